	.target	sm_100a

	.elftype	@"ET_EXEC"


//--------------------- .note.nv.tkinfo           --------------------------
	.section	.note.nv.tkinfo,"",@"SHT_NOTE"
	.sectionflags	@"SHF_NOTE_NV_TKINFO"
	.tkinfo
        /*0018*/ 	.word	0x00000002
        /*0030*/ 	.string	""
        /*0030*/ 	.string	"ptxas"
        /*0030*/ 	.string	"Cuda compilation tools, release 13.0, V13.0.88"
        /*0030*/ 	.string	"Build cuda_13.0.r13.0/compiler.36424714_0"
        /*0030*/ 	.string	"-arch sm_100a -m 64 "



//--------------------- .note.nv.cuinfo           --------------------------
	.section	.note.nv.cuinfo,"",@"SHT_NOTE"
	.sectionflags	@"SHF_NOTE_NV_CUINFO"
        /*0018*/ 	.short	0x0002
        /*001a*/ 	.short	0x0064
        /*001c*/ 	.short	0x0082
	.zero		2


//--------------------- .nv.info                  --------------------------
	.section	.nv.info,"",@"SHT_CUDA_INFO"
	.align	4


	//----- nvinfo : EIATTR_REGCOUNT
	.align		4
        /*0000*/ 	.byte	0x04, 0x2f
        /*0002*/ 	.short	(.L_1 - .L_0)
	.align		4
.L_0:
        /*0004*/ 	.word	index@(_ZN10layer_norm13ln_bwd_kernelINS_13Kernel_traitsIfffffjLj8192ELj1ELj1ELj8ELj16ENS_18Kernel_traits_baseILj8192EfffffjLj256EEEEELb1ELb1ELb1ELb1EEEvNS_9BwdParamsE)
        /*0008*/ 	.word	0x000000ff


	//----- nvinfo : EIATTR_FRAME_SIZE
	.align		4
.L_1:
        /*000c*/ 	.byte	0x04, 0x11
        /*000e*/ 	.short	(.L_3 - .L_2)
	.align		4
.L_2:
        /*0010*/ 	.word	index@(_ZN10layer_norm13ln_bwd_kernelINS_13Kernel_traitsIfffffjLj8192ELj1ELj1ELj8ELj16ENS_18Kernel_traits_baseILj8192EfffffjLj256EEEEELb1ELb1ELb1ELb1EEEvNS_9BwdParamsE)
        /*0014*/ 	.word	0x00000098


	//----- nvinfo : EIATTR_REGCOUNT
	.align		4
.L_3:
        /*0018*/ 	.byte	0x04, 0x2f
        /*001a*/ 	.short	(.L_5 - .L_4)
	.align		4
.L_4:
        /*001c*/ 	.word	index@(_ZN10layer_norm22ln_bwd_finalize_kernelINS_22Kernel_traits_finalizeILj8192EfffffjLb1ELj1024ELj4ENS_18Kernel_traits_baseILj8192EfffffjLj1024EEEEELb1ELb1EEEvNS_9BwdParamsE)
        /*0020*/ 	.word	0x00000020


	//----- nvinfo : EIATTR_FRAME_SIZE
	.align		4
.L_5:
        /*0024*/ 	.byte	0x04, 0x11
        /*0026*/ 	.short	(.L_7 - .L_6)
	.align		4
.L_6:
        /*0028*/ 	.word	index@(_ZN10layer_norm22ln_bwd_finalize_kernelINS_22Kernel_traits_finalizeILj8192EfffffjLb1ELj1024ELj4ENS_18Kernel_traits_baseILj8192EfffffjLj1024EEEEELb1ELb1EEEvNS_9BwdParamsE)
        /*002c*/ 	.word	0x00000000


	//----- nvinfo : EIATTR_REGCOUNT
	.align		4
.L_7:
        /*0030*/ 	.byte	0x04, 0x2f
        /*0032*/ 	.short	(.L_9 - .L_8)
	.align		4
.L_8:
        /*0034*/ 	.word	index@(_ZN10layer_norm13ln_bwd_kernelINS_13Kernel_traitsIfffffjLj8192ELj1ELj1ELj8ELj16ENS_18Kernel_traits_baseILj8192EfffffjLj256EEEEELb1ELb1ELb1ELb0EEEvNS_9BwdParamsE)
        /*0038*/ 	.word	0x000000ff


	//----- nvinfo : EIATTR_FRAME_SIZE
	.align		4
.L_9:
        /*003c*/ 	.byte	0x04, 0x11
        /*003e*/ 	.short	(.L_11 - .L_10)
	.align		4
.L_10:
        /*0040*/ 	.word	index@(_ZN10layer_norm13ln_bwd_kernelINS_13Kernel_traitsIfffffjLj8192ELj1ELj1ELj8ELj16ENS_18Kernel_traits_baseILj8192EfffffjLj256EEEEELb1ELb1ELb1ELb0EEEvNS_9BwdParamsE)
        /*0044*/ 	.word	0x000000b0


	//----- nvinfo : EIATTR_REGCOUNT
	.align		4
.L_11:
        /*0048*/ 	.byte	0x04, 0x2f
        /*004a*/ 	.short	(.L_13 - .L_12)
	.align		4
.L_12:
        /*004c*/ 	.word	index@(_ZN10layer_norm22ln_bwd_finalize_kernelINS_22Kernel_traits_finalizeILj8192EfffffjLb1ELj1024ELj4ENS_18Kernel_traits_baseILj8192EfffffjLj1024EEEEELb1ELb0EEEvNS_9BwdParamsE)
        /*0050*/ 	.word	0x00000020


	//----- nvinfo : EIATTR_FRAME_SIZE
	.align		4
.L_13:
        /*0054*/ 	.byte	0x04, 0x11
        /*0056*/ 	.short	(.L_15 - .L_14)
	.align		4
.L_14:
        /*0058*/ 	.word	index@(_ZN10layer_norm22ln_bwd_finalize_kernelINS_22Kernel_traits_finalizeILj8192EfffffjLb1ELj1024ELj4ENS_18Kernel_traits_baseILj8192EfffffjLj1024EEEEELb1ELb0EEEvNS_9BwdParamsE)
        /*005c*/ 	.word	0x00000000


	//----- nvinfo : EIATTR_REGCOUNT
	.align		4
.L_15:
        /*0060*/ 	.byte	0x04, 0x2f
        /*0062*/ 	.short	(.L_17 - .L_16)
	.align		4
.L_16:
        /*0064*/ 	.word	index@(_ZN10layer_norm13ln_bwd_kernelINS_13Kernel_traitsIfffffjLj8192ELj1ELj1ELj8ELj16ENS_18Kernel_traits_baseILj8192EfffffjLj256EEEEELb1ELb1ELb0ELb1EEEvNS_9BwdParamsE)
        /*0068*/ 	.word	0x000000ff


	//----- nvinfo : EIATTR_FRAME_SIZE
	.align		4
.L_17:
        /*006c*/ 	.byte	0x04, 0x11
        /*006e*/ 	.short	(.L_19 - .L_18)
	.align		4
.L_18:
        /*0070*/ 	.word	index@(_ZN10layer_norm13ln_bwd_kernelINS_13Kernel_traitsIfffffjLj8192ELj1ELj1ELj8ELj16ENS_18Kernel_traits_baseILj8192EfffffjLj256EEEEELb1ELb1ELb0ELb1EEEvNS_9BwdParamsE)
        /*0074*/ 	.word	0x000000a0


	//----- nvinfo : EIATTR_REGCOUNT
	.align		4
.L_19:
        /*0078*/ 	.byte	0x04, 0x2f
        /*007a*/ 	.short	(.L_21 - .L_20)
	.align		4
.L_20:
        /*007c*/ 	.word	index@(_ZN10layer_norm13ln_bwd_kernelINS_13Kernel_traitsIfffffjLj8192ELj1ELj1ELj8ELj16ENS_18Kernel_traits_baseILj8192EfffffjLj256EEEEELb1ELb1ELb0ELb0EEEvNS_9BwdParamsE)
        /*0080*/ 	.word	0x000000ff


	//----- nvinfo : EIATTR_FRAME_SIZE
	.align		4
.L_21:
        /*0084*/ 	.byte	0x04, 0x11
        /*0086*/ 	.short	(.L_23 - .L_22)
	.align		4
.L_22:
        /*0088*/ 	.word	index@(_ZN10layer_norm13ln_bwd_kernelINS_13Kernel_traitsIfffffjLj8192ELj1ELj1ELj8ELj16ENS_18Kernel_traits_baseILj8192EfffffjLj256EEEEELb1ELb1ELb0ELb0EEEvNS_9BwdParamsE)
        /*008c*/ 	.word	0x00000088


	//----- nvinfo : EIATTR_REGCOUNT
	.align		4
.L_23:
        /*0090*/ 	.byte	0x04, 0x2f
        /*0092*/ 	.short	(.L_25 - .L_24)
	.align		4
.L_24:
        /*0094*/ 	.word	index@(_ZN10layer_norm13ln_bwd_kernelINS_13Kernel_traitsIfffffjLj8192ELj1ELj1ELj8ELj16ENS_18Kernel_traits_baseILj8192EfffffjLj256EEEEELb1ELb0ELb1ELb1EEEvNS_9BwdParamsE)
        /*0098*/ 	.word	0x000000ff


	//----- nvinfo : EIATTR_FRAME_SIZE
	.align		4
.L_25:
        /*009c*/ 	.byte	0x04, 0x11
        /*009e*/ 	.short	(.L_27 - .L_26)
	.align		4
.L_26:
        /*00a0*/ 	.word	index@(_ZN10layer_norm13ln_bwd_kernelINS_13Kernel_traitsIfffffjLj8192ELj1ELj1ELj8ELj16ENS_18Kernel_traits_baseILj8192EfffffjLj256EEEEELb1ELb0ELb1ELb1EEEvNS_9BwdParamsE)
        /*00a4*/ 	.word	0x00000000


	//----- nvinfo : EIATTR_REGCOUNT
	.align		4
.L_27:
        /*00a8*/ 	.byte	0x04, 0x2f
        /*00aa*/ 	.short	(.L_29 - .L_28)
	.align		4
.L_28:
        /*00ac*/ 	.word	index@(_ZN10layer_norm22ln_bwd_finalize_kernelINS_22Kernel_traits_finalizeILj8192EfffffjLb0ELj1024ELj4ENS_18Kernel_traits_baseILj8192EfffffjLj1024EEEEELb0ELb1EEEvNS_9BwdParamsE)
        /*00b0*/ 	.word	0x0000003f


	//----- nvinfo : EIATTR_FRAME_SIZE
	.align		4
.L_29:
        /*00b4*/ 	.byte	0x04, 0x11
        /*00b6*/ 	.short	(.L_31 - .L_30)
	.align		4
.L_30:
        /*00b8*/ 	.word	index@(_ZN10layer_norm22ln_bwd_finalize_kernelINS_22Kernel_traits_finalizeILj8192EfffffjLb0ELj1024ELj4ENS_18Kernel_traits_baseILj8192EfffffjLj1024EEEEELb0ELb1EEEvNS_9BwdParamsE)
        /*00bc*/ 	.word	0x00000000


	//----- nvinfo : EIATTR_REGCOUNT
	.align		4
.L_31:
        /*00c0*/ 	.byte	0x04, 0x2f
        /*00c2*/ 	.short	(.L_33 - .L_32)
	.align		4
.L_32:
        /*00c4*/ 	.word	index@(_ZN10layer_norm13ln_bwd_kernelINS_13Kernel_traitsIfffffjLj8192ELj1ELj1ELj8ELj16ENS_18Kernel_traits_baseILj8192EfffffjLj256EEEEELb1ELb0ELb1ELb0EEEvNS_9BwdParamsE)
        /*00c8*/ 	.word	0x000000f8


	//----- nvinfo : EIATTR_FRAME_SIZE
	.align		4
.L_33:
        /*00cc*/ 	.byte	0x04, 0x11
        /*00ce*/ 	.short	(.L_35 - .L_34)
	.align		4
.L_34:
        /*00d0*/ 	.word	index@(_ZN10layer_norm13ln_bwd_kernelINS_13Kernel_traitsIfffffjLj8192ELj1ELj1ELj8ELj16ENS_18Kernel_traits_baseILj8192EfffffjLj256EEEEELb1ELb0ELb1ELb0EEEvNS_9BwdParamsE)
        /*00d4*/ 	.word	0x00000000


	//----- nvinfo : EIATTR_REGCOUNT
	.align		4
.L_35:
        /*00d8*/ 	.byte	0x04, 0x2f
        /*00da*/ 	.short	(.L_37 - .L_36)
	.align		4
.L_36:
        /*00dc*/ 	.word	index@(_ZN10layer_norm22ln_bwd_finalize_kernelINS_22Kernel_traits_finalizeILj8192EfffffjLb0ELj1024ELj4ENS_18Kernel_traits_baseILj8192EfffffjLj1024EEEEELb0ELb0EEEvNS_9BwdParamsE)
        /*00e0*/ 	.word	0x0000003f


	//----- nvinfo : EIATTR_FRAME_SIZE
	.align		4
.L_37:
        /*00e4*/ 	.byte	0x04, 0x11
        /*00e6*/ 	.short	(.L_39 - .L_38)
	.align		4
.L_38:
        /*00e8*/ 	.word	index@(_ZN10layer_norm22ln_bwd_finalize_kernelINS_22Kernel_traits_finalizeILj8192EfffffjLb0ELj1024ELj4ENS_18Kernel_traits_baseILj8192EfffffjLj1024EEEEELb0ELb0EEEvNS_9BwdParamsE)
        /*00ec*/ 	.word	0x00000000


	//----- nvinfo : EIATTR_REGCOUNT
	.align		4
.L_39:
        /*00f0*/ 	.byte	0x04, 0x2f
        /*00f2*/ 	.short	(.L_41 - .L_40)
	.align		4
.L_40:
        /*00f4*/ 	.word	index@(_ZN10layer_norm13ln_bwd_kernelINS_13Kernel_traitsIfffffjLj8192ELj1ELj1ELj8ELj16ENS_18Kernel_traits_baseILj8192EfffffjLj256EEEEELb1ELb0ELb0ELb1EEEvNS_9BwdParamsE)
        /*00f8*/ 	.word	0x000000ff


	//----- nvinfo : EIATTR_FRAME_SIZE
	.align		4
.L_41:
        /*00fc*/ 	.byte	0x04, 0x11
        /*00fe*/ 	.short	(.L_43 - .L_42)
	.align		4
.L_42:
        /*0100*/ 	.word	index@(_ZN10layer_norm13ln_bwd_kernelINS_13Kernel_traitsIfffffjLj8192ELj1ELj1ELj8ELj16ENS_18Kernel_traits_baseILj8192EfffffjLj256EEEEELb1ELb0ELb0ELb1EEEvNS_9BwdParamsE)
        /*0104*/ 	.word	0x00000008


	//----- nvinfo : EIATTR_REGCOUNT
	.align		4
.L_43:
        /*0108*/ 	.byte	0x04, 0x2f
        /*010a*/ 	.short	(.L_45 - .L_44)
	.align		4
.L_44:
        /*010c*/ 	.word	index@(_ZN10layer_norm13ln_bwd_kernelINS_13Kernel_traitsIfffffjLj8192ELj1ELj1ELj8ELj16ENS_18Kernel_traits_baseILj8192EfffffjLj256EEEEELb1ELb0ELb0ELb0EEEvNS_9BwdParamsE)
        /*0110*/ 	.word	0x000000f2


	//----- nvinfo : EIATTR_FRAME_SIZE
	.align		4
.L_45:
        /*0114*/ 	.byte	0x04, 0x11
        /*0116*/ 	.short	(.L_47 - .L_46)
	.align		4
.L_46:
        /*0118*/ 	.word	index@(_ZN10layer_norm13ln_bwd_kernelINS_13Kernel_traitsIfffffjLj8192ELj1ELj1ELj8ELj16ENS_18Kernel_traits_baseILj8192EfffffjLj256EEEEELb1ELb0ELb0ELb0EEEvNS_9BwdParamsE)
        /*011c*/ 	.word	0x00000000


	//----- nvinfo : EIATTR_REGCOUNT
	.align		4
.L_47:
        /*0120*/ 	.byte	0x04, 0x2f
        /*0122*/ 	.short	(.L_49 - .L_48)
	.align		4
.L_48:
        /*0124*/ 	.word	index@(_ZN10layer_norm13ln_bwd_kernelINS_13Kernel_traitsIfffffjLj8192ELj1ELj1ELj8ELj16ENS_18Kernel_traits_baseILj8192EfffffjLj256EEEEELb0ELb1ELb1ELb1EEEvNS_9BwdParamsE)
        /*0128*/ 	.word	0x000000ff


	//----- nvinfo : EIATTR_FRAME_SIZE
	.align		4
.L_49:
        /*012c*/ 	.byte	0x04, 0x11
        /*012e*/ 	.short	(.L_51 - .L_50)
	.align		4
.L_50:
        /*0130*/ 	.word	index@(_ZN10layer_norm13ln_bwd_kernelINS_13Kernel_traitsIfffffjLj8192ELj1ELj1ELj8ELj16ENS_18Kernel_traits_baseILj8192EfffffjLj256EEEEELb0ELb1ELb1ELb1EEEvNS_9BwdParamsE)
        /*0134*/ 	.word	0x00000098


	//----- nvinfo : EIATTR_REGCOUNT
	.align		4
.L_51:
        /*0138*/ 	.byte	0x04, 0x2f
        /*013a*/ 	.short	(.L_53 - .L_52)
	.align		4
.L_52:
        /*013c*/ 	.word	index@(_ZN10layer_norm13ln_bwd_kernelINS_13Kernel_traitsIfffffjLj8192ELj1ELj1ELj8ELj16ENS_18Kernel_traits_baseILj8192EfffffjLj256EEEEELb0ELb1ELb1ELb0EEEvNS_9BwdParamsE)
        /*0140*/ 	.word	0x000000ff


	//----- nvinfo : EIATTR_FRAME_SIZE
	.align		4
.L_53:
        /*0144*/ 	.byte	0x04, 0x11
        /*0146*/ 	.short	(.L_55 - .L_54)
	.align		4
.L_54:
        /*0148*/ 	.word	index@(_ZN10layer_norm13ln_bwd_kernelINS_13Kernel_traitsIfffffjLj8192ELj1ELj1ELj8ELj16ENS_18Kernel_traits_baseILj8192EfffffjLj256EEEEELb0ELb1ELb1ELb0EEEvNS_9BwdParamsE)
        /*014c*/ 	.word	0x000000a0


	//----- nvinfo : EIATTR_REGCOUNT
	.align		4
.L_55:
        /*0150*/ 	.byte	0x04, 0x2f
        /*0152*/ 	.short	(.L_57 - .L_56)
	.align		4
.L_56:
        /*0154*/ 	.word	index@(_ZN10layer_norm13ln_bwd_kernelINS_13Kernel_traitsIfffffjLj8192ELj1ELj1ELj8ELj16ENS_18Kernel_traits_baseILj8192EfffffjLj256EEEEELb0ELb1ELb0ELb1EEEvNS_9BwdParamsE)
        /*0158*/ 	.word	0x000000ff


	//----- nvinfo : EIATTR_FRAME_SIZE
	.align		4
.L_57:
        /*015c*/ 	.byte	0x04, 0x11
        /*015e*/ 	.short	(.L_59 - .L_58)
	.align		4
.L_58:
        /*0160*/ 	.word	index@(_ZN10layer_norm13ln_bwd_kernelINS_13Kernel_traitsIfffffjLj8192ELj1ELj1ELj8ELj16ENS_18Kernel_traits_baseILj8192EfffffjLj256EEEEELb0ELb1ELb0ELb1EEEvNS_9BwdParamsE)
        /*0164*/ 	.word	0x00000080


	//----- nvinfo : EIATTR_REGCOUNT
	.align		4
.L_59:
        /*0168*/ 	.byte	0x04, 0x2f
        /*016a*/ 	.short	(.L_61 - .L_60)
	.align		4
.L_60:
        /*016c*/ 	.word	index@(_ZN10layer_norm13ln_bwd_kernelINS_13Kernel_traitsIfffffjLj8192ELj1ELj1ELj8ELj16ENS_18Kernel_traits_baseILj8192EfffffjLj256EEEEELb0ELb1ELb0ELb0EEEvNS_9BwdParamsE)
        /*0170*/ 	.word	0x000000ff


	//----- nvinfo : EIATTR_FRAME_SIZE
	.align		4
.L_61:
        /*0174*/ 	.byte	0x04, 0x11
        /*0176*/ 	.short	(.L_63 - .L_62)
	.align		4
.L_62:
        /*0178*/ 	.word	index@(_ZN10layer_norm13ln_bwd_kernelINS_13Kernel_traitsIfffffjLj8192ELj1ELj1ELj8ELj16ENS_18Kernel_traits_baseILj8192EfffffjLj256EEEEELb0ELb1ELb0ELb0EEEvNS_9BwdParamsE)
        /*017c*/ 	.word	0x00000060


	//----- nvinfo : EIATTR_REGCOUNT
	.align		4
.L_63:
        /*0180*/ 	.byte	0x04, 0x2f
        /*0182*/ 	.short	(.L_65 - .L_64)
	.align		4
.L_64:
        /*0184*/ 	.word	index@(_ZN10layer_norm13ln_bwd_kernelINS_13Kernel_traitsIfffffjLj8192ELj1ELj1ELj8ELj16ENS_18Kernel_traits_baseILj8192EfffffjLj256EEEEELb0ELb0ELb1ELb1EEEvNS_9BwdParamsE)
        /*0188*/ 	.word	0x000000f0


	//----- nvinfo : EIATTR_FRAME_SIZE
	.align		4
.L_65:
        /*018c*/ 	.byte	0x04, 0x11
        /*018e*/ 	.short	(.L_67 - .L_66)
	.align		4
.L_66:
        /*0190*/ 	.word	index@(_ZN10layer_norm13ln_bwd_kernelINS_13Kernel_traitsIfffffjLj8192ELj1ELj1ELj8ELj16ENS_18Kernel_traits_baseILj8192EfffffjLj256EEEEELb0ELb0ELb1ELb1EEEvNS_9BwdParamsE)
        /*0194*/ 	.word	0x00000000


	//----- nvinfo : EIATTR_REGCOUNT
	.align		4
.L_67:
        /*0198*/ 	.byte	0x04, 0x2f
        /*019a*/ 	.short	(.L_69 - .L_68)
	.align		4
.L_68:
        /*019c*/ 	.word	index@(_ZN10layer_norm13ln_bwd_kernelINS_13Kernel_traitsIfffffjLj8192ELj1ELj1ELj8ELj16ENS_18Kernel_traits_baseILj8192EfffffjLj256EEEEELb0ELb0ELb1ELb0EEEvNS_9BwdParamsE)
        /*01a0*/ 	.word	0x000000e8


	//----- nvinfo : EIATTR_FRAME_SIZE
	.align		4
.L_69:
        /*01a4*/ 	.byte	0x04, 0x11
        /*01a6*/ 	.short	(.L_71 - .L_70)
	.align		4
.L_70:
        /*01a8*/ 	.word	index@(_ZN10layer_norm13ln_bwd_kernelINS_13Kernel_traitsIfffffjLj8192ELj1ELj1ELj8ELj16ENS_18Kernel_traits_baseILj8192EfffffjLj256EEEEELb0ELb0ELb1ELb0EEEvNS_9BwdParamsE)
        /*01ac*/ 	.word	0x00000000


	//----- nvinfo : EIATTR_REGCOUNT
	.align		4
.L_71:
        /*01b0*/ 	.byte	0x04, 0x2f
        /*01b2*/ 	.short	(.L_73 - .L_72)
	.align		4
.L_72:
        /*01b4*/ 	.word	index@(_ZN10layer_norm13ln_bwd_kernelINS_13Kernel_traitsIfffffjLj8192ELj1ELj1ELj8ELj16ENS_18Kernel_traits_baseILj8192EfffffjLj256EEEEELb0ELb0ELb0ELb1EEEvNS_9BwdParamsE)
        /*01b8*/ 	.word	0x000000ff


	//----- nvinfo : EIATTR_FRAME_SIZE
	.align		4
.L_73:
        /*01bc*/ 	.byte	0x04, 0x11
        /*01be*/ 	.short	(.L_75 - .L_74)
	.align		4
.L_74:
        /*01c0*/ 	.word	index@(_ZN10layer_norm13ln_bwd_kernelINS_13Kernel_traitsIfffffjLj8192ELj1ELj1ELj8ELj16ENS_18Kernel_traits_baseILj8192EfffffjLj256EEEEELb0ELb0ELb0ELb1EEEvNS_9BwdParamsE)
        /*01c4*/ 	.word	0x00000000


	//----- nvinfo : EIATTR_REGCOUNT
	.align		4
.L_75:
        /*01c8*/ 	.byte	0x04, 0x2f
        /*01ca*/ 	.short	(.L_77 - .L_76)
	.align		4
.L_76:
        /*01cc*/ 	.word	index@(_ZN10layer_norm13ln_bwd_kernelINS_13Kernel_traitsIfffffjLj8192ELj1ELj1ELj8ELj16ENS_18Kernel_traits_baseILj8192EfffffjLj256EEEEELb0ELb0ELb0ELb0EEEvNS_9BwdParamsE)
        /*01d0*/ 	.word	0x000000e4


	//----- nvinfo : EIATTR_FRAME_SIZE
	.align		4
.L_77:
        /*01d4*/ 	.byte	0x04, 0x11
        /*01d6*/ 	.short	(.L_79 - .L_78)
	.align		4
.L_78:
        /*01d8*/ 	.word	index@(_ZN10layer_norm13ln_bwd_kernelINS_13Kernel_traitsIfffffjLj8192ELj1ELj1ELj8ELj16ENS_18Kernel_traits_baseILj8192EfffffjLj256EEEEELb0ELb0ELb0ELb0EEEvNS_9BwdParamsE)
        /*01dc*/ 	.word	0x00000000


	//----- nvinfo : EIATTR_REGCOUNT
	.align		4
.L_79:
        /*01e0*/ 	.byte	0x04, 0x2f
        /*01e2*/ 	.short	(.L_81 - .L_80)
	.align		4
.L_80:
        /*01e4*/ 	.word	index@(_ZN10layer_norm13ln_bwd_kernelINS_13Kernel_traitsI6__halfffffjLj8192ELj1ELj1ELj8ELj16ENS_18Kernel_traits_baseILj8192ES2_ffffjLj256EEEEELb1ELb1ELb1ELb1EEEvNS_9BwdParamsE)
        /*01e8*/ 	.word	0x000000ff


	//----- nvinfo : EIATTR_FRAME_SIZE
	.align		4
.L_81:
        /*01ec*/ 	.byte	0x04, 0x11
        /*01ee*/ 	.short	(.L_83 - .L_82)
	.align		4
.L_82:
        /*01f0*/ 	.word	index@(_ZN10layer_norm13ln_bwd_kernelINS_13Kernel_traitsI6__halfffffjLj8192ELj1ELj1ELj8ELj16ENS_18Kernel_traits_baseILj8192ES2_ffffjLj256EEEEELb1ELb1ELb1ELb1EEEvNS_9BwdParamsE)
        /*01f4*/ 	.word	0x00000018


	//----- nvinfo : EIATTR_REGCOUNT
	.align		4
.L_83:
        /*01f8*/ 	.byte	0x04, 0x2f
        /*01fa*/ 	.short	(.L_85 - .L_84)
	.align		4
.L_84:
        /*01fc*/ 	.word	index@(_ZN10layer_norm22ln_bwd_finalize_kernelINS_22Kernel_traits_finalizeILj8192E6__halfffffjLb1ELj1024ELj4ENS_18Kernel_traits_baseILj8192ES2_ffffjLj1024EEEEELb1ELb1EEEvNS_9BwdParamsE)
        /*0200*/ 	.word	0x00000020


	//----- nvinfo : EIATTR_FRAME_SIZE
	.align		4
.L_85:
        /*0204*/ 	.byte	0x04, 0x11
        /*0206*/ 	.short	(.L_87 - .L_86)
	.align		4
.L_86:
        /*0208*/ 	.word	index@(_ZN10layer_norm22ln_bwd_finalize_kernelINS_22Kernel_traits_finalizeILj8192E6__halfffffjLb1ELj1024ELj4ENS_18Kernel_traits_baseILj8192ES2_ffffjLj1024EEEEELb1ELb1EEEvNS_9BwdParamsE)
        /*020c*/ 	.word	0x00000000


	//----- nvinfo : EIATTR_REGCOUNT
	.align		4
.L_87:
        /*0210*/ 	.byte	0x04, 0x2f
        /*0212*/ 	.short	(.L_89 - .L_88)
	.align		4
.L_88:
        /*0214*/ 	.word	index@(_ZN10layer_norm13ln_bwd_kernelINS_13Kernel_traitsI6__halfffffjLj8192ELj1ELj1ELj8ELj16ENS_18Kernel_traits_baseILj8192ES2_ffffjLj256EEEEELb1ELb1ELb1ELb0EEEvNS_9BwdParamsE)
        /*0218*/ 	.word	0x000000ff


	//----- nvinfo : EIATTR_FRAME_SIZE
	.align		4
.L_89:
        /*021c*/ 	.byte	0x04, 0x11
        /*021e*/ 	.short	(.L_91 - .L_90)
	.align		4
.L_90:
        /*0220*/ 	.word	index@(_ZN10layer_norm13ln_bwd_kernelINS_13Kernel_traitsI6__halfffffjLj8192ELj1ELj1ELj8ELj16ENS_18Kernel_traits_baseILj8192ES2_ffffjLj256EEEEELb1ELb1ELb1ELb0EEEvNS_9BwdParamsE)
        /*0224*/ 	.word	0x00000028


	//----- nvinfo : EIATTR_REGCOUNT
	.align		4
.L_91:
        /*0228*/ 	.byte	0x04, 0x2f
        /*022a*/ 	.short	(.L_93 - .L_92)
	.align		4
.L_92:
        /*022c*/ 	.word	index@(_ZN10layer_norm22ln_bwd_finalize_kernelINS_22Kernel_traits_finalizeILj8192E6__halfffffjLb1ELj1024ELj4ENS_18Kernel_traits_baseILj8192ES2_ffffjLj1024EEEEELb1ELb0EEEvNS_9BwdParamsE)
        /*0230*/ 	.word	0x00000020


	//----- nvinfo : EIATTR_FRAME_SIZE
	.align		4
.L_93:
        /*0234*/ 	.byte	0x04, 0x11
        /*0236*/ 	.short	(.L_95 - .L_94)
	.align		4
.L_94:
        /*0238*/ 	.word	index@(_ZN10layer_norm22ln_bwd_finalize_kernelINS_22Kernel_traits_finalizeILj8192E6__halfffffjLb1ELj1024ELj4ENS_18Kernel_traits_baseILj8192ES2_ffffjLj1024EEEEELb1ELb0EEEvNS_9BwdParamsE)
        /*023c*/ 	.word	0x00000000


	//----- nvinfo : EIATTR_REGCOUNT
	.align		4
.L_95:
        /*0240*/ 	.byte	0x04, 0x2f
        /*0242*/ 	.short	(.L_97 - .L_96)
	.align		4
.L_96:
        /*0244*/ 	.word	index@(_ZN10layer_norm13ln_bwd_kernelINS_13Kernel_traitsI6__halfffffjLj8192ELj1ELj1ELj8ELj16ENS_18Kernel_traits_baseILj8192ES2_ffffjLj256EEEEELb1ELb1ELb0ELb1EEEvNS_9BwdParamsE)
        /*0248*/ 	.word	0x000000ff


	//----- nvinfo : EIATTR_FRAME_SIZE
	.align		4
.L_97:
        /*024c*/ 	.byte	0x04, 0x11
        /*024e*/ 	.short	(.L_99 - .L_98)
	.align		4
.L_98:
        /*0250*/ 	.word	index@(_ZN10layer_norm13ln_bwd_kernelINS_13Kernel_traitsI6__halfffffjLj8192ELj1ELj1ELj8ELj16ENS_18Kernel_traits_baseILj8192ES2_ffffjLj256EEEEELb1ELb1ELb0ELb1EEEvNS_9BwdParamsE)
        /*0254*/ 	.word	0x00000088


	//----- nvinfo : EIATTR_REGCOUNT
	.align		4
.L_99:
        /*0258*/ 	.byte	0x04, 0x2f
        /*025a*/ 	.short	(.L_101 - .L_100)
	.align		4
.L_100:
        /*025c*/ 	.word	index@(_ZN10layer_norm13ln_bwd_kernelINS_13Kernel_traitsI6__halfffffjLj8192ELj1ELj1ELj8ELj16ENS_18Kernel_traits_baseILj8192ES2_ffffjLj256EEEEELb1ELb1ELb0ELb0EEEvNS_9BwdParamsE)
        /*0260*/ 	.word	0x000000ff


	//----- nvinfo : EIATTR_FRAME_SIZE
	.align		4
.L_101:
        /*0264*/ 	.byte	0x04, 0x11
        /*0266*/ 	.short	(.L_103 - .L_102)
	.align		4
.L_102:
        /*0268*/ 	.word	index@(_ZN10layer_norm13ln_bwd_kernelINS_13Kernel_traitsI6__halfffffjLj8192ELj1ELj1ELj8ELj16ENS_18Kernel_traits_baseILj8192ES2_ffffjLj256EEEEELb1ELb1ELb0ELb0EEEvNS_9BwdParamsE)
        /*026c*/ 	.word	0x00000018


	//----- nvinfo : EIATTR_REGCOUNT
	.align		4
.L_103:
        /*0270*/ 	.byte	0x04, 0x2f
        /*0272*/ 	.short	(.L_105 - .L_104)
	.align		4
.L_104:
        /*0274*/ 	.word	index@(_ZN10layer_norm13ln_bwd_kernelINS_13Kernel_traitsI6__halfffffjLj8192ELj1ELj1ELj8ELj16ENS_18Kernel_traits_baseILj8192ES2_ffffjLj256EEEEELb1ELb0ELb1ELb1EEEvNS_9BwdParamsE)
        /*0278*/ 	.word	0x000000f4


	//----- nvinfo : EIATTR_FRAME_SIZE
	.align		4
.L_105:
        /*027c*/ 	.byte	0x04, 0x11
        /*027e*/ 	.short	(.L_107 - .L_106)
	.align		4
.L_106:
        /*0280*/ 	.word	index@(_ZN10layer_norm13ln_bwd_kernelINS_13Kernel_traitsI6__halfffffjLj8192ELj1ELj1ELj8ELj16ENS_18Kernel_traits_baseILj8192ES2_ffffjLj256EEEEELb1ELb0ELb1ELb1EEEvNS_9BwdParamsE)
        /*0284*/ 	.word	0x00000000


	//----- nvinfo : EIATTR_REGCOUNT
	.align		4
.L_107:
        /*0288*/ 	.byte	0x04, 0x2f
        /*028a*/ 	.short	(.L_109 - .L_108)
	.align		4
.L_108:
        /*028c*/ 	.word	index@(_ZN10layer_norm22ln_bwd_finalize_kernelINS_22Kernel_traits_finalizeILj8192E6__halfffffjLb0ELj1024ELj4ENS_18Kernel_traits_baseILj8192ES2_ffffjLj1024EEEEELb0ELb1EEEvNS_9BwdParamsE)
        /*0290*/ 	.word	0x0000003f


	//----- nvinfo : EIATTR_FRAME_SIZE
	.align		4
.L_109:
        /*0294*/ 	.byte	0x04, 0x11
        /*0296*/ 	.short	(.L_111 - .L_110)
	.align		4
.L_110:
        /*0298*/ 	.word	index@(_ZN10layer_norm22ln_bwd_finalize_kernelINS_22Kernel_traits_finalizeILj8192E6__halfffffjLb0ELj1024ELj4ENS_18Kernel_traits_baseILj8192ES2_ffffjLj1024EEEEELb0ELb1EEEvNS_9BwdParamsE)
        /*029c*/ 	.word	0x00000000


	//----- nvinfo : EIATTR_REGCOUNT
	.align		4
.L_111:
        /*02a0*/ 	.byte	0x04, 0x2f
        /*02a2*/ 	.short	(.L_113 - .L_112)
	.align		4
.L_112:
        /*02a4*/ 	.word	index@(_ZN10layer_norm13ln_bwd_kernelINS_13Kernel_traitsI6__halfffffjLj8192ELj1ELj1ELj8ELj16ENS_18Kernel_traits_baseILj8192ES2_ffffjLj256EEEEELb1ELb0ELb1ELb0EEEvNS_9BwdParamsE)
        /*02a8*/ 	.word	0x000000f1


	//----- nvinfo : EIATTR_FRAME_SIZE
	.align		4
.L_113:
        /*02ac*/ 	.byte	0x04, 0x11
        /*02ae*/ 	.short	(.L_115 - .L_114)
	.align		4
.L_114:
        /*02b0*/ 	.word	index@(_ZN10layer_norm13ln_bwd_kernelINS_13Kernel_traitsI6__halfffffjLj8192ELj1ELj1ELj8ELj16ENS_18Kernel_traits_baseILj8192ES2_ffffjLj256EEEEELb1ELb0ELb1ELb0EEEvNS_9BwdParamsE)
        /*02b4*/ 	.word	0x00000000


	//----- nvinfo : EIATTR_REGCOUNT
	.align		4
.L_115:
        /*02b8*/ 	.byte	0x04, 0x2f
        /*02ba*/ 	.short	(.L_117 - .L_116)
	.align		4
.L_116:
        /*02bc*/ 	.word	index@(_ZN10layer_norm22ln_bwd_finalize_kernelINS_22Kernel_traits_finalizeILj8192E6__halfffffjLb0ELj1024ELj4ENS_18Kernel_traits_baseILj8192ES2_ffffjLj1024EEEEELb0ELb0EEEvNS_9BwdParamsE)
        /*02c0*/ 	.word	0x0000003f


	//----- nvinfo : EIATTR_FRAME_SIZE
	.align		4
.L_117:
        /*02c4*/ 	.byte	0x04, 0x11
        /*02c6*/ 	.short	(.L_119 - .L_118)
	.align		4
.L_118:
        /*02c8*/ 	.word	index@(_ZN10layer_norm22ln_bwd_finalize_kernelINS_22Kernel_traits_finalizeILj8192E6__halfffffjLb0ELj1024ELj4ENS_18Kernel_traits_baseILj8192ES2_ffffjLj1024EEEEELb0ELb0EEEvNS_9BwdParamsE)
        /*02cc*/ 	.word	0x00000000


	//----- nvinfo : EIATTR_REGCOUNT
	.align		4
.L_119:
        /*02d0*/ 	.byte	0x04, 0x2f
        /*02d2*/ 	.short	(.L_121 - .L_120)
	.align		4
.L_120:
        /*02d4*/ 	.word	index@(_ZN10layer_norm13ln_bwd_kernelINS_13Kernel_traitsI6__halfffffjLj8192ELj1ELj1ELj8ELj16ENS_18Kernel_traits_baseILj8192ES2_ffffjLj256EEEEELb1ELb0ELb0ELb1EEEvNS_9BwdParamsE)
        /*02d8*/ 	.word	0x000000ff


	//----- nvinfo : EIATTR_FRAME_SIZE
	.align		4
.L_121:
        /*02dc*/ 	.byte	0x04, 0x11
        /*02de*/ 	.short	(.L_123 - .L_122)
	.align		4
.L_122:
        /*02e0*/ 	.word	index@(_ZN10layer_norm13ln_bwd_kernelINS_13Kernel_traitsI6__halfffffjLj8192ELj1ELj1ELj8ELj16ENS_18Kernel_traits_baseILj8192ES2_ffffjLj256EEEEELb1ELb0ELb0ELb1EEEvNS_9BwdParamsE)
        /*02e4*/ 	.word	0x00000028


	//----- nvinfo : EIATTR_REGCOUNT
	.align		4
.L_123:
        /*02e8*/ 	.byte	0x04, 0x2f
        /*02ea*/ 	.short	(.L_125 - .L_124)
	.align		4
.L_124:
        /*02ec*/ 	.word	index@(_ZN10layer_norm13ln_bwd_kernelINS_13Kernel_traitsI6__halfffffjLj8192ELj1ELj1ELj8ELj16ENS_18Kernel_traits_baseILj8192ES2_ffffjLj256EEEEELb1ELb0ELb0ELb0EEEvNS_9BwdParamsE)
        /*02f0*/ 	.word	0x000000e0


	//----- nvinfo : EIATTR_FRAME_SIZE
	.align		4
.L_125:
        /*02f4*/ 	.byte	0x04, 0x11
        /*02f6*/ 	.short	(.L_127 - .L_126)
	.align		4
.L_126:
        /*02f8*/ 	.word	index@(_ZN10layer_norm13ln_bwd_kernelINS_13Kernel_traitsI6__halfffffjLj8192ELj1ELj1ELj8ELj16ENS_18Kernel_traits_baseILj8192ES2_ffffjLj256EEEEELb1ELb0ELb0ELb0EEEvNS_9BwdParamsE)
        /*02fc*/ 	.word	0x00000000


	//----- nvinfo : EIATTR_REGCOUNT
	.align		4
.L_127:
        /*0300*/ 	.byte	0x04, 0x2f
        /*0302*/ 	.short	(.L_129 - .L_128)
	.align		4
.L_128:
        /*0304*/ 	.word	index@(_ZN10layer_norm13ln_bwd_kernelINS_13Kernel_traitsI6__halfffffjLj8192ELj1ELj1ELj8ELj16ENS_18Kernel_traits_baseILj8192ES2_ffffjLj256EEEEELb0ELb1ELb1ELb1EEEvNS_9BwdParamsE)
        /*0308*/ 	.word	0x000000ff


	//----- nvinfo : EIATTR_FRAME_SIZE
	.align		4
.L_129:
        /*030c*/ 	.byte	0x04, 0x11
        /*030e*/ 	.short	(.L_131 - .L_130)
	.align		4
.L_130:
        /*0310*/ 	.word	index@(_ZN10layer_norm13ln_bwd_kernelINS_13Kernel_traitsI6__halfffffjLj8192ELj1ELj1ELj8ELj16ENS_18Kernel_traits_baseILj8192ES2_ffffjLj256EEEEELb0ELb1ELb1ELb1EEEvNS_9BwdParamsE)
        /*0314*/ 	.word	0x00000008


	//----- nvinfo : EIATTR_REGCOUNT
	.align		4
.L_131:
        /*0318*/ 	.byte	0x04, 0x2f
        /*031a*/ 	.short	(.L_133 - .L_132)
	.align		4
.L_132:
        /*031c*/ 	.word	index@(_ZN10layer_norm13ln_bwd_kernelINS_13Kernel_traitsI6__halfffffjLj8192ELj1ELj1ELj8ELj16ENS_18Kernel_traits_baseILj8192ES2_ffffjLj256EEEEELb0ELb1ELb1ELb0EEEvNS_9BwdParamsE)
        /*0320*/ 	.word	0x000000ff


	//----- nvinfo : EIATTR_FRAME_SIZE
	.align		4
.L_133:
        /*0324*/ 	.byte	0x04, 0x11
        /*0326*/ 	.short	(.L_135 - .L_134)
	.align		4
.L_134:
        /*0328*/ 	.word	index@(_ZN10layer_norm13ln_bwd_kernelINS_13Kernel_traitsI6__halfffffjLj8192ELj1ELj1ELj8ELj16ENS_18Kernel_traits_baseILj8192ES2_ffffjLj256EEEEELb0ELb1ELb1ELb0EEEvNS_9BwdParamsE)
        /*032c*/ 	.word	0x00000020


	//----- nvinfo : EIATTR_REGCOUNT
	.align		4
.L_135:
        /*0330*/ 	.byte	0x04, 0x2f
        /*0332*/ 	.short	(.L_137 - .L_136)
	.align		4
.L_136:
        /*0334*/ 	.word	index@(_ZN10layer_norm13ln_bwd_kernelINS_13Kernel_traitsI6__halfffffjLj8192ELj1ELj1ELj8ELj16ENS_18Kernel_traits_baseILj8192ES2_ffffjLj256EEEEELb0ELb1ELb0ELb1EEEvNS_9BwdParamsE)
        /*0338*/ 	.word	0x000000ff


	//----- nvinfo : EIATTR_FRAME_SIZE
	.align		4
.L_137:
        /*033c*/ 	.byte	0x04, 0x11
        /*033e*/ 	.short	(.L_139 - .L_138)
	.align		4
.L_138:
        /*0340*/ 	.word	index@(_ZN10layer_norm13ln_bwd_kernelINS_13Kernel_traitsI6__halfffffjLj8192ELj1ELj1ELj8ELj16ENS_18Kernel_traits_baseILj8192ES2_ffffjLj256EEEEELb0ELb1ELb0ELb1EEEvNS_9BwdParamsE)
        /*0344*/ 	.word	0x00000078


	//----- nvinfo : EIATTR_REGCOUNT
	.align		4
.L_139:
        /*0348*/ 	.byte	0x04, 0x2f
        /*034a*/ 	.short	(.L_141 - .L_140)
	.align		4
.L_140:
        /*034c*/ 	.word	index@(_ZN10layer_norm13ln_bwd_kernelINS_13Kernel_traitsI6__halfffffjLj8192ELj1ELj1ELj8ELj16ENS_18Kernel_traits_baseILj8192ES2_ffffjLj256EEEEELb0ELb1ELb0ELb0EEEvNS_9BwdParamsE)
        /*0350*/ 	.word	0x000000fe


	//----- nvinfo : EIATTR_FRAME_SIZE
	.align		4
.L_141:
        /*0354*/ 	.byte	0x04, 0x11
        /*0356*/ 	.short	(.L_143 - .L_142)
	.align		4
.L_142:
        /*0358*/ 	.word	index@(_ZN10layer_norm13ln_bwd_kernelINS_13Kernel_traitsI6__halfffffjLj8192ELj1ELj1ELj8ELj16ENS_18Kernel_traits_baseILj8192ES2_ffffjLj256EEEEELb0ELb1ELb0ELb0EEEvNS_9BwdParamsE)
        /*035c*/ 	.word	0x00000000


	//----- nvinfo : EIATTR_REGCOUNT
	.align		4
.L_143:
        /*0360*/ 	.byte	0x04, 0x2f
        /*0362*/ 	.short	(.L_145 - .L_144)
	.align		4
.L_144:
        /*0364*/ 	.word	index@(_ZN10layer_norm13ln_bwd_kernelINS_13Kernel_traitsI6__halfffffjLj8192ELj1ELj1ELj8ELj16ENS_18Kernel_traits_baseILj8192ES2_ffffjLj256EEEEELb0ELb0ELb1ELb1EEEvNS_9BwdParamsE)
        /*0368*/ 	.word	0x000000e4


	//----- nvinfo : EIATTR_FRAME_SIZE
	.align		4
.L_145:
        /*036c*/ 	.byte	0x04, 0x11
        /*036e*/ 	.short	(.L_147 - .L_146)
	.align		4
.L_146:
        /*0370*/ 	.word	index@(_ZN10layer_norm13ln_bwd_kernelINS_13Kernel_traitsI6__halfffffjLj8192ELj1ELj1ELj8ELj16ENS_18Kernel_traits_baseILj8192ES2_ffffjLj256EEEEELb0ELb0ELb1ELb1EEEvNS_9BwdParamsE)
        /*0374*/ 	.word	0x00000000


	//----- nvinfo : EIATTR_REGCOUNT
	.align		4
.L_147:
        /*0378*/ 	.byte	0x04, 0x2f
        /*037a*/ 	.short	(.L_149 - .L_148)
	.align		4
.L_148:
        /*037c*/ 	.word	index@(_ZN10layer_norm13ln_bwd_kernelINS_13Kernel_traitsI6__halfffffjLj8192ELj1ELj1ELj8ELj16ENS_18Kernel_traits_baseILj8192ES2_ffffjLj256EEEEELb0ELb0ELb1ELb0EEEvNS_9BwdParamsE)
        /*0380*/ 	.word	0x000000d4


	//----- nvinfo : EIATTR_FRAME_SIZE
	.align		4
.L_149:
        /*0384*/ 	.byte	0x04, 0x11
        /*0386*/ 	.short	(.L_151 - .L_150)
	.align		4
.L_150:
        /*0388*/ 	.word	index@(_ZN10layer_norm13ln_bwd_kernelINS_13Kernel_traitsI6__halfffffjLj8192ELj1ELj1ELj8ELj16ENS_18Kernel_traits_baseILj8192ES2_ffffjLj256EEEEELb0ELb0ELb1ELb0EEEvNS_9BwdParamsE)
        /*038c*/ 	.word	0x00000000


	//----- nvinfo : EIATTR_REGCOUNT
	.align		4
.L_151:
        /*0390*/ 	.byte	0x04, 0x2f
        /*0392*/ 	.short	(.L_153 - .L_152)
	.align		4
.L_152:
        /*0394*/ 	.word	index@(_ZN10layer_norm13ln_bwd_kernelINS_13Kernel_traitsI6__halfffffjLj8192ELj1ELj1ELj8ELj16ENS_18Kernel_traits_baseILj8192ES2_ffffjLj256EEEEELb0ELb0ELb0ELb1EEEvNS_9BwdParamsE)
        /*0398*/ 	.word	0x000000ff


	//----- nvinfo : EIATTR_FRAME_SIZE
	.align		4
.L_153:
        /*039c*/ 	.byte	0x04, 0x11
        /*039e*/ 	.short	(.L_155 - .L_154)
	.align		4
.L_154:
        /*03a0*/ 	.word	index@(_ZN10layer_norm13ln_bwd_kernelINS_13Kernel_traitsI6__halfffffjLj8192ELj1ELj1ELj8ELj16ENS_18Kernel_traits_baseILj8192ES2_ffffjLj256EEEEELb0ELb0ELb0ELb1EEEvNS_9BwdParamsE)
        /*03a4*/ 	.word	0x00000000


	//----- nvinfo : EIATTR_REGCOUNT
	.align		4
.L_155:
        /*03a8*/ 	.byte	0x04, 0x2f
        /*03aa*/ 	.short	(.L_157 - .L_156)
	.align		4
.L_156:
        /*03ac*/ 	.word	index@(_ZN10layer_norm13ln_bwd_kernelINS_13Kernel_traitsI6__halfffffjLj8192ELj1ELj1ELj8ELj16ENS_18Kernel_traits_baseILj8192ES2_ffffjLj256EEEEELb0ELb0ELb0ELb0EEEvNS_9BwdParamsE)
        /*03b0*/ 	.word	0x000000d4


	//----- nvinfo : EIATTR_FRAME_SIZE
	.align		4
.L_157:
        /*03b4*/ 	.byte	0x04, 0x11
        /*03b6*/ 	.short	(.L_159 - .L_158)
	.align		4
.L_158:
        /*03b8*/ 	.word	index@(_ZN10layer_norm13ln_bwd_kernelINS_13Kernel_traitsI6__halfffffjLj8192ELj1ELj1ELj8ELj16ENS_18Kernel_traits_baseILj8192ES2_ffffjLj256EEEEELb0ELb0ELb0ELb0EEEvNS_9BwdParamsE)
        /*03bc*/ 	.word	0x00000000


	//----- nvinfo : EIATTR_REGCOUNT
	.align		4
.L_159:
        /*03c0*/ 	.byte	0x04, 0x2f
        /*03c2*/ 	.short	(.L_161 - .L_160)
	.align		4
.L_160:
        /*03c4*/ 	.word	index@(_ZN10layer_norm13ln_bwd_kernelINS_13Kernel_traitsIf6__halffS2_fjLj8192ELj1ELj1ELj8ELj16ENS_18Kernel_traits_baseILj8192EfS2_fS2_fjLj256EEEEELb1ELb1ELb1ELb1EEEvNS_9BwdParamsE)
        /*03c8*/ 	.word	0x000000ff


	//----- nvinfo : EIATTR_FRAME_SIZE
	.align		4
.L_161:
        /*03cc*/ 	.byte	0x04, 0x11
        /*03ce*/ 	.short	(.L_163 - .L_162)
	.align		4
.L_162:
        /*03d0*/ 	.word	index@(_ZN10layer_norm13ln_bwd_kernelINS_13Kernel_traitsIf6__halffS2_fjLj8192ELj1ELj1ELj8ELj16ENS_18Kernel_traits_baseILj8192EfS2_fS2_fjLj256EEEEELb1ELb1ELb1ELb1EEEvNS_9BwdParamsE)
        /*03d4*/ 	.word	0x000000a0


	//----- nvinfo : EIATTR_REGCOUNT
	.align		4
.L_163:
        /*03d8*/ 	.byte	0x04, 0x2f
        /*03da*/ 	.short	(.L_165 - .L_164)
	.align		4
.L_164:
        /*03dc*/ 	.word	index@(_ZN10layer_norm22ln_bwd_finalize_kernelINS_22Kernel_traits_finalizeILj8192Ef6__halffS2_fjLb1ELj1024ELj4ENS_18Kernel_traits_baseILj8192EfS2_fS2_fjLj1024EEEEELb1ELb1EEEvNS_9BwdParamsE)
        /*03e0*/ 	.word	0x00000020


	//----- nvinfo : EIATTR_FRAME_SIZE
	.align		4
.L_165:
        /*03e4*/ 	.byte	0x04, 0x11
        /*03e6*/ 	.short	(.L_167 - .L_166)
	.align		4
.L_166:
        /*03e8*/ 	.word	index@(_ZN10layer_norm22ln_bwd_finalize_kernelINS_22Kernel_traits_finalizeILj8192Ef6__halffS2_fjLb1ELj1024ELj4ENS_18Kernel_traits_baseILj8192EfS2_fS2_fjLj1024EEEEELb1ELb1EEEvNS_9BwdParamsE)
        /*03ec*/ 	.word	0x00000000


	//----- nvinfo : EIATTR_REGCOUNT
	.align		4
.L_167:
        /*03f0*/ 	.byte	0x04, 0x2f
        /*03f2*/ 	.short	(.L_169 - .L_168)
	.align		4
.L_168:
        /*03f4*/ 	.word	index@(_ZN10layer_norm13ln_bwd_kernelINS_13Kernel_traitsIf6__halffS2_fjLj8192ELj1ELj1ELj8ELj16ENS_18Kernel_traits_baseILj8192EfS2_fS2_fjLj256EEEEELb1ELb1ELb1ELb0EEEvNS_9BwdParamsE)
        /*03f8*/ 	.word	0x000000ff


	//----- nvinfo : EIATTR_FRAME_SIZE
	.align		4
.L_169:
        /*03fc*/ 	.byte	0x04, 0x11
        /*03fe*/ 	.short	(.L_171 - .L_170)
	.align		4
.L_170:
        /*0400*/ 	.word	index@(_ZN10layer_norm13ln_bwd_kernelINS_13Kernel_traitsIf6__halffS2_fjLj8192ELj1ELj1ELj8ELj16ENS_18Kernel_traits_baseILj8192EfS2_fS2_fjLj256EEEEELb1ELb1ELb1ELb0EEEvNS_9BwdParamsE)
        /*0404*/ 	.word	0x000000c0


	//----- nvinfo : EIATTR_REGCOUNT
	.align		4
.L_171:
        /*0408*/ 	.byte	0x04, 0x2f
        /*040a*/ 	.short	(.L_173 - .L_172)
	.align		4
.L_172:
        /*040c*/ 	.word	index@(_ZN10layer_norm22ln_bwd_finalize_kernelINS_22Kernel_traits_finalizeILj8192Ef6__halffS2_fjLb1ELj1024ELj4ENS_18Kernel_traits_baseILj8192EfS2_fS2_fjLj1024EEEEELb1ELb0EEEvNS_9BwdParamsE)
        /*0410*/ 	.word	0x00000020


	//----- nvinfo : EIATTR_FRAME_SIZE
	.align		4
.L_173:
        /*0414*/ 	.byte	0x04, 0x11
        /*0416*/ 	.short	(.L_175 - .L_174)
	.align		4
.L_174:
        /*0418*/ 	.word	index@(_ZN10layer_norm22ln_bwd_finalize_kernelINS_22Kernel_traits_finalizeILj8192Ef6__halffS2_fjLb1ELj1024ELj4ENS_18Kernel_traits_baseILj8192EfS2_fS2_fjLj1024EEEEELb1ELb0EEEvNS_9BwdParamsE)
        /*041c*/ 	.word	0x00000000


	//----- nvinfo : EIATTR_REGCOUNT
	.align		4
.L_175:
        /*0420*/ 	.byte	0x04, 0x2f
        /*0422*/ 	.short	(.L_177 - .L_176)
	.align		4
.L_176:
        /*0424*/ 	.word	index@(_ZN10layer_norm13ln_bwd_kernelINS_13Kernel_traitsIf6__halffS2_fjLj8192ELj1ELj1ELj8ELj16ENS_18Kernel_traits_baseILj8192EfS2_fS2_fjLj256EEEEELb1ELb1ELb0ELb1EEEvNS_9BwdParamsE)
        /*0428*/ 	.word	0x000000ff


	//----- nvinfo : EIATTR_FRAME_SIZE
	.align		4
.L_177:
        /*042c*/ 	.byte	0x04, 0x11
        /*042e*/ 	.short	(.L_179 - .L_178)
	.align		4
.L_178:
        /*0430*/ 	.word	index@(_ZN10layer_norm13ln_bwd_kernelINS_13Kernel_traitsIf6__halffS2_fjLj8192ELj1ELj1ELj8ELj16ENS_18Kernel_traits_baseILj8192EfS2_fS2_fjLj256EEEEELb1ELb1ELb0ELb1EEEvNS_9BwdParamsE)
        /*0434*/ 	.word	0x000000a0


	//----- nvinfo : EIATTR_REGCOUNT
	.align		4
.L_179:
        /*0438*/ 	.byte	0x04, 0x2f
        /*043a*/ 	.short	(.L_181 - .L_180)
	.align		4
.L_180:
        /*043c*/ 	.word	index@(_ZN10layer_norm13ln_bwd_kernelINS_13Kernel_traitsIf6__halffS2_fjLj8192ELj1ELj1ELj8ELj16ENS_18Kernel_traits_baseILj8192EfS2_fS2_fjLj256EEEEELb1ELb1ELb0ELb0EEEvNS_9BwdParamsE)
        /*0440*/ 	.word	0x000000ff


	//----- nvinfo : EIATTR_FRAME_SIZE
	.align		4
.L_181:
        /*0444*/ 	.byte	0x04, 0x11
        /*0446*/ 	.short	(.L_183 - .L_182)
	.align		4
.L_182:
        /*0448*/ 	.word	index@(_ZN10layer_norm13ln_bwd_kernelINS_13Kernel_traitsIf6__halffS2_fjLj8192ELj1ELj1ELj8ELj16ENS_18Kernel_traits_baseILj8192EfS2_fS2_fjLj256EEEEELb1ELb1ELb0ELb0EEEvNS_9BwdParamsE)
        /*044c*/ 	.word	0x00000090


	//----- nvinfo : EIATTR_REGCOUNT
	.align		4
.L_183:
        /*0450*/ 	.byte	0x04, 0x2f
        /*0452*/ 	.short	(.L_185 - .L_184)
	.align		4
.L_184:
        /*0454*/ 	.word	index@(_ZN10layer_norm13ln_bwd_kernelINS_13Kernel_traitsIf6__halffS2_fjLj8192ELj1ELj1ELj8ELj16ENS_18Kernel_traits_baseILj8192EfS2_fS2_fjLj256EEEEELb1ELb0ELb1ELb1EEEvNS_9BwdParamsE)
        /*0458*/ 	.word	0x000000fc


	//----- nvinfo : EIATTR_FRAME_SIZE
	.align		4
.L_185:
        /*045c*/ 	.byte	0x04, 0x11
        /*045e*/ 	.short	(.L_187 - .L_186)
	.align		4
.L_186:
        /*0460*/ 	.word	index@(_ZN10layer_norm13ln_bwd_kernelINS_13Kernel_traitsIf6__halffS2_fjLj8192ELj1ELj1ELj8ELj16ENS_18Kernel_traits_baseILj8192EfS2_fS2_fjLj256EEEEELb1ELb0ELb1ELb1EEEvNS_9BwdParamsE)
        /*0464*/ 	.word	0x00000000


	//----- nvinfo : EIATTR_REGCOUNT
	.align		4
.L_187:
        /*0468*/ 	.byte	0x04, 0x2f
        /*046a*/ 	.short	(.L_189 - .L_188)
	.align		4
.L_188:
        /*046c*/ 	.word	index@(_ZN10layer_norm22ln_bwd_finalize_kernelINS_22Kernel_traits_finalizeILj8192Ef6__halffS2_fjLb0ELj1024ELj4ENS_18Kernel_traits_baseILj8192EfS2_fS2_fjLj1024EEEEELb0ELb1EEEvNS_9BwdParamsE)
        /*0470*/ 	.word	0x0000003f


	//----- nvinfo : EIATTR_FRAME_SIZE
	.align		4
.L_189:
        /*0474*/ 	.byte	0x04, 0x11
        /*0476*/ 	.short	(.L_191 - .L_190)
	.align		4
.L_190:
        /*0478*/ 	.word	index@(_ZN10layer_norm22ln_bwd_finalize_kernelINS_22Kernel_traits_finalizeILj8192Ef6__halffS2_fjLb0ELj1024ELj4ENS_18Kernel_traits_baseILj8192EfS2_fS2_fjLj1024EEEEELb0ELb1EEEvNS_9BwdParamsE)
        /*047c*/ 	.word	0x00000000


	//----- nvinfo : EIATTR_REGCOUNT
	.align		4
.L_191:
        /*0480*/ 	.byte	0x04, 0x2f
        /*0482*/ 	.short	(.L_193 - .L_192)
	.align		4
.L_192:
        /*0484*/ 	.word	index@(_ZN10layer_norm13ln_bwd_kernelINS_13Kernel_traitsIf6__halffS2_fjLj8192ELj1ELj1ELj8ELj16ENS_18Kernel_traits_baseILj8192EfS2_fS2_fjLj256EEEEELb1ELb0ELb1ELb0EEEvNS_9BwdParamsE)
        /*0488*/ 	.word	0x000000ee


	//----- nvinfo : EIATTR_FRAME_SIZE
	.align		4
.L_193:
        /*048c*/ 	.byte	0x04, 0x11
        /*048e*/ 	.short	(.L_195 - .L_194)
	.align		4
.L_194:
        /*0490*/ 	.word	index@(_ZN10layer_norm13ln_bwd_kernelINS_13Kernel_traitsIf6__halffS2_fjLj8192ELj1ELj1ELj8ELj16ENS_18Kernel_traits_baseILj8192EfS2_fS2_fjLj256EEEEELb1ELb0ELb1ELb0EEEvNS_9BwdParamsE)
        /*0494*/ 	.word	0x00000000


	//----- nvinfo : EIATTR_REGCOUNT
	.align		4
.L_195:
        /*0498*/ 	.byte	0x04, 0x2f
        /*049a*/ 	.short	(.L_197 - .L_196)
	.align		4
.L_196:
        /*049c*/ 	.word	index@(_ZN10layer_norm22ln_bwd_finalize_kernelINS_22Kernel_traits_finalizeILj8192Ef6__halffS2_fjLb0ELj1024ELj4ENS_18Kernel_traits_baseILj8192EfS2_fS2_fjLj1024EEEEELb0ELb0EEEvNS_9BwdParamsE)
        /*04a0*/ 	.word	0x0000003f


	//----- nvinfo : EIATTR_FRAME_SIZE
	.align		4
.L_197:
        /*04a4*/ 	.byte	0x04, 0x11
        /*04a6*/ 	.short	(.L_199 - .L_198)
	.align		4
.L_198:
        /*04a8*/ 	.word	index@(_ZN10layer_norm22ln_bwd_finalize_kernelINS_22Kernel_traits_finalizeILj8192Ef6__halffS2_fjLb0ELj1024ELj4ENS_18Kernel_traits_baseILj8192EfS2_fS2_fjLj1024EEEEELb0ELb0EEEvNS_9BwdParamsE)
        /*04ac*/ 	.word	0x00000000


	//----- nvinfo : EIATTR_REGCOUNT
	.align		4
.L_199:
        /*04b0*/ 	.byte	0x04, 0x2f
        /*04b2*/ 	.short	(.L_201 - .L_200)
	.align		4
.L_200:
        /*04b4*/ 	.word	index@(_ZN10layer_norm13ln_bwd_kernelINS_13Kernel_traitsIf6__halffS2_fjLj8192ELj1ELj1ELj8ELj16ENS_18Kernel_traits_baseILj8192EfS2_fS2_fjLj256EEEEELb1ELb0ELb0ELb1EEEvNS_9BwdParamsE)
        /*04b8*/ 	.word	0x000000ff


	//----- nvinfo : EIATTR_FRAME_SIZE
	.align		4
.L_201:
        /*04bc*/ 	.byte	0x04, 0x11
        /*04be*/ 	.short	(.L_203 - .L_202)
	.align		4
.L_202:
        /*04c0*/ 	.word	index@(_ZN10layer_norm13ln_bwd_kernelINS_13Kernel_traitsIf6__halffS2_fjLj8192ELj1ELj1ELj8ELj16ENS_18Kernel_traits_baseILj8192EfS2_fS2_fjLj256EEEEELb1ELb0ELb0ELb1EEEvNS_9BwdParamsE)
        /*04c4*/ 	.word	0x00000000


	//----- nvinfo : EIATTR_REGCOUNT
	.align		4
.L_203:
        /*04c8*/ 	.byte	0x04, 0x2f
        /*04ca*/ 	.short	(.L_205 - .L_204)
	.align		4
.L_204:
        /*04cc*/ 	.word	index@(_ZN10layer_norm13ln_bwd_kernelINS_13Kernel_traitsIf6__halffS2_fjLj8192ELj1ELj1ELj8ELj16ENS_18Kernel_traits_baseILj8192EfS2_fS2_fjLj256EEEEELb1ELb0ELb0ELb0EEEvNS_9BwdParamsE)
        /*04d0*/ 	.word	0x000000f0


	//----- nvinfo : EIATTR_FRAME_SIZE
	.align		4
.L_205:
        /*04d4*/ 	.byte	0x04, 0x11
        /*04d6*/ 	.short	(.L_207 - .L_206)
	.align		4
.L_206:
        /*04d8*/ 	.word	index@(_ZN10layer_norm13ln_bwd_kernelINS_13Kernel_traitsIf6__halffS2_fjLj8192ELj1ELj1ELj8ELj16ENS_18Kernel_traits_baseILj8192EfS2_fS2_fjLj256EEEEELb1ELb0ELb0ELb0EEEvNS_9BwdParamsE)
        /*04dc*/ 	.word	0x00000000


	//----- nvinfo : EIATTR_REGCOUNT
	.align		4
.L_207:
        /*04e0*/ 	.byte	0x04, 0x2f
        /*04e2*/ 	.short	(.L_209 - .L_208)
	.align		4
.L_208:
        /*04e4*/ 	.word	index@(_ZN10layer_norm13ln_bwd_kernelINS_13Kernel_traitsIf6__halffS2_fjLj8192ELj1ELj1ELj8ELj16ENS_18Kernel_traits_baseILj8192EfS2_fS2_fjLj256EEEEELb0ELb1ELb1ELb1EEEvNS_9BwdParamsE)
        /*04e8*/ 	.word	0x000000ff


	//----- nvinfo : EIATTR_FRAME_SIZE
	.align		4
.L_209:
        /*04ec*/ 	.byte	0x04, 0x11
        /*04ee*/ 	.short	(.L_211 - .L_210)
	.align		4
.L_210:
        /*04f0*/ 	.word	index@(_ZN10layer_norm13ln_bwd_kernelINS_13Kernel_traitsIf6__halffS2_fjLj8192ELj1ELj1ELj8ELj16ENS_18Kernel_traits_baseILj8192EfS2_fS2_fjLj256EEEEELb0ELb1ELb1ELb1EEEvNS_9BwdParamsE)
        /*04f4*/ 	.word	0x00000080


	//----- nvinfo : EIATTR_REGCOUNT
	.align		4
.L_211:
        /*04f8*/ 	.byte	0x04, 0x2f
        /*04fa*/ 	.short	(.L_213 - .L_212)
	.align		4
.L_212:
        /*04fc*/ 	.word	index@(_ZN10layer_norm13ln_bwd_kernelINS_13Kernel_traitsIf6__halffS2_fjLj8192ELj1ELj1ELj8ELj16ENS_18Kernel_traits_baseILj8192EfS2_fS2_fjLj256EEEEELb0ELb1ELb1ELb0EEEvNS_9BwdParamsE)
        /*0500*/ 	.word	0x000000ff


	//----- nvinfo : EIATTR_FRAME_SIZE
	.align		4
.L_213:
        /*0504*/ 	.byte	0x04, 0x11
        /*0506*/ 	.short	(.L_215 - .L_214)
	.align		4
.L_214:
        /*0508*/ 	.word	index@(_ZN10layer_norm13ln_bwd_kernelINS_13Kernel_traitsIf6__halffS2_fjLj8192ELj1ELj1ELj8ELj16ENS_18Kernel_traits_baseILj8192EfS2_fS2_fjLj256EEEEELb0ELb1ELb1ELb0EEEvNS_9BwdParamsE)
        /*050c*/ 	.word	0x00000098


	//----- nvinfo : EIATTR_REGCOUNT
	.align		4
.L_215:
        /*0510*/ 	.byte	0x04, 0x2f
        /*0512*/ 	.short	(.L_217 - .L_216)
	.align		4
.L_216:
        /*0514*/ 	.word	index@(_ZN10layer_norm13ln_bwd_kernelINS_13Kernel_traitsIf6__halffS2_fjLj8192ELj1ELj1ELj8ELj16ENS_18Kernel_traits_baseILj8192EfS2_fS2_fjLj256EEEEELb0ELb1ELb0ELb1EEEvNS_9BwdParamsE)
        /*0518*/ 	.word	0x000000ff


	//----- nvinfo : EIATTR_FRAME_SIZE
	.align		4
.L_217:
        /*051c*/ 	.byte	0x04, 0x11
        /*051e*/ 	.short	(.L_219 - .L_218)
	.align		4
.L_218:
        /*0520*/ 	.word	index@(_ZN10layer_norm13ln_bwd_kernelINS_13Kernel_traitsIf6__halffS2_fjLj8192ELj1ELj1ELj8ELj16ENS_18Kernel_traits_baseILj8192EfS2_fS2_fjLj256EEEEELb0ELb1ELb0ELb1EEEvNS_9BwdParamsE)
        /*0524*/ 	.word	0x00000090


	//----- nvinfo : EIATTR_REGCOUNT
	.align		4
.L_219:
        /*0528*/ 	.byte	0x04, 0x2f
        /*052a*/ 	.short	(.L_221 - .L_220)
	.align		4
.L_220:
        /*052c*/ 	.word	index@(_ZN10layer_norm13ln_bwd_kernelINS_13Kernel_traitsIf6__halffS2_fjLj8192ELj1ELj1ELj8ELj16ENS_18Kernel_traits_baseILj8192EfS2_fS2_fjLj256EEEEELb0ELb1ELb0ELb0EEEvNS_9BwdParamsE)
        /*0530*/ 	.word	0x000000ff


	//----- nvinfo : EIATTR_FRAME_SIZE
	.align		4
.L_221:
        /*0534*/ 	.byte	0x04, 0x11
        /*0536*/ 	.short	(.L_223 - .L_222)
	.align		4
.L_222:
        /*0538*/ 	.word	index@(_ZN10layer_norm13ln_bwd_kernelINS_13Kernel_traitsIf6__halffS2_fjLj8192ELj1ELj1ELj8ELj16ENS_18Kernel_traits_baseILj8192EfS2_fS2_fjLj256EEEEELb0ELb1ELb0ELb0EEEvNS_9BwdParamsE)
        /*053c*/ 	.word	0x00000080


	//----- nvinfo : EIATTR_REGCOUNT
	.align		4
.L_223:
        /*0540*/ 	.byte	0x04, 0x2f
        /*0542*/ 	.short	(.L_225 - .L_224)
	.align		4
.L_224:
        /*0544*/ 	.word	index@(_ZN10layer_norm13ln_bwd_kernelINS_13Kernel_traitsIf6__halffS2_fjLj8192ELj1ELj1ELj8ELj16ENS_18Kernel_traits_baseILj8192EfS2_fS2_fjLj256EEEEELb0ELb0ELb1ELb1EEEvNS_9BwdParamsE)
        /*0548*/ 	.word	0x000000ff


	//----- nvinfo : EIATTR_FRAME_SIZE
	.align		4
.L_225:
        /*054c*/ 	.byte	0x04, 0x11
        /*054e*/ 	.short	(.L_227 - .L_226)
	.align		4
.L_226:
        /*0550*/ 	.word	index@(_ZN10layer_norm13ln_bwd_kernelINS_13Kernel_traitsIf6__halffS2_fjLj8192ELj1ELj1ELj8ELj16ENS_18Kernel_traits_baseILj8192EfS2_fS2_fjLj256EEEEELb0ELb0ELb1ELb1EEEvNS_9BwdParamsE)
        /*0554*/ 	.word	0x00000000


	//----- nvinfo : EIATTR_REGCOUNT
	.align		4
.L_227:
        /*0558*/ 	.byte	0x04, 0x2f
        /*055a*/ 	.short	(.L_229 - .L_228)
	.align		4
.L_228:
        /*055c*/ 	.word	index@(_ZN10layer_norm13ln_bwd_kernelINS_13Kernel_traitsIf6__halffS2_fjLj8192ELj1ELj1ELj8ELj16ENS_18Kernel_traits_baseILj8192EfS2_fS2_fjLj256EEEEELb0ELb0ELb1ELb0EEEvNS_9BwdParamsE)
        /*0560*/ 	.word	0x000000ec


	//----- nvinfo : EIATTR_FRAME_SIZE
	.align		4
.L_229:
        /*0564*/ 	.byte	0x04, 0x11
        /*0566*/ 	.short	(.L_231 - .L_230)
	.align		4
.L_230:
        /*0568*/ 	.word	index@(_ZN10layer_norm13ln_bwd_kernelINS_13Kernel_traitsIf6__halffS2_fjLj8192ELj1ELj1ELj8ELj16ENS_18Kernel_traits_baseILj8192EfS2_fS2_fjLj256EEEEELb0ELb0ELb1ELb0EEEvNS_9BwdParamsE)
        /*056c*/ 	.word	0x00000000


	//----- nvinfo : EIATTR_REGCOUNT
	.align		4
.L_231:
        /*0570*/ 	.byte	0x04, 0x2f
        /*0572*/ 	.short	(.L_233 - .L_232)
	.align		4
.L_232:
        /*0574*/ 	.word	index@(_ZN10layer_norm13ln_bwd_kernelINS_13Kernel_traitsIf6__halffS2_fjLj8192ELj1ELj1ELj8ELj16ENS_18Kernel_traits_baseILj8192EfS2_fS2_fjLj256EEEEELb0ELb0ELb0ELb1EEEvNS_9BwdParamsE)
        /*0578*/ 	.word	0x000000fd


	//----- nvinfo : EIATTR_FRAME_SIZE
	.align		4
.L_233:
        /*057c*/ 	.byte	0x04, 0x11
        /*057e*/ 	.short	(.L_235 - .L_234)
	.align		4
.L_234:
        /*0580*/ 	.word	index@(_ZN10layer_norm13ln_bwd_kernelINS_13Kernel_traitsIf6__halffS2_fjLj8192ELj1ELj1ELj8ELj16ENS_18Kernel_traits_baseILj8192EfS2_fS2_fjLj256EEEEELb0ELb0ELb0ELb1EEEvNS_9BwdParamsE)
        /*0584*/ 	.word	0x00000000


	//----- nvinfo : EIATTR_REGCOUNT
	.align		4
.L_235:
        /*0588*/ 	.byte	0x04, 0x2f
        /*058a*/ 	.short	(.L_237 - .L_236)
	.align		4
.L_236:
        /*058c*/ 	.word	index@(_ZN10layer_norm13ln_bwd_kernelINS_13Kernel_traitsIf6__halffS2_fjLj8192ELj1ELj1ELj8ELj16ENS_18Kernel_traits_baseILj8192EfS2_fS2_fjLj256EEEEELb0ELb0ELb0ELb0EEEvNS_9BwdParamsE)
        /*0590*/ 	.word	0x000000e4


	//----- nvinfo : EIATTR_FRAME_SIZE
	.align		4
.L_237:
        /*0594*/ 	.byte	0x04, 0x11
        /*0596*/ 	.short	(.L_239 - .L_238)
	.align		4
.L_238:
        /*0598*/ 	.word	index@(_ZN10layer_norm13ln_bwd_kernelINS_13Kernel_traitsIf6__halffS2_fjLj8192ELj1ELj1ELj8ELj16ENS_18Kernel_traits_baseILj8192EfS2_fS2_fjLj256EEEEELb0ELb0ELb0ELb0EEEvNS_9BwdParamsE)
        /*059c*/ 	.word	0x00000000


	//----- nvinfo : EIATTR_REGCOUNT
	.align		4
.L_239:
        /*05a0*/ 	.byte	0x04, 0x2f
        /*05a2*/ 	.short	(.L_241 - .L_240)
	.align		4
.L_240:
        /*05a4*/ 	.word	index@(_ZN10layer_norm13ln_bwd_kernelINS_13Kernel_traitsI6__halfS2_fS2_fjLj8192ELj1ELj1ELj8ELj16ENS_18Kernel_traits_baseILj8192ES2_S2_fS2_fjLj256EEEEELb1ELb1ELb1ELb1EEEvNS_9BwdParamsE)
        /*05a8*/ 	.word	0x000000ff


	//----- nvinfo : EIATTR_FRAME_SIZE
	.align		4
.L_241:
        /*05ac*/ 	.byte	0x04, 0x11
        /*05ae*/ 	.short	(.L_243 - .L_242)
	.align		4
.L_242:
        /*05b0*/ 	.word	index@(_ZN10layer_norm13ln_bwd_kernelINS_13Kernel_traitsI6__halfS2_fS2_fjLj8192ELj1ELj1ELj8ELj16ENS_18Kernel_traits_baseILj8192ES2_S2_fS2_fjLj256EEEEELb1ELb1ELb1ELb1EEEvNS_9BwdParamsE)
        /*05b4*/ 	.word	0x00000010


	//----- nvinfo : EIATTR_REGCOUNT
	.align		4
.L_243:
        /*05b8*/ 	.byte	0x04, 0x2f
        /*05ba*/ 	.short	(.L_245 - .L_244)
	.align		4
.L_244:
        /*05bc*/ 	.word	index@(_ZN10layer_norm22ln_bwd_finalize_kernelINS_22Kernel_traits_finalizeILj8192E6__halfS2_fS2_fjLb1ELj1024ELj4ENS_18Kernel_traits_baseILj8192ES2_S2_fS2_fjLj1024EEEEELb1ELb1EEEvNS_9BwdParamsE)
        /*05c0*/ 	.word	0x00000020


	//----- nvinfo : EIATTR_FRAME_SIZE
	.align		4
.L_245:
        /*05c4*/ 	.byte	0x04, 0x11
        /*05c6*/ 	.short	(.L_247 - .L_246)
	.align		4
.L_246:
        /*05c8*/ 	.word	index@(_ZN10layer_norm22ln_bwd_finalize_kernelINS_22Kernel_traits_finalizeILj8192E6__halfS2_fS2_fjLb1ELj1024ELj4ENS_18Kernel_traits_baseILj8192ES2_S2_fS2_fjLj1024EEEEELb1ELb1EEEvNS_9BwdParamsE)
        /*05cc*/ 	.word	0x00000000


	//----- nvinfo : EIATTR_REGCOUNT
	.align		4
.L_247:
        /*05d0*/ 	.byte	0x04, 0x2f
        /*05d2*/ 	.short	(.L_249 - .L_248)
	.align		4
.L_248:
        /*05d4*/ 	.word	index@(_ZN10layer_norm13ln_bwd_kernelINS_13Kernel_traitsI6__halfS2_fS2_fjLj8192ELj1ELj1ELj8ELj16ENS_18Kernel_traits_baseILj8192ES2_S2_fS2_fjLj256EEEEELb1ELb1ELb1ELb0EEEvNS_9BwdParamsE)
        /*05d8*/ 	.word	0x000000ff


	//----- nvinfo : EIATTR_FRAME_SIZE
	.align		4
.L_249:
        /*05dc*/ 	.byte	0x04, 0x11
        /*05de*/ 	.short	(.L_251 - .L_250)
	.align		4
.L_250:
        /*05e0*/ 	.word	index@(_ZN10layer_norm13ln_bwd_kernelINS_13Kernel_traitsI6__halfS2_fS2_fjLj8192ELj1ELj1ELj8ELj16ENS_18Kernel_traits_baseILj8192ES2_S2_fS2_fjLj256EEEEELb1ELb1ELb1ELb0EEEvNS_9BwdParamsE)
        /*05e4*/ 	.word	0x00000040


	//----- nvinfo : EIATTR_REGCOUNT
	.align		4
.L_251:
        /*05e8*/ 	.byte	0x04, 0x2f
        /*05ea*/ 	.short	(.L_253 - .L_252)
	.align		4
.L_252:
        /*05ec*/ 	.word	index@(_ZN10layer_norm22ln_bwd_finalize_kernelINS_22Kernel_traits_finalizeILj8192E6__halfS2_fS2_fjLb1ELj1024ELj4ENS_18Kernel_traits_baseILj8192ES2_S2_fS2_fjLj1024EEEEELb1ELb0EEEvNS_9BwdParamsE)
        /*05f0*/ 	.word	0x00000020


	//----- nvinfo : EIATTR_FRAME_SIZE
	.align		4
.L_253:
        /*05f4*/ 	.byte	0x04, 0x11
        /*05f6*/ 	.short	(.L_255 - .L_254)
	.align		4
.L_254:
        /*05f8*/ 	.word	index@(_ZN10layer_norm22ln_bwd_finalize_kernelINS_22Kernel_traits_finalizeILj8192E6__halfS2_fS2_fjLb1ELj1024ELj4ENS_18Kernel_traits_baseILj8192ES2_S2_fS2_fjLj1024EEEEELb1ELb0EEEvNS_9BwdParamsE)
        /*05fc*/ 	.word	0x00000000


	//----- nvinfo : EIATTR_REGCOUNT
	.align		4
.L_255:
        /*0600*/ 	.byte	0x04, 0x2f
        /*0602*/ 	.short	(.L_257 - .L_256)
	.align		4
.L_256:
        /*0604*/ 	.word	index@(_ZN10layer_norm13ln_bwd_kernelINS_13Kernel_traitsI6__halfS2_fS2_fjLj8192ELj1ELj1ELj8ELj16ENS_18Kernel_traits_baseILj8192ES2_S2_fS2_fjLj256EEEEELb1ELb1ELb0ELb1EEEvNS_9BwdParamsE)
        /*0608*/ 	.word	0x000000ff


	//----- nvinfo : EIATTR_FRAME_SIZE
	.align		4
.L_257:
        /*060c*/ 	.byte	0x04, 0x11
        /*060e*/ 	.short	(.L_259 - .L_258)
	.align		4
.L_258:
        /*0610*/ 	.word	index@(_ZN10layer_norm13ln_bwd_kernelINS_13Kernel_traitsI6__halfS2_fS2_fjLj8192ELj1ELj1ELj8ELj16ENS_18Kernel_traits_baseILj8192ES2_S2_fS2_fjLj256EEEEELb1ELb1ELb0ELb1EEEvNS_9BwdParamsE)
        /*0614*/ 	.word	0x00000050


	//----- nvinfo : EIATTR_REGCOUNT
	.align		4
.L_259:
        /*0618*/ 	.byte	0x04, 0x2f
        /*061a*/ 	.short	(.L_261 - .L_260)
	.align		4
.L_260:
        /*061c*/ 	.word	index@(_ZN10layer_norm13ln_bwd_kernelINS_13Kernel_traitsI6__halfS2_fS2_fjLj8192ELj1ELj1ELj8ELj16ENS_18Kernel_traits_baseILj8192ES2_S2_fS2_fjLj256EEEEELb1ELb1ELb0ELb0EEEvNS_9BwdParamsE)
        /*0620*/ 	.word	0x000000ff


	//----- nvinfo : EIATTR_FRAME_SIZE
	.align		4
.L_261:
        /*0624*/ 	.byte	0x04, 0x11
        /*0626*/ 	.short	(.L_263 - .L_262)
	.align		4
.L_262:
        /*0628*/ 	.word	index@(_ZN10layer_norm13ln_bwd_kernelINS_13Kernel_traitsI6__halfS2_fS2_fjLj8192ELj1ELj1ELj8ELj16ENS_18Kernel_traits_baseILj8192ES2_S2_fS2_fjLj256EEEEELb1ELb1ELb0ELb0EEEvNS_9BwdParamsE)
        /*062c*/ 	.word	0x00000018


	//----- nvinfo : EIATTR_REGCOUNT
	.align		4
.L_263:
        /*0630*/ 	.byte	0x04, 0x2f
        /*0632*/ 	.short	(.L_265 - .L_264)
	.align		4
.L_264:
        /*0634*/ 	.word	index@(_ZN10layer_norm13ln_bwd_kernelINS_13Kernel_traitsI6__halfS2_fS2_fjLj8192ELj1ELj1ELj8ELj16ENS_18Kernel_traits_baseILj8192ES2_S2_fS2_fjLj256EEEEELb1ELb0ELb1ELb1EEEvNS_9BwdParamsE)
        /*0638*/ 	.word	0x000000fe


	//----- nvinfo : EIATTR_FRAME_SIZE
	.align		4
.L_265:
        /*063c*/ 	.byte	0x04, 0x11
        /*063e*/ 	.short	(.L_267 - .L_266)
	.align		4
.L_266:
        /*0640*/ 	.word	index@(_ZN10layer_norm13ln_bwd_kernelINS_13Kernel_traitsI6__halfS2_fS2_fjLj8192ELj1ELj1ELj8ELj16ENS_18Kernel_traits_baseILj8192ES2_S2_fS2_fjLj256EEEEELb1ELb0ELb1ELb1EEEvNS_9BwdParamsE)
        /*0644*/ 	.word	0x00000000


	//----- nvinfo : EIATTR_REGCOUNT
	.align		4
.L_267:
        /*0648*/ 	.byte	0x04, 0x2f
        /*064a*/ 	.short	(.L_269 - .L_268)
	.align		4
.L_268:
        /*064c*/ 	.word	index@(_ZN10layer_norm22ln_bwd_finalize_kernelINS_22Kernel_traits_finalizeILj8192E6__halfS2_fS2_fjLb0ELj1024ELj4ENS_18Kernel_traits_baseILj8192ES2_S2_fS2_fjLj1024EEEEELb0ELb1EEEvNS_9BwdParamsE)
        /*0650*/ 	.word	0x0000003f


	//----- nvinfo : EIATTR_FRAME_SIZE
	.align		4
.L_269:
        /*0654*/ 	.byte	0x04, 0x11
        /*0656*/ 	.short	(.L_271 - .L_270)
	.align		4
.L_270:
        /*0658*/ 	.word	index@(_ZN10layer_norm22ln_bwd_finalize_kernelINS_22Kernel_traits_finalizeILj8192E6__halfS2_fS2_fjLb0ELj1024ELj4ENS_18Kernel_traits_baseILj8192ES2_S2_fS2_fjLj1024EEEEELb0ELb1EEEvNS_9BwdParamsE)
        /*065c*/ 	.word	0x00000000


	//----- nvinfo : EIATTR_REGCOUNT
	.align		4
.L_271:
        /*0660*/ 	.byte	0x04, 0x2f
        /*0662*/ 	.short	(.L_273 - .L_272)
	.align		4
.L_272:
        /*0664*/ 	.word	index@(_ZN10layer_norm13ln_bwd_kernelINS_13Kernel_traitsI6__halfS2_fS2_fjLj8192ELj1ELj1ELj8ELj16ENS_18Kernel_traits_baseILj8192ES2_S2_fS2_fjLj256EEEEELb1ELb0ELb1ELb0EEEvNS_9BwdParamsE)
        /*0668*/ 	.word	0x000000e8


	//----- nvinfo : EIATTR_FRAME_SIZE
	.align		4
.L_273:
        /*066c*/ 	.byte	0x04, 0x11
        /*066e*/ 	.short	(.L_275 - .L_274)
	.align		4
.L_274:
        /*0670*/ 	.word	index@(_ZN10layer_norm13ln_bwd_kernelINS_13Kernel_traitsI6__halfS2_fS2_fjLj8192ELj1ELj1ELj8ELj16ENS_18Kernel_traits_baseILj8192ES2_S2_fS2_fjLj256EEEEELb1ELb0ELb1ELb0EEEvNS_9BwdParamsE)
        /*0674*/ 	.word	0x00000000


	//----- nvinfo : EIATTR_REGCOUNT
	.align		4
.L_275:
        /*0678*/ 	.byte	0x04, 0x2f
        /*067a*/ 	.short	(.L_277 - .L_276)
	.align		4
.L_276:
        /*067c*/ 	.word	index@(_ZN10layer_norm22ln_bwd_finalize_kernelINS_22Kernel_traits_finalizeILj8192E6__halfS2_fS2_fjLb0ELj1024ELj4ENS_18Kernel_traits_baseILj8192ES2_S2_fS2_fjLj1024EEEEELb0ELb0EEEvNS_9BwdParamsE)
        /*0680*/ 	.word	0x0000003f


	//----- nvinfo : EIATTR_FRAME_SIZE
	.align		4
.L_277:
        /*0684*/ 	.byte	0x04, 0x11
        /*0686*/ 	.short	(.L_279 - .L_278)
	.align		4
.L_278:
        /*0688*/ 	.word	index@(_ZN10layer_norm22ln_bwd_finalize_kernelINS_22Kernel_traits_finalizeILj8192E6__halfS2_fS2_fjLb0ELj1024ELj4ENS_18Kernel_traits_baseILj8192ES2_S2_fS2_fjLj1024EEEEELb0ELb0EEEvNS_9BwdParamsE)
        /*068c*/ 	.word	0x00000000


	//----- nvinfo : EIATTR_REGCOUNT
	.align		4
.L_279:
        /*0690*/ 	.byte	0x04, 0x2f
        /*0692*/ 	.short	(.L_281 - .L_280)
	.align		4
.L_280:
        /*0694*/ 	.word	index@(_ZN10layer_norm13ln_bwd_kernelINS_13Kernel_traitsI6__halfS2_fS2_fjLj8192ELj1ELj1ELj8ELj16ENS_18Kernel_traits_baseILj8192ES2_S2_fS2_fjLj256EEEEELb1ELb0ELb0ELb1EEEvNS_9BwdParamsE)
        /*0698*/ 	.word	0x000000ff


	//----- nvinfo : EIATTR_FRAME_SIZE
	.align		4
.L_281:
        /*069c*/ 	.byte	0x04, 0x11
        /*069e*/ 	.short	(.L_283 - .L_282)
	.align		4
.L_282:
        /*06a0*/ 	.word	index@(_ZN10layer_norm13ln_bwd_kernelINS_13Kernel_traitsI6__halfS2_fS2_fjLj8192ELj1ELj1ELj8ELj16ENS_18Kernel_traits_baseILj8192ES2_S2_fS2_fjLj256EEEEELb1ELb0ELb0ELb1EEEvNS_9BwdParamsE)
        /*06a4*/ 	.word	0x00000008


	//----- nvinfo : EIATTR_REGCOUNT
	.align		4
.L_283:
        /*06a8*/ 	.byte	0x04, 0x2f
        /*06aa*/ 	.short	(.L_285 - .L_284)
	.align		4
.L_284:
        /*06ac*/ 	.word	index@(_ZN10layer_norm13ln_bwd_kernelINS_13Kernel_traitsI6__halfS2_fS2_fjLj8192ELj1ELj1ELj8ELj16ENS_18Kernel_traits_baseILj8192ES2_S2_fS2_fjLj256EEEEELb1ELb0ELb0ELb0EEEvNS_9BwdParamsE)
        /*06b0*/ 	.word	0x000000e2


	//----- nvinfo : EIATTR_FRAME_SIZE
	.align		4
.L_285:
        /*06b4*/ 	.byte	0x04, 0x11
        /*06b6*/ 	.short	(.L_287 - .L_286)
	.align		4
.L_286:
        /*06b8*/ 	.word	index@(_ZN10layer_norm13ln_bwd_kernelINS_13Kernel_traitsI6__halfS2_fS2_fjLj8192ELj1ELj1ELj8ELj16ENS_18Kernel_traits_baseILj8192ES2_S2_fS2_fjLj256EEEEELb1ELb0ELb0ELb0EEEvNS_9BwdParamsE)
        /*06bc*/ 	.word	0x00000000


	//----- nvinfo : EIATTR_REGCOUNT
	.align		4
.L_287:
        /*06c0*/ 	.byte	0x04, 0x2f
        /*06c2*/ 	.short	(.L_289 - .L_288)
	.align		4
.L_288:
        /*06c4*/ 	.word	index@(_ZN10layer_norm13ln_bwd_kernelINS_13Kernel_traitsI6__halfS2_fS2_fjLj8192ELj1ELj1ELj8ELj16ENS_18Kernel_traits_baseILj8192ES2_S2_fS2_fjLj256EEEEELb0ELb1ELb1ELb1EEEvNS_9BwdParamsE)
        /*06c8*/ 	.word	0x000000fe


	//----- nvinfo : EIATTR_FRAME_SIZE
	.align		4
.L_289:
        /*06cc*/ 	.byte	0x04, 0x11
        /*06ce*/ 	.short	(.L_291 - .L_290)
	.align		4
.L_290:
        /*06d0*/ 	.word	index@(_ZN10layer_norm13ln_bwd_kernelINS_13Kernel_traitsI6__halfS2_fS2_fjLj8192ELj1ELj1ELj8ELj16ENS_18Kernel_traits_baseILj8192ES2_S2_fS2_fjLj256EEEEELb0ELb1ELb1ELb1EEEvNS_9BwdParamsE)
        /*06d4*/ 	.word	0x00000000


	//----- nvinfo : EIATTR_REGCOUNT
	.align		4
.L_291:
        /*06d8*/ 	.byte	0x04, 0x2f
        /*06da*/ 	.short	(.L_293 - .L_292)
	.align		4
.L_292:
        /*06dc*/ 	.word	index@(_ZN10layer_norm13ln_bwd_kernelINS_13Kernel_traitsI6__halfS2_fS2_fjLj8192ELj1ELj1ELj8ELj16ENS_18Kernel_traits_baseILj8192ES2_S2_fS2_fjLj256EEEEELb0ELb1ELb1ELb0EEEvNS_9BwdParamsE)
        /*06e0*/ 	.word	0x000000ff


	//----- nvinfo : EIATTR_FRAME_SIZE
	.align		4
.L_293:
        /*06e4*/ 	.byte	0x04, 0x11
        /*06e6*/ 	.short	(.L_295 - .L_294)
	.align		4
.L_294:
        /*06e8*/ 	.word	index@(_ZN10layer_norm13ln_bwd_kernelINS_13Kernel_traitsI6__halfS2_fS2_fjLj8192ELj1ELj1ELj8ELj16ENS_18Kernel_traits_baseILj8192ES2_S2_fS2_fjLj256EEEEELb0ELb1ELb1ELb0EEEvNS_9BwdParamsE)
        /*06ec*/ 	.word	0x00000028


	//----- nvinfo : EIATTR_REGCOUNT
	.align		4
.L_295:
        /*06f0*/ 	.byte	0x04, 0x2f
        /*06f2*/ 	.short	(.L_297 - .L_296)
	.align		4
.L_296:
        /*06f4*/ 	.word	index@(_ZN10layer_norm13ln_bwd_kernelINS_13Kernel_traitsI6__halfS2_fS2_fjLj8192ELj1ELj1ELj8ELj16ENS_18Kernel_traits_baseILj8192ES2_S2_fS2_fjLj256EEEEELb0ELb1ELb0ELb1EEEvNS_9BwdParamsE)
        /*06f8*/ 	.word	0x000000ff


	//----- nvinfo : EIATTR_FRAME_SIZE
	.align		4
.L_297:
        /*06fc*/ 	.byte	0x04, 0x11
        /*06fe*/ 	.short	(.L_299 - .L_298)
	.align		4
.L_298:
        /*0700*/ 	.word	index@(_ZN10layer_norm13ln_bwd_kernelINS_13Kernel_traitsI6__halfS2_fS2_fjLj8192ELj1ELj1ELj8ELj16ENS_18Kernel_traits_baseILj8192ES2_S2_fS2_fjLj256EEEEELb0ELb1ELb0ELb1EEEvNS_9BwdParamsE)
        /*0704*/ 	.word	0x00000048


	//----- nvinfo : EIATTR_REGCOUNT
	.align		4
.L_299:
        /*0708*/ 	.byte	0x04, 0x2f
        /*070a*/ 	.short	(.L_301 - .L_300)
	.align		4
.L_300:
        /*070c*/ 	.word	index@(_ZN10layer_norm13ln_bwd_kernelINS_13Kernel_traitsI6__halfS2_fS2_fjLj8192ELj1ELj1ELj8ELj16ENS_18Kernel_traits_baseILj8192ES2_S2_fS2_fjLj256EEEEELb0ELb1ELb0ELb0EEEvNS_9BwdParamsE)
        /*0710*/ 	.word	0x000000ff


	//----- nvinfo : EIATTR_FRAME_SIZE
	.align		4
.L_301:
        /*0714*/ 	.byte	0x04, 0x11
        /*0716*/ 	.short	(.L_303 - .L_302)
	.align		4
.L_302:
        /*0718*/ 	.word	index@(_ZN10layer_norm13ln_bwd_kernelINS_13Kernel_traitsI6__halfS2_fS2_fjLj8192ELj1ELj1ELj8ELj16ENS_18Kernel_traits_baseILj8192ES2_S2_fS2_fjLj256EEEEELb0ELb1ELb0ELb0EEEvNS_9BwdParamsE)
        /*071c*/ 	.word	0x00000000


	//----- nvinfo : EIATTR_REGCOUNT
	.align		4
.L_303:
        /*0720*/ 	.byte	0x04, 0x2f
        /*0722*/ 	.short	(.L_305 - .L_304)
	.align		4
.L_304:
        /*0724*/ 	.word	index@(_ZN10layer_norm13ln_bwd_kernelINS_13Kernel_traitsI6__halfS2_fS2_fjLj8192ELj1ELj1ELj8ELj16ENS_18Kernel_traits_baseILj8192ES2_S2_fS2_fjLj256EEEEELb0ELb0ELb1ELb1EEEvNS_9BwdParamsE)
        /*0728*/ 	.word	0x000000fd


	//----- nvinfo : EIATTR_FRAME_SIZE
	.align		4
.L_305:
        /*072c*/ 	.byte	0x04, 0x11
        /*072e*/ 	.short	(.L_307 - .L_306)
	.align		4
.L_306:
        /*0730*/ 	.word	index@(_ZN10layer_norm13ln_bwd_kernelINS_13Kernel_traitsI6__halfS2_fS2_fjLj8192ELj1ELj1ELj8ELj16ENS_18Kernel_traits_baseILj8192ES2_S2_fS2_fjLj256EEEEELb0ELb0ELb1ELb1EEEvNS_9BwdParamsE)
        /*0734*/ 	.word	0x00000000


	//----- nvinfo : EIATTR_REGCOUNT
	.align		4
.L_307:
        /*0738*/ 	.byte	0x04, 0x2f
        /*073a*/ 	.short	(.L_309 - .L_308)
	.align		4
.L_308:
        /*073c*/ 	.word	index@(_ZN10layer_norm13ln_bwd_kernelINS_13Kernel_traitsI6__halfS2_fS2_fjLj8192ELj1ELj1ELj8ELj16ENS_18Kernel_traits_baseILj8192ES2_S2_fS2_fjLj256EEEEELb0ELb0ELb1ELb0EEEvNS_9BwdParamsE)
        /*0740*/ 	.word	0x000000dd


	//----- nvinfo : EIATTR_FRAME_SIZE
	.align		4
.L_309:
        /*0744*/ 	.byte	0x04, 0x11
        /*0746*/ 	.short	(.L_311 - .L_310)
	.align		4
.L_310:
        /*0748*/ 	.word	index@(_ZN10layer_norm13ln_bwd_kernelINS_13Kernel_traitsI6__halfS2_fS2_fjLj8192ELj1ELj1ELj8ELj16ENS_18Kernel_traits_baseILj8192ES2_S2_fS2_fjLj256EEEEELb0ELb0ELb1ELb0EEEvNS_9BwdParamsE)
        /*074c*/ 	.word	0x00000000


	//----- nvinfo : EIATTR_REGCOUNT
	.align		4
.L_311:
        /*0750*/ 	.byte	0x04, 0x2f
        /*0752*/ 	.short	(.L_313 - .L_312)
	.align		4
.L_312:
        /*0754*/ 	.word	index@(_ZN10layer_norm13ln_bwd_kernelINS_13Kernel_traitsI6__halfS2_fS2_fjLj8192ELj1ELj1ELj8ELj16ENS_18Kernel_traits_baseILj8192ES2_S2_fS2_fjLj256EEEEELb0ELb0ELb0ELb1EEEvNS_9BwdParamsE)
        /*0758*/ 	.word	0x000000fc


	//----- nvinfo : EIATTR_FRAME_SIZE
	.align		4
.L_313:
        /*075c*/ 	.byte	0x04, 0x11
        /*075e*/ 	.short	(.L_315 - .L_314)
	.align		4
.L_314:
        /*0760*/ 	.word	index@(_ZN10layer_norm13ln_bwd_kernelINS_13Kernel_traitsI6__halfS2_fS2_fjLj8192ELj1ELj1ELj8ELj16ENS_18Kernel_traits_baseILj8192ES2_S2_fS2_fjLj256EEEEELb0ELb0ELb0ELb1EEEvNS_9BwdParamsE)
        /*0764*/ 	.word	0x00000000


	//----- nvinfo : EIATTR_REGCOUNT
	.align		4
.L_315:
        /*0768*/ 	.byte	0x04, 0x2f
        /*076a*/ 	.short	(.L_317 - .L_316)
	.align		4
.L_316:
        /*076c*/ 	.word	index@(_ZN10layer_norm13ln_bwd_kernelINS_13Kernel_traitsI6__halfS2_fS2_fjLj8192ELj1ELj1ELj8ELj16ENS_18Kernel_traits_baseILj8192ES2_S2_fS2_fjLj256EEEEELb0ELb0ELb0ELb0EEEvNS_9BwdParamsE)
        /*0770*/ 	.word	0x000000d5


	//----- nvinfo : EIATTR_FRAME_SIZE
	.align		4
.L_317:
        /*0774*/ 	.byte	0x04, 0x11
        /*0776*/ 	.short	(.L_319 - .L_318)
	.align		4
.L_318:
        /*0778*/ 	.word	index@(_ZN10layer_norm13ln_bwd_kernelINS_13Kernel_traitsI6__halfS2_fS2_fjLj8192ELj1ELj1ELj8ELj16ENS_18Kernel_traits_baseILj8192ES2_S2_fS2_fjLj256EEEEELb0ELb0ELb0ELb0EEEvNS_9BwdParamsE)
        /*077c*/ 	.word	0x00000000


	//----- nvinfo : EIATTR_REGCOUNT
	.align		4
.L_319:
        /*0780*/ 	.byte	0x04, 0x2f
        /*0782*/ 	.short	(.L_321 - .L_320)
	.align		4
.L_320:
        /*0784*/ 	.word	index@(_ZN10layer_norm13ln_bwd_kernelINS_13Kernel_traitsIf6__halfS2_S2_fjLj8192ELj1ELj1ELj8ELj16ENS_18Kernel_traits_baseILj8192EfS2_S2_S2_fjLj256EEEEELb1ELb1ELb1ELb1EEEvNS_9BwdParamsE)
        /*0788*/ 	.word	0x000000ff


	//----- nvinfo : EIATTR_FRAME_SIZE
	.align		4
.L_321:
        /*078c*/ 	.byte	0x04, 0x11
        /*078e*/ 	.short	(.L_323 - .L_322)
	.align		4
.L_322:
        /*0790*/ 	.word	index@(_ZN10layer_norm13ln_bwd_kernelINS_13Kernel_traitsIf6__halfS2_S2_fjLj8192ELj1ELj1ELj8ELj16ENS_18Kernel_traits_baseILj8192EfS2_S2_S2_fjLj256EEEEELb1ELb1ELb1ELb1EEEvNS_9BwdParamsE)
        /*0794*/ 	.word	0x00000058


	//----- nvinfo : EIATTR_REGCOUNT
	.align		4
.L_323:
        /*0798*/ 	.byte	0x04, 0x2f
        /*079a*/ 	.short	(.L_325 - .L_324)
	.align		4
.L_324:
        /*079c*/ 	.word	index@(_ZN10layer_norm22ln_bwd_finalize_kernelINS_22Kernel_traits_finalizeILj8192Ef6__halfS2_S2_fjLb1ELj1024ELj4ENS_18Kernel_traits_baseILj8192EfS2_S2_S2_fjLj1024EEEEELb1ELb1EEEvNS_9BwdParamsE)
        /*07a0*/ 	.word	0x00000020


	//----- nvinfo : EIATTR_FRAME_SIZE
	.align		4
.L_325:
        /*07a4*/ 	.byte	0x04, 0x11
        /*07a6*/ 	.short	(.L_327 - .L_326)
	.align		4
.L_326:
        /*07a8*/ 	.word	index@(_ZN10layer_norm22ln_bwd_finalize_kernelINS_22Kernel_traits_finalizeILj8192Ef6__halfS2_S2_fjLb1ELj1024ELj4ENS_18Kernel_traits_baseILj8192EfS2_S2_S2_fjLj1024EEEEELb1ELb1EEEvNS_9BwdParamsE)
        /*07ac*/ 	.word	0x00000000


	//----- nvinfo : EIATTR_REGCOUNT
	.align		4
.L_327:
        /*07b0*/ 	.byte	0x04, 0x2f
        /*07b2*/ 	.short	(.L_329 - .L_328)
	.align		4
.L_328:
        /*07b4*/ 	.word	index@(_ZN10layer_norm13ln_bwd_kernelINS_13Kernel_traitsIf6__halfS2_S2_fjLj8192ELj1ELj1ELj8ELj16ENS_18Kernel_traits_baseILj8192EfS2_S2_S2_fjLj256EEEEELb1ELb1ELb1ELb0EEEvNS_9BwdParamsE)
        /*07b8*/ 	.word	0x000000ff


	//----- nvinfo : EIATTR_FRAME_SIZE
	.align		4
.L_329:
        /*07bc*/ 	.byte	0x04, 0x11
        /*07be*/ 	.short	(.L_331 - .L_330)
	.align		4
.L_330:
        /*07c0*/ 	.word	index@(_ZN10layer_norm13ln_bwd_kernelINS_13Kernel_traitsIf6__halfS2_S2_fjLj8192ELj1ELj1ELj8ELj16ENS_18Kernel_traits_baseILj8192EfS2_S2_S2_fjLj256EEEEELb1ELb1ELb1ELb0EEEvNS_9BwdParamsE)
        /*07c4*/ 	.word	0x00000060


	//----- nvinfo : EIATTR_REGCOUNT
	.align		4
.L_331:
        /*07c8*/ 	.byte	0x04, 0x2f
        /*07ca*/ 	.short	(.L_333 - .L_332)
	.align		4
.L_332:
        /*07cc*/ 	.word	index@(_ZN10layer_norm22ln_bwd_finalize_kernelINS_22Kernel_traits_finalizeILj8192Ef6__halfS2_S2_fjLb1ELj1024ELj4ENS_18Kernel_traits_baseILj8192EfS2_S2_S2_fjLj1024EEEEELb1ELb0EEEvNS_9BwdParamsE)
        /*07d0*/ 	.word	0x00000020


	//----- nvinfo : EIATTR_FRAME_SIZE
	.align		4
.L_333:
        /*07d4*/ 	.byte	0x04, 0x11
        /*07d6*/ 	.short	(.L_335 - .L_334)
	.align		4
.L_334:
        /*07d8*/ 	.word	index@(_ZN10layer_norm22ln_bwd_finalize_kernelINS_22Kernel_traits_finalizeILj8192Ef6__halfS2_S2_fjLb1ELj1024ELj4ENS_18Kernel_traits_baseILj8192EfS2_S2_S2_fjLj1024EEEEELb1ELb0EEEvNS_9BwdParamsE)
        /*07dc*/ 	.word	0x00000000


	//----- nvinfo : EIATTR_REGCOUNT
	.align		4
.L_335:
        /*07e0*/ 	.byte	0x04, 0x2f
        /*07e2*/ 	.short	(.L_337 - .L_336)
	.align		4
.L_336:
        /*07e4*/ 	.word	index@(_ZN10layer_norm13ln_bwd_kernelINS_13Kernel_traitsIf6__halfS2_S2_fjLj8192ELj1ELj1ELj8ELj16ENS_18Kernel_traits_baseILj8192EfS2_S2_S2_fjLj256EEEEELb1ELb1ELb0ELb1EEEvNS_9BwdParamsE)
        /*07e8*/ 	.word	0x000000ff


	//----- nvinfo : EIATTR_FRAME_SIZE
	.align		4
.L_337:
        /*07ec*/ 	.byte	0x04, 0x11
        /*07ee*/ 	.short	(.L_339 - .L_338)
	.align		4
.L_338:
        /*07f0*/ 	.word	index@(_ZN10layer_norm13ln_bwd_kernelINS_13Kernel_traitsIf6__halfS2_S2_fjLj8192ELj1ELj1ELj8ELj16ENS_18Kernel_traits_baseILj8192EfS2_S2_S2_fjLj256EEEEELb1ELb1ELb0ELb1EEEvNS_9BwdParamsE)
        /*07f4*/ 	.word	0x00000048


	//----- nvinfo : EIATTR_REGCOUNT
	.align		4
.L_339:
        /*07f8*/ 	.byte	0x04, 0x2f
        /*07fa*/ 	.short	(.L_341 - .L_340)
	.align		4
.L_340:
        /*07fc*/ 	.word	index@(_ZN10layer_norm13ln_bwd_kernelINS_13Kernel_traitsIf6__halfS2_S2_fjLj8192ELj1ELj1ELj8ELj16ENS_18Kernel_traits_baseILj8192EfS2_S2_S2_fjLj256EEEEELb1ELb1ELb0ELb0EEEvNS_9BwdParamsE)
        /*0800*/ 	.word	0x000000ff


	//----- nvinfo : EIATTR_FRAME_SIZE
	.align		4
.L_341:
        /*0804*/ 	.byte	0x04, 0x11
        /*0806*/ 	.short	(.L_343 - .L_342)
	.align		4
.L_342:
        /*0808*/ 	.word	index@(_ZN10layer_norm13ln_bwd_kernelINS_13Kernel_traitsIf6__halfS2_S2_fjLj8192ELj1ELj1ELj8ELj16ENS_18Kernel_traits_baseILj8192EfS2_S2_S2_fjLj256EEEEELb1ELb1ELb0ELb0EEEvNS_9BwdParamsE)
        /*080c*/ 	.word	0x00000040


	//----- nvinfo : EIATTR_REGCOUNT
	.align		4
.L_343:
        /*0810*/ 	.byte	0x04, 0x2f
        /*0812*/ 	.short	(.L_345 - .L_344)
	.align		4
.L_344:
        /*0814*/ 	.word	index@(_ZN10layer_norm13ln_bwd_kernelINS_13Kernel_traitsIf6__halfS2_S2_fjLj8192ELj1ELj1ELj8ELj16ENS_18Kernel_traits_baseILj8192EfS2_S2_S2_fjLj256EEEEELb1ELb0ELb1ELb1EEEvNS_9BwdParamsE)
        /*0818*/ 	.word	0x000000ec


	//----- nvinfo : EIATTR_FRAME_SIZE
	.align		4
.L_345:
        /*081c*/ 	.byte	0x04, 0x11
        /*081e*/ 	.short	(.L_347 - .L_346)
	.align		4
.L_346:
        /*0820*/ 	.word	index@(_ZN10layer_norm13ln_bwd_kernelINS_13Kernel_traitsIf6__halfS2_S2_fjLj8192ELj1ELj1ELj8ELj16ENS_18Kernel_traits_baseILj8192EfS2_S2_S2_fjLj256EEEEELb1ELb0ELb1ELb1EEEvNS_9BwdParamsE)
        /*0824*/ 	.word	0x00000000


	//----- nvinfo : EIATTR_REGCOUNT
	.align		4
.L_347:
        /*0828*/ 	.byte	0x04, 0x2f
        /*082a*/ 	.short	(.L_349 - .L_348)
	.align		4
.L_348:
        /*082c*/ 	.word	index@(_ZN10layer_norm22ln_bwd_finalize_kernelINS_22Kernel_traits_finalizeILj8192Ef6__halfS2_S2_fjLb0ELj1024ELj4ENS_18Kernel_traits_baseILj8192EfS2_S2_S2_fjLj1024EEEEELb0ELb1EEEvNS_9BwdParamsE)
        /*0830*/ 	.word	0x0000003f


	//----- nvinfo : EIATTR_FRAME_SIZE
	.align		4
.L_349:
        /*0834*/ 	.byte	0x04, 0x11
        /*0836*/ 	.short	(.L_351 - .L_350)
	.align		4
.L_350:
        /*0838*/ 	.word	index@(_ZN10layer_norm22ln_bwd_finalize_kernelINS_22Kernel_traits_finalizeILj8192Ef6__halfS2_S2_fjLb0ELj1024ELj4ENS_18Kernel_traits_baseILj8192EfS2_S2_S2_fjLj1024EEEEELb0ELb1EEEvNS_9BwdParamsE)
        /*083c*/ 	.word	0x00000000


	//----- nvinfo : EIATTR_REGCOUNT
	.align		4
.L_351:
        /*0840*/ 	.byte	0x04, 0x2f
        /*0842*/ 	.short	(.L_353 - .L_352)
	.align		4
.L_352:
        /*0844*/ 	.word	index@(_ZN10layer_norm13ln_bwd_kernelINS_13Kernel_traitsIf6__halfS2_S2_fjLj8192ELj1ELj1ELj8ELj16ENS_18Kernel_traits_baseILj8192EfS2_S2_S2_fjLj256EEEEELb1ELb0ELb1ELb0EEEvNS_9BwdParamsE)
        /*0848*/ 	.word	0x000000dd


	//----- nvinfo : EIATTR_FRAME_SIZE
	.align		4
.L_353:
        /*084c*/ 	.byte	0x04, 0x11
        /*084e*/ 	.short	(.L_355 - .L_354)
	.align		4
.L_354:
        /*0850*/ 	.word	index@(_ZN10layer_norm13ln_bwd_kernelINS_13Kernel_traitsIf6__halfS2_S2_fjLj8192ELj1ELj1ELj8ELj16ENS_18Kernel_traits_baseILj8192EfS2_S2_S2_fjLj256EEEEELb1ELb0ELb1ELb0EEEvNS_9BwdParamsE)
        /*0854*/ 	.word	0x00000000


	//----- nvinfo : EIATTR_REGCOUNT
	.align		4
.L_355:
        /*0858*/ 	.byte	0x04, 0x2f
        /*085a*/ 	.short	(.L_357 - .L_356)
	.align		4
.L_356:
        /*085c*/ 	.word	index@(_ZN10layer_norm22ln_bwd_finalize_kernelINS_22Kernel_traits_finalizeILj8192Ef6__halfS2_S2_fjLb0ELj1024ELj4ENS_18Kernel_traits_baseILj8192EfS2_S2_S2_fjLj1024EEEEELb0ELb0EEEvNS_9BwdParamsE)
        /*0860*/ 	.word	0x0000003f


	//----- nvinfo : EIATTR_FRAME_SIZE
	.align		4
.L_357:
        /*0864*/ 	.byte	0x04, 0x11
        /*0866*/ 	.short	(.L_359 - .L_358)
	.align		4
.L_358:
        /*0868*/ 	.word	index@(_ZN10layer_norm22ln_bwd_finalize_kernelINS_22Kernel_traits_finalizeILj8192Ef6__halfS2_S2_fjLb0ELj1024ELj4ENS_18Kernel_traits_baseILj8192EfS2_S2_S2_fjLj1024EEEEELb0ELb0EEEvNS_9BwdParamsE)
        /*086c*/ 	.word	0x00000000


	//----- nvinfo : EIATTR_REGCOUNT
	.align		4
.L_359:
        /*0870*/ 	.byte	0x04, 0x2f
        /*0872*/ 	.short	(.L_361 - .L_360)
	.align		4
.L_360:
        /*0874*/ 	.word	index@(_ZN10layer_norm13ln_bwd_kernelINS_13Kernel_traitsIf6__halfS2_S2_fjLj8192ELj1ELj1ELj8ELj16ENS_18Kernel_traits_baseILj8192EfS2_S2_S2_fjLj256EEEEELb1ELb0ELb0ELb1EEEvNS_9BwdParamsE)
        /*0878*/ 	.word	0x000000f5


	//----- nvinfo : EIATTR_FRAME_SIZE
	.align		4
.L_361:
        /*087c*/ 	.byte	0x04, 0x11
        /*087e*/ 	.short	(.L_363 - .L_362)
	.align		4
.L_362:
        /*0880*/ 	.word	index@(_ZN10layer_norm13ln_bwd_kernelINS_13Kernel_traitsIf6__halfS2_S2_fjLj8192ELj1ELj1ELj8ELj16ENS_18Kernel_traits_baseILj8192EfS2_S2_S2_fjLj256EEEEELb1ELb0ELb0ELb1EEEvNS_9BwdParamsE)
        /*0884*/ 	.word	0x00000000


	//----- nvinfo : EIATTR_REGCOUNT
	.align		4
.L_363:
        /*0888*/ 	.byte	0x04, 0x2f
        /*088a*/ 	.short	(.L_365 - .L_364)
	.align		4
.L_364:
        /*088c*/ 	.word	index@(_ZN10layer_norm13ln_bwd_kernelINS_13Kernel_traitsIf6__halfS2_S2_fjLj8192ELj1ELj1ELj8ELj16ENS_18Kernel_traits_baseILj8192EfS2_S2_S2_fjLj256EEEEELb1ELb0ELb0ELb0EEEvNS_9BwdParamsE)
        /*0890*/ 	.word	0x000000de


	//----- nvinfo : EIATTR_FRAME_SIZE
	.align		4
.L_365:
        /*0894*/ 	.byte	0x04, 0x11
        /*0896*/ 	.short	(.L_367 - .L_366)
	.align		4
.L_366:
        /*0898*/ 	.word	index@(_ZN10layer_norm13ln_bwd_kernelINS_13Kernel_traitsIf6__halfS2_S2_fjLj8192ELj1ELj1ELj8ELj16ENS_18Kernel_traits_baseILj8192EfS2_S2_S2_fjLj256EEEEELb1ELb0ELb0ELb0EEEvNS_9BwdParamsE)
        /*089c*/ 	.word	0x00000000


	//----- nvinfo : EIATTR_REGCOUNT
	.align		4
.L_367:
        /*08a0*/ 	.byte	0x04, 0x2f
        /*08a2*/ 	.short	(.L_369 - .L_368)
	.align		4
.L_368:
        /*08a4*/ 	.word	index@(_ZN10layer_norm13ln_bwd_kernelINS_13Kernel_traitsIf6__halfS2_S2_fjLj8192ELj1ELj1ELj8ELj16ENS_18Kernel_traits_baseILj8192EfS2_S2_S2_fjLj256EEEEELb0ELb1ELb1ELb1EEEvNS_9BwdParamsE)
        /*08a8*/ 	.word	0x000000ff


	//----- nvinfo : EIATTR_FRAME_SIZE
	.align		4
.L_369:
        /*08ac*/ 	.byte	0x04, 0x11
        /*08ae*/ 	.short	(.L_371 - .L_370)
	.align		4
.L_370:
        /*08b0*/ 	.word	index@(_ZN10layer_norm13ln_bwd_kernelINS_13Kernel_traitsIf6__halfS2_S2_fjLj8192ELj1ELj1ELj8ELj16ENS_18Kernel_traits_baseILj8192EfS2_S2_S2_fjLj256EEEEELb0ELb1ELb1ELb1EEEvNS_9BwdParamsE)
        /*08b4*/ 	.word	0x00000028


	//----- nvinfo : EIATTR_REGCOUNT
	.align		4
.L_371:
        /*08b8*/ 	.byte	0x04, 0x2f
        /*08ba*/ 	.short	(.L_373 - .L_372)
	.align		4
.L_372:
        /*08bc*/ 	.word	index@(_ZN10layer_norm13ln_bwd_kernelINS_13Kernel_traitsIf6__halfS2_S2_fjLj8192ELj1ELj1ELj8ELj16ENS_18Kernel_traits_baseILj8192EfS2_S2_S2_fjLj256EEEEELb0ELb1ELb1ELb0EEEvNS_9BwdParamsE)
        /*08c0*/ 	.word	0x000000ff


	//----- nvinfo : EIATTR_FRAME_SIZE
	.align		4
.L_373:
        /*08c4*/ 	.byte	0x04, 0x11
        /*08c6*/ 	.short	(.L_375 - .L_374)
	.align		4
.L_374:
        /*08c8*/ 	.word	index@(_ZN10layer_norm13ln_bwd_kernelINS_13Kernel_traitsIf6__halfS2_S2_fjLj8192ELj1ELj1ELj8ELj16ENS_18Kernel_traits_baseILj8192EfS2_S2_S2_fjLj256EEEEELb0ELb1ELb1ELb0EEEvNS_9BwdParamsE)
        /*08cc*/ 	.word	0x00000040


	//----- nvinfo : EIATTR_REGCOUNT
	.align		4
.L_375:
        /*08d0*/ 	.byte	0x04, 0x2f
        /*08d2*/ 	.short	(.L_377 - .L_376)
	.align		4
.L_376:
        /*08d4*/ 	.word	index@(_ZN10layer_norm13ln_bwd_kernelINS_13Kernel_traitsIf6__halfS2_S2_fjLj8192ELj1ELj1ELj8ELj16ENS_18Kernel_traits_baseILj8192EfS2_S2_S2_fjLj256EEEEELb0ELb1ELb0ELb1EEEvNS_9BwdParamsE)
        /*08d8*/ 	.word	0x000000ff


	//----- nvinfo : EIATTR_FRAME_SIZE
	.align		4
.L_377:
        /*08dc*/ 	.byte	0x04, 0x11
        /*08de*/ 	.short	(.L_379 - .L_378)
	.align		4
.L_378:
        /*08e0*/ 	.word	index@(_ZN10layer_norm13ln_bwd_kernelINS_13Kernel_traitsIf6__halfS2_S2_fjLj8192ELj1ELj1ELj8ELj16ENS_18Kernel_traits_baseILj8192EfS2_S2_S2_fjLj256EEEEELb0ELb1ELb0ELb1EEEvNS_9BwdParamsE)
        /*08e4*/ 	.word	0x00000028


	//----- nvinfo : EIATTR_REGCOUNT
	.align		4
.L_379:
        /*08e8*/ 	.byte	0x04, 0x2f
        /*08ea*/ 	.short	(.L_381 - .L_380)
	.align		4
.L_380:
        /*08ec*/ 	.word	index@(_ZN10layer_norm13ln_bwd_kernelINS_13Kernel_traitsIf6__halfS2_S2_fjLj8192ELj1ELj1ELj8ELj16ENS_18Kernel_traits_baseILj8192EfS2_S2_S2_fjLj256EEEEELb0ELb1ELb0ELb0EEEvNS_9BwdParamsE)
        /*08f0*/ 	.word	0x000000ff


	//----- nvinfo : EIATTR_FRAME_SIZE
	.align		4
.L_381:
        /*08f4*/ 	.byte	0x04, 0x11
        /*08f6*/ 	.short	(.L_383 - .L_382)
	.align		4
.L_382:
        /*08f8*/ 	.word	index@(_ZN10layer_norm13ln_bwd_kernelINS_13Kernel_traitsIf6__halfS2_S2_fjLj8192ELj1ELj1ELj8ELj16ENS_18Kernel_traits_baseILj8192EfS2_S2_S2_fjLj256EEEEELb0ELb1ELb0ELb0EEEvNS_9BwdParamsE)
        /*08fc*/ 	.word	0x00000020


	//----- nvinfo : EIATTR_REGCOUNT
	.align		4
.L_383:
        /*0900*/ 	.byte	0x04, 0x2f
        /*0902*/ 	.short	(.L_385 - .L_384)
	.align		4
.L_384:
        /*0904*/ 	.word	index@(_ZN10layer_norm13ln_bwd_kernelINS_13Kernel_traitsIf6__halfS2_S2_fjLj8192ELj1ELj1ELj8ELj16ENS_18Kernel_traits_baseILj8192EfS2_S2_S2_fjLj256EEEEELb0ELb0ELb1ELb1EEEvNS_9BwdParamsE)
        /*0908*/ 	.word	0x000000ea


	//----- nvinfo : EIATTR_FRAME_SIZE
	.align		4
.L_385:
        /*090c*/ 	.byte	0x04, 0x11
        /*090e*/ 	.short	(.L_387 - .L_386)
	.align		4
.L_386:
        /*0910*/ 	.word	index@(_ZN10layer_norm13ln_bwd_kernelINS_13Kernel_traitsIf6__halfS2_S2_fjLj8192ELj1ELj1ELj8ELj16ENS_18Kernel_traits_baseILj8192EfS2_S2_S2_fjLj256EEEEELb0ELb0ELb1ELb1EEEvNS_9BwdParamsE)
        /*0914*/ 	.word	0x00000000


	//----- nvinfo : EIATTR_REGCOUNT
	.align		4
.L_387:
        /*0918*/ 	.byte	0x04, 0x2f
        /*091a*/ 	.short	(.L_389 - .L_388)
	.align		4
.L_388:
        /*091c*/ 	.word	index@(_ZN10layer_norm13ln_bwd_kernelINS_13Kernel_traitsIf6__halfS2_S2_fjLj8192ELj1ELj1ELj8ELj16ENS_18Kernel_traits_baseILj8192EfS2_S2_S2_fjLj256EEEEELb0ELb0ELb1ELb0EEEvNS_9BwdParamsE)
        /*0920*/ 	.word	0x000000da


	//----- nvinfo : EIATTR_FRAME_SIZE
	.align		4
.L_389:
        /*0924*/ 	.byte	0x04, 0x11
        /*0926*/ 	.short	(.L_391 - .L_390)
	.align		4
.L_390:
        /*0928*/ 	.word	index@(_ZN10layer_norm13ln_bwd_kernelINS_13Kernel_traitsIf6__halfS2_S2_fjLj8192ELj1ELj1ELj8ELj16ENS_18Kernel_traits_baseILj8192EfS2_S2_S2_fjLj256EEEEELb0ELb0ELb1ELb0EEEvNS_9BwdParamsE)
        /*092c*/ 	.word	0x00000000


	//----- nvinfo : EIATTR_REGCOUNT
	.align		4
.L_391:
        /*0930*/ 	.byte	0x04, 0x2f
        /*0932*/ 	.short	(.L_393 - .L_392)
	.align		4
.L_392:
        /*0934*/ 	.word	index@(_ZN10layer_norm13ln_bwd_kernelINS_13Kernel_traitsIf6__halfS2_S2_fjLj8192ELj1ELj1ELj8ELj16ENS_18Kernel_traits_baseILj8192EfS2_S2_S2_fjLj256EEEEELb0ELb0ELb0ELb1EEEvNS_9BwdParamsE)
        /*0938*/ 	.word	0x000000ee


	//----- nvinfo : EIATTR_FRAME_SIZE
	.align		4
.L_393:
        /*093c*/ 	.byte	0x04, 0x11
        /*093e*/ 	.short	(.L_395 - .L_394)
	.align		4
.L_394:
        /*0940*/ 	.word	index@(_ZN10layer_norm13ln_bwd_kernelINS_13Kernel_traitsIf6__halfS2_S2_fjLj8192ELj1ELj1ELj8ELj16ENS_18Kernel_traits_baseILj8192EfS2_S2_S2_fjLj256EEEEELb0ELb0ELb0ELb1EEEvNS_9BwdParamsE)
        /*0944*/ 	.word	0x00000000


	//----- nvinfo : EIATTR_REGCOUNT
	.align		4
.L_395:
        /*0948*/ 	.byte	0x04, 0x2f
        /*094a*/ 	.short	(.L_397 - .L_396)
	.align		4
.L_396:
        /*094c*/ 	.word	index@(_ZN10layer_norm13ln_bwd_kernelINS_13Kernel_traitsIf6__halfS2_S2_fjLj8192ELj1ELj1ELj8ELj16ENS_18Kernel_traits_baseILj8192EfS2_S2_S2_fjLj256EEEEELb0ELb0ELb0ELb0EEEvNS_9BwdParamsE)
        /*0950*/ 	.word	0x000000d3


	//----- nvinfo : EIATTR_FRAME_SIZE
	.align		4
.L_397:
        /*0954*/ 	.byte	0x04, 0x11
        /*0956*/ 	.short	(.L_399 - .L_398)
	.align		4
.L_398:
        /*0958*/ 	.word	index@(_ZN10layer_norm13ln_bwd_kernelINS_13Kernel_traitsIf6__halfS2_S2_fjLj8192ELj1ELj1ELj8ELj16ENS_18Kernel_traits_baseILj8192EfS2_S2_S2_fjLj256EEEEELb0ELb0ELb0ELb0EEEvNS_9BwdParamsE)
        /*095c*/ 	.word	0x00000000


	//----- nvinfo : EIATTR_REGCOUNT
	.align		4
.L_399:
        /*0960*/ 	.byte	0x04, 0x2f
        /*0962*/ 	.short	(.L_401 - .L_400)
	.align		4
.L_400:
        /*0964*/ 	.word	index@(_ZN10layer_norm13ln_bwd_kernelINS_13Kernel_traitsIf13__nv_bfloat16fS2_fjLj8192ELj1ELj1ELj8ELj16ENS_18Kernel_traits_baseILj8192EfS2_fS2_fjLj256EEEEELb1ELb1ELb1ELb1EEEvNS_9BwdParamsE)
        /*0968*/ 	.word	0x000000ff


	//----- nvinfo : EIATTR_FRAME_SIZE
	.align		4
.L_401:
        /*096c*/ 	.byte	0x04, 0x11
        /*096e*/ 	.short	(.L_403 - .L_402)
	.align		4
.L_402:
        /*0970*/ 	.word	index@(_ZN10layer_norm13ln_bwd_kernelINS_13Kernel_traitsIf13__nv_bfloat16fS2_fjLj8192ELj1ELj1ELj8ELj16ENS_18Kernel_traits_baseILj8192EfS2_fS2_fjLj256EEEEELb1ELb1ELb1ELb1EEEvNS_9BwdParamsE)
        /*0974*/ 	.word	0x000000a0


	//----- nvinfo : EIATTR_REGCOUNT
	.align		4
.L_403:
        /*0978*/ 	.byte	0x04, 0x2f
        /*097a*/ 	.short	(.L_405 - .L_404)
	.align		4
.L_404:
        /*097c*/ 	.word	index@(_ZN10layer_norm22ln_bwd_finalize_kernelINS_22Kernel_traits_finalizeILj8192Ef13__nv_bfloat16fS2_fjLb1ELj1024ELj4ENS_18Kernel_traits_baseILj8192EfS2_fS2_fjLj1024EEEEELb1ELb1EEEvNS_9BwdParamsE)
        /*0980*/ 	.word	0x00000020


	//----- nvinfo : EIATTR_FRAME_SIZE
	.align		4
.L_405:
        /*0984*/ 	.byte	0x04, 0x11
        /*0986*/ 	.short	(.L_407 - .L_406)
	.align		4
.L_406:
        /*0988*/ 	.word	index@(_ZN10layer_norm22ln_bwd_finalize_kernelINS_22Kernel_traits_finalizeILj8192Ef13__nv_bfloat16fS2_fjLb1ELj1024ELj4ENS_18Kernel_traits_baseILj8192EfS2_fS2_fjLj1024EEEEELb1ELb1EEEvNS_9BwdParamsE)
        /*098c*/ 	.word	0x00000000


	//----- nvinfo : EIATTR_REGCOUNT
	.align		4
.L_407:
        /*0990*/ 	.byte	0x04, 0x2f
        /*0992*/ 	.short	(.L_409 - .L_408)
	.align		4
.L_408:
        /*0994*/ 	.word	index@(_ZN10layer_norm13ln_bwd_kernelINS_13Kernel_traitsIf13__nv_bfloat16fS2_fjLj8192ELj1ELj1ELj8ELj16ENS_18Kernel_traits_baseILj8192EfS2_fS2_fjLj256EEEEELb1ELb1ELb1ELb0EEEvNS_9BwdParamsE)
        /*0998*/ 	.word	0x000000ff


	//----- nvinfo : EIATTR_FRAME_SIZE
	.align		4
.L_409:
        /*099c*/ 	.byte	0x04, 0x11
        /*099e*/ 	.short	(.L_411 - .L_410)
	.align		4
.L_410:
        /*09a0*/ 	.word	index@(_ZN10layer_norm13ln_bwd_kernelINS_13Kernel_traitsIf13__nv_bfloat16fS2_fjLj8192ELj1ELj1ELj8ELj16ENS_18Kernel_traits_baseILj8192EfS2_fS2_fjLj256EEEEELb1ELb1ELb1ELb0EEEvNS_9BwdParamsE)
        /*09a4*/ 	.word	0x000000c8


	//----- nvinfo : EIATTR_REGCOUNT
	.align		4
.L_411:
        /*09a8*/ 	.byte	0x04, 0x2f
        /*09aa*/ 	.short	(.L_413 - .L_412)
	.align		4
.L_412:
        /*09ac*/ 	.word	index@(_ZN10layer_norm22ln_bwd_finalize_kernelINS_22Kernel_traits_finalizeILj8192Ef13__nv_bfloat16fS2_fjLb1ELj1024ELj4ENS_18Kernel_traits_baseILj8192EfS2_fS2_fjLj1024EEEEELb1ELb0EEEvNS_9BwdParamsE)
        /*09b0*/ 	.word	0x00000020


	//----- nvinfo : EIATTR_FRAME_SIZE
	.align		4
.L_413:
        /*09b4*/ 	.byte	0x04, 0x11
        /*09b6*/ 	.short	(.L_415 - .L_414)
	.align		4
.L_414:
        /*09b8*/ 	.word	index@(_ZN10layer_norm22ln_bwd_finalize_kernelINS_22Kernel_traits_finalizeILj8192Ef13__nv_bfloat16fS2_fjLb1ELj1024ELj4ENS_18Kernel_traits_baseILj8192EfS2_fS2_fjLj1024EEEEELb1ELb0EEEvNS_9BwdParamsE)
        /*09bc*/ 	.word	0x00000000


	//----- nvinfo : EIATTR_REGCOUNT
	.align		4
.L_415:
        /*09c0*/ 	.byte	0x04, 0x2f
        /*09c2*/ 	.short	(.L_417 - .L_416)
	.align		4
.L_416:
        /*09c4*/ 	.word	index@(_ZN10layer_norm13ln_bwd_kernelINS_13Kernel_traitsIf13__nv_bfloat16fS2_fjLj8192ELj1ELj1ELj8ELj16ENS_18Kernel_traits_baseILj8192EfS2_fS2_fjLj256EEEEELb1ELb1ELb0ELb1EEEvNS_9BwdParamsE)
        /*09c8*/ 	.word	0x000000ff


	//----- nvinfo : EIATTR_FRAME_SIZE
	.align		4
.L_417:
        /*09cc*/ 	.byte	0x04, 0x11
        /*09ce*/ 	.short	(.L_419 - .L_418)
	.align		4
.L_418:
        /*09d0*/ 	.word	index@(_ZN10layer_norm13ln_bwd_kernelINS_13Kernel_traitsIf13__nv_bfloat16fS2_fjLj8192ELj1ELj1ELj8ELj16ENS_18Kernel_traits_baseILj8192EfS2_fS2_fjLj256EEEEELb1ELb1ELb0ELb1EEEvNS_9BwdParamsE)
        /*09d4*/ 	.word	0x00000098


	//----- nvinfo : EIATTR_REGCOUNT
	.align		4
.L_419:
        /*09d8*/ 	.byte	0x04, 0x2f
        /*09da*/ 	.short	(.L_421 - .L_420)
	.align		4
.L_420:
        /*09dc*/ 	.word	index@(_ZN10layer_norm13ln_bwd_kernelINS_13Kernel_traitsIf13__nv_bfloat16fS2_fjLj8192ELj1ELj1ELj8ELj16ENS_18Kernel_traits_baseILj8192EfS2_fS2_fjLj256EEEEELb1ELb1ELb0ELb0EEEvNS_9BwdParamsE)
        /*09e0*/ 	.word	0x000000ff


	//----- nvinfo : EIATTR_FRAME_SIZE
	.align		4
.L_421:
        /*09e4*/ 	.byte	0x04, 0x11
        /*09e6*/ 	.short	(.L_423 - .L_422)
	.align		4
.L_422:
        /*09e8*/ 	.word	index@(_ZN10layer_norm13ln_bwd_kernelINS_13Kernel_traitsIf13__nv_bfloat16fS2_fjLj8192ELj1ELj1ELj8ELj16ENS_18Kernel_traits_baseILj8192EfS2_fS2_fjLj256EEEEELb1ELb1ELb0ELb0EEEvNS_9BwdParamsE)
        /*09ec*/ 	.word	0x00000090


	//----- nvinfo : EIATTR_REGCOUNT
	.align		4
.L_423:
        /*09f0*/ 	.byte	0x04, 0x2f
        /*09f2*/ 	.short	(.L_425 - .L_424)
	.align		4
.L_424:
        /*09f4*/ 	.word	index@(_ZN10layer_norm13ln_bwd_kernelINS_13Kernel_traitsIf13__nv_bfloat16fS2_fjLj8192ELj1ELj1ELj8ELj16ENS_18Kernel_traits_baseILj8192EfS2_fS2_fjLj256EEEEELb1ELb0ELb1ELb1EEEvNS_9BwdParamsE)
        /*09f8*/ 	.word	0x000000fc


	//----- nvinfo : EIATTR_FRAME_SIZE
	.align		4
.L_425:
        /*09fc*/ 	.byte	0x04, 0x11
        /*09fe*/ 	.short	(.L_427 - .L_426)
	.align		4
.L_426:
        /*0a00*/ 	.word	index@(_ZN10layer_norm13ln_bwd_kernelINS_13Kernel_traitsIf13__nv_bfloat16fS2_fjLj8192ELj1ELj1ELj8ELj16ENS_18Kernel_traits_baseILj8192EfS2_fS2_fjLj256EEEEELb1ELb0ELb1ELb1EEEvNS_9BwdParamsE)
        /*0a04*/ 	.word	0x00000000


	//----- nvinfo : EIATTR_REGCOUNT
	.align		4
.L_427:
        /*0a08*/ 	.byte	0x04, 0x2f
        /*0a0a*/ 	.short	(.L_429 - .L_428)
	.align		4
.L_428:
        /*0a0c*/ 	.word	index@(_ZN10layer_norm22ln_bwd_finalize_kernelINS_22Kernel_traits_finalizeILj8192Ef13__nv_bfloat16fS2_fjLb0ELj1024ELj4ENS_18Kernel_traits_baseILj8192EfS2_fS2_fjLj1024EEEEELb0ELb1EEEvNS_9BwdParamsE)
        /*0a10*/ 	.word	0x0000003f


	//----- nvinfo : EIATTR_FRAME_SIZE
	.align		4
.L_429:
        /*0a14*/ 	.byte	0x04, 0x11
        /*0a16*/ 	.short	(.L_431 - .L_430)
	.align		4
.L_430:
        /*0a18*/ 	.word	index@(_ZN10layer_norm22ln_bwd_finalize_kernelINS_22Kernel_traits_finalizeILj8192Ef13__nv_bfloat16fS2_fjLb0ELj1024ELj4ENS_18Kernel_traits_baseILj8192EfS2_fS2_fjLj1024EEEEELb0ELb1EEEvNS_9BwdParamsE)
        /*0a1c*/ 	.word	0x00000000


	//----- nvinfo : EIATTR_REGCOUNT
	.align		4
.L_431:
        /*0a20*/ 	.byte	0x04, 0x2f
        /*0a22*/ 	.short	(.L_433 - .L_432)
	.align		4
.L_432:
        /*0a24*/ 	.word	index@(_ZN10layer_norm13ln_bwd_kernelINS_13Kernel_traitsIf13__nv_bfloat16fS2_fjLj8192ELj1ELj1ELj8ELj16ENS_18Kernel_traits_baseILj8192EfS2_fS2_fjLj256EEEEELb1ELb0ELb1ELb0EEEvNS_9BwdParamsE)
        /*0a28*/ 	.word	0x000000ee


	//----- nvinfo : EIATTR_FRAME_SIZE
	.align		4
.L_433:
        /*0a2c*/ 	.byte	0x04, 0x11
        /*0a2e*/ 	.short	(.L_435 - .L_434)
	.align		4
.L_434:
        /*0a30*/ 	.word	index@(_ZN10layer_norm13ln_bwd_kernelINS_13Kernel_traitsIf13__nv_bfloat16fS2_fjLj8192ELj1ELj1ELj8ELj16ENS_18Kernel_traits_baseILj8192EfS2_fS2_fjLj256EEEEELb1ELb0ELb1ELb0EEEvNS_9BwdParamsE)
        /*0a34*/ 	.word	0x00000000


	//----- nvinfo : EIATTR_REGCOUNT
	.align		4
.L_435:
        /*0a38*/ 	.byte	0x04, 0x2f
        /*0a3a*/ 	.short	(.L_437 - .L_436)
	.align		4
.L_436:
        /*0a3c*/ 	.word	index@(_ZN10layer_norm22ln_bwd_finalize_kernelINS_22Kernel_traits_finalizeILj8192Ef13__nv_bfloat16fS2_fjLb0ELj1024ELj4ENS_18Kernel_traits_baseILj8192EfS2_fS2_fjLj1024EEEEELb0ELb0EEEvNS_9BwdParamsE)
        /*0a40*/ 	.word	0x0000003f


	//----- nvinfo : EIATTR_FRAME_SIZE
	.align		4
.L_437:
        /*0a44*/ 	.byte	0x04, 0x11
        /*0a46*/ 	.short	(.L_439 - .L_438)
	.align		4
.L_438:
        /*0a48*/ 	.word	index@(_ZN10layer_norm22ln_bwd_finalize_kernelINS_22Kernel_traits_finalizeILj8192Ef13__nv_bfloat16fS2_fjLb0ELj1024ELj4ENS_18Kernel_traits_baseILj8192EfS2_fS2_fjLj1024EEEEELb0ELb0EEEvNS_9BwdParamsE)
        /*0a4c*/ 	.word	0x00000000


	//----- nvinfo : EIATTR_REGCOUNT
	.align		4
.L_439:
        /*0a50*/ 	.byte	0x04, 0x2f
        /*0a52*/ 	.short	(.L_441 - .L_440)
	.align		4
.L_440:
        /*0a54*/ 	.word	index@(_ZN10layer_norm13ln_bwd_kernelINS_13Kernel_traitsIf13__nv_bfloat16fS2_fjLj8192ELj1ELj1ELj8ELj16ENS_18Kernel_traits_baseILj8192EfS2_fS2_fjLj256EEEEELb1ELb0ELb0ELb1EEEvNS_9BwdParamsE)
        /*0a58*/ 	.word	0x000000ff


	//----- nvinfo : EIATTR_FRAME_SIZE
	.align		4
.L_441:
        /*0a5c*/ 	.byte	0x04, 0x11
        /*0a5e*/ 	.short	(.L_443 - .L_442)
	.align		4
.L_442:
        /*0a60*/ 	.word	index@(_ZN10layer_norm13ln_bwd_kernelINS_13Kernel_traitsIf13__nv_bfloat16fS2_fjLj8192ELj1ELj1ELj8ELj16ENS_18Kernel_traits_baseILj8192EfS2_fS2_fjLj256EEEEELb1ELb0ELb0ELb1EEEvNS_9BwdParamsE)
        /*0a64*/ 	.word	0x00000000


	//----- nvinfo : EIATTR_REGCOUNT
	.align		4
.L_443:
        /*0a68*/ 	.byte	0x04, 0x2f
        /*0a6a*/ 	.short	(.L_445 - .L_444)
	.align		4
.L_444:
        /*0a6c*/ 	.word	index@(_ZN10layer_norm13ln_bwd_kernelINS_13Kernel_traitsIf13__nv_bfloat16fS2_fjLj8192ELj1ELj1ELj8ELj16ENS_18Kernel_traits_baseILj8192EfS2_fS2_fjLj256EEEEELb1ELb0ELb0ELb0EEEvNS_9BwdParamsE)
        /*0a70*/ 	.word	0x000000ee


	//----- nvinfo : EIATTR_FRAME_SIZE
	.align		4
.L_445:
        /*0a74*/ 	.byte	0x04, 0x11
        /*0a76*/ 	.short	(.L_447 - .L_446)
	.align		4
.L_446:
        /*0a78*/ 	.word	index@(_ZN10layer_norm13ln_bwd_kernelINS_13Kernel_traitsIf13__nv_bfloat16fS2_fjLj8192ELj1ELj1ELj8ELj16ENS_18Kernel_traits_baseILj8192EfS2_fS2_fjLj256EEEEELb1ELb0ELb0ELb0EEEvNS_9BwdParamsE)
        /*0a7c*/ 	.word	0x00000000


	//----- nvinfo : EIATTR_REGCOUNT
	.align		4
.L_447:
        /*0a80*/ 	.byte	0x04, 0x2f
        /*0a82*/ 	.short	(.L_449 - .L_448)
	.align		4
.L_448:
        /*0a84*/ 	.word	index@(_ZN10layer_norm13ln_bwd_kernelINS_13Kernel_traitsIf13__nv_bfloat16fS2_fjLj8192ELj1ELj1ELj8ELj16ENS_18Kernel_traits_baseILj8192EfS2_fS2_fjLj256EEEEELb0ELb1ELb1ELb1EEEvNS_9BwdParamsE)
        /*0a88*/ 	.word	0x000000ff


	//----- nvinfo : EIATTR_FRAME_SIZE
	.align		4
.L_449:
        /*0a8c*/ 	.byte	0x04, 0x11
        /*0a8e*/ 	.short	(.L_451 - .L_450)
	.align		4
.L_450:
        /*0a90*/ 	.word	index@(_ZN10layer_norm13ln_bwd_kernelINS_13Kernel_traitsIf13__nv_bfloat16fS2_fjLj8192ELj1ELj1ELj8ELj16ENS_18Kernel_traits_baseILj8192EfS2_fS2_fjLj256EEEEELb0ELb1ELb1ELb1EEEvNS_9BwdParamsE)
        /*0a94*/ 	.word	0x00000088


	//----- nvinfo : EIATTR_REGCOUNT
	.align		4
.L_451:
        /*0a98*/ 	.byte	0x04, 0x2f
        /*0a9a*/ 	.short	(.L_453 - .L_452)
	.align		4
.L_452:
        /*0a9c*/ 	.word	index@(_ZN10layer_norm13ln_bwd_kernelINS_13Kernel_traitsIf13__nv_bfloat16fS2_fjLj8192ELj1ELj1ELj8ELj16ENS_18Kernel_traits_baseILj8192EfS2_fS2_fjLj256EEEEELb0ELb1ELb1ELb0EEEvNS_9BwdParamsE)
        /*0aa0*/ 	.word	0x000000ff


	//----- nvinfo : EIATTR_FRAME_SIZE
	.align		4
.L_453:
        /*0aa4*/ 	.byte	0x04, 0x11
        /*0aa6*/ 	.short	(.L_455 - .L_454)
	.align		4
.L_454:
        /*0aa8*/ 	.word	index@(_ZN10layer_norm13ln_bwd_kernelINS_13Kernel_traitsIf13__nv_bfloat16fS2_fjLj8192ELj1ELj1ELj8ELj16ENS_18Kernel_traits_baseILj8192EfS2_fS2_fjLj256EEEEELb0ELb1ELb1ELb0EEEvNS_9BwdParamsE)
        /*0aac*/ 	.word	0x00000098


	//----- nvinfo : EIATTR_REGCOUNT
	.align		4
.L_455:
        /*0ab0*/ 	.byte	0x04, 0x2f
        /*0ab2*/ 	.short	(.L_457 - .L_456)
	.align		4
.L_456:
        /*0ab4*/ 	.word	index@(_ZN10layer_norm13ln_bwd_kernelINS_13Kernel_traitsIf13__nv_bfloat16fS2_fjLj8192ELj1ELj1ELj8ELj16ENS_18Kernel_traits_baseILj8192EfS2_fS2_fjLj256EEEEELb0ELb1ELb0ELb1EEEvNS_9BwdParamsE)
        /*0ab8*/ 	.word	0x000000ff


	//----- nvinfo : EIATTR_FRAME_SIZE
	.align		4
.L_457:
        /*0abc*/ 	.byte	0x04, 0x11
        /*0abe*/ 	.short	(.L_459 - .L_458)
	.align		4
.L_458:
        /*0ac0*/ 	.word	index@(_ZN10layer_norm13ln_bwd_kernelINS_13Kernel_traitsIf13__nv_bfloat16fS2_fjLj8192ELj1ELj1ELj8ELj16ENS_18Kernel_traits_baseILj8192EfS2_fS2_fjLj256EEEEELb0ELb1ELb0ELb1EEEvNS_9BwdParamsE)
        /*0ac4*/ 	.word	0x00000080


	//----- nvinfo : EIATTR_REGCOUNT
	.align		4
.L_459:
        /*0ac8*/ 	.byte	0x04, 0x2f
        /*0aca*/ 	.short	(.L_461 - .L_460)
	.align		4
.L_460:
        /*0acc*/ 	.word	index@(_ZN10layer_norm13ln_bwd_kernelINS_13Kernel_traitsIf13__nv_bfloat16fS2_fjLj8192ELj1ELj1ELj8ELj16ENS_18Kernel_traits_baseILj8192EfS2_fS2_fjLj256EEEEELb0ELb1ELb0ELb0EEEvNS_9BwdParamsE)
        /*0ad0*/ 	.word	0x000000ff


	//----- nvinfo : EIATTR_FRAME_SIZE
	.align		4
.L_461:
        /*0ad4*/ 	.byte	0x04, 0x11
        /*0ad6*/ 	.short	(.L_463 - .L_462)
	.align		4
.L_462:
        /*0ad8*/ 	.word	index@(_ZN10layer_norm13ln_bwd_kernelINS_13Kernel_traitsIf13__nv_bfloat16fS2_fjLj8192ELj1ELj1ELj8ELj16ENS_18Kernel_traits_baseILj8192EfS2_fS2_fjLj256EEEEELb0ELb1ELb0ELb0EEEvNS_9BwdParamsE)
        /*0adc*/ 	.word	0x00000080


	//----- nvinfo : EIATTR_REGCOUNT
	.align		4
.L_463:
        /*0ae0*/ 	.byte	0x04, 0x2f
        /*0ae2*/ 	.short	(.L_465 - .L_464)
	.align		4
.L_464:
        /*0ae4*/ 	.word	index@(_ZN10layer_norm13ln_bwd_kernelINS_13Kernel_traitsIf13__nv_bfloat16fS2_fjLj8192ELj1ELj1ELj8ELj16ENS_18Kernel_traits_baseILj8192EfS2_fS2_fjLj256EEEEELb0ELb0ELb1ELb1EEEvNS_9BwdParamsE)
        /*0ae8*/ 	.word	0x000000ff


	//----- nvinfo : EIATTR_FRAME_SIZE
	.align		4
.L_465:
        /*0aec*/ 	.byte	0x04, 0x11
        /*0aee*/ 	.short	(.L_467 - .L_466)
	.align		4
.L_466:
        /*0af0*/ 	.word	index@(_ZN10layer_norm13ln_bwd_kernelINS_13Kernel_traitsIf13__nv_bfloat16fS2_fjLj8192ELj1ELj1ELj8ELj16ENS_18Kernel_traits_baseILj8192EfS2_fS2_fjLj256EEEEELb0ELb0ELb1ELb1EEEvNS_9BwdParamsE)
        /*0af4*/ 	.word	0x00000000


	//----- nvinfo : EIATTR_REGCOUNT
	.align		4
.L_467:
        /*0af8*/ 	.byte	0x04, 0x2f
        /*0afa*/ 	.short	(.L_469 - .L_468)
	.align		4
.L_468:
        /*0afc*/ 	.word	index@(_ZN10layer_norm13ln_bwd_kernelINS_13Kernel_traitsIf13__nv_bfloat16fS2_fjLj8192ELj1ELj1ELj8ELj16ENS_18Kernel_traits_baseILj8192EfS2_fS2_fjLj256EEEEELb0ELb0ELb1ELb0EEEvNS_9BwdParamsE)
        /*0b00*/ 	.word	0x000000ec


	//----- nvinfo : EIATTR_FRAME_SIZE
	.align		4
.L_469:
        /*0b04*/ 	.byte	0x04, 0x11
        /*0b06*/ 	.short	(.L_471 - .L_470)
	.align		4
.L_470:
        /*0b08*/ 	.word	index@(_ZN10layer_norm13ln_bwd_kernelINS_13Kernel_traitsIf13__nv_bfloat16fS2_fjLj8192ELj1ELj1ELj8ELj16ENS_18Kernel_traits_baseILj8192EfS2_fS2_fjLj256EEEEELb0ELb0ELb1ELb0EEEvNS_9BwdParamsE)
        /*0b0c*/ 	.word	0x00000000


	//----- nvinfo : EIATTR_REGCOUNT
	.align		4
.L_471:
        /*0b10*/ 	.byte	0x04, 0x2f
        /*0b12*/ 	.short	(.L_473 - .L_472)
	.align		4
.L_472:
        /*0b14*/ 	.word	index@(_ZN10layer_norm13ln_bwd_kernelINS_13Kernel_traitsIf13__nv_bfloat16fS2_fjLj8192ELj1ELj1ELj8ELj16ENS_18Kernel_traits_baseILj8192EfS2_fS2_fjLj256EEEEELb0ELb0ELb0ELb1EEEvNS_9BwdParamsE)
        /*0b18*/ 	.word	0x000000fc


	//----- nvinfo : EIATTR_FRAME_SIZE
	.align		4
.L_473:
        /*0b1c*/ 	.byte	0x04, 0x11
        /*0b1e*/ 	.short	(.L_475 - .L_474)
	.align		4
.L_474:
        /*0b20*/ 	.word	index@(_ZN10layer_norm13ln_bwd_kernelINS_13Kernel_traitsIf13__nv_bfloat16fS2_fjLj8192ELj1ELj1ELj8ELj16ENS_18Kernel_traits_baseILj8192EfS2_fS2_fjLj256EEEEELb0ELb0ELb0ELb1EEEvNS_9BwdParamsE)
        /*0b24*/ 	.word	0x00000000


	//----- nvinfo : EIATTR_REGCOUNT
	.align		4
.L_475:
        /*0b28*/ 	.byte	0x04, 0x2f
        /*0b2a*/ 	.short	(.L_477 - .L_476)
	.align		4
.L_476:
        /*0b2c*/ 	.word	index@(_ZN10layer_norm13ln_bwd_kernelINS_13Kernel_traitsIf13__nv_bfloat16fS2_fjLj8192ELj1ELj1ELj8ELj16ENS_18Kernel_traits_baseILj8192EfS2_fS2_fjLj256EEEEELb0ELb0ELb0ELb0EEEvNS_9BwdParamsE)
        /*0b30*/ 	.word	0x000000e4


	//----- nvinfo : EIATTR_FRAME_SIZE
	.align		4
.L_477:
        /*0b34*/ 	.byte	0x04, 0x11
        /*0b36*/ 	.short	(.L_479 - .L_478)
	.align		4
.L_478:
        /*0b38*/ 	.word	index@(_ZN10layer_norm13ln_bwd_kernelINS_13Kernel_traitsIf13__nv_bfloat16fS2_fjLj8192ELj1ELj1ELj8ELj16ENS_18Kernel_traits_baseILj8192EfS2_fS2_fjLj256EEEEELb0ELb0ELb0ELb0EEEvNS_9BwdParamsE)
        /*0b3c*/ 	.word	0x00000000


	//----- nvinfo : EIATTR_REGCOUNT
	.align		4
.L_479:
        /*0b40*/ 	.byte	0x04, 0x2f
        /*0b42*/ 	.short	(.L_481 - .L_480)
	.align		4
.L_480:
        /*0b44*/ 	.word	index@(_ZN10layer_norm13ln_bwd_kernelINS_13Kernel_traitsI13__nv_bfloat16S2_fS2_fjLj8192ELj1ELj1ELj8ELj16ENS_18Kernel_traits_baseILj8192ES2_S2_fS2_fjLj256EEEEELb1ELb1ELb1ELb1EEEvNS_9BwdParamsE)
        /*0b48*/ 	.word	0x000000ff


	//----- nvinfo : EIATTR_FRAME_SIZE
	.align		4
.L_481:
        /*0b4c*/ 	.byte	0x04, 0x11
        /*0b4e*/ 	.short	(.L_483 - .L_482)
	.align		4
.L_482:
        /*0b50*/ 	.word	index@(_ZN10layer_norm13ln_bwd_kernelINS_13Kernel_traitsI13__nv_bfloat16S2_fS2_fjLj8192ELj1ELj1ELj8ELj16ENS_18Kernel_traits_baseILj8192ES2_S2_fS2_fjLj256EEEEELb1ELb1ELb1ELb1EEEvNS_9BwdParamsE)
        /*0b54*/ 	.word	0x00000010


	//----- nvinfo : EIATTR_REGCOUNT
	.align		4
.L_483:
        /*0b58*/ 	.byte	0x04, 0x2f
        /*0b5a*/ 	.short	(.L_485 - .L_484)
	.align		4
.L_484:
        /*0b5c*/ 	.word	index@(_ZN10layer_norm22ln_bwd_finalize_kernelINS_22Kernel_traits_finalizeILj8192E13__nv_bfloat16S2_fS2_fjLb1ELj1024ELj4ENS_18Kernel_traits_baseILj8192ES2_S2_fS2_fjLj1024EEEEELb1ELb1EEEvNS_9BwdParamsE)
        /*0b60*/ 	.word	0x00000020


	//----- nvinfo : EIATTR_FRAME_SIZE
	.align		4
.L_485:
        /*0b64*/ 	.byte	0x04, 0x11
        /*0b66*/ 	.short	(.L_487 - .L_486)
	.align		4
.L_486:
        /*0b68*/ 	.word	index@(_ZN10layer_norm22ln_bwd_finalize_kernelINS_22Kernel_traits_finalizeILj8192E13__nv_bfloat16S2_fS2_fjLb1ELj1024ELj4ENS_18Kernel_traits_baseILj8192ES2_S2_fS2_fjLj1024EEEEELb1ELb1EEEvNS_9BwdParamsE)
        /*0b6c*/ 	.word	0x00000000


	//----- nvinfo : EIATTR_REGCOUNT
	.align		4
.L_487:
        /*0b70*/ 	.byte	0x04, 0x2f
        /*0b72*/ 	.short	(.L_489 - .L_488)
	.align		4
.L_488:
        /*0b74*/ 	.word	index@(_ZN10layer_norm13ln_bwd_kernelINS_13Kernel_traitsI13__nv_bfloat16S2_fS2_fjLj8192ELj1ELj1ELj8ELj16ENS_18Kernel_traits_baseILj8192ES2_S2_fS2_fjLj256EEEEELb1ELb1ELb1ELb0EEEvNS_9BwdParamsE)
        /*0b78*/ 	.word	0x000000ff


	//----- nvinfo : EIATTR_FRAME_SIZE
	.align		4
.L_489:
        /*0b7c*/ 	.byte	0x04, 0x11
        /*0b7e*/ 	.short	(.L_491 - .L_490)
	.align		4
.L_490:
        /*0b80*/ 	.word	index@(_ZN10layer_norm13ln_bwd_kernelINS_13Kernel_traitsI13__nv_bfloat16S2_fS2_fjLj8192ELj1ELj1ELj8ELj16ENS_18Kernel_traits_baseILj8192ES2_S2_fS2_fjLj256EEEEELb1ELb1ELb1ELb0EEEvNS_9BwdParamsE)
        /*0b84*/ 	.word	0x00000070


	//----- nvinfo : EIATTR_REGCOUNT
	.align		4
.L_491:
        /*0b88*/ 	.byte	0x04, 0x2f
        /*0b8a*/ 	.short	(.L_493 - .L_492)
	.align		4
.L_492:
        /*0b8c*/ 	.word	index@(_ZN10layer_norm22ln_bwd_finalize_kernelINS_22Kernel_traits_finalizeILj8192E13__nv_bfloat16S2_fS2_fjLb1ELj1024ELj4ENS_18Kernel_traits_baseILj8192ES2_S2_fS2_fjLj1024EEEEELb1ELb0EEEvNS_9BwdParamsE)
        /*0b90*/ 	.word	0x00000020


	//----- nvinfo : EIATTR_FRAME_SIZE
	.align		4
.L_493:
        /*0b94*/ 	.byte	0x04, 0x11
        /*0b96*/ 	.short	(.L_495 - .L_494)
	.align		4
.L_494:
        /*0b98*/ 	.word	index@(_ZN10layer_norm22ln_bwd_finalize_kernelINS_22Kernel_traits_finalizeILj8192E13__nv_bfloat16S2_fS2_fjLb1ELj1024ELj4ENS_18Kernel_traits_baseILj8192ES2_S2_fS2_fjLj1024EEEEELb1ELb0EEEvNS_9BwdParamsE)
        /*0b9c*/ 	.word	0x00000000


	//----- nvinfo : EIATTR_REGCOUNT
	.align		4
.L_495:
        /*0ba0*/ 	.byte	0x04, 0x2f
        /*0ba2*/ 	.short	(.L_497 - .L_496)
	.align		4
.L_496:
        /*0ba4*/ 	.word	index@(_ZN10layer_norm13ln_bwd_kernelINS_13Kernel_traitsI13__nv_bfloat16S2_fS2_fjLj8192ELj1ELj1ELj8ELj16ENS_18Kernel_traits_baseILj8192ES2_S2_fS2_fjLj256EEEEELb1ELb1ELb0ELb1EEEvNS_9BwdParamsE)
        /*0ba8*/ 	.word	0x000000ff


	//----- nvinfo : EIATTR_FRAME_SIZE
	.align		4
.L_497:
        /*0bac*/ 	.byte	0x04, 0x11
        /*0bae*/ 	.short	(.L_499 - .L_498)
	.align		4
.L_498:
        /*0bb0*/ 	.word	index@(_ZN10layer_norm13ln_bwd_kernelINS_13Kernel_traitsI13__nv_bfloat16S2_fS2_fjLj8192ELj1ELj1ELj8ELj16ENS_18Kernel_traits_baseILj8192ES2_S2_fS2_fjLj256EEEEELb1ELb1ELb0ELb1EEEvNS_9BwdParamsE)
        /*0bb4*/ 	.word	0x00000060


	//----- nvinfo : EIATTR_REGCOUNT
	.align		4
.L_499:
        /*0bb8*/ 	.byte	0x04, 0x2f
        /*0bba*/ 	.short	(.L_501 - .L_500)
	.align		4
.L_500:
        /*0bbc*/ 	.word	index@(_ZN10layer_norm13ln_bwd_kernelINS_13Kernel_traitsI13__nv_bfloat16S2_fS2_fjLj8192ELj1ELj1ELj8ELj16ENS_18Kernel_traits_baseILj8192ES2_S2_fS2_fjLj256EEEEELb1ELb1ELb0ELb0EEEvNS_9BwdParamsE)
        /*0bc0*/ 	.word	0x000000ff


	//----- nvinfo : EIATTR_FRAME_SIZE
	.align		4
.L_501:
        /*0bc4*/ 	.byte	0x04, 0x11
        /*0bc6*/ 	.short	(.L_503 - .L_502)
	.align		4
.L_502:
        /*0bc8*/ 	.word	index@(_ZN10layer_norm13ln_bwd_kernelINS_13Kernel_traitsI13__nv_bfloat16S2_fS2_fjLj8192ELj1ELj1ELj8ELj16ENS_18Kernel_traits_baseILj8192ES2_S2_fS2_fjLj256EEEEELb1ELb1ELb0ELb0EEEvNS_9BwdParamsE)
        /*0bcc*/ 	.word	0x00000098


	//----- nvinfo : EIATTR_REGCOUNT
	.align		4
.L_503:
        /*0bd0*/ 	.byte	0x04, 0x2f
        /*0bd2*/ 	.short	(.L_505 - .L_504)
	.align		4
.L_504:
        /*0bd4*/ 	.word	index@(_ZN10layer_norm13ln_bwd_kernelINS_13Kernel_traitsI13__nv_bfloat16S2_fS2_fjLj8192ELj1ELj1ELj8ELj16ENS_18Kernel_traits_baseILj8192ES2_S2_fS2_fjLj256EEEEELb1ELb0ELb1ELb1EEEvNS_9BwdParamsE)
        /*0bd8*/ 	.word	0x000000fe


	//----- nvinfo : EIATTR_FRAME_SIZE
	.align		4
.L_505:
        /*0bdc*/ 	.byte	0x04, 0x11
        /*0bde*/ 	.short	(.L_507 - .L_506)
	.align		4
.L_506:
        /*0be0*/ 	.word	index@(_ZN10layer_norm13ln_bwd_kernelINS_13Kernel_traitsI13__nv_bfloat16S2_fS2_fjLj8192ELj1ELj1ELj8ELj16ENS_18Kernel_traits_baseILj8192ES2_S2_fS2_fjLj256EEEEELb1ELb0ELb1ELb1EEEvNS_9BwdParamsE)
        /*0be4*/ 	.word	0x00000000


	//----- nvinfo : EIATTR_REGCOUNT
	.align		4
.L_507:
        /*0be8*/ 	.byte	0x04, 0x2f
        /*0bea*/ 	.short	(.L_509 - .L_508)
	.align		4
.L_508:
        /*0bec*/ 	.word	index@(_ZN10layer_norm22ln_bwd_finalize_kernelINS_22Kernel_traits_finalizeILj8192E13__nv_bfloat16S2_fS2_fjLb0ELj1024ELj4ENS_18Kernel_traits_baseILj8192ES2_S2_fS2_fjLj1024EEEEELb0ELb1EEEvNS_9BwdParamsE)
        /*0bf0*/ 	.word	0x0000003f


	//----- nvinfo : EIATTR_FRAME_SIZE
	.align		4
.L_509:
        /*0bf4*/ 	.byte	0x04, 0x11
        /*0bf6*/ 	.short	(.L_511 - .L_510)
	.align		4
.L_510:
        /*0bf8*/ 	.word	index@(_ZN10layer_norm22ln_bwd_finalize_kernelINS_22Kernel_traits_finalizeILj8192E13__nv_bfloat16S2_fS2_fjLb0ELj1024ELj4ENS_18Kernel_traits_baseILj8192ES2_S2_fS2_fjLj1024EEEEELb0ELb1EEEvNS_9BwdParamsE)
        /*0bfc*/ 	.word	0x00000000


	//----- nvinfo : EIATTR_REGCOUNT
	.align		4
.L_511:
        /*0c00*/ 	.byte	0x04, 0x2f
        /*0c02*/ 	.short	(.L_513 - .L_512)
	.align		4
.L_512:
        /*0c04*/ 	.word	index@(_ZN10layer_norm13ln_bwd_kernelINS_13Kernel_traitsI13__nv_bfloat16S2_fS2_fjLj8192ELj1ELj1ELj8ELj16ENS_18Kernel_traits_baseILj8192ES2_S2_fS2_fjLj256EEEEELb1ELb0ELb1ELb0EEEvNS_9BwdParamsE)
        /*0c08*/ 	.word	0x000000e6


	//----- nvinfo : EIATTR_FRAME_SIZE
	.align		4
.L_513:
        /*0c0c*/ 	.byte	0x04, 0x11
        /*0c0e*/ 	.short	(.L_515 - .L_514)
	.align		4
.L_514:
        /*0c10*/ 	.word	index@(_ZN10layer_norm13ln_bwd_kernelINS_13Kernel_traitsI13__nv_bfloat16S2_fS2_fjLj8192ELj1ELj1ELj8ELj16ENS_18Kernel_traits_baseILj8192ES2_S2_fS2_fjLj256EEEEELb1ELb0ELb1ELb0EEEvNS_9BwdParamsE)
        /*0c14*/ 	.word	0x00000000


	//----- nvinfo : EIATTR_REGCOUNT
	.align		4
.L_515:
        /*0c18*/ 	.byte	0x04, 0x2f
        /*0c1a*/ 	.short	(.L_517 - .L_516)
	.align		4
.L_516:
        /*0c1c*/ 	.word	index@(_ZN10layer_norm22ln_bwd_finalize_kernelINS_22Kernel_traits_finalizeILj8192E13__nv_bfloat16S2_fS2_fjLb0ELj1024ELj4ENS_18Kernel_traits_baseILj8192ES2_S2_fS2_fjLj1024EEEEELb0ELb0EEEvNS_9BwdParamsE)
        /*0c20*/ 	.word	0x0000003f


	//----- nvinfo : EIATTR_FRAME_SIZE
	.align		4
.L_517:
        /*0c24*/ 	.byte	0x04, 0x11
        /*0c26*/ 	.short	(.L_519 - .L_518)
	.align		4
.L_518:
        /*0c28*/ 	.word	index@(_ZN10layer_norm22ln_bwd_finalize_kernelINS_22Kernel_traits_finalizeILj8192E13__nv_bfloat16S2_fS2_fjLb0ELj1024ELj4ENS_18Kernel_traits_baseILj8192ES2_S2_fS2_fjLj1024EEEEELb0ELb0EEEvNS_9BwdParamsE)
        /*0c2c*/ 	.word	0x00000000


	//----- nvinfo : EIATTR_REGCOUNT
	.align		4
.L_519:
        /*0c30*/ 	.byte	0x04, 0x2f
        /*0c32*/ 	.short	(.L_521 - .L_520)
	.align		4
.L_520:
        /*0c34*/ 	.word	index@(_ZN10layer_norm13ln_bwd_kernelINS_13Kernel_traitsI13__nv_bfloat16S2_fS2_fjLj8192ELj1ELj1ELj8ELj16ENS_18Kernel_traits_baseILj8192ES2_S2_fS2_fjLj256EEEEELb1ELb0ELb0ELb1EEEvNS_9BwdParamsE)
        /*0c38*/ 	.word	0x000000ff


	//----- nvinfo : EIATTR_FRAME_SIZE
	.align		4
.L_521:
        /*0c3c*/ 	.byte	0x04, 0x11
        /*0c3e*/ 	.short	(.L_523 - .L_522)
	.align		4
.L_522:
        /*0c40*/ 	.word	index@(_ZN10layer_norm13ln_bwd_kernelINS_13Kernel_traitsI13__nv_bfloat16S2_fS2_fjLj8192ELj1ELj1ELj8ELj16ENS_18Kernel_traits_baseILj8192ES2_S2_fS2_fjLj256EEEEELb1ELb0ELb0ELb1EEEvNS_9BwdParamsE)
        /*0c44*/ 	.word	0x00000008


	//----- nvinfo : EIATTR_REGCOUNT
	.align		4
.L_523:
        /*0c48*/ 	.byte	0x04, 0x2f
        /*0c4a*/ 	.short	(.L_525 - .L_524)
	.align		4
.L_524:
        /*0c4c*/ 	.word	index@(_ZN10layer_norm13ln_bwd_kernelINS_13Kernel_traitsI13__nv_bfloat16S2_fS2_fjLj8192ELj1ELj1ELj8ELj16ENS_18Kernel_traits_baseILj8192ES2_S2_fS2_fjLj256EEEEELb1ELb0ELb0ELb0EEEvNS_9BwdParamsE)
        /*0c50*/ 	.word	0x000000f0


	//----- nvinfo : EIATTR_FRAME_SIZE
	.align		4
.L_525:
        /*0c54*/ 	.byte	0x04, 0x11
        /*0c56*/ 	.short	(.L_527 - .L_526)
	.align		4
.L_526:
        /*0c58*/ 	.word	index@(_ZN10layer_norm13ln_bwd_kernelINS_13Kernel_traitsI13__nv_bfloat16S2_fS2_fjLj8192ELj1ELj1ELj8ELj16ENS_18Kernel_traits_baseILj8192ES2_S2_fS2_fjLj256EEEEELb1ELb0ELb0ELb0EEEvNS_9BwdParamsE)
        /*0c5c*/ 	.word	0x00000000


	//----- nvinfo : EIATTR_REGCOUNT
	.align		4
.L_527:
        /*0c60*/ 	.byte	0x04, 0x2f
        /*0c62*/ 	.short	(.L_529 - .L_528)
	.align		4
.L_528:
        /*0c64*/ 	.word	index@(_ZN10layer_norm13ln_bwd_kernelINS_13Kernel_traitsI13__nv_bfloat16S2_fS2_fjLj8192ELj1ELj1ELj8ELj16ENS_18Kernel_traits_baseILj8192ES2_S2_fS2_fjLj256EEEEELb0ELb1ELb1ELb1EEEvNS_9BwdParamsE)
        /*0c68*/ 	.word	0x000000ff


	//----- nvinfo : EIATTR_FRAME_SIZE
	.align		4
.L_529:
        /*0c6c*/ 	.byte	0x04, 0x11
        /*0c6e*/ 	.short	(.L_531 - .L_530)
	.align		4
.L_530:
        /*0c70*/ 	.word	index@(_ZN10layer_norm13ln_bwd_kernelINS_13Kernel_traitsI13__nv_bfloat16S2_fS2_fjLj8192ELj1ELj1ELj8ELj16ENS_18Kernel_traits_baseILj8192ES2_S2_fS2_fjLj256EEEEELb0ELb1ELb1ELb1EEEvNS_9BwdParamsE)
        /*0c74*/ 	.word	0x00000000


	//----- nvinfo : EIATTR_REGCOUNT
	.align		4
.L_531:
        /*0c78*/ 	.byte	0x04, 0x2f
        /*0c7a*/ 	.short	(.L_533 - .L_532)
	.align		4
.L_532:
        /*0c7c*/ 	.word	index@(_ZN10layer_norm13ln_bwd_kernelINS_13Kernel_traitsI13__nv_bfloat16S2_fS2_fjLj8192ELj1ELj1ELj8ELj16ENS_18Kernel_traits_baseILj8192ES2_S2_fS2_fjLj256EEEEELb0ELb1ELb1ELb0EEEvNS_9BwdParamsE)
        /*0c80*/ 	.word	0x000000ff


	//----- nvinfo : EIATTR_FRAME_SIZE
	.align		4
.L_533:
        /*0c84*/ 	.byte	0x04, 0x11
        /*0c86*/ 	.short	(.L_535 - .L_534)
	.align		4
.L_534:
        /*0c88*/ 	.word	index@(_ZN10layer_norm13ln_bwd_kernelINS_13Kernel_traitsI13__nv_bfloat16S2_fS2_fjLj8192ELj1ELj1ELj8ELj16ENS_18Kernel_traits_baseILj8192ES2_S2_fS2_fjLj256EEEEELb0ELb1ELb1ELb0EEEvNS_9BwdParamsE)
        /*0c8c*/ 	.word	0x00000098


	//----- nvinfo : EIATTR_REGCOUNT
	.align		4
.L_535:
        /*0c90*/ 	.byte	0x04, 0x2f
        /*0c92*/ 	.short	(.L_537 - .L_536)
	.align		4
.L_536:
        /*0c94*/ 	.word	index@(_ZN10layer_norm13ln_bwd_kernelINS_13Kernel_traitsI13__nv_bfloat16S2_fS2_fjLj8192ELj1ELj1ELj8ELj16ENS_18Kernel_traits_baseILj8192ES2_S2_fS2_fjLj256EEEEELb0ELb1ELb0ELb1EEEvNS_9BwdParamsE)
        /*0c98*/ 	.word	0x000000ff


	//----- nvinfo : EIATTR_FRAME_SIZE
	.align		4
.L_537:
        /*0c9c*/ 	.byte	0x04, 0x11
        /*0c9e*/ 	.short	(.L_539 - .L_538)
	.align		4
.L_538:
        /*0ca0*/ 	.word	index@(_ZN10layer_norm13ln_bwd_kernelINS_13Kernel_traitsI13__nv_bfloat16S2_fS2_fjLj8192ELj1ELj1ELj8ELj16ENS_18Kernel_traits_baseILj8192ES2_S2_fS2_fjLj256EEEEELb0ELb1ELb0ELb1EEEvNS_9BwdParamsE)
        /*0ca4*/ 	.word	0x00000048


	//----- nvinfo : EIATTR_REGCOUNT
	.align		4
.L_539:
        /*0ca8*/ 	.byte	0x04, 0x2f
        /*0caa*/ 	.short	(.L_541 - .L_540)
	.align		4
.L_540:
        /*0cac*/ 	.word	index@(_ZN10layer_norm13ln_bwd_kernelINS_13Kernel_traitsI13__nv_bfloat16S2_fS2_fjLj8192ELj1ELj1ELj8ELj16ENS_18Kernel_traits_baseILj8192ES2_S2_fS2_fjLj256EEEEELb0ELb1ELb0ELb0EEEvNS_9BwdParamsE)
        /*0cb0*/ 	.word	0x000000ff


	//----- nvinfo : EIATTR_FRAME_SIZE
	.align		4
.L_541:
        /*0cb4*/ 	.byte	0x04, 0x11
        /*0cb6*/ 	.short	(.L_543 - .L_542)
	.align		4
.L_542:
        /*0cb8*/ 	.word	index@(_ZN10layer_norm13ln_bwd_kernelINS_13Kernel_traitsI13__nv_bfloat16S2_fS2_fjLj8192ELj1ELj1ELj8ELj16ENS_18Kernel_traits_baseILj8192ES2_S2_fS2_fjLj256EEEEELb0ELb1ELb0ELb0EEEvNS_9BwdParamsE)
        /*0cbc*/ 	.word	0x00000078


	//----- nvinfo : EIATTR_REGCOUNT
	.align		4
.L_543:
        /*0cc0*/ 	.byte	0x04, 0x2f
        /*0cc2*/ 	.short	(.L_545 - .L_544)
	.align		4
.L_544:
        /*0cc4*/ 	.word	index@(_ZN10layer_norm13ln_bwd_kernelINS_13Kernel_traitsI13__nv_bfloat16S2_fS2_fjLj8192ELj1ELj1ELj8ELj16ENS_18Kernel_traits_baseILj8192ES2_S2_fS2_fjLj256EEEEELb0ELb0ELb1ELb1EEEvNS_9BwdParamsE)
        /*0cc8*/ 	.word	0x000000ec


	//----- nvinfo : EIATTR_FRAME_SIZE
	.align		4
.L_545:
        /*0ccc*/ 	.byte	0x04, 0x11
        /*0cce*/ 	.short	(.L_547 - .L_546)
	.align		4
.L_546:
        /*0cd0*/ 	.word	index@(_ZN10layer_norm13ln_bwd_kernelINS_13Kernel_traitsI13__nv_bfloat16S2_fS2_fjLj8192ELj1ELj1ELj8ELj16ENS_18Kernel_traits_baseILj8192ES2_S2_fS2_fjLj256EEEEELb0ELb0ELb1ELb1EEEvNS_9BwdParamsE)
        /*0cd4*/ 	.word	0x00000000


	//----- nvinfo : EIATTR_REGCOUNT
	.align		4
.L_547:
        /*0cd8*/ 	.byte	0x04, 0x2f
        /*0cda*/ 	.short	(.L_549 - .L_548)
	.align		4
.L_548:
        /*0cdc*/ 	.word	index@(_ZN10layer_norm13ln_bwd_kernelINS_13Kernel_traitsI13__nv_bfloat16S2_fS2_fjLj8192ELj1ELj1ELj8ELj16ENS_18Kernel_traits_baseILj8192ES2_S2_fS2_fjLj256EEEEELb0ELb0ELb1ELb0EEEvNS_9BwdParamsE)
        /*0ce0*/ 	.word	0x000000ed


	//----- nvinfo : EIATTR_FRAME_SIZE
	.align		4
.L_549:
        /*0ce4*/ 	.byte	0x04, 0x11
        /*0ce6*/ 	.short	(.L_551 - .L_550)
	.align		4
.L_550:
        /*0ce8*/ 	.word	index@(_ZN10layer_norm13ln_bwd_kernelINS_13Kernel_traitsI13__nv_bfloat16S2_fS2_fjLj8192ELj1ELj1ELj8ELj16ENS_18Kernel_traits_baseILj8192ES2_S2_fS2_fjLj256EEEEELb0ELb0ELb1ELb0EEEvNS_9BwdParamsE)
        /*0cec*/ 	.word	0x00000000


	//----- nvinfo : EIATTR_REGCOUNT
	.align		4
.L_551:
        /*0cf0*/ 	.byte	0x04, 0x2f
        /*0cf2*/ 	.short	(.L_553 - .L_552)
	.align		4
.L_552:
        /*0cf4*/ 	.word	index@(_ZN10layer_norm13ln_bwd_kernelINS_13Kernel_traitsI13__nv_bfloat16S2_fS2_fjLj8192ELj1ELj1ELj8ELj16ENS_18Kernel_traits_baseILj8192ES2_S2_fS2_fjLj256EEEEELb0ELb0ELb0ELb1EEEvNS_9BwdParamsE)
        /*0cf8*/ 	.word	0x000000fc


	//----- nvinfo : EIATTR_FRAME_SIZE
	.align		4
.L_553:
        /*0cfc*/ 	.byte	0x04, 0x11
        /*0cfe*/ 	.short	(.L_555 - .L_554)
	.align		4
.L_554:
        /*0d00*/ 	.word	index@(_ZN10layer_norm13ln_bwd_kernelINS_13Kernel_traitsI13__nv_bfloat16S2_fS2_fjLj8192ELj1ELj1ELj8ELj16ENS_18Kernel_traits_baseILj8192ES2_S2_fS2_fjLj256EEEEELb0ELb0ELb0ELb1EEEvNS_9BwdParamsE)
        /*0d04*/ 	.word	0x00000000


	//----- nvinfo : EIATTR_REGCOUNT
	.align		4
.L_555:
        /*0d08*/ 	.byte	0x04, 0x2f
        /*0d0a*/ 	.short	(.L_557 - .L_556)
	.align		4
.L_556:
        /*0d0c*/ 	.word	index@(_ZN10layer_norm13ln_bwd_kernelINS_13Kernel_traitsI13__nv_bfloat16S2_fS2_fjLj8192ELj1ELj1ELj8ELj16ENS_18Kernel_traits_baseILj8192ES2_S2_fS2_fjLj256EEEEELb0ELb0ELb0ELb0EEEvNS_9BwdParamsE)
        /*0d10*/ 	.word	0x000000e5


	//----- nvinfo : EIATTR_FRAME_SIZE
	.align		4
.L_557:
        /*0d14*/ 	.byte	0x04, 0x11
        /*0d16*/ 	.short	(.L_559 - .L_558)
	.align		4
.L_558:
        /*0d18*/ 	.word	index@(_ZN10layer_norm13ln_bwd_kernelINS_13Kernel_traitsI13__nv_bfloat16S2_fS2_fjLj8192ELj1ELj1ELj8ELj16ENS_18Kernel_traits_baseILj8192ES2_S2_fS2_fjLj256EEEEELb0ELb0ELb0ELb0EEEvNS_9BwdParamsE)
        /*0d1c*/ 	.word	0x00000000


	//----- nvinfo : EIATTR_REGCOUNT
	.align		4
.L_559:
        /*0d20*/ 	.byte	0x04, 0x2f
        /*0d22*/ 	.short	(.L_561 - .L_560)
	.align		4
.L_560:
        /*0d24*/ 	.word	index@(_ZN10layer_norm13ln_bwd_kernelINS_13Kernel_traitsIf13__nv_bfloat16S2_S2_fjLj8192ELj1ELj1ELj8ELj16ENS_18Kernel_traits_baseILj8192EfS2_S2_S2_fjLj256EEEEELb1ELb1ELb1ELb1EEEvNS_9BwdParamsE)
        /*0d28*/ 	.word	0x000000ff


	//----- nvinfo : EIATTR_FRAME_SIZE
	.align		4
.L_561:
        /*0d2c*/ 	.byte	0x04, 0x11
        /*0d2e*/ 	.short	(.L_563 - .L_562)
	.align		4
.L_562:
        /*0d30*/ 	.word	index@(_ZN10layer_norm13ln_bwd_kernelINS_13Kernel_traitsIf13__nv_bfloat16S2_S2_fjLj8192ELj1ELj1ELj8ELj16ENS_18Kernel_traits_baseILj8192EfS2_S2_S2_fjLj256EEEEELb1ELb1ELb1ELb1EEEvNS_9BwdParamsE)
        /*0d34*/ 	.word	0x00000040


	//----- nvinfo : EIATTR_REGCOUNT
	.align		4
.L_563:
        /*0d38*/ 	.byte	0x04, 0x2f
        /*0d3a*/ 	.short	(.L_565 - .L_564)
	.align		4
.L_564:
        /*0d3c*/ 	.word	index@(_ZN10layer_norm22ln_bwd_finalize_kernelINS_22Kernel_traits_finalizeILj8192Ef13__nv_bfloat16S2_S2_fjLb1ELj1024ELj4ENS_18Kernel_traits_baseILj8192EfS2_S2_S2_fjLj1024EEEEELb1ELb1EEEvNS_9BwdParamsE)
        /*0d40*/ 	.word	0x00000020


	//----- nvinfo : EIATTR_FRAME_SIZE
	.align		4
.L_565:
        /*0d44*/ 	.byte	0x04, 0x11
        /*0d46*/ 	.short	(.L_567 - .L_566)
	.align		4
.L_566:
        /*0d48*/ 	.word	index@(_ZN10layer_norm22ln_bwd_finalize_kernelINS_22Kernel_traits_finalizeILj8192Ef13__nv_bfloat16S2_S2_fjLb1ELj1024ELj4ENS_18Kernel_traits_baseILj8192EfS2_S2_S2_fjLj1024EEEEELb1ELb1EEEvNS_9BwdParamsE)
        /*0d4c*/ 	.word	0x00000000


	//----- nvinfo : EIATTR_REGCOUNT
	.align		4
.L_567:
        /*0d50*/ 	.byte	0x04, 0x2f
        /*0d52*/ 	.short	(.L_569 - .L_568)
	.align		4
.L_568:
        /*0d54*/ 	.word	index@(_ZN10layer_norm13ln_bwd_kernelINS_13Kernel_traitsIf13__nv_bfloat16S2_S2_fjLj8192ELj1ELj1ELj8ELj16ENS_18Kernel_traits_baseILj8192EfS2_S2_S2_fjLj256EEEEELb1ELb1ELb1ELb0EEEvNS_9BwdParamsE)
        /*0d58*/ 	.word	0x000000ff


	//----- nvinfo : EIATTR_FRAME_SIZE
	.align		4
.L_569:
        /*0d5c*/ 	.byte	0x04, 0x11
        /*0d5e*/ 	.short	(.L_571 - .L_570)
	.align		4
.L_570:
        /*0d60*/ 	.word	index@(_ZN10layer_norm13ln_bwd_kernelINS_13Kernel_traitsIf13__nv_bfloat16S2_S2_fjLj8192ELj1ELj1ELj8ELj16ENS_18Kernel_traits_baseILj8192EfS2_S2_S2_fjLj256EEEEELb1ELb1ELb1ELb0EEEvNS_9BwdParamsE)
        /*0d64*/ 	.word	0x00000060


	//----- nvinfo : EIATTR_REGCOUNT
	.align		4
.L_571:
        /*0d68*/ 	.byte	0x04, 0x2f
        /*0d6a*/ 	.short	(.L_573 - .L_572)
	.align		4
.L_572:
        /*0d6c*/ 	.word	index@(_ZN10layer_norm22ln_bwd_finalize_kernelINS_22Kernel_traits_finalizeILj8192Ef13__nv_bfloat16S2_S2_fjLb1ELj1024ELj4ENS_18Kernel_traits_baseILj8192EfS2_S2_S2_fjLj1024EEEEELb1ELb0EEEvNS_9BwdParamsE)
        /*0d70*/ 	.word	0x00000020


	//----- nvinfo : EIATTR_FRAME_SIZE
	.align		4
.L_573:
        /*0d74*/ 	.byte	0x04, 0x11
        /*0d76*/ 	.short	(.L_575 - .L_574)
	.align		4
.L_574:
        /*0d78*/ 	.word	index@(_ZN10layer_norm22ln_bwd_finalize_kernelINS_22Kernel_traits_finalizeILj8192Ef13__nv_bfloat16S2_S2_fjLb1ELj1024ELj4ENS_18Kernel_traits_baseILj8192EfS2_S2_S2_fjLj1024EEEEELb1ELb0EEEvNS_9BwdParamsE)
        /*0d7c*/ 	.word	0x00000000


	//----- nvinfo : EIATTR_REGCOUNT
	.align		4
.L_575:
        /*0d80*/ 	.byte	0x04, 0x2f
        /*0d82*/ 	.short	(.L_577 - .L_576)
	.align		4
.L_576:
        /*0d84*/ 	.word	index@(_ZN10layer_norm13ln_bwd_kernelINS_13Kernel_traitsIf13__nv_bfloat16S2_S2_fjLj8192ELj1ELj1ELj8ELj16ENS_18Kernel_traits_baseILj8192EfS2_S2_S2_fjLj256EEEEELb1ELb1ELb0ELb1EEEvNS_9BwdParamsE)
        /*0d88*/ 	.word	0x000000ff


	//----- nvinfo : EIATTR_FRAME_SIZE
	.align		4
.L_577:
        /*0d8c*/ 	.byte	0x04, 0x11
        /*0d8e*/ 	.short	(.L_579 - .L_578)
	.align		4
.L_578:
        /*0d90*/ 	.word	index@(_ZN10layer_norm13ln_bwd_kernelINS_13Kernel_traitsIf13__nv_bfloat16S2_S2_fjLj8192ELj1ELj1ELj8ELj16ENS_18Kernel_traits_baseILj8192EfS2_S2_S2_fjLj256EEEEELb1ELb1ELb0ELb1EEEvNS_9BwdParamsE)
        /*0d94*/ 	.word	0x00000048


	//----- nvinfo : EIATTR_REGCOUNT
	.align		4
.L_579:
        /*0d98*/ 	.byte	0x04, 0x2f
        /*0d9a*/ 	.short	(.L_581 - .L_580)
	.align		4
.L_580:
        /*0d9c*/ 	.word	index@(_ZN10layer_norm13ln_bwd_kernelINS_13Kernel_traitsIf13__nv_bfloat16S2_S2_fjLj8192ELj1ELj1ELj8ELj16ENS_18Kernel_traits_baseILj8192EfS2_S2_S2_fjLj256EEEEELb1ELb1ELb0ELb0EEEvNS_9BwdParamsE)
        /*0da0*/ 	.word	0x000000ff


	//----- nvinfo : EIATTR_FRAME_SIZE
	.align		4
.L_581:
        /*0da4*/ 	.byte	0x04, 0x11
        /*0da6*/ 	.short	(.L_583 - .L_582)
	.align		4
.L_582:
        /*0da8*/ 	.word	index@(_ZN10layer_norm13ln_bwd_kernelINS_13Kernel_traitsIf13__nv_bfloat16S2_S2_fjLj8192ELj1ELj1ELj8ELj16ENS_18Kernel_traits_baseILj8192EfS2_S2_S2_fjLj256EEEEELb1ELb1ELb0ELb0EEEvNS_9BwdParamsE)
        /*0dac*/ 	.word	0x00000040


	//----- nvinfo : EIATTR_REGCOUNT
	.align		4
.L_583:
        /*0db0*/ 	.byte	0x04, 0x2f
        /*0db2*/ 	.short	(.L_585 - .L_584)
	.align		4
.L_584:
        /*0db4*/ 	.word	index@(_ZN10layer_norm13ln_bwd_kernelINS_13Kernel_traitsIf13__nv_bfloat16S2_S2_fjLj8192ELj1ELj1ELj8ELj16ENS_18Kernel_traits_baseILj8192EfS2_S2_S2_fjLj256EEEEELb1ELb0ELb1ELb1EEEvNS_9BwdParamsE)
        /*0db8*/ 	.word	0x000000ee


	//----- nvinfo : EIATTR_FRAME_SIZE
	.align		4
.L_585:
        /*0dbc*/ 	.byte	0x04, 0x11
        /*0dbe*/ 	.short	(.L_587 - .L_586)
	.align		4
.L_586:
        /*0dc0*/ 	.word	index@(_ZN10layer_norm13ln_bwd_kernelINS_13Kernel_traitsIf13__nv_bfloat16S2_S2_fjLj8192ELj1ELj1ELj8ELj16ENS_18Kernel_traits_baseILj8192EfS2_S2_S2_fjLj256EEEEELb1ELb0ELb1ELb1EEEvNS_9BwdParamsE)
        /*0dc4*/ 	.word	0x00000000


	//----- nvinfo : EIATTR_REGCOUNT
	.align		4
.L_587:
        /*0dc8*/ 	.byte	0x04, 0x2f
        /*0dca*/ 	.short	(.L_589 - .L_588)
	.align		4
.L_588:
        /*0dcc*/ 	.word	index@(_ZN10layer_norm22ln_bwd_finalize_kernelINS_22Kernel_traits_finalizeILj8192Ef13__nv_bfloat16S2_S2_fjLb0ELj1024ELj4ENS_18Kernel_traits_baseILj8192EfS2_S2_S2_fjLj1024EEEEELb0ELb1EEEvNS_9BwdParamsE)
        /*0dd0*/ 	.word	0x0000003f


	//----- nvinfo : EIATTR_FRAME_SIZE
	.align		4
.L_589:
        /*0dd4*/ 	.byte	0x04, 0x11
        /*0dd6*/ 	.short	(.L_591 - .L_590)
	.align		4
.L_590:
        /*0dd8*/ 	.word	index@(_ZN10layer_norm22ln_bwd_finalize_kernelINS_22Kernel_traits_finalizeILj8192Ef13__nv_bfloat16S2_S2_fjLb0ELj1024ELj4ENS_18Kernel_traits_baseILj8192EfS2_S2_S2_fjLj1024EEEEELb0ELb1EEEvNS_9BwdParamsE)
        /*0ddc*/ 	.word	0x00000000


	//----- nvinfo : EIATTR_REGCOUNT
	.align		4
.L_591:
        /*0de0*/ 	.byte	0x04, 0x2f
        /*0de2*/ 	.short	(.L_593 - .L_592)
	.align		4
.L_592:
        /*0de4*/ 	.word	index@(_ZN10layer_norm13ln_bwd_kernelINS_13Kernel_traitsIf13__nv_bfloat16S2_S2_fjLj8192ELj1ELj1ELj8ELj16ENS_18Kernel_traits_baseILj8192EfS2_S2_S2_fjLj256EEEEELb1ELb0ELb1ELb0EEEvNS_9BwdParamsE)
        /*0de8*/ 	.word	0x000000dd


	//----- nvinfo : EIATTR_FRAME_SIZE
	.align		4
.L_593:
        /*0dec*/ 	.byte	0x04, 0x11
        /*0dee*/ 	.short	(.L_595 - .L_594)
	.align		4
.L_594:
        /*0df0*/ 	.word	index@(_ZN10layer_norm13ln_bwd_kernelINS_13Kernel_traitsIf13__nv_bfloat16S2_S2_fjLj8192ELj1ELj1ELj8ELj16ENS_18Kernel_traits_baseILj8192EfS2_S2_S2_fjLj256EEEEELb1ELb0ELb1ELb0EEEvNS_9BwdParamsE)
        /*0df4*/ 	.word	0x00000000


	//----- nvinfo : EIATTR_REGCOUNT
	.align		4
.L_595:
        /*0df8*/ 	.byte	0x04, 0x2f
        /*0dfa*/ 	.short	(.L_597 - .L_596)
	.align		4
.L_596:
        /*0dfc*/ 	.word	index@(_ZN10layer_norm22ln_bwd_finalize_kernelINS_22Kernel_traits_finalizeILj8192Ef13__nv_bfloat16S2_S2_fjLb0ELj1024ELj4ENS_18Kernel_traits_baseILj8192EfS2_S2_S2_fjLj1024EEEEELb0ELb0EEEvNS_9BwdParamsE)
        /*0e00*/ 	.word	0x0000003f


	//----- nvinfo : EIATTR_FRAME_SIZE
	.align		4
.L_597:
        /*0e04*/ 	.byte	0x04, 0x11
        /*0e06*/ 	.short	(.L_599 - .L_598)
	.align		4
.L_598:
        /*0e08*/ 	.word	index@(_ZN10layer_norm22ln_bwd_finalize_kernelINS_22Kernel_traits_finalizeILj8192Ef13__nv_bfloat16S2_S2_fjLb0ELj1024ELj4ENS_18Kernel_traits_baseILj8192EfS2_S2_S2_fjLj1024EEEEELb0ELb0EEEvNS_9BwdParamsE)
        /*0e0c*/ 	.word	0x00000000


	//----- nvinfo : EIATTR_REGCOUNT
	.align		4
.L_599:
        /*0e10*/ 	.byte	0x04, 0x2f
        /*0e12*/ 	.short	(.L_601 - .L_600)
	.align		4
.L_600:
        /*0e14*/ 	.word	index@(_ZN10layer_norm13ln_bwd_kernelINS_13Kernel_traitsIf13__nv_bfloat16S2_S2_fjLj8192ELj1ELj1ELj8ELj16ENS_18Kernel_traits_baseILj8192EfS2_S2_S2_fjLj256EEEEELb1ELb0ELb0ELb1EEEvNS_9BwdParamsE)
        /*0e18*/ 	.word	0x000000fd


	//----- nvinfo : EIATTR_FRAME_SIZE
	.align		4
.L_601:
        /*0e1c*/ 	.byte	0x04, 0x11
        /*0e1e*/ 	.short	(.L_603 - .L_602)
	.align		4
.L_602:
        /*0e20*/ 	.word	index@(_ZN10layer_norm13ln_bwd_kernelINS_13Kernel_traitsIf13__nv_bfloat16S2_S2_fjLj8192ELj1ELj1ELj8ELj16ENS_18Kernel_traits_baseILj8192EfS2_S2_S2_fjLj256EEEEELb1ELb0ELb0ELb1EEEvNS_9BwdParamsE)
        /*0e24*/ 	.word	0x00000000


	//----- nvinfo : EIATTR_REGCOUNT
	.align		4
.L_603:
        /*0e28*/ 	.byte	0x04, 0x2f
        /*0e2a*/ 	.short	(.L_605 - .L_604)
	.align		4
.L_604:
        /*0e2c*/ 	.word	index@(_ZN10layer_norm13ln_bwd_kernelINS_13Kernel_traitsIf13__nv_bfloat16S2_S2_fjLj8192ELj1ELj1ELj8ELj16ENS_18Kernel_traits_baseILj8192EfS2_S2_S2_fjLj256EEEEELb1ELb0ELb0ELb0EEEvNS_9BwdParamsE)
        /*0e30*/ 	.word	0x000000e2


	//----- nvinfo : EIATTR_FRAME_SIZE
	.align		4
.L_605:
        /*0e34*/ 	.byte	0x04, 0x11
        /*0e36*/ 	.short	(.L_607 - .L_606)
	.align		4
.L_606:
        /*0e38*/ 	.word	index@(_ZN10layer_norm13ln_bwd_kernelINS_13Kernel_traitsIf13__nv_bfloat16S2_S2_fjLj8192ELj1ELj1ELj8ELj16ENS_18Kernel_traits_baseILj8192EfS2_S2_S2_fjLj256EEEEELb1ELb0ELb0ELb0EEEvNS_9BwdParamsE)
        /*0e3c*/ 	.word	0x00000000


	//----- nvinfo : EIATTR_REGCOUNT
	.align		4
.L_607:
        /*0e40*/ 	.byte	0x04, 0x2f
        /*0e42*/ 	.short	(.L_609 - .L_608)
	.align		4
.L_608:
        /*0e44*/ 	.word	index@(_ZN10layer_norm13ln_bwd_kernelINS_13Kernel_traitsIf13__nv_bfloat16S2_S2_fjLj8192ELj1ELj1ELj8ELj16ENS_18Kernel_traits_baseILj8192EfS2_S2_S2_fjLj256EEEEELb0ELb1ELb1ELb1EEEvNS_9BwdParamsE)
        /*0e48*/ 	.word	0x000000ff


	//----- nvinfo : EIATTR_FRAME_SIZE
	.align		4
.L_609:
        /*0e4c*/ 	.byte	0x04, 0x11
        /*0e4e*/ 	.short	(.L_611 - .L_610)
	.align		4
.L_610:
        /*0e50*/ 	.word	index@(_ZN10layer_norm13ln_bwd_kernelINS_13Kernel_traitsIf13__nv_bfloat16S2_S2_fjLj8192ELj1ELj1ELj8ELj16ENS_18Kernel_traits_baseILj8192EfS2_S2_S2_fjLj256EEEEELb0ELb1ELb1ELb1EEEvNS_9BwdParamsE)
        /*0e54*/ 	.word	0x00000020


	//----- nvinfo : EIATTR_REGCOUNT
	.align		4
.L_611:
        /*0e58*/ 	.byte	0x04, 0x2f
        /*0e5a*/ 	.short	(.L_613 - .L_612)
	.align		4
.L_612:
        /*0e5c*/ 	.word	index@(_ZN10layer_norm13ln_bwd_kernelINS_13Kernel_traitsIf13__nv_bfloat16S2_S2_fjLj8192ELj1ELj1ELj8ELj16ENS_18Kernel_traits_baseILj8192EfS2_S2_S2_fjLj256EEEEELb0ELb1ELb1ELb0EEEvNS_9BwdParamsE)
        /*0e60*/ 	.word	0x000000ff


	//----- nvinfo : EIATTR_FRAME_SIZE
	.align		4
.L_613:
        /*0e64*/ 	.byte	0x04, 0x11
        /*0e66*/ 	.short	(.L_615 - .L_614)
	.align		4
.L_614:
        /*0e68*/ 	.word	index@(_ZN10layer_norm13ln_bwd_kernelINS_13Kernel_traitsIf13__nv_bfloat16S2_S2_fjLj8192ELj1ELj1ELj8ELj16ENS_18Kernel_traits_baseILj8192EfS2_S2_S2_fjLj256EEEEELb0ELb1ELb1ELb0EEEvNS_9BwdParamsE)
        /*0e6c*/ 	.word	0x00000040


	//----- nvinfo : EIATTR_REGCOUNT
	.align		4
.L_615:
        /*0e70*/ 	.byte	0x04, 0x2f
        /*0e72*/ 	.short	(.L_617 - .L_616)
	.align		4
.L_616:
        /*0e74*/ 	.word	index@(_ZN10layer_norm13ln_bwd_kernelINS_13Kernel_traitsIf13__nv_bfloat16S2_S2_fjLj8192ELj1ELj1ELj8ELj16ENS_18Kernel_traits_baseILj8192EfS2_S2_S2_fjLj256EEEEELb0ELb1ELb0ELb1EEEvNS_9BwdParamsE)
        /*0e78*/ 	.word	0x000000ff


	//----- nvinfo : EIATTR_FRAME_SIZE
	.align		4
.L_617:
        /*0e7c*/ 	.byte	0x04, 0x11
        /*0e7e*/ 	.short	(.L_619 - .L_618)
	.align		4
.L_618:
        /*0e80*/ 	.word	index@(_ZN10layer_norm13ln_bwd_kernelINS_13Kernel_traitsIf13__nv_bfloat16S2_S2_fjLj8192ELj1ELj1ELj8ELj16ENS_18Kernel_traits_baseILj8192EfS2_S2_S2_fjLj256EEEEELb0ELb1ELb0ELb1EEEvNS_9BwdParamsE)
        /*0e84*/ 	.word	0x00000018


	//----- nvinfo : EIATTR_REGCOUNT
	.align		4
.L_619:
        /*0e88*/ 	.byte	0x04, 0x2f
        /*0e8a*/ 	.short	(.L_621 - .L_620)
	.align		4
.L_620:
        /*0e8c*/ 	.word	index@(_ZN10layer_norm13ln_bwd_kernelINS_13Kernel_traitsIf13__nv_bfloat16S2_S2_fjLj8192ELj1ELj1ELj8ELj16ENS_18Kernel_traits_baseILj8192EfS2_S2_S2_fjLj256EEEEELb0ELb1ELb0ELb0EEEvNS_9BwdParamsE)
        /*0e90*/ 	.word	0x000000ff


	//----- nvinfo : EIATTR_FRAME_SIZE
	.align		4
.L_621:
        /*0e94*/ 	.byte	0x04, 0x11
        /*0e96*/ 	.short	(.L_623 - .L_622)
	.align		4
.L_622:
        /*0e98*/ 	.word	index@(_ZN10layer_norm13ln_bwd_kernelINS_13Kernel_traitsIf13__nv_bfloat16S2_S2_fjLj8192ELj1ELj1ELj8ELj16ENS_18Kernel_traits_baseILj8192EfS2_S2_S2_fjLj256EEEEELb0ELb1ELb0ELb0EEEvNS_9BwdParamsE)
        /*0e9c*/ 	.word	0x00000020


	//----- nvinfo : EIATTR_REGCOUNT
	.align		4
.L_623:
        /*0ea0*/ 	.byte	0x04, 0x2f
        /*0ea2*/ 	.short	(.L_625 - .L_624)
	.align		4
.L_624:
        /*0ea4*/ 	.word	index@(_ZN10layer_norm13ln_bwd_kernelINS_13Kernel_traitsIf13__nv_bfloat16S2_S2_fjLj8192ELj1ELj1ELj8ELj16ENS_18Kernel_traits_baseILj8192EfS2_S2_S2_fjLj256EEEEELb0ELb0ELb1ELb1EEEvNS_9BwdParamsE)
        /*0ea8*/ 	.word	0x000000e8


	//----- nvinfo : EIATTR_FRAME_SIZE
	.align		4
.L_625:
        /*0eac*/ 	.byte	0x04, 0x11
        /*0eae*/ 	.short	(.L_627 - .L_626)
	.align		4
.L_626:
        /*0eb0*/ 	.word	index@(_ZN10layer_norm13ln_bwd_kernelINS_13Kernel_traitsIf13__nv_bfloat16S2_S2_fjLj8192ELj1ELj1ELj8ELj16ENS_18Kernel_traits_baseILj8192EfS2_S2_S2_fjLj256EEEEELb0ELb0ELb1ELb1EEEvNS_9BwdParamsE)
        /*0eb4*/ 	.word	0x00000000


	//----- nvinfo : EIATTR_REGCOUNT
	.align		4
.L_627:
        /*0eb8*/ 	.byte	0x04, 0x2f
        /*0eba*/ 	.short	(.L_629 - .L_628)
	.align		4
.L_628:
        /*0ebc*/ 	.word	index@(_ZN10layer_norm13ln_bwd_kernelINS_13Kernel_traitsIf13__nv_bfloat16S2_S2_fjLj8192ELj1ELj1ELj8ELj16ENS_18Kernel_traits_baseILj8192EfS2_S2_S2_fjLj256EEEEELb0ELb0ELb1ELb0EEEvNS_9BwdParamsE)
        /*0ec0*/ 	.word	0x000000d8


	//----- nvinfo : EIATTR_FRAME_SIZE
	.align		4
.L_629:
        /*0ec4*/ 	.byte	0x04, 0x11
        /*0ec6*/ 	.short	(.L_631 - .L_630)
	.align		4
.L_630:
        /*0ec8*/ 	.word	index@(_ZN10layer_norm13ln_bwd_kernelINS_13Kernel_traitsIf13__nv_bfloat16S2_S2_fjLj8192ELj1ELj1ELj8ELj16ENS_18Kernel_traits_baseILj8192EfS2_S2_S2_fjLj256EEEEELb0ELb0ELb1ELb0EEEvNS_9BwdParamsE)
        /*0ecc*/ 	.word	0x00000000


	//----- nvinfo : EIATTR_REGCOUNT
	.align		4
.L_631:
        /*0ed0*/ 	.byte	0x04, 0x2f
        /*0ed2*/ 	.short	(.L_633 - .L_632)
	.align		4
.L_632:
        /*0ed4*/ 	.word	index@(_ZN10layer_norm13ln_bwd_kernelINS_13Kernel_traitsIf13__nv_bfloat16S2_S2_fjLj8192ELj1ELj1ELj8ELj16ENS_18Kernel_traits_baseILj8192EfS2_S2_S2_fjLj256EEEEELb0ELb0ELb0ELb1EEEvNS_9BwdParamsE)
        /*0ed8*/ 	.word	0x000000e9


	//----- nvinfo : EIATTR_FRAME_SIZE
	.align		4
.L_633:
        /*0edc*/ 	.byte	0x04, 0x11
        /*0ede*/ 	.short	(.L_635 - .L_634)
	.align		4
.L_634:
        /*0ee0*/ 	.word	index@(_ZN10layer_norm13ln_bwd_kernelINS_13Kernel_traitsIf13__nv_bfloat16S2_S2_fjLj8192ELj1ELj1ELj8ELj16ENS_18Kernel_traits_baseILj8192EfS2_S2_S2_fjLj256EEEEELb0ELb0ELb0ELb1EEEvNS_9BwdParamsE)
        /*0ee4*/ 	.word	0x00000000


	//----- nvinfo : EIATTR_REGCOUNT
	.align		4
.L_635:
        /*0ee8*/ 	.byte	0x04, 0x2f
        /*0eea*/ 	.short	(.L_637 - .L_636)
	.align		4
.L_636:
        /*0eec*/ 	.word	index@(_ZN10layer_norm13ln_bwd_kernelINS_13Kernel_traitsIf13__nv_bfloat16S2_S2_fjLj8192ELj1ELj1ELj8ELj16ENS_18Kernel_traits_baseILj8192EfS2_S2_S2_fjLj256EEEEELb0ELb0ELb0ELb0EEEvNS_9BwdParamsE)
        /*0ef0*/ 	.word	0x000000da


	//----- nvinfo : EIATTR_FRAME_SIZE
	.align		4
.L_637:
        /*0ef4*/ 	.byte	0x04, 0x11
        /*0ef6*/ 	.short	(.L_639 - .L_638)
	.align		4
.L_638:
        /*0ef8*/ 	.word	index@(_ZN10layer_norm13ln_bwd_kernelINS_13Kernel_traitsIf13__nv_bfloat16S2_S2_fjLj8192ELj1ELj1ELj8ELj16ENS_18Kernel_traits_baseILj8192EfS2_S2_S2_fjLj256EEEEELb0ELb0ELb0ELb0EEEvNS_9BwdParamsE)
        /*0efc*/ 	.word	0x00000000


	//----- nvinfo : EIATTR_REGCOUNT
	.align		4
.L_639:
        /*0f00*/ 	.byte	0x04, 0x2f
        /*0f02*/ 	.short	(.L_641 - .L_640)
	.align		4
.L_640:
        /*0f04*/ 	.word	index@(_ZN10layer_norm13ln_bwd_kernelINS_13Kernel_traitsI6__halfS2_S2_S2_fjLj8192ELj1ELj1ELj8ELj16ENS_18Kernel_traits_baseILj8192ES2_S2_S2_S2_fjLj256EEEEELb1ELb1ELb1ELb1EEEvNS_9BwdParamsE)
        /*0f08*/ 	.word	0x000000ff


	//----- nvinfo : EIATTR_FRAME_SIZE
	.align		4
.L_641:
        /*0f0c*/ 	.byte	0x04, 0x11
        /*0f0e*/ 	.short	(.L_643 - .L_642)
	.align		4
.L_642:
        /*0f10*/ 	.word	index@(_ZN10layer_norm13ln_bwd_kernelINS_13Kernel_traitsI6__halfS2_S2_S2_fjLj8192ELj1ELj1ELj8ELj16ENS_18Kernel_traits_baseILj8192ES2_S2_S2_S2_fjLj256EEEEELb1ELb1ELb1ELb1EEEvNS_9BwdParamsE)
        /*0f14*/ 	.word	0x00000000


	//----- nvinfo : EIATTR_REGCOUNT
	.align		4
.L_643:
        /*0f18*/ 	.byte	0x04, 0x2f
        /*0f1a*/ 	.short	(.L_645 - .L_644)
	.align		4
.L_644:
        /*0f1c*/ 	.word	index@(_ZN10layer_norm22ln_bwd_finalize_kernelINS_22Kernel_traits_finalizeILj8192E6__halfS2_S2_S2_fjLb1ELj1024ELj4ENS_18Kernel_traits_baseILj8192ES2_S2_S2_S2_fjLj1024EEEEELb1ELb1EEEvNS_9BwdParamsE)
        /*0f20*/ 	.word	0x00000020


	//----- nvinfo : EIATTR_FRAME_SIZE
	.align		4
.L_645:
        /*0f24*/ 	.byte	0x04, 0x11
        /*0f26*/ 	.short	(.L_647 - .L_646)
	.align		4
.L_646:
        /*0f28*/ 	.word	index@(_ZN10layer_norm22ln_bwd_finalize_kernelINS_22Kernel_traits_finalizeILj8192E6__halfS2_S2_S2_fjLb1ELj1024ELj4ENS_18Kernel_traits_baseILj8192ES2_S2_S2_S2_fjLj1024EEEEELb1ELb1EEEvNS_9BwdParamsE)
        /*0f2c*/ 	.word	0x00000000


	//----- nvinfo : EIATTR_REGCOUNT
	.align		4
.L_647:
        /*0f30*/ 	.byte	0x04, 0x2f
        /*0f32*/ 	.short	(.L_649 - .L_648)
	.align		4
.L_648:
        /*0f34*/ 	.word	index@(_ZN10layer_norm13ln_bwd_kernelINS_13Kernel_traitsI6__halfS2_S2_S2_fjLj8192ELj1ELj1ELj8ELj16ENS_18Kernel_traits_baseILj8192ES2_S2_S2_S2_fjLj256EEEEELb1ELb1ELb1ELb0EEEvNS_9BwdParamsE)
        /*0f38*/ 	.word	0x000000fb


	//----- nvinfo : EIATTR_FRAME_SIZE
	.align		4
.L_649:
        /*0f3c*/ 	.byte	0x04, 0x11
        /*0f3e*/ 	.short	(.L_651 - .L_650)
	.align		4
.L_650:
        /*0f40*/ 	.word	index@(_ZN10layer_norm13ln_bwd_kernelINS_13Kernel_traitsI6__halfS2_S2_S2_fjLj8192ELj1ELj1ELj8ELj16ENS_18Kernel_traits_baseILj8192ES2_S2_S2_S2_fjLj256EEEEELb1ELb1ELb1ELb0EEEvNS_9BwdParamsE)
        /*0f44*/ 	.word	0x00000000


	//----- nvinfo : EIATTR_REGCOUNT
	.align		4
.L_651:
        /*0f48*/ 	.byte	0x04, 0x2f
        /*0f4a*/ 	.short	(.L_653 - .L_652)
	.align		4
.L_652:
        /*0f4c*/ 	.word	index@(_ZN10layer_norm22ln_bwd_finalize_kernelINS_22Kernel_traits_finalizeILj8192E6__halfS2_S2_S2_fjLb1ELj1024ELj4ENS_18Kernel_traits_baseILj8192ES2_S2_S2_S2_fjLj1024EEEEELb1ELb0EEEvNS_9BwdParamsE)
        /*0f50*/ 	.word	0x00000020


	//----- nvinfo : EIATTR_FRAME_SIZE
	.align		4
.L_653:
        /*0f54*/ 	.byte	0x04, 0x11
        /*0f56*/ 	.short	(.L_655 - .L_654)
	.align		4
.L_654:
        /*0f58*/ 	.word	index@(_ZN10layer_norm22ln_bwd_finalize_kernelINS_22Kernel_traits_finalizeILj8192E6__halfS2_S2_S2_fjLb1ELj1024ELj4ENS_18Kernel_traits_baseILj8192ES2_S2_S2_S2_fjLj1024EEEEELb1ELb0EEEvNS_9BwdParamsE)
        /*0f5c*/ 	.word	0x00000000


	//----- nvinfo : EIATTR_REGCOUNT
	.align		4
.L_655:
        /*0f60*/ 	.byte	0x04, 0x2f
        /*0f62*/ 	.short	(.L_657 - .L_656)
	.align		4
.L_656:
        /*0f64*/ 	.word	index@(_ZN10layer_norm13ln_bwd_kernelINS_13Kernel_traitsI6__halfS2_S2_S2_fjLj8192ELj1ELj1ELj8ELj16ENS_18Kernel_traits_baseILj8192ES2_S2_S2_S2_fjLj256EEEEELb1ELb1ELb0ELb1EEEvNS_9BwdParamsE)
        /*0f68*/ 	.word	0x000000ff


	//----- nvinfo : EIATTR_FRAME_SIZE
	.align		4
.L_657:
        /*0f6c*/ 	.byte	0x04, 0x11
        /*0f6e*/ 	.short	(.L_659 - .L_658)
	.align		4
.L_658:
        /*0f70*/ 	.word	index@(_ZN10layer_norm13ln_bwd_kernelINS_13Kernel_traitsI6__halfS2_S2_S2_fjLj8192ELj1ELj1ELj8ELj16ENS_18Kernel_traits_baseILj8192ES2_S2_S2_S2_fjLj256EEEEELb1ELb1ELb0ELb1EEEvNS_9BwdParamsE)
        /*0f74*/ 	.word	0x00000008


	//----- nvinfo : EIATTR_REGCOUNT
	.align		4
.L_659:
        /*0f78*/ 	.byte	0x04, 0x2f
        /*0f7a*/ 	.short	(.L_661 - .L_660)
	.align		4
.L_660:
        /*0f7c*/ 	.word	index@(_ZN10layer_norm13ln_bwd_kernelINS_13Kernel_traitsI6__halfS2_S2_S2_fjLj8192ELj1ELj1ELj8ELj16ENS_18Kernel_traits_baseILj8192ES2_S2_S2_S2_fjLj256EEEEELb1ELb1ELb0ELb0EEEvNS_9BwdParamsE)
        /*0f80*/ 	.word	0x000000fe


	//----- nvinfo : EIATTR_FRAME_SIZE
	.align		4
.L_661:
        /*0f84*/ 	.byte	0x04, 0x11
        /*0f86*/ 	.short	(.L_663 - .L_662)
	.align		4
.L_662:
        /*0f88*/ 	.word	index@(_ZN10layer_norm13ln_bwd_kernelINS_13Kernel_traitsI6__halfS2_S2_S2_fjLj8192ELj1ELj1ELj8ELj16ENS_18Kernel_traits_baseILj8192ES2_S2_S2_S2_fjLj256EEEEELb1ELb1ELb0ELb0EEEvNS_9BwdParamsE)
        /*0f8c*/ 	.word	0x00000000


	//----- nvinfo : EIATTR_REGCOUNT
	.align		4
.L_663:
        /*0f90*/ 	.byte	0x04, 0x2f
        /*0f92*/ 	.short	(.L_665 - .L_664)
	.align		4
.L_664:
        /*0f94*/ 	.word	index@(_ZN10layer_norm13ln_bwd_kernelINS_13Kernel_traitsI6__halfS2_S2_S2_fjLj8192ELj1ELj1ELj8ELj16ENS_18Kernel_traits_baseILj8192ES2_S2_S2_S2_fjLj256EEEEELb1ELb0ELb1ELb1EEEvNS_9BwdParamsE)
        /*0f98*/ 	.word	0x000000de


	//----- nvinfo : EIATTR_FRAME_SIZE
	.align		4
.L_665:
        /*0f9c*/ 	.byte	0x04, 0x11
        /*0f9e*/ 	.short	(.L_667 - .L_666)
	.align		4
.L_666:
        /*0fa0*/ 	.word	index@(_ZN10layer_norm13ln_bwd_kernelINS_13Kernel_traitsI6__halfS2_S2_S2_fjLj8192ELj1ELj1ELj8ELj16ENS_18Kernel_traits_baseILj8192ES2_S2_S2_S2_fjLj256EEEEELb1ELb0ELb1ELb1EEEvNS_9BwdParamsE)
        /*0fa4*/ 	.word	0x00000000


	//----- nvinfo : EIATTR_REGCOUNT
	.align		4
.L_667:
        /*0fa8*/ 	.byte	0x04, 0x2f
        /*0faa*/ 	.short	(.L_669 - .L_668)
	.align		4
.L_668:
        /*0fac*/ 	.word	index@(_ZN10layer_norm22ln_bwd_finalize_kernelINS_22Kernel_traits_finalizeILj8192E6__halfS2_S2_S2_fjLb0ELj1024ELj4ENS_18Kernel_traits_baseILj8192ES2_S2_S2_S2_fjLj1024EEEEELb0ELb1EEEvNS_9BwdParamsE)
        /*0fb0*/ 	.word	0x0000003f


	//----- nvinfo : EIATTR_FRAME_SIZE
	.align		4
.L_669:
        /*0fb4*/ 	.byte	0x04, 0x11
        /*0fb6*/ 	.short	(.L_671 - .L_670)
	.align		4
.L_670:
        /*0fb8*/ 	.word	index@(_ZN10layer_norm22ln_bwd_finalize_kernelINS_22Kernel_traits_finalizeILj8192E6__halfS2_S2_S2_fjLb0ELj1024ELj4ENS_18Kernel_traits_baseILj8192ES2_S2_S2_S2_fjLj1024EEEEELb0ELb1EEEvNS_9BwdParamsE)
        /*0fbc*/ 	.word	0x00000000


	//----- nvinfo : EIATTR_REGCOUNT
	.align		4
.L_671:
        /*0fc0*/ 	.byte	0x04, 0x2f
        /*0fc2*/ 	.short	(.L_673 - .L_672)
	.align		4
.L_672:
        /*0fc4*/ 	.word	index@(_ZN10layer_norm13ln_bwd_kernelINS_13Kernel_traitsI6__halfS2_S2_S2_fjLj8192ELj1ELj1ELj8ELj16ENS_18Kernel_traits_baseILj8192ES2_S2_S2_S2_fjLj256EEEEELb1ELb0ELb1ELb0EEEvNS_9BwdParamsE)
        /*0fc8*/ 	.word	0x000000ce


	//----- nvinfo : EIATTR_FRAME_SIZE
	.align		4
.L_673:
        /*0fcc*/ 	.byte	0x04, 0x11
        /*0fce*/ 	.short	(.L_675 - .L_674)
	.align		4
.L_674:
        /*0fd0*/ 	.word	index@(_ZN10layer_norm13ln_bwd_kernelINS_13Kernel_traitsI6__halfS2_S2_S2_fjLj8192ELj1ELj1ELj8ELj16ENS_18Kernel_traits_baseILj8192ES2_S2_S2_S2_fjLj256EEEEELb1ELb0ELb1ELb0EEEvNS_9BwdParamsE)
        /*0fd4*/ 	.word	0x00000000


	//----- nvinfo : EIATTR_REGCOUNT
	.align		4
.L_675:
        /*0fd8*/ 	.byte	0x04, 0x2f
        /*0fda*/ 	.short	(.L_677 - .L_676)
	.align		4
.L_676:
        /*0fdc*/ 	.word	index@(_ZN10layer_norm22ln_bwd_finalize_kernelINS_22Kernel_traits_finalizeILj8192E6__halfS2_S2_S2_fjLb0ELj1024ELj4ENS_18Kernel_traits_baseILj8192ES2_S2_S2_S2_fjLj1024EEEEELb0ELb0EEEvNS_9BwdParamsE)
        /*0fe0*/ 	.word	0x0000003f


	//----- nvinfo : EIATTR_FRAME_SIZE
	.align		4
.L_677:
        /*0fe4*/ 	.byte	0x04, 0x11
        /*0fe6*/ 	.short	(.L_679 - .L_678)
	.align		4
.L_678:
        /*0fe8*/ 	.word	index@(_ZN10layer_norm22ln_bwd_finalize_kernelINS_22Kernel_traits_finalizeILj8192E6__halfS2_S2_S2_fjLb0ELj1024ELj4ENS_18Kernel_traits_baseILj8192ES2_S2_S2_S2_fjLj1024EEEEELb0ELb0EEEvNS_9BwdParamsE)
        /*0fec*/ 	.word	0x00000000


	//----- nvinfo : EIATTR_REGCOUNT
	.align		4
.L_679:
        /*0ff0*/ 	.byte	0x04, 0x2f
        /*0ff2*/ 	.short	(.L_681 - .L_680)
	.align		4
.L_680:
        /*0ff4*/ 	.word	index@(_ZN10layer_norm13ln_bwd_kernelINS_13Kernel_traitsI6__halfS2_S2_S2_fjLj8192ELj1ELj1ELj8ELj16ENS_18Kernel_traits_baseILj8192ES2_S2_S2_S2_fjLj256EEEEELb1ELb0ELb0ELb1EEEvNS_9BwdParamsE)
        /*0ff8*/ 	.word	0x000000f7


	//----- nvinfo : EIATTR_FRAME_SIZE
	.align		4
.L_681:
        /*0ffc*/ 	.byte	0x04, 0x11
        /*0ffe*/ 	.short	(.L_683 - .L_682)
	.align		4
.L_682:
        /*1000*/ 	.word	index@(_ZN10layer_norm13ln_bwd_kernelINS_13Kernel_traitsI6__halfS2_S2_S2_fjLj8192ELj1ELj1ELj8ELj16ENS_18Kernel_traits_baseILj8192ES2_S2_S2_S2_fjLj256EEEEELb1ELb0ELb0ELb1EEEvNS_9BwdParamsE)
        /*1004*/ 	.word	0x00000000


	//----- nvinfo : EIATTR_REGCOUNT
	.align		4
.L_683:
        /*1008*/ 	.byte	0x04, 0x2f
        /*100a*/ 	.short	(.L_685 - .L_684)
	.align		4
.L_684:
        /*100c*/ 	.word	index@(_ZN10layer_norm13ln_bwd_kernelINS_13Kernel_traitsI6__halfS2_S2_S2_fjLj8192ELj1ELj1ELj8ELj16ENS_18Kernel_traits_baseILj8192ES2_S2_S2_S2_fjLj256EEEEELb1ELb0ELb0ELb0EEEvNS_9BwdParamsE)
        /*1010*/ 	.word	0x000000ce


	//----- nvinfo : EIATTR_FRAME_SIZE
	.align		4
.L_685:
        /*1014*/ 	.byte	0x04, 0x11
        /*1016*/ 	.short	(.L_687 - .L_686)
	.align		4
.L_686:
        /*1018*/ 	.word	index@(_ZN10layer_norm13ln_bwd_kernelINS_13Kernel_traitsI6__halfS2_S2_S2_fjLj8192ELj1ELj1ELj8ELj16ENS_18Kernel_traits_baseILj8192ES2_S2_S2_S2_fjLj256EEEEELb1ELb0ELb0ELb0EEEvNS_9BwdParamsE)
        /*101c*/ 	.word	0x00000000


	//----- nvinfo : EIATTR_REGCOUNT
	.align		4
.L_687:
        /*1020*/ 	.byte	0x04, 0x2f
        /*1022*/ 	.short	(.L_689 - .L_688)
	.align		4
.L_688:
        /*1024*/ 	.word	index@(_ZN10layer_norm13ln_bwd_kernelINS_13Kernel_traitsI6__halfS2_S2_S2_fjLj8192ELj1ELj1ELj8ELj16ENS_18Kernel_traits_baseILj8192ES2_S2_S2_S2_fjLj256EEEEELb0ELb1ELb1ELb1EEEvNS_9BwdParamsE)
        /*1028*/ 	.word	0x000000fe


	//----- nvinfo : EIATTR_FRAME_SIZE
	.align		4
.L_689:
        /*102c*/ 	.byte	0x04, 0x11
        /*102e*/ 	.short	(.L_691 - .L_690)
	.align		4
.L_690:
        /*1030*/ 	.word	index@(_ZN10layer_norm13ln_bwd_kernelINS_13Kernel_traitsI6__halfS2_S2_S2_fjLj8192ELj1ELj1ELj8ELj16ENS_18Kernel_traits_baseILj8192ES2_S2_S2_S2_fjLj256EEEEELb0ELb1ELb1ELb1EEEvNS_9BwdParamsE)
        /*1034*/ 	.word	0x00000000


	//----- nvinfo : EIATTR_REGCOUNT
	.align		4
.L_691:
        /*1038*/ 	.byte	0x04, 0x2f
        /*103a*/ 	.short	(.L_693 - .L_692)
	.align		4
.L_692:
        /*103c*/ 	.word	index@(_ZN10layer_norm13ln_bwd_kernelINS_13Kernel_traitsI6__halfS2_S2_S2_fjLj8192ELj1ELj1ELj8ELj16ENS_18Kernel_traits_baseILj8192ES2_S2_S2_S2_fjLj256EEEEELb0ELb1ELb1ELb0EEEvNS_9BwdParamsE)
        /*1040*/ 	.word	0x000000f8


	//----- nvinfo : EIATTR_FRAME_SIZE
	.align		4
.L_693:
        /*1044*/ 	.byte	0x04, 0x11
        /*1046*/ 	.short	(.L_695 - .L_694)
	.align		4
.L_694:
        /*1048*/ 	.word	index@(_ZN10layer_norm13ln_bwd_kernelINS_13Kernel_traitsI6__halfS2_S2_S2_fjLj8192ELj1ELj1ELj8ELj16ENS_18Kernel_traits_baseILj8192ES2_S2_S2_S2_fjLj256EEEEELb0ELb1ELb1ELb0EEEvNS_9BwdParamsE)
        /*104c*/ 	.word	0x00000000


	//----- nvinfo : EIATTR_REGCOUNT
	.align		4
.L_695:
        /*1050*/ 	.byte	0x04, 0x2f
        /*1052*/ 	.short	(.L_697 - .L_696)
	.align		4
.L_696:
        /*1054*/ 	.word	index@(_ZN10layer_norm13ln_bwd_kernelINS_13Kernel_traitsI6__halfS2_S2_S2_fjLj8192ELj1ELj1ELj8ELj16ENS_18Kernel_traits_baseILj8192ES2_S2_S2_S2_fjLj256EEEEELb0ELb1ELb0ELb1EEEvNS_9BwdParamsE)
        /*1058*/ 	.word	0x000000ff


	//----- nvinfo : EIATTR_FRAME_SIZE
	.align		4
.L_697:
        /*105c*/ 	.byte	0x04, 0x11
        /*105e*/ 	.short	(.L_699 - .L_698)
	.align		4
.L_698:
        /*1060*/ 	.word	index@(_ZN10layer_norm13ln_bwd_kernelINS_13Kernel_traitsI6__halfS2_S2_S2_fjLj8192ELj1ELj1ELj8ELj16ENS_18Kernel_traits_baseILj8192ES2_S2_S2_S2_fjLj256EEEEELb0ELb1ELb0ELb1EEEvNS_9BwdParamsE)
        /*1064*/ 	.word	0x00000000


	//----- nvinfo : EIATTR_REGCOUNT
	.align		4
.L_699:
        /*1068*/ 	.byte	0x04, 0x2f
        /*106a*/ 	.short	(.L_701 - .L_700)
	.align		4
.L_700:
        /*106c*/ 	.word	index@(_ZN10layer_norm13ln_bwd_kernelINS_13Kernel_traitsI6__halfS2_S2_S2_fjLj8192ELj1ELj1ELj8ELj16ENS_18Kernel_traits_baseILj8192ES2_S2_S2_S2_fjLj256EEEEELb0ELb1ELb0ELb0EEEvNS_9BwdParamsE)
        /*1070*/ 	.word	0x000000f2


	//----- nvinfo : EIATTR_FRAME_SIZE
	.align		4
.L_701:
        /*1074*/ 	.byte	0x04, 0x11
        /*1076*/ 	.short	(.L_703 - .L_702)
	.align		4
.L_702:
        /*1078*/ 	.word	index@(_ZN10layer_norm13ln_bwd_kernelINS_13Kernel_traitsI6__halfS2_S2_S2_fjLj8192ELj1ELj1ELj8ELj16ENS_18Kernel_traits_baseILj8192ES2_S2_S2_S2_fjLj256EEEEELb0ELb1ELb0ELb0EEEvNS_9BwdParamsE)
        /*107c*/ 	.word	0x00000000


	//----- nvinfo : EIATTR_REGCOUNT
	.align		4
.L_703:
        /*1080*/ 	.byte	0x04, 0x2f
        /*1082*/ 	.short	(.L_705 - .L_704)
	.align		4
.L_704:
        /*1084*/ 	.word	index@(_ZN10layer_norm13ln_bwd_kernelINS_13Kernel_traitsI6__halfS2_S2_S2_fjLj8192ELj1ELj1ELj8ELj16ENS_18Kernel_traits_baseILj8192ES2_S2_S2_S2_fjLj256EEEEELb0ELb0ELb1ELb1EEEvNS_9BwdParamsE)
        /*1088*/ 	.word	0x000000d4


	//----- nvinfo : EIATTR_FRAME_SIZE
	.align		4
.L_705:
        /*108c*/ 	.byte	0x04, 0x11
        /*108e*/ 	.short	(.L_707 - .L_706)
	.align		4
.L_706:
        /*1090*/ 	.word	index@(_ZN10layer_norm13ln_bwd_kernelINS_13Kernel_traitsI6__halfS2_S2_S2_fjLj8192ELj1ELj1ELj8ELj16ENS_18Kernel_traits_baseILj8192ES2_S2_S2_S2_fjLj256EEEEELb0ELb0ELb1ELb1EEEvNS_9BwdParamsE)
        /*1094*/ 	.word	0x00000000


	//----- nvinfo : EIATTR_REGCOUNT
	.align		4
.L_707:
        /*1098*/ 	.byte	0x04, 0x2f
        /*109a*/ 	.short	(.L_709 - .L_708)
	.align		4
.L_708:
        /*109c*/ 	.word	index@(_ZN10layer_norm13ln_bwd_kernelINS_13Kernel_traitsI6__halfS2_S2_S2_fjLj8192ELj1ELj1ELj8ELj16ENS_18Kernel_traits_baseILj8192ES2_S2_S2_S2_fjLj256EEEEELb0ELb0ELb1ELb0EEEvNS_9BwdParamsE)
        /*10a0*/ 	.word	0x000000c8


	//----- nvinfo : EIATTR_FRAME_SIZE
	.align		4
.L_709:
        /*10a4*/ 	.byte	0x04, 0x11
        /*10a6*/ 	.short	(.L_711 - .L_710)
	.align		4
.L_710:
        /*10a8*/ 	.word	index@(_ZN10layer_norm13ln_bwd_kernelINS_13Kernel_traitsI6__halfS2_S2_S2_fjLj8192ELj1ELj1ELj8ELj16ENS_18Kernel_traits_baseILj8192ES2_S2_S2_S2_fjLj256EEEEELb0ELb0ELb1ELb0EEEvNS_9BwdParamsE)
        /*10ac*/ 	.word	0x00000000


	//----- nvinfo : EIATTR_REGCOUNT
	.align		4
.L_711:
        /*10b0*/ 	.byte	0x04, 0x2f
        /*10b2*/ 	.short	(.L_713 - .L_712)
	.align		4
.L_712:
        /*10b4*/ 	.word	index@(_ZN10layer_norm13ln_bwd_kernelINS_13Kernel_traitsI6__halfS2_S2_S2_fjLj8192ELj1ELj1ELj8ELj16ENS_18Kernel_traits_baseILj8192ES2_S2_S2_S2_fjLj256EEEEELb0ELb0ELb0ELb1EEEvNS_9BwdParamsE)
        /*10b8*/ 	.word	0x000000f0


	//----- nvinfo : EIATTR_FRAME_SIZE
	.align		4
.L_713:
        /*10bc*/ 	.byte	0x04, 0x11
        /*10be*/ 	.short	(.L_715 - .L_714)
	.align		4
.L_714:
        /*10c0*/ 	.word	index@(_ZN10layer_norm13ln_bwd_kernelINS_13Kernel_traitsI6__halfS2_S2_S2_fjLj8192ELj1ELj1ELj8ELj16ENS_18Kernel_traits_baseILj8192ES2_S2_S2_S2_fjLj256EEEEELb0ELb0ELb0ELb1EEEvNS_9BwdParamsE)
        /*10c4*/ 	.word	0x00000000


	//----- nvinfo : EIATTR_REGCOUNT
	.align		4
.L_715:
        /*10c8*/ 	.byte	0x04, 0x2f
        /*10ca*/ 	.short	(.L_717 - .L_716)
	.align		4
.L_716:
        /*10cc*/ 	.word	index@(_ZN10layer_norm13ln_bwd_kernelINS_13Kernel_traitsI6__halfS2_S2_S2_fjLj8192ELj1ELj1ELj8ELj16ENS_18Kernel_traits_baseILj8192ES2_S2_S2_S2_fjLj256EEEEELb0ELb0ELb0ELb0EEEvNS_9BwdParamsE)
        /*10d0*/ 	.word	0x000000c3


	//----- nvinfo : EIATTR_FRAME_SIZE
	.align		4
.L_717:
        /*10d4*/ 	.byte	0x04, 0x11
        /*10d6*/ 	.short	(.L_719 - .L_718)
	.align		4
.L_718:
        /*10d8*/ 	.word	index@(_ZN10layer_norm13ln_bwd_kernelINS_13Kernel_traitsI6__halfS2_S2_S2_fjLj8192ELj1ELj1ELj8ELj16ENS_18Kernel_traits_baseILj8192ES2_S2_S2_S2_fjLj256EEEEELb0ELb0ELb0ELb0EEEvNS_9BwdParamsE)
        /*10dc*/ 	.word	0x00000000


	//----- nvinfo : EIATTR_REGCOUNT
	.align		4
.L_719:
        /*10e0*/ 	.byte	0x04, 0x2f
        /*10e2*/ 	.short	(.L_721 - .L_720)
	.align		4
.L_720:
        /*10e4*/ 	.word	index@(_ZN10layer_norm13ln_bwd_kernelINS_13Kernel_traitsI13__nv_bfloat16S2_S2_S2_fjLj8192ELj1ELj1ELj8ELj16ENS_18Kernel_traits_baseILj8192ES2_S2_S2_S2_fjLj256EEEEELb1ELb1ELb1ELb1EEEvNS_9BwdParamsE)
        /*10e8*/ 	.word	0x000000ff


	//----- nvinfo : EIATTR_FRAME_SIZE
	.align		4
.L_721:
        /*10ec*/ 	.byte	0x04, 0x11
        /*10ee*/ 	.short	(.L_723 - .L_722)
	.align		4
.L_722:
        /*10f0*/ 	.word	index@(_ZN10layer_norm13ln_bwd_kernelINS_13Kernel_traitsI13__nv_bfloat16S2_S2_S2_fjLj8192ELj1ELj1ELj8ELj16ENS_18Kernel_traits_baseILj8192ES2_S2_S2_S2_fjLj256EEEEELb1ELb1ELb1ELb1EEEvNS_9BwdParamsE)
        /*10f4*/ 	.word	0x00000000


	//----- nvinfo : EIATTR_REGCOUNT
	.align		4
.L_723:
        /*10f8*/ 	.byte	0x04, 0x2f
        /*10fa*/ 	.short	(.L_725 - .L_724)
	.align		4
.L_724:
        /*10fc*/ 	.word	index@(_ZN10layer_norm22ln_bwd_finalize_kernelINS_22Kernel_traits_finalizeILj8192E13__nv_bfloat16S2_S2_S2_fjLb1ELj1024ELj4ENS_18Kernel_traits_baseILj8192ES2_S2_S2_S2_fjLj1024EEEEELb1ELb1EEEvNS_9BwdParamsE)
        /*1100*/ 	.word	0x00000020


	//----- nvinfo : EIATTR_FRAME_SIZE
	.align		4
.L_725:
        /*1104*/ 	.byte	0x04, 0x11
        /*1106*/ 	.short	(.L_727 - .L_726)
	.align		4
.L_726:
        /*1108*/ 	.word	index@(_ZN10layer_norm22ln_bwd_finalize_kernelINS_22Kernel_traits_finalizeILj8192E13__nv_bfloat16S2_S2_S2_fjLb1ELj1024ELj4ENS_18Kernel_traits_baseILj8192ES2_S2_S2_S2_fjLj1024EEEEELb1ELb1EEEvNS_9BwdParamsE)
        /*110c*/ 	.word	0x00000000


	//----- nvinfo : EIATTR_REGCOUNT
	.align		4
.L_727:
        /*1110*/ 	.byte	0x04, 0x2f
        /*1112*/ 	.short	(.L_729 - .L_728)
	.align		4
.L_728:
        /*1114*/ 	.word	index@(_ZN10layer_norm13ln_bwd_kernelINS_13Kernel_traitsI13__nv_bfloat16S2_S2_S2_fjLj8192ELj1ELj1ELj8ELj16ENS_18Kernel_traits_baseILj8192ES2_S2_S2_S2_fjLj256EEEEELb1ELb1ELb1ELb0EEEvNS_9BwdParamsE)
        /*1118*/ 	.word	0x000000ff


	//----- nvinfo : EIATTR_FRAME_SIZE
	.align		4
.L_729:
        /*111c*/ 	.byte	0x04, 0x11
        /*111e*/ 	.short	(.L_731 - .L_730)
	.align		4
.L_730:
        /*1120*/ 	.word	index@(_ZN10layer_norm13ln_bwd_kernelINS_13Kernel_traitsI13__nv_bfloat16S2_S2_S2_fjLj8192ELj1ELj1ELj8ELj16ENS_18Kernel_traits_baseILj8192ES2_S2_S2_S2_fjLj256EEEEELb1ELb1ELb1ELb0EEEvNS_9BwdParamsE)
        /*1124*/ 	.word	0x00000010


	//----- nvinfo : EIATTR_REGCOUNT
	.align		4
.L_731:
        /*1128*/ 	.byte	0x04, 0x2f
        /*112a*/ 	.short	(.L_733 - .L_732)
	.align		4
.L_732:
        /*112c*/ 	.word	index@(_ZN10layer_norm22ln_bwd_finalize_kernelINS_22Kernel_traits_finalizeILj8192E13__nv_bfloat16S2_S2_S2_fjLb1ELj1024ELj4ENS_18Kernel_traits_baseILj8192ES2_S2_S2_S2_fjLj1024EEEEELb1ELb0EEEvNS_9BwdParamsE)
        /*1130*/ 	.word	0x00000020


	//----- nvinfo : EIATTR_FRAME_SIZE
	.align		4
.L_733:
        /*1134*/ 	.byte	0x04, 0x11
        /*1136*/ 	.short	(.L_735 - .L_734)
	.align		4
.L_734:
        /*1138*/ 	.word	index@(_ZN10layer_norm22ln_bwd_finalize_kernelINS_22Kernel_traits_finalizeILj8192E13__nv_bfloat16S2_S2_S2_fjLb1ELj1024ELj4ENS_18Kernel_traits_baseILj8192ES2_S2_S2_S2_fjLj1024EEEEELb1ELb0EEEvNS_9BwdParamsE)
        /*113c*/ 	.word	0x00000000


	//----- nvinfo : EIATTR_REGCOUNT
	.align		4
.L_735:
        /*1140*/ 	.byte	0x04, 0x2f
        /*1142*/ 	.short	(.L_737 - .L_736)
	.align		4
.L_736:
        /*1144*/ 	.word	index@(_ZN10layer_norm13ln_bwd_kernelINS_13Kernel_traitsI13__nv_bfloat16S2_S2_S2_fjLj8192ELj1ELj1ELj8ELj16ENS_18Kernel_traits_baseILj8192ES2_S2_S2_S2_fjLj256EEEEELb1ELb1ELb0ELb1EEEvNS_9BwdParamsE)
        /*1148*/ 	.word	0x000000ff


	//----- nvinfo : EIATTR_FRAME_SIZE
	.align		4
.L_737:
        /*114c*/ 	.byte	0x04, 0x11
        /*114e*/ 	.short	(.L_739 - .L_738)
	.align		4
.L_738:
        /*1150*/ 	.word	index@(_ZN10layer_norm13ln_bwd_kernelINS_13Kernel_traitsI13__nv_bfloat16S2_S2_S2_fjLj8192ELj1ELj1ELj8ELj16ENS_18Kernel_traits_baseILj8192ES2_S2_S2_S2_fjLj256EEEEELb1ELb1ELb0ELb1EEEvNS_9BwdParamsE)
        /*1154*/ 	.word	0x00000000


	//----- nvinfo : EIATTR_REGCOUNT
	.align		4
.L_739:
        /*1158*/ 	.byte	0x04, 0x2f
        /*115a*/ 	.short	(.L_741 - .L_740)
	.align		4
.L_740:
        /*115c*/ 	.word	index@(_ZN10layer_norm13ln_bwd_kernelINS_13Kernel_traitsI13__nv_bfloat16S2_S2_S2_fjLj8192ELj1ELj1ELj8ELj16ENS_18Kernel_traits_baseILj8192ES2_S2_S2_S2_fjLj256EEEEELb1ELb1ELb0ELb0EEEvNS_9BwdParamsE)
        /*1160*/ 	.word	0x000000ff


	//----- nvinfo : EIATTR_FRAME_SIZE
	.align		4
.L_741:
        /*1164*/ 	.byte	0x04, 0x11
        /*1166*/ 	.short	(.L_743 - .L_742)
	.align		4
.L_742:
        /*1168*/ 	.word	index@(_ZN10layer_norm13ln_bwd_kernelINS_13Kernel_traitsI13__nv_bfloat16S2_S2_S2_fjLj8192ELj1ELj1ELj8ELj16ENS_18Kernel_traits_baseILj8192ES2_S2_S2_S2_fjLj256EEEEELb1ELb1ELb0ELb0EEEvNS_9BwdParamsE)
        /*116c*/ 	.word	0x00000008


	//----- nvinfo : EIATTR_REGCOUNT
	.align		4
.L_743:
        /*1170*/ 	.byte	0x04, 0x2f
        /*1172*/ 	.short	(.L_745 - .L_744)
	.align		4
.L_744:
        /*1174*/ 	.word	index@(_ZN10layer_norm13ln_bwd_kernelINS_13Kernel_traitsI13__nv_bfloat16S2_S2_S2_fjLj8192ELj1ELj1ELj8ELj16ENS_18Kernel_traits_baseILj8192ES2_S2_S2_S2_fjLj256EEEEELb1ELb0ELb1ELb1EEEvNS_9BwdParamsE)
        /*1178*/ 	.word	0x000000ea


	//----- nvinfo : EIATTR_FRAME_SIZE
	.align		4
.L_745:
        /*117c*/ 	.byte	0x04, 0x11
        /*117e*/ 	.short	(.L_747 - .L_746)
	.align		4
.L_746:
        /*1180*/ 	.word	index@(_ZN10layer_norm13ln_bwd_kernelINS_13Kernel_traitsI13__nv_bfloat16S2_S2_S2_fjLj8192ELj1ELj1ELj8ELj16ENS_18Kernel_traits_baseILj8192ES2_S2_S2_S2_fjLj256EEEEELb1ELb0ELb1ELb1EEEvNS_9BwdParamsE)
        /*1184*/ 	.word	0x00000000


	//----- nvinfo : EIATTR_REGCOUNT
	.align		4
.L_747:
        /*1188*/ 	.byte	0x04, 0x2f
        /*118a*/ 	.short	(.L_749 - .L_748)
	.align		4
.L_748:
        /*118c*/ 	.word	index@(_ZN10layer_norm22ln_bwd_finalize_kernelINS_22Kernel_traits_finalizeILj8192E13__nv_bfloat16S2_S2_S2_fjLb0ELj1024ELj4ENS_18Kernel_traits_baseILj8192ES2_S2_S2_S2_fjLj1024EEEEELb0ELb1EEEvNS_9BwdParamsE)
        /*1190*/ 	.word	0x0000003f


	//----- nvinfo : EIATTR_FRAME_SIZE
	.align		4
.L_749:
        /*1194*/ 	.byte	0x04, 0x11
        /*1196*/ 	.short	(.L_751 - .L_750)
	.align		4
.L_750:
        /*1198*/ 	.word	index@(_ZN10layer_norm22ln_bwd_finalize_kernelINS_22Kernel_traits_finalizeILj8192E13__nv_bfloat16S2_S2_S2_fjLb0ELj1024ELj4ENS_18Kernel_traits_baseILj8192ES2_S2_S2_S2_fjLj1024EEEEELb0ELb1EEEvNS_9BwdParamsE)
        /*119c*/ 	.word	0x00000000


	//----- nvinfo : EIATTR_REGCOUNT
	.align		4
.L_751:
        /*11a0*/ 	.byte	0x04, 0x2f
        /*11a2*/ 	.short	(.L_753 - .L_752)
	.align		4
.L_752:
        /*11a4*/ 	.word	index@(_ZN10layer_norm13ln_bwd_kernelINS_13Kernel_traitsI13__nv_bfloat16S2_S2_S2_fjLj8192ELj1ELj1ELj8ELj16ENS_18Kernel_traits_baseILj8192ES2_S2_S2_S2_fjLj256EEEEELb1ELb0ELb1ELb0EEEvNS_9BwdParamsE)
        /*11a8*/ 	.word	0x000000cd


	//----- nvinfo : EIATTR_FRAME_SIZE
	.align		4
.L_753:
        /*11ac*/ 	.byte	0x04, 0x11
        /*11ae*/ 	.short	(.L_755 - .L_754)
	.align		4
.L_754:
        /*11b0*/ 	.word	index@(_ZN10layer_norm13ln_bwd_kernelINS_13Kernel_traitsI13__nv_bfloat16S2_S2_S2_fjLj8192ELj1ELj1ELj8ELj16ENS_18Kernel_traits_baseILj8192ES2_S2_S2_S2_fjLj256EEEEELb1ELb0ELb1ELb0EEEvNS_9BwdParamsE)
        /*11b4*/ 	.word	0x00000000


	//----- nvinfo : EIATTR_REGCOUNT
	.align		4
.L_755:
        /*11b8*/ 	.byte	0x04, 0x2f
        /*11ba*/ 	.short	(.L_757 - .L_756)
	.align		4
.L_756:
        /*11bc*/ 	.word	index@(_ZN10layer_norm22ln_bwd_finalize_kernelINS_22Kernel_traits_finalizeILj8192E13__nv_bfloat16S2_S2_S2_fjLb0ELj1024ELj4ENS_18Kernel_traits_baseILj8192ES2_S2_S2_S2_fjLj1024EEEEELb0ELb0EEEvNS_9BwdParamsE)
        /*11c0*/ 	.word	0x0000003f


	//----- nvinfo : EIATTR_FRAME_SIZE
	.align		4
.L_757:
        /*11c4*/ 	.byte	0x04, 0x11
        /*11c6*/ 	.short	(.L_759 - .L_758)
	.align		4
.L_758:
        /*11c8*/ 	.word	index@(_ZN10layer_norm22ln_bwd_finalize_kernelINS_22Kernel_traits_finalizeILj8192E13__nv_bfloat16S2_S2_S2_fjLb0ELj1024ELj4ENS_18Kernel_traits_baseILj8192ES2_S2_S2_S2_fjLj1024EEEEELb0ELb0EEEvNS_9BwdParamsE)
        /*11cc*/ 	.word	0x00000000


	//----- nvinfo : EIATTR_REGCOUNT
	.align		4
.L_759:
        /*11d0*/ 	.byte	0x04, 0x2f
        /*11d2*/ 	.short	(.L_761 - .L_760)
	.align		4
.L_760:
        /*11d4*/ 	.word	index@(_ZN10layer_norm13ln_bwd_kernelINS_13Kernel_traitsI13__nv_bfloat16S2_S2_S2_fjLj8192ELj1ELj1ELj8ELj16ENS_18Kernel_traits_baseILj8192ES2_S2_S2_S2_fjLj256EEEEELb1ELb0ELb0ELb1EEEvNS_9BwdParamsE)
        /*11d8*/ 	.word	0x000000f5


	//----- nvinfo : EIATTR_FRAME_SIZE
	.align		4
.L_761:
        /*11dc*/ 	.byte	0x04, 0x11
        /*11de*/ 	.short	(.L_763 - .L_762)
	.align		4
.L_762:
        /*11e0*/ 	.word	index@(_ZN10layer_norm13ln_bwd_kernelINS_13Kernel_traitsI13__nv_bfloat16S2_S2_S2_fjLj8192ELj1ELj1ELj8ELj16ENS_18Kernel_traits_baseILj8192ES2_S2_S2_S2_fjLj256EEEEELb1ELb0ELb0ELb1EEEvNS_9BwdParamsE)
        /*11e4*/ 	.word	0x00000000


	//----- nvinfo : EIATTR_REGCOUNT
	.align		4
.L_763:
        /*11e8*/ 	.byte	0x04, 0x2f
        /*11ea*/ 	.short	(.L_765 - .L_764)
	.align		4
.L_764:
        /*11ec*/ 	.word	index@(_ZN10layer_norm13ln_bwd_kernelINS_13Kernel_traitsI13__nv_bfloat16S2_S2_S2_fjLj8192ELj1ELj1ELj8ELj16ENS_18Kernel_traits_baseILj8192ES2_S2_S2_S2_fjLj256EEEEELb1ELb0ELb0ELb0EEEvNS_9BwdParamsE)
        /*11f0*/ 	.word	0x000000e0


	//----- nvinfo : EIATTR_FRAME_SIZE
	.align		4
.L_765:
        /*11f4*/ 	.byte	0x04, 0x11
        /*11f6*/ 	.short	(.L_767 - .L_766)
	.align		4
.L_766:
        /*11f8*/ 	.word	index@(_ZN10layer_norm13ln_bwd_kernelINS_13Kernel_traitsI13__nv_bfloat16S2_S2_S2_fjLj8192ELj1ELj1ELj8ELj16ENS_18Kernel_traits_baseILj8192ES2_S2_S2_S2_fjLj256EEEEELb1ELb0ELb0ELb0EEEvNS_9BwdParamsE)
        /*11fc*/ 	.word	0x00000000


	//----- nvinfo : EIATTR_REGCOUNT
	.align		4
.L_767:
        /*1200*/ 	.byte	0x04, 0x2f
        /*1202*/ 	.short	(.L_769 - .L_768)
	.align		4
.L_768:
        /*1204*/ 	.word	index@(_ZN10layer_norm13ln_bwd_kernelINS_13Kernel_traitsI13__nv_bfloat16S2_S2_S2_fjLj8192ELj1ELj1ELj8ELj16ENS_18Kernel_traits_baseILj8192ES2_S2_S2_S2_fjLj256EEEEELb0ELb1ELb1ELb1EEEvNS_9BwdParamsE)
        /*1208*/ 	.word	0x000000ff


	//----- nvinfo : EIATTR_FRAME_SIZE
	.align		4
.L_769:
        /*120c*/ 	.byte	0x04, 0x11
        /*120e*/ 	.short	(.L_771 - .L_770)
	.align		4
.L_770:
        /*1210*/ 	.word	index@(_ZN10layer_norm13ln_bwd_kernelINS_13Kernel_traitsI13__nv_bfloat16S2_S2_S2_fjLj8192ELj1ELj1ELj8ELj16ENS_18Kernel_traits_baseILj8192ES2_S2_S2_S2_fjLj256EEEEELb0ELb1ELb1ELb1EEEvNS_9BwdParamsE)
        /*1214*/ 	.word	0x00000000


	//----- nvinfo : EIATTR_REGCOUNT
	.align		4
.L_771:
        /*1218*/ 	.byte	0x04, 0x2f
        /*121a*/ 	.short	(.L_773 - .L_772)
	.align		4
.L_772:
        /*121c*/ 	.word	index@(_ZN10layer_norm13ln_bwd_kernelINS_13Kernel_traitsI13__nv_bfloat16S2_S2_S2_fjLj8192ELj1ELj1ELj8ELj16ENS_18Kernel_traits_baseILj8192ES2_S2_S2_S2_fjLj256EEEEELb0ELb1ELb1ELb0EEEvNS_9BwdParamsE)
        /*1220*/ 	.word	0x000000ff


	//----- nvinfo : EIATTR_FRAME_SIZE
	.align		4
.L_773:
        /*1224*/ 	.byte	0x04, 0x11
        /*1226*/ 	.short	(.L_775 - .L_774)
	.align		4
.L_774:
        /*1228*/ 	.word	index@(_ZN10layer_norm13ln_bwd_kernelINS_13Kernel_traitsI13__nv_bfloat16S2_S2_S2_fjLj8192ELj1ELj1ELj8ELj16ENS_18Kernel_traits_baseILj8192ES2_S2_S2_S2_fjLj256EEEEELb0ELb1ELb1ELb0EEEvNS_9BwdParamsE)
        /*122c*/ 	.word	0x00000010


	//----- nvinfo : EIATTR_REGCOUNT
	.align		4
.L_775:
        /*1230*/ 	.byte	0x04, 0x2f
        /*1232*/ 	.short	(.L_777 - .L_776)
	.align		4
.L_776:
        /*1234*/ 	.word	index@(_ZN10layer_norm13ln_bwd_kernelINS_13Kernel_traitsI13__nv_bfloat16S2_S2_S2_fjLj8192ELj1ELj1ELj8ELj16ENS_18Kernel_traits_baseILj8192ES2_S2_S2_S2_fjLj256EEEEELb0ELb1ELb0ELb1EEEvNS_9BwdParamsE)
        /*1238*/ 	.word	0x000000ff


	//----- nvinfo : EIATTR_FRAME_SIZE
	.align		4
.L_777:
        /*123c*/ 	.byte	0x04, 0x11
        /*123e*/ 	.short	(.L_779 - .L_778)
	.align		4
.L_778:
        /*1240*/ 	.word	index@(_ZN10layer_norm13ln_bwd_kernelINS_13Kernel_traitsI13__nv_bfloat16S2_S2_S2_fjLj8192ELj1ELj1ELj8ELj16ENS_18Kernel_traits_baseILj8192ES2_S2_S2_S2_fjLj256EEEEELb0ELb1ELb0ELb1EEEvNS_9BwdParamsE)
        /*1244*/ 	.word	0x00000000


	//----- nvinfo : EIATTR_REGCOUNT
	.align		4
.L_779:
        /*1248*/ 	.byte	0x04, 0x2f
        /*124a*/ 	.short	(.L_781 - .L_780)
	.align		4
.L_780:
        /*124c*/ 	.word	index@(_ZN10layer_norm13ln_bwd_kernelINS_13Kernel_traitsI13__nv_bfloat16S2_S2_S2_fjLj8192ELj1ELj1ELj8ELj16ENS_18Kernel_traits_baseILj8192ES2_S2_S2_S2_fjLj256EEEEELb0ELb1ELb0ELb0EEEvNS_9BwdParamsE)
        /*1250*/ 	.word	0x000000fd


	//----- nvinfo : EIATTR_FRAME_SIZE
	.align		4
.L_781:
        /*1254*/ 	.byte	0x04, 0x11
        /*1256*/ 	.short	(.L_783 - .L_782)
	.align		4
.L_782:
        /*1258*/ 	.word	index@(_ZN10layer_norm13ln_bwd_kernelINS_13Kernel_traitsI13__nv_bfloat16S2_S2_S2_fjLj8192ELj1ELj1ELj8ELj16ENS_18Kernel_traits_baseILj8192ES2_S2_S2_S2_fjLj256EEEEELb0ELb1ELb0ELb0EEEvNS_9BwdParamsE)
        /*125c*/ 	.word	0x00000000


	//----- nvinfo : EIATTR_REGCOUNT
	.align		4
.L_783:
        /*1260*/ 	.byte	0x04, 0x2f
        /*1262*/ 	.short	(.L_785 - .L_784)
	.align		4
.L_784:
        /*1264*/ 	.word	index@(_ZN10layer_norm13ln_bwd_kernelINS_13Kernel_traitsI13__nv_bfloat16S2_S2_S2_fjLj8192ELj1ELj1ELj8ELj16ENS_18Kernel_traits_baseILj8192ES2_S2_S2_S2_fjLj256EEEEELb0ELb0ELb1ELb1EEEvNS_9BwdParamsE)
        /*1268*/ 	.word	0x000000d6


	//----- nvinfo : EIATTR_FRAME_SIZE
	.align		4
.L_785:
        /*126c*/ 	.byte	0x04, 0x11
        /*126e*/ 	.short	(.L_787 - .L_786)
	.align		4
.L_786:
        /*1270*/ 	.word	index@(_ZN10layer_norm13ln_bwd_kernelINS_13Kernel_traitsI13__nv_bfloat16S2_S2_S2_fjLj8192ELj1ELj1ELj8ELj16ENS_18Kernel_traits_baseILj8192ES2_S2_S2_S2_fjLj256EEEEELb0ELb0ELb1ELb1EEEvNS_9BwdParamsE)
        /*1274*/ 	.word	0x00000000


	//----- nvinfo : EIATTR_REGCOUNT
	.align		4
.L_787:
        /*1278*/ 	.byte	0x04, 0x2f
        /*127a*/ 	.short	(.L_789 - .L_788)
	.align		4
.L_788:
        /*127c*/ 	.word	index@(_ZN10layer_norm13ln_bwd_kernelINS_13Kernel_traitsI13__nv_bfloat16S2_S2_S2_fjLj8192ELj1ELj1ELj8ELj16ENS_18Kernel_traits_baseILj8192ES2_S2_S2_S2_fjLj256EEEEELb0ELb0ELb1ELb0EEEvNS_9BwdParamsE)
        /*1280*/ 	.word	0x000000d9


	//----- nvinfo : EIATTR_FRAME_SIZE
	.align		4
.L_789:
        /*1284*/ 	.byte	0x04, 0x11
        /*1286*/ 	.short	(.L_791 - .L_790)
	.align		4
.L_790:
        /*1288*/ 	.word	index@(_ZN10layer_norm13ln_bwd_kernelINS_13Kernel_traitsI13__nv_bfloat16S2_S2_S2_fjLj8192ELj1ELj1ELj8ELj16ENS_18Kernel_traits_baseILj8192ES2_S2_S2_S2_fjLj256EEEEELb0ELb0ELb1ELb0EEEvNS_9BwdParamsE)
        /*128c*/ 	.word	0x00000000


	//----- nvinfo : EIATTR_REGCOUNT
	.align		4
.L_791:
        /*1290*/ 	.byte	0x04, 0x2f
        /*1292*/ 	.short	(.L_793 - .L_792)
	.align		4
.L_792:
        /*1294*/ 	.word	index@(_ZN10layer_norm13ln_bwd_kernelINS_13Kernel_traitsI13__nv_bfloat16S2_S2_S2_fjLj8192ELj1ELj1ELj8ELj16ENS_18Kernel_traits_baseILj8192ES2_S2_S2_S2_fjLj256EEEEELb0ELb0ELb0ELb1EEEvNS_9BwdParamsE)
        /*1298*/ 	.word	0x000000ee


	//----- nvinfo : EIATTR_FRAME_SIZE
	.align		4
.L_793:
        /*129c*/ 	.byte	0x04, 0x11
        /*129e*/ 	.short	(.L_795 - .L_794)
	.align		4
.L_794:
        /*12a0*/ 	.word	index@(_ZN10layer_norm13ln_bwd_kernelINS_13Kernel_traitsI13__nv_bfloat16S2_S2_S2_fjLj8192ELj1ELj1ELj8ELj16ENS_18Kernel_traits_baseILj8192ES2_S2_S2_S2_fjLj256EEEEELb0ELb0ELb0ELb1EEEvNS_9BwdParamsE)
        /*12a4*/ 	.word	0x00000000


	//----- nvinfo : EIATTR_REGCOUNT
	.align		4
.L_795:
        /*12a8*/ 	.byte	0x04, 0x2f
        /*12aa*/ 	.short	(.L_797 - .L_796)
	.align		4
.L_796:
        /*12ac*/ 	.word	index@(_ZN10layer_norm13ln_bwd_kernelINS_13Kernel_traitsI13__nv_bfloat16S2_S2_S2_fjLj8192ELj1ELj1ELj8ELj16ENS_18Kernel_traits_baseILj8192ES2_S2_S2_S2_fjLj256EEEEELb0ELb0ELb0ELb0EEEvNS_9BwdParamsE)
        /*12b0*/ 	.word	0x000000da


	//----- nvinfo : EIATTR_FRAME_SIZE
	.align		4
.L_797:
        /*12b4*/ 	.byte	0x04, 0x11
        /*12b6*/ 	.short	(.L_799 - .L_798)
	.align		4
.L_798:
        /*12b8*/ 	.word	index@(_ZN10layer_norm13ln_bwd_kernelINS_13Kernel_traitsI13__nv_bfloat16S2_S2_S2_fjLj8192ELj1ELj1ELj8ELj16ENS_18Kernel_traits_baseILj8192ES2_S2_S2_S2_fjLj256EEEEELb0ELb0ELb0ELb0EEEvNS_9BwdParamsE)
        /*12bc*/ 	.word	0x00000000


	//----- nvinfo : EIATTR_MIN_STACK_SIZE
	.align		4
.L_799:
        /*12c0*/ 	.byte	0x04, 0x12
        /*12c2*/ 	.short	(.L_801 - .L_800)
	.align		4
.L_800:
        /*12c4*/ 	.word	index@(_ZN10layer_norm13ln_bwd_kernelINS_13Kernel_traitsI13__nv_bfloat16S2_S2_S2_fjLj8192ELj1ELj1ELj8ELj16ENS_18Kernel_traits_baseILj8192ES2_S2_S2_S2_fjLj256EEEEELb0ELb0ELb0ELb0EEEvNS_9BwdParamsE)
        /*12c8*/ 	.word	0x00000000


	//----- nvinfo : EIATTR_MIN_STACK_SIZE
	.align		4
.L_801:
        /*12cc*/ 	.byte	0x04, 0x12
        /*12ce*/ 	.short	(.L_803 - .L_802)
	.align		4
.L_802:
        /*12d0*/ 	.word	index@(_ZN10layer_norm13ln_bwd_kernelINS_13Kernel_traitsI13__nv_bfloat16S2_S2_S2_fjLj8192ELj1ELj1ELj8ELj16ENS_18Kernel_traits_baseILj8192ES2_S2_S2_S2_fjLj256EEEEELb0ELb0ELb0ELb1EEEvNS_9BwdParamsE)
        /*12d4*/ 	.word	0x00000000


	//----- nvinfo : EIATTR_MIN_STACK_SIZE
	.align		4
.L_803:
        /*12d8*/ 	.byte	0x04, 0x12
        /*12da*/ 	.short	(.L_805 - .L_804)
	.align		4
.L_804:
        /*12dc*/ 	.word	index@(_ZN10layer_norm13ln_bwd_kernelINS_13Kernel_traitsI13__nv_bfloat16S2_S2_S2_fjLj8192ELj1ELj1ELj8ELj16ENS_18Kernel_traits_baseILj8192ES2_S2_S2_S2_fjLj256EEEEELb0ELb0ELb1ELb0EEEvNS_9BwdParamsE)
        /*12e0*/ 	.word	0x00000000


	//----- nvinfo : EIATTR_MIN_STACK_SIZE
	.align		4
.L_805:
        /*12e4*/ 	.byte	0x04, 0x12
        /*12e6*/ 	.short	(.L_807 - .L_806)
	.align		4
.L_806:
        /*12e8*/ 	.word	index@(_ZN10layer_norm13ln_bwd_kernelINS_13Kernel_traitsI13__nv_bfloat16S2_S2_S2_fjLj8192ELj1ELj1ELj8ELj16ENS_18Kernel_traits_baseILj8192ES2_S2_S2_S2_fjLj256EEEEELb0ELb0ELb1ELb1EEEvNS_9BwdParamsE)
        /*12ec*/ 	.word	0x00000000


	//----- nvinfo : EIATTR_MIN_STACK_SIZE
	.align		4
.L_807:
        /*12f0*/ 	.byte	0x04, 0x12
        /*12f2*/ 	.short	(.L_809 - .L_808)
	.align		4
.L_808:
        /*12f4*/ 	.word	index@(_ZN10layer_norm13ln_bwd_kernelINS_13Kernel_traitsI13__nv_bfloat16S2_S2_S2_fjLj8192ELj1ELj1ELj8ELj16ENS_18Kernel_traits_baseILj8192ES2_S2_S2_S2_fjLj256EEEEELb0ELb1ELb0ELb0EEEvNS_9BwdParamsE)
        /*12f8*/ 	.word	0x00000000


	//----- nvinfo : EIATTR_MIN_STACK_SIZE
	.align		4
.L_809:
        /*12fc*/ 	.byte	0x04, 0x12
        /*12fe*/ 	.short	(.L_811 - .L_810)
	.align		4
.L_810:
        /*1300*/ 	.word	index@(_ZN10layer_norm13ln_bwd_kernelINS_13Kernel_traitsI13__nv_bfloat16S2_S2_S2_fjLj8192ELj1ELj1ELj8ELj16ENS_18Kernel_traits_baseILj8192ES2_S2_S2_S2_fjLj256EEEEELb0ELb1ELb0ELb1EEEvNS_9BwdParamsE)
        /*1304*/ 	.word	0x00000000


	//----- nvinfo : EIATTR_MIN_STACK_SIZE
	.align		4
.L_811:
        /*1308*/ 	.byte	0x04, 0x12
        /*130a*/ 	.short	(.L_813 - .L_812)
	.align		4
.L_812:
        /*130c*/ 	.word	index@(_ZN10layer_norm13ln_bwd_kernelINS_13Kernel_traitsI13__nv_bfloat16S2_S2_S2_fjLj8192ELj1ELj1ELj8ELj16ENS_18Kernel_traits_baseILj8192ES2_S2_S2_S2_fjLj256EEEEELb0ELb1ELb1ELb0EEEvNS_9BwdParamsE)
        /*1310*/ 	.word	0x00000010


	//----- nvinfo : EIATTR_MIN_STACK_SIZE
	.align		4
.L_813:
        /*1314*/ 	.byte	0x04, 0x12
        /*1316*/ 	.short	(.L_815 - .L_814)
	.align		4
.L_814:
        /*1318*/ 	.word	index@(_ZN10layer_norm13ln_bwd_kernelINS_13Kernel_traitsI13__nv_bfloat16S2_S2_S2_fjLj8192ELj1ELj1ELj8ELj16ENS_18Kernel_traits_baseILj8192ES2_S2_S2_S2_fjLj256EEEEELb0ELb1ELb1ELb1EEEvNS_9BwdParamsE)
        /*131c*/ 	.word	0x00000000


	//----- nvinfo : EIATTR_MIN_STACK_SIZE
	.align		4
.L_815:
        /*1320*/ 	.byte	0x04, 0x12
        /*1322*/ 	.short	(.L_817 - .L_816)
	.align		4
.L_816:
        /*1324*/ 	.word	index@(_ZN10layer_norm13ln_bwd_kernelINS_13Kernel_traitsI13__nv_bfloat16S2_S2_S2_fjLj8192ELj1ELj1ELj8ELj16ENS_18Kernel_traits_baseILj8192ES2_S2_S2_S2_fjLj256EEEEELb1ELb0ELb0ELb0EEEvNS_9BwdParamsE)
        /*1328*/ 	.word	0x00000000


	//----- nvinfo : EIATTR_MIN_STACK_SIZE
	.align		4
.L_817:
        /*132c*/ 	.byte	0x04, 0x12
        /*132e*/ 	.short	(.L_819 - .L_818)
	.align		4
.L_818:
        /*1330*/ 	.word	index@(_ZN10layer_norm13ln_bwd_kernelINS_13Kernel_traitsI13__nv_bfloat16S2_S2_S2_fjLj8192ELj1ELj1ELj8ELj16ENS_18Kernel_traits_baseILj8192ES2_S2_S2_S2_fjLj256EEEEELb1ELb0ELb0ELb1EEEvNS_9BwdParamsE)
        /*1334*/ 	.word	0x00000000


	//----- nvinfo : EIATTR_MIN_STACK_SIZE
	.align		4
.L_819:
        /*1338*/ 	.byte	0x04, 0x12
        /*133a*/ 	.short	(.L_821 - .L_820)
	.align		4
.L_820:
        /*133c*/ 	.word	index@(_ZN10layer_norm22ln_bwd_finalize_kernelINS_22Kernel_traits_finalizeILj8192E13__nv_bfloat16S2_S2_S2_fjLb0ELj1024ELj4ENS_18Kernel_traits_baseILj8192ES2_S2_S2_S2_fjLj1024EEEEELb0ELb0EEEvNS_9BwdParamsE)
        /*1340*/ 	.word	0x00000000


	//----- nvinfo : EIATTR_MIN_STACK_SIZE
	.align		4
.L_821:
        /*1344*/ 	.byte	0x04, 0x12
        /*1346*/ 	.short	(.L_823 - .L_822)
	.align		4
.L_822:
        /*1348*/ 	.word	index@(_ZN10layer_norm13ln_bwd_kernelINS_13Kernel_traitsI13__nv_bfloat16S2_S2_S2_fjLj8192ELj1ELj1ELj8ELj16ENS_18Kernel_traits_baseILj8192ES2_S2_S2_S2_fjLj256EEEEELb1ELb0ELb1ELb0EEEvNS_9BwdParamsE)
        /*134c*/ 	.word	0x00000000


	//----- nvinfo : EIATTR_MIN_STACK_SIZE
	.align		4
.L_823:
        /*1350*/ 	.byte	0x04, 0x12
        /*1352*/ 	.short	(.L_825 - .L_824)
	.align		4
.L_824:
        /*1354*/ 	.word	index@(_ZN10layer_norm22ln_bwd_finalize_kernelINS_22Kernel_traits_finalizeILj8192E13__nv_bfloat16S2_S2_S2_fjLb0ELj1024ELj4ENS_18Kernel_traits_baseILj8192ES2_S2_S2_S2_fjLj1024EEEEELb0ELb1EEEvNS_9BwdParamsE)
        /*1358*/ 	.word	0x00000000


	//----- nvinfo : EIATTR_MIN_STACK_SIZE
	.align		4
.L_825:
        /*135c*/ 	.byte	0x04, 0x12
        /*135e*/ 	.short	(.L_827 - .L_826)
	.align		4
.L_826:
        /*1360*/ 	.word	index@(_ZN10layer_norm13ln_bwd_kernelINS_13Kernel_traitsI13__nv_bfloat16S2_S2_S2_fjLj8192ELj1ELj1ELj8ELj16ENS_18Kernel_traits_baseILj8192ES2_S2_S2_S2_fjLj256EEEEELb1ELb0ELb1ELb1EEEvNS_9BwdParamsE)
        /*1364*/ 	.word	0x00000000


	//----- nvinfo : EIATTR_MIN_STACK_SIZE
	.align		4
.L_827:
        /*1368*/ 	.byte	0x04, 0x12
        /*136a*/ 	.short	(.L_829 - .L_828)
	.align		4
.L_828:
        /*136c*/ 	.word	index@(_ZN10layer_norm13ln_bwd_kernelINS_13Kernel_traitsI13__nv_bfloat16S2_S2_S2_fjLj8192ELj1ELj1ELj8ELj16ENS_18Kernel_traits_baseILj8192ES2_S2_S2_S2_fjLj256EEEEELb1ELb1ELb0ELb0EEEvNS_9BwdParamsE)
        /*1370*/ 	.word	0x00000008


	//----- nvinfo : EIATTR_MIN_STACK_SIZE
	.align		4
.L_829:
        /*1374*/ 	.byte	0x04, 0x12
        /*1376*/ 	.short	(.L_831 - .L_830)
	.align		4
.L_830:
        /*1378*/ 	.word	index@(_ZN10layer_norm13ln_bwd_kernelINS_13Kernel_traitsI13__nv_bfloat16S2_S2_S2_fjLj8192ELj1ELj1ELj8ELj16ENS_18Kernel_traits_baseILj8192ES2_S2_S2_S2_fjLj256EEEEELb1ELb1ELb0ELb1EEEvNS_9BwdParamsE)
        /*137c*/ 	.word	0x00000000


	//----- nvinfo : EIATTR_MIN_STACK_SIZE
	.align		4
.L_831:
        /*1380*/ 	.byte	0x04, 0x12
        /*1382*/ 	.short	(.L_833 - .L_832)
	.align		4
.L_832:
        /*1384*/ 	.word	index@(_ZN10layer_norm22ln_bwd_finalize_kernelINS_22Kernel_traits_finalizeILj8192E13__nv_bfloat16S2_S2_S2_fjLb1ELj1024ELj4ENS_18Kernel_traits_baseILj8192ES2_S2_S2_S2_fjLj1024EEEEELb1ELb0EEEvNS_9BwdParamsE)
        /*1388*/ 	.word	0x00000000


	//----- nvinfo : EIATTR_MIN_STACK_SIZE
	.align		4
.L_833:
        /*138c*/ 	.byte	0x04, 0x12
        /*138e*/ 	.short	(.L_835 - .L_834)
	.align		4
.L_834:
        /*1390*/ 	.word	index@(_ZN10layer_norm13ln_bwd_kernelINS_13Kernel_traitsI13__nv_bfloat16S2_S2_S2_fjLj8192ELj1ELj1ELj8ELj16ENS_18Kernel_traits_baseILj8192ES2_S2_S2_S2_fjLj256EEEEELb1ELb1ELb1ELb0EEEvNS_9BwdParamsE)
        /*1394*/ 	.word	0x00000010


	//----- nvinfo : EIATTR_MIN_STACK_SIZE
	.align		4
.L_835:
        /*1398*/ 	.byte	0x04, 0x12
        /*139a*/ 	.short	(.L_837 - .L_836)
	.align		4
.L_836:
        /*139c*/ 	.word	index@(_ZN10layer_norm22ln_bwd_finalize_kernelINS_22Kernel_traits_finalizeILj8192E13__nv_bfloat16S2_S2_S2_fjLb1ELj1024ELj4ENS_18Kernel_traits_baseILj8192ES2_S2_S2_S2_fjLj1024EEEEELb1ELb1EEEvNS_9BwdParamsE)
        /*13a0*/ 	.word	0x00000000


	//----- nvinfo : EIATTR_MIN_STACK_SIZE
	.align		4
.L_837:
        /*13a4*/ 	.byte	0x04, 0x12
        /*13a6*/ 	.short	(.L_839 - .L_838)
	.align		4
.L_838:
        /*13a8*/ 	.word	index@(_ZN10layer_norm13ln_bwd_kernelINS_13Kernel_traitsI13__nv_bfloat16S2_S2_S2_fjLj8192ELj1ELj1ELj8ELj16ENS_18Kernel_traits_baseILj8192ES2_S2_S2_S2_fjLj256EEEEELb1ELb1ELb1ELb1EEEvNS_9BwdParamsE)
        /*13ac*/ 	.word	0x00000000


	//----- nvinfo : EIATTR_MIN_STACK_SIZE
	.align		4
.L_839:
        /*13b0*/ 	.byte	0x04, 0x12
        /*13b2*/ 	.short	(.L_841 - .L_840)
	.align		4
.L_840:
        /*13b4*/ 	.word	index@(_ZN10layer_norm13ln_bwd_kernelINS_13Kernel_traitsI6__halfS2_S2_S2_fjLj8192ELj1ELj1ELj8ELj16ENS_18Kernel_traits_baseILj8192ES2_S2_S2_S2_fjLj256EEEEELb0ELb0ELb0ELb0EEEvNS_9BwdParamsE)
        /*13b8*/ 	.word	0x00000000


	//----- nvinfo : EIATTR_MIN_STACK_SIZE
	.align		4
.L_841:
        /*13bc*/ 	.byte	0x04, 0x12
        /*13be*/ 	.short	(.L_843 - .L_842)
	.align		4
.L_842:
        /*13c0*/ 	.word	index@(_ZN10layer_norm13ln_bwd_kernelINS_13Kernel_traitsI6__halfS2_S2_S2_fjLj8192ELj1ELj1ELj8ELj16ENS_18Kernel_traits_baseILj8192ES2_S2_S2_S2_fjLj256EEEEELb0ELb0ELb0ELb1EEEvNS_9BwdParamsE)
        /*13c4*/ 	.word	0x00000000


	//----- nvinfo : EIATTR_MIN_STACK_SIZE
	.align		4
.L_843:
        /*13c8*/ 	.byte	0x04, 0x12
        /*13ca*/ 	.short	(.L_845 - .L_844)
	.align		4
.L_844:
        /*13cc*/ 	.word	index@(_ZN10layer_norm13ln_bwd_kernelINS_13Kernel_traitsI6__halfS2_S2_S2_fjLj8192ELj1ELj1ELj8ELj16ENS_18Kernel_traits_baseILj8192ES2_S2_S2_S2_fjLj256EEEEELb0ELb0ELb1ELb0EEEvNS_9BwdParamsE)
        /*13d0*/ 	.word	0x00000000


	//----- nvinfo : EIATTR_MIN_STACK_SIZE
	.align		4
.L_845:
        /*13d4*/ 	.byte	0x04, 0x12
        /*13d6*/ 	.short	(.L_847 - .L_846)
	.align		4
.L_846:
        /*13d8*/ 	.word	index@(_ZN10layer_norm13ln_bwd_kernelINS_13Kernel_traitsI6__halfS2_S2_S2_fjLj8192ELj1ELj1ELj8ELj16ENS_18Kernel_traits_baseILj8192ES2_S2_S2_S2_fjLj256EEEEELb0ELb0ELb1ELb1EEEvNS_9BwdParamsE)
        /*13dc*/ 	.word	0x00000000


	//----- nvinfo : EIATTR_MIN_STACK_SIZE
	.align		4
.L_847:
        /*13e0*/ 	.byte	0x04, 0x12
        /*13e2*/ 	.short	(.L_849 - .L_848)
	.align		4
.L_848:
        /*13e4*/ 	.word	index@(_ZN10layer_norm13ln_bwd_kernelINS_13Kernel_traitsI6__halfS2_S2_S2_fjLj8192ELj1ELj1ELj8ELj16ENS_18Kernel_traits_baseILj8192ES2_S2_S2_S2_fjLj256EEEEELb0ELb1ELb0ELb0EEEvNS_9BwdParamsE)
        /*13e8*/ 	.word	0x00000000


	//----- nvinfo : EIATTR_MIN_STACK_SIZE
	.align		4
.L_849:
        /*13ec*/ 	.byte	0x04, 0x12
        /*13ee*/ 	.short	(.L_851 - .L_850)
	.align		4
.L_850:
        /*13f0*/ 	.word	index@(_ZN10layer_norm13ln_bwd_kernelINS_13Kernel_traitsI6__halfS2_S2_S2_fjLj8192ELj1ELj1ELj8ELj16ENS_18Kernel_traits_baseILj8192ES2_S2_S2_S2_fjLj256EEEEELb0ELb1ELb0ELb1EEEvNS_9BwdParamsE)
        /*13f4*/ 	.word	0x00000000


	//----- nvinfo : EIATTR_MIN_STACK_SIZE
	.align		4
.L_851:
        /*13f8*/ 	.byte	0x04, 0x12
        /*13fa*/ 	.short	(.L_853 - .L_852)
	.align		4
.L_852:
        /*13fc*/ 	.word	index@(_ZN10layer_norm13ln_bwd_kernelINS_13Kernel_traitsI6__halfS2_S2_S2_fjLj8192ELj1ELj1ELj8ELj16ENS_18Kernel_traits_baseILj8192ES2_S2_S2_S2_fjLj256EEEEELb0ELb1ELb1ELb0EEEvNS_9BwdParamsE)
        /*1400*/ 	.word	0x00000000


	//----- nvinfo : EIATTR_MIN_STACK_SIZE
	.align		4
.L_853:
        /*1404*/ 	.byte	0x04, 0x12
        /*1406*/ 	.short	(.L_855 - .L_854)
	.align		4
.L_854:
        /*1408*/ 	.word	index@(_ZN10layer_norm13ln_bwd_kernelINS_13Kernel_traitsI6__halfS2_S2_S2_fjLj8192ELj1ELj1ELj8ELj16ENS_18Kernel_traits_baseILj8192ES2_S2_S2_S2_fjLj256EEEEELb0ELb1ELb1ELb1EEEvNS_9BwdParamsE)
        /*140c*/ 	.word	0x00000000


	//----- nvinfo : EIATTR_MIN_STACK_SIZE
	.align		4
.L_855:
        /*1410*/ 	.byte	0x04, 0x12
        /*1412*/ 	.short	(.L_857 - .L_856)
	.align		4
.L_856:
        /*1414*/ 	.word	index@(_ZN10layer_norm13ln_bwd_kernelINS_13Kernel_traitsI6__halfS2_S2_S2_fjLj8192ELj1ELj1ELj8ELj16ENS_18Kernel_traits_baseILj8192ES2_S2_S2_S2_fjLj256EEEEELb1ELb0ELb0ELb0EEEvNS_9BwdParamsE)
        /*1418*/ 	.word	0x00000000


	//----- nvinfo : EIATTR_MIN_STACK_SIZE
	.align		4
.L_857:
        /*141c*/ 	.byte	0x04, 0x12
        /*141e*/ 	.short	(.L_859 - .L_858)
	.align		4
.L_858:
        /*1420*/ 	.word	index@(_ZN10layer_norm13ln_bwd_kernelINS_13Kernel_traitsI6__halfS2_S2_S2_fjLj8192ELj1ELj1ELj8ELj16ENS_18Kernel_traits_baseILj8192ES2_S2_S2_S2_fjLj256EEEEELb1ELb0ELb0ELb1EEEvNS_9BwdParamsE)
        /*1424*/ 	.word	0x00000000


	//----- nvinfo : EIATTR_MIN_STACK_SIZE
	.align		4
.L_859:
        /*1428*/ 	.byte	0x04, 0x12
        /*142a*/ 	.short	(.L_861 - .L_860)
	.align		4
.L_860:
        /*142c*/ 	.word	index@(_ZN10layer_norm22ln_bwd_finalize_kernelINS_22Kernel_traits_finalizeILj8192E6__halfS2_S2_S2_fjLb0ELj1024ELj4ENS_18Kernel_traits_baseILj8192ES2_S2_S2_S2_fjLj1024EEEEELb0ELb0EEEvNS_9BwdParamsE)
        /*1430*/ 	.word	0x00000000


	//----- nvinfo : EIATTR_MIN_STACK_SIZE
	.align		4
.L_861:
        /*1434*/ 	.byte	0x04, 0x12
        /*1436*/ 	.short	(.L_863 - .L_862)
	.align		4
.L_862:
        /*1438*/ 	.word	index@(_ZN10layer_norm13ln_bwd_kernelINS_13Kernel_traitsI6__halfS2_S2_S2_fjLj8192ELj1ELj1ELj8ELj16ENS_18Kernel_traits_baseILj8192ES2_S2_S2_S2_fjLj256EEEEELb1ELb0ELb1ELb0EEEvNS_9BwdParamsE)
        /*143c*/ 	.word	0x00000000


	//----- nvinfo : EIATTR_MIN_STACK_SIZE
	.align		4
.L_863:
        /*1440*/ 	.byte	0x04, 0x12
        /*1442*/ 	.short	(.L_865 - .L_864)
	.align		4
.L_864:
        /*1444*/ 	.word	index@(_ZN10layer_norm22ln_bwd_finalize_kernelINS_22Kernel_traits_finalizeILj8192E6__halfS2_S2_S2_fjLb0ELj1024ELj4ENS_18Kernel_traits_baseILj8192ES2_S2_S2_S2_fjLj1024EEEEELb0ELb1EEEvNS_9BwdParamsE)
        /*1448*/ 	.word	0x00000000


	//----- nvinfo : EIATTR_MIN_STACK_SIZE
	.align		4
.L_865:
        /*144c*/ 	.byte	0x04, 0x12
        /*144e*/ 	.short	(.L_867 - .L_866)
	.align		4
.L_866:
        /*1450*/ 	.word	index@(_ZN10layer_norm13ln_bwd_kernelINS_13Kernel_traitsI6__halfS2_S2_S2_fjLj8192ELj1ELj1ELj8ELj16ENS_18Kernel_traits_baseILj8192ES2_S2_S2_S2_fjLj256EEEEELb1ELb0ELb1ELb1EEEvNS_9BwdParamsE)
        /*1454*/ 	.word	0x00000000


	//----- nvinfo : EIATTR_MIN_STACK_SIZE
	.align		4
.L_867:
        /*1458*/ 	.byte	0x04, 0x12
        /*145a*/ 	.short	(.L_869 - .L_868)
	.align		4
.L_868:
        /*145c*/ 	.word	index@(_ZN10layer_norm13ln_bwd_kernelINS_13Kernel_traitsI6__halfS2_S2_S2_fjLj8192ELj1ELj1ELj8ELj16ENS_18Kernel_traits_baseILj8192ES2_S2_S2_S2_fjLj256EEEEELb1ELb1ELb0ELb0EEEvNS_9BwdParamsE)
        /*1460*/ 	.word	0x00000000


	//----- nvinfo : EIATTR_MIN_STACK_SIZE
	.align		4
.L_869:
        /*1464*/ 	.byte	0x04, 0x12
        /*1466*/ 	.short	(.L_871 - .L_870)
	.align		4
.L_870:
        /*1468*/ 	.word	index@(_ZN10layer_norm13ln_bwd_kernelINS_13Kernel_traitsI6__halfS2_S2_S2_fjLj8192ELj1ELj1ELj8ELj16ENS_18Kernel_traits_baseILj8192ES2_S2_S2_S2_fjLj256EEEEELb1ELb1ELb0ELb1EEEvNS_9BwdParamsE)
        /*146c*/ 	.word	0x00000008


	//----- nvinfo : EIATTR_MIN_STACK_SIZE
	.align		4
.L_871:
        /*1470*/ 	.byte	0x04, 0x12
        /*1472*/ 	.short	(.L_873 - .L_872)
	.align		4
.L_872:
        /*1474*/ 	.word	index@(_ZN10layer_norm22ln_bwd_finalize_kernelINS_22Kernel_traits_finalizeILj8192E6__halfS2_S2_S2_fjLb1ELj1024ELj4ENS_18Kernel_traits_baseILj8192ES2_S2_S2_S2_fjLj1024EEEEELb1ELb0EEEvNS_9BwdParamsE)
        /*1478*/ 	.word	0x00000000


	//----- nvinfo : EIATTR_MIN_STACK_SIZE
	.align		4
.L_873:
        /*147c*/ 	.byte	0x04, 0x12
        /*147e*/ 	.short	(.L_875 - .L_874)
	.align		4
.L_874:
        /*1480*/ 	.word	index@(_ZN10layer_norm13ln_bwd_kernelINS_13Kernel_traitsI6__halfS2_S2_S2_fjLj8192ELj1ELj1ELj8ELj16ENS_18Kernel_traits_baseILj8192ES2_S2_S2_S2_fjLj256EEEEELb1ELb1ELb1ELb0EEEvNS_9BwdParamsE)
        /*1484*/ 	.word	0x00000000


	//----- nvinfo : EIATTR_MIN_STACK_SIZE
	.align		4
.L_875:
        /*1488*/ 	.byte	0x04, 0x12
        /*148a*/ 	.short	(.L_877 - .L_876)
	.align		4
.L_876:
        /*148c*/ 	.word	index@(_ZN10layer_norm22ln_bwd_finalize_kernelINS_22Kernel_traits_finalizeILj8192E6__halfS2_S2_S2_fjLb1ELj1024ELj4ENS_18Kernel_traits_baseILj8192ES2_S2_S2_S2_fjLj1024EEEEELb1ELb1EEEvNS_9BwdParamsE)
        /*1490*/ 	.word	0x00000000


	//----- nvinfo : EIATTR_MIN_STACK_SIZE
	.align		4
.L_877:
        /*1494*/ 	.byte	0x04, 0x12
        /*1496*/ 	.short	(.L_879 - .L_878)
	.align		4
.L_878:
        /*1498*/ 	.word	index@(_ZN10layer_norm13ln_bwd_kernelINS_13Kernel_traitsI6__halfS2_S2_S2_fjLj8192ELj1ELj1ELj8ELj16ENS_18Kernel_traits_baseILj8192ES2_S2_S2_S2_fjLj256EEEEELb1ELb1ELb1ELb1EEEvNS_9BwdParamsE)
        /*149c*/ 	.word	0x00000000


	//----- nvinfo : EIATTR_MIN_STACK_SIZE
	.align		4
.L_879:
        /*14a0*/ 	.byte	0x04, 0x12
        /*14a2*/ 	.short	(.L_881 - .L_880)
	.align		4
.L_880:
        /*14a4*/ 	.word	index@(_ZN10layer_norm13ln_bwd_kernelINS_13Kernel_traitsIf13__nv_bfloat16S2_S2_fjLj8192ELj1ELj1ELj8ELj16ENS_18Kernel_traits_baseILj8192EfS2_S2_S2_fjLj256EEEEELb0ELb0ELb0ELb0EEEvNS_9BwdParamsE)
        /*14a8*/ 	.word	0x00000000


	//----- nvinfo : EIATTR_MIN_STACK_SIZE
	.align		4
.L_881:
        /*14ac*/ 	.byte	0x04, 0x12
        /*14ae*/ 	.short	(.L_883 - .L_882)
	.align		4
.L_882:
        /*14b0*/ 	.word	index@(_ZN10layer_norm13ln_bwd_kernelINS_13Kernel_traitsIf13__nv_bfloat16S2_S2_fjLj8192ELj1ELj1ELj8ELj16ENS_18Kernel_traits_baseILj8192EfS2_S2_S2_fjLj256EEEEELb0ELb0ELb0ELb1EEEvNS_9BwdParamsE)
        /*14b4*/ 	.word	0x00000000


	//----- nvinfo : EIATTR_MIN_STACK_SIZE
	.align		4
.L_883:
        /*14b8*/ 	.byte	0x04, 0x12
        /*14ba*/ 	.short	(.L_885 - .L_884)
	.align		4
.L_884:
        /*14bc*/ 	.word	index@(_ZN10layer_norm13ln_bwd_kernelINS_13Kernel_traitsIf13__nv_bfloat16S2_S2_fjLj8192ELj1ELj1ELj8ELj16ENS_18Kernel_traits_baseILj8192EfS2_S2_S2_fjLj256EEEEELb0ELb0ELb1ELb0EEEvNS_9BwdParamsE)
        /*14c0*/ 	.word	0x00000000


	//----- nvinfo : EIATTR_MIN_STACK_SIZE
	.align		4
.L_885:
        /*14c4*/ 	.byte	0x04, 0x12
        /*14c6*/ 	.short	(.L_887 - .L_886)
	.align		4
.L_886:
        /*14c8*/ 	.word	index@(_ZN10layer_norm13ln_bwd_kernelINS_13Kernel_traitsIf13__nv_bfloat16S2_S2_fjLj8192ELj1ELj1ELj8ELj16ENS_18Kernel_traits_baseILj8192EfS2_S2_S2_fjLj256EEEEELb0ELb0ELb1ELb1EEEvNS_9BwdParamsE)
        /*14cc*/ 	.word	0x00000000


	//----- nvinfo : EIATTR_MIN_STACK_SIZE
	.align		4
.L_887:
        /*14d0*/ 	.byte	0x04, 0x12
        /*14d2*/ 	.short	(.L_889 - .L_888)
	.align		4
.L_888:
        /*14d4*/ 	.word	index@(_ZN10layer_norm13ln_bwd_kernelINS_13Kernel_traitsIf13__nv_bfloat16S2_S2_fjLj8192ELj1ELj1ELj8ELj16ENS_18Kernel_traits_baseILj8192EfS2_S2_S2_fjLj256EEEEELb0ELb1ELb0ELb0EEEvNS_9BwdParamsE)
        /*14d8*/ 	.word	0x00000020


	//----- nvinfo : EIATTR_MIN_STACK_SIZE
	.align		4
.L_889:
        /*14dc*/ 	.byte	0x04, 0x12
        /*14de*/ 	.short	(.L_891 - .L_890)
	.align		4
.L_890:
        /*14e0*/ 	.word	index@(_ZN10layer_norm13ln_bwd_kernelINS_13Kernel_traitsIf13__nv_bfloat16S2_S2_fjLj8192ELj1ELj1ELj8ELj16ENS_18Kernel_traits_baseILj8192EfS2_S2_S2_fjLj256EEEEELb0ELb1ELb0ELb1EEEvNS_9BwdParamsE)
        /*14e4*/ 	.word	0x00000018


	//----- nvinfo : EIATTR_MIN_STACK_SIZE
	.align		4
.L_891:
        /*14e8*/ 	.byte	0x04, 0x12
        /*14ea*/ 	.short	(.L_893 - .L_892)
	.align		4
.L_892:
        /*14ec*/ 	.word	index@(_ZN10layer_norm13ln_bwd_kernelINS_13Kernel_traitsIf13__nv_bfloat16S2_S2_fjLj8192ELj1ELj1ELj8ELj16ENS_18Kernel_traits_baseILj8192EfS2_S2_S2_fjLj256EEEEELb0ELb1ELb1ELb0EEEvNS_9BwdParamsE)
        /*14f0*/ 	.word	0x00000040


	//----- nvinfo : EIATTR_MIN_STACK_SIZE
	.align		4
.L_893:
        /*14f4*/ 	.byte	0x04, 0x12
        /*14f6*/ 	.short	(.L_895 - .L_894)
	.align		4
.L_894:
        /*14f8*/ 	.word	index@(_ZN10layer_norm13ln_bwd_kernelINS_13Kernel_traitsIf13__nv_bfloat16S2_S2_fjLj8192ELj1ELj1ELj8ELj16ENS_18Kernel_traits_baseILj8192EfS2_S2_S2_fjLj256EEEEELb0ELb1ELb1ELb1EEEvNS_9BwdParamsE)
        /*14fc*/ 	.word	0x00000020


	//----- nvinfo : EIATTR_MIN_STACK_SIZE
	.align		4
.L_895:
        /*1500*/ 	.byte	0x04, 0x12
        /*1502*/ 	.short	(.L_897 - .L_896)
	.align		4
.L_896:
        /*1504*/ 	.word	index@(_ZN10layer_norm13ln_bwd_kernelINS_13Kernel_traitsIf13__nv_bfloat16S2_S2_fjLj8192ELj1ELj1ELj8ELj16ENS_18Kernel_traits_baseILj8192EfS2_S2_S2_fjLj256EEEEELb1ELb0ELb0ELb0EEEvNS_9BwdParamsE)
        /*1508*/ 	.word	0x00000000


	//----- nvinfo : EIATTR_MIN_STACK_SIZE
	.align		4
.L_897:
        /*150c*/ 	.byte	0x04, 0x12
        /*150e*/ 	.short	(.L_899 - .L_898)
	.align		4
.L_898:
        /*1510*/ 	.word	index@(_ZN10layer_norm13ln_bwd_kernelINS_13Kernel_traitsIf13__nv_bfloat16S2_S2_fjLj8192ELj1ELj1ELj8ELj16ENS_18Kernel_traits_baseILj8192EfS2_S2_S2_fjLj256EEEEELb1ELb0ELb0ELb1EEEvNS_9BwdParamsE)
        /*1514*/ 	.word	0x00000000


	//----- nvinfo : EIATTR_MIN_STACK_SIZE
	.align		4
.L_899:
        /*1518*/ 	.byte	0x04, 0x12
        /*151a*/ 	.short	(.L_901 - .L_900)
	.align		4
.L_900:
        /*151c*/ 	.word	index@(_ZN10layer_norm22ln_bwd_finalize_kernelINS_22Kernel_traits_finalizeILj8192Ef13__nv_bfloat16S2_S2_fjLb0ELj1024ELj4ENS_18Kernel_traits_baseILj8192EfS2_S2_S2_fjLj1024EEEEELb0ELb0EEEvNS_9BwdParamsE)
        /*1520*/ 	.word	0x00000000


	//----- nvinfo : EIATTR_MIN_STACK_SIZE
	.align		4
.L_901:
        /*1524*/ 	.byte	0x04, 0x12
        /*1526*/ 	.short	(.L_903 - .L_902)
	.align		4
.L_902:
        /*1528*/ 	.word	index@(_ZN10layer_norm13ln_bwd_kernelINS_13Kernel_traitsIf13__nv_bfloat16S2_S2_fjLj8192ELj1ELj1ELj8ELj16ENS_18Kernel_traits_baseILj8192EfS2_S2_S2_fjLj256EEEEELb1ELb0ELb1ELb0EEEvNS_9BwdParamsE)
        /*152c*/ 	.word	0x00000000


	//----- nvinfo : EIATTR_MIN_STACK_SIZE
	.align		4
.L_903:
        /*1530*/ 	.byte	0x04, 0x12
        /*1532*/ 	.short	(.L_905 - .L_904)
	.align		4
.L_904:
        /*1534*/ 	.word	index@(_ZN10layer_norm22ln_bwd_finalize_kernelINS_22Kernel_traits_finalizeILj8192Ef13__nv_bfloat16S2_S2_fjLb0ELj1024ELj4ENS_18Kernel_traits_baseILj8192EfS2_S2_S2_fjLj1024EEEEELb0ELb1EEEvNS_9BwdParamsE)
        /*1538*/ 	.word	0x00000000


	//----- nvinfo : EIATTR_MIN_STACK_SIZE
	.align		4
.L_905:
        /*153c*/ 	.byte	0x04, 0x12
        /*153e*/ 	.short	(.L_907 - .L_906)
	.align		4
.L_906:
        /*1540*/ 	.word	index@(_ZN10layer_norm13ln_bwd_kernelINS_13Kernel_traitsIf13__nv_bfloat16S2_S2_fjLj8192ELj1ELj1ELj8ELj16ENS_18Kernel_traits_baseILj8192EfS2_S2_S2_fjLj256EEEEELb1ELb0ELb1ELb1EEEvNS_9BwdParamsE)
        /*1544*/ 	.word	0x00000000


	//----- nvinfo : EIATTR_MIN_STACK_SIZE
	.align		4
.L_907:
        /*1548*/ 	.byte	0x04, 0x12
        /*154a*/ 	.short	(.L_909 - .L_908)
	.align		4
.L_908:
        /*154c*/ 	.word	index@(_ZN10layer_norm13ln_bwd_kernelINS_13Kernel_traitsIf13__nv_bfloat16S2_S2_fjLj8192ELj1ELj1ELj8ELj16ENS_18Kernel_traits_baseILj8192EfS2_S2_S2_fjLj256EEEEELb1ELb1ELb0ELb0EEEvNS_9BwdParamsE)
        /*1550*/ 	.word	0x00000040


	//----- nvinfo : EIATTR_MIN_STACK_SIZE
	.align		4
.L_909:
        /*1554*/ 	.byte	0x04, 0x12
        /*1556*/ 	.short	(.L_911 - .L_910)
	.align		4
.L_910:
        /*1558*/ 	.word	index@(_ZN10layer_norm13ln_bwd_kernelINS_13Kernel_traitsIf13__nv_bfloat16S2_S2_fjLj8192ELj1ELj1ELj8ELj16ENS_18Kernel_traits_baseILj8192EfS2_S2_S2_fjLj256EEEEELb1ELb1ELb0ELb1EEEvNS_9BwdParamsE)
        /*155c*/ 	.word	0x00000048


	//----- nvinfo : EIATTR_MIN_STACK_SIZE
	.align		4
.L_911:
        /*1560*/ 	.byte	0x04, 0x12
        /*1562*/ 	.short	(.L_913 - .L_912)
	.align		4
.L_912:
        /*1564*/ 	.word	index@(_ZN10layer_norm22ln_bwd_finalize_kernelINS_22Kernel_traits_finalizeILj8192Ef13__nv_bfloat16S2_S2_fjLb1ELj1024ELj4ENS_18Kernel_traits_baseILj8192EfS2_S2_S2_fjLj1024EEEEELb1ELb0EEEvNS_9BwdParamsE)
        /*1568*/ 	.word	0x00000000


	//----- nvinfo : EIATTR_MIN_STACK_SIZE
	.align		4
.L_913:
        /*156c*/ 	.byte	0x04, 0x12
        /*156e*/ 	.short	(.L_915 - .L_914)
	.align		4
.L_914:
        /*1570*/ 	.word	index@(_ZN10layer_norm13ln_bwd_kernelINS_13Kernel_traitsIf13__nv_bfloat16S2_S2_fjLj8192ELj1ELj1ELj8ELj16ENS_18Kernel_traits_baseILj8192EfS2_S2_S2_fjLj256EEEEELb1ELb1ELb1ELb0EEEvNS_9BwdParamsE)
        /*1574*/ 	.word	0x00000060


	//----- nvinfo : EIATTR_MIN_STACK_SIZE
	.align		4
.L_915:
        /*1578*/ 	.byte	0x04, 0x12
        /*157a*/ 	.short	(.L_917 - .L_916)
	.align		4
.L_916:
        /*157c*/ 	.word	index@(_ZN10layer_norm22ln_bwd_finalize_kernelINS_22Kernel_traits_finalizeILj8192Ef13__nv_bfloat16S2_S2_fjLb1ELj1024ELj4ENS_18Kernel_traits_baseILj8192EfS2_S2_S2_fjLj1024EEEEELb1ELb1EEEvNS_9BwdParamsE)
        /*1580*/ 	.word	0x00000000


	//----- nvinfo : EIATTR_MIN_STACK_SIZE
	.align		4
.L_917:
        /*1584*/ 	.byte	0x04, 0x12
        /*1586*/ 	.short	(.L_919 - .L_918)
	.align		4
.L_918:
        /*1588*/ 	.word	index@(_ZN10layer_norm13ln_bwd_kernelINS_13Kernel_traitsIf13__nv_bfloat16S2_S2_fjLj8192ELj1ELj1ELj8ELj16ENS_18Kernel_traits_baseILj8192EfS2_S2_S2_fjLj256EEEEELb1ELb1ELb1ELb1EEEvNS_9BwdParamsE)
        /*158c*/ 	.word	0x00000040


	//----- nvinfo : EIATTR_MIN_STACK_SIZE
	.align		4
.L_919:
        /*1590*/ 	.byte	0x04, 0x12
        /*1592*/ 	.short	(.L_921 - .L_920)
	.align		4
.L_920:
        /*1594*/ 	.word	index@(_ZN10layer_norm13ln_bwd_kernelINS_13Kernel_traitsI13__nv_bfloat16S2_fS2_fjLj8192ELj1ELj1ELj8ELj16ENS_18Kernel_traits_baseILj8192ES2_S2_fS2_fjLj256EEEEELb0ELb0ELb0ELb0EEEvNS_9BwdParamsE)
        /*1598*/ 	.word	0x00000000


	//----- nvinfo : EIATTR_MIN_STACK_SIZE
	.align		4
.L_921:
        /*159c*/ 	.byte	0x04, 0x12
        /*159e*/ 	.short	(.L_923 - .L_922)
	.align		4
.L_922:
        /*15a0*/ 	.word	index@(_ZN10layer_norm13ln_bwd_kernelINS_13Kernel_traitsI13__nv_bfloat16S2_fS2_fjLj8192ELj1ELj1ELj8ELj16ENS_18Kernel_traits_baseILj8192ES2_S2_fS2_fjLj256EEEEELb0ELb0ELb0ELb1EEEvNS_9BwdParamsE)
        /*15a4*/ 	.word	0x00000000


	//----- nvinfo : EIATTR_MIN_STACK_SIZE
	.align		4
.L_923:
        /*15a8*/ 	.byte	0x04, 0x12
        /*15aa*/ 	.short	(.L_925 - .L_924)
	.align		4
.L_924:
        /*15ac*/ 	.word	index@(_ZN10layer_norm13ln_bwd_kernelINS_13Kernel_traitsI13__nv_bfloat16S2_fS2_fjLj8192ELj1ELj1ELj8ELj16ENS_18Kernel_traits_baseILj8192ES2_S2_fS2_fjLj256EEEEELb0ELb0ELb1ELb0EEEvNS_9BwdParamsE)
        /*15b0*/ 	.word	0x00000000


	//----- nvinfo : EIATTR_MIN_STACK_SIZE
	.align		4
.L_925:
        /*15b4*/ 	.byte	0x04, 0x12
        /*15b6*/ 	.short	(.L_927 - .L_926)
	.align		4
.L_926:
        /*15b8*/ 	.word	index@(_ZN10layer_norm13ln_bwd_kernelINS_13Kernel_traitsI13__nv_bfloat16S2_fS2_fjLj8192ELj1ELj1ELj8ELj16ENS_18Kernel_traits_baseILj8192ES2_S2_fS2_fjLj256EEEEELb0ELb0ELb1ELb1EEEvNS_9BwdParamsE)
        /*15bc*/ 	.word	0x00000000


	//----- nvinfo : EIATTR_MIN_STACK_SIZE
	.align		4
.L_927:
        /*15c0*/ 	.byte	0x04, 0x12
        /*15c2*/ 	.short	(.L_929 - .L_928)
	.align		4
.L_928:
        /*15c4*/ 	.word	index@(_ZN10layer_norm13ln_bwd_kernelINS_13Kernel_traitsI13__nv_bfloat16S2_fS2_fjLj8192ELj1ELj1ELj8ELj16ENS_18Kernel_traits_baseILj8192ES2_S2_fS2_fjLj256EEEEELb0ELb1ELb0ELb0EEEvNS_9BwdParamsE)
        /*15c8*/ 	.word	0x00000078


	//----- nvinfo : EIATTR_MIN_STACK_SIZE
	.align		4
.L_929:
        /*15cc*/ 	.byte	0x04, 0x12
        /*15ce*/ 	.short	(.L_931 - .L_930)
	.align		4
.L_930:
        /*15d0*/ 	.word	index@(_ZN10layer_norm13ln_bwd_kernelINS_13Kernel_traitsI13__nv_bfloat16S2_fS2_fjLj8192ELj1ELj1ELj8ELj16ENS_18Kernel_traits_baseILj8192ES2_S2_fS2_fjLj256EEEEELb0ELb1ELb0ELb1EEEvNS_9BwdParamsE)
        /*15d4*/ 	.word	0x00000048


	//----- nvinfo : EIATTR_MIN_STACK_SIZE
	.align		4
.L_931:
        /*15d8*/ 	.byte	0x04, 0x12
        /*15da*/ 	.short	(.L_933 - .L_932)
	.align		4
.L_932:
        /*15dc*/ 	.word	index@(_ZN10layer_norm13ln_bwd_kernelINS_13Kernel_traitsI13__nv_bfloat16S2_fS2_fjLj8192ELj1ELj1ELj8ELj16ENS_18Kernel_traits_baseILj8192ES2_S2_fS2_fjLj256EEEEELb0ELb1ELb1ELb0EEEvNS_9BwdParamsE)
        /*15e0*/ 	.word	0x00000098


	//----- nvinfo : EIATTR_MIN_STACK_SIZE
	.align		4
.L_933:
        /*15e4*/ 	.byte	0x04, 0x12
        /*15e6*/ 	.short	(.L_935 - .L_934)
	.align		4
.L_934:
        /*15e8*/ 	.word	index@(_ZN10layer_norm13ln_bwd_kernelINS_13Kernel_traitsI13__nv_bfloat16S2_fS2_fjLj8192ELj1ELj1ELj8ELj16ENS_18Kernel_traits_baseILj8192ES2_S2_fS2_fjLj256EEEEELb0ELb1ELb1ELb1EEEvNS_9BwdParamsE)
        /*15ec*/ 	.word	0x00000000


	//----- nvinfo : EIATTR_MIN_STACK_SIZE
	.align		4
.L_935:
        /*15f0*/ 	.byte	0x04, 0x12
        /*15f2*/ 	.short	(.L_937 - .L_936)
	.align		4
.L_936:
        /*15f4*/ 	.word	index@(_ZN10layer_norm13ln_bwd_kernelINS_13Kernel_traitsI13__nv_bfloat16S2_fS2_fjLj8192ELj1ELj1ELj8ELj16ENS_18Kernel_traits_baseILj8192ES2_S2_fS2_fjLj256EEEEELb1ELb0ELb0ELb0EEEvNS_9BwdParamsE)
        /*15f8*/ 	.word	0x00000000


	//----- nvinfo : EIATTR_MIN_STACK_SIZE
	.align		4
.L_937:
        /*15fc*/ 	.byte	0x04, 0x12
        /*15fe*/ 	.short	(.L_939 - .L_938)
	.align		4
.L_938:
        /*1600*/ 	.word	index@(_ZN10layer_norm13ln_bwd_kernelINS_13Kernel_traitsI13__nv_bfloat16S2_fS2_fjLj8192ELj1ELj1ELj8ELj16ENS_18Kernel_traits_baseILj8192ES2_S2_fS2_fjLj256EEEEELb1ELb0ELb0ELb1EEEvNS_9BwdParamsE)
        /*1604*/ 	.word	0x00000008


	//----- nvinfo : EIATTR_MIN_STACK_SIZE
	.align		4
.L_939:
        /*1608*/ 	.byte	0x04, 0x12
        /*160a*/ 	.short	(.L_941 - .L_940)
	.align		4
.L_940:
        /*160c*/ 	.word	index@(_ZN10layer_norm22ln_bwd_finalize_kernelINS_22Kernel_traits_finalizeILj8192E13__nv_bfloat16S2_fS2_fjLb0ELj1024ELj4ENS_18Kernel_traits_baseILj8192ES2_S2_fS2_fjLj1024EEEEELb0ELb0EEEvNS_9BwdParamsE)
        /*1610*/ 	.word	0x00000000


	//----- nvinfo : EIATTR_MIN_STACK_SIZE
	.align		4
.L_941:
        /*1614*/ 	.byte	0x04, 0x12
        /*1616*/ 	.short	(.L_943 - .L_942)
	.align		4
.L_942:
        /*1618*/ 	.word	index@(_ZN10layer_norm13ln_bwd_kernelINS_13Kernel_traitsI13__nv_bfloat16S2_fS2_fjLj8192ELj1ELj1ELj8ELj16ENS_18Kernel_traits_baseILj8192ES2_S2_fS2_fjLj256EEEEELb1ELb0ELb1ELb0EEEvNS_9BwdParamsE)
        /*161c*/ 	.word	0x00000000


	//----- nvinfo : EIATTR_MIN_STACK_SIZE
	.align		4
.L_943:
        /*1620*/ 	.byte	0x04, 0x12
        /*1622*/ 	.short	(.L_945 - .L_944)
	.align		4
.L_944:
        /*1624*/ 	.word	index@(_ZN10layer_norm22ln_bwd_finalize_kernelINS_22Kernel_traits_finalizeILj8192E13__nv_bfloat16S2_fS2_fjLb0ELj1024ELj4ENS_18Kernel_traits_baseILj8192ES2_S2_fS2_fjLj1024EEEEELb0ELb1EEEvNS_9BwdParamsE)
        /*1628*/ 	.word	0x00000000


	//----- nvinfo : EIATTR_MIN_STACK_SIZE
	.align		4
.L_945:
        /*162c*/ 	.byte	0x04, 0x12
        /*162e*/ 	.short	(.L_947 - .L_946)
	.align		4
.L_946:
        /*1630*/ 	.word	index@(_ZN10layer_norm13ln_bwd_kernelINS_13Kernel_traitsI13__nv_bfloat16S2_fS2_fjLj8192ELj1ELj1ELj8ELj16ENS_18Kernel_traits_baseILj8192ES2_S2_fS2_fjLj256EEEEELb1ELb0ELb1ELb1EEEvNS_9BwdParamsE)
        /*1634*/ 	.word	0x00000000


	//----- nvinfo : EIATTR_MIN_STACK_SIZE
	.align		4
.L_947:
        /*1638*/ 	.byte	0x04, 0x12
        /*163a*/ 	.short	(.L_949 - .L_948)
	.align		4
.L_948:
        /*163c*/ 	.word	index@(_ZN10layer_norm13ln_bwd_kernelINS_13Kernel_traitsI13__nv_bfloat16S2_fS2_fjLj8192ELj1ELj1ELj8ELj16ENS_18Kernel_traits_baseILj8192ES2_S2_fS2_fjLj256EEEEELb1ELb1ELb0ELb0EEEvNS_9BwdParamsE)
        /*1640*/ 	.word	0x00000098


	//----- nvinfo : EIATTR_MIN_STACK_SIZE
	.align		4
.L_949:
        /*1644*/ 	.byte	0x04, 0x12
        /*1646*/ 	.short	(.L_951 - .L_950)
	.align		4
.L_950:
        /*1648*/ 	.word	index@(_ZN10layer_norm13ln_bwd_kernelINS_13Kernel_traitsI13__nv_bfloat16S2_fS2_fjLj8192ELj1ELj1ELj8ELj16ENS_18Kernel_traits_baseILj8192ES2_S2_fS2_fjLj256EEEEELb1ELb1ELb0ELb1EEEvNS_9BwdParamsE)
        /*164c*/ 	.word	0x00000060


	//----- nvinfo : EIATTR_MIN_STACK_SIZE
	.align		4
.L_951:
        /*1650*/ 	.byte	0x04, 0x12
        /*1652*/ 	.short	(.L_953 - .L_952)
	.align		4
.L_952:
        /*1654*/ 	.word	index@(_ZN10layer_norm22ln_bwd_finalize_kernelINS_22Kernel_traits_finalizeILj8192E13__nv_bfloat16S2_fS2_fjLb1ELj1024ELj4ENS_18Kernel_traits_baseILj8192ES2_S2_fS2_fjLj1024EEEEELb1ELb0EEEvNS_9BwdParamsE)
        /*1658*/ 	.word	0x00000000


	//----- nvinfo : EIATTR_MIN_STACK_SIZE
	.align		4
.L_953:
        /*165c*/ 	.byte	0x04, 0x12
        /*165e*/ 	.short	(.L_955 - .L_954)
	.align		4
.L_954:
        /*1660*/ 	.word	index@(_ZN10layer_norm13ln_bwd_kernelINS_13Kernel_traitsI13__nv_bfloat16S2_fS2_fjLj8192ELj1ELj1ELj8ELj16ENS_18Kernel_traits_baseILj8192ES2_S2_fS2_fjLj256EEEEELb1ELb1ELb1ELb0EEEvNS_9BwdParamsE)
        /*1664*/ 	.word	0x00000070


	//----- nvinfo : EIATTR_MIN_STACK_SIZE
	.align		4
.L_955:
        /*1668*/ 	.byte	0x04, 0x12
        /*166a*/ 	.short	(.L_957 - .L_956)
	.align		4
.L_956:
        /*166c*/ 	.word	index@(_ZN10layer_norm22ln_bwd_finalize_kernelINS_22Kernel_traits_finalizeILj8192E13__nv_bfloat16S2_fS2_fjLb1ELj1024ELj4ENS_18Kernel_traits_baseILj8192ES2_S2_fS2_fjLj1024EEEEELb1ELb1EEEvNS_9BwdParamsE)
        /*1670*/ 	.word	0x00000000


	//----- nvinfo : EIATTR_MIN_STACK_SIZE
	.align		4
.L_957:
        /*1674*/ 	.byte	0x04, 0x12
        /*1676*/ 	.short	(.L_959 - .L_958)
	.align		4
.L_958:
        /*1678*/ 	.word	index@(_ZN10layer_norm13ln_bwd_kernelINS_13Kernel_traitsI13__nv_bfloat16S2_fS2_fjLj8192ELj1ELj1ELj8ELj16ENS_18Kernel_traits_baseILj8192ES2_S2_fS2_fjLj256EEEEELb1ELb1ELb1ELb1EEEvNS_9BwdParamsE)
        /*167c*/ 	.word	0x00000010


	//----- nvinfo : EIATTR_MIN_STACK_SIZE
	.align		4
.L_959:
        /*1680*/ 	.byte	0x04, 0x12
        /*1682*/ 	.short	(.L_961 - .L_960)
	.align		4
.L_960:
        /*1684*/ 	.word	index@(_ZN10layer_norm13ln_bwd_kernelINS_13Kernel_traitsIf13__nv_bfloat16fS2_fjLj8192ELj1ELj1ELj8ELj16ENS_18Kernel_traits_baseILj8192EfS2_fS2_fjLj256EEEEELb0ELb0ELb0ELb0EEEvNS_9BwdParamsE)
        /*1688*/ 	.word	0x00000000


	//----- nvinfo : EIATTR_MIN_STACK_SIZE
	.align		4
.L_961:
        /*168c*/ 	.byte	0x04, 0x12
        /*168e*/ 	.short	(.L_963 - .L_962)
	.align		4
.L_962:
        /*1690*/ 	.word	index@(_ZN10layer_norm13ln_bwd_kernelINS_13Kernel_traitsIf13__nv_bfloat16fS2_fjLj8192ELj1ELj1ELj8ELj16ENS_18Kernel_traits_baseILj8192EfS2_fS2_fjLj256EEEEELb0ELb0ELb0ELb1EEEvNS_9BwdParamsE)
        /*1694*/ 	.word	0x00000000


	//----- nvinfo : EIATTR_MIN_STACK_SIZE
	.align		4
.L_963:
        /*1698*/ 	.byte	0x04, 0x12
        /*169a*/ 	.short	(.L_965 - .L_964)
	.align		4
.L_964:
        /*169c*/ 	.word	index@(_ZN10layer_norm13ln_bwd_kernelINS_13Kernel_traitsIf13__nv_bfloat16fS2_fjLj8192ELj1ELj1ELj8ELj16ENS_18Kernel_traits_baseILj8192EfS2_fS2_fjLj256EEEEELb0ELb0ELb1ELb0EEEvNS_9BwdParamsE)
        /*16a0*/ 	.word	0x00000000


	//----- nvinfo : EIATTR_MIN_STACK_SIZE
	.align		4
.L_965:
        /*16a4*/ 	.byte	0x04, 0x12
        /*16a6*/ 	.short	(.L_967 - .L_966)
	.align		4
.L_966:
        /*16a8*/ 	.word	index@(_ZN10layer_norm13ln_bwd_kernelINS_13Kernel_traitsIf13__nv_bfloat16fS2_fjLj8192ELj1ELj1ELj8ELj16ENS_18Kernel_traits_baseILj8192EfS2_fS2_fjLj256EEEEELb0ELb0ELb1ELb1EEEvNS_9BwdParamsE)
        /*16ac*/ 	.word	0x00000000


	//----- nvinfo : EIATTR_MIN_STACK_SIZE
	.align		4
.L_967:
        /*16b0*/ 	.byte	0x04, 0x12
        /*16b2*/ 	.short	(.L_969 - .L_968)
	.align		4
.L_968:
        /*16b4*/ 	.word	index@(_ZN10layer_norm13ln_bwd_kernelINS_13Kernel_traitsIf13__nv_bfloat16fS2_fjLj8192ELj1ELj1ELj8ELj16ENS_18Kernel_traits_baseILj8192EfS2_fS2_fjLj256EEEEELb0ELb1ELb0ELb0EEEvNS_9BwdParamsE)
        /*16b8*/ 	.word	0x00000080


	//----- nvinfo : EIATTR_MIN_STACK_SIZE
	.align		4
.L_969:
        /*16bc*/ 	.byte	0x04, 0x12
        /*16be*/ 	.short	(.L_971 - .L_970)
	.align		4
.L_970:
        /*16c0*/ 	.word	index@(_ZN10layer_norm13ln_bwd_kernelINS_13Kernel_traitsIf13__nv_bfloat16fS2_fjLj8192ELj1ELj1ELj8ELj16ENS_18Kernel_traits_baseILj8192EfS2_fS2_fjLj256EEEEELb0ELb1ELb0ELb1EEEvNS_9BwdParamsE)
        /*16c4*/ 	.word	0x00000080


	//----- nvinfo : EIATTR_MIN_STACK_SIZE
	.align		4
.L_971:
        /*16c8*/ 	.byte	0x04, 0x12
        /*16ca*/ 	.short	(.L_973 - .L_972)
	.align		4
.L_972:
        /*16cc*/ 	.word	index@(_ZN10layer_norm13ln_bwd_kernelINS_13Kernel_traitsIf13__nv_bfloat16fS2_fjLj8192ELj1ELj1ELj8ELj16ENS_18Kernel_traits_baseILj8192EfS2_fS2_fjLj256EEEEELb0ELb1ELb1ELb0EEEvNS_9BwdParamsE)
        /*16d0*/ 	.word	0x00000098


	//----- nvinfo : EIATTR_MIN_STACK_SIZE
	.align		4
.L_973:
        /*16d4*/ 	.byte	0x04, 0x12
        /*16d6*/ 	.short	(.L_975 - .L_974)
	.align		4
.L_974:
        /*16d8*/ 	.word	index@(_ZN10layer_norm13ln_bwd_kernelINS_13Kernel_traitsIf13__nv_bfloat16fS2_fjLj8192ELj1ELj1ELj8ELj16ENS_18Kernel_traits_baseILj8192EfS2_fS2_fjLj256EEEEELb0ELb1ELb1ELb1EEEvNS_9BwdParamsE)
        /*16dc*/ 	.word	0x00000088


	//----- nvinfo : EIATTR_MIN_STACK_SIZE
	.align		4
.L_975:
        /*16e0*/ 	.byte	0x04, 0x12
        /*16e2*/ 	.short	(.L_977 - .L_976)
	.align		4
.L_976:
        /*16e4*/ 	.word	index@(_ZN10layer_norm13ln_bwd_kernelINS_13Kernel_traitsIf13__nv_bfloat16fS2_fjLj8192ELj1ELj1ELj8ELj16ENS_18Kernel_traits_baseILj8192EfS2_fS2_fjLj256EEEEELb1ELb0ELb0ELb0EEEvNS_9BwdParamsE)
        /*16e8*/ 	.word	0x00000000


	//----- nvinfo : EIATTR_MIN_STACK_SIZE
	.align		4
.L_977:
        /*16ec*/ 	.byte	0x04, 0x12
        /*16ee*/ 	.short	(.L_979 - .L_978)
	.align		4
.L_978:
        /*16f0*/ 	.word	index@(_ZN10layer_norm13ln_bwd_kernelINS_13Kernel_traitsIf13__nv_bfloat16fS2_fjLj8192ELj1ELj1ELj8ELj16ENS_18Kernel_traits_baseILj8192EfS2_fS2_fjLj256EEEEELb1ELb0ELb0ELb1EEEvNS_9BwdParamsE)
        /*16f4*/ 	.word	0x00000000


	//----- nvinfo : EIATTR_MIN_STACK_SIZE
	.align		4
.L_979:
        /*16f8*/ 	.byte	0x04, 0x12
        /*16fa*/ 	.short	(.L_981 - .L_980)
	.align		4
.L_980:
        /*16fc*/ 	.word	index@(_ZN10layer_norm22ln_bwd_finalize_kernelINS_22Kernel_traits_finalizeILj8192Ef13__nv_bfloat16fS2_fjLb0ELj1024ELj4ENS_18Kernel_traits_baseILj8192EfS2_fS2_fjLj1024EEEEELb0ELb0EEEvNS_9BwdParamsE)
        /*1700*/ 	.word	0x00000000


	//----- nvinfo : EIATTR_MIN_STACK_SIZE
	.align		4
.L_981:
        /*1704*/ 	.byte	0x04, 0x12
        /*1706*/ 	.short	(.L_983 - .L_982)
	.align		4
.L_982:
        /*1708*/ 	.word	index@(_ZN10layer_norm13ln_bwd_kernelINS_13Kernel_traitsIf13__nv_bfloat16fS2_fjLj8192ELj1ELj1ELj8ELj16ENS_18Kernel_traits_baseILj8192EfS2_fS2_fjLj256EEEEELb1ELb0ELb1ELb0EEEvNS_9BwdParamsE)
        /*170c*/ 	.word	0x00000000


	//----- nvinfo : EIATTR_MIN_STACK_SIZE
	.align		4
.L_983:
        /*1710*/ 	.byte	0x04, 0x12
        /*1712*/ 	.short	(.L_985 - .L_984)
	.align		4
.L_984:
        /*1714*/ 	.word	index@(_ZN10layer_norm22ln_bwd_finalize_kernelINS_22Kernel_traits_finalizeILj8192Ef13__nv_bfloat16fS2_fjLb0ELj1024ELj4ENS_18Kernel_traits_baseILj8192EfS2_fS2_fjLj1024EEEEELb0ELb1EEEvNS_9BwdParamsE)
        /*1718*/ 	.word	0x00000000


	//----- nvinfo : EIATTR_MIN_STACK_SIZE
	.align		4
.L_985:
        /*171c*/ 	.byte	0x04, 0x12
        /*171e*/ 	.short	(.L_987 - .L_986)
	.align		4
.L_986:
        /*1720*/ 	.word	index@(_ZN10layer_norm13ln_bwd_kernelINS_13Kernel_traitsIf13__nv_bfloat16fS2_fjLj8192ELj1ELj1ELj8ELj16ENS_18Kernel_traits_baseILj8192EfS2_fS2_fjLj256EEEEELb1ELb0ELb1ELb1EEEvNS_9BwdParamsE)
        /*1724*/ 	.word	0x00000000


	//----- nvinfo : EIATTR_MIN_STACK_SIZE
	.align		4
.L_987:
        /*1728*/ 	.byte	0x04, 0x12
        /*172a*/ 	.short	(.L_989 - .L_988)
	.align		4
.L_988:
        /*172c*/ 	.word	index@(_ZN10layer_norm13ln_bwd_kernelINS_13Kernel_traitsIf13__nv_bfloat16fS2_fjLj8192ELj1ELj1ELj8ELj16ENS_18Kernel_traits_baseILj8192EfS2_fS2_fjLj256EEEEELb1ELb1ELb0ELb0EEEvNS_9BwdParamsE)
        /*1730*/ 	.word	0x00000090


	//----- nvinfo : EIATTR_MIN_STACK_SIZE
	.align		4
.L_989:
        /*1734*/ 	.byte	0x04, 0x12
        /*1736*/ 	.short	(.L_991 - .L_990)
	.align		4
.L_990:
        /*1738*/ 	.word	index@(_ZN10layer_norm13ln_bwd_kernelINS_13Kernel_traitsIf13__nv_bfloat16fS2_fjLj8192ELj1ELj1ELj8ELj16ENS_18Kernel_traits_baseILj8192EfS2_fS2_fjLj256EEEEELb1ELb1ELb0ELb1EEEvNS_9BwdParamsE)
        /*173c*/ 	.word	0x00000098


	//----- nvinfo : EIATTR_MIN_STACK_SIZE
	.align		4
.L_991:
        /*1740*/ 	.byte	0x04, 0x12
        /*1742*/ 	.short	(.L_993 - .L_992)
	.align		4
.L_992:
        /*1744*/ 	.word	index@(_ZN10layer_norm22ln_bwd_finalize_kernelINS_22Kernel_traits_finalizeILj8192Ef13__nv_bfloat16fS2_fjLb1ELj1024ELj4ENS_18Kernel_traits_baseILj8192EfS2_fS2_fjLj1024EEEEELb1ELb0EEEvNS_9BwdParamsE)
        /*1748*/ 	.word	0x00000000


	//----- nvinfo : EIATTR_MIN_STACK_SIZE
	.align		4
.L_993:
        /*174c*/ 	.byte	0x04, 0x12
        /*174e*/ 	.short	(.L_995 - .L_994)
	.align		4
.L_994:
        /*1750*/ 	.word	index@(_ZN10layer_norm13ln_bwd_kernelINS_13Kernel_traitsIf13__nv_bfloat16fS2_fjLj8192ELj1ELj1ELj8ELj16ENS_18Kernel_traits_baseILj8192EfS2_fS2_fjLj256EEEEELb1ELb1ELb1ELb0EEEvNS_9BwdParamsE)
        /*1754*/ 	.word	0x000000c8


	//----- nvinfo : EIATTR_MIN_STACK_SIZE
	.align		4
.L_995:
        /*1758*/ 	.byte	0x04, 0x12
        /*175a*/ 	.short	(.L_997 - .L_996)
	.align		4
.L_996:
        /*175c*/ 	.word	index@(_ZN10layer_norm22ln_bwd_finalize_kernelINS_22Kernel_traits_finalizeILj8192Ef13__nv_bfloat16fS2_fjLb1ELj1024ELj4ENS_18Kernel_traits_baseILj8192EfS2_fS2_fjLj1024EEEEELb1ELb1EEEvNS_9BwdParamsE)
        /*1760*/ 	.word	0x00000000


	//----- nvinfo : EIATTR_MIN_STACK_SIZE
	.align		4
.L_997:
        /*1764*/ 	.byte	0x04, 0x12
        /*1766*/ 	.short	(.L_999 - .L_998)
	.align		4
.L_998:
        /*1768*/ 	.word	index@(_ZN10layer_norm13ln_bwd_kernelINS_13Kernel_traitsIf13__nv_bfloat16fS2_fjLj8192ELj1ELj1ELj8ELj16ENS_18Kernel_traits_baseILj8192EfS2_fS2_fjLj256EEEEELb1ELb1ELb1ELb1EEEvNS_9BwdParamsE)
        /*176c*/ 	.word	0x000000a0


	//----- nvinfo : EIATTR_MIN_STACK_SIZE
	.align		4
.L_999:
        /*1770*/ 	.byte	0x04, 0x12
        /*1772*/ 	.short	(.L_1001 - .L_1000)
	.align		4
.L_1000:
        /*1774*/ 	.word	index@(_ZN10layer_norm13ln_bwd_kernelINS_13Kernel_traitsIf6__halfS2_S2_fjLj8192ELj1ELj1ELj8ELj16ENS_18Kernel_traits_baseILj8192EfS2_S2_S2_fjLj256EEEEELb0ELb0ELb0ELb0EEEvNS_9BwdParamsE)
        /*1778*/ 	.word	0x00000000


	//----- nvinfo : EIATTR_MIN_STACK_SIZE
	.align		4
.L_1001:
        /*177c*/ 	.byte	0x04, 0x12
        /*177e*/ 	.short	(.L_1003 - .L_1002)
	.align		4
.L_1002:
        /*1780*/ 	.word	index@(_ZN10layer_norm13ln_bwd_kernelINS_13Kernel_traitsIf6__halfS2_S2_fjLj8192ELj1ELj1ELj8ELj16ENS_18Kernel_traits_baseILj8192EfS2_S2_S2_fjLj256EEEEELb0ELb0ELb0ELb1EEEvNS_9BwdParamsE)
        /*1784*/ 	.word	0x00000000


	//----- nvinfo : EIATTR_MIN_STACK_SIZE
	.align		4
.L_1003:
        /*1788*/ 	.byte	0x04, 0x12
        /*178a*/ 	.short	(.L_1005 - .L_1004)
	.align		4
.L_1004:
        /*178c*/ 	.word	index@(_ZN10layer_norm13ln_bwd_kernelINS_13Kernel_traitsIf6__halfS2_S2_fjLj8192ELj1ELj1ELj8ELj16ENS_18Kernel_traits_baseILj8192EfS2_S2_S2_fjLj256EEEEELb0ELb0ELb1ELb0EEEvNS_9BwdParamsE)
        /*1790*/ 	.word	0x00000000


	//----- nvinfo : EIATTR_MIN_STACK_SIZE
	.align		4
.L_1005:
        /*1794*/ 	.byte	0x04, 0x12
        /*1796*/ 	.short	(.L_1007 - .L_1006)
	.align		4
.L_1006:
        /*1798*/ 	.word	index@(_ZN10layer_norm13ln_bwd_kernelINS_13Kernel_traitsIf6__halfS2_S2_fjLj8192ELj1ELj1ELj8ELj16ENS_18Kernel_traits_baseILj8192EfS2_S2_S2_fjLj256EEEEELb0ELb0ELb1ELb1EEEvNS_9BwdParamsE)
        /*179c*/ 	.word	0x00000000


	//----- nvinfo : EIATTR_MIN_STACK_SIZE
	.align		4
.L_1007:
        /*17a0*/ 	.byte	0x04, 0x12
        /*17a2*/ 	.short	(.L_1009 - .L_1008)
	.align		4
.L_1008:
        /*17a4*/ 	.word	index@(_ZN10layer_norm13ln_bwd_kernelINS_13Kernel_traitsIf6__halfS2_S2_fjLj8192ELj1ELj1ELj8ELj16ENS_18Kernel_traits_baseILj8192EfS2_S2_S2_fjLj256EEEEELb0ELb1ELb0ELb0EEEvNS_9BwdParamsE)
        /*17a8*/ 	.word	0x00000020


	//----- nvinfo : EIATTR_MIN_STACK_SIZE
	.align		4
.L_1009:
        /*17ac*/ 	.byte	0x04, 0x12
        /*17ae*/ 	.short	(.L_1011 - .L_1010)
	.align		4
.L_1010:
        /*17b0*/ 	.word	index@(_ZN10layer_norm13ln_bwd_kernelINS_13Kernel_traitsIf6__halfS2_S2_fjLj8192ELj1ELj1ELj8ELj16ENS_18Kernel_traits_baseILj8192EfS2_S2_S2_fjLj256EEEEELb0ELb1ELb0ELb1EEEvNS_9BwdParamsE)
        /*17b4*/ 	.word	0x00000028


	//----- nvinfo : EIATTR_MIN_STACK_SIZE
	.align		4
.L_1011:
        /*17b8*/ 	.byte	0x04, 0x12
        /*17ba*/ 	.short	(.L_1013 - .L_1012)
	.align		4
.L_1012:
        /*17bc*/ 	.word	index@(_ZN10layer_norm13ln_bwd_kernelINS_13Kernel_traitsIf6__halfS2_S2_fjLj8192ELj1ELj1ELj8ELj16ENS_18Kernel_traits_baseILj8192EfS2_S2_S2_fjLj256EEEEELb0ELb1ELb1ELb0EEEvNS_9BwdParamsE)
        /*17c0*/ 	.word	0x00000040


	//----- nvinfo : EIATTR_MIN_STACK_SIZE
	.align		4
.L_1013:
        /*17c4*/ 	.byte	0x04, 0x12
        /*17c6*/ 	.short	(.L_1015 - .L_1014)
	.align		4
.L_1014:
        /*17c8*/ 	.word	index@(_ZN10layer_norm13ln_bwd_kernelINS_13Kernel_traitsIf6__halfS2_S2_fjLj8192ELj1ELj1ELj8ELj16ENS_18Kernel_traits_baseILj8192EfS2_S2_S2_fjLj256EEEEELb0ELb1ELb1ELb1EEEvNS_9BwdParamsE)
        /*17cc*/ 	.word	0x00000028


	//----- nvinfo : EIATTR_MIN_STACK_SIZE
	.align		4
.L_1015:
        /*17d0*/ 	.byte	0x04, 0x12
        /*17d2*/ 	.short	(.L_1017 - .L_1016)
	.align		4
.L_1016:
        /*17d4*/ 	.word	index@(_ZN10layer_norm13ln_bwd_kernelINS_13Kernel_traitsIf6__halfS2_S2_fjLj8192ELj1ELj1ELj8ELj16ENS_18Kernel_traits_baseILj8192EfS2_S2_S2_fjLj256EEEEELb1ELb0ELb0ELb0EEEvNS_9BwdParamsE)
        /*17d8*/ 	.word	0x00000000


	//----- nvinfo : EIATTR_MIN_STACK_SIZE
	.align		4
.L_1017:
        /*17dc*/ 	.byte	0x04, 0x12
        /*17de*/ 	.short	(.L_1019 - .L_1018)
	.align		4
.L_1018:
        /*17e0*/ 	.word	index@(_ZN10layer_norm13ln_bwd_kernelINS_13Kernel_traitsIf6__halfS2_S2_fjLj8192ELj1ELj1ELj8ELj16ENS_18Kernel_traits_baseILj8192EfS2_S2_S2_fjLj256EEEEELb1ELb0ELb0ELb1EEEvNS_9BwdParamsE)
        /*17e4*/ 	.word	0x00000000


	//----- nvinfo : EIATTR_MIN_STACK_SIZE
	.align		4
.L_1019:
        /*17e8*/ 	.byte	0x04, 0x12
        /*17ea*/ 	.short	(.L_1021 - .L_1020)
	.align		4
.L_1020:
        /*17ec*/ 	.word	index@(_ZN10layer_norm22ln_bwd_finalize_kernelINS_22Kernel_traits_finalizeILj8192Ef6__halfS2_S2_fjLb0ELj1024ELj4ENS_18Kernel_traits_baseILj8192EfS2_S2_S2_fjLj1024EEEEELb0ELb0EEEvNS_9BwdParamsE)
        /*17f0*/ 	.word	0x00000000


	//----- nvinfo : EIATTR_MIN_STACK_SIZE
	.align		4
.L_1021:
        /*17f4*/ 	.byte	0x04, 0x12
        /*17f6*/ 	.short	(.L_1023 - .L_1022)
	.align		4
.L_1022:
        /*17f8*/ 	.word	index@(_ZN10layer_norm13ln_bwd_kernelINS_13Kernel_traitsIf6__halfS2_S2_fjLj8192ELj1ELj1ELj8ELj16ENS_18Kernel_traits_baseILj8192EfS2_S2_S2_fjLj256EEEEELb1ELb0ELb1ELb0EEEvNS_9BwdParamsE)
        /*17fc*/ 	.word	0x00000000


	//----- nvinfo : EIATTR_MIN_STACK_SIZE
	.align		4
.L_1023:
        /*1800*/ 	.byte	0x04, 0x12
        /*1802*/ 	.short	(.L_1025 - .L_1024)
	.align		4
.L_1024:
        /*1804*/ 	.word	index@(_ZN10layer_norm22ln_bwd_finalize_kernelINS_22Kernel_traits_finalizeILj8192Ef6__halfS2_S2_fjLb0ELj1024ELj4ENS_18Kernel_traits_baseILj8192EfS2_S2_S2_fjLj1024EEEEELb0ELb1EEEvNS_9BwdParamsE)
        /*1808*/ 	.word	0x00000000


	//----- nvinfo : EIATTR_MIN_STACK_SIZE
	.align		4
.L_1025:
        /*180c*/ 	.byte	0x04, 0x12
        /*180e*/ 	.short	(.L_1027 - .L_1026)
	.align		4
.L_1026:
        /*1810*/ 	.word	index@(_ZN10layer_norm13ln_bwd_kernelINS_13Kernel_traitsIf6__halfS2_S2_fjLj8192ELj1ELj1ELj8ELj16ENS_18Kernel_traits_baseILj8192EfS2_S2_S2_fjLj256EEEEELb1ELb0ELb1ELb1EEEvNS_9BwdParamsE)
        /*1814*/ 	.word	0x00000000


	//----- nvinfo : EIATTR_MIN_STACK_SIZE
	.align		4
.L_1027:
        /*1818*/ 	.byte	0x04, 0x12
        /*181a*/ 	.short	(.L_1029 - .L_1028)
	.align		4
.L_1028:
        /*181c*/ 	.word	index@(_ZN10layer_norm13ln_bwd_kernelINS_13Kernel_traitsIf6__halfS2_S2_fjLj8192ELj1ELj1ELj8ELj16ENS_18Kernel_traits_baseILj8192EfS2_S2_S2_fjLj256EEEEELb1ELb1ELb0ELb0EEEvNS_9BwdParamsE)
        /*1820*/ 	.word	0x00000040


	//----- nvinfo : EIATTR_MIN_STACK_SIZE
	.align		4
.L_1029:
        /*1824*/ 	.byte	0x04, 0x12
        /*1826*/ 	.short	(.L_1031 - .L_1030)
	.align		4
.L_1030:
        /*1828*/ 	.word	index@(_ZN10layer_norm13ln_bwd_kernelINS_13Kernel_traitsIf6__halfS2_S2_fjLj8192ELj1ELj1ELj8ELj16ENS_18Kernel_traits_baseILj8192EfS2_S2_S2_fjLj256EEEEELb1ELb1ELb0ELb1EEEvNS_9BwdParamsE)
        /*182c*/ 	.word	0x00000048


	//----- nvinfo : EIATTR_MIN_STACK_SIZE
	.align		4
.L_1031:
        /*1830*/ 	.byte	0x04, 0x12
        /*1832*/ 	.short	(.L_1033 - .L_1032)
	.align		4
.L_1032:
        /*1834*/ 	.word	index@(_ZN10layer_norm22ln_bwd_finalize_kernelINS_22Kernel_traits_finalizeILj8192Ef6__halfS2_S2_fjLb1ELj1024ELj4ENS_18Kernel_traits_baseILj8192EfS2_S2_S2_fjLj1024EEEEELb1ELb0EEEvNS_9BwdParamsE)
        /*1838*/ 	.word	0x00000000


	//----- nvinfo : EIATTR_MIN_STACK_SIZE
	.align		4
.L_1033:
        /*183c*/ 	.byte	0x04, 0x12
        /*183e*/ 	.short	(.L_1035 - .L_1034)
	.align		4
.L_1034:
        /*1840*/ 	.word	index@(_ZN10layer_norm13ln_bwd_kernelINS_13Kernel_traitsIf6__halfS2_S2_fjLj8192ELj1ELj1ELj8ELj16ENS_18Kernel_traits_baseILj8192EfS2_S2_S2_fjLj256EEEEELb1ELb1ELb1ELb0EEEvNS_9BwdParamsE)
        /*1844*/ 	.word	0x00000060


	//----- nvinfo : EIATTR_MIN_STACK_SIZE
	.align		4
.L_1035:
        /*1848*/ 	.byte	0x04, 0x12
        /*184a*/ 	.short	(.L_1037 - .L_1036)
	.align		4
.L_1036:
        /*184c*/ 	.word	index@(_ZN10layer_norm22ln_bwd_finalize_kernelINS_22Kernel_traits_finalizeILj8192Ef6__halfS2_S2_fjLb1ELj1024ELj4ENS_18Kernel_traits_baseILj8192EfS2_S2_S2_fjLj1024EEEEELb1ELb1EEEvNS_9BwdParamsE)
        /*1850*/ 	.word	0x00000000


	//----- nvinfo : EIATTR_MIN_STACK_SIZE
	.align		4
.L_1037:
        /*1854*/ 	.byte	0x04, 0x12
        /*1856*/ 	.short	(.L_1039 - .L_1038)
	.align		4
.L_1038:
        /*1858*/ 	.word	index@(_ZN10layer_norm13ln_bwd_kernelINS_13Kernel_traitsIf6__halfS2_S2_fjLj8192ELj1ELj1ELj8ELj16ENS_18Kernel_traits_baseILj8192EfS2_S2_S2_fjLj256EEEEELb1ELb1ELb1ELb1EEEvNS_9BwdParamsE)
        /*185c*/ 	.word	0x00000058


	//----- nvinfo : EIATTR_MIN_STACK_SIZE
	.align		4
.L_1039:
        /*1860*/ 	.byte	0x04, 0x12
        /*1862*/ 	.short	(.L_1041 - .L_1040)
	.align		4
.L_1040:
        /*1864*/ 	.word	index@(_ZN10layer_norm13ln_bwd_kernelINS_13Kernel_traitsI6__halfS2_fS2_fjLj8192ELj1ELj1ELj8ELj16ENS_18Kernel_traits_baseILj8192ES2_S2_fS2_fjLj256EEEEELb0ELb0ELb0ELb0EEEvNS_9BwdParamsE)
        /*1868*/ 	.word	0x00000000


	//----- nvinfo : EIATTR_MIN_STACK_SIZE
	.align		4
.L_1041:
        /*186c*/ 	.byte	0x04, 0x12
        /*186e*/ 	.short	(.L_1043 - .L_1042)
	.align		4
.L_1042:
        /*1870*/ 	.word	index@(_ZN10layer_norm13ln_bwd_kernelINS_13Kernel_traitsI6__halfS2_fS2_fjLj8192ELj1ELj1ELj8ELj16ENS_18Kernel_traits_baseILj8192ES2_S2_fS2_fjLj256EEEEELb0ELb0ELb0ELb1EEEvNS_9BwdParamsE)
        /*1874*/ 	.word	0x00000000


	//----- nvinfo : EIATTR_MIN_STACK_SIZE
	.align		4
.L_1043:
        /*1878*/ 	.byte	0x04, 0x12
        /*187a*/ 	.short	(.L_1045 - .L_1044)
	.align		4
.L_1044:
        /*187c*/ 	.word	index@(_ZN10layer_norm13ln_bwd_kernelINS_13Kernel_traitsI6__halfS2_fS2_fjLj8192ELj1ELj1ELj8ELj16ENS_18Kernel_traits_baseILj8192ES2_S2_fS2_fjLj256EEEEELb0ELb0ELb1ELb0EEEvNS_9BwdParamsE)
        /*1880*/ 	.word	0x00000000


	//----- nvinfo : EIATTR_MIN_STACK_SIZE
	.align		4
.L_1045:
        /*1884*/ 	.byte	0x04, 0x12
        /*1886*/ 	.short	(.L_1047 - .L_1046)
	.align		4
.L_1046:
        /*1888*/ 	.word	index@(_ZN10layer_norm13ln_bwd_kernelINS_13Kernel_traitsI6__halfS2_fS2_fjLj8192ELj1ELj1ELj8ELj16ENS_18Kernel_traits_baseILj8192ES2_S2_fS2_fjLj256EEEEELb0ELb0ELb1ELb1EEEvNS_9BwdParamsE)
        /*188c*/ 	.word	0x00000000


	//----- nvinfo : EIATTR_MIN_STACK_SIZE
	.align		4
.L_1047:
        /*1890*/ 	.byte	0x04, 0x12
        /*1892*/ 	.short	(.L_1049 - .L_1048)
	.align		4
.L_1048:
        /*1894*/ 	.word	index@(_ZN10layer_norm13ln_bwd_kernelINS_13Kernel_traitsI6__halfS2_fS2_fjLj8192ELj1ELj1ELj8ELj16ENS_18Kernel_traits_baseILj8192ES2_S2_fS2_fjLj256EEEEELb0ELb1ELb0ELb0EEEvNS_9BwdParamsE)
        /*1898*/ 	.word	0x00000000


	//----- nvinfo : EIATTR_MIN_STACK_SIZE
	.align		4
.L_1049:
        /*189c*/ 	.byte	0x04, 0x12
        /*189e*/ 	.short	(.L_1051 - .L_1050)
	.align		4
.L_1050:
        /*18a0*/ 	.word	index@(_ZN10layer_norm13ln_bwd_kernelINS_13Kernel_traitsI6__halfS2_fS2_fjLj8192ELj1ELj1ELj8ELj16ENS_18Kernel_traits_baseILj8192ES2_S2_fS2_fjLj256EEEEELb0ELb1ELb0ELb1EEEvNS_9BwdParamsE)
        /*18a4*/ 	.word	0x00000048


	//----- nvinfo : EIATTR_MIN_STACK_SIZE
	.align		4
.L_1051:
        /*18a8*/ 	.byte	0x04, 0x12
        /*18aa*/ 	.short	(.L_1053 - .L_1052)
	.align		4
.L_1052:
        /*18ac*/ 	.word	index@(_ZN10layer_norm13ln_bwd_kernelINS_13Kernel_traitsI6__halfS2_fS2_fjLj8192ELj1ELj1ELj8ELj16ENS_18Kernel_traits_baseILj8192ES2_S2_fS2_fjLj256EEEEELb0ELb1ELb1ELb0EEEvNS_9BwdParamsE)
        /*18b0*/ 	.word	0x00000028


	//----- nvinfo : EIATTR_MIN_STACK_SIZE
	.align		4
.L_1053:
        /*18b4*/ 	.byte	0x04, 0x12
        /*18b6*/ 	.short	(.L_1055 - .L_1054)
	.align		4
.L_1054:
        /*18b8*/ 	.word	index@(_ZN10layer_norm13ln_bwd_kernelINS_13Kernel_traitsI6__halfS2_fS2_fjLj8192ELj1ELj1ELj8ELj16ENS_18Kernel_traits_baseILj8192ES2_S2_fS2_fjLj256EEEEELb0ELb1ELb1ELb1EEEvNS_9BwdParamsE)
        /*18bc*/ 	.word	0x00000000


	//----- nvinfo : EIATTR_MIN_STACK_SIZE
	.align		4
.L_1055:
        /*18c0*/ 	.byte	0x04, 0x12
        /*18c2*/ 	.short	(.L_1057 - .L_1056)
	.align		4
.L_1056:
        /*18c4*/ 	.word	index@(_ZN10layer_norm13ln_bwd_kernelINS_13Kernel_traitsI6__halfS2_fS2_fjLj8192ELj1ELj1ELj8ELj16ENS_18Kernel_traits_baseILj8192ES2_S2_fS2_fjLj256EEEEELb1ELb0ELb0ELb0EEEvNS_9BwdParamsE)
        /*18c8*/ 	.word	0x00000000


	//----- nvinfo : EIATTR_MIN_STACK_SIZE
	.align		4
.L_1057:
        /*18cc*/ 	.byte	0x04, 0x12
        /*18ce*/ 	.short	(.L_1059 - .L_1058)
	.align		4
.L_1058:
        /*18d0*/ 	.word	index@(_ZN10layer_norm13ln_bwd_kernelINS_13Kernel_traitsI6__halfS2_fS2_fjLj8192ELj1ELj1ELj8ELj16ENS_18Kernel_traits_baseILj8192ES2_S2_fS2_fjLj256EEEEELb1ELb0ELb0ELb1EEEvNS_9BwdParamsE)
        /*18d4*/ 	.word	0x00000008


	//----- nvinfo : EIATTR_MIN_STACK_SIZE
	.align		4
.L_1059:
        /*18d8*/ 	.byte	0x04, 0x12
        /*18da*/ 	.short	(.L_1061 - .L_1060)
	.align		4
.L_1060:
        /*18dc*/ 	.word	index@(_ZN10layer_norm22ln_bwd_finalize_kernelINS_22Kernel_traits_finalizeILj8192E6__halfS2_fS2_fjLb0ELj1024ELj4ENS_18Kernel_traits_baseILj8192ES2_S2_fS2_fjLj1024EEEEELb0ELb0EEEvNS_9BwdParamsE)
        /*18e0*/ 	.word	0x00000000


	//----- nvinfo : EIATTR_MIN_STACK_SIZE
	.align		4
.L_1061:
        /*18e4*/ 	.byte	0x04, 0x12
        /*18e6*/ 	.short	(.L_1063 - .L_1062)
	.align		4
.L_1062:
        /*18e8*/ 	.word	index@(_ZN10layer_norm13ln_bwd_kernelINS_13Kernel_traitsI6__halfS2_fS2_fjLj8192ELj1ELj1ELj8ELj16ENS_18Kernel_traits_baseILj8192ES2_S2_fS2_fjLj256EEEEELb1ELb0ELb1ELb0EEEvNS_9BwdParamsE)
        /*18ec*/ 	.word	0x00000000


	//----- nvinfo : EIATTR_MIN_STACK_SIZE
	.align		4
.L_1063:
        /*18f0*/ 	.byte	0x04, 0x12
        /*18f2*/ 	.short	(.L_1065 - .L_1064)
	.align		4
.L_1064:
        /*18f4*/ 	.word	index@(_ZN10layer_norm22ln_bwd_finalize_kernelINS_22Kernel_traits_finalizeILj8192E6__halfS2_fS2_fjLb0ELj1024ELj4ENS_18Kernel_traits_baseILj8192ES2_S2_fS2_fjLj1024EEEEELb0ELb1EEEvNS_9BwdParamsE)
        /*18f8*/ 	.word	0x00000000


	//----- nvinfo : EIATTR_MIN_STACK_SIZE
	.align		4
.L_1065:
        /*18fc*/ 	.byte	0x04, 0x12
        /*18fe*/ 	.short	(.L_1067 - .L_1066)
	.align		4
.L_1066:
        /*1900*/ 	.word	index@(_ZN10layer_norm13ln_bwd_kernelINS_13Kernel_traitsI6__halfS2_fS2_fjLj8192ELj1ELj1ELj8ELj16ENS_18Kernel_traits_baseILj8192ES2_S2_fS2_fjLj256EEEEELb1ELb0ELb1ELb1EEEvNS_9BwdParamsE)
        /*1904*/ 	.word	0x00000000


	//----- nvinfo : EIATTR_MIN_STACK_SIZE
	.align		4
.L_1067:
        /*1908*/ 	.byte	0x04, 0x12
        /*190a*/ 	.short	(.L_1069 - .L_1068)
	.align		4
.L_1068:
        /*190c*/ 	.word	index@(_ZN10layer_norm13ln_bwd_kernelINS_13Kernel_traitsI6__halfS2_fS2_fjLj8192ELj1ELj1ELj8ELj16ENS_18Kernel_traits_baseILj8192ES2_S2_fS2_fjLj256EEEEELb1ELb1ELb0ELb0EEEvNS_9BwdParamsE)
        /*1910*/ 	.word	0x00000018


	//----- nvinfo : EIATTR_MIN_STACK_SIZE
	.align		4
.L_1069:
        /*1914*/ 	.byte	0x04, 0x12
        /*1916*/ 	.short	(.L_1071 - .L_1070)
	.align		4
.L_1070:
        /*1918*/ 	.word	index@(_ZN10layer_norm13ln_bwd_kernelINS_13Kernel_traitsI6__halfS2_fS2_fjLj8192ELj1ELj1ELj8ELj16ENS_18Kernel_traits_baseILj8192ES2_S2_fS2_fjLj256EEEEELb1ELb1ELb0ELb1EEEvNS_9BwdParamsE)
        /*191c*/ 	.word	0x00000050


	//----- nvinfo : EIATTR_MIN_STACK_SIZE
	.align		4
.L_1071:
        /*1920*/ 	.byte	0x04, 0x12
        /*1922*/ 	.short	(.L_1073 - .L_1072)
	.align		4
.L_1072:
        /*1924*/ 	.word	index@(_ZN10layer_norm22ln_bwd_finalize_kernelINS_22Kernel_traits_finalizeILj8192E6__halfS2_fS2_fjLb1ELj1024ELj4ENS_18Kernel_traits_baseILj8192ES2_S2_fS2_fjLj1024EEEEELb1ELb0EEEvNS_9BwdParamsE)
        /*1928*/ 	.word	0x00000000


	//----- nvinfo : EIATTR_MIN_STACK_SIZE
	.align		4
.L_1073:
        /*192c*/ 	.byte	0x04, 0x12
        /*192e*/ 	.short	(.L_1075 - .L_1074)
	.align		4
.L_1074:
        /*1930*/ 	.word	index@(_ZN10layer_norm13ln_bwd_kernelINS_13Kernel_traitsI6__halfS2_fS2_fjLj8192ELj1ELj1ELj8ELj16ENS_18Kernel_traits_baseILj8192ES2_S2_fS2_fjLj256EEEEELb1ELb1ELb1ELb0EEEvNS_9BwdParamsE)
        /*1934*/ 	.word	0x00000040


	//----- nvinfo : EIATTR_MIN_STACK_SIZE
	.align		4
.L_1075:
        /*1938*/ 	.byte	0x04, 0x12
        /*193a*/ 	.short	(.L_1077 - .L_1076)
	.align		4
.L_1076:
        /*193c*/ 	.word	index@(_ZN10layer_norm22ln_bwd_finalize_kernelINS_22Kernel_traits_finalizeILj8192E6__halfS2_fS2_fjLb1ELj1024ELj4ENS_18Kernel_traits_baseILj8192ES2_S2_fS2_fjLj1024EEEEELb1ELb1EEEvNS_9BwdParamsE)
        /*1940*/ 	.word	0x00000000


	//----- nvinfo : EIATTR_MIN_STACK_SIZE
	.align		4
.L_1077:
        /*1944*/ 	.byte	0x04, 0x12
        /*1946*/ 	.short	(.L_1079 - .L_1078)
	.align		4
.L_1078:
        /*1948*/ 	.word	index@(_ZN10layer_norm13ln_bwd_kernelINS_13Kernel_traitsI6__halfS2_fS2_fjLj8192ELj1ELj1ELj8ELj16ENS_18Kernel_traits_baseILj8192ES2_S2_fS2_fjLj256EEEEELb1ELb1ELb1ELb1EEEvNS_9BwdParamsE)
        /*194c*/ 	.word	0x00000010


	//----- nvinfo : EIATTR_MIN_STACK_SIZE
	.align		4
.L_1079:
        /*1950*/ 	.byte	0x04, 0x12
        /*1952*/ 	.short	(.L_1081 - .L_1080)
	.align		4
.L_1080:
        /*1954*/ 	.word	index@(_ZN10layer_norm13ln_bwd_kernelINS_13Kernel_traitsIf6__halffS2_fjLj8192ELj1ELj1ELj8ELj16ENS_18Kernel_traits_baseILj8192EfS2_fS2_fjLj256EEEEELb0ELb0ELb0ELb0EEEvNS_9BwdParamsE)
        /*1958*/ 	.word	0x00000000


	//----- nvinfo : EIATTR_MIN_STACK_SIZE
	.align		4
.L_1081:
        /*195c*/ 	.byte	0x04, 0x12
        /*195e*/ 	.short	(.L_1083 - .L_1082)
	.align		4
.L_1082:
        /*1960*/ 	.word	index@(_ZN10layer_norm13ln_bwd_kernelINS_13Kernel_traitsIf6__halffS2_fjLj8192ELj1ELj1ELj8ELj16ENS_18Kernel_traits_baseILj8192EfS2_fS2_fjLj256EEEEELb0ELb0ELb0ELb1EEEvNS_9BwdParamsE)
        /*1964*/ 	.word	0x00000000


	//----- nvinfo : EIATTR_MIN_STACK_SIZE
	.align		4
.L_1083:
        /*1968*/ 	.byte	0x04, 0x12
        /*196a*/ 	.short	(.L_1085 - .L_1084)
	.align		4
.L_1084:
        /*196c*/ 	.word	index@(_ZN10layer_norm13ln_bwd_kernelINS_13Kernel_traitsIf6__halffS2_fjLj8192ELj1ELj1ELj8ELj16ENS_18Kernel_traits_baseILj8192EfS2_fS2_fjLj256EEEEELb0ELb0ELb1ELb0EEEvNS_9BwdParamsE)
        /*1970*/ 	.word	0x00000000


	//----- nvinfo : EIATTR_MIN_STACK_SIZE
	.align		4
.L_1085:
        /*1974*/ 	.byte	0x04, 0x12
        /*1976*/ 	.short	(.L_1087 - .L_1086)
	.align		4
.L_1086:
        /*1978*/ 	.word	index@(_ZN10layer_norm13ln_bwd_kernelINS_13Kernel_traitsIf6__halffS2_fjLj8192ELj1ELj1ELj8ELj16ENS_18Kernel_traits_baseILj8192EfS2_fS2_fjLj256EEEEELb0ELb0ELb1ELb1EEEvNS_9BwdParamsE)
        /*197c*/ 	.word	0x00000000


	//----- nvinfo : EIATTR_MIN_STACK_SIZE
	.align		4
.L_1087:
        /*1980*/ 	.byte	0x04, 0x12
        /*1982*/ 	.short	(.L_1089 - .L_1088)
	.align		4
.L_1088:
        /*1984*/ 	.word	index@(_ZN10layer_norm13ln_bwd_kernelINS_13Kernel_traitsIf6__halffS2_fjLj8192ELj1ELj1ELj8ELj16ENS_18Kernel_traits_baseILj8192EfS2_fS2_fjLj256EEEEELb0ELb1ELb0ELb0EEEvNS_9BwdParamsE)
        /*1988*/ 	.word	0x00000080


	//----- nvinfo : EIATTR_MIN_STACK_SIZE
	.align		4
.L_1089:
        /*198c*/ 	.byte	0x04, 0x12
        /*198e*/ 	.short	(.L_1091 - .L_1090)
	.align		4
.L_1090:
        /*1990*/ 	.word	index@(_ZN10layer_norm13ln_bwd_kernelINS_13Kernel_traitsIf6__halffS2_fjLj8192ELj1ELj1ELj8ELj16ENS_18Kernel_traits_baseILj8192EfS2_fS2_fjLj256EEEEELb0ELb1ELb0ELb1EEEvNS_9BwdParamsE)
        /*1994*/ 	.word	0x00000090


	//----- nvinfo : EIATTR_MIN_STACK_SIZE
	.align		4
.L_1091:
        /*1998*/ 	.byte	0x04, 0x12
        /*199a*/ 	.short	(.L_1093 - .L_1092)
	.align		4
.L_1092:
        /*199c*/ 	.word	index@(_ZN10layer_norm13ln_bwd_kernelINS_13Kernel_traitsIf6__halffS2_fjLj8192ELj1ELj1ELj8ELj16ENS_18Kernel_traits_baseILj8192EfS2_fS2_fjLj256EEEEELb0ELb1ELb1ELb0EEEvNS_9BwdParamsE)
        /*19a0*/ 	.word	0x00000098


	//----- nvinfo : EIATTR_MIN_STACK_SIZE
	.align		4
.L_1093:
        /*19a4*/ 	.byte	0x04, 0x12
        /*19a6*/ 	.short	(.L_1095 - .L_1094)
	.align		4
.L_1094:
        /*19a8*/ 	.word	index@(_ZN10layer_norm13ln_bwd_kernelINS_13Kernel_traitsIf6__halffS2_fjLj8192ELj1ELj1ELj8ELj16ENS_18Kernel_traits_baseILj8192EfS2_fS2_fjLj256EEEEELb0ELb1ELb1ELb1EEEvNS_9BwdParamsE)
        /*19ac*/ 	.word	0x00000080


	//----- nvinfo : EIATTR_MIN_STACK_SIZE
	.align		4
.L_1095:
        /*19b0*/ 	.byte	0x04, 0x12
        /*19b2*/ 	.short	(.L_1097 - .L_1096)
	.align		4
.L_1096:
        /*19b4*/ 	.word	index@(_ZN10layer_norm13ln_bwd_kernelINS_13Kernel_traitsIf6__halffS2_fjLj8192ELj1ELj1ELj8ELj16ENS_18Kernel_traits_baseILj8192EfS2_fS2_fjLj256EEEEELb1ELb0ELb0ELb0EEEvNS_9BwdParamsE)
        /*19b8*/ 	.word	0x00000000


	//----- nvinfo : EIATTR_MIN_STACK_SIZE
	.align		4
.L_1097:
        /*19bc*/ 	.byte	0x04, 0x12
        /*19be*/ 	.short	(.L_1099 - .L_1098)
	.align		4
.L_1098:
        /*19c0*/ 	.word	index@(_ZN10layer_norm13ln_bwd_kernelINS_13Kernel_traitsIf6__halffS2_fjLj8192ELj1ELj1ELj8ELj16ENS_18Kernel_traits_baseILj8192EfS2_fS2_fjLj256EEEEELb1ELb0ELb0ELb1EEEvNS_9BwdParamsE)
        /*19c4*/ 	.word	0x00000000


	//----- nvinfo : EIATTR_MIN_STACK_SIZE
	.align		4
.L_1099:
        /*19c8*/ 	.byte	0x04, 0x12
        /*19ca*/ 	.short	(.L_1101 - .L_1100)
	.align		4
.L_1100:
        /*19cc*/ 	.word	index@(_ZN10layer_norm22ln_bwd_finalize_kernelINS_22Kernel_traits_finalizeILj8192Ef6__halffS2_fjLb0ELj1024ELj4ENS_18Kernel_traits_baseILj8192EfS2_fS2_fjLj1024EEEEELb0ELb0EEEvNS_9BwdParamsE)
        /*19d0*/ 	.word	0x00000000


	//----- nvinfo : EIATTR_MIN_STACK_SIZE
	.align		4
.L_1101:
        /*19d4*/ 	.byte	0x04, 0x12
        /*19d6*/ 	.short	(.L_1103 - .L_1102)
	.align		4
.L_1102:
        /*19d8*/ 	.word	index@(_ZN10layer_norm13ln_bwd_kernelINS_13Kernel_traitsIf6__halffS2_fjLj8192ELj1ELj1ELj8ELj16ENS_18Kernel_traits_baseILj8192EfS2_fS2_fjLj256EEEEELb1ELb0ELb1ELb0EEEvNS_9BwdParamsE)
        /*19dc*/ 	.word	0x00000000


	//----- nvinfo : EIATTR_MIN_STACK_SIZE
	.align		4
.L_1103:
        /*19e0*/ 	.byte	0x04, 0x12
        /*19e2*/ 	.short	(.L_1105 - .L_1104)
	.align		4
.L_1104:
        /*19e4*/ 	.word	index@(_ZN10layer_norm22ln_bwd_finalize_kernelINS_22Kernel_traits_finalizeILj8192Ef6__halffS2_fjLb0ELj1024ELj4ENS_18Kernel_traits_baseILj8192EfS2_fS2_fjLj1024EEEEELb0ELb1EEEvNS_9BwdParamsE)
        /*19e8*/ 	.word	0x00000000


	//----- nvinfo : EIATTR_MIN_STACK_SIZE
	.align		4
.L_1105:
        /*19ec*/ 	.byte	0x04, 0x12
        /*19ee*/ 	.short	(.L_1107 - .L_1106)
	.align		4
.L_1106:
        /*19f0*/ 	.word	index@(_ZN10layer_norm13ln_bwd_kernelINS_13Kernel_traitsIf6__halffS2_fjLj8192ELj1ELj1ELj8ELj16ENS_18Kernel_traits_baseILj8192EfS2_fS2_fjLj256EEEEELb1ELb0ELb1ELb1EEEvNS_9BwdParamsE)
        /*19f4*/ 	.word	0x00000000


	//----- nvinfo : EIATTR_MIN_STACK_SIZE
	.align		4
.L_1107:
        /*19f8*/ 	.byte	0x04, 0x12
        /*19fa*/ 	.short	(.L_1109 - .L_1108)
	.align		4
.L_1108:
        /*19fc*/ 	.word	index@(_ZN10layer_norm13ln_bwd_kernelINS_13Kernel_traitsIf6__halffS2_fjLj8192ELj1ELj1ELj8ELj16ENS_18Kernel_traits_baseILj8192EfS2_fS2_fjLj256EEEEELb1ELb1ELb0ELb0EEEvNS_9BwdParamsE)
        /*1a00*/ 	.word	0x00000090


	//----- nvinfo : EIATTR_MIN_STACK_SIZE
	.align		4
.L_1109:
        /*1a04*/ 	.byte	0x04, 0x12
        /*1a06*/ 	.short	(.L_1111 - .L_1110)
	.align		4
.L_1110:
        /*1a08*/ 	.word	index@(_ZN10layer_norm13ln_bwd_kernelINS_13Kernel_traitsIf6__halffS2_fjLj8192ELj1ELj1ELj8ELj16ENS_18Kernel_traits_baseILj8192EfS2_fS2_fjLj256EEEEELb1ELb1ELb0ELb1EEEvNS_9BwdParamsE)
        /*1a0c*/ 	.word	0x000000a0


	//----- nvinfo : EIATTR_MIN_STACK_SIZE
	.align		4
.L_1111:
        /*1a10*/ 	.byte	0x04, 0x12
        /*1a12*/ 	.short	(.L_1113 - .L_1112)
	.align		4
.L_1112:
        /*1a14*/ 	.word	index@(_ZN10layer_norm22ln_bwd_finalize_kernelINS_22Kernel_traits_finalizeILj8192Ef6__halffS2_fjLb1ELj1024ELj4ENS_18Kernel_traits_baseILj8192EfS2_fS2_fjLj1024EEEEELb1ELb0EEEvNS_9BwdParamsE)
        /*1a18*/ 	.word	0x00000000


	//----- nvinfo : EIATTR_MIN_STACK_SIZE
	.align		4
.L_1113:
        /*1a1c*/ 	.byte	0x04, 0x12
        /*1a1e*/ 	.short	(.L_1115 - .L_1114)
	.align		4
.L_1114:
        /*1a20*/ 	.word	index@(_ZN10layer_norm13ln_bwd_kernelINS_13Kernel_traitsIf6__halffS2_fjLj8192ELj1ELj1ELj8ELj16ENS_18Kernel_traits_baseILj8192EfS2_fS2_fjLj256EEEEELb1ELb1ELb1ELb0EEEvNS_9BwdParamsE)
        /*1a24*/ 	.word	0x000000c0


	//----- nvinfo : EIATTR_MIN_STACK_SIZE
	.align		4
.L_1115:
        /*1a28*/ 	.byte	0x04, 0x12
        /*1a2a*/ 	.short	(.L_1117 - .L_1116)
	.align		4
.L_1116:
        /*1a2c*/ 	.word	index@(_ZN10layer_norm22ln_bwd_finalize_kernelINS_22Kernel_traits_finalizeILj8192Ef6__halffS2_fjLb1ELj1024ELj4ENS_18Kernel_traits_baseILj8192EfS2_fS2_fjLj1024EEEEELb1ELb1EEEvNS_9BwdParamsE)
        /*1a30*/ 	.word	0x00000000


	//----- nvinfo : EIATTR_MIN_STACK_SIZE
	.align		4
.L_1117:
        /*1a34*/ 	.byte	0x04, 0x12
        /*1a36*/ 	.short	(.L_1119 - .L_1118)
	.align		4
.L_1118:
        /*1a38*/ 	.word	index@(_ZN10layer_norm13ln_bwd_kernelINS_13Kernel_traitsIf6__halffS2_fjLj8192ELj1ELj1ELj8ELj16ENS_18Kernel_traits_baseILj8192EfS2_fS2_fjLj256EEEEELb1ELb1ELb1ELb1EEEvNS_9BwdParamsE)
        /*1a3c*/ 	.word	0x000000a0


	//----- nvinfo : EIATTR_MIN_STACK_SIZE
	.align		4
.L_1119:
        /*1a40*/ 	.byte	0x04, 0x12
        /*1a42*/ 	.short	(.L_1121 - .L_1120)
	.align		4
.L_1120:
        /*1a44*/ 	.word	index@(_ZN10layer_norm13ln_bwd_kernelINS_13Kernel_traitsI6__halfffffjLj8192ELj1ELj1ELj8ELj16ENS_18Kernel_traits_baseILj8192ES2_ffffjLj256EEEEELb0ELb0ELb0ELb0EEEvNS_9BwdParamsE)
        /*1a48*/ 	.word	0x00000000


	//----- nvinfo : EIATTR_MIN_STACK_SIZE
	.align		4
.L_1121:
        /*1a4c*/ 	.byte	0x04, 0x12
        /*1a4e*/ 	.short	(.L_1123 - .L_1122)
	.align		4
.L_1122:
        /*1a50*/ 	.word	index@(_ZN10layer_norm13ln_bwd_kernelINS_13Kernel_traitsI6__halfffffjLj8192ELj1ELj1ELj8ELj16ENS_18Kernel_traits_baseILj8192ES2_ffffjLj256EEEEELb0ELb0ELb0ELb1EEEvNS_9BwdParamsE)
        /*1a54*/ 	.word	0x00000000


	//----- nvinfo : EIATTR_MIN_STACK_SIZE
	.align		4
.L_1123:
        /*1a58*/ 	.byte	0x04, 0x12
        /*1a5a*/ 	.short	(.L_1125 - .L_1124)
	.align		4
.L_1124:
        /*1a5c*/ 	.word	index@(_ZN10layer_norm13ln_bwd_kernelINS_13Kernel_traitsI6__halfffffjLj8192ELj1ELj1ELj8ELj16ENS_18Kernel_traits_baseILj8192ES2_ffffjLj256EEEEELb0ELb0ELb1ELb0EEEvNS_9BwdParamsE)
        /*1a60*/ 	.word	0x00000000


	//----- nvinfo : EIATTR_MIN_STACK_SIZE
	.align		4
.L_1125:
        /*1a64*/ 	.byte	0x04, 0x12
        /*1a66*/ 	.short	(.L_1127 - .L_1126)
	.align		4
.L_1126:
        /*1a68*/ 	.word	index@(_ZN10layer_norm13ln_bwd_kernelINS_13Kernel_traitsI6__halfffffjLj8192ELj1ELj1ELj8ELj16ENS_18Kernel_traits_baseILj8192ES2_ffffjLj256EEEEELb0ELb0ELb1ELb1EEEvNS_9BwdParamsE)
        /*1a6c*/ 	.word	0x00000000


	//----- nvinfo : EIATTR_MIN_STACK_SIZE
	.align		4
.L_1127:
        /*1a70*/ 	.byte	0x04, 0x12
        /*1a72*/ 	.short	(.L_1129 - .L_1128)
	.align		4
.L_1128:
        /*1a74*/ 	.word	index@(_ZN10layer_norm13ln_bwd_kernelINS_13Kernel_traitsI6__halfffffjLj8192ELj1ELj1ELj8ELj16ENS_18Kernel_traits_baseILj8192ES2_ffffjLj256EEEEELb0ELb1ELb0ELb0EEEvNS_9BwdParamsE)
        /*1a78*/ 	.word	0x00000000


	//----- nvinfo : EIATTR_MIN_STACK_SIZE
	.align		4
.L_1129:
        /*1a7c*/ 	.byte	0x04, 0x12
        /*1a7e*/ 	.short	(.L_1131 - .L_1130)
	.align		4
.L_1130:
        /*1a80*/ 	.word	index@(_ZN10layer_norm13ln_bwd_kernelINS_13Kernel_traitsI6__halfffffjLj8192ELj1ELj1ELj8ELj16ENS_18Kernel_traits_baseILj8192ES2_ffffjLj256EEEEELb0ELb1ELb0ELb1EEEvNS_9BwdParamsE)
        /*1a84*/ 	.word	0x00000078


	//----- nvinfo : EIATTR_MIN_STACK_SIZE
	.align		4
.L_1131:
        /*1a88*/ 	.byte	0x04, 0x12
        /*1a8a*/ 	.short	(.L_1133 - .L_1132)
	.align		4
.L_1132:
        /*1a8c*/ 	.word	index@(_ZN10layer_norm13ln_bwd_kernelINS_13Kernel_traitsI6__halfffffjLj8192ELj1ELj1ELj8ELj16ENS_18Kernel_traits_baseILj8192ES2_ffffjLj256EEEEELb0ELb1ELb1ELb0EEEvNS_9BwdParamsE)
        /*1a90*/ 	.word	0x00000020


	//----- nvinfo : EIATTR_MIN_STACK_SIZE
	.align		4
.L_1133:
        /*1a94*/ 	.byte	0x04, 0x12
        /*1a96*/ 	.short	(.L_1135 - .L_1134)
	.align		4
.L_1134:
        /*1a98*/ 	.word	index@(_ZN10layer_norm13ln_bwd_kernelINS_13Kernel_traitsI6__halfffffjLj8192ELj1ELj1ELj8ELj16ENS_18Kernel_traits_baseILj8192ES2_ffffjLj256EEEEELb0ELb1ELb1ELb1EEEvNS_9BwdParamsE)
        /*1a9c*/ 	.word	0x00000008


	//----- nvinfo : EIATTR_MIN_STACK_SIZE
	.align		4
.L_1135:
        /*1aa0*/ 	.byte	0x04, 0x12
        /*1aa2*/ 	.short	(.L_1137 - .L_1136)
	.align		4
.L_1136:
        /*1aa4*/ 	.word	index@(_ZN10layer_norm13ln_bwd_kernelINS_13Kernel_traitsI6__halfffffjLj8192ELj1ELj1ELj8ELj16ENS_18Kernel_traits_baseILj8192ES2_ffffjLj256EEEEELb1ELb0ELb0ELb0EEEvNS_9BwdParamsE)
        /*1aa8*/ 	.word	0x00000000


	//----- nvinfo : EIATTR_MIN_STACK_SIZE
	.align		4
.L_1137:
        /*1aac*/ 	.byte	0x04, 0x12
        /*1aae*/ 	.short	(.L_1139 - .L_1138)
	.align		4
.L_1138:
        /*1ab0*/ 	.word	index@(_ZN10layer_norm13ln_bwd_kernelINS_13Kernel_traitsI6__halfffffjLj8192ELj1ELj1ELj8ELj16ENS_18Kernel_traits_baseILj8192ES2_ffffjLj256EEEEELb1ELb0ELb0ELb1EEEvNS_9BwdParamsE)
        /*1ab4*/ 	.word	0x00000028


	//----- nvinfo : EIATTR_MIN_STACK_SIZE
	.align		4
.L_1139:
        /*1ab8*/ 	.byte	0x04, 0x12
        /*1aba*/ 	.short	(.L_1141 - .L_1140)
	.align		4
.L_1140:
        /*1abc*/ 	.word	index@(_ZN10layer_norm22ln_bwd_finalize_kernelINS_22Kernel_traits_finalizeILj8192E6__halfffffjLb0ELj1024ELj4ENS_18Kernel_traits_baseILj8192ES2_ffffjLj1024EEEEELb0ELb0EEEvNS_9BwdParamsE)
        /*1ac0*/ 	.word	0x00000000


	//----- nvinfo : EIATTR_MIN_STACK_SIZE
	.align		4
.L_1141:
        /*1ac4*/ 	.byte	0x04, 0x12
        /*1ac6*/ 	.short	(.L_1143 - .L_1142)
	.align		4
.L_1142:
        /*1ac8*/ 	.word	index@(_ZN10layer_norm13ln_bwd_kernelINS_13Kernel_traitsI6__halfffffjLj8192ELj1ELj1ELj8ELj16ENS_18Kernel_traits_baseILj8192ES2_ffffjLj256EEEEELb1ELb0ELb1ELb0EEEvNS_9BwdParamsE)
        /*1acc*/ 	.word	0x00000000


	//----- nvinfo : EIATTR_MIN_STACK_SIZE
	.align		4
.L_1143:
        /*1ad0*/ 	.byte	0x04, 0x12
        /*1ad2*/ 	.short	(.L_1145 - .L_1144)
	.align		4
.L_1144:
        /*1ad4*/ 	.word	index@(_ZN10layer_norm22ln_bwd_finalize_kernelINS_22Kernel_traits_finalizeILj8192E6__halfffffjLb0ELj1024ELj4ENS_18Kernel_traits_baseILj8192ES2_ffffjLj1024EEEEELb0ELb1EEEvNS_9BwdParamsE)
        /*1ad8*/ 	.word	0x00000000


	//----- nvinfo : EIATTR_MIN_STACK_SIZE
	.align		4
.L_1145:
        /*1adc*/ 	.byte	0x04, 0x12
        /*1ade*/ 	.short	(.L_1147 - .L_1146)
	.align		4
.L_1146:
        /*1ae0*/ 	.word	index@(_ZN10layer_norm13ln_bwd_kernelINS_13Kernel_traitsI6__halfffffjLj8192ELj1ELj1ELj8ELj16ENS_18Kernel_traits_baseILj8192ES2_ffffjLj256EEEEELb1ELb0ELb1ELb1EEEvNS_9BwdParamsE)
        /*1ae4*/ 	.word	0x00000000


	//----- nvinfo : EIATTR_MIN_STACK_SIZE
	.align		4
.L_1147:
        /*1ae8*/ 	.byte	0x04, 0x12
        /*1aea*/ 	.short	(.L_1149 - .L_1148)
	.align		4
.L_1148:
        /*1aec*/ 	.word	index@(_ZN10layer_norm13ln_bwd_kernelINS_13Kernel_traitsI6__halfffffjLj8192ELj1ELj1ELj8ELj16ENS_18Kernel_traits_baseILj8192ES2_ffffjLj256EEEEELb1ELb1ELb0ELb0EEEvNS_9BwdParamsE)
        /*1af0*/ 	.word	0x00000018


	//----- nvinfo : EIATTR_MIN_STACK_SIZE
	.align		4
.L_1149:
        /*1af4*/ 	.byte	0x04, 0x12
        /*1af6*/ 	.short	(.L_1151 - .L_1150)
	.align		4
.L_1150:
        /*1af8*/ 	.word	index@(_ZN10layer_norm13ln_bwd_kernelINS_13Kernel_traitsI6__halfffffjLj8192ELj1ELj1ELj8ELj16ENS_18Kernel_traits_baseILj8192ES2_ffffjLj256EEEEELb1ELb1ELb0ELb1EEEvNS_9BwdParamsE)
        /*1afc*/ 	.word	0x00000088


	//----- nvinfo : EIATTR_MIN_STACK_SIZE
	.align		4
.L_1151:
        /*1b00*/ 	.byte	0x04, 0x12
        /*1b02*/ 	.short	(.L_1153 - .L_1152)
	.align		4
.L_1152:
        /*1b04*/ 	.word	index@(_ZN10layer_norm22ln_bwd_finalize_kernelINS_22Kernel_traits_finalizeILj8192E6__halfffffjLb1ELj1024ELj4ENS_18Kernel_traits_baseILj8192ES2_ffffjLj1024EEEEELb1ELb0EEEvNS_9BwdParamsE)
        /*1b08*/ 	.word	0x00000000


	//----- nvinfo : EIATTR_MIN_STACK_SIZE
	.align		4
.L_1153:
        /*1b0c*/ 	.byte	0x04, 0x12
        /*1b0e*/ 	.short	(.L_1155 - .L_1154)
	.align		4
.L_1154:
        /*1b10*/ 	.word	index@(_ZN10layer_norm13ln_bwd_kernelINS_13Kernel_traitsI6__halfffffjLj8192ELj1ELj1ELj8ELj16ENS_18Kernel_traits_baseILj8192ES2_ffffjLj256EEEEELb1ELb1ELb1ELb0EEEvNS_9BwdParamsE)
        /*1b14*/ 	.word	0x00000028


	//----- nvinfo : EIATTR_MIN_STACK_SIZE
	.align		4
.L_1155:
        /*1b18*/ 	.byte	0x04, 0x12
        /*1b1a*/ 	.short	(.L_1157 - .L_1156)
	.align		4
.L_1156:
        /*1b1c*/ 	.word	index@(_ZN10layer_norm22ln_bwd_finalize_kernelINS_22Kernel_traits_finalizeILj8192E6__halfffffjLb1ELj1024ELj4ENS_18Kernel_traits_baseILj8192ES2_ffffjLj1024EEEEELb1ELb1EEEvNS_9BwdParamsE)
        /*1b20*/ 	.word	0x00000000


	//----- nvinfo : EIATTR_MIN_STACK_SIZE
	.align		4
.L_1157:
        /*1b24*/ 	.byte	0x04, 0x12
        /*1b26*/ 	.short	(.L_1159 - .L_1158)
	.align		4
.L_1158:
        /*1b28*/ 	.word	index@(_ZN10layer_norm13ln_bwd_kernelINS_13Kernel_traitsI6__halfffffjLj8192ELj1ELj1ELj8ELj16ENS_18Kernel_traits_baseILj8192ES2_ffffjLj256EEEEELb1ELb1ELb1ELb1EEEvNS_9BwdParamsE)
        /*1b2c*/ 	.word	0x00000018


	//----- nvinfo : EIATTR_MIN_STACK_SIZE
	.align		4
.L_1159:
        /*1b30*/ 	.byte	0x04, 0x12
        /*1b32*/ 	.short	(.L_1161 - .L_1160)
	.align		4
.L_1160:
        /*1b34*/ 	.word	index@(_ZN10layer_norm13ln_bwd_kernelINS_13Kernel_traitsIfffffjLj8192ELj1ELj1ELj8ELj16ENS_18Kernel_traits_baseILj8192EfffffjLj256EEEEELb0ELb0ELb0ELb0EEEvNS_9BwdParamsE)
        /*1b38*/ 	.word	0x00000000


	//----- nvinfo : EIATTR_MIN_STACK_SIZE
	.align		4
.L_1161:
        /*1b3c*/ 	.byte	0x04, 0x12
        /*1b3e*/ 	.short	(.L_1163 - .L_1162)
	.align		4
.L_1162:
        /*1b40*/ 	.word	index@(_ZN10layer_norm13ln_bwd_kernelINS_13Kernel_traitsIfffffjLj8192ELj1ELj1ELj8ELj16ENS_18Kernel_traits_baseILj8192EfffffjLj256EEEEELb0ELb0ELb0ELb1EEEvNS_9BwdParamsE)
        /*1b44*/ 	.word	0x00000000


	//----- nvinfo : EIATTR_MIN_STACK_SIZE
	.align		4
.L_1163:
        /*1b48*/ 	.byte	0x04, 0x12
        /*1b4a*/ 	.short	(.L_1165 - .L_1164)
	.align		4
.L_1164:
        /*1b4c*/ 	.word	index@(_ZN10layer_norm13ln_bwd_kernelINS_13Kernel_traitsIfffffjLj8192ELj1ELj1ELj8ELj16ENS_18Kernel_traits_baseILj8192EfffffjLj256EEEEELb0ELb0ELb1ELb0EEEvNS_9BwdParamsE)
        /*1b50*/ 	.word	0x00000000


	//----- nvinfo : EIATTR_MIN_STACK_SIZE
	.align		4
.L_1165:
        /*1b54*/ 	.byte	0x04, 0x12
        /*1b56*/ 	.short	(.L_1167 - .L_1166)
	.align		4
.L_1166:
        /*1b58*/ 	.word	index@(_ZN10layer_norm13ln_bwd_kernelINS_13Kernel_traitsIfffffjLj8192ELj1ELj1ELj8ELj16ENS_18Kernel_traits_baseILj8192EfffffjLj256EEEEELb0ELb0ELb1ELb1EEEvNS_9BwdParamsE)
        /*1b5c*/ 	.word	0x00000000


	//----- nvinfo : EIATTR_MIN_STACK_SIZE
	.align		4
.L_1167:
        /*1b60*/ 	.byte	0x04, 0x12
        /*1b62*/ 	.short	(.L_1169 - .L_1168)
	.align		4
.L_1168:
        /*1b64*/ 	.word	index@(_ZN10layer_norm13ln_bwd_kernelINS_13Kernel_traitsIfffffjLj8192ELj1ELj1ELj8ELj16ENS_18Kernel_traits_baseILj8192EfffffjLj256EEEEELb0ELb1ELb0ELb0EEEvNS_9BwdParamsE)
        /*1b68*/ 	.word	0x00000060


	//----- nvinfo : EIATTR_MIN_STACK_SIZE
	.align		4
.L_1169:
        /*1b6c*/ 	.byte	0x04, 0x12
        /*1b6e*/ 	.short	(.L_1171 - .L_1170)
	.align		4
.L_1170:
        /*1b70*/ 	.word	index@(_ZN10layer_norm13ln_bwd_kernelINS_13Kernel_traitsIfffffjLj8192ELj1ELj1ELj8ELj16ENS_18Kernel_traits_baseILj8192EfffffjLj256EEEEELb0ELb1ELb0ELb1EEEvNS_9BwdParamsE)
        /*1b74*/ 	.word	0x00000080


	//----- nvinfo : EIATTR_MIN_STACK_SIZE
	.align		4
.L_1171:
        /*1b78*/ 	.byte	0x04, 0x12
        /*1b7a*/ 	.short	(.L_1173 - .L_1172)
	.align		4
.L_1172:
        /*1b7c*/ 	.word	index@(_ZN10layer_norm13ln_bwd_kernelINS_13Kernel_traitsIfffffjLj8192ELj1ELj1ELj8ELj16ENS_18Kernel_traits_baseILj8192EfffffjLj256EEEEELb0ELb1ELb1ELb0EEEvNS_9BwdParamsE)
        /*1b80*/ 	.word	0x000000a0


	//----- nvinfo : EIATTR_MIN_STACK_SIZE
	.align		4
.L_1173:
        /*1b84*/ 	.byte	0x04, 0x12
        /*1b86*/ 	.short	(.L_1175 - .L_1174)
	.align		4
.L_1174:
        /*1b88*/ 	.word	index@(_ZN10layer_norm13ln_bwd_kernelINS_13Kernel_traitsIfffffjLj8192ELj1ELj1ELj8ELj16ENS_18Kernel_traits_baseILj8192EfffffjLj256EEEEELb0ELb1ELb1ELb1EEEvNS_9BwdParamsE)
        /*1b8c*/ 	.word	0x00000098


	//----- nvinfo : EIATTR_MIN_STACK_SIZE
	.align		4
.L_1175:
        /*1b90*/ 	.byte	0x04, 0x12
        /*1b92*/ 	.short	(.L_1177 - .L_1176)
	.align		4
.L_1176:
        /*1b94*/ 	.word	index@(_ZN10layer_norm13ln_bwd_kernelINS_13Kernel_traitsIfffffjLj8192ELj1ELj1ELj8ELj16ENS_18Kernel_traits_baseILj8192EfffffjLj256EEEEELb1ELb0ELb0ELb0EEEvNS_9BwdParamsE)
        /*1b98*/ 	.word	0x00000000


	//----- nvinfo : EIATTR_MIN_STACK_SIZE
	.align		4
.L_1177:
        /*1b9c*/ 	.byte	0x04, 0x12
        /*1b9e*/ 	.short	(.L_1179 - .L_1178)
	.align		4
.L_1178:
        /*1ba0*/ 	.word	index@(_ZN10layer_norm13ln_bwd_kernelINS_13Kernel_traitsIfffffjLj8192ELj1ELj1ELj8ELj16ENS_18Kernel_traits_baseILj8192EfffffjLj256EEEEELb1ELb0ELb0ELb1EEEvNS_9BwdParamsE)
        /*1ba4*/ 	.word	0x00000008


	//----- nvinfo : EIATTR_MIN_STACK_SIZE
	.align		4
.L_1179:
        /*1ba8*/ 	.byte	0x04, 0x12
        /*1baa*/ 	.short	(.L_1181 - .L_1180)
	.align		4
.L_1180:
        /*1bac*/ 	.word	index@(_ZN10layer_norm22ln_bwd_finalize_kernelINS_22Kernel_traits_finalizeILj8192EfffffjLb0ELj1024ELj4ENS_18Kernel_traits_baseILj8192EfffffjLj1024EEEEELb0ELb0EEEvNS_9BwdParamsE)
        /*1bb0*/ 	.word	0x00000000


	//----- nvinfo : EIATTR_MIN_STACK_SIZE
	.align		4
.L_1181:
        /*1bb4*/ 	.byte	0x04, 0x12
        /*1bb6*/ 	.short	(.L_1183 - .L_1182)
	.align		4
.L_1182:
        /*1bb8*/ 	.word	index@(_ZN10layer_norm13ln_bwd_kernelINS_13Kernel_traitsIfffffjLj8192ELj1ELj1ELj8ELj16ENS_18Kernel_traits_baseILj8192EfffffjLj256EEEEELb1ELb0ELb1ELb0EEEvNS_9BwdParamsE)
        /*1bbc*/ 	.word	0x00000000


	//----- nvinfo : EIATTR_MIN_STACK_SIZE
	.align		4
.L_1183:
        /*1bc0*/ 	.byte	0x04, 0x12
        /*1bc2*/ 	.short	(.L_1185 - .L_1184)
	.align		4
.L_1184:
        /*1bc4*/ 	.word	index@(_ZN10layer_norm22ln_bwd_finalize_kernelINS_22Kernel_traits_finalizeILj8192EfffffjLb0ELj1024ELj4ENS_18Kernel_traits_baseILj8192EfffffjLj1024EEEEELb0ELb1EEEvNS_9BwdParamsE)
        /*1bc8*/ 	.word	0x00000000


	//----- nvinfo : EIATTR_MIN_STACK_SIZE
	.align		4
.L_1185:
        /*1bcc*/ 	.byte	0x04, 0x12
        /*1bce*/ 	.short	(.L_1187 - .L_1186)
	.align		4
.L_1186:
        /*1bd0*/ 	.word	index@(_ZN10layer_norm13ln_bwd_kernelINS_13Kernel_traitsIfffffjLj8192ELj1ELj1ELj8ELj16ENS_18Kernel_traits_baseILj8192EfffffjLj256EEEEELb1ELb0ELb1ELb1EEEvNS_9BwdParamsE)
        /*1bd4*/ 	.word	0x00000000


	//----- nvinfo : EIATTR_MIN_STACK_SIZE
	.align		4
.L_1187:
        /*1bd8*/ 	.byte	0x04, 0x12
        /*1bda*/ 	.short	(.L_1189 - .L_1188)
	.align		4
.L_1188:
        /*1bdc*/ 	.word	index@(_ZN10layer_norm13ln_bwd_kernelINS_13Kernel_traitsIfffffjLj8192ELj1ELj1ELj8ELj16ENS_18Kernel_traits_baseILj8192EfffffjLj256EEEEELb1ELb1ELb0ELb0EEEvNS_9BwdParamsE)
        /*1be0*/ 	.word	0x00000088


	//----- nvinfo : EIATTR_MIN_STACK_SIZE
	.align		4
.L_1189:
        /*1be4*/ 	.byte	0x04, 0x12
        /*1be6*/ 	.short	(.L_1191 - .L_1190)
	.align		4
.L_1190:
        /*1be8*/ 	.word	index@(_ZN10layer_norm13ln_bwd_kernelINS_13Kernel_traitsIfffffjLj8192ELj1ELj1ELj8ELj16ENS_18Kernel_traits_baseILj8192EfffffjLj256EEEEELb1ELb1ELb0ELb1EEEvNS_9BwdParamsE)
        /*1bec*/ 	.word	0x000000a0


	//----- nvinfo : EIATTR_MIN_STACK_SIZE
	.align		4
.L_1191:
        /*1bf0*/ 	.byte	0x04, 0x12
        /*1bf2*/ 	.short	(.L_1193 - .L_1192)
	.align		4
.L_1192:
        /*1bf4*/ 	.word	index@(_ZN10layer_norm22ln_bwd_finalize_kernelINS_22Kernel_traits_finalizeILj8192EfffffjLb1ELj1024ELj4ENS_18Kernel_traits_baseILj8192EfffffjLj1024EEEEELb1ELb0EEEvNS_9BwdParamsE)
        /*1bf8*/ 	.word	0x00000000


	//----- nvinfo : EIATTR_MIN_STACK_SIZE
	.align		4
.L_1193:
        /*1bfc*/ 	.byte	0x04, 0x12
        /*1bfe*/ 	.short	(.L_1195 - .L_1194)
	.align		4
.L_1194:
        /*1c00*/ 	.word	index@(_ZN10layer_norm13ln_bwd_kernelINS_13Kernel_traitsIfffffjLj8192ELj1ELj1ELj8ELj16ENS_18Kernel_traits_baseILj8192EfffffjLj256EEEEELb1ELb1ELb1ELb0EEEvNS_9BwdParamsE)
        /*1c04*/ 	.word	0x000000b0


	//----- nvinfo : EIATTR_MIN_STACK_SIZE
	.align		4
.L_1195:
        /*1c08*/ 	.byte	0x04, 0x12
        /*1c0a*/ 	.short	(.L_1197 - .L_1196)
	.align		4
.L_1196:
        /*1c0c*/ 	.word	index@(_ZN10layer_norm22ln_bwd_finalize_kernelINS_22Kernel_traits_finalizeILj8192EfffffjLb1ELj1024ELj4ENS_18Kernel_traits_baseILj8192EfffffjLj1024EEEEELb1ELb1EEEvNS_9BwdParamsE)
        /*1c10*/ 	.word	0x00000000


	//----- nvinfo : EIATTR_MIN_STACK_SIZE
	.align		4
.L_1197:
        /*1c14*/ 	.byte	0x04, 0x12
        /*1c16*/ 	.short	(.L_1199 - .L_1198)
	.align		4
.L_1198:
        /*1c18*/ 	.word	index@(_ZN10layer_norm13ln_bwd_kernelINS_13Kernel_traitsIfffffjLj8192ELj1ELj1ELj8ELj16ENS_18Kernel_traits_baseILj8192EfffffjLj256EEEEELb1ELb1ELb1ELb1EEEvNS_9BwdParamsE)
        /*1c1c*/ 	.word	0x00000098
.L_1199:


//--------------------- .nv.compat                --------------------------
	.section	.nv.compat,"",@"SHT_CUDA_COMPAT_INFO"
	.align	4
        /*0000*/ 	.byte	0x02, 0x09, 0x01, 0x00, 0x02, 0x02, 0x01, 0x00, 0x02, 0x05, 0x05, 0x00, 0x03, 0x07, 0x01, 0x01
        /*0010*/ 	.byte	0x02, 0x03, 0x00, 0x00, 0x02, 0x06, 0x01, 0x00, 0x04, 0x0b, 0x08, 0x00, 0x09, 0x00, 0x00, 0x00
        /*0020*/ 	.byte	0x00, 0x00, 0x00, 0x00


//--------------------- .nv.info._ZN10layer_norm13ln_bwd_kernelINS_13Kernel_traitsI13__nv_bfloat16S2_S2_S2_fjLj8192ELj1ELj1ELj8ELj16ENS_18Kernel_traits_baseILj8192ES2_S2_S2_S2_fjLj256EEEEELb0ELb0ELb0ELb0EEEvNS_9BwdParamsE --------------------------
	.section	.nv.info._ZN10layer_norm13ln_bwd_kernelINS_13Kernel_traitsI13__nv_bfloat16S2_S2_S2_fjLj8192ELj1ELj1ELj8ELj16ENS_18Kernel_traits_baseILj8192ES2_S2_S2_S2_fjLj256EEEEELb0ELb0ELb0ELb0EEEvNS_9BwdParamsE,"",@"SHT_CUDA_INFO"
	.sectionflags	@""
	.align	4


	//----- nvinfo : EIATTR_CUDA_API_VERSION
	.align		4
        /*0000*/ 	.byte	0x04, 0x37
        /*0002*/ 	.short	(.L_1201 - .L_1200)
.L_1200:
        /*0004*/ 	.word	0x00000082


	//----- nvinfo : EIATTR_KPARAM_INFO
	.align		4
.L_1201:
        /*0008*/ 	.byte	0x04, 0x17
        /*000a*/ 	.short	(.L_1203 - .L_1202)
.L_1202:
        /*000c*/ 	.word	0x00000000
        /*0010*/ 	.short	0x0000
        /*0012*/ 	.short	0x0000
        /*0014*/ 	.byte	0x00, 0xf0, 0xa1, 0x04


	//----- nvinfo : EIATTR_SPARSE_MMA_MASK
	.align		4
.L_1203:
        /*0018*/ 	.byte	0x03, 0x50
        /*001a*/ 	.short	0x0000


	//----- nvinfo : EIATTR_MAXREG_COUNT
	.align		4
        /*001c*/ 	.byte	0x03, 0x1b
        /*001e*/ 	.short	0x00ff


	//----- nvinfo : EIATTR_NUM_BARRIERS
	.align		4
        /*0020*/ 	.byte	0x02, 0x4c
        /*0022*/ 	.byte	0x01
	.zero		1


	//----- nvinfo : EIATTR_MERCURY_ISA_VERSION
	.align		4
        /*0024*/ 	.byte	0x03, 0x5f
        /*0026*/ 	.short	0x0101


	//----- nvinfo : EIATTR_COOP_GROUP_MASK_REGIDS
	.align		4
        /*0028*/ 	.byte	0x04, 0x29
        /*002a*/ 	.short	(.L_1205 - .L_1204)


	//   ....[0]....
.L_1204:
        /*002c*/ 	.word	0xffffffff


	//   ....[1]....
        /*0030*/ 	.word	0xffffffff


	//   ....[2]....
        /*0034*/ 	.word	0xffffffff


	//   ....[3]....
        /*0038*/ 	.word	0xffffffff


	//   ....[4]....
        /*003c*/ 	.word	0xffffffff


	//   ....[5]....
        /*0040*/ 	.word	0xffffffff


	//   ....[6]....
        /*0044*/ 	.word	0xffffffff


	//   ....[7]....
        /*0048*/ 	.word	0xffffffff


	//   ....[8]....
        /*004c*/ 	.word	0xffffffff


	//   ....[9]....
        /*0050*/ 	.word	0xffffffff


	//----- nvinfo : EIATTR_COOP_GROUP_INSTR_OFFSETS
	.align		4
.L_1205:
        /*0054*/ 	.byte	0x04, 0x28
        /*0056*/ 	.short	(.L_1207 - .L_1206)


	//   ....[0]....
.L_1206:
        /*0058*/ 	.word	0x000022d0


	//   ....[1]....
        /*005c*/ 	.word	0x00002350


	//   ....[2]....
        /*0060*/ 	.word	0x00002380


	//   ....[3]....
        /*0064*/ 	.word	0x000023c0


	//   ....[4]....
        /*0068*/ 	.word	0x000023e0


	//   ....[5]....
        /*006c*/ 	.word	0x00002410


	//   ....[6]....
        /*0070*/ 	.word	0x00002430


	//   ....[7]....
        /*0074*/ 	.word	0x00002470


	//   ....[8]....
        /*0078*/ 	.word	0x00002490


	//   ....[9]....
        /*007c*/ 	.word	0x000024b0


	//----- nvinfo : EIATTR_VRC_CTA_INIT_COUNT
	.align		4
.L_1207:
        /*0080*/ 	.byte	0x02, 0x4a
	.zero		1
	.zero		1


	//----- nvinfo : EIATTR_EXIT_INSTR_OFFSETS
	.align		4
        /*0084*/ 	.byte	0x04, 0x1c
        /*0086*/ 	.short	(.L_1209 - .L_1208)


	//   ....[0]....
.L_1208:
        /*0088*/ 	.word	0x00005c80


	//   ....[1]....
        /*008c*/ 	.word	0x00005d20


	//----- nvinfo : EIATTR_MAX_THREADS
	.align		4
.L_1209:
        /*0090*/ 	.byte	0x04, 0x05
        /*0092*/ 	.short	(.L_1211 - .L_1210)
.L_1210:
        /*0094*/ 	.word	0x00000100
        /*0098*/ 	.word	0x00000001
        /*009c*/ 	.word	0x00000001


	//----- nvinfo : EIATTR_CRS_STACK_SIZE
	.align		4
.L_1211:
        /*00a0*/ 	.byte	0x04, 0x1e
        /*00a2*/ 	.short	(.L_1213 - .L_1212)
.L_1212:
        /*00a4*/ 	.word	0x00000000


	//----- nvinfo : EIATTR_CBANK_PARAM_SIZE
	.align		4
.L_1213:
        /*00a8*/ 	.byte	0x03, 0x19
        /*00aa*/ 	.short	0x0128


	//----- nvinfo : EIATTR_PARAM_CBANK
	.align		4
        /*00ac*/ 	.byte	0x04, 0x0a
        /*00ae*/ 	.short	(.L_1215 - .L_1214)
	.align		4
.L_1214:
        /*00b0*/ 	.word	index@(.nv.constant0._ZN10layer_norm13ln_bwd_kernelINS_13Kernel_traitsI13__nv_bfloat16S2_S2_S2_fjLj8192ELj1ELj1ELj8ELj16ENS_18Kernel_traits_baseILj8192ES2_S2_S2_S2_fjLj256EEEEELb0ELb0ELb0ELb0EEEvNS_9BwdParamsE)
        /*00b4*/ 	.short	0x0380
        /*00b6*/ 	.short	0x0128


	//----- nvinfo : EIATTR_SW_WAR
	.align		4
.L_1215:
        /*00b8*/ 	.byte	0x04, 0x36
        /*00ba*/ 	.short	(.L_1217 - .L_1216)
.L_1216:
        /*00bc*/ 	.word	0x00000008
.L_1217:


//--------------------- .nv.info._ZN10layer_norm13ln_bwd_kernelINS_13Kernel_traitsI13__nv_bfloat16S2_S2_S2_fjLj8192ELj1ELj1ELj8ELj16ENS_18Kernel_traits_baseILj8192ES2_S2_S2_S2_fjLj256EEEEELb0ELb0ELb0ELb1EEEvNS_9BwdParamsE --------------------------
	.section	.nv.info._ZN10layer_norm13ln_bwd_kernelINS_13Kernel_traitsI13__nv_bfloat16S2_S2_S2_fjLj8192ELj1ELj1ELj8ELj16ENS_18Kernel_traits_baseILj8192ES2_S2_S2_S2_fjLj256EEEEELb0ELb0ELb0ELb1EEEvNS_9BwdParamsE,"",@"SHT_CUDA_INFO"
	.sectionflags	@""
	.align	4


	//----- nvinfo : EIATTR_CUDA_API_VERSION
	.align		4
        /*0000*/ 	.byte	0x04, 0x37
        /*0002*/ 	.short	(.L_1219 - .L_1218)
.L_1218:
        /*0004*/ 	.word	0x00000082


	//----- nvinfo : EIATTR_KPARAM_INFO
	.align		4
.L_1219:
        /*0008*/ 	.byte	0x04, 0x17
        /*000a*/ 	.short	(.L_1221 - .L_1220)
.L_1220:
        /*000c*/ 	.word	0x00000000
        /*0010*/ 	.short	0x0000
        /*0012*/ 	.short	0x0000
        /*0014*/ 	.byte	0x00, 0xf0, 0xa1, 0x04


	//----- nvinfo : EIATTR_SPARSE_MMA_MASK
	.align		4
.L_1221:
        /*0018*/ 	.byte	0x03, 0x50
        /*001a*/ 	.short	0x0000


	//----- nvinfo : EIATTR_MAXREG_COUNT
	.align		4
        /*001c*/ 	.byte	0x03, 0x1b
        /*001e*/ 	.short	0x00ff


	//----- nvinfo : EIATTR_NUM_BARRIERS
	.align		4
        /*0020*/ 	.byte	0x02, 0x4c
        /*0022*/ 	.byte	0x01
	.zero		1


	//----- nvinfo : EIATTR_MERCURY_ISA_VERSION
	.align		4
        /*0024*/ 	.byte	0x03, 0x5f
        /*0026*/ 	.short	0x0101


	//----- nvinfo : EIATTR_COOP_GROUP_MASK_REGIDS
	.align		4
        /*0028*/ 	.byte	0x04, 0x29
        /*002a*/ 	.short	(.L_1223 - .L_1222)


	//   ....[0]....
.L_1222:
        /*002c*/ 	.word	0xffffffff


	//   ....[1]....
        /*0030*/ 	.word	0xffffffff


	//   ....[2]....
        /*0034*/ 	.word	0xffffffff


	//   ....[3]....
        /*0038*/ 	.word	0xffffffff


	//   ....[4]....
        /*003c*/ 	.word	0xffffffff


	//   ....[5]....
        /*0040*/ 	.word	0xffffffff


	//   ....[6]....
        /*0044*/ 	.word	0xffffffff


	//   ....[7]....
        /*0048*/ 	.word	0xffffffff


	//   ....[8]....
        /*004c*/ 	.word	0xffffffff


	//   ....[9]....
        /*0050*/ 	.word	0xffffffff


	//----- nvinfo : EIATTR_COOP_GROUP_INSTR_OFFSETS
	.align		4
.L_1223:
        /*0054*/ 	.byte	0x04, 0x28
        /*0056*/ 	.short	(.L_1225 - .L_1224)


	//   ....[0]....
.L_1224:
        /*0058*/ 	.word	0x00001bc0


	//   ....[1]....
        /*005c*/ 	.word	0x00001bd0


	//   ....[2]....
        /*0060*/ 	.word	0x00001c00


	//   ....[3]....
        /*0064*/ 	.word	0x00001c10


	//   ....[4]....
        /*0068*/ 	.word	0x00001c40


	//   ....[5]....
        /*006c*/ 	.word	0x00001c50


	//   ....[6]....
        /*0070*/ 	.word	0x00001c90


	//   ....[7]....
        /*0074*/ 	.word	0x00001ca0


	//   ....[8]....
        /*0078*/ 	.word	0x00001d10


	//   ....[9]....
        /*007c*/ 	.word	0x00001d20


	//----- nvinfo : EIATTR_VRC_CTA_INIT_COUNT
	.align		4
.L_1225:
        /*0080*/ 	.byte	0x02, 0x4a
	.zero		1
	.zero		1


	//----- nvinfo : EIATTR_EXIT_INSTR_OFFSETS
	.align		4
        /*0084*/ 	.byte	0x04, 0x1c
        /*0086*/ 	.short	(.L_1227 - .L_1226)


	//   ....[0]....
.L_1226:
        /*0088*/ 	.word	0x00005960


	//----- nvinfo : EIATTR_MAX_THREADS
	.align		4
.L_1227:
        /*008c*/ 	.byte	0x04, 0x05
        /*008e*/ 	.short	(.L_1229 - .L_1228)
.L_1228:
        /*0090*/ 	.word	0x00000100
        /*0094*/ 	.word	0x00000001
        /*0098*/ 	.word	0x00000001


	//----- nvinfo : EIATTR_CBANK_PARAM_SIZE
	.align		4
.L_1229:
        /*009c*/ 	.byte	0x03, 0x19
        /*009e*/ 	.short	0x0128


	//----- nvinfo : EIATTR_PARAM_CBANK
	.align		4
        /*00a0*/ 	.byte	0x04, 0x0a
        /*00a2*/ 	.short	(.L_1231 - .L_1230)
	.align		4
.L_1230:
        /*00a4*/ 	.word	index@(.nv.constant0._ZN10layer_norm13ln_bwd_kernelINS_13Kernel_traitsI13__nv_bfloat16S2_S2_S2_fjLj8192ELj1ELj1ELj8ELj16ENS_18Kernel_traits_baseILj8192ES2_S2_S2_S2_fjLj256EEEEELb0ELb0ELb0ELb1EEEvNS_9BwdParamsE)
        /*00a8*/ 	.short	0x0380
        /*00aa*/ 	.short	0x0128


	//----- nvinfo : EIATTR_SW_WAR
	.align		4
.L_1231:
        /*00ac*/ 	.byte	0x04, 0x36
        /*00ae*/ 	.short	(.L_1233 - .L_1232)
.L_1232:
        /*00b0*/ 	.word	0x00000008
.L_1233:


//--------------------- .nv.info._ZN10layer_norm13ln_bwd_kernelINS_13Kernel_traitsI13__nv_bfloat16S2_S2_S2_fjLj8192ELj1ELj1ELj8ELj16ENS_18Kernel_traits_baseILj8192ES2_S2_S2_S2_fjLj256EEEEELb0ELb0ELb1ELb0EEEvNS_9BwdParamsE --------------------------
	.section	.nv.info._ZN10layer_norm13ln_bwd_kernelINS_13Kernel_traitsI13__nv_bfloat16S2_S2_S2_fjLj8192ELj1ELj1ELj8ELj16ENS_18Kernel_traits_baseILj8192ES2_S2_S2_S2_fjLj256EEEEELb0ELb0ELb1ELb0EEEvNS_9BwdParamsE,"",@"SHT_CUDA_INFO"
	.sectionflags	@""
	.align	4


	//----- nvinfo : EIATTR_CUDA_API_VERSION
	.align		4
        /*0000*/ 	.byte	0x04, 0x37
        /*0002*/ 	.short	(.L_1235 - .L_1234)
.L_1234:
        /*0004*/ 	.word	0x00000082


	//----- nvinfo : EIATTR_KPARAM_INFO
	.align		4
.L_1235:
        /*0008*/ 	.byte	0x04, 0x17
        /*000a*/ 	.short	(.L_1237 - .L_1236)
.L_1236:
        /*000c*/ 	.word	0x00000000
        /*0010*/ 	.short	0x0000
        /*0012*/ 	.short	0x0000
        /*0014*/ 	.byte	0x00, 0xf0, 0xa1, 0x04


	//----- nvinfo : EIATTR_SPARSE_MMA_MASK
	.align		4
.L_1237:
        /*0018*/ 	.byte	0x03, 0x50
        /*001a*/ 	.short	0x0000


	//----- nvinfo : EIATTR_MAXREG_COUNT
	.align		4
        /*001c*/ 	.byte	0x03, 0x1b
        /*001e*/ 	.short	0x00ff


	//----- nvinfo : EIATTR_NUM_BARRIERS
	.align		4
        /*0020*/ 	.byte	0x02, 0x4c
        /*0022*/ 	.byte	0x01
	.zero		1


	//----- nvinfo : EIATTR_MERCURY_ISA_VERSION
	.align		4
        /*0024*/ 	.byte	0x03, 0x5f
        /*0026*/ 	.short	0x0101


	//----- nvinfo : EIATTR_COOP_GROUP_MASK_REGIDS
	.align		4
        /*0028*/ 	.byte	0x04, 0x29
        /*002a*/ 	.short	(.L_1239 - .L_1238)


	//   ....[0]....
.L_1238:
        /*002c*/ 	.word	0xffffffff


	//   ....[1]....
        /*0030*/ 	.word	0xffffffff


	//   ....[2]....
        /*0034*/ 	.word	0xffffffff


	//   ....[3]....
        /*0038*/ 	.word	0xffffffff


	//   ....[4]....
        /*003c*/ 	.word	0xffffffff


	//   ....[5]....
        /*0040*/ 	.word	0xffffffff


	//   ....[6]....
        /*0044*/ 	.word	0xffffffff


	//   ....[7]....
        /*0048*/ 	.word	0xffffffff


	//   ....[8]....
        /*004c*/ 	.word	0xffffffff


	//   ....[9]....
        /*0050*/ 	.word	0xffffffff


	//----- nvinfo : EIATTR_COOP_GROUP_INSTR_OFFSETS
	.align		4
.L_1239:
        /*0054*/ 	.byte	0x04, 0x28
        /*0056*/ 	.short	(.L_1241 - .L_1240)


	//   ....[0]....
.L_1240:
        /*0058*/ 	.word	0x00002560


	//   ....[1]....
        /*005c*/ 	.word	0x00002580


	//   ....[2]....
        /*0060*/ 	.word	0x000025c0


	//   ....[3]....
        /*0064*/ 	.word	0x000025d0


	//   ....[4]....
        /*0068*/ 	.word	0x00002610


	//   ....[5]....
        /*006c*/ 	.word	0x00002620


	//   ....[6]....
        /*0070*/ 	.word	0x00002650


	//   ....[7]....
        /*0074*/ 	.word	0x00002660


	//   ....[8]....
        /*0078*/ 	.word	0x00002690


	//   ....[9]....
        /*007c*/ 	.word	0x000026a0


	//----- nvinfo : EIATTR_VRC_CTA_INIT_COUNT
	.align		4
.L_1241:
        /*0080*/ 	.byte	0x02, 0x4a
	.zero		1
	.zero		1


	//----- nvinfo : EIATTR_EXIT_INSTR_OFFSETS
	.align		4
        /*0084*/ 	.byte	0x04, 0x1c
        /*0086*/ 	.short	(.L_1243 - .L_1242)


	//   ....[0]....
.L_1242:
        /*0088*/ 	.word	0x000079b0


	//   ....[1]....
        /*008c*/ 	.word	0x00007a50


	//----- nvinfo : EIATTR_MAX_THREADS
	.align		4
.L_1243:
        /*0090*/ 	.byte	0x04, 0x05
        /*0092*/ 	.short	(.L_1245 - .L_1244)
.L_1244:
        /*0094*/ 	.word	0x00000100
        /*0098*/ 	.word	0x00000001
        /*009c*/ 	.word	0x00000001


	//----- nvinfo : EIATTR_CRS_STACK_SIZE
	.align		4
.L_1245:
        /*00a0*/ 	.byte	0x04, 0x1e
        /*00a2*/ 	.short	(.L_1247 - .L_1246)
.L_1246:
        /*00a4*/ 	.word	0x00000000


	//----- nvinfo : EIATTR_CBANK_PARAM_SIZE
	.align		4
.L_1247:
        /*00a8*/ 	.byte	0x03, 0x19
        /*00aa*/ 	.short	0x0128


	//----- nvinfo : EIATTR_PARAM_CBANK
	.align		4
        /*00ac*/ 	.byte	0x04, 0x0a
        /*00ae*/ 	.short	(.L_1249 - .L_1248)
	.align		4
.L_1248:
        /*00b0*/ 	.word	index@(.nv.constant0._ZN10layer_norm13ln_bwd_kernelINS_13Kernel_traitsI13__nv_bfloat16S2_S2_S2_fjLj8192ELj1ELj1ELj8ELj16ENS_18Kernel_traits_baseILj8192ES2_S2_S2_S2_fjLj256EEEEELb0ELb0ELb1ELb0EEEvNS_9BwdParamsE)
        /*00b4*/ 	.short	0x0380
        /*00b6*/ 	.short	0x0128


	//----- nvinfo : EIATTR_SW_WAR
	.align		4
.L_1249:
        /*00b8*/ 	.byte	0x04, 0x36
        /*00ba*/ 	.short	(.L_1251 - .L_1250)
.L_1250:
        /*00bc*/ 	.word	0x00000008
.L_1251:


//--------------------- .nv.info._ZN10layer_norm13ln_bwd_kernelINS_13Kernel_traitsI13__nv_bfloat16S2_S2_S2_fjLj8192ELj1ELj1ELj8ELj16ENS_18Kernel_traits_baseILj8192ES2_S2_S2_S2_fjLj256EEEEELb0ELb0ELb1ELb1EEEvNS_9BwdParamsE --------------------------
	.section	.nv.info._ZN10layer_norm13ln_bwd_kernelINS_13Kernel_traitsI13__nv_bfloat16S2_S2_S2_fjLj8192ELj1ELj1ELj8ELj16ENS_18Kernel_traits_baseILj8192ES2_S2_S2_S2_fjLj256EEEEELb0ELb0ELb1ELb1EEEvNS_9BwdParamsE,"",@"SHT_CUDA_INFO"
	.sectionflags	@""
	.align	4


	//----- nvinfo : EIATTR_CUDA_API_VERSION
	.align		4
        /*0000*/ 	.byte	0x04, 0x37
        /*0002*/ 	.short	(.L_1253 - .L_1252)
.L_1252:
        /*0004*/ 	.word	0x00000082


	//----- nvinfo : EIATTR_KPARAM_INFO
	.align		4
.L_1253:
        /*0008*/ 	.byte	0x04, 0x17
        /*000a*/ 	.short	(.L_1255 - .L_1254)
.L_1254:
        /*000c*/ 	.word	0x00000000
        /*0010*/ 	.short	0x0000
        /*0012*/ 	.short	0x0000
        /*0014*/ 	.byte	0x00, 0xf0, 0xa1, 0x04


	//----- nvinfo : EIATTR_SPARSE_MMA_MASK
	.align		4
.L_1255:
        /*0018*/ 	.byte	0x03, 0x50
        /*001a*/ 	.short	0x0000


	//----- nvinfo : EIATTR_MAXREG_COUNT
	.align		4
        /*001c*/ 	.byte	0x03, 0x1b
        /*001e*/ 	.short	0x00ff


	//----- nvinfo : EIATTR_NUM_BARRIERS
	.align		4
        /*0020*/ 	.byte	0x02, 0x4c
        /*0022*/ 	.byte	0x01
	.zero		1


	//----- nvinfo : EIATTR_MERCURY_ISA_VERSION
	.align		4
        /*0024*/ 	.byte	0x03, 0x5f
        /*0026*/ 	.short	0x0101


	//----- nvinfo : EIATTR_COOP_GROUP_MASK_REGIDS
	.align		4
        /*0028*/ 	.byte	0x04, 0x29
        /*002a*/ 	.short	(.L_1257 - .L_1256)


	//   ....[0]....
.L_1256:
        /*002c*/ 	.word	0xffffffff


	//   ....[1]....
        /*0030*/ 	.word	0xffffffff


	//   ....[2]....
        /*0034*/ 	.word	0xffffffff


	//   ....[3]....
        /*0038*/ 	.word	0xffffffff


	//   ....[4]....
        /*003c*/ 	.word	0xffffffff


	//   ....[5]....
        /*0040*/ 	.word	0xffffffff


	//   ....[6]....
        /*0044*/ 	.word	0xffffffff


	//   ....[7]....
        /*0048*/ 	.word	0xffffffff


	//   ....[8]....
        /*004c*/ 	.word	0xffffffff


	//   ....[9]....
        /*0050*/ 	.word	0xffffffff


	//----- nvinfo : EIATTR_COOP_GROUP_INSTR_OFFSETS
	.align		4
.L_1257:
        /*0054*/ 	.byte	0x04, 0x28
        /*0056*/ 	.short	(.L_1259 - .L_1258)


	//   ....[0]....
.L_1258:
        /*0058*/ 	.word	0x00001fd0


	//   ....[1]....
        /*005c*/ 	.word	0x00001ff0


	//   ....[2]....
        /*0060*/ 	.word	0x00002030


	//   ....[3]....
        /*0064*/ 	.word	0x00002040


	//   ....[4]....
        /*0068*/ 	.word	0x00002080


	//   ....[5]....
        /*006c*/ 	.word	0x00002090


	//   ....[6]....
        /*0070*/ 	.word	0x000020c0


	//   ....[7]....
        /*0074*/ 	.word	0x000020d0


	//   ....[8]....
        /*0078*/ 	.word	0x00002100


	//   ....[9]....
        /*007c*/ 	.word	0x00002110


	//----- nvinfo : EIATTR_VRC_CTA_INIT_COUNT
	.align		4
.L_1259:
        /*0080*/ 	.byte	0x02, 0x4a
	.zero		1
	.zero		1


	//----- nvinfo : EIATTR_EXIT_INSTR_OFFSETS
	.align		4
        /*0084*/ 	.byte	0x04, 0x1c
        /*0086*/ 	.short	(.L_1261 - .L_1260)


	//   ....[0]....
.L_1260:
        /*0088*/ 	.word	0x00007180


	//----- nvinfo : EIATTR_MAX_THREADS
	.align		4
.L_1261:
        /*008c*/ 	.byte	0x04, 0x05
        /*008e*/ 	.short	(.L_1263 - .L_1262)
.L_1262:
        /*0090*/ 	.word	0x00000100
        /*0094*/ 	.word	0x00000001
        /*0098*/ 	.word	0x00000001


	//----- nvinfo : EIATTR_CRS_STACK_SIZE
	.align		4
.L_1263:
        /*009c*/ 	.byte	0x04, 0x1e
        /*009e*/ 	.short	(.L_1265 - .L_1264)
.L_1264:
        /*00a0*/ 	.word	0x00000000


	//----- nvinfo : EIATTR_CBANK_PARAM_SIZE
	.align		4
.L_1265:
        /*00a4*/ 	.byte	0x03, 0x19
        /*00a6*/ 	.short	0x0128


	//----- nvinfo : EIATTR_PARAM_CBANK
	.align		4
        /*00a8*/ 	.byte	0x04, 0x0a
        /*00aa*/ 	.short	(.L_1267 - .L_1266)
	.align		4
.L_1266:
        /*00ac*/ 	.word	index@(.nv.constant0._ZN10layer_norm13ln_bwd_kernelINS_13Kernel_traitsI13__nv_bfloat16S2_S2_S2_fjLj8192ELj1ELj1ELj8ELj16ENS_18Kernel_traits_baseILj8192ES2_S2_S2_S2_fjLj256EEEEELb0ELb0ELb1ELb1EEEvNS_9BwdParamsE)
        /*00b0*/ 	.short	0x0380
        /*00b2*/ 	.short	0x0128


	//----- nvinfo : EIATTR_SW_WAR
	.align		4
.L_1267:
        /*00b4*/ 	.byte	0x04, 0x36
        /*00b6*/ 	.short	(.L_1269 - .L_1268)
.L_1268:
        /*00b8*/ 	.word	0x00000008
.L_1269:


//--------------------- .nv.info._ZN10layer_norm13ln_bwd_kernelINS_13Kernel_traitsI13__nv_bfloat16S2_S2_S2_fjLj8192ELj1ELj1ELj8ELj16ENS_18Kernel_traits_baseILj8192ES2_S2_S2_S2_fjLj256EEEEELb0ELb1ELb0ELb0EEEvNS_9BwdParamsE --------------------------
	.section	.nv.info._ZN10layer_norm13ln_bwd_kernelINS_13Kernel_traitsI13__nv_bfloat16S2_S2_S2_fjLj8192ELj1ELj1ELj8ELj16ENS_18Kernel_traits_baseILj8192ES2_S2_S2_S2_fjLj256EEEEELb0ELb1ELb0ELb0EEEvNS_9BwdParamsE,"",@"SHT_CUDA_INFO"
	.sectionflags	@""
	.align	4


	//----- nvinfo : EIATTR_CUDA_API_VERSION
	.align		4
        /*0000*/ 	.byte	0x04, 0x37
        /*0002*/ 	.short	(.L_1271 - .L_1270)
.L_1270:
        /*0004*/ 	.word	0x00000082


	//----- nvinfo : EIATTR_KPARAM_INFO
	.align		4
.L_1271:
        /*0008*/ 	.byte	0x04, 0x17
        /*000a*/ 	.short	(.L_1273 - .L_1272)
.L_1272:
        /*000c*/ 	.word	0x00000000
        /*0010*/ 	.short	0x0000
        /*0012*/ 	.short	0x0000
        /*0014*/ 	.byte	0x00, 0xf0, 0xa1, 0x04


	//----- nvinfo : EIATTR_SPARSE_MMA_MASK
	.align		4
.L_1273:
        /*0018*/ 	.byte	0x03, 0x50
        /*001a*/ 	.short	0x0000


	//----- nvinfo : EIATTR_MAXREG_COUNT
	.align		4
        /*001c*/ 	.byte	0x03, 0x1b
        /*001e*/ 	.short	0x00ff


	//----- nvinfo : EIATTR_NUM_BARRIERS
	.align		4
        /*0020*/ 	.byte	0x02, 0x4c
        /*0022*/ 	.byte	0x01
	.zero		1


	//----- nvinfo : EIATTR_MERCURY_ISA_VERSION
	.align		4
        /*0024*/ 	.byte	0x03, 0x5f
        /*0026*/ 	.short	0x0101


	//----- nvinfo : EIATTR_COOP_GROUP_MASK_REGIDS
	.align		4
        /*0028*/ 	.byte	0x04, 0x29
        /*002a*/ 	.short	(.L_1275 - .L_1274)


	//   ....[0]....
.L_1274:
        /*002c*/ 	.word	0xffffffff


	//   ....[1]....
        /*0030*/ 	.word	0xffffffff


	//   ....[2]....
        /*0034*/ 	.word	0xffffffff


	//   ....[3]....
        /*0038*/ 	.word	0xffffffff


	//   ....[4]....
        /*003c*/ 	.word	0xffffffff


	//   ....[5]....
        /*0040*/ 	.word	0xffffffff


	//   ....[6]....
        /*0044*/ 	.word	0xffffffff


	//   ....[7]....
        /*0048*/ 	.word	0xffffffff


	//   ....[8]....
        /*004c*/ 	.word	0xffffffff


	//   ....[9]....
        /*0050*/ 	.word	0xffffffff


	//----- nvinfo : EIATTR_COOP_GROUP_INSTR_OFFSETS
	.align		4
.L_1275:
        /*0054*/ 	.byte	0x04, 0x28
        /*0056*/ 	.short	(.L_1277 - .L_1276)


	//   ....[0]....
.L_1276:
        /*0058*/ 	.word	0x00002750


	//   ....[1]....
        /*005c*/ 	.word	0x00002780


	//   ....[2]....
        /*0060*/ 	.word	0x000027b0


	//   ....[3]....
        /*0064*/ 	.word	0x000027c0


	//   ....[4]....
        /*0068*/ 	.word	0x000027f0


	//   ....[5]....
        /*006c*/ 	.word	0x00002800


	//   ....[6]....
        /*0070*/ 	.word	0x00002830


	//   ....[7]....
        /*0074*/ 	.word	0x00002840


	//   ....[8]....
        /*0078*/ 	.word	0x00002870


	//   ....[9]....
        /*007c*/ 	.word	0x00002880


	//----- nvinfo : EIATTR_VRC_CTA_INIT_COUNT
	.align		4
.L_1277:
        /*0080*/ 	.byte	0x02, 0x4a
	.zero		1
	.zero		1


	//----- nvinfo : EIATTR_EXIT_INSTR_OFFSETS
	.align		4
        /*0084*/ 	.byte	0x04, 0x1c
        /*0086*/ 	.short	(.L_1279 - .L_1278)


	//   ....[0]....
.L_1278:
        /*0088*/ 	.word	0x00008910


	//   ....[1]....
        /*008c*/ 	.word	0x000089e0


	//----- nvinfo : EIATTR_MAX_THREADS
	.align		4
.L_1279:
        /*0090*/ 	.byte	0x04, 0x05
        /*0092*/ 	.short	(.L_1281 - .L_1280)
.L_1280:
        /*0094*/ 	.word	0x00000100
        /*0098*/ 	.word	0x00000001
        /*009c*/ 	.word	0x00000001


	//----- nvinfo : EIATTR_CRS_STACK_SIZE
	.align		4
.L_1281:
        /*00a0*/ 	.byte	0x04, 0x1e
        /*00a2*/ 	.short	(.L_1283 - .L_1282)
.L_1282:
        /*00a4*/ 	.word	0x00000000


	//----- nvinfo : EIATTR_CBANK_PARAM_SIZE
	.align		4
.L_1283:
        /*00a8*/ 	.byte	0x03, 0x19
        /*00aa*/ 	.short	0x0128


	//----- nvinfo : EIATTR_PARAM_CBANK
	.align		4
        /*00ac*/ 	.byte	0x04, 0x0a
        /*00ae*/ 	.short	(.L_1285 - .L_1284)
	.align		4
.L_1284:
        /*00b0*/ 	.word	index@(.nv.constant0._ZN10layer_norm13ln_bwd_kernelINS_13Kernel_traitsI13__nv_bfloat16S2_S2_S2_fjLj8192ELj1ELj1ELj8ELj16ENS_18Kernel_traits_baseILj8192ES2_S2_S2_S2_fjLj256EEEEELb0ELb1ELb0ELb0EEEvNS_9BwdParamsE)
        /*00b4*/ 	.short	0x0380
        /*00b6*/ 	.short	0x0128


	//----- nvinfo : EIATTR_SW_WAR
	.align		4
.L_1285:
        /*00b8*/ 	.byte	0x04, 0x36
        /*00ba*/ 	.short	(.L_1287 - .L_1286)
.L_1286:
        /*00bc*/ 	.word	0x00000008
.L_1287:


//--------------------- .nv.info._ZN10layer_norm13ln_bwd_kernelINS_13Kernel_traitsI13__nv_bfloat16S2_S2_S2_fjLj8192ELj1ELj1ELj8ELj16ENS_18Kernel_traits_baseILj8192ES2_S2_S2_S2_fjLj256EEEEELb0ELb1ELb0ELb1EEEvNS_9BwdParamsE --------------------------
	.section	.nv.info._ZN10layer_norm13ln_bwd_kernelINS_13Kernel_traitsI13__nv_bfloat16S2_S2_S2_fjLj8192ELj1ELj1ELj8ELj16ENS_18Kernel_traits_baseILj8192ES2_S2_S2_S2_fjLj256EEEEELb0ELb1ELb0ELb1EEEvNS_9BwdParamsE,"",@"SHT_CUDA_INFO"
	.sectionflags	@""
	.align	4


	//----- nvinfo : EIATTR_CUDA_API_VERSION
	.align		4
        /*0000*/ 	.byte	0x04, 0x37
        /*0002*/ 	.short	(.L_1289 - .L_1288)
.L_1288:
        /*0004*/ 	.word	0x00000082


	//----- nvinfo : EIATTR_KPARAM_INFO
	.align		4
.L_1289:
        /*0008*/ 	.byte	0x04, 0x17
        /*000a*/ 	.short	(.L_1291 - .L_1290)
.L_1290:
        /*000c*/ 	.word	0x00000000
        /*0010*/ 	.short	0x0000
        /*0012*/ 	.short	0x0000
        /*0014*/ 	.byte	0x00, 0xf0, 0xa1, 0x04


	//----- nvinfo : EIATTR_SPARSE_MMA_MASK
	.align		4
.L_1291:
        /*0018*/ 	.byte	0x03, 0x50
        /*001a*/ 	.short	0x0000


	//----- nvinfo : EIATTR_MAXREG_COUNT
	.align		4
        /*001c*/ 	.byte	0x03, 0x1b
        /*001e*/ 	.short	0x00ff


	//----- nvinfo : EIATTR_NUM_BARRIERS
	.align		4
        /*0020*/ 	.byte	0x02, 0x4c
        /*0022*/ 	.byte	0x01
	.zero		1


	//----- nvinfo : EIATTR_MERCURY_ISA_VERSION
	.align		4
        /*0024*/ 	.byte	0x03, 0x5f
        /*0026*/ 	.short	0x0101


	//----- nvinfo : EIATTR_COOP_GROUP_MASK_REGIDS
	.align		4
        /*0028*/ 	.byte	0x04, 0x29
        /*002a*/ 	.short	(.L_1293 - .L_1292)


	//   ....[0]....
.L_1292:
        /*002c*/ 	.word	0xffffffff


	//   ....[1]....
        /*0030*/ 	.word	0xffffffff


	//   ....[2]....
        /*0034*/ 	.word	0xffffffff


	//   ....[3]....
        /*0038*/ 	.word	0xffffffff


	//   ....[4]....
        /*003c*/ 	.word	0xffffffff


	//   ....[5]....
        /*0040*/ 	.word	0xffffffff


	//   ....[6]....
        /*0044*/ 	.word	0xffffffff


	//   ....[7]....
        /*0048*/ 	.word	0xffffffff


	//   ....[8]....
        /*004c*/ 	.word	0xffffffff


	//   ....[9]....
        /*0050*/ 	.word	0xffffffff


	//----- nvinfo : EIATTR_COOP_GROUP_INSTR_OFFSETS
	.align		4
.L_1293:
        /*0054*/ 	.byte	0x04, 0x28
        /*0056*/ 	.short	(.L_1295 - .L_1294)


	//   ....[0]....
.L_1294:
        /*0058*/ 	.word	0x00002190


	//   ....[1]....
        /*005c*/ 	.word	0x000022c0


	//   ....[2]....
        /*0060*/ 	.word	0x000022d0


	//   ....[3]....
        /*0064*/ 	.word	0x00002300


	//   ....[4]....
        /*0068*/ 	.word	0x00002310


	//   ....[5]....
        /*006c*/ 	.word	0x00002340


	//   ....[6]....
        /*0070*/ 	.word	0x00002350


	//   ....[7]....
        /*0074*/ 	.word	0x00002370


	//   ....[8]....
        /*0078*/ 	.word	0x00002390


	//   ....[9]....
        /*007c*/ 	.word	0x000023c0


	//----- nvinfo : EIATTR_VRC_CTA_INIT_COUNT
	.align		4
.L_1295:
        /*0080*/ 	.byte	0x02, 0x4a
	.zero		1
	.zero		1


	//----- nvinfo : EIATTR_EXIT_INSTR_OFFSETS
	.align		4
        /*0084*/ 	.byte	0x04, 0x1c
        /*0086*/ 	.short	(.L_1297 - .L_1296)


	//   ....[0]....
.L_1296:
        /*0088*/ 	.word	0x00008880


	//----- nvinfo : EIATTR_MAX_THREADS
	.align		4
.L_1297:
        /*008c*/ 	.byte	0x04, 0x05
        /*008e*/ 	.short	(.L_1299 - .L_1298)
.L_1298:
        /*0090*/ 	.word	0x00000100
        /*0094*/ 	.word	0x00000001
        /*0098*/ 	.word	0x00000001


	//----- nvinfo : EIATTR_CRS_STACK_SIZE
	.align		4
.L_1299:
        /*009c*/ 	.byte	0x04, 0x1e
        /*009e*/ 	.short	(.L_1301 - .L_1300)
.L_1300:
        /*00a0*/ 	.word	0x00000000


	//----- nvinfo : EIATTR_CBANK_PARAM_SIZE
	.align		4
.L_1301:
        /*00a4*/ 	.byte	0x03, 0x19
        /*00a6*/ 	.short	0x0128


	//----- nvinfo : EIATTR_PARAM_CBANK
	.align		4
        /*00a8*/ 	.byte	0x04, 0x0a
        /*00aa*/ 	.short	(.L_1303 - .L_1302)
	.align		4
.L_1302:
        /*00ac*/ 	.word	index@(.nv.constant0._ZN10layer_norm13ln_bwd_kernelINS_13Kernel_traitsI13__nv_bfloat16S2_S2_S2_fjLj8192ELj1ELj1ELj8ELj16ENS_18Kernel_traits_baseILj8192ES2_S2_S2_S2_fjLj256EEEEELb0ELb1ELb0ELb1EEEvNS_9BwdParamsE)
        /*00b0*/ 	.short	0x0380
        /*00b2*/ 	.short	0x0128


	//----- nvinfo : EIATTR_SW_WAR
	.align		4
.L_1303:
        /*00b4*/ 	.byte	0x04, 0x36
        /*00b6*/ 	.short	(.L_1305 - .L_1304)
.L_1304:
        /*00b8*/ 	.word	0x00000008
.L_1305:


//--------------------- .nv.info._ZN10layer_norm13ln_bwd_kernelINS_13Kernel_traitsI13__nv_bfloat16S2_S2_S2_fjLj8192ELj1ELj1ELj8ELj16ENS_18Kernel_traits_baseILj8192ES2_S2_S2_S2_fjLj256EEEEELb0ELb1ELb1ELb0EEEvNS_9BwdParamsE --------------------------
	.section	.nv.info._ZN10layer_norm13ln_bwd_kernelINS_13Kernel_traitsI13__nv_bfloat16S2_S2_S2_fjLj8192ELj1ELj1ELj8ELj16ENS_18Kernel_traits_baseILj8192ES2_S2_S2_S2_fjLj256EEEEELb0ELb1ELb1ELb0EEEvNS_9BwdParamsE,"",@"SHT_CUDA_INFO"
	.sectionflags	@""
	.align	4


	//----- nvinfo : EIATTR_CUDA_API_VERSION
	.align		4
        /*0000*/ 	.byte	0x04, 0x37
        /*0002*/ 	.short	(.L_1307 - .L_1306)
.L_1306:
        /*0004*/ 	.word	0x00000082


	//----- nvinfo : EIATTR_KPARAM_INFO
	.align		4
.L_1307:
        /*0008*/ 	.byte	0x04, 0x17
        /*000a*/ 	.short	(.L_1309 - .L_1308)
.L_1308:
        /*000c*/ 	.word	0x00000000
        /*0010*/ 	.short	0x0000
        /*0012*/ 	.short	0x0000
        /*0014*/ 	.byte	0x00, 0xf0, 0xa1, 0x04


	//----- nvinfo : EIATTR_SPARSE_MMA_MASK
	.align		4
.L_1309:
        /*0018*/ 	.byte	0x03, 0x50
        /*001a*/ 	.short	0x0000


	//----- nvinfo : EIATTR_MAXREG_COUNT
	.align		4
        /*001c*/ 	.byte	0x03, 0x1b
        /*001e*/ 	.short	0x00ff


	//----- nvinfo : EIATTR_NUM_BARRIERS
	.align		4
        /*0020*/ 	.byte	0x02, 0x4c
        /*0022*/ 	.byte	0x01
	.zero		1


	//----- nvinfo : EIATTR_ANNOTATIONS
	.align		4
        /*0024*/ 	.byte	0x04, 0x55
        /*0026*/ 	.short	(.L_1311 - .L_1310)


	//   ....[0]....
.L_1310:
        /*0028*/ 	.word	0x00000001
        /*002c*/ 	.byte	0x30, 0x06, 0x00, 0x00, 0x01, 0x00, 0x00, 0x00, 0x70, 0x06, 0x00, 0x00, 0x01, 0x00, 0x00, 0x00
        /*003c*/ 	.byte	0xb0, 0x06, 0x00, 0x00, 0x01, 0x00, 0x00, 0x00, 0xe0, 0x0d, 0x00, 0x00, 0x01, 0x00, 0x00, 0x00
        /*004c*/ 	.byte	0xf0, 0x0d, 0x00, 0x00, 0x01, 0x00, 0x00, 0x00, 0x10, 0x0e, 0x00, 0x00


	//----- nvinfo : EIATTR_MERCURY_ISA_VERSION
	.align		4
.L_1311:
        /*0058*/ 	.byte	0x03, 0x5f
        /*005a*/ 	.short	0x0101


	//----- nvinfo : EIATTR_COOP_GROUP_MASK_REGIDS
	.align		4
        /*005c*/ 	.byte	0x04, 0x29
        /*005e*/ 	.short	(.L_1313 - .L_1312)


	//   ....[0]....
.L_1312:
        /*0060*/ 	.word	0xffffffff


	//   ....[1]....
        /*0064*/ 	.word	0xffffffff


	//   ....[2]....
        /*0068*/ 	.word	0xffffffff


	//   ....[3]....
        /*006c*/ 	.word	0xffffffff


	//   ....[4]....
        /*0070*/ 	.word	0xffffffff


	//   ....[5]....
        /*0074*/ 	.word	0xffffffff


	//   ....[6]....
        /*0078*/ 	.word	0xffffffff


	//   ....[7]....
        /*007c*/ 	.word	0xffffffff


	//   ....[8]....
        /*0080*/ 	.word	0xffffffff


	//   ....[9]....
        /*0084*/ 	.word	0xffffffff


	//----- nvinfo : EIATTR_COOP_GROUP_INSTR_OFFSETS
	.align		4
.L_1313:
        /*0088*/ 	.byte	0x04, 0x28
        /*008a*/ 	.short	(.L_1315 - .L_1314)


	//   ....[0]....
.L_1314:
        /*008c*/ 	.word	0x00002a50


	//   ....[1]....
        /*0090*/ 	.word	0x00002a70


	//   ....[2]....
        /*0094*/ 	.word	0x00002ab0


	//   ....[3]....
        /*0098*/ 	.word	0x00002ac0


	//   ....[4]....
        /*009c*/ 	.word	0x00002b00


	//   ....[5]....
        /*00a0*/ 	.word	0x00002b10


	//   ....[6]....
        /*00a4*/ 	.word	0x00002b40


	//   ....[7]....
        /*00a8*/ 	.word	0x00002b50


	//   ....[8]....
        /*00ac*/ 	.word	0x00002b80


	//   ....[9]....
        /*00b0*/ 	.word	0x00002b90


	//----- nvinfo : EIATTR_VRC_CTA_INIT_COUNT
	.align		4
.L_1315:
        /*00b4*/ 	.byte	0x02, 0x4a
	.zero		1
	.zero		1


	//----- nvinfo : EIATTR_EXIT_INSTR_OFFSETS
	.align		4
        /*00b8*/ 	.byte	0x04, 0x1c
        /*00ba*/ 	.short	(.L_1317 - .L_1316)


	//   ....[0]....
.L_1316:
        /*00bc*/ 	.word	0x0000a540


	//   ....[1]....
        /*00c0*/ 	.word	0x0000a610


	//----- nvinfo : EIATTR_MAX_THREADS
	.align		4
.L_1317:
        /*00c4*/ 	.byte	0x04, 0x05
        /*00c6*/ 	.short	(.L_1319 - .L_1318)
.L_1318:
        /*00c8*/ 	.word	0x00000100
        /*00cc*/ 	.word	0x00000001
        /*00d0*/ 	.word	0x00000001


	//----- nvinfo : EIATTR_CRS_STACK_SIZE
	.align		4
.L_1319:
        /*00d4*/ 	.byte	0x04, 0x1e
        /*00d6*/ 	.short	(.L_1321 - .L_1320)
.L_1320:
        /*00d8*/ 	.word	0x00000000


	//----- nvinfo : EIATTR_CBANK_PARAM_SIZE
	.align		4
.L_1321:
        /*00dc*/ 	.byte	0x03, 0x19
        /*00de*/ 	.short	0x0128


	//----- nvinfo : EIATTR_PARAM_CBANK
	.align		4
        /*00e0*/ 	.byte	0x04, 0x0a
        /*00e2*/ 	.short	(.L_1323 - .L_1322)
	.align		4
.L_1322:
        /*00e4*/ 	.word	index@(.nv.constant0._ZN10layer_norm13ln_bwd_kernelINS_13Kernel_traitsI13__nv_bfloat16S2_S2_S2_fjLj8192ELj1ELj1ELj8ELj16ENS_18Kernel_traits_baseILj8192ES2_S2_S2_S2_fjLj256EEEEELb0ELb1ELb1ELb0EEEvNS_9BwdParamsE)
        /*00e8*/ 	.short	0x0380
        /*00ea*/ 	.short	0x0128


	//----- nvinfo : EIATTR_SW_WAR
	.align		4
.L_1323:
        /*00ec*/ 	.byte	0x04, 0x36
        /*00ee*/ 	.short	(.L_1325 - .L_1324)
.L_1324:
        /*00f0*/ 	.word	0x00000008
.L_1325:


//--------------------- .nv.info._ZN10layer_norm13ln_bwd_kernelINS_13Kernel_traitsI13__nv_bfloat16S2_S2_S2_fjLj8192ELj1ELj1ELj8ELj16ENS_18Kernel_traits_baseILj8192ES2_S2_S2_S2_fjLj256EEEEELb0ELb1ELb1ELb1EEEvNS_9BwdParamsE --------------------------
	.section	.nv.info._ZN10layer_norm13ln_bwd_kernelINS_13Kernel_traitsI13__nv_bfloat16S2_S2_S2_fjLj8192ELj1ELj1ELj8ELj16ENS_18Kernel_traits_baseILj8192ES2_S2_S2_S2_fjLj256EEEEELb0ELb1ELb1ELb1EEEvNS_9BwdParamsE,"",@"SHT_CUDA_INFO"
	.sectionflags	@""
	.align	4


	//----- nvinfo : EIATTR_CUDA_API_VERSION
	.align		4
        /*0000*/ 	.byte	0x04, 0x37
        /*0002*/ 	.short	(.L_1327 - .L_1326)
.L_1326:
        /*0004*/ 	.word	0x00000082


	//----- nvinfo : EIATTR_KPARAM_INFO
	.align		4
.L_1327:
        /*0008*/ 	.byte	0x04, 0x17
        /*000a*/ 	.short	(.L_1329 - .L_1328)
.L_1328:
        /*000c*/ 	.word	0x00000000
        /*0010*/ 	.short	0x0000
        /*0012*/ 	.short	0x0000
        /*0014*/ 	.byte	0x00, 0xf0, 0xa1, 0x04


	//----- nvinfo : EIATTR_SPARSE_MMA_MASK
	.align		4
.L_1329:
        /*0018*/ 	.byte	0x03, 0x50
        /*001a*/ 	.short	0x0000


	//----- nvinfo : EIATTR_MAXREG_COUNT
	.align		4
        /*001c*/ 	.byte	0x03, 0x1b
        /*001e*/ 	.short	0x00ff


	//----- nvinfo : EIATTR_NUM_BARRIERS
	.align		4
        /*0020*/ 	.byte	0x02, 0x4c
        /*0022*/ 	.byte	0x01
	.zero		1


	//----- nvinfo : EIATTR_MERCURY_ISA_VERSION
	.align		4
        /*0024*/ 	.byte	0x03, 0x5f
        /*0026*/ 	.short	0x0101


	//----- nvinfo : EIATTR_COOP_GROUP_MASK_REGIDS
	.align		4
        /*0028*/ 	.byte	0x04, 0x29
        /*002a*/ 	.short	(.L_1331 - .L_1330)


	//   ....[0]....
.L_1330:
        /*002c*/ 	.word	0xffffffff


	//   ....[1]....
        /*0030*/ 	.word	0xffffffff


	//   ....[2]....
        /*0034*/ 	.word	0xffffffff


	//   ....[3]....
        /*0038*/ 	.word	0xffffffff


	//   ....[4]....
        /*003c*/ 	.word	0xffffffff


	//   ....[5]....
        /*0040*/ 	.word	0xffffffff


	//   ....[6]....
        /*0044*/ 	.word	0xffffffff


	//   ....[7]....
        /*0048*/ 	.word	0xffffffff


	//   ....[8]....
        /*004c*/ 	.word	0xffffffff


	//   ....[9]....
        /*0050*/ 	.word	0xffffffff


	//----- nvinfo : EIATTR_COOP_GROUP_INSTR_OFFSETS
	.align		4
.L_1331:
        /*0054*/ 	.byte	0x04, 0x28
        /*0056*/ 	.short	(.L_1333 - .L_1332)


	//   ....[0]....
.L_1332:
        /*0058*/ 	.word	0x00002250


	//   ....[1]....
        /*005c*/ 	.word	0x00002270


	//   ....[2]....
        /*0060*/ 	.word	0x000022b0


	//   ....[3]....
        /*0064*/ 	.word	0x000022c0


	//   ....[4]....
        /*0068*/ 	.word	0x00002300


	//   ....[5]....
        /*006c*/ 	.word	0x00002310


	//   ....[6]....
        /*0070*/ 	.word	0x00002340


	//   ....[7]....
        /*0074*/ 	.word	0x00002350


	//   ....[8]....
        /*0078*/ 	.word	0x00002380


	//   ....[9]....
        /*007c*/ 	.word	0x00002390


	//----- nvinfo : EIATTR_VRC_CTA_INIT_COUNT
	.align		4
.L_1333:
        /*0080*/ 	.byte	0x02, 0x4a
	.zero		1
	.zero		1


	//----- nvinfo : EIATTR_EXIT_INSTR_OFFSETS
	.align		4
        /*0084*/ 	.byte	0x04, 0x1c
        /*0086*/ 	.short	(.L_1335 - .L_1334)


	//   ....[0]....
.L_1334:
        /*0088*/ 	.word	0x000099c0


	//----- nvinfo : EIATTR_MAX_THREADS
	.align		4
.L_1335:
        /*008c*/ 	.byte	0x04, 0x05
        /*008e*/ 	.short	(.L_1337 - .L_1336)
.L_1336:
        /*0090*/ 	.word	0x00000100
        /*0094*/ 	.word	0x00000001
        /*0098*/ 	.word	0x00000001


	//----- nvinfo : EIATTR_CRS_STACK_SIZE
	.align		4
.L_1337:
        /*009c*/ 	.byte	0x04, 0x1e
        /*009e*/ 	.short	(.L_1339 - .L_1338)
.L_1338:
        /*00a0*/ 	.word	0x00000000


	//----- nvinfo : EIATTR_CBANK_PARAM_SIZE
	.align		4
.L_1339:
        /*00a4*/ 	.byte	0x03, 0x19
        /*00a6*/ 	.short	0x0128


	//----- nvinfo : EIATTR_PARAM_CBANK
	.align		4
        /*00a8*/ 	.byte	0x04, 0x0a
        /*00aa*/ 	.short	(.L_1341 - .L_1340)
	.align		4
.L_1340:
        /*00ac*/ 	.word	index@(.nv.constant0._ZN10layer_norm13ln_bwd_kernelINS_13Kernel_traitsI13__nv_bfloat16S2_S2_S2_fjLj8192ELj1ELj1ELj8ELj16ENS_18Kernel_traits_baseILj8192ES2_S2_S2_S2_fjLj256EEEEELb0ELb1ELb1ELb1EEEvNS_9BwdParamsE)
        /*00b0*/ 	.short	0x0380
        /*00b2*/ 	.short	0x0128


	//----- nvinfo : EIATTR_SW_WAR
	.align		4
.L_1341:
        /*00b4*/ 	.byte	0x04, 0x36
        /*00b6*/ 	.short	(.L_1343 - .L_1342)
.L_1342:
        /*00b8*/ 	.word	0x00000008
.L_1343:


//--------------------- .nv.info._ZN10layer_norm13ln_bwd_kernelINS_13Kernel_traitsI13__nv_bfloat16S2_S2_S2_fjLj8192ELj1ELj1ELj8ELj16ENS_18Kernel_traits_baseILj8192ES2_S2_S2_S2_fjLj256EEEEELb1ELb0ELb0ELb0EEEvNS_9BwdParamsE --------------------------
	.section	.nv.info._ZN10layer_norm13ln_bwd_kernelINS_13Kernel_traitsI13__nv_bfloat16S2_S2_S2_fjLj8192ELj1ELj1ELj8ELj16ENS_18Kernel_traits_baseILj8192ES2_S2_S2_S2_fjLj256EEEEELb1ELb0ELb0ELb0EEEvNS_9BwdParamsE,"",@"SHT_CUDA_INFO"
	.sectionflags	@""
	.align	4


	//----- nvinfo : EIATTR_CUDA_API_VERSION
	.align		4
        /*0000*/ 	.byte	0x04, 0x37
        /*0002*/ 	.short	(.L_1345 - .L_1344)
.L_1344:
        /*0004*/ 	.word	0x00000082


	//----- nvinfo : EIATTR_KPARAM_INFO
	.align		4
.L_1345:
        /*0008*/ 	.byte	0x04, 0x17
        /*000a*/ 	.short	(.L_1347 - .L_1346)
.L_1346:
        /*000c*/ 	.word	0x00000000
        /*0010*/ 	.short	0x0000
        /*0012*/ 	.short	0x0000
        /*0014*/ 	.byte	0x00, 0xf0, 0xa1, 0x04


	//----- nvinfo : EIATTR_SPARSE_MMA_MASK
	.align		4
.L_1347:
        /*0018*/ 	.byte	0x03, 0x50
        /*001a*/ 	.short	0x0000


	//----- nvinfo : EIATTR_MAXREG_COUNT
	.align		4
        /*001c*/ 	.byte	0x03, 0x1b
        /*001e*/ 	.short	0x00ff


	//----- nvinfo : EIATTR_NUM_BARRIERS
	.align		4
        /*0020*/ 	.byte	0x02, 0x4c
        /*0022*/ 	.byte	0x01
	.zero		1


	//----- nvinfo : EIATTR_MERCURY_ISA_VERSION
	.align		4
        /*0024*/ 	.byte	0x03, 0x5f
        /*0026*/ 	.short	0x0101


	//----- nvinfo : EIATTR_COOP_GROUP_MASK_REGIDS
	.align		4
        /*0028*/ 	.byte	0x04, 0x29
        /*002a*/ 	.short	(.L_1349 - .L_1348)


	//   ....[0]....
.L_1348:
        /*002c*/ 	.word	0xffffffff


	//   ....[1]....
        /*0030*/ 	.word	0xffffffff


	//   ....[2]....
        /*0034*/ 	.word	0xffffffff


	//   ....[3]....
        /*0038*/ 	.word	0xffffffff


	//   ....[4]....
        /*003c*/ 	.word	0xffffffff


	//   ....[5]....
        /*0040*/ 	.word	0xffffffff


	//   ....[6]....
        /*0044*/ 	.word	0xffffffff


	//   ....[7]....
        /*0048*/ 	.word	0xffffffff


	//   ....[8]....
        /*004c*/ 	.word	0xffffffff


	//   ....[9]....
        /*0050*/ 	.word	0xffffffff


	//----- nvinfo : EIATTR_COOP_GROUP_INSTR_OFFSETS
	.align		4
.L_1349:
        /*0054*/ 	.byte	0x04, 0x28
        /*0056*/ 	.short	(.L_1351 - .L_1350)


	//   ....[0]....
.L_1350:
        /*0058*/ 	.word	0x000023a0


	//   ....[1]....
        /*005c*/ 	.word	0x000023d0


	//   ....[2]....
        /*0060*/ 	.word	0x00002450


	//   ....[3]....
        /*0064*/ 	.word	0x00002480


	//   ....[4]....
        /*0068*/ 	.word	0x000024b0


	//   ....[5]....
        /*006c*/ 	.word	0x000024d0


	//   ....[6]....
        /*0070*/ 	.word	0x00002510


	//   ....[7]....
        /*0074*/ 	.word	0x00002530


	//   ....[8]....
        /*0078*/ 	.word	0x00002550


	//   ....[9]....
        /*007c*/ 	.word	0x00002570


	//----- nvinfo : EIATTR_VRC_CTA_INIT_COUNT
	.align		4
.L_1351:
        /*0080*/ 	.byte	0x02, 0x4a
	.zero		1
	.zero		1


	//----- nvinfo : EIATTR_EXIT_INSTR_OFFSETS
	.align		4
        /*0084*/ 	.byte	0x04, 0x1c
        /*0086*/ 	.short	(.L_1353 - .L_1352)


	//   ....[0]....
.L_1352:
        /*0088*/ 	.word	0x00007680


	//   ....[1]....
        /*008c*/ 	.word	0x00007720


	//----- nvinfo : EIATTR_MAX_THREADS
	.align		4
.L_1353:
        /*0090*/ 	.byte	0x04, 0x05
        /*0092*/ 	.short	(.L_1355 - .L_1354)
.L_1354:
        /*0094*/ 	.word	0x00000100
        /*0098*/ 	.word	0x00000001
        /*009c*/ 	.word	0x00000001


	//----- nvinfo : EIATTR_CRS_STACK_SIZE
	.align		4
.L_1355:
        /*00a0*/ 	.byte	0x04, 0x1e
        /*00a2*/ 	.short	(.L_1357 - .L_1356)
.L_1356:
        /*00a4*/ 	.word	0x00000000


	//----- nvinfo : EIATTR_CBANK_PARAM_SIZE
	.align		4
.L_1357:
        /*00a8*/ 	.byte	0x03, 0x19
        /*00aa*/ 	.short	0x0128


	//----- nvinfo : EIATTR_PARAM_CBANK
	.align		4
        /*00ac*/ 	.byte	0x04, 0x0a
        /*00ae*/ 	.short	(.L_1359 - .L_1358)
	.align		4
.L_1358:
        /*00b0*/ 	.word	index@(.nv.constant0._ZN10layer_norm13ln_bwd_kernelINS_13Kernel_traitsI13__nv_bfloat16S2_S2_S2_fjLj8192ELj1ELj1ELj8ELj16ENS_18Kernel_traits_baseILj8192ES2_S2_S2_S2_fjLj256EEEEELb1ELb0ELb0ELb0EEEvNS_9BwdParamsE)
        /*00b4*/ 	.short	0x0380
        /*00b6*/ 	.short	0x0128


	//----- nvinfo : EIATTR_SW_WAR
	.align		4
.L_1359:
        /*00b8*/ 	.byte	0x04, 0x36
        /*00ba*/ 	.short	(.L_1361 - .L_1360)
.L_1360:
        /*00bc*/ 	.word	0x00000008
.L_1361:


//--------------------- .nv.info._ZN10layer_norm13ln_bwd_kernelINS_13Kernel_traitsI13__nv_bfloat16S2_S2_S2_fjLj8192ELj1ELj1ELj8ELj16ENS_18Kernel_traits_baseILj8192ES2_S2_S2_S2_fjLj256EEEEELb1ELb0ELb0ELb1EEEvNS_9BwdParamsE --------------------------
	.section	.nv.info._ZN10layer_norm13ln_bwd_kernelINS_13Kernel_traitsI13__nv_bfloat16S2_S2_S2_fjLj8192ELj1ELj1ELj8ELj16ENS_18Kernel_traits_baseILj8192ES2_S2_S2_S2_fjLj256EEEEELb1ELb0ELb0ELb1EEEvNS_9BwdParamsE,"",@"SHT_CUDA_INFO"
	.sectionflags	@""
	.align	4


	//----- nvinfo : EIATTR_CUDA_API_VERSION
	.align		4
        /*0000*/ 	.byte	0x04, 0x37
        /*0002*/ 	.short	(.L_1363 - .L_1362)
.L_1362:
        /*0004*/ 	.word	0x00000082


	//----- nvinfo : EIATTR_KPARAM_INFO
	.align		4
.L_1363:
        /*0008*/ 	.byte	0x04, 0x17
        /*000a*/ 	.short	(.L_1365 - .L_1364)
.L_1364:
        /*000c*/ 	.word	0x00000000
        /*0010*/ 	.short	0x0000
        /*0012*/ 	.short	0x0000
        /*0014*/ 	.byte	0x00, 0xf0, 0xa1, 0x04


	//----- nvinfo : EIATTR_SPARSE_MMA_MASK
	.align		4
.L_1365:
        /*0018*/ 	.byte	0x03, 0x50
        /*001a*/ 	.short	0x0000


	//----- nvinfo : EIATTR_MAXREG_COUNT
	.align		4
        /*001c*/ 	.byte	0x03, 0x1b
        /*001e*/ 	.short	0x00ff


	//----- nvinfo : EIATTR_NUM_BARRIERS
	.align		4
        /*0020*/ 	.byte	0x02, 0x4c
        /*0022*/ 	.byte	0x01
	.zero		1


	//----- nvinfo : EIATTR_MERCURY_ISA_VERSION
	.align		4
        /*0024*/ 	.byte	0x03, 0x5f
        /*0026*/ 	.short	0x0101


	//----- nvinfo : EIATTR_COOP_GROUP_MASK_REGIDS
	.align		4
        /*0028*/ 	.byte	0x04, 0x29
        /*002a*/ 	.short	(.L_1367 - .L_1366)


	//   ....[0]....
.L_1366:
        /*002c*/ 	.word	0xffffffff


	//   ....[1]....
        /*0030*/ 	.word	0xffffffff


	//   ....[2]....
        /*0034*/ 	.word	0xffffffff


	//   ....[3]....
        /*0038*/ 	.word	0xffffffff


	//   ....[4]....
        /*003c*/ 	.word	0xffffffff


	//   ....[5]....
        /*0040*/ 	.word	0xffffffff


	//   ....[6]....
        /*0044*/ 	.word	0xffffffff


	//   ....[7]....
        /*0048*/ 	.word	0xffffffff


	//   ....[8]....
        /*004c*/ 	.word	0xffffffff


	//   ....[9]....
        /*0050*/ 	.word	0xffffffff


	//----- nvinfo : EIATTR_COOP_GROUP_INSTR_OFFSETS
	.align		4
.L_1367:
        /*0054*/ 	.byte	0x04, 0x28
        /*0056*/ 	.short	(.L_1369 - .L_1368)


	//   ....[0]....
.L_1368:
        /*0058*/ 	.word	0x00001bb0


	//   ....[1]....
        /*005c*/ 	.word	0x00001bc0


	//   ....[2]....
        /*0060*/ 	.word	0x00001c10


	//   ....[3]....
        /*0064*/ 	.word	0x00001c20


	//   ....[4]....
        /*0068*/ 	.word	0x00001c50


	//   ....[5]....
        /*006c*/ 	.word	0x00001c60


	//   ....[6]....
        /*0070*/ 	.word	0x00001ca0


	//   ....[7]....
        /*0074*/ 	.word	0x00001cb0


	//   ....[8]....
        /*0078*/ 	.word	0x00001d20


	//   ....[9]....
        /*007c*/ 	.word	0x00001d40


	//----- nvinfo : EIATTR_VRC_CTA_INIT_COUNT
	.align		4
.L_1369:
        /*0080*/ 	.byte	0x02, 0x4a
	.zero		1
	.zero		1


	//----- nvinfo : EIATTR_EXIT_INSTR_OFFSETS
	.align		4
        /*0084*/ 	.byte	0x04, 0x1c
        /*0086*/ 	.short	(.L_1371 - .L_1370)


	//   ....[0]....
.L_1370:
        /*0088*/ 	.word	0x00007280


	//----- nvinfo : EIATTR_MAX_THREADS
	.align		4
.L_1371:
        /*008c*/ 	.byte	0x04, 0x05
        /*008e*/ 	.short	(.L_1373 - .L_1372)
.L_1372:
        /*0090*/ 	.word	0x00000100
        /*0094*/ 	.word	0x00000001
        /*0098*/ 	.word	0x00000001


	//----- nvinfo : EIATTR_CBANK_PARAM_SIZE
	.align		4
.L_1373:
        /*009c*/ 	.byte	0x03, 0x19
        /*009e*/ 	.short	0x0128


	//----- nvinfo : EIATTR_PARAM_CBANK
	.align		4
        /*00a0*/ 	.byte	0x04, 0x0a
        /*00a2*/ 	.short	(.L_1375 - .L_1374)
	.align		4
.L_1374:
        /*00a4*/ 	.word	index@(.nv.constant0._ZN10layer_norm13ln_bwd_kernelINS_13Kernel_traitsI13__nv_bfloat16S2_S2_S2_fjLj8192ELj1ELj1ELj8ELj16ENS_18Kernel_traits_baseILj8192ES2_S2_S2_S2_fjLj256EEEEELb1ELb0ELb0ELb1EEEvNS_9BwdParamsE)
        /*00a8*/ 	.short	0x0380
        /*00aa*/ 	.short	0x0128


	//----- nvinfo : EIATTR_SW_WAR
	.align		4
.L_1375:
        /*00ac*/ 	.byte	0x04, 0x36
        /*00ae*/ 	.short	(.L_1377 - .L_1376)
.L_1376:
        /*00b0*/ 	.word	0x00000008
.L_1377:


//--------------------- .nv.info._ZN10layer_norm22ln_bwd_finalize_kernelINS_22Kernel_traits_finalizeILj8192E13__nv_bfloat16S2_S2_S2_fjLb0ELj1024ELj4ENS_18Kernel_traits_baseILj8192ES2_S2_S2_S2_fjLj1024EEEEELb0ELb0EEEvNS_9BwdParamsE --------------------------
	.section	.nv.info._ZN10layer_norm22ln_bwd_finalize_kernelINS_22Kernel_traits_finalizeILj8192E13__nv_bfloat16S2_S2_S2_fjLb0ELj1024ELj4ENS_18Kernel_traits_baseILj8192ES2_S2_S2_S2_fjLj1024EEEEELb0ELb0EEEvNS_9BwdParamsE,"",@"SHT_CUDA_INFO"
	.sectionflags	@""
	.align	4


	//----- nvinfo : EIATTR_CUDA_API_VERSION
	.align		4
        /*0000*/ 	.byte	0x04, 0x37
        /*0002*/ 	.short	(.L_1379 - .L_1378)
.L_1378:
        /*0004*/ 	.word	0x00000082


	//----- nvinfo : EIATTR_KPARAM_INFO
	.align		4
.L_1379:
        /*0008*/ 	.byte	0x04, 0x17
        /*000a*/ 	.short	(.L_1381 - .L_1380)
.L_1380:
        /*000c*/ 	.word	0x00000000
        /*0010*/ 	.short	0x0000
        /*0012*/ 	.short	0x0000
        /*0014*/ 	.byte	0x00, 0xf0, 0xa1, 0x04


	//----- nvinfo : EIATTR_SPARSE_MMA_MASK
	.align		4
.L_1381:
        /*0018*/ 	.byte	0x03, 0x50
        /*001a*/ 	.short	0x0000


	//----- nvinfo : EIATTR_MAXREG_COUNT
	.align		4
        /*001c*/ 	.byte	0x03, 0x1b
        /*001e*/ 	.short	0x0040


	//----- nvinfo : EIATTR_NUM_BARRIERS
	.align		4
        /*0020*/ 	.byte	0x02, 0x4c
        /*0022*/ 	.byte	0x01
	.zero		1


	//----- nvinfo : EIATTR_MERCURY_ISA_VERSION
	.align		4
        /*0024*/ 	.byte	0x03, 0x5f
        /*0026*/ 	.short	0x0101


	//----- nvinfo : EIATTR_COOP_GROUP_MASK_REGIDS
	.align		4
        /*0028*/ 	.byte	0x04, 0x29
        /*002a*/ 	.short	(.L_1383 - .L_1382)


	//   ....[0]....
.L_1382:
        /*002c*/ 	.word	0xffffffff


	//   ....[1]....
        /*0030*/ 	.word	0xffffffff


	//   ....[2]....
        /*0034*/ 	.word	0xffffffff


	//   ....[3]....
        /*0038*/ 	.word	0xffffffff


	//   ....[4]....
        /*003c*/ 	.word	0xffffffff


	//   ....[5]....
        /*0040*/ 	.word	0xffffffff


	//   ....[6]....
        /*0044*/ 	.word	0xffffffff


	//   ....[7]....
        /*0048*/ 	.word	0xffffffff


	//   ....[8]....
        /*004c*/ 	.word	0xffffffff


	//   ....[9]....
        /*0050*/ 	.word	0xffffffff


	//----- nvinfo : EIATTR_COOP_GROUP_INSTR_OFFSETS
	.align		4
.L_1383:
        /*0054*/ 	.byte	0x04, 0x28
        /*0056*/ 	.short	(.L_1385 - .L_1384)


	//   ....[0]....
.L_1384:
        /*0058*/ 	.word	0x00001540


	//   ....[1]....
        /*005c*/ 	.word	0x00001550


	//   ....[2]....
        /*0060*/ 	.word	0x00001580


	//   ....[3]....
        /*0064*/ 	.word	0x00001590


	//   ....[4]....
        /*0068*/ 	.word	0x000015c0


	//   ....[5]....
        /*006c*/ 	.word	0x000015d0


	//   ....[6]....
        /*0070*/ 	.word	0x00001610


	//   ....[7]....
        /*0074*/ 	.word	0x00001630


	//   ....[8]....
        /*0078*/ 	.word	0x00001680


	//   ....[9]....
        /*007c*/ 	.word	0x00001690


	//----- nvinfo : EIATTR_VRC_CTA_INIT_COUNT
	.align		4
.L_1385:
        /*0080*/ 	.byte	0x02, 0x4a
	.zero		1
	.zero		1


	//----- nvinfo : EIATTR_EXIT_INSTR_OFFSETS
	.align		4
        /*0084*/ 	.byte	0x04, 0x1c
        /*0086*/ 	.short	(.L_1387 - .L_1386)


	//   ....[0]....
.L_1386:
        /*0088*/ 	.word	0x00000060


	//   ....[1]....
        /*008c*/ 	.word	0x000016f0


	//   ....[2]....
        /*0090*/ 	.word	0x00001720


	//   ....[3]....
        /*0094*/ 	.word	0x000017e0


	//----- nvinfo : EIATTR_MAX_THREADS
	.align		4
.L_1387:
        /*0098*/ 	.byte	0x04, 0x05
        /*009a*/ 	.short	(.L_1389 - .L_1388)
.L_1388:
        /*009c*/ 	.word	0x00000400
        /*00a0*/ 	.word	0x00000001
        /*00a4*/ 	.word	0x00000001


	//----- nvinfo : EIATTR_CRS_STACK_SIZE
	.align		4
.L_1389:
        /*00a8*/ 	.byte	0x04, 0x1e
        /*00aa*/ 	.short	(.L_1391 - .L_1390)
.L_1390:
        /*00ac*/ 	.word	0x00000000


	//----- nvinfo : EIATTR_CBANK_PARAM_SIZE
	.align		4
.L_1391:
        /*00b0*/ 	.byte	0x03, 0x19
        /*00b2*/ 	.short	0x0128


	//----- nvinfo : EIATTR_PARAM_CBANK
	.align		4
        /*00b4*/ 	.byte	0x04, 0x0a
        /*00b6*/ 	.short	(.L_1393 - .L_1392)
	.align		4
.L_1392:
        /*00b8*/ 	.word	index@(.nv.constant0._ZN10layer_norm22ln_bwd_finalize_kernelINS_22Kernel_traits_finalizeILj8192E13__nv_bfloat16S2_S2_S2_fjLb0ELj1024ELj4ENS_18Kernel_traits_baseILj8192ES2_S2_S2_S2_fjLj1024EEEEELb0ELb0EEEvNS_9BwdParamsE)
        /*00bc*/ 	.short	0x0380
        /*00be*/ 	.short	0x0128


	//----- nvinfo : EIATTR_SW_WAR
	.align		4
.L_1393:
        /*00c0*/ 	.byte	0x04, 0x36
        /*00c2*/ 	.short	(.L_1395 - .L_1394)
.L_1394:
        /*00c4*/ 	.word	0x00000008
.L_1395:


//--------------------- .nv.info._ZN10layer_norm13ln_bwd_kernelINS_13Kernel_traitsI13__nv_bfloat16S2_S2_S2_fjLj8192ELj1ELj1ELj8ELj16ENS_18Kernel_traits_baseILj8192ES2_S2_S2_S2_fjLj256EEEEELb1ELb0ELb1ELb0EEEvNS_9BwdParamsE --------------------------
	.section	.nv.info._ZN10layer_norm13ln_bwd_kernelINS_13Kernel_traitsI13__nv_bfloat16S2_S2_S2_fjLj8192ELj1ELj1ELj8ELj16ENS_18Kernel_traits_baseILj8192ES2_S2_S2_S2_fjLj256EEEEELb1ELb0ELb1ELb0EEEvNS_9BwdParamsE,"",@"SHT_CUDA_INFO"
	.sectionflags	@""
	.align	4


	//----- nvinfo : EIATTR_CUDA_API_VERSION
	.align		4
        /*0000*/ 	.byte	0x04, 0x37
        /*0002*/ 	.short	(.L_1397 - .L_1396)
.L_1396:
        /*0004*/ 	.word	0x00000082


	//----- nvinfo : EIATTR_KPARAM_INFO
	.align		4
.L_1397:
        /*0008*/ 	.byte	0x04, 0x17
        /*000a*/ 	.short	(.L_1399 - .L_1398)
.L_1398:
        /*000c*/ 	.word	0x00000000
        /*0010*/ 	.short	0x0000
        /*0012*/ 	.short	0x0000
        /*0014*/ 	.byte	0x00, 0xf0, 0xa1, 0x04


	//----- nvinfo : EIATTR_SPARSE_MMA_MASK
	.align		4
.L_1399:
        /*0018*/ 	.byte	0x03, 0x50
        /*001a*/ 	.short	0x0000


	//----- nvinfo : EIATTR_MAXREG_COUNT
	.align		4
        /*001c*/ 	.byte	0x03, 0x1b
        /*001e*/ 	.short	0x00ff


	//----- nvinfo : EIATTR_NUM_BARRIERS
	.align		4
        /*0020*/ 	.byte	0x02, 0x4c
        /*0022*/ 	.byte	0x01
	.zero		1


	//----- nvinfo : EIATTR_MERCURY_ISA_VERSION
	.align		4
        /*0024*/ 	.byte	0x03, 0x5f
        /*0026*/ 	.short	0x0101


	//----- nvinfo : EIATTR_COOP_GROUP_MASK_REGIDS
	.align		4
        /*0028*/ 	.byte	0x04, 0x29
        /*002a*/ 	.short	(.L_1401 - .L_1400)


	//   ....[0]....
.L_1400:
        /*002c*/ 	.word	0xffffffff


	//   ....[1]....
        /*0030*/ 	.word	0xffffffff


	//   ....[2]....
        /*0034*/ 	.word	0xffffffff


	//   ....[3]....
        /*0038*/ 	.word	0xffffffff


	//   ....[4]....
        /*003c*/ 	.word	0xffffffff


	//   ....[5]....
        /*0040*/ 	.word	0xffffffff


	//   ....[6]....
        /*0044*/ 	.word	0xffffffff


	//   ....[7]....
        /*0048*/ 	.word	0xffffffff


	//   ....[8]....
        /*004c*/ 	.word	0xffffffff


	//   ....[9]....
        /*0050*/ 	.word	0xffffffff


	//----- nvinfo : EIATTR_COOP_GROUP_INSTR_OFFSETS
	.align		4
.L_1401:
        /*0054*/ 	.byte	0x04, 0x28
        /*0056*/ 	.short	(.L_1403 - .L_1402)


	//   ....[0]....
.L_1402:
        /*0058*/ 	.word	0x00002990


	//   ....[1]....
        /*005c*/ 	.word	0x000029b0


	//   ....[2]....
        /*0060*/ 	.word	0x000029f0


	//   ....[3]....
        /*0064*/ 	.word	0x00002a00


	//   ....[4]....
        /*0068*/ 	.word	0x00002a30


	//   ....[5]....
        /*006c*/ 	.word	0x00002a50


	//   ....[6]....
        /*0070*/ 	.word	0x00002a80


	//   ....[7]....
        /*0074*/ 	.word	0x00002a90


	//   ....[8]....
        /*0078*/ 	.word	0x00002ac0


	//   ....[9]....
        /*007c*/ 	.word	0x00002ad0


	//----- nvinfo : EIATTR_VRC_CTA_INIT_COUNT
	.align		4
.L_1403:
        /*0080*/ 	.byte	0x02, 0x4a
	.zero		1
	.zero		1


	//----- nvinfo : EIATTR_EXIT_INSTR_OFFSETS
	.align		4
        /*0084*/ 	.byte	0x04, 0x1c
        /*0086*/ 	.short	(.L_1405 - .L_1404)


	//   ....[0]....
.L_1404:
        /*0088*/ 	.word	0x00009b70


	//   ....[1]....
        /*008c*/ 	.word	0x00009c10


	//----- nvinfo : EIATTR_MAX_THREADS
	.align		4
.L_1405:
        /*0090*/ 	.byte	0x04, 0x05
        /*0092*/ 	.short	(.L_1407 - .L_1406)
.L_1406:
        /*0094*/ 	.word	0x00000100
        /*0098*/ 	.word	0x00000001
        /*009c*/ 	.word	0x00000001


	//----- nvinfo : EIATTR_CRS_STACK_SIZE
	.align		4
.L_1407:
        /*00a0*/ 	.byte	0x04, 0x1e
        /*00a2*/ 	.short	(.L_1409 - .L_1408)
.L_1408:
        /*00a4*/ 	.word	0x00000000


	//----- nvinfo : EIATTR_CBANK_PARAM_SIZE
	.align		4
.L_1409:
        /*00a8*/ 	.byte	0x03, 0x19
        /*00aa*/ 	.short	0x0128


	//----- nvinfo : EIATTR_PARAM_CBANK
	.align		4
        /*00ac*/ 	.byte	0x04, 0x0a
        /*00ae*/ 	.short	(.L_1411 - .L_1410)
	.align		4
.L_1410:
        /*00b0*/ 	.word	index@(.nv.constant0._ZN10layer_norm13ln_bwd_kernelINS_13Kernel_traitsI13__nv_bfloat16S2_S2_S2_fjLj8192ELj1ELj1ELj8ELj16ENS_18Kernel_traits_baseILj8192ES2_S2_S2_S2_fjLj256EEEEELb1ELb0ELb1ELb0EEEvNS_9BwdParamsE)
        /*00b4*/ 	.short	0x0380
        /*00b6*/ 	.short	0x0128


	//----- nvinfo : EIATTR_SW_WAR
	.align		4
.L_1411:
        /*00b8*/ 	.byte	0x04, 0x36
        /*00ba*/ 	.short	(.L_1413 - .L_1412)
.L_1412:
        /*00bc*/ 	.word	0x00000008
.L_1413:


//--------------------- .nv.info._ZN10layer_norm22ln_bwd_finalize_kernelINS_22Kernel_traits_finalizeILj8192E13__nv_bfloat16S2_S2_S2_fjLb0ELj1024ELj4ENS_18Kernel_traits_baseILj8192ES2_S2_S2_S2_fjLj1024EEEEELb0ELb1EEEvNS_9BwdParamsE --------------------------
	.section	.nv.info._ZN10layer_norm22ln_bwd_finalize_kernelINS_22Kernel_traits_finalizeILj8192E13__nv_bfloat16S2_S2_S2_fjLb0ELj1024ELj4ENS_18Kernel_traits_baseILj8192ES2_S2_S2_S2_fjLj1024EEEEELb0ELb1EEEvNS_9BwdParamsE,"",@"SHT_CUDA_INFO"
	.sectionflags	@""
	.align	4


	//----- nvinfo : EIATTR_CUDA_API_VERSION
	.align		4
        /*0000*/ 	.byte	0x04, 0x37
        /*0002*/ 	.short	(.L_1415 - .L_1414)
.L_1414:
        /*0004*/ 	.word	0x00000082


	//----- nvinfo : EIATTR_KPARAM_INFO
	.align		4
.L_1415:
        /*0008*/ 	.byte	0x04, 0x17
        /*000a*/ 	.short	(.L_1417 - .L_1416)
.L_1416:
        /*000c*/ 	.word	0x00000000
        /*0010*/ 	.short	0x0000
        /*0012*/ 	.short	0x0000
        /*0014*/ 	.byte	0x00, 0xf0, 0xa1, 0x04


	//----- nvinfo : EIATTR_SPARSE_MMA_MASK
	.align		4
.L_1417:
        /*0018*/ 	.byte	0x03, 0x50
        /*001a*/ 	.short	0x0000


	//----- nvinfo : EIATTR_MAXREG_COUNT
	.align		4
        /*001c*/ 	.byte	0x03, 0x1b
        /*001e*/ 	.short	0x0040


	//----- nvinfo : EIATTR_NUM_BARRIERS
	.align		4
        /*0020*/ 	.byte	0x02, 0x4c
        /*0022*/ 	.byte	0x01
	.zero		1


	//----- nvinfo : EIATTR_MERCURY_ISA_VERSION
	.align		4
        /*0024*/ 	.byte	0x03, 0x5f
        /*0026*/ 	.short	0x0101


	//----- nvinfo : EIATTR_COOP_GROUP_MASK_REGIDS
	.align		4
        /*0028*/ 	.byte	0x04, 0x29
        /*002a*/ 	.short	(.L_1419 - .L_1418)


	//   ....[0]....
.L_1418:
        /*002c*/ 	.word	0xffffffff


	//   ....[1]....
        /*0030*/ 	.word	0xffffffff


	//   ....[2]....
        /*0034*/ 	.word	0xffffffff


	//   ....[3]....
        /*0038*/ 	.word	0xffffffff


	//   ....[4]....
        /*003c*/ 	.word	0xffffffff


	//   ....[5]....
        /*0040*/ 	.word	0xffffffff


	//   ....[6]....
        /*0044*/ 	.word	0xffffffff


	//   ....[7]....
        /*0048*/ 	.word	0xffffffff


	//   ....[8]....
        /*004c*/ 	.word	0xffffffff


	//   ....[9]....
        /*0050*/ 	.word	0xffffffff


	//----- nvinfo : EIATTR_COOP_GROUP_INSTR_OFFSETS
	.align		4
.L_1419:
        /*0054*/ 	.byte	0x04, 0x28
        /*0056*/ 	.short	(.L_1421 - .L_1420)


	//   ....[0]....
.L_1420:
        /*0058*/ 	.word	0x00001560


	//   ....[1]....
        /*005c*/ 	.word	0x00001570


	//   ....[2]....
        /*0060*/ 	.word	0x000015a0


	//   ....[3]....
        /*0064*/ 	.word	0x000015b0


	//   ....[4]....
        /*0068*/ 	.word	0x000015e0


	//   ....[5]....
        /*006c*/ 	.word	0x000015f0


	//   ....[6]....
        /*0070*/ 	.word	0x00001620


	//   ....[7]....
        /*0074*/ 	.word	0x00001640


	//   ....[8]....
        /*0078*/ 	.word	0x00001670


	//   ....[9]....
        /*007c*/ 	.word	0x00001680


	//----- nvinfo : EIATTR_VRC_CTA_INIT_COUNT
	.align		4
.L_1421:
        /*0080*/ 	.byte	0x02, 0x4a
	.zero		1
	.zero		1


	//----- nvinfo : EIATTR_EXIT_INSTR_OFFSETS
	.align		4
        /*0084*/ 	.byte	0x04, 0x1c
        /*0086*/ 	.short	(.L_1423 - .L_1422)


	//   ....[0]....
.L_1422:
        /*0088*/ 	.word	0x00000060


	//   ....[1]....
        /*008c*/ 	.word	0x000016e0


	//   ....[2]....
        /*0090*/ 	.word	0x000017d0


	//----- nvinfo : EIATTR_MAX_THREADS
	.align		4
.L_1423:
        /*0094*/ 	.byte	0x04, 0x05
        /*0096*/ 	.short	(.L_1425 - .L_1424)
.L_1424:
        /*0098*/ 	.word	0x00000400
        /*009c*/ 	.word	0x00000001
        /*00a0*/ 	.word	0x00000001


	//----- nvinfo : EIATTR_CRS_STACK_SIZE
	.align		4
.L_1425:
        /*00a4*/ 	.byte	0x04, 0x1e
        /*00a6*/ 	.short	(.L_1427 - .L_1426)
.L_1426:
        /*00a8*/ 	.word	0x00000000


	//----- nvinfo : EIATTR_CBANK_PARAM_SIZE
	.align		4
.L_1427:
        /*00ac*/ 	.byte	0x03, 0x19
        /*00ae*/ 	.short	0x0128


	//----- nvinfo : EIATTR_PARAM_CBANK
	.align		4
        /*00b0*/ 	.byte	0x04, 0x0a
        /*00b2*/ 	.short	(.L_1429 - .L_1428)
	.align		4
.L_1428:
        /*00b4*/ 	.word	index@(.nv.constant0._ZN10layer_norm22ln_bwd_finalize_kernelINS_22Kernel_traits_finalizeILj8192E13__nv_bfloat16S2_S2_S2_fjLb0ELj1024ELj4ENS_18Kernel_traits_baseILj8192ES2_S2_S2_S2_fjLj1024EEEEELb0ELb1EEEvNS_9BwdParamsE)
        /*00b8*/ 	.short	0x0380
        /*00ba*/ 	.short	0x0128


	//----- nvinfo : EIATTR_SW_WAR
	.align		4
.L_1429:
        /*00bc*/ 	.byte	0x04, 0x36
        /*00be*/ 	.short	(.L_1431 - .L_1430)
.L_1430:
        /*00c0*/ 	.word	0x00000008
.L_1431:


//--------------------- .nv.info._ZN10layer_norm13ln_bwd_kernelINS_13Kernel_traitsI13__nv_bfloat16S2_S2_S2_fjLj8192ELj1ELj1ELj8ELj16ENS_18Kernel_traits_baseILj8192ES2_S2_S2_S2_fjLj256EEEEELb1ELb0ELb1ELb1EEEvNS_9BwdParamsE --------------------------
	.section	.nv.info._ZN10layer_norm13ln_bwd_kernelINS_13Kernel_traitsI13__nv_bfloat16S2_S2_S2_fjLj8192ELj1ELj1ELj8ELj16ENS_18Kernel_traits_baseILj8192ES2_S2_S2_S2_fjLj256EEEEELb1ELb0ELb1ELb1EEEvNS_9BwdParamsE,"",@"SHT_CUDA_INFO"
	.sectionflags	@""
	.align	4


	//----- nvinfo : EIATTR_CUDA_API_VERSION
	.align		4
        /*0000*/ 	.byte	0x04, 0x37
        /*0002*/ 	.short	(.L_1433 - .L_1432)
.L_1432:
        /*0004*/ 	.word	0x00000082


	//----- nvinfo : EIATTR_KPARAM_INFO
	.align		4
.L_1433:
        /*0008*/ 	.byte	0x04, 0x17
        /*000a*/ 	.short	(.L_1435 - .L_1434)
.L_1434:
        /*000c*/ 	.word	0x00000000
        /*0010*/ 	.short	0x0000
        /*0012*/ 	.short	0x0000
        /*0014*/ 	.byte	0x00, 0xf0, 0xa1, 0x04


	//----- nvinfo : EIATTR_SPARSE_MMA_MASK
	.align		4
.L_1435:
        /*0018*/ 	.byte	0x03, 0x50
        /*001a*/ 	.short	0x0000


	//----- nvinfo : EIATTR_MAXREG_COUNT
	.align		4
        /*001c*/ 	.byte	0x03, 0x1b
        /*001e*/ 	.short	0x00ff


	//----- nvinfo : EIATTR_NUM_BARRIERS
	.align		4
        /*0020*/ 	.byte	0x02, 0x4c
        /*0022*/ 	.byte	0x01
	.zero		1


	//----- nvinfo : EIATTR_MERCURY_ISA_VERSION
	.align		4
        /*0024*/ 	.byte	0x03, 0x5f
        /*0026*/ 	.short	0x0101


	//----- nvinfo : EIATTR_COOP_GROUP_MASK_REGIDS
	.align		4
        /*0028*/ 	.byte	0x04, 0x29
        /*002a*/ 	.short	(.L_1437 - .L_1436)


	//   ....[0]....
.L_1436:
        /*002c*/ 	.word	0xffffffff


	//   ....[1]....
        /*0030*/ 	.word	0xffffffff


	//   ....[2]....
        /*0034*/ 	.word	0xffffffff


	//   ....[3]....
        /*0038*/ 	.word	0xffffffff


	//   ....[4]....
        /*003c*/ 	.word	0xffffffff


	//   ....[5]....
        /*0040*/ 	.word	0xffffffff


	//   ....[6]....
        /*0044*/ 	.word	0xffffffff


	//   ....[7]....
        /*0048*/ 	.word	0xffffffff


	//   ....[8]....
        /*004c*/ 	.word	0xffffffff


	//   ....[9]....
        /*0050*/ 	.word	0xffffffff


	//----- nvinfo : EIATTR_COOP_GROUP_INSTR_OFFSETS
	.align		4
.L_1437:
        /*0054*/ 	.byte	0x04, 0x28
        /*0056*/ 	.short	(.L_1439 - .L_1438)


	//   ....[0]....
.L_1438:
        /*0058*/ 	.word	0x00002320


	//   ....[1]....
        /*005c*/ 	.word	0x00002340


	//   ....[2]....
        /*0060*/ 	.word	0x00002380


	//   ....[3]....
        /*0064*/ 	.word	0x00002390


	//   ....[4]....
        /*0068*/ 	.word	0x000023d0


	//   ....[5]....
        /*006c*/ 	.word	0x000023e0


	//   ....[6]....
        /*0070*/ 	.word	0x00002410


	//   ....[7]....
        /*0074*/ 	.word	0x00002420


	//   ....[8]....
        /*0078*/ 	.word	0x00002450


	//   ....[9]....
        /*007c*/ 	.word	0x00002460


	//----- nvinfo : EIATTR_VRC_CTA_INIT_COUNT
	.align		4
.L_1439:
        /*0080*/ 	.byte	0x02, 0x4a
	.zero		1
	.zero		1


	//----- nvinfo : EIATTR_EXIT_INSTR_OFFSETS
	.align		4
        /*0084*/ 	.byte	0x04, 0x1c
        /*0086*/ 	.short	(.L_1441 - .L_1440)


	//   ....[0]....
.L_1440:
        /*0088*/ 	.word	0x00008f10


	//----- nvinfo : EIATTR_MAX_THREADS
	.align		4
.L_1441:
        /*008c*/ 	.byte	0x04, 0x05
        /*008e*/ 	.short	(.L_1443 - .L_1442)
.L_1442:
        /*0090*/ 	.word	0x00000100
        /*0094*/ 	.word	0x00000001
        /*0098*/ 	.word	0x00000001


	//----- nvinfo : EIATTR_CRS_STACK_SIZE
	.align		4
.L_1443:
        /*009c*/ 	.byte	0x04, 0x1e
        /*009e*/ 	.short	(.L_1445 - .L_1444)
.L_1444:
        /*00a0*/ 	.word	0x00000000


	//----- nvinfo : EIATTR_CBANK_PARAM_SIZE
	.align		4
.L_1445:
        /*00a4*/ 	.byte	0x03, 0x19
        /*00a6*/ 	.short	0x0128


	//----- nvinfo : EIATTR_PARAM_CBANK
	.align		4
        /*00a8*/ 	.byte	0x04, 0x0a
        /*00aa*/ 	.short	(.L_1447 - .L_1446)
	.align		4
.L_1446:
        /*00ac*/ 	.word	index@(.nv.constant0._ZN10layer_norm13ln_bwd_kernelINS_13Kernel_traitsI13__nv_bfloat16S2_S2_S2_fjLj8192ELj1ELj1ELj8ELj16ENS_18Kernel_traits_baseILj8192ES2_S2_S2_S2_fjLj256EEEEELb1ELb0ELb1ELb1EEEvNS_9BwdParamsE)
        /*00b0*/ 	.short	0x0380
        /*00b2*/ 	.short	0x0128


	//----- nvinfo : EIATTR_SW_WAR
	.align		4
.L_1447:
        /*00b4*/ 	.byte	0x04, 0x36
        /*00b6*/ 	.short	(.L_1449 - .L_1448)
.L_1448:
        /*00b8*/ 	.word	0x00000008
.L_1449:


//--------------------- .nv.info._ZN10layer_norm13ln_bwd_kernelINS_13Kernel_traitsI13__nv_bfloat16S2_S2_S2_fjLj8192ELj1ELj1ELj8ELj16ENS_18Kernel_traits_baseILj8192ES2_S2_S2_S2_fjLj256EEEEELb1ELb1ELb0ELb0EEEvNS_9BwdParamsE --------------------------
	.section	.nv.info._ZN10layer_norm13ln_bwd_kernelINS_13Kernel_traitsI13__nv_bfloat16S2_S2_S2_fjLj8192ELj1ELj1ELj8ELj16ENS_18Kernel_traits_baseILj8192ES2_S2_S2_S2_fjLj256EEEEELb1ELb1ELb0ELb0EEEvNS_9BwdParamsE,"",@"SHT_CUDA_INFO"
	.sectionflags	@""
	.align	4


	//----- nvinfo : EIATTR_CUDA_API_VERSION
	.align		4
        /*0000*/ 	.byte	0x04, 0x37
        /*0002*/ 	.short	(.L_1451 - .L_1450)
.L_1450:
        /*0004*/ 	.word	0x00000082


	//----- nvinfo : EIATTR_KPARAM_INFO
	.align		4
.L_1451:
        /*0008*/ 	.byte	0x04, 0x17
        /*000a*/ 	.short	(.L_1453 - .L_1452)
.L_1452:
        /*000c*/ 	.word	0x00000000
        /*0010*/ 	.short	0x0000
        /*0012*/ 	.short	0x0000
        /*0014*/ 	.byte	0x00, 0xf0, 0xa1, 0x04


	//----- nvinfo : EIATTR_SPARSE_MMA_MASK
	.align		4
.L_1453:
        /*0018*/ 	.byte	0x03, 0x50
        /*001a*/ 	.short	0x0000


	//----- nvinfo : EIATTR_MAXREG_COUNT
	.align		4
        /*001c*/ 	.byte	0x03, 0x1b
        /*001e*/ 	.short	0x00ff


	//----- nvinfo : EIATTR_NUM_BARRIERS
	.align		4
        /*0020*/ 	.byte	0x02, 0x4c
        /*0022*/ 	.byte	0x01
	.zero		1


	//----- nvinfo : EIATTR_ANNOTATIONS
	.align		4
        /*0024*/ 	.byte	0x04, 0x55
        /*0026*/ 	.short	(.L_1455 - .L_1454)


	//   ....[0]....
.L_1454:
        /*0028*/ 	.word	0x00000001
        /*002c*/ 	.byte	0xe0, 0x00, 0x00, 0x00, 0x01, 0x00, 0x00, 0x00, 0xd0, 0x0a, 0x00, 0x00


	//----- nvinfo : EIATTR_MERCURY_ISA_VERSION
	.align		4
.L_1455:
        /*0038*/ 	.byte	0x03, 0x5f
        /*003a*/ 	.short	0x0101


	//----- nvinfo : EIATTR_COOP_GROUP_MASK_REGIDS
	.align		4
        /*003c*/ 	.byte	0x04, 0x29
        /*003e*/ 	.short	(.L_1457 - .L_1456)


	//   ....[0]....
.L_1456:
        /*0040*/ 	.word	0xffffffff


	//   ....[1]....
        /*0044*/ 	.word	0xffffffff


	//   ....[2]....
        /*0048*/ 	.word	0xffffffff


	//   ....[3]....
        /*004c*/ 	.word	0xffffffff


	//   ....[4]....
        /*0050*/ 	.word	0xffffffff


	//   ....[5]....
        /*0054*/ 	.word	0xffffffff


	//   ....[6]....
        /*0058*/ 	.word	0xffffffff


	//   ....[7]....
        /*005c*/ 	.word	0xffffffff


	//   ....[8]....
        /*0060*/ 	.word	0xffffffff


	//   ....[9]....
        /*0064*/ 	.word	0xffffffff


	//----- nvinfo : EIATTR_COOP_GROUP_INSTR_OFFSETS
	.align		4
.L_1457:
        /*0068*/ 	.byte	0x04, 0x28
        /*006a*/ 	.short	(.L_1459 - .L_1458)


	//   ....[0]....
.L_1458:
        /*006c*/ 	.word	0x00002830


	//   ....[1]....
        /*0070*/ 	.word	0x00002860


	//   ....[2]....
        /*0074*/ 	.word	0x00002890


	//   ....[3]....
        /*0078*/ 	.word	0x000028a0


	//   ....[4]....
        /*007c*/ 	.word	0x000028d0


	//   ....[5]....
        /*0080*/ 	.word	0x000028e0


	//   ....[6]....
        /*0084*/ 	.word	0x00002910


	//   ....[7]....
        /*0088*/ 	.word	0x00002920


	//   ....[8]....
        /*008c*/ 	.word	0x00002950


	//   ....[9]....
        /*0090*/ 	.word	0x00002960


	//----- nvinfo : EIATTR_VRC_CTA_INIT_COUNT
	.align		4
.L_1459:
        /*0094*/ 	.byte	0x02, 0x4a
	.zero		1
	.zero		1


	//----- nvinfo : EIATTR_EXIT_INSTR_OFFSETS
	.align		4
        /*0098*/ 	.byte	0x04, 0x1c
        /*009a*/ 	.short	(.L_1461 - .L_1460)


	//   ....[0]....
.L_1460:
        /*009c*/ 	.word	0x0000c7a0


	//   ....[1]....
        /*00a0*/ 	.word	0x0000c870


	//----- nvinfo : EIATTR_MAX_THREADS
	.align		4
.L_1461:
        /*00a4*/ 	.byte	0x04, 0x05
        /*00a6*/ 	.short	(.L_1463 - .L_1462)
.L_1462:
        /*00a8*/ 	.word	0x00000100
        /*00ac*/ 	.word	0x00000001
        /*00b0*/ 	.word	0x00000001


	//----- nvinfo : EIATTR_CRS_STACK_SIZE
	.align		4
.L_1463:
        /*00b4*/ 	.byte	0x04, 0x1e
        /*00b6*/ 	.short	(.L_1465 - .L_1464)
.L_1464:
        /*00b8*/ 	.word	0x00000000


	//----- nvinfo : EIATTR_CBANK_PARAM_SIZE
	.align		4
.L_1465:
        /*00bc*/ 	.byte	0x03, 0x19
        /*00be*/ 	.short	0x0128


	//----- nvinfo : EIATTR_PARAM_CBANK
	.align		4
        /*00c0*/ 	.byte	0x04, 0x0a
        /*00c2*/ 	.short	(.L_1467 - .L_1466)
	.align		4
.L_1466:
        /*00c4*/ 	.word	index@(.nv.constant0._ZN10layer_norm13ln_bwd_kernelINS_13Kernel_traitsI13__nv_bfloat16S2_S2_S2_fjLj8192ELj1ELj1ELj8ELj16ENS_18Kernel_traits_baseILj8192ES2_S2_S2_S2_fjLj256EEEEELb1ELb1ELb0ELb0EEEvNS_9BwdParamsE)
        /*00c8*/ 	.short	0x0380
        /*00ca*/ 	.short	0x0128


	//----- nvinfo : EIATTR_SW_WAR
	.align		4
.L_1467:
        /*00cc*/ 	.byte	0x04, 0x36
        /*00ce*/ 	.short	(.L_1469 - .L_1468)
.L_1468:
        /*00d0*/ 	.word	0x00000008
.L_1469:


//--------------------- .nv.info._ZN10layer_norm13ln_bwd_kernelINS_13Kernel_traitsI13__nv_bfloat16S2_S2_S2_fjLj8192ELj1ELj1ELj8ELj16ENS_18Kernel_traits_baseILj8192ES2_S2_S2_S2_fjLj256EEEEELb1ELb1ELb0ELb1EEEvNS_9BwdParamsE --------------------------
	.section	.nv.info._ZN10layer_norm13ln_bwd_kernelINS_13Kernel_traitsI13__nv_bfloat16S2_S2_S2_fjLj8192ELj1ELj1ELj8ELj16ENS_18Kernel_traits_baseILj8192ES2_S2_S2_S2_fjLj256EEEEELb1ELb1ELb0ELb1EEEvNS_9BwdParamsE,"",@"SHT_CUDA_INFO"
	.sectionflags	@""
	.align	4


	//----- nvinfo : EIATTR_CUDA_API_VERSION
	.align		4
        /*0000*/ 	.byte	0x04, 0x37
        /*0002*/ 	.short	(.L_1471 - .L_1470)
.L_1470:
        /*0004*/ 	.word	0x00000082


	//----- nvinfo : EIATTR_KPARAM_INFO
	.align		4
.L_1471:
        /*0008*/ 	.byte	0x04, 0x17
        /*000a*/ 	.short	(.L_1473 - .L_1472)
.L_1472:
        /*000c*/ 	.word	0x00000000
        /*0010*/ 	.short	0x0000
        /*0012*/ 	.short	0x0000
        /*0014*/ 	.byte	0x00, 0xf0, 0xa1, 0x04


	//----- nvinfo : EIATTR_SPARSE_MMA_MASK
	.align		4
.L_1473:
        /*0018*/ 	.byte	0x03, 0x50
        /*001a*/ 	.short	0x0000


	//----- nvinfo : EIATTR_MAXREG_COUNT
	.align		4
        /*001c*/ 	.byte	0x03, 0x1b
        /*001e*/ 	.short	0x00ff


	//----- nvinfo : EIATTR_NUM_BARRIERS
	.align		4
        /*0020*/ 	.byte	0x02, 0x4c
        /*0022*/ 	.byte	0x01
	.zero		1


	//----- nvinfo : EIATTR_MERCURY_ISA_VERSION
	.align		4
        /*0024*/ 	.byte	0x03, 0x5f
        /*0026*/ 	.short	0x0101


	//----- nvinfo : EIATTR_COOP_GROUP_MASK_REGIDS
	.align		4
        /*0028*/ 	.byte	0x04, 0x29
        /*002a*/ 	.short	(.L_1475 - .L_1474)


	//   ....[0]....
.L_1474:
        /*002c*/ 	.word	0xffffffff


	//   ....[1]....
        /*0030*/ 	.word	0xffffffff


	//   ....[2]....
        /*0034*/ 	.word	0xffffffff


	//   ....[3]....
        /*0038*/ 	.word	0xffffffff


	//   ....[4]....
        /*003c*/ 	.word	0xffffffff


	//   ....[5]....
        /*0040*/ 	.word	0xffffffff


	//   ....[6]....
        /*0044*/ 	.word	0xffffffff


	//   ....[7]....
        /*0048*/ 	.word	0xffffffff


	//   ....[8]....
        /*004c*/ 	.word	0xffffffff


	//   ....[9]....
        /*0050*/ 	.word	0xffffffff


	//----- nvinfo : EIATTR_COOP_GROUP_INSTR_OFFSETS
	.align		4
.L_1475:
        /*0054*/ 	.byte	0x04, 0x28
        /*0056*/ 	.short	(.L_1477 - .L_1476)


	//   ....[0]....
.L_1476:
        /*0058*/ 	.word	0x000020b0


	//   ....[1]....
        /*005c*/ 	.word	0x00002170


	//   ....[2]....
        /*0060*/ 	.word	0x00002190


	//   ....[3]....
        /*0064*/ 	.word	0x000021b0


	//   ....[4]....
        /*0068*/ 	.word	0x000021d0


	//   ....[5]....
        /*006c*/ 	.word	0x000021f0


	//   ....[6]....
        /*0070*/ 	.word	0x00002210


	//   ....[7]....
        /*0074*/ 	.word	0x00002230


	//   ....[8]....
        /*0078*/ 	.word	0x00002250


	//   ....[9]....
        /*007c*/ 	.word	0x00002270


	//----- nvinfo : EIATTR_VRC_CTA_INIT_COUNT
	.align		4
.L_1477:
        /*0080*/ 	.byte	0x02, 0x4a
	.zero		1
	.zero		1


	//----- nvinfo : EIATTR_EXIT_INSTR_OFFSETS
	.align		4
        /*0084*/ 	.byte	0x04, 0x1c
        /*0086*/ 	.short	(.L_1479 - .L_1478)


	//   ....[0]....
.L_1478:
        /*0088*/ 	.word	0x0000a980


	//----- nvinfo : EIATTR_MAX_THREADS
	.align		4
.L_1479:
        /*008c*/ 	.byte	0x04, 0x05
        /*008e*/ 	.short	(.L_1481 - .L_1480)
.L_1480:
        /*0090*/ 	.word	0x00000100
        /*0094*/ 	.word	0x00000001
        /*0098*/ 	.word	0x00000001


	//----- nvinfo : EIATTR_CBANK_PARAM_SIZE
	.align		4
.L_1481:
        /*009c*/ 	.byte	0x03, 0x19
        /*009e*/ 	.short	0x0128


	//----- nvinfo : EIATTR_PARAM_CBANK
	.align		4
        /*00a0*/ 	.byte	0x04, 0x0a
        /*00a2*/ 	.short	(.L_1483 - .L_1482)
	.align		4
.L_1482:
        /*00a4*/ 	.word	index@(.nv.constant0._ZN10layer_norm13ln_bwd_kernelINS_13Kernel_traitsI13__nv_bfloat16S2_S2_S2_fjLj8192ELj1ELj1ELj8ELj16ENS_18Kernel_traits_baseILj8192ES2_S2_S2_S2_fjLj256EEEEELb1ELb1ELb0ELb1EEEvNS_9BwdParamsE)
        /*00a8*/ 	.short	0x0380
        /*00aa*/ 	.short	0x0128


	//----- nvinfo : EIATTR_SW_WAR
	.align		4
.L_1483:
        /*00ac*/ 	.byte	0x04, 0x36
        /*00ae*/ 	.short	(.L_1485 - .L_1484)
.L_1484:
        /*00b0*/ 	.word	0x00000008
.L_1485:


//--------------------- .nv.info._ZN10layer_norm22ln_bwd_finalize_kernelINS_22Kernel_traits_finalizeILj8192E13__nv_bfloat16S2_S2_S2_fjLb1ELj1024ELj4ENS_18Kernel_traits_baseILj8192ES2_S2_S2_S2_fjLj1024EEEEELb1ELb0EEEvNS_9BwdParamsE --------------------------
	.section	.nv.info._ZN10layer_norm22ln_bwd_finalize_kernelINS_22Kernel_traits_finalizeILj8192E13__nv_bfloat16S2_S2_S2_fjLb1ELj1024ELj4ENS_18Kernel_traits_baseILj8192ES2_S2_S2_S2_fjLj1024EEEEELb1ELb0EEEvNS_9BwdParamsE,"",@"SHT_CUDA_INFO"
	.sectionflags	@""
	.align	4


	//----- nvinfo : EIATTR_CUDA_API_VERSION
	.align		4
        /*0000*/ 	.byte	0x04, 0x37
        /*0002*/ 	.short	(.L_1487 - .L_1486)
.L_1486:
        /*0004*/ 	.word	0x00000082


	//----- nvinfo : EIATTR_KPARAM_INFO
	.align		4
.L_1487:
        /*0008*/ 	.byte	0x04, 0x17
        /*000a*/ 	.short	(.L_1489 - .L_1488)
.L_1488:
        /*000c*/ 	.word	0x00000000
        /*0010*/ 	.short	0x0000
        /*0012*/ 	.short	0x0000
        /*0014*/ 	.byte	0x00, 0xf0, 0xa1, 0x04


	//----- nvinfo : EIATTR_SPARSE_MMA_MASK
	.align		4
.L_1489:
        /*0018*/ 	.byte	0x03, 0x50
        /*001a*/ 	.short	0x0000


	//----- nvinfo : EIATTR_MAXREG_COUNT
	.align		4
        /*001c*/ 	.byte	0x03, 0x1b
        /*001e*/ 	.short	0x0040


	//----- nvinfo : EIATTR_NUM_BARRIERS
	.align		4
        /*0020*/ 	.byte	0x02, 0x4c
        /*0022*/ 	.byte	0x01
	.zero		1


	//----- nvinfo : EIATTR_MERCURY_ISA_VERSION
	.align		4
        /*0024*/ 	.byte	0x03, 0x5f
        /*0026*/ 	.short	0x0101


	//----- nvinfo : EIATTR_COOP_GROUP_MASK_REGIDS
	.align		4
        /*0028*/ 	.byte	0x04, 0x29
        /*002a*/ 	.short	(.L_1491 - .L_1490)


	//   ....[0]....
.L_1490:
        /*002c*/ 	.word	0xffffffff


	//   ....[1]....
        /*0030*/ 	.word	0xffffffff


	//   ....[2]....
        /*0034*/ 	.word	0xffffffff


	//   ....[3]....
        /*0038*/ 	.word	0xffffffff


	//   ....[4]....
        /*003c*/ 	.word	0xffffffff


	//   ....[5]....
        /*0040*/ 	.word	0xffffffff


	//   ....[6]....
        /*0044*/ 	.word	0xffffffff


	//   ....[7]....
        /*0048*/ 	.word	0xffffffff


	//   ....[8]....
        /*004c*/ 	.word	0xffffffff


	//   ....[9]....
        /*0050*/ 	.word	0xffffffff


	//   ....[10]....
        /*0054*/ 	.word	0xffffffff


	//   ....[11]....
        /*0058*/ 	.word	0xffffffff


	//   ....[12]....
        /*005c*/ 	.word	0xffffffff


	//   ....[13]....
        /*0060*/ 	.word	0xffffffff


	//   ....[14]....
        /*0064*/ 	.word	0xffffffff


	//----- nvinfo : EIATTR_COOP_GROUP_INSTR_OFFSETS
	.align		4
.L_1491:
        /*0068*/ 	.byte	0x04, 0x28
        /*006a*/ 	.short	(.L_1493 - .L_1492)


	//   ....[0]....
.L_1492:
        /*006c*/ 	.word	0x00001030


	//   ....[1]....
        /*0070*/ 	.word	0x00001040


	//   ....[2]....
        /*0074*/ 	.word	0x00001050


	//   ....[3]....
        /*0078*/ 	.word	0x00001080


	//   ....[4]....
        /*007c*/ 	.word	0x000010a0


	//   ....[5]....
        /*0080*/ 	.word	0x000010b0


	//   ....[6]....
        /*0084*/ 	.word	0x000010f0


	//   ....[7]....
        /*0088*/ 	.word	0x00001100


	//   ....[8]....
        /*008c*/ 	.word	0x00001110


	//   ....[9]....
        /*0090*/ 	.word	0x00001140


	//   ....[10]....
        /*0094*/ 	.word	0x00001170


	//   ....[11]....
        /*0098*/ 	.word	0x00001190


	//   ....[12]....
        /*009c*/ 	.word	0x000011c0


	//   ....[13]....
        /*00a0*/ 	.word	0x000011f0


	//   ....[14]....
        /*00a4*/ 	.word	0x00001220


	//----- nvinfo : EIATTR_VRC_CTA_INIT_COUNT
	.align		4
.L_1493:
        /*00a8*/ 	.byte	0x02, 0x4a
	.zero		1
	.zero		1


	//----- nvinfo : EIATTR_EXIT_INSTR_OFFSETS
	.align		4
        /*00ac*/ 	.byte	0x04, 0x1c
        /*00ae*/ 	.short	(.L_1495 - .L_1494)


	//   ....[0]....
.L_1494:
        /*00b0*/ 	.word	0x00000060


	//   ....[1]....
        /*00b4*/ 	.word	0x000012a0


	//   ....[2]....
        /*00b8*/ 	.word	0x000012d0


	//   ....[3]....
        /*00bc*/ 	.word	0x000013e0


	//----- nvinfo : EIATTR_MAX_THREADS
	.align		4
.L_1495:
        /*00c0*/ 	.byte	0x04, 0x05
        /*00c2*/ 	.short	(.L_1497 - .L_1496)
.L_1496:
        /*00c4*/ 	.word	0x00000400
        /*00c8*/ 	.word	0x00000001
        /*00cc*/ 	.word	0x00000001


	//----- nvinfo : EIATTR_CRS_STACK_SIZE
	.align		4
.L_1497:
        /*00d0*/ 	.byte	0x04, 0x1e
        /*00d2*/ 	.short	(.L_1499 - .L_1498)
.L_1498:
        /*00d4*/ 	.word	0x00000000


	//----- nvinfo : EIATTR_CBANK_PARAM_SIZE
	.align		4
.L_1499:
        /*00d8*/ 	.byte	0x03, 0x19
        /*00da*/ 	.short	0x0128


	//----- nvinfo : EIATTR_PARAM_CBANK
	.align		4
        /*00dc*/ 	.byte	0x04, 0x0a
        /*00de*/ 	.short	(.L_1501 - .L_1500)
	.align		4
.L_1500:
        /*00e0*/ 	.word	index@(.nv.constant0._ZN10layer_norm22ln_bwd_finalize_kernelINS_22Kernel_traits_finalizeILj8192E13__nv_bfloat16S2_S2_S2_fjLb1ELj1024ELj4ENS_18Kernel_traits_baseILj8192ES2_S2_S2_S2_fjLj1024EEEEELb1ELb0EEEvNS_9BwdParamsE)
        /*00e4*/ 	.short	0x0380
        /*00e6*/ 	.short	0x0128


	//----- nvinfo : EIATTR_SW_WAR
	.align		4
.L_1501:
        /*00e8*/ 	.byte	0x04, 0x36
        /*00ea*/ 	.short	(.L_1503 - .L_1502)
.L_1502:
        /*00ec*/ 	.word	0x00000008
.L_1503:


//--------------------- .nv.info._ZN10layer_norm13ln_bwd_kernelINS_13Kernel_traitsI13__nv_bfloat16S2_S2_S2_fjLj8192ELj1ELj1ELj8ELj16ENS_18Kernel_traits_baseILj8192ES2_S2_S2_S2_fjLj256EEEEELb1ELb1ELb1ELb0EEEvNS_9BwdParamsE --------------------------
	.section	.nv.info._ZN10layer_norm13ln_bwd_kernelINS_13Kernel_traitsI13__nv_bfloat16S2_S2_S2_fjLj8192ELj1ELj1ELj8ELj16ENS_18Kernel_traits_baseILj8192ES2_S2_S2_S2_fjLj256EEEEELb1ELb1ELb1ELb0EEEvNS_9BwdParamsE,"",@"SHT_CUDA_INFO"
	.sectionflags	@""
	.align	4


	//----- nvinfo : EIATTR_CUDA_API_VERSION
	.align		4
        /*0000*/ 	.byte	0x04, 0x37
        /*0002*/ 	.short	(.L_1505 - .L_1504)
.L_1504:
        /*0004*/ 	.word	0x00000082


	//----- nvinfo : EIATTR_KPARAM_INFO
	.align		4
.L_1505:
        /*0008*/ 	.byte	0x04, 0x17
        /*000a*/ 	.short	(.L_1507 - .L_1506)
.L_1506:
        /*000c*/ 	.word	0x00000000
        /*0010*/ 	.short	0x0000
        /*0012*/ 	.short	0x0000
        /*0014*/ 	.byte	0x00, 0xf0, 0xa1, 0x04


	//----- nvinfo : EIATTR_SPARSE_MMA_MASK
	.align		4
.L_1507:
        /*0018*/ 	.byte	0x03, 0x50
        /*001a*/ 	.short	0x0000


	//----- nvinfo : EIATTR_MAXREG_COUNT
	.align		4
        /*001c*/ 	.byte	0x03, 0x1b
        /*001e*/ 	.short	0x00ff


	//----- nvinfo : EIATTR_NUM_BARRIERS
	.align		4
        /*0020*/ 	.byte	0x02, 0x4c
        /*0022*/ 	.byte	0x01
	.zero		1


	//----- nvinfo : EIATTR_ANNOTATIONS
	.align		4
        /*0024*/ 	.byte	0x04, 0x55
        /*0026*/ 	.short	(.L_1509 - .L_1508)


	//   ....[0]....
.L_1508:
        /*0028*/ 	.word	0x00000001
        /*002c*/ 	.byte	0x30, 0x06, 0x00, 0x00, 0x01, 0x00, 0x00, 0x00, 0x70, 0x06, 0x00, 0x00, 0x01, 0x00, 0x00, 0x00
        /* <DEDUP_REMOVED lines=8> */
        /*00bc*/ 	.byte	0xe0, 0x5f, 0x00, 0x00, 0x01, 0x00, 0x00, 0x00, 0x70, 0x62, 0x00, 0x00


	//----- nvinfo : EIATTR_MERCURY_ISA_VERSION
	.align		4
.L_1509:
        /*00c8*/ 	.byte	0x03, 0x5f
        /*00ca*/ 	.short	0x0101


	//----- nvinfo : EIATTR_COOP_GROUP_MASK_REGIDS
	.align		4
        /*00cc*/ 	.byte	0x04, 0x29
        /*00ce*/ 	.short	(.L_1511 - .L_1510)


	//   ....[0]....
.L_1510:
        /*00d0*/ 	.word	0xffffffff


	//   ....[1]....
        /*00d4*/ 	.word	0xffffffff


	//   ....[2]....
        /*00d8*/ 	.word	0xffffffff


	//   ....[3]....
        /*00dc*/ 	.word	0xffffffff


	//   ....[4]....
        /*00e0*/ 	.word	0xffffffff


	//   ....[5]....
        /*00e4*/ 	.word	0xffffffff


	//   ....[6]....
        /*00e8*/ 	.word	0xffffffff


	//   ....[7]....
        /*00ec*/ 	.word	0xffffffff


	//   ....[8]....
        /*00f0*/ 	.word	0xffffffff


	//   ....[9]....
        /*00f4*/ 	.word	0xffffffff


	//----- nvinfo : EIATTR_COOP_GROUP_INSTR_OFFSETS
	.align		4
.L_1511:
        /*00f8*/ 	.byte	0x04, 0x28
        /*00fa*/ 	.short	(.L_1513 - .L_1512)


	//   ....[0]....
.L_1512:
        /*00fc*/ 	.word	0x00002e90


	//   ....[1]....
        /*0100*/ 	.word	0x00002eb0


	//   ....[2]....
        /*0104*/ 	.word	0x00002ef0


	//   ....[3]....
        /*0108*/ 	.word	0x00002f00


	//   ....[4]....
        /*010c*/ 	.word	0x00002f40


	//   ....[5]....
        /*0110*/ 	.word	0x00002f50


	//   ....[6]....
        /*0114*/ 	.word	0x00002f80


	//   ....[7]....
        /*0118*/ 	.word	0x00002f90


	//   ....[8]....
        /*011c*/ 	.word	0x00002fc0


	//   ....[9]....
        /*0120*/ 	.word	0x00002fd0


	//----- nvinfo : EIATTR_VRC_CTA_INIT_COUNT
	.align		4
.L_1513:
        /*0124*/ 	.byte	0x02, 0x4a
	.zero		1
	.zero		1


	//----- nvinfo : EIATTR_EXIT_INSTR_OFFSETS
	.align		4
        /*0128*/ 	.byte	0x04, 0x1c
        /*012a*/ 	.short	(.L_1515 - .L_1514)


	//   ....[0]....
.L_1514:
        /*012c*/ 	.word	0x0000f560


	//   ....[1]....
        /*0130*/ 	.word	0x0000f630


	//----- nvinfo : EIATTR_MAX_THREADS
	.align		4
.L_1515:
        /*0134*/ 	.byte	0x04, 0x05
        /*0136*/ 	.short	(.L_1517 - .L_1516)
.L_1516:
        /*0138*/ 	.word	0x00000100
        /*013c*/ 	.word	0x00000001
        /*0140*/ 	.word	0x00000001


	//----- nvinfo : EIATTR_CRS_STACK_SIZE
	.align		4
.L_1517:
        /*0144*/ 	.byte	0x04, 0x1e
        /*0146*/ 	.short	(.L_1519 - .L_1518)
.L_1518:
        /*0148*/ 	.word	0x00000000


	//----- nvinfo : EIATTR_CBANK_PARAM_SIZE
	.align		4
.L_1519:
        /*014c*/ 	.byte	0x03, 0x19
        /*014e*/ 	.short	0x0128


	//----- nvinfo : EIATTR_PARAM_CBANK
	.align		4
        /*0150*/ 	.byte	0x04, 0x0a
        /*0152*/ 	.short	(.L_1521 - .L_1520)
	.align		4
.L_1520:
        /*0154*/ 	.word	index@(.nv.constant0._ZN10layer_norm13ln_bwd_kernelINS_13Kernel_traitsI13__nv_bfloat16S2_S2_S2_fjLj8192ELj1ELj1ELj8ELj16ENS_18Kernel_traits_baseILj8192ES2_S2_S2_S2_fjLj256EEEEELb1ELb1ELb1ELb0EEEvNS_9BwdParamsE)
        /*0158*/ 	.short	0x0380
        /*015a*/ 	.short	0x0128


	//----- nvinfo : EIATTR_SW_WAR
	.align		4
.L_1521:
        /*015c*/ 	.byte	0x04, 0x36
        /*015e*/ 	.short	(.L_1523 - .L_1522)
.L_1522:
        /*0160*/ 	.word	0x00000008
.L_1523:


//--------------------- .nv.info._ZN10layer_norm22ln_bwd_finalize_kernelINS_22Kernel_traits_finalizeILj8192E13__nv_bfloat16S2_S2_S2_fjLb1ELj1024ELj4ENS_18Kernel_traits_baseILj8192ES2_S2_S2_S2_fjLj1024EEEEELb1ELb1EEEvNS_9BwdParamsE --------------------------
	.section	.nv.info._ZN10layer_norm22ln_bwd_finalize_kernelINS_22Kernel_traits_finalizeILj8192E13__nv_bfloat16S2_S2_S2_fjLb1ELj1024ELj4ENS_18Kernel_traits_baseILj8192ES2_S2_S2_S2_fjLj1024EEEEELb1ELb1EEEvNS_9BwdParamsE,"",@"SHT_CUDA_INFO"
	.sectionflags	@""
	.align	4


	//----- nvinfo : EIATTR_CUDA_API_VERSION
	.align		4
        /*0000*/ 	.byte	0x04, 0x37
        /*0002*/ 	.short	(.L_1525 - .L_1524)
.L_1524:
        /*0004*/ 	.word	0x00000082


	//----- nvinfo : EIATTR_KPARAM_INFO
	.align		4
.L_1525:
        /*0008*/ 	.byte	0x04, 0x17
        /*000a*/ 	.short	(.L_1527 - .L_1526)
.L_1526:
        /*000c*/ 	.word	0x00000000
        /*0010*/ 	.short	0x0000
        /*0012*/ 	.short	0x0000
        /*0014*/ 	.byte	0x00, 0xf0, 0xa1, 0x04


	//----- nvinfo : EIATTR_SPARSE_MMA_MASK
	.align		4
.L_1527:
        /*0018*/ 	.byte	0x03, 0x50
        /*001a*/ 	.short	0x0000


	//----- nvinfo : EIATTR_MAXREG_COUNT
	.align		4
        /*001c*/ 	.byte	0x03, 0x1b
        /*001e*/ 	.short	0x0040


	//----- nvinfo : EIATTR_NUM_BARRIERS
	.align		4
        /*0020*/ 	.byte	0x02, 0x4c
        /*0022*/ 	.byte	0x01
	.zero		1


	//----- nvinfo : EIATTR_MERCURY_ISA_VERSION
	.align		4
        /*0024*/ 	.byte	0x03, 0x5f
        /*0026*/ 	.short	0x0101


	//----- nvinfo : EIATTR_COOP_GROUP_MASK_REGIDS
	.align		4
        /*0028*/ 	.byte	0x04, 0x29
        /*002a*/ 	.short	(.L_1529 - .L_1528)


	//   ....[0]....
.L_1528:
        /*002c*/ 	.word	0xffffffff


	//   ....[1]....
        /*0030*/ 	.word	0xffffffff


	//   ....[2]....
        /*0034*/ 	.word	0xffffffff


	//   ....[3]....
        /*0038*/ 	.word	0xffffffff


	//   ....[4]....
        /*003c*/ 	.word	0xffffffff


	//   ....[5]....
        /*0040*/ 	.word	0xffffffff


	//   ....[6]....
        /*0044*/ 	.word	0xffffffff


	//   ....[7]....
        /*0048*/ 	.word	0xffffffff


	//   ....[8]....
        /*004c*/ 	.word	0xffffffff


	//   ....[9]....
        /*0050*/ 	.word	0xffffffff


	//   ....[10]....
        /*0054*/ 	.word	0xffffffff


	//   ....[11]....
        /*0058*/ 	.word	0xffffffff


	//   ....[12]....
        /*005c*/ 	.word	0xffffffff


	//   ....[13]....
        /*0060*/ 	.word	0xffffffff


	//   ....[14]....
        /*0064*/ 	.word	0xffffffff


	//----- nvinfo : EIATTR_COOP_GROUP_INSTR_OFFSETS
	.align		4
.L_1529:
        /*0068*/ 	.byte	0x04, 0x28
        /*006a*/ 	.short	(.L_1531 - .L_1530)


	//   ....[0]....
.L_1530:
        /*006c*/ 	.word	0x00001060


	//   ....[1]....
        /*0070*/ 	.word	0x00001070


	//   ....[2]....
        /*0074*/ 	.word	0x00001080


	//   ....[3]....
        /*0078*/ 	.word	0x000010b0


	//   ....[4]....
        /*007c*/ 	.word	0x000010d0


	//   ....[5]....
        /*0080*/ 	.word	0x000010e0


	//   ....[6]....
        /*0084*/ 	.word	0x00001120


	//   ....[7]....
        /*0088*/ 	.word	0x00001140


	//   ....[8]....
        /*008c*/ 	.word	0x00001150


	//   ....[9]....
        /*0090*/ 	.word	0x00001180


	//   ....[10]....
        /*0094*/ 	.word	0x000011a0


	//   ....[11]....
        /*0098*/ 	.word	0x000011b0


	//   ....[12]....
        /*009c*/ 	.word	0x000011f0


	//   ....[13]....
        /*00a0*/ 	.word	0x00001200


	//   ....[14]....
        /*00a4*/ 	.word	0x00001210


	//----- nvinfo : EIATTR_VRC_CTA_INIT_COUNT
	.align		4
.L_1531:
        /*00a8*/ 	.byte	0x02, 0x4a
	.zero		1
	.zero		1


	//----- nvinfo : EIATTR_EXIT_INSTR_OFFSETS
	.align		4
        /*00ac*/ 	.byte	0x04, 0x1c
        /*00ae*/ 	.short	(.L_1533 - .L_1532)


	//   ....[0]....
.L_1532:
        /*00b0*/ 	.word	0x00000060


	//   ....[1]....
        /*00b4*/ 	.word	0x00001290


	//   ....[2]....
        /*00b8*/ 	.word	0x000013d0


	//----- nvinfo : EIATTR_MAX_THREADS
	.align		4
.L_1533:
        /*00bc*/ 	.byte	0x04, 0x05
        /*00be*/ 	.short	(.L_1535 - .L_1534)
.L_1534:
        /*00c0*/ 	.word	0x00000400
        /*00c4*/ 	.word	0x00000001
        /*00c8*/ 	.word	0x00000001


	//----- nvinfo : EIATTR_CRS_STACK_SIZE
	.align		4
.L_1535:
        /*00cc*/ 	.byte	0x04, 0x1e
        /*00ce*/ 	.short	(.L_1537 - .L_1536)
.L_1536:
        /*00d0*/ 	.word	0x00000000


	//----- nvinfo : EIATTR_CBANK_PARAM_SIZE
	.align		4
.L_1537:
        /*00d4*/ 	.byte	0x03, 0x19
        /*00d6*/ 	.short	0x0128


	//----- nvinfo : EIATTR_PARAM_CBANK
	.align		4
        /*00d8*/ 	.byte	0x04, 0x0a
        /*00da*/ 	.short	(.L_1539 - .L_1538)
	.align		4
.L_1538:
        /*00dc*/ 	.word	index@(.nv.constant0._ZN10layer_norm22ln_bwd_finalize_kernelINS_22Kernel_traits_finalizeILj8192E13__nv_bfloat16S2_S2_S2_fjLb1ELj1024ELj4ENS_18Kernel_traits_baseILj8192ES2_S2_S2_S2_fjLj1024EEEEELb1ELb1EEEvNS_9BwdParamsE)
        /*00e0*/ 	.short	0x0380
        /*00e2*/ 	.short	0x0128


	//----- nvinfo : EIATTR_SW_WAR
	.align		4
.L_1539:
        /*00e4*/ 	.byte	0x04, 0x36
        /*00e6*/ 	.short	(.L_1541 - .L_1540)
.L_1540:
        /*00e8*/ 	.word	0x00000008
.L_1541:


//--------------------- .nv.info._ZN10layer_norm13ln_bwd_kernelINS_13Kernel_traitsI13__nv_bfloat16S2_S2_S2_fjLj8192ELj1ELj1ELj8ELj16ENS_18Kernel_traits_baseILj8192ES2_S2_S2_S2_fjLj256EEEEELb1ELb1ELb1ELb1EEEvNS_9BwdParamsE --------------------------
	.section	.nv.info._ZN10layer_norm13ln_bwd_kernelINS_13Kernel_traitsI13__nv_bfloat16S2_S2_S2_fjLj8192ELj1ELj1ELj8ELj16ENS_18Kernel_traits_baseILj8192ES2_S2_S2_S2_fjLj256EEEEELb1ELb1ELb1ELb1EEEvNS_9BwdParamsE,"",@"SHT_CUDA_INFO"
	.sectionflags	@""
	.align	4


	//----- nvinfo : EIATTR_CUDA_API_VERSION
	.align		4
        /*0000*/ 	.byte	0x04, 0x37
        /*0002*/ 	.short	(.L_1543 - .L_1542)
.L_1542:
        /*0004*/ 	.word	0x00000082


	//----- nvinfo : EIATTR_KPARAM_INFO
	.align		4
.L_1543:
        /*0008*/ 	.byte	0x04, 0x17
        /*000a*/ 	.short	(.L_1545 - .L_1544)
.L_1544:
        /*000c*/ 	.word	0x00000000
        /*0010*/ 	.short	0x0000
        /*0012*/ 	.short	0x0000
        /*0014*/ 	.byte	0x00, 0xf0, 0xa1, 0x04


	//----- nvinfo : EIATTR_SPARSE_MMA_MASK
	.align		4
.L_1545:
        /*0018*/ 	.byte	0x03, 0x50
        /*001a*/ 	.short	0x0000


	//----- nvinfo : EIATTR_MAXREG_COUNT
	.align		4
        /*001c*/ 	.byte	0x03, 0x1b
        /*001e*/ 	.short	0x00ff


	//----- nvinfo : EIATTR_NUM_BARRIERS
	.align		4
        /*0020*/ 	.byte	0x02, 0x4c
        /*0022*/ 	.byte	0x01
	.zero		1


	//----- nvinfo : EIATTR_MERCURY_ISA_VERSION
	.align		4
        /*0024*/ 	.byte	0x03, 0x5f
        /*0026*/ 	.short	0x0101


	//----- nvinfo : EIATTR_COOP_GROUP_MASK_REGIDS
	.align		4
        /*0028*/ 	.byte	0x04, 0x29
        /*002a*/ 	.short	(.L_1547 - .L_1546)


	//   ....[0]....
.L_1546:
        /*002c*/ 	.word	0xffffffff


	//   ....[1]....
        /*0030*/ 	.word	0xffffffff


	//   ....[2]....
        /*0034*/ 	.word	0xffffffff


	//   ....[3]....
        /*0038*/ 	.word	0xffffffff


	//   ....[4]....
        /*003c*/ 	.word	0xffffffff


	//   ....[5]....
        /*0040*/ 	.word	0xffffffff


	//   ....[6]....
        /*0044*/ 	.word	0xffffffff


	//   ....[7]....
        /*0048*/ 	.word	0xffffffff


	//   ....[8]....
        /*004c*/ 	.word	0xffffffff


	//   ....[9]....
        /*0050*/ 	.word	0xffffffff


	//----- nvinfo : EIATTR_COOP_GROUP_INSTR_OFFSETS
	.align		4
.L_1547:
        /*0054*/ 	.byte	0x04, 0x28
        /*0056*/ 	.short	(.L_1549 - .L_1548)


	//   ....[0]....
.L_1548:
        /*0058*/ 	.word	0x000025d0


	//   ....[1]....
        /*005c*/ 	.word	0x000025f0


	//   ....[2]....
        /*0060*/ 	.word	0x00002630


	//   ....[3]....
        /*0064*/ 	.word	0x00002640


	//   ....[4]....
        /*0068*/ 	.word	0x00002680


	//   ....[5]....
        /*006c*/ 	.word	0x00002690


	//   ....[6]....
        /*0070*/ 	.word	0x000026c0


	//   ....[7]....
        /*0074*/ 	.word	0x000026d0


	//   ....[8]....
        /*0078*/ 	.word	0x00002700


	//   ....[9]....
        /*007c*/ 	.word	0x00002710


	//----- nvinfo : EIATTR_VRC_CTA_INIT_COUNT
	.align		4
.L_1549:
        /*0080*/ 	.byte	0x02, 0x4a
	.zero		1
	.zero		1


	//----- nvinfo : EIATTR_EXIT_INSTR_OFFSETS
	.align		4
        /*0084*/ 	.byte	0x04, 0x1c
        /*0086*/ 	.short	(.L_1551 - .L_1550)


	//   ....[0]....
.L_1550:
        /*0088*/ 	.word	0x0000e840


	//----- nvinfo : EIATTR_MAX_THREADS
	.align		4
.L_1551:
        /*008c*/ 	.byte	0x04, 0x05
        /*008e*/ 	.short	(.L_1553 - .L_1552)
.L_1552:
        /*0090*/ 	.word	0x00000100
        /*0094*/ 	.word	0x00000001
        /*0098*/ 	.word	0x00000001


	//----- nvinfo : EIATTR_CRS_STACK_SIZE
	.align		4
.L_1553:
        /*009c*/ 	.byte	0x04, 0x1e
        /*009e*/ 	.short	(.L_1555 - .L_1554)
.L_1554:
        /*00a0*/ 	.word	0x00000000


	//----- nvinfo : EIATTR_CBANK_PARAM_SIZE
	.align		4
.L_1555:
        /*00a4*/ 	.byte	0x03, 0x19
        /*00a6*/ 	.short	0x0128


	//----- nvinfo : EIATTR_PARAM_CBANK
	.align		4
        /*00a8*/ 	.byte	0x04, 0x0a
        /*00aa*/ 	.short	(.L_1557 - .L_1556)
	.align		4
.L_1556:
        /*00ac*/ 	.word	index@(.nv.constant0._ZN10layer_norm13ln_bwd_kernelINS_13Kernel_traitsI13__nv_bfloat16S2_S2_S2_fjLj8192ELj1ELj1ELj8ELj16ENS_18Kernel_traits_baseILj8192ES2_S2_S2_S2_fjLj256EEEEELb1ELb1ELb1ELb1EEEvNS_9BwdParamsE)
        /*00b0*/ 	.short	0x0380
        /*00b2*/ 	.short	0x0128


	//----- nvinfo : EIATTR_SW_WAR
	.align		4
.L_1557:
        /*00b4*/ 	.byte	0x04, 0x36
        /*00b6*/ 	.short	(.L_1559 - .L_1558)
.L_1558:
        /*00b8*/ 	.word	0x00000008
.L_1559:


//--------------------- .nv.info._ZN10layer_norm13ln_bwd_kernelINS_13Kernel_traitsI6__halfS2_S2_S2_fjLj8192ELj1ELj1ELj8ELj16ENS_18Kernel_traits_baseILj8192ES2_S2_S2_S2_fjLj256EEEEELb0ELb0ELb0ELb0EEEvNS_9BwdParamsE --------------------------
	.section	.nv.info._ZN10layer_norm13ln_bwd_kernelINS_13Kernel_traitsI6__halfS2_S2_S2_fjLj8192ELj1ELj1ELj8ELj16ENS_18Kernel_traits_baseILj8192ES2_S2_S2_S2_fjLj256EEEEELb0ELb0ELb0ELb0EEEvNS_9BwdParamsE,"",@"SHT_CUDA_INFO"
	.sectionflags	@""
	.align	4


	//----- nvinfo : EIATTR_CUDA_API_VERSION
	.align		4
        /*0000*/ 	.byte	0x04, 0x37
        /*0002*/ 	.short	(.L_1561 - .L_1560)
.L_1560:
        /*0004*/ 	.word	0x00000082


	//----- nvinfo : EIATTR_KPARAM_INFO
	.align		4
.L_1561:
        /*0008*/ 	.byte	0x04, 0x17
        /*000a*/ 	.short	(.L_1563 - .L_1562)
.L_1562:
        /*000c*/ 	.word	0x00000000
        /*0010*/ 	.short	0x0000
        /*0012*/ 	.short	0x0000
        /*0014*/ 	.byte	0x00, 0xf0, 0xa1, 0x04


	//----- nvinfo : EIATTR_SPARSE_MMA_MASK
	.align		4
.L_1563:
        /*0018*/ 	.byte	0x03, 0x50
        /*001a*/ 	.short	0x0000


	//----- nvinfo : EIATTR_MAXREG_COUNT
	.align		4
        /*001c*/ 	.byte	0x03, 0x1b
        /*001e*/ 	.short	0x00ff


	//----- nvinfo : EIATTR_NUM_BARRIERS
	.align		4
        /*0020*/ 	.byte	0x02, 0x4c
        /*0022*/ 	.byte	0x01
	.zero		1


	//----- nvinfo : EIATTR_MERCURY_ISA_VERSION
	.align		4
        /*0024*/ 	.byte	0x03, 0x5f
        /*0026*/ 	.short	0x0101


	//----- nvinfo : EIATTR_COOP_GROUP_MASK_REGIDS
	.align		4
        /*0028*/ 	.byte	0x04, 0x29
        /*002a*/ 	.short	(.L_1565 - .L_1564)


	//   ....[0]....
.L_1564:
        /*002c*/ 	.word	0xffffffff


	//   ....[1]....
        /*0030*/ 	.word	0xffffffff


	//   ....[2]....
        /*0034*/ 	.word	0xffffffff


	//   ....[3]....
        /*0038*/ 	.word	0xffffffff


	//   ....[4]....
        /*003c*/ 	.word	0xffffffff


	//   ....[5]....
        /*0040*/ 	.word	0xffffffff


	//   ....[6]....
        /*0044*/ 	.word	0xffffffff


	//   ....[7]....
        /*0048*/ 	.word	0xffffffff


	//   ....[8]....
        /*004c*/ 	.word	0xffffffff


	//   ....[9]....
        /*0050*/ 	.word	0xffffffff


	//----- nvinfo : EIATTR_COOP_GROUP_INSTR_OFFSETS
	.align		4
.L_1565:
        /*0054*/ 	.byte	0x04, 0x28
        /*0056*/ 	.short	(.L_1567 - .L_1566)


	//   ....[0]....
.L_1566:
        /*0058*/ 	.word	0x00001fd0


	//   ....[1]....
        /*005c*/ 	.word	0x00002050


	//   ....[2]....
        /*0060*/ 	.word	0x00002090


	//   ....[3]....
        /*0064*/ 	.word	0x000020d0


	//   ....[4]....
        /*0068*/ 	.word	0x000020f0


	//   ....[5]....
        /*006c*/ 	.word	0x00002130


	//   ....[6]....
        /*0070*/ 	.word	0x00002150


	//   ....[7]....
        /*0074*/ 	.word	0x00002170


	//   ....[8]....
        /*0078*/ 	.word	0x00002190


	//   ....[9]....
        /*007c*/ 	.word	0x000021b0


	//----- nvinfo : EIATTR_VRC_CTA_INIT_COUNT
	.align		4
.L_1567:
        /*0080*/ 	.byte	0x02, 0x4a
	.zero		1
	.zero		1


	//----- nvinfo : EIATTR_EXIT_INSTR_OFFSETS
	.align		4
        /*0084*/ 	.byte	0x04, 0x1c
        /*0086*/ 	.short	(.L_1569 - .L_1568)


	//   ....[0]....
.L_1568:
        /*0088*/ 	.word	0x00005800


	//   ....[1]....
        /*008c*/ 	.word	0x000058a0


	//----- nvinfo : EIATTR_MAX_THREADS
	.align		4
.L_1569:
        /*0090*/ 	.byte	0x04, 0x05
        /*0092*/ 	.short	(.L_1571 - .L_1570)
.L_1570:
        /*0094*/ 	.word	0x00000100
        /*0098*/ 	.word	0x00000001
        /*009c*/ 	.word	0x00000001


	//----- nvinfo : EIATTR_CRS_STACK_SIZE
	.align		4
.L_1571:
        /*00a0*/ 	.byte	0x04, 0x1e
        /*00a2*/ 	.short	(.L_1573 - .L_1572)
.L_1572:
        /*00a4*/ 	.word	0x00000000


	//----- nvinfo : EIATTR_CBANK_PARAM_SIZE
	.align		4
.L_1573:
        /*00a8*/ 	.byte	0x03, 0x19
        /*00aa*/ 	.short	0x0128


	//----- nvinfo : EIATTR_PARAM_CBANK
	.align		4
        /*00ac*/ 	.byte	0x04, 0x0a
        /*00ae*/ 	.short	(.L_1575 - .L_1574)
	.align		4
.L_1574:
        /*00b0*/ 	.word	index@(.nv.constant0._ZN10layer_norm13ln_bwd_kernelINS_13Kernel_traitsI6__halfS2_S2_S2_fjLj8192ELj1ELj1ELj8ELj16ENS_18Kernel_traits_baseILj8192ES2_S2_S2_S2_fjLj256EEEEELb0ELb0ELb0ELb0EEEvNS_9BwdParamsE)
        /*00b4*/ 	.short	0x0380
        /*00b6*/ 	.short	0x0128


	//----- nvinfo : EIATTR_SW_WAR
	.align		4
.L_1575:
        /*00b8*/ 	.byte	0x04, 0x36
        /*00ba*/ 	.short	(.L_1577 - .L_1576)
.L_1576:
        /*00bc*/ 	.word	0x00000008
.L_1577:


//--------------------- .nv.info._ZN10layer_norm13ln_bwd_kernelINS_13Kernel_traitsI6__halfS2_S2_S2_fjLj8192ELj1ELj1ELj8ELj16ENS_18Kernel_traits_baseILj8192ES2_S2_S2_S2_fjLj256EEEEELb0ELb0ELb0ELb1EEEvNS_9BwdParamsE --------------------------
	.section	.nv.info._ZN10layer_norm13ln_bwd_kernelINS_13Kernel_traitsI6__halfS2_S2_S2_fjLj8192ELj1ELj1ELj8ELj16ENS_18Kernel_traits_baseILj8192ES2_S2_S2_S2_fjLj256EEEEELb0ELb0ELb0ELb1EEEvNS_9BwdParamsE,"",@"SHT_CUDA_INFO"
	.sectionflags	@""
	.align	4


	//----- nvinfo : EIATTR_CUDA_API_VERSION
	.align		4
        /*0000*/ 	.byte	0x04, 0x37
        /*0002*/ 	.short	(.L_1579 - .L_1578)
.L_1578:
        /*0004*/ 	.word	0x00000082


	//----- nvinfo : EIATTR_KPARAM_INFO
	.align		4
.L_1579:
        /*0008*/ 	.byte	0x04, 0x17
        /*000a*/ 	.short	(.L_1581 - .L_1580)
.L_1580:
        /*000c*/ 	.word	0x00000000
        /*0010*/ 	.short	0x0000
        /*0012*/ 	.short	0x0000
        /*0014*/ 	.byte	0x00, 0xf0, 0xa1, 0x04


	//----- nvinfo : EIATTR_SPARSE_MMA_MASK
	.align		4
.L_1581:
        /*0018*/ 	.byte	0x03, 0x50
        /*001a*/ 	.short	0x0000


	//----- nvinfo : EIATTR_MAXREG_COUNT
	.align		4
        /*001c*/ 	.byte	0x03, 0x1b
        /*001e*/ 	.short	0x00ff


	//----- nvinfo : EIATTR_NUM_BARRIERS
	.align		4
        /*0020*/ 	.byte	0x02, 0x4c
        /*0022*/ 	.byte	0x01
	.zero		1


	//----- nvinfo : EIATTR_MERCURY_ISA_VERSION
	.align		4
        /*0024*/ 	.byte	0x03, 0x5f
        /*0026*/ 	.short	0x0101


	//----- nvinfo : EIATTR_COOP_GROUP_MASK_REGIDS
	.align		4
        /*0028*/ 	.byte	0x04, 0x29
        /*002a*/ 	.short	(.L_1583 - .L_1582)


	//   ....[0]....
.L_1582:
        /*002c*/ 	.word	0xffffffff


	//   ....[1]....
        /*0030*/ 	.word	0xffffffff


	//   ....[2]....
        /*0034*/ 	.word	0xffffffff


	//   ....[3]....
        /*0038*/ 	.word	0xffffffff


	//   ....[4]....
        /*003c*/ 	.word	0xffffffff


	//   ....[5]....
        /*0040*/ 	.word	0xffffffff


	//   ....[6]....
        /*0044*/ 	.word	0xffffffff


	//   ....[7]....
        /*0048*/ 	.word	0xffffffff


	//   ....[8]....
        /*004c*/ 	.word	0xffffffff


	//   ....[9]....
        /*0050*/ 	.word	0xffffffff


	//----- nvinfo : EIATTR_COOP_GROUP_INSTR_OFFSETS
	.align		4
.L_1583:
        /*0054*/ 	.byte	0x04, 0x28
        /*0056*/ 	.short	(.L_1585 - .L_1584)


	//   ....[0]....
.L_1584:
        /*0058*/ 	.word	0x00001860


	//   ....[1]....
        /*005c*/ 	.word	0x00001880


	//   ....[2]....
        /*0060*/ 	.word	0x000018d0


	//   ....[3]....
        /*0064*/ 	.word	0x000018e0


	//   ....[4]....
        /*0068*/ 	.word	0x00001910


	//   ....[5]....
        /*006c*/ 	.word	0x00001920


	//   ....[6]....
        /*0070*/ 	.word	0x00001980


	//   ....[7]....
        /*0074*/ 	.word	0x00001990


	//   ....[8]....
        /*0078*/ 	.word	0x00001a00


	//   ....[9]....
        /*007c*/ 	.word	0x00001a10


	//----- nvinfo : EIATTR_VRC_CTA_INIT_COUNT
	.align		4
.L_1585:
        /*0080*/ 	.byte	0x02, 0x4a
	.zero		1
	.zero		1


	//----- nvinfo : EIATTR_EXIT_INSTR_OFFSETS
	.align		4
        /*0084*/ 	.byte	0x04, 0x1c
        /*0086*/ 	.short	(.L_1587 - .L_1586)


	//   ....[0]....
.L_1586:
        /*0088*/ 	.word	0x00005490


	//----- nvinfo : EIATTR_MAX_THREADS
	.align		4
.L_1587:
        /*008c*/ 	.byte	0x04, 0x05
        /*008e*/ 	.short	(.L_1589 - .L_1588)
.L_1588:
        /*0090*/ 	.word	0x00000100
        /*0094*/ 	.word	0x00000001
        /*0098*/ 	.word	0x00000001


	//----- nvinfo : EIATTR_CBANK_PARAM_SIZE
	.align		4
.L_1589:
        /*009c*/ 	.byte	0x03, 0x19
        /*009e*/ 	.short	0x0128


	//----- nvinfo : EIATTR_PARAM_CBANK
	.align		4
        /*00a0*/ 	.byte	0x04, 0x0a
        /*00a2*/ 	.short	(.L_1591 - .L_1590)
	.align		4
.L_1590:
        /*00a4*/ 	.word	index@(.nv.constant0._ZN10layer_norm13ln_bwd_kernelINS_13Kernel_traitsI6__halfS2_S2_S2_fjLj8192ELj1ELj1ELj8ELj16ENS_18Kernel_traits_baseILj8192ES2_S2_S2_S2_fjLj256EEEEELb0ELb0ELb0ELb1EEEvNS_9BwdParamsE)
        /*00a8*/ 	.short	0x0380
        /*00aa*/ 	.short	0x0128


	//----- nvinfo : EIATTR_SW_WAR
	.align		4
.L_1591:
        /*00ac*/ 	.byte	0x04, 0x36
        /*00ae*/ 	.short	(.L_1593 - .L_1592)
.L_1592:
        /*00b0*/ 	.word	0x00000008
.L_1593:


//--------------------- .nv.info._ZN10layer_norm13ln_bwd_kernelINS_13Kernel_traitsI6__halfS2_S2_S2_fjLj8192ELj1ELj1ELj8ELj16ENS_18Kernel_traits_baseILj8192ES2_S2_S2_S2_fjLj256EEEEELb0ELb0ELb1ELb0EEEvNS_9BwdParamsE --------------------------
	.section	.nv.info._ZN10layer_norm13ln_bwd_kernelINS_13Kernel_traitsI6__halfS2_S2_S2_fjLj8192ELj1ELj1ELj8ELj16ENS_18Kernel_traits_baseILj8192ES2_S2_S2_S2_fjLj256EEEEELb0ELb0ELb1ELb0EEEvNS_9BwdParamsE,"",@"SHT_CUDA_INFO"
	.sectionflags	@""
	.align	4


	//----- nvinfo : EIATTR_CUDA_API_VERSION
	.align		4
        /*0000*/ 	.byte	0x04, 0x37
        /*0002*/ 	.short	(.L_1595 - .L_1594)
.L_1594:
        /*0004*/ 	.word	0x00000082


	//----- nvinfo : EIATTR_KPARAM_INFO
	.align		4
.L_1595:
        /*0008*/ 	.byte	0x04, 0x17
        /*000a*/ 	.short	(.L_1597 - .L_1596)
.L_1596:
        /*000c*/ 	.word	0x00000000
        /*0010*/ 	.short	0x0000
        /*0012*/ 	.short	0x0000
        /*0014*/ 	.byte	0x00, 0xf0, 0xa1, 0x04


	//----- nvinfo : EIATTR_SPARSE_MMA_MASK
	.align		4
.L_1597:
        /*0018*/ 	.byte	0x03, 0x50
        /*001a*/ 	.short	0x0000


	//----- nvinfo : EIATTR_MAXREG_COUNT
	.align		4
        /*001c*/ 	.byte	0x03, 0x1b
        /*001e*/ 	.short	0x00ff


	//----- nvinfo : EIATTR_NUM_BARRIERS
	.align		4
        /*0020*/ 	.byte	0x02, 0x4c
        /*0022*/ 	.byte	0x01
	.zero		1


	//----- nvinfo : EIATTR_MERCURY_ISA_VERSION
	.align		4
        /*0024*/ 	.byte	0x03, 0x5f
        /*0026*/ 	.short	0x0101


	//----- nvinfo : EIATTR_COOP_GROUP_MASK_REGIDS
	.align		4
        /*0028*/ 	.byte	0x04, 0x29
        /*002a*/ 	.short	(.L_1599 - .L_1598)


	//   ....[0]....
.L_1598:
        /*002c*/ 	.word	0xffffffff


	//   ....[1]....
        /*0030*/ 	.word	0xffffffff


	//   ....[2]....
        /*0034*/ 	.word	0xffffffff


	//   ....[3]....
        /*0038*/ 	.word	0xffffffff


	//   ....[4]....
        /*003c*/ 	.word	0xffffffff


	//   ....[5]....
        /*0040*/ 	.word	0xffffffff


	//   ....[6]....
        /*0044*/ 	.word	0xffffffff


	//   ....[7]....
        /*0048*/ 	.word	0xffffffff


	//   ....[8]....
        /*004c*/ 	.word	0xffffffff


	//   ....[9]....
        /*0050*/ 	.word	0xffffffff


	//----- nvinfo : EIATTR_COOP_GROUP_INSTR_OFFSETS
	.align		4
.L_1599:
        /*0054*/ 	.byte	0x04, 0x28
        /*0056*/ 	.short	(.L_1601 - .L_1600)


	//   ....[0]....
.L_1600:
        /*0058*/ 	.word	0x00002280


	//   ....[1]....
        /*005c*/ 	.word	0x000022a0


	//   ....[2]....
        /*0060*/ 	.word	0x000022e0


	//   ....[3]....
        /*0064*/ 	.word	0x000022f0


	//   ....[4]....
        /*0068*/ 	.word	0x00002330


	//   ....[5]....
        /*006c*/ 	.word	0x00002340


	//   ....[6]....
        /*0070*/ 	.word	0x00002370


	//   ....[7]....
        /*0074*/ 	.word	0x00002380


	//   ....[8]....
        /*0078*/ 	.word	0x000023b0


	//   ....[9]....
        /*007c*/ 	.word	0x000023c0


	//----- nvinfo : EIATTR_VRC_CTA_INIT_COUNT
	.align		4
.L_1601:
        /*0080*/ 	.byte	0x02, 0x4a
	.zero		1
	.zero		1


	//----- nvinfo : EIATTR_EXIT_INSTR_OFFSETS
	.align		4
        /*0084*/ 	.byte	0x04, 0x1c
        /*0086*/ 	.short	(.L_1603 - .L_1602)


	//   ....[0]....
.L_1602:
        /*0088*/ 	.word	0x000074c0


	//   ....[1]....
        /*008c*/ 	.word	0x00007560


	//----- nvinfo : EIATTR_MAX_THREADS
	.align		4
.L_1603:
        /*0090*/ 	.byte	0x04, 0x05
        /*0092*/ 	.short	(.L_1605 - .L_1604)
.L_1604:
        /*0094*/ 	.word	0x00000100
        /*0098*/ 	.word	0x00000001
        /*009c*/ 	.word	0x00000001


	//----- nvinfo : EIATTR_CRS_STACK_SIZE
	.align		4
.L_1605:
        /*00a0*/ 	.byte	0x04, 0x1e
        /*00a2*/ 	.short	(.L_1607 - .L_1606)
.L_1606:
        /*00a4*/ 	.word	0x00000000


	//----- nvinfo : EIATTR_CBANK_PARAM_SIZE
	.align		4
.L_1607:
        /*00a8*/ 	.byte	0x03, 0x19
        /*00aa*/ 	.short	0x0128


	//----- nvinfo : EIATTR_PARAM_CBANK
	.align		4
        /*00ac*/ 	.byte	0x04, 0x0a
        /*00ae*/ 	.short	(.L_1609 - .L_1608)
	.align		4
.L_1608:
        /*00b0*/ 	.word	index@(.nv.constant0._ZN10layer_norm13ln_bwd_kernelINS_13Kernel_traitsI6__halfS2_S2_S2_fjLj8192ELj1ELj1ELj8ELj16ENS_18Kernel_traits_baseILj8192ES2_S2_S2_S2_fjLj256EEEEELb0ELb0ELb1ELb0EEEvNS_9BwdParamsE)
        /*00b4*/ 	.short	0x0380
        /*00b6*/ 	.short	0x0128


	//----- nvinfo : EIATTR_SW_WAR
	.align		4
.L_1609:
        /*00b8*/ 	.byte	0x04, 0x36
        /*00ba*/ 	.short	(.L_1611 - .L_1610)
.L_1610:
        /*00bc*/ 	.word	0x00000008
.L_1611:


//--------------------- .nv.info._ZN10layer_norm13ln_bwd_kernelINS_13Kernel_traitsI6__halfS2_S2_S2_fjLj8192ELj1ELj1ELj8ELj16ENS_18Kernel_traits_baseILj8192ES2_S2_S2_S2_fjLj256EEEEELb0ELb0ELb1ELb1EEEvNS_9BwdParamsE --------------------------
	.section	.nv.info._ZN10layer_norm13ln_bwd_kernelINS_13Kernel_traitsI6__halfS2_S2_S2_fjLj8192ELj1ELj1ELj8ELj16ENS_18Kernel_traits_baseILj8192ES2_S2_S2_S2_fjLj256EEEEELb0ELb0ELb1ELb1EEEvNS_9BwdParamsE,"",@"SHT_CUDA_INFO"
	.sectionflags	@""
	.align	4


	//----- nvinfo : EIATTR_CUDA_API_VERSION
	.align		4
        /*0000*/ 	.byte	0x04, 0x37
        /*0002*/ 	.short	(.L_1613 - .L_1612)
.L_1612:
        /*0004*/ 	.word	0x00000082


	//----- nvinfo : EIATTR_KPARAM_INFO
	.align		4
.L_1613:
        /*0008*/ 	.byte	0x04, 0x17
        /*000a*/ 	.short	(.L_1615 - .L_1614)
.L_1614:
        /*000c*/ 	.word	0x00000000
        /*0010*/ 	.short	0x0000
        /*0012*/ 	.short	0x0000
        /*0014*/ 	.byte	0x00, 0xf0, 0xa1, 0x04


	//----- nvinfo : EIATTR_SPARSE_MMA_MASK
	.align		4
.L_1615:
        /*0018*/ 	.byte	0x03, 0x50
        /*001a*/ 	.short	0x0000


	//----- nvinfo : EIATTR_MAXREG_COUNT
	.align		4
        /*001c*/ 	.byte	0x03, 0x1b
        /*001e*/ 	.short	0x00ff


	//----- nvinfo : EIATTR_NUM_BARRIERS
	.align		4
        /*0020*/ 	.byte	0x02, 0x4c
        /*0022*/ 	.byte	0x01
	.zero		1


	//----- nvinfo : EIATTR_MERCURY_ISA_VERSION
	.align		4
        /*0024*/ 	.byte	0x03, 0x5f
        /*0026*/ 	.short	0x0101


	//----- nvinfo : EIATTR_COOP_GROUP_MASK_REGIDS
	.align		4
        /*0028*/ 	.byte	0x04, 0x29
        /*002a*/ 	.short	(.L_1617 - .L_1616)


	//   ....[0]....
.L_1616:
        /*002c*/ 	.word	0xffffffff


	//   ....[1]....
        /*0030*/ 	.word	0xffffffff


	//   ....[2]....
        /*0034*/ 	.word	0xffffffff


	//   ....[3]....
        /*0038*/ 	.word	0xffffffff


	//   ....[4]....
        /*003c*/ 	.word	0xffffffff


	//   ....[5]....
        /*0040*/ 	.word	0xffffffff


	//   ....[6]....
        /*0044*/ 	.word	0xffffffff


	//   ....[7]....
        /*0048*/ 	.word	0xffffffff


	//   ....[8]....
        /*004c*/ 	.word	0xffffffff


	//   ....[9]....
        /*0050*/ 	.word	0xffffffff


	//----- nvinfo : EIATTR_COOP_GROUP_INSTR_OFFSETS
	.align		4
.L_1617:
        /*0054*/ 	.byte	0x04, 0x28
        /*0056*/ 	.short	(.L_1619 - .L_1618)


	//   ....[0]....
.L_1618:
        /*0058*/ 	.word	0x00001cd0


	//   ....[1]....
        /*005c*/ 	.word	0x00001cf0


	//   ....[2]....
        /*0060*/ 	.word	0x00001d30


	//   ....[3]....
        /*0064*/ 	.word	0x00001d40


	//   ....[4]....
        /*0068*/ 	.word	0x00001d80


	//   ....[5]....
        /*006c*/ 	.word	0x00001d90


	//   ....[6]....
        /*0070*/ 	.word	0x00001dc0


	//   ....[7]....
        /*0074*/ 	.word	0x00001dd0


	//   ....[8]....
        /*0078*/ 	.word	0x00001e00


	//   ....[9]....
        /*007c*/ 	.word	0x00001e10


	//----- nvinfo : EIATTR_VRC_CTA_INIT_COUNT
	.align		4
.L_1619:
        /*0080*/ 	.byte	0x02, 0x4a
	.zero		1
	.zero		1


	//----- nvinfo : EIATTR_EXIT_INSTR_OFFSETS
	.align		4
        /*0084*/ 	.byte	0x04, 0x1c
        /*0086*/ 	.short	(.L_1621 - .L_1620)


	//   ....[0]....
.L_1620:
        /*0088*/ 	.word	0x00006c90


	//----- nvinfo : EIATTR_MAX_THREADS
	.align		4
.L_1621:
        /*008c*/ 	.byte	0x04, 0x05
        /*008e*/ 	.short	(.L_1623 - .L_1622)
.L_1622:
        /*0090*/ 	.word	0x00000100
        /*0094*/ 	.word	0x00000001
        /*0098*/ 	.word	0x00000001


	//----- nvinfo : EIATTR_CRS_STACK_SIZE
	.align		4
.L_1623:
        /*009c*/ 	.byte	0x04, 0x1e
        /*009e*/ 	.short	(.L_1625 - .L_1624)
.L_1624:
        /*00a0*/ 	.word	0x00000000


	//----- nvinfo : EIATTR_CBANK_PARAM_SIZE
	.align		4
.L_1625:
        /*00a4*/ 	.byte	0x03, 0x19
        /*00a6*/ 	.short	0x0128


	//----- nvinfo : EIATTR_PARAM_CBANK
	.align		4
        /*00a8*/ 	.byte	0x04, 0x0a
        /*00aa*/ 	.short	(.L_1627 - .L_1626)
	.align		4
.L_1626:
        /*00ac*/ 	.word	index@(.nv.constant0._ZN10layer_norm13ln_bwd_kernelINS_13Kernel_traitsI6__halfS2_S2_S2_fjLj8192ELj1ELj1ELj8ELj16ENS_18Kernel_traits_baseILj8192ES2_S2_S2_S2_fjLj256EEEEELb0ELb0ELb1ELb1EEEvNS_9BwdParamsE)
        /*00b0*/ 	.short	0x0380
        /*00b2*/ 	.short	0x0128


	//----- nvinfo : EIATTR_SW_WAR
	.align		4
.L_1627:
        /*00b4*/ 	.byte	0x04, 0x36
        /*00b6*/ 	.short	(.L_1629 - .L_1628)
.L_1628:
        /*00b8*/ 	.word	0x00000008
.L_1629:


//--------------------- .nv.info._ZN10layer_norm13ln_bwd_kernelINS_13Kernel_traitsI6__halfS2_S2_S2_fjLj8192ELj1ELj1ELj8ELj16ENS_18Kernel_traits_baseILj8192ES2_S2_S2_S2_fjLj256EEEEELb0ELb1ELb0ELb0EEEvNS_9BwdParamsE --------------------------
	.section	.nv.info._ZN10layer_norm13ln_bwd_kernelINS_13Kernel_traitsI6__halfS2_S2_S2_fjLj8192ELj1ELj1ELj8ELj16ENS_18Kernel_traits_baseILj8192ES2_S2_S2_S2_fjLj256EEEEELb0ELb1ELb0ELb0EEEvNS_9BwdParamsE,"",@"SHT_CUDA_INFO"
	.sectionflags	@""
	.align	4


	//----- nvinfo : EIATTR_CUDA_API_VERSION
	.align		4
        /*0000*/ 	.byte	0x04, 0x37
        /*0002*/ 	.short	(.L_1631 - .L_1630)
.L_1630:
        /*0004*/ 	.word	0x00000082


	//----- nvinfo : EIATTR_KPARAM_INFO
	.align		4
.L_1631:
        /*0008*/ 	.byte	0x04, 0x17
        /*000a*/ 	.short	(.L_1633 - .L_1632)
.L_1632:
        /*000c*/ 	.word	0x00000000
        /*0010*/ 	.short	0x0000
        /*0012*/ 	.short	0x0000
        /*0014*/ 	.byte	0x00, 0xf0, 0xa1, 0x04


	//----- nvinfo : EIATTR_SPARSE_MMA_MASK
	.align		4
.L_1633:
        /*0018*/ 	.byte	0x03, 0x50
        /*001a*/ 	.short	0x0000


	//----- nvinfo : EIATTR_MAXREG_COUNT
	.align		4
        /*001c*/ 	.byte	0x03, 0x1b
        /*001e*/ 	.short	0x00ff


	//----- nvinfo : EIATTR_NUM_BARRIERS
	.align		4
        /*0020*/ 	.byte	0x02, 0x4c
        /*0022*/ 	.byte	0x01
	.zero		1


	//----- nvinfo : EIATTR_MERCURY_ISA_VERSION
	.align		4
        /*0024*/ 	.byte	0x03, 0x5f
        /*0026*/ 	.short	0x0101


	//----- nvinfo : EIATTR_COOP_GROUP_MASK_REGIDS
	.align		4
        /*0028*/ 	.byte	0x04, 0x29
        /*002a*/ 	.short	(.L_1635 - .L_1634)


	//   ....[0]....
.L_1634:
        /*002c*/ 	.word	0xffffffff


	//   ....[1]....
        /*0030*/ 	.word	0xffffffff


	//   ....[2]....
        /*0034*/ 	.word	0xffffffff


	//   ....[3]....
        /*0038*/ 	.word	0xffffffff


	//   ....[4]....
        /*003c*/ 	.word	0xffffffff


	//   ....[5]....
        /*0040*/ 	.word	0xffffffff


	//   ....[6]....
        /*0044*/ 	.word	0xffffffff


	//   ....[7]....
        /*0048*/ 	.word	0xffffffff


	//   ....[8]....
        /*004c*/ 	.word	0xffffffff


	//   ....[9]....
        /*0050*/ 	.word	0xffffffff


	//----- nvinfo : EIATTR_COOP_GROUP_INSTR_OFFSETS
	.align		4
.L_1635:
        /*0054*/ 	.byte	0x04, 0x28
        /*0056*/ 	.short	(.L_1637 - .L_1636)


	//   ....[0]....
.L_1636:
        /*0058*/ 	.word	0x00002290


	//   ....[1]....
        /*005c*/ 	.word	0x000022c0


	//   ....[2]....
        /*0060*/ 	.word	0x000022f0


	//   ....[3]....
        /*0064*/ 	.word	0x00002300


	//   ....[4]....
        /*0068*/ 	.word	0x00002330


	//   ....[5]....
        /*006c*/ 	.word	0x00002340


	//   ....[6]....
        /*0070*/ 	.word	0x00002370


	//   ....[7]....
        /*0074*/ 	.word	0x00002380


	//   ....[8]....
        /*0078*/ 	.word	0x000023b0


	//   ....[9]....
        /*007c*/ 	.word	0x000023c0


	//----- nvinfo : EIATTR_VRC_CTA_INIT_COUNT
	.align		4
.L_1637:
        /*0080*/ 	.byte	0x02, 0x4a
	.zero		1
	.zero		1


	//----- nvinfo : EIATTR_EXIT_INSTR_OFFSETS
	.align		4
        /*0084*/ 	.byte	0x04, 0x1c
        /*0086*/ 	.short	(.L_1639 - .L_1638)


	//   ....[0]....
.L_1638:
        /*0088*/ 	.word	0x00007dc0


	//   ....[1]....
        /*008c*/ 	.word	0x00007e90


	//----- nvinfo : EIATTR_MAX_THREADS
	.align		4
.L_1639:
        /*0090*/ 	.byte	0x04, 0x05
        /*0092*/ 	.short	(.L_1641 - .L_1640)
.L_1640:
        /*0094*/ 	.word	0x00000100
        /*0098*/ 	.word	0x00000001
        /*009c*/ 	.word	0x00000001


	//----- nvinfo : EIATTR_CRS_STACK_SIZE
	.align		4
.L_1641:
        /*00a0*/ 	.byte	0x04, 0x1e
        /*00a2*/ 	.short	(.L_1643 - .L_1642)
.L_1642:
        /*00a4*/ 	.word	0x00000000


	//----- nvinfo : EIATTR_CBANK_PARAM_SIZE
	.align		4
.L_1643:
        /*00a8*/ 	.byte	0x03, 0x19
        /*00aa*/ 	.short	0x0128


	//----- nvinfo : EIATTR_PARAM_CBANK
	.align		4
        /*00ac*/ 	.byte	0x04, 0x0a
        /*00ae*/ 	.short	(.L_1645 - .L_1644)
	.align		4
.L_1644:
        /*00b0*/ 	.word	index@(.nv.constant0._ZN10layer_norm13ln_bwd_kernelINS_13Kernel_traitsI6__halfS2_S2_S2_fjLj8192ELj1ELj1ELj8ELj16ENS_18Kernel_traits_baseILj8192ES2_S2_S2_S2_fjLj256EEEEELb0ELb1ELb0ELb0EEEvNS_9BwdParamsE)
        /*00b4*/ 	.short	0x0380
        /*00b6*/ 	.short	0x0128


	//----- nvinfo : EIATTR_SW_WAR
	.align		4
.L_1645:
        /*00b8*/ 	.byte	0x04, 0x36
        /*00ba*/ 	.short	(.L_1647 - .L_1646)
.L_1646:
        /*00bc*/ 	.word	0x00000008
.L_1647:


//--------------------- .nv.info._ZN10layer_norm13ln_bwd_kernelINS_13Kernel_traitsI6__halfS2_S2_S2_fjLj8192ELj1ELj1ELj8ELj16ENS_18Kernel_traits_baseILj8192ES2_S2_S2_S2_fjLj256EEEEELb0ELb1ELb0ELb1EEEvNS_9BwdParamsE --------------------------
	.section	.nv.info._ZN10layer_norm13ln_bwd_kernelINS_13Kernel_traitsI6__halfS2_S2_S2_fjLj8192ELj1ELj1ELj8ELj16ENS_18Kernel_traits_baseILj8192ES2_S2_S2_S2_fjLj256EEEEELb0ELb1ELb0ELb1EEEvNS_9BwdParamsE,"",@"SHT_CUDA_INFO"
	.sectionflags	@""
	.align	4


	//----- nvinfo : EIATTR_CUDA_API_VERSION
	.align		4
        /*0000*/ 	.byte	0x04, 0x37
        /*0002*/ 	.short	(.L_1649 - .L_1648)
.L_1648:
        /*0004*/ 	.word	0x00000082


	//----- nvinfo : EIATTR_KPARAM_INFO
	.align		4
.L_1649:
        /*0008*/ 	.byte	0x04, 0x17
        /*000a*/ 	.short	(.L_1651 - .L_1650)
.L_1650:
        /*000c*/ 	.word	0x00000000
        /*0010*/ 	.short	0x0000
        /*0012*/ 	.short	0x0000
        /*0014*/ 	.byte	0x00, 0xf0, 0xa1, 0x04


	//----- nvinfo : EIATTR_SPARSE_MMA_MASK
	.align		4
.L_1651:
        /*0018*/ 	.byte	0x03, 0x50
        /*001a*/ 	.short	0x0000


	//----- nvinfo : EIATTR_MAXREG_COUNT
	.align		4
        /*001c*/ 	.byte	0x03, 0x1b
        /*001e*/ 	.short	0x00ff


	//----- nvinfo : EIATTR_NUM_BARRIERS
	.align		4
        /*0020*/ 	.byte	0x02, 0x4c
        /*0022*/ 	.byte	0x01
	.zero		1


	//----- nvinfo : EIATTR_MERCURY_ISA_VERSION
	.align		4
        /*0024*/ 	.byte	0x03, 0x5f
        /*0026*/ 	.short	0x0101


	//----- nvinfo : EIATTR_COOP_GROUP_MASK_REGIDS
	.align		4
        /*0028*/ 	.byte	0x04, 0x29
        /*002a*/ 	.short	(.L_1653 - .L_1652)


	//   ....[0]....
.L_1652:
        /*002c*/ 	.word	0xffffffff


	//   ....[1]....
        /*0030*/ 	.word	0xffffffff


	//   ....[2]....
        /*0034*/ 	.word	0xffffffff


	//   ....[3]....
        /*0038*/ 	.word	0xffffffff


	//   ....[4]....
        /*003c*/ 	.word	0xffffffff


	//   ....[5]....
        /*0040*/ 	.word	0xffffffff


	//   ....[6]....
        /*0044*/ 	.word	0xffffffff


	//   ....[7]....
        /*0048*/ 	.word	0xffffffff


	//   ....[8]....
        /*004c*/ 	.word	0xffffffff


	//   ....[9]....
        /*0050*/ 	.word	0xffffffff


	//----- nvinfo : EIATTR_COOP_GROUP_INSTR_OFFSETS
	.align		4
.L_1653:
        /*0054*/ 	.byte	0x04, 0x28
        /*0056*/ 	.short	(.L_1655 - .L_1654)


	//   ....[0]....
.L_1654:
        /*0058*/ 	.word	0x00001d90


	//   ....[1]....
        /*005c*/ 	.word	0x00001e40


	//   ....[2]....
        /*0060*/ 	.word	0x00001e50


	//   ....[3]....
        /*0064*/ 	.word	0x00001e80


	//   ....[4]....
        /*0068*/ 	.word	0x00001ea0


	//   ....[5]....
        /*006c*/ 	.word	0x00001ec0


	//   ....[6]....
        /*0070*/ 	.word	0x00001ed0


	//   ....[7]....
        /*0074*/ 	.word	0x00001f00


	//   ....[8]....
        /*0078*/ 	.word	0x00001f30


	//   ....[9]....
        /*007c*/ 	.word	0x00001f40


	//----- nvinfo : EIATTR_VRC_CTA_INIT_COUNT
	.align		4
.L_1655:
        /*0080*/ 	.byte	0x02, 0x4a
	.zero		1
	.zero		1


	//----- nvinfo : EIATTR_EXIT_INSTR_OFFSETS
	.align		4
        /*0084*/ 	.byte	0x04, 0x1c
        /*0086*/ 	.short	(.L_1657 - .L_1656)


	//   ....[0]....
.L_1656:
        /*0088*/ 	.word	0x00007de0


	//----- nvinfo : EIATTR_MAX_THREADS
	.align		4
.L_1657:
        /*008c*/ 	.byte	0x04, 0x05
        /*008e*/ 	.short	(.L_1659 - .L_1658)
.L_1658:
        /*0090*/ 	.word	0x00000100
        /*0094*/ 	.word	0x00000001
        /*0098*/ 	.word	0x00000001


	//----- nvinfo : EIATTR_CRS_STACK_SIZE
	.align		4
.L_1659:
        /*009c*/ 	.byte	0x04, 0x1e
        /*009e*/ 	.short	(.L_1661 - .L_1660)
.L_1660:
        /*00a0*/ 	.word	0x00000000


	//----- nvinfo : EIATTR_CBANK_PARAM_SIZE
	.align		4
.L_1661:
        /*00a4*/ 	.byte	0x03, 0x19
        /*00a6*/ 	.short	0x0128


	//----- nvinfo : EIATTR_PARAM_CBANK
	.align		4
        /*00a8*/ 	.byte	0x04, 0x0a
        /*00aa*/ 	.short	(.L_1663 - .L_1662)
	.align		4
.L_1662:
        /*00ac*/ 	.word	index@(.nv.constant0._ZN10layer_norm13ln_bwd_kernelINS_13Kernel_traitsI6__halfS2_S2_S2_fjLj8192ELj1ELj1ELj8ELj16ENS_18Kernel_traits_baseILj8192ES2_S2_S2_S2_fjLj256EEEEELb0ELb1ELb0ELb1EEEvNS_9BwdParamsE)
        /*00b0*/ 	.short	0x0380
        /*00b2*/ 	.short	0x0128


	//----- nvinfo : EIATTR_SW_WAR
	.align		4
.L_1663:
        /*00b4*/ 	.byte	0x04, 0x36
        /*00b6*/ 	.short	(.L_1665 - .L_1664)
.L_1664:
        /*00b8*/ 	.word	0x00000008
.L_1665:


//--------------------- .nv.info._ZN10layer_norm13ln_bwd_kernelINS_13Kernel_traitsI6__halfS2_S2_S2_fjLj8192ELj1ELj1ELj8ELj16ENS_18Kernel_traits_baseILj8192ES2_S2_S2_S2_fjLj256EEEEELb0ELb1ELb1ELb0EEEvNS_9BwdParamsE --------------------------
	.section	.nv.info._ZN10layer_norm13ln_bwd_kernelINS_13Kernel_traitsI6__halfS2_S2_S2_fjLj8192ELj1ELj1ELj8ELj16ENS_18Kernel_traits_baseILj8192ES2_S2_S2_S2_fjLj256EEEEELb0ELb1ELb1ELb0EEEvNS_9BwdParamsE,"",@"SHT_CUDA_INFO"
	.sectionflags	@""
	.align	4


	//----- nvinfo : EIATTR_CUDA_API_VERSION
	.align		4
        /*0000*/ 	.byte	0x04, 0x37
        /*0002*/ 	.short	(.L_1667 - .L_1666)
.L_1666:
        /*0004*/ 	.word	0x00000082


	//----- nvinfo : EIATTR_KPARAM_INFO
	.align		4
.L_1667:
        /*0008*/ 	.byte	0x04, 0x17
        /*000a*/ 	.short	(.L_1669 - .L_1668)
.L_1668:
        /*000c*/ 	.word	0x00000000
        /*0010*/ 	.short	0x0000
        /*0012*/ 	.short	0x0000
        /*0014*/ 	.byte	0x00, 0xf0, 0xa1, 0x04


	//----- nvinfo : EIATTR_SPARSE_MMA_MASK
	.align		4
.L_1669:
        /*0018*/ 	.byte	0x03, 0x50
        /*001a*/ 	.short	0x0000


	//----- nvinfo : EIATTR_MAXREG_COUNT
	.align		4
        /*001c*/ 	.byte	0x03, 0x1b
        /*001e*/ 	.short	0x00ff


	//----- nvinfo : EIATTR_NUM_BARRIERS
	.align		4
        /*0020*/ 	.byte	0x02, 0x4c
        /*0022*/ 	.byte	0x01
	.zero		1


	//----- nvinfo : EIATTR_MERCURY_ISA_VERSION
	.align		4
        /*0024*/ 	.byte	0x03, 0x5f
        /*0026*/ 	.short	0x0101


	//----- nvinfo : EIATTR_COOP_GROUP_MASK_REGIDS
	.align		4
        /*0028*/ 	.byte	0x04, 0x29
        /*002a*/ 	.short	(.L_1671 - .L_1670)


	//   ....[0]....
.L_1670:
        /*002c*/ 	.word	0xffffffff


	//   ....[1]....
        /*0030*/ 	.word	0xffffffff


	//   ....[2]....
        /*0034*/ 	.word	0xffffffff


	//   ....[3]....
        /*0038*/ 	.word	0xffffffff


	//   ....[4]....
        /*003c*/ 	.word	0xffffffff


	//   ....[5]....
        /*0040*/ 	.word	0xffffffff


	//   ....[6]....
        /*0044*/ 	.word	0xffffffff


	//   ....[7]....
        /*0048*/ 	.word	0xffffffff


	//   ....[8]....
        /*004c*/ 	.word	0xffffffff


	//   ....[9]....
        /*0050*/ 	.word	0xffffffff


	//----- nvinfo : EIATTR_COOP_GROUP_INSTR_OFFSETS
	.align		4
.L_1671:
        /*0054*/ 	.byte	0x04, 0x28
        /*0056*/ 	.short	(.L_1673 - .L_1672)


	//   ....[0]....
.L_1672:
        /*0058*/ 	.word	0x00002540


	//   ....[1]....
        /*005c*/ 	.word	0x00002570


	//   ....[2]....
        /*0060*/ 	.word	0x000025a0


	//   ....[3]....
        /*0064*/ 	.word	0x000025b0


	//   ....[4]....
        /*0068*/ 	.word	0x000025e0


	//   ....[5]....
        /*006c*/ 	.word	0x000025f0


	//   ....[6]....
        /*0070*/ 	.word	0x00002620


	//   ....[7]....
        /*0074*/ 	.word	0x00002630


	//   ....[8]....
        /*0078*/ 	.word	0x00002660


	//   ....[9]....
        /*007c*/ 	.word	0x00002670


	//----- nvinfo : EIATTR_VRC_CTA_INIT_COUNT
	.align		4
.L_1673:
        /*0080*/ 	.byte	0x02, 0x4a
	.zero		1
	.zero		1


	//----- nvinfo : EIATTR_EXIT_INSTR_OFFSETS
	.align		4
        /*0084*/ 	.byte	0x04, 0x1c
        /*0086*/ 	.short	(.L_1675 - .L_1674)


	//   ....[0]....
.L_1674:
        /*0088*/ 	.word	0x000099d0


	//   ....[1]....
        /*008c*/ 	.word	0x00009aa0


	//----- nvinfo : EIATTR_MAX_THREADS
	.align		4
.L_1675:
        /*0090*/ 	.byte	0x04, 0x05
        /*0092*/ 	.short	(.L_1677 - .L_1676)
.L_1676:
        /*0094*/ 	.word	0x00000100
        /*0098*/ 	.word	0x00000001
        /*009c*/ 	.word	0x00000001


	//----- nvinfo : EIATTR_CRS_STACK_SIZE
	.align		4
.L_1677:
        /*00a0*/ 	.byte	0x04, 0x1e
        /*00a2*/ 	.short	(.L_1679 - .L_1678)
.L_1678:
        /*00a4*/ 	.word	0x00000000


	//----- nvinfo : EIATTR_CBANK_PARAM_SIZE
	.align		4
.L_1679:
        /*00a8*/ 	.byte	0x03, 0x19
        /*00aa*/ 	.short	0x0128


	//----- nvinfo : EIATTR_PARAM_CBANK
	.align		4
        /*00ac*/ 	.byte	0x04, 0x0a
        /*00ae*/ 	.short	(.L_1681 - .L_1680)
	.align		4
.L_1680:
        /*00b0*/ 	.word	index@(.nv.constant0._ZN10layer_norm13ln_bwd_kernelINS_13Kernel_traitsI6__halfS2_S2_S2_fjLj8192ELj1ELj1ELj8ELj16ENS_18Kernel_traits_baseILj8192ES2_S2_S2_S2_fjLj256EEEEELb0ELb1ELb1ELb0EEEvNS_9BwdParamsE)
        /*00b4*/ 	.short	0x0380
        /*00b6*/ 	.short	0x0128


	//----- nvinfo : EIATTR_SW_WAR
	.align		4
.L_1681:
        /*00b8*/ 	.byte	0x04, 0x36
        /*00ba*/ 	.short	(.L_1683 - .L_1682)
.L_1682:
        /*00bc*/ 	.word	0x00000008
.L_1683:


//--------------------- .nv.info._ZN10layer_norm13ln_bwd_kernelINS_13Kernel_traitsI6__halfS2_S2_S2_fjLj8192ELj1ELj1ELj8ELj16ENS_18Kernel_traits_baseILj8192ES2_S2_S2_S2_fjLj256EEEEELb0ELb1ELb1ELb1EEEvNS_9BwdParamsE --------------------------
	.section	.nv.info._ZN10layer_norm13ln_bwd_kernelINS_13Kernel_traitsI6__halfS2_S2_S2_fjLj8192ELj1ELj1ELj8ELj16ENS_18Kernel_traits_baseILj8192ES2_S2_S2_S2_fjLj256EEEEELb0ELb1ELb1ELb1EEEvNS_9BwdParamsE,"",@"SHT_CUDA_INFO"
	.sectionflags	@""
	.align	4


	//----- nvinfo : EIATTR_CUDA_API_VERSION
	.align		4
        /*0000*/ 	.byte	0x04, 0x37
        /*0002*/ 	.short	(.L_1685 - .L_1684)
.L_1684:
        /*0004*/ 	.word	0x00000082


	//----- nvinfo : EIATTR_KPARAM_INFO
	.align		4
.L_1685:
        /*0008*/ 	.byte	0x04, 0x17
        /*000a*/ 	.short	(.L_1687 - .L_1686)
.L_1686:
        /*000c*/ 	.word	0x00000000
        /*0010*/ 	.short	0x0000
        /*0012*/ 	.short	0x0000
        /*0014*/ 	.byte	0x00, 0xf0, 0xa1, 0x04


	//----- nvinfo : EIATTR_SPARSE_MMA_MASK
	.align		4
.L_1687:
        /*0018*/ 	.byte	0x03, 0x50
        /*001a*/ 	.short	0x0000


	//----- nvinfo : EIATTR_MAXREG_COUNT
	.align		4
        /*001c*/ 	.byte	0x03, 0x1b
        /*001e*/ 	.short	0x00ff


	//----- nvinfo : EIATTR_NUM_BARRIERS
	.align		4
        /*0020*/ 	.byte	0x02, 0x4c
        /*0022*/ 	.byte	0x01
	.zero		1


	//----- nvinfo : EIATTR_MERCURY_ISA_VERSION
	.align		4
        /*0024*/ 	.byte	0x03, 0x5f
        /*0026*/ 	.short	0x0101


	//----- nvinfo : EIATTR_COOP_GROUP_MASK_REGIDS
	.align		4
        /*0028*/ 	.byte	0x04, 0x29
        /*002a*/ 	.short	(.L_1689 - .L_1688)


	//   ....[0]....
.L_1688:
        /*002c*/ 	.word	0xffffffff


	//   ....[1]....
        /*0030*/ 	.word	0xffffffff


	//   ....[2]....
        /*0034*/ 	.word	0xffffffff


	//   ....[3]....
        /*0038*/ 	.word	0xffffffff


	//   ....[4]....
        /*003c*/ 	.word	0xffffffff


	//   ....[5]....
        /*0040*/ 	.word	0xffffffff


	//   ....[6]....
        /*0044*/ 	.word	0xffffffff


	//   ....[7]....
        /*0048*/ 	.word	0xffffffff


	//   ....[8]....
        /*004c*/ 	.word	0xffffffff


	//   ....[9]....
        /*0050*/ 	.word	0xffffffff


	//----- nvinfo : EIATTR_COOP_GROUP_INSTR_OFFSETS
	.align		4
.L_1689:
        /*0054*/ 	.byte	0x04, 0x28
        /*0056*/ 	.short	(.L_1691 - .L_1690)


	//   ....[0]....
.L_1690:
        /*0058*/ 	.word	0x00001e50


	//   ....[1]....
        /*005c*/ 	.word	0x00001e90


	//   ....[2]....
        /*0060*/ 	.word	0x00001ee0


	//   ....[3]....
        /*0064*/ 	.word	0x00001ef0


	//   ....[4]....
        /*0068*/ 	.word	0x00001f30


	//   ....[5]....
        /*006c*/ 	.word	0x00001f40


	//   ....[6]....
        /*0070*/ 	.word	0x00001f70


	//   ....[7]....
        /*0074*/ 	.word	0x00001f90


	//   ....[8]....
        /*0078*/ 	.word	0x00001fd0


	//   ....[9]....
        /*007c*/ 	.word	0x00001ff0


	//----- nvinfo : EIATTR_VRC_CTA_INIT_COUNT
	.align		4
.L_1691:
        /*0080*/ 	.byte	0x02, 0x4a
	.zero		1
	.zero		1


	//----- nvinfo : EIATTR_EXIT_INSTR_OFFSETS
	.align		4
        /*0084*/ 	.byte	0x04, 0x1c
        /*0086*/ 	.short	(.L_1693 - .L_1692)


	//   ....[0]....
.L_1692:
        /*0088*/ 	.word	0x00008fc0


	//----- nvinfo : EIATTR_MAX_THREADS
	.align		4
.L_1693:
        /*008c*/ 	.byte	0x04, 0x05
        /*008e*/ 	.short	(.L_1695 - .L_1694)
.L_1694:
        /*0090*/ 	.word	0x00000100
        /*0094*/ 	.word	0x00000001
        /*0098*/ 	.word	0x00000001


	//----- nvinfo : EIATTR_CRS_STACK_SIZE
	.align		4
.L_1695:
        /*009c*/ 	.byte	0x04, 0x1e
        /*009e*/ 	.short	(.L_1697 - .L_1696)
.L_1696:
        /*00a0*/ 	.word	0x00000000


	//----- nvinfo : EIATTR_CBANK_PARAM_SIZE
	.align		4
.L_1697:
        /*00a4*/ 	.byte	0x03, 0x19
        /*00a6*/ 	.short	0x0128


	//----- nvinfo : EIATTR_PARAM_CBANK
	.align		4
        /*00a8*/ 	.byte	0x04, 0x0a
        /*00aa*/ 	.short	(.L_1699 - .L_1698)
	.align		4
.L_1698:
        /*00ac*/ 	.word	index@(.nv.constant0._ZN10layer_norm13ln_bwd_kernelINS_13Kernel_traitsI6__halfS2_S2_S2_fjLj8192ELj1ELj1ELj8ELj16ENS_18Kernel_traits_baseILj8192ES2_S2_S2_S2_fjLj256EEEEELb0ELb1ELb1ELb1EEEvNS_9BwdParamsE)
        /*00b0*/ 	.short	0x0380
        /*00b2*/ 	.short	0x0128


	//----- nvinfo : EIATTR_SW_WAR
	.align		4
.L_1699:
        /*00b4*/ 	.byte	0x04, 0x36
        /*00b6*/ 	.short	(.L_1701 - .L_1700)
.L_1700:
        /*00b8*/ 	.word	0x00000008
.L_1701:


//--------------------- .nv.info._ZN10layer_norm13ln_bwd_kernelINS_13Kernel_traitsI6__halfS2_S2_S2_fjLj8192ELj1ELj1ELj8ELj16ENS_18Kernel_traits_baseILj8192ES2_S2_S2_S2_fjLj256EEEEELb1ELb0ELb0ELb0EEEvNS_9BwdParamsE --------------------------
	.section	.nv.info._ZN10layer_norm13ln_bwd_kernelINS_13Kernel_traitsI6__halfS2_S2_S2_fjLj8192ELj1ELj1ELj8ELj16ENS_18Kernel_traits_baseILj8192ES2_S2_S2_S2_fjLj256EEEEELb1ELb0ELb0ELb0EEEvNS_9BwdParamsE,"",@"SHT_CUDA_INFO"
	.sectionflags	@""
	.align	4


	//----- nvinfo : EIATTR_CUDA_API_VERSION
	.align		4
        /*0000*/ 	.byte	0x04, 0x37
        /*0002*/ 	.short	(.L_1703 - .L_1702)
.L_1702:
        /*0004*/ 	.word	0x00000082


	//----- nvinfo : EIATTR_KPARAM_INFO
	.align		4
.L_1703:
        /*0008*/ 	.byte	0x04, 0x17
        /*000a*/ 	.short	(.L_1705 - .L_1704)
.L_1704:
        /*000c*/ 	.word	0x00000000
        /*0010*/ 	.short	0x0000
        /*0012*/ 	.short	0x0000
        /*0014*/ 	.byte	0x00, 0xf0, 0xa1, 0x04


	//----- nvinfo : EIATTR_SPARSE_MMA_MASK
	.align		4
.L_1705:
        /*0018*/ 	.byte	0x03, 0x50
        /*001a*/ 	.short	0x0000


	//----- nvinfo : EIATTR_MAXREG_COUNT
	.align		4
        /*001c*/ 	.byte	0x03, 0x1b
        /*001e*/ 	.short	0x00ff


	//----- nvinfo : EIATTR_NUM_BARRIERS
	.align		4
        /*0020*/ 	.byte	0x02, 0x4c
        /*0022*/ 	.byte	0x01
	.zero		1


	//----- nvinfo : EIATTR_MERCURY_ISA_VERSION
	.align		4
        /*0024*/ 	.byte	0x03, 0x5f
        /*0026*/ 	.short	0x0101


	//----- nvinfo : EIATTR_COOP_GROUP_MASK_REGIDS
	.align		4
        /*0028*/ 	.byte	0x04, 0x29
        /*002a*/ 	.short	(.L_1707 - .L_1706)


	//   ....[0]....
.L_1706:
        /*002c*/ 	.word	0xffffffff


	//   ....[1]....
        /*0030*/ 	.word	0xffffffff


	//   ....[2]....
        /*0034*/ 	.word	0xffffffff


	//   ....[3]....
        /*0038*/ 	.word	0xffffffff


	//   ....[4]....
        /*003c*/ 	.word	0xffffffff


	//   ....[5]....
        /*0040*/ 	.word	0xffffffff


	//   ....[6]....
        /*0044*/ 	.word	0xffffffff


	//   ....[7]....
        /*0048*/ 	.word	0xffffffff


	//   ....[8]....
        /*004c*/ 	.word	0xffffffff


	//   ....[9]....
        /*0050*/ 	.word	0xffffffff


	//----- nvinfo : EIATTR_COOP_GROUP_INSTR_OFFSETS
	.align		4
.L_1707:
        /*0054*/ 	.byte	0x04, 0x28
        /*0056*/ 	.short	(.L_1709 - .L_1708)


	//   ....[0]....
.L_1708:
        /*0058*/ 	.word	0x000020a0


	//   ....[1]....
        /*005c*/ 	.word	0x000020d0


	//   ....[2]....
        /*0060*/ 	.word	0x00002150


	//   ....[3]....
        /*0064*/ 	.word	0x00002170


	//   ....[4]....
        /*0068*/ 	.word	0x000021a0


	//   ....[5]....
        /*006c*/ 	.word	0x000021b0


	//   ....[6]....
        /*0070*/ 	.word	0x000021e0


	//   ....[7]....
        /*0074*/ 	.word	0x000021f0


	//   ....[8]....
        /*0078*/ 	.word	0x00002220


	//   ....[9]....
        /*007c*/ 	.word	0x00002230


	//----- nvinfo : EIATTR_VRC_CTA_INIT_COUNT
	.align		4
.L_1709:
        /*0080*/ 	.byte	0x02, 0x4a
	.zero		1
	.zero		1


	//----- nvinfo : EIATTR_EXIT_INSTR_OFFSETS
	.align		4
        /*0084*/ 	.byte	0x04, 0x1c
        /*0086*/ 	.short	(.L_1711 - .L_1710)


	//   ....[0]....
.L_1710:
        /*0088*/ 	.word	0x000071c0


	//   ....[1]....
        /*008c*/ 	.word	0x00007260


	//----- nvinfo : EIATTR_MAX_THREADS
	.align		4
.L_1711:
        /*0090*/ 	.byte	0x04, 0x05
        /*0092*/ 	.short	(.L_1713 - .L_1712)
.L_1712:
        /*0094*/ 	.word	0x00000100
        /*0098*/ 	.word	0x00000001
        /*009c*/ 	.word	0x00000001


	//----- nvinfo : EIATTR_CRS_STACK_SIZE
	.align		4
.L_1713:
        /*00a0*/ 	.byte	0x04, 0x1e
        /*00a2*/ 	.short	(.L_1715 - .L_1714)
.L_1714:
        /*00a4*/ 	.word	0x00000000


	//----- nvinfo : EIATTR_CBANK_PARAM_SIZE
	.align		4
.L_1715:
        /*00a8*/ 	.byte	0x03, 0x19
        /*00aa*/ 	.short	0x0128


	//----- nvinfo : EIATTR_PARAM_CBANK
	.align		4
        /*00ac*/ 	.byte	0x04, 0x0a
        /*00ae*/ 	.short	(.L_1717 - .L_1716)
	.align		4
.L_1716:
        /*00b0*/ 	.word	index@(.nv.constant0._ZN10layer_norm13ln_bwd_kernelINS_13Kernel_traitsI6__halfS2_S2_S2_fjLj8192ELj1ELj1ELj8ELj16ENS_18Kernel_traits_baseILj8192ES2_S2_S2_S2_fjLj256EEEEELb1ELb0ELb0ELb0EEEvNS_9BwdParamsE)
        /*00b4*/ 	.short	0x0380
        /*00b6*/ 	.short	0x0128


	//----- nvinfo : EIATTR_SW_WAR
	.align		4
.L_1717:
        /*00b8*/ 	.byte	0x04, 0x36
        /*00ba*/ 	.short	(.L_1719 - .L_1718)
.L_1718:
        /*00bc*/ 	.word	0x00000008
.L_1719:


//--------------------- .nv.info._ZN10layer_norm13ln_bwd_kernelINS_13Kernel_traitsI6__halfS2_S2_S2_fjLj8192ELj1ELj1ELj8ELj16ENS_18Kernel_traits_baseILj8192ES2_S2_S2_S2_fjLj256EEEEELb1ELb0ELb0ELb1EEEvNS_9BwdParamsE --------------------------
	.section	.nv.info._ZN10layer_norm13ln_bwd_kernelINS_13Kernel_traitsI6__halfS2_S2_S2_fjLj8192ELj1ELj1ELj8ELj16ENS_18Kernel_traits_baseILj8192ES2_S2_S2_S2_fjLj256EEEEELb1ELb0ELb0ELb1EEEvNS_9BwdParamsE,"",@"SHT_CUDA_INFO"
	.sectionflags	@""
	.align	4


	//----- nvinfo : EIATTR_CUDA_API_VERSION
	.align		4
        /*0000*/ 	.byte	0x04, 0x37
        /*0002*/ 	.short	(.L_1721 - .L_1720)
.L_1720:
        /*0004*/ 	.word	0x00000082


	//----- nvinfo : EIATTR_KPARAM_INFO
	.align		4
.L_1721:
        /*0008*/ 	.byte	0x04, 0x17
        /*000a*/ 	.short	(.L_1723 - .L_1722)
.L_1722:
        /*000c*/ 	.word	0x00000000
        /*0010*/ 	.short	0x0000
        /*0012*/ 	.short	0x0000
        /*0014*/ 	.byte	0x00, 0xf0, 0xa1, 0x04


	//----- nvinfo : EIATTR_SPARSE_MMA_MASK
	.align		4
.L_1723:
        /*0018*/ 	.byte	0x03, 0x50
        /*001a*/ 	.short	0x0000


	//----- nvinfo : EIATTR_MAXREG_COUNT
	.align		4
        /*001c*/ 	.byte	0x03, 0x1b
        /*001e*/ 	.short	0x00ff


	//----- nvinfo : EIATTR_NUM_BARRIERS
	.align		4
        /*0020*/ 	.byte	0x02, 0x4c
        /*0022*/ 	.byte	0x01
	.zero		1


	//----- nvinfo : EIATTR_MERCURY_ISA_VERSION
	.align		4
        /*0024*/ 	.byte	0x03, 0x5f
        /*0026*/ 	.short	0x0101


	//----- nvinfo : EIATTR_COOP_GROUP_MASK_REGIDS
	.align		4
        /*0028*/ 	.byte	0x04, 0x29
        /*002a*/ 	.short	(.L_1725 - .L_1724)


	//   ....[0]....
.L_1724:
        /*002c*/ 	.word	0xffffffff


	//   ....[1]....
        /*0030*/ 	.word	0xffffffff


	//   ....[2]....
        /*0034*/ 	.word	0xffffffff


	//   ....[3]....
        /*0038*/ 	.word	0xffffffff


	//   ....[4]....
        /*003c*/ 	.word	0xffffffff


	//   ....[5]....
        /*0040*/ 	.word	0xffffffff


	//   ....[6]....
        /*0044*/ 	.word	0xffffffff


	//   ....[7]....
        /*0048*/ 	.word	0xffffffff


	//   ....[8]....
        /*004c*/ 	.word	0xffffffff


	//   ....[9]....
        /*0050*/ 	.word	0xffffffff


	//----- nvinfo : EIATTR_COOP_GROUP_INSTR_OFFSETS
	.align		4
.L_1725:
        /*0054*/ 	.byte	0x04, 0x28
        /*0056*/ 	.short	(.L_1727 - .L_1726)


	//   ....[0]....
.L_1726:
        /*0058*/ 	.word	0x000018d0


	//   ....[1]....
        /*005c*/ 	.word	0x000018e0


	//   ....[2]....
        /*0060*/ 	.word	0x00001970


	//   ....[3]....
        /*0064*/ 	.word	0x00001980


	//   ....[4]....
        /*0068*/ 	.word	0x000019b0


	//   ....[5]....
        /*006c*/ 	.word	0x000019c0


	//   ....[6]....
        /*0070*/ 	.word	0x00001a20


	//   ....[7]....
        /*0074*/ 	.word	0x00001a30


	//   ....[8]....
        /*0078*/ 	.word	0x00001a90


	//   ....[9]....
        /*007c*/ 	.word	0x00001aa0


	//----- nvinfo : EIATTR_VRC_CTA_INIT_COUNT
	.align		4
.L_1727:
        /*0080*/ 	.byte	0x02, 0x4a
	.zero		1
	.zero		1


	//----- nvinfo : EIATTR_EXIT_INSTR_OFFSETS
	.align		4
        /*0084*/ 	.byte	0x04, 0x1c
        /*0086*/ 	.short	(.L_1729 - .L_1728)


	//   ....[0]....
.L_1728:
        /*0088*/ 	.word	0x00006e10


	//----- nvinfo : EIATTR_MAX_THREADS
	.align		4
.L_1729:
        /*008c*/ 	.byte	0x04, 0x05
        /*008e*/ 	.short	(.L_1731 - .L_1730)
.L_1730:
        /*0090*/ 	.word	0x00000100
        /*0094*/ 	.word	0x00000001
        /*0098*/ 	.word	0x00000001


	//----- nvinfo : EIATTR_CBANK_PARAM_SIZE
	.align		4
.L_1731:
        /*009c*/ 	.byte	0x03, 0x19
        /*009e*/ 	.short	0x0128


	//----- nvinfo : EIATTR_PARAM_CBANK
	.align		4
        /*00a0*/ 	.byte	0x04, 0x0a
        /*00a2*/ 	.short	(.L_1733 - .L_1732)
	.align		4
.L_1732:
        /*00a4*/ 	.word	index@(.nv.constant0._ZN10layer_norm13ln_bwd_kernelINS_13Kernel_traitsI6__halfS2_S2_S2_fjLj8192ELj1ELj1ELj8ELj16ENS_18Kernel_traits_baseILj8192ES2_S2_S2_S2_fjLj256EEEEELb1ELb0ELb0ELb1EEEvNS_9BwdParamsE)
        /*00a8*/ 	.short	0x0380
        /*00aa*/ 	.short	0x0128


	//----- nvinfo : EIATTR_SW_WAR
	.align		4
.L_1733:
        /*00ac*/ 	.byte	0x04, 0x36
        /*00ae*/ 	.short	(.L_1735 - .L_1734)
.L_1734:
        /*00b0*/ 	.word	0x00000008
.L_1735:


//--------------------- .nv.info._ZN10layer_norm22ln_bwd_finalize_kernelINS_22Kernel_traits_finalizeILj8192E6__halfS2_S2_S2_fjLb0ELj1024ELj4ENS_18Kernel_traits_baseILj8192ES2_S2_S2_S2_fjLj1024EEEEELb0ELb0EEEvNS_9BwdParamsE --------------------------
	.section	.nv.info._ZN10layer_norm22ln_bwd_finalize_kernelINS_22Kernel_traits_finalizeILj8192E6__halfS2_S2_S2_fjLb0ELj1024ELj4ENS_18Kernel_traits_baseILj8192ES2_S2_S2_S2_fjLj1024EEEEELb0ELb0EEEvNS_9BwdParamsE,"",@"SHT_CUDA_INFO"
	.sectionflags	@""
	.align	4


	//----- nvinfo : EIATTR_CUDA_API_VERSION
	.align		4
        /*0000*/ 	.byte	0x04, 0x37
        /*0002*/ 	.short	(.L_1737 - .L_1736)
.L_1736:
        /*0004*/ 	.word	0x00000082


	//----- nvinfo : EIATTR_KPARAM_INFO
	.align		4
.L_1737:
        /*0008*/ 	.byte	0x04, 0x17
        /*000a*/ 	.short	(.L_1739 - .L_1738)
.L_1738:
        /*000c*/ 	.word	0x00000000
        /*0010*/ 	.short	0x0000
        /*0012*/ 	.short	0x0000
        /*0014*/ 	.byte	0x00, 0xf0, 0xa1, 0x04


	//----- nvinfo : EIATTR_SPARSE_MMA_MASK
	.align		4
.L_1739:
        /*0018*/ 	.byte	0x03, 0x50
        /*001a*/ 	.short	0x0000


	//----- nvinfo : EIATTR_MAXREG_COUNT
	.align		4
        /*001c*/ 	.byte	0x03, 0x1b
        /*001e*/ 	.short	0x0040


	//----- nvinfo : EIATTR_NUM_BARRIERS
	.align		4
        /*0020*/ 	.byte	0x02, 0x4c
        /*0022*/ 	.byte	0x01
	.zero		1


	//----- nvinfo : EIATTR_MERCURY_ISA_VERSION
	.align		4
        /*0024*/ 	.byte	0x03, 0x5f
        /*0026*/ 	.short	0x0101


	//----- nvinfo : EIATTR_COOP_GROUP_MASK_REGIDS
	.align		4
        /*0028*/ 	.byte	0x04, 0x29
        /*002a*/ 	.short	(.L_1741 - .L_1740)


	//   ....[0]....
.L_1740:
        /*002c*/ 	.word	0xffffffff


	//   ....[1]....
        /*0030*/ 	.word	0xffffffff


	//   ....[2]....
        /*0034*/ 	.word	0xffffffff


	//   ....[3]....
        /*0038*/ 	.word	0xffffffff


	//   ....[4]....
        /*003c*/ 	.word	0xffffffff


	//   ....[5]....
        /*0040*/ 	.word	0xffffffff


	//   ....[6]....
        /*0044*/ 	.word	0xffffffff


	//   ....[7]....
        /*0048*/ 	.word	0xffffffff


	//   ....[8]....
        /*004c*/ 	.word	0xffffffff


	//   ....[9]....
        /*0050*/ 	.word	0xffffffff


	//----- nvinfo : EIATTR_COOP_GROUP_INSTR_OFFSETS
	.align		4
.L_1741:
        /*0054*/ 	.byte	0x04, 0x28
        /*0056*/ 	.short	(.L_1743 - .L_1742)


	//   ....[0]....
.L_1742:
        /*0058*/ 	.word	0x00001540


	//   ....[1]....
        /*005c*/ 	.word	0x00001550


	//   ....[2]....
        /*0060*/ 	.word	0x00001580


	//   ....[3]....
        /*0064*/ 	.word	0x00001590


	//   ....[4]....
        /*0068*/ 	.word	0x000015c0


	//   ....[5]....
        /*006c*/ 	.word	0x000015d0


	//   ....[6]....
        /*0070*/ 	.word	0x00001610


	//   ....[7]....
        /*0074*/ 	.word	0x00001630


	//   ....[8]....
        /*0078*/ 	.word	0x00001680


	//   ....[9]....
        /*007c*/ 	.word	0x00001690


	//----- nvinfo : EIATTR_VRC_CTA_INIT_COUNT
	.align		4
.L_1743:
        /*0080*/ 	.byte	0x02, 0x4a
	.zero		1
	.zero		1


	//----- nvinfo : EIATTR_EXIT_INSTR_OFFSETS
	.align		4
        /*0084*/ 	.byte	0x04, 0x1c
        /*0086*/ 	.short	(.L_1745 - .L_1744)


	//   ....[0]....
.L_1744:
        /*0088*/ 	.word	0x00000060


	//   ....[1]....
        /*008c*/ 	.word	0x000016f0


	//   ....[2]....
        /*0090*/ 	.word	0x00001720


	//   ....[3]....
        /*0094*/ 	.word	0x000017e0


	//----- nvinfo : EIATTR_MAX_THREADS
	.align		4
.L_1745:
        /*0098*/ 	.byte	0x04, 0x05
        /*009a*/ 	.short	(.L_1747 - .L_1746)
.L_1746:
        /*009c*/ 	.word	0x00000400
        /*00a0*/ 	.word	0x00000001
        /*00a4*/ 	.word	0x00000001


	//----- nvinfo : EIATTR_CRS_STACK_SIZE
	.align		4
.L_1747:
        /*00a8*/ 	.byte	0x04, 0x1e
        /*00aa*/ 	.short	(.L_1749 - .L_1748)
.L_1748:
        /*00ac*/ 	.word	0x00000000


	//----- nvinfo : EIATTR_CBANK_PARAM_SIZE
	.align		4
.L_1749:
        /*00b0*/ 	.byte	0x03, 0x19
        /*00b2*/ 	.short	0x0128


	//----- nvinfo : EIATTR_PARAM_CBANK
	.align		4
        /*00b4*/ 	.byte	0x04, 0x0a
        /*00b6*/ 	.short	(.L_1751 - .L_1750)
	.align		4
.L_1750:
        /*00b8*/ 	.word	index@(.nv.constant0._ZN10layer_norm22ln_bwd_finalize_kernelINS_22Kernel_traits_finalizeILj8192E6__halfS2_S2_S2_fjLb0ELj1024ELj4ENS_18Kernel_traits_baseILj8192ES2_S2_S2_S2_fjLj1024EEEEELb0ELb0EEEvNS_9BwdParamsE)
        /*00bc*/ 	.short	0x0380
        /*00be*/ 	.short	0x0128


	//----- nvinfo : EIATTR_SW_WAR
	.align		4
.L_1751:
        /*00c0*/ 	.byte	0x04, 0x36
        /*00c2*/ 	.short	(.L_1753 - .L_1752)
.L_1752:
        /*00c4*/ 	.word	0x00000008
.L_1753:


//--------------------- .nv.info._ZN10layer_norm13ln_bwd_kernelINS_13Kernel_traitsI6__halfS2_S2_S2_fjLj8192ELj1ELj1ELj8ELj16ENS_18Kernel_traits_baseILj8192ES2_S2_S2_S2_fjLj256EEEEELb1ELb0ELb1ELb0EEEvNS_9BwdParamsE --------------------------
	.section	.nv.info._ZN10layer_norm13ln_bwd_kernelINS_13Kernel_traitsI6__halfS2_S2_S2_fjLj8192ELj1ELj1ELj8ELj16ENS_18Kernel_traits_baseILj8192ES2_S2_S2_S2_fjLj256EEEEELb1ELb0ELb1ELb0EEEvNS_9BwdParamsE,"",@"SHT_CUDA_INFO"
	.sectionflags	@""
	.align	4


	//----- nvinfo : EIATTR_CUDA_API_VERSION
	.align		4
        /*0000*/ 	.byte	0x04, 0x37
        /*0002*/ 	.short	(.L_1755 - .L_1754)
.L_1754:
        /*0004*/ 	.word	0x00000082


	//----- nvinfo : EIATTR_KPARAM_INFO
	.align		4
.L_1755:
        /*0008*/ 	.byte	0x04, 0x17
        /*000a*/ 	.short	(.L_1757 - .L_1756)
.L_1756:
        /*000c*/ 	.word	0x00000000
        /*0010*/ 	.short	0x0000
        /*0012*/ 	.short	0x0000
        /*0014*/ 	.byte	0x00, 0xf0, 0xa1, 0x04


	//----- nvinfo : EIATTR_SPARSE_MMA_MASK
	.align		4
.L_1757:
        /*0018*/ 	.byte	0x03, 0x50
        /*001a*/ 	.short	0x0000


	//----- nvinfo : EIATTR_MAXREG_COUNT
	.align		4
        /*001c*/ 	.byte	0x03, 0x1b
        /*001e*/ 	.short	0x00ff


	//----- nvinfo : EIATTR_NUM_BARRIERS
	.align		4
        /*0020*/ 	.byte	0x02, 0x4c
        /*0022*/ 	.byte	0x01
	.zero		1


	//----- nvinfo : EIATTR_MERCURY_ISA_VERSION
	.align		4
        /*0024*/ 	.byte	0x03, 0x5f
        /*0026*/ 	.short	0x0101


	//----- nvinfo : EIATTR_COOP_GROUP_MASK_REGIDS
	.align		4
        /*0028*/ 	.byte	0x04, 0x29
        /*002a*/ 	.short	(.L_1759 - .L_1758)


	//   ....[0]....
.L_1758:
        /*002c*/ 	.word	0xffffffff


	//   ....[1]....
        /*0030*/ 	.word	0xffffffff


	//   ....[2]....
        /*0034*/ 	.word	0xffffffff


	//   ....[3]....
        /*0038*/ 	.word	0xffffffff


	//   ....[4]....
        /*003c*/ 	.word	0xffffffff


	//   ....[5]....
        /*0040*/ 	.word	0xffffffff


	//   ....[6]....
        /*0044*/ 	.word	0xffffffff


	//   ....[7]....
        /*0048*/ 	.word	0xffffffff


	//   ....[8]....
        /*004c*/ 	.word	0xffffffff


	//   ....[9]....
        /*0050*/ 	.word	0xffffffff


	//----- nvinfo : EIATTR_COOP_GROUP_INSTR_OFFSETS
	.align		4
.L_1759:
        /*0054*/ 	.byte	0x04, 0x28
        /*0056*/ 	.short	(.L_1761 - .L_1760)


	//   ....[0]....
.L_1760:
        /*0058*/ 	.word	0x00002690


	//   ....[1]....
        /*005c*/ 	.word	0x000026b0


	//   ....[2]....
        /*0060*/ 	.word	0x000026f0


	//   ....[3]....
        /*0064*/ 	.word	0x00002700


	//   ....[4]....
        /*0068*/ 	.word	0x00002730


	//   ....[5]....
        /*006c*/ 	.word	0x00002750


	//   ....[6]....
        /*0070*/ 	.word	0x00002780


	//   ....[7]....
        /*0074*/ 	.word	0x00002790


	//   ....[8]....
        /*0078*/ 	.word	0x000027c0


	//   ....[9]....
        /*007c*/ 	.word	0x000027d0


	//----- nvinfo : EIATTR_VRC_CTA_INIT_COUNT
	.align		4
.L_1761:
        /*0080*/ 	.byte	0x02, 0x4a
	.zero		1
	.zero		1


	//----- nvinfo : EIATTR_EXIT_INSTR_OFFSETS
	.align		4
        /*0084*/ 	.byte	0x04, 0x1c
        /*0086*/ 	.short	(.L_1763 - .L_1762)


	//   ....[0]....
.L_1762:
        /*0088*/ 	.word	0x00009670


	//   ....[1]....
        /*008c*/ 	.word	0x00009710


	//----- nvinfo : EIATTR_MAX_THREADS
	.align		4
.L_1763:
        /*0090*/ 	.byte	0x04, 0x05
        /*0092*/ 	.short	(.L_1765 - .L_1764)
.L_1764:
        /*0094*/ 	.word	0x00000100
        /*0098*/ 	.word	0x00000001
        /*009c*/ 	.word	0x00000001


	//----- nvinfo : EIATTR_CRS_STACK_SIZE
	.align		4
.L_1765:
        /*00a0*/ 	.byte	0x04, 0x1e
        /*00a2*/ 	.short	(.L_1767 - .L_1766)
.L_1766:
        /*00a4*/ 	.word	0x00000000


	//----- nvinfo : EIATTR_CBANK_PARAM_SIZE
	.align		4
.L_1767:
        /*00a8*/ 	.byte	0x03, 0x19
        /*00aa*/ 	.short	0x0128


	//----- nvinfo : EIATTR_PARAM_CBANK
	.align		4
        /*00ac*/ 	.byte	0x04, 0x0a
        /*00ae*/ 	.short	(.L_1769 - .L_1768)
	.align		4
.L_1768:
        /*00b0*/ 	.word	index@(.nv.constant0._ZN10layer_norm13ln_bwd_kernelINS_13Kernel_traitsI6__halfS2_S2_S2_fjLj8192ELj1ELj1ELj8ELj16ENS_18Kernel_traits_baseILj8192ES2_S2_S2_S2_fjLj256EEEEELb1ELb0ELb1ELb0EEEvNS_9BwdParamsE)
        /*00b4*/ 	.short	0x0380
        /*00b6*/ 	.short	0x0128


	//----- nvinfo : EIATTR_SW_WAR
	.align		4
.L_1769:
        /*00b8*/ 	.byte	0x04, 0x36
        /*00ba*/ 	.short	(.L_1771 - .L_1770)
.L_1770:
        /*00bc*/ 	.word	0x00000008
.L_1771:


//--------------------- .nv.info._ZN10layer_norm22ln_bwd_finalize_kernelINS_22Kernel_traits_finalizeILj8192E6__halfS2_S2_S2_fjLb0ELj1024ELj4ENS_18Kernel_traits_baseILj8192ES2_S2_S2_S2_fjLj1024EEEEELb0ELb1EEEvNS_9BwdParamsE --------------------------
	.section	.nv.info._ZN10layer_norm22ln_bwd_finalize_kernelINS_22Kernel_traits_finalizeILj8192E6__halfS2_S2_S2_fjLb0ELj1024ELj4ENS_18Kernel_traits_baseILj8192ES2_S2_S2_S2_fjLj1024EEEEELb0ELb1EEEvNS_9BwdParamsE,"",@"SHT_CUDA_INFO"
	.sectionflags	@""
	.align	4


	//----- nvinfo : EIATTR_CUDA_API_VERSION
	.align		4
        /*0000*/ 	.byte	0x04, 0x37
        /*0002*/ 	.short	(.L_1773 - .L_1772)
.L_1772:
        /*0004*/ 	.word	0x00000082


	//----- nvinfo : EIATTR_KPARAM_INFO
	.align		4
.L_1773:
        /*0008*/ 	.byte	0x04, 0x17
        /*000a*/ 	.short	(.L_1775 - .L_1774)
.L_1774:
        /*000c*/ 	.word	0x00000000
        /*0010*/ 	.short	0x0000
        /*0012*/ 	.short	0x0000
        /*0014*/ 	.byte	0x00, 0xf0, 0xa1, 0x04


	//----- nvinfo : EIATTR_SPARSE_MMA_MASK
	.align		4
.L_1775:
        /*0018*/ 	.byte	0x03, 0x50
        /*001a*/ 	.short	0x0000


	//----- nvinfo : EIATTR_MAXREG_COUNT
	.align		4
        /*001c*/ 	.byte	0x03, 0x1b
        /*001e*/ 	.short	0x0040


	//----- nvinfo : EIATTR_NUM_BARRIERS
	.align		4
        /*0020*/ 	.byte	0x02, 0x4c
        /*0022*/ 	.byte	0x01
	.zero		1


	//----- nvinfo : EIATTR_MERCURY_ISA_VERSION
	.align		4
        /*0024*/ 	.byte	0x03, 0x5f
        /*0026*/ 	.short	0x0101


	//----- nvinfo : EIATTR_COOP_GROUP_MASK_REGIDS
	.align		4
        /*0028*/ 	.byte	0x04, 0x29
        /*002a*/ 	.short	(.L_1777 - .L_1776)


	//   ....[0]....
.L_1776:
        /*002c*/ 	.word	0xffffffff


	//   ....[1]....
        /*0030*/ 	.word	0xffffffff


	//   ....[2]....
        /*0034*/ 	.word	0xffffffff


	//   ....[3]....
        /*0038*/ 	.word	0xffffffff


	//   ....[4]....
        /*003c*/ 	.word	0xffffffff


	//   ....[5]....
        /*0040*/ 	.word	0xffffffff


	//   ....[6]....
        /*0044*/ 	.word	0xffffffff


	//   ....[7]....
        /*0048*/ 	.word	0xffffffff


	//   ....[8]....
        /*004c*/ 	.word	0xffffffff


	//   ....[9]....
        /*0050*/ 	.word	0xffffffff


	//----- nvinfo : EIATTR_COOP_GROUP_INSTR_OFFSETS
	.align		4
.L_1777:
        /*0054*/ 	.byte	0x04, 0x28
        /*0056*/ 	.short	(.L_1779 - .L_1778)


	//   ....[0]....
.L_1778:
        /*0058*/ 	.word	0x00001560


	//   ....[1]....
        /*005c*/ 	.word	0x00001570


	//   ....[2]....
        /*0060*/ 	.word	0x000015a0


	//   ....[3]....
        /*0064*/ 	.word	0x000015b0


	//   ....[4]....
        /*0068*/ 	.word	0x000015e0


	//   ....[5]....
        /*006c*/ 	.word	0x000015f0


	//   ....[6]....
        /*0070*/ 	.word	0x00001620


	//   ....[7]....
        /*0074*/ 	.word	0x00001640


	//   ....[8]....
        /*0078*/ 	.word	0x00001670


	//   ....[9]....
        /*007c*/ 	.word	0x00001680


	//----- nvinfo : EIATTR_VRC_CTA_INIT_COUNT
	.align		4
.L_1779:
        /*0080*/ 	.byte	0x02, 0x4a
	.zero		1
	.zero		1


	//----- nvinfo : EIATTR_EXIT_INSTR_OFFSETS
	.align		4
        /*0084*/ 	.byte	0x04, 0x1c
        /*0086*/ 	.short	(.L_1781 - .L_1780)


	//   ....[0]....
.L_1780:
        /*0088*/ 	.word	0x00000060


	//   ....[1]....
        /*008c*/ 	.word	0x000016e0


	//   ....[2]....
        /*0090*/ 	.word	0x000017d0


	//----- nvinfo : EIATTR_MAX_THREADS
	.align		4
.L_1781:
        /*0094*/ 	.byte	0x04, 0x05
        /*0096*/ 	.short	(.L_1783 - .L_1782)
.L_1782:
        /*0098*/ 	.word	0x00000400
        /*009c*/ 	.word	0x00000001
        /*00a0*/ 	.word	0x00000001


	//----- nvinfo : EIATTR_CRS_STACK_SIZE
	.align		4
.L_1783:
        /*00a4*/ 	.byte	0x04, 0x1e
        /*00a6*/ 	.short	(.L_1785 - .L_1784)
.L_1784:
        /*00a8*/ 	.word	0x00000000


	//----- nvinfo : EIATTR_CBANK_PARAM_SIZE
	.align		4
.L_1785:
        /*00ac*/ 	.byte	0x03, 0x19
        /*00ae*/ 	.short	0x0128


	//----- nvinfo : EIATTR_PARAM_CBANK
	.align		4
        /*00b0*/ 	.byte	0x04, 0x0a
        /*00b2*/ 	.short	(.L_1787 - .L_1786)
	.align		4
.L_1786:
        /*00b4*/ 	.word	index@(.nv.constant0._ZN10layer_norm22ln_bwd_finalize_kernelINS_22Kernel_traits_finalizeILj8192E6__halfS2_S2_S2_fjLb0ELj1024ELj4ENS_18Kernel_traits_baseILj8192ES2_S2_S2_S2_fjLj1024EEEEELb0ELb1EEEvNS_9BwdParamsE)
        /*00b8*/ 	.short	0x0380
        /*00ba*/ 	.short	0x0128


	//----- nvinfo : EIATTR_SW_WAR
	.align		4
.L_1787:
        /*00bc*/ 	.byte	0x04, 0x36
        /*00be*/ 	.short	(.L_1789 - .L_1788)
.L_1788:
        /*00c0*/ 	.word	0x00000008
.L_1789:


//--------------------- .nv.info._ZN10layer_norm13ln_bwd_kernelINS_13Kernel_traitsI6__halfS2_S2_S2_fjLj8192ELj1ELj1ELj8ELj16ENS_18Kernel_traits_baseILj8192ES2_S2_S2_S2_fjLj256EEEEELb1ELb0ELb1ELb1EEEvNS_9BwdParamsE --------------------------
	.section	.nv.info._ZN10layer_norm13ln_bwd_kernelINS_13Kernel_traitsI6__halfS2_S2_S2_fjLj8192ELj1ELj1ELj8ELj16ENS_18Kernel_traits_baseILj8192ES2_S2_S2_S2_fjLj256EEEEELb1ELb0ELb1ELb1EEEvNS_9BwdParamsE,"",@"SHT_CUDA_INFO"
	.sectionflags	@""
	.align	4


	//----- nvinfo : EIATTR_CUDA_API_VERSION
	.align		4
        /*0000*/ 	.byte	0x04, 0x37
        /*0002*/ 	.short	(.L_1791 - .L_1790)
.L_1790:
        /*0004*/ 	.word	0x00000082


	//----- nvinfo : EIATTR_KPARAM_INFO
	.align		4
.L_1791:
        /*0008*/ 	.byte	0x04, 0x17
        /*000a*/ 	.short	(.L_1793 - .L_1792)
.L_1792:
        /*000c*/ 	.word	0x00000000
        /*0010*/ 	.short	0x0000
        /*0012*/ 	.short	0x0000
        /*0014*/ 	.byte	0x00, 0xf0, 0xa1, 0x04


	//----- nvinfo : EIATTR_SPARSE_MMA_MASK
	.align		4
.L_1793:
        /*0018*/ 	.byte	0x03, 0x50
        /*001a*/ 	.short	0x0000


	//----- nvinfo : EIATTR_MAXREG_COUNT
	.align		4
        /*001c*/ 	.byte	0x03, 0x1b
        /*001e*/ 	.short	0x00ff


	//----- nvinfo : EIATTR_NUM_BARRIERS
	.align		4
        /*0020*/ 	.byte	0x02, 0x4c
        /*0022*/ 	.byte	0x01
	.zero		1


	//----- nvinfo : EIATTR_MERCURY_ISA_VERSION
	.align		4
        /*0024*/ 	.byte	0x03, 0x5f
        /*0026*/ 	.short	0x0101


	//----- nvinfo : EIATTR_COOP_GROUP_MASK_REGIDS
	.align		4
        /*0028*/ 	.byte	0x04, 0x29
        /*002a*/ 	.short	(.L_1795 - .L_1794)


	//   ....[0]....
.L_1794:
        /*002c*/ 	.word	0xffffffff


	//   ....[1]....
        /*0030*/ 	.word	0xffffffff


	//   ....[2]....
        /*0034*/ 	.word	0xffffffff


	//   ....[3]....
        /*0038*/ 	.word	0xffffffff


	//   ....[4]....
        /*003c*/ 	.word	0xffffffff


	//   ....[5]....
        /*0040*/ 	.word	0xffffffff


	//   ....[6]....
        /*0044*/ 	.word	0xffffffff


	//   ....[7]....
        /*0048*/ 	.word	0xffffffff


	//   ....[8]....
        /*004c*/ 	.word	0xffffffff


	//   ....[9]....
        /*0050*/ 	.word	0xffffffff


	//----- nvinfo : EIATTR_COOP_GROUP_INSTR_OFFSETS
	.align		4
.L_1795:
        /*0054*/ 	.byte	0x04, 0x28
        /*0056*/ 	.short	(.L_1797 - .L_1796)


	//   ....[0]....
.L_1796:
        /*0058*/ 	.word	0x00002020


	//   ....[1]....
        /*005c*/ 	.word	0x00002040


	//   ....[2]....
        /*0060*/ 	.word	0x00002080


	//   ....[3]....
        /*0064*/ 	.word	0x00002090


	//   ....[4]....
        /*0068*/ 	.word	0x000020d0


	//   ....[5]....
        /*006c*/ 	.word	0x000020e0


	//   ....[6]....
        /*0070*/ 	.word	0x00002110


	//   ....[7]....
        /*0074*/ 	.word	0x00002120


	//   ....[8]....
        /*0078*/ 	.word	0x00002150


	//   ....[9]....
        /*007c*/ 	.word	0x00002160


	//----- nvinfo : EIATTR_VRC_CTA_INIT_COUNT
	.align		4
.L_1797:
        /*0080*/ 	.byte	0x02, 0x4a
	.zero		1
	.zero		1


	//----- nvinfo : EIATTR_EXIT_INSTR_OFFSETS
	.align		4
        /*0084*/ 	.byte	0x04, 0x1c
        /*0086*/ 	.short	(.L_1799 - .L_1798)


	//   ....[0]....
.L_1798:
        /*0088*/ 	.word	0x00008a10


	//----- nvinfo : EIATTR_MAX_THREADS
	.align		4
.L_1799:
        /*008c*/ 	.byte	0x04, 0x05
        /*008e*/ 	.short	(.L_1801 - .L_1800)
.L_1800:
        /*0090*/ 	.word	0x00000100
        /*0094*/ 	.word	0x00000001
        /*0098*/ 	.word	0x00000001


	//----- nvinfo : EIATTR_CRS_STACK_SIZE
	.align		4
.L_1801:
        /*009c*/ 	.byte	0x04, 0x1e
        /*009e*/ 	.short	(.L_1803 - .L_1802)
.L_1802:
        /*00a0*/ 	.word	0x00000000


	//----- nvinfo : EIATTR_CBANK_PARAM_SIZE
	.align		4
.L_1803:
        /*00a4*/ 	.byte	0x03, 0x19
        /*00a6*/ 	.short	0x0128


	//----- nvinfo : EIATTR_PARAM_CBANK
	.align		4
        /*00a8*/ 	.byte	0x04, 0x0a
        /*00aa*/ 	.short	(.L_1805 - .L_1804)
	.align		4
.L_1804:
        /*00ac*/ 	.word	index@(.nv.constant0._ZN10layer_norm13ln_bwd_kernelINS_13Kernel_traitsI6__halfS2_S2_S2_fjLj8192ELj1ELj1ELj8ELj16ENS_18Kernel_traits_baseILj8192ES2_S2_S2_S2_fjLj256EEEEELb1ELb0ELb1ELb1EEEvNS_9BwdParamsE)
        /*00b0*/ 	.short	0x0380
        /*00b2*/ 	.short	0x0128


	//----- nvinfo : EIATTR_SW_WAR
	.align		4
.L_1805:
        /*00b4*/ 	.byte	0x04, 0x36
        /*00b6*/ 	.short	(.L_1807 - .L_1806)
.L_1806:
        /*00b8*/ 	.word	0x00000008
.L_1807:


//--------------------- .nv.info._ZN10layer_norm13ln_bwd_kernelINS_13Kernel_traitsI6__halfS2_S2_S2_fjLj8192ELj1ELj1ELj8ELj16ENS_18Kernel_traits_baseILj8192ES2_S2_S2_S2_fjLj256EEEEELb1ELb1ELb0ELb0EEEvNS_9BwdParamsE --------------------------
	.section	.nv.info._ZN10layer_norm13ln_bwd_kernelINS_13Kernel_traitsI6__halfS2_S2_S2_fjLj8192ELj1ELj1ELj8ELj16ENS_18Kernel_traits_baseILj8192ES2_S2_S2_S2_fjLj256EEEEELb1ELb1ELb0ELb0EEEvNS_9BwdParamsE,"",@"SHT_CUDA_INFO"
	.sectionflags	@""
	.align	4


	//----- nvinfo : EIATTR_CUDA_API_VERSION
	.align		4
        /*0000*/ 	.byte	0x04, 0x37
        /*0002*/ 	.short	(.L_1809 - .L_1808)
.L_1808:
        /*0004*/ 	.word	0x00000082


	//----- nvinfo : EIATTR_KPARAM_INFO
	.align		4
.L_1809:
        /*0008*/ 	.byte	0x04, 0x17
        /*000a*/ 	.short	(.L_1811 - .L_1810)
.L_1810:
        /*000c*/ 	.word	0x00000000
        /*0010*/ 	.short	0x0000
        /*0012*/ 	.short	0x0000
        /*0014*/ 	.byte	0x00, 0xf0, 0xa1, 0x04


	//----- nvinfo : EIATTR_SPARSE_MMA_MASK
	.align		4
.L_1811:
        /*0018*/ 	.byte	0x03, 0x50
        /*001a*/ 	.short	0x0000


	//----- nvinfo : EIATTR_MAXREG_COUNT
	.align		4
        /*001c*/ 	.byte	0x03, 0x1b
        /*001e*/ 	.short	0x00ff


	//----- nvinfo : EIATTR_NUM_BARRIERS
	.align		4
        /*0020*/ 	.byte	0x02, 0x4c
        /*0022*/ 	.byte	0x01
	.zero		1


	//----- nvinfo : EIATTR_MERCURY_ISA_VERSION
	.align		4
        /*0024*/ 	.byte	0x03, 0x5f
        /*0026*/ 	.short	0x0101


	//----- nvinfo : EIATTR_COOP_GROUP_MASK_REGIDS
	.align		4
        /*0028*/ 	.byte	0x04, 0x29
        /*002a*/ 	.short	(.L_1813 - .L_1812)


	//   ....[0]....
.L_1812:
        /*002c*/ 	.word	0xffffffff


	//   ....[1]....
        /*0030*/ 	.word	0xffffffff


	//   ....[2]....
        /*0034*/ 	.word	0xffffffff


	//   ....[3]....
        /*0038*/ 	.word	0xffffffff


	//   ....[4]....
        /*003c*/ 	.word	0xffffffff


	//   ....[5]....
        /*0040*/ 	.word	0xffffffff


	//   ....[6]....
        /*0044*/ 	.word	0xffffffff


	//   ....[7]....
        /*0048*/ 	.word	0xffffffff


	//   ....[8]....
        /*004c*/ 	.word	0xffffffff


	//   ....[9]....
        /*0050*/ 	.word	0xffffffff


	//----- nvinfo : EIATTR_COOP_GROUP_INSTR_OFFSETS
	.align		4
.L_1813:
        /*0054*/ 	.byte	0x04, 0x28
        /*0056*/ 	.short	(.L_1815 - .L_1814)


	//   ....[0]....
.L_1814:
        /*0058*/ 	.word	0x00002350


	//   ....[1]....
        /*005c*/ 	.word	0x00002380


	//   ....[2]....
        /*0060*/ 	.word	0x000023b0


	//   ....[3]....
        /*0064*/ 	.word	0x000023c0


	//   ....[4]....
        /*0068*/ 	.word	0x000023f0


	//   ....[5]....
        /*006c*/ 	.word	0x00002400


	//   ....[6]....
        /*0070*/ 	.word	0x00002430


	//   ....[7]....
        /*0074*/ 	.word	0x00002440


	//   ....[8]....
        /*0078*/ 	.word	0x00002470


	//   ....[9]....
        /*007c*/ 	.word	0x00002480


	//----- nvinfo : EIATTR_VRC_CTA_INIT_COUNT
	.align		4
.L_1815:
        /*0080*/ 	.byte	0x02, 0x4a
	.zero		1
	.zero		1


	//----- nvinfo : EIATTR_EXIT_INSTR_OFFSETS
	.align		4
        /*0084*/ 	.byte	0x04, 0x1c
        /*0086*/ 	.short	(.L_1817 - .L_1816)


	//   ....[0]....
.L_1816:
        /*0088*/ 	.word	0x0000bc80


	//   ....[1]....
        /*008c*/ 	.word	0x0000bd50


	//----- nvinfo : EIATTR_MAX_THREADS
	.align		4
.L_1817:
        /*0090*/ 	.byte	0x04, 0x05
        /*0092*/ 	.short	(.L_1819 - .L_1818)
.L_1818:
        /*0094*/ 	.word	0x00000100
        /*0098*/ 	.word	0x00000001
        /*009c*/ 	.word	0x00000001


	//----- nvinfo : EIATTR_CRS_STACK_SIZE
	.align		4
.L_1819:
        /*00a0*/ 	.byte	0x04, 0x1e
        /*00a2*/ 	.short	(.L_1821 - .L_1820)
.L_1820:
        /*00a4*/ 	.word	0x00000000


	//----- nvinfo : EIATTR_CBANK_PARAM_SIZE
	.align		4
.L_1821:
        /*00a8*/ 	.byte	0x03, 0x19
        /*00aa*/ 	.short	0x0128


	//----- nvinfo : EIATTR_PARAM_CBANK
	.align		4
        /*00ac*/ 	.byte	0x04, 0x0a
        /*00ae*/ 	.short	(.L_1823 - .L_1822)
	.align		4
.L_1822:
        /*00b0*/ 	.word	index@(.nv.constant0._ZN10layer_norm13ln_bwd_kernelINS_13Kernel_traitsI6__halfS2_S2_S2_fjLj8192ELj1ELj1ELj8ELj16ENS_18Kernel_traits_baseILj8192ES2_S2_S2_S2_fjLj256EEEEELb1ELb1ELb0ELb0EEEvNS_9BwdParamsE)
        /*00b4*/ 	.short	0x0380
        /*00b6*/ 	.short	0x0128


	//----- nvinfo : EIATTR_SW_WAR
	.align		4
.L_1823:
        /*00b8*/ 	.byte	0x04, 0x36
        /*00ba*/ 	.short	(.L_1825 - .L_1824)
.L_1824:
        /*00bc*/ 	.word	0x00000008
.L_1825:


//--------------------- .nv.info._ZN10layer_norm13ln_bwd_kernelINS_13Kernel_traitsI6__halfS2_S2_S2_fjLj8192ELj1ELj1ELj8ELj16ENS_18Kernel_traits_baseILj8192ES2_S2_S2_S2_fjLj256EEEEELb1ELb1ELb0ELb1EEEvNS_9BwdParamsE --------------------------
	.section	.nv.info._ZN10layer_norm13ln_bwd_kernelINS_13Kernel_traitsI6__halfS2_S2_S2_fjLj8192ELj1ELj1ELj8ELj16ENS_18Kernel_traits_baseILj8192ES2_S2_S2_S2_fjLj256EEEEELb1ELb1ELb0ELb1EEEvNS_9BwdParamsE,"",@"SHT_CUDA_INFO"
	.sectionflags	@""
	.align	4


	//----- nvinfo : EIATTR_CUDA_API_VERSION
	.align		4
        /*0000*/ 	.byte	0x04, 0x37
        /*0002*/ 	.short	(.L_1827 - .L_1826)
.L_1826:
        /*0004*/ 	.word	0x00000082


	//----- nvinfo : EIATTR_KPARAM_INFO
	.align		4
.L_1827:
        /*0008*/ 	.byte	0x04, 0x17
        /*000a*/ 	.short	(.L_1829 - .L_1828)
.L_1828:
        /*000c*/ 	.word	0x00000000
        /*0010*/ 	.short	0x0000
        /*0012*/ 	.short	0x0000
        /*0014*/ 	.byte	0x00, 0xf0, 0xa1, 0x04


	//----- nvinfo : EIATTR_SPARSE_MMA_MASK
	.align		4
.L_1829:
        /*0018*/ 	.byte	0x03, 0x50
        /*001a*/ 	.short	0x0000


	//----- nvinfo : EIATTR_MAXREG_COUNT
	.align		4
        /*001c*/ 	.byte	0x03, 0x1b
        /*001e*/ 	.short	0x00ff


	//----- nvinfo : EIATTR_NUM_BARRIERS
	.align		4
        /*0020*/ 	.byte	0x02, 0x4c
        /*0022*/ 	.byte	0x01
	.zero		1


	//----- nvinfo : EIATTR_ANNOTATIONS
	.align		4
        /*0024*/ 	.byte	0x04, 0x55
        /*0026*/ 	.short	(.L_1831 - .L_1830)


	//   ....[0]....
.L_1830:
        /*0028*/ 	.word	0x00000001
        /*002c*/ 	.byte	0x50, 0x08, 0x00, 0x00, 0x01, 0x00, 0x00, 0x00, 0x80, 0x08, 0x00, 0x00, 0x01, 0x00, 0x00, 0x00
        /*003c*/ 	.byte	0xb0, 0x0a, 0x00, 0x00, 0x01, 0x00, 0x00, 0x00, 0xd0, 0x0a, 0x00, 0x00


	//----- nvinfo : EIATTR_MERCURY_ISA_VERSION
	.align		4
.L_1831:
        /*0048*/ 	.byte	0x03, 0x5f
        /*004a*/ 	.short	0x0101


	//----- nvinfo : EIATTR_COOP_GROUP_MASK_REGIDS
	.align		4
        /*004c*/ 	.byte	0x04, 0x29
        /*004e*/ 	.short	(.L_1833 - .L_1832)


	//   ....[0]....
.L_1832:
        /*0050*/ 	.word	0xffffffff


	//   ....[1]....
        /*0054*/ 	.word	0xffffffff


	//   ....[2]....
        /*0058*/ 	.word	0xffffffff


	//   ....[3]....
        /*005c*/ 	.word	0xffffffff


	//   ....[4]....
        /*0060*/ 	.word	0xffffffff


	//   ....[5]....
        /*0064*/ 	.word	0xffffffff


	//   ....[6]....
        /*0068*/ 	.word	0xffffffff


	//   ....[7]....
        /*006c*/ 	.word	0xffffffff


	//   ....[8]....
        /*0070*/ 	.word	0xffffffff


	//   ....[9]....
        /*0074*/ 	.word	0xffffffff


	//----- nvinfo : EIATTR_COOP_GROUP_INSTR_OFFSETS
	.align		4
.L_1833:
        /*0078*/ 	.byte	0x04, 0x28
        /*007a*/ 	.short	(.L_1835 - .L_1834)


	//   ....[0]....
.L_1834:
        /*007c*/ 	.word	0x00001de0


	//   ....[1]....
        /*0080*/ 	.word	0x00001eb0


	//   ....[2]....
        /*0084*/ 	.word	0x00001ec0


	//   ....[3]....
        /*0088*/ 	.word	0x00001ef0


	//   ....[4]....
        /*008c*/ 	.word	0x00001f00


	//   ....[5]....
        /*0090*/ 	.word	0x00001f20


	//   ....[6]....
        /*0094*/ 	.word	0x00001f40


	//   ....[7]....
        /*0098*/ 	.word	0x00001f60


	//   ....[8]....
        /*009c*/ 	.word	0x00001fa0


	//   ....[9]....
        /*00a0*/ 	.word	0x00001fb0


	//----- nvinfo : EIATTR_VRC_CTA_INIT_COUNT
	.align		4
.L_1835:
        /*00a4*/ 	.byte	0x02, 0x4a
	.zero		1
	.zero		1


	//----- nvinfo : EIATTR_EXIT_INSTR_OFFSETS
	.align		4
        /*00a8*/ 	.byte	0x04, 0x1c
        /*00aa*/ 	.short	(.L_1837 - .L_1836)


	//   ....[0]....
.L_1836:
        /*00ac*/ 	.word	0x00009e70


	//----- nvinfo : EIATTR_MAX_THREADS
	.align		4
.L_1837:
        /*00b0*/ 	.byte	0x04, 0x05
        /*00b2*/ 	.short	(.L_1839 - .L_1838)
.L_1838:
        /*00b4*/ 	.word	0x00000100
        /*00b8*/ 	.word	0x00000001
        /*00bc*/ 	.word	0x00000001


	//----- nvinfo : EIATTR_CBANK_PARAM_SIZE
	.align		4
.L_1839:
        /*00c0*/ 	.byte	0x03, 0x19
        /*00c2*/ 	.short	0x0128


	//----- nvinfo : EIATTR_PARAM_CBANK
	.align		4
        /*00c4*/ 	.byte	0x04, 0x0a
        /*00c6*/ 	.short	(.L_1841 - .L_1840)
	.align		4
.L_1840:
        /*00c8*/ 	.word	index@(.nv.constant0._ZN10layer_norm13ln_bwd_kernelINS_13Kernel_traitsI6__halfS2_S2_S2_fjLj8192ELj1ELj1ELj8ELj16ENS_18Kernel_traits_baseILj8192ES2_S2_S2_S2_fjLj256EEEEELb1ELb1ELb0ELb1EEEvNS_9BwdParamsE)
        /*00cc*/ 	.short	0x0380
        /*00ce*/ 	.short	0x0128


	//----- nvinfo : EIATTR_SW_WAR
	.align		4
.L_1841:
        /*00d0*/ 	.byte	0x04, 0x36
        /*00d2*/ 	.short	(.L_1843 - .L_1842)
.L_1842:
        /*00d4*/ 	.word	0x00000008
.L_1843:


//--------------------- .nv.info._ZN10layer_norm22ln_bwd_finalize_kernelINS_22Kernel_traits_finalizeILj8192E6__halfS2_S2_S2_fjLb1ELj1024ELj4ENS_18Kernel_traits_baseILj8192ES2_S2_S2_S2_fjLj1024EEEEELb1ELb0EEEvNS_9BwdParamsE --------------------------
	.section	.nv.info._ZN10layer_norm22ln_bwd_finalize_kernelINS_22Kernel_traits_finalizeILj8192E6__halfS2_S2_S2_fjLb1ELj1024ELj4ENS_18Kernel_traits_baseILj8192ES2_S2_S2_S2_fjLj1024EEEEELb1ELb0EEEvNS_9BwdParamsE,"",@"SHT_CUDA_INFO"
	.sectionflags	@""
	.align	4


	//----- nvinfo : EIATTR_CUDA_API_VERSION
	.align		4
        /*0000*/ 	.byte	0x04, 0x37
        /*0002*/ 	.short	(.L_1845 - .L_1844)
.L_1844:
        /*0004*/ 	.word	0x00000082


	//----- nvinfo : EIATTR_KPARAM_INFO
	.align		4
.L_1845:
        /*0008*/ 	.byte	0x04, 0x17
        /*000a*/ 	.short	(.L_1847 - .L_1846)
.L_1846:
        /*000c*/ 	.word	0x00000000
        /*0010*/ 	.short	0x0000
        /*0012*/ 	.short	0x0000
        /*0014*/ 	.byte	0x00, 0xf0, 0xa1, 0x04


	//----- nvinfo : EIATTR_SPARSE_MMA_MASK
	.align		4
.L_1847:
        /*0018*/ 	.byte	0x03, 0x50
        /*001a*/ 	.short	0x0000


	//----- nvinfo : EIATTR_MAXREG_COUNT
	.align		4
        /*001c*/ 	.byte	0x03, 0x1b
        /*001e*/ 	.short	0x0040


	//----- nvinfo : EIATTR_NUM_BARRIERS
	.align		4
        /*0020*/ 	.byte	0x02, 0x4c
        /*0022*/ 	.byte	0x01
	.zero		1


	//----- nvinfo : EIATTR_MERCURY_ISA_VERSION
	.align		4
        /*0024*/ 	.byte	0x03, 0x5f
        /*0026*/ 	.short	0x0101


	//----- nvinfo : EIATTR_COOP_GROUP_MASK_REGIDS
	.align		4
        /*0028*/ 	.byte	0x04, 0x29
        /*002a*/ 	.short	(.L_1849 - .L_1848)


	//   ....[0]....
.L_1848:
        /*002c*/ 	.word	0xffffffff


	//   ....[1]....
        /*0030*/ 	.word	0xffffffff


	//   ....[2]....
        /*0034*/ 	.word	0xffffffff


	//   ....[3]....
        /*0038*/ 	.word	0xffffffff


	//   ....[4]....
        /*003c*/ 	.word	0xffffffff


	//   ....[5]....
        /*0040*/ 	.word	0xffffffff


	//   ....[6]....
        /*0044*/ 	.word	0xffffffff


	//   ....[7]....
        /*0048*/ 	.word	0xffffffff


	//   ....[8]....
        /*004c*/ 	.word	0xffffffff


	//   ....[9]....
        /*0050*/ 	.word	0xffffffff


	//   ....[10]....
        /*0054*/ 	.word	0xffffffff


	//   ....[11]....
        /*0058*/ 	.word	0xffffffff


	//   ....[12]....
        /*005c*/ 	.word	0xffffffff


	//   ....[13]....
        /*0060*/ 	.word	0xffffffff


	//   ....[14]....
        /*0064*/ 	.word	0xffffffff


	//----- nvinfo : EIATTR_COOP_GROUP_INSTR_OFFSETS
	.align		4
.L_1849:
        /*0068*/ 	.byte	0x04, 0x28
        /*006a*/ 	.short	(.L_1851 - .L_1850)


	//   ....[0]....
.L_1850:
        /*006c*/ 	.word	0x00001030


	//   ....[1]....
        /*0070*/ 	.word	0x00001040


	//   ....[2]....
        /*0074*/ 	.word	0x00001050


	//   ....[3]....
        /*0078*/ 	.word	0x00001080


	//   ....[4]....
        /*007c*/ 	.word	0x000010a0


	//   ....[5]....
        /*0080*/ 	.word	0x000010b0


	//   ....[6]....
        /*0084*/ 	.word	0x000010f0


	//   ....[7]....
        /*0088*/ 	.word	0x00001100


	//   ....[8]....
        /*008c*/ 	.word	0x00001110


	//   ....[9]....
        /*0090*/ 	.word	0x00001140


	//   ....[10]....
        /*0094*/ 	.word	0x00001170


	//   ....[11]....
        /*0098*/ 	.word	0x00001190


	//   ....[12]....
        /*009c*/ 	.word	0x000011c0


	//   ....[13]....
        /*00a0*/ 	.word	0x000011f0


	//   ....[14]....
        /*00a4*/ 	.word	0x00001220


	//----- nvinfo : EIATTR_VRC_CTA_INIT_COUNT
	.align		4
.L_1851:
        /*00a8*/ 	.byte	0x02, 0x4a
	.zero		1
	.zero		1


	//----- nvinfo : EIATTR_EXIT_INSTR_OFFSETS
	.align		4
        /*00ac*/ 	.byte	0x04, 0x1c
        /*00ae*/ 	.short	(.L_1853 - .L_1852)


	//   ....[0]....
.L_1852:
        /*00b0*/ 	.word	0x00000060


	//   ....[1]....
        /*00b4*/ 	.word	0x000012a0


	//   ....[2]....
        /*00b8*/ 	.word	0x000012d0


	//   ....[3]....
        /*00bc*/ 	.word	0x000013e0


	//----- nvinfo : EIATTR_MAX_THREADS
	.align		4
.L_1853:
        /*00c0*/ 	.byte	0x04, 0x05
        /*00c2*/ 	.short	(.L_1855 - .L_1854)
.L_1854:
        /*00c4*/ 	.word	0x00000400
        /*00c8*/ 	.word	0x00000001
        /*00cc*/ 	.word	0x00000001


	//----- nvinfo : EIATTR_CRS_STACK_SIZE
	.align		4
.L_1855:
        /*00d0*/ 	.byte	0x04, 0x1e
        /*00d2*/ 	.short	(.L_1857 - .L_1856)
.L_1856:
        /*00d4*/ 	.word	0x00000000


	//----- nvinfo : EIATTR_CBANK_PARAM_SIZE
	.align		4
.L_1857:
        /*00d8*/ 	.byte	0x03, 0x19
        /*00da*/ 	.short	0x0128


	//----- nvinfo : EIATTR_PARAM_CBANK
	.align		4
        /*00dc*/ 	.byte	0x04, 0x0a
        /*00de*/ 	.short	(.L_1859 - .L_1858)
	.align		4
.L_1858:
        /*00e0*/ 	.word	index@(.nv.constant0._ZN10layer_norm22ln_bwd_finalize_kernelINS_22Kernel_traits_finalizeILj8192E6__halfS2_S2_S2_fjLb1ELj1024ELj4ENS_18Kernel_traits_baseILj8192ES2_S2_S2_S2_fjLj1024EEEEELb1ELb0EEEvNS_9BwdParamsE)
        /*00e4*/ 	.short	0x0380
        /*00e6*/ 	.short	0x0128


	//----- nvinfo : EIATTR_SW_WAR
	.align		4
.L_1859:
        /*00e8*/ 	.byte	0x04, 0x36
        /*00ea*/ 	.short	(.L_1861 - .L_1860)
.L_1860:
        /*00ec*/ 	.word	0x00000008
.L_1861:


//--------------------- .nv.info._ZN10layer_norm13ln_bwd_kernelINS_13Kernel_traitsI6__halfS2_S2_S2_fjLj8192ELj1ELj1ELj8ELj16ENS_18Kernel_traits_baseILj8192ES2_S2_S2_S2_fjLj256EEEEELb1ELb1ELb1ELb0EEEvNS_9BwdParamsE --------------------------
	.section	.nv.info._ZN10layer_norm13ln_bwd_kernelINS_13Kernel_traitsI6__halfS2_S2_S2_fjLj8192ELj1ELj1ELj8ELj16ENS_18Kernel_traits_baseILj8192ES2_S2_S2_S2_fjLj256EEEEELb1ELb1ELb1ELb0EEEvNS_9BwdParamsE,"",@"SHT_CUDA_INFO"
	.sectionflags	@""
	.align	4


	//----- nvinfo : EIATTR_CUDA_API_VERSION
	.align		4
        /*0000*/ 	.byte	0x04, 0x37
        /*0002*/ 	.short	(.L_1863 - .L_1862)
.L_1862:
        /*0004*/ 	.word	0x00000082


	//----- nvinfo : EIATTR_KPARAM_INFO
	.align		4
.L_1863:
        /*0008*/ 	.byte	0x04, 0x17
        /*000a*/ 	.short	(.L_1865 - .L_1864)
.L_1864:
        /*000c*/ 	.word	0x00000000
        /*0010*/ 	.short	0x0000
        /*0012*/ 	.short	0x0000
        /*0014*/ 	.byte	0x00, 0xf0, 0xa1, 0x04


	//----- nvinfo : EIATTR_SPARSE_MMA_MASK
	.align		4
.L_1865:
        /*0018*/ 	.byte	0x03, 0x50
        /*001a*/ 	.short	0x0000


	//----- nvinfo : EIATTR_MAXREG_COUNT
	.align		4
        /*001c*/ 	.byte	0x03, 0x1b
        /*001e*/ 	.short	0x00ff


	//----- nvinfo : EIATTR_NUM_BARRIERS
	.align		4
        /*0020*/ 	.byte	0x02, 0x4c
        /*0022*/ 	.byte	0x01
	.zero		1


	//----- nvinfo : EIATTR_MERCURY_ISA_VERSION
	.align		4
        /*0024*/ 	.byte	0x03, 0x5f
        /*0026*/ 	.short	0x0101


	//----- nvinfo : EIATTR_COOP_GROUP_MASK_REGIDS
	.align		4
        /*0028*/ 	.byte	0x04, 0x29
        /*002a*/ 	.short	(.L_1867 - .L_1866)


	//   ....[0]....
.L_1866:
        /*002c*/ 	.word	0xffffffff


	//   ....[1]....
        /*0030*/ 	.word	0xffffffff


	//   ....[2]....
        /*0034*/ 	.word	0xffffffff


	//   ....[3]....
        /*0038*/ 	.word	0xffffffff


	//   ....[4]....
        /*003c*/ 	.word	0xffffffff


	//   ....[5]....
        /*0040*/ 	.word	0xffffffff


	//   ....[6]....
        /*0044*/ 	.word	0xffffffff


	//   ....[7]....
        /*0048*/ 	.word	0xffffffff


	//   ....[8]....
        /*004c*/ 	.word	0xffffffff


	//   ....[9]....
        /*0050*/ 	.word	0xffffffff


	//----- nvinfo : EIATTR_COOP_GROUP_INSTR_OFFSETS
	.align		4
.L_1867:
        /*0054*/ 	.byte	0x04, 0x28
        /*0056*/ 	.short	(.L_1869 - .L_1868)


	//   ....[0]....
.L_1868:
        /*0058*/ 	.word	0x00002a50


	//   ....[1]....
        /*005c*/ 	.word	0x00002a80


	//   ....[2]....
        /*0060*/ 	.word	0x00002ab0


	//   ....[3]....
        /*0064*/ 	.word	0x00002ac0


	//   ....[4]....
        /*0068*/ 	.word	0x00002af0


	//   ....[5]....
        /*006c*/ 	.word	0x00002b00


	//   ....[6]....
        /*0070*/ 	.word	0x00002b30


	//   ....[7]....
        /*0074*/ 	.word	0x00002b40


	//   ....[8]....
        /*0078*/ 	.word	0x00002b70


	//   ....[9]....
        /*007c*/ 	.word	0x00002b80


	//----- nvinfo : EIATTR_VRC_CTA_INIT_COUNT
	.align		4
.L_1869:
        /*0080*/ 	.byte	0x02, 0x4a
	.zero		1
	.zero		1


	//----- nvinfo : EIATTR_EXIT_INSTR_OFFSETS
	.align		4
        /*0084*/ 	.byte	0x04, 0x1c
        /*0086*/ 	.short	(.L_1871 - .L_1870)


	//   ....[0]....
.L_1870:
        /*0088*/ 	.word	0x0000e940


	//   ....[1]....
        /*008c*/ 	.word	0x0000ea10


	//----- nvinfo : EIATTR_MAX_THREADS
	.align		4
.L_1871:
        /*0090*/ 	.byte	0x04, 0x05
        /*0092*/ 	.short	(.L_1873 - .L_1872)
.L_1872:
        /*0094*/ 	.word	0x00000100
        /*0098*/ 	.word	0x00000001
        /*009c*/ 	.word	0x00000001


	//----- nvinfo : EIATTR_CRS_STACK_SIZE
	.align		4
.L_1873:
        /*00a0*/ 	.byte	0x04, 0x1e
        /*00a2*/ 	.short	(.L_1875 - .L_1874)
.L_1874:
        /*00a4*/ 	.word	0x00000000


	//----- nvinfo : EIATTR_CBANK_PARAM_SIZE
	.align		4
.L_1875:
        /*00a8*/ 	.byte	0x03, 0x19
        /*00aa*/ 	.short	0x0128


	//----- nvinfo : EIATTR_PARAM_CBANK
	.align		4
        /*00ac*/ 	.byte	0x04, 0x0a
        /*00ae*/ 	.short	(.L_1877 - .L_1876)
	.align		4
.L_1876:
        /*00b0*/ 	.word	index@(.nv.constant0._ZN10layer_norm13ln_bwd_kernelINS_13Kernel_traitsI6__halfS2_S2_S2_fjLj8192ELj1ELj1ELj8ELj16ENS_18Kernel_traits_baseILj8192ES2_S2_S2_S2_fjLj256EEEEELb1ELb1ELb1ELb0EEEvNS_9BwdParamsE)
        /*00b4*/ 	.short	0x0380
        /*00b6*/ 	.short	0x0128


	//----- nvinfo : EIATTR_SW_WAR
	.align		4
.L_1877:
        /*00b8*/ 	.byte	0x04, 0x36
        /*00ba*/ 	.short	(.L_1879 - .L_1878)
.L_1878:
        /*00bc*/ 	.word	0x00000008
.L_1879:


//--------------------- .nv.info._ZN10layer_norm22ln_bwd_finalize_kernelINS_22Kernel_traits_finalizeILj8192E6__halfS2_S2_S2_fjLb1ELj1024ELj4ENS_18Kernel_traits_baseILj8192ES2_S2_S2_S2_fjLj1024EEEEELb1ELb1EEEvNS_9BwdParamsE --------------------------
	.section	.nv.info._ZN10layer_norm22ln_bwd_finalize_kernelINS_22Kernel_traits_finalizeILj8192E6__halfS2_S2_S2_fjLb1ELj1024ELj4ENS_18Kernel_traits_baseILj8192ES2_S2_S2_S2_fjLj1024EEEEELb1ELb1EEEvNS_9BwdParamsE,"",@"SHT_CUDA_INFO"
	.sectionflags	@""
	.align	4


	//----- nvinfo : EIATTR_CUDA_API_VERSION
	.align		4
        /*0000*/ 	.byte	0x04, 0x37
        /*0002*/ 	.short	(.L_1881 - .L_1880)
.L_1880:
        /*0004*/ 	.word	0x00000082


	//----- nvinfo : EIATTR_KPARAM_INFO
	.align		4
.L_1881:
        /*0008*/ 	.byte	0x04, 0x17
        /*000a*/ 	.short	(.L_1883 - .L_1882)
.L_1882:
        /*000c*/ 	.word	0x00000000
        /*0010*/ 	.short	0x0000
        /*0012*/ 	.short	0x0000
        /*0014*/ 	.byte	0x00, 0xf0, 0xa1, 0x04


	//----- nvinfo : EIATTR_SPARSE_MMA_MASK
	.align		4
.L_1883:
        /*0018*/ 	.byte	0x03, 0x50
        /*001a*/ 	.short	0x0000


	//----- nvinfo : EIATTR_MAXREG_COUNT
	.align		4
        /*001c*/ 	.byte	0x03, 0x1b
        /*001e*/ 	.short	0x0040


	//----- nvinfo : EIATTR_NUM_BARRIERS
	.align		4
        /*0020*/ 	.byte	0x02, 0x4c
        /*0022*/ 	.byte	0x01
	.zero		1


	//----- nvinfo : EIATTR_MERCURY_ISA_VERSION
	.align		4
        /*0024*/ 	.byte	0x03, 0x5f
        /*0026*/ 	.short	0x0101


	//----- nvinfo : EIATTR_COOP_GROUP_MASK_REGIDS
	.align		4
        /*0028*/ 	.byte	0x04, 0x29
        /*002a*/ 	.short	(.L_1885 - .L_1884)


	//   ....[0]....
.L_1884:
        /*002c*/ 	.word	0xffffffff


	//   ....[1]....
        /*0030*/ 	.word	0xffffffff


	//   ....[2]....
        /*0034*/ 	.word	0xffffffff


	//   ....[3]....
        /*0038*/ 	.word	0xffffffff


	//   ....[4]....
        /*003c*/ 	.word	0xffffffff


	//   ....[5]....
        /*0040*/ 	.word	0xffffffff


	//   ....[6]....
        /*0044*/ 	.word	0xffffffff


	//   ....[7]....
        /*0048*/ 	.word	0xffffffff


	//   ....[8]....
        /*004c*/ 	.word	0xffffffff


	//   ....[9]....
        /*0050*/ 	.word	0xffffffff


	//   ....[10]....
        /*0054*/ 	.word	0xffffffff


	//   ....[11]....
        /*0058*/ 	.word	0xffffffff


	//   ....[12]....
        /*005c*/ 	.word	0xffffffff


	//   ....[13]....
        /*0060*/ 	.word	0xffffffff


	//   ....[14]....
        /*0064*/ 	.word	0xffffffff


	//----- nvinfo : EIATTR_COOP_GROUP_INSTR_OFFSETS
	.align		4
.L_1885:
        /*0068*/ 	.byte	0x04, 0x28
        /*006a*/ 	.short	(.L_1887 - .L_1886)


	//   ....[0]....
.L_1886:
        /*006c*/ 	.word	0x00001060


	//   ....[1]....
        /*0070*/ 	.word	0x00001070


	//   ....[2]....
        /*0074*/ 	.word	0x00001080


	//   ....[3]....
        /*0078*/ 	.word	0x000010b0


	//   ....[4]....
        /*007c*/ 	.word	0x000010d0


	//   ....[5]....
        /*0080*/ 	.word	0x000010e0


	//   ....[6]....
        /*0084*/ 	.word	0x00001120


	//   ....[7]....
        /*0088*/ 	.word	0x00001140


	//   ....[8]....
        /*008c*/ 	.word	0x00001150


	//   ....[9]....
        /*0090*/ 	.word	0x00001180


	//   ....[10]....
        /*0094*/ 	.word	0x000011a0


	//   ....[11]....
        /*0098*/ 	.word	0x000011b0


	//   ....[12]....
        /*009c*/ 	.word	0x000011f0


	//   ....[13]....
        /*00a0*/ 	.word	0x00001200


	//   ....[14]....
        /*00a4*/ 	.word	0x00001210


	//----- nvinfo : EIATTR_VRC_CTA_INIT_COUNT
	.align		4
.L_1887:
        /*00a8*/ 	.byte	0x02, 0x4a
	.zero		1
	.zero		1


	//----- nvinfo : EIATTR_EXIT_INSTR_OFFSETS
	.align		4
        /*00ac*/ 	.byte	0x04, 0x1c
        /*00ae*/ 	.short	(.L_1889 - .L_1888)


	//   ....[0]....
.L_1888:
        /*00b0*/ 	.word	0x00000060


	//   ....[1]....
        /*00b4*/ 	.word	0x00001290


	//   ....[2]....
        /*00b8*/ 	.word	0x000013d0


	//----- nvinfo : EIATTR_MAX_THREADS
	.align		4
.L_1889:
        /*00bc*/ 	.byte	0x04, 0x05
        /*00be*/ 	.short	(.L_1891 - .L_1890)
.L_1890:
        /*00c0*/ 	.word	0x00000400
        /*00c4*/ 	.word	0x00000001
        /*00c8*/ 	.word	0x00000001


	//----- nvinfo : EIATTR_CRS_STACK_SIZE
	.align		4
.L_1891:
        /*00cc*/ 	.byte	0x04, 0x1e
        /*00ce*/ 	.short	(.L_1893 - .L_1892)
.L_1892:
        /*00d0*/ 	.word	0x00000000


	//----- nvinfo : EIATTR_CBANK_PARAM_SIZE
	.align		4
.L_1893:
        /*00d4*/ 	.byte	0x03, 0x19
        /*00d6*/ 	.short	0x0128


	//----- nvinfo : EIATTR_PARAM_CBANK
	.align		4
        /*00d8*/ 	.byte	0x04, 0x0a
        /*00da*/ 	.short	(.L_1895 - .L_1894)
	.align		4
.L_1894:
        /*00dc*/ 	.word	index@(.nv.constant0._ZN10layer_norm22ln_bwd_finalize_kernelINS_22Kernel_traits_finalizeILj8192E6__halfS2_S2_S2_fjLb1ELj1024ELj4ENS_18Kernel_traits_baseILj8192ES2_S2_S2_S2_fjLj1024EEEEELb1ELb1EEEvNS_9BwdParamsE)
        /*00e0*/ 	.short	0x0380
        /*00e2*/ 	.short	0x0128


	//----- nvinfo : EIATTR_SW_WAR
	.align		4
.L_1895:
        /*00e4*/ 	.byte	0x04, 0x36
        /*00e6*/ 	.short	(.L_1897 - .L_1896)
.L_1896:
        /*00e8*/ 	.word	0x00000008
.L_1897:


//--------------------- .nv.info._ZN10layer_norm13ln_bwd_kernelINS_13Kernel_traitsI6__halfS2_S2_S2_fjLj8192ELj1ELj1ELj8ELj16ENS_18Kernel_traits_baseILj8192ES2_S2_S2_S2_fjLj256EEEEELb1ELb1ELb1ELb1EEEvNS_9BwdParamsE --------------------------
	.section	.nv.info._ZN10layer_norm13ln_bwd_kernelINS_13Kernel_traitsI6__halfS2_S2_S2_fjLj8192ELj1ELj1ELj8ELj16ENS_18Kernel_traits_baseILj8192ES2_S2_S2_S2_fjLj256EEEEELb1ELb1ELb1ELb1EEEvNS_9BwdParamsE,"",@"SHT_CUDA_INFO"
	.sectionflags	@""
	.align	4


	//----- nvinfo : EIATTR_CUDA_API_VERSION
	.align		4
        /*0000*/ 	.byte	0x04, 0x37
        /*0002*/ 	.short	(.L_1899 - .L_1898)
.L_1898:
        /*0004*/ 	.word	0x00000082


	//----- nvinfo : EIATTR_KPARAM_INFO
	.align		4
.L_1899:
        /*0008*/ 	.byte	0x04, 0x17
        /*000a*/ 	.short	(.L_1901 - .L_1900)
.L_1900:
        /*000c*/ 	.word	0x00000000
        /*0010*/ 	.short	0x0000
        /*0012*/ 	.short	0x0000
        /*0014*/ 	.byte	0x00, 0xf0, 0xa1, 0x04


	//----- nvinfo : EIATTR_SPARSE_MMA_MASK
	.align		4
.L_1901:
        /*0018*/ 	.byte	0x03, 0x50
        /*001a*/ 	.short	0x0000


	//----- nvinfo : EIATTR_MAXREG_COUNT
	.align		4
        /*001c*/ 	.byte	0x03, 0x1b
        /*001e*/ 	.short	0x00ff


	//----- nvinfo : EIATTR_NUM_BARRIERS
	.align		4
        /*0020*/ 	.byte	0x02, 0x4c
        /*0022*/ 	.byte	0x01
	.zero		1


	//----- nvinfo : EIATTR_MERCURY_ISA_VERSION
	.align		4
        /*0024*/ 	.byte	0x03, 0x5f
        /*0026*/ 	.short	0x0101


	//----- nvinfo : EIATTR_COOP_GROUP_MASK_REGIDS
	.align		4
        /*0028*/ 	.byte	0x04, 0x29
        /*002a*/ 	.short	(.L_1903 - .L_1902)


	//   ....[0]....
.L_1902:
        /*002c*/ 	.word	0xffffffff


	//   ....[1]....
        /*0030*/ 	.word	0xffffffff


	//   ....[2]....
        /*0034*/ 	.word	0xffffffff


	//   ....[3]....
        /*0038*/ 	.word	0xffffffff


	//   ....[4]....
        /*003c*/ 	.word	0xffffffff


	//   ....[5]....
        /*0040*/ 	.word	0xffffffff


	//   ....[6]....
        /*0044*/ 	.word	0xffffffff


	//   ....[7]....
        /*0048*/ 	.word	0xffffffff


	//   ....[8]....
        /*004c*/ 	.word	0xffffffff


	//   ....[9]....
        /*0050*/ 	.word	0xffffffff


	//----- nvinfo : EIATTR_COOP_GROUP_INSTR_OFFSETS
	.align		4
.L_1903:
        /*0054*/ 	.byte	0x04, 0x28
        /*0056*/ 	.short	(.L_1905 - .L_1904)


	//   ....[0]....
.L_1904:
        /*0058*/ 	.word	0x000021a0


	//   ....[1]....
        /*005c*/ 	.word	0x000021e0


	//   ....[2]....
        /*0060*/ 	.word	0x00002220


	//   ....[3]....
        /*0064*/ 	.word	0x00002230


	//   ....[4]....
        /*0068*/ 	.word	0x00002270


	//   ....[5]....
        /*006c*/ 	.word	0x00002290


	//   ....[6]....
        /*0070*/ 	.word	0x000022f0


	//   ....[7]....
        /*0074*/ 	.word	0x00002310


	//   ....[8]....
        /*0078*/ 	.word	0x00002350


	//   ....[9]....
        /*007c*/ 	.word	0x00002360


	//----- nvinfo : EIATTR_VRC_CTA_INIT_COUNT
	.align		4
.L_1905:
        /*0080*/ 	.byte	0x02, 0x4a
	.zero		1
	.zero		1


	//----- nvinfo : EIATTR_EXIT_INSTR_OFFSETS
	.align		4
        /*0084*/ 	.byte	0x04, 0x1c
        /*0086*/ 	.short	(.L_1907 - .L_1906)


	//   ....[0]....
.L_1906:
        /*0088*/ 	.word	0x0000dc60


	//----- nvinfo : EIATTR_MAX_THREADS
	.align		4
.L_1907:
        /*008c*/ 	.byte	0x04, 0x05
        /*008e*/ 	.short	(.L_1909 - .L_1908)
.L_1908:
        /*0090*/ 	.word	0x00000100
        /*0094*/ 	.word	0x00000001
        /*0098*/ 	.word	0x00000001


	//----- nvinfo : EIATTR_CRS_STACK_SIZE
	.align		4
.L_1909:
        /*009c*/ 	.byte	0x04, 0x1e
        /*009e*/ 	.short	(.L_1911 - .L_1910)
.L_1910:
        /*00a0*/ 	.word	0x00000000


	//----- nvinfo : EIATTR_CBANK_PARAM_SIZE
	.align		4
.L_1911:
        /*00a4*/ 	.byte	0x03, 0x19
        /*00a6*/ 	.short	0x0128


	//----- nvinfo : EIATTR_PARAM_CBANK
	.align		4
        /*00a8*/ 	.byte	0x04, 0x0a
        /*00aa*/ 	.short	(.L_1913 - .L_1912)
	.align		4
.L_1912:
        /*00ac*/ 	.word	index@(.nv.constant0._ZN10layer_norm13ln_bwd_kernelINS_13Kernel_traitsI6__halfS2_S2_S2_fjLj8192ELj1ELj1ELj8ELj16ENS_18Kernel_traits_baseILj8192ES2_S2_S2_S2_fjLj256EEEEELb1ELb1ELb1ELb1EEEvNS_9BwdParamsE)
        /*00b0*/ 	.short	0x0380
        /*00b2*/ 	.short	0x0128


	//----- nvinfo : EIATTR_SW_WAR
	.align		4
.L_1913:
        /*00b4*/ 	.byte	0x04, 0x36
        /*00b6*/ 	.short	(.L_1915 - .L_1914)
.L_1914:
        /*00b8*/ 	.word	0x00000008
.L_1915:


//--------------------- .nv.info._ZN10layer_norm13ln_bwd_kernelINS_13Kernel_traitsIf13__nv_bfloat16S2_S2_fjLj8192ELj1ELj1ELj8ELj16ENS_18Kernel_traits_baseILj8192EfS2_S2_S2_fjLj256EEEEELb0ELb0ELb0ELb0EEEvNS_9BwdParamsE --------------------------
	.section	.nv.info._ZN10layer_norm13ln_bwd_kernelINS_13Kernel_traitsIf13__nv_bfloat16S2_S2_fjLj8192ELj1ELj1ELj8ELj16ENS_18Kernel_traits_baseILj8192EfS2_S2_S2_fjLj256EEEEELb0ELb0ELb0ELb0EEEvNS_9BwdParamsE,"",@"SHT_CUDA_INFO"
	.sectionflags	@""
	.align	4


	//----- nvinfo : EIATTR_CUDA_API_VERSION
	.align		4
        /*0000*/ 	.byte	0x04, 0x37
        /*0002*/ 	.short	(.L_1917 - .L_1916)
.L_1916:
        /*0004*/ 	.word	0x00000082


	//----- nvinfo : EIATTR_KPARAM_INFO
	.align		4
.L_1917:
        /*0008*/ 	.byte	0x04, 0x17
        /*000a*/ 	.short	(.L_1919 - .L_1918)
.L_1918:
        /*000c*/ 	.word	0x00000000
        /*0010*/ 	.short	0x0000
        /*0012*/ 	.short	0x0000
        /*0014*/ 	.byte	0x00, 0xf0, 0xa1, 0x04


	//----- nvinfo : EIATTR_SPARSE_MMA_MASK
	.align		4
.L_1919:
        /*0018*/ 	.byte	0x03, 0x50
        /*001a*/ 	.short	0x0000


	//----- nvinfo : EIATTR_MAXREG_COUNT
	.align		4
        /*001c*/ 	.byte	0x03, 0x1b
        /*001e*/ 	.short	0x00ff


	//----- nvinfo : EIATTR_NUM_BARRIERS
	.align		4
        /*0020*/ 	.byte	0x02, 0x4c
        /*0022*/ 	.byte	0x01
	.zero		1


	//----- nvinfo : EIATTR_MERCURY_ISA_VERSION
	.align		4
        /*0024*/ 	.byte	0x03, 0x5f
        /*0026*/ 	.short	0x0101


	//----- nvinfo : EIATTR_COOP_GROUP_MASK_REGIDS
	.align		4
        /*0028*/ 	.byte	0x04, 0x29
        /*002a*/ 	.short	(.L_1921 - .L_1920)


	//   ....[0]....
.L_1920:
        /*002c*/ 	.word	0xffffffff


	//   ....[1]....
        /*0030*/ 	.word	0xffffffff


	//   ....[2]....
        /*0034*/ 	.word	0xffffffff


	//   ....[3]....
        /*0038*/ 	.word	0xffffffff


	//   ....[4]....
        /*003c*/ 	.word	0xffffffff


	//   ....[5]....
        /*0040*/ 	.word	0xffffffff


	//   ....[6]....
        /*0044*/ 	.word	0xffffffff


	//   ....[7]....
        /*0048*/ 	.word	0xffffffff


	//   ....[8]....
        /*004c*/ 	.word	0xffffffff


	//   ....[9]....
        /*0050*/ 	.word	0xffffffff


	//----- nvinfo : EIATTR_COOP_GROUP_INSTR_OFFSETS
	.align		4
.L_1921:
        /*0054*/ 	.byte	0x04, 0x28
        /*0056*/ 	.short	(.L_1923 - .L_1922)


	//   ....[0]....
.L_1922:
        /*0058*/ 	.word	0x00002010


	//   ....[1]....
        /*005c*/ 	.word	0x00002090


	//   ....[2]....
        /*0060*/ 	.word	0x000020c0


	//   ....[3]....
        /*0064*/ 	.word	0x00002100


	//   ....[4]....
        /*0068*/ 	.word	0x00002120


	//   ....[5]....
        /*006c*/ 	.word	0x00002150


	//   ....[6]....
        /*0070*/ 	.word	0x00002170


	//   ....[7]....
        /*0074*/ 	.word	0x000021b0


	//   ....[8]....
        /*0078*/ 	.word	0x000021d0


	//   ....[9]....
        /*007c*/ 	.word	0x000021f0


	//----- nvinfo : EIATTR_VRC_CTA_INIT_COUNT
	.align		4
.L_1923:
        /*0080*/ 	.byte	0x02, 0x4a
	.zero		1
	.zero		1


	//----- nvinfo : EIATTR_EXIT_INSTR_OFFSETS
	.align		4
        /*0084*/ 	.byte	0x04, 0x1c
        /*0086*/ 	.short	(.L_1925 - .L_1924)


	//   ....[0]....
.L_1924:
        /*0088*/ 	.word	0x000059d0


	//   ....[1]....
        /*008c*/ 	.word	0x00005a70


	//----- nvinfo : EIATTR_MAX_THREADS
	.align		4
.L_1925:
        /*0090*/ 	.byte	0x04, 0x05
        /*0092*/ 	.short	(.L_1927 - .L_1926)
.L_1926:
        /*0094*/ 	.word	0x00000100
        /*0098*/ 	.word	0x00000001
        /*009c*/ 	.word	0x00000001


	//----- nvinfo : EIATTR_CRS_STACK_SIZE
	.align		4
.L_1927:
        /*00a0*/ 	.byte	0x04, 0x1e
        /*00a2*/ 	.short	(.L_1929 - .L_1928)
.L_1928:
        /*00a4*/ 	.word	0x00000000


	//----- nvinfo : EIATTR_CBANK_PARAM_SIZE
	.align		4
.L_1929:
        /*00a8*/ 	.byte	0x03, 0x19
        /*00aa*/ 	.short	0x0128


	//----- nvinfo : EIATTR_PARAM_CBANK
	.align		4
        /*00ac*/ 	.byte	0x04, 0x0a
        /*00ae*/ 	.short	(.L_1931 - .L_1930)
	.align		4
.L_1930:
        /*00b0*/ 	.word	index@(.nv.constant0._ZN10layer_norm13ln_bwd_kernelINS_13Kernel_traitsIf13__nv_bfloat16S2_S2_fjLj8192ELj1ELj1ELj8ELj16ENS_18Kernel_traits_baseILj8192EfS2_S2_S2_fjLj256EEEEELb0ELb0ELb0ELb0EEEvNS_9BwdParamsE)
        /*00b4*/ 	.short	0x0380
        /*00b6*/ 	.short	0x0128


	//----- nvinfo : EIATTR_SW_WAR
	.align		4
.L_1931:
        /*00b8*/ 	.byte	0x04, 0x36
        /*00ba*/ 	.short	(.L_1933 - .L_1932)
.L_1932:
        /*00bc*/ 	.word	0x00000008
.L_1933:


//--------------------- .nv.info._ZN10layer_norm13ln_bwd_kernelINS_13Kernel_traitsIf13__nv_bfloat16S2_S2_fjLj8192ELj1ELj1ELj8ELj16ENS_18Kernel_traits_baseILj8192EfS2_S2_S2_fjLj256EEEEELb0ELb0ELb0ELb1EEEvNS_9BwdParamsE --------------------------
	.section	.nv.info._ZN10layer_norm13ln_bwd_kernelINS_13Kernel_traitsIf13__nv_bfloat16S2_S2_fjLj8192ELj1ELj1ELj8ELj16ENS_18Kernel_traits_baseILj8192EfS2_S2_S2_fjLj256EEEEELb0ELb0ELb0ELb1EEEvNS_9BwdParamsE,"",@"SHT_CUDA_INFO"
	.sectionflags	@""
	.align	4


	//----- nvinfo : EIATTR_CUDA_API_VERSION
	.align		4
        /*0000*/ 	.byte	0x04, 0x37
        /*0002*/ 	.short	(.L_1935 - .L_1934)
.L_1934:
        /*0004*/ 	.word	0x00000082


	//----- nvinfo : EIATTR_KPARAM_INFO
	.align		4
.L_1935:
        /*0008*/ 	.byte	0x04, 0x17
        /*000a*/ 	.short	(.L_1937 - .L_1936)
.L_1936:
        /*000c*/ 	.word	0x00000000
        /*0010*/ 	.short	0x0000
        /*0012*/ 	.short	0x0000
        /*0014*/ 	.byte	0x00, 0xf0, 0xa1, 0x04


	//----- nvinfo : EIATTR_SPARSE_MMA_MASK
	.align		4
.L_1937:
        /*0018*/ 	.byte	0x03, 0x50
        /*001a*/ 	.short	0x0000


	//----- nvinfo : EIATTR_MAXREG_COUNT
	.align		4
        /*001c*/ 	.byte	0x03, 0x1b
        /*001e*/ 	.short	0x00ff


	//----- nvinfo : EIATTR_NUM_BARRIERS
	.align		4
        /*0020*/ 	.byte	0x02, 0x4c
        /*0022*/ 	.byte	0x01
	.zero		1


	//----- nvinfo : EIATTR_MERCURY_ISA_VERSION
	.align		4
        /*0024*/ 	.byte	0x03, 0x5f
        /*0026*/ 	.short	0x0101


	//----- nvinfo : EIATTR_COOP_GROUP_MASK_REGIDS
	.align		4
        /*0028*/ 	.byte	0x04, 0x29
        /*002a*/ 	.short	(.L_1939 - .L_1938)


	//   ....[0]....
.L_1938:
        /*002c*/ 	.word	0xffffffff


	//   ....[1]....
        /*0030*/ 	.word	0xffffffff


	//   ....[2]....
        /*0034*/ 	.word	0xffffffff


	//   ....[3]....
        /*0038*/ 	.word	0xffffffff


	//   ....[4]....
        /*003c*/ 	.word	0xffffffff


	//   ....[5]....
        /*0040*/ 	.word	0xffffffff


	//   ....[6]....
        /*0044*/ 	.word	0xffffffff


	//   ....[7]....
        /*0048*/ 	.word	0xffffffff


	//   ....[8]....
        /*004c*/ 	.word	0xffffffff


	//   ....[9]....
        /*0050*/ 	.word	0xffffffff


	//----- nvinfo : EIATTR_COOP_GROUP_INSTR_OFFSETS
	.align		4
.L_1939:
        /*0054*/ 	.byte	0x04, 0x28
        /*0056*/ 	.short	(.L_1941 - .L_1940)


	//   ....[0]....
.L_1940:
        /*0058*/ 	.word	0x000018f0


	//   ....[1]....
        /*005c*/ 	.word	0x00001900


	//   ....[2]....
        /*0060*/ 	.word	0x00001930


	//   ....[3]....
        /*0064*/ 	.word	0x00001940


	//   ....[4]....
        /*0068*/ 	.word	0x00001970


	//   ....[5]....
        /*006c*/ 	.word	0x00001980


	//   ....[6]....
        /*0070*/ 	.word	0x000019c0


	//   ....[7]....
        /*0074*/ 	.word	0x000019d0


	//   ....[8]....
        /*0078*/ 	.word	0x00001a40


	//   ....[9]....
        /*007c*/ 	.word	0x00001a50


	//----- nvinfo : EIATTR_VRC_CTA_INIT_COUNT
	.align		4
.L_1941:
        /*0080*/ 	.byte	0x02, 0x4a
	.zero		1
	.zero		1


	//----- nvinfo : EIATTR_EXIT_INSTR_OFFSETS
	.align		4
        /*0084*/ 	.byte	0x04, 0x1c
        /*0086*/ 	.short	(.L_1943 - .L_1942)


	//   ....[0]....
.L_1942:
        /*0088*/ 	.word	0x00005680


	//----- nvinfo : EIATTR_MAX_THREADS
	.align		4
.L_1943:
        /*008c*/ 	.byte	0x04, 0x05
        /*008e*/ 	.short	(.L_1945 - .L_1944)
.L_1944:
        /*0090*/ 	.word	0x00000100
        /*0094*/ 	.word	0x00000001
        /*0098*/ 	.word	0x00000001


	//----- nvinfo : EIATTR_CBANK_PARAM_SIZE
	.align		4
.L_1945:
        /*009c*/ 	.byte	0x03, 0x19
        /*009e*/ 	.short	0x0128


	//----- nvinfo : EIATTR_PARAM_CBANK
	.align		4
        /*00a0*/ 	.byte	0x04, 0x0a
        /*00a2*/ 	.short	(.L_1947 - .L_1946)
	.align		4
.L_1946:
        /*00a4*/ 	.word	index@(.nv.constant0._ZN10layer_norm13ln_bwd_kernelINS_13Kernel_traitsIf13__nv_bfloat16S2_S2_fjLj8192ELj1ELj1ELj8ELj16ENS_18Kernel_traits_baseILj8192EfS2_S2_S2_fjLj256EEEEELb0ELb0ELb0ELb1EEEvNS_9BwdParamsE)
        /*00a8*/ 	.short	0x0380
        /*00aa*/ 	.short	0x0128


	//----- nvinfo : EIATTR_SW_WAR
	.align		4
.L_1947:
        /*00ac*/ 	.byte	0x04, 0x36
        /*00ae*/ 	.short	(.L_1949 - .L_1948)
.L_1948:
        /*00b0*/ 	.word	0x00000008
.L_1949:


//--------------------- .nv.info._ZN10layer_norm13ln_bwd_kernelINS_13Kernel_traitsIf13__nv_bfloat16S2_S2_fjLj8192ELj1ELj1ELj8ELj16ENS_18Kernel_traits_baseILj8192EfS2_S2_S2_fjLj256EEEEELb0ELb0ELb1ELb0EEEvNS_9BwdParamsE --------------------------
	.section	.nv.info._ZN10layer_norm13ln_bwd_kernelINS_13Kernel_traitsIf13__nv_bfloat16S2_S2_fjLj8192ELj1ELj1ELj8ELj16ENS_18Kernel_traits_baseILj8192EfS2_S2_S2_fjLj256EEEEELb0ELb0ELb1ELb0EEEvNS_9BwdParamsE,"",@"SHT_CUDA_INFO"
	.sectionflags	@""
	.align	4


	//----- nvinfo : EIATTR_CUDA_API_VERSION
	.align		4
        /*0000*/ 	.byte	0x04, 0x37
        /*0002*/ 	.short	(.L_1951 - .L_1950)
.L_1950:
        /*0004*/ 	.word	0x00000082


	//----- nvinfo : EIATTR_KPARAM_INFO
	.align		4
.L_1951:
        /*0008*/ 	.byte	0x04, 0x17
        /*000a*/ 	.short	(.L_1953 - .L_1952)
.L_1952:
        /*000c*/ 	.word	0x00000000
        /*0010*/ 	.short	0x0000
        /*0012*/ 	.short	0x0000
        /*0014*/ 	.byte	0x00, 0xf0, 0xa1, 0x04


	//----- nvinfo : EIATTR_SPARSE_MMA_MASK
	.align		4
.L_1953:
        /*0018*/ 	.byte	0x03, 0x50
        /*001a*/ 	.short	0x0000


	//----- nvinfo : EIATTR_MAXREG_COUNT
	.align		4
        /*001c*/ 	.byte	0x03, 0x1b
        /*001e*/ 	.short	0x00ff


	//----- nvinfo : EIATTR_NUM_BARRIERS
	.align		4
        /*0020*/ 	.byte	0x02, 0x4c
        /*0022*/ 	.byte	0x01
	.zero		1


	//----- nvinfo : EIATTR_MERCURY_ISA_VERSION
	.align		4
        /*0024*/ 	.byte	0x03, 0x5f
        /*0026*/ 	.short	0x0101


	//----- nvinfo : EIATTR_COOP_GROUP_MASK_REGIDS
	.align		4
        /*0028*/ 	.byte	0x04, 0x29
        /*002a*/ 	.short	(.L_1955 - .L_1954)


	//   ....[0]....
.L_1954:
        /*002c*/ 	.word	0xffffffff


	//   ....[1]....
        /*0030*/ 	.word	0xffffffff


	//   ....[2]....
        /*0034*/ 	.word	0xffffffff


	//   ....[3]....
        /*0038*/ 	.word	0xffffffff


	//   ....[4]....
        /*003c*/ 	.word	0xffffffff


	//   ....[5]....
        /*0040*/ 	.word	0xffffffff


	//   ....[6]....
        /*0044*/ 	.word	0xffffffff


	//   ....[7]....
        /*0048*/ 	.word	0xffffffff


	//   ....[8]....
        /*004c*/ 	.word	0xffffffff


	//   ....[9]....
        /*0050*/ 	.word	0xffffffff


	//----- nvinfo : EIATTR_COOP_GROUP_INSTR_OFFSETS
	.align		4
.L_1955:
        /*0054*/ 	.byte	0x04, 0x28
        /*0056*/ 	.short	(.L_1957 - .L_1956)


	//   ....[0]....
.L_1956:
        /*0058*/ 	.word	0x000022a0


	//   ....[1]....
        /*005c*/ 	.word	0x000022c0


	//   ....[2]....
        /*0060*/ 	.word	0x00002300


	//   ....[3]....
        /*0064*/ 	.word	0x00002310


	//   ....[4]....
        /*0068*/ 	.word	0x00002350


	//   ....[5]....
        /*006c*/ 	.word	0x00002360


	//   ....[6]....
        /*0070*/ 	.word	0x00002390


	//   ....[7]....
        /*0074*/ 	.word	0x000023a0


	//   ....[8]....
        /*0078*/ 	.word	0x000023d0


	//   ....[9]....
        /*007c*/ 	.word	0x000023e0


	//----- nvinfo : EIATTR_VRC_CTA_INIT_COUNT
	.align		4
.L_1957:
        /*0080*/ 	.byte	0x02, 0x4a
	.zero		1
	.zero		1


	//----- nvinfo : EIATTR_EXIT_INSTR_OFFSETS
	.align		4
        /*0084*/ 	.byte	0x04, 0x1c
        /*0086*/ 	.short	(.L_1959 - .L_1958)


	//   ....[0]....
.L_1958:
        /*0088*/ 	.word	0x000076f0


	//   ....[1]....
        /*008c*/ 	.word	0x00007790


	//----- nvinfo : EIATTR_MAX_THREADS
	.align		4
.L_1959:
        /*0090*/ 	.byte	0x04, 0x05
        /*0092*/ 	.short	(.L_1961 - .L_1960)
.L_1960:
        /*0094*/ 	.word	0x00000100
        /*0098*/ 	.word	0x00000001
        /*009c*/ 	.word	0x00000001


	//----- nvinfo : EIATTR_CRS_STACK_SIZE
	.align		4
.L_1961:
        /*00a0*/ 	.byte	0x04, 0x1e
        /*00a2*/ 	.short	(.L_1963 - .L_1962)
.L_1962:
        /*00a4*/ 	.word	0x00000000


	//----- nvinfo : EIATTR_CBANK_PARAM_SIZE
	.align		4
.L_1963:
        /*00a8*/ 	.byte	0x03, 0x19
        /*00aa*/ 	.short	0x0128


	//----- nvinfo : EIATTR_PARAM_CBANK
	.align		4
        /*00ac*/ 	.byte	0x04, 0x0a
        /*00ae*/ 	.short	(.L_1965 - .L_1964)
	.align		4
.L_1964:
        /*00b0*/ 	.word	index@(.nv.constant0._ZN10layer_norm13ln_bwd_kernelINS_13Kernel_traitsIf13__nv_bfloat16S2_S2_fjLj8192ELj1ELj1ELj8ELj16ENS_18Kernel_traits_baseILj8192EfS2_S2_S2_fjLj256EEEEELb0ELb0ELb1ELb0EEEvNS_9BwdParamsE)
        /*00b4*/ 	.short	0x0380
        /*00b6*/ 	.short	0x0128


	//----- nvinfo : EIATTR_SW_WAR
	.align		4
.L_1965:
        /*00b8*/ 	.byte	0x04, 0x36
        /*00ba*/ 	.short	(.L_1967 - .L_1966)
.L_1966:
        /*00bc*/ 	.word	0x00000008
.L_1967:


//--------------------- .nv.info._ZN10layer_norm13ln_bwd_kernelINS_13Kernel_traitsIf13__nv_bfloat16S2_S2_fjLj8192ELj1ELj1ELj8ELj16ENS_18Kernel_traits_baseILj8192EfS2_S2_S2_fjLj256EEEEELb0ELb0ELb1ELb1EEEvNS_9BwdParamsE --------------------------
	.section	.nv.info._ZN10layer_norm13ln_bwd_kernelINS_13Kernel_traitsIf13__nv_bfloat16S2_S2_fjLj8192ELj1ELj1ELj8ELj16ENS_18Kernel_traits_baseILj8192EfS2_S2_S2_fjLj256EEEEELb0ELb0ELb1ELb1EEEvNS_9BwdParamsE,"",@"SHT_CUDA_INFO"
	.sectionflags	@""
	.align	4


	//----- nvinfo : EIATTR_CUDA_API_VERSION
	.align		4
        /*0000*/ 	.byte	0x04, 0x37
        /*0002*/ 	.short	(.L_1969 - .L_1968)
.L_1968:
        /*0004*/ 	.word	0x00000082


	//----- nvinfo : EIATTR_KPARAM_INFO
	.align		4
.L_1969:
        /*0008*/ 	.byte	0x04, 0x17
        /*000a*/ 	.short	(.L_1971 - .L_1970)
.L_1970:
        /*000c*/ 	.word	0x00000000
        /*0010*/ 	.short	0x0000
        /*0012*/ 	.short	0x0000
        /*0014*/ 	.byte	0x00, 0xf0, 0xa1, 0x04


	//----- nvinfo : EIATTR_SPARSE_MMA_MASK
	.align		4
.L_1971:
        /*0018*/ 	.byte	0x03, 0x50
        /*001a*/ 	.short	0x0000


	//----- nvinfo : EIATTR_MAXREG_COUNT
	.align		4
        /*001c*/ 	.byte	0x03, 0x1b
        /*001e*/ 	.short	0x00ff


	//----- nvinfo : EIATTR_NUM_BARRIERS
	.align		4
        /*0020*/ 	.byte	0x02, 0x4c
        /*0022*/ 	.byte	0x01
	.zero		1


	//----- nvinfo : EIATTR_MERCURY_ISA_VERSION
	.align		4
        /*0024*/ 	.byte	0x03, 0x5f
        /*0026*/ 	.short	0x0101


	//----- nvinfo : EIATTR_COOP_GROUP_MASK_REGIDS
	.align		4
        /*0028*/ 	.byte	0x04, 0x29
        /*002a*/ 	.short	(.L_1973 - .L_1972)


	//   ....[0]....
.L_1972:
        /*002c*/ 	.word	0xffffffff


	//   ....[1]....
        /*0030*/ 	.word	0xffffffff


	//   ....[2]....
        /*0034*/ 	.word	0xffffffff


	//   ....[3]....
        /*0038*/ 	.word	0xffffffff


	//   ....[4]....
        /*003c*/ 	.word	0xffffffff


	//   ....[5]....
        /*0040*/ 	.word	0xffffffff


	//   ....[6]....
        /*0044*/ 	.word	0xffffffff


	//   ....[7]....
        /*0048*/ 	.word	0xffffffff


	//   ....[8]....
        /*004c*/ 	.word	0xffffffff


	//   ....[9]....
        /*0050*/ 	.word	0xffffffff


	//----- nvinfo : EIATTR_COOP_GROUP_INSTR_OFFSETS
	.align		4
.L_1973:
        /*0054*/ 	.byte	0x04, 0x28
        /*0056*/ 	.short	(.L_1975 - .L_1974)


	//   ....[0]....
.L_1974:
        /*0058*/ 	.word	0x00001d10


	//   ....[1]....
        /*005c*/ 	.word	0x00001d30


	//   ....[2]....
        /*0060*/ 	.word	0x00001d70


	//   ....[3]....
        /*0064*/ 	.word	0x00001d80


	//   ....[4]....
        /*0068*/ 	.word	0x00001dc0


	//   ....[5]....
        /*006c*/ 	.word	0x00001dd0


	//   ....[6]....
        /*0070*/ 	.word	0x00001e00


	//   ....[7]....
        /*0074*/ 	.word	0x00001e10


	//   ....[8]....
        /*0078*/ 	.word	0x00001e40


	//   ....[9]....
        /*007c*/ 	.word	0x00001e50


	//----- nvinfo : EIATTR_VRC_CTA_INIT_COUNT
	.align		4
.L_1975:
        /*0080*/ 	.byte	0x02, 0x4a
	.zero		1
	.zero		1


	//----- nvinfo : EIATTR_EXIT_INSTR_OFFSETS
	.align		4
        /*0084*/ 	.byte	0x04, 0x1c
        /*0086*/ 	.short	(.L_1977 - .L_1976)


	//   ....[0]....
.L_1976:
        /*0088*/ 	.word	0x00006ec0


	//----- nvinfo : EIATTR_MAX_THREADS
	.align		4
.L_1977:
        /*008c*/ 	.byte	0x04, 0x05
        /*008e*/ 	.short	(.L_1979 - .L_1978)
.L_1978:
        /*0090*/ 	.word	0x00000100
        /*0094*/ 	.word	0x00000001
        /*0098*/ 	.word	0x00000001


	//----- nvinfo : EIATTR_CRS_STACK_SIZE
	.align		4
.L_1979:
        /*009c*/ 	.byte	0x04, 0x1e
        /*009e*/ 	.short	(.L_1981 - .L_1980)
.L_1980:
        /*00a0*/ 	.word	0x00000000


	//----- nvinfo : EIATTR_CBANK_PARAM_SIZE
	.align		4
.L_1981:
        /*00a4*/ 	.byte	0x03, 0x19
        /*00a6*/ 	.short	0x0128


	//----- nvinfo : EIATTR_PARAM_CBANK
	.align		4
        /*00a8*/ 	.byte	0x04, 0x0a
        /*00aa*/ 	.short	(.L_1983 - .L_1982)
	.align		4
.L_1982:
        /*00ac*/ 	.word	index@(.nv.constant0._ZN10layer_norm13ln_bwd_kernelINS_13Kernel_traitsIf13__nv_bfloat16S2_S2_fjLj8192ELj1ELj1ELj8ELj16ENS_18Kernel_traits_baseILj8192EfS2_S2_S2_fjLj256EEEEELb0ELb0ELb1ELb1EEEvNS_9BwdParamsE)
        /*00b0*/ 	.short	0x0380
        /*00b2*/ 	.short	0x0128


	//----- nvinfo : EIATTR_SW_WAR
	.align		4
.L_1983:
        /*00b4*/ 	.byte	0x04, 0x36
        /*00b6*/ 	.short	(.L_1985 - .L_1984)
.L_1984:
        /*00b8*/ 	.word	0x00000008
.L_1985:


//--------------------- .nv.info._ZN10layer_norm13ln_bwd_kernelINS_13Kernel_traitsIf13__nv_bfloat16S2_S2_fjLj8192ELj1ELj1ELj8ELj16ENS_18Kernel_traits_baseILj8192EfS2_S2_S2_fjLj256EEEEELb0ELb1ELb0ELb0EEEvNS_9BwdParamsE --------------------------
	.section	.nv.info._ZN10layer_norm13ln_bwd_kernelINS_13Kernel_traitsIf13__nv_bfloat16S2_S2_fjLj8192ELj1ELj1ELj8ELj16ENS_18Kernel_traits_baseILj8192EfS2_S2_S2_fjLj256EEEEELb0ELb1ELb0ELb0EEEvNS_9BwdParamsE,"",@"SHT_CUDA_INFO"
	.sectionflags	@""
	.align	4


	//----- nvinfo : EIATTR_CUDA_API_VERSION
	.align		4
        /*0000*/ 	.byte	0x04, 0x37
        /*0002*/ 	.short	(.L_1987 - .L_1986)
.L_1986:
        /*0004*/ 	.word	0x00000082


	//----- nvinfo : EIATTR_KPARAM_INFO
	.align		4
.L_1987:
        /*0008*/ 	.byte	0x04, 0x17
        /*000a*/ 	.short	(.L_1989 - .L_1988)
.L_1988:
        /*000c*/ 	.word	0x00000000
        /*0010*/ 	.short	0x0000
        /*0012*/ 	.short	0x0000
        /*0014*/ 	.byte	0x00, 0xf0, 0xa1, 0x04


	//----- nvinfo : EIATTR_SPARSE_MMA_MASK
	.align		4
.L_1989:
        /*0018*/ 	.byte	0x03, 0x50
        /*001a*/ 	.short	0x0000


	//----- nvinfo : EIATTR_MAXREG_COUNT
	.align		4
        /*001c*/ 	.byte	0x03, 0x1b
        /*001e*/ 	.short	0x00ff


	//----- nvinfo : EIATTR_NUM_BARRIERS
	.align		4
        /*0020*/ 	.byte	0x02, 0x4c
        /*0022*/ 	.byte	0x01
	.zero		1


	//----- nvinfo : EIATTR_ANNOTATIONS
	.align		4
        /*0024*/ 	.byte	0x04, 0x55
        /*0026*/ 	.short	(.L_1991 - .L_1990)


	//   ....[0]....
.L_1990:
        /* <DEDUP_REMOVED lines=9> */


	//----- nvinfo : EIATTR_MERCURY_ISA_VERSION
	.align		4
.L_1991:
        /*00a8*/ 	.byte	0x03, 0x5f
        /*00aa*/ 	.short	0x0101


	//----- nvinfo : EIATTR_COOP_GROUP_MASK_REGIDS
	.align		4
        /*00ac*/ 	.byte	0x04, 0x29
        /*00ae*/ 	.short	(.L_1993 - .L_1992)


	//   ....[0]....
.L_1992:
        /*00b0*/ 	.word	0xffffffff


	//   ....[1]....
        /*00b4*/ 	.word	0xffffffff


	//   ....[2]....
        /*00b8*/ 	.word	0xffffffff


	//   ....[3]....
        /*00bc*/ 	.word	0xffffffff


	//   ....[4]....
        /*00c0*/ 	.word	0xffffffff


	//   ....[5]....
        /*00c4*/ 	.word	0xffffffff


	//   ....[6]....
        /*00c8*/ 	.word	0xffffffff


	//   ....[7]....
        /*00cc*/ 	.word	0xffffffff


	//   ....[8]....
        /*00d0*/ 	.word	0xffffffff


	//   ....[9]....
        /*00d4*/ 	.word	0xffffffff


	//----- nvinfo : EIATTR_COOP_GROUP_INSTR_OFFSETS
	.align		4
.L_1993:
        /*00d8*/ 	.byte	0x04, 0x28
        /*00da*/ 	.short	(.L_1995 - .L_1994)


	//   ....[0]....
.L_1994:
        /*00dc*/ 	.word	0x000024e0


	//   ....[1]....
        /*00e0*/ 	.word	0x00002520


	//   ....[2]....
        /*00e4*/ 	.word	0x00002530


	//   ....[3]....
        /*00e8*/ 	.word	0x00002560


	//   ....[4]....
        /*00ec*/ 	.word	0x00002570


	//   ....[5]....
        /*00f0*/ 	.word	0x000025a0


	//   ....[6]....
        /*00f4*/ 	.word	0x000025b0


	//   ....[7]....
        /*00f8*/ 	.word	0x000025e0


	//   ....[8]....
        /*00fc*/ 	.word	0x000025f0


	//   ....[9]....
        /*0100*/ 	.word	0x00002620


	//----- nvinfo : EIATTR_VRC_CTA_INIT_COUNT
	.align		4
.L_1995:
        /*0104*/ 	.byte	0x02, 0x4a
	.zero		1
	.zero		1


	//----- nvinfo : EIATTR_EXIT_INSTR_OFFSETS
	.align		4
        /*0108*/ 	.byte	0x04, 0x1c
        /*010a*/ 	.short	(.L_1997 - .L_1996)


	//   ....[0]....
.L_1996:
        /*010c*/ 	.word	0x00008040


	//   ....[1]....
        /*0110*/ 	.word	0x00008110


	//----- nvinfo : EIATTR_MAX_THREADS
	.align		4
.L_1997:
        /*0114*/ 	.byte	0x04, 0x05
        /*0116*/ 	.short	(.L_1999 - .L_1998)
.L_1998:
        /*0118*/ 	.word	0x00000100
        /*011c*/ 	.word	0x00000001
        /*0120*/ 	.word	0x00000001


	//----- nvinfo : EIATTR_CRS_STACK_SIZE
	.align		4
.L_1999:
        /*0124*/ 	.byte	0x04, 0x1e
        /*0126*/ 	.short	(.L_2001 - .L_2000)
.L_2000:
        /*0128*/ 	.word	0x00000000


	//----- nvinfo : EIATTR_CBANK_PARAM_SIZE
	.align		4
.L_2001:
        /*012c*/ 	.byte	0x03, 0x19
        /*012e*/ 	.short	0x0128


	//----- nvinfo : EIATTR_PARAM_CBANK
	.align		4
        /*0130*/ 	.byte	0x04, 0x0a
        /*0132*/ 	.short	(.L_2003 - .L_2002)
	.align		4
.L_2002:
        /*0134*/ 	.word	index@(.nv.constant0._ZN10layer_norm13ln_bwd_kernelINS_13Kernel_traitsIf13__nv_bfloat16S2_S2_fjLj8192ELj1ELj1ELj8ELj16ENS_18Kernel_traits_baseILj8192EfS2_S2_S2_fjLj256EEEEELb0ELb1ELb0ELb0EEEvNS_9BwdParamsE)
        /*0138*/ 	.short	0x0380
        /*013a*/ 	.short	0x0128


	//----- nvinfo : EIATTR_SW_WAR
	.align		4
.L_2003:
        /*013c*/ 	.byte	0x04, 0x36
        /*013e*/ 	.short	(.L_2005 - .L_2004)
.L_2004:
        /*0140*/ 	.word	0x00000008
.L_2005:


//--------------------- .nv.info._ZN10layer_norm13ln_bwd_kernelINS_13Kernel_traitsIf13__nv_bfloat16S2_S2_fjLj8192ELj1ELj1ELj8ELj16ENS_18Kernel_traits_baseILj8192EfS2_S2_S2_fjLj256EEEEELb0ELb1ELb0ELb1EEEvNS_9BwdParamsE --------------------------
	.section	.nv.info._ZN10layer_norm13ln_bwd_kernelINS_13Kernel_traitsIf13__nv_bfloat16S2_S2_fjLj8192ELj1ELj1ELj8ELj16ENS_18Kernel_traits_baseILj8192EfS2_S2_S2_fjLj256EEEEELb0ELb1ELb0ELb1EEEvNS_9BwdParamsE,"",@"SHT_CUDA_INFO"
	.sectionflags	@""
	.align	4


	//----- nvinfo : EIATTR_CUDA_API_VERSION
	.align		4
        /*0000*/ 	.byte	0x04, 0x37
        /*0002*/ 	.short	(.L_2007 - .L_2006)
.L_2006:
        /*0004*/ 	.word	0x00000082


	//----- nvinfo : EIATTR_KPARAM_INFO
	.align		4
.L_2007:
        /*0008*/ 	.byte	0x04, 0x17
        /*000a*/ 	.short	(.L_2009 - .L_2008)
.L_2008:
        /*000c*/ 	.word	0x00000000
        /*0010*/ 	.short	0x0000
        /*0012*/ 	.short	0x0000
        /*0014*/ 	.byte	0x00, 0xf0, 0xa1, 0x04


	//----- nvinfo : EIATTR_SPARSE_MMA_MASK
	.align		4
.L_2009:
        /*0018*/ 	.byte	0x03, 0x50
        /*001a*/ 	.short	0x0000


	//----- nvinfo : EIATTR_MAXREG_COUNT
	.align		4
        /*001c*/ 	.byte	0x03, 0x1b
        /*001e*/ 	.short	0x00ff


	//----- nvinfo : EIATTR_NUM_BARRIERS
	.align		4
        /*0020*/ 	.byte	0x02, 0x4c
        /*0022*/ 	.byte	0x01
	.zero		1


	//----- nvinfo : EIATTR_ANNOTATIONS
	.align		4
        /*0024*/ 	.byte	0x04, 0x55
        /*0026*/ 	.short	(.L_2011 - .L_2010)


	//   ....[0]....
.L_2010:
        /* <DEDUP_REMOVED lines=13> */


	//----- nvinfo : EIATTR_MERCURY_ISA_VERSION
	.align		4
.L_2011:
        /*00e8*/ 	.byte	0x03, 0x5f
        /*00ea*/ 	.short	0x0101


	//----- nvinfo : EIATTR_COOP_GROUP_MASK_REGIDS
	.align		4
        /*00ec*/ 	.byte	0x04, 0x29
        /*00ee*/ 	.short	(.L_2013 - .L_2012)


	//   ....[0]....
.L_2012:
        /*00f0*/ 	.word	0xffffffff


	//   ....[1]....
        /*00f4*/ 	.word	0xffffffff


	//   ....[2]....
        /*00f8*/ 	.word	0xffffffff


	//   ....[3]....
        /*00fc*/ 	.word	0xffffffff


	//   ....[4]....
        /*0100*/ 	.word	0xffffffff


	//   ....[5]....
        /*0104*/ 	.word	0xffffffff


	//   ....[6]....
        /*0108*/ 	.word	0xffffffff


	//   ....[7]....
        /*010c*/ 	.word	0xffffffff


	//   ....[8]....
        /*0110*/ 	.word	0xffffffff


	//   ....[9]....
        /*0114*/ 	.word	0xffffffff


	//----- nvinfo : EIATTR_COOP_GROUP_INSTR_OFFSETS
	.align		4
.L_2013:
        /*0118*/ 	.byte	0x04, 0x28
        /*011a*/ 	.short	(.L_2015 - .L_2014)


	//   ....[0]....
.L_2014:
        /*011c*/ 	.word	0x00001fa0


	//   ....[1]....
        /*0120*/ 	.word	0x00002090


	//   ....[2]....
        /*0124*/ 	.word	0x000020b0


	//   ....[3]....
        /*0128*/ 	.word	0x000020d0


	//   ....[4]....
        /*012c*/ 	.word	0x000020f0


	//   ....[5]....
        /*0130*/ 	.word	0x00002110


	//   ....[6]....
        /*0134*/ 	.word	0x00002130


	//   ....[7]....
        /*0138*/ 	.word	0x00002150


	//   ....[8]....
        /*013c*/ 	.word	0x00002180


	//   ....[9]....
        /*0140*/ 	.word	0x000021b0


	//----- nvinfo : EIATTR_VRC_CTA_INIT_COUNT
	.align		4
.L_2015:
        /*0144*/ 	.byte	0x02, 0x4a
	.zero		1
	.zero		1


	//----- nvinfo : EIATTR_EXIT_INSTR_OFFSETS
	.align		4
        /*0148*/ 	.byte	0x04, 0x1c
        /*014a*/ 	.short	(.L_2017 - .L_2016)


	//   ....[0]....
.L_2016:
        /*014c*/ 	.word	0x00007e10


	//----- nvinfo : EIATTR_MAX_THREADS
	.align		4
.L_2017:
        /*0150*/ 	.byte	0x04, 0x05
        /*0152*/ 	.short	(.L_2019 - .L_2018)
.L_2018:
        /*0154*/ 	.word	0x00000100
        /*0158*/ 	.word	0x00000001
        /*015c*/ 	.word	0x00000001


	//----- nvinfo : EIATTR_CRS_STACK_SIZE
	.align		4
.L_2019:
        /*0160*/ 	.byte	0x04, 0x1e
        /*0162*/ 	.short	(.L_2021 - .L_2020)
.L_2020:
        /*0164*/ 	.word	0x00000000


	//----- nvinfo : EIATTR_CBANK_PARAM_SIZE
	.align		4
.L_2021:
        /*0168*/ 	.byte	0x03, 0x19
        /*016a*/ 	.short	0x0128


	//----- nvinfo : EIATTR_PARAM_CBANK
	.align		4
        /*016c*/ 	.byte	0x04, 0x0a
        /*016e*/ 	.short	(.L_2023 - .L_2022)
	.align		4
.L_2022:
        /*0170*/ 	.word	index@(.nv.constant0._ZN10layer_norm13ln_bwd_kernelINS_13Kernel_traitsIf13__nv_bfloat16S2_S2_fjLj8192ELj1ELj1ELj8ELj16ENS_18Kernel_traits_baseILj8192EfS2_S2_S2_fjLj256EEEEELb0ELb1ELb0ELb1EEEvNS_9BwdParamsE)
        /*0174*/ 	.short	0x0380
        /*0176*/ 	.short	0x0128


	//----- nvinfo : EIATTR_SW_WAR
	.align		4
.L_2023:
        /*0178*/ 	.byte	0x04, 0x36
        /*017a*/ 	.short	(.L_2025 - .L_2024)
.L_2024:
        /*017c*/ 	.word	0x00000008
.L_2025:


//--------------------- .nv.info._ZN10layer_norm13ln_bwd_kernelINS_13Kernel_traitsIf13__nv_bfloat16S2_S2_fjLj8192ELj1ELj1ELj8ELj16ENS_18Kernel_traits_baseILj8192EfS2_S2_S2_fjLj256EEEEELb0ELb1ELb1ELb0EEEvNS_9BwdParamsE --------------------------
	.section	.nv.info._ZN10layer_norm13ln_bwd_kernelINS_13Kernel_traitsIf13__nv_bfloat16S2_S2_fjLj8192ELj1ELj1ELj8ELj16ENS_18Kernel_traits_baseILj8192EfS2_S2_S2_fjLj256EEEEELb0ELb1ELb1ELb0EEEvNS_9BwdParamsE,"",@"SHT_CUDA_INFO"
	.sectionflags	@""
	.align	4


	//----- nvinfo : EIATTR_CUDA_API_VERSION
	.align		4
        /*0000*/ 	.byte	0x04, 0x37
        /*0002*/ 	.short	(.L_2027 - .L_2026)
.L_2026:
        /*0004*/ 	.word	0x00000082


	//----- nvinfo : EIATTR_KPARAM_INFO
	.align		4
.L_2027:
        /*0008*/ 	.byte	0x04, 0x17
        /*000a*/ 	.short	(.L_2029 - .L_2028)
.L_2028:
        /*000c*/ 	.word	0x00000000
        /*0010*/ 	.short	0x0000
        /*0012*/ 	.short	0x0000
        /*0014*/ 	.byte	0x00, 0xf0, 0xa1, 0x04


	//----- nvinfo : EIATTR_SPARSE_MMA_MASK
	.align		4
.L_2029:
        /*0018*/ 	.byte	0x03, 0x50
        /*001a*/ 	.short	0x0000


	//----- nvinfo : EIATTR_MAXREG_COUNT
	.align		4
        /*001c*/ 	.byte	0x03, 0x1b
        /*001e*/ 	.short	0x00ff


	//----- nvinfo : EIATTR_NUM_BARRIERS
	.align		4
        /*0020*/ 	.byte	0x02, 0x4c
        /*0022*/ 	.byte	0x01
	.zero		1


	//----- nvinfo : EIATTR_ANNOTATIONS
	.align		4
        /*0024*/ 	.byte	0x04, 0x55
        /*0026*/ 	.short	(.L_2031 - .L_2030)


	//   ....[0]....
.L_2030:
        /* <DEDUP_REMOVED lines=17> */


	//----- nvinfo : EIATTR_MERCURY_ISA_VERSION
	.align		4
.L_2031:
        /*0128*/ 	.byte	0x03, 0x5f
        /*012a*/ 	.short	0x0101


	//----- nvinfo : EIATTR_COOP_GROUP_MASK_REGIDS
	.align		4
        /*012c*/ 	.byte	0x04, 0x29
        /*012e*/ 	.short	(.L_2033 - .L_2032)


	//   ....[0]....
.L_2032:
        /*0130*/ 	.word	0xffffffff


	//   ....[1]....
        /*0134*/ 	.word	0xffffffff


	//   ....[2]....
        /*0138*/ 	.word	0xffffffff


	//   ....[3]....
        /*013c*/ 	.word	0xffffffff


	//   ....[4]....
        /*0140*/ 	.word	0xffffffff


	//   ....[5]....
        /*0144*/ 	.word	0xffffffff


	//   ....[6]....
        /*0148*/ 	.word	0xffffffff


	//   ....[7]....
        /*014c*/ 	.word	0xffffffff


	//   ....[8]....
        /*0150*/ 	.word	0xffffffff


	//   ....[9]....
        /*0154*/ 	.word	0xffffffff


	//----- nvinfo : EIATTR_COOP_GROUP_INSTR_OFFSETS
	.align		4
.L_2033:
        /*0158*/ 	.byte	0x04, 0x28
        /*015a*/ 	.short	(.L_2035 - .L_2034)


	//   ....[0]....
.L_2034:
        /*015c*/ 	.word	0x00002880


	//   ....[1]....
        /*0160*/ 	.word	0x000028b0


	//   ....[2]....
        /*0164*/ 	.word	0x000028e0


	//   ....[3]....
        /*0168*/ 	.word	0x00002900


	//   ....[4]....
        /*016c*/ 	.word	0x00002920


	//   ....[5]....
        /*0170*/ 	.word	0x00002940


	//   ....[6]....
        /*0174*/ 	.word	0x00002960


	//   ....[7]....
        /*0178*/ 	.word	0x00002980


	//   ....[8]....
        /*017c*/ 	.word	0x000029a0


	//   ....[9]....
        /*0180*/ 	.word	0x000029c0


	//----- nvinfo : EIATTR_VRC_CTA_INIT_COUNT
	.align		4
.L_2035:
        /*0184*/ 	.byte	0x02, 0x4a
	.zero		1
	.zero		1


	//----- nvinfo : EIATTR_EXIT_INSTR_OFFSETS
	.align		4
        /*0188*/ 	.byte	0x04, 0x1c
        /*018a*/ 	.short	(.L_2037 - .L_2036)


	//   ....[0]....
.L_2036:
        /*018c*/ 	.word	0x0000a370


	//   ....[1]....
        /*0190*/ 	.word	0x0000a440


	//----- nvinfo : EIATTR_MAX_THREADS
	.align		4
.L_2037:
        /*0194*/ 	.byte	0x04, 0x05
        /*0196*/ 	.short	(.L_2039 - .L_2038)
.L_2038:
        /*0198*/ 	.word	0x00000100
        /*019c*/ 	.word	0x00000001
        /*01a0*/ 	.word	0x00000001


	//----- nvinfo : EIATTR_CRS_STACK_SIZE
	.align		4
.L_2039:
        /*01a4*/ 	.byte	0x04, 0x1e
        /*01a6*/ 	.short	(.L_2041 - .L_2040)
.L_2040:
        /*01a8*/ 	.word	0x00000000


	//----- nvinfo : EIATTR_CBANK_PARAM_SIZE
	.align		4
.L_2041:
        /*01ac*/ 	.byte	0x03, 0x19
        /*01ae*/ 	.short	0x0128


	//----- nvinfo : EIATTR_PARAM_CBANK
	.align		4
        /*01b0*/ 	.byte	0x04, 0x0a
        /*01b2*/ 	.short	(.L_2043 - .L_2042)
	.align		4
.L_2042:
        /*01b4*/ 	.word	index@(.nv.constant0._ZN10layer_norm13ln_bwd_kernelINS_13Kernel_traitsIf13__nv_bfloat16S2_S2_fjLj8192ELj1ELj1ELj8ELj16ENS_18Kernel_traits_baseILj8192EfS2_S2_S2_fjLj256EEEEELb0ELb1ELb1ELb0EEEvNS_9BwdParamsE)
        /*01b8*/ 	.short	0x0380
        /*01ba*/ 	.short	0x0128


	//----- nvinfo : EIATTR_SW_WAR
	.align		4
.L_2043:
        /*01bc*/ 	.byte	0x04, 0x36
        /*01be*/ 	.short	(.L_2045 - .L_2044)
.L_2044:
        /*01c0*/ 	.word	0x00000008
.L_2045:


//--------------------- .nv.info._ZN10layer_norm13ln_bwd_kernelINS_13Kernel_traitsIf13__nv_bfloat16S2_S2_fjLj8192ELj1ELj1ELj8ELj16ENS_18Kernel_traits_baseILj8192EfS2_S2_S2_fjLj256EEEEELb0ELb1ELb1ELb1EEEvNS_9BwdParamsE --------------------------
	.section	.nv.info._ZN10layer_norm13ln_bwd_kernelINS_13Kernel_traitsIf13__nv_bfloat16S2_S2_fjLj8192ELj1ELj1ELj8ELj16ENS_18Kernel_traits_baseILj8192EfS2_S2_S2_fjLj256EEEEELb0ELb1ELb1ELb1EEEvNS_9BwdParamsE,"",@"SHT_CUDA_INFO"
	.sectionflags	@""
	.align	4


	//----- nvinfo : EIATTR_CUDA_API_VERSION
	.align		4
        /*0000*/ 	.byte	0x04, 0x37
        /*0002*/ 	.short	(.L_2047 - .L_2046)
.L_2046:
        /*0004*/ 	.word	0x00000082


	//----- nvinfo : EIATTR_KPARAM_INFO
	.align		4
.L_2047:
        /*0008*/ 	.byte	0x04, 0x17
        /*000a*/ 	.short	(.L_2049 - .L_2048)
.L_2048:
        /*000c*/ 	.word	0x00000000
        /*0010*/ 	.short	0x0000
        /*0012*/ 	.short	0x0000
        /*0014*/ 	.byte	0x00, 0xf0, 0xa1, 0x04


	//----- nvinfo : EIATTR_SPARSE_MMA_MASK
	.align		4
.L_2049:
        /*0018*/ 	.byte	0x03, 0x50
        /*001a*/ 	.short	0x0000


	//----- nvinfo : EIATTR_MAXREG_COUNT
	.align		4
        /*001c*/ 	.byte	0x03, 0x1b
        /*001e*/ 	.short	0x00ff


	//----- nvinfo : EIATTR_NUM_BARRIERS
	.align		4
        /*0020*/ 	.byte	0x02, 0x4c
        /*0022*/ 	.byte	0x01
	.zero		1


	//----- nvinfo : EIATTR_ANNOTATIONS
	.align		4
        /*0024*/ 	.byte	0x04, 0x55
        /*0026*/ 	.short	(.L_2051 - .L_2050)


	//   ....[0]....
.L_2050:
        /*0028*/ 	.word	0x00000001
        /*002c*/ 	.byte	0x80, 0x05, 0x00, 0x00, 0x01, 0x00, 0x00, 0x00, 0x90, 0x05, 0x00, 0x00, 0x01, 0x00, 0x00, 0x00
        /*003c*/ 	.byte	0xa0, 0x05, 0x00, 0x00, 0x01, 0x00, 0x00, 0x00, 0xb0, 0x05, 0x00, 0x00, 0x01, 0x00, 0x00, 0x00
        /*004c*/ 	.byte	0xa0, 0x0e, 0x00, 0x00, 0x01, 0x00, 0x00, 0x00, 0x90, 0x0f, 0x00, 0x00, 0x01, 0x00, 0x00, 0x00
        /*005c*/ 	.byte	0x10, 0x11, 0x00, 0x00, 0x01, 0x00, 0x00, 0x00, 0x40, 0x11, 0x00, 0x00, 0x01, 0x00, 0x00, 0x00
        /*006c*/ 	.byte	0xc0, 0x11, 0x00, 0x00, 0x01, 0x00, 0x00, 0x00, 0x20, 0x12, 0x00, 0x00, 0x01, 0x00, 0x00, 0x00
        /*007c*/ 	.byte	0x40, 0x12, 0x00, 0x00, 0x01, 0x00, 0x00, 0x00, 0x60, 0x12, 0x00, 0x00


	//----- nvinfo : EIATTR_MERCURY_ISA_VERSION
	.align		4
.L_2051:
        /*0088*/ 	.byte	0x03, 0x5f
        /*008a*/ 	.short	0x0101


	//----- nvinfo : EIATTR_COOP_GROUP_MASK_REGIDS
	.align		4
        /*008c*/ 	.byte	0x04, 0x29
        /*008e*/ 	.short	(.L_2053 - .L_2052)


	//   ....[0]....
.L_2052:
        /*0090*/ 	.word	0xffffffff


	//   ....[1]....
        /*0094*/ 	.word	0xffffffff


	//   ....[2]....
        /*0098*/ 	.word	0xffffffff


	//   ....[3]....
        /*009c*/ 	.word	0xffffffff


	//   ....[4]....
        /*00a0*/ 	.word	0xffffffff


	//   ....[5]....
        /*00a4*/ 	.word	0xffffffff


	//   ....[6]....
        /*00a8*/ 	.word	0xffffffff


	//   ....[7]....
        /*00ac*/ 	.word	0xffffffff


	//   ....[8]....
        /*00b0*/ 	.word	0xffffffff


	//   ....[9]....
        /*00b4*/ 	.word	0xffffffff


	//----- nvinfo : EIATTR_COOP_GROUP_INSTR_OFFSETS
	.align		4
.L_2053:
        /*00b8*/ 	.byte	0x04, 0x28
        /*00ba*/ 	.short	(.L_2055 - .L_2054)


	//   ....[0]....
.L_2054:
        /*00bc*/ 	.word	0x000020f0


	//   ....[1]....
        /*00c0*/ 	.word	0x00002110


	//   ....[2]....
        /*00c4*/ 	.word	0x00002150


	//   ....[3]....
        /*00c8*/ 	.word	0x00002160


	//   ....[4]....
        /*00cc*/ 	.word	0x000021a0


	//   ....[5]....
        /*00d0*/ 	.word	0x000021b0


	//   ....[6]....
        /*00d4*/ 	.word	0x000021e0


	//   ....[7]....
        /*00d8*/ 	.word	0x000021f0


	//   ....[8]....
        /*00dc*/ 	.word	0x00002220


	//   ....[9]....
        /*00e0*/ 	.word	0x00002230


	//----- nvinfo : EIATTR_VRC_CTA_INIT_COUNT
	.align		4
.L_2055:
        /*00e4*/ 	.byte	0x02, 0x4a
	.zero		1
	.zero		1


	//----- nvinfo : EIATTR_EXIT_INSTR_OFFSETS
	.align		4
        /*00e8*/ 	.byte	0x04, 0x1c
        /*00ea*/ 	.short	(.L_2057 - .L_2056)


	//   ....[0]....
.L_2056:
        /*00ec*/ 	.word	0x000098b0


	//----- nvinfo : EIATTR_MAX_THREADS
	.align		4
.L_2057:
        /*00f0*/ 	.byte	0x04, 0x05
        /*00f2*/ 	.short	(.L_2059 - .L_2058)
.L_2058:
        /*00f4*/ 	.word	0x00000100
        /*00f8*/ 	.word	0x00000001
        /*00fc*/ 	.word	0x00000001


	//----- nvinfo : EIATTR_CRS_STACK_SIZE
	.align		4
.L_2059:
        /*0100*/ 	.byte	0x04, 0x1e
        /*0102*/ 	.short	(.L_2061 - .L_2060)
.L_2060:
        /*0104*/ 	.word	0x00000000


	//----- nvinfo : EIATTR_CBANK_PARAM_SIZE
	.align		4
.L_2061:
        /*0108*/ 	.byte	0x03, 0x19
        /*010a*/ 	.short	0x0128


	//----- nvinfo : EIATTR_PARAM_CBANK
	.align		4
        /*010c*/ 	.byte	0x04, 0x0a
        /*010e*/ 	.short	(.L_2063 - .L_2062)
	.align		4
.L_2062:
        /*0110*/ 	.word	index@(.nv.constant0._ZN10layer_norm13ln_bwd_kernelINS_13Kernel_traitsIf13__nv_bfloat16S2_S2_fjLj8192ELj1ELj1ELj8ELj16ENS_18Kernel_traits_baseILj8192EfS2_S2_S2_fjLj256EEEEELb0ELb1ELb1ELb1EEEvNS_9BwdParamsE)
        /*0114*/ 	.short	0x0380
        /*0116*/ 	.short	0x0128


	//----- nvinfo : EIATTR_SW_WAR
	.align		4
.L_2063:
        /*0118*/ 	.byte	0x04, 0x36
        /*011a*/ 	.short	(.L_2065 - .L_2064)
.L_2064:
        /*011c*/ 	.word	0x00000008
.L_2065:


//--------------------- .nv.info._ZN10layer_norm13ln_bwd_kernelINS_13Kernel_traitsIf13__nv_bfloat16S2_S2_fjLj8192ELj1ELj1ELj8ELj16ENS_18Kernel_traits_baseILj8192EfS2_S2_S2_fjLj256EEEEELb1ELb0ELb0ELb0EEEvNS_9BwdParamsE --------------------------
	.section	.nv.info._ZN10layer_norm13ln_bwd_kernelINS_13Kernel_traitsIf13__nv_bfloat16S2_S2_fjLj8192ELj1ELj1ELj8ELj16ENS_18Kernel_traits_baseILj8192EfS2_S2_S2_fjLj256EEEEELb1ELb0ELb0ELb0EEEvNS_9BwdParamsE,"",@"SHT_CUDA_INFO"
	.sectionflags	@""
	.align	4


	//----- nvinfo : EIATTR_CUDA_API_VERSION
	.align		4
        /*0000*/ 	.byte	0x04, 0x37
        /*0002*/ 	.short	(.L_2067 - .L_2066)
.L_2066:
        /*0004*/ 	.word	0x00000082


	//----- nvinfo : EIATTR_KPARAM_INFO
	.align		4
.L_2067:
        /*0008*/ 	.byte	0x04, 0x17
        /*000a*/ 	.short	(.L_2069 - .L_2068)
.L_2068:
        /*000c*/ 	.word	0x00000000
        /*0010*/ 	.short	0x0000
        /*0012*/ 	.short	0x0000
        /*0014*/ 	.byte	0x00, 0xf0, 0xa1, 0x04


	//----- nvinfo : EIATTR_SPARSE_MMA_MASK
	.align		4
.L_2069:
        /*0018*/ 	.byte	0x03, 0x50
        /*001a*/ 	.short	0x0000


	//----- nvinfo : EIATTR_MAXREG_COUNT
	.align		4
        /*001c*/ 	.byte	0x03, 0x1b
        /*001e*/ 	.short	0x00ff


	//----- nvinfo : EIATTR_NUM_BARRIERS
	.align		4
        /*0020*/ 	.byte	0x02, 0x4c
        /*0022*/ 	.byte	0x01
	.zero		1


	//----- nvinfo : EIATTR_MERCURY_ISA_VERSION
	.align		4
        /*0024*/ 	.byte	0x03, 0x5f
        /*0026*/ 	.short	0x0101


	//----- nvinfo : EIATTR_COOP_GROUP_MASK_REGIDS
	.align		4
        /*0028*/ 	.byte	0x04, 0x29
        /*002a*/ 	.short	(.L_2071 - .L_2070)


	//   ....[0]....
.L_2070:
        /*002c*/ 	.word	0xffffffff


	//   ....[1]....
        /*0030*/ 	.word	0xffffffff


	//   ....[2]....
        /*0034*/ 	.word	0xffffffff


	//   ....[3]....
        /*0038*/ 	.word	0xffffffff


	//   ....[4]....
        /*003c*/ 	.word	0xffffffff


	//   ....[5]....
        /*0040*/ 	.word	0xffffffff


	//   ....[6]....
        /*0044*/ 	.word	0xffffffff


	//   ....[7]....
        /*0048*/ 	.word	0xffffffff


	//   ....[8]....
        /*004c*/ 	.word	0xffffffff


	//   ....[9]....
        /*0050*/ 	.word	0xffffffff


	//----- nvinfo : EIATTR_COOP_GROUP_INSTR_OFFSETS
	.align		4
.L_2071:
        /*0054*/ 	.byte	0x04, 0x28
        /*0056*/ 	.short	(.L_2073 - .L_2072)


	//   ....[0]....
.L_2072:
        /*0058*/ 	.word	0x000020e0


	//   ....[1]....
        /*005c*/ 	.word	0x00002110


	//   ....[2]....
        /*0060*/ 	.word	0x00002190


	//   ....[3]....
        /*0064*/ 	.word	0x000021c0


	//   ....[4]....
        /*0068*/ 	.word	0x000021f0


	//   ....[5]....
        /*006c*/ 	.word	0x00002210


	//   ....[6]....
        /*0070*/ 	.word	0x00002250


	//   ....[7]....
        /*0074*/ 	.word	0x00002270


	//   ....[8]....
        /*0078*/ 	.word	0x00002290


	//   ....[9]....
        /*007c*/ 	.word	0x000022b0


	//----- nvinfo : EIATTR_VRC_CTA_INIT_COUNT
	.align		4
.L_2073:
        /*0080*/ 	.byte	0x02, 0x4a
	.zero		1
	.zero		1


	//----- nvinfo : EIATTR_EXIT_INSTR_OFFSETS
	.align		4
        /*0084*/ 	.byte	0x04, 0x1c
        /*0086*/ 	.short	(.L_2075 - .L_2074)


	//   ....[0]....
.L_2074:
        /*0088*/ 	.word	0x000073c0


	//   ....[1]....
        /*008c*/ 	.word	0x00007460


	//----- nvinfo : EIATTR_MAX_THREADS
	.align		4
.L_2075:
        /*0090*/ 	.byte	0x04, 0x05
        /*0092*/ 	.short	(.L_2077 - .L_2076)
.L_2076:
        /*0094*/ 	.word	0x00000100
        /*0098*/ 	.word	0x00000001
        /*009c*/ 	.word	0x00000001


	//----- nvinfo : EIATTR_CRS_STACK_SIZE
	.align		4
.L_2077:
        /*00a0*/ 	.byte	0x04, 0x1e
        /*00a2*/ 	.short	(.L_2079 - .L_2078)
.L_2078:
        /*00a4*/ 	.word	0x00000000


	//----- nvinfo : EIATTR_CBANK_PARAM_SIZE
	.align		4
.L_2079:
        /*00a8*/ 	.byte	0x03, 0x19
        /*00aa*/ 	.short	0x0128


	//----- nvinfo : EIATTR_PARAM_CBANK
	.align		4
        /*00ac*/ 	.byte	0x04, 0x0a
        /*00ae*/ 	.short	(.L_2081 - .L_2080)
	.align		4
.L_2080:
        /*00b0*/ 	.word	index@(.nv.constant0._ZN10layer_norm13ln_bwd_kernelINS_13Kernel_traitsIf13__nv_bfloat16S2_S2_fjLj8192ELj1ELj1ELj8ELj16ENS_18Kernel_traits_baseILj8192EfS2_S2_S2_fjLj256EEEEELb1ELb0ELb0ELb0EEEvNS_9BwdParamsE)
        /*00b4*/ 	.short	0x0380
        /*00b6*/ 	.short	0x0128


	//----- nvinfo : EIATTR_SW_WAR
	.align		4
.L_2081:
        /*00b8*/ 	.byte	0x04, 0x36
        /*00ba*/ 	.short	(.L_2083 - .L_2082)
.L_2082:
        /*00bc*/ 	.word	0x00000008
.L_2083:


//--------------------- .nv.info._ZN10layer_norm13ln_bwd_kernelINS_13Kernel_traitsIf13__nv_bfloat16S2_S2_fjLj8192ELj1ELj1ELj8ELj16ENS_18Kernel_traits_baseILj8192EfS2_S2_S2_fjLj256EEEEELb1ELb0ELb0ELb1EEEvNS_9BwdParamsE --------------------------
	.section	.nv.info._ZN10layer_norm13ln_bwd_kernelINS_13Kernel_traitsIf13__nv_bfloat16S2_S2_fjLj8192ELj1ELj1ELj8ELj16ENS_18Kernel_traits_baseILj8192EfS2_S2_S2_fjLj256EEEEELb1ELb0ELb0ELb1EEEvNS_9BwdParamsE,"",@"SHT_CUDA_INFO"
	.sectionflags	@""
	.align	4


	//----- nvinfo : EIATTR_CUDA_API_VERSION
	.align		4
        /*0000*/ 	.byte	0x04, 0x37
        /*0002*/ 	.short	(.L_2085 - .L_2084)
.L_2084:
        /*0004*/ 	.word	0x00000082


	//----- nvinfo : EIATTR_KPARAM_INFO
	.align		4
.L_2085:
        /*0008*/ 	.byte	0x04, 0x17
        /*000a*/ 	.short	(.L_2087 - .L_2086)
.L_2086:
        /*000c*/ 	.word	0x00000000
        /*0010*/ 	.short	0x0000
        /*0012*/ 	.short	0x0000
        /*0014*/ 	.byte	0x00, 0xf0, 0xa1, 0x04


	//----- nvinfo : EIATTR_SPARSE_MMA_MASK
	.align		4
.L_2087:
        /*0018*/ 	.byte	0x03, 0x50
        /*001a*/ 	.short	0x0000


	//----- nvinfo : EIATTR_MAXREG_COUNT
	.align		4
        /*001c*/ 	.byte	0x03, 0x1b
        /*001e*/ 	.short	0x00ff


	//----- nvinfo : EIATTR_NUM_BARRIERS
	.align		4
        /*0020*/ 	.byte	0x02, 0x4c
        /*0022*/ 	.byte	0x01
	.zero		1


	//----- nvinfo : EIATTR_MERCURY_ISA_VERSION
	.align		4
        /*0024*/ 	.byte	0x03, 0x5f
        /*0026*/ 	.short	0x0101


	//----- nvinfo : EIATTR_COOP_GROUP_MASK_REGIDS
	.align		4
        /*0028*/ 	.byte	0x04, 0x29
        /*002a*/ 	.short	(.L_2089 - .L_2088)


	//   ....[0]....
.L_2088:
        /*002c*/ 	.word	0xffffffff


	//   ....[1]....
        /*0030*/ 	.word	0xffffffff


	//   ....[2]....
        /*0034*/ 	.word	0xffffffff


	//   ....[3]....
        /*0038*/ 	.word	0xffffffff


	//   ....[4]....
        /*003c*/ 	.word	0xffffffff


	//   ....[5]....
        /*0040*/ 	.word	0xffffffff


	//   ....[6]....
        /*0044*/ 	.word	0xffffffff


	//   ....[7]....
        /*0048*/ 	.word	0xffffffff


	//   ....[8]....
        /*004c*/ 	.word	0xffffffff


	//   ....[9]....
        /*0050*/ 	.word	0xffffffff


	//----- nvinfo : EIATTR_COOP_GROUP_INSTR_OFFSETS
	.align		4
.L_2089:
        /*0054*/ 	.byte	0x04, 0x28
        /*0056*/ 	.short	(.L_2091 - .L_2090)


	//   ....[0]....
.L_2090:
        /*0058*/ 	.word	0x000019a0


	//   ....[1]....
        /*005c*/ 	.word	0x000019b0


	//   ....[2]....
        /*0060*/ 	.word	0x00001a10


	//   ....[3]....
        /*0064*/ 	.word	0x00001a20


	//   ....[4]....
        /*0068*/ 	.word	0x00001a50


	//   ....[5]....
        /*006c*/ 	.word	0x00001a60


	//   ....[6]....
        /*0070*/ 	.word	0x00001aa0


	//   ....[7]....
        /*0074*/ 	.word	0x00001ab0


	//   ....[8]....
        /*0078*/ 	.word	0x00001b00


	//   ....[9]....
        /*007c*/ 	.word	0x00001b10


	//----- nvinfo : EIATTR_VRC_CTA_INIT_COUNT
	.align		4
.L_2091:
        /*0080*/ 	.byte	0x02, 0x4a
	.zero		1
	.zero		1


	//----- nvinfo : EIATTR_EXIT_INSTR_OFFSETS
	.align		4
        /*0084*/ 	.byte	0x04, 0x1c
        /*0086*/ 	.short	(.L_2093 - .L_2092)


	//   ....[0]....
.L_2092:
        /*0088*/ 	.word	0x00007010


	//----- nvinfo : EIATTR_MAX_THREADS
	.align		4
.L_2093:
        /*008c*/ 	.byte	0x04, 0x05
        /*008e*/ 	.short	(.L_2095 - .L_2094)
.L_2094:
        /*0090*/ 	.word	0x00000100
        /*0094*/ 	.word	0x00000001
        /*0098*/ 	.word	0x00000001


	//----- nvinfo : EIATTR_CBANK_PARAM_SIZE
	.align		4
.L_2095:
        /*009c*/ 	.byte	0x03, 0x19
        /*009e*/ 	.short	0x0128


	//----- nvinfo : EIATTR_PARAM_CBANK
	.align		4
        /*00a0*/ 	.byte	0x04, 0x0a
        /*00a2*/ 	.short	(.L_2097 - .L_2096)
	.align		4
.L_2096:
        /*00a4*/ 	.word	index@(.nv.constant0._ZN10layer_norm13ln_bwd_kernelINS_13Kernel_traitsIf13__nv_bfloat16S2_S2_fjLj8192ELj1ELj1ELj8ELj16ENS_18Kernel_traits_baseILj8192EfS2_S2_S2_fjLj256EEEEELb1ELb0ELb0ELb1EEEvNS_9BwdParamsE)
        /*00a8*/ 	.short	0x0380
        /*00aa*/ 	.short	0x0128


	//----- nvinfo : EIATTR_SW_WAR
	.align		4
.L_2097:
        /*00ac*/ 	.byte	0x04, 0x36
        /*00ae*/ 	.short	(.L_2099 - .L_2098)
.L_2098:
        /*00b0*/ 	.word	0x00000008
.L_2099:


//--------------------- .nv.info._ZN10layer_norm22ln_bwd_finalize_kernelINS_22Kernel_traits_finalizeILj8192Ef13__nv_bfloat16S2_S2_fjLb0ELj1024ELj4ENS_18Kernel_traits_baseILj8192EfS2_S2_S2_fjLj1024EEEEELb0ELb0EEEvNS_9BwdParamsE --------------------------
	.section	.nv.info._ZN10layer_norm22ln_bwd_finalize_kernelINS_22Kernel_traits_finalizeILj8192Ef13__nv_bfloat16S2_S2_fjLb0ELj1024ELj4ENS_18Kernel_traits_baseILj8192EfS2_S2_S2_fjLj1024EEEEELb0ELb0EEEvNS_9BwdParamsE,"",@"SHT_CUDA_INFO"
	.sectionflags	@""
	.align	4


	//----- nvinfo : EIATTR_CUDA_API_VERSION
	.align		4
        /*0000*/ 	.byte	0x04, 0x37
        /*0002*/ 	.short	(.L_2101 - .L_2100)
.L_2100:
        /*0004*/ 	.word	0x00000082


	//----- nvinfo : EIATTR_KPARAM_INFO
	.align		4
.L_2101:
        /*0008*/ 	.byte	0x04, 0x17
        /*000a*/ 	.short	(.L_2103 - .L_2102)
.L_2102:
        /*000c*/ 	.word	0x00000000
        /*0010*/ 	.short	0x0000
        /*0012*/ 	.short	0x0000
        /*0014*/ 	.byte	0x00, 0xf0, 0xa1, 0x04


	//----- nvinfo : EIATTR_SPARSE_MMA_MASK
	.align		4
.L_2103:
        /*0018*/ 	.byte	0x03, 0x50
        /*001a*/ 	.short	0x0000


	//----- nvinfo : EIATTR_MAXREG_COUNT
	.align		4
        /*001c*/ 	.byte	0x03, 0x1b
        /*001e*/ 	.short	0x0040


	//----- nvinfo : EIATTR_NUM_BARRIERS
	.align		4
        /*0020*/ 	.byte	0x02, 0x4c
        /*0022*/ 	.byte	0x01
	.zero		1


	//----- nvinfo : EIATTR_MERCURY_ISA_VERSION
	.align		4
        /*0024*/ 	.byte	0x03, 0x5f
        /*0026*/ 	.short	0x0101


	//----- nvinfo : EIATTR_COOP_GROUP_MASK_REGIDS
	.align		4
        /*0028*/ 	.byte	0x04, 0x29
        /*002a*/ 	.short	(.L_2105 - .L_2104)


	//   ....[0]....
.L_2104:
        /*002c*/ 	.word	0xffffffff


	//   ....[1]....
        /*0030*/ 	.word	0xffffffff


	//   ....[2]....
        /*0034*/ 	.word	0xffffffff


	//   ....[3]....
        /*0038*/ 	.word	0xffffffff


	//   ....[4]....
        /*003c*/ 	.word	0xffffffff


	//   ....[5]....
        /*0040*/ 	.word	0xffffffff


	//   ....[6]....
        /*0044*/ 	.word	0xffffffff


	//   ....[7]....
        /*0048*/ 	.word	0xffffffff


	//   ....[8]....
        /*004c*/ 	.word	0xffffffff


	//   ....[9]....
        /*0050*/ 	.word	0xffffffff


	//----- nvinfo : EIATTR_COOP_GROUP_INSTR_OFFSETS
	.align		4
.L_2105:
        /*0054*/ 	.byte	0x04, 0x28
        /*0056*/ 	.short	(.L_2107 - .L_2106)


	//   ....[0]....
.L_2106:
        /*0058*/ 	.word	0x00001550


	//   ....[1]....
        /*005c*/ 	.word	0x00001560


	//   ....[2]....
        /*0060*/ 	.word	0x00001590


	//   ....[3]....
        /*0064*/ 	.word	0x000015a0


	//   ....[4]....
        /*0068*/ 	.word	0x000015d0


	//   ....[5]....
        /*006c*/ 	.word	0x000015e0


	//   ....[6]....
        /*0070*/ 	.word	0x00001610


	//   ....[7]....
        /*0074*/ 	.word	0x00001630


	//   ....[8]....
        /*0078*/ 	.word	0x00001680


	//   ....[9]....
        /*007c*/ 	.word	0x00001690


	//----- nvinfo : EIATTR_VRC_CTA_INIT_COUNT
	.align		4
.L_2107:
        /*0080*/ 	.byte	0x02, 0x4a
	.zero		1
	.zero		1


	//----- nvinfo : EIATTR_EXIT_INSTR_OFFSETS
	.align		4
        /*0084*/ 	.byte	0x04, 0x1c
        /*0086*/ 	.short	(.L_2109 - .L_2108)


	//   ....[0]....
.L_2108:
        /*0088*/ 	.word	0x00000060


	//   ....[1]....
        /*008c*/ 	.word	0x000016f0


	//   ....[2]....
        /*0090*/ 	.word	0x00001720


	//   ....[3]....
        /*0094*/ 	.word	0x000017c0


	//----- nvinfo : EIATTR_MAX_THREADS
	.align		4
.L_2109:
        /*0098*/ 	.byte	0x04, 0x05
        /*009a*/ 	.short	(.L_2111 - .L_2110)
.L_2110:
        /*009c*/ 	.word	0x00000400
        /*00a0*/ 	.word	0x00000001
        /*00a4*/ 	.word	0x00000001


	//----- nvinfo : EIATTR_CRS_STACK_SIZE
	.align		4
.L_2111:
        /*00a8*/ 	.byte	0x04, 0x1e
        /*00aa*/ 	.short	(.L_2113 - .L_2112)
.L_2112:
        /*00ac*/ 	.word	0x00000000


	//----- nvinfo : EIATTR_CBANK_PARAM_SIZE
	.align		4
.L_2113:
        /*00b0*/ 	.byte	0x03, 0x19
        /*00b2*/ 	.short	0x0128


	//----- nvinfo : EIATTR_PARAM_CBANK
	.align		4
        /*00b4*/ 	.byte	0x04, 0x0a
        /*00b6*/ 	.short	(.L_2115 - .L_2114)
	.align		4
.L_2114:
        /*00b8*/ 	.word	index@(.nv.constant0._ZN10layer_norm22ln_bwd_finalize_kernelINS_22Kernel_traits_finalizeILj8192Ef13__nv_bfloat16S2_S2_fjLb0ELj1024ELj4ENS_18Kernel_traits_baseILj8192EfS2_S2_S2_fjLj1024EEEEELb0ELb0EEEvNS_9BwdParamsE)
        /*00bc*/ 	.short	0x0380
        /*00be*/ 	.short	0x0128


	//----- nvinfo : EIATTR_SW_WAR
	.align		4
.L_2115:
        /*00c0*/ 	.byte	0x04, 0x36
        /*00c2*/ 	.short	(.L_2117 - .L_2116)
.L_2116:
        /*00c4*/ 	.word	0x00000008
.L_2117:


//--------------------- .nv.info._ZN10layer_norm13ln_bwd_kernelINS_13Kernel_traitsIf13__nv_bfloat16S2_S2_fjLj8192ELj1ELj1ELj8ELj16ENS_18Kernel_traits_baseILj8192EfS2_S2_S2_fjLj256EEEEELb1ELb0ELb1ELb0EEEvNS_9BwdParamsE --------------------------
	.section	.nv.info._ZN10layer_norm13ln_bwd_kernelINS_13Kernel_traitsIf13__nv_bfloat16S2_S2_fjLj8192ELj1ELj1ELj8ELj16ENS_18Kernel_traits_baseILj8192EfS2_S2_S2_fjLj256EEEEELb1ELb0ELb1ELb0EEEvNS_9BwdParamsE,"",@"SHT_CUDA_INFO"
	.sectionflags	@""
	.align	4


	//----- nvinfo : EIATTR_CUDA_API_VERSION
	.align		4
        /*0000*/ 	.byte	0x04, 0x37
        /*0002*/ 	.short	(.L_2119 - .L_2118)
.L_2118:
        /*0004*/ 	.word	0x00000082


	//----- nvinfo : EIATTR_KPARAM_INFO
	.align		4
.L_2119:
        /*0008*/ 	.byte	0x04, 0x17
        /*000a*/ 	.short	(.L_2121 - .L_2120)
.L_2120:
        /*000c*/ 	.word	0x00000000
        /*0010*/ 	.short	0x0000
        /*0012*/ 	.short	0x0000
        /*0014*/ 	.byte	0x00, 0xf0, 0xa1, 0x04


	//----- nvinfo : EIATTR_SPARSE_MMA_MASK
	.align		4
.L_2121:
        /*0018*/ 	.byte	0x03, 0x50
        /*001a*/ 	.short	0x0000


	//----- nvinfo : EIATTR_MAXREG_COUNT
	.align		4
        /*001c*/ 	.byte	0x03, 0x1b
        /*001e*/ 	.short	0x00ff


	//----- nvinfo : EIATTR_NUM_BARRIERS
	.align		4
        /*0020*/ 	.byte	0x02, 0x4c
        /*0022*/ 	.byte	0x01
	.zero		1


	//----- nvinfo : EIATTR_MERCURY_ISA_VERSION
	.align		4
        /*0024*/ 	.byte	0x03, 0x5f
        /*0026*/ 	.short	0x0101


	//----- nvinfo : EIATTR_COOP_GROUP_MASK_REGIDS
	.align		4
        /*0028*/ 	.byte	0x04, 0x29
        /*002a*/ 	.short	(.L_2123 - .L_2122)


	//   ....[0]....
.L_2122:
        /*002c*/ 	.word	0xffffffff


	//   ....[1]....
        /*0030*/ 	.word	0xffffffff


	//   ....[2]....
        /*0034*/ 	.word	0xffffffff


	//   ....[3]....
        /*0038*/ 	.word	0xffffffff


	//   ....[4]....
        /*003c*/ 	.word	0xffffffff


	//   ....[5]....
        /*0040*/ 	.word	0xffffffff


	//   ....[6]....
        /*0044*/ 	.word	0xffffffff


	//   ....[7]....
        /*0048*/ 	.word	0xffffffff


	//   ....[8]....
        /*004c*/ 	.word	0xffffffff


	//   ....[9]....
        /*0050*/ 	.word	0xffffffff


	//----- nvinfo : EIATTR_COOP_GROUP_INSTR_OFFSETS
	.align		4
.L_2123:
        /*0054*/ 	.byte	0x04, 0x28
        /*0056*/ 	.short	(.L_2125 - .L_2124)


	//   ....[0]....
.L_2124:
        /*0058*/ 	.word	0x000026d0


	//   ....[1]....
        /*005c*/ 	.word	0x000026f0


	//   ....[2]....
        /*0060*/ 	.word	0x00002730


	//   ....[3]....
        /*0064*/ 	.word	0x00002740


	//   ....[4]....
        /*0068*/ 	.word	0x00002770


	//   ....[5]....
        /*006c*/ 	.word	0x00002790


	//   ....[6]....
        /*0070*/ 	.word	0x000027c0


	//   ....[7]....
        /*0074*/ 	.word	0x000027d0


	//   ....[8]....
        /*0078*/ 	.word	0x00002800


	//   ....[9]....
        /*007c*/ 	.word	0x00002810


	//----- nvinfo : EIATTR_VRC_CTA_INIT_COUNT
	.align		4
.L_2125:
        /*0080*/ 	.byte	0x02, 0x4a
	.zero		1
	.zero		1


	//----- nvinfo : EIATTR_EXIT_INSTR_OFFSETS
	.align		4
        /*0084*/ 	.byte	0x04, 0x1c
        /*0086*/ 	.short	(.L_2127 - .L_2126)


	//   ....[0]....
.L_2126:
        /*0088*/ 	.word	0x000098a0


	//   ....[1]....
        /*008c*/ 	.word	0x00009940


	//----- nvinfo : EIATTR_MAX_THREADS
	.align		4
.L_2127:
        /*0090*/ 	.byte	0x04, 0x05
        /*0092*/ 	.short	(.L_2129 - .L_2128)
.L_2128:
        /*0094*/ 	.word	0x00000100
        /*0098*/ 	.word	0x00000001
        /*009c*/ 	.word	0x00000001


	//----- nvinfo : EIATTR_CRS_STACK_SIZE
	.align		4
.L_2129:
        /*00a0*/ 	.byte	0x04, 0x1e
        /*00a2*/ 	.short	(.L_2131 - .L_2130)
.L_2130:
        /*00a4*/ 	.word	0x00000000


	//----- nvinfo : EIATTR_CBANK_PARAM_SIZE
	.align		4
.L_2131:
        /*00a8*/ 	.byte	0x03, 0x19
        /*00aa*/ 	.short	0x0128


	//----- nvinfo : EIATTR_PARAM_CBANK
	.align		4
        /*00ac*/ 	.byte	0x04, 0x0a
        /*00ae*/ 	.short	(.L_2133 - .L_2132)
	.align		4
.L_2132:
        /*00b0*/ 	.word	index@(.nv.constant0._ZN10layer_norm13ln_bwd_kernelINS_13Kernel_traitsIf13__nv_bfloat16S2_S2_fjLj8192ELj1ELj1ELj8ELj16ENS_18Kernel_traits_baseILj8192EfS2_S2_S2_fjLj256EEEEELb1ELb0ELb1ELb0EEEvNS_9BwdParamsE)
        /*00b4*/ 	.short	0x0380
        /*00b6*/ 	.short	0x0128


	//----- nvinfo : EIATTR_SW_WAR
	.align		4
.L_2133:
        /*00b8*/ 	.byte	0x04, 0x36
        /*00ba*/ 	.short	(.L_2135 - .L_2134)
.L_2134:
        /*00bc*/ 	.word	0x00000008
.L_2135:


//--------------------- .nv.info._ZN10layer_norm22ln_bwd_finalize_kernelINS_22Kernel_traits_finalizeILj8192Ef13__nv_bfloat16S2_S2_fjLb0ELj1024ELj4ENS_18Kernel_traits_baseILj8192EfS2_S2_S2_fjLj1024EEEEELb0ELb1EEEvNS_9BwdParamsE --------------------------
	.section	.nv.info._ZN10layer_norm22ln_bwd_finalize_kernelINS_22Kernel_traits_finalizeILj8192Ef13__nv_bfloat16S2_S2_fjLb0ELj1024ELj4ENS_18Kernel_traits_baseILj8192EfS2_S2_S2_fjLj1024EEEEELb0ELb1EEEvNS_9BwdParamsE,"",@"SHT_CUDA_INFO"
	.sectionflags	@""
	.align	4


	//----- nvinfo : EIATTR_CUDA_API_VERSION
	.align		4
        /*0000*/ 	.byte	0x04, 0x37
        /*0002*/ 	.short	(.L_2137 - .L_2136)
.L_2136:
        /*0004*/ 	.word	0x00000082


	//----- nvinfo : EIATTR_KPARAM_INFO
	.align		4
.L_2137:
        /*0008*/ 	.byte	0x04, 0x17
        /*000a*/ 	.short	(.L_2139 - .L_2138)
.L_2138:
        /*000c*/ 	.word	0x00000000
        /*0010*/ 	.short	0x0000
        /*0012*/ 	.short	0x0000
        /*0014*/ 	.byte	0x00, 0xf0, 0xa1, 0x04


	//----- nvinfo : EIATTR_SPARSE_MMA_MASK
	.align		4
.L_2139:
        /*0018*/ 	.byte	0x03, 0x50
        /*001a*/ 	.short	0x0000


	//----- nvinfo : EIATTR_MAXREG_COUNT
	.align		4
        /*001c*/ 	.byte	0x03, 0x1b
        /*001e*/ 	.short	0x0040


	//----- nvinfo : EIATTR_NUM_BARRIERS
	.align		4
        /*0020*/ 	.byte	0x02, 0x4c
        /*0022*/ 	.byte	0x01
	.zero		1


	//----- nvinfo : EIATTR_MERCURY_ISA_VERSION
	.align		4
        /*0024*/ 	.byte	0x03, 0x5f
        /*0026*/ 	.short	0x0101


	//----- nvinfo : EIATTR_COOP_GROUP_MASK_REGIDS
	.align		4
        /*0028*/ 	.byte	0x04, 0x29
        /*002a*/ 	.short	(.L_2141 - .L_2140)


	//   ....[0]....
.L_2140:
        /*002c*/ 	.word	0xffffffff


	//   ....[1]....
        /*0030*/ 	.word	0xffffffff


	//   ....[2]....
        /*0034*/ 	.word	0xffffffff


	//   ....[3]....
        /*0038*/ 	.word	0xffffffff


	//   ....[4]....
        /*003c*/ 	.word	0xffffffff


	//   ....[5]....
        /*0040*/ 	.word	0xffffffff


	//   ....[6]....
        /*0044*/ 	.word	0xffffffff


	//   ....[7]....
        /*0048*/ 	.word	0xffffffff


	//   ....[8]....
        /*004c*/ 	.word	0xffffffff


	//   ....[9]....
        /*0050*/ 	.word	0xffffffff


	//----- nvinfo : EIATTR_COOP_GROUP_INSTR_OFFSETS
	.align		4
.L_2141:
        /*0054*/ 	.byte	0x04, 0x28
        /*0056*/ 	.short	(.L_2143 - .L_2142)


	//   ....[0]....
.L_2142:
        /*0058*/ 	.word	0x00001560


	//   ....[1]....
        /*005c*/ 	.word	0x00001570


	//   ....[2]....
        /*0060*/ 	.word	0x000015a0


	//   ....[3]....
        /*0064*/ 	.word	0x000015b0


	//   ....[4]....
        /*0068*/ 	.word	0x000015e0


	//   ....[5]....
        /*006c*/ 	.word	0x000015f0


	//   ....[6]....
        /*0070*/ 	.word	0x00001620


	//   ....[7]....
        /*0074*/ 	.word	0x00001640


	//   ....[8]....
        /*0078*/ 	.word	0x00001670


	//   ....[9]....
        /*007c*/ 	.word	0x00001680


	//----- nvinfo : EIATTR_VRC_CTA_INIT_COUNT
	.align		4
.L_2143:
        /*0080*/ 	.byte	0x02, 0x4a
	.zero		1
	.zero		1


	//----- nvinfo : EIATTR_EXIT_INSTR_OFFSETS
	.align		4
        /*0084*/ 	.byte	0x04, 0x1c
        /*0086*/ 	.short	(.L_2145 - .L_2144)


	//   ....[0]....
.L_2144:
        /*0088*/ 	.word	0x00000060


	//   ....[1]....
        /*008c*/ 	.word	0x000016e0


	//   ....[2]....
        /*0090*/ 	.word	0x000017b0


	//----- nvinfo : EIATTR_MAX_THREADS
	.align		4
.L_2145:
        /*0094*/ 	.byte	0x04, 0x05
        /*0096*/ 	.short	(.L_2147 - .L_2146)
.L_2146:
        /*0098*/ 	.word	0x00000400
        /*009c*/ 	.word	0x00000001
        /*00a0*/ 	.word	0x00000001


	//----- nvinfo : EIATTR_CRS_STACK_SIZE
	.align		4
.L_2147:
        /*00a4*/ 	.byte	0x04, 0x1e
        /*00a6*/ 	.short	(.L_2149 - .L_2148)
.L_2148:
        /*00a8*/ 	.word	0x00000000


	//----- nvinfo : EIATTR_CBANK_PARAM_SIZE
	.align		4
.L_2149:
        /*00ac*/ 	.byte	0x03, 0x19
        /*00ae*/ 	.short	0x0128


	//----- nvinfo : EIATTR_PARAM_CBANK
	.align		4
        /*00b0*/ 	.byte	0x04, 0x0a
        /*00b2*/ 	.short	(.L_2151 - .L_2150)
	.align		4
.L_2150:
        /*00b4*/ 	.word	index@(.nv.constant0._ZN10layer_norm22ln_bwd_finalize_kernelINS_22Kernel_traits_finalizeILj8192Ef13__nv_bfloat16S2_S2_fjLb0ELj1024ELj4ENS_18Kernel_traits_baseILj8192EfS2_S2_S2_fjLj1024EEEEELb0ELb1EEEvNS_9BwdParamsE)
        /*00b8*/ 	.short	0x0380
        /*00ba*/ 	.short	0x0128


	//----- nvinfo : EIATTR_SW_WAR
	.align		4
.L_2151:
        /*00bc*/ 	.byte	0x04, 0x36
        /*00be*/ 	.short	(.L_2153 - .L_2152)
.L_2152:
        /*00c0*/ 	.word	0x00000008
.L_2153:


//--------------------- .nv.info._ZN10layer_norm13ln_bwd_kernelINS_13Kernel_traitsIf13__nv_bfloat16S2_S2_fjLj8192ELj1ELj1ELj8ELj16ENS_18Kernel_traits_baseILj8192EfS2_S2_S2_fjLj256EEEEELb1ELb0ELb1ELb1EEEvNS_9BwdParamsE --------------------------
	.section	.nv.info._ZN10layer_norm13ln_bwd_kernelINS_13Kernel_traitsIf13__nv_bfloat16S2_S2_fjLj8192ELj1ELj1ELj8ELj16ENS_18Kernel_traits_baseILj8192EfS2_S2_S2_fjLj256EEEEELb1ELb0ELb1ELb1EEEvNS_9BwdParamsE,"",@"SHT_CUDA_INFO"
	.sectionflags	@""
	.align	4


	//----- nvinfo : EIATTR_CUDA_API_VERSION
	.align		4
        /*0000*/ 	.byte	0x04, 0x37
        /*0002*/ 	.short	(.L_2155 - .L_2154)
.L_2154:
        /*0004*/ 	.word	0x00000082


	//----- nvinfo : EIATTR_KPARAM_INFO
	.align		4
.L_2155:
        /*0008*/ 	.byte	0x04, 0x17
        /*000a*/ 	.short	(.L_2157 - .L_2156)
.L_2156:
        /*000c*/ 	.word	0x00000000
        /*0010*/ 	.short	0x0000
        /*0012*/ 	.short	0x0000
        /*0014*/ 	.byte	0x00, 0xf0, 0xa1, 0x04


	//----- nvinfo : EIATTR_SPARSE_MMA_MASK
	.align		4
.L_2157:
        /*0018*/ 	.byte	0x03, 0x50
        /*001a*/ 	.short	0x0000


	//----- nvinfo : EIATTR_MAXREG_COUNT
	.align		4
        /*001c*/ 	.byte	0x03, 0x1b
        /*001e*/ 	.short	0x00ff


	//----- nvinfo : EIATTR_NUM_BARRIERS
	.align		4
        /*0020*/ 	.byte	0x02, 0x4c
        /*0022*/ 	.byte	0x01
	.zero		1


	//----- nvinfo : EIATTR_MERCURY_ISA_VERSION
	.align		4
        /*0024*/ 	.byte	0x03, 0x5f
        /*0026*/ 	.short	0x0101


	//----- nvinfo : EIATTR_COOP_GROUP_MASK_REGIDS
	.align		4
        /*0028*/ 	.byte	0x04, 0x29
        /*002a*/ 	.short	(.L_2159 - .L_2158)


	//   ....[0]....
.L_2158:
        /*002c*/ 	.word	0xffffffff


	//   ....[1]....
        /*0030*/ 	.word	0xffffffff


	//   ....[2]....
        /*0034*/ 	.word	0xffffffff


	//   ....[3]....
        /*0038*/ 	.word	0xffffffff


	//   ....[4]....
        /*003c*/ 	.word	0xffffffff


	//   ....[5]....
        /*0040*/ 	.word	0xffffffff


	//   ....[6]....
        /*0044*/ 	.word	0xffffffff


	//   ....[7]....
        /*0048*/ 	.word	0xffffffff


	//   ....[8]....
        /*004c*/ 	.word	0xffffffff


	//   ....[9]....
        /*0050*/ 	.word	0xffffffff


	//----- nvinfo : EIATTR_COOP_GROUP_INSTR_OFFSETS
	.align		4
.L_2159:
        /*0054*/ 	.byte	0x04, 0x28
        /*0056*/ 	.short	(.L_2161 - .L_2160)


	//   ....[0]....
.L_2160:
        /*0058*/ 	.word	0x00002060


	//   ....[1]....
        /*005c*/ 	.word	0x00002080


	//   ....[2]....
        /*0060*/ 	.word	0x000020c0


	//   ....[3]....
        /*0064*/ 	.word	0x000020d0


	//   ....[4]....
        /*0068*/ 	.word	0x00002110


	//   ....[5]....
        /*006c*/ 	.word	0x00002120


	//   ....[6]....
        /*0070*/ 	.word	0x00002150


	//   ....[7]....
        /*0074*/ 	.word	0x00002160


	//   ....[8]....
        /*0078*/ 	.word	0x00002190


	//   ....[9]....
        /*007c*/ 	.word	0x000021a0


	//----- nvinfo : EIATTR_VRC_CTA_INIT_COUNT
	.align		4
.L_2161:
        /*0080*/ 	.byte	0x02, 0x4a
	.zero		1
	.zero		1


	//----- nvinfo : EIATTR_EXIT_INSTR_OFFSETS
	.align		4
        /*0084*/ 	.byte	0x04, 0x1c
        /*0086*/ 	.short	(.L_2163 - .L_2162)


	//   ....[0]....
.L_2162:
        /*0088*/ 	.word	0x00008c50


	//----- nvinfo : EIATTR_MAX_THREADS
	.align		4
.L_2163:
        /*008c*/ 	.byte	0x04, 0x05
        /*008e*/ 	.short	(.L_2165 - .L_2164)
.L_2164:
        /*0090*/ 	.word	0x00000100
        /*0094*/ 	.word	0x00000001
        /*0098*/ 	.word	0x00000001


	//----- nvinfo : EIATTR_CRS_STACK_SIZE
	.align		4
.L_2165:
        /*009c*/ 	.byte	0x04, 0x1e
        /*009e*/ 	.short	(.L_2167 - .L_2166)
.L_2166:
        /*00a0*/ 	.word	0x00000000


	//----- nvinfo : EIATTR_CBANK_PARAM_SIZE
	.align		4
.L_2167:
        /*00a4*/ 	.byte	0x03, 0x19
        /*00a6*/ 	.short	0x0128


	//----- nvinfo : EIATTR_PARAM_CBANK
	.align		4
        /*00a8*/ 	.byte	0x04, 0x0a
        /*00aa*/ 	.short	(.L_2169 - .L_2168)
	.align		4
.L_2168:
        /*00ac*/ 	.word	index@(.nv.constant0._ZN10layer_norm13ln_bwd_kernelINS_13Kernel_traitsIf13__nv_bfloat16S2_S2_fjLj8192ELj1ELj1ELj8ELj16ENS_18Kernel_traits_baseILj8192EfS2_S2_S2_fjLj256EEEEELb1ELb0ELb1ELb1EEEvNS_9BwdParamsE)
        /*00b0*/ 	.short	0x0380
        /*00b2*/ 	.short	0x0128


	//----- nvinfo : EIATTR_SW_WAR
	.align		4
.L_2169:
        /*00b4*/ 	.byte	0x04, 0x36
        /*00b6*/ 	.short	(.L_2171 - .L_2170)
.L_2170:
        /*00b8*/ 	.word	0x00000008
.L_2171:


//--------------------- .nv.info._ZN10layer_norm13ln_bwd_kernelINS_13Kernel_traitsIf13__nv_bfloat16S2_S2_fjLj8192ELj1ELj1ELj8ELj16ENS_18Kernel_traits_baseILj8192EfS2_S2_S2_fjLj256EEEEELb1ELb1ELb0ELb0EEEvNS_9BwdParamsE --------------------------
	.section	.nv.info._ZN10layer_norm13ln_bwd_kernelINS_13Kernel_traitsIf13__nv_bfloat16S2_S2_fjLj8192ELj1ELj1ELj8ELj16ENS_18Kernel_traits_baseILj8192EfS2_S2_S2_fjLj256EEEEELb1ELb1ELb0ELb0EEEvNS_9BwdParamsE,"",@"SHT_CUDA_INFO"
	.sectionflags	@""
	.align	4


	//----- nvinfo : EIATTR_CUDA_API_VERSION
	.align		4
        /*0000*/ 	.byte	0x04, 0x37
        /*0002*/ 	.short	(.L_2173 - .L_2172)
.L_2172:
        /*0004*/ 	.word	0x00000082


	//----- nvinfo : EIATTR_KPARAM_INFO
	.align		4
.L_2173:
        /*0008*/ 	.byte	0x04, 0x17
        /*000a*/ 	.short	(.L_2175 - .L_2174)
.L_2174:
        /*000c*/ 	.word	0x00000000
        /*0010*/ 	.short	0x0000
        /*0012*/ 	.short	0x0000
        /*0014*/ 	.byte	0x00, 0xf0, 0xa1, 0x04


	//----- nvinfo : EIATTR_SPARSE_MMA_MASK
	.align		4
.L_2175:
        /*0018*/ 	.byte	0x03, 0x50
        /*001a*/ 	.short	0x0000


	//----- nvinfo : EIATTR_MAXREG_COUNT
	.align		4
        /*001c*/ 	.byte	0x03, 0x1b
        /*001e*/ 	.short	0x00ff


	//----- nvinfo : EIATTR_NUM_BARRIERS
	.align		4
        /*0020*/ 	.byte	0x02, 0x4c
        /*0022*/ 	.byte	0x01
	.zero		1


	//----- nvinfo : EIATTR_ANNOTATIONS
	.align		4
        /*0024*/ 	.byte	0x04, 0x55
        /*0026*/ 	.short	(.L_2177 - .L_2176)


	//   ....[0]....
.L_2176:
        /* <DEDUP_REMOVED lines=17> */


	//----- nvinfo : EIATTR_MERCURY_ISA_VERSION
	.align		4
.L_2177:
        /*0128*/ 	.byte	0x03, 0x5f
        /*012a*/ 	.short	0x0101


	//----- nvinfo : EIATTR_COOP_GROUP_MASK_REGIDS
	.align		4
        /*012c*/ 	.byte	0x04, 0x29
        /*012e*/ 	.short	(.L_2179 - .L_2178)


	//   ....[0]....
.L_2178:
        /*0130*/ 	.word	0xffffffff


	//   ....[1]....
        /*0134*/ 	.word	0xffffffff


	//   ....[2]....
        /*0138*/ 	.word	0xffffffff


	//   ....[3]....
        /*013c*/ 	.word	0xffffffff


	//   ....[4]....
        /*0140*/ 	.word	0xffffffff


	//   ....[5]....
        /*0144*/ 	.word	0xffffffff


	//   ....[6]....
        /*0148*/ 	.word	0xffffffff


	//   ....[7]....
        /*014c*/ 	.word	0xffffffff


	//   ....[8]....
        /*0150*/ 	.word	0xffffffff


	//   ....[9]....
        /*0154*/ 	.word	0xffffffff


	//----- nvinfo : EIATTR_COOP_GROUP_INSTR_OFFSETS
	.align		4
.L_2179:
        /*0158*/ 	.byte	0x04, 0x28
        /*015a*/ 	.short	(.L_2181 - .L_2180)


	//   ....[0]....
.L_2180:
        /*015c*/ 	.word	0x000026d0


	//   ....[1]....
        /*0160*/ 	.word	0x00002700


	//   ....[2]....
        /*0164*/ 	.word	0x00002730


	//   ....[3]....
        /*0168*/ 	.word	0x00002740


	//   ....[4]....
        /*016c*/ 	.word	0x00002770


	//   ....[5]....
        /*0170*/ 	.word	0x00002780


	//   ....[6]....
        /*0174*/ 	.word	0x000027b0


	//   ....[7]....
        /*0178*/ 	.word	0x000027c0


	//   ....[8]....
        /*017c*/ 	.word	0x000027f0


	//   ....[9]....
        /*0180*/ 	.word	0x00002800


	//----- nvinfo : EIATTR_VRC_CTA_INIT_COUNT
	.align		4
.L_2181:
        /*0184*/ 	.byte	0x02, 0x4a
	.zero		1
	.zero		1


	//----- nvinfo : EIATTR_EXIT_INSTR_OFFSETS
	.align		4
        /*0188*/ 	.byte	0x04, 0x1c
        /*018a*/ 	.short	(.L_2183 - .L_2182)


	//   ....[0]....
.L_2182:
        /*018c*/ 	.word	0x0000ab90


	//   ....[1]....
        /*0190*/ 	.word	0x0000ac60


	//----- nvinfo : EIATTR_MAX_THREADS
	.align		4
.L_2183:
        /*0194*/ 	.byte	0x04, 0x05
        /*0196*/ 	.short	(.L_2185 - .L_2184)
.L_2184:
        /*0198*/ 	.word	0x00000100
        /*019c*/ 	.word	0x00000001
        /*01a0*/ 	.word	0x00000001


	//----- nvinfo : EIATTR_CRS_STACK_SIZE
	.align		4
.L_2185:
        /*01a4*/ 	.byte	0x04, 0x1e
        /*01a6*/ 	.short	(.L_2187 - .L_2186)
.L_2186:
        /*01a8*/ 	.word	0x00000000


	//----- nvinfo : EIATTR_CBANK_PARAM_SIZE
	.align		4
.L_2187:
        /*01ac*/ 	.byte	0x03, 0x19
        /*01ae*/ 	.short	0x0128


	//----- nvinfo : EIATTR_PARAM_CBANK
	.align		4
        /*01b0*/ 	.byte	0x04, 0x0a
        /*01b2*/ 	.short	(.L_2189 - .L_2188)
	.align		4
.L_2188:
        /*01b4*/ 	.word	index@(.nv.constant0._ZN10layer_norm13ln_bwd_kernelINS_13Kernel_traitsIf13__nv_bfloat16S2_S2_fjLj8192ELj1ELj1ELj8ELj16ENS_18Kernel_traits_baseILj8192EfS2_S2_S2_fjLj256EEEEELb1ELb1ELb0ELb0EEEvNS_9BwdParamsE)
        /*01b8*/ 	.short	0x0380
        /*01ba*/ 	.short	0x0128


	//----- nvinfo : EIATTR_SW_WAR
	.align		4
.L_2189:
        /*01bc*/ 	.byte	0x04, 0x36
        /*01be*/ 	.short	(.L_2191 - .L_2190)
.L_2190:
        /*01c0*/ 	.word	0x00000008
.L_2191:


//--------------------- .nv.info._ZN10layer_norm13ln_bwd_kernelINS_13Kernel_traitsIf13__nv_bfloat16S2_S2_fjLj8192ELj1ELj1ELj8ELj16ENS_18Kernel_traits_baseILj8192EfS2_S2_S2_fjLj256EEEEELb1ELb1ELb0ELb1EEEvNS_9BwdParamsE --------------------------
	.section	.nv.info._ZN10layer_norm13ln_bwd_kernelINS_13Kernel_traitsIf13__nv_bfloat16S2_S2_fjLj8192ELj1ELj1ELj8ELj16ENS_18Kernel_traits_baseILj8192EfS2_S2_S2_fjLj256EEEEELb1ELb1ELb0ELb1EEEvNS_9BwdParamsE,"",@"SHT_CUDA_INFO"
	.sectionflags	@""
	.align	4


	//----- nvinfo : EIATTR_CUDA_API_VERSION
	.align		4
        /*0000*/ 	.byte	0x04, 0x37
        /*0002*/ 	.short	(.L_2193 - .L_2192)
.L_2192:
        /*0004*/ 	.word	0x00000082


	//----- nvinfo : EIATTR_KPARAM_INFO
	.align		4
.L_2193:
        /*0008*/ 	.byte	0x04, 0x17
        /*000a*/ 	.short	(.L_2195 - .L_2194)
.L_2194:
        /*000c*/ 	.word	0x00000000
        /*0010*/ 	.short	0x0000
        /*0012*/ 	.short	0x0000
        /*0014*/ 	.byte	0x00, 0xf0, 0xa1, 0x04


	//----- nvinfo : EIATTR_SPARSE_MMA_MASK
	.align		4
.L_2195:
        /*0018*/ 	.byte	0x03, 0x50
        /*001a*/ 	.short	0x0000


	//----- nvinfo : EIATTR_MAXREG_COUNT
	.align		4
        /*001c*/ 	.byte	0x03, 0x1b
        /*001e*/ 	.short	0x00ff


	//----- nvinfo : EIATTR_NUM_BARRIERS
	.align		4
        /*0020*/ 	.byte	0x02, 0x4c
        /*0022*/ 	.byte	0x01
	.zero		1


	//----- nvinfo : EIATTR_ANNOTATIONS
	.align		4
        /*0024*/ 	.byte	0x04, 0x55
        /*0026*/ 	.short	(.L_2197 - .L_2196)


	//   ....[0]....
.L_2196:
        /* <DEDUP_REMOVED lines=32> */


	//----- nvinfo : EIATTR_MERCURY_ISA_VERSION
	.align		4
.L_2197:
        /*0218*/ 	.byte	0x03, 0x5f
        /*021a*/ 	.short	0x0101


	//----- nvinfo : EIATTR_COOP_GROUP_MASK_REGIDS
	.align		4
        /*021c*/ 	.byte	0x04, 0x29
        /*021e*/ 	.short	(.L_2199 - .L_2198)


	//   ....[0]....
.L_2198:
        /*0220*/ 	.word	0xffffffff


	//   ....[1]....
        /*0224*/ 	.word	0xffffffff


	//   ....[2]....
        /*0228*/ 	.word	0xffffffff


	//   ....[3]....
        /*022c*/ 	.word	0xffffffff


	//   ....[4]....
        /*0230*/ 	.word	0xffffffff


	//   ....[5]....
        /*0234*/ 	.word	0xffffffff


	//   ....[6]....
        /*0238*/ 	.word	0xffffffff


	//   ....[7]....
        /*023c*/ 	.word	0xffffffff


	//   ....[8]....
        /*0240*/ 	.word	0xffffffff


	//   ....[9]....
        /*0244*/ 	.word	0xffffffff


	//----- nvinfo : EIATTR_COOP_GROUP_INSTR_OFFSETS
	.align		4
.L_2199:
        /*0248*/ 	.byte	0x04, 0x28
        /*024a*/ 	.short	(.L_2201 - .L_2200)


	//   ....[0]....
.L_2200:
        /*024c*/ 	.word	0x00001ef0


	//   ....[1]....
        /*0250*/ 	.word	0x00001fc0


	//   ....[2]....
        /*0254*/ 	.word	0x00001fe0


	//   ....[3]....
        /*0258*/ 	.word	0x00002000


	//   ....[4]....
        /*025c*/ 	.word	0x00002060


	//   ....[5]....
        /*0260*/ 	.word	0x00002090


	//   ....[6]....
        /*0264*/ 	.word	0x000020b0


	//   ....[7]....
        /*0268*/ 	.word	0x000020d0


	//   ....[8]....
        /*026c*/ 	.word	0x000020f0


	//   ....[9]....
        /*0270*/ 	.word	0x00002110


	//----- nvinfo : EIATTR_VRC_CTA_INIT_COUNT
	.align		4
.L_2201:
        /*0274*/ 	.byte	0x02, 0x4a
	.zero		1
	.zero		1


	//----- nvinfo : EIATTR_EXIT_INSTR_OFFSETS
	.align		4
        /*0278*/ 	.byte	0x04, 0x1c
        /*027a*/ 	.short	(.L_2203 - .L_2202)


	//   ....[0]....
.L_2202:
        /*027c*/ 	.word	0x00009fc0


	//----- nvinfo : EIATTR_MAX_THREADS
	.align		4
.L_2203:
        /*0280*/ 	.byte	0x04, 0x05
        /*0282*/ 	.short	(.L_2205 - .L_2204)
.L_2204:
        /*0284*/ 	.word	0x00000100
        /*0288*/ 	.word	0x00000001
        /*028c*/ 	.word	0x00000001


	//----- nvinfo : EIATTR_CBANK_PARAM_SIZE
	.align		4
.L_2205:
        /*0290*/ 	.byte	0x03, 0x19
        /*0292*/ 	.short	0x0128


	//----- nvinfo : EIATTR_PARAM_CBANK
	.align		4
        /*0294*/ 	.byte	0x04, 0x0a
        /*0296*/ 	.short	(.L_2207 - .L_2206)
	.align		4
.L_2206:
        /*0298*/ 	.word	index@(.nv.constant0._ZN10layer_norm13ln_bwd_kernelINS_13Kernel_traitsIf13__nv_bfloat16S2_S2_fjLj8192ELj1ELj1ELj8ELj16ENS_18Kernel_traits_baseILj8192EfS2_S2_S2_fjLj256EEEEELb1ELb1ELb0ELb1EEEvNS_9BwdParamsE)
        /*029c*/ 	.short	0x0380
        /*029e*/ 	.short	0x0128


	//----- nvinfo : EIATTR_SW_WAR
	.align		4
.L_2207:
        /*02a0*/ 	.byte	0x04, 0x36
        /*02a2*/ 	.short	(.L_2209 - .L_2208)
.L_2208:
        /*02a4*/ 	.word	0x00000008
.L_2209:


//--------------------- .nv.info._ZN10layer_norm22ln_bwd_finalize_kernelINS_22Kernel_traits_finalizeILj8192Ef13__nv_bfloat16S2_S2_fjLb1ELj1024ELj4ENS_18Kernel_traits_baseILj8192EfS2_S2_S2_fjLj1024EEEEELb1ELb0EEEvNS_9BwdParamsE --------------------------
	.section	.nv.info._ZN10layer_norm22ln_bwd_finalize_kernelINS_22Kernel_traits_finalizeILj8192Ef13__nv_bfloat16S2_S2_fjLb1ELj1024ELj4ENS_18Kernel_traits_baseILj8192EfS2_S2_S2_fjLj1024EEEEELb1ELb0EEEvNS_9BwdParamsE,"",@"SHT_CUDA_INFO"
	.sectionflags	@""
	.align	4


	//----- nvinfo : EIATTR_CUDA_API_VERSION
	.align		4
        /*0000*/ 	.byte	0x04, 0x37
        /*0002*/ 	.short	(.L_2211 - .L_2210)
.L_2210:
        /*0004*/ 	.word	0x00000082


	//----- nvinfo : EIATTR_KPARAM_INFO
	.align		4
.L_2211:
        /*0008*/ 	.byte	0x04, 0x17
        /*000a*/ 	.short	(.L_2213 - .L_2212)
.L_2212:
        /*000c*/ 	.word	0x00000000
        /*0010*/ 	.short	0x0000
        /*0012*/ 	.short	0x0000
        /*0014*/ 	.byte	0x00, 0xf0, 0xa1, 0x04


	//----- nvinfo : EIATTR_SPARSE_MMA_MASK
	.align		4
.L_2213:
        /*0018*/ 	.byte	0x03, 0x50
        /*001a*/ 	.short	0x0000


	//----- nvinfo : EIATTR_MAXREG_COUNT
	.align		4
        /*001c*/ 	.byte	0x03, 0x1b
        /*001e*/ 	.short	0x0040


	//----- nvinfo : EIATTR_NUM_BARRIERS
	.align		4
        /*0020*/ 	.byte	0x02, 0x4c
        /*0022*/ 	.byte	0x01
	.zero		1


	//----- nvinfo : EIATTR_MERCURY_ISA_VERSION
	.align		4
        /*0024*/ 	.byte	0x03, 0x5f
        /*0026*/ 	.short	0x0101


	//----- nvinfo : EIATTR_COOP_GROUP_MASK_REGIDS
	.align		4
        /*0028*/ 	.byte	0x04, 0x29
        /*002a*/ 	.short	(.L_2215 - .L_2214)


	//   ....[0]....
.L_2214:
        /*002c*/ 	.word	0xffffffff


	//   ....[1]....
        /*0030*/ 	.word	0xffffffff


	//   ....[2]....
        /*0034*/ 	.word	0xffffffff


	//   ....[3]....
        /*0038*/ 	.word	0xffffffff


	//   ....[4]....
        /*003c*/ 	.word	0xffffffff


	//   ....[5]....
        /*0040*/ 	.word	0xffffffff


	//   ....[6]....
        /*0044*/ 	.word	0xffffffff


	//   ....[7]....
        /*0048*/ 	.word	0xffffffff


	//   ....[8]....
        /*004c*/ 	.word	0xffffffff


	//   ....[9]....
        /*0050*/ 	.word	0xffffffff


	//   ....[10]....
        /*0054*/ 	.word	0xffffffff


	//   ....[11]....
        /*0058*/ 	.word	0xffffffff


	//   ....[12]....
        /*005c*/ 	.word	0xffffffff


	//   ....[13]....
        /*0060*/ 	.word	0xffffffff


	//   ....[14]....
        /*0064*/ 	.word	0xffffffff


	//----- nvinfo : EIATTR_COOP_GROUP_INSTR_OFFSETS
	.align		4
.L_2215:
        /*0068*/ 	.byte	0x04, 0x28
        /*006a*/ 	.short	(.L_2217 - .L_2216)


	//   ....[0]....
.L_2216:
        /*006c*/ 	.word	0x00001030


	//   ....[1]....
        /*0070*/ 	.word	0x00001040


	//   ....[2]....
        /*0074*/ 	.word	0x00001050


	//   ....[3]....
        /*0078*/ 	.word	0x00001090


	//   ....[4]....
        /*007c*/ 	.word	0x000010a0


	//   ....[5]....
        /*0080*/ 	.word	0x000010b0


	//   ....[6]....
        /*0084*/ 	.word	0x000010e0


	//   ....[7]....
        /*0088*/ 	.word	0x00001100


	//   ....[8]....
        /*008c*/ 	.word	0x00001120


	//   ....[9]....
        /*0090*/ 	.word	0x00001160


	//   ....[10]....
        /*0094*/ 	.word	0x00001180


	//   ....[11]....
        /*0098*/ 	.word	0x00001190


	//   ....[12]....
        /*009c*/ 	.word	0x000011e0


	//   ....[13]....
        /*00a0*/ 	.word	0x00001210


	//   ....[14]....
        /*00a4*/ 	.word	0x00001220


	//----- nvinfo : EIATTR_VRC_CTA_INIT_COUNT
	.align		4
.L_2217:
        /*00a8*/ 	.byte	0x02, 0x4a
	.zero		1
	.zero		1


	//----- nvinfo : EIATTR_EXIT_INSTR_OFFSETS
	.align		4
        /*00ac*/ 	.byte	0x04, 0x1c
        /*00ae*/ 	.short	(.L_2219 - .L_2218)


	//   ....[0]....
.L_2218:
        /*00b0*/ 	.word	0x00000060


	//   ....[1]....
        /*00b4*/ 	.word	0x000012a0


	//   ....[2]....
        /*00b8*/ 	.word	0x000012d0


	//   ....[3]....
        /*00bc*/ 	.word	0x000013b0


	//----- nvinfo : EIATTR_MAX_THREADS
	.align		4
.L_2219:
        /*00c0*/ 	.byte	0x04, 0x05
        /*00c2*/ 	.short	(.L_2221 - .L_2220)
.L_2220:
        /*00c4*/ 	.word	0x00000400
        /*00c8*/ 	.word	0x00000001
        /*00cc*/ 	.word	0x00000001


	//----- nvinfo : EIATTR_CRS_STACK_SIZE
	.align		4
.L_2221:
        /*00d0*/ 	.byte	0x04, 0x1e
        /*00d2*/ 	.short	(.L_2223 - .L_2222)
.L_2222:
        /*00d4*/ 	.word	0x00000000


	//----- nvinfo : EIATTR_CBANK_PARAM_SIZE
	.align		4
.L_2223:
        /*00d8*/ 	.byte	0x03, 0x19
        /*00da*/ 	.short	0x0128


	//----- nvinfo : EIATTR_PARAM_CBANK
	.align		4
        /*00dc*/ 	.byte	0x04, 0x0a
        /*00de*/ 	.short	(.L_2225 - .L_2224)
	.align		4
.L_2224:
        /*00e0*/ 	.word	index@(.nv.constant0._ZN10layer_norm22ln_bwd_finalize_kernelINS_22Kernel_traits_finalizeILj8192Ef13__nv_bfloat16S2_S2_fjLb1ELj1024ELj4ENS_18Kernel_traits_baseILj8192EfS2_S2_S2_fjLj1024EEEEELb1ELb0EEEvNS_9BwdParamsE)
        /*00e4*/ 	.short	0x0380
        /*00e6*/ 	.short	0x0128


	//----- nvinfo : EIATTR_SW_WAR
	.align		4
.L_2225:
        /*00e8*/ 	.byte	0x04, 0x36
        /*00ea*/ 	.short	(.L_2227 - .L_2226)
.L_2226:
        /*00ec*/ 	.word	0x00000008
.L_2227:


//--------------------- .nv.info._ZN10layer_norm13ln_bwd_kernelINS_13Kernel_traitsIf13__nv_bfloat16S2_S2_fjLj8192ELj1ELj1ELj8ELj16ENS_18Kernel_traits_baseILj8192EfS2_S2_S2_fjLj256EEEEELb1ELb1ELb1ELb0EEEvNS_9BwdParamsE --------------------------
	.section	.nv.info._ZN10layer_norm13ln_bwd_kernelINS_13Kernel_traitsIf13__nv_bfloat16S2_S2_fjLj8192ELj1ELj1ELj8ELj16ENS_18Kernel_traits_baseILj8192EfS2_S2_S2_fjLj256EEEEELb1ELb1ELb1ELb0EEEvNS_9BwdParamsE,"",@"SHT_CUDA_INFO"
	.sectionflags	@""
	.align	4


	//----- nvinfo : EIATTR_CUDA_API_VERSION
	.align		4
        /*0000*/ 	.byte	0x04, 0x37
        /*0002*/ 	.short	(.L_2229 - .L_2228)
.L_2228:
        /*0004*/ 	.word	0x00000082


	//----- nvinfo : EIATTR_KPARAM_INFO
	.align		4
.L_2229:
        /*0008*/ 	.byte	0x04, 0x17
        /*000a*/ 	.short	(.L_2231 - .L_2230)
.L_2230:
        /*000c*/ 	.word	0x00000000
        /*0010*/ 	.short	0x0000
        /*0012*/ 	.short	0x0000
        /*0014*/ 	.byte	0x00, 0xf0, 0xa1, 0x04


	//----- nvinfo : EIATTR_SPARSE_MMA_MASK
	.align		4
.L_2231:
        /*0018*/ 	.byte	0x03, 0x50
        /*001a*/ 	.short	0x0000


	//----- nvinfo : EIATTR_MAXREG_COUNT
	.align		4
        /*001c*/ 	.byte	0x03, 0x1b
        /*001e*/ 	.short	0x00ff


	//----- nvinfo : EIATTR_NUM_BARRIERS
	.align		4
        /*0020*/ 	.byte	0x02, 0x4c
        /*0022*/ 	.byte	0x01
	.zero		1


	//----- nvinfo : EIATTR_ANNOTATIONS
	.align		4
        /*0024*/ 	.byte	0x04, 0x55
        /*0026*/ 	.short	(.L_2233 - .L_2232)


	//   ....[0]....
.L_2232:
        /* <DEDUP_REMOVED lines=25> */


	//----- nvinfo : EIATTR_MERCURY_ISA_VERSION
	.align		4
.L_2233:
        /*01a8*/ 	.byte	0x03, 0x5f
        /*01aa*/ 	.short	0x0101


	//----- nvinfo : EIATTR_COOP_GROUP_MASK_REGIDS
	.align		4
        /*01ac*/ 	.byte	0x04, 0x29
        /*01ae*/ 	.short	(.L_2235 - .L_2234)


	//   ....[0]....
.L_2234:
        /*01b0*/ 	.word	0xffffffff


	//   ....[1]....
        /*01b4*/ 	.word	0xffffffff


	//   ....[2]....
        /*01b8*/ 	.word	0xffffffff


	//   ....[3]....
        /*01bc*/ 	.word	0xffffffff


	//   ....[4]....
        /*01c0*/ 	.word	0xffffffff


	//   ....[5]....
        /*01c4*/ 	.word	0xffffffff


	//   ....[6]....
        /*01c8*/ 	.word	0xffffffff


	//   ....[7]....
        /*01cc*/ 	.word	0xffffffff


	//   ....[8]....
        /*01d0*/ 	.word	0xffffffff


	//   ....[9]....
        /*01d4*/ 	.word	0xffffffff


	//----- nvinfo : EIATTR_COOP_GROUP_INSTR_OFFSETS
	.align		4
.L_2235:
        /*01d8*/ 	.byte	0x04, 0x28
        /*01da*/ 	.short	(.L_2237 - .L_2236)


	//   ....[0]....
.L_2236:
        /*01dc*/ 	.word	0x00002df0


	//   ....[1]....
        /*01e0*/ 	.word	0x00002e20


	//   ....[2]....
        /*01e4*/ 	.word	0x00002e50


	//   ....[3]....
        /*01e8*/ 	.word	0x00002e70


	//   ....[4]....
        /*01ec*/ 	.word	0x00002e90


	//   ....[5]....
        /*01f0*/ 	.word	0x00002eb0


	//   ....[6]....
        /*01f4*/ 	.word	0x00002ed0


	//   ....[7]....
        /*01f8*/ 	.word	0x00002ef0


	//   ....[8]....
        /*01fc*/ 	.word	0x00002f10


	//   ....[9]....
        /*0200*/ 	.word	0x00002f30


	//----- nvinfo : EIATTR_VRC_CTA_INIT_COUNT
	.align		4
.L_2237:
        /*0204*/ 	.byte	0x02, 0x4a
	.zero		1
	.zero		1


	//----- nvinfo : EIATTR_EXIT_INSTR_OFFSETS
	.align		4
        /*0208*/ 	.byte	0x04, 0x1c
        /*020a*/ 	.short	(.L_2239 - .L_2238)


	//   ....[0]....
.L_2238:
        /*020c*/ 	.word	0x0000e7a0


	//   ....[1]....
        /*0210*/ 	.word	0x0000e870


	//----- nvinfo : EIATTR_MAX_THREADS
	.align		4
.L_2239:
        /*0214*/ 	.byte	0x04, 0x05
        /*0216*/ 	.short	(.L_2241 - .L_2240)
.L_2240:
        /*0218*/ 	.word	0x00000100
        /*021c*/ 	.word	0x00000001
        /*0220*/ 	.word	0x00000001


	//----- nvinfo : EIATTR_CRS_STACK_SIZE
	.align		4
.L_2241:
        /*0224*/ 	.byte	0x04, 0x1e
        /*0226*/ 	.short	(.L_2243 - .L_2242)
.L_2242:
        /*0228*/ 	.word	0x00000000


	//----- nvinfo : EIATTR_CBANK_PARAM_SIZE
	.align		4
.L_2243:
        /*022c*/ 	.byte	0x03, 0x19
        /*022e*/ 	.short	0x0128


	//----- nvinfo : EIATTR_PARAM_CBANK
	.align		4
        /*0230*/ 	.byte	0x04, 0x0a
        /*0232*/ 	.short	(.L_2245 - .L_2244)
	.align		4
.L_2244:
        /*0234*/ 	.word	index@(.nv.constant0._ZN10layer_norm13ln_bwd_kernelINS_13Kernel_traitsIf13__nv_bfloat16S2_S2_fjLj8192ELj1ELj1ELj8ELj16ENS_18Kernel_traits_baseILj8192EfS2_S2_S2_fjLj256EEEEELb1ELb1ELb1ELb0EEEvNS_9BwdParamsE)
        /*0238*/ 	.short	0x0380
        /*023a*/ 	.short	0x0128


	//----- nvinfo : EIATTR_SW_WAR
	.align		4
.L_2245:
        /*023c*/ 	.byte	0x04, 0x36
        /*023e*/ 	.short	(.L_2247 - .L_2246)
.L_2246:
        /*0240*/ 	.word	0x00000008
.L_2247:


//--------------------- .nv.info._ZN10layer_norm22ln_bwd_finalize_kernelINS_22Kernel_traits_finalizeILj8192Ef13__nv_bfloat16S2_S2_fjLb1ELj1024ELj4ENS_18Kernel_traits_baseILj8192EfS2_S2_S2_fjLj1024EEEEELb1ELb1EEEvNS_9BwdParamsE --------------------------
	.section	.nv.info._ZN10layer_norm22ln_bwd_finalize_kernelINS_22Kernel_traits_finalizeILj8192Ef13__nv_bfloat16S2_S2_fjLb1ELj1024ELj4ENS_18Kernel_traits_baseILj8192EfS2_S2_S2_fjLj1024EEEEELb1ELb1EEEvNS_9BwdParamsE,"",@"SHT_CUDA_INFO"
	.sectionflags	@""
	.align	4


	//----- nvinfo : EIATTR_CUDA_API_VERSION
	.align		4
        /*0000*/ 	.byte	0x04, 0x37
        /*0002*/ 	.short	(.L_2249 - .L_2248)
.L_2248:
        /*0004*/ 	.word	0x00000082


	//----- nvinfo : EIATTR_KPARAM_INFO
	.align		4
.L_2249:
        /*0008*/ 	.byte	0x04, 0x17
        /*000a*/ 	.short	(.L_2251 - .L_2250)
.L_2250:
        /*000c*/ 	.word	0x00000000
        /*0010*/ 	.short	0x0000
        /*0012*/ 	.short	0x0000
        /*0014*/ 	.byte	0x00, 0xf0, 0xa1, 0x04


	//----- nvinfo : EIATTR_SPARSE_MMA_MASK
	.align		4
.L_2251:
        /*0018*/ 	.byte	0x03, 0x50
        /*001a*/ 	.short	0x0000


	//----- nvinfo : EIATTR_MAXREG_COUNT
	.align		4
        /*001c*/ 	.byte	0x03, 0x1b
        /*001e*/ 	.short	0x0040


	//----- nvinfo : EIATTR_NUM_BARRIERS
	.align		4
        /*0020*/ 	.byte	0x02, 0x4c
        /*0022*/ 	.byte	0x01
	.zero		1


	//----- nvinfo : EIATTR_MERCURY_ISA_VERSION
	.align		4
        /*0024*/ 	.byte	0x03, 0x5f
        /*0026*/ 	.short	0x0101


	//----- nvinfo : EIATTR_COOP_GROUP_MASK_REGIDS
	.align		4
        /*0028*/ 	.byte	0x04, 0x29
        /*002a*/ 	.short	(.L_2253 - .L_2252)


	//   ....[0]....
.L_2252:
        /*002c*/ 	.word	0xffffffff


	//   ....[1]....
        /*0030*/ 	.word	0xffffffff


	//   ....[2]....
        /*0034*/ 	.word	0xffffffff


	//   ....[3]....
        /*0038*/ 	.word	0xffffffff


	//   ....[4]....
        /*003c*/ 	.word	0xffffffff


	//   ....[5]....
        /*0040*/ 	.word	0xffffffff


	//   ....[6]....
        /*0044*/ 	.word	0xffffffff


	//   ....[7]....
        /*0048*/ 	.word	0xffffffff


	//   ....[8]....
        /*004c*/ 	.word	0xffffffff


	//   ....[9]....
        /*0050*/ 	.word	0xffffffff


	//   ....[10]....
        /*0054*/ 	.word	0xffffffff


	//   ....[11]....
        /*0058*/ 	.word	0xffffffff


	//   ....[12]....
        /*005c*/ 	.word	0xffffffff


	//   ....[13]....
        /*0060*/ 	.word	0xffffffff


	//   ....[14]....
        /*0064*/ 	.word	0xffffffff


	//----- nvinfo : EIATTR_COOP_GROUP_INSTR_OFFSETS
	.align		4
.L_2253:
        /*0068*/ 	.byte	0x04, 0x28
        /*006a*/ 	.short	(.L_2255 - .L_2254)


	//   ....[0]....
.L_2254:
        /*006c*/ 	.word	0x00001070


	//   ....[1]....
        /*0070*/ 	.word	0x00001080


	//   ....[2]....
        /*0074*/ 	.word	0x00001090


	//   ....[3]....
        /*0078*/ 	.word	0x000010c0


	//   ....[4]....
        /*007c*/ 	.word	0x000010e0


	//   ....[5]....
        /*0080*/ 	.word	0x000010f0


	//   ....[6]....
        /*0084*/ 	.word	0x00001120


	//   ....[7]....
        /*0088*/ 	.word	0x00001140


	//   ....[8]....
        /*008c*/ 	.word	0x00001150


	//   ....[9]....
        /*0090*/ 	.word	0x00001180


	//   ....[10]....
        /*0094*/ 	.word	0x000011a0


	//   ....[11]....
        /*0098*/ 	.word	0x000011b0


	//   ....[12]....
        /*009c*/ 	.word	0x000011e0


	//   ....[13]....
        /*00a0*/ 	.word	0x00001200


	//   ....[14]....
        /*00a4*/ 	.word	0x00001210


	//----- nvinfo : EIATTR_VRC_CTA_INIT_COUNT
	.align		4
.L_2255:
        /*00a8*/ 	.byte	0x02, 0x4a
	.zero		1
	.zero		1


	//----- nvinfo : EIATTR_EXIT_INSTR_OFFSETS
	.align		4
        /*00ac*/ 	.byte	0x04, 0x1c
        /*00ae*/ 	.short	(.L_2257 - .L_2256)


	//   ....[0]....
.L_2256:
        /*00b0*/ 	.word	0x00000060


	//   ....[1]....
        /*00b4*/ 	.word	0x00001290


	//   ....[2]....
        /*00b8*/ 	.word	0x000013a0


	//----- nvinfo : EIATTR_MAX_THREADS
	.align		4
.L_2257:
        /*00bc*/ 	.byte	0x04, 0x05
        /*00be*/ 	.short	(.L_2259 - .L_2258)
.L_2258:
        /*00c0*/ 	.word	0x00000400
        /*00c4*/ 	.word	0x00000001
        /*00c8*/ 	.word	0x00000001


	//----- nvinfo : EIATTR_CRS_STACK_SIZE
	.align		4
.L_2259:
        /*00cc*/ 	.byte	0x04, 0x1e
        /*00ce*/ 	.short	(.L_2261 - .L_2260)
.L_2260:
        /*00d0*/ 	.word	0x00000000


	//----- nvinfo : EIATTR_CBANK_PARAM_SIZE
	.align		4
.L_2261:
        /*00d4*/ 	.byte	0x03, 0x19
        /*00d6*/ 	.short	0x0128


	//----- nvinfo : EIATTR_PARAM_CBANK
	.align		4
        /*00d8*/ 	.byte	0x04, 0x0a
        /*00da*/ 	.short	(.L_2263 - .L_2262)
	.align		4
.L_2262:
        /*00dc*/ 	.word	index@(.nv.constant0._ZN10layer_norm22ln_bwd_finalize_kernelINS_22Kernel_traits_finalizeILj8192Ef13__nv_bfloat16S2_S2_fjLb1ELj1024ELj4ENS_18Kernel_traits_baseILj8192EfS2_S2_S2_fjLj1024EEEEELb1ELb1EEEvNS_9BwdParamsE)
        /*00e0*/ 	.short	0x0380
        /*00e2*/ 	.short	0x0128


	//----- nvinfo : EIATTR_SW_WAR
	.align		4
.L_2263:
        /*00e4*/ 	.byte	0x04, 0x36
        /*00e6*/ 	.short	(.L_2265 - .L_2264)
.L_2264:
        /*00e8*/ 	.word	0x00000008
.L_2265:


//--------------------- .nv.info._ZN10layer_norm13ln_bwd_kernelINS_13Kernel_traitsIf13__nv_bfloat16S2_S2_fjLj8192ELj1ELj1ELj8ELj16ENS_18Kernel_traits_baseILj8192EfS2_S2_S2_fjLj256EEEEELb1ELb1ELb1ELb1EEEvNS_9BwdParamsE --------------------------
	.section	.nv.info._ZN10layer_norm13ln_bwd_kernelINS_13Kernel_traitsIf13__nv_bfloat16S2_S2_fjLj8192ELj1ELj1ELj8ELj16ENS_18Kernel_traits_baseILj8192EfS2_S2_S2_fjLj256EEEEELb1ELb1ELb1ELb1EEEvNS_9BwdParamsE,"",@"SHT_CUDA_INFO"
	.sectionflags	@""
	.align	4


	//----- nvinfo : EIATTR_CUDA_API_VERSION
	.align		4
        /*0000*/ 	.byte	0x04, 0x37
        /*0002*/ 	.short	(.L_2267 - .L_2266)
.L_2266:
        /*0004*/ 	.word	0x00000082


	//----- nvinfo : EIATTR_KPARAM_INFO
	.align		4
.L_2267:
        /*0008*/ 	.byte	0x04, 0x17
        /*000a*/ 	.short	(.L_2269 - .L_2268)
.L_2268:
        /*000c*/ 	.word	0x00000000
        /*0010*/ 	.short	0x0000
        /*0012*/ 	.short	0x0000
        /*0014*/ 	.byte	0x00, 0xf0, 0xa1, 0x04


	//----- nvinfo : EIATTR_SPARSE_MMA_MASK
	.align		4
.L_2269:
        /*0018*/ 	.byte	0x03, 0x50
        /*001a*/ 	.short	0x0000


	//----- nvinfo : EIATTR_MAXREG_COUNT
	.align		4
        /*001c*/ 	.byte	0x03, 0x1b
        /*001e*/ 	.short	0x00ff


	//----- nvinfo : EIATTR_NUM_BARRIERS
	.align		4
        /*0020*/ 	.byte	0x02, 0x4c
        /*0022*/ 	.byte	0x01
	.zero		1


	//----- nvinfo : EIATTR_ANNOTATIONS
	.align		4
        /*0024*/ 	.byte	0x04, 0x55
        /*0026*/ 	.short	(.L_2271 - .L_2270)


	//   ....[0]....
.L_2270:
        /* <DEDUP_REMOVED lines=13> */


	//----- nvinfo : EIATTR_MERCURY_ISA_VERSION
	.align		4
.L_2271:
        /*00e8*/ 	.byte	0x03, 0x5f
        /*00ea*/ 	.short	0x0101


	//----- nvinfo : EIATTR_COOP_GROUP_MASK_REGIDS
	.align		4
        /*00ec*/ 	.byte	0x04, 0x29
        /*00ee*/ 	.short	(.L_2273 - .L_2272)


	//   ....[0]....
.L_2272:
        /*00f0*/ 	.word	0xffffffff


	//   ....[1]....
        /*00f4*/ 	.word	0xffffffff


	//   ....[2]....
        /*00f8*/ 	.word	0xffffffff


	//   ....[3]....
        /*00fc*/ 	.word	0xffffffff


	//   ....[4]....
        /*0100*/ 	.word	0xffffffff


	//   ....[5]....
        /*0104*/ 	.word	0xffffffff


	//   ....[6]....
        /*0108*/ 	.word	0xffffffff


	//   ....[7]....
        /*010c*/ 	.word	0xffffffff


	//   ....[8]....
        /*0110*/ 	.word	0xffffffff


	//   ....[9]....
        /*0114*/ 	.word	0xffffffff


	//----- nvinfo : EIATTR_COOP_GROUP_INSTR_OFFSETS
	.align		4
.L_2273:
        /*0118*/ 	.byte	0x04, 0x28
        /*011a*/ 	.short	(.L_2275 - .L_2274)


	//   ....[0]....
.L_2274:
        /*011c*/ 	.word	0x000024f0


	//   ....[1]....
        /*0120*/ 	.word	0x00002510


	//   ....[2]....
        /*0124*/ 	.word	0x00002550


	//   ....[3]....
        /*0128*/ 	.word	0x00002560


	//   ....[4]....
        /*012c*/ 	.word	0x000025a0


	//   ....[5]....
        /*0130*/ 	.word	0x000025b0


	//   ....[6]....
        /*0134*/ 	.word	0x000025e0


	//   ....[7]....
        /*0138*/ 	.word	0x000025f0


	//   ....[8]....
        /*013c*/ 	.word	0x00002620


	//   ....[9]....
        /*0140*/ 	.word	0x00002630


	//----- nvinfo : EIATTR_VRC_CTA_INIT_COUNT
	.align		4
.L_2275:
        /*0144*/ 	.byte	0x02, 0x4a
	.zero		1
	.zero		1


	//----- nvinfo : EIATTR_EXIT_INSTR_OFFSETS
	.align		4
        /*0148*/ 	.byte	0x04, 0x1c
        /*014a*/ 	.short	(.L_2277 - .L_2276)


	//   ....[0]....
.L_2276:
        /*014c*/ 	.word	0x0000db50


	//----- nvinfo : EIATTR_MAX_THREADS
	.align		4
.L_2277:
        /*0150*/ 	.byte	0x04, 0x05
        /*0152*/ 	.short	(.L_2279 - .L_2278)
.L_2278:
        /*0154*/ 	.word	0x00000100
        /*0158*/ 	.word	0x00000001
        /*015c*/ 	.word	0x00000001


	//----- nvinfo : EIATTR_CRS_STACK_SIZE
	.align		4
.L_2279:
        /*0160*/ 	.byte	0x04, 0x1e
        /*0162*/ 	.short	(.L_2281 - .L_2280)
.L_2280:
        /*0164*/ 	.word	0x00000000


	//----- nvinfo : EIATTR_CBANK_PARAM_SIZE
	.align		4
.L_2281:
        /*0168*/ 	.byte	0x03, 0x19
        /*016a*/ 	.short	0x0128


	//----- nvinfo : EIATTR_PARAM_CBANK
	.align		4
        /*016c*/ 	.byte	0x04, 0x0a
        /*016e*/ 	.short	(.L_2283 - .L_2282)
	.align		4
.L_2282:
        /*0170*/ 	.word	index@(.nv.constant0._ZN10layer_norm13ln_bwd_kernelINS_13Kernel_traitsIf13__nv_bfloat16S2_S2_fjLj8192ELj1ELj1ELj8ELj16ENS_18Kernel_traits_baseILj8192EfS2_S2_S2_fjLj256EEEEELb1ELb1ELb1ELb1EEEvNS_9BwdParamsE)
        /*0174*/ 	.short	0x0380
        /*0176*/ 	.short	0x0128


	//----- nvinfo : EIATTR_SW_WAR
	.align		4
.L_2283:
        /*0178*/ 	.byte	0x04, 0x36
        /*017a*/ 	.short	(.L_2285 - .L_2284)
.L_2284:
        /*017c*/ 	.word	0x00000008
.L_2285:


//--------------------- .nv.info._ZN10layer_norm13ln_bwd_kernelINS_13Kernel_traitsI13__nv_bfloat16S2_fS2_fjLj8192ELj1ELj1ELj8ELj16ENS_18Kernel_traits_baseILj8192ES2_S2_fS2_fjLj256EEEEELb0ELb0ELb0ELb0EEEvNS_9BwdParamsE --------------------------
	.section	.nv.info._ZN10layer_norm13ln_bwd_kernelINS_13Kernel_traitsI13__nv_bfloat16S2_fS2_fjLj8192ELj1ELj1ELj8ELj16ENS_18Kernel_traits_baseILj8192ES2_S2_fS2_fjLj256EEEEELb0ELb0ELb0ELb0EEEvNS_9BwdParamsE,"",@"SHT_CUDA_INFO"
	.sectionflags	@""
	.align	4


	//----- nvinfo : EIATTR_CUDA_API_VERSION
	.align		4
        /*0000*/ 	.byte	0x04, 0x37
        /*0002*/ 	.short	(.L_2287 - .L_2286)
.L_2286:
        /*0004*/ 	.word	0x00000082


	//----- nvinfo : EIATTR_KPARAM_INFO
	.align		4
.L_2287:
        /*0008*/ 	.byte	0x04, 0x17
        /*000a*/ 	.short	(.L_2289 - .L_2288)
.L_2288:
        /*000c*/ 	.word	0x00000000
        /*0010*/ 	.short	0x0000
        /*0012*/ 	.short	0x0000
        /*0014*/ 	.byte	0x00, 0xf0, 0xa1, 0x04


	//----- nvinfo : EIATTR_SPARSE_MMA_MASK
	.align		4
.L_2289:
        /*0018*/ 	.byte	0x03, 0x50
        /*001a*/ 	.short	0x0000


	//----- nvinfo : EIATTR_MAXREG_COUNT
	.align		4
        /*001c*/ 	.byte	0x03, 0x1b
        /*001e*/ 	.short	0x00ff


	//----- nvinfo : EIATTR_NUM_BARRIERS
	.align		4
        /*0020*/ 	.byte	0x02, 0x4c
        /*0022*/ 	.byte	0x01
	.zero		1


	//----- nvinfo : EIATTR_MERCURY_ISA_VERSION
	.align		4
        /*0024*/ 	.byte	0x03, 0x5f
        /*0026*/ 	.short	0x0101


	//----- nvinfo : EIATTR_COOP_GROUP_MASK_REGIDS
	.align		4
        /*0028*/ 	.byte	0x04, 0x29
        /*002a*/ 	.short	(.L_2291 - .L_2290)


	//   ....[0]....
.L_2290:
        /*002c*/ 	.word	0xffffffff


	//   ....[1]....
        /*0030*/ 	.word	0xffffffff


	//   ....[2]....
        /*0034*/ 	.word	0xffffffff


	//   ....[3]....
        /*0038*/ 	.word	0xffffffff


	//   ....[4]....
        /*003c*/ 	.word	0xffffffff


	//   ....[5]....
        /*0040*/ 	.word	0xffffffff


	//   ....[6]....
        /*0044*/ 	.word	0xffffffff


	//   ....[7]....
        /*0048*/ 	.word	0xffffffff


	//   ....[8]....
        /*004c*/ 	.word	0xffffffff


	//   ....[9]....
        /*0050*/ 	.word	0xffffffff


	//----- nvinfo : EIATTR_COOP_GROUP_INSTR_OFFSETS
	.align		4
.L_2291:
        /*0054*/ 	.byte	0x04, 0x28
        /*0056*/ 	.short	(.L_2293 - .L_2292)


	//   ....[0]....
.L_2292:
        /*0058*/ 	.word	0x00002040


	//   ....[1]....
        /*005c*/ 	.word	0x00002070


	//   ....[2]....
        /*0060*/ 	.word	0x000020a0


	//   ....[3]....
        /*0064*/ 	.word	0x000020b0


	//   ....[4]....
        /*0068*/ 	.word	0x000020e0


	//   ....[5]....
        /*006c*/ 	.word	0x000020f0


	//   ....[6]....
        /*0070*/ 	.word	0x00002120


	//   ....[7]....
        /*0074*/ 	.word	0x00002130


	//   ....[8]....
        /*0078*/ 	.word	0x00002160


	//   ....[9]....
        /*007c*/ 	.word	0x00002170


	//----- nvinfo : EIATTR_VRC_CTA_INIT_COUNT
	.align		4
.L_2293:
        /*0080*/ 	.byte	0x02, 0x4a
	.zero		1
	.zero		1


	//----- nvinfo : EIATTR_EXIT_INSTR_OFFSETS
	.align		4
        /*0084*/ 	.byte	0x04, 0x1c
        /*0086*/ 	.short	(.L_2295 - .L_2294)


	//   ....[0]....
.L_2294:
        /*0088*/ 	.word	0x00005250


	//   ....[1]....
        /*008c*/ 	.word	0x000052f0


	//----- nvinfo : EIATTR_MAX_THREADS
	.align		4
.L_2295:
        /*0090*/ 	.byte	0x04, 0x05
        /*0092*/ 	.short	(.L_2297 - .L_2296)
.L_2296:
        /*0094*/ 	.word	0x00000100
        /*0098*/ 	.word	0x00000001
        /*009c*/ 	.word	0x00000001


	//----- nvinfo : EIATTR_CRS_STACK_SIZE
	.align		4
.L_2297:
        /*00a0*/ 	.byte	0x04, 0x1e
        /*00a2*/ 	.short	(.L_2299 - .L_2298)
.L_2298:
        /*00a4*/ 	.word	0x00000000


	//----- nvinfo : EIATTR_CBANK_PARAM_SIZE
	.align		4
.L_2299:
        /*00a8*/ 	.byte	0x03, 0x19
        /*00aa*/ 	.short	0x0128


	//----- nvinfo : EIATTR_PARAM_CBANK
	.align		4
        /*00ac*/ 	.byte	0x04, 0x0a
        /*00ae*/ 	.short	(.L_2301 - .L_2300)
	.align		4
.L_2300:
        /*00b0*/ 	.word	index@(.nv.constant0._ZN10layer_norm13ln_bwd_kernelINS_13Kernel_traitsI13__nv_bfloat16S2_fS2_fjLj8192ELj1ELj1ELj8ELj16ENS_18Kernel_traits_baseILj8192ES2_S2_fS2_fjLj256EEEEELb0ELb0ELb0ELb0EEEvNS_9BwdParamsE)
        /*00b4*/ 	.short	0x0380
        /*00b6*/ 	.short	0x0128


	//----- nvinfo : EIATTR_SW_WAR
	.align		4
.L_2301:
        /*00b8*/ 	.byte	0x04, 0x36
        /*00ba*/ 	.short	(.L_2303 - .L_2302)
.L_2302:
        /*00bc*/ 	.word	0x00000008
.L_2303:


//--------------------- .nv.info._ZN10layer_norm13ln_bwd_kernelINS_13Kernel_traitsI13__nv_bfloat16S2_fS2_fjLj8192ELj1ELj1ELj8ELj16ENS_18Kernel_traits_baseILj8192ES2_S2_fS2_fjLj256EEEEELb0ELb0ELb0ELb1EEEvNS_9BwdParamsE --------------------------
	.section	.nv.info._ZN10layer_norm13ln_bwd_kernelINS_13Kernel_traitsI13__nv_bfloat16S2_fS2_fjLj8192ELj1ELj1ELj8ELj16ENS_18Kernel_traits_baseILj8192ES2_S2_fS2_fjLj256EEEEELb0ELb0ELb0ELb1EEEvNS_9BwdParamsE,"",@"SHT_CUDA_INFO"
	.sectionflags	@""
	.align	4


	//----- nvinfo : EIATTR_CUDA_API_VERSION
	.align		4
        /*0000*/ 	.byte	0x04, 0x37
        /*0002*/ 	.short	(.L_2305 - .L_2304)
.L_2304:
        /*0004*/ 	.word	0x00000082


	//----- nvinfo : EIATTR_KPARAM_INFO
	.align		4
.L_2305:
        /*0008*/ 	.byte	0x04, 0x17
        /*000a*/ 	.short	(.L_2307 - .L_2306)
.L_2306:
        /*000c*/ 	.word	0x00000000
        /*0010*/ 	.short	0x0000
        /*0012*/ 	.short	0x0000
        /*0014*/ 	.byte	0x00, 0xf0, 0xa1, 0x04


	//----- nvinfo : EIATTR_SPARSE_MMA_MASK
	.align		4
.L_2307:
        /*0018*/ 	.byte	0x03, 0x50
        /*001a*/ 	.short	0x0000


	//----- nvinfo : EIATTR_MAXREG_COUNT
	.align		4
        /*001c*/ 	.byte	0x03, 0x1b
        /*001e*/ 	.short	0x00ff


	//----- nvinfo : EIATTR_NUM_BARRIERS
	.align		4
        /*0020*/ 	.byte	0x02, 0x4c
        /*0022*/ 	.byte	0x01
	.zero		1


	//----- nvinfo : EIATTR_MERCURY_ISA_VERSION
	.align		4
        /*0024*/ 	.byte	0x03, 0x5f
        /*0026*/ 	.short	0x0101


	//----- nvinfo : EIATTR_COOP_GROUP_MASK_REGIDS
	.align		4
        /*0028*/ 	.byte	0x04, 0x29
        /*002a*/ 	.short	(.L_2309 - .L_2308)


	//   ....[0]....
.L_2308:
        /*002c*/ 	.word	0xffffffff


	//   ....[1]....
        /*0030*/ 	.word	0xffffffff


	//   ....[2]....
        /*0034*/ 	.word	0xffffffff


	//   ....[3]....
        /*0038*/ 	.word	0xffffffff


	//   ....[4]....
        /*003c*/ 	.word	0xffffffff


	//   ....[5]....
        /*0040*/ 	.word	0xffffffff


	//   ....[6]....
        /*0044*/ 	.word	0xffffffff


	//   ....[7]....
        /*0048*/ 	.word	0xffffffff


	//   ....[8]....
        /*004c*/ 	.word	0xffffffff


	//   ....[9]....
        /*0050*/ 	.word	0xffffffff


	//----- nvinfo : EIATTR_COOP_GROUP_INSTR_OFFSETS
	.align		4
.L_2309:
        /*0054*/ 	.byte	0x04, 0x28
        /*0056*/ 	.short	(.L_2311 - .L_2310)


	//   ....[0]....
.L_2310:
        /*0058*/ 	.word	0x00001930


	//   ....[1]....
        /*005c*/ 	.word	0x00001940


	//   ....[2]....
        /*0060*/ 	.word	0x00001970


	//   ....[3]....
        /*0064*/ 	.word	0x00001980


	//   ....[4]....
        /*0068*/ 	.word	0x000019b0


	//   ....[5]....
        /*006c*/ 	.word	0x000019c0


	//   ....[6]....
        /*0070*/ 	.word	0x000019f0


	//   ....[7]....
        /*0074*/ 	.word	0x00001a00


	//   ....[8]....
        /*0078*/ 	.word	0x00001a40


	//   ....[9]....
        /*007c*/ 	.word	0x00001a50


	//----- nvinfo : EIATTR_VRC_CTA_INIT_COUNT
	.align		4
.L_2311:
        /*0080*/ 	.byte	0x02, 0x4a
	.zero		1
	.zero		1


	//----- nvinfo : EIATTR_EXIT_INSTR_OFFSETS
	.align		4
        /*0084*/ 	.byte	0x04, 0x1c
        /*0086*/ 	.short	(.L_2313 - .L_2312)


	//   ....[0]....
.L_2312:
        /*0088*/ 	.word	0x00004ff0


	//----- nvinfo : EIATTR_MAX_THREADS
	.align		4
.L_2313:
        /*008c*/ 	.byte	0x04, 0x05
        /*008e*/ 	.short	(.L_2315 - .L_2314)
.L_2314:
        /*0090*/ 	.word	0x00000100
        /*0094*/ 	.word	0x00000001
        /*0098*/ 	.word	0x00000001


	//----- nvinfo : EIATTR_CRS_STACK_SIZE
	.align		4
.L_2315:
        /*009c*/ 	.byte	0x04, 0x1e
        /*009e*/ 	.short	(.L_2317 - .L_2316)
.L_2316:
        /*00a0*/ 	.word	0x00000000


	//----- nvinfo : EIATTR_CBANK_PARAM_SIZE
	.align		4
.L_2317:
        /*00a4*/ 	.byte	0x03, 0x19
        /*00a6*/ 	.short	0x0128


	//----- nvinfo : EIATTR_PARAM_CBANK
	.align		4
        /*00a8*/ 	.byte	0x04, 0x0a
        /*00aa*/ 	.short	(.L_2319 - .L_2318)
	.align		4
.L_2318:
        /*00ac*/ 	.word	index@(.nv.constant0._ZN10layer_norm13ln_bwd_kernelINS_13Kernel_traitsI13__nv_bfloat16S2_fS2_fjLj8192ELj1ELj1ELj8ELj16ENS_18Kernel_traits_baseILj8192ES2_S2_fS2_fjLj256EEEEELb0ELb0ELb0ELb1EEEvNS_9BwdParamsE)
        /*00b0*/ 	.short	0x0380
        /*00b2*/ 	.short	0x0128


	//----- nvinfo : EIATTR_SW_WAR
	.align		4
.L_2319:
        /*00b4*/ 	.byte	0x04, 0x36
        /*00b6*/ 	.short	(.L_2321 - .L_2320)
.L_2320:
        /*00b8*/ 	.word	0x00000008
.L_2321:


//--------------------- .nv.info._ZN10layer_norm13ln_bwd_kernelINS_13Kernel_traitsI13__nv_bfloat16S2_fS2_fjLj8192ELj1ELj1ELj8ELj16ENS_18Kernel_traits_baseILj8192ES2_S2_fS2_fjLj256EEEEELb0ELb0ELb1ELb0EEEvNS_9BwdParamsE --------------------------
	.section	.nv.info._ZN10layer_norm13ln_bwd_kernelINS_13Kernel_traitsI13__nv_bfloat16S2_fS2_fjLj8192ELj1ELj1ELj8ELj16ENS_18Kernel_traits_baseILj8192ES2_S2_fS2_fjLj256EEEEELb0ELb0ELb1ELb0EEEvNS_9BwdParamsE,"",@"SHT_CUDA_INFO"
	.sectionflags	@""
	.align	4


	//----- nvinfo : EIATTR_CUDA_API_VERSION
	.align		4
        /*0000*/ 	.byte	0x04, 0x37
        /*0002*/ 	.short	(.L_2323 - .L_2322)
.L_2322:
        /*0004*/ 	.word	0x00000082


	//----- nvinfo : EIATTR_KPARAM_INFO
	.align		4
.L_2323:
        /*0008*/ 	.byte	0x04, 0x17
        /*000a*/ 	.short	(.L_2325 - .L_2324)
.L_2324:
        /*000c*/ 	.word	0x00000000
        /*0010*/ 	.short	0x0000
        /*0012*/ 	.short	0x0000
        /*0014*/ 	.byte	0x00, 0xf0, 0xa1, 0x04


	//----- nvinfo : EIATTR_SPARSE_MMA_MASK
	.align		4
.L_2325:
        /*0018*/ 	.byte	0x03, 0x50
        /*001a*/ 	.short	0x0000


	//----- nvinfo : EIATTR_MAXREG_COUNT
	.align		4
        /*001c*/ 	.byte	0x03, 0x1b
        /*001e*/ 	.short	0x00ff


	//----- nvinfo : EIATTR_NUM_BARRIERS
	.align		4
        /*0020*/ 	.byte	0x02, 0x4c
        /*0022*/ 	.byte	0x01
	.zero		1


	//----- nvinfo : EIATTR_MERCURY_ISA_VERSION
	.align		4
        /*0024*/ 	.byte	0x03, 0x5f
        /*0026*/ 	.short	0x0101


	//----- nvinfo : EIATTR_COOP_GROUP_MASK_REGIDS
	.align		4
        /*0028*/ 	.byte	0x04, 0x29
        /*002a*/ 	.short	(.L_2327 - .L_2326)


	//   ....[0]....
.L_2326:
        /*002c*/ 	.word	0xffffffff


	//   ....[1]....
        /*0030*/ 	.word	0xffffffff


	//   ....[2]....
        /*0034*/ 	.word	0xffffffff


	//   ....[3]....
        /*0038*/ 	.word	0xffffffff


	//   ....[4]....
        /*003c*/ 	.word	0xffffffff


	//   ....[5]....
        /*0040*/ 	.word	0xffffffff


	//   ....[6]....
        /*0044*/ 	.word	0xffffffff


	//   ....[7]....
        /*0048*/ 	.word	0xffffffff


	//   ....[8]....
        /*004c*/ 	.word	0xffffffff


	//   ....[9]....
        /*0050*/ 	.word	0xffffffff


	//----- nvinfo : EIATTR_COOP_GROUP_INSTR_OFFSETS
	.align		4
.L_2327:
        /*0054*/ 	.byte	0x04, 0x28
        /*0056*/ 	.short	(.L_2329 - .L_2328)


	//   ....[0]....
.L_2328:
        /*0058*/ 	.word	0x00002340


	//   ....[1]....
        /*005c*/ 	.word	0x00002370


	//   ....[2]....
        /*0060*/ 	.word	0x000023a0


	//   ....[3]....
        /*0064*/ 	.word	0x000023b0


	//   ....[4]....
        /*0068*/ 	.word	0x000023e0


	//   ....[5]....
        /*006c*/ 	.word	0x000023f0


	//   ....[6]....
        /*0070*/ 	.word	0x00002420


	//   ....[7]....
        /*0074*/ 	.word	0x00002430


	//   ....[8]....
        /*0078*/ 	.word	0x00002460


	//   ....[9]....
        /*007c*/ 	.word	0x00002470


	//----- nvinfo : EIATTR_VRC_CTA_INIT_COUNT
	.align		4
.L_2329:
        /*0080*/ 	.byte	0x02, 0x4a
	.zero		1
	.zero		1


	//----- nvinfo : EIATTR_EXIT_INSTR_OFFSETS
	.align		4
        /*0084*/ 	.byte	0x04, 0x1c
        /*0086*/ 	.short	(.L_2331 - .L_2330)


	//   ....[0]....
.L_2330:
        /*0088*/ 	.word	0x00007c20


	//   ....[1]....
        /*008c*/ 	.word	0x00007cc0


	//----- nvinfo : EIATTR_MAX_THREADS
	.align		4
.L_2331:
        /*0090*/ 	.byte	0x04, 0x05
        /*0092*/ 	.short	(.L_2333 - .L_2332)
.L_2332:
        /*0094*/ 	.word	0x00000100
        /*0098*/ 	.word	0x00000001
        /*009c*/ 	.word	0x00000001


	//----- nvinfo : EIATTR_CRS_STACK_SIZE
	.align		4
.L_2333:
        /*00a0*/ 	.byte	0x04, 0x1e
        /*00a2*/ 	.short	(.L_2335 - .L_2334)
.L_2334:
        /*00a4*/ 	.word	0x00000000


	//----- nvinfo : EIATTR_CBANK_PARAM_SIZE
	.align		4
.L_2335:
        /*00a8*/ 	.byte	0x03, 0x19
        /*00aa*/ 	.short	0x0128


	//----- nvinfo : EIATTR_PARAM_CBANK
	.align		4
        /*00ac*/ 	.byte	0x04, 0x0a
        /*00ae*/ 	.short	(.L_2337 - .L_2336)
	.align		4
.L_2336:
        /*00b0*/ 	.word	index@(.nv.constant0._ZN10layer_norm13ln_bwd_kernelINS_13Kernel_traitsI13__nv_bfloat16S2_fS2_fjLj8192ELj1ELj1ELj8ELj16ENS_18Kernel_traits_baseILj8192ES2_S2_fS2_fjLj256EEEEELb0ELb0ELb1ELb0EEEvNS_9BwdParamsE)
        /*00b4*/ 	.short	0x0380
        /*00b6*/ 	.short	0x0128


	//----- nvinfo : EIATTR_SW_WAR
	.align		4
.L_2337:
        /*00b8*/ 	.byte	0x04, 0x36
        /*00ba*/ 	.short	(.L_2339 - .L_2338)
.L_2338:
        /*00bc*/ 	.word	0x00000008
.L_2339:


//--------------------- .nv.info._ZN10layer_norm13ln_bwd_kernelINS_13Kernel_traitsI13__nv_bfloat16S2_fS2_fjLj8192ELj1ELj1ELj8ELj16ENS_18Kernel_traits_baseILj8192ES2_S2_fS2_fjLj256EEEEELb0ELb0ELb1ELb1EEEvNS_9BwdParamsE --------------------------
	.section	.nv.info._ZN10layer_norm13ln_bwd_kernelINS_13Kernel_traitsI13__nv_bfloat16S2_fS2_fjLj8192ELj1ELj1ELj8ELj16ENS_18Kernel_traits_baseILj8192ES2_S2_fS2_fjLj256EEEEELb0ELb0ELb1ELb1EEEvNS_9BwdParamsE,"",@"SHT_CUDA_INFO"
	.sectionflags	@""
	.align	4


	//----- nvinfo : EIATTR_CUDA_API_VERSION
	.align		4
        /*0000*/ 	.byte	0x04, 0x37
        /*0002*/ 	.short	(.L_2341 - .L_2340)
.L_2340:
        /*0004*/ 	.word	0x00000082


	//----- nvinfo : EIATTR_KPARAM_INFO
	.align		4
.L_2341:
        /*0008*/ 	.byte	0x04, 0x17
        /*000a*/ 	.short	(.L_2343 - .L_2342)
.L_2342:
        /*000c*/ 	.word	0x00000000
        /*0010*/ 	.short	0x0000
        /*0012*/ 	.short	0x0000
        /*0014*/ 	.byte	0x00, 0xf0, 0xa1, 0x04


	//----- nvinfo : EIATTR_SPARSE_MMA_MASK
	.align		4
.L_2343:
        /*0018*/ 	.byte	0x03, 0x50
        /*001a*/ 	.short	0x0000


	//----- nvinfo : EIATTR_MAXREG_COUNT
	.align		4
        /*001c*/ 	.byte	0x03, 0x1b
        /*001e*/ 	.short	0x00ff


	//----- nvinfo : EIATTR_NUM_BARRIERS
	.align		4
        /*0020*/ 	.byte	0x02, 0x4c
        /*0022*/ 	.byte	0x01
	.zero		1


	//----- nvinfo : EIATTR_MERCURY_ISA_VERSION
	.align		4
        /*0024*/ 	.byte	0x03, 0x5f
        /*0026*/ 	.short	0x0101


	//----- nvinfo : EIATTR_COOP_GROUP_MASK_REGIDS
	.align		4
        /*0028*/ 	.byte	0x04, 0x29
        /*002a*/ 	.short	(.L_2345 - .L_2344)


	//   ....[0]....
.L_2344:
        /*002c*/ 	.word	0xffffffff


	//   ....[1]....
        /*0030*/ 	.word	0xffffffff


	//   ....[2]....
        /*0034*/ 	.word	0xffffffff


	//   ....[3]....
        /*0038*/ 	.word	0xffffffff


	//   ....[4]....
        /*003c*/ 	.word	0xffffffff


	//   ....[5]....
        /*0040*/ 	.word	0xffffffff


	//   ....[6]....
        /*0044*/ 	.word	0xffffffff


	//   ....[7]....
        /*0048*/ 	.word	0xffffffff


	//   ....[8]....
        /*004c*/ 	.word	0xffffffff


	//   ....[9]....
        /*0050*/ 	.word	0xffffffff


	//----- nvinfo : EIATTR_COOP_GROUP_INSTR_OFFSETS
	.align		4
.L_2345:
        /*0054*/ 	.byte	0x04, 0x28
        /*0056*/ 	.short	(.L_2347 - .L_2346)


	//   ....[0]....
.L_2346:
        /*0058*/ 	.word	0x00001d90


	//   ....[1]....
        /*005c*/ 	.word	0x00001db0


	//   ....[2]....
        /*0060*/ 	.word	0x00001df0


	//   ....[3]....
        /*0064*/ 	.word	0x00001e00


	//   ....[4]....
        /*0068*/ 	.word	0x00001e40


	//   ....[5]....
        /*006c*/ 	.word	0x00001e50


	//   ....[6]....
        /*0070*/ 	.word	0x00001e80


	//   ....[7]....
        /*0074*/ 	.word	0x00001e90


	//   ....[8]....
        /*0078*/ 	.word	0x00001ec0


	//   ....[9]....
        /*007c*/ 	.word	0x00001ed0


	//----- nvinfo : EIATTR_VRC_CTA_INIT_COUNT
	.align		4
.L_2347:
        /*0080*/ 	.byte	0x02, 0x4a
	.zero		1
	.zero		1


	//----- nvinfo : EIATTR_EXIT_INSTR_OFFSETS
	.align		4
        /*0084*/ 	.byte	0x04, 0x1c
        /*0086*/ 	.short	(.L_2349 - .L_2348)


	//   ....[0]....
.L_2348:
        /*0088*/ 	.word	0x00007410


	//----- nvinfo : EIATTR_MAX_THREADS
	.align		4
.L_2349:
        /*008c*/ 	.byte	0x04, 0x05
        /*008e*/ 	.short	(.L_2351 - .L_2350)
.L_2350:
        /*0090*/ 	.word	0x00000100
        /*0094*/ 	.word	0x00000001
        /*0098*/ 	.word	0x00000001


	//----- nvinfo : EIATTR_CRS_STACK_SIZE
	.align		4
.L_2351:
        /*009c*/ 	.byte	0x04, 0x1e
        /*009e*/ 	.short	(.L_2353 - .L_2352)
.L_2352:
        /*00a0*/ 	.word	0x00000000


	//----- nvinfo : EIATTR_CBANK_PARAM_SIZE
	.align		4
.L_2353:
        /*00a4*/ 	.byte	0x03, 0x19
        /*00a6*/ 	.short	0x0128


	//----- nvinfo : EIATTR_PARAM_CBANK
	.align		4
        /*00a8*/ 	.byte	0x04, 0x0a
        /*00aa*/ 	.short	(.L_2355 - .L_2354)
	.align		4
.L_2354:
        /*00ac*/ 	.word	index@(.nv.constant0._ZN10layer_norm13ln_bwd_kernelINS_13Kernel_traitsI13__nv_bfloat16S2_fS2_fjLj8192ELj1ELj1ELj8ELj16ENS_18Kernel_traits_baseILj8192ES2_S2_fS2_fjLj256EEEEELb0ELb0ELb1ELb1EEEvNS_9BwdParamsE)
        /*00b0*/ 	.short	0x0380
        /*00b2*/ 	.short	0x0128


	//----- nvinfo : EIATTR_SW_WAR
	.align		4
.L_2355:
        /*00b4*/ 	.byte	0x04, 0x36
        /*00b6*/ 	.short	(.L_2357 - .L_2356)
.L_2356:
        /*00b8*/ 	.word	0x00000008
.L_2357:


//--------------------- .nv.info._ZN10layer_norm13ln_bwd_kernelINS_13Kernel_traitsI13__nv_bfloat16S2_fS2_fjLj8192ELj1ELj1ELj8ELj16ENS_18Kernel_traits_baseILj8192ES2_S2_fS2_fjLj256EEEEELb0ELb1ELb0ELb0EEEvNS_9BwdParamsE --------------------------
	.section	.nv.info._ZN10layer_norm13ln_bwd_kernelINS_13Kernel_traitsI13__nv_bfloat16S2_fS2_fjLj8192ELj1ELj1ELj8ELj16ENS_18Kernel_traits_baseILj8192ES2_S2_fS2_fjLj256EEEEELb0ELb1ELb0ELb0EEEvNS_9BwdParamsE,"",@"SHT_CUDA_INFO"
	.sectionflags	@""
	.align	4


	//----- nvinfo : EIATTR_CUDA_API_VERSION
	.align		4
        /*0000*/ 	.byte	0x04, 0x37
        /*0002*/ 	.short	(.L_2359 - .L_2358)
.L_2358:
        /*0004*/ 	.word	0x00000082


	//----- nvinfo : EIATTR_KPARAM_INFO
	.align		4
.L_2359:
        /*0008*/ 	.byte	0x04, 0x17
        /*000a*/ 	.short	(.L_2361 - .L_2360)
.L_2360:
        /*000c*/ 	.word	0x00000000
        /*0010*/ 	.short	0x0000
        /*0012*/ 	.short	0x0000
        /*0014*/ 	.byte	0x00, 0xf0, 0xa1, 0x04


	//----- nvinfo : EIATTR_SPARSE_MMA_MASK
	.align		4
.L_2361:
        /*0018*/ 	.byte	0x03, 0x50
        /*001a*/ 	.short	0x0000


	//----- nvinfo : EIATTR_MAXREG_COUNT
	.align		4
        /*001c*/ 	.byte	0x03, 0x1b
        /*001e*/ 	.short	0x00ff


	//----- nvinfo : EIATTR_NUM_BARRIERS
	.align		4
        /*0020*/ 	.byte	0x02, 0x4c
        /*0022*/ 	.byte	0x01
	.zero		1


	//----- nvinfo : EIATTR_ANNOTATIONS
	.align		4
        /*0024*/ 	.byte	0x04, 0x55
        /*0026*/ 	.short	(.L_2363 - .L_2362)


	//   ....[0]....
.L_2362:
        /* <DEDUP_REMOVED lines=32> */


	//----- nvinfo : EIATTR_MERCURY_ISA_VERSION
	.align		4
.L_2363:
        /*0218*/ 	.byte	0x03, 0x5f
        /*021a*/ 	.short	0x0101


	//----- nvinfo : EIATTR_COOP_GROUP_MASK_REGIDS
	.align		4
        /*021c*/ 	.byte	0x04, 0x29
        /*021e*/ 	.short	(.L_2365 - .L_2364)


	//   ....[0]....
.L_2364:
        /*0220*/ 	.word	0xffffffff


	//   ....[1]....
        /*0224*/ 	.word	0xffffffff


	//   ....[2]....
        /*0228*/ 	.word	0xffffffff


	//   ....[3]....
        /*022c*/ 	.word	0xffffffff


	//   ....[4]....
        /*0230*/ 	.word	0xffffffff


	//   ....[5]....
        /*0234*/ 	.word	0xffffffff


	//   ....[6]....
        /*0238*/ 	.word	0xffffffff


	//   ....[7]....
        /*023c*/ 	.word	0xffffffff


	//   ....[8]....
        /*0240*/ 	.word	0xffffffff


	//   ....[9]....
        /*0244*/ 	.word	0xffffffff


	//----- nvinfo : EIATTR_COOP_GROUP_INSTR_OFFSETS
	.align		4
.L_2365:
        /*0248*/ 	.byte	0x04, 0x28
        /*024a*/ 	.short	(.L_2367 - .L_2366)


	//   ....[0]....
.L_2366:
        /*024c*/ 	.word	0x000028b0


	//   ....[1]....
        /*0250*/ 	.word	0x000028d0


	//   ....[2]....
        /*0254*/ 	.word	0x00002910


	//   ....[3]....
        /*0258*/ 	.word	0x00002940


	//   ....[4]....
        /*025c*/ 	.word	0x00002960


	//   ....[5]....
        /*0260*/ 	.word	0x00002980


	//   ....[6]....
        /*0264*/ 	.word	0x000029a0


	//   ....[7]....
        /*0268*/ 	.word	0x000029c0


	//   ....[8]....
        /*026c*/ 	.word	0x000029e0


	//   ....[9]....
        /*0270*/ 	.word	0x00002a00


	//----- nvinfo : EIATTR_VRC_CTA_INIT_COUNT
	.align		4
.L_2367:
        /*0274*/ 	.byte	0x02, 0x4a
	.zero		1
	.zero		1


	//----- nvinfo : EIATTR_EXIT_INSTR_OFFSETS
	.align		4
        /*0278*/ 	.byte	0x04, 0x1c
        /*027a*/ 	.short	(.L_2369 - .L_2368)


	//   ....[0]....
.L_2368:
        /*027c*/ 	.word	0x000081c0


	//   ....[1]....
        /*0280*/ 	.word	0x00008290


	//----- nvinfo : EIATTR_MAX_THREADS
	.align		4
.L_2369:
        /*0284*/ 	.byte	0x04, 0x05
        /*0286*/ 	.short	(.L_2371 - .L_2370)
.L_2370:
        /*0288*/ 	.word	0x00000100
        /*028c*/ 	.word	0x00000001
        /*0290*/ 	.word	0x00000001


	//----- nvinfo : EIATTR_CRS_STACK_SIZE
	.align		4
.L_2371:
        /*0294*/ 	.byte	0x04, 0x1e
        /*0296*/ 	.short	(.L_2373 - .L_2372)
.L_2372:
        /*0298*/ 	.word	0x00000000


	//----- nvinfo : EIATTR_CBANK_PARAM_SIZE
	.align		4
.L_2373:
        /*029c*/ 	.byte	0x03, 0x19
        /*029e*/ 	.short	0x0128


	//----- nvinfo : EIATTR_PARAM_CBANK
	.align		4
        /*02a0*/ 	.byte	0x04, 0x0a
        /*02a2*/ 	.short	(.L_2375 - .L_2374)
	.align		4
.L_2374:
        /*02a4*/ 	.word	index@(.nv.constant0._ZN10layer_norm13ln_bwd_kernelINS_13Kernel_traitsI13__nv_bfloat16S2_fS2_fjLj8192ELj1ELj1ELj8ELj16ENS_18Kernel_traits_baseILj8192ES2_S2_fS2_fjLj256EEEEELb0ELb1ELb0ELb0EEEvNS_9BwdParamsE)
        /*02a8*/ 	.short	0x0380
        /*02aa*/ 	.short	0x0128


	//----- nvinfo : EIATTR_SW_WAR
	.align		4
.L_2375:
        /*02ac*/ 	.byte	0x04, 0x36
        /*02ae*/ 	.short	(.L_2377 - .L_2376)
.L_2376:
        /*02b0*/ 	.word	0x00000008
.L_2377:


//--------------------- .nv.info._ZN10layer_norm13ln_bwd_kernelINS_13Kernel_traitsI13__nv_bfloat16S2_fS2_fjLj8192ELj1ELj1ELj8ELj16ENS_18Kernel_traits_baseILj8192ES2_S2_fS2_fjLj256EEEEELb0ELb1ELb0ELb1EEEvNS_9BwdParamsE --------------------------
	.section	.nv.info._ZN10layer_norm13ln_bwd_kernelINS_13Kernel_traitsI13__nv_bfloat16S2_fS2_fjLj8192ELj1ELj1ELj8ELj16ENS_18Kernel_traits_baseILj8192ES2_S2_fS2_fjLj256EEEEELb0ELb1ELb0ELb1EEEvNS_9BwdParamsE,"",@"SHT_CUDA_INFO"
	.sectionflags	@""
	.align	4


	//----- nvinfo : EIATTR_CUDA_API_VERSION
	.align		4
        /*0000*/ 	.byte	0x04, 0x37
        /*0002*/ 	.short	(.L_2379 - .L_2378)
.L_2378:
        /*0004*/ 	.word	0x00000082


	//----- nvinfo : EIATTR_KPARAM_INFO
	.align		4
.L_2379:
        /*0008*/ 	.byte	0x04, 0x17
        /*000a*/ 	.short	(.L_2381 - .L_2380)
.L_2380:
        /*000c*/ 	.word	0x00000000
        /*0010*/ 	.short	0x0000
        /*0012*/ 	.short	0x0000
        /*0014*/ 	.byte	0x00, 0xf0, 0xa1, 0x04


	//----- nvinfo : EIATTR_SPARSE_MMA_MASK
	.align		4
.L_2381:
        /*0018*/ 	.byte	0x03, 0x50
        /*001a*/ 	.short	0x0000


	//----- nvinfo : EIATTR_MAXREG_COUNT
	.align		4
        /*001c*/ 	.byte	0x03, 0x1b
        /*001e*/ 	.short	0x00ff


	//----- nvinfo : EIATTR_NUM_BARRIERS
	.align		4
        /*0020*/ 	.byte	0x02, 0x4c
        /*0022*/ 	.byte	0x01
	.zero		1


	//----- nvinfo : EIATTR_ANNOTATIONS
	.align		4
        /*0024*/ 	.byte	0x04, 0x55
        /*0026*/ 	.short	(.L_2383 - .L_2382)


	//   ....[0]....
.L_2382:
        /* <DEDUP_REMOVED lines=19> */


	//----- nvinfo : EIATTR_MERCURY_ISA_VERSION
	.align		4
.L_2383:
        /*0148*/ 	.byte	0x03, 0x5f
        /*014a*/ 	.short	0x0101


	//----- nvinfo : EIATTR_COOP_GROUP_MASK_REGIDS
	.align		4
        /*014c*/ 	.byte	0x04, 0x29
        /*014e*/ 	.short	(.L_2385 - .L_2384)


	//   ....[0]....
.L_2384:
        /*0150*/ 	.word	0xffffffff


	//   ....[1]....
        /*0154*/ 	.word	0xffffffff


	//   ....[2]....
        /*0158*/ 	.word	0xffffffff


	//   ....[3]....
        /*015c*/ 	.word	0xffffffff


	//   ....[4]....
        /*0160*/ 	.word	0xffffffff


	//   ....[5]....
        /*0164*/ 	.word	0xffffffff


	//   ....[6]....
        /*0168*/ 	.word	0xffffffff


	//   ....[7]....
        /*016c*/ 	.word	0xffffffff


	//   ....[8]....
        /*0170*/ 	.word	0xffffffff


	//   ....[9]....
        /*0174*/ 	.word	0xffffffff


	//----- nvinfo : EIATTR_COOP_GROUP_INSTR_OFFSETS
	.align		4
.L_2385:
        /*0178*/ 	.byte	0x04, 0x28
        /*017a*/ 	.short	(.L_2387 - .L_2386)


	//   ....[0]....
.L_2386:
        /*017c*/ 	.word	0x00002270


	//   ....[1]....
        /*0180*/ 	.word	0x00002300


	//   ....[2]....
        /*0184*/ 	.word	0x00002320


	//   ....[3]....
        /*0188*/ 	.word	0x00002340


	//   ....[4]....
        /*018c*/ 	.word	0x00002360


	//   ....[5]....
        /*0190*/ 	.word	0x00002380


	//   ....[6]....
        /*0194*/ 	.word	0x000023a0


	//   ....[7]....
        /*0198*/ 	.word	0x000023c0


	//   ....[8]....
        /*019c*/ 	.word	0x000023f0


	//   ....[9]....
        /*01a0*/ 	.word	0x00002420


	//----- nvinfo : EIATTR_VRC_CTA_INIT_COUNT
	.align		4
.L_2387:
        /*01a4*/ 	.byte	0x02, 0x4a
	.zero		1
	.zero		1


	//----- nvinfo : EIATTR_EXIT_INSTR_OFFSETS
	.align		4
        /*01a8*/ 	.byte	0x04, 0x1c
        /*01aa*/ 	.short	(.L_2389 - .L_2388)


	//   ....[0]....
.L_2388:
        /*01ac*/ 	.word	0x000082f0


	//----- nvinfo : EIATTR_MAX_THREADS
	.align		4
.L_2389:
        /*01b0*/ 	.byte	0x04, 0x05
        /*01b2*/ 	.short	(.L_2391 - .L_2390)
.L_2390:
        /*01b4*/ 	.word	0x00000100
        /*01b8*/ 	.word	0x00000001
        /*01bc*/ 	.word	0x00000001


	//----- nvinfo : EIATTR_CRS_STACK_SIZE
	.align		4
.L_2391:
        /*01c0*/ 	.byte	0x04, 0x1e
        /*01c2*/ 	.short	(.L_2393 - .L_2392)
.L_2392:
        /*01c4*/ 	.word	0x00000000


	//----- nvinfo : EIATTR_CBANK_PARAM_SIZE
	.align		4
.L_2393:
        /*01c8*/ 	.byte	0x03, 0x19
        /*01ca*/ 	.short	0x0128


	//----- nvinfo : EIATTR_PARAM_CBANK
	.align		4
        /*01cc*/ 	.byte	0x04, 0x0a
        /*01ce*/ 	.short	(.L_2395 - .L_2394)
	.align		4
.L_2394:
        /*01d0*/ 	.word	index@(.nv.constant0._ZN10layer_norm13ln_bwd_kernelINS_13Kernel_traitsI13__nv_bfloat16S2_fS2_fjLj8192ELj1ELj1ELj8ELj16ENS_18Kernel_traits_baseILj8192ES2_S2_fS2_fjLj256EEEEELb0ELb1ELb0ELb1EEEvNS_9BwdParamsE)
        /*01d4*/ 	.short	0x0380
        /*01d6*/ 	.short	0x0128


	//----- nvinfo : EIATTR_SW_WAR
	.align		4
.L_2395:
        /*01d8*/ 	.byte	0x04, 0x36
        /*01da*/ 	.short	(.L_2397 - .L_2396)
.L_2396:
        /*01dc*/ 	.word	0x00000008
.L_2397:


//--------------------- .nv.info._ZN10layer_norm13ln_bwd_kernelINS_13Kernel_traitsI13__nv_bfloat16S2_fS2_fjLj8192ELj1ELj1ELj8ELj16ENS_18Kernel_traits_baseILj8192ES2_S2_fS2_fjLj256EEEEELb0ELb1ELb1ELb0EEEvNS_9BwdParamsE --------------------------
	.section	.nv.info._ZN10layer_norm13ln_bwd_kernelINS_13Kernel_traitsI13__nv_bfloat16S2_fS2_fjLj8192ELj1ELj1ELj8ELj16ENS_18Kernel_traits_baseILj8192ES2_S2_fS2_fjLj256EEEEELb0ELb1ELb1ELb0EEEvNS_9BwdParamsE,"",@"SHT_CUDA_INFO"
	.sectionflags	@""
	.align	4


	//----- nvinfo : EIATTR_CUDA_API_VERSION
	.align		4
        /*0000*/ 	.byte	0x04, 0x37
        /*0002*/ 	.short	(.L_2399 - .L_2398)
.L_2398:
        /*0004*/ 	.word	0x00000082


	//----- nvinfo : EIATTR_KPARAM_INFO
	.align		4
.L_2399:
        /*0008*/ 	.byte	0x04, 0x17
        /*000a*/ 	.short	(.L_2401 - .L_2400)
.L_2400:
        /*000c*/ 	.word	0x00000000
        /*0010*/ 	.short	0x0000
        /*0012*/ 	.short	0x0000
        /*0014*/ 	.byte	0x00, 0xf0, 0xa1, 0x04


	//----- nvinfo : EIATTR_SPARSE_MMA_MASK
	.align		4
.L_2401:
        /*0018*/ 	.byte	0x03, 0x50
        /*001a*/ 	.short	0x0000


	//----- nvinfo : EIATTR_MAXREG_COUNT
	.align		4
        /*001c*/ 	.byte	0x03, 0x1b
        /*001e*/ 	.short	0x00ff


	//----- nvinfo : EIATTR_NUM_BARRIERS
	.align		4
        /*0020*/ 	.byte	0x02, 0x4c
        /*0022*/ 	.byte	0x01
	.zero		1


	//----- nvinfo : EIATTR_ANNOTATIONS
	.align		4
        /*0024*/ 	.byte	0x04, 0x55
        /*0026*/ 	.short	(.L_2403 - .L_2402)


	//   ....[0]....
.L_2402:
        /* <DEDUP_REMOVED lines=54> */


	//----- nvinfo : EIATTR_MERCURY_ISA_VERSION
	.align		4
.L_2403:
        /*0378*/ 	.byte	0x03, 0x5f
        /*037a*/ 	.short	0x0101


	//----- nvinfo : EIATTR_COOP_GROUP_MASK_REGIDS
	.align		4
        /*037c*/ 	.byte	0x04, 0x29
        /*037e*/ 	.short	(.L_2405 - .L_2404)


	//   ....[0]....
.L_2404:
        /*0380*/ 	.word	0xffffffff


	//   ....[1]....
        /*0384*/ 	.word	0xffffffff


	//   ....[2]....
        /*0388*/ 	.word	0xffffffff


	//   ....[3]....
        /*038c*/ 	.word	0xffffffff


	//   ....[4]....
        /*0390*/ 	.word	0xffffffff


	//   ....[5]....
        /*0394*/ 	.word	0xffffffff


	//   ....[6]....
        /*0398*/ 	.word	0xffffffff


	//   ....[7]....
        /*039c*/ 	.word	0xffffffff


	//   ....[8]....
        /*03a0*/ 	.word	0xffffffff


	//   ....[9]....
        /*03a4*/ 	.word	0xffffffff


	//----- nvinfo : EIATTR_COOP_GROUP_INSTR_OFFSETS
	.align		4
.L_2405:
        /*03a8*/ 	.byte	0x04, 0x28
        /*03aa*/ 	.short	(.L_2407 - .L_2406)


	//   ....[0]....
.L_2406:
        /*03ac*/ 	.word	0x00002cc0


	//   ....[1]....
        /*03b0*/ 	.word	0x00002ce0


	//   ....[2]....
        /*03b4*/ 	.word	0x00002d20


	//   ....[3]....
        /*03b8*/ 	.word	0x00002d50


	//   ....[4]....
        /*03bc*/ 	.word	0x00002d70


	//   ....[5]....
        /*03c0*/ 	.word	0x00002d90


	//   ....[6]....
        /*03c4*/ 	.word	0x00002db0


	//   ....[7]....
        /*03c8*/ 	.word	0x00002dd0


	//   ....[8]....
        /*03cc*/ 	.word	0x00002df0


	//   ....[9]....
        /*03d0*/ 	.word	0x00002e10


	//----- nvinfo : EIATTR_VRC_CTA_INIT_COUNT
	.align		4
.L_2407:
        /*03d4*/ 	.byte	0x02, 0x4a
	.zero		1
	.zero		1


	//----- nvinfo : EIATTR_EXIT_INSTR_OFFSETS
	.align		4
        /*03d8*/ 	.byte	0x04, 0x1c
        /*03da*/ 	.short	(.L_2409 - .L_2408)


	//   ....[0]....
.L_2408:
        /*03dc*/ 	.word	0x0000ba00


	//   ....[1]....
        /*03e0*/ 	.word	0x0000bad0


	//----- nvinfo : EIATTR_MAX_THREADS
	.align		4
.L_2409:
        /*03e4*/ 	.byte	0x04, 0x05
        /*03e6*/ 	.short	(.L_2411 - .L_2410)
.L_2410:
        /*03e8*/ 	.word	0x00000100
        /*03ec*/ 	.word	0x00000001
        /*03f0*/ 	.word	0x00000001


	//----- nvinfo : EIATTR_CRS_STACK_SIZE
	.align		4
.L_2411:
        /*03f4*/ 	.byte	0x04, 0x1e
        /*03f6*/ 	.short	(.L_2413 - .L_2412)
.L_2412:
        /*03f8*/ 	.word	0x00000000


	//----- nvinfo : EIATTR_CBANK_PARAM_SIZE
	.align		4
.L_2413:
        /*03fc*/ 	.byte	0x03, 0x19
        /*03fe*/ 	.short	0x0128


	//----- nvinfo : EIATTR_PARAM_CBANK
	.align		4
        /*0400*/ 	.byte	0x04, 0x0a
        /*0402*/ 	.short	(.L_2415 - .L_2414)
	.align		4
.L_2414:
        /*0404*/ 	.word	index@(.nv.constant0._ZN10layer_norm13ln_bwd_kernelINS_13Kernel_traitsI13__nv_bfloat16S2_fS2_fjLj8192ELj1ELj1ELj8ELj16ENS_18Kernel_traits_baseILj8192ES2_S2_fS2_fjLj256EEEEELb0ELb1ELb1ELb0EEEvNS_9BwdParamsE)
        /*0408*/ 	.short	0x0380
        /*040a*/ 	.short	0x0128


	//----- nvinfo : EIATTR_SW_WAR
	.align		4
.L_2415:
        /*040c*/ 	.byte	0x04, 0x36
        /*040e*/ 	.short	(.L_2417 - .L_2416)
.L_2416:
        /*0410*/ 	.word	0x00000008
.L_2417:


//--------------------- .nv.info._ZN10layer_norm13ln_bwd_kernelINS_13Kernel_traitsI13__nv_bfloat16S2_fS2_fjLj8192ELj1ELj1ELj8ELj16ENS_18Kernel_traits_baseILj8192ES2_S2_fS2_fjLj256EEEEELb0ELb1ELb1ELb1EEEvNS_9BwdParamsE --------------------------
	.section	.nv.info._ZN10layer_norm13ln_bwd_kernelINS_13Kernel_traitsI13__nv_bfloat16S2_fS2_fjLj8192ELj1ELj1ELj8ELj16ENS_18Kernel_traits_baseILj8192ES2_S2_fS2_fjLj256EEEEELb0ELb1ELb1ELb1EEEvNS_9BwdParamsE,"",@"SHT_CUDA_INFO"
	.sectionflags	@""
	.align	4


	//----- nvinfo : EIATTR_CUDA_API_VERSION
	.align		4
        /*0000*/ 	.byte	0x04, 0x37
        /*0002*/ 	.short	(.L_2419 - .L_2418)
.L_2418:
        /*0004*/ 	.word	0x00000082


	//----- nvinfo : EIATTR_KPARAM_INFO
	.align		4
.L_2419:
        /*0008*/ 	.byte	0x04, 0x17
        /*000a*/ 	.short	(.L_2421 - .L_2420)
.L_2420:
        /*000c*/ 	.word	0x00000000
        /*0010*/ 	.short	0x0000
        /*0012*/ 	.short	0x0000
        /*0014*/ 	.byte	0x00, 0xf0, 0xa1, 0x04


	//----- nvinfo : EIATTR_SPARSE_MMA_MASK
	.align		4
.L_2421:
        /*0018*/ 	.byte	0x03, 0x50
        /*001a*/ 	.short	0x0000


	//----- nvinfo : EIATTR_MAXREG_COUNT
	.align		4
        /*001c*/ 	.byte	0x03, 0x1b
        /*001e*/ 	.short	0x00ff


	//----- nvinfo : EIATTR_NUM_BARRIERS
	.align		4
        /*0020*/ 	.byte	0x02, 0x4c
        /*0022*/ 	.byte	0x01
	.zero		1


	//----- nvinfo : EIATTR_MERCURY_ISA_VERSION
	.align		4
        /*0024*/ 	.byte	0x03, 0x5f
        /*0026*/ 	.short	0x0101


	//----- nvinfo : EIATTR_COOP_GROUP_MASK_REGIDS
	.align		4
        /*0028*/ 	.byte	0x04, 0x29
        /*002a*/ 	.short	(.L_2423 - .L_2422)


	//   ....[0]....
.L_2422:
        /*002c*/ 	.word	0xffffffff


	//   ....[1]....
        /*0030*/ 	.word	0xffffffff


	//   ....[2]....
        /*0034*/ 	.word	0xffffffff


	//   ....[3]....
        /*0038*/ 	.word	0xffffffff


	//   ....[4]....
        /*003c*/ 	.word	0xffffffff


	//   ....[5]....
        /*0040*/ 	.word	0xffffffff


	//   ....[6]....
        /*0044*/ 	.word	0xffffffff


	//   ....[7]....
        /*0048*/ 	.word	0xffffffff


	//   ....[8]....
        /*004c*/ 	.word	0xffffffff


	//   ....[9]....
        /*0050*/ 	.word	0xffffffff


	//----- nvinfo : EIATTR_COOP_GROUP_INSTR_OFFSETS
	.align		4
.L_2423:
        /*0054*/ 	.byte	0x04, 0x28
        /*0056*/ 	.short	(.L_2425 - .L_2424)


	//   ....[0]....
.L_2424:
        /*0058*/ 	.word	0x000020e0


	//   ....[1]....
        /*005c*/ 	.word	0x00002100


	//   ....[2]....
        /*0060*/ 	.word	0x00002140


	//   ....[3]....
        /*0064*/ 	.word	0x00002150


	//   ....[4]....
        /*0068*/ 	.word	0x00002190


	//   ....[5]....
        /*006c*/ 	.word	0x000021a0


	//   ....[6]....
        /*0070*/ 	.word	0x000021d0


	//   ....[7]....
        /*0074*/ 	.word	0x000021e0


	//   ....[8]....
        /*0078*/ 	.word	0x00002210


	//   ....[9]....
        /*007c*/ 	.word	0x00002220


	//----- nvinfo : EIATTR_VRC_CTA_INIT_COUNT
	.align		4
.L_2425:
        /*0080*/ 	.byte	0x02, 0x4a
	.zero		1
	.zero		1


	//----- nvinfo : EIATTR_EXIT_INSTR_OFFSETS
	.align		4
        /*0084*/ 	.byte	0x04, 0x1c
        /*0086*/ 	.short	(.L_2427 - .L_2426)


	//   ....[0]....
.L_2426:
        /*0088*/ 	.word	0x0000acd0


	//----- nvinfo : EIATTR_MAX_THREADS
	.align		4
.L_2427:
        /*008c*/ 	.byte	0x04, 0x05
        /*008e*/ 	.short	(.L_2429 - .L_2428)
.L_2428:
        /*0090*/ 	.word	0x00000100
        /*0094*/ 	.word	0x00000001
        /*0098*/ 	.word	0x00000001


	//----- nvinfo : EIATTR_CRS_STACK_SIZE
	.align		4
.L_2429:
        /*009c*/ 	.byte	0x04, 0x1e
        /*009e*/ 	.short	(.L_2431 - .L_2430)
.L_2430:
        /*00a0*/ 	.word	0x00000000


	//----- nvinfo : EIATTR_CBANK_PARAM_SIZE
	.align		4
.L_2431:
        /*00a4*/ 	.byte	0x03, 0x19
        /*00a6*/ 	.short	0x0128


	//----- nvinfo : EIATTR_PARAM_CBANK
	.align		4
        /*00a8*/ 	.byte	0x04, 0x0a
        /*00aa*/ 	.short	(.L_2433 - .L_2432)
	.align		4
.L_2432:
        /*00ac*/ 	.word	index@(.nv.constant0._ZN10layer_norm13ln_bwd_kernelINS_13Kernel_traitsI13__nv_bfloat16S2_fS2_fjLj8192ELj1ELj1ELj8ELj16ENS_18Kernel_traits_baseILj8192ES2_S2_fS2_fjLj256EEEEELb0ELb1ELb1ELb1EEEvNS_9BwdParamsE)
        /*00b0*/ 	.short	0x0380
        /*00b2*/ 	.short	0x0128


	//----- nvinfo : EIATTR_SW_WAR
	.align		4
.L_2433:
        /*00b4*/ 	.byte	0x04, 0x36
        /*00b6*/ 	.short	(.L_2435 - .L_2434)
.L_2434:
        /*00b8*/ 	.word	0x00000008
.L_2435:


//--------------------- .nv.info._ZN10layer_norm13ln_bwd_kernelINS_13Kernel_traitsI13__nv_bfloat16S2_fS2_fjLj8192ELj1ELj1ELj8ELj16ENS_18Kernel_traits_baseILj8192ES2_S2_fS2_fjLj256EEEEELb1ELb0ELb0ELb0EEEvNS_9BwdParamsE --------------------------
	.section	.nv.info._ZN10layer_norm13ln_bwd_kernelINS_13Kernel_traitsI13__nv_bfloat16S2_fS2_fjLj8192ELj1ELj1ELj8ELj16ENS_18Kernel_traits_baseILj8192ES2_S2_fS2_fjLj256EEEEELb1ELb0ELb0ELb0EEEvNS_9BwdParamsE,"",@"SHT_CUDA_INFO"
	.sectionflags	@""
	.align	4


	//----- nvinfo : EIATTR_CUDA_API_VERSION
	.align		4
        /*0000*/ 	.byte	0x04, 0x37
        /*0002*/ 	.short	(.L_2437 - .L_2436)
.L_2436:
        /*0004*/ 	.word	0x00000082


	//----- nvinfo : EIATTR_KPARAM_INFO
	.align		4
.L_2437:
        /*0008*/ 	.byte	0x04, 0x17
        /*000a*/ 	.short	(.L_2439 - .L_2438)
.L_2438:
        /*000c*/ 	.word	0x00000000
        /*0010*/ 	.short	0x0000
        /*0012*/ 	.short	0x0000
        /*0014*/ 	.byte	0x00, 0xf0, 0xa1, 0x04


	//----- nvinfo : EIATTR_SPARSE_MMA_MASK
	.align		4
.L_2439:
        /*0018*/ 	.byte	0x03, 0x50
        /*001a*/ 	.short	0x0000


	//----- nvinfo : EIATTR_MAXREG_COUNT
	.align		4
        /*001c*/ 	.byte	0x03, 0x1b
        /*001e*/ 	.short	0x00ff


	//----- nvinfo : EIATTR_NUM_BARRIERS
	.align		4
        /*0020*/ 	.byte	0x02, 0x4c
        /*0022*/ 	.byte	0x01
	.zero		1


	//----- nvinfo : EIATTR_MERCURY_ISA_VERSION
	.align		4
        /*0024*/ 	.byte	0x03, 0x5f
        /*0026*/ 	.short	0x0101


	//----- nvinfo : EIATTR_COOP_GROUP_MASK_REGIDS
	.align		4
        /*0028*/ 	.byte	0x04, 0x29
        /*002a*/ 	.short	(.L_2441 - .L_2440)


	//   ....[0]....
.L_2440:
        /*002c*/ 	.word	0xffffffff


	//   ....[1]....
        /*0030*/ 	.word	0xffffffff


	//   ....[2]....
        /*0034*/ 	.word	0xffffffff


	//   ....[3]....
        /*0038*/ 	.word	0xffffffff


	//   ....[4]....
        /*003c*/ 	.word	0xffffffff


	//   ....[5]....
        /*0040*/ 	.word	0xffffffff


	//   ....[6]....
        /*0044*/ 	.word	0xffffffff


	//   ....[7]....
        /*0048*/ 	.word	0xffffffff


	//   ....[8]....
        /*004c*/ 	.word	0xffffffff


	//   ....[9]....
        /*0050*/ 	.word	0xffffffff


	//----- nvinfo : EIATTR_COOP_GROUP_INSTR_OFFSETS
	.align		4
.L_2441:
        /*0054*/ 	.byte	0x04, 0x28
        /*0056*/ 	.short	(.L_2443 - .L_2442)


	//   ....[0]....
.L_2442:
        /*0058*/ 	.word	0x00002130


	//   ....[1]....
        /*005c*/ 	.word	0x00002160


	//   ....[2]....
        /*0060*/ 	.word	0x000021e0


	//   ....[3]....
        /*0064*/ 	.word	0x00002200


	//   ....[4]....
        /*0068*/ 	.word	0x00002230


	//   ....[5]....
        /*006c*/ 	.word	0x00002240


	//   ....[6]....
        /*0070*/ 	.word	0x00002270


	//   ....[7]....
        /*0074*/ 	.word	0x00002280


	//   ....[8]....
        /*0078*/ 	.word	0x000022b0


	//   ....[9]....
        /*007c*/ 	.word	0x000022c0


	//----- nvinfo : EIATTR_VRC_CTA_INIT_COUNT
	.align		4
.L_2443:
        /*0080*/ 	.byte	0x02, 0x4a
	.zero		1
	.zero		1


	//----- nvinfo : EIATTR_EXIT_INSTR_OFFSETS
	.align		4
        /*0084*/ 	.byte	0x04, 0x1c
        /*0086*/ 	.short	(.L_2445 - .L_2444)


	//   ....[0]....
.L_2444:
        /*0088*/ 	.word	0x00006c10


	//   ....[1]....
        /*008c*/ 	.word	0x00006cb0


	//----- nvinfo : EIATTR_MAX_THREADS
	.align		4
.L_2445:
        /*0090*/ 	.byte	0x04, 0x05
        /*0092*/ 	.short	(.L_2447 - .L_2446)
.L_2446:
        /*0094*/ 	.word	0x00000100
        /*0098*/ 	.word	0x00000001
        /*009c*/ 	.word	0x00000001


	//----- nvinfo : EIATTR_CRS_STACK_SIZE
	.align		4
.L_2447:
        /*00a0*/ 	.byte	0x04, 0x1e
        /*00a2*/ 	.short	(.L_2449 - .L_2448)
.L_2448:
        /*00a4*/ 	.word	0x00000000


	//----- nvinfo : EIATTR_CBANK_PARAM_SIZE
	.align		4
.L_2449:
        /*00a8*/ 	.byte	0x03, 0x19
        /*00aa*/ 	.short	0x0128


	//----- nvinfo : EIATTR_PARAM_CBANK
	.align		4
        /*00ac*/ 	.byte	0x04, 0x0a
        /*00ae*/ 	.short	(.L_2451 - .L_2450)
	.align		4
.L_2450:
        /*00b0*/ 	.word	index@(.nv.constant0._ZN10layer_norm13ln_bwd_kernelINS_13Kernel_traitsI13__nv_bfloat16S2_fS2_fjLj8192ELj1ELj1ELj8ELj16ENS_18Kernel_traits_baseILj8192ES2_S2_fS2_fjLj256EEEEELb1ELb0ELb0ELb0EEEvNS_9BwdParamsE)
        /*00b4*/ 	.short	0x0380
        /*00b6*/ 	.short	0x0128


	//----- nvinfo : EIATTR_SW_WAR
	.align		4
.L_2451:
        /*00b8*/ 	.byte	0x04, 0x36
        /*00ba*/ 	.short	(.L_2453 - .L_2452)
.L_2452:
        /*00bc*/ 	.word	0x00000008
.L_2453:


//--------------------- .nv.info._ZN10layer_norm13ln_bwd_kernelINS_13Kernel_traitsI13__nv_bfloat16S2_fS2_fjLj8192ELj1ELj1ELj8ELj16ENS_18Kernel_traits_baseILj8192ES2_S2_fS2_fjLj256EEEEELb1ELb0ELb0ELb1EEEvNS_9BwdParamsE --------------------------
	.section	.nv.info._ZN10layer_norm13ln_bwd_kernelINS_13Kernel_traitsI13__nv_bfloat16S2_fS2_fjLj8192ELj1ELj1ELj8ELj16ENS_18Kernel_traits_baseILj8192ES2_S2_fS2_fjLj256EEEEELb1ELb0ELb0ELb1EEEvNS_9BwdParamsE,"",@"SHT_CUDA_INFO"
	.sectionflags	@""
	.align	4


	//----- nvinfo : EIATTR_CUDA_API_VERSION
	.align		4
        /*0000*/ 	.byte	0x04, 0x37
        /*0002*/ 	.short	(.L_2455 - .L_2454)
.L_2454:
        /*0004*/ 	.word	0x00000082


	//----- nvinfo : EIATTR_KPARAM_INFO
	.align		4
.L_2455:
        /*0008*/ 	.byte	0x04, 0x17
        /*000a*/ 	.short	(.L_2457 - .L_2456)
.L_2456:
        /*000c*/ 	.word	0x00000000
        /*0010*/ 	.short	0x0000
        /*0012*/ 	.short	0x0000
        /*0014*/ 	.byte	0x00, 0xf0, 0xa1, 0x04


	//----- nvinfo : EIATTR_SPARSE_MMA_MASK
	.align		4
.L_2457:
        /*0018*/ 	.byte	0x03, 0x50
        /*001a*/ 	.short	0x0000


	//----- nvinfo : EIATTR_MAXREG_COUNT
	.align		4
        /*001c*/ 	.byte	0x03, 0x1b
        /*001e*/ 	.short	0x00ff


	//----- nvinfo : EIATTR_NUM_BARRIERS
	.align		4
        /*0020*/ 	.byte	0x02, 0x4c
        /*0022*/ 	.byte	0x01
	.zero		1


	//----- nvinfo : EIATTR_ANNOTATIONS
	.align		4
        /*0024*/ 	.byte	0x04, 0x55
        /*0026*/ 	.short	(.L_2459 - .L_2458)


	//   ....[0]....
.L_2458:
        /*0028*/ 	.word	0x00000001
        /*002c*/ 	.byte	0xb0, 0x05, 0x00, 0x00, 0x01, 0x00, 0x00, 0x00, 0xe0, 0x08, 0x00, 0x00


	//----- nvinfo : EIATTR_MERCURY_ISA_VERSION
	.align		4
.L_2459:
        /*0038*/ 	.byte	0x03, 0x5f
        /*003a*/ 	.short	0x0101


	//----- nvinfo : EIATTR_COOP_GROUP_MASK_REGIDS
	.align		4
        /*003c*/ 	.byte	0x04, 0x29
        /*003e*/ 	.short	(.L_2461 - .L_2460)


	//   ....[0]....
.L_2460:
        /*0040*/ 	.word	0xffffffff


	//   ....[1]....
        /*0044*/ 	.word	0xffffffff


	//   ....[2]....
        /*0048*/ 	.word	0xffffffff


	//   ....[3]....
        /*004c*/ 	.word	0xffffffff


	//   ....[4]....
        /*0050*/ 	.word	0xffffffff


	//   ....[5]....
        /*0054*/ 	.word	0xffffffff


	//   ....[6]....
        /*0058*/ 	.word	0xffffffff


	//   ....[7]....
        /*005c*/ 	.word	0xffffffff


	//   ....[8]....
        /*0060*/ 	.word	0xffffffff


	//   ....[9]....
        /*0064*/ 	.word	0xffffffff


	//----- nvinfo : EIATTR_COOP_GROUP_INSTR_OFFSETS
	.align		4
.L_2461:
        /*0068*/ 	.byte	0x04, 0x28
        /*006a*/ 	.short	(.L_2463 - .L_2462)


	//   ....[0]....
.L_2462:
        /*006c*/ 	.word	0x00001820


	//   ....[1]....
        /*0070*/ 	.word	0x00001830


	//   ....[2]....
        /*0074*/ 	.word	0x00001860


	//   ....[3]....
        /*0078*/ 	.word	0x00001870


	//   ....[4]....
        /*007c*/ 	.word	0x000018a0


	//   ....[5]....
        /*0080*/ 	.word	0x000018b0


	//   ....[6]....
        /*0084*/ 	.word	0x00001900


	//   ....[7]....
        /*0088*/ 	.word	0x00001910


	//   ....[8]....
        /*008c*/ 	.word	0x00001970


	//   ....[9]....
        /*0090*/ 	.word	0x00001990


	//----- nvinfo : EIATTR_VRC_CTA_INIT_COUNT
	.align		4
.L_2463:
        /*0094*/ 	.byte	0x02, 0x4a
	.zero		1
	.zero		1


	//----- nvinfo : EIATTR_EXIT_INSTR_OFFSETS
	.align		4
        /*0098*/ 	.byte	0x04, 0x1c
        /*009a*/ 	.short	(.L_2465 - .L_2464)


	//   ....[0]....
.L_2464:
        /*009c*/ 	.word	0x00006980


	//----- nvinfo : EIATTR_MAX_THREADS
	.align		4
.L_2465:
        /*00a0*/ 	.byte	0x04, 0x05
        /*00a2*/ 	.short	(.L_2467 - .L_2466)
.L_2466:
        /*00a4*/ 	.word	0x00000100
        /*00a8*/ 	.word	0x00000001
        /*00ac*/ 	.word	0x00000001


	//----- nvinfo : EIATTR_CBANK_PARAM_SIZE
	.align		4
.L_2467:
        /*00b0*/ 	.byte	0x03, 0x19
        /*00b2*/ 	.short	0x0128


	//----- nvinfo : EIATTR_PARAM_CBANK
	.align		4
        /*00b4*/ 	.byte	0x04, 0x0a
        /*00b6*/ 	.short	(.L_2469 - .L_2468)
	.align		4
.L_2468:
        /*00b8*/ 	.word	index@(.nv.constant0._ZN10layer_norm13ln_bwd_kernelINS_13Kernel_traitsI13__nv_bfloat16S2_fS2_fjLj8192ELj1ELj1ELj8ELj16ENS_18Kernel_traits_baseILj8192ES2_S2_fS2_fjLj256EEEEELb1ELb0ELb0ELb1EEEvNS_9BwdParamsE)
        /*00bc*/ 	.short	0x0380
        /*00be*/ 	.short	0x0128


	//----- nvinfo : EIATTR_SW_WAR
	.align		4
.L_2469:
        /*00c0*/ 	.byte	0x04, 0x36
        /*00c2*/ 	.short	(.L_2471 - .L_2470)
.L_2470:
        /*00c4*/ 	.word	0x00000008
.L_2471:


//--------------------- .nv.info._ZN10layer_norm22ln_bwd_finalize_kernelINS_22Kernel_traits_finalizeILj8192E13__nv_bfloat16S2_fS2_fjLb0ELj1024ELj4ENS_18Kernel_traits_baseILj8192ES2_S2_fS2_fjLj1024EEEEELb0ELb0EEEvNS_9BwdParamsE --------------------------
	.section	.nv.info._ZN10layer_norm22ln_bwd_finalize_kernelINS_22Kernel_traits_finalizeILj8192E13__nv_bfloat16S2_fS2_fjLb0ELj1024ELj4ENS_18Kernel_traits_baseILj8192ES2_S2_fS2_fjLj1024EEEEELb0ELb0EEEvNS_9BwdParamsE,"",@"SHT_CUDA_INFO"
	.sectionflags	@""
	.align	4


	//----- nvinfo : EIATTR_CUDA_API_VERSION
	.align		4
        /*0000*/ 	.byte	0x04, 0x37
        /*0002*/ 	.short	(.L_2473 - .L_2472)
.L_2472:
        /*0004*/ 	.word	0x00000082


	//----- nvinfo : EIATTR_KPARAM_INFO
	.align		4
.L_2473:
        /*0008*/ 	.byte	0x04, 0x17
        /*000a*/ 	.short	(.L_2475 - .L_2474)
.L_2474:
        /*000c*/ 	.word	0x00000000
        /*0010*/ 	.short	0x0000
        /*0012*/ 	.short	0x0000
        /*0014*/ 	.byte	0x00, 0xf0, 0xa1, 0x04


	//----- nvinfo : EIATTR_SPARSE_MMA_MASK
	.align		4
.L_2475:
        /*0018*/ 	.byte	0x03, 0x50
        /*001a*/ 	.short	0x0000


	//----- nvinfo : EIATTR_MAXREG_COUNT
	.align		4
        /*001c*/ 	.byte	0x03, 0x1b
        /*001e*/ 	.short	0x0040


	//----- nvinfo : EIATTR_NUM_BARRIERS
	.align		4
        /*0020*/ 	.byte	0x02, 0x4c
        /*0022*/ 	.byte	0x01
	.zero		1


	//----- nvinfo : EIATTR_MERCURY_ISA_VERSION
	.align		4
        /*0024*/ 	.byte	0x03, 0x5f
        /*0026*/ 	.short	0x0101


	//----- nvinfo : EIATTR_COOP_GROUP_MASK_REGIDS
	.align		4
        /*0028*/ 	.byte	0x04, 0x29
        /*002a*/ 	.short	(.L_2477 - .L_2476)


	//   ....[0]....
.L_2476:
        /*002c*/ 	.word	0xffffffff


	//   ....[1]....
        /*0030*/ 	.word	0xffffffff


	//   ....[2]....
        /*0034*/ 	.word	0xffffffff


	//   ....[3]....
        /*0038*/ 	.word	0xffffffff


	//   ....[4]....
        /*003c*/ 	.word	0xffffffff


	//   ....[5]....
        /*0040*/ 	.word	0xffffffff


	//   ....[6]....
        /*0044*/ 	.word	0xffffffff


	//   ....[7]....
        /*0048*/ 	.word	0xffffffff


	//   ....[8]....
        /*004c*/ 	.word	0xffffffff


	//   ....[9]....
        /*0050*/ 	.word	0xffffffff


	//----- nvinfo : EIATTR_COOP_GROUP_INSTR_OFFSETS
	.align		4
.L_2477:
        /*0054*/ 	.byte	0x04, 0x28
        /*0056*/ 	.short	(.L_2479 - .L_2478)


	//   ....[0]....
.L_2478:
        /*0058*/ 	.word	0x00001540


	//   ....[1]....
        /*005c*/ 	.word	0x00001550


	//   ....[2]....
        /*0060*/ 	.word	0x00001580


	//   ....[3]....
        /*0064*/ 	.word	0x00001590


	//   ....[4]....
        /*0068*/ 	.word	0x000015c0


	//   ....[5]....
        /*006c*/ 	.word	0x000015d0


	//   ....[6]....
        /*0070*/ 	.word	0x00001610


	//   ....[7]....
        /*0074*/ 	.word	0x00001630


	//   ....[8]....
        /*0078*/ 	.word	0x00001680


	//   ....[9]....
        /*007c*/ 	.word	0x00001690


	//----- nvinfo : EIATTR_VRC_CTA_INIT_COUNT
	.align		4
.L_2479:
        /*0080*/ 	.byte	0x02, 0x4a
	.zero		1
	.zero		1


	//----- nvinfo : EIATTR_EXIT_INSTR_OFFSETS
	.align		4
        /*0084*/ 	.byte	0x04, 0x1c
        /*0086*/ 	.short	(.L_2481 - .L_2480)


	//   ....[0]....
.L_2480:
        /*0088*/ 	.word	0x00000060


	//   ....[1]....
        /*008c*/ 	.word	0x000016f0


	//   ....[2]....
        /*0090*/ 	.word	0x00001720


	//   ....[3]....
        /*0094*/ 	.word	0x000017e0


	//----- nvinfo : EIATTR_MAX_THREADS
	.align		4
.L_2481:
        /*0098*/ 	.byte	0x04, 0x05
        /*009a*/ 	.short	(.L_2483 - .L_2482)
.L_2482:
        /*009c*/ 	.word	0x00000400
        /*00a0*/ 	.word	0x00000001
        /*00a4*/ 	.word	0x00000001


	//----- nvinfo : EIATTR_CRS_STACK_SIZE
	.align		4
.L_2483:
        /*00a8*/ 	.byte	0x04, 0x1e
        /*00aa*/ 	.short	(.L_2485 - .L_2484)
.L_2484:
        /*00ac*/ 	.word	0x00000000


	//----- nvinfo : EIATTR_CBANK_PARAM_SIZE
	.align		4
.L_2485:
        /*00b0*/ 	.byte	0x03, 0x19
        /*00b2*/ 	.short	0x0128


	//----- nvinfo : EIATTR_PARAM_CBANK
	.align		4
        /*00b4*/ 	.byte	0x04, 0x0a
        /*00b6*/ 	.short	(.L_2487 - .L_2486)
	.align		4
.L_2486:
        /*00b8*/ 	.word	index@(.nv.constant0._ZN10layer_norm22ln_bwd_finalize_kernelINS_22Kernel_traits_finalizeILj8192E13__nv_bfloat16S2_fS2_fjLb0ELj1024ELj4ENS_18Kernel_traits_baseILj8192ES2_S2_fS2_fjLj1024EEEEELb0ELb0EEEvNS_9BwdParamsE)
        /*00bc*/ 	.short	0x0380
        /*00be*/ 	.short	0x0128


	//----- nvinfo : EIATTR_SW_WAR
	.align		4
.L_2487:
        /*00c0*/ 	.byte	0x04, 0x36
        /*00c2*/ 	.short	(.L_2489 - .L_2488)
.L_2488:
        /*00c4*/ 	.word	0x00000008
.L_2489:


//--------------------- .nv.info._ZN10layer_norm13ln_bwd_kernelINS_13Kernel_traitsI13__nv_bfloat16S2_fS2_fjLj8192ELj1ELj1ELj8ELj16ENS_18Kernel_traits_baseILj8192ES2_S2_fS2_fjLj256EEEEELb1ELb0ELb1ELb0EEEvNS_9BwdParamsE --------------------------
	.section	.nv.info._ZN10layer_norm13ln_bwd_kernelINS_13Kernel_traitsI13__nv_bfloat16S2_fS2_fjLj8192ELj1ELj1ELj8ELj16ENS_18Kernel_traits_baseILj8192ES2_S2_fS2_fjLj256EEEEELb1ELb0ELb1ELb0EEEvNS_9BwdParamsE,"",@"SHT_CUDA_INFO"
	.sectionflags	@""
	.align	4


	//----- nvinfo : EIATTR_CUDA_API_VERSION
	.align		4
        /*0000*/ 	.byte	0x04, 0x37
        /*0002*/ 	.short	(.L_2491 - .L_2490)
.L_2490:
        /*0004*/ 	.word	0x00000082


	//----- nvinfo : EIATTR_KPARAM_INFO
	.align		4
.L_2491:
        /*0008*/ 	.byte	0x04, 0x17
        /*000a*/ 	.short	(.L_2493 - .L_2492)
.L_2492:
        /*000c*/ 	.word	0x00000000
        /*0010*/ 	.short	0x0000
        /*0012*/ 	.short	0x0000
        /*0014*/ 	.byte	0x00, 0xf0, 0xa1, 0x04


	//----- nvinfo : EIATTR_SPARSE_MMA_MASK
	.align		4
.L_2493:
        /*0018*/ 	.byte	0x03, 0x50
        /*001a*/ 	.short	0x0000


	//----- nvinfo : EIATTR_MAXREG_COUNT
	.align		4
        /*001c*/ 	.byte	0x03, 0x1b
        /*001e*/ 	.short	0x00ff


	//----- nvinfo : EIATTR_NUM_BARRIERS
	.align		4
        /*0020*/ 	.byte	0x02, 0x4c
        /*0022*/ 	.byte	0x01
	.zero		1


	//----- nvinfo : EIATTR_MERCURY_ISA_VERSION
	.align		4
        /*0024*/ 	.byte	0x03, 0x5f
        /*0026*/ 	.short	0x0101


	//----- nvinfo : EIATTR_COOP_GROUP_MASK_REGIDS
	.align		4
        /*0028*/ 	.byte	0x04, 0x29
        /*002a*/ 	.short	(.L_2495 - .L_2494)


	//   ....[0]....
.L_2494:
        /*002c*/ 	.word	0xffffffff


	//   ....[1]....
        /*0030*/ 	.word	0xffffffff


	//   ....[2]....
        /*0034*/ 	.word	0xffffffff


	//   ....[3]....
        /*0038*/ 	.word	0xffffffff


	//   ....[4]....
        /*003c*/ 	.word	0xffffffff


	//   ....[5]....
        /*0040*/ 	.word	0xffffffff


	//   ....[6]....
        /*0044*/ 	.word	0xffffffff


	//   ....[7]....
        /*0048*/ 	.word	0xffffffff


	//   ....[8]....
        /*004c*/ 	.word	0xffffffff


	//   ....[9]....
        /*0050*/ 	.word	0xffffffff


	//----- nvinfo : EIATTR_COOP_GROUP_INSTR_OFFSETS
	.align		4
.L_2495:
        /*0054*/ 	.byte	0x04, 0x28
        /*0056*/ 	.short	(.L_2497 - .L_2496)


	//   ....[0]....
.L_2496:
        /*0058*/ 	.word	0x00002760


	//   ....[1]....
        /*005c*/ 	.word	0x00002790


	//   ....[2]....
        /*0060*/ 	.word	0x000027c0


	//   ....[3]....
        /*0064*/ 	.word	0x000027d0


	//   ....[4]....
        /*0068*/ 	.word	0x00002800


	//   ....[5]....
        /*006c*/ 	.word	0x00002810


	//   ....[6]....
        /*0070*/ 	.word	0x00002840


	//   ....[7]....
        /*0074*/ 	.word	0x00002850


	//   ....[8]....
        /*0078*/ 	.word	0x00002880


	//   ....[9]....
        /*007c*/ 	.word	0x00002890


	//----- nvinfo : EIATTR_VRC_CTA_INIT_COUNT
	.align		4
.L_2497:
        /*0080*/ 	.byte	0x02, 0x4a
	.zero		1
	.zero		1


	//----- nvinfo : EIATTR_EXIT_INSTR_OFFSETS
	.align		4
        /*0084*/ 	.byte	0x04, 0x1c
        /*0086*/ 	.short	(.L_2499 - .L_2498)


	//   ....[0]....
.L_2498:
        /*0088*/ 	.word	0x00009170


	//   ....[1]....
        /*008c*/ 	.word	0x00009210


	//----- nvinfo : EIATTR_MAX_THREADS
	.align		4
.L_2499:
        /*0090*/ 	.byte	0x04, 0x05
        /*0092*/ 	.short	(.L_2501 - .L_2500)
.L_2500:
        /*0094*/ 	.word	0x00000100
        /*0098*/ 	.word	0x00000001
        /*009c*/ 	.word	0x00000001


	//----- nvinfo : EIATTR_CRS_STACK_SIZE
	.align		4
.L_2501:
        /*00a0*/ 	.byte	0x04, 0x1e
        /*00a2*/ 	.short	(.L_2503 - .L_2502)
.L_2502:
        /*00a4*/ 	.word	0x00000000


	//----- nvinfo : EIATTR_CBANK_PARAM_SIZE
	.align		4
.L_2503:
        /*00a8*/ 	.byte	0x03, 0x19
        /*00aa*/ 	.short	0x0128


	//----- nvinfo : EIATTR_PARAM_CBANK
	.align		4
        /*00ac*/ 	.byte	0x04, 0x0a
        /*00ae*/ 	.short	(.L_2505 - .L_2504)
	.align		4
.L_2504:
        /*00b0*/ 	.word	index@(.nv.constant0._ZN10layer_norm13ln_bwd_kernelINS_13Kernel_traitsI13__nv_bfloat16S2_fS2_fjLj8192ELj1ELj1ELj8ELj16ENS_18Kernel_traits_baseILj8192ES2_S2_fS2_fjLj256EEEEELb1ELb0ELb1ELb0EEEvNS_9BwdParamsE)
        /*00b4*/ 	.short	0x0380
        /*00b6*/ 	.short	0x0128


	//----- nvinfo : EIATTR_SW_WAR
	.align		4
.L_2505:
        /*00b8*/ 	.byte	0x04, 0x36
        /*00ba*/ 	.short	(.L_2507 - .L_2506)
.L_2506:
        /*00bc*/ 	.word	0x00000008
.L_2507:


//--------------------- .nv.info._ZN10layer_norm22ln_bwd_finalize_kernelINS_22Kernel_traits_finalizeILj8192E13__nv_bfloat16S2_fS2_fjLb0ELj1024ELj4ENS_18Kernel_traits_baseILj8192ES2_S2_fS2_fjLj1024EEEEELb0ELb1EEEvNS_9BwdParamsE --------------------------
	.section	.nv.info._ZN10layer_norm22ln_bwd_finalize_kernelINS_22Kernel_traits_finalizeILj8192E13__nv_bfloat16S2_fS2_fjLb0ELj1024ELj4ENS_18Kernel_traits_baseILj8192ES2_S2_fS2_fjLj1024EEEEELb0ELb1EEEvNS_9BwdParamsE,"",@"SHT_CUDA_INFO"
	.sectionflags	@""
	.align	4


	//----- nvinfo : EIATTR_CUDA_API_VERSION
	.align		4
        /*0000*/ 	.byte	0x04, 0x37
        /*0002*/ 	.short	(.L_2509 - .L_2508)
.L_2508:
        /*0004*/ 	.word	0x00000082


	//----- nvinfo : EIATTR_KPARAM_INFO
	.align		4
.L_2509:
        /*0008*/ 	.byte	0x04, 0x17
        /*000a*/ 	.short	(.L_2511 - .L_2510)
.L_2510:
        /*000c*/ 	.word	0x00000000
        /*0010*/ 	.short	0x0000
        /*0012*/ 	.short	0x0000
        /*0014*/ 	.byte	0x00, 0xf0, 0xa1, 0x04


	//----- nvinfo : EIATTR_SPARSE_MMA_MASK
	.align		4
.L_2511:
        /*0018*/ 	.byte	0x03, 0x50
        /*001a*/ 	.short	0x0000


	//----- nvinfo : EIATTR_MAXREG_COUNT
	.align		4
        /*001c*/ 	.byte	0x03, 0x1b
        /*001e*/ 	.short	0x0040


	//----- nvinfo : EIATTR_NUM_BARRIERS
	.align		4
        /*0020*/ 	.byte	0x02, 0x4c
        /*0022*/ 	.byte	0x01
	.zero		1


	//----- nvinfo : EIATTR_MERCURY_ISA_VERSION
	.align		4
        /*0024*/ 	.byte	0x03, 0x5f
        /*0026*/ 	.short	0x0101


	//----- nvinfo : EIATTR_COOP_GROUP_MASK_REGIDS
	.align		4
        /*0028*/ 	.byte	0x04, 0x29
        /*002a*/ 	.short	(.L_2513 - .L_2512)


	//   ....[0]....
.L_2512:
        /*002c*/ 	.word	0xffffffff


	//   ....[1]....
        /*0030*/ 	.word	0xffffffff


	//   ....[2]....
        /*0034*/ 	.word	0xffffffff


	//   ....[3]....
        /*0038*/ 	.word	0xffffffff


	//   ....[4]....
        /*003c*/ 	.word	0xffffffff


	//   ....[5]....
        /*0040*/ 	.word	0xffffffff


	//   ....[6]....
        /*0044*/ 	.word	0xffffffff


	//   ....[7]....
        /*0048*/ 	.word	0xffffffff


	//   ....[8]....
        /*004c*/ 	.word	0xffffffff


	//   ....[9]....
        /*0050*/ 	.word	0xffffffff


	//----- nvinfo : EIATTR_COOP_GROUP_INSTR_OFFSETS
	.align		4
.L_2513:
        /*0054*/ 	.byte	0x04, 0x28
        /*0056*/ 	.short	(.L_2515 - .L_2514)


	//   ....[0]....
.L_2514:
        /*0058*/ 	.word	0x00001560


	//   ....[1]....
        /*005c*/ 	.word	0x00001570


	//   ....[2]....
        /*0060*/ 	.word	0x000015a0


	//   ....[3]....
        /*0064*/ 	.word	0x000015b0


	//   ....[4]....
        /*0068*/ 	.word	0x000015e0


	//   ....[5]....
        /*006c*/ 	.word	0x000015f0


	//   ....[6]....
        /*0070*/ 	.word	0x00001620


	//   ....[7]....
        /*0074*/ 	.word	0x00001640


	//   ....[8]....
        /*0078*/ 	.word	0x00001670


	//   ....[9]....
        /*007c*/ 	.word	0x00001680


	//----- nvinfo : EIATTR_VRC_CTA_INIT_COUNT
	.align		4
.L_2515:
        /*0080*/ 	.byte	0x02, 0x4a
	.zero		1
	.zero		1


	//----- nvinfo : EIATTR_EXIT_INSTR_OFFSETS
	.align		4
        /*0084*/ 	.byte	0x04, 0x1c
        /*0086*/ 	.short	(.L_2517 - .L_2516)


	//   ....[0]....
.L_2516:
        /*0088*/ 	.word	0x00000060


	//   ....[1]....
        /*008c*/ 	.word	0x000016e0


	//   ....[2]....
        /*0090*/ 	.word	0x000017d0


	//----- nvinfo : EIATTR_MAX_THREADS
	.align		4
.L_2517:
        /*0094*/ 	.byte	0x04, 0x05
        /*0096*/ 	.short	(.L_2519 - .L_2518)
.L_2518:
        /*0098*/ 	.word	0x00000400
        /*009c*/ 	.word	0x00000001
        /*00a0*/ 	.word	0x00000001


	//----- nvinfo : EIATTR_CRS_STACK_SIZE
	.align		4
.L_2519:
        /*00a4*/ 	.byte	0x04, 0x1e
        /*00a6*/ 	.short	(.L_2521 - .L_2520)
.L_2520:
        /*00a8*/ 	.word	0x00000000


	//----- nvinfo : EIATTR_CBANK_PARAM_SIZE
	.align		4
.L_2521:
        /*00ac*/ 	.byte	0x03, 0x19
        /*00ae*/ 	.short	0x0128


	//----- nvinfo : EIATTR_PARAM_CBANK
	.align		4
        /*00b0*/ 	.byte	0x04, 0x0a
        /*00b2*/ 	.short	(.L_2523 - .L_2522)
	.align		4
.L_2522:
        /*00b4*/ 	.word	index@(.nv.constant0._ZN10layer_norm22ln_bwd_finalize_kernelINS_22Kernel_traits_finalizeILj8192E13__nv_bfloat16S2_fS2_fjLb0ELj1024ELj4ENS_18Kernel_traits_baseILj8192ES2_S2_fS2_fjLj1024EEEEELb0ELb1EEEvNS_9BwdParamsE)
        /*00b8*/ 	.short	0x0380
        /*00ba*/ 	.short	0x0128


	//----- nvinfo : EIATTR_SW_WAR
	.align		4
.L_2523:
        /*00bc*/ 	.byte	0x04, 0x36
        /*00be*/ 	.short	(.L_2525 - .L_2524)
.L_2524:
        /*00c0*/ 	.word	0x00000008
.L_2525:


//--------------------- .nv.info._ZN10layer_norm13ln_bwd_kernelINS_13Kernel_traitsI13__nv_bfloat16S2_fS2_fjLj8192ELj1ELj1ELj8ELj16ENS_18Kernel_traits_baseILj8192ES2_S2_fS2_fjLj256EEEEELb1ELb0ELb1ELb1EEEvNS_9BwdParamsE --------------------------
	.section	.nv.info._ZN10layer_norm13ln_bwd_kernelINS_13Kernel_traitsI13__nv_bfloat16S2_fS2_fjLj8192ELj1ELj1ELj8ELj16ENS_18Kernel_traits_baseILj8192ES2_S2_fS2_fjLj256EEEEELb1ELb0ELb1ELb1EEEvNS_9BwdParamsE,"",@"SHT_CUDA_INFO"
	.sectionflags	@""
	.align	4


	//----- nvinfo : EIATTR_CUDA_API_VERSION
	.align		4
        /*0000*/ 	.byte	0x04, 0x37
        /*0002*/ 	.short	(.L_2527 - .L_2526)
.L_2526:
        /*0004*/ 	.word	0x00000082


	//----- nvinfo : EIATTR_KPARAM_INFO
	.align		4
.L_2527:
        /*0008*/ 	.byte	0x04, 0x17
        /*000a*/ 	.short	(.L_2529 - .L_2528)
.L_2528:
        /*000c*/ 	.word	0x00000000
        /*0010*/ 	.short	0x0000
        /*0012*/ 	.short	0x0000
        /*0014*/ 	.byte	0x00, 0xf0, 0xa1, 0x04


	//----- nvinfo : EIATTR_SPARSE_MMA_MASK
	.align		4
.L_2529:
        /*0018*/ 	.byte	0x03, 0x50
        /*001a*/ 	.short	0x0000


	//----- nvinfo : EIATTR_MAXREG_COUNT
	.align		4
        /*001c*/ 	.byte	0x03, 0x1b
        /*001e*/ 	.short	0x00ff


	//----- nvinfo : EIATTR_NUM_BARRIERS
	.align		4
        /*0020*/ 	.byte	0x02, 0x4c
        /*0022*/ 	.byte	0x01
	.zero		1


	//----- nvinfo : EIATTR_MERCURY_ISA_VERSION
	.align		4
        /*0024*/ 	.byte	0x03, 0x5f
        /*0026*/ 	.short	0x0101


	//----- nvinfo : EIATTR_COOP_GROUP_MASK_REGIDS
	.align		4
        /*0028*/ 	.byte	0x04, 0x29
        /*002a*/ 	.short	(.L_2531 - .L_2530)


	//   ....[0]....
.L_2530:
        /*002c*/ 	.word	0xffffffff


	//   ....[1]....
        /*0030*/ 	.word	0xffffffff


	//   ....[2]....
        /*0034*/ 	.word	0xffffffff


	//   ....[3]....
        /*0038*/ 	.word	0xffffffff


	//   ....[4]....
        /*003c*/ 	.word	0xffffffff


	//   ....[5]....
        /*0040*/ 	.word	0xffffffff


	//   ....[6]....
        /*0044*/ 	.word	0xffffffff


	//   ....[7]....
        /*0048*/ 	.word	0xffffffff


	//   ....[8]....
        /*004c*/ 	.word	0xffffffff


	//   ....[9]....
        /*0050*/ 	.word	0xffffffff


	//----- nvinfo : EIATTR_COOP_GROUP_INSTR_OFFSETS
	.align		4
.L_2531:
        /*0054*/ 	.byte	0x04, 0x28
        /*0056*/ 	.short	(.L_2533 - .L_2532)


	//   ....[0]....
.L_2532:
        /*0058*/ 	.word	0x000020d0


	//   ....[1]....
        /*005c*/ 	.word	0x00002100


	//   ....[2]....
        /*0060*/ 	.word	0x00002130


	//   ....[3]....
        /*0064*/ 	.word	0x00002140


	//   ....[4]....
        /*0068*/ 	.word	0x00002170


	//   ....[5]....
        /*006c*/ 	.word	0x00002180


	//   ....[6]....
        /*0070*/ 	.word	0x000021b0


	//   ....[7]....
        /*0074*/ 	.word	0x000021c0


	//   ....[8]....
        /*0078*/ 	.word	0x000021f0


	//   ....[9]....
        /*007c*/ 	.word	0x00002200


	//----- nvinfo : EIATTR_VRC_CTA_INIT_COUNT
	.align		4
.L_2533:
        /*0080*/ 	.byte	0x02, 0x4a
	.zero		1
	.zero		1


	//----- nvinfo : EIATTR_EXIT_INSTR_OFFSETS
	.align		4
        /*0084*/ 	.byte	0x04, 0x1c
        /*0086*/ 	.short	(.L_2535 - .L_2534)


	//   ....[0]....
.L_2534:
        /*0088*/ 	.word	0x000088a0


	//----- nvinfo : EIATTR_MAX_THREADS
	.align		4
.L_2535:
        /*008c*/ 	.byte	0x04, 0x05
        /*008e*/ 	.short	(.L_2537 - .L_2536)
.L_2536:
        /*0090*/ 	.word	0x00000100
        /*0094*/ 	.word	0x00000001
        /*0098*/ 	.word	0x00000001


	//----- nvinfo : EIATTR_CRS_STACK_SIZE
	.align		4
.L_2537:
        /*009c*/ 	.byte	0x04, 0x1e
        /*009e*/ 	.short	(.L_2539 - .L_2538)
.L_2538:
        /*00a0*/ 	.word	0x00000000


	//----- nvinfo : EIATTR_CBANK_PARAM_SIZE
	.align		4
.L_2539:
        /*00a4*/ 	.byte	0x03, 0x19
        /*00a6*/ 	.short	0x0128


	//----- nvinfo : EIATTR_PARAM_CBANK
	.align		4
        /*00a8*/ 	.byte	0x04, 0x0a
        /*00aa*/ 	.short	(.L_2541 - .L_2540)
	.align		4
.L_2540:
        /*00ac*/ 	.word	index@(.nv.constant0._ZN10layer_norm13ln_bwd_kernelINS_13Kernel_traitsI13__nv_bfloat16S2_fS2_fjLj8192ELj1ELj1ELj8ELj16ENS_18Kernel_traits_baseILj8192ES2_S2_fS2_fjLj256EEEEELb1ELb0ELb1ELb1EEEvNS_9BwdParamsE)
        /*00b0*/ 	.short	0x0380
        /*00b2*/ 	.short	0x0128


	//----- nvinfo : EIATTR_SW_WAR
	.align		4
.L_2541:
        /*00b4*/ 	.byte	0x04, 0x36
        /*00b6*/ 	.short	(.L_2543 - .L_2542)
.L_2542:
        /*00b8*/ 	.word	0x00000008
.L_2543:


//--------------------- .nv.info._ZN10layer_norm13ln_bwd_kernelINS_13Kernel_traitsI13__nv_bfloat16S2_fS2_fjLj8192ELj1ELj1ELj8ELj16ENS_18Kernel_traits_baseILj8192ES2_S2_fS2_fjLj256EEEEELb1ELb1ELb0ELb0EEEvNS_9BwdParamsE --------------------------
	.section	.nv.info._ZN10layer_norm13ln_bwd_kernelINS_13Kernel_traitsI13__nv_bfloat16S2_fS2_fjLj8192ELj1ELj1ELj8ELj16ENS_18Kernel_traits_baseILj8192ES2_S2_fS2_fjLj256EEEEELb1ELb1ELb0ELb0EEEvNS_9BwdParamsE,"",@"SHT_CUDA_INFO"
	.sectionflags	@""
	.align	4


	//----- nvinfo : EIATTR_CUDA_API_VERSION
	.align		4
        /*0000*/ 	.byte	0x04, 0x37
        /*0002*/ 	.short	(.L_2545 - .L_2544)
.L_2544:
        /*0004*/ 	.word	0x00000082


	//----- nvinfo : EIATTR_KPARAM_INFO
	.align		4
.L_2545:
        /*0008*/ 	.byte	0x04, 0x17
        /*000a*/ 	.short	(.L_2547 - .L_2546)
.L_2546:
        /*000c*/ 	.word	0x00000000
        /*0010*/ 	.short	0x0000
        /*0012*/ 	.short	0x0000
        /*0014*/ 	.byte	0x00, 0xf0, 0xa1, 0x04


	//----- nvinfo : EIATTR_SPARSE_MMA_MASK
	.align		4
.L_2547:
        /*0018*/ 	.byte	0x03, 0x50
        /*001a*/ 	.short	0x0000


	//----- nvinfo : EIATTR_MAXREG_COUNT
	.align		4
        /*001c*/ 	.byte	0x03, 0x1b
        /*001e*/ 	.short	0x00ff


	//----- nvinfo : EIATTR_NUM_BARRIERS
	.align		4
        /*0020*/ 	.byte	0x02, 0x4c
        /*0022*/ 	.byte	0x01
	.zero		1


	//----- nvinfo : EIATTR_ANNOTATIONS
	.align		4
        /*0024*/ 	.byte	0x04, 0x55
        /*0026*/ 	.short	(.L_2549 - .L_2548)


	//   ....[0]....
.L_2548:
        /* <DEDUP_REMOVED lines=40> */


	//----- nvinfo : EIATTR_MERCURY_ISA_VERSION
	.align		4
.L_2549:
        /*0298*/ 	.byte	0x03, 0x5f
        /*029a*/ 	.short	0x0101


	//----- nvinfo : EIATTR_COOP_GROUP_MASK_REGIDS
	.align		4
        /*029c*/ 	.byte	0x04, 0x29
        /*029e*/ 	.short	(.L_2551 - .L_2550)


	//   ....[0]....
.L_2550:
        /*02a0*/ 	.word	0xffffffff


	//   ....[1]....
        /*02a4*/ 	.word	0xffffffff


	//   ....[2]....
        /*02a8*/ 	.word	0xffffffff


	//   ....[3]....
        /*02ac*/ 	.word	0xffffffff


	//   ....[4]....
        /*02b0*/ 	.word	0xffffffff


	//   ....[5]....
        /*02b4*/ 	.word	0xffffffff


	//   ....[6]....
        /*02b8*/ 	.word	0xffffffff


	//   ....[7]....
        /*02bc*/ 	.word	0xffffffff


	//   ....[8]....
        /*02c0*/ 	.word	0xffffffff


	//   ....[9]....
        /*02c4*/ 	.word	0xffffffff


	//----- nvinfo : EIATTR_COOP_GROUP_INSTR_OFFSETS
	.align		4
.L_2551:
        /*02c8*/ 	.byte	0x04, 0x28
        /*02ca*/ 	.short	(.L_2553 - .L_2552)


	//   ....[0]....
.L_2552:
        /*02cc*/ 	.word	0x00002b10


	//   ....[1]....
        /*02d0*/ 	.word	0x00002b30


	//   ....[2]....
        /*02d4*/ 	.word	0x00002b70


	//   ....[3]....
        /*02d8*/ 	.word	0x00002ba0


	//   ....[4]....
        /*02dc*/ 	.word	0x00002bc0


	//   ....[5]....
        /*02e0*/ 	.word	0x00002be0


	//   ....[6]....
        /*02e4*/ 	.word	0x00002c00


	//   ....[7]....
        /*02e8*/ 	.word	0x00002c20


	//   ....[8]....
        /*02ec*/ 	.word	0x00002c40


	//   ....[9]....
        /*02f0*/ 	.word	0x00002c60


	//----- nvinfo : EIATTR_VRC_CTA_INIT_COUNT
	.align		4
.L_2553:
        /*02f4*/ 	.byte	0x02, 0x4a
	.zero		1
	.zero		1


	//----- nvinfo : EIATTR_EXIT_INSTR_OFFSETS
	.align		4
        /*02f8*/ 	.byte	0x04, 0x1c
        /*02fa*/ 	.short	(.L_2555 - .L_2554)


	//   ....[0]....
.L_2554:
        /*02fc*/ 	.word	0x0000d730


	//   ....[1]....
        /*0300*/ 	.word	0x0000d800


	//----- nvinfo : EIATTR_MAX_THREADS
	.align		4
.L_2555:
        /*0304*/ 	.byte	0x04, 0x05
        /*0306*/ 	.short	(.L_2557 - .L_2556)
.L_2556:
        /*0308*/ 	.word	0x00000100
        /*030c*/ 	.word	0x00000001
        /*0310*/ 	.word	0x00000001


	//----- nvinfo : EIATTR_CRS_STACK_SIZE
	.align		4
.L_2557:
        /*0314*/ 	.byte	0x04, 0x1e
        /*0316*/ 	.short	(.L_2559 - .L_2558)
.L_2558:
        /*0318*/ 	.word	0x00000000


	//----- nvinfo : EIATTR_CBANK_PARAM_SIZE
	.align		4
.L_2559:
        /*031c*/ 	.byte	0x03, 0x19
        /*031e*/ 	.short	0x0128


	//----- nvinfo : EIATTR_PARAM_CBANK
	.align		4
        /*0320*/ 	.byte	0x04, 0x0a
        /*0322*/ 	.short	(.L_2561 - .L_2560)
	.align		4
.L_2560:
        /*0324*/ 	.word	index@(.nv.constant0._ZN10layer_norm13ln_bwd_kernelINS_13Kernel_traitsI13__nv_bfloat16S2_fS2_fjLj8192ELj1ELj1ELj8ELj16ENS_18Kernel_traits_baseILj8192ES2_S2_fS2_fjLj256EEEEELb1ELb1ELb0ELb0EEEvNS_9BwdParamsE)
        /*0328*/ 	.short	0x0380
        /*032a*/ 	.short	0x0128


	//----- nvinfo : EIATTR_SW_WAR
	.align		4
.L_2561:
        /*032c*/ 	.byte	0x04, 0x36
        /*032e*/ 	.short	(.L_2563 - .L_2562)
.L_2562:
        /*0330*/ 	.word	0x00000008
.L_2563:


//--------------------- .nv.info._ZN10layer_norm13ln_bwd_kernelINS_13Kernel_traitsI13__nv_bfloat16S2_fS2_fjLj8192ELj1ELj1ELj8ELj16ENS_18Kernel_traits_baseILj8192ES2_S2_fS2_fjLj256EEEEELb1ELb1ELb0ELb1EEEvNS_9BwdParamsE --------------------------
	.section	.nv.info._ZN10layer_norm13ln_bwd_kernelINS_13Kernel_traitsI13__nv_bfloat16S2_fS2_fjLj8192ELj1ELj1ELj8ELj16ENS_18Kernel_traits_baseILj8192ES2_S2_fS2_fjLj256EEEEELb1ELb1ELb0ELb1EEEvNS_9BwdParamsE,"",@"SHT_CUDA_INFO"
	.sectionflags	@""
	.align	4


	//----- nvinfo : EIATTR_CUDA_API_VERSION
	.align		4
        /*0000*/ 	.byte	0x04, 0x37
        /*0002*/ 	.short	(.L_2565 - .L_2564)
.L_2564:
        /*0004*/ 	.word	0x00000082


	//----- nvinfo : EIATTR_KPARAM_INFO
	.align		4
.L_2565:
        /*0008*/ 	.byte	0x04, 0x17
        /*000a*/ 	.short	(.L_2567 - .L_2566)
.L_2566:
        /*000c*/ 	.word	0x00000000
        /*0010*/ 	.short	0x0000
        /*0012*/ 	.short	0x0000
        /*0014*/ 	.byte	0x00, 0xf0, 0xa1, 0x04


	//----- nvinfo : EIATTR_SPARSE_MMA_MASK
	.align		4
.L_2567:
        /*0018*/ 	.byte	0x03, 0x50
        /*001a*/ 	.short	0x0000


	//----- nvinfo : EIATTR_MAXREG_COUNT
	.align		4
        /*001c*/ 	.byte	0x03, 0x1b
        /*001e*/ 	.short	0x00ff


	//----- nvinfo : EIATTR_NUM_BARRIERS
	.align		4
        /*0020*/ 	.byte	0x02, 0x4c
        /*0022*/ 	.byte	0x01
	.zero		1


	//----- nvinfo : EIATTR_ANNOTATIONS
	.align		4
        /*0024*/ 	.byte	0x04, 0x55
        /*0026*/ 	.short	(.L_2569 - .L_2568)


	//   ....[0]....
.L_2568:
        /* <DEDUP_REMOVED lines=25> */


	//----- nvinfo : EIATTR_MERCURY_ISA_VERSION
	.align		4
.L_2569:
        /*01a8*/ 	.byte	0x03, 0x5f
        /*01aa*/ 	.short	0x0101


	//----- nvinfo : EIATTR_COOP_GROUP_MASK_REGIDS
	.align		4
        /*01ac*/ 	.byte	0x04, 0x29
        /*01ae*/ 	.short	(.L_2571 - .L_2570)


	//   ....[0]....
.L_2570:
        /*01b0*/ 	.word	0xffffffff


	//   ....[1]....
        /*01b4*/ 	.word	0xffffffff


	//   ....[2]....
        /*01b8*/ 	.word	0xffffffff


	//   ....[3]....
        /*01bc*/ 	.word	0xffffffff


	//   ....[4]....
        /*01c0*/ 	.word	0xffffffff


	//   ....[5]....
        /*01c4*/ 	.word	0xffffffff


	//   ....[6]....
        /*01c8*/ 	.word	0xffffffff


	//   ....[7]....
        /*01cc*/ 	.word	0xffffffff


	//   ....[8]....
        /*01d0*/ 	.word	0xffffffff


	//   ....[9]....
        /*01d4*/ 	.word	0xffffffff


	//----- nvinfo : EIATTR_COOP_GROUP_INSTR_OFFSETS
	.align		4
.L_2571:
        /*01d8*/ 	.byte	0x04, 0x28
        /*01da*/ 	.short	(.L_2573 - .L_2572)


	//   ....[0]....
.L_2572:
        /*01dc*/ 	.word	0x00002190


	//   ....[1]....
        /*01e0*/ 	.word	0x00002200


	//   ....[2]....
        /*01e4*/ 	.word	0x00002220


	//   ....[3]....
        /*01e8*/ 	.word	0x00002240


	//   ....[4]....
        /*01ec*/ 	.word	0x00002260


	//   ....[5]....
        /*01f0*/ 	.word	0x00002280


	//   ....[6]....
        /*01f4*/ 	.word	0x000022a0


	//   ....[7]....
        /*01f8*/ 	.word	0x000022c0


	//   ....[8]....
        /*01fc*/ 	.word	0x000022e0


	//   ....[9]....
        /*0200*/ 	.word	0x00002310


	//----- nvinfo : EIATTR_VRC_CTA_INIT_COUNT
	.align		4
.L_2573:
        /*0204*/ 	.byte	0x02, 0x4a
	.zero		1
	.zero		1


	//----- nvinfo : EIATTR_EXIT_INSTR_OFFSETS
	.align		4
        /*0208*/ 	.byte	0x04, 0x1c
        /*020a*/ 	.short	(.L_2575 - .L_2574)


	//   ....[0]....
.L_2574:
        /*020c*/ 	.word	0x0000add0


	//----- nvinfo : EIATTR_MAX_THREADS
	.align		4
.L_2575:
        /*0210*/ 	.byte	0x04, 0x05
        /*0212*/ 	.short	(.L_2577 - .L_2576)
.L_2576:
        /*0214*/ 	.word	0x00000100
        /*0218*/ 	.word	0x00000001
        /*021c*/ 	.word	0x00000001


	//----- nvinfo : EIATTR_CBANK_PARAM_SIZE
	.align		4
.L_2577:
        /*0220*/ 	.byte	0x03, 0x19
        /*0222*/ 	.short	0x0128


	//----- nvinfo : EIATTR_PARAM_CBANK
	.align		4
        /*0224*/ 	.byte	0x04, 0x0a
        /*0226*/ 	.short	(.L_2579 - .L_2578)
	.align		4
.L_2578:
        /*0228*/ 	.word	index@(.nv.constant0._ZN10layer_norm13ln_bwd_kernelINS_13Kernel_traitsI13__nv_bfloat16S2_fS2_fjLj8192ELj1ELj1ELj8ELj16ENS_18Kernel_traits_baseILj8192ES2_S2_fS2_fjLj256EEEEELb1ELb1ELb0ELb1EEEvNS_9BwdParamsE)
        /*022c*/ 	.short	0x0380
        /*022e*/ 	.short	0x0128


	//----- nvinfo : EIATTR_SW_WAR
	.align		4
.L_2579:
        /*0230*/ 	.byte	0x04, 0x36
        /*0232*/ 	.short	(.L_2581 - .L_2580)
.L_2580:
        /*0234*/ 	.word	0x00000008
.L_2581:


//--------------------- .nv.info._ZN10layer_norm22ln_bwd_finalize_kernelINS_22Kernel_traits_finalizeILj8192E13__nv_bfloat16S2_fS2_fjLb1ELj1024ELj4ENS_18Kernel_traits_baseILj8192ES2_S2_fS2_fjLj1024EEEEELb1ELb0EEEvNS_9BwdParamsE --------------------------
	.section	.nv.info._ZN10layer_norm22ln_bwd_finalize_kernelINS_22Kernel_traits_finalizeILj8192E13__nv_bfloat16S2_fS2_fjLb1ELj1024ELj4ENS_18Kernel_traits_baseILj8192ES2_S2_fS2_fjLj1024EEEEELb1ELb0EEEvNS_9BwdParamsE,"",@"SHT_CUDA_INFO"
	.sectionflags	@""
	.align	4


	//----- nvinfo : EIATTR_CUDA_API_VERSION
	.align		4
        /*0000*/ 	.byte	0x04, 0x37
        /*0002*/ 	.short	(.L_2583 - .L_2582)
.L_2582:
        /*0004*/ 	.word	0x00000082


	//----- nvinfo : EIATTR_KPARAM_INFO
	.align		4
.L_2583:
        /*0008*/ 	.byte	0x04, 0x17
        /*000a*/ 	.short	(.L_2585 - .L_2584)
.L_2584:
        /*000c*/ 	.word	0x00000000
        /*0010*/ 	.short	0x0000
        /*0012*/ 	.short	0x0000
        /*0014*/ 	.byte	0x00, 0xf0, 0xa1, 0x04


	//----- nvinfo : EIATTR_SPARSE_MMA_MASK
	.align		4
.L_2585:
        /*0018*/ 	.byte	0x03, 0x50
        /*001a*/ 	.short	0x0000


	//----- nvinfo : EIATTR_MAXREG_COUNT
	.align		4
        /*001c*/ 	.byte	0x03, 0x1b
        /*001e*/ 	.short	0x0040


	//----- nvinfo : EIATTR_NUM_BARRIERS
	.align		4
        /*0020*/ 	.byte	0x02, 0x4c
        /*0022*/ 	.byte	0x01
	.zero		1


	//----- nvinfo : EIATTR_MERCURY_ISA_VERSION
	.align		4
        /*0024*/ 	.byte	0x03, 0x5f
        /*0026*/ 	.short	0x0101


	//----- nvinfo : EIATTR_COOP_GROUP_MASK_REGIDS
	.align		4
        /*0028*/ 	.byte	0x04, 0x29
        /*002a*/ 	.short	(.L_2587 - .L_2586)


	//   ....[0]....
.L_2586:
        /*002c*/ 	.word	0xffffffff


	//   ....[1]....
        /*0030*/ 	.word	0xffffffff


	//   ....[2]....
        /*0034*/ 	.word	0xffffffff


	//   ....[3]....
        /*0038*/ 	.word	0xffffffff


	//   ....[4]....
        /*003c*/ 	.word	0xffffffff


	//   ....[5]....
        /*0040*/ 	.word	0xffffffff


	//   ....[6]....
        /*0044*/ 	.word	0xffffffff


	//   ....[7]....
        /*0048*/ 	.word	0xffffffff


	//   ....[8]....
        /*004c*/ 	.word	0xffffffff


	//   ....[9]....
        /*0050*/ 	.word	0xffffffff


	//   ....[10]....
        /*0054*/ 	.word	0xffffffff


	//   ....[11]....
        /*0058*/ 	.word	0xffffffff


	//   ....[12]....
        /*005c*/ 	.word	0xffffffff


	//   ....[13]....
        /*0060*/ 	.word	0xffffffff


	//   ....[14]....
        /*0064*/ 	.word	0xffffffff


	//----- nvinfo : EIATTR_COOP_GROUP_INSTR_OFFSETS
	.align		4
.L_2587:
        /*0068*/ 	.byte	0x04, 0x28
        /*006a*/ 	.short	(.L_2589 - .L_2588)


	//   ....[0]....
.L_2588:
        /*006c*/ 	.word	0x00001030


	//   ....[1]....
        /*0070*/ 	.word	0x00001040


	//   ....[2]....
        /*0074*/ 	.word	0x00001050


	//   ....[3]....
        /*0078*/ 	.word	0x00001080


	//   ....[4]....
        /*007c*/ 	.word	0x000010a0


	//   ....[5]....
        /*0080*/ 	.word	0x000010b0


	//   ....[6]....
        /*0084*/ 	.word	0x000010f0


	//   ....[7]....
        /*0088*/ 	.word	0x00001100


	//   ....[8]....
        /*008c*/ 	.word	0x00001110


	//   ....[9]....
        /*0090*/ 	.word	0x00001140


	//   ....[10]....
        /*0094*/ 	.word	0x00001170


	//   ....[11]....
        /*0098*/ 	.word	0x00001190


	//   ....[12]....
        /*009c*/ 	.word	0x000011c0


	//   ....[13]....
        /*00a0*/ 	.word	0x000011f0


	//   ....[14]....
        /*00a4*/ 	.word	0x00001220


	//----- nvinfo : EIATTR_VRC_CTA_INIT_COUNT
	.align		4
.L_2589:
        /*00a8*/ 	.byte	0x02, 0x4a
	.zero		1
	.zero		1


	//----- nvinfo : EIATTR_EXIT_INSTR_OFFSETS
	.align		4
        /*00ac*/ 	.byte	0x04, 0x1c
        /*00ae*/ 	.short	(.L_2591 - .L_2590)


	//   ....[0]....
.L_2590:
        /*00b0*/ 	.word	0x00000060


	//   ....[1]....
        /*00b4*/ 	.word	0x000012a0


	//   ....[2]....
        /*00b8*/ 	.word	0x000012d0


	//   ....[3]....
        /*00bc*/ 	.word	0x000013e0


	//----- nvinfo : EIATTR_MAX_THREADS
	.align		4
.L_2591:
        /*00c0*/ 	.byte	0x04, 0x05
        /*00c2*/ 	.short	(.L_2593 - .L_2592)
.L_2592:
        /*00c4*/ 	.word	0x00000400
        /*00c8*/ 	.word	0x00000001
        /*00cc*/ 	.word	0x00000001


	//----- nvinfo : EIATTR_CRS_STACK_SIZE
	.align		4
.L_2593:
        /*00d0*/ 	.byte	0x04, 0x1e
        /*00d2*/ 	.short	(.L_2595 - .L_2594)
.L_2594:
        /*00d4*/ 	.word	0x00000000


	//----- nvinfo : EIATTR_CBANK_PARAM_SIZE
	.align		4
.L_2595:
        /*00d8*/ 	.byte	0x03, 0x19
        /*00da*/ 	.short	0x0128


	//----- nvinfo : EIATTR_PARAM_CBANK
	.align		4
        /*00dc*/ 	.byte	0x04, 0x0a
        /*00de*/ 	.short	(.L_2597 - .L_2596)
	.align		4
.L_2596:
        /*00e0*/ 	.word	index@(.nv.constant0._ZN10layer_norm22ln_bwd_finalize_kernelINS_22Kernel_traits_finalizeILj8192E13__nv_bfloat16S2_fS2_fjLb1ELj1024ELj4ENS_18Kernel_traits_baseILj8192ES2_S2_fS2_fjLj1024EEEEELb1ELb0EEEvNS_9BwdParamsE)
        /*00e4*/ 	.short	0x0380
        /*00e6*/ 	.short	0x0128


	//----- nvinfo : EIATTR_SW_WAR
	.align		4
.L_2597:
        /*00e8*/ 	.byte	0x04, 0x36
        /*00ea*/ 	.short	(.L_2599 - .L_2598)
.L_2598:
        /*00ec*/ 	.word	0x00000008
.L_2599:


//--------------------- .nv.info._ZN10layer_norm13ln_bwd_kernelINS_13Kernel_traitsI13__nv_bfloat16S2_fS2_fjLj8192ELj1ELj1ELj8ELj16ENS_18Kernel_traits_baseILj8192ES2_S2_fS2_fjLj256EEEEELb1ELb1ELb1ELb0EEEvNS_9BwdParamsE --------------------------
	.section	.nv.info._ZN10layer_norm13ln_bwd_kernelINS_13Kernel_traitsI13__nv_bfloat16S2_fS2_fjLj8192ELj1ELj1ELj8ELj16ENS_18Kernel_traits_baseILj8192ES2_S2_fS2_fjLj256EEEEELb1ELb1ELb1ELb0EEEvNS_9BwdParamsE,"",@"SHT_CUDA_INFO"
	.sectionflags	@""
	.align	4


	//----- nvinfo : EIATTR_CUDA_API_VERSION
	.align		4
        /*0000*/ 	.byte	0x04, 0x37
        /*0002*/ 	.short	(.L_2601 - .L_2600)
.L_2600:
        /*0004*/ 	.word	0x00000082


	//----- nvinfo : EIATTR_KPARAM_INFO
	.align		4
.L_2601:
        /*0008*/ 	.byte	0x04, 0x17
        /*000a*/ 	.short	(.L_2603 - .L_2602)
.L_2602:
        /*000c*/ 	.word	0x00000000
        /*0010*/ 	.short	0x0000
        /*0012*/ 	.short	0x0000
        /*0014*/ 	.byte	0x00, 0xf0, 0xa1, 0x04


	//----- nvinfo : EIATTR_SPARSE_MMA_MASK
	.align		4
.L_2603:
        /*0018*/ 	.byte	0x03, 0x50
        /*001a*/ 	.short	0x0000


	//----- nvinfo : EIATTR_MAXREG_COUNT
	.align		4
        /*001c*/ 	.byte	0x03, 0x1b
        /*001e*/ 	.short	0x00ff


	//----- nvinfo : EIATTR_NUM_BARRIERS
	.align		4
        /*0020*/ 	.byte	0x02, 0x4c
        /*0022*/ 	.byte	0x01
	.zero		1


	//----- nvinfo : EIATTR_ANNOTATIONS
	.align		4
        /*0024*/ 	.byte	0x04, 0x55
        /*0026*/ 	.short	(.L_2605 - .L_2604)


	//   ....[0]....
.L_2604:
        /* <DEDUP_REMOVED lines=71> */


	//----- nvinfo : EIATTR_MERCURY_ISA_VERSION
	.align		4
.L_2605:
        /*0488*/ 	.byte	0x03, 0x5f
        /*048a*/ 	.short	0x0101


	//----- nvinfo : EIATTR_COOP_GROUP_MASK_REGIDS
	.align		4
        /*048c*/ 	.byte	0x04, 0x29
        /*048e*/ 	.short	(.L_2607 - .L_2606)


	//   ....[0]....
.L_2606:
        /*0490*/ 	.word	0xffffffff


	//   ....[1]....
        /*0494*/ 	.word	0xffffffff


	//   ....[2]....
        /*0498*/ 	.word	0xffffffff


	//   ....[3]....
        /*049c*/ 	.word	0xffffffff


	//   ....[4]....
        /*04a0*/ 	.word	0xffffffff


	//   ....[5]....
        /*04a4*/ 	.word	0xffffffff


	//   ....[6]....
        /*04a8*/ 	.word	0xffffffff


	//   ....[7]....
        /*04ac*/ 	.word	0xffffffff


	//   ....[8]....
        /*04b0*/ 	.word	0xffffffff


	//   ....[9]....
        /*04b4*/ 	.word	0xffffffff


	//----- nvinfo : EIATTR_COOP_GROUP_INSTR_OFFSETS
	.align		4
.L_2607:
        /*04b8*/ 	.byte	0x04, 0x28
        /*04ba*/ 	.short	(.L_2609 - .L_2608)


	//   ....[0]....
.L_2608:
        /*04bc*/ 	.word	0x00002e60


	//   ....[1]....
        /*04c0*/ 	.word	0x00002e80


	//   ....[2]....
        /*04c4*/ 	.word	0x00002ec0


	//   ....[3]....
        /*04c8*/ 	.word	0x00002ef0


	//   ....[4]....
        /*04cc*/ 	.word	0x00002f10


	//   ....[5]....
        /*04d0*/ 	.word	0x00002f30


	//   ....[6]....
        /*04d4*/ 	.word	0x00002f50


	//   ....[7]....
        /*04d8*/ 	.word	0x00002f70


	//   ....[8]....
        /*04dc*/ 	.word	0x00002f90


	//   ....[9]....
        /*04e0*/ 	.word	0x00002fb0


	//----- nvinfo : EIATTR_VRC_CTA_INIT_COUNT
	.align		4
.L_2609:
        /*04e4*/ 	.byte	0x02, 0x4a
	.zero		1
	.zero		1


	//----- nvinfo : EIATTR_EXIT_INSTR_OFFSETS
	.align		4
        /*04e8*/ 	.byte	0x04, 0x1c
        /*04ea*/ 	.short	(.L_2611 - .L_2610)


	//   ....[0]....
.L_2610:
        /*04ec*/ 	.word	0x000130e0


	//   ....[1]....
        /*04f0*/ 	.word	0x000131b0


	//----- nvinfo : EIATTR_MAX_THREADS
	.align		4
.L_2611:
        /*04f4*/ 	.byte	0x04, 0x05
        /*04f6*/ 	.short	(.L_2613 - .L_2612)
.L_2612:
        /*04f8*/ 	.word	0x00000100
        /*04fc*/ 	.word	0x00000001
        /*0500*/ 	.word	0x00000001


	//----- nvinfo : EIATTR_CRS_STACK_SIZE
	.align		4
.L_2613:
        /*0504*/ 	.byte	0x04, 0x1e
        /*0506*/ 	.short	(.L_2615 - .L_2614)
.L_2614:
        /*0508*/ 	.word	0x00000000


	//----- nvinfo : EIATTR_CBANK_PARAM_SIZE
	.align		4
.L_2615:
        /*050c*/ 	.byte	0x03, 0x19
        /*050e*/ 	.short	0x0128


	//----- nvinfo : EIATTR_PARAM_CBANK
	.align		4
        /*0510*/ 	.byte	0x04, 0x0a
        /*0512*/ 	.short	(.L_2617 - .L_2616)
	.align		4
.L_2616:
        /*0514*/ 	.word	index@(.nv.constant0._ZN10layer_norm13ln_bwd_kernelINS_13Kernel_traitsI13__nv_bfloat16S2_fS2_fjLj8192ELj1ELj1ELj8ELj16ENS_18Kernel_traits_baseILj8192ES2_S2_fS2_fjLj256EEEEELb1ELb1ELb1ELb0EEEvNS_9BwdParamsE)
        /*0518*/ 	.short	0x0380
        /*051a*/ 	.short	0x0128


	//----- nvinfo : EIATTR_SW_WAR
	.align		4
.L_2617:
        /*051c*/ 	.byte	0x04, 0x36
        /*051e*/ 	.short	(.L_2619 - .L_2618)
.L_2618:
        /*0520*/ 	.word	0x00000008
.L_2619:


//--------------------- .nv.info._ZN10layer_norm22ln_bwd_finalize_kernelINS_22Kernel_traits_finalizeILj8192E13__nv_bfloat16S2_fS2_fjLb1ELj1024ELj4ENS_18Kernel_traits_baseILj8192ES2_S2_fS2_fjLj1024EEEEELb1ELb1EEEvNS_9BwdParamsE --------------------------
	.section	.nv.info._ZN10layer_norm22ln_bwd_finalize_kernelINS_22Kernel_traits_finalizeILj8192E13__nv_bfloat16S2_fS2_fjLb1ELj1024ELj4ENS_18Kernel_traits_baseILj8192ES2_S2_fS2_fjLj1024EEEEELb1ELb1EEEvNS_9BwdParamsE,"",@"SHT_CUDA_INFO"
	.sectionflags	@""
	.align	4


	//----- nvinfo : EIATTR_CUDA_API_VERSION
	.align		4
        /*0000*/ 	.byte	0x04, 0x37
        /*0002*/ 	.short	(.L_2621 - .L_2620)
.L_2620:
        /*0004*/ 	.word	0x00000082


	//----- nvinfo : EIATTR_KPARAM_INFO
	.align		4
.L_2621:
        /*0008*/ 	.byte	0x04, 0x17
        /*000a*/ 	.short	(.L_2623 - .L_2622)
.L_2622:
        /*000c*/ 	.word	0x00000000
        /*0010*/ 	.short	0x0000
        /*0012*/ 	.short	0x0000
        /*0014*/ 	.byte	0x00, 0xf0, 0xa1, 0x04


	//----- nvinfo : EIATTR_SPARSE_MMA_MASK
	.align		4
.L_2623:
        /*0018*/ 	.byte	0x03, 0x50
        /*001a*/ 	.short	0x0000


	//----- nvinfo : EIATTR_MAXREG_COUNT
	.align		4
        /*001c*/ 	.byte	0x03, 0x1b
        /*001e*/ 	.short	0x0040


	//----- nvinfo : EIATTR_NUM_BARRIERS
	.align		4
        /*0020*/ 	.byte	0x02, 0x4c
        /*0022*/ 	.byte	0x01
	.zero		1


	//----- nvinfo : EIATTR_MERCURY_ISA_VERSION
	.align		4
        /*0024*/ 	.byte	0x03, 0x5f
        /*0026*/ 	.short	0x0101


	//----- nvinfo : EIATTR_COOP_GROUP_MASK_REGIDS
	.align		4
        /*0028*/ 	.byte	0x04, 0x29
        /*002a*/ 	.short	(.L_2625 - .L_2624)


	//   ....[0]....
.L_2624:
        /*002c*/ 	.word	0xffffffff


	//   ....[1]....
        /*0030*/ 	.word	0xffffffff


	//   ....[2]....
        /*0034*/ 	.word	0xffffffff


	//   ....[3]....
        /*0038*/ 	.word	0xffffffff


	//   ....[4]....
        /*003c*/ 	.word	0xffffffff


	//   ....[5]....
        /*0040*/ 	.word	0xffffffff


	//   ....[6]....
        /*0044*/ 	.word	0xffffffff


	//   ....[7]....
        /*0048*/ 	.word	0xffffffff


	//   ....[8]....
        /*004c*/ 	.word	0xffffffff


	//   ....[9]....
        /*0050*/ 	.word	0xffffffff


	//   ....[10]....
        /*0054*/ 	.word	0xffffffff


	//   ....[11]....
        /*0058*/ 	.word	0xffffffff


	//   ....[12]....
        /*005c*/ 	.word	0xffffffff


	//   ....[13]....
        /*0060*/ 	.word	0xffffffff


	//   ....[14]....
        /*0064*/ 	.word	0xffffffff


	//----- nvinfo : EIATTR_COOP_GROUP_INSTR_OFFSETS
	.align		4
.L_2625:
        /*0068*/ 	.byte	0x04, 0x28
        /*006a*/ 	.short	(.L_2627 - .L_2626)


	//   ....[0]....
.L_2626:
        /*006c*/ 	.word	0x00001060


	//   ....[1]....
        /*0070*/ 	.word	0x00001070


	//   ....[2]....
        /*0074*/ 	.word	0x00001080


	//   ....[3]....
        /*0078*/ 	.word	0x000010b0


	//   ....[4]....
        /*007c*/ 	.word	0x000010d0


	//   ....[5]....
        /*0080*/ 	.word	0x000010e0


	//   ....[6]....
        /*0084*/ 	.word	0x00001120


	//   ....[7]....
        /*0088*/ 	.word	0x00001140


	//   ....[8]....
        /*008c*/ 	.word	0x00001150


	//   ....[9]....
        /*0090*/ 	.word	0x00001180


	//   ....[10]....
        /*0094*/ 	.word	0x000011a0


	//   ....[11]....
        /*0098*/ 	.word	0x000011b0


	//   ....[12]....
        /*009c*/ 	.word	0x000011f0


	//   ....[13]....
        /*00a0*/ 	.word	0x00001200


	//   ....[14]....
        /*00a4*/ 	.word	0x00001210


	//----- nvinfo : EIATTR_VRC_CTA_INIT_COUNT
	.align		4
.L_2627:
        /*00a8*/ 	.byte	0x02, 0x4a
	.zero		1
	.zero		1


	//----- nvinfo : EIATTR_EXIT_INSTR_OFFSETS
	.align		4
        /*00ac*/ 	.byte	0x04, 0x1c
        /*00ae*/ 	.short	(.L_2629 - .L_2628)


	//   ....[0]....
.L_2628:
        /*00b0*/ 	.word	0x00000060


	//   ....[1]....
        /*00b4*/ 	.word	0x00001290


	//   ....[2]....
        /*00b8*/ 	.word	0x000013d0


	//----- nvinfo : EIATTR_MAX_THREADS
	.align		4
.L_2629:
        /*00bc*/ 	.byte	0x04, 0x05
        /*00be*/ 	.short	(.L_2631 - .L_2630)
.L_2630:
        /*00c0*/ 	.word	0x00000400
        /*00c4*/ 	.word	0x00000001
        /*00c8*/ 	.word	0x00000001


	//----- nvinfo : EIATTR_CRS_STACK_SIZE
	.align		4
.L_2631:
        /*00cc*/ 	.byte	0x04, 0x1e
        /*00ce*/ 	.short	(.L_2633 - .L_2632)
.L_2632:
        /*00d0*/ 	.word	0x00000000


	//----- nvinfo : EIATTR_CBANK_PARAM_SIZE
	.align		4
.L_2633:
        /*00d4*/ 	.byte	0x03, 0x19
        /*00d6*/ 	.short	0x0128


	//----- nvinfo : EIATTR_PARAM_CBANK
	.align		4
        /*00d8*/ 	.byte	0x04, 0x0a
        /*00da*/ 	.short	(.L_2635 - .L_2634)
	.align		4
.L_2634:
        /*00dc*/ 	.word	index@(.nv.constant0._ZN10layer_norm22ln_bwd_finalize_kernelINS_22Kernel_traits_finalizeILj8192E13__nv_bfloat16S2_fS2_fjLb1ELj1024ELj4ENS_18Kernel_traits_baseILj8192ES2_S2_fS2_fjLj1024EEEEELb1ELb1EEEvNS_9BwdParamsE)
        /*00e0*/ 	.short	0x0380
        /*00e2*/ 	.short	0x0128


	//----- nvinfo : EIATTR_SW_WAR
	.align		4
.L_2635:
        /*00e4*/ 	.byte	0x04, 0x36
        /*00e6*/ 	.short	(.L_2637 - .L_2636)
.L_2636:
        /*00e8*/ 	.word	0x00000008
.L_2637:


//--------------------- .nv.info._ZN10layer_norm13ln_bwd_kernelINS_13Kernel_traitsI13__nv_bfloat16S2_fS2_fjLj8192ELj1ELj1ELj8ELj16ENS_18Kernel_traits_baseILj8192ES2_S2_fS2_fjLj256EEEEELb1ELb1ELb1ELb1EEEvNS_9BwdParamsE --------------------------
	.section	.nv.info._ZN10layer_norm13ln_bwd_kernelINS_13Kernel_traitsI13__nv_bfloat16S2_fS2_fjLj8192ELj1ELj1ELj8ELj16ENS_18Kernel_traits_baseILj8192ES2_S2_fS2_fjLj256EEEEELb1ELb1ELb1ELb1EEEvNS_9BwdParamsE,"",@"SHT_CUDA_INFO"
	.sectionflags	@""
	.align	4


	//----- nvinfo : EIATTR_CUDA_API_VERSION
	.align		4
        /*0000*/ 	.byte	0x04, 0x37
        /*0002*/ 	.short	(.L_2639 - .L_2638)
.L_2638:
        /*0004*/ 	.word	0x00000082


	//----- nvinfo : EIATTR_KPARAM_INFO
	.align		4
.L_2639:
        /*0008*/ 	.byte	0x04, 0x17
        /*000a*/ 	.short	(.L_2641 - .L_2640)
.L_2640:
        /*000c*/ 	.word	0x00000000
        /*0010*/ 	.short	0x0000
        /*0012*/ 	.short	0x0000
        /*0014*/ 	.byte	0x00, 0xf0, 0xa1, 0x04


	//----- nvinfo : EIATTR_SPARSE_MMA_MASK
	.align		4
.L_2641:
        /*0018*/ 	.byte	0x03, 0x50
        /*001a*/ 	.short	0x0000


	//----- nvinfo : EIATTR_MAXREG_COUNT
	.align		4
        /*001c*/ 	.byte	0x03, 0x1b
        /*001e*/ 	.short	0x00ff


	//----- nvinfo : EIATTR_NUM_BARRIERS
	.align		4
        /*0020*/ 	.byte	0x02, 0x4c
        /*0022*/ 	.byte	0x01
	.zero		1


	//----- nvinfo : EIATTR_ANNOTATIONS
	.align		4
        /*0024*/ 	.byte	0x04, 0x55
        /*0026*/ 	.short	(.L_2643 - .L_2642)


	//   ....[0]....
.L_2642:
        /*0028*/ 	.word	0x00000001
        /*002c*/ 	.byte	0xd0, 0x24, 0x00, 0x00, 0x01, 0x00, 0x00, 0x00, 0x60, 0x25, 0x00, 0x00, 0x01, 0x00, 0x00, 0x00
        /*003c*/ 	.byte	0x40, 0x27, 0x00, 0x00, 0x01, 0x00, 0x00, 0x00, 0x80, 0x27, 0x00, 0x00, 0x01, 0x00, 0x00, 0x00
        /*004c*/ 	.byte	0x70, 0x29, 0x00, 0x00, 0x01, 0x00, 0x00, 0x00, 0x90, 0x29, 0x00, 0x00, 0x01, 0x00, 0x00, 0x00
        /*005c*/ 	.byte	0x00, 0x2b, 0x00, 0x00, 0x01, 0x00, 0x00, 0x00, 0x90, 0x65, 0x00, 0x00


	//----- nvinfo : EIATTR_MERCURY_ISA_VERSION
	.align		4
.L_2643:
        /*0068*/ 	.byte	0x03, 0x5f
        /*006a*/ 	.short	0x0101


	//----- nvinfo : EIATTR_COOP_GROUP_MASK_REGIDS
	.align		4
        /*006c*/ 	.byte	0x04, 0x29
        /*006e*/ 	.short	(.L_2645 - .L_2644)


	//   ....[0]....
.L_2644:
        /*0070*/ 	.word	0xffffffff


	//   ....[1]....
        /*0074*/ 	.word	0xffffffff


	//   ....[2]....
        /*0078*/ 	.word	0xffffffff


	//   ....[3]....
        /*007c*/ 	.word	0xffffffff


	//   ....[4]....
        /*0080*/ 	.word	0xffffffff


	//   ....[5]....
        /*0084*/ 	.word	0xffffffff


	//   ....[6]....
        /*0088*/ 	.word	0xffffffff


	//   ....[7]....
        /*008c*/ 	.word	0xffffffff


	//   ....[8]....
        /*0090*/ 	.word	0xffffffff


	//   ....[9]....
        /*0094*/ 	.word	0xffffffff


	//----- nvinfo : EIATTR_COOP_GROUP_INSTR_OFFSETS
	.align		4
.L_2645:
        /*0098*/ 	.byte	0x04, 0x28
        /*009a*/ 	.short	(.L_2647 - .L_2646)


	//   ....[0]....
.L_2646:
        /*009c*/ 	.word	0x000024e0


	//   ....[1]....
        /*00a0*/ 	.word	0x000024f0


	//   ....[2]....
        /*00a4*/ 	.word	0x00002530


	//   ....[3]....
        /*00a8*/ 	.word	0x00002540


	//   ....[4]....
        /*00ac*/ 	.word	0x00002590


	//   ....[5]....
        /*00b0*/ 	.word	0x000025a0


	//   ....[6]....
        /*00b4*/ 	.word	0x000025d0


	//   ....[7]....
        /*00b8*/ 	.word	0x000025e0


	//   ....[8]....
        /*00bc*/ 	.word	0x00002610


	//   ....[9]....
        /*00c0*/ 	.word	0x00002620


	//----- nvinfo : EIATTR_VRC_CTA_INIT_COUNT
	.align		4
.L_2647:
        /*00c4*/ 	.byte	0x02, 0x4a
	.zero		1
	.zero		1


	//----- nvinfo : EIATTR_EXIT_INSTR_OFFSETS
	.align		4
        /*00c8*/ 	.byte	0x04, 0x1c
        /*00ca*/ 	.short	(.L_2649 - .L_2648)


	//   ....[0]....
.L_2648:
        /*00cc*/ 	.word	0x00011840


	//----- nvinfo : EIATTR_MAX_THREADS
	.align		4
.L_2649:
        /*00d0*/ 	.byte	0x04, 0x05
        /*00d2*/ 	.short	(.L_2651 - .L_2650)
.L_2650:
        /*00d4*/ 	.word	0x00000100
        /*00d8*/ 	.word	0x00000001
        /*00dc*/ 	.word	0x00000001


	//----- nvinfo : EIATTR_CRS_STACK_SIZE
	.align		4
.L_2651:
        /*00e0*/ 	.byte	0x04, 0x1e
        /*00e2*/ 	.short	(.L_2653 - .L_2652)
.L_2652:
        /*00e4*/ 	.word	0x00000000


	//----- nvinfo : EIATTR_CBANK_PARAM_SIZE
	.align		4
.L_2653:
        /*00e8*/ 	.byte	0x03, 0x19
        /*00ea*/ 	.short	0x0128


	//----- nvinfo : EIATTR_PARAM_CBANK
	.align		4
        /*00ec*/ 	.byte	0x04, 0x0a
        /*00ee*/ 	.short	(.L_2655 - .L_2654)
	.align		4
.L_2654:
        /*00f0*/ 	.word	index@(.nv.constant0._ZN10layer_norm13ln_bwd_kernelINS_13Kernel_traitsI13__nv_bfloat16S2_fS2_fjLj8192ELj1ELj1ELj8ELj16ENS_18Kernel_traits_baseILj8192ES2_S2_fS2_fjLj256EEEEELb1ELb1ELb1ELb1EEEvNS_9BwdParamsE)
        /*00f4*/ 	.short	0x0380
        /*00f6*/ 	.short	0x0128


	//----- nvinfo : EIATTR_SW_WAR
	.align		4
.L_2655:
        /*00f8*/ 	.byte	0x04, 0x36
        /*00fa*/ 	.short	(.L_2657 - .L_2656)
.L_2656:
        /*00fc*/ 	.word	0x00000008
.L_2657:


//--------------------- .nv.info._ZN10layer_norm13ln_bwd_kernelINS_13Kernel_traitsIf13__nv_bfloat16fS2_fjLj8192ELj1ELj1ELj8ELj16ENS_18Kernel_traits_baseILj8192EfS2_fS2_fjLj256EEEEELb0ELb0ELb0ELb0EEEvNS_9BwdParamsE --------------------------
	.section	.nv.info._ZN10layer_norm13ln_bwd_kernelINS_13Kernel_traitsIf13__nv_bfloat16fS2_fjLj8192ELj1ELj1ELj8ELj16ENS_18Kernel_traits_baseILj8192EfS2_fS2_fjLj256EEEEELb0ELb0ELb0ELb0EEEvNS_9BwdParamsE,"",@"SHT_CUDA_INFO"
	.sectionflags	@""
	.align	4


	//----- nvinfo : EIATTR_CUDA_API_VERSION
	.align		4
        /*0000*/ 	.byte	0x04, 0x37
        /*0002*/ 	.short	(.L_2659 - .L_2658)
.L_2658:
        /*0004*/ 	.word	0x00000082


	//----- nvinfo : EIATTR_KPARAM_INFO
	.align		4
.L_2659:
        /*0008*/ 	.byte	0x04, 0x17
        /*000a*/ 	.short	(.L_2661 - .L_2660)
.L_2660:
        /*000c*/ 	.word	0x00000000
        /*0010*/ 	.short	0x0000
        /*0012*/ 	.short	0x0000
        /*0014*/ 	.byte	0x00, 0xf0, 0xa1, 0x04


	//----- nvinfo : EIATTR_SPARSE_MMA_MASK
	.align		4
.L_2661:
        /*0018*/ 	.byte	0x03, 0x50
        /*001a*/ 	.short	0x0000


	//----- nvinfo : EIATTR_MAXREG_COUNT
	.align		4
        /*001c*/ 	.byte	0x03, 0x1b
        /*001e*/ 	.short	0x00ff


	//----- nvinfo : EIATTR_NUM_BARRIERS
	.align		4
        /*0020*/ 	.byte	0x02, 0x4c
        /*0022*/ 	.byte	0x01
	.zero		1


	//----- nvinfo : EIATTR_MERCURY_ISA_VERSION
	.align		4
        /*0024*/ 	.byte	0x03, 0x5f
        /*0026*/ 	.short	0x0101


	//----- nvinfo : EIATTR_COOP_GROUP_MASK_REGIDS
	.align		4
        /*0028*/ 	.byte	0x04, 0x29
        /*002a*/ 	.short	(.L_2663 - .L_2662)


	//   ....[0]....
.L_2662:
        /*002c*/ 	.word	0xffffffff


	//   ....[1]....
        /*0030*/ 	.word	0xffffffff


	//   ....[2]....
        /*0034*/ 	.word	0xffffffff


	//   ....[3]....
        /*0038*/ 	.word	0xffffffff


	//   ....[4]....
        /*003c*/ 	.word	0xffffffff


	//   ....[5]....
        /*0040*/ 	.word	0xffffffff


	//   ....[6]....
        /*0044*/ 	.word	0xffffffff


	//   ....[7]....
        /*0048*/ 	.word	0xffffffff


	//   ....[8]....
        /*004c*/ 	.word	0xffffffff


	//   ....[9]....
        /*0050*/ 	.word	0xffffffff


	//----- nvinfo : EIATTR_COOP_GROUP_INSTR_OFFSETS
	.align		4
.L_2663:
        /*0054*/ 	.byte	0x04, 0x28
        /*0056*/ 	.short	(.L_2665 - .L_2664)


	//   ....[0]....
.L_2664:
        /*0058*/ 	.word	0x00001d80


	//   ....[1]....
        /*005c*/ 	.word	0x00001db0


	//   ....[2]....
        /*0060*/ 	.word	0x00001de0


	//   ....[3]....
        /*0064*/ 	.word	0x00001df0


	//   ....[4]....
        /*0068*/ 	.word	0x00001e20


	//   ....[5]....
        /*006c*/ 	.word	0x00001e30


	//   ....[6]....
        /*0070*/ 	.word	0x00001e60


	//   ....[7]....
        /*0074*/ 	.word	0x00001e70


	//   ....[8]....
        /*0078*/ 	.word	0x00001ea0


	//   ....[9]....
        /*007c*/ 	.word	0x00001eb0


	//----- nvinfo : EIATTR_VRC_CTA_INIT_COUNT
	.align		4
.L_2665:
        /*0080*/ 	.byte	0x02, 0x4a
	.zero		1
	.zero		1


	//----- nvinfo : EIATTR_EXIT_INSTR_OFFSETS
	.align		4
        /*0084*/ 	.byte	0x04, 0x1c
        /*0086*/ 	.short	(.L_2667 - .L_2666)


	//   ....[0]....
.L_2666:
        /*0088*/ 	.word	0x00004f90


	//   ....[1]....
        /*008c*/ 	.word	0x00005030


	//----- nvinfo : EIATTR_MAX_THREADS
	.align		4
.L_2667:
        /*0090*/ 	.byte	0x04, 0x05
        /*0092*/ 	.short	(.L_2669 - .L_2668)
.L_2668:
        /*0094*/ 	.word	0x00000100
        /*0098*/ 	.word	0x00000001
        /*009c*/ 	.word	0x00000001


	//----- nvinfo : EIATTR_CRS_STACK_SIZE
	.align		4
.L_2669:
        /*00a0*/ 	.byte	0x04, 0x1e
        /*00a2*/ 	.short	(.L_2671 - .L_2670)
.L_2670:
        /*00a4*/ 	.word	0x00000000


	//----- nvinfo : EIATTR_CBANK_PARAM_SIZE
	.align		4
.L_2671:
        /*00a8*/ 	.byte	0x03, 0x19
        /*00aa*/ 	.short	0x0128


	//----- nvinfo : EIATTR_PARAM_CBANK
	.align		4
        /*00ac*/ 	.byte	0x04, 0x0a
        /*00ae*/ 	.short	(.L_2673 - .L_2672)
	.align		4
.L_2672:
        /*00b0*/ 	.word	index@(.nv.constant0._ZN10layer_norm13ln_bwd_kernelINS_13Kernel_traitsIf13__nv_bfloat16fS2_fjLj8192ELj1ELj1ELj8ELj16ENS_18Kernel_traits_baseILj8192EfS2_fS2_fjLj256EEEEELb0ELb0ELb0ELb0EEEvNS_9BwdParamsE)
        /*00b4*/ 	.short	0x0380
        /*00b6*/ 	.short	0x0128


	//----- nvinfo : EIATTR_SW_WAR
	.align		4
.L_2673:
        /*00b8*/ 	.byte	0x04, 0x36
        /*00ba*/ 	.short	(.L_2675 - .L_2674)
.L_2674:
        /*00bc*/ 	.word	0x00000008
.L_2675:


//--------------------- .nv.info._ZN10layer_norm13ln_bwd_kernelINS_13Kernel_traitsIf13__nv_bfloat16fS2_fjLj8192ELj1ELj1ELj8ELj16ENS_18Kernel_traits_baseILj8192EfS2_fS2_fjLj256EEEEELb0ELb0ELb0ELb1EEEvNS_9BwdParamsE --------------------------
	.section	.nv.info._ZN10layer_norm13ln_bwd_kernelINS_13Kernel_traitsIf13__nv_bfloat16fS2_fjLj8192ELj1ELj1ELj8ELj16ENS_18Kernel_traits_baseILj8192EfS2_fS2_fjLj256EEEEELb0ELb0ELb0ELb1EEEvNS_9BwdParamsE,"",@"SHT_CUDA_INFO"
	.sectionflags	@""
	.align	4


	//----- nvinfo : EIATTR_CUDA_API_VERSION
	.align		4
        /*0000*/ 	.byte	0x04, 0x37
        /*0002*/ 	.short	(.L_2677 - .L_2676)
.L_2676:
        /*0004*/ 	.word	0x00000082


	//----- nvinfo : EIATTR_KPARAM_INFO
	.align		4
.L_2677:
        /*0008*/ 	.byte	0x04, 0x17
        /*000a*/ 	.short	(.L_2679 - .L_2678)
.L_2678:
        /*000c*/ 	.word	0x00000000
        /*0010*/ 	.short	0x0000
        /*0012*/ 	.short	0x0000
        /*0014*/ 	.byte	0x00, 0xf0, 0xa1, 0x04


	//----- nvinfo : EIATTR_SPARSE_MMA_MASK
	.align		4
.L_2679:
        /*0018*/ 	.byte	0x03, 0x50
        /*001a*/ 	.short	0x0000


	//----- nvinfo : EIATTR_MAXREG_COUNT
	.align		4
        /*001c*/ 	.byte	0x03, 0x1b
        /*001e*/ 	.short	0x00ff


	//----- nvinfo : EIATTR_NUM_BARRIERS
	.align		4
        /*0020*/ 	.byte	0x02, 0x4c
        /*0022*/ 	.byte	0x01
	.zero		1


	//----- nvinfo : EIATTR_MERCURY_ISA_VERSION
	.align		4
        /*0024*/ 	.byte	0x03, 0x5f
        /*0026*/ 	.short	0x0101


	//----- nvinfo : EIATTR_COOP_GROUP_MASK_REGIDS
	.align		4
        /*0028*/ 	.byte	0x04, 0x29
        /*002a*/ 	.short	(.L_2681 - .L_2680)


	//   ....[0]....
.L_2680:
        /*002c*/ 	.word	0xffffffff


	//   ....[1]....
        /*0030*/ 	.word	0xffffffff


	//   ....[2]....
        /*0034*/ 	.word	0xffffffff


	//   ....[3]....
        /*0038*/ 	.word	0xffffffff


	//   ....[4]....
        /*003c*/ 	.word	0xffffffff


	//   ....[5]....
        /*0040*/ 	.word	0xffffffff


	//   ....[6]....
        /*0044*/ 	.word	0xffffffff


	//   ....[7]....
        /*0048*/ 	.word	0xffffffff


	//   ....[8]....
        /*004c*/ 	.word	0xffffffff


	//   ....[9]....
        /*0050*/ 	.word	0xffffffff


	//----- nvinfo : EIATTR_COOP_GROUP_INSTR_OFFSETS
	.align		4
.L_2681:
        /*0054*/ 	.byte	0x04, 0x28
        /*0056*/ 	.short	(.L_2683 - .L_2682)


	//   ....[0]....
.L_2682:
        /*0058*/ 	.word	0x00001670


	//   ....[1]....
        /*005c*/ 	.word	0x00001680


	//   ....[2]....
        /*0060*/ 	.word	0x000016b0


	//   ....[3]....
        /*0064*/ 	.word	0x000016c0


	//   ....[4]....
        /*0068*/ 	.word	0x000016f0


	//   ....[5]....
        /*006c*/ 	.word	0x00001700


	//   ....[6]....
        /*0070*/ 	.word	0x00001730


	//   ....[7]....
        /*0074*/ 	.word	0x00001740


	//   ....[8]....
        /*0078*/ 	.word	0x00001780


	//   ....[9]....
        /*007c*/ 	.word	0x00001790


	//----- nvinfo : EIATTR_VRC_CTA_INIT_COUNT
	.align		4
.L_2683:
        /*0080*/ 	.byte	0x02, 0x4a
	.zero		1
	.zero		1


	//----- nvinfo : EIATTR_EXIT_INSTR_OFFSETS
	.align		4
        /*0084*/ 	.byte	0x04, 0x1c
        /*0086*/ 	.short	(.L_2685 - .L_2684)


	//   ....[0]....
.L_2684:
        /*0088*/ 	.word	0x00004d30


	//----- nvinfo : EIATTR_MAX_THREADS
	.align		4
.L_2685:
        /*008c*/ 	.byte	0x04, 0x05
        /*008e*/ 	.short	(.L_2687 - .L_2686)
.L_2686:
        /*0090*/ 	.word	0x00000100
        /*0094*/ 	.word	0x00000001
        /*0098*/ 	.word	0x00000001


	//----- nvinfo : EIATTR_CRS_STACK_SIZE
	.align		4
.L_2687:
        /*009c*/ 	.byte	0x04, 0x1e
        /*009e*/ 	.short	(.L_2689 - .L_2688)
.L_2688:
        /*00a0*/ 	.word	0x00000000


	//----- nvinfo : EIATTR_CBANK_PARAM_SIZE
	.align		4
.L_2689:
        /*00a4*/ 	.byte	0x03, 0x19
        /*00a6*/ 	.short	0x0128


	//----- nvinfo : EIATTR_PARAM_CBANK
	.align		4
        /*00a8*/ 	.byte	0x04, 0x0a
        /*00aa*/ 	.short	(.L_2691 - .L_2690)
	.align		4
.L_2690:
        /*00ac*/ 	.word	index@(.nv.constant0._ZN10layer_norm13ln_bwd_kernelINS_13Kernel_traitsIf13__nv_bfloat16fS2_fjLj8192ELj1ELj1ELj8ELj16ENS_18Kernel_traits_baseILj8192EfS2_fS2_fjLj256EEEEELb0ELb0ELb0ELb1EEEvNS_9BwdParamsE)
        /*00b0*/ 	.short	0x0380
        /*00b2*/ 	.short	0x0128


	//----- nvinfo : EIATTR_SW_WAR
	.align		4
.L_2691:
        /*00b4*/ 	.byte	0x04, 0x36
        /*00b6*/ 	.short	(.L_2693 - .L_2692)
.L_2692:
        /*00b8*/ 	.word	0x00000008
.L_2693:


//--------------------- .nv.info._ZN10layer_norm13ln_bwd_kernelINS_13Kernel_traitsIf13__nv_bfloat16fS2_fjLj8192ELj1ELj1ELj8ELj16ENS_18Kernel_traits_baseILj8192EfS2_fS2_fjLj256EEEEELb0ELb0ELb1ELb0EEEvNS_9BwdParamsE --------------------------
	.section	.nv.info._ZN10layer_norm13ln_bwd_kernelINS_13Kernel_traitsIf13__nv_bfloat16fS2_fjLj8192ELj1ELj1ELj8ELj16ENS_18Kernel_traits_baseILj8192EfS2_fS2_fjLj256EEEEELb0ELb0ELb1ELb0EEEvNS_9BwdParamsE,"",@"SHT_CUDA_INFO"
	.sectionflags	@""
	.align	4


	//----- nvinfo : EIATTR_CUDA_API_VERSION
	.align		4
        /*0000*/ 	.byte	0x04, 0x37
        /*0002*/ 	.short	(.L_2695 - .L_2694)
.L_2694:
        /*0004*/ 	.word	0x00000082


	//----- nvinfo : EIATTR_KPARAM_INFO
	.align		4
.L_2695:
        /*0008*/ 	.byte	0x04, 0x17
        /*000a*/ 	.short	(.L_2697 - .L_2696)
.L_2696:
        /*000c*/ 	.word	0x00000000
        /*0010*/ 	.short	0x0000
        /*0012*/ 	.short	0x0000
        /*0014*/ 	.byte	0x00, 0xf0, 0xa1, 0x04


	//----- nvinfo : EIATTR_SPARSE_MMA_MASK
	.align		4
.L_2697:
        /*0018*/ 	.byte	0x03, 0x50
        /*001a*/ 	.short	0x0000


	//----- nvinfo : EIATTR_MAXREG_COUNT
	.align		4
        /*001c*/ 	.byte	0x03, 0x1b
        /*001e*/ 	.short	0x00ff


	//----- nvinfo : EIATTR_NUM_BARRIERS
	.align		4
        /*0020*/ 	.byte	0x02, 0x4c
        /*0022*/ 	.byte	0x01
	.zero		1


	//----- nvinfo : EIATTR_MERCURY_ISA_VERSION
	.align		4
        /*0024*/ 	.byte	0x03, 0x5f
        /*0026*/ 	.short	0x0101


	//----- nvinfo : EIATTR_COOP_GROUP_MASK_REGIDS
	.align		4
        /*0028*/ 	.byte	0x04, 0x29
        /*002a*/ 	.short	(.L_2699 - .L_2698)


	//   ....[0]....
.L_2698:
        /*002c*/ 	.word	0xffffffff


	//   ....[1]....
        /*0030*/ 	.word	0xffffffff


	//   ....[2]....
        /*0034*/ 	.word	0xffffffff


	//   ....[3]....
        /*0038*/ 	.word	0xffffffff


	//   ....[4]....
        /*003c*/ 	.word	0xffffffff


	//   ....[5]....
        /*0040*/ 	.word	0xffffffff


	//   ....[6]....
        /*0044*/ 	.word	0xffffffff


	//   ....[7]....
        /*0048*/ 	.word	0xffffffff


	//   ....[8]....
        /*004c*/ 	.word	0xffffffff


	//   ....[9]....
        /*0050*/ 	.word	0xffffffff


	//----- nvinfo : EIATTR_COOP_GROUP_INSTR_OFFSETS
	.align		4
.L_2699:
        /*0054*/ 	.byte	0x04, 0x28
        /*0056*/ 	.short	(.L_2701 - .L_2700)


	//   ....[0]....
.L_2700:
        /*0058*/ 	.word	0x00002080


	//   ....[1]....
        /*005c*/ 	.word	0x000020b0


	//   ....[2]....
        /*0060*/ 	.word	0x000020e0


	//   ....[3]....
        /*0064*/ 	.word	0x000020f0


	//   ....[4]....
        /*0068*/ 	.word	0x00002120


	//   ....[5]....
        /*006c*/ 	.word	0x00002130


	//   ....[6]....
        /*0070*/ 	.word	0x00002160


	//   ....[7]....
        /*0074*/ 	.word	0x00002170


	//   ....[8]....
        /*0078*/ 	.word	0x000021a0


	//   ....[9]....
        /*007c*/ 	.word	0x000021b0


	//----- nvinfo : EIATTR_VRC_CTA_INIT_COUNT
	.align		4
.L_2701:
        /*0080*/ 	.byte	0x02, 0x4a
	.zero		1
	.zero		1


	//----- nvinfo : EIATTR_EXIT_INSTR_OFFSETS
	.align		4
        /*0084*/ 	.byte	0x04, 0x1c
        /*0086*/ 	.short	(.L_2703 - .L_2702)


	//   ....[0]....
.L_2702:
        /*0088*/ 	.word	0x00007960


	//   ....[1]....
        /*008c*/ 	.word	0x00007a00


	//----- nvinfo : EIATTR_MAX_THREADS
	.align		4
.L_2703:
        /*0090*/ 	.byte	0x04, 0x05
        /*0092*/ 	.short	(.L_2705 - .L_2704)
.L_2704:
        /*0094*/ 	.word	0x00000100
        /*0098*/ 	.word	0x00000001
        /*009c*/ 	.word	0x00000001


	//----- nvinfo : EIATTR_CRS_STACK_SIZE
	.align		4
.L_2705:
        /*00a0*/ 	.byte	0x04, 0x1e
        /*00a2*/ 	.short	(.L_2707 - .L_2706)
.L_2706:
        /*00a4*/ 	.word	0x00000000


	//----- nvinfo : EIATTR_CBANK_PARAM_SIZE
	.align		4
.L_2707:
        /*00a8*/ 	.byte	0x03, 0x19
        /*00aa*/ 	.short	0x0128


	//----- nvinfo : EIATTR_PARAM_CBANK
	.align		4
        /*00ac*/ 	.byte	0x04, 0x0a
        /*00ae*/ 	.short	(.L_2709 - .L_2708)
	.align		4
.L_2708:
        /*00b0*/ 	.word	index@(.nv.constant0._ZN10layer_norm13ln_bwd_kernelINS_13Kernel_traitsIf13__nv_bfloat16fS2_fjLj8192ELj1ELj1ELj8ELj16ENS_18Kernel_traits_baseILj8192EfS2_fS2_fjLj256EEEEELb0ELb0ELb1ELb0EEEvNS_9BwdParamsE)
        /*00b4*/ 	.short	0x0380
        /*00b6*/ 	.short	0x0128


	//----- nvinfo : EIATTR_SW_WAR
	.align		4
.L_2709:
        /*00b8*/ 	.byte	0x04, 0x36
        /*00ba*/ 	.short	(.L_2711 - .L_2710)
.L_2710:
        /*00bc*/ 	.word	0x00000008
.L_2711:


//--------------------- .nv.info._ZN10layer_norm13ln_bwd_kernelINS_13Kernel_traitsIf13__nv_bfloat16fS2_fjLj8192ELj1ELj1ELj8ELj16ENS_18Kernel_traits_baseILj8192EfS2_fS2_fjLj256EEEEELb0ELb0ELb1ELb1EEEvNS_9BwdParamsE --------------------------
	.section	.nv.info._ZN10layer_norm13ln_bwd_kernelINS_13Kernel_traitsIf13__nv_bfloat16fS2_fjLj8192ELj1ELj1ELj8ELj16ENS_18Kernel_traits_baseILj8192EfS2_fS2_fjLj256EEEEELb0ELb0ELb1ELb1EEEvNS_9BwdParamsE,"",@"SHT_CUDA_INFO"
	.sectionflags	@""
	.align	4


	//----- nvinfo : EIATTR_CUDA_API_VERSION
	.align		4
        /*0000*/ 	.byte	0x04, 0x37
        /*0002*/ 	.short	(.L_2713 - .L_2712)
.L_2712:
        /*0004*/ 	.word	0x00000082


	//----- nvinfo : EIATTR_KPARAM_INFO
	.align		4
.L_2713:
        /*0008*/ 	.byte	0x04, 0x17
        /*000a*/ 	.short	(.L_2715 - .L_2714)
.L_2714:
        /*000c*/ 	.word	0x00000000
        /*0010*/ 	.short	0x0000
        /*0012*/ 	.short	0x0000
        /*0014*/ 	.byte	0x00, 0xf0, 0xa1, 0x04


	//----- nvinfo : EIATTR_SPARSE_MMA_MASK
	.align		4
.L_2715:
        /*0018*/ 	.byte	0x03, 0x50
        /*001a*/ 	.short	0x0000


	//----- nvinfo : EIATTR_MAXREG_COUNT
	.align		4
        /*001c*/ 	.byte	0x03, 0x1b
        /*001e*/ 	.short	0x00ff


	//----- nvinfo : EIATTR_NUM_BARRIERS
	.align		4
        /*0020*/ 	.byte	0x02, 0x4c
        /*0022*/ 	.byte	0x01
	.zero		1


	//----- nvinfo : EIATTR_MERCURY_ISA_VERSION
	.align		4
        /*0024*/ 	.byte	0x03, 0x5f
        /*0026*/ 	.short	0x0101


	//----- nvinfo : EIATTR_COOP_GROUP_MASK_REGIDS
	.align		4
        /*0028*/ 	.byte	0x04, 0x29
        /*002a*/ 	.short	(.L_2717 - .L_2716)


	//   ....[0]....
.L_2716:
        /*002c*/ 	.word	0xffffffff


	//   ....[1]....
        /*0030*/ 	.word	0xffffffff


	//   ....[2]....
        /*0034*/ 	.word	0xffffffff


	//   ....[3]....
        /*0038*/ 	.word	0xffffffff


	//   ....[4]....
        /*003c*/ 	.word	0xffffffff


	//   ....[5]....
        /*0040*/ 	.word	0xffffffff


	//   ....[6]....
        /*0044*/ 	.word	0xffffffff


	//   ....[7]....
        /*0048*/ 	.word	0xffffffff


	//   ....[8]....
        /*004c*/ 	.word	0xffffffff


	//   ....[9]....
        /*0050*/ 	.word	0xffffffff


	//----- nvinfo : EIATTR_COOP_GROUP_INSTR_OFFSETS
	.align		4
.L_2717:
        /*0054*/ 	.byte	0x04, 0x28
        /*0056*/ 	.short	(.L_2719 - .L_2718)


	//   ....[0]....
.L_2718:
        /*0058*/ 	.word	0x00001ae0


	//   ....[1]....
        /*005c*/ 	.word	0x00001b00


	//   ....[2]....
        /*0060*/ 	.word	0x00001b40


	//   ....[3]....
        /*0064*/ 	.word	0x00001b50


	//   ....[4]....
        /*0068*/ 	.word	0x00001b80


	//   ....[5]....
        /*006c*/ 	.word	0x00001ba0


	//   ....[6]....
        /*0070*/ 	.word	0x00001bd0


	//   ....[7]....
        /*0074*/ 	.word	0x00001be0


	//   ....[8]....
        /*0078*/ 	.word	0x00001c10


	//   ....[9]....
        /*007c*/ 	.word	0x00001c20


	//----- nvinfo : EIATTR_VRC_CTA_INIT_COUNT
	.align		4
.L_2719:
        /*0080*/ 	.byte	0x02, 0x4a
	.zero		1
	.zero		1


	//----- nvinfo : EIATTR_EXIT_INSTR_OFFSETS
	.align		4
        /*0084*/ 	.byte	0x04, 0x1c
        /*0086*/ 	.short	(.L_2721 - .L_2720)


	//   ....[0]....
.L_2720:
        /*0088*/ 	.word	0x00007160


	//----- nvinfo : EIATTR_MAX_THREADS
	.align		4
.L_2721:
        /*008c*/ 	.byte	0x04, 0x05
        /*008e*/ 	.short	(.L_2723 - .L_2722)
.L_2722:
        /*0090*/ 	.word	0x00000100
        /*0094*/ 	.word	0x00000001
        /*0098*/ 	.word	0x00000001


	//----- nvinfo : EIATTR_CRS_STACK_SIZE
	.align		4
.L_2723:
        /*009c*/ 	.byte	0x04, 0x1e
        /*009e*/ 	.short	(.L_2725 - .L_2724)
.L_2724:
        /*00a0*/ 	.word	0x00000000


	//----- nvinfo : EIATTR_CBANK_PARAM_SIZE
	.align		4
.L_2725:
        /*00a4*/ 	.byte	0x03, 0x19
        /*00a6*/ 	.short	0x0128


	//----- nvinfo : EIATTR_PARAM_CBANK
	.align		4
        /*00a8*/ 	.byte	0x04, 0x0a
        /*00aa*/ 	.short	(.L_2727 - .L_2726)
	.align		4
.L_2726:
        /*00ac*/ 	.word	index@(.nv.constant0._ZN10layer_norm13ln_bwd_kernelINS_13Kernel_traitsIf13__nv_bfloat16fS2_fjLj8192ELj1ELj1ELj8ELj16ENS_18Kernel_traits_baseILj8192EfS2_fS2_fjLj256EEEEELb0ELb0ELb1ELb1EEEvNS_9BwdParamsE)
        /*00b0*/ 	.short	0x0380
        /*00b2*/ 	.short	0x0128


	//----- nvinfo : EIATTR_SW_WAR
	.align		4
.L_2727:
        /*00b4*/ 	.byte	0x04, 0x36
        /*00b6*/ 	.short	(.L_2729 - .L_2728)
.L_2728:
        /*00b8*/ 	.word	0x00000008
.L_2729:


//--------------------- .nv.info._ZN10layer_norm13ln_bwd_kernelINS_13Kernel_traitsIf13__nv_bfloat16fS2_fjLj8192ELj1ELj1ELj8ELj16ENS_18Kernel_traits_baseILj8192EfS2_fS2_fjLj256EEEEELb0ELb1ELb0ELb0EEEvNS_9BwdParamsE --------------------------
	.section	.nv.info._ZN10layer_norm13ln_bwd_kernelINS_13Kernel_traitsIf13__nv_bfloat16fS2_fjLj8192ELj1ELj1ELj8ELj16ENS_18Kernel_traits_baseILj8192EfS2_fS2_fjLj256EEEEELb0ELb1ELb0ELb0EEEvNS_9BwdParamsE,"",@"SHT_CUDA_INFO"
	.sectionflags	@""
	.align	4


	//----- nvinfo : EIATTR_CUDA_API_VERSION
	.align		4
        /*0000*/ 	.byte	0x04, 0x37
        /*0002*/ 	.short	(.L_2731 - .L_2730)
.L_2730:
        /*0004*/ 	.word	0x00000082


	//----- nvinfo : EIATTR_KPARAM_INFO
	.align		4
.L_2731:
        /*0008*/ 	.byte	0x04, 0x17
        /*000a*/ 	.short	(.L_2733 - .L_2732)
.L_2732:
        /*000c*/ 	.word	0x00000000
        /*0010*/ 	.short	0x0000
        /*0012*/ 	.short	0x0000
        /*0014*/ 	.byte	0x00, 0xf0, 0xa1, 0x04


	//----- nvinfo : EIATTR_SPARSE_MMA_MASK
	.align		4
.L_2733:
        /*0018*/ 	.byte	0x03, 0x50
        /*001a*/ 	.short	0x0000


	//----- nvinfo : EIATTR_MAXREG_COUNT
	.align		4
        /*001c*/ 	.byte	0x03, 0x1b
        /*001e*/ 	.short	0x00ff


	//----- nvinfo : EIATTR_NUM_BARRIERS
	.align		4
        /*0020*/ 	.byte	0x02, 0x4c
        /*0022*/ 	.byte	0x01
	.zero		1


	//----- nvinfo : EIATTR_ANNOTATIONS
	.align		4
        /*0024*/ 	.byte	0x04, 0x55
        /*0026*/ 	.short	(.L_2735 - .L_2734)


	//   ....[0]....
.L_2734:
        /* <DEDUP_REMOVED lines=33> */


	//----- nvinfo : EIATTR_MERCURY_ISA_VERSION
	.align		4
.L_2735:
        /*0228*/ 	.byte	0x03, 0x5f
        /*022a*/ 	.short	0x0101


	//----- nvinfo : EIATTR_COOP_GROUP_MASK_REGIDS
	.align		4
        /*022c*/ 	.byte	0x04, 0x29
        /*022e*/ 	.short	(.L_2737 - .L_2736)


	//   ....[0]....
.L_2736:
        /*0230*/ 	.word	0xffffffff


	//   ....[1]....
        /*0234*/ 	.word	0xffffffff


	//   ....[2]....
        /*0238*/ 	.word	0xffffffff


	//   ....[3]....
        /*023c*/ 	.word	0xffffffff


	//   ....[4]....
        /*0240*/ 	.word	0xffffffff


	//   ....[5]....
        /*0244*/ 	.word	0xffffffff


	//   ....[6]....
        /*0248*/ 	.word	0xffffffff


	//   ....[7]....
        /*024c*/ 	.word	0xffffffff


	//   ....[8]....
        /*0250*/ 	.word	0xffffffff


	//   ....[9]....
        /*0254*/ 	.word	0xffffffff


	//----- nvinfo : EIATTR_COOP_GROUP_INSTR_OFFSETS
	.align		4
.L_2737:
        /*0258*/ 	.byte	0x04, 0x28
        /*025a*/ 	.short	(.L_2739 - .L_2738)


	//   ....[0]....
.L_2738:
        /*025c*/ 	.word	0x00002560


	//   ....[1]....
        /*0260*/ 	.word	0x00002590


	//   ....[2]....
        /*0264*/ 	.word	0x000025c0


	//   ....[3]....
        /*0268*/ 	.word	0x000025e0


	//   ....[4]....
        /*026c*/ 	.word	0x00002600


	//   ....[5]....
        /*0270*/ 	.word	0x00002620


	//   ....[6]....
        /*0274*/ 	.word	0x00002640


	//   ....[7]....
        /*0278*/ 	.word	0x00002660


	//   ....[8]....
        /*027c*/ 	.word	0x00002680


	//   ....[9]....
        /*0280*/ 	.word	0x000026a0


	//----- nvinfo : EIATTR_VRC_CTA_INIT_COUNT
	.align		4
.L_2739:
        /*0284*/ 	.byte	0x02, 0x4a
	.zero		1
	.zero		1


	//----- nvinfo : EIATTR_EXIT_INSTR_OFFSETS
	.align		4
        /*0288*/ 	.byte	0x04, 0x1c
        /*028a*/ 	.short	(.L_2741 - .L_2740)


	//   ....[0]....
.L_2740:
        /*028c*/ 	.word	0x000074d0


	//   ....[1]....
        /*0290*/ 	.word	0x000075a0


	//----- nvinfo : EIATTR_MAX_THREADS
	.align		4
.L_2741:
        /*0294*/ 	.byte	0x04, 0x05
        /*0296*/ 	.short	(.L_2743 - .L_2742)
.L_2742:
        /*0298*/ 	.word	0x00000100
        /*029c*/ 	.word	0x00000001
        /*02a0*/ 	.word	0x00000001


	//----- nvinfo : EIATTR_CRS_STACK_SIZE
	.align		4
.L_2743:
        /*02a4*/ 	.byte	0x04, 0x1e
        /*02a6*/ 	.short	(.L_2745 - .L_2744)
.L_2744:
        /*02a8*/ 	.word	0x00000000


	//----- nvinfo : EIATTR_CBANK_PARAM_SIZE
	.align		4
.L_2745:
        /*02ac*/ 	.byte	0x03, 0x19
        /*02ae*/ 	.short	0x0128


	//----- nvinfo : EIATTR_PARAM_CBANK
	.align		4
        /*02b0*/ 	.byte	0x04, 0x0a
        /*02b2*/ 	.short	(.L_2747 - .L_2746)
	.align		4
.L_2746:
        /*02b4*/ 	.word	index@(.nv.constant0._ZN10layer_norm13ln_bwd_kernelINS_13Kernel_traitsIf13__nv_bfloat16fS2_fjLj8192ELj1ELj1ELj8ELj16ENS_18Kernel_traits_baseILj8192EfS2_fS2_fjLj256EEEEELb0ELb1ELb0ELb0EEEvNS_9BwdParamsE)
        /*02b8*/ 	.short	0x0380
        /*02ba*/ 	.short	0x0128


	//----- nvinfo : EIATTR_SW_WAR
	.align		4
.L_2747:
        /*02bc*/ 	.byte	0x04, 0x36
        /*02be*/ 	.short	(.L_2749 - .L_2748)
.L_2748:
        /*02c0*/ 	.word	0x00000008
.L_2749:


//--------------------- .nv.info._ZN10layer_norm13ln_bwd_kernelINS_13Kernel_traitsIf13__nv_bfloat16fS2_fjLj8192ELj1ELj1ELj8ELj16ENS_18Kernel_traits_baseILj8192EfS2_fS2_fjLj256EEEEELb0ELb1ELb0ELb1EEEvNS_9BwdParamsE --------------------------
	.section	.nv.info._ZN10layer_norm13ln_bwd_kernelINS_13Kernel_traitsIf13__nv_bfloat16fS2_fjLj8192ELj1ELj1ELj8ELj16ENS_18Kernel_traits_baseILj8192EfS2_fS2_fjLj256EEEEELb0ELb1ELb0ELb1EEEvNS_9BwdParamsE,"",@"SHT_CUDA_INFO"
	.sectionflags	@""
	.align	4


	//----- nvinfo : EIATTR_CUDA_API_VERSION
	.align		4
        /*0000*/ 	.byte	0x04, 0x37
        /*0002*/ 	.short	(.L_2751 - .L_2750)
.L_2750:
        /*0004*/ 	.word	0x00000082


	//----- nvinfo : EIATTR_KPARAM_INFO
	.align		4
.L_2751:
        /*0008*/ 	.byte	0x04, 0x17
        /*000a*/ 	.short	(.L_2753 - .L_2752)
.L_2752:
        /*000c*/ 	.word	0x00000000
        /*0010*/ 	.short	0x0000
        /*0012*/ 	.short	0x0000
        /*0014*/ 	.byte	0x00, 0xf0, 0xa1, 0x04


	//----- nvinfo : EIATTR_SPARSE_MMA_MASK
	.align		4
.L_2753:
        /*0018*/ 	.byte	0x03, 0x50
        /*001a*/ 	.short	0x0000


	//----- nvinfo : EIATTR_MAXREG_COUNT
	.align		4
        /*001c*/ 	.byte	0x03, 0x1b
        /*001e*/ 	.short	0x00ff


	//----- nvinfo : EIATTR_NUM_BARRIERS
	.align		4
        /*0020*/ 	.byte	0x02, 0x4c
        /*0022*/ 	.byte	0x01
	.zero		1


	//----- nvinfo : EIATTR_ANNOTATIONS
	.align		4
        /*0024*/ 	.byte	0x04, 0x55
        /*0026*/ 	.short	(.L_2755 - .L_2754)


	//   ....[0]....
.L_2754:
        /* <DEDUP_REMOVED lines=55> */


	//----- nvinfo : EIATTR_MERCURY_ISA_VERSION
	.align		4
.L_2755:
        /*0388*/ 	.byte	0x03, 0x5f
        /*038a*/ 	.short	0x0101


	//----- nvinfo : EIATTR_COOP_GROUP_MASK_REGIDS
	.align		4
        /*038c*/ 	.byte	0x04, 0x29
        /*038e*/ 	.short	(.L_2757 - .L_2756)


	//   ....[0]....
.L_2756:
        /*0390*/ 	.word	0xffffffff


	//   ....[1]....
        /*0394*/ 	.word	0xffffffff


	//   ....[2]....
        /*0398*/ 	.word	0xffffffff


	//   ....[3]....
        /*039c*/ 	.word	0xffffffff


	//   ....[4]....
        /*03a0*/ 	.word	0xffffffff


	//   ....[5]....
        /*03a4*/ 	.word	0xffffffff


	//   ....[6]....
        /*03a8*/ 	.word	0xffffffff


	//   ....[7]....
        /*03ac*/ 	.word	0xffffffff


	//   ....[8]....
        /*03b0*/ 	.word	0xffffffff


	//   ....[9]....
        /*03b4*/ 	.word	0xffffffff


	//----- nvinfo : EIATTR_COOP_GROUP_INSTR_OFFSETS
	.align		4
.L_2757:
        /*03b8*/ 	.byte	0x04, 0x28
        /*03ba*/ 	.short	(.L_2759 - .L_2758)


	//   ....[0]....
.L_2758:
        /*03bc*/ 	.word	0x00001e30


	//   ....[1]....
        /*03c0*/ 	.word	0x00001ef0


	//   ....[2]....
        /*03c4*/ 	.word	0x00001f10


	//   ....[3]....
        /*03c8*/ 	.word	0x00001f30


	//   ....[4]....
        /*03cc*/ 	.word	0x00001f50


	//   ....[5]....
        /*03d0*/ 	.word	0x00001f70


	//   ....[6]....
        /*03d4*/ 	.word	0x00001f90


	//   ....[7]....
        /*03d8*/ 	.word	0x00001fb0


	//   ....[8]....
        /*03dc*/ 	.word	0x00001fe0


	//   ....[9]....
        /*03e0*/ 	.word	0x00002010


	//----- nvinfo : EIATTR_VRC_CTA_INIT_COUNT
	.align		4
.L_2759:
        /*03e4*/ 	.byte	0x02, 0x4a
	.zero		1
	.zero		1


	//----- nvinfo : EIATTR_EXIT_INSTR_OFFSETS
	.align		4
        /*03e8*/ 	.byte	0x04, 0x1c
        /*03ea*/ 	.short	(.L_2761 - .L_2760)


	//   ....[0]....
.L_2760:
        /*03ec*/ 	.word	0x00007680


	//----- nvinfo : EIATTR_MAX_THREADS
	.align		4
.L_2761:
        /*03f0*/ 	.byte	0x04, 0x05
        /*03f2*/ 	.short	(.L_2763 - .L_2762)
.L_2762:
        /*03f4*/ 	.word	0x00000100
        /*03f8*/ 	.word	0x00000001
        /*03fc*/ 	.word	0x00000001


	//----- nvinfo : EIATTR_CRS_STACK_SIZE
	.align		4
.L_2763:
        /*0400*/ 	.byte	0x04, 0x1e
        /*0402*/ 	.short	(.L_2765 - .L_2764)
.L_2764:
        /*0404*/ 	.word	0x00000000


	//----- nvinfo : EIATTR_CBANK_PARAM_SIZE
	.align		4
.L_2765:
        /*0408*/ 	.byte	0x03, 0x19
        /*040a*/ 	.short	0x0128


	//----- nvinfo : EIATTR_PARAM_CBANK
	.align		4
        /*040c*/ 	.byte	0x04, 0x0a
        /*040e*/ 	.short	(.L_2767 - .L_2766)
	.align		4
.L_2766:
        /*0410*/ 	.word	index@(.nv.constant0._ZN10layer_norm13ln_bwd_kernelINS_13Kernel_traitsIf13__nv_bfloat16fS2_fjLj8192ELj1ELj1ELj8ELj16ENS_18Kernel_traits_baseILj8192EfS2_fS2_fjLj256EEEEELb0ELb1ELb0ELb1EEEvNS_9BwdParamsE)
        /*0414*/ 	.short	0x0380
        /*0416*/ 	.short	0x0128


	//----- nvinfo : EIATTR_SW_WAR
	.align		4
.L_2767:
        /*0418*/ 	.byte	0x04, 0x36
        /*041a*/ 	.short	(.L_2769 - .L_2768)
.L_2768:
        /*041c*/ 	.word	0x00000008
.L_2769:


//--------------------- .nv.info._ZN10layer_norm13ln_bwd_kernelINS_13Kernel_traitsIf13__nv_bfloat16fS2_fjLj8192ELj1ELj1ELj8ELj16ENS_18Kernel_traits_baseILj8192EfS2_fS2_fjLj256EEEEELb0ELb1ELb1ELb0EEEvNS_9BwdParamsE --------------------------
	.section	.nv.info._ZN10layer_norm13ln_bwd_kernelINS_13Kernel_traitsIf13__nv_bfloat16fS2_fjLj8192ELj1ELj1ELj8ELj16ENS_18Kernel_traits_baseILj8192EfS2_fS2_fjLj256EEEEELb0ELb1ELb1ELb0EEEvNS_9BwdParamsE,"",@"SHT_CUDA_INFO"
	.sectionflags	@""
	.align	4


	//----- nvinfo : EIATTR_CUDA_API_VERSION
	.align		4
        /*0000*/ 	.byte	0x04, 0x37
        /*0002*/ 	.short	(.L_2771 - .L_2770)
.L_2770:
        /*0004*/ 	.word	0x00000082


	//----- nvinfo : EIATTR_KPARAM_INFO
	.align		4
.L_2771:
        /*0008*/ 	.byte	0x04, 0x17
        /*000a*/ 	.short	(.L_2773 - .L_2772)
.L_2772:
        /*000c*/ 	.word	0x00000000
        /*0010*/ 	.short	0x0000
        /*0012*/ 	.short	0x0000
        /*0014*/ 	.byte	0x00, 0xf0, 0xa1, 0x04


	//----- nvinfo : EIATTR_SPARSE_MMA_MASK
	.align		4
.L_2773:
        /*0018*/ 	.byte	0x03, 0x50
        /*001a*/ 	.short	0x0000


	//----- nvinfo : EIATTR_MAXREG_COUNT
	.align		4
        /*001c*/ 	.byte	0x03, 0x1b
        /*001e*/ 	.short	0x00ff


	//----- nvinfo : EIATTR_NUM_BARRIERS
	.align		4
        /*0020*/ 	.byte	0x02, 0x4c
        /*0022*/ 	.byte	0x01
	.zero		1


	//----- nvinfo : EIATTR_ANNOTATIONS
	.align		4
        /*0024*/ 	.byte	0x04, 0x55
        /*0026*/ 	.short	(.L_2775 - .L_2774)


	//   ....[0]....
.L_2774:
        /* <DEDUP_REMOVED lines=47> */


	//----- nvinfo : EIATTR_MERCURY_ISA_VERSION
	.align		4
.L_2775:
        /*0308*/ 	.byte	0x03, 0x5f
        /*030a*/ 	.short	0x0101


	//----- nvinfo : EIATTR_COOP_GROUP_MASK_REGIDS
	.align		4
        /*030c*/ 	.byte	0x04, 0x29
        /*030e*/ 	.short	(.L_2777 - .L_2776)


	//   ....[0]....
.L_2776:
        /*0310*/ 	.word	0xffffffff


	//   ....[1]....
        /*0314*/ 	.word	0xffffffff


	//   ....[2]....
        /*0318*/ 	.word	0xffffffff


	//   ....[3]....
        /*031c*/ 	.word	0xffffffff


	//   ....[4]....
        /*0320*/ 	.word	0xffffffff


	//   ....[5]....
        /*0324*/ 	.word	0xffffffff


	//   ....[6]....
        /*0328*/ 	.word	0xffffffff


	//   ....[7]....
        /*032c*/ 	.word	0xffffffff


	//   ....[8]....
        /*0330*/ 	.word	0xffffffff


	//   ....[9]....
        /*0334*/ 	.word	0xffffffff


	//----- nvinfo : EIATTR_COOP_GROUP_INSTR_OFFSETS
	.align		4
.L_2777:
        /*0338*/ 	.byte	0x04, 0x28
        /*033a*/ 	.short	(.L_2779 - .L_2778)


	//   ....[0]....
.L_2778:
        /*033c*/ 	.word	0x000028c0


	//   ....[1]....
        /*0340*/ 	.word	0x000028e0


	//   ....[2]....
        /*0344*/ 	.word	0x00002920


	//   ....[3]....
        /*0348*/ 	.word	0x00002950


	//   ....[4]....
        /*034c*/ 	.word	0x00002970


	//   ....[5]....
        /*0350*/ 	.word	0x00002990


	//   ....[6]....
        /*0354*/ 	.word	0x000029b0


	//   ....[7]....
        /*0358*/ 	.word	0x000029d0


	//   ....[8]....
        /*035c*/ 	.word	0x000029f0


	//   ....[9]....
        /*0360*/ 	.word	0x00002a10


	//----- nvinfo : EIATTR_VRC_CTA_INIT_COUNT
	.align		4
.L_2779:
        /*0364*/ 	.byte	0x02, 0x4a
	.zero		1
	.zero		1


	//----- nvinfo : EIATTR_EXIT_INSTR_OFFSETS
	.align		4
        /*0368*/ 	.byte	0x04, 0x1c
        /*036a*/ 	.short	(.L_2781 - .L_2780)


	//   ....[0]....
.L_2780:
        /*036c*/ 	.word	0x0000acd0


	//   ....[1]....
        /*0370*/ 	.word	0x0000ada0


	//----- nvinfo : EIATTR_MAX_THREADS
	.align		4
.L_2781:
        /*0374*/ 	.byte	0x04, 0x05
        /*0376*/ 	.short	(.L_2783 - .L_2782)
.L_2782:
        /*0378*/ 	.word	0x00000100
        /*037c*/ 	.word	0x00000001
        /*0380*/ 	.word	0x00000001


	//----- nvinfo : EIATTR_CRS_STACK_SIZE
	.align		4
.L_2783:
        /*0384*/ 	.byte	0x04, 0x1e
        /*0386*/ 	.short	(.L_2785 - .L_2784)
.L_2784:
        /*0388*/ 	.word	0x00000000


	//----- nvinfo : EIATTR_CBANK_PARAM_SIZE
	.align		4
.L_2785:
        /*038c*/ 	.byte	0x03, 0x19
        /*038e*/ 	.short	0x0128


	//----- nvinfo : EIATTR_PARAM_CBANK
	.align		4
        /*0390*/ 	.byte	0x04, 0x0a
        /*0392*/ 	.short	(.L_2787 - .L_2786)
	.align		4
.L_2786:
        /*0394*/ 	.word	index@(.nv.constant0._ZN10layer_norm13ln_bwd_kernelINS_13Kernel_traitsIf13__nv_bfloat16fS2_fjLj8192ELj1ELj1ELj8ELj16ENS_18Kernel_traits_baseILj8192EfS2_fS2_fjLj256EEEEELb0ELb1ELb1ELb0EEEvNS_9BwdParamsE)
        /*0398*/ 	.short	0x0380
        /*039a*/ 	.short	0x0128


	//----- nvinfo : EIATTR_SW_WAR
	.align		4
.L_2787:
        /*039c*/ 	.byte	0x04, 0x36
        /*039e*/ 	.short	(.L_2789 - .L_2788)
.L_2788:
        /*03a0*/ 	.word	0x00000008
.L_2789:


//--------------------- .nv.info._ZN10layer_norm13ln_bwd_kernelINS_13Kernel_traitsIf13__nv_bfloat16fS2_fjLj8192ELj1ELj1ELj8ELj16ENS_18Kernel_traits_baseILj8192EfS2_fS2_fjLj256EEEEELb0ELb1ELb1ELb1EEEvNS_9BwdParamsE --------------------------
	.section	.nv.info._ZN10layer_norm13ln_bwd_kernelINS_13Kernel_traitsIf13__nv_bfloat16fS2_fjLj8192ELj1ELj1ELj8ELj16ENS_18Kernel_traits_baseILj8192EfS2_fS2_fjLj256EEEEELb0ELb1ELb1ELb1EEEvNS_9BwdParamsE,"",@"SHT_CUDA_INFO"
	.sectionflags	@""
	.align	4


	//----- nvinfo : EIATTR_CUDA_API_VERSION
	.align		4
        /*0000*/ 	.byte	0x04, 0x37
        /*0002*/ 	.short	(.L_2791 - .L_2790)
.L_2790:
        /*0004*/ 	.word	0x00000082


	//----- nvinfo : EIATTR_KPARAM_INFO
	.align		4
.L_2791:
        /*0008*/ 	.byte	0x04, 0x17
        /*000a*/ 	.short	(.L_2793 - .L_2792)
.L_2792:
        /*000c*/ 	.word	0x00000000
        /*0010*/ 	.short	0x0000
        /*0012*/ 	.short	0x0000
        /*0014*/ 	.byte	0x00, 0xf0, 0xa1, 0x04


	//----- nvinfo : EIATTR_SPARSE_MMA_MASK
	.align		4
.L_2793:
        /*0018*/ 	.byte	0x03, 0x50
        /*001a*/ 	.short	0x0000


	//----- nvinfo : EIATTR_MAXREG_COUNT
	.align		4
        /*001c*/ 	.byte	0x03, 0x1b
        /*001e*/ 	.short	0x00ff


	//----- nvinfo : EIATTR_NUM_BARRIERS
	.align		4
        /*0020*/ 	.byte	0x02, 0x4c
        /*0022*/ 	.byte	0x01
	.zero		1


	//----- nvinfo : EIATTR_ANNOTATIONS
	.align		4
        /*0024*/ 	.byte	0x04, 0x55
        /*0026*/ 	.short	(.L_2795 - .L_2794)


	//   ....[0]....
.L_2794:
        /* <DEDUP_REMOVED lines=28> */


	//----- nvinfo : EIATTR_MERCURY_ISA_VERSION
	.align		4
.L_2795:
        /*01d8*/ 	.byte	0x03, 0x5f
        /*01da*/ 	.short	0x0101


	//----- nvinfo : EIATTR_COOP_GROUP_MASK_REGIDS
	.align		4
        /*01dc*/ 	.byte	0x04, 0x29
        /*01de*/ 	.short	(.L_2797 - .L_2796)


	//   ....[0]....
.L_2796:
        /*01e0*/ 	.word	0xffffffff


	//   ....[1]....
        /*01e4*/ 	.word	0xffffffff


	//   ....[2]....
        /*01e8*/ 	.word	0xffffffff


	//   ....[3]....
        /*01ec*/ 	.word	0xffffffff


	//   ....[4]....
        /*01f0*/ 	.word	0xffffffff


	//   ....[5]....
        /*01f4*/ 	.word	0xffffffff


	//   ....[6]....
        /*01f8*/ 	.word	0xffffffff


	//   ....[7]....
        /*01fc*/ 	.word	0xffffffff


	//   ....[8]....
        /*0200*/ 	.word	0xffffffff


	//   ....[9]....
        /*0204*/ 	.word	0xffffffff


	//----- nvinfo : EIATTR_COOP_GROUP_INSTR_OFFSETS
	.align		4
.L_2797:
        /*0208*/ 	.byte	0x04, 0x28
        /*020a*/ 	.short	(.L_2799 - .L_2798)


	//   ....[0]....
.L_2798:
        /*020c*/ 	.word	0x000021a0


	//   ....[1]....
        /*0210*/ 	.word	0x000021c0


	//   ....[2]....
        /*0214*/ 	.word	0x00002200


	//   ....[3]....
        /*0218*/ 	.word	0x00002210


	//   ....[4]....
        /*021c*/ 	.word	0x00002250


	//   ....[5]....
        /*0220*/ 	.word	0x00002260


	//   ....[6]....
        /*0224*/ 	.word	0x00002290


	//   ....[7]....
        /*0228*/ 	.word	0x000022a0


	//   ....[8]....
        /*022c*/ 	.word	0x000022d0


	//   ....[9]....
        /*0230*/ 	.word	0x000022e0


	//----- nvinfo : EIATTR_VRC_CTA_INIT_COUNT
	.align		4
.L_2799:
        /*0234*/ 	.byte	0x02, 0x4a
	.zero		1
	.zero		1


	//----- nvinfo : EIATTR_EXIT_INSTR_OFFSETS
	.align		4
        /*0238*/ 	.byte	0x04, 0x1c
        /*023a*/ 	.short	(.L_2801 - .L_2800)


	//   ....[0]....
.L_2800:
        /*023c*/ 	.word	0x0000a1a0


	//----- nvinfo : EIATTR_MAX_THREADS
	.align		4
.L_2801:
        /*0240*/ 	.byte	0x04, 0x05
        /*0242*/ 	.short	(.L_2803 - .L_2802)
.L_2802:
        /*0244*/ 	.word	0x00000100
        /*0248*/ 	.word	0x00000001
        /*024c*/ 	.word	0x00000001


	//----- nvinfo : EIATTR_CRS_STACK_SIZE
	.align		4
.L_2803:
        /*0250*/ 	.byte	0x04, 0x1e
        /*0252*/ 	.short	(.L_2805 - .L_2804)
.L_2804:
        /*0254*/ 	.word	0x00000000


	//----- nvinfo : EIATTR_CBANK_PARAM_SIZE
	.align		4
.L_2805:
        /*0258*/ 	.byte	0x03, 0x19
        /*025a*/ 	.short	0x0128


	//----- nvinfo : EIATTR_PARAM_CBANK
	.align		4
        /*025c*/ 	.byte	0x04, 0x0a
        /*025e*/ 	.short	(.L_2807 - .L_2806)
	.align		4
.L_2806:
        /*0260*/ 	.word	index@(.nv.constant0._ZN10layer_norm13ln_bwd_kernelINS_13Kernel_traitsIf13__nv_bfloat16fS2_fjLj8192ELj1ELj1ELj8ELj16ENS_18Kernel_traits_baseILj8192EfS2_fS2_fjLj256EEEEELb0ELb1ELb1ELb1EEEvNS_9BwdParamsE)
        /*0264*/ 	.short	0x0380
        /*0266*/ 	.short	0x0128


	//----- nvinfo : EIATTR_SW_WAR
	.align		4
.L_2807:
        /*0268*/ 	.byte	0x04, 0x36
        /*026a*/ 	.short	(.L_2809 - .L_2808)
.L_2808:
        /*026c*/ 	.word	0x00000008
.L_2809:


//--------------------- .nv.info._ZN10layer_norm13ln_bwd_kernelINS_13Kernel_traitsIf13__nv_bfloat16fS2_fjLj8192ELj1ELj1ELj8ELj16ENS_18Kernel_traits_baseILj8192EfS2_fS2_fjLj256EEEEELb1ELb0ELb0ELb0EEEvNS_9BwdParamsE --------------------------
	.section	.nv.info._ZN10layer_norm13ln_bwd_kernelINS_13Kernel_traitsIf13__nv_bfloat16fS2_fjLj8192ELj1ELj1ELj8ELj16ENS_18Kernel_traits_baseILj8192EfS2_fS2_fjLj256EEEEELb1ELb0ELb0ELb0EEEvNS_9BwdParamsE,"",@"SHT_CUDA_INFO"
	.sectionflags	@""
	.align	4


	//----- nvinfo : EIATTR_CUDA_API_VERSION
	.align		4
        /*0000*/ 	.byte	0x04, 0x37
        /*0002*/ 	.short	(.L_2811 - .L_2810)
.L_2810:
        /*0004*/ 	.word	0x00000082


	//----- nvinfo : EIATTR_KPARAM_INFO
	.align		4
.L_2811:
        /*0008*/ 	.byte	0x04, 0x17
        /*000a*/ 	.short	(.L_2813 - .L_2812)
.L_2812:
        /*000c*/ 	.word	0x00000000
        /*0010*/ 	.short	0x0000
        /*0012*/ 	.short	0x0000
        /*0014*/ 	.byte	0x00, 0xf0, 0xa1, 0x04


	//----- nvinfo : EIATTR_SPARSE_MMA_MASK
	.align		4
.L_2813:
        /*0018*/ 	.byte	0x03, 0x50
        /*001a*/ 	.short	0x0000


	//----- nvinfo : EIATTR_MAXREG_COUNT
	.align		4
        /*001c*/ 	.byte	0x03, 0x1b
        /*001e*/ 	.short	0x00ff


	//----- nvinfo : EIATTR_NUM_BARRIERS
	.align		4
        /*0020*/ 	.byte	0x02, 0x4c
        /*0022*/ 	.byte	0x01
	.zero		1


	//----- nvinfo : EIATTR_MERCURY_ISA_VERSION
	.align		4
        /*0024*/ 	.byte	0x03, 0x5f
        /*0026*/ 	.short	0x0101


	//----- nvinfo : EIATTR_COOP_GROUP_MASK_REGIDS
	.align		4
        /*0028*/ 	.byte	0x04, 0x29
        /*002a*/ 	.short	(.L_2815 - .L_2814)


	//   ....[0]....
.L_2814:
        /*002c*/ 	.word	0xffffffff


	//   ....[1]....
        /*0030*/ 	.word	0xffffffff


	//   ....[2]....
        /*0034*/ 	.word	0xffffffff


	//   ....[3]....
        /*0038*/ 	.word	0xffffffff


	//   ....[4]....
        /*003c*/ 	.word	0xffffffff


	//   ....[5]....
        /*0040*/ 	.word	0xffffffff


	//   ....[6]....
        /*0044*/ 	.word	0xffffffff


	//   ....[7]....
        /*0048*/ 	.word	0xffffffff


	//   ....[8]....
        /*004c*/ 	.word	0xffffffff


	//   ....[9]....
        /*0050*/ 	.word	0xffffffff


	//----- nvinfo : EIATTR_COOP_GROUP_INSTR_OFFSETS
	.align		4
.L_2815:
        /*0054*/ 	.byte	0x04, 0x28
        /*0056*/ 	.short	(.L_2817 - .L_2816)


	//   ....[0]....
.L_2816:
        /*0058*/ 	.word	0x00001e70


	//   ....[1]....
        /*005c*/ 	.word	0x00001ea0


	//   ....[2]....
        /*0060*/ 	.word	0x00001f10


	//   ....[3]....
        /*0064*/ 	.word	0x00001f30


	//   ....[4]....
        /*0068*/ 	.word	0x00001f70


	//   ....[5]....
        /*006c*/ 	.word	0x00001f80


	//   ....[6]....
        /*0070*/ 	.word	0x00001fb0


	//   ....[7]....
        /*0074*/ 	.word	0x00001fc0


	//   ....[8]....
        /*0078*/ 	.word	0x00001ff0


	//   ....[9]....
        /*007c*/ 	.word	0x00002000


	//----- nvinfo : EIATTR_VRC_CTA_INIT_COUNT
	.align		4
.L_2817:
        /*0080*/ 	.byte	0x02, 0x4a
	.zero		1
	.zero		1


	//----- nvinfo : EIATTR_EXIT_INSTR_OFFSETS
	.align		4
        /*0084*/ 	.byte	0x04, 0x1c
        /*0086*/ 	.short	(.L_2819 - .L_2818)


	//   ....[0]....
.L_2818:
        /*0088*/ 	.word	0x00006950


	//   ....[1]....
        /*008c*/ 	.word	0x000069f0


	//----- nvinfo : EIATTR_MAX_THREADS
	.align		4
.L_2819:
        /*0090*/ 	.byte	0x04, 0x05
        /*0092*/ 	.short	(.L_2821 - .L_2820)
.L_2820:
        /*0094*/ 	.word	0x00000100
        /*0098*/ 	.word	0x00000001
        /*009c*/ 	.word	0x00000001


	//----- nvinfo : EIATTR_CRS_STACK_SIZE
	.align		4
.L_2821:
        /*00a0*/ 	.byte	0x04, 0x1e
        /*00a2*/ 	.short	(.L_2823 - .L_2822)
.L_2822:
        /*00a4*/ 	.word	0x00000000


	//----- nvinfo : EIATTR_CBANK_PARAM_SIZE
	.align		4
.L_2823:
        /*00a8*/ 	.byte	0x03, 0x19
        /*00aa*/ 	.short	0x0128


	//----- nvinfo : EIATTR_PARAM_CBANK
	.align		4
        /*00ac*/ 	.byte	0x04, 0x0a
        /*00ae*/ 	.short	(.L_2825 - .L_2824)
	.align		4
.L_2824:
        /*00b0*/ 	.word	index@(.nv.constant0._ZN10layer_norm13ln_bwd_kernelINS_13Kernel_traitsIf13__nv_bfloat16fS2_fjLj8192ELj1ELj1ELj8ELj16ENS_18Kernel_traits_baseILj8192EfS2_fS2_fjLj256EEEEELb1ELb0ELb0ELb0EEEvNS_9BwdParamsE)
        /*00b4*/ 	.short	0x0380
        /*00b6*/ 	.short	0x0128


	//----- nvinfo : EIATTR_SW_WAR
	.align		4
.L_2825:
        /*00b8*/ 	.byte	0x04, 0x36
        /*00ba*/ 	.short	(.L_2827 - .L_2826)
.L_2826:
        /*00bc*/ 	.word	0x00000008
.L_2827:


//--------------------- .nv.info._ZN10layer_norm13ln_bwd_kernelINS_13Kernel_traitsIf13__nv_bfloat16fS2_fjLj8192ELj1ELj1ELj8ELj16ENS_18Kernel_traits_baseILj8192EfS2_fS2_fjLj256EEEEELb1ELb0ELb0ELb1EEEvNS_9BwdParamsE --------------------------
	.section	.nv.info._ZN10layer_norm13ln_bwd_kernelINS_13Kernel_traitsIf13__nv_bfloat16fS2_fjLj8192ELj1ELj1ELj8ELj16ENS_18Kernel_traits_baseILj8192EfS2_fS2_fjLj256EEEEELb1ELb0ELb0ELb1EEEvNS_9BwdParamsE,"",@"SHT_CUDA_INFO"
	.sectionflags	@""
	.align	4


	//----- nvinfo : EIATTR_CUDA_API_VERSION
	.align		4
        /*0000*/ 	.byte	0x04, 0x37
        /*0002*/ 	.short	(.L_2829 - .L_2828)
.L_2828:
        /*0004*/ 	.word	0x00000082


	//----- nvinfo : EIATTR_KPARAM_INFO
	.align		4
.L_2829:
        /*0008*/ 	.byte	0x04, 0x17
        /*000a*/ 	.short	(.L_2831 - .L_2830)
.L_2830:
        /*000c*/ 	.word	0x00000000
        /*0010*/ 	.short	0x0000
        /*0012*/ 	.short	0x0000
        /*0014*/ 	.byte	0x00, 0xf0, 0xa1, 0x04


	//----- nvinfo : EIATTR_SPARSE_MMA_MASK
	.align		4
.L_2831:
        /*0018*/ 	.byte	0x03, 0x50
        /*001a*/ 	.short	0x0000


	//----- nvinfo : EIATTR_MAXREG_COUNT
	.align		4
        /*001c*/ 	.byte	0x03, 0x1b
        /*001e*/ 	.short	0x00ff


	//----- nvinfo : EIATTR_NUM_BARRIERS
	.align		4
        /*0020*/ 	.byte	0x02, 0x4c
        /*0022*/ 	.byte	0x01
	.zero		1


	//----- nvinfo : EIATTR_MERCURY_ISA_VERSION
	.align		4
        /*0024*/ 	.byte	0x03, 0x5f
        /*0026*/ 	.short	0x0101


	//----- nvinfo : EIATTR_COOP_GROUP_MASK_REGIDS
	.align		4
        /*0028*/ 	.byte	0x04, 0x29
        /*002a*/ 	.short	(.L_2833 - .L_2832)


	//   ....[0]....
.L_2832:
        /*002c*/ 	.word	0xffffffff


	//   ....[1]....
        /*0030*/ 	.word	0xffffffff


	//   ....[2]....
        /*0034*/ 	.word	0xffffffff


	//   ....[3]....
        /*0038*/ 	.word	0xffffffff


	//   ....[4]....
        /*003c*/ 	.word	0xffffffff


	//   ....[5]....
        /*0040*/ 	.word	0xffffffff


	//   ....[6]....
        /*0044*/ 	.word	0xffffffff


	//   ....[7]....
        /*0048*/ 	.word	0xffffffff


	//   ....[8]....
        /*004c*/ 	.word	0xffffffff


	//   ....[9]....
        /*0050*/ 	.word	0xffffffff


	//----- nvinfo : EIATTR_COOP_GROUP_INSTR_OFFSETS
	.align		4
.L_2833:
        /*0054*/ 	.byte	0x04, 0x28
        /*0056*/ 	.short	(.L_2835 - .L_2834)


	//   ....[0]....
.L_2834:
        /*0058*/ 	.word	0x00001530


	//   ....[1]....
        /*005c*/ 	.word	0x00001540


	//   ....[2]....
        /*0060*/ 	.word	0x00001570


	//   ....[3]....
        /*0064*/ 	.word	0x00001580


	//   ....[4]....
        /*0068*/ 	.word	0x000015b0


	//   ....[5]....
        /*006c*/ 	.word	0x000015c0


	//   ....[6]....
        /*0070*/ 	.word	0x00001600


	//   ....[7]....
        /*0074*/ 	.word	0x00001610


	//   ....[8]....
        /*0078*/ 	.word	0x00001670


	//   ....[9]....
        /*007c*/ 	.word	0x00001690


	//----- nvinfo : EIATTR_VRC_CTA_INIT_COUNT
	.align		4
.L_2835:
        /*0080*/ 	.byte	0x02, 0x4a
	.zero		1
	.zero		1


	//----- nvinfo : EIATTR_EXIT_INSTR_OFFSETS
	.align		4
        /*0084*/ 	.byte	0x04, 0x1c
        /*0086*/ 	.short	(.L_2837 - .L_2836)


	//   ....[0]....
.L_2836:
        /*0088*/ 	.word	0x00006660


	//----- nvinfo : EIATTR_MAX_THREADS
	.align		4
.L_2837:
        /*008c*/ 	.byte	0x04, 0x05
        /*008e*/ 	.short	(.L_2839 - .L_2838)
.L_2838:
        /*0090*/ 	.word	0x00000100
        /*0094*/ 	.word	0x00000001
        /*0098*/ 	.word	0x00000001


	//----- nvinfo : EIATTR_CBANK_PARAM_SIZE
	.align		4
.L_2839:
        /*009c*/ 	.byte	0x03, 0x19
        /*009e*/ 	.short	0x0128


	//----- nvinfo : EIATTR_PARAM_CBANK
	.align		4
        /*00a0*/ 	.byte	0x04, 0x0a
        /*00a2*/ 	.short	(.L_2841 - .L_2840)
	.align		4
.L_2840:
        /*00a4*/ 	.word	index@(.nv.constant0._ZN10layer_norm13ln_bwd_kernelINS_13Kernel_traitsIf13__nv_bfloat16fS2_fjLj8192ELj1ELj1ELj8ELj16ENS_18Kernel_traits_baseILj8192EfS2_fS2_fjLj256EEEEELb1ELb0ELb0ELb1EEEvNS_9BwdParamsE)
        /*00a8*/ 	.short	0x0380
        /*00aa*/ 	.short	0x0128


	//----- nvinfo : EIATTR_SW_WAR
	.align		4
.L_2841:
        /*00ac*/ 	.byte	0x04, 0x36
        /*00ae*/ 	.short	(.L_2843 - .L_2842)
.L_2842:
        /*00b0*/ 	.word	0x00000008
.L_2843:


//--------------------- .nv.info._ZN10layer_norm22ln_bwd_finalize_kernelINS_22Kernel_traits_finalizeILj8192Ef13__nv_bfloat16fS2_fjLb0ELj1024ELj4ENS_18Kernel_traits_baseILj8192EfS2_fS2_fjLj1024EEEEELb0ELb0EEEvNS_9BwdParamsE --------------------------
	.section	.nv.info._ZN10layer_norm22ln_bwd_finalize_kernelINS_22Kernel_traits_finalizeILj8192Ef13__nv_bfloat16fS2_fjLb0ELj1024ELj4ENS_18Kernel_traits_baseILj8192EfS2_fS2_fjLj1024EEEEELb0ELb0EEEvNS_9BwdParamsE,"",@"SHT_CUDA_INFO"
	.sectionflags	@""
	.align	4


	//----- nvinfo : EIATTR_CUDA_API_VERSION
	.align		4
        /*0000*/ 	.byte	0x04, 0x37
        /*0002*/ 	.short	(.L_2845 - .L_2844)
.L_2844:
        /*0004*/ 	.word	0x00000082


	//----- nvinfo : EIATTR_KPARAM_INFO
	.align		4
.L_2845:
        /*0008*/ 	.byte	0x04, 0x17
        /*000a*/ 	.short	(.L_2847 - .L_2846)
.L_2846:
        /*000c*/ 	.word	0x00000000
        /*0010*/ 	.short	0x0000
        /*0012*/ 	.short	0x0000
        /*0014*/ 	.byte	0x00, 0xf0, 0xa1, 0x04


	//----- nvinfo : EIATTR_SPARSE_MMA_MASK
	.align		4
.L_2847:
        /*0018*/ 	.byte	0x03, 0x50
        /*001a*/ 	.short	0x0000


	//----- nvinfo : EIATTR_MAXREG_COUNT
	.align		4
        /*001c*/ 	.byte	0x03, 0x1b
        /*001e*/ 	.short	0x0040


	//----- nvinfo : EIATTR_NUM_BARRIERS
	.align		4
        /*0020*/ 	.byte	0x02, 0x4c
        /*0022*/ 	.byte	0x01
	.zero		1


	//----- nvinfo : EIATTR_MERCURY_ISA_VERSION
	.align		4
        /*0024*/ 	.byte	0x03, 0x5f
        /*0026*/ 	.short	0x0101


	//----- nvinfo : EIATTR_COOP_GROUP_MASK_REGIDS
	.align		4
        /*0028*/ 	.byte	0x04, 0x29
        /*002a*/ 	.short	(.L_2849 - .L_2848)


	//   ....[0]....
.L_2848:
        /*002c*/ 	.word	0xffffffff


	//   ....[1]....
        /*0030*/ 	.word	0xffffffff


	//   ....[2]....
        /*0034*/ 	.word	0xffffffff


	//   ....[3]....
        /*0038*/ 	.word	0xffffffff


	//   ....[4]....
        /*003c*/ 	.word	0xffffffff


	//   ....[5]....
        /*0040*/ 	.word	0xffffffff


	//   ....[6]....
        /*0044*/ 	.word	0xffffffff


	//   ....[7]....
        /*0048*/ 	.word	0xffffffff


	//   ....[8]....
        /*004c*/ 	.word	0xffffffff


	//   ....[9]....
        /*0050*/ 	.word	0xffffffff


	//----- nvinfo : EIATTR_COOP_GROUP_INSTR_OFFSETS
	.align		4
.L_2849:
        /*0054*/ 	.byte	0x04, 0x28
        /*0056*/ 	.short	(.L_2851 - .L_2850)


	//   ....[0]....
.L_2850:
        /*0058*/ 	.word	0x00001550


	//   ....[1]....
        /*005c*/ 	.word	0x00001560


	//   ....[2]....
        /*0060*/ 	.word	0x00001590


	//   ....[3]....
        /*0064*/ 	.word	0x000015a0


	//   ....[4]....
        /*0068*/ 	.word	0x000015d0


	//   ....[5]....
        /*006c*/ 	.word	0x000015e0


	//   ....[6]....
        /*0070*/ 	.word	0x00001610


	//   ....[7]....
        /*0074*/ 	.word	0x00001630


	//   ....[8]....
        /*0078*/ 	.word	0x00001680


	//   ....[9]....
        /*007c*/ 	.word	0x00001690


	//----- nvinfo : EIATTR_VRC_CTA_INIT_COUNT
	.align		4
.L_2851:
        /*0080*/ 	.byte	0x02, 0x4a
	.zero		1
	.zero		1


	//----- nvinfo : EIATTR_EXIT_INSTR_OFFSETS
	.align		4
        /*0084*/ 	.byte	0x04, 0x1c
        /*0086*/ 	.short	(.L_2853 - .L_2852)


	//   ....[0]....
.L_2852:
        /*0088*/ 	.word	0x00000060


	//   ....[1]....
        /*008c*/ 	.word	0x000016f0


	//   ....[2]....
        /*0090*/ 	.word	0x00001720


	//   ....[3]....
        /*0094*/ 	.word	0x000017c0


	//----- nvinfo : EIATTR_MAX_THREADS
	.align		4
.L_2853:
        /*0098*/ 	.byte	0x04, 0x05
        /*009a*/ 	.short	(.L_2855 - .L_2854)
.L_2854:
        /*009c*/ 	.word	0x00000400
        /*00a0*/ 	.word	0x00000001
        /*00a4*/ 	.word	0x00000001


	//----- nvinfo : EIATTR_CRS_STACK_SIZE
	.align		4
.L_2855:
        /*00a8*/ 	.byte	0x04, 0x1e
        /*00aa*/ 	.short	(.L_2857 - .L_2856)
.L_2856:
        /*00ac*/ 	.word	0x00000000


	//----- nvinfo : EIATTR_CBANK_PARAM_SIZE
	.align		4
.L_2857:
        /*00b0*/ 	.byte	0x03, 0x19
        /*00b2*/ 	.short	0x0128


	//----- nvinfo : EIATTR_PARAM_CBANK
	.align		4
        /*00b4*/ 	.byte	0x04, 0x0a
        /*00b6*/ 	.short	(.L_2859 - .L_2858)
	.align		4
.L_2858:
        /*00b8*/ 	.word	index@(.nv.constant0._ZN10layer_norm22ln_bwd_finalize_kernelINS_22Kernel_traits_finalizeILj8192Ef13__nv_bfloat16fS2_fjLb0ELj1024ELj4ENS_18Kernel_traits_baseILj8192EfS2_fS2_fjLj1024EEEEELb0ELb0EEEvNS_9BwdParamsE)
        /*00bc*/ 	.short	0x0380
        /*00be*/ 	.short	0x0128


	//----- nvinfo : EIATTR_SW_WAR
	.align		4
.L_2859:
        /*00c0*/ 	.byte	0x04, 0x36
        /*00c2*/ 	.short	(.L_2861 - .L_2860)
.L_2860:
        /*00c4*/ 	.word	0x00000008
.L_2861:


//--------------------- .nv.info._ZN10layer_norm13ln_bwd_kernelINS_13Kernel_traitsIf13__nv_bfloat16fS2_fjLj8192ELj1ELj1ELj8ELj16ENS_18Kernel_traits_baseILj8192EfS2_fS2_fjLj256EEEEELb1ELb0ELb1ELb0EEEvNS_9BwdParamsE --------------------------
	.section	.nv.info._ZN10layer_norm13ln_bwd_kernelINS_13Kernel_traitsIf13__nv_bfloat16fS2_fjLj8192ELj1ELj1ELj8ELj16ENS_18Kernel_traits_baseILj8192EfS2_fS2_fjLj256EEEEELb1ELb0ELb1ELb0EEEvNS_9BwdParamsE,"",@"SHT_CUDA_INFO"
	.sectionflags	@""
	.align	4


	//----- nvinfo : EIATTR_CUDA_API_VERSION
	.align		4
        /*0000*/ 	.byte	0x04, 0x37
        /*0002*/ 	.short	(.L_2863 - .L_2862)
.L_2862:
        /*0004*/ 	.word	0x00000082


	//----- nvinfo : EIATTR_KPARAM_INFO
	.align		4
.L_2863:
        /*0008*/ 	.byte	0x04, 0x17
        /*000a*/ 	.short	(.L_2865 - .L_2864)
.L_2864:
        /*000c*/ 	.word	0x00000000
        /*0010*/ 	.short	0x0000
        /*0012*/ 	.short	0x0000
        /*0014*/ 	.byte	0x00, 0xf0, 0xa1, 0x04


	//----- nvinfo : EIATTR_SPARSE_MMA_MASK
	.align		4
.L_2865:
        /*0018*/ 	.byte	0x03, 0x50
        /*001a*/ 	.short	0x0000


	//----- nvinfo : EIATTR_MAXREG_COUNT
	.align		4
        /*001c*/ 	.byte	0x03, 0x1b
        /*001e*/ 	.short	0x00ff


	//----- nvinfo : EIATTR_NUM_BARRIERS
	.align		4
        /*0020*/ 	.byte	0x02, 0x4c
        /*0022*/ 	.byte	0x01
	.zero		1


	//----- nvinfo : EIATTR_MERCURY_ISA_VERSION
	.align		4
        /*0024*/ 	.byte	0x03, 0x5f
        /*0026*/ 	.short	0x0101


	//----- nvinfo : EIATTR_COOP_GROUP_MASK_REGIDS
	.align		4
        /*0028*/ 	.byte	0x04, 0x29
        /*002a*/ 	.short	(.L_2867 - .L_2866)


	//   ....[0]....
.L_2866:
        /*002c*/ 	.word	0xffffffff


	//   ....[1]....
        /*0030*/ 	.word	0xffffffff


	//   ....[2]....
        /*0034*/ 	.word	0xffffffff


	//   ....[3]....
        /*0038*/ 	.word	0xffffffff


	//   ....[4]....
        /*003c*/ 	.word	0xffffffff


	//   ....[5]....
        /*0040*/ 	.word	0xffffffff


	//   ....[6]....
        /*0044*/ 	.word	0xffffffff


	//   ....[7]....
        /*0048*/ 	.word	0xffffffff


	//   ....[8]....
        /*004c*/ 	.word	0xffffffff


	//   ....[9]....
        /*0050*/ 	.word	0xffffffff


	//----- nvinfo : EIATTR_COOP_GROUP_INSTR_OFFSETS
	.align		4
.L_2867:
        /*0054*/ 	.byte	0x04, 0x28
        /*0056*/ 	.short	(.L_2869 - .L_2868)


	//   ....[0]....
.L_2868:
        /*0058*/ 	.word	0x00002570


	//   ....[1]....
        /*005c*/ 	.word	0x000025a0


	//   ....[2]....
        /*0060*/ 	.word	0x000025d0


	//   ....[3]....
        /*0064*/ 	.word	0x000025e0


	//   ....[4]....
        /*0068*/ 	.word	0x00002610


	//   ....[5]....
        /*006c*/ 	.word	0x00002620


	//   ....[6]....
        /*0070*/ 	.word	0x00002650


	//   ....[7]....
        /*0074*/ 	.word	0x00002660


	//   ....[8]....
        /*0078*/ 	.word	0x00002690


	//   ....[9]....
        /*007c*/ 	.word	0x000026a0


	//----- nvinfo : EIATTR_VRC_CTA_INIT_COUNT
	.align		4
.L_2869:
        /*0080*/ 	.byte	0x02, 0x4a
	.zero		1
	.zero		1


	//----- nvinfo : EIATTR_EXIT_INSTR_OFFSETS
	.align		4
        /*0084*/ 	.byte	0x04, 0x1c
        /*0086*/ 	.short	(.L_2871 - .L_2870)


	//   ....[0]....
.L_2870:
        /*0088*/ 	.word	0x00009b40


	//   ....[1]....
        /*008c*/ 	.word	0x00009be0


	//----- nvinfo : EIATTR_MAX_THREADS
	.align		4
.L_2871:
        /*0090*/ 	.byte	0x04, 0x05
        /*0092*/ 	.short	(.L_2873 - .L_2872)
.L_2872:
        /*0094*/ 	.word	0x00000100
        /*0098*/ 	.word	0x00000001
        /*009c*/ 	.word	0x00000001


	//----- nvinfo : EIATTR_CRS_STACK_SIZE
	.align		4
.L_2873:
        /*00a0*/ 	.byte	0x04, 0x1e
        /*00a2*/ 	.short	(.L_2875 - .L_2874)
.L_2874:
        /*00a4*/ 	.word	0x00000000


	//----- nvinfo : EIATTR_CBANK_PARAM_SIZE
	.align		4
.L_2875:
        /*00a8*/ 	.byte	0x03, 0x19
        /*00aa*/ 	.short	0x0128


	//----- nvinfo : EIATTR_PARAM_CBANK
	.align		4
        /*00ac*/ 	.byte	0x04, 0x0a
        /*00ae*/ 	.short	(.L_2877 - .L_2876)
	.align		4
.L_2876:
        /*00b0*/ 	.word	index@(.nv.constant0._ZN10layer_norm13ln_bwd_kernelINS_13Kernel_traitsIf13__nv_bfloat16fS2_fjLj8192ELj1ELj1ELj8ELj16ENS_18Kernel_traits_baseILj8192EfS2_fS2_fjLj256EEEEELb1ELb0ELb1ELb0EEEvNS_9BwdParamsE)
        /*00b4*/ 	.short	0x0380
        /*00b6*/ 	.short	0x0128


	//----- nvinfo : EIATTR_SW_WAR
	.align		4
.L_2877:
        /*00b8*/ 	.byte	0x04, 0x36
        /*00ba*/ 	.short	(.L_2879 - .L_2878)
.L_2878:
        /*00bc*/ 	.word	0x00000008
.L_2879:


//--------------------- .nv.info._ZN10layer_norm22ln_bwd_finalize_kernelINS_22Kernel_traits_finalizeILj8192Ef13__nv_bfloat16fS2_fjLb0ELj1024ELj4ENS_18Kernel_traits_baseILj8192EfS2_fS2_fjLj1024EEEEELb0ELb1EEEvNS_9BwdParamsE --------------------------
	.section	.nv.info._ZN10layer_norm22ln_bwd_finalize_kernelINS_22Kernel_traits_finalizeILj8192Ef13__nv_bfloat16fS2_fjLb0ELj1024ELj4ENS_18Kernel_traits_baseILj8192EfS2_fS2_fjLj1024EEEEELb0ELb1EEEvNS_9BwdParamsE,"",@"SHT_CUDA_INFO"
	.sectionflags	@""
	.align	4


	//----- nvinfo : EIATTR_CUDA_API_VERSION
	.align		4
        /*0000*/ 	.byte	0x04, 0x37
        /*0002*/ 	.short	(.L_2881 - .L_2880)
.L_2880:
        /*0004*/ 	.word	0x00000082


	//----- nvinfo : EIATTR_KPARAM_INFO
	.align		4
.L_2881:
        /*0008*/ 	.byte	0x04, 0x17
        /*000a*/ 	.short	(.L_2883 - .L_2882)
.L_2882:
        /*000c*/ 	.word	0x00000000
        /*0010*/ 	.short	0x0000
        /*0012*/ 	.short	0x0000
        /*0014*/ 	.byte	0x00, 0xf0, 0xa1, 0x04


	//----- nvinfo : EIATTR_SPARSE_MMA_MASK
	.align		4
.L_2883:
        /*0018*/ 	.byte	0x03, 0x50
        /*001a*/ 	.short	0x0000


	//----- nvinfo : EIATTR_MAXREG_COUNT
	.align		4
        /*001c*/ 	.byte	0x03, 0x1b
        /*001e*/ 	.short	0x0040


	//----- nvinfo : EIATTR_NUM_BARRIERS
	.align		4
        /*0020*/ 	.byte	0x02, 0x4c
        /*0022*/ 	.byte	0x01
	.zero		1


	//----- nvinfo : EIATTR_MERCURY_ISA_VERSION
	.align		4
        /*0024*/ 	.byte	0x03, 0x5f
        /*0026*/ 	.short	0x0101


	//----- nvinfo : EIATTR_COOP_GROUP_MASK_REGIDS
	.align		4
        /*0028*/ 	.byte	0x04, 0x29
        /*002a*/ 	.short	(.L_2885 - .L_2884)


	//   ....[0]....
.L_2884:
        /*002c*/ 	.word	0xffffffff


	//   ....[1]....
        /*0030*/ 	.word	0xffffffff


	//   ....[2]....
        /*0034*/ 	.word	0xffffffff


	//   ....[3]....
        /*0038*/ 	.word	0xffffffff


	//   ....[4]....
        /*003c*/ 	.word	0xffffffff


	//   ....[5]....
        /*0040*/ 	.word	0xffffffff


	//   ....[6]....
        /*0044*/ 	.word	0xffffffff


	//   ....[7]....
        /*0048*/ 	.word	0xffffffff


	//   ....[8]....
        /*004c*/ 	.word	0xffffffff


	//   ....[9]....
        /*0050*/ 	.word	0xffffffff


	//----- nvinfo : EIATTR_COOP_GROUP_INSTR_OFFSETS
	.align		4
.L_2885:
        /*0054*/ 	.byte	0x04, 0x28
        /*0056*/ 	.short	(.L_2887 - .L_2886)


	//   ....[0]....
.L_2886:
        /*0058*/ 	.word	0x00001560


	//   ....[1]....
        /*005c*/ 	.word	0x00001570


	//   ....[2]....
        /*0060*/ 	.word	0x000015a0


	//   ....[3]....
        /*0064*/ 	.word	0x000015b0


	//   ....[4]....
        /*0068*/ 	.word	0x000015e0


	//   ....[5]....
        /*006c*/ 	.word	0x000015f0


	//   ....[6]....
        /*0070*/ 	.word	0x00001620


	//   ....[7]....
        /*0074*/ 	.word	0x00001640


	//   ....[8]....
        /*0078*/ 	.word	0x00001670


	//   ....[9]....
        /*007c*/ 	.word	0x00001680


	//----- nvinfo : EIATTR_VRC_CTA_INIT_COUNT
	.align		4
.L_2887:
        /*0080*/ 	.byte	0x02, 0x4a
	.zero		1
	.zero		1


	//----- nvinfo : EIATTR_EXIT_INSTR_OFFSETS
	.align		4
        /*0084*/ 	.byte	0x04, 0x1c
        /*0086*/ 	.short	(.L_2889 - .L_2888)


	//   ....[0]....
.L_2888:
        /*0088*/ 	.word	0x00000060


	//   ....[1]....
        /*008c*/ 	.word	0x000016e0


	//   ....[2]....
        /*0090*/ 	.word	0x000017b0


	//----- nvinfo : EIATTR_MAX_THREADS
	.align		4
.L_2889:
        /*0094*/ 	.byte	0x04, 0x05
        /*0096*/ 	.short	(.L_2891 - .L_2890)
.L_2890:
        /*0098*/ 	.word	0x00000400
        /*009c*/ 	.word	0x00000001
        /*00a0*/ 	.word	0x00000001


	//----- nvinfo : EIATTR_CRS_STACK_SIZE
	.align		4
.L_2891:
        /*00a4*/ 	.byte	0x04, 0x1e
        /*00a6*/ 	.short	(.L_2893 - .L_2892)
.L_2892:
        /*00a8*/ 	.word	0x00000000


	//----- nvinfo : EIATTR_CBANK_PARAM_SIZE
	.align		4
.L_2893:
        /*00ac*/ 	.byte	0x03, 0x19
        /*00ae*/ 	.short	0x0128


	//----- nvinfo : EIATTR_PARAM_CBANK
	.align		4
        /*00b0*/ 	.byte	0x04, 0x0a
        /*00b2*/ 	.short	(.L_2895 - .L_2894)
	.align		4
.L_2894:
        /*00b4*/ 	.word	index@(.nv.constant0._ZN10layer_norm22ln_bwd_finalize_kernelINS_22Kernel_traits_finalizeILj8192Ef13__nv_bfloat16fS2_fjLb0ELj1024ELj4ENS_18Kernel_traits_baseILj8192EfS2_fS2_fjLj1024EEEEELb0ELb1EEEvNS_9BwdParamsE)
        /*00b8*/ 	.short	0x0380
        /*00ba*/ 	.short	0x0128


	//----- nvinfo : EIATTR_SW_WAR
	.align		4
.L_2895:
        /*00bc*/ 	.byte	0x04, 0x36
        /*00be*/ 	.short	(.L_2897 - .L_2896)
.L_2896:
        /*00c0*/ 	.word	0x00000008
.L_2897:


//--------------------- .nv.info._ZN10layer_norm13ln_bwd_kernelINS_13Kernel_traitsIf13__nv_bfloat16fS2_fjLj8192ELj1ELj1ELj8ELj16ENS_18Kernel_traits_baseILj8192EfS2_fS2_fjLj256EEEEELb1ELb0ELb1ELb1EEEvNS_9BwdParamsE --------------------------
	.section	.nv.info._ZN10layer_norm13ln_bwd_kernelINS_13Kernel_traitsIf13__nv_bfloat16fS2_fjLj8192ELj1ELj1ELj8ELj16ENS_18Kernel_traits_baseILj8192EfS2_fS2_fjLj256EEEEELb1ELb0ELb1ELb1EEEvNS_9BwdParamsE,"",@"SHT_CUDA_INFO"
	.sectionflags	@""
	.align	4


	//----- nvinfo : EIATTR_CUDA_API_VERSION
	.align		4
        /*0000*/ 	.byte	0x04, 0x37
        /*0002*/ 	.short	(.L_2899 - .L_2898)
.L_2898:
        /*0004*/ 	.word	0x00000082


	//----- nvinfo : EIATTR_KPARAM_INFO
	.align		4
.L_2899:
        /*0008*/ 	.byte	0x04, 0x17
        /*000a*/ 	.short	(.L_2901 - .L_2900)
.L_2900:
        /*000c*/ 	.word	0x00000000
        /*0010*/ 	.short	0x0000
        /*0012*/ 	.short	0x0000
        /*0014*/ 	.byte	0x00, 0xf0, 0xa1, 0x04


	//----- nvinfo : EIATTR_SPARSE_MMA_MASK
	.align		4
.L_2901:
        /*0018*/ 	.byte	0x03, 0x50
        /*001a*/ 	.short	0x0000


	//----- nvinfo : EIATTR_MAXREG_COUNT
	.align		4
        /*001c*/ 	.byte	0x03, 0x1b
        /*001e*/ 	.short	0x00ff


	//----- nvinfo : EIATTR_NUM_BARRIERS
	.align		4
        /*0020*/ 	.byte	0x02, 0x4c
        /*0022*/ 	.byte	0x01
	.zero		1


	//----- nvinfo : EIATTR_MERCURY_ISA_VERSION
	.align		4
        /*0024*/ 	.byte	0x03, 0x5f
        /*0026*/ 	.short	0x0101


	//----- nvinfo : EIATTR_COOP_GROUP_MASK_REGIDS
	.align		4
        /*0028*/ 	.byte	0x04, 0x29
        /*002a*/ 	.short	(.L_2903 - .L_2902)


	//   ....[0]....
.L_2902:
        /*002c*/ 	.word	0xffffffff


	//   ....[1]....
        /*0030*/ 	.word	0xffffffff


	//   ....[2]....
        /*0034*/ 	.word	0xffffffff


	//   ....[3]....
        /*0038*/ 	.word	0xffffffff


	//   ....[4]....
        /*003c*/ 	.word	0xffffffff


	//   ....[5]....
        /*0040*/ 	.word	0xffffffff


	//   ....[6]....
        /*0044*/ 	.word	0xffffffff


	//   ....[7]....
        /*0048*/ 	.word	0xffffffff


	//   ....[8]....
        /*004c*/ 	.word	0xffffffff


	//   ....[9]....
        /*0050*/ 	.word	0xffffffff


	//----- nvinfo : EIATTR_COOP_GROUP_INSTR_OFFSETS
	.align		4
.L_2903:
        /*0054*/ 	.byte	0x04, 0x28
        /*0056*/ 	.short	(.L_2905 - .L_2904)


	//   ....[0]....
.L_2904:
        /*0058*/ 	.word	0x00001e10


	//   ....[1]....
        /*005c*/ 	.word	0x00001e40


	//   ....[2]....
        /*0060*/ 	.word	0x00001e70


	//   ....[3]....
        /*0064*/ 	.word	0x00001e80


	//   ....[4]....
        /*0068*/ 	.word	0x00001eb0


	//   ....[5]....
        /*006c*/ 	.word	0x00001ec0


	//   ....[6]....
        /*0070*/ 	.word	0x00001ef0


	//   ....[7]....
        /*0074*/ 	.word	0x00001f00


	//   ....[8]....
        /*0078*/ 	.word	0x00001f30


	//   ....[9]....
        /*007c*/ 	.word	0x00001f40


	//----- nvinfo : EIATTR_VRC_CTA_INIT_COUNT
	.align		4
.L_2905:
        /*0080*/ 	.byte	0x02, 0x4a
	.zero		1
	.zero		1


	//----- nvinfo : EIATTR_EXIT_INSTR_OFFSETS
	.align		4
        /*0084*/ 	.byte	0x04, 0x1c
        /*0086*/ 	.short	(.L_2907 - .L_2906)


	//   ....[0]....
.L_2906:
        /*0088*/ 	.word	0x00008540


	//----- nvinfo : EIATTR_MAX_THREADS
	.align		4
.L_2907:
        /*008c*/ 	.byte	0x04, 0x05
        /*008e*/ 	.short	(.L_2909 - .L_2908)
.L_2908:
        /*0090*/ 	.word	0x00000100
        /*0094*/ 	.word	0x00000001
        /*0098*/ 	.word	0x00000001


	//----- nvinfo : EIATTR_CRS_STACK_SIZE
	.align		4
.L_2909:
        /*009c*/ 	.byte	0x04, 0x1e
        /*009e*/ 	.short	(.L_2911 - .L_2910)
.L_2910:
        /*00a0*/ 	.word	0x00000000


	//----- nvinfo : EIATTR_CBANK_PARAM_SIZE
	.align		4
.L_2911:
        /*00a4*/ 	.byte	0x03, 0x19
        /*00a6*/ 	.short	0x0128


	//----- nvinfo : EIATTR_PARAM_CBANK
	.align		4
        /*00a8*/ 	.byte	0x04, 0x0a
        /*00aa*/ 	.short	(.L_2913 - .L_2912)
	.align		4
.L_2912:
        /*00ac*/ 	.word	index@(.nv.constant0._ZN10layer_norm13ln_bwd_kernelINS_13Kernel_traitsIf13__nv_bfloat16fS2_fjLj8192ELj1ELj1ELj8ELj16ENS_18Kernel_traits_baseILj8192EfS2_fS2_fjLj256EEEEELb1ELb0ELb1ELb1EEEvNS_9BwdParamsE)
        /*00b0*/ 	.short	0x0380
        /*00b2*/ 	.short	0x0128


	//----- nvinfo : EIATTR_SW_WAR
	.align		4
.L_2913:
        /*00b4*/ 	.byte	0x04, 0x36
        /*00b6*/ 	.short	(.L_2915 - .L_2914)
.L_2914:
        /*00b8*/ 	.word	0x00000008
.L_2915:


//--------------------- .nv.info._ZN10layer_norm13ln_bwd_kernelINS_13Kernel_traitsIf13__nv_bfloat16fS2_fjLj8192ELj1ELj1ELj8ELj16ENS_18Kernel_traits_baseILj8192EfS2_fS2_fjLj256EEEEELb1ELb1ELb0ELb0EEEvNS_9BwdParamsE --------------------------
	.section	.nv.info._ZN10layer_norm13ln_bwd_kernelINS_13Kernel_traitsIf13__nv_bfloat16fS2_fjLj8192ELj1ELj1ELj8ELj16ENS_18Kernel_traits_baseILj8192EfS2_fS2_fjLj256EEEEELb1ELb1ELb0ELb0EEEvNS_9BwdParamsE,"",@"SHT_CUDA_INFO"
	.sectionflags	@""
	.align	4


	//----- nvinfo : EIATTR_CUDA_API_VERSION
	.align		4
        /*0000*/ 	.byte	0x04, 0x37
        /*0002*/ 	.short	(.L_2917 - .L_2916)
.L_2916:
        /*0004*/ 	.word	0x00000082


	//----- nvinfo : EIATTR_KPARAM_INFO
	.align		4
.L_2917:
        /*0008*/ 	.byte	0x04, 0x17
        /*000a*/ 	.short	(.L_2919 - .L_2918)
.L_2918:
        /*000c*/ 	.word	0x00000000
        /*0010*/ 	.short	0x0000
        /*0012*/ 	.short	0x0000
        /*0014*/ 	.byte	0x00, 0xf0, 0xa1, 0x04


	//----- nvinfo : EIATTR_SPARSE_MMA_MASK
	.align		4
.L_2919:
        /*0018*/ 	.byte	0x03, 0x50
        /*001a*/ 	.short	0x0000


	//----- nvinfo : EIATTR_MAXREG_COUNT
	.align		4
        /*001c*/ 	.byte	0x03, 0x1b
        /*001e*/ 	.short	0x00ff


	//----- nvinfo : EIATTR_NUM_BARRIERS
	.align		4
        /*0020*/ 	.byte	0x02, 0x4c
        /*0022*/ 	.byte	0x01
	.zero		1


	//----- nvinfo : EIATTR_ANNOTATIONS
	.align		4
        /*0024*/ 	.byte	0x04, 0x55
        /*0026*/ 	.short	(.L_2921 - .L_2920)


	//   ....[0]....
.L_2920:
        /* <DEDUP_REMOVED lines=37> */
        /*026c*/ 	.byte	0xa0, 0xa0, 0x00, 0x00


	//----- nvinfo : EIATTR_MERCURY_ISA_VERSION
	.align		4
.L_2921:
        /*0270*/ 	.byte	0x03, 0x5f
        /*0272*/ 	.short	0x0101


	//----- nvinfo : EIATTR_COOP_GROUP_MASK_REGIDS
	.align		4
        /*0274*/ 	.byte	0x04, 0x29
        /*0276*/ 	.short	(.L_2923 - .L_2922)


	//   ....[0]....
.L_2922:
        /*0278*/ 	.word	0xffffffff


	//   ....[1]....
        /*027c*/ 	.word	0xffffffff


	//   ....[2]....
        /*0280*/ 	.word	0xffffffff


	//   ....[3]....
        /*0284*/ 	.word	0xffffffff


	//   ....[4]....
        /*0288*/ 	.word	0xffffffff


	//   ....[5]....
        /*028c*/ 	.word	0xffffffff


	//   ....[6]....
        /*0290*/ 	.word	0xffffffff


	//   ....[7]....
        /*0294*/ 	.word	0xffffffff


	//   ....[8]....
        /*0298*/ 	.word	0xffffffff


	//   ....[9]....
        /*029c*/ 	.word	0xffffffff


	//----- nvinfo : EIATTR_COOP_GROUP_INSTR_OFFSETS
	.align		4
.L_2923:
        /*02a0*/ 	.byte	0x04, 0x28
        /*02a2*/ 	.short	(.L_2925 - .L_2924)


	//   ....[0]....
.L_2924:
        /*02a4*/ 	.word	0x000026d0


	//   ....[1]....
        /*02a8*/ 	.word	0x000026f0


	//   ....[2]....
        /*02ac*/ 	.word	0x00002730


	//   ....[3]....
        /*02b0*/ 	.word	0x00002760


	//   ....[4]....
        /*02b4*/ 	.word	0x00002780


	//   ....[5]....
        /*02b8*/ 	.word	0x000027a0


	//   ....[6]....
        /*02bc*/ 	.word	0x000027c0


	//   ....[7]....
        /*02c0*/ 	.word	0x000027e0


	//   ....[8]....
        /*02c4*/ 	.word	0x00002800


	//   ....[9]....
        /*02c8*/ 	.word	0x00002820


	//----- nvinfo : EIATTR_VRC_CTA_INIT_COUNT
	.align		4
.L_2925:
        /*02cc*/ 	.byte	0x02, 0x4a
	.zero		1
	.zero		1


	//----- nvinfo : EIATTR_EXIT_INSTR_OFFSETS
	.align		4
        /*02d0*/ 	.byte	0x04, 0x1c
        /*02d2*/ 	.short	(.L_2927 - .L_2926)


	//   ....[0]....
.L_2926:
        /*02d4*/ 	.word	0x0000a0c0


	//   ....[1]....
        /*02d8*/ 	.word	0x0000a190


	//----- nvinfo : EIATTR_MAX_THREADS
	.align		4
.L_2927:
        /*02dc*/ 	.byte	0x04, 0x05
        /*02de*/ 	.short	(.L_2929 - .L_2928)
.L_2928:
        /*02e0*/ 	.word	0x00000100
        /*02e4*/ 	.word	0x00000001
        /*02e8*/ 	.word	0x00000001


	//----- nvinfo : EIATTR_CRS_STACK_SIZE
	.align		4
.L_2929:
        /*02ec*/ 	.byte	0x04, 0x1e
        /*02ee*/ 	.short	(.L_2931 - .L_2930)
.L_2930:
        /*02f0*/ 	.word	0x00000000


	//----- nvinfo : EIATTR_CBANK_PARAM_SIZE
	.align		4
.L_2931:
        /*02f4*/ 	.byte	0x03, 0x19
        /*02f6*/ 	.short	0x0128


	//----- nvinfo : EIATTR_PARAM_CBANK
	.align		4
        /*02f8*/ 	.byte	0x04, 0x0a
        /*02fa*/ 	.short	(.L_2933 - .L_2932)
	.align		4
.L_2932:
        /*02fc*/ 	.word	index@(.nv.constant0._ZN10layer_norm13ln_bwd_kernelINS_13Kernel_traitsIf13__nv_bfloat16fS2_fjLj8192ELj1ELj1ELj8ELj16ENS_18Kernel_traits_baseILj8192EfS2_fS2_fjLj256EEEEELb1ELb1ELb0ELb0EEEvNS_9BwdParamsE)
        /*0300*/ 	.short	0x0380
        /*0302*/ 	.short	0x0128


	//----- nvinfo : EIATTR_SW_WAR
	.align		4
.L_2933:
        /*0304*/ 	.byte	0x04, 0x36
        /*0306*/ 	.short	(.L_2935 - .L_2934)
.L_2934:
        /*0308*/ 	.word	0x00000008
.L_2935:


//--------------------- .nv.info._ZN10layer_norm13ln_bwd_kernelINS_13Kernel_traitsIf13__nv_bfloat16fS2_fjLj8192ELj1ELj1ELj8ELj16ENS_18Kernel_traits_baseILj8192EfS2_fS2_fjLj256EEEEELb1ELb1ELb0ELb1EEEvNS_9BwdParamsE --------------------------
	.section	.nv.info._ZN10layer_norm13ln_bwd_kernelINS_13Kernel_traitsIf13__nv_bfloat16fS2_fjLj8192ELj1ELj1ELj8ELj16ENS_18Kernel_traits_baseILj8192EfS2_fS2_fjLj256EEEEELb1ELb1ELb0ELb1EEEvNS_9BwdParamsE,"",@"SHT_CUDA_INFO"
	.sectionflags	@""
	.align	4


	//----- nvinfo : EIATTR_CUDA_API_VERSION
	.align		4
        /*0000*/ 	.byte	0x04, 0x37
        /*0002*/ 	.short	(.L_2937 - .L_2936)
.L_2936:
        /*0004*/ 	.word	0x00000082


	//----- nvinfo : EIATTR_KPARAM_INFO
	.align		4
.L_2937:
        /*0008*/ 	.byte	0x04, 0x17
        /*000a*/ 	.short	(.L_2939 - .L_2938)
.L_2938:
        /*000c*/ 	.word	0x00000000
        /*0010*/ 	.short	0x0000
        /*0012*/ 	.short	0x0000
        /*0014*/ 	.byte	0x00, 0xf0, 0xa1, 0x04


	//----- nvinfo : EIATTR_SPARSE_MMA_MASK
	.align		4
.L_2939:
        /*0018*/ 	.byte	0x03, 0x50
        /*001a*/ 	.short	0x0000


	//----- nvinfo : EIATTR_MAXREG_COUNT
	.align		4
        /*001c*/ 	.byte	0x03, 0x1b
        /*001e*/ 	.short	0x00ff


	//----- nvinfo : EIATTR_NUM_BARRIERS
	.align		4
        /*0020*/ 	.byte	0x02, 0x4c
        /*0022*/ 	.byte	0x01
	.zero		1


	//----- nvinfo : EIATTR_ANNOTATIONS
	.align		4
        /*0024*/ 	.byte	0x04, 0x55
        /*0026*/ 	.short	(.L_2941 - .L_2940)


	//   ....[0]....
.L_2940:
        /* <DEDUP_REMOVED lines=58> */


	//----- nvinfo : EIATTR_MERCURY_ISA_VERSION
	.align		4
.L_2941:
        /*03b0*/ 	.byte	0x03, 0x5f
        /*03b2*/ 	.short	0x0101


	//----- nvinfo : EIATTR_COOP_GROUP_MASK_REGIDS
	.align		4
        /*03b4*/ 	.byte	0x04, 0x29
        /*03b6*/ 	.short	(.L_2943 - .L_2942)


	//   ....[0]....
.L_2942:
        /*03b8*/ 	.word	0xffffffff


	//   ....[1]....
        /*03bc*/ 	.word	0xffffffff


	//   ....[2]....
        /*03c0*/ 	.word	0xffffffff


	//   ....[3]....
        /*03c4*/ 	.word	0xffffffff


	//   ....[4]....
        /*03c8*/ 	.word	0xffffffff


	//   ....[5]....
        /*03cc*/ 	.word	0xffffffff


	//   ....[6]....
        /*03d0*/ 	.word	0xffffffff


	//   ....[7]....
        /*03d4*/ 	.word	0xffffffff


	//   ....[8]....
        /*03d8*/ 	.word	0xffffffff


	//   ....[9]....
        /*03dc*/ 	.word	0xffffffff


	//----- nvinfo : EIATTR_COOP_GROUP_INSTR_OFFSETS
	.align		4
.L_2943:
        /*03e0*/ 	.byte	0x04, 0x28
        /*03e2*/ 	.short	(.L_2945 - .L_2944)


	//   ....[0]....
.L_2944:
        /*03e4*/ 	.word	0x00001cb0


	//   ....[1]....
        /*03e8*/ 	.word	0x00001db0


	//   ....[2]....
        /*03ec*/ 	.word	0x00001dd0


	//   ....[3]....
        /*03f0*/ 	.word	0x00001df0


	//   ....[4]....
        /*03f4*/ 	.word	0x00001e10


	//   ....[5]....
        /*03f8*/ 	.word	0x00001e30


	//   ....[6]....
        /*03fc*/ 	.word	0x00001e50


	//   ....[7]....
        /*0400*/ 	.word	0x00001e70


	//   ....[8]....
        /*0404*/ 	.word	0x00001e90


	//   ....[9]....
        /*0408*/ 	.word	0x00001eb0


	//----- nvinfo : EIATTR_VRC_CTA_INIT_COUNT
	.align		4
.L_2945:
        /*040c*/ 	.byte	0x02, 0x4a
	.zero		1
	.zero		1


	//----- nvinfo : EIATTR_EXIT_INSTR_OFFSETS
	.align		4
        /*0410*/ 	.byte	0x04, 0x1c
        /*0412*/ 	.short	(.L_2947 - .L_2946)


	//   ....[0]....
.L_2946:
        /*0414*/ 	.word	0x00009710


	//----- nvinfo : EIATTR_MAX_THREADS
	.align		4
.L_2947:
        /*0418*/ 	.byte	0x04, 0x05
        /*041a*/ 	.short	(.L_2949 - .L_2948)
.L_2948:
        /*041c*/ 	.word	0x00000100
        /*0420*/ 	.word	0x00000001
        /*0424*/ 	.word	0x00000001


	//----- nvinfo : EIATTR_CBANK_PARAM_SIZE
	.align		4
.L_2949:
        /*0428*/ 	.byte	0x03, 0x19
        /*042a*/ 	.short	0x0128


	//----- nvinfo : EIATTR_PARAM_CBANK
	.align		4
        /*042c*/ 	.byte	0x04, 0x0a
        /*042e*/ 	.short	(.L_2951 - .L_2950)
	.align		4
.L_2950:
        /*0430*/ 	.word	index@(.nv.constant0._ZN10layer_norm13ln_bwd_kernelINS_13Kernel_traitsIf13__nv_bfloat16fS2_fjLj8192ELj1ELj1ELj8ELj16ENS_18Kernel_traits_baseILj8192EfS2_fS2_fjLj256EEEEELb1ELb1ELb0ELb1EEEvNS_9BwdParamsE)
        /*0434*/ 	.short	0x0380
        /*0436*/ 	.short	0x0128


	//----- nvinfo : EIATTR_SW_WAR
	.align		4
.L_2951:
        /*0438*/ 	.byte	0x04, 0x36
        /*043a*/ 	.short	(.L_2953 - .L_2952)
.L_2952:
        /*043c*/ 	.word	0x00000008
.L_2953:


//--------------------- .nv.info._ZN10layer_norm22ln_bwd_finalize_kernelINS_22Kernel_traits_finalizeILj8192Ef13__nv_bfloat16fS2_fjLb1ELj1024ELj4ENS_18Kernel_traits_baseILj8192EfS2_fS2_fjLj1024EEEEELb1ELb0EEEvNS_9BwdParamsE --------------------------
	.section	.nv.info._ZN10layer_norm22ln_bwd_finalize_kernelINS_22Kernel_traits_finalizeILj8192Ef13__nv_bfloat16fS2_fjLb1ELj1024ELj4ENS_18Kernel_traits_baseILj8192EfS2_fS2_fjLj1024EEEEELb1ELb0EEEvNS_9BwdParamsE,"",@"SHT_CUDA_INFO"
	.sectionflags	@""
	.align	4


	//----- nvinfo : EIATTR_CUDA_API_VERSION
	.align		4
        /*0000*/ 	.byte	0x04, 0x37
        /*0002*/ 	.short	(.L_2955 - .L_2954)
.L_2954:
        /*0004*/ 	.word	0x00000082


	//----- nvinfo : EIATTR_KPARAM_INFO
	.align		4
.L_2955:
        /*0008*/ 	.byte	0x04, 0x17
        /*000a*/ 	.short	(.L_2957 - .L_2956)
.L_2956:
        /*000c*/ 	.word	0x00000000
        /*0010*/ 	.short	0x0000
        /*0012*/ 	.short	0x0000
        /*0014*/ 	.byte	0x00, 0xf0, 0xa1, 0x04


	//----- nvinfo : EIATTR_SPARSE_MMA_MASK
	.align		4
.L_2957:
        /*0018*/ 	.byte	0x03, 0x50
        /*001a*/ 	.short	0x0000


	//----- nvinfo : EIATTR_MAXREG_COUNT
	.align		4
        /*001c*/ 	.byte	0x03, 0x1b
        /*001e*/ 	.short	0x0040


	//----- nvinfo : EIATTR_NUM_BARRIERS
	.align		4
        /*0020*/ 	.byte	0x02, 0x4c
        /*0022*/ 	.byte	0x01
	.zero		1


	//----- nvinfo : EIATTR_MERCURY_ISA_VERSION
	.align		4
        /*0024*/ 	.byte	0x03, 0x5f
        /*0026*/ 	.short	0x0101


	//----- nvinfo : EIATTR_COOP_GROUP_MASK_REGIDS
	.align		4
        /*0028*/ 	.byte	0x04, 0x29
        /*002a*/ 	.short	(.L_2959 - .L_2958)


	//   ....[0]....
.L_2958:
        /*002c*/ 	.word	0xffffffff


	//   ....[1]....
        /*0030*/ 	.word	0xffffffff


	//   ....[2]....
        /*0034*/ 	.word	0xffffffff


	//   ....[3]....
        /*0038*/ 	.word	0xffffffff


	//   ....[4]....
        /*003c*/ 	.word	0xffffffff


	//   ....[5]....
        /*0040*/ 	.word	0xffffffff


	//   ....[6]....
        /*0044*/ 	.word	0xffffffff


	//   ....[7]....
        /*0048*/ 	.word	0xffffffff


	//   ....[8]....
        /*004c*/ 	.word	0xffffffff


	//   ....[9]....
        /*0050*/ 	.word	0xffffffff


	//   ....[10]....
        /*0054*/ 	.word	0xffffffff


	//   ....[11]....
        /*0058*/ 	.word	0xffffffff


	//   ....[12]....
        /*005c*/ 	.word	0xffffffff


	//   ....[13]....
        /*0060*/ 	.word	0xffffffff


	//   ....[14]....
        /*0064*/ 	.word	0xffffffff


	//----- nvinfo : EIATTR_COOP_GROUP_INSTR_OFFSETS
	.align		4
.L_2959:
        /*0068*/ 	.byte	0x04, 0x28
        /*006a*/ 	.short	(.L_2961 - .L_2960)


	//   ....[0]....
.L_2960:
        /*006c*/ 	.word	0x00001030


	//   ....[1]....
        /*0070*/ 	.word	0x00001040


	//   ....[2]....
        /*0074*/ 	.word	0x00001050


	//   ....[3]....
        /*0078*/ 	.word	0x00001090


	//   ....[4]....
        /*007c*/ 	.word	0x000010a0


	//   ....[5]....
        /*0080*/ 	.word	0x000010b0


	//   ....[6]....
        /*0084*/ 	.word	0x000010e0


	//   ....[7]....
        /*0088*/ 	.word	0x00001100


	//   ....[8]....
        /*008c*/ 	.word	0x00001120


	//   ....[9]....
        /*0090*/ 	.word	0x00001160


	//   ....[10]....
        /*0094*/ 	.word	0x00001180


	//   ....[11]....
        /*0098*/ 	.word	0x00001190


	//   ....[12]....
        /*009c*/ 	.word	0x000011e0


	//   ....[13]....
        /*00a0*/ 	.word	0x00001210


	//   ....[14]....
        /*00a4*/ 	.word	0x00001220


	//----- nvinfo : EIATTR_VRC_CTA_INIT_COUNT
	.align		4
.L_2961:
        /*00a8*/ 	.byte	0x02, 0x4a
	.zero		1
	.zero		1


	//----- nvinfo : EIATTR_EXIT_INSTR_OFFSETS
	.align		4
        /*00ac*/ 	.byte	0x04, 0x1c
        /*00ae*/ 	.short	(.L_2963 - .L_2962)


	//   ....[0]....
.L_2962:
        /*00b0*/ 	.word	0x00000060


	//   ....[1]....
        /*00b4*/ 	.word	0x000012a0


	//   ....[2]....
        /*00b8*/ 	.word	0x000012d0


	//   ....[3]....
        /*00bc*/ 	.word	0x000013b0


	//----- nvinfo : EIATTR_MAX_THREADS
	.align		4
.L_2963:
        /*00c0*/ 	.byte	0x04, 0x05
        /*00c2*/ 	.short	(.L_2965 - .L_2964)
.L_2964:
        /*00c4*/ 	.word	0x00000400
        /*00c8*/ 	.word	0x00000001
        /*00cc*/ 	.word	0x00000001


	//----- nvinfo : EIATTR_CRS_STACK_SIZE
	.align		4
.L_2965:
        /*00d0*/ 	.byte	0x04, 0x1e
        /*00d2*/ 	.short	(.L_2967 - .L_2966)
.L_2966:
        /*00d4*/ 	.word	0x00000000


	//----- nvinfo : EIATTR_CBANK_PARAM_SIZE
	.align		4
.L_2967:
        /*00d8*/ 	.byte	0x03, 0x19
        /*00da*/ 	.short	0x0128


	//----- nvinfo : EIATTR_PARAM_CBANK
	.align		4
        /*00dc*/ 	.byte	0x04, 0x0a
        /*00de*/ 	.short	(.L_2969 - .L_2968)
	.align		4
.L_2968:
        /*00e0*/ 	.word	index@(.nv.constant0._ZN10layer_norm22ln_bwd_finalize_kernelINS_22Kernel_traits_finalizeILj8192Ef13__nv_bfloat16fS2_fjLb1ELj1024ELj4ENS_18Kernel_traits_baseILj8192EfS2_fS2_fjLj1024EEEEELb1ELb0EEEvNS_9BwdParamsE)
        /*00e4*/ 	.short	0x0380
        /*00e6*/ 	.short	0x0128


	//----- nvinfo : EIATTR_SW_WAR
	.align		4
.L_2969:
        /*00e8*/ 	.byte	0x04, 0x36
        /*00ea*/ 	.short	(.L_2971 - .L_2970)
.L_2970:
        /*00ec*/ 	.word	0x00000008
.L_2971:


//--------------------- .nv.info._ZN10layer_norm13ln_bwd_kernelINS_13Kernel_traitsIf13__nv_bfloat16fS2_fjLj8192ELj1ELj1ELj8ELj16ENS_18Kernel_traits_baseILj8192EfS2_fS2_fjLj256EEEEELb1ELb1ELb1ELb0EEEvNS_9BwdParamsE --------------------------
	.section	.nv.info._ZN10layer_norm13ln_bwd_kernelINS_13Kernel_traitsIf13__nv_bfloat16fS2_fjLj8192ELj1ELj1ELj8ELj16ENS_18Kernel_traits_baseILj8192EfS2_fS2_fjLj256EEEEELb1ELb1ELb1ELb0EEEvNS_9BwdParamsE,"",@"SHT_CUDA_INFO"
	.sectionflags	@""
	.align	4


	//----- nvinfo : EIATTR_CUDA_API_VERSION
	.align		4
        /*0000*/ 	.byte	0x04, 0x37
        /*0002*/ 	.short	(.L_2973 - .L_2972)
.L_2972:
        /*0004*/ 	.word	0x00000082


	//----- nvinfo : EIATTR_KPARAM_INFO
	.align		4
.L_2973:
        /*0008*/ 	.byte	0x04, 0x17
        /*000a*/ 	.short	(.L_2975 - .L_2974)
.L_2974:
        /*000c*/ 	.word	0x00000000
        /*0010*/ 	.short	0x0000
        /*0012*/ 	.short	0x0000
        /*0014*/ 	.byte	0x00, 0xf0, 0xa1, 0x04


	//----- nvinfo : EIATTR_SPARSE_MMA_MASK
	.align		4
.L_2975:
        /*0018*/ 	.byte	0x03, 0x50
        /*001a*/ 	.short	0x0000


	//----- nvinfo : EIATTR_MAXREG_COUNT
	.align		4
        /*001c*/ 	.byte	0x03, 0x1b
        /*001e*/ 	.short	0x00ff


	//----- nvinfo : EIATTR_NUM_BARRIERS
	.align		4
        /*0020*/ 	.byte	0x02, 0x4c
        /*0022*/ 	.byte	0x01
	.zero		1


	//----- nvinfo : EIATTR_ANNOTATIONS
	.align		4
        /*0024*/ 	.byte	0x04, 0x55
        /*0026*/ 	.short	(.L_2977 - .L_2976)


	//   ....[0]....
.L_2976:
        /* <DEDUP_REMOVED lines=72> */


	//----- nvinfo : EIATTR_MERCURY_ISA_VERSION
	.align		4
.L_2977:
        /*0490*/ 	.byte	0x03, 0x5f
        /*0492*/ 	.short	0x0101


	//----- nvinfo : EIATTR_COOP_GROUP_MASK_REGIDS
	.align		4
        /*0494*/ 	.byte	0x04, 0x29
        /*0496*/ 	.short	(.L_2979 - .L_2978)


	//   ....[0]....
.L_2978:
        /*0498*/ 	.word	0xffffffff


	//   ....[1]....
        /*049c*/ 	.word	0xffffffff


	//   ....[2]....
        /*04a0*/ 	.word	0xffffffff


	//   ....[3]....
        /*04a4*/ 	.word	0xffffffff


	//   ....[4]....
        /*04a8*/ 	.word	0xffffffff


	//   ....[5]....
        /*04ac*/ 	.word	0xffffffff


	//   ....[6]....
        /*04b0*/ 	.word	0xffffffff


	//   ....[7]....
        /*04b4*/ 	.word	0xffffffff


	//   ....[8]....
        /*04b8*/ 	.word	0xffffffff


	//   ....[9]....
        /*04bc*/ 	.word	0xffffffff


	//----- nvinfo : EIATTR_COOP_GROUP_INSTR_OFFSETS
	.align		4
.L_2979:
        /*04c0*/ 	.byte	0x04, 0x28
        /*04c2*/ 	.short	(.L_2981 - .L_2980)


	//   ....[0]....
.L_2980:
        /*04c4*/ 	.word	0x00002e60


	//   ....[1]....
        /*04c8*/ 	.word	0x00002e80


	//   ....[2]....
        /*04cc*/ 	.word	0x00002ec0


	//   ....[3]....
        /*04d0*/ 	.word	0x00002ef0


	//   ....[4]....
        /*04d4*/ 	.word	0x00002f10


	//   ....[5]....
        /*04d8*/ 	.word	0x00002f30


	//   ....[6]....
        /*04dc*/ 	.word	0x00002f50


	//   ....[7]....
        /*04e0*/ 	.word	0x00002f70


	//   ....[8]....
        /*04e4*/ 	.word	0x00002f90


	//   ....[9]....
        /*04e8*/ 	.word	0x00002fb0


	//----- nvinfo : EIATTR_VRC_CTA_INIT_COUNT
	.align		4
.L_2981:
        /*04ec*/ 	.byte	0x02, 0x4a
	.zero		1
	.zero		1


	//----- nvinfo : EIATTR_EXIT_INSTR_OFFSETS
	.align		4
        /*04f0*/ 	.byte	0x04, 0x1c
        /*04f2*/ 	.short	(.L_2983 - .L_2982)


	//   ....[0]....
.L_2982:
        /*04f4*/ 	.word	0x00011050


	//   ....[1]....
        /*04f8*/ 	.word	0x00011120


	//----- nvinfo : EIATTR_MAX_THREADS
	.align		4
.L_2983:
        /*04fc*/ 	.byte	0x04, 0x05
        /*04fe*/ 	.short	(.L_2985 - .L_2984)
.L_2984:
        /*0500*/ 	.word	0x00000100
        /*0504*/ 	.word	0x00000001
        /*0508*/ 	.word	0x00000001


	//----- nvinfo : EIATTR_CRS_STACK_SIZE
	.align		4
.L_2985:
        /*050c*/ 	.byte	0x04, 0x1e
        /*050e*/ 	.short	(.L_2987 - .L_2986)
.L_2986:
        /*0510*/ 	.word	0x00000000


	//----- nvinfo : EIATTR_CBANK_PARAM_SIZE
	.align		4
.L_2987:
        /*0514*/ 	.byte	0x03, 0x19
        /*0516*/ 	.short	0x0128


	//----- nvinfo : EIATTR_PARAM_CBANK
	.align		4
        /*0518*/ 	.byte	0x04, 0x0a
        /*051a*/ 	.short	(.L_2989 - .L_2988)
	.align		4
.L_2988:
        /*051c*/ 	.word	index@(.nv.constant0._ZN10layer_norm13ln_bwd_kernelINS_13Kernel_traitsIf13__nv_bfloat16fS2_fjLj8192ELj1ELj1ELj8ELj16ENS_18Kernel_traits_baseILj8192EfS2_fS2_fjLj256EEEEELb1ELb1ELb1ELb0EEEvNS_9BwdParamsE)
        /*0520*/ 	.short	0x0380
        /*0522*/ 	.short	0x0128


	//----- nvinfo : EIATTR_SW_WAR
	.align		4
.L_2989:
        /*0524*/ 	.byte	0x04, 0x36
        /*0526*/ 	.short	(.L_2991 - .L_2990)
.L_2990:
        /*0528*/ 	.word	0x00000008
.L_2991:


//--------------------- .nv.info._ZN10layer_norm22ln_bwd_finalize_kernelINS_22Kernel_traits_finalizeILj8192Ef13__nv_bfloat16fS2_fjLb1ELj1024ELj4ENS_18Kernel_traits_baseILj8192EfS2_fS2_fjLj1024EEEEELb1ELb1EEEvNS_9BwdParamsE --------------------------
	.section	.nv.info._ZN10layer_norm22ln_bwd_finalize_kernelINS_22Kernel_traits_finalizeILj8192Ef13__nv_bfloat16fS2_fjLb1ELj1024ELj4ENS_18Kernel_traits_baseILj8192EfS2_fS2_fjLj1024EEEEELb1ELb1EEEvNS_9BwdParamsE,"",@"SHT_CUDA_INFO"
	.sectionflags	@""
	.align	4


	//----- nvinfo : EIATTR_CUDA_API_VERSION
	.align		4
        /*0000*/ 	.byte	0x04, 0x37
        /*0002*/ 	.short	(.L_2993 - .L_2992)
.L_2992:
        /*0004*/ 	.word	0x00000082


	//----- nvinfo : EIATTR_KPARAM_INFO
	.align		4
.L_2993:
        /*0008*/ 	.byte	0x04, 0x17
        /*000a*/ 	.short	(.L_2995 - .L_2994)
.L_2994:
        /*000c*/ 	.word	0x00000000
        /*0010*/ 	.short	0x0000
        /*0012*/ 	.short	0x0000
        /*0014*/ 	.byte	0x00, 0xf0, 0xa1, 0x04


	//----- nvinfo : EIATTR_SPARSE_MMA_MASK
	.align		4
.L_2995:
        /*0018*/ 	.byte	0x03, 0x50
        /*001a*/ 	.short	0x0000


	//----- nvinfo : EIATTR_MAXREG_COUNT
	.align		4
        /*001c*/ 	.byte	0x03, 0x1b
        /*001e*/ 	.short	0x0040


	//----- nvinfo : EIATTR_NUM_BARRIERS
	.align		4
        /*0020*/ 	.byte	0x02, 0x4c
        /*0022*/ 	.byte	0x01
	.zero		1


	//----- nvinfo : EIATTR_MERCURY_ISA_VERSION
	.align		4
        /*0024*/ 	.byte	0x03, 0x5f
        /*0026*/ 	.short	0x0101


	//----- nvinfo : EIATTR_COOP_GROUP_MASK_REGIDS
	.align		4
        /*0028*/ 	.byte	0x04, 0x29
        /*002a*/ 	.short	(.L_2997 - .L_2996)


	//   ....[0]....
.L_2996:
        /*002c*/ 	.word	0xffffffff


	//   ....[1]....
        /*0030*/ 	.word	0xffffffff


	//   ....[2]....
        /*0034*/ 	.word	0xffffffff


	//   ....[3]....
        /*0038*/ 	.word	0xffffffff


	//   ....[4]....
        /*003c*/ 	.word	0xffffffff


	//   ....[5]....
        /*0040*/ 	.word	0xffffffff


	//   ....[6]....
        /*0044*/ 	.word	0xffffffff


	//   ....[7]....
        /*0048*/ 	.word	0xffffffff


	//   ....[8]....
        /*004c*/ 	.word	0xffffffff


	//   ....[9]....
        /*0050*/ 	.word	0xffffffff


	//   ....[10]....
        /*0054*/ 	.word	0xffffffff


	//   ....[11]....
        /*0058*/ 	.word	0xffffffff


	//   ....[12]....
        /*005c*/ 	.word	0xffffffff


	//   ....[13]....
        /*0060*/ 	.word	0xffffffff


	//   ....[14]....
        /*0064*/ 	.word	0xffffffff


	//----- nvinfo : EIATTR_COOP_GROUP_INSTR_OFFSETS
	.align		4
.L_2997:
        /*0068*/ 	.byte	0x04, 0x28
        /*006a*/ 	.short	(.L_2999 - .L_2998)


	//   ....[0]....
.L_2998:
        /*006c*/ 	.word	0x00001070


	//   ....[1]....
        /*0070*/ 	.word	0x00001080


	//   ....[2]....
        /*0074*/ 	.word	0x00001090


	//   ....[3]....
        /*0078*/ 	.word	0x000010c0


	//   ....[4]....
        /*007c*/ 	.word	0x000010e0


	//   ....[5]....
        /*0080*/ 	.word	0x000010f0


	//   ....[6]....
        /*0084*/ 	.word	0x00001120


	//   ....[7]....
        /*0088*/ 	.word	0x00001140


	//   ....[8]....
        /*008c*/ 	.word	0x00001150


	//   ....[9]....
        /*0090*/ 	.word	0x00001180


	//   ....[10]....
        /*0094*/ 	.word	0x000011a0


	//   ....[11]....
        /*0098*/ 	.word	0x000011b0


	//   ....[12]....
        /*009c*/ 	.word	0x000011e0


	//   ....[13]....
        /*00a0*/ 	.word	0x00001200


	//   ....[14]....
        /*00a4*/ 	.word	0x00001210


	//----- nvinfo : EIATTR_VRC_CTA_INIT_COUNT
	.align		4
.L_2999:
        /*00a8*/ 	.byte	0x02, 0x4a
	.zero		1
	.zero		1


	//----- nvinfo : EIATTR_EXIT_INSTR_OFFSETS
	.align		4
        /*00ac*/ 	.byte	0x04, 0x1c
        /*00ae*/ 	.short	(.L_3001 - .L_3000)


	//   ....[0]....
.L_3000:
        /*00b0*/ 	.word	0x00000060


	//   ....[1]....
        /*00b4*/ 	.word	0x00001290


	//   ....[2]....
        /*00b8*/ 	.word	0x000013a0


	//----- nvinfo : EIATTR_MAX_THREADS
	.align		4
.L_3001:
        /*00bc*/ 	.byte	0x04, 0x05
        /*00be*/ 	.short	(.L_3003 - .L_3002)
.L_3002:
        /*00c0*/ 	.word	0x00000400
        /*00c4*/ 	.word	0x00000001
        /*00c8*/ 	.word	0x00000001


	//----- nvinfo : EIATTR_CRS_STACK_SIZE
	.align		4
.L_3003:
        /*00cc*/ 	.byte	0x04, 0x1e
        /*00ce*/ 	.short	(.L_3005 - .L_3004)
.L_3004:
        /*00d0*/ 	.word	0x00000000


	//----- nvinfo : EIATTR_CBANK_PARAM_SIZE
	.align		4
.L_3005:
        /*00d4*/ 	.byte	0x03, 0x19
        /*00d6*/ 	.short	0x0128


	//----- nvinfo : EIATTR_PARAM_CBANK
	.align		4
        /*00d8*/ 	.byte	0x04, 0x0a
        /*00da*/ 	.short	(.L_3007 - .L_3006)
	.align		4
.L_3006:
        /*00dc*/ 	.word	index@(.nv.constant0._ZN10layer_norm22ln_bwd_finalize_kernelINS_22Kernel_traits_finalizeILj8192Ef13__nv_bfloat16fS2_fjLb1ELj1024ELj4ENS_18Kernel_traits_baseILj8192EfS2_fS2_fjLj1024EEEEELb1ELb1EEEvNS_9BwdParamsE)
        /*00e0*/ 	.short	0x0380
        /*00e2*/ 	.short	0x0128


	//----- nvinfo : EIATTR_SW_WAR
	.align		4
.L_3007:
        /*00e4*/ 	.byte	0x04, 0x36
        /*00e6*/ 	.short	(.L_3009 - .L_3008)
.L_3008:
        /*00e8*/ 	.word	0x00000008
.L_3009:


//--------------------- .nv.info._ZN10layer_norm13ln_bwd_kernelINS_13Kernel_traitsIf13__nv_bfloat16fS2_fjLj8192ELj1ELj1ELj8ELj16ENS_18Kernel_traits_baseILj8192EfS2_fS2_fjLj256EEEEELb1ELb1ELb1ELb1EEEvNS_9BwdParamsE --------------------------
	.section	.nv.info._ZN10layer_norm13ln_bwd_kernelINS_13Kernel_traitsIf13__nv_bfloat16fS2_fjLj8192ELj1ELj1ELj8ELj16ENS_18Kernel_traits_baseILj8192EfS2_fS2_fjLj256EEEEELb1ELb1ELb1ELb1EEEvNS_9BwdParamsE,"",@"SHT_CUDA_INFO"
	.sectionflags	@""
	.align	4


	//----- nvinfo : EIATTR_CUDA_API_VERSION
	.align		4
        /*0000*/ 	.byte	0x04, 0x37
        /*0002*/ 	.short	(.L_3011 - .L_3010)
.L_3010:
        /*0004*/ 	.word	0x00000082


	//----- nvinfo : EIATTR_KPARAM_INFO
	.align		4
.L_3011:
        /*0008*/ 	.byte	0x04, 0x17
        /*000a*/ 	.short	(.L_3013 - .L_3012)
.L_3012:
        /*000c*/ 	.word	0x00000000
        /*0010*/ 	.short	0x0000
        /*0012*/ 	.short	0x0000
        /*0014*/ 	.byte	0x00, 0xf0, 0xa1, 0x04


	//----- nvinfo : EIATTR_SPARSE_MMA_MASK
	.align		4
.L_3013:
        /*0018*/ 	.byte	0x03, 0x50
        /*001a*/ 	.short	0x0000


	//----- nvinfo : EIATTR_MAXREG_COUNT
	.align		4
        /*001c*/ 	.byte	0x03, 0x1b
        /*001e*/ 	.short	0x00ff


	//----- nvinfo : EIATTR_NUM_BARRIERS
	.align		4
        /*0020*/ 	.byte	0x02, 0x4c
        /*0022*/ 	.byte	0x01
	.zero		1


	//----- nvinfo : EIATTR_ANNOTATIONS
	.align		4
        /*0024*/ 	.byte	0x04, 0x55
        /*0026*/ 	.short	(.L_3015 - .L_3014)


	//   ....[0]....
.L_3014:
        /* <DEDUP_REMOVED lines=43> */


	//----- nvinfo : EIATTR_MERCURY_ISA_VERSION
	.align		4
.L_3015:
        /*02c8*/ 	.byte	0x03, 0x5f
        /*02ca*/ 	.short	0x0101


	//----- nvinfo : EIATTR_COOP_GROUP_MASK_REGIDS
	.align		4
        /*02cc*/ 	.byte	0x04, 0x29
        /*02ce*/ 	.short	(.L_3017 - .L_3016)


	//   ....[0]....
.L_3016:
        /*02d0*/ 	.word	0xffffffff


	//   ....[1]....
        /*02d4*/ 	.word	0xffffffff


	//   ....[2]....
        /*02d8*/ 	.word	0xffffffff


	//   ....[3]....
        /*02dc*/ 	.word	0xffffffff


	//   ....[4]....
        /*02e0*/ 	.word	0xffffffff


	//   ....[5]....
        /*02e4*/ 	.word	0xffffffff


	//   ....[6]....
        /*02e8*/ 	.word	0xffffffff


	//   ....[7]....
        /*02ec*/ 	.word	0xffffffff


	//   ....[8]....
        /*02f0*/ 	.word	0xffffffff


	//   ....[9]....
        /*02f4*/ 	.word	0xffffffff


	//----- nvinfo : EIATTR_COOP_GROUP_INSTR_OFFSETS
	.align		4
.L_3017:
        /*02f8*/ 	.byte	0x04, 0x28
        /*02fa*/ 	.short	(.L_3019 - .L_3018)


	//   ....[0]....
.L_3018:
        /*02fc*/ 	.word	0x00002540


	//   ....[1]....
        /*0300*/ 	.word	0x00002550


	//   ....[2]....
        /*0304*/ 	.word	0x00002590


	//   ....[3]....
        /*0308*/ 	.word	0x000025a0


	//   ....[4]....
        /*030c*/ 	.word	0x000025f0


	//   ....[5]....
        /*0310*/ 	.word	0x00002600


	//   ....[6]....
        /*0314*/ 	.word	0x00002630


	//   ....[7]....
        /*0318*/ 	.word	0x00002640


	//   ....[8]....
        /*031c*/ 	.word	0x00002670


	//   ....[9]....
        /*0320*/ 	.word	0x00002680


	//----- nvinfo : EIATTR_VRC_CTA_INIT_COUNT
	.align		4
.L_3019:
        /*0324*/ 	.byte	0x02, 0x4a
	.zero		1
	.zero		1


	//----- nvinfo : EIATTR_EXIT_INSTR_OFFSETS
	.align		4
        /*0328*/ 	.byte	0x04, 0x1c
        /*032a*/ 	.short	(.L_3021 - .L_3020)


	//   ....[0]....
.L_3020:
        /*032c*/ 	.word	0x0000f8f0


	//----- nvinfo : EIATTR_MAX_THREADS
	.align		4
.L_3021:
        /*0330*/ 	.byte	0x04, 0x05
        /*0332*/ 	.short	(.L_3023 - .L_3022)
.L_3022:
        /*0334*/ 	.word	0x00000100
        /*0338*/ 	.word	0x00000001
        /*033c*/ 	.word	0x00000001


	//----- nvinfo : EIATTR_CRS_STACK_SIZE
	.align		4
.L_3023:
        /*0340*/ 	.byte	0x04, 0x1e
        /*0342*/ 	.short	(.L_3025 - .L_3024)
.L_3024:
        /*0344*/ 	.word	0x00000000


	//----- nvinfo : EIATTR_CBANK_PARAM_SIZE
	.align		4
.L_3025:
        /*0348*/ 	.byte	0x03, 0x19
        /*034a*/ 	.short	0x0128


	//----- nvinfo : EIATTR_PARAM_CBANK
	.align		4
        /*034c*/ 	.byte	0x04, 0x0a
        /*034e*/ 	.short	(.L_3027 - .L_3026)
	.align		4
.L_3026:
        /*0350*/ 	.word	index@(.nv.constant0._ZN10layer_norm13ln_bwd_kernelINS_13Kernel_traitsIf13__nv_bfloat16fS2_fjLj8192ELj1ELj1ELj8ELj16ENS_18Kernel_traits_baseILj8192EfS2_fS2_fjLj256EEEEELb1ELb1ELb1ELb1EEEvNS_9BwdParamsE)
        /*0354*/ 	.short	0x0380
        /*0356*/ 	.short	0x0128


	//----- nvinfo : EIATTR_SW_WAR
	.align		4
.L_3027:
        /*0358*/ 	.byte	0x04, 0x36
        /*035a*/ 	.short	(.L_3029 - .L_3028)
.L_3028:
        /*035c*/ 	.word	0x00000008
.L_3029:


//--------------------- .nv.info._ZN10layer_norm13ln_bwd_kernelINS_13Kernel_traitsIf6__halfS2_S2_fjLj8192ELj1ELj1ELj8ELj16ENS_18Kernel_traits_baseILj8192EfS2_S2_S2_fjLj256EEEEELb0ELb0ELb0ELb0EEEvNS_9BwdParamsE --------------------------
	.section	.nv.info._ZN10layer_norm13ln_bwd_kernelINS_13Kernel_traitsIf6__halfS2_S2_fjLj8192ELj1ELj1ELj8ELj16ENS_18Kernel_traits_baseILj8192EfS2_S2_S2_fjLj256EEEEELb0ELb0ELb0ELb0EEEvNS_9BwdParamsE,"",@"SHT_CUDA_INFO"
	.sectionflags	@""
	.align	4


	//----- nvinfo : EIATTR_CUDA_API_VERSION
	.align		4
        /*0000*/ 	.byte	0x04, 0x37
        /*0002*/ 	.short	(.L_3031 - .L_3030)
.L_3030:
        /*0004*/ 	.word	0x00000082


	//----- nvinfo : EIATTR_KPARAM_INFO
	.align		4
.L_3031:
        /*0008*/ 	.byte	0x04, 0x17
        /*000a*/ 	.short	(.L_3033 - .L_3032)
.L_3032:
        /*000c*/ 	.word	0x00000000
        /*0010*/ 	.short	0x0000
        /*0012*/ 	.short	0x0000
        /*0014*/ 	.byte	0x00, 0xf0, 0xa1, 0x04


	//----- nvinfo : EIATTR_SPARSE_MMA_MASK
	.align		4
.L_3033:
        /*0018*/ 	.byte	0x03, 0x50
        /*001a*/ 	.short	0x0000


	//----- nvinfo : EIATTR_MAXREG_COUNT
	.align		4
        /*001c*/ 	.byte	0x03, 0x1b
        /*001e*/ 	.short	0x00ff


	//----- nvinfo : EIATTR_NUM_BARRIERS
	.align		4
        /*0020*/ 	.byte	0x02, 0x4c
        /*0022*/ 	.byte	0x01
	.zero		1


	//----- nvinfo : EIATTR_MERCURY_ISA_VERSION
	.align		4
        /*0024*/ 	.byte	0x03, 0x5f
        /*0026*/ 	.short	0x0101


	//----- nvinfo : EIATTR_COOP_GROUP_MASK_REGIDS
	.align		4
        /*0028*/ 	.byte	0x04, 0x29
        /*002a*/ 	.short	(.L_3035 - .L_3034)


	//   ....[0]....
.L_3034:
        /*002c*/ 	.word	0xffffffff


	//   ....[1]....
        /*0030*/ 	.word	0xffffffff


	//   ....[2]....
        /*0034*/ 	.word	0xffffffff


	//   ....[3]....
        /*0038*/ 	.word	0xffffffff


	//   ....[4]....
        /*003c*/ 	.word	0xffffffff


	//   ....[5]....
        /*0040*/ 	.word	0xffffffff


	//   ....[6]....
        /*0044*/ 	.word	0xffffffff


	//   ....[7]....
        /*0048*/ 	.word	0xffffffff


	//   ....[8]....
        /*004c*/ 	.word	0xffffffff


	//   ....[9]....
        /*0050*/ 	.word	0xffffffff


	//----- nvinfo : EIATTR_COOP_GROUP_INSTR_OFFSETS
	.align		4
.L_3035:
        /*0054*/ 	.byte	0x04, 0x28
        /*0056*/ 	.short	(.L_3037 - .L_3036)


	//   ....[0]....
.L_3036:
        /*0058*/ 	.word	0x00001e10


	//   ....[1]....
        /*005c*/ 	.word	0x00001e90


	//   ....[2]....
        /*0060*/ 	.word	0x00001ec0


	//   ....[3]....
        /*0064*/ 	.word	0x00001f00


	//   ....[4]....
        /*0068*/ 	.word	0x00001f20


	//   ....[5]....
        /*006c*/ 	.word	0x00001f50


	//   ....[6]....
        /*0070*/ 	.word	0x00001f70


	//   ....[7]....
        /*0074*/ 	.word	0x00001fb0


	//   ....[8]....
        /*0078*/ 	.word	0x00001fd0


	//   ....[9]....
        /*007c*/ 	.word	0x00001ff0


	//----- nvinfo : EIATTR_VRC_CTA_INIT_COUNT
	.align		4
.L_3037:
        /*0080*/ 	.byte	0x02, 0x4a
	.zero		1
	.zero		1


	//----- nvinfo : EIATTR_EXIT_INSTR_OFFSETS
	.align		4
        /*0084*/ 	.byte	0x04, 0x1c
        /*0086*/ 	.short	(.L_3039 - .L_3038)


	//   ....[0]....
.L_3038:
        /*0088*/ 	.word	0x00005640


	//   ....[1]....
        /*008c*/ 	.word	0x000056e0


	//----- nvinfo : EIATTR_MAX_THREADS
	.align		4
.L_3039:
        /*0090*/ 	.byte	0x04, 0x05
        /*0092*/ 	.short	(.L_3041 - .L_3040)
.L_3040:
        /*0094*/ 	.word	0x00000100
        /*0098*/ 	.word	0x00000001
        /*009c*/ 	.word	0x00000001


	//----- nvinfo : EIATTR_CRS_STACK_SIZE
	.align		4
.L_3041:
        /*00a0*/ 	.byte	0x04, 0x1e
        /*00a2*/ 	.short	(.L_3043 - .L_3042)
.L_3042:
        /*00a4*/ 	.word	0x00000000


	//----- nvinfo : EIATTR_CBANK_PARAM_SIZE
	.align		4
.L_3043:
        /*00a8*/ 	.byte	0x03, 0x19
        /*00aa*/ 	.short	0x0128


	//----- nvinfo : EIATTR_PARAM_CBANK
	.align		4
        /*00ac*/ 	.byte	0x04, 0x0a
        /*00ae*/ 	.short	(.L_3045 - .L_3044)
	.align		4
.L_3044:
        /*00b0*/ 	.word	index@(.nv.constant0._ZN10layer_norm13ln_bwd_kernelINS_13Kernel_traitsIf6__halfS2_S2_fjLj8192ELj1ELj1ELj8ELj16ENS_18Kernel_traits_baseILj8192EfS2_S2_S2_fjLj256EEEEELb0ELb0ELb0ELb0EEEvNS_9BwdParamsE)
        /*00b4*/ 	.short	0x0380
        /*00b6*/ 	.short	0x0128


	//----- nvinfo : EIATTR_SW_WAR
	.align		4
.L_3045:
        /*00b8*/ 	.byte	0x04, 0x36
        /*00ba*/ 	.short	(.L_3047 - .L_3046)
.L_3046:
        /*00bc*/ 	.word	0x00000008
.L_3047:


//--------------------- .nv.info._ZN10layer_norm13ln_bwd_kernelINS_13Kernel_traitsIf6__halfS2_S2_fjLj8192ELj1ELj1ELj8ELj16ENS_18Kernel_traits_baseILj8192EfS2_S2_S2_fjLj256EEEEELb0ELb0ELb0ELb1EEEvNS_9BwdParamsE --------------------------
	.section	.nv.info._ZN10layer_norm13ln_bwd_kernelINS_13Kernel_traitsIf6__halfS2_S2_fjLj8192ELj1ELj1ELj8ELj16ENS_18Kernel_traits_baseILj8192EfS2_S2_S2_fjLj256EEEEELb0ELb0ELb0ELb1EEEvNS_9BwdParamsE,"",@"SHT_CUDA_INFO"
	.sectionflags	@""
	.align	4


	//----- nvinfo : EIATTR_CUDA_API_VERSION
	.align		4
        /*0000*/ 	.byte	0x04, 0x37
        /*0002*/ 	.short	(.L_3049 - .L_3048)
.L_3048:
        /*0004*/ 	.word	0x00000082


	//----- nvinfo : EIATTR_KPARAM_INFO
	.align		4
.L_3049:
        /*0008*/ 	.byte	0x04, 0x17
        /*000a*/ 	.short	(.L_3051 - .L_3050)
.L_3050:
        /*000c*/ 	.word	0x00000000
        /*0010*/ 	.short	0x0000
        /*0012*/ 	.short	0x0000
        /*0014*/ 	.byte	0x00, 0xf0, 0xa1, 0x04


	//----- nvinfo : EIATTR_SPARSE_MMA_MASK
	.align		4
.L_3051:
        /*0018*/ 	.byte	0x03, 0x50
        /*001a*/ 	.short	0x0000


	//----- nvinfo : EIATTR_MAXREG_COUNT
	.align		4
        /*001c*/ 	.byte	0x03, 0x1b
        /*001e*/ 	.short	0x00ff


	//----- nvinfo : EIATTR_NUM_BARRIERS
	.align		4
        /*0020*/ 	.byte	0x02, 0x4c
        /*0022*/ 	.byte	0x01
	.zero		1


	//----- nvinfo : EIATTR_MERCURY_ISA_VERSION
	.align		4
        /*0024*/ 	.byte	0x03, 0x5f
        /*0026*/ 	.short	0x0101


	//----- nvinfo : EIATTR_COOP_GROUP_MASK_REGIDS
	.align		4
        /*0028*/ 	.byte	0x04, 0x29
        /*002a*/ 	.short	(.L_3053 - .L_3052)


	//   ....[0]....
.L_3052:
        /*002c*/ 	.word	0xffffffff


	//   ....[1]....
        /*0030*/ 	.word	0xffffffff


	//   ....[2]....
        /*0034*/ 	.word	0xffffffff


	//   ....[3]....
        /*0038*/ 	.word	0xffffffff


	//   ....[4]....
        /*003c*/ 	.word	0xffffffff


	//   ....[5]....
        /*0040*/ 	.word	0xffffffff


	//   ....[6]....
        /*0044*/ 	.word	0xffffffff


	//   ....[7]....
        /*0048*/ 	.word	0xffffffff


	//   ....[8]....
        /*004c*/ 	.word	0xffffffff


	//   ....[9]....
        /*0050*/ 	.word	0xffffffff


	//----- nvinfo : EIATTR_COOP_GROUP_INSTR_OFFSETS
	.align		4
.L_3053:
        /*0054*/ 	.byte	0x04, 0x28
        /*0056*/ 	.short	(.L_3055 - .L_3054)


	//   ....[0]....
.L_3054:
        /*0058*/ 	.word	0x000016b0


	//   ....[1]....
        /*005c*/ 	.word	0x000016c0


	//   ....[2]....
        /*0060*/ 	.word	0x00001710


	//   ....[3]....
        /*0064*/ 	.word	0x00001720


	//   ....[4]....
        /*0068*/ 	.word	0x00001750


	//   ....[5]....
        /*006c*/ 	.word	0x00001760


	//   ....[6]....
        /*0070*/ 	.word	0x000017c0


	//   ....[7]....
        /*0074*/ 	.word	0x000017d0


	//   ....[8]....
        /*0078*/ 	.word	0x00001840


	//   ....[9]....
        /*007c*/ 	.word	0x00001850


	//----- nvinfo : EIATTR_VRC_CTA_INIT_COUNT
	.align		4
.L_3055:
        /*0080*/ 	.byte	0x02, 0x4a
	.zero		1
	.zero		1


	//----- nvinfo : EIATTR_EXIT_INSTR_OFFSETS
	.align		4
        /*0084*/ 	.byte	0x04, 0x1c
        /*0086*/ 	.short	(.L_3057 - .L_3056)


	//   ....[0]....
.L_3056:
        /*0088*/ 	.word	0x000052c0


	//----- nvinfo : EIATTR_MAX_THREADS
	.align		4
.L_3057:
        /*008c*/ 	.byte	0x04, 0x05
        /*008e*/ 	.short	(.L_3059 - .L_3058)
.L_3058:
        /*0090*/ 	.word	0x00000100
        /*0094*/ 	.word	0x00000001
        /*0098*/ 	.word	0x00000001


	//----- nvinfo : EIATTR_CBANK_PARAM_SIZE
	.align		4
.L_3059:
        /*009c*/ 	.byte	0x03, 0x19
        /*009e*/ 	.short	0x0128


	//----- nvinfo : EIATTR_PARAM_CBANK
	.align		4
        /*00a0*/ 	.byte	0x04, 0x0a
        /*00a2*/ 	.short	(.L_3061 - .L_3060)
	.align		4
.L_3060:
        /*00a4*/ 	.word	index@(.nv.constant0._ZN10layer_norm13ln_bwd_kernelINS_13Kernel_traitsIf6__halfS2_S2_fjLj8192ELj1ELj1ELj8ELj16ENS_18Kernel_traits_baseILj8192EfS2_S2_S2_fjLj256EEEEELb0ELb0ELb0ELb1EEEvNS_9BwdParamsE)
        /*00a8*/ 	.short	0x0380
        /*00aa*/ 	.short	0x0128


	//----- nvinfo : EIATTR_SW_WAR
	.align		4
.L_3061:
        /*00ac*/ 	.byte	0x04, 0x36
        /*00ae*/ 	.short	(.L_3063 - .L_3062)
.L_3062:
        /*00b0*/ 	.word	0x00000008
.L_3063:


//--------------------- .nv.info._ZN10layer_norm13ln_bwd_kernelINS_13Kernel_traitsIf6__halfS2_S2_fjLj8192ELj1ELj1ELj8ELj16ENS_18Kernel_traits_baseILj8192EfS2_S2_S2_fjLj256EEEEELb0ELb0ELb1ELb0EEEvNS_9BwdParamsE --------------------------
	.section	.nv.info._ZN10layer_norm13ln_bwd_kernelINS_13Kernel_traitsIf6__halfS2_S2_fjLj8192ELj1ELj1ELj8ELj16ENS_18Kernel_traits_baseILj8192EfS2_S2_S2_fjLj256EEEEELb0ELb0ELb1ELb0EEEvNS_9BwdParamsE,"",@"SHT_CUDA_INFO"
	.sectionflags	@""
	.align	4


	//----- nvinfo : EIATTR_CUDA_API_VERSION
	.align		4
        /*0000*/ 	.byte	0x04, 0x37
        /*0002*/ 	.short	(.L_3065 - .L_3064)
.L_3064:
        /*0004*/ 	.word	0x00000082


	//----- nvinfo : EIATTR_KPARAM_INFO
	.align		4
.L_3065:
        /*0008*/ 	.byte	0x04, 0x17
        /*000a*/ 	.short	(.L_3067 - .L_3066)
.L_3066:
        /*000c*/ 	.word	0x00000000
        /*0010*/ 	.short	0x0000
        /*0012*/ 	.short	0x0000
        /*0014*/ 	.byte	0x00, 0xf0, 0xa1, 0x04


	//----- nvinfo : EIATTR_SPARSE_MMA_MASK
	.align		4
.L_3067:
        /*0018*/ 	.byte	0x03, 0x50
        /*001a*/ 	.short	0x0000


	//----- nvinfo : EIATTR_MAXREG_COUNT
	.align		4
        /*001c*/ 	.byte	0x03, 0x1b
        /*001e*/ 	.short	0x00ff


	//----- nvinfo : EIATTR_NUM_BARRIERS
	.align		4
        /*0020*/ 	.byte	0x02, 0x4c
        /*0022*/ 	.byte	0x01
	.zero		1


	//----- nvinfo : EIATTR_MERCURY_ISA_VERSION
	.align		4
        /*0024*/ 	.byte	0x03, 0x5f
        /*0026*/ 	.short	0x0101


	//----- nvinfo : EIATTR_COOP_GROUP_MASK_REGIDS
	.align		4
        /*0028*/ 	.byte	0x04, 0x29
        /*002a*/ 	.short	(.L_3069 - .L_3068)


	//   ....[0]....
.L_3068:
        /*002c*/ 	.word	0xffffffff


	//   ....[1]....
        /*0030*/ 	.word	0xffffffff


	//   ....[2]....
        /*0034*/ 	.word	0xffffffff


	//   ....[3]....
        /*0038*/ 	.word	0xffffffff


	//   ....[4]....
        /*003c*/ 	.word	0xffffffff


	//   ....[5]....
        /*0040*/ 	.word	0xffffffff


	//   ....[6]....
        /*0044*/ 	.word	0xffffffff


	//   ....[7]....
        /*0048*/ 	.word	0xffffffff


	//   ....[8]....
        /*004c*/ 	.word	0xffffffff


	//   ....[9]....
        /*0050*/ 	.word	0xffffffff


	//----- nvinfo : EIATTR_COOP_GROUP_INSTR_OFFSETS
	.align		4
.L_3069:
        /*0054*/ 	.byte	0x04, 0x28
        /*0056*/ 	.short	(.L_3071 - .L_3070)


	//   ....[0]....
.L_3070:
        /*0058*/ 	.word	0x000020a0


	//   ....[1]....
        /*005c*/ 	.word	0x000020c0


	//   ....[2]....
        /*0060*/ 	.word	0x00002100


	//   ....[3]....
        /*0064*/ 	.word	0x00002110


	//   ....[4]....
        /*0068*/ 	.word	0x00002150


	//   ....[5]....
        /*006c*/ 	.word	0x00002160


	//   ....[6]....
        /*0070*/ 	.word	0x00002190


	//   ....[7]....
        /*0074*/ 	.word	0x000021a0


	//   ....[8]....
        /*0078*/ 	.word	0x000021d0


	//   ....[9]....
        /*007c*/ 	.word	0x000021e0


	//----- nvinfo : EIATTR_VRC_CTA_INIT_COUNT
	.align		4
.L_3071:
        /*0080*/ 	.byte	0x02, 0x4a
	.zero		1
	.zero		1


	//----- nvinfo : EIATTR_EXIT_INSTR_OFFSETS
	.align		4
        /*0084*/ 	.byte	0x04, 0x1c
        /*0086*/ 	.short	(.L_3073 - .L_3072)


	//   ....[0]....
.L_3072:
        /*0088*/ 	.word	0x000072e0


	//   ....[1]....
        /*008c*/ 	.word	0x00007380


	//----- nvinfo : EIATTR_MAX_THREADS
	.align		4
.L_3073:
        /*0090*/ 	.byte	0x04, 0x05
        /*0092*/ 	.short	(.L_3075 - .L_3074)
.L_3074:
        /*0094*/ 	.word	0x00000100
        /*0098*/ 	.word	0x00000001
        /*009c*/ 	.word	0x00000001


	//----- nvinfo : EIATTR_CRS_STACK_SIZE
	.align		4
.L_3075:
        /*00a0*/ 	.byte	0x04, 0x1e
        /*00a2*/ 	.short	(.L_3077 - .L_3076)
.L_3076:
        /*00a4*/ 	.word	0x00000000


	//----- nvinfo : EIATTR_CBANK_PARAM_SIZE
	.align		4
.L_3077:
        /*00a8*/ 	.byte	0x03, 0x19
        /*00aa*/ 	.short	0x0128


	//----- nvinfo : EIATTR_PARAM_CBANK
	.align		4
        /*00ac*/ 	.byte	0x04, 0x0a
        /*00ae*/ 	.short	(.L_3079 - .L_3078)
	.align		4
.L_3078:
        /*00b0*/ 	.word	index@(.nv.constant0._ZN10layer_norm13ln_bwd_kernelINS_13Kernel_traitsIf6__halfS2_S2_fjLj8192ELj1ELj1ELj8ELj16ENS_18Kernel_traits_baseILj8192EfS2_S2_S2_fjLj256EEEEELb0ELb0ELb1ELb0EEEvNS_9BwdParamsE)
        /*00b4*/ 	.short	0x0380
        /*00b6*/ 	.short	0x0128


	//----- nvinfo : EIATTR_SW_WAR
	.align		4
.L_3079:
        /*00b8*/ 	.byte	0x04, 0x36
        /*00ba*/ 	.short	(.L_3081 - .L_3080)
.L_3080:
        /*00bc*/ 	.word	0x00000008
.L_3081:


//--------------------- .nv.info._ZN10layer_norm13ln_bwd_kernelINS_13Kernel_traitsIf6__halfS2_S2_fjLj8192ELj1ELj1ELj8ELj16ENS_18Kernel_traits_baseILj8192EfS2_S2_S2_fjLj256EEEEELb0ELb0ELb1ELb1EEEvNS_9BwdParamsE --------------------------
	.section	.nv.info._ZN10layer_norm13ln_bwd_kernelINS_13Kernel_traitsIf6__halfS2_S2_fjLj8192ELj1ELj1ELj8ELj16ENS_18Kernel_traits_baseILj8192EfS2_S2_S2_fjLj256EEEEELb0ELb0ELb1ELb1EEEvNS_9BwdParamsE,"",@"SHT_CUDA_INFO"
	.sectionflags	@""
	.align	4


	//----- nvinfo : EIATTR_CUDA_API_VERSION
	.align		4
        /*0000*/ 	.byte	0x04, 0x37
        /*0002*/ 	.short	(.L_3083 - .L_3082)
.L_3082:
        /*0004*/ 	.word	0x00000082


	//----- nvinfo : EIATTR_KPARAM_INFO
	.align		4
.L_3083:
        /*0008*/ 	.byte	0x04, 0x17
        /*000a*/ 	.short	(.L_3085 - .L_3084)
.L_3084:
        /*000c*/ 	.word	0x00000000
        /*0010*/ 	.short	0x0000
        /*0012*/ 	.short	0x0000
        /*0014*/ 	.byte	0x00, 0xf0, 0xa1, 0x04


	//----- nvinfo : EIATTR_SPARSE_MMA_MASK
	.align		4
.L_3085:
        /*0018*/ 	.byte	0x03, 0x50
        /*001a*/ 	.short	0x0000


	//----- nvinfo : EIATTR_MAXREG_COUNT
	.align		4
        /*001c*/ 	.byte	0x03, 0x1b
        /*001e*/ 	.short	0x00ff


	//----- nvinfo : EIATTR_NUM_BARRIERS
	.align		4
        /*0020*/ 	.byte	0x02, 0x4c
        /*0022*/ 	.byte	0x01
	.zero		1


	//----- nvinfo : EIATTR_MERCURY_ISA_VERSION
	.align		4
        /*0024*/ 	.byte	0x03, 0x5f
        /*0026*/ 	.short	0x0101


	//----- nvinfo : EIATTR_COOP_GROUP_MASK_REGIDS
	.align		4
        /*0028*/ 	.byte	0x04, 0x29
        /*002a*/ 	.short	(.L_3087 - .L_3086)


	//   ....[0]....
.L_3086:
        /*002c*/ 	.word	0xffffffff


	//   ....[1]....
        /*0030*/ 	.word	0xffffffff


	//   ....[2]....
        /*0034*/ 	.word	0xffffffff


	//   ....[3]....
        /*0038*/ 	.word	0xffffffff


	//   ....[4]....
        /*003c*/ 	.word	0xffffffff


	//   ....[5]....
        /*0040*/ 	.word	0xffffffff


	//   ....[6]....
        /*0044*/ 	.word	0xffffffff


	//   ....[7]....
        /*0048*/ 	.word	0xffffffff


	//   ....[8]....
        /*004c*/ 	.word	0xffffffff


	//   ....[9]....
        /*0050*/ 	.word	0xffffffff


	//----- nvinfo : EIATTR_COOP_GROUP_INSTR_OFFSETS
	.align		4
.L_3087:
        /*0054*/ 	.byte	0x04, 0x28
        /*0056*/ 	.short	(.L_3089 - .L_3088)


	//   ....[0]....
.L_3088:
        /*0058*/ 	.word	0x00001b10


	//   ....[1]....
        /*005c*/ 	.word	0x00001b30


	//   ....[2]....
        /*0060*/ 	.word	0x00001b70


	//   ....[3]....
        /*0064*/ 	.word	0x00001b80


	//   ....[4]....
        /*0068*/ 	.word	0x00001bc0


	//   ....[5]....
        /*006c*/ 	.word	0x00001bd0


	//   ....[6]....
        /*0070*/ 	.word	0x00001c00


	//   ....[7]....
        /*0074*/ 	.word	0x00001c10


	//   ....[8]....
        /*0078*/ 	.word	0x00001c40


	//   ....[9]....
        /*007c*/ 	.word	0x00001c50


	//----- nvinfo : EIATTR_VRC_CTA_INIT_COUNT
	.align		4
.L_3089:
        /*0080*/ 	.byte	0x02, 0x4a
	.zero		1
	.zero		1


	//----- nvinfo : EIATTR_EXIT_INSTR_OFFSETS
	.align		4
        /*0084*/ 	.byte	0x04, 0x1c
        /*0086*/ 	.short	(.L_3091 - .L_3090)


	//   ....[0]....
.L_3090:
        /*0088*/ 	.word	0x00006ad0


	//----- nvinfo : EIATTR_MAX_THREADS
	.align		4
.L_3091:
        /*008c*/ 	.byte	0x04, 0x05
        /*008e*/ 	.short	(.L_3093 - .L_3092)
.L_3092:
        /*0090*/ 	.word	0x00000100
        /*0094*/ 	.word	0x00000001
        /*0098*/ 	.word	0x00000001


	//----- nvinfo : EIATTR_CRS_STACK_SIZE
	.align		4
.L_3093:
        /*009c*/ 	.byte	0x04, 0x1e
        /*009e*/ 	.short	(.L_3095 - .L_3094)
.L_3094:
        /*00a0*/ 	.word	0x00000000


	//----- nvinfo : EIATTR_CBANK_PARAM_SIZE
	.align		4
.L_3095:
        /*00a4*/ 	.byte	0x03, 0x19
        /*00a6*/ 	.short	0x0128


	//----- nvinfo : EIATTR_PARAM_CBANK
	.align		4
        /*00a8*/ 	.byte	0x04, 0x0a
        /*00aa*/ 	.short	(.L_3097 - .L_3096)
	.align		4
.L_3096:
        /*00ac*/ 	.word	index@(.nv.constant0._ZN10layer_norm13ln_bwd_kernelINS_13Kernel_traitsIf6__halfS2_S2_fjLj8192ELj1ELj1ELj8ELj16ENS_18Kernel_traits_baseILj8192EfS2_S2_S2_fjLj256EEEEELb0ELb0ELb1ELb1EEEvNS_9BwdParamsE)
        /*00b0*/ 	.short	0x0380
        /*00b2*/ 	.short	0x0128


	//----- nvinfo : EIATTR_SW_WAR
	.align		4
.L_3097:
        /*00b4*/ 	.byte	0x04, 0x36
        /*00b6*/ 	.short	(.L_3099 - .L_3098)
.L_3098:
        /*00b8*/ 	.word	0x00000008
.L_3099:


//--------------------- .nv.info._ZN10layer_norm13ln_bwd_kernelINS_13Kernel_traitsIf6__halfS2_S2_fjLj8192ELj1ELj1ELj8ELj16ENS_18Kernel_traits_baseILj8192EfS2_S2_S2_fjLj256EEEEELb0ELb1ELb0ELb0EEEvNS_9BwdParamsE --------------------------
	.section	.nv.info._ZN10layer_norm13ln_bwd_kernelINS_13Kernel_traitsIf6__halfS2_S2_fjLj8192ELj1ELj1ELj8ELj16ENS_18Kernel_traits_baseILj8192EfS2_S2_S2_fjLj256EEEEELb0ELb1ELb0ELb0EEEvNS_9BwdParamsE,"",@"SHT_CUDA_INFO"
	.sectionflags	@""
	.align	4


	//----- nvinfo : EIATTR_CUDA_API_VERSION
	.align		4
        /*0000*/ 	.byte	0x04, 0x37
        /*0002*/ 	.short	(.L_3101 - .L_3100)
.L_3100:
        /*0004*/ 	.word	0x00000082


	//----- nvinfo : EIATTR_KPARAM_INFO
	.align		4
.L_3101:
        /*0008*/ 	.byte	0x04, 0x17
        /*000a*/ 	.short	(.L_3103 - .L_3102)
.L_3102:
        /*000c*/ 	.word	0x00000000
        /*0010*/ 	.short	0x0000
        /*0012*/ 	.short	0x0000
        /*0014*/ 	.byte	0x00, 0xf0, 0xa1, 0x04


	//----- nvinfo : EIATTR_SPARSE_MMA_MASK
	.align		4
.L_3103:
        /*0018*/ 	.byte	0x03, 0x50
        /*001a*/ 	.short	0x0000


	//----- nvinfo : EIATTR_MAXREG_COUNT
	.align		4
        /*001c*/ 	.byte	0x03, 0x1b
        /*001e*/ 	.short	0x00ff


	//----- nvinfo : EIATTR_NUM_BARRIERS
	.align		4
        /*0020*/ 	.byte	0x02, 0x4c
        /*0022*/ 	.byte	0x01
	.zero		1


	//----- nvinfo : EIATTR_ANNOTATIONS
	.align		4
        /*0024*/ 	.byte	0x04, 0x55
        /*0026*/ 	.short	(.L_3105 - .L_3104)


	//   ....[0]....
.L_3104:
        /* <DEDUP_REMOVED lines=9> */


	//----- nvinfo : EIATTR_MERCURY_ISA_VERSION
	.align		4
.L_3105:
        /*00a8*/ 	.byte	0x03, 0x5f
        /*00aa*/ 	.short	0x0101


	//----- nvinfo : EIATTR_COOP_GROUP_MASK_REGIDS
	.align		4
        /*00ac*/ 	.byte	0x04, 0x29
        /*00ae*/ 	.short	(.L_3107 - .L_3106)


	//   ....[0]....
.L_3106:
        /*00b0*/ 	.word	0xffffffff


	//   ....[1]....
        /*00b4*/ 	.word	0xffffffff


	//   ....[2]....
        /*00b8*/ 	.word	0xffffffff


	//   ....[3]....
        /*00bc*/ 	.word	0xffffffff


	//   ....[4]....
        /*00c0*/ 	.word	0xffffffff


	//   ....[5]....
        /*00c4*/ 	.word	0xffffffff


	//   ....[6]....
        /*00c8*/ 	.word	0xffffffff


	//   ....[7]....
        /*00cc*/ 	.word	0xffffffff


	//   ....[8]....
        /*00d0*/ 	.word	0xffffffff


	//   ....[9]....
        /*00d4*/ 	.word	0xffffffff


	//----- nvinfo : EIATTR_COOP_GROUP_INSTR_OFFSETS
	.align		4
.L_3107:
        /*00d8*/ 	.byte	0x04, 0x28
        /*00da*/ 	.short	(.L_3109 - .L_3108)


	//   ....[0]....
.L_3108:
        /*00dc*/ 	.word	0x000022f0


	//   ....[1]....
        /*00e0*/ 	.word	0x00002330


	//   ....[2]....
        /*00e4*/ 	.word	0x00002340


	//   ....[3]....
        /*00e8*/ 	.word	0x00002370


	//   ....[4]....
        /*00ec*/ 	.word	0x00002380


	//   ....[5]....
        /*00f0*/ 	.word	0x000023b0


	//   ....[6]....
        /*00f4*/ 	.word	0x000023c0


	//   ....[7]....
        /*00f8*/ 	.word	0x000023f0


	//   ....[8]....
        /*00fc*/ 	.word	0x00002400


	//   ....[9]....
        /*0100*/ 	.word	0x00002430


	//----- nvinfo : EIATTR_VRC_CTA_INIT_COUNT
	.align		4
.L_3109:
        /*0104*/ 	.byte	0x02, 0x4a
	.zero		1
	.zero		1


	//----- nvinfo : EIATTR_EXIT_INSTR_OFFSETS
	.align		4
        /*0108*/ 	.byte	0x04, 0x1c
        /*010a*/ 	.short	(.L_3111 - .L_3110)


	//   ....[0]....
.L_3110:
        /*010c*/ 	.word	0x00007850


	//   ....[1]....
        /*0110*/ 	.word	0x00007920


	//----- nvinfo : EIATTR_MAX_THREADS
	.align		4
.L_3111:
        /*0114*/ 	.byte	0x04, 0x05
        /*0116*/ 	.short	(.L_3113 - .L_3112)
.L_3112:
        /*0118*/ 	.word	0x00000100
        /*011c*/ 	.word	0x00000001
        /*0120*/ 	.word	0x00000001


	//----- nvinfo : EIATTR_CRS_STACK_SIZE
	.align		4
.L_3113:
        /*0124*/ 	.byte	0x04, 0x1e
        /*0126*/ 	.short	(.L_3115 - .L_3114)
.L_3114:
        /*0128*/ 	.word	0x00000000


	//----- nvinfo : EIATTR_CBANK_PARAM_SIZE
	.align		4
.L_3115:
        /*012c*/ 	.byte	0x03, 0x19
        /*012e*/ 	.short	0x0128


	//----- nvinfo : EIATTR_PARAM_CBANK
	.align		4
        /*0130*/ 	.byte	0x04, 0x0a
        /*0132*/ 	.short	(.L_3117 - .L_3116)
	.align		4
.L_3116:
        /*0134*/ 	.word	index@(.nv.constant0._ZN10layer_norm13ln_bwd_kernelINS_13Kernel_traitsIf6__halfS2_S2_fjLj8192ELj1ELj1ELj8ELj16ENS_18Kernel_traits_baseILj8192EfS2_S2_S2_fjLj256EEEEELb0ELb1ELb0ELb0EEEvNS_9BwdParamsE)
        /*0138*/ 	.short	0x0380
        /*013a*/ 	.short	0x0128


	//----- nvinfo : EIATTR_SW_WAR
	.align		4
.L_3117:
        /*013c*/ 	.byte	0x04, 0x36
        /*013e*/ 	.short	(.L_3119 - .L_3118)
.L_3118:
        /*0140*/ 	.word	0x00000008
.L_3119:


//--------------------- .nv.info._ZN10layer_norm13ln_bwd_kernelINS_13Kernel_traitsIf6__halfS2_S2_fjLj8192ELj1ELj1ELj8ELj16ENS_18Kernel_traits_baseILj8192EfS2_S2_S2_fjLj256EEEEELb0ELb1ELb0ELb1EEEvNS_9BwdParamsE --------------------------
	.section	.nv.info._ZN10layer_norm13ln_bwd_kernelINS_13Kernel_traitsIf6__halfS2_S2_fjLj8192ELj1ELj1ELj8ELj16ENS_18Kernel_traits_baseILj8192EfS2_S2_S2_fjLj256EEEEELb0ELb1ELb0ELb1EEEvNS_9BwdParamsE,"",@"SHT_CUDA_INFO"
	.sectionflags	@""
	.align	4


	//----- nvinfo : EIATTR_CUDA_API_VERSION
	.align		4
        /*0000*/ 	.byte	0x04, 0x37
        /*0002*/ 	.short	(.L_3121 - .L_3120)
.L_3120:
        /*0004*/ 	.word	0x00000082


	//----- nvinfo : EIATTR_KPARAM_INFO
	.align		4
.L_3121:
        /*0008*/ 	.byte	0x04, 0x17
        /*000a*/ 	.short	(.L_3123 - .L_3122)
.L_3122:
        /*000c*/ 	.word	0x00000000
        /*0010*/ 	.short	0x0000
        /*0012*/ 	.short	0x0000
        /*0014*/ 	.byte	0x00, 0xf0, 0xa1, 0x04


	//----- nvinfo : EIATTR_SPARSE_MMA_MASK
	.align		4
.L_3123:
        /*0018*/ 	.byte	0x03, 0x50
        /*001a*/ 	.short	0x0000


	//----- nvinfo : EIATTR_MAXREG_COUNT
	.align		4
        /*001c*/ 	.byte	0x03, 0x1b
        /*001e*/ 	.short	0x00ff


	//----- nvinfo : EIATTR_NUM_BARRIERS
	.align		4
        /*0020*/ 	.byte	0x02, 0x4c
        /*0022*/ 	.byte	0x01
	.zero		1


	//----- nvinfo : EIATTR_ANNOTATIONS
	.align		4
        /*0024*/ 	.byte	0x04, 0x55
        /*0026*/ 	.short	(.L_3125 - .L_3124)


	//   ....[0]....
.L_3124:
        /* <DEDUP_REMOVED lines=19> */


	//----- nvinfo : EIATTR_MERCURY_ISA_VERSION
	.align		4
.L_3125:
        /*0140*/ 	.byte	0x03, 0x5f
        /*0142*/ 	.short	0x0101


	//----- nvinfo : EIATTR_COOP_GROUP_MASK_REGIDS
	.align		4
        /*0144*/ 	.byte	0x04, 0x29
        /*0146*/ 	.short	(.L_3127 - .L_3126)


	//   ....[0]....
.L_3126:
        /*0148*/ 	.word	0xffffffff


	//   ....[1]....
        /*014c*/ 	.word	0xffffffff


	//   ....[2]....
        /*0150*/ 	.word	0xffffffff


	//   ....[3]....
        /*0154*/ 	.word	0xffffffff


	//   ....[4]....
        /*0158*/ 	.word	0xffffffff


	//   ....[5]....
        /*015c*/ 	.word	0xffffffff


	//   ....[6]....
        /*0160*/ 	.word	0xffffffff


	//   ....[7]....
        /*0164*/ 	.word	0xffffffff


	//   ....[8]....
        /*0168*/ 	.word	0xffffffff


	//   ....[9]....
        /*016c*/ 	.word	0xffffffff


	//----- nvinfo : EIATTR_COOP_GROUP_INSTR_OFFSETS
	.align		4
.L_3127:
        /*0170*/ 	.byte	0x04, 0x28
        /*0172*/ 	.short	(.L_3129 - .L_3128)


	//   ....[0]....
.L_3128:
        /*0174*/ 	.word	0x00001d00


	//   ....[1]....
        /*0178*/ 	.word	0x00001e30


	//   ....[2]....
        /*017c*/ 	.word	0x00001e50


	//   ....[3]....
        /*0180*/ 	.word	0x00001e70


	//   ....[4]....
        /*0184*/ 	.word	0x00001e90


	//   ....[5]....
        /*0188*/ 	.word	0x00001eb0


	//   ....[6]....
        /*018c*/ 	.word	0x00001ed0


	//   ....[7]....
        /*0190*/ 	.word	0x00001ef0


	//   ....[8]....
        /*0194*/ 	.word	0x00001f20


	//   ....[9]....
        /*0198*/ 	.word	0x00001f50


	//----- nvinfo : EIATTR_VRC_CTA_INIT_COUNT
	.align		4
.L_3129:
        /*019c*/ 	.byte	0x02, 0x4a
	.zero		1
	.zero		1


	//----- nvinfo : EIATTR_EXIT_INSTR_OFFSETS
	.align		4
        /*01a0*/ 	.byte	0x04, 0x1c
        /*01a2*/ 	.short	(.L_3131 - .L_3130)


	//   ....[0]....
.L_3130:
        /*01a4*/ 	.word	0x00007610


	//----- nvinfo : EIATTR_MAX_THREADS
	.align		4
.L_3131:
        /*01a8*/ 	.byte	0x04, 0x05
        /*01aa*/ 	.short	(.L_3133 - .L_3132)
.L_3132:
        /*01ac*/ 	.word	0x00000100
        /*01b0*/ 	.word	0x00000001
        /*01b4*/ 	.word	0x00000001


	//----- nvinfo : EIATTR_CRS_STACK_SIZE
	.align		4
.L_3133:
        /*01b8*/ 	.byte	0x04, 0x1e
        /*01ba*/ 	.short	(.L_3135 - .L_3134)
.L_3134:
        /*01bc*/ 	.word	0x00000000


	//----- nvinfo : EIATTR_CBANK_PARAM_SIZE
	.align		4
.L_3135:
        /*01c0*/ 	.byte	0x03, 0x19
        /*01c2*/ 	.short	0x0128


	//----- nvinfo : EIATTR_PARAM_CBANK
	.align		4
        /*01c4*/ 	.byte	0x04, 0x0a
        /*01c6*/ 	.short	(.L_3137 - .L_3136)
	.align		4
.L_3136:
        /*01c8*/ 	.word	index@(.nv.constant0._ZN10layer_norm13ln_bwd_kernelINS_13Kernel_traitsIf6__halfS2_S2_fjLj8192ELj1ELj1ELj8ELj16ENS_18Kernel_traits_baseILj8192EfS2_S2_S2_fjLj256EEEEELb0ELb1ELb0ELb1EEEvNS_9BwdParamsE)
        /*01cc*/ 	.short	0x0380
        /*01ce*/ 	.short	0x0128


	//----- nvinfo : EIATTR_SW_WAR
	.align		4
.L_3137:
        /*01d0*/ 	.byte	0x04, 0x36
        /*01d2*/ 	.short	(.L_3139 - .L_3138)
.L_3138:
        /*01d4*/ 	.word	0x00000008
.L_3139:


//--------------------- .nv.info._ZN10layer_norm13ln_bwd_kernelINS_13Kernel_traitsIf6__halfS2_S2_fjLj8192ELj1ELj1ELj8ELj16ENS_18Kernel_traits_baseILj8192EfS2_S2_S2_fjLj256EEEEELb0ELb1ELb1ELb0EEEvNS_9BwdParamsE --------------------------
	.section	.nv.info._ZN10layer_norm13ln_bwd_kernelINS_13Kernel_traitsIf6__halfS2_S2_fjLj8192ELj1ELj1ELj8ELj16ENS_18Kernel_traits_baseILj8192EfS2_S2_S2_fjLj256EEEEELb0ELb1ELb1ELb0EEEvNS_9BwdParamsE,"",@"SHT_CUDA_INFO"
	.sectionflags	@""
	.align	4


	//----- nvinfo : EIATTR_CUDA_API_VERSION
	.align		4
        /*0000*/ 	.byte	0x04, 0x37
        /*0002*/ 	.short	(.L_3141 - .L_3140)
.L_3140:
        /*0004*/ 	.word	0x00000082


	//----- nvinfo : EIATTR_KPARAM_INFO
	.align		4
.L_3141:
        /*0008*/ 	.byte	0x04, 0x17
        /*000a*/ 	.short	(.L_3143 - .L_3142)
.L_3142:
        /*000c*/ 	.word	0x00000000
        /*0010*/ 	.short	0x0000
        /*0012*/ 	.short	0x0000
        /*0014*/ 	.byte	0x00, 0xf0, 0xa1, 0x04


	//----- nvinfo : EIATTR_SPARSE_MMA_MASK
	.align		4
.L_3143:
        /*0018*/ 	.byte	0x03, 0x50
        /*001a*/ 	.short	0x0000


	//----- nvinfo : EIATTR_MAXREG_COUNT
	.align		4
        /*001c*/ 	.byte	0x03, 0x1b
        /*001e*/ 	.short	0x00ff


	//----- nvinfo : EIATTR_NUM_BARRIERS
	.align		4
        /*0020*/ 	.byte	0x02, 0x4c
        /*0022*/ 	.byte	0x01
	.zero		1


	//----- nvinfo : EIATTR_ANNOTATIONS
	.align		4
        /*0024*/ 	.byte	0x04, 0x55
        /*0026*/ 	.short	(.L_3145 - .L_3144)


	//   ....[0]....
.L_3144:
        /* <DEDUP_REMOVED lines=17> */


	//----- nvinfo : EIATTR_MERCURY_ISA_VERSION
	.align		4
.L_3145:
        /*0128*/ 	.byte	0x03, 0x5f
        /*012a*/ 	.short	0x0101


	//----- nvinfo : EIATTR_COOP_GROUP_MASK_REGIDS
	.align		4
        /*012c*/ 	.byte	0x04, 0x29
        /*012e*/ 	.short	(.L_3147 - .L_3146)


	//   ....[0]....
.L_3146:
        /*0130*/ 	.word	0xffffffff


	//   ....[1]....
        /*0134*/ 	.word	0xffffffff


	//   ....[2]....
        /*0138*/ 	.word	0xffffffff


	//   ....[3]....
        /*013c*/ 	.word	0xffffffff


	//   ....[4]....
        /*0140*/ 	.word	0xffffffff


	//   ....[5]....
        /*0144*/ 	.word	0xffffffff


	//   ....[6]....
        /*0148*/ 	.word	0xffffffff


	//   ....[7]....
        /*014c*/ 	.word	0xffffffff


	//   ....[8]....
        /*0150*/ 	.word	0xffffffff


	//   ....[9]....
        /*0154*/ 	.word	0xffffffff


	//----- nvinfo : EIATTR_COOP_GROUP_INSTR_OFFSETS
	.align		4
.L_3147:
        /*0158*/ 	.byte	0x04, 0x28
        /*015a*/ 	.short	(.L_3149 - .L_3148)


	//   ....[0]....
.L_3148:
        /*015c*/ 	.word	0x00002680


	//   ....[1]....
        /*0160*/ 	.word	0x000026b0


	//   ....[2]....
        /*0164*/ 	.word	0x000026e0


	//   ....[3]....
        /*0168*/ 	.word	0x00002700


	//   ....[4]....
        /*016c*/ 	.word	0x00002720


	//   ....[5]....
        /*0170*/ 	.word	0x00002740


	//   ....[6]....
        /*0174*/ 	.word	0x00002760


	//   ....[7]....
        /*0178*/ 	.word	0x00002780


	//   ....[8]....
        /*017c*/ 	.word	0x000027a0


	//   ....[9]....
        /*0180*/ 	.word	0x000027c0


	//----- nvinfo : EIATTR_VRC_CTA_INIT_COUNT
	.align		4
.L_3149:
        /*0184*/ 	.byte	0x02, 0x4a
	.zero		1
	.zero		1


	//----- nvinfo : EIATTR_EXIT_INSTR_OFFSETS
	.align		4
        /*0188*/ 	.byte	0x04, 0x1c
        /*018a*/ 	.short	(.L_3151 - .L_3150)


	//   ....[0]....
.L_3150:
        /*018c*/ 	.word	0x00009b70


	//   ....[1]....
        /*0190*/ 	.word	0x00009c40


	//----- nvinfo : EIATTR_MAX_THREADS
	.align		4
.L_3151:
        /*0194*/ 	.byte	0x04, 0x05
        /*0196*/ 	.short	(.L_3153 - .L_3152)
.L_3152:
        /*0198*/ 	.word	0x00000100
        /*019c*/ 	.word	0x00000001
        /*01a0*/ 	.word	0x00000001


	//----- nvinfo : EIATTR_CRS_STACK_SIZE
	.align		4
.L_3153:
        /*01a4*/ 	.byte	0x04, 0x1e
        /*01a6*/ 	.short	(.L_3155 - .L_3154)
.L_3154:
        /*01a8*/ 	.word	0x00000000


	//----- nvinfo : EIATTR_CBANK_PARAM_SIZE
	.align		4
.L_3155:
        /*01ac*/ 	.byte	0x03, 0x19
        /*01ae*/ 	.short	0x0128


	//----- nvinfo : EIATTR_PARAM_CBANK
	.align		4
        /*01b0*/ 	.byte	0x04, 0x0a
        /*01b2*/ 	.short	(.L_3157 - .L_3156)
	.align		4
.L_3156:
        /*01b4*/ 	.word	index@(.nv.constant0._ZN10layer_norm13ln_bwd_kernelINS_13Kernel_traitsIf6__halfS2_S2_fjLj8192ELj1ELj1ELj8ELj16ENS_18Kernel_traits_baseILj8192EfS2_S2_S2_fjLj256EEEEELb0ELb1ELb1ELb0EEEvNS_9BwdParamsE)
        /*01b8*/ 	.short	0x0380
        /*01ba*/ 	.short	0x0128


	//----- nvinfo : EIATTR_SW_WAR
	.align		4
.L_3157:
        /*01bc*/ 	.byte	0x04, 0x36
        /*01be*/ 	.short	(.L_3159 - .L_3158)
.L_3158:
        /*01c0*/ 	.word	0x00000008
.L_3159:


//--------------------- .nv.info._ZN10layer_norm13ln_bwd_kernelINS_13Kernel_traitsIf6__halfS2_S2_fjLj8192ELj1ELj1ELj8ELj16ENS_18Kernel_traits_baseILj8192EfS2_S2_S2_fjLj256EEEEELb0ELb1ELb1ELb1EEEvNS_9BwdParamsE --------------------------
	.section	.nv.info._ZN10layer_norm13ln_bwd_kernelINS_13Kernel_traitsIf6__halfS2_S2_fjLj8192ELj1ELj1ELj8ELj16ENS_18Kernel_traits_baseILj8192EfS2_S2_S2_fjLj256EEEEELb0ELb1ELb1ELb1EEEvNS_9BwdParamsE,"",@"SHT_CUDA_INFO"
	.sectionflags	@""
	.align	4


	//----- nvinfo : EIATTR_CUDA_API_VERSION
	.align		4
        /*0000*/ 	.byte	0x04, 0x37
        /*0002*/ 	.short	(.L_3161 - .L_3160)
.L_3160:
        /*0004*/ 	.word	0x00000082


	//----- nvinfo : EIATTR_KPARAM_INFO
	.align		4
.L_3161:
        /*0008*/ 	.byte	0x04, 0x17
        /*000a*/ 	.short	(.L_3163 - .L_3162)
.L_3162:
        /*000c*/ 	.word	0x00000000
        /*0010*/ 	.short	0x0000
        /*0012*/ 	.short	0x0000
        /*0014*/ 	.byte	0x00, 0xf0, 0xa1, 0x04


	//----- nvinfo : EIATTR_SPARSE_MMA_MASK
	.align		4
.L_3163:
        /*0018*/ 	.byte	0x03, 0x50
        /*001a*/ 	.short	0x0000


	//----- nvinfo : EIATTR_MAXREG_COUNT
	.align		4
        /*001c*/ 	.byte	0x03, 0x1b
        /*001e*/ 	.short	0x00ff


	//----- nvinfo : EIATTR_NUM_BARRIERS
	.align		4
        /*0020*/ 	.byte	0x02, 0x4c
        /*0022*/ 	.byte	0x01
	.zero		1


	//----- nvinfo : EIATTR_ANNOTATIONS
	.align		4
        /*0024*/ 	.byte	0x04, 0x55
        /*0026*/ 	.short	(.L_3165 - .L_3164)


	//   ....[0]....
.L_3164:
        /*0028*/ 	.word	0x00000001
        /*002c*/ 	.byte	0x80, 0x05, 0x00, 0x00, 0x01, 0x00, 0x00, 0x00, 0x90, 0x05, 0x00, 0x00, 0x01, 0x00, 0x00, 0x00
        /*003c*/ 	.byte	0xa0, 0x05, 0x00, 0x00, 0x01, 0x00, 0x00, 0x00, 0xb0, 0x05, 0x00, 0x00, 0x01, 0x00, 0x00, 0x00
        /*004c*/ 	.byte	0x20, 0x07, 0x00, 0x00, 0x01, 0x00, 0x00, 0x00, 0x10, 0x0f, 0x00, 0x00, 0x01, 0x00, 0x00, 0x00
        /*005c*/ 	.byte	0x90, 0x0f, 0x00, 0x00, 0x01, 0x00, 0x00, 0x00, 0xc0, 0x0f, 0x00, 0x00, 0x01, 0x00, 0x00, 0x00
        /*006c*/ 	.byte	0xe0, 0x0f, 0x00, 0x00, 0x01, 0x00, 0x00, 0x00, 0xb0, 0x10, 0x00, 0x00, 0x01, 0x00, 0x00, 0x00
        /*007c*/ 	.byte	0x10, 0x11, 0x00, 0x00, 0x01, 0x00, 0x00, 0x00, 0x50, 0x11, 0x00, 0x00, 0x01, 0x00, 0x00, 0x00
        /*008c*/ 	.byte	0x90, 0x11, 0x00, 0x00, 0x01, 0x00, 0x00, 0x00, 0xc0, 0x17, 0x00, 0x00


	//----- nvinfo : EIATTR_MERCURY_ISA_VERSION
	.align		4
.L_3165:
        /*0098*/ 	.byte	0x03, 0x5f
        /*009a*/ 	.short	0x0101


	//----- nvinfo : EIATTR_COOP_GROUP_MASK_REGIDS
	.align		4
        /*009c*/ 	.byte	0x04, 0x29
        /*009e*/ 	.short	(.L_3167 - .L_3166)


	//   ....[0]....
.L_3166:
        /*00a0*/ 	.word	0xffffffff


	//   ....[1]....
        /*00a4*/ 	.word	0xffffffff


	//   ....[2]....
        /*00a8*/ 	.word	0xffffffff


	//   ....[3]....
        /*00ac*/ 	.word	0xffffffff


	//   ....[4]....
        /*00b0*/ 	.word	0xffffffff


	//   ....[5]....
        /*00b4*/ 	.word	0xffffffff


	//   ....[6]....
        /*00b8*/ 	.word	0xffffffff


	//   ....[7]....
        /*00bc*/ 	.word	0xffffffff


	//   ....[8]....
        /*00c0*/ 	.word	0xffffffff


	//   ....[9]....
        /*00c4*/ 	.word	0xffffffff


	//----- nvinfo : EIATTR_COOP_GROUP_INSTR_OFFSETS
	.align		4
.L_3167:
        /*00c8*/ 	.byte	0x04, 0x28
        /*00ca*/ 	.short	(.L_3169 - .L_3168)


	//   ....[0]....
.L_3168:
        /*00cc*/ 	.word	0x00001ef0


	//   ....[1]....
        /*00d0*/ 	.word	0x00001f10


	//   ....[2]....
        /*00d4*/ 	.word	0x00001f50


	//   ....[3]....
        /*00d8*/ 	.word	0x00001f60


	//   ....[4]....
        /*00dc*/ 	.word	0x00001fa0


	//   ....[5]....
        /*00e0*/ 	.word	0x00001fb0


	//   ....[6]....
        /*00e4*/ 	.word	0x00001fe0


	//   ....[7]....
        /*00e8*/ 	.word	0x00001ff0


	//   ....[8]....
        /*00ec*/ 	.word	0x00002020


	//   ....[9]....
        /*00f0*/ 	.word	0x00002030


	//----- nvinfo : EIATTR_VRC_CTA_INIT_COUNT
	.align		4
.L_3169:
        /*00f4*/ 	.byte	0x02, 0x4a
	.zero		1
	.zero		1


	//----- nvinfo : EIATTR_EXIT_INSTR_OFFSETS
	.align		4
        /*00f8*/ 	.byte	0x04, 0x1c
        /*00fa*/ 	.short	(.L_3171 - .L_3170)


	//   ....[0]....
.L_3170:
        /*00fc*/ 	.word	0x000090b0


	//----- nvinfo : EIATTR_MAX_THREADS
	.align		4
.L_3171:
        /*0100*/ 	.byte	0x04, 0x05
        /*0102*/ 	.short	(.L_3173 - .L_3172)
.L_3172:
        /*0104*/ 	.word	0x00000100
        /*0108*/ 	.word	0x00000001
        /*010c*/ 	.word	0x00000001


	//----- nvinfo : EIATTR_CRS_STACK_SIZE
	.align		4
.L_3173:
        /*0110*/ 	.byte	0x04, 0x1e
        /*0112*/ 	.short	(.L_3175 - .L_3174)
.L_3174:
        /*0114*/ 	.word	0x00000000


	//----- nvinfo : EIATTR_CBANK_PARAM_SIZE
	.align		4
.L_3175:
        /*0118*/ 	.byte	0x03, 0x19
        /*011a*/ 	.short	0x0128


	//----- nvinfo : EIATTR_PARAM_CBANK
	.align		4
        /*011c*/ 	.byte	0x04, 0x0a
        /*011e*/ 	.short	(.L_3177 - .L_3176)
	.align		4
.L_3176:
        /*0120*/ 	.word	index@(.nv.constant0._ZN10layer_norm13ln_bwd_kernelINS_13Kernel_traitsIf6__halfS2_S2_fjLj8192ELj1ELj1ELj8ELj16ENS_18Kernel_traits_baseILj8192EfS2_S2_S2_fjLj256EEEEELb0ELb1ELb1ELb1EEEvNS_9BwdParamsE)
        /*0124*/ 	.short	0x0380
        /*0126*/ 	.short	0x0128


	//----- nvinfo : EIATTR_SW_WAR
	.align		4
.L_3177:
        /*0128*/ 	.byte	0x04, 0x36
        /*012a*/ 	.short	(.L_3179 - .L_3178)
.L_3178:
        /*012c*/ 	.word	0x00000008
.L_3179:


//--------------------- .nv.info._ZN10layer_norm13ln_bwd_kernelINS_13Kernel_traitsIf6__halfS2_S2_fjLj8192ELj1ELj1ELj8ELj16ENS_18Kernel_traits_baseILj8192EfS2_S2_S2_fjLj256EEEEELb1ELb0ELb0ELb0EEEvNS_9BwdParamsE --------------------------
	.section	.nv.info._ZN10layer_norm13ln_bwd_kernelINS_13Kernel_traitsIf6__halfS2_S2_fjLj8192ELj1ELj1ELj8ELj16ENS_18Kernel_traits_baseILj8192EfS2_S2_S2_fjLj256EEEEELb1ELb0ELb0ELb0EEEvNS_9BwdParamsE,"",@"SHT_CUDA_INFO"
	.sectionflags	@""
	.align	4


	//----- nvinfo : EIATTR_CUDA_API_VERSION
	.align		4
        /*0000*/ 	.byte	0x04, 0x37
        /*0002*/ 	.short	(.L_3181 - .L_3180)
.L_3180:
        /*0004*/ 	.word	0x00000082


	//----- nvinfo : EIATTR_KPARAM_INFO
	.align		4
.L_3181:
        /*0008*/ 	.byte	0x04, 0x17
        /*000a*/ 	.short	(.L_3183 - .L_3182)
.L_3182:
        /*000c*/ 	.word	0x00000000
        /*0010*/ 	.short	0x0000
        /*0012*/ 	.short	0x0000
        /*0014*/ 	.byte	0x00, 0xf0, 0xa1, 0x04


	//----- nvinfo : EIATTR_SPARSE_MMA_MASK
	.align		4
.L_3183:
        /*0018*/ 	.byte	0x03, 0x50
        /*001a*/ 	.short	0x0000


	//----- nvinfo : EIATTR_MAXREG_COUNT
	.align		4
        /*001c*/ 	.byte	0x03, 0x1b
        /*001e*/ 	.short	0x00ff


	//----- nvinfo : EIATTR_NUM_BARRIERS
	.align		4
        /*0020*/ 	.byte	0x02, 0x4c
        /*0022*/ 	.byte	0x01
	.zero		1


	//----- nvinfo : EIATTR_MERCURY_ISA_VERSION
	.align		4
        /*0024*/ 	.byte	0x03, 0x5f
        /*0026*/ 	.short	0x0101


	//----- nvinfo : EIATTR_COOP_GROUP_MASK_REGIDS
	.align		4
        /*0028*/ 	.byte	0x04, 0x29
        /*002a*/ 	.short	(.L_3185 - .L_3184)


	//   ....[0]....
.L_3184:
        /*002c*/ 	.word	0xffffffff


	//   ....[1]....
        /*0030*/ 	.word	0xffffffff


	//   ....[2]....
        /*0034*/ 	.word	0xffffffff


	//   ....[3]....
        /*0038*/ 	.word	0xffffffff


	//   ....[4]....
        /*003c*/ 	.word	0xffffffff


	//   ....[5]....
        /*0040*/ 	.word	0xffffffff


	//   ....[6]....
        /*0044*/ 	.word	0xffffffff


	//   ....[7]....
        /*0048*/ 	.word	0xffffffff


	//   ....[8]....
        /*004c*/ 	.word	0xffffffff


	//   ....[9]....
        /*0050*/ 	.word	0xffffffff


	//----- nvinfo : EIATTR_COOP_GROUP_INSTR_OFFSETS
	.align		4
.L_3185:
        /*0054*/ 	.byte	0x04, 0x28
        /*0056*/ 	.short	(.L_3187 - .L_3186)


	//   ....[0]....
.L_3186:
        /*0058*/ 	.word	0x00001ee0


	//   ....[1]....
        /*005c*/ 	.word	0x00001f10


	//   ....[2]....
        /*0060*/ 	.word	0x00001f90


	//   ....[3]....
        /*0064*/ 	.word	0x00001fb0


	//   ....[4]....
        /*0068*/ 	.word	0x00001fe0


	//   ....[5]....
        /*006c*/ 	.word	0x00001ff0


	//   ....[6]....
        /*0070*/ 	.word	0x00002020


	//   ....[7]....
        /*0074*/ 	.word	0x00002030


	//   ....[8]....
        /*0078*/ 	.word	0x00002060


	//   ....[9]....
        /*007c*/ 	.word	0x00002070


	//----- nvinfo : EIATTR_VRC_CTA_INIT_COUNT
	.align		4
.L_3187:
        /*0080*/ 	.byte	0x02, 0x4a
	.zero		1
	.zero		1


	//----- nvinfo : EIATTR_EXIT_INSTR_OFFSETS
	.align		4
        /*0084*/ 	.byte	0x04, 0x1c
        /*0086*/ 	.short	(.L_3189 - .L_3188)


	//   ....[0]....
.L_3188:
        /*0088*/ 	.word	0x00007000


	//   ....[1]....
        /*008c*/ 	.word	0x000070a0


	//----- nvinfo : EIATTR_MAX_THREADS
	.align		4
.L_3189:
        /*0090*/ 	.byte	0x04, 0x05
        /*0092*/ 	.short	(.L_3191 - .L_3190)
.L_3190:
        /*0094*/ 	.word	0x00000100
        /*0098*/ 	.word	0x00000001
        /*009c*/ 	.word	0x00000001


	//----- nvinfo : EIATTR_CRS_STACK_SIZE
	.align		4
.L_3191:
        /*00a0*/ 	.byte	0x04, 0x1e
        /*00a2*/ 	.short	(.L_3193 - .L_3192)
.L_3192:
        /*00a4*/ 	.word	0x00000000


	//----- nvinfo : EIATTR_CBANK_PARAM_SIZE
	.align		4
.L_3193:
        /*00a8*/ 	.byte	0x03, 0x19
        /*00aa*/ 	.short	0x0128


	//----- nvinfo : EIATTR_PARAM_CBANK
	.align		4
        /*00ac*/ 	.byte	0x04, 0x0a
        /*00ae*/ 	.short	(.L_3195 - .L_3194)
	.align		4
.L_3194:
        /*00b0*/ 	.word	index@(.nv.constant0._ZN10layer_norm13ln_bwd_kernelINS_13Kernel_traitsIf6__halfS2_S2_fjLj8192ELj1ELj1ELj8ELj16ENS_18Kernel_traits_baseILj8192EfS2_S2_S2_fjLj256EEEEELb1ELb0ELb0ELb0EEEvNS_9BwdParamsE)
        /*00b4*/ 	.short	0x0380
        /*00b6*/ 	.short	0x0128


	//----- nvinfo : EIATTR_SW_WAR
	.align		4
.L_3195:
        /*00b8*/ 	.byte	0x04, 0x36
        /*00ba*/ 	.short	(.L_3197 - .L_3196)
.L_3196:
        /*00bc*/ 	.word	0x00000008
.L_3197:


//--------------------- .nv.info._ZN10layer_norm13ln_bwd_kernelINS_13Kernel_traitsIf6__halfS2_S2_fjLj8192ELj1ELj1ELj8ELj16ENS_18Kernel_traits_baseILj8192EfS2_S2_S2_fjLj256EEEEELb1ELb0ELb0ELb1EEEvNS_9BwdParamsE --------------------------
	.section	.nv.info._ZN10layer_norm13ln_bwd_kernelINS_13Kernel_traitsIf6__halfS2_S2_fjLj8192ELj1ELj1ELj8ELj16ENS_18Kernel_traits_baseILj8192EfS2_S2_S2_fjLj256EEEEELb1ELb0ELb0ELb1EEEvNS_9BwdParamsE,"",@"SHT_CUDA_INFO"
	.sectionflags	@""
	.align	4


	//----- nvinfo : EIATTR_CUDA_API_VERSION
	.align		4
        /*0000*/ 	.byte	0x04, 0x37
        /*0002*/ 	.short	(.L_3199 - .L_3198)
.L_3198:
        /*0004*/ 	.word	0x00000082


	//----- nvinfo : EIATTR_KPARAM_INFO
	.align		4
.L_3199:
        /*0008*/ 	.byte	0x04, 0x17
        /*000a*/ 	.short	(.L_3201 - .L_3200)
.L_3200:
        /*000c*/ 	.word	0x00000000
        /*0010*/ 	.short	0x0000
        /*0012*/ 	.short	0x0000
        /*0014*/ 	.byte	0x00, 0xf0, 0xa1, 0x04


	//----- nvinfo : EIATTR_SPARSE_MMA_MASK
	.align		4
.L_3201:
        /*0018*/ 	.byte	0x03, 0x50
        /*001a*/ 	.short	0x0000


	//----- nvinfo : EIATTR_MAXREG_COUNT
	.align		4
        /*001c*/ 	.byte	0x03, 0x1b
        /*001e*/ 	.short	0x00ff


	//----- nvinfo : EIATTR_NUM_BARRIERS
	.align		4
        /*0020*/ 	.byte	0x02, 0x4c
        /*0022*/ 	.byte	0x01
	.zero		1


	//----- nvinfo : EIATTR_MERCURY_ISA_VERSION
	.align		4
        /*0024*/ 	.byte	0x03, 0x5f
        /*0026*/ 	.short	0x0101


	//----- nvinfo : EIATTR_COOP_GROUP_MASK_REGIDS
	.align		4
        /*0028*/ 	.byte	0x04, 0x29
        /*002a*/ 	.short	(.L_3203 - .L_3202)


	//   ....[0]....
.L_3202:
        /*002c*/ 	.word	0xffffffff


	//   ....[1]....
        /*0030*/ 	.word	0xffffffff


	//   ....[2]....
        /*0034*/ 	.word	0xffffffff


	//   ....[3]....
        /*0038*/ 	.word	0xffffffff


	//   ....[4]....
        /*003c*/ 	.word	0xffffffff


	//   ....[5]....
        /*0040*/ 	.word	0xffffffff


	//   ....[6]....
        /*0044*/ 	.word	0xffffffff


	//   ....[7]....
        /*0048*/ 	.word	0xffffffff


	//   ....[8]....
        /*004c*/ 	.word	0xffffffff


	//   ....[9]....
        /*0050*/ 	.word	0xffffffff


	//----- nvinfo : EIATTR_COOP_GROUP_INSTR_OFFSETS
	.align		4
.L_3203:
        /*0054*/ 	.byte	0x04, 0x28
        /*0056*/ 	.short	(.L_3205 - .L_3204)


	//   ....[0]....
.L_3204:
        /*0058*/ 	.word	0x000017c0


	//   ....[1]....
        /*005c*/ 	.word	0x000017d0


	//   ....[2]....
        /*0060*/ 	.word	0x00001800


	//   ....[3]....
        /*0064*/ 	.word	0x00001810


	//   ....[4]....
        /*0068*/ 	.word	0x00001840


	//   ....[5]....
        /*006c*/ 	.word	0x00001850


	//   ....[6]....
        /*0070*/ 	.word	0x00001880


	//   ....[7]....
        /*0074*/ 	.word	0x00001890


	//   ....[8]....
        /*0078*/ 	.word	0x000018f0


	//   ....[9]....
        /*007c*/ 	.word	0x00001900


	//----- nvinfo : EIATTR_VRC_CTA_INIT_COUNT
	.align		4
.L_3205:
        /*0080*/ 	.byte	0x02, 0x4a
	.zero		1
	.zero		1


	//----- nvinfo : EIATTR_EXIT_INSTR_OFFSETS
	.align		4
        /*0084*/ 	.byte	0x04, 0x1c
        /*0086*/ 	.short	(.L_3207 - .L_3206)


	//   ....[0]....
.L_3206:
        /*0088*/ 	.word	0x00006c50


	//----- nvinfo : EIATTR_MAX_THREADS
	.align		4
.L_3207:
        /*008c*/ 	.byte	0x04, 0x05
        /*008e*/ 	.short	(.L_3209 - .L_3208)
.L_3208:
        /*0090*/ 	.word	0x00000100
        /*0094*/ 	.word	0x00000001
        /*0098*/ 	.word	0x00000001


	//----- nvinfo : EIATTR_CBANK_PARAM_SIZE
	.align		4
.L_3209:
        /*009c*/ 	.byte	0x03, 0x19
        /*009e*/ 	.short	0x0128


	//----- nvinfo : EIATTR_PARAM_CBANK
	.align		4
        /*00a0*/ 	.byte	0x04, 0x0a
        /*00a2*/ 	.short	(.L_3211 - .L_3210)
	.align		4
.L_3210:
        /*00a4*/ 	.word	index@(.nv.constant0._ZN10layer_norm13ln_bwd_kernelINS_13Kernel_traitsIf6__halfS2_S2_fjLj8192ELj1ELj1ELj8ELj16ENS_18Kernel_traits_baseILj8192EfS2_S2_S2_fjLj256EEEEELb1ELb0ELb0ELb1EEEvNS_9BwdParamsE)
        /*00a8*/ 	.short	0x0380
        /*00aa*/ 	.short	0x0128


	//----- nvinfo : EIATTR_SW_WAR
	.align		4
.L_3211:
        /*00ac*/ 	.byte	0x04, 0x36
        /*00ae*/ 	.short	(.L_3213 - .L_3212)
.L_3212:
        /*00b0*/ 	.word	0x00000008
.L_3213:


//--------------------- .nv.info._ZN10layer_norm22ln_bwd_finalize_kernelINS_22Kernel_traits_finalizeILj8192Ef6__halfS2_S2_fjLb0ELj1024ELj4ENS_18Kernel_traits_baseILj8192EfS2_S2_S2_fjLj1024EEEEELb0ELb0EEEvNS_9BwdParamsE --------------------------
	.section	.nv.info._ZN10layer_norm22ln_bwd_finalize_kernelINS_22Kernel_traits_finalizeILj8192Ef6__halfS2_S2_fjLb0ELj1024ELj4ENS_18Kernel_traits_baseILj8192EfS2_S2_S2_fjLj1024EEEEELb0ELb0EEEvNS_9BwdParamsE,"",@"SHT_CUDA_INFO"
	.sectionflags	@""
	.align	4


	//----- nvinfo : EIATTR_CUDA_API_VERSION
	.align		4
        /*0000*/ 	.byte	0x04, 0x37
        /*0002*/ 	.short	(.L_3215 - .L_3214)
.L_3214:
        /*0004*/ 	.word	0x00000082


	//----- nvinfo : EIATTR_KPARAM_INFO
	.align		4
.L_3215:
        /*0008*/ 	.byte	0x04, 0x17
        /*000a*/ 	.short	(.L_3217 - .L_3216)
.L_3216:
        /*000c*/ 	.word	0x00000000
        /*0010*/ 	.short	0x0000
        /*0012*/ 	.short	0x0000
        /*0014*/ 	.byte	0x00, 0xf0, 0xa1, 0x04


	//----- nvinfo : EIATTR_SPARSE_MMA_MASK
	.align		4
.L_3217:
        /*0018*/ 	.byte	0x03, 0x50
        /*001a*/ 	.short	0x0000


	//----- nvinfo : EIATTR_MAXREG_COUNT
	.align		4
        /*001c*/ 	.byte	0x03, 0x1b
        /*001e*/ 	.short	0x0040


	//----- nvinfo : EIATTR_NUM_BARRIERS
	.align		4
        /*0020*/ 	.byte	0x02, 0x4c
        /*0022*/ 	.byte	0x01
	.zero		1


	//----- nvinfo : EIATTR_MERCURY_ISA_VERSION
	.align		4
        /*0024*/ 	.byte	0x03, 0x5f
        /*0026*/ 	.short	0x0101


	//----- nvinfo : EIATTR_COOP_GROUP_MASK_REGIDS
	.align		4
        /*0028*/ 	.byte	0x04, 0x29
        /*002a*/ 	.short	(.L_3219 - .L_3218)


	//   ....[0]....
.L_3218:
        /*002c*/ 	.word	0xffffffff


	//   ....[1]....
        /*0030*/ 	.word	0xffffffff


	//   ....[2]....
        /*0034*/ 	.word	0xffffffff


	//   ....[3]....
        /*0038*/ 	.word	0xffffffff


	//   ....[4]....
        /*003c*/ 	.word	0xffffffff


	//   ....[5]....
        /*0040*/ 	.word	0xffffffff


	//   ....[6]....
        /*0044*/ 	.word	0xffffffff


	//   ....[7]....
        /*0048*/ 	.word	0xffffffff


	//   ....[8]....
        /*004c*/ 	.word	0xffffffff


	//   ....[9]....
        /*0050*/ 	.word	0xffffffff


	//----- nvinfo : EIATTR_COOP_GROUP_INSTR_OFFSETS
	.align		4
.L_3219:
        /*0054*/ 	.byte	0x04, 0x28
        /*0056*/ 	.short	(.L_3221 - .L_3220)


	//   ....[0]....
.L_3220:
        /*0058*/ 	.word	0x00001550


	//   ....[1]....
        /*005c*/ 	.word	0x00001560


	//   ....[2]....
        /*0060*/ 	.word	0x00001590


	//   ....[3]....
        /*0064*/ 	.word	0x000015a0


	//   ....[4]....
        /*0068*/ 	.word	0x000015d0


	//   ....[5]....
        /*006c*/ 	.word	0x000015e0


	//   ....[6]....
        /*0070*/ 	.word	0x00001610


	//   ....[7]....
        /*0074*/ 	.word	0x00001630


	//   ....[8]....
        /*0078*/ 	.word	0x00001680


	//   ....[9]....
        /*007c*/ 	.word	0x00001690


	//----- nvinfo : EIATTR_VRC_CTA_INIT_COUNT
	.align		4
.L_3221:
        /*0080*/ 	.byte	0x02, 0x4a
	.zero		1
	.zero		1


	//----- nvinfo : EIATTR_EXIT_INSTR_OFFSETS
	.align		4
        /*0084*/ 	.byte	0x04, 0x1c
        /*0086*/ 	.short	(.L_3223 - .L_3222)


	//   ....[0]....
.L_3222:
        /*0088*/ 	.word	0x00000060


	//   ....[1]....
        /*008c*/ 	.word	0x000016f0


	//   ....[2]....
        /*0090*/ 	.word	0x00001720


	//   ....[3]....
        /*0094*/ 	.word	0x000017c0


	//----- nvinfo : EIATTR_MAX_THREADS
	.align		4
.L_3223:
        /*0098*/ 	.byte	0x04, 0x05
        /*009a*/ 	.short	(.L_3225 - .L_3224)
.L_3224:
        /*009c*/ 	.word	0x00000400
        /*00a0*/ 	.word	0x00000001
        /*00a4*/ 	.word	0x00000001


	//----- nvinfo : EIATTR_CRS_STACK_SIZE
	.align		4
.L_3225:
        /*00a8*/ 	.byte	0x04, 0x1e
        /*00aa*/ 	.short	(.L_3227 - .L_3226)
.L_3226:
        /*00ac*/ 	.word	0x00000000


	//----- nvinfo : EIATTR_CBANK_PARAM_SIZE
	.align		4
.L_3227:
        /*00b0*/ 	.byte	0x03, 0x19
        /*00b2*/ 	.short	0x0128


	//----- nvinfo : EIATTR_PARAM_CBANK
	.align		4
        /*00b4*/ 	.byte	0x04, 0x0a
        /*00b6*/ 	.short	(.L_3229 - .L_3228)
	.align		4
.L_3228:
        /*00b8*/ 	.word	index@(.nv.constant0._ZN10layer_norm22ln_bwd_finalize_kernelINS_22Kernel_traits_finalizeILj8192Ef6__halfS2_S2_fjLb0ELj1024ELj4ENS_18Kernel_traits_baseILj8192EfS2_S2_S2_fjLj1024EEEEELb0ELb0EEEvNS_9BwdParamsE)
        /*00bc*/ 	.short	0x0380
        /*00be*/ 	.short	0x0128


	//----- nvinfo : EIATTR_SW_WAR
	.align		4
.L_3229:
        /*00c0*/ 	.byte	0x04, 0x36
        /*00c2*/ 	.short	(.L_3231 - .L_3230)
.L_3230:
        /*00c4*/ 	.word	0x00000008
.L_3231:


//--------------------- .nv.info._ZN10layer_norm13ln_bwd_kernelINS_13Kernel_traitsIf6__halfS2_S2_fjLj8192ELj1ELj1ELj8ELj16ENS_18Kernel_traits_baseILj8192EfS2_S2_S2_fjLj256EEEEELb1ELb0ELb1ELb0EEEvNS_9BwdParamsE --------------------------
	.section	.nv.info._ZN10layer_norm13ln_bwd_kernelINS_13Kernel_traitsIf6__halfS2_S2_fjLj8192ELj1ELj1ELj8ELj16ENS_18Kernel_traits_baseILj8192EfS2_S2_S2_fjLj256EEEEELb1ELb0ELb1ELb0EEEvNS_9BwdParamsE,"",@"SHT_CUDA_INFO"
	.sectionflags	@""
	.align	4


	//----- nvinfo : EIATTR_CUDA_API_VERSION
	.align		4
        /*0000*/ 	.byte	0x04, 0x37
        /*0002*/ 	.short	(.L_3233 - .L_3232)
.L_3232:
        /*0004*/ 	.word	0x00000082


	//----- nvinfo : EIATTR_KPARAM_INFO
	.align		4
.L_3233:
        /*0008*/ 	.byte	0x04, 0x17
        /*000a*/ 	.short	(.L_3235 - .L_3234)
.L_3234:
        /*000c*/ 	.word	0x00000000
        /*0010*/ 	.short	0x0000
        /*0012*/ 	.short	0x0000
        /*0014*/ 	.byte	0x00, 0xf0, 0xa1, 0x04


	//----- nvinfo : EIATTR_SPARSE_MMA_MASK
	.align		4
.L_3235:
        /*0018*/ 	.byte	0x03, 0x50
        /*001a*/ 	.short	0x0000


	//----- nvinfo : EIATTR_MAXREG_COUNT
	.align		4
        /*001c*/ 	.byte	0x03, 0x1b
        /*001e*/ 	.short	0x00ff


	//----- nvinfo : EIATTR_NUM_BARRIERS
	.align		4
        /*0020*/ 	.byte	0x02, 0x4c
        /*0022*/ 	.byte	0x01
	.zero		1


	//----- nvinfo : EIATTR_MERCURY_ISA_VERSION
	.align		4
        /*0024*/ 	.byte	0x03, 0x5f
        /*0026*/ 	.short	0x0101


	//----- nvinfo : EIATTR_COOP_GROUP_MASK_REGIDS
	.align		4
        /*0028*/ 	.byte	0x04, 0x29
        /*002a*/ 	.short	(.L_3237 - .L_3236)


	//   ....[0]....
.L_3236:
        /*002c*/ 	.word	0xffffffff


	//   ....[1]....
        /*0030*/ 	.word	0xffffffff


	//   ....[2]....
        /*0034*/ 	.word	0xffffffff


	//   ....[3]....
        /*0038*/ 	.word	0xffffffff


	//   ....[4]....
        /*003c*/ 	.word	0xffffffff


	//   ....[5]....
        /*0040*/ 	.word	0xffffffff


	//   ....[6]....
        /*0044*/ 	.word	0xffffffff


	//   ....[7]....
        /*0048*/ 	.word	0xffffffff


	//   ....[8]....
        /*004c*/ 	.word	0xffffffff


	//   ....[9]....
        /*0050*/ 	.word	0xffffffff


	//----- nvinfo : EIATTR_COOP_GROUP_INSTR_OFFSETS
	.align		4
.L_3237:
        /*0054*/ 	.byte	0x04, 0x28
        /*0056*/ 	.short	(.L_3239 - .L_3238)


	//   ....[0]....
.L_3238:
        /*0058*/ 	.word	0x000024d0


	//   ....[1]....
        /*005c*/ 	.word	0x000024f0


	//   ....[2]....
        /*0060*/ 	.word	0x00002530


	//   ....[3]....
        /*0064*/ 	.word	0x00002540


	//   ....[4]....
        /*0068*/ 	.word	0x00002570


	//   ....[5]....
        /*006c*/ 	.word	0x00002590


	//   ....[6]....
        /*0070*/ 	.word	0x000025c0


	//   ....[7]....
        /*0074*/ 	.word	0x000025d0


	//   ....[8]....
        /*0078*/ 	.word	0x00002600


	//   ....[9]....
        /*007c*/ 	.word	0x00002610


	//----- nvinfo : EIATTR_VRC_CTA_INIT_COUNT
	.align		4
.L_3239:
        /*0080*/ 	.byte	0x02, 0x4a
	.zero		1
	.zero		1


	//----- nvinfo : EIATTR_EXIT_INSTR_OFFSETS
	.align		4
        /*0084*/ 	.byte	0x04, 0x1c
        /*0086*/ 	.short	(.L_3241 - .L_3240)


	//   ....[0]....
.L_3240:
        /*0088*/ 	.word	0x000094a0


	//   ....[1]....
        /*008c*/ 	.word	0x00009540


	//----- nvinfo : EIATTR_MAX_THREADS
	.align		4
.L_3241:
        /*0090*/ 	.byte	0x04, 0x05
        /*0092*/ 	.short	(.L_3243 - .L_3242)
.L_3242:
        /*0094*/ 	.word	0x00000100
        /*0098*/ 	.word	0x00000001
        /*009c*/ 	.word	0x00000001


	//----- nvinfo : EIATTR_CRS_STACK_SIZE
	.align		4
.L_3243:
        /*00a0*/ 	.byte	0x04, 0x1e
        /*00a2*/ 	.short	(.L_3245 - .L_3244)
.L_3244:
        /*00a4*/ 	.word	0x00000000


	//----- nvinfo : EIATTR_CBANK_PARAM_SIZE
	.align		4
.L_3245:
        /*00a8*/ 	.byte	0x03, 0x19
        /*00aa*/ 	.short	0x0128


	//----- nvinfo : EIATTR_PARAM_CBANK
	.align		4
        /*00ac*/ 	.byte	0x04, 0x0a
        /*00ae*/ 	.short	(.L_3247 - .L_3246)
	.align		4
.L_3246:
        /*00b0*/ 	.word	index@(.nv.constant0._ZN10layer_norm13ln_bwd_kernelINS_13Kernel_traitsIf6__halfS2_S2_fjLj8192ELj1ELj1ELj8ELj16ENS_18Kernel_traits_baseILj8192EfS2_S2_S2_fjLj256EEEEELb1ELb0ELb1ELb0EEEvNS_9BwdParamsE)
        /*00b4*/ 	.short	0x0380
        /*00b6*/ 	.short	0x0128


	//----- nvinfo : EIATTR_SW_WAR
	.align		4
.L_3247:
        /*00b8*/ 	.byte	0x04, 0x36
        /*00ba*/ 	.short	(.L_3249 - .L_3248)
.L_3248:
        /*00bc*/ 	.word	0x00000008
.L_3249:


//--------------------- .nv.info._ZN10layer_norm22ln_bwd_finalize_kernelINS_22Kernel_traits_finalizeILj8192Ef6__halfS2_S2_fjLb0ELj1024ELj4ENS_18Kernel_traits_baseILj8192EfS2_S2_S2_fjLj1024EEEEELb0ELb1EEEvNS_9BwdParamsE --------------------------
	.section	.nv.info._ZN10layer_norm22ln_bwd_finalize_kernelINS_22Kernel_traits_finalizeILj8192Ef6__halfS2_S2_fjLb0ELj1024ELj4ENS_18Kernel_traits_baseILj8192EfS2_S2_S2_fjLj1024EEEEELb0ELb1EEEvNS_9BwdParamsE,"",@"SHT_CUDA_INFO"
	.sectionflags	@""
	.align	4


	//----- nvinfo : EIATTR_CUDA_API_VERSION
	.align		4
        /*0000*/ 	.byte	0x04, 0x37
        /*0002*/ 	.short	(.L_3251 - .L_3250)
.L_3250:
        /*0004*/ 	.word	0x00000082


	//----- nvinfo : EIATTR_KPARAM_INFO
	.align		4
.L_3251:
        /*0008*/ 	.byte	0x04, 0x17
        /*000a*/ 	.short	(.L_3253 - .L_3252)
.L_3252:
        /*000c*/ 	.word	0x00000000
        /*0010*/ 	.short	0x0000
        /*0012*/ 	.short	0x0000
        /*0014*/ 	.byte	0x00, 0xf0, 0xa1, 0x04


	//----- nvinfo : EIATTR_SPARSE_MMA_MASK
	.align		4
.L_3253:
        /*0018*/ 	.byte	0x03, 0x50
        /*001a*/ 	.short	0x0000


	//----- nvinfo : EIATTR_MAXREG_COUNT
	.align		4
        /*001c*/ 	.byte	0x03, 0x1b
        /*001e*/ 	.short	0x0040


	//----- nvinfo : EIATTR_NUM_BARRIERS
	.align		4
        /*0020*/ 	.byte	0x02, 0x4c
        /*0022*/ 	.byte	0x01
	.zero		1


	//----- nvinfo : EIATTR_MERCURY_ISA_VERSION
	.align		4
        /*0024*/ 	.byte	0x03, 0x5f
        /*0026*/ 	.short	0x0101


	//----- nvinfo : EIATTR_COOP_GROUP_MASK_REGIDS
	.align		4
        /*0028*/ 	.byte	0x04, 0x29
        /*002a*/ 	.short	(.L_3255 - .L_3254)


	//   ....[0]....
.L_3254:
        /*002c*/ 	.word	0xffffffff


	//   ....[1]....
        /*0030*/ 	.word	0xffffffff


	//   ....[2]....
        /*0034*/ 	.word	0xffffffff


	//   ....[3]....
        /*0038*/ 	.word	0xffffffff


	//   ....[4]....
        /*003c*/ 	.word	0xffffffff


	//   ....[5]....
        /*0040*/ 	.word	0xffffffff


	//   ....[6]....
        /*0044*/ 	.word	0xffffffff


	//   ....[7]....
        /*0048*/ 	.word	0xffffffff


	//   ....[8]....
        /*004c*/ 	.word	0xffffffff


	//   ....[9]....
        /*0050*/ 	.word	0xffffffff


	//----- nvinfo : EIATTR_COOP_GROUP_INSTR_OFFSETS
	.align		4
.L_3255:
        /*0054*/ 	.byte	0x04, 0x28
        /*0056*/ 	.short	(.L_3257 - .L_3256)


	//   ....[0]....
.L_3256:
        /*0058*/ 	.word	0x00001560


	//   ....[1]....
        /*005c*/ 	.word	0x00001570


	//   ....[2]....
        /*0060*/ 	.word	0x000015a0


	//   ....[3]....
        /*0064*/ 	.word	0x000015b0


	//   ....[4]....
        /*0068*/ 	.word	0x000015e0


	//   ....[5]....
        /*006c*/ 	.word	0x000015f0


	//   ....[6]....
        /*0070*/ 	.word	0x00001620


	//   ....[7]....
        /*0074*/ 	.word	0x00001640


	//   ....[8]....
        /*0078*/ 	.word	0x00001670


	//   ....[9]....
        /*007c*/ 	.word	0x00001680


	//----- nvinfo : EIATTR_VRC_CTA_INIT_COUNT
	.align		4
.L_3257:
        /*0080*/ 	.byte	0x02, 0x4a
	.zero		1
	.zero		1


	//----- nvinfo : EIATTR_EXIT_INSTR_OFFSETS
	.align		4
        /*0084*/ 	.byte	0x04, 0x1c
        /*0086*/ 	.short	(.L_3259 - .L_3258)


	//   ....[0]....
.L_3258:
        /*0088*/ 	.word	0x00000060


	//   ....[1]....
        /*008c*/ 	.word	0x000016e0


	//   ....[2]....
        /*0090*/ 	.word	0x000017b0


	//----- nvinfo : EIATTR_MAX_THREADS
	.align		4
.L_3259:
        /*0094*/ 	.byte	0x04, 0x05
        /*0096*/ 	.short	(.L_3261 - .L_3260)
.L_3260:
        /*0098*/ 	.word	0x00000400
        /*009c*/ 	.word	0x00000001
        /*00a0*/ 	.word	0x00000001


	//----- nvinfo : EIATTR_CRS_STACK_SIZE
	.align		4
.L_3261:
        /*00a4*/ 	.byte	0x04, 0x1e
        /*00a6*/ 	.short	(.L_3263 - .L_3262)
.L_3262:
        /*00a8*/ 	.word	0x00000000


	//----- nvinfo : EIATTR_CBANK_PARAM_SIZE
	.align		4
.L_3263:
        /*00ac*/ 	.byte	0x03, 0x19
        /*00ae*/ 	.short	0x0128


	//----- nvinfo : EIATTR_PARAM_CBANK
	.align		4
        /*00b0*/ 	.byte	0x04, 0x0a
        /*00b2*/ 	.short	(.L_3265 - .L_3264)
	.align		4
.L_3264:
        /*00b4*/ 	.word	index@(.nv.constant0._ZN10layer_norm22ln_bwd_finalize_kernelINS_22Kernel_traits_finalizeILj8192Ef6__halfS2_S2_fjLb0ELj1024ELj4ENS_18Kernel_traits_baseILj8192EfS2_S2_S2_fjLj1024EEEEELb0ELb1EEEvNS_9BwdParamsE)
        /*00b8*/ 	.short	0x0380
        /*00ba*/ 	.short	0x0128


	//----- nvinfo : EIATTR_SW_WAR
	.align		4
.L_3265:
        /*00bc*/ 	.byte	0x04, 0x36
        /*00be*/ 	.short	(.L_3267 - .L_3266)
.L_3266:
        /*00c0*/ 	.word	0x00000008
.L_3267:


//--------------------- .nv.info._ZN10layer_norm13ln_bwd_kernelINS_13Kernel_traitsIf6__halfS2_S2_fjLj8192ELj1ELj1ELj8ELj16ENS_18Kernel_traits_baseILj8192EfS2_S2_S2_fjLj256EEEEELb1ELb0ELb1ELb1EEEvNS_9BwdParamsE --------------------------
	.section	.nv.info._ZN10layer_norm13ln_bwd_kernelINS_13Kernel_traitsIf6__halfS2_S2_fjLj8192ELj1ELj1ELj8ELj16ENS_18Kernel_traits_baseILj8192EfS2_S2_S2_fjLj256EEEEELb1ELb0ELb1ELb1EEEvNS_9BwdParamsE,"",@"SHT_CUDA_INFO"
	.sectionflags	@""
	.align	4


	//----- nvinfo : EIATTR_CUDA_API_VERSION
	.align		4
        /*0000*/ 	.byte	0x04, 0x37
        /*0002*/ 	.short	(.L_3269 - .L_3268)
.L_3268:
        /*0004*/ 	.word	0x00000082


	//----- nvinfo : EIATTR_KPARAM_INFO
	.align		4
.L_3269:
        /*0008*/ 	.byte	0x04, 0x17
        /*000a*/ 	.short	(.L_3271 - .L_3270)
.L_3270:
        /*000c*/ 	.word	0x00000000
        /*0010*/ 	.short	0x0000
        /*0012*/ 	.short	0x0000
        /*0014*/ 	.byte	0x00, 0xf0, 0xa1, 0x04


	//----- nvinfo : EIATTR_SPARSE_MMA_MASK
	.align		4
.L_3271:
        /*0018*/ 	.byte	0x03, 0x50
        /*001a*/ 	.short	0x0000


	//----- nvinfo : EIATTR_MAXREG_COUNT
	.align		4
        /*001c*/ 	.byte	0x03, 0x1b
        /*001e*/ 	.short	0x00ff


	//----- nvinfo : EIATTR_NUM_BARRIERS
	.align		4
        /*0020*/ 	.byte	0x02, 0x4c
        /*0022*/ 	.byte	0x01
	.zero		1


	//----- nvinfo : EIATTR_MERCURY_ISA_VERSION
	.align		4
        /*0024*/ 	.byte	0x03, 0x5f
        /*0026*/ 	.short	0x0101


	//----- nvinfo : EIATTR_COOP_GROUP_MASK_REGIDS
	.align		4
        /*0028*/ 	.byte	0x04, 0x29
        /*002a*/ 	.short	(.L_3273 - .L_3272)


	//   ....[0]....
.L_3272:
        /*002c*/ 	.word	0xffffffff


	//   ....[1]....
        /*0030*/ 	.word	0xffffffff


	//   ....[2]....
        /*0034*/ 	.word	0xffffffff


	//   ....[3]....
        /*0038*/ 	.word	0xffffffff


	//   ....[4]....
        /*003c*/ 	.word	0xffffffff


	//   ....[5]....
        /*0040*/ 	.word	0xffffffff


	//   ....[6]....
        /*0044*/ 	.word	0xffffffff


	//   ....[7]....
        /*0048*/ 	.word	0xffffffff


	//   ....[8]....
        /*004c*/ 	.word	0xffffffff


	//   ....[9]....
        /*0050*/ 	.word	0xffffffff


	//----- nvinfo : EIATTR_COOP_GROUP_INSTR_OFFSETS
	.align		4
.L_3273:
        /*0054*/ 	.byte	0x04, 0x28
        /*0056*/ 	.short	(.L_3275 - .L_3274)


	//   ....[0]....
.L_3274:
        /*0058*/ 	.word	0x00001e60


	//   ....[1]....
        /*005c*/ 	.word	0x00001e80


	//   ....[2]....
        /*0060*/ 	.word	0x00001ec0


	//   ....[3]....
        /*0064*/ 	.word	0x00001ed0


	//   ....[4]....
        /*0068*/ 	.word	0x00001f10


	//   ....[5]....
        /*006c*/ 	.word	0x00001f20


	//   ....[6]....
        /*0070*/ 	.word	0x00001f50


	//   ....[7]....
        /*0074*/ 	.word	0x00001f60


	//   ....[8]....
        /*0078*/ 	.word	0x00001f90


	//   ....[9]....
        /*007c*/ 	.word	0x00001fa0


	//----- nvinfo : EIATTR_VRC_CTA_INIT_COUNT
	.align		4
.L_3275:
        /*0080*/ 	.byte	0x02, 0x4a
	.zero		1
	.zero		1


	//----- nvinfo : EIATTR_EXIT_INSTR_OFFSETS
	.align		4
        /*0084*/ 	.byte	0x04, 0x1c
        /*0086*/ 	.short	(.L_3277 - .L_3276)


	//   ....[0]....
.L_3276:
        /*0088*/ 	.word	0x00008850


	//----- nvinfo : EIATTR_MAX_THREADS
	.align		4
.L_3277:
        /*008c*/ 	.byte	0x04, 0x05
        /*008e*/ 	.short	(.L_3279 - .L_3278)
.L_3278:
        /*0090*/ 	.word	0x00000100
        /*0094*/ 	.word	0x00000001
        /*0098*/ 	.word	0x00000001


	//----- nvinfo : EIATTR_CRS_STACK_SIZE
	.align		4
.L_3279:
        /*009c*/ 	.byte	0x04, 0x1e
        /*009e*/ 	.short	(.L_3281 - .L_3280)
.L_3280:
        /*00a0*/ 	.word	0x00000000


	//----- nvinfo : EIATTR_CBANK_PARAM_SIZE
	.align		4
.L_3281:
        /*00a4*/ 	.byte	0x03, 0x19
        /*00a6*/ 	.short	0x0128


	//----- nvinfo : EIATTR_PARAM_CBANK
	.align		4
        /*00a8*/ 	.byte	0x04, 0x0a
        /*00aa*/ 	.short	(.L_3283 - .L_3282)
	.align		4
.L_3282:
        /*00ac*/ 	.word	index@(.nv.constant0._ZN10layer_norm13ln_bwd_kernelINS_13Kernel_traitsIf6__halfS2_S2_fjLj8192ELj1ELj1ELj8ELj16ENS_18Kernel_traits_baseILj8192EfS2_S2_S2_fjLj256EEEEELb1ELb0ELb1ELb1EEEvNS_9BwdParamsE)
        /*00b0*/ 	.short	0x0380
        /*00b2*/ 	.short	0x0128


	//----- nvinfo : EIATTR_SW_WAR
	.align		4
.L_3283:
        /*00b4*/ 	.byte	0x04, 0x36
        /*00b6*/ 	.short	(.L_3285 - .L_3284)
.L_3284:
        /*00b8*/ 	.word	0x00000008
.L_3285:


//--------------------- .nv.info._ZN10layer_norm13ln_bwd_kernelINS_13Kernel_traitsIf6__halfS2_S2_fjLj8192ELj1ELj1ELj8ELj16ENS_18Kernel_traits_baseILj8192EfS2_S2_S2_fjLj256EEEEELb1ELb1ELb0ELb0EEEvNS_9BwdParamsE --------------------------
	.section	.nv.info._ZN10layer_norm13ln_bwd_kernelINS_13Kernel_traitsIf6__halfS2_S2_fjLj8192ELj1ELj1ELj8ELj16ENS_18Kernel_traits_baseILj8192EfS2_S2_S2_fjLj256EEEEELb1ELb1ELb0ELb0EEEvNS_9BwdParamsE,"",@"SHT_CUDA_INFO"
	.sectionflags	@""
	.align	4


	//----- nvinfo : EIATTR_CUDA_API_VERSION
	.align		4
        /*0000*/ 	.byte	0x04, 0x37
        /*0002*/ 	.short	(.L_3287 - .L_3286)
.L_3286:
        /*0004*/ 	.word	0x00000082


	//----- nvinfo : EIATTR_KPARAM_INFO
	.align		4
.L_3287:
        /*0008*/ 	.byte	0x04, 0x17
        /*000a*/ 	.short	(.L_3289 - .L_3288)
.L_3288:
        /*000c*/ 	.word	0x00000000
        /*0010*/ 	.short	0x0000
        /*0012*/ 	.short	0x0000
        /*0014*/ 	.byte	0x00, 0xf0, 0xa1, 0x04


	//----- nvinfo : EIATTR_SPARSE_MMA_MASK
	.align		4
.L_3289:
        /*0018*/ 	.byte	0x03, 0x50
        /*001a*/ 	.short	0x0000


	//----- nvinfo : EIATTR_MAXREG_COUNT
	.align		4
        /*001c*/ 	.byte	0x03, 0x1b
        /*001e*/ 	.short	0x00ff


	//----- nvinfo : EIATTR_NUM_BARRIERS
	.align		4
        /*0020*/ 	.byte	0x02, 0x4c
        /*0022*/ 	.byte	0x01
	.zero		1


	//----- nvinfo : EIATTR_ANNOTATIONS
	.align		4
        /*0024*/ 	.byte	0x04, 0x55
        /*0026*/ 	.short	(.L_3291 - .L_3290)


	//   ....[0]....
.L_3290:
        /* <DEDUP_REMOVED lines=17> */


	//----- nvinfo : EIATTR_MERCURY_ISA_VERSION
	.align		4
.L_3291:
        /*0128*/ 	.byte	0x03, 0x5f
        /*012a*/ 	.short	0x0101


	//----- nvinfo : EIATTR_COOP_GROUP_MASK_REGIDS
	.align		4
        /*012c*/ 	.byte	0x04, 0x29
        /*012e*/ 	.short	(.L_3293 - .L_3292)


	//   ....[0]....
.L_3292:
        /*0130*/ 	.word	0xffffffff


	//   ....[1]....
        /*0134*/ 	.word	0xffffffff


	//   ....[2]....
        /*0138*/ 	.word	0xffffffff


	//   ....[3]....
        /*013c*/ 	.word	0xffffffff


	//   ....[4]....
        /*0140*/ 	.word	0xffffffff


	//   ....[5]....
        /*0144*/ 	.word	0xffffffff


	//   ....[6]....
        /*0148*/ 	.word	0xffffffff


	//   ....[7]....
        /*014c*/ 	.word	0xffffffff


	//   ....[8]....
        /*0150*/ 	.word	0xffffffff


	//   ....[9]....
        /*0154*/ 	.word	0xffffffff


	//----- nvinfo : EIATTR_COOP_GROUP_INSTR_OFFSETS
	.align		4
.L_3293:
        /*0158*/ 	.byte	0x04, 0x28
        /*015a*/ 	.short	(.L_3295 - .L_3294)


	//   ....[0]....
.L_3294:
        /*015c*/ 	.word	0x000024e0


	//   ....[1]....
        /*0160*/ 	.word	0x00002510


	//   ....[2]....
        /*0164*/ 	.word	0x00002540


	//   ....[3]....
        /*0168*/ 	.word	0x00002550


	//   ....[4]....
        /*016c*/ 	.word	0x00002580


	//   ....[5]....
        /*0170*/ 	.word	0x00002590


	//   ....[6]....
        /*0174*/ 	.word	0x000025c0


	//   ....[7]....
        /*0178*/ 	.word	0x000025d0


	//   ....[8]....
        /*017c*/ 	.word	0x00002600


	//   ....[9]....
        /*0180*/ 	.word	0x00002610


	//----- nvinfo : EIATTR_VRC_CTA_INIT_COUNT
	.align		4
.L_3295:
        /*0184*/ 	.byte	0x02, 0x4a
	.zero		1
	.zero		1


	//----- nvinfo : EIATTR_EXIT_INSTR_OFFSETS
	.align		4
        /*0188*/ 	.byte	0x04, 0x1c
        /*018a*/ 	.short	(.L_3297 - .L_3296)


	//   ....[0]....
.L_3296:
        /*018c*/ 	.word	0x0000a3a0


	//   ....[1]....
        /*0190*/ 	.word	0x0000a470


	//----- nvinfo : EIATTR_MAX_THREADS
	.align		4
.L_3297:
        /*0194*/ 	.byte	0x04, 0x05
        /*0196*/ 	.short	(.L_3299 - .L_3298)
.L_3298:
        /*0198*/ 	.word	0x00000100
        /*019c*/ 	.word	0x00000001
        /*01a0*/ 	.word	0x00000001


	//----- nvinfo : EIATTR_CRS_STACK_SIZE
	.align		4
.L_3299:
        /*01a4*/ 	.byte	0x04, 0x1e
        /*01a6*/ 	.short	(.L_3301 - .L_3300)
.L_3300:
        /*01a8*/ 	.word	0x00000000


	//----- nvinfo : EIATTR_CBANK_PARAM_SIZE
	.align		4
.L_3301:
        /*01ac*/ 	.byte	0x03, 0x19
        /*01ae*/ 	.short	0x0128


	//----- nvinfo : EIATTR_PARAM_CBANK
	.align		4
        /*01b0*/ 	.byte	0x04, 0x0a
        /*01b2*/ 	.short	(.L_3303 - .L_3302)
	.align		4
.L_3302:
        /*01b4*/ 	.word	index@(.nv.constant0._ZN10layer_norm13ln_bwd_kernelINS_13Kernel_traitsIf6__halfS2_S2_fjLj8192ELj1ELj1ELj8ELj16ENS_18Kernel_traits_baseILj8192EfS2_S2_S2_fjLj256EEEEELb1ELb1ELb0ELb0EEEvNS_9BwdParamsE)
        /*01b8*/ 	.short	0x0380
        /*01ba*/ 	.short	0x0128


	//----- nvinfo : EIATTR_SW_WAR
	.align		4
.L_3303:
        /*01bc*/ 	.byte	0x04, 0x36
        /*01be*/ 	.short	(.L_3305 - .L_3304)
.L_3304:
        /*01c0*/ 	.word	0x00000008
.L_3305:


//--------------------- .nv.info._ZN10layer_norm13ln_bwd_kernelINS_13Kernel_traitsIf6__halfS2_S2_fjLj8192ELj1ELj1ELj8ELj16ENS_18Kernel_traits_baseILj8192EfS2_S2_S2_fjLj256EEEEELb1ELb1ELb0ELb1EEEvNS_9BwdParamsE --------------------------
	.section	.nv.info._ZN10layer_norm13ln_bwd_kernelINS_13Kernel_traitsIf6__halfS2_S2_fjLj8192ELj1ELj1ELj8ELj16ENS_18Kernel_traits_baseILj8192EfS2_S2_S2_fjLj256EEEEELb1ELb1ELb0ELb1EEEvNS_9BwdParamsE,"",@"SHT_CUDA_INFO"
	.sectionflags	@""
	.align	4


	//----- nvinfo : EIATTR_CUDA_API_VERSION
	.align		4
        /*0000*/ 	.byte	0x04, 0x37
        /*0002*/ 	.short	(.L_3307 - .L_3306)
.L_3306:
        /*0004*/ 	.word	0x00000082


	//----- nvinfo : EIATTR_KPARAM_INFO
	.align		4
.L_3307:
        /*0008*/ 	.byte	0x04, 0x17
        /*000a*/ 	.short	(.L_3309 - .L_3308)
.L_3308:
        /*000c*/ 	.word	0x00000000
        /*0010*/ 	.short	0x0000
        /*0012*/ 	.short	0x0000
        /*0014*/ 	.byte	0x00, 0xf0, 0xa1, 0x04


	//----- nvinfo : EIATTR_SPARSE_MMA_MASK
	.align		4
.L_3309:
        /*0018*/ 	.byte	0x03, 0x50
        /*001a*/ 	.short	0x0000


	//----- nvinfo : EIATTR_MAXREG_COUNT
	.align		4
        /*001c*/ 	.byte	0x03, 0x1b
        /*001e*/ 	.short	0x00ff


	//----- nvinfo : EIATTR_NUM_BARRIERS
	.align		4
        /*0020*/ 	.byte	0x02, 0x4c
        /*0022*/ 	.byte	0x01
	.zero		1


	//----- nvinfo : EIATTR_ANNOTATIONS
	.align		4
        /*0024*/ 	.byte	0x04, 0x55
        /*0026*/ 	.short	(.L_3311 - .L_3310)


	//   ....[0]....
.L_3310:
        /* <DEDUP_REMOVED lines=33> */


	//----- nvinfo : EIATTR_MERCURY_ISA_VERSION
	.align		4
.L_3311:
        /*0220*/ 	.byte	0x03, 0x5f
        /*0222*/ 	.short	0x0101


	//----- nvinfo : EIATTR_COOP_GROUP_MASK_REGIDS
	.align		4
        /*0224*/ 	.byte	0x04, 0x29
        /*0226*/ 	.short	(.L_3313 - .L_3312)


	//   ....[0]....
.L_3312:
        /*0228*/ 	.word	0xffffffff


	//   ....[1]....
        /*022c*/ 	.word	0xffffffff


	//   ....[2]....
        /*0230*/ 	.word	0xffffffff


	//   ....[3]....
        /*0234*/ 	.word	0xffffffff


	//   ....[4]....
        /*0238*/ 	.word	0xffffffff


	//   ....[5]....
        /*023c*/ 	.word	0xffffffff


	//   ....[6]....
        /*0240*/ 	.word	0xffffffff


	//   ....[7]....
        /*0244*/ 	.word	0xffffffff


	//   ....[8]....
        /*0248*/ 	.word	0xffffffff


	//   ....[9]....
        /*024c*/ 	.word	0xffffffff


	//----- nvinfo : EIATTR_COOP_GROUP_INSTR_OFFSETS
	.align		4
.L_3313:
        /*0250*/ 	.byte	0x04, 0x28
        /*0252*/ 	.short	(.L_3315 - .L_3314)


	//   ....[0]....
.L_3314:
        /*0254*/ 	.word	0x00001d40


	//   ....[1]....
        /*0258*/ 	.word	0x00001e30


	//   ....[2]....
        /*025c*/ 	.word	0x00001e50


	//   ....[3]....
        /*0260*/ 	.word	0x00001e70


	//   ....[4]....
        /*0264*/ 	.word	0x00001e90


	//   ....[5]....
        /*0268*/ 	.word	0x00001eb0


	//   ....[6]....
        /*026c*/ 	.word	0x00001ed0


	//   ....[7]....
        /*0270*/ 	.word	0x00001ef0


	//   ....[8]....
        /*0274*/ 	.word	0x00001f10


	//   ....[9]....
        /*0278*/ 	.word	0x00001f30


	//----- nvinfo : EIATTR_VRC_CTA_INIT_COUNT
	.align		4
.L_3315:
        /*027c*/ 	.byte	0x02, 0x4a
	.zero		1
	.zero		1


	//----- nvinfo : EIATTR_EXIT_INSTR_OFFSETS
	.align		4
        /*0280*/ 	.byte	0x04, 0x1c
        /*0282*/ 	.short	(.L_3317 - .L_3316)


	//   ....[0]....
.L_3316:
        /*0284*/ 	.word	0x000097a0


	//----- nvinfo : EIATTR_MAX_THREADS
	.align		4
.L_3317:
        /*0288*/ 	.byte	0x04, 0x05
        /*028a*/ 	.short	(.L_3319 - .L_3318)
.L_3318:
        /*028c*/ 	.word	0x00000100
        /*0290*/ 	.word	0x00000001
        /*0294*/ 	.word	0x00000001


	//----- nvinfo : EIATTR_CBANK_PARAM_SIZE
	.align		4
.L_3319:
        /*0298*/ 	.byte	0x03, 0x19
        /*029a*/ 	.short	0x0128


	//----- nvinfo : EIATTR_PARAM_CBANK
	.align		4
        /*029c*/ 	.byte	0x04, 0x0a
        /*029e*/ 	.short	(.L_3321 - .L_3320)
	.align		4
.L_3320:
        /*02a0*/ 	.word	index@(.nv.constant0._ZN10layer_norm13ln_bwd_kernelINS_13Kernel_traitsIf6__halfS2_S2_fjLj8192ELj1ELj1ELj8ELj16ENS_18Kernel_traits_baseILj8192EfS2_S2_S2_fjLj256EEEEELb1ELb1ELb0ELb1EEEvNS_9BwdParamsE)
        /*02a4*/ 	.short	0x0380
        /*02a6*/ 	.short	0x0128


	//----- nvinfo : EIATTR_SW_WAR
	.align		4
.L_3321:
        /*02a8*/ 	.byte	0x04, 0x36
        /*02aa*/ 	.short	(.L_3323 - .L_3322)
.L_3322:
        /*02ac*/ 	.word	0x00000008
.L_3323:


//--------------------- .nv.info._ZN10layer_norm22ln_bwd_finalize_kernelINS_22Kernel_traits_finalizeILj8192Ef6__halfS2_S2_fjLb1ELj1024ELj4ENS_18Kernel_traits_baseILj8192EfS2_S2_S2_fjLj1024EEEEELb1ELb0EEEvNS_9BwdParamsE --------------------------
	.section	.nv.info._ZN10layer_norm22ln_bwd_finalize_kernelINS_22Kernel_traits_finalizeILj8192Ef6__halfS2_S2_fjLb1ELj1024ELj4ENS_18Kernel_traits_baseILj8192EfS2_S2_S2_fjLj1024EEEEELb1ELb0EEEvNS_9BwdParamsE,"",@"SHT_CUDA_INFO"
	.sectionflags	@""
	.align	4


	//----- nvinfo : EIATTR_CUDA_API_VERSION
	.align		4
        /*0000*/ 	.byte	0x04, 0x37
        /*0002*/ 	.short	(.L_3325 - .L_3324)
.L_3324:
        /*0004*/ 	.word	0x00000082


	//----- nvinfo : EIATTR_KPARAM_INFO
	.align		4
.L_3325:
        /*0008*/ 	.byte	0x04, 0x17
        /*000a*/ 	.short	(.L_3327 - .L_3326)
.L_3326:
        /*000c*/ 	.word	0x00000000
        /*0010*/ 	.short	0x0000
        /*0012*/ 	.short	0x0000
        /*0014*/ 	.byte	0x00, 0xf0, 0xa1, 0x04


	//----- nvinfo : EIATTR_SPARSE_MMA_MASK
	.align		4
.L_3327:
        /*0018*/ 	.byte	0x03, 0x50
        /*001a*/ 	.short	0x0000


	//----- nvinfo : EIATTR_MAXREG_COUNT
	.align		4
        /*001c*/ 	.byte	0x03, 0x1b
        /*001e*/ 	.short	0x0040


	//----- nvinfo : EIATTR_NUM_BARRIERS
	.align		4
        /*0020*/ 	.byte	0x02, 0x4c
        /*0022*/ 	.byte	0x01
	.zero		1


	//----- nvinfo : EIATTR_MERCURY_ISA_VERSION
	.align		4
        /*0024*/ 	.byte	0x03, 0x5f
        /*0026*/ 	.short	0x0101


	//----- nvinfo : EIATTR_COOP_GROUP_MASK_REGIDS
	.align		4
        /*0028*/ 	.byte	0x04, 0x29
        /*002a*/ 	.short	(.L_3329 - .L_3328)


	//   ....[0]....
.L_3328:
        /*002c*/ 	.word	0xffffffff


	//   ....[1]....
        /*0030*/ 	.word	0xffffffff


	//   ....[2]....
        /*0034*/ 	.word	0xffffffff


	//   ....[3]....
        /*0038*/ 	.word	0xffffffff


	//   ....[4]....
        /*003c*/ 	.word	0xffffffff


	//   ....[5]....
        /*0040*/ 	.word	0xffffffff


	//   ....[6]....
        /*0044*/ 	.word	0xffffffff


	//   ....[7]....
        /*0048*/ 	.word	0xffffffff


	//   ....[8]....
        /*004c*/ 	.word	0xffffffff


	//   ....[9]....
        /*0050*/ 	.word	0xffffffff


	//   ....[10]....
        /*0054*/ 	.word	0xffffffff


	//   ....[11]....
        /*0058*/ 	.word	0xffffffff


	//   ....[12]....
        /*005c*/ 	.word	0xffffffff


	//   ....[13]....
        /*0060*/ 	.word	0xffffffff


	//   ....[14]....
        /*0064*/ 	.word	0xffffffff


	//----- nvinfo : EIATTR_COOP_GROUP_INSTR_OFFSETS
	.align		4
.L_3329:
        /*0068*/ 	.byte	0x04, 0x28
        /*006a*/ 	.short	(.L_3331 - .L_3330)


	//   ....[0]....
.L_3330:
        /*006c*/ 	.word	0x00001030


	//   ....[1]....
        /*0070*/ 	.word	0x00001040


	//   ....[2]....
        /*0074*/ 	.word	0x00001050


	//   ....[3]....
        /*0078*/ 	.word	0x00001090


	//   ....[4]....
        /*007c*/ 	.word	0x000010a0


	//   ....[5]....
        /*0080*/ 	.word	0x000010b0


	//   ....[6]....
        /*0084*/ 	.word	0x000010e0


	//   ....[7]....
        /*0088*/ 	.word	0x00001100


	//   ....[8]....
        /*008c*/ 	.word	0x00001120


	//   ....[9]....
        /*0090*/ 	.word	0x00001160


	//   ....[10]....
        /*0094*/ 	.word	0x00001180


	//   ....[11]....
        /*0098*/ 	.word	0x00001190


	//   ....[12]....
        /*009c*/ 	.word	0x000011e0


	//   ....[13]....
        /*00a0*/ 	.word	0x00001210


	//   ....[14]....
        /*00a4*/ 	.word	0x00001220


	//----- nvinfo : EIATTR_VRC_CTA_INIT_COUNT
	.align		4
.L_3331:
        /*00a8*/ 	.byte	0x02, 0x4a
	.zero		1
	.zero		1


	//----- nvinfo : EIATTR_EXIT_INSTR_OFFSETS
	.align		4
        /*00ac*/ 	.byte	0x04, 0x1c
        /*00ae*/ 	.short	(.L_3333 - .L_3332)


	//   ....[0]....
.L_3332:
        /*00b0*/ 	.word	0x00000060


	//   ....[1]....
        /*00b4*/ 	.word	0x000012a0


	//   ....[2]....
        /*00b8*/ 	.word	0x000012d0


	//   ....[3]....
        /*00bc*/ 	.word	0x000013b0


	//----- nvinfo : EIATTR_MAX_THREADS
	.align		4
.L_3333:
        /*00c0*/ 	.byte	0x04, 0x05
        /*00c2*/ 	.short	(.L_3335 - .L_3334)
.L_3334:
        /*00c4*/ 	.word	0x00000400
        /*00c8*/ 	.word	0x00000001
        /*00cc*/ 	.word	0x00000001


	//----- nvinfo : EIATTR_CRS_STACK_SIZE
	.align		4
.L_3335:
        /*00d0*/ 	.byte	0x04, 0x1e
        /*00d2*/ 	.short	(.L_3337 - .L_3336)
.L_3336:
        /*00d4*/ 	.word	0x00000000


	//----- nvinfo : EIATTR_CBANK_PARAM_SIZE
	.align		4
.L_3337:
        /*00d8*/ 	.byte	0x03, 0x19
        /*00da*/ 	.short	0x0128


	//----- nvinfo : EIATTR_PARAM_CBANK
	.align		4
        /*00dc*/ 	.byte	0x04, 0x0a
        /*00de*/ 	.short	(.L_3339 - .L_3338)
	.align		4
.L_3338:
        /*00e0*/ 	.word	index@(.nv.constant0._ZN10layer_norm22ln_bwd_finalize_kernelINS_22Kernel_traits_finalizeILj8192Ef6__halfS2_S2_fjLb1ELj1024ELj4ENS_18Kernel_traits_baseILj8192EfS2_S2_S2_fjLj1024EEEEELb1ELb0EEEvNS_9BwdParamsE)
        /*00e4*/ 	.short	0x0380
        /*00e6*/ 	.short	0x0128


	//----- nvinfo : EIATTR_SW_WAR
	.align		4
.L_3339:
        /*00e8*/ 	.byte	0x04, 0x36
        /*00ea*/ 	.short	(.L_3341 - .L_3340)
.L_3340:
        /*00ec*/ 	.word	0x00000008
.L_3341:


//--------------------- .nv.info._ZN10layer_norm13ln_bwd_kernelINS_13Kernel_traitsIf6__halfS2_S2_fjLj8192ELj1ELj1ELj8ELj16ENS_18Kernel_traits_baseILj8192EfS2_S2_S2_fjLj256EEEEELb1ELb1ELb1ELb0EEEvNS_9BwdParamsE --------------------------
	.section	.nv.info._ZN10layer_norm13ln_bwd_kernelINS_13Kernel_traitsIf6__halfS2_S2_fjLj8192ELj1ELj1ELj8ELj16ENS_18Kernel_traits_baseILj8192EfS2_S2_S2_fjLj256EEEEELb1ELb1ELb1ELb0EEEvNS_9BwdParamsE,"",@"SHT_CUDA_INFO"
	.sectionflags	@""
	.align	4


	//----- nvinfo : EIATTR_CUDA_API_VERSION
	.align		4
        /*0000*/ 	.byte	0x04, 0x37
        /*0002*/ 	.short	(.L_3343 - .L_3342)
.L_3342:
        /*0004*/ 	.word	0x00000082


	//----- nvinfo : EIATTR_KPARAM_INFO
	.align		4
.L_3343:
        /*0008*/ 	.byte	0x04, 0x17
        /*000a*/ 	.short	(.L_3345 - .L_3344)
.L_3344:
        /*000c*/ 	.word	0x00000000
        /*0010*/ 	.short	0x0000
        /*0012*/ 	.short	0x0000
        /*0014*/ 	.byte	0x00, 0xf0, 0xa1, 0x04


	//----- nvinfo : EIATTR_SPARSE_MMA_MASK
	.align		4
.L_3345:
        /*0018*/ 	.byte	0x03, 0x50
        /*001a*/ 	.short	0x0000


	//----- nvinfo : EIATTR_MAXREG_COUNT
	.align		4
        /*001c*/ 	.byte	0x03, 0x1b
        /*001e*/ 	.short	0x00ff


	//----- nvinfo : EIATTR_NUM_BARRIERS
	.align		4
        /*0020*/ 	.byte	0x02, 0x4c
        /*0022*/ 	.byte	0x01
	.zero		1


	//----- nvinfo : EIATTR_ANNOTATIONS
	.align		4
        /*0024*/ 	.byte	0x04, 0x55
        /*0026*/ 	.short	(.L_3347 - .L_3346)


	//   ....[0]....
.L_3346:
        /* <DEDUP_REMOVED lines=25> */


	//----- nvinfo : EIATTR_MERCURY_ISA_VERSION
	.align		4
.L_3347:
        /*01a8*/ 	.byte	0x03, 0x5f
        /*01aa*/ 	.short	0x0101


	//----- nvinfo : EIATTR_COOP_GROUP_MASK_REGIDS
	.align		4
        /*01ac*/ 	.byte	0x04, 0x29
        /*01ae*/ 	.short	(.L_3349 - .L_3348)


	//   ....[0]....
.L_3348:
        /*01b0*/ 	.word	0xffffffff


	//   ....[1]....
        /*01b4*/ 	.word	0xffffffff


	//   ....[2]....
        /*01b8*/ 	.word	0xffffffff


	//   ....[3]....
        /*01bc*/ 	.word	0xffffffff


	//   ....[4]....
        /*01c0*/ 	.word	0xffffffff


	//   ....[5]....
        /*01c4*/ 	.word	0xffffffff


	//   ....[6]....
        /*01c8*/ 	.word	0xffffffff


	//   ....[7]....
        /*01cc*/ 	.word	0xffffffff


	//   ....[8]....
        /*01d0*/ 	.word	0xffffffff


	//   ....[9]....
        /*01d4*/ 	.word	0xffffffff


	//----- nvinfo : EIATTR_COOP_GROUP_INSTR_OFFSETS
	.align		4
.L_3349:
        /*01d8*/ 	.byte	0x04, 0x28
        /*01da*/ 	.short	(.L_3351 - .L_3350)


	//   ....[0]....
.L_3350:
        /*01dc*/ 	.word	0x00002bf0


	//   ....[1]....
        /*01e0*/ 	.word	0x00002c20


	//   ....[2]....
        /*01e4*/ 	.word	0x00002c50


	//   ....[3]....
        /*01e8*/ 	.word	0x00002c70


	//   ....[4]....
        /*01ec*/ 	.word	0x00002c90


	//   ....[5]....
        /*01f0*/ 	.word	0x00002cb0


	//   ....[6]....
        /*01f4*/ 	.word	0x00002cd0


	//   ....[7]....
        /*01f8*/ 	.word	0x00002cf0


	//   ....[8]....
        /*01fc*/ 	.word	0x00002d10


	//   ....[9]....
        /*0200*/ 	.word	0x00002d30


	//----- nvinfo : EIATTR_VRC_CTA_INIT_COUNT
	.align		4
.L_3351:
        /*0204*/ 	.byte	0x02, 0x4a
	.zero		1
	.zero		1


	//----- nvinfo : EIATTR_EXIT_INSTR_OFFSETS
	.align		4
        /*0208*/ 	.byte	0x04, 0x1c
        /*020a*/ 	.short	(.L_3353 - .L_3352)


	//   ....[0]....
.L_3352:
        /*020c*/ 	.word	0x0000dfa0


	//   ....[1]....
        /*0210*/ 	.word	0x0000e070


	//----- nvinfo : EIATTR_MAX_THREADS
	.align		4
.L_3353:
        /*0214*/ 	.byte	0x04, 0x05
        /*0216*/ 	.short	(.L_3355 - .L_3354)
.L_3354:
        /*0218*/ 	.word	0x00000100
        /*021c*/ 	.word	0x00000001
        /*0220*/ 	.word	0x00000001


	//----- nvinfo : EIATTR_CRS_STACK_SIZE
	.align		4
.L_3355:
        /*0224*/ 	.byte	0x04, 0x1e
        /*0226*/ 	.short	(.L_3357 - .L_3356)
.L_3356:
        /*0228*/ 	.word	0x00000000


	//----- nvinfo : EIATTR_CBANK_PARAM_SIZE
	.align		4
.L_3357:
        /*022c*/ 	.byte	0x03, 0x19
        /*022e*/ 	.short	0x0128


	//----- nvinfo : EIATTR_PARAM_CBANK
	.align		4
        /*0230*/ 	.byte	0x04, 0x0a
        /*0232*/ 	.short	(.L_3359 - .L_3358)
	.align		4
.L_3358:
        /*0234*/ 	.word	index@(.nv.constant0._ZN10layer_norm13ln_bwd_kernelINS_13Kernel_traitsIf6__halfS2_S2_fjLj8192ELj1ELj1ELj8ELj16ENS_18Kernel_traits_baseILj8192EfS2_S2_S2_fjLj256EEEEELb1ELb1ELb1ELb0EEEvNS_9BwdParamsE)
        /*0238*/ 	.short	0x0380
        /*023a*/ 	.short	0x0128


	//----- nvinfo : EIATTR_SW_WAR
	.align		4
.L_3359:
        /*023c*/ 	.byte	0x04, 0x36
        /*023e*/ 	.short	(.L_3361 - .L_3360)
.L_3360:
        /*0240*/ 	.word	0x00000008
.L_3361:


//--------------------- .nv.info._ZN10layer_norm22ln_bwd_finalize_kernelINS_22Kernel_traits_finalizeILj8192Ef6__halfS2_S2_fjLb1ELj1024ELj4ENS_18Kernel_traits_baseILj8192EfS2_S2_S2_fjLj1024EEEEELb1ELb1EEEvNS_9BwdParamsE --------------------------
	.section	.nv.info._ZN10layer_norm22ln_bwd_finalize_kernelINS_22Kernel_traits_finalizeILj8192Ef6__halfS2_S2_fjLb1ELj1024ELj4ENS_18Kernel_traits_baseILj8192EfS2_S2_S2_fjLj1024EEEEELb1ELb1EEEvNS_9BwdParamsE,"",@"SHT_CUDA_INFO"
	.sectionflags	@""
	.align	4


	//----- nvinfo : EIATTR_CUDA_API_VERSION
	.align		4
        /*0000*/ 	.byte	0x04, 0x37
        /*0002*/ 	.short	(.L_3363 - .L_3362)
.L_3362:
        /*0004*/ 	.word	0x00000082


	//----- nvinfo : EIATTR_KPARAM_INFO
	.align		4
.L_3363:
        /*0008*/ 	.byte	0x04, 0x17
        /*000a*/ 	.short	(.L_3365 - .L_3364)
.L_3364:
        /*000c*/ 	.word	0x00000000
        /*0010*/ 	.short	0x0000
        /*0012*/ 	.short	0x0000
        /*0014*/ 	.byte	0x00, 0xf0, 0xa1, 0x04


	//----- nvinfo : EIATTR_SPARSE_MMA_MASK
	.align		4
.L_3365:
        /*0018*/ 	.byte	0x03, 0x50
        /*001a*/ 	.short	0x0000


	//----- nvinfo : EIATTR_MAXREG_COUNT
	.align		4
        /*001c*/ 	.byte	0x03, 0x1b
        /*001e*/ 	.short	0x0040


	//----- nvinfo : EIATTR_NUM_BARRIERS
	.align		4
        /*0020*/ 	.byte	0x02, 0x4c
        /*0022*/ 	.byte	0x01
	.zero		1


	//----- nvinfo : EIATTR_MERCURY_ISA_VERSION
	.align		4
        /*0024*/ 	.byte	0x03, 0x5f
        /*0026*/ 	.short	0x0101


	//----- nvinfo : EIATTR_COOP_GROUP_MASK_REGIDS
	.align		4
        /*0028*/ 	.byte	0x04, 0x29
        /*002a*/ 	.short	(.L_3367 - .L_3366)


	//   ....[0]....
.L_3366:
        /*002c*/ 	.word	0xffffffff


	//   ....[1]....
        /*0030*/ 	.word	0xffffffff


	//   ....[2]....
        /*0034*/ 	.word	0xffffffff


	//   ....[3]....
        /*0038*/ 	.word	0xffffffff


	//   ....[4]....
        /*003c*/ 	.word	0xffffffff


	//   ....[5]....
        /*0040*/ 	.word	0xffffffff


	//   ....[6]....
        /*0044*/ 	.word	0xffffffff


	//   ....[7]....
        /*0048*/ 	.word	0xffffffff


	//   ....[8]....
        /*004c*/ 	.word	0xffffffff


	//   ....[9]....
        /*0050*/ 	.word	0xffffffff


	//   ....[10]....
        /*0054*/ 	.word	0xffffffff


	//   ....[11]....
        /*0058*/ 	.word	0xffffffff


	//   ....[12]....
        /*005c*/ 	.word	0xffffffff


	//   ....[13]....
        /*0060*/ 	.word	0xffffffff


	//   ....[14]....
        /*0064*/ 	.word	0xffffffff


	//----- nvinfo : EIATTR_COOP_GROUP_INSTR_OFFSETS
	.align		4
.L_3367:
        /*0068*/ 	.byte	0x04, 0x28
        /*006a*/ 	.short	(.L_3369 - .L_3368)


	//   ....[0]....
.L_3368:
        /*006c*/ 	.word	0x00001070


	//   ....[1]....
        /*0070*/ 	.word	0x00001080


	//   ....[2]....
        /*0074*/ 	.word	0x00001090


	//   ....[3]....
        /*0078*/ 	.word	0x000010c0


	//   ....[4]....
        /*007c*/ 	.word	0x000010e0


	//   ....[5]....
        /*0080*/ 	.word	0x000010f0


	//   ....[6]....
        /*0084*/ 	.word	0x00001120


	//   ....[7]....
        /*0088*/ 	.word	0x00001140


	//   ....[8]....
        /*008c*/ 	.word	0x00001150


	//   ....[9]....
        /*0090*/ 	.word	0x00001180


	//   ....[10]....
        /*0094*/ 	.word	0x000011a0


	//   ....[11]....
        /*0098*/ 	.word	0x000011b0


	//   ....[12]....
        /*009c*/ 	.word	0x000011e0


	//   ....[13]....
        /*00a0*/ 	.word	0x00001200


	//   ....[14]....
        /*00a4*/ 	.word	0x00001210


	//----- nvinfo : EIATTR_VRC_CTA_INIT_COUNT
	.align		4
.L_3369:
        /*00a8*/ 	.byte	0x02, 0x4a
	.zero		1
	.zero		1


	//----- nvinfo : EIATTR_EXIT_INSTR_OFFSETS
	.align		4
        /*00ac*/ 	.byte	0x04, 0x1c
        /*00ae*/ 	.short	(.L_3371 - .L_3370)


	//   ....[0]....
.L_3370:
        /*00b0*/ 	.word	0x00000060


	//   ....[1]....
        /*00b4*/ 	.word	0x00001290


	//   ....[2]....
        /*00b8*/ 	.word	0x000013a0


	//----- nvinfo : EIATTR_MAX_THREADS
	.align		4
.L_3371:
        /*00bc*/ 	.byte	0x04, 0x05
        /*00be*/ 	.short	(.L_3373 - .L_3372)
.L_3372:
        /*00c0*/ 	.word	0x00000400
        /*00c4*/ 	.word	0x00000001
        /*00c8*/ 	.word	0x00000001


	//----- nvinfo : EIATTR_CRS_STACK_SIZE
	.align		4
.L_3373:
        /*00cc*/ 	.byte	0x04, 0x1e
        /*00ce*/ 	.short	(.L_3375 - .L_3374)
.L_3374:
        /*00d0*/ 	.word	0x00000000


	//----- nvinfo : EIATTR_CBANK_PARAM_SIZE
	.align		4
.L_3375:
        /*00d4*/ 	.byte	0x03, 0x19
        /*00d6*/ 	.short	0x0128


	//----- nvinfo : EIATTR_PARAM_CBANK
	.align		4
        /*00d8*/ 	.byte	0x04, 0x0a
        /*00da*/ 	.short	(.L_3377 - .L_3376)
	.align		4
.L_3376:
        /*00dc*/ 	.word	index@(.nv.constant0._ZN10layer_norm22ln_bwd_finalize_kernelINS_22Kernel_traits_finalizeILj8192Ef6__halfS2_S2_fjLb1ELj1024ELj4ENS_18Kernel_traits_baseILj8192EfS2_S2_S2_fjLj1024EEEEELb1ELb1EEEvNS_9BwdParamsE)
        /*00e0*/ 	.short	0x0380
        /*00e2*/ 	.short	0x0128


	//----- nvinfo : EIATTR_SW_WAR
	.align		4
.L_3377:
        /*00e4*/ 	.byte	0x04, 0x36
        /*00e6*/ 	.short	(.L_3379 - .L_3378)
.L_3378:
        /*00e8*/ 	.word	0x00000008
.L_3379:


//--------------------- .nv.info._ZN10layer_norm13ln_bwd_kernelINS_13Kernel_traitsIf6__halfS2_S2_fjLj8192ELj1ELj1ELj8ELj16ENS_18Kernel_traits_baseILj8192EfS2_S2_S2_fjLj256EEEEELb1ELb1ELb1ELb1EEEvNS_9BwdParamsE --------------------------
	.section	.nv.info._ZN10layer_norm13ln_bwd_kernelINS_13Kernel_traitsIf6__halfS2_S2_fjLj8192ELj1ELj1ELj8ELj16ENS_18Kernel_traits_baseILj8192EfS2_S2_S2_fjLj256EEEEELb1ELb1ELb1ELb1EEEvNS_9BwdParamsE,"",@"SHT_CUDA_INFO"
	.sectionflags	@""
	.align	4


	//----- nvinfo : EIATTR_CUDA_API_VERSION
	.align		4
        /*0000*/ 	.byte	0x04, 0x37
        /*0002*/ 	.short	(.L_3381 - .L_3380)
.L_3380:
        /*0004*/ 	.word	0x00000082


	//----- nvinfo : EIATTR_KPARAM_INFO
	.align		4
.L_3381:
        /*0008*/ 	.byte	0x04, 0x17
        /*000a*/ 	.short	(.L_3383 - .L_3382)
.L_3382:
        /*000c*/ 	.word	0x00000000
        /*0010*/ 	.short	0x0000
        /*0012*/ 	.short	0x0000
        /*0014*/ 	.byte	0x00, 0xf0, 0xa1, 0x04


	//----- nvinfo : EIATTR_SPARSE_MMA_MASK
	.align		4
.L_3383:
        /*0018*/ 	.byte	0x03, 0x50
        /*001a*/ 	.short	0x0000


	//----- nvinfo : EIATTR_MAXREG_COUNT
	.align		4
        /*001c*/ 	.byte	0x03, 0x1b
        /*001e*/ 	.short	0x00ff


	//----- nvinfo : EIATTR_NUM_BARRIERS
	.align		4
        /*0020*/ 	.byte	0x02, 0x4c
        /*0022*/ 	.byte	0x01
	.zero		1


	//----- nvinfo : EIATTR_ANNOTATIONS
	.align		4
        /*0024*/ 	.byte	0x04, 0x55
        /*0026*/ 	.short	(.L_3385 - .L_3384)


	//   ....[0]....
.L_3384:
        /* <DEDUP_REMOVED lines=17> */


	//----- nvinfo : EIATTR_MERCURY_ISA_VERSION
	.align		4
.L_3385:
        /*0128*/ 	.byte	0x03, 0x5f
        /*012a*/ 	.short	0x0101


	//----- nvinfo : EIATTR_COOP_GROUP_MASK_REGIDS
	.align		4
        /*012c*/ 	.byte	0x04, 0x29
        /*012e*/ 	.short	(.L_3387 - .L_3386)


	//   ....[0]....
.L_3386:
        /*0130*/ 	.word	0xffffffff


	//   ....[1]....
        /*0134*/ 	.word	0xffffffff


	//   ....[2]....
        /*0138*/ 	.word	0xffffffff


	//   ....[3]....
        /*013c*/ 	.word	0xffffffff


	//   ....[4]....
        /*0140*/ 	.word	0xffffffff


	//   ....[5]....
        /*0144*/ 	.word	0xffffffff


	//   ....[6]....
        /*0148*/ 	.word	0xffffffff


	//   ....[7]....
        /*014c*/ 	.word	0xffffffff


	//   ....[8]....
        /*0150*/ 	.word	0xffffffff


	//   ....[9]....
        /*0154*/ 	.word	0xffffffff


	//----- nvinfo : EIATTR_COOP_GROUP_INSTR_OFFSETS
	.align		4
.L_3387:
        /*0158*/ 	.byte	0x04, 0x28
        /*015a*/ 	.short	(.L_3389 - .L_3388)


	//   ....[0]....
.L_3388:
        /*015c*/ 	.word	0x000022f0


	//   ....[1]....
        /*0160*/ 	.word	0x00002310


	//   ....[2]....
        /*0164*/ 	.word	0x00002350


	//   ....[3]....
        /*0168*/ 	.word	0x00002360


	//   ....[4]....
        /*016c*/ 	.word	0x000023a0


	//   ....[5]....
        /*0170*/ 	.word	0x000023b0


	//   ....[6]....
        /*0174*/ 	.word	0x000023e0


	//   ....[7]....
        /*0178*/ 	.word	0x000023f0


	//   ....[8]....
        /*017c*/ 	.word	0x00002420


	//   ....[9]....
        /*0180*/ 	.word	0x00002430


	//----- nvinfo : EIATTR_VRC_CTA_INIT_COUNT
	.align		4
.L_3389:
        /*0184*/ 	.byte	0x02, 0x4a
	.zero		1
	.zero		1


	//----- nvinfo : EIATTR_EXIT_INSTR_OFFSETS
	.align		4
        /*0188*/ 	.byte	0x04, 0x1c
        /*018a*/ 	.short	(.L_3391 - .L_3390)


	//   ....[0]....
.L_3390:
        /*018c*/ 	.word	0x0000d350


	//----- nvinfo : EIATTR_MAX_THREADS
	.align		4
.L_3391:
        /*0190*/ 	.byte	0x04, 0x05
        /*0192*/ 	.short	(.L_3393 - .L_3392)
.L_3392:
        /*0194*/ 	.word	0x00000100
        /*0198*/ 	.word	0x00000001
        /*019c*/ 	.word	0x00000001


	//----- nvinfo : EIATTR_CRS_STACK_SIZE
	.align		4
.L_3393:
        /*01a0*/ 	.byte	0x04, 0x1e
        /*01a2*/ 	.short	(.L_3395 - .L_3394)
.L_3394:
        /*01a4*/ 	.word	0x00000000


	//----- nvinfo : EIATTR_CBANK_PARAM_SIZE
	.align		4
.L_3395:
        /*01a8*/ 	.byte	0x03, 0x19
        /*01aa*/ 	.short	0x0128


	//----- nvinfo : EIATTR_PARAM_CBANK
	.align		4
        /*01ac*/ 	.byte	0x04, 0x0a
        /*01ae*/ 	.short	(.L_3397 - .L_3396)
	.align		4
.L_3396:
        /*01b0*/ 	.word	index@(.nv.constant0._ZN10layer_norm13ln_bwd_kernelINS_13Kernel_traitsIf6__halfS2_S2_fjLj8192ELj1ELj1ELj8ELj16ENS_18Kernel_traits_baseILj8192EfS2_S2_S2_fjLj256EEEEELb1ELb1ELb1ELb1EEEvNS_9BwdParamsE)
        /*01b4*/ 	.short	0x0380
        /*01b6*/ 	.short	0x0128


	//----- nvinfo : EIATTR_SW_WAR
	.align		4
.L_3397:
        /*01b8*/ 	.byte	0x04, 0x36
        /*01ba*/ 	.short	(.L_3399 - .L_3398)
.L_3398:
        /*01bc*/ 	.word	0x00000008
.L_3399:


//--------------------- .nv.info._ZN10layer_norm13ln_bwd_kernelINS_13Kernel_traitsI6__halfS2_fS2_fjLj8192ELj1ELj1ELj8ELj16ENS_18Kernel_traits_baseILj8192ES2_S2_fS2_fjLj256EEEEELb0ELb0ELb0ELb0EEEvNS_9BwdParamsE --------------------------
	.section	.nv.info._ZN10layer_norm13ln_bwd_kernelINS_13Kernel_traitsI6__halfS2_fS2_fjLj8192ELj1ELj1ELj8ELj16ENS_18Kernel_traits_baseILj8192ES2_S2_fS2_fjLj256EEEEELb0ELb0ELb0ELb0EEEvNS_9BwdParamsE,"",@"SHT_CUDA_INFO"
	.sectionflags	@""
	.align	4


	//----- nvinfo : EIATTR_CUDA_API_VERSION
	.align		4
        /*0000*/ 	.byte	0x04, 0x37
        /*0002*/ 	.short	(.L_3401 - .L_3400)
.L_3400:
        /*0004*/ 	.word	0x00000082


	//----- nvinfo : EIATTR_KPARAM_INFO
	.align		4
.L_3401:
        /*0008*/ 	.byte	0x04, 0x17
        /*000a*/ 	.short	(.L_3403 - .L_3402)
.L_3402:
        /*000c*/ 	.word	0x00000000
        /*0010*/ 	.short	0x0000
        /*0012*/ 	.short	0x0000
        /*0014*/ 	.byte	0x00, 0xf0, 0xa1, 0x04


	//----- nvinfo : EIATTR_SPARSE_MMA_MASK
	.align		4
.L_3403:
        /*0018*/ 	.byte	0x03, 0x50
        /*001a*/ 	.short	0x0000


	//----- nvinfo : EIATTR_MAXREG_COUNT
	.align		4
        /*001c*/ 	.byte	0x03, 0x1b
        /*001e*/ 	.short	0x00ff


	//----- nvinfo : EIATTR_NUM_BARRIERS
	.align		4
        /*0020*/ 	.byte	0x02, 0x4c
        /*0022*/ 	.byte	0x01
	.zero		1


	//----- nvinfo : EIATTR_MERCURY_ISA_VERSION
	.align		4
        /*0024*/ 	.byte	0x03, 0x5f
        /*0026*/ 	.short	0x0101


	//----- nvinfo : EIATTR_COOP_GROUP_MASK_REGIDS
	.align		4
        /*0028*/ 	.byte	0x04, 0x29
        /*002a*/ 	.short	(.L_3405 - .L_3404)


	//   ....[0]....
.L_3404:
        /*002c*/ 	.word	0xffffffff


	//   ....[1]....
        /*0030*/ 	.word	0xffffffff


	//   ....[2]....
        /*0034*/ 	.word	0xffffffff


	//   ....[3]....
        /*0038*/ 	.word	0xffffffff


	//   ....[4]....
        /*003c*/ 	.word	0xffffffff


	//   ....[5]....
        /*0040*/ 	.word	0xffffffff


	//   ....[6]....
        /*0044*/ 	.word	0xffffffff


	//   ....[7]....
        /*0048*/ 	.word	0xffffffff


	//   ....[8]....
        /*004c*/ 	.word	0xffffffff


	//   ....[9]....
        /*0050*/ 	.word	0xffffffff


	//----- nvinfo : EIATTR_COOP_GROUP_INSTR_OFFSETS
	.align		4
.L_3405:
        /*0054*/ 	.byte	0x04, 0x28
        /*0056*/ 	.short	(.L_3407 - .L_3406)


	//   ....[0]....
.L_3406:
        /*0058*/ 	.word	0x00001e50


	//   ....[1]....
        /*005c*/ 	.word	0x00001e80


	//   ....[2]....
        /*0060*/ 	.word	0x00001eb0


	//   ....[3]....
        /*0064*/ 	.word	0x00001ec0


	//   ....[4]....
        /*0068*/ 	.word	0x00001ef0


	//   ....[5]....
        /*006c*/ 	.word	0x00001f00


	//   ....[6]....
        /*0070*/ 	.word	0x00001f30


	//   ....[7]....
        /*0074*/ 	.word	0x00001f40


	//   ....[8]....
        /*0078*/ 	.word	0x00001f70


	//   ....[9]....
        /*007c*/ 	.word	0x00001f80


	//----- nvinfo : EIATTR_VRC_CTA_INIT_COUNT
	.align		4
.L_3407:
        /*0080*/ 	.byte	0x02, 0x4a
	.zero		1
	.zero		1


	//----- nvinfo : EIATTR_EXIT_INSTR_OFFSETS
	.align		4
        /*0084*/ 	.byte	0x04, 0x1c
        /*0086*/ 	.short	(.L_3409 - .L_3408)


	//   ....[0]....
.L_3408:
        /*0088*/ 	.word	0x00005060


	//   ....[1]....
        /*008c*/ 	.word	0x00005100


	//----- nvinfo : EIATTR_MAX_THREADS
	.align		4
.L_3409:
        /*0090*/ 	.byte	0x04, 0x05
        /*0092*/ 	.short	(.L_3411 - .L_3410)
.L_3410:
        /*0094*/ 	.word	0x00000100
        /*0098*/ 	.word	0x00000001
        /*009c*/ 	.word	0x00000001


	//----- nvinfo : EIATTR_CRS_STACK_SIZE
	.align		4
.L_3411:
        /*00a0*/ 	.byte	0x04, 0x1e
        /*00a2*/ 	.short	(.L_3413 - .L_3412)
.L_3412:
        /*00a4*/ 	.word	0x00000000


	//----- nvinfo : EIATTR_CBANK_PARAM_SIZE
	.align		4
.L_3413:
        /*00a8*/ 	.byte	0x03, 0x19
        /*00aa*/ 	.short	0x0128


	//----- nvinfo : EIATTR_PARAM_CBANK
	.align		4
        /*00ac*/ 	.byte	0x04, 0x0a
        /*00ae*/ 	.short	(.L_3415 - .L_3414)
	.align		4
.L_3414:
        /*00b0*/ 	.word	index@(.nv.constant0._ZN10layer_norm13ln_bwd_kernelINS_13Kernel_traitsI6__halfS2_fS2_fjLj8192ELj1ELj1ELj8ELj16ENS_18Kernel_traits_baseILj8192ES2_S2_fS2_fjLj256EEEEELb0ELb0ELb0ELb0EEEvNS_9BwdParamsE)
        /*00b4*/ 	.short	0x0380
        /*00b6*/ 	.short	0x0128


	//----- nvinfo : EIATTR_SW_WAR
	.align		4
.L_3415:
        /*00b8*/ 	.byte	0x04, 0x36
        /*00ba*/ 	.short	(.L_3417 - .L_3416)
.L_3416:
        /*00bc*/ 	.word	0x00000008
.L_3417:


//--------------------- .nv.info._ZN10layer_norm13ln_bwd_kernelINS_13Kernel_traitsI6__halfS2_fS2_fjLj8192ELj1ELj1ELj8ELj16ENS_18Kernel_traits_baseILj8192ES2_S2_fS2_fjLj256EEEEELb0ELb0ELb0ELb1EEEvNS_9BwdParamsE --------------------------
	.section	.nv.info._ZN10layer_norm13ln_bwd_kernelINS_13Kernel_traitsI6__halfS2_fS2_fjLj8192ELj1ELj1ELj8ELj16ENS_18Kernel_traits_baseILj8192ES2_S2_fS2_fjLj256EEEEELb0ELb0ELb0ELb1EEEvNS_9BwdParamsE,"",@"SHT_CUDA_INFO"
	.sectionflags	@""
	.align	4


	//----- nvinfo : EIATTR_CUDA_API_VERSION
	.align		4
        /*0000*/ 	.byte	0x04, 0x37
        /*0002*/ 	.short	(.L_3419 - .L_3418)
.L_3418:
        /*0004*/ 	.word	0x00000082


	//----- nvinfo : EIATTR_KPARAM_INFO
	.align		4
.L_3419:
        /*0008*/ 	.byte	0x04, 0x17
        /*000a*/ 	.short	(.L_3421 - .L_3420)
.L_3420:
        /*000c*/ 	.word	0x00000000
        /*0010*/ 	.short	0x0000
        /*0012*/ 	.short	0x0000
        /*0014*/ 	.byte	0x00, 0xf0, 0xa1, 0x04


	//----- nvinfo : EIATTR_SPARSE_MMA_MASK
	.align		4
.L_3421:
        /*0018*/ 	.byte	0x03, 0x50
        /*001a*/ 	.short	0x0000


	//----- nvinfo : EIATTR_MAXREG_COUNT
	.align		4
        /*001c*/ 	.byte	0x03, 0x1b
        /*001e*/ 	.short	0x00ff


	//----- nvinfo : EIATTR_NUM_BARRIERS
	.align		4
        /*0020*/ 	.byte	0x02, 0x4c
        /*0022*/ 	.byte	0x01
	.zero		1


	//----- nvinfo : EIATTR_MERCURY_ISA_VERSION
	.align		4
        /*0024*/ 	.byte	0x03, 0x5f
        /*0026*/ 	.short	0x0101


	//----- nvinfo : EIATTR_COOP_GROUP_MASK_REGIDS
	.align		4
        /*0028*/ 	.byte	0x04, 0x29
        /*002a*/ 	.short	(.L_3423 - .L_3422)


	//   ....[0]....
.L_3422:
        /*002c*/ 	.word	0xffffffff


	//   ....[1]....
        /*0030*/ 	.word	0xffffffff


	//   ....[2]....
        /*0034*/ 	.word	0xffffffff


	//   ....[3]....
        /*0038*/ 	.word	0xffffffff


	//   ....[4]....
        /*003c*/ 	.word	0xffffffff


	//   ....[5]....
        /*0040*/ 	.word	0xffffffff


	//   ....[6]....
        /*0044*/ 	.word	0xffffffff


	//   ....[7]....
        /*0048*/ 	.word	0xffffffff


	//   ....[8]....
        /*004c*/ 	.word	0xffffffff


	//   ....[9]....
        /*0050*/ 	.word	0xffffffff


	//----- nvinfo : EIATTR_COOP_GROUP_INSTR_OFFSETS
	.align		4
.L_3423:
        /*0054*/ 	.byte	0x04, 0x28
        /*0056*/ 	.short	(.L_3425 - .L_3424)


	//   ....[0]....
.L_3424:
        /*0058*/ 	.word	0x00001740


	//   ....[1]....
        /*005c*/ 	.word	0x00001750


	//   ....[2]....
        /*0060*/ 	.word	0x00001780


	//   ....[3]....
        /*0064*/ 	.word	0x00001790


	//   ....[4]....
        /*0068*/ 	.word	0x000017c0


	//   ....[5]....
        /*006c*/ 	.word	0x000017d0


	//   ....[6]....
        /*0070*/ 	.word	0x00001800


	//   ....[7]....
        /*0074*/ 	.word	0x00001810


	//   ....[8]....
        /*0078*/ 	.word	0x00001850


	//   ....[9]....
        /*007c*/ 	.word	0x00001860


	//----- nvinfo : EIATTR_VRC_CTA_INIT_COUNT
	.align		4
.L_3425:
        /*0080*/ 	.byte	0x02, 0x4a
	.zero		1
	.zero		1


	//----- nvinfo : EIATTR_EXIT_INSTR_OFFSETS
	.align		4
        /*0084*/ 	.byte	0x04, 0x1c
        /*0086*/ 	.short	(.L_3427 - .L_3426)


	//   ....[0]....
.L_3426:
        /*0088*/ 	.word	0x00004e00


	//----- nvinfo : EIATTR_MAX_THREADS
	.align		4
.L_3427:
        /*008c*/ 	.byte	0x04, 0x05
        /*008e*/ 	.short	(.L_3429 - .L_3428)
.L_3428:
        /*0090*/ 	.word	0x00000100
        /*0094*/ 	.word	0x00000001
        /*0098*/ 	.word	0x00000001


	//----- nvinfo : EIATTR_CRS_STACK_SIZE
	.align		4
.L_3429:
        /*009c*/ 	.byte	0x04, 0x1e
        /*009e*/ 	.short	(.L_3431 - .L_3430)
.L_3430:
        /*00a0*/ 	.word	0x00000000


	//----- nvinfo : EIATTR_CBANK_PARAM_SIZE
	.align		4
.L_3431:
        /*00a4*/ 	.byte	0x03, 0x19
        /*00a6*/ 	.short	0x0128


	//----- nvinfo : EIATTR_PARAM_CBANK
	.align		4
        /*00a8*/ 	.byte	0x04, 0x0a
        /*00aa*/ 	.short	(.L_3433 - .L_3432)
	.align		4
.L_3432:
        /*00ac*/ 	.word	index@(.nv.constant0._ZN10layer_norm13ln_bwd_kernelINS_13Kernel_traitsI6__halfS2_fS2_fjLj8192ELj1ELj1ELj8ELj16ENS_18Kernel_traits_baseILj8192ES2_S2_fS2_fjLj256EEEEELb0ELb0ELb0ELb1EEEvNS_9BwdParamsE)
        /*00b0*/ 	.short	0x0380
        /*00b2*/ 	.short	0x0128


	//----- nvinfo : EIATTR_SW_WAR
	.align		4
.L_3433:
        /*00b4*/ 	.byte	0x04, 0x36
        /*00b6*/ 	.short	(.L_3435 - .L_3434)
.L_3434:
        /*00b8*/ 	.word	0x00000008
.L_3435:


//--------------------- .nv.info._ZN10layer_norm13ln_bwd_kernelINS_13Kernel_traitsI6__halfS2_fS2_fjLj8192ELj1ELj1ELj8ELj16ENS_18Kernel_traits_baseILj8192ES2_S2_fS2_fjLj256EEEEELb0ELb0ELb1ELb0EEEvNS_9BwdParamsE --------------------------
	.section	.nv.info._ZN10layer_norm13ln_bwd_kernelINS_13Kernel_traitsI6__halfS2_fS2_fjLj8192ELj1ELj1ELj8ELj16ENS_18Kernel_traits_baseILj8192ES2_S2_fS2_fjLj256EEEEELb0ELb0ELb1ELb0EEEvNS_9BwdParamsE,"",@"SHT_CUDA_INFO"
	.sectionflags	@""
	.align	4


	//----- nvinfo : EIATTR_CUDA_API_VERSION
	.align		4
        /*0000*/ 	.byte	0x04, 0x37
        /*0002*/ 	.short	(.L_3437 - .L_3436)
.L_3436:
        /*0004*/ 	.word	0x00000082


	//----- nvinfo : EIATTR_KPARAM_INFO
	.align		4
.L_3437:
        /*0008*/ 	.byte	0x04, 0x17
        /*000a*/ 	.short	(.L_3439 - .L_3438)
.L_3438:
        /*000c*/ 	.word	0x00000000
        /*0010*/ 	.short	0x0000
        /*0012*/ 	.short	0x0000
        /*0014*/ 	.byte	0x00, 0xf0, 0xa1, 0x04


	//----- nvinfo : EIATTR_SPARSE_MMA_MASK
	.align		4
.L_3439:
        /*0018*/ 	.byte	0x03, 0x50
        /*001a*/ 	.short	0x0000


	//----- nvinfo : EIATTR_MAXREG_COUNT
	.align		4
        /*001c*/ 	.byte	0x03, 0x1b
        /*001e*/ 	.short	0x00ff


	//----- nvinfo : EIATTR_NUM_BARRIERS
	.align		4
        /*0020*/ 	.byte	0x02, 0x4c
        /*0022*/ 	.byte	0x01
	.zero		1


	//----- nvinfo : EIATTR_MERCURY_ISA_VERSION
	.align		4
        /*0024*/ 	.byte	0x03, 0x5f
        /*0026*/ 	.short	0x0101


	//----- nvinfo : EIATTR_COOP_GROUP_MASK_REGIDS
	.align		4
        /*0028*/ 	.byte	0x04, 0x29
        /*002a*/ 	.short	(.L_3441 - .L_3440)


	//   ....[0]....
.L_3440:
        /*002c*/ 	.word	0xffffffff


	//   ....[1]....
        /*0030*/ 	.word	0xffffffff


	//   ....[2]....
        /*0034*/ 	.word	0xffffffff


	//   ....[3]....
        /*0038*/ 	.word	0xffffffff


	//   ....[4]....
        /*003c*/ 	.word	0xffffffff


	//   ....[5]....
        /*0040*/ 	.word	0xffffffff


	//   ....[6]....
        /*0044*/ 	.word	0xffffffff


	//   ....[7]....
        /*0048*/ 	.word	0xffffffff


	//   ....[8]....
        /*004c*/ 	.word	0xffffffff


	//   ....[9]....
        /*0050*/ 	.word	0xffffffff


	//----- nvinfo : EIATTR_COOP_GROUP_INSTR_OFFSETS
	.align		4
.L_3441:
        /*0054*/ 	.byte	0x04, 0x28
        /*0056*/ 	.short	(.L_3443 - .L_3442)


	//   ....[0]....
.L_3442:
        /*0058*/ 	.word	0x00002120


	//   ....[1]....
        /*005c*/ 	.word	0x00002150


	//   ....[2]....
        /*0060*/ 	.word	0x00002180


	//   ....[3]....
        /*0064*/ 	.word	0x00002190


	//   ....[4]....
        /*0068*/ 	.word	0x000021c0


	//   ....[5]....
        /*006c*/ 	.word	0x000021d0


	//   ....[6]....
        /*0070*/ 	.word	0x00002200


	//   ....[7]....
        /*0074*/ 	.word	0x00002210


	//   ....[8]....
        /*0078*/ 	.word	0x00002240


	//   ....[9]....
        /*007c*/ 	.word	0x00002250


	//----- nvinfo : EIATTR_VRC_CTA_INIT_COUNT
	.align		4
.L_3443:
        /*0080*/ 	.byte	0x02, 0x4a
	.zero		1
	.zero		1


	//----- nvinfo : EIATTR_EXIT_INSTR_OFFSETS
	.align		4
        /*0084*/ 	.byte	0x04, 0x1c
        /*0086*/ 	.short	(.L_3445 - .L_3444)


	//   ....[0]....
.L_3444:
        /*0088*/ 	.word	0x00007a60


	//   ....[1]....
        /*008c*/ 	.word	0x00007b00


	//----- nvinfo : EIATTR_MAX_THREADS
	.align		4
.L_3445:
        /*0090*/ 	.byte	0x04, 0x05
        /*0092*/ 	.short	(.L_3447 - .L_3446)
.L_3446:
        /*0094*/ 	.word	0x00000100
        /*0098*/ 	.word	0x00000001
        /*009c*/ 	.word	0x00000001


	//----- nvinfo : EIATTR_CRS_STACK_SIZE
	.align		4
.L_3447:
        /*00a0*/ 	.byte	0x04, 0x1e
        /*00a2*/ 	.short	(.L_3449 - .L_3448)
.L_3448:
        /*00a4*/ 	.word	0x00000000


	//----- nvinfo : EIATTR_CBANK_PARAM_SIZE
	.align		4
.L_3449:
        /*00a8*/ 	.byte	0x03, 0x19
        /*00aa*/ 	.short	0x0128


	//----- nvinfo : EIATTR_PARAM_CBANK
	.align		4
        /*00ac*/ 	.byte	0x04, 0x0a
        /*00ae*/ 	.short	(.L_3451 - .L_3450)
	.align		4
.L_3450:
        /*00b0*/ 	.word	index@(.nv.constant0._ZN10layer_norm13ln_bwd_kernelINS_13Kernel_traitsI6__halfS2_fS2_fjLj8192ELj1ELj1ELj8ELj16ENS_18Kernel_traits_baseILj8192ES2_S2_fS2_fjLj256EEEEELb0ELb0ELb1ELb0EEEvNS_9BwdParamsE)
        /*00b4*/ 	.short	0x0380
        /*00b6*/ 	.short	0x0128


	//----- nvinfo : EIATTR_SW_WAR
	.align		4
.L_3451:
        /*00b8*/ 	.byte	0x04, 0x36
        /*00ba*/ 	.short	(.L_3453 - .L_3452)
.L_3452:
        /*00bc*/ 	.word	0x00000008
.L_3453:


//--------------------- .nv.info._ZN10layer_norm13ln_bwd_kernelINS_13Kernel_traitsI6__halfS2_fS2_fjLj8192ELj1ELj1ELj8ELj16ENS_18Kernel_traits_baseILj8192ES2_S2_fS2_fjLj256EEEEELb0ELb0ELb1ELb1EEEvNS_9BwdParamsE --------------------------
	.section	.nv.info._ZN10layer_norm13ln_bwd_kernelINS_13Kernel_traitsI6__halfS2_fS2_fjLj8192ELj1ELj1ELj8ELj16ENS_18Kernel_traits_baseILj8192ES2_S2_fS2_fjLj256EEEEELb0ELb0ELb1ELb1EEEvNS_9BwdParamsE,"",@"SHT_CUDA_INFO"
	.sectionflags	@""
	.align	4


	//----- nvinfo : EIATTR_CUDA_API_VERSION
	.align		4
        /*0000*/ 	.byte	0x04, 0x37
        /*0002*/ 	.short	(.L_3455 - .L_3454)
.L_3454:
        /*0004*/ 	.word	0x00000082


	//----- nvinfo : EIATTR_KPARAM_INFO
	.align		4
.L_3455:
        /*0008*/ 	.byte	0x04, 0x17
        /*000a*/ 	.short	(.L_3457 - .L_3456)
.L_3456:
        /*000c*/ 	.word	0x00000000
        /*0010*/ 	.short	0x0000
        /*0012*/ 	.short	0x0000
        /*0014*/ 	.byte	0x00, 0xf0, 0xa1, 0x04


	//----- nvinfo : EIATTR_SPARSE_MMA_MASK
	.align		4
.L_3457:
        /*0018*/ 	.byte	0x03, 0x50
        /*001a*/ 	.short	0x0000


	//----- nvinfo : EIATTR_MAXREG_COUNT
	.align		4
        /*001c*/ 	.byte	0x03, 0x1b
        /*001e*/ 	.short	0x00ff


	//----- nvinfo : EIATTR_NUM_BARRIERS
	.align		4
        /*0020*/ 	.byte	0x02, 0x4c
        /*0022*/ 	.byte	0x01
	.zero		1


	//----- nvinfo : EIATTR_MERCURY_ISA_VERSION
	.align		4
        /*0024*/ 	.byte	0x03, 0x5f
        /*0026*/ 	.short	0x0101


	//----- nvinfo : EIATTR_COOP_GROUP_MASK_REGIDS
	.align		4
        /*0028*/ 	.byte	0x04, 0x29
        /*002a*/ 	.short	(.L_3459 - .L_3458)


	//   ....[0]....
.L_3458:
        /*002c*/ 	.word	0xffffffff


	//   ....[1]....
        /*0030*/ 	.word	0xffffffff


	//   ....[2]....
        /*0034*/ 	.word	0xffffffff


	//   ....[3]....
        /*0038*/ 	.word	0xffffffff


	//   ....[4]....
        /*003c*/ 	.word	0xffffffff


	//   ....[5]....
        /*0040*/ 	.word	0xffffffff


	//   ....[6]....
        /*0044*/ 	.word	0xffffffff


	//   ....[7]....
        /*0048*/ 	.word	0xffffffff


	//   ....[8]....
        /*004c*/ 	.word	0xffffffff


	//   ....[9]....
        /*0050*/ 	.word	0xffffffff


	//----- nvinfo : EIATTR_COOP_GROUP_INSTR_OFFSETS
	.align		4
.L_3459:
        /*0054*/ 	.byte	0x04, 0x28
        /*0056*/ 	.short	(.L_3461 - .L_3460)


	//   ....[0]....
.L_3460:
        /*0058*/ 	.word	0x00001b90


	//   ....[1]....
        /*005c*/ 	.word	0x00001bb0


	//   ....[2]....
        /*0060*/ 	.word	0x00001bf0


	//   ....[3]....
        /*0064*/ 	.word	0x00001c00


	//   ....[4]....
        /*0068*/ 	.word	0x00001c40


	//   ....[5]....
        /*006c*/ 	.word	0x00001c50


	//   ....[6]....
        /*0070*/ 	.word	0x00001c80


	//   ....[7]....
        /*0074*/ 	.word	0x00001c90


	//   ....[8]....
        /*0078*/ 	.word	0x00001cc0


	//   ....[9]....
        /*007c*/ 	.word	0x00001cd0


	//----- nvinfo : EIATTR_VRC_CTA_INIT_COUNT
	.align		4
.L_3461:
        /*0080*/ 	.byte	0x02, 0x4a
	.zero		1
	.zero		1


	//----- nvinfo : EIATTR_EXIT_INSTR_OFFSETS
	.align		4
        /*0084*/ 	.byte	0x04, 0x1c
        /*0086*/ 	.short	(.L_3463 - .L_3462)


	//   ....[0]....
.L_3462:
        /*0088*/ 	.word	0x00007250


	//----- nvinfo : EIATTR_MAX_THREADS
	.align		4
.L_3463:
        /*008c*/ 	.byte	0x04, 0x05
        /*008e*/ 	.short	(.L_3465 - .L_3464)
.L_3464:
        /*0090*/ 	.word	0x00000100
        /*0094*/ 	.word	0x00000001
        /*0098*/ 	.word	0x00000001


	//----- nvinfo : EIATTR_CRS_STACK_SIZE
	.align		4
.L_3465:
        /*009c*/ 	.byte	0x04, 0x1e
        /*009e*/ 	.short	(.L_3467 - .L_3466)
.L_3466:
        /*00a0*/ 	.word	0x00000000


	//----- nvinfo : EIATTR_CBANK_PARAM_SIZE
	.align		4
.L_3467:
        /*00a4*/ 	.byte	0x03, 0x19
        /*00a6*/ 	.short	0x0128


	//----- nvinfo : EIATTR_PARAM_CBANK
	.align		4
        /*00a8*/ 	.byte	0x04, 0x0a
        /*00aa*/ 	.short	(.L_3469 - .L_3468)
	.align		4
.L_3468:
        /*00ac*/ 	.word	index@(.nv.constant0._ZN10layer_norm13ln_bwd_kernelINS_13Kernel_traitsI6__halfS2_fS2_fjLj8192ELj1ELj1ELj8ELj16ENS_18Kernel_traits_baseILj8192ES2_S2_fS2_fjLj256EEEEELb0ELb0ELb1ELb1EEEvNS_9BwdParamsE)
        /*00b0*/ 	.short	0x0380
        /*00b2*/ 	.short	0x0128


	//----- nvinfo : EIATTR_SW_WAR
	.align		4
.L_3469:
        /*00b4*/ 	.byte	0x04, 0x36
        /*00b6*/ 	.short	(.L_3471 - .L_3470)
.L_3470:
        /*00b8*/ 	.word	0x00000008
.L_3471:


//--------------------- .nv.info._ZN10layer_norm13ln_bwd_kernelINS_13Kernel_traitsI6__halfS2_fS2_fjLj8192ELj1ELj1ELj8ELj16ENS_18Kernel_traits_baseILj8192ES2_S2_fS2_fjLj256EEEEELb0ELb1ELb0ELb0EEEvNS_9BwdParamsE --------------------------
	.section	.nv.info._ZN10layer_norm13ln_bwd_kernelINS_13Kernel_traitsI6__halfS2_fS2_fjLj8192ELj1ELj1ELj8ELj16ENS_18Kernel_traits_baseILj8192ES2_S2_fS2_fjLj256EEEEELb0ELb1ELb0ELb0EEEvNS_9BwdParamsE,"",@"SHT_CUDA_INFO"
	.sectionflags	@""
	.align	4


	//----- nvinfo : EIATTR_CUDA_API_VERSION
	.align		4
        /*0000*/ 	.byte	0x04, 0x37
        /*0002*/ 	.short	(.L_3473 - .L_3472)
.L_3472:
        /*0004*/ 	.word	0x00000082


	//----- nvinfo : EIATTR_KPARAM_INFO
	.align		4
.L_3473:
        /*0008*/ 	.byte	0x04, 0x17
        /*000a*/ 	.short	(.L_3475 - .L_3474)
.L_3474:
        /*000c*/ 	.word	0x00000000
        /*0010*/ 	.short	0x0000
        /*0012*/ 	.short	0x0000
        /*0014*/ 	.byte	0x00, 0xf0, 0xa1, 0x04


	//----- nvinfo : EIATTR_SPARSE_MMA_MASK
	.align		4
.L_3475:
        /*0018*/ 	.byte	0x03, 0x50
        /*001a*/ 	.short	0x0000


	//----- nvinfo : EIATTR_MAXREG_COUNT
	.align		4
        /*001c*/ 	.byte	0x03, 0x1b
        /*001e*/ 	.short	0x00ff


	//----- nvinfo : EIATTR_NUM_BARRIERS
	.align		4
        /*0020*/ 	.byte	0x02, 0x4c
        /*0022*/ 	.byte	0x01
	.zero		1


	//----- nvinfo : EIATTR_MERCURY_ISA_VERSION
	.align		4
        /*0024*/ 	.byte	0x03, 0x5f
        /*0026*/ 	.short	0x0101


	//----- nvinfo : EIATTR_COOP_GROUP_MASK_REGIDS
	.align		4
        /*0028*/ 	.byte	0x04, 0x29
        /*002a*/ 	.short	(.L_3477 - .L_3476)


	//   ....[0]....
.L_3476:
        /*002c*/ 	.word	0xffffffff


	//   ....[1]....
        /*0030*/ 	.word	0xffffffff


	//   ....[2]....
        /*0034*/ 	.word	0xffffffff


	//   ....[3]....
        /*0038*/ 	.word	0xffffffff


	//   ....[4]....
        /*003c*/ 	.word	0xffffffff


	//   ....[5]....
        /*0040*/ 	.word	0xffffffff


	//   ....[6]....
        /*0044*/ 	.word	0xffffffff


	//   ....[7]....
        /*0048*/ 	.word	0xffffffff


	//   ....[8]....
        /*004c*/ 	.word	0xffffffff


	//   ....[9]....
        /*0050*/ 	.word	0xffffffff


	//----- nvinfo : EIATTR_COOP_GROUP_INSTR_OFFSETS
	.align		4
.L_3477:
        /*0054*/ 	.byte	0x04, 0x28
        /*0056*/ 	.short	(.L_3479 - .L_3478)


	//   ....[0]....
.L_3478:
        /*0058*/ 	.word	0x000021e0


	//   ....[1]....
        /*005c*/ 	.word	0x00002210


	//   ....[2]....
        /*0060*/ 	.word	0x00002240


	//   ....[3]....
        /*0064*/ 	.word	0x00002250


	//   ....[4]....
        /*0068*/ 	.word	0x00002280


	//   ....[5]....
        /*006c*/ 	.word	0x00002290


	//   ....[6]....
        /*0070*/ 	.word	0x000022c0


	//   ....[7]....
        /*0074*/ 	.word	0x000022d0


	//   ....[8]....
        /*0078*/ 	.word	0x00002300


	//   ....[9]....
        /*007c*/ 	.word	0x00002310


	//----- nvinfo : EIATTR_VRC_CTA_INIT_COUNT
	.align		4
.L_3479:
        /*0080*/ 	.byte	0x02, 0x4a
	.zero		1
	.zero		1


	//----- nvinfo : EIATTR_EXIT_INSTR_OFFSETS
	.align		4
        /*0084*/ 	.byte	0x04, 0x1c
        /*0086*/ 	.short	(.L_3481 - .L_3480)


	//   ....[0]....
.L_3480:
        /*0088*/ 	.word	0x00007590


	//   ....[1]....
        /*008c*/ 	.word	0x00007660


	//----- nvinfo : EIATTR_MAX_THREADS
	.align		4
.L_3481:
        /*0090*/ 	.byte	0x04, 0x05
        /*0092*/ 	.short	(.L_3483 - .L_3482)
.L_3482:
        /*0094*/ 	.word	0x00000100
        /*0098*/ 	.word	0x00000001
        /*009c*/ 	.word	0x00000001


	//----- nvinfo : EIATTR_CRS_STACK_SIZE
	.align		4
.L_3483:
        /*00a0*/ 	.byte	0x04, 0x1e
        /*00a2*/ 	.short	(.L_3485 - .L_3484)
.L_3484:
        /*00a4*/ 	.word	0x00000000


	//----- nvinfo : EIATTR_CBANK_PARAM_SIZE
	.align		4
.L_3485:
        /*00a8*/ 	.byte	0x03, 0x19
        /*00aa*/ 	.short	0x0128


	//----- nvinfo : EIATTR_PARAM_CBANK
	.align		4
        /*00ac*/ 	.byte	0x04, 0x0a
        /*00ae*/ 	.short	(.L_3487 - .L_3486)
	.align		4
.L_3486:
        /*00b0*/ 	.word	index@(.nv.constant0._ZN10layer_norm13ln_bwd_kernelINS_13Kernel_traitsI6__halfS2_fS2_fjLj8192ELj1ELj1ELj8ELj16ENS_18Kernel_traits_baseILj8192ES2_S2_fS2_fjLj256EEEEELb0ELb1ELb0ELb0EEEvNS_9BwdParamsE)
        /*00b4*/ 	.short	0x0380
        /*00b6*/ 	.short	0x0128


	//----- nvinfo : EIATTR_SW_WAR
	.align		4
.L_3487:
        /*00b8*/ 	.byte	0x04, 0x36
        /*00ba*/ 	.short	(.L_3489 - .L_3488)
.L_3488:
        /*00bc*/ 	.word	0x00000008
.L_3489:


//--------------------- .nv.info._ZN10layer_norm13ln_bwd_kernelINS_13Kernel_traitsI6__halfS2_fS2_fjLj8192ELj1ELj1ELj8ELj16ENS_18Kernel_traits_baseILj8192ES2_S2_fS2_fjLj256EEEEELb0ELb1ELb0ELb1EEEvNS_9BwdParamsE --------------------------
	.section	.nv.info._ZN10layer_norm13ln_bwd_kernelINS_13Kernel_traitsI6__halfS2_fS2_fjLj8192ELj1ELj1ELj8ELj16ENS_18Kernel_traits_baseILj8192ES2_S2_fS2_fjLj256EEEEELb0ELb1ELb0ELb1EEEvNS_9BwdParamsE,"",@"SHT_CUDA_INFO"
	.sectionflags	@""
	.align	4


	//----- nvinfo : EIATTR_CUDA_API_VERSION
	.align		4
        /*0000*/ 	.byte	0x04, 0x37
        /*0002*/ 	.short	(.L_3491 - .L_3490)
.L_3490:
        /*0004*/ 	.word	0x00000082


	//----- nvinfo : EIATTR_KPARAM_INFO
	.align		4
.L_3491:
        /*0008*/ 	.byte	0x04, 0x17
        /*000a*/ 	.short	(.L_3493 - .L_3492)
.L_3492:
        /*000c*/ 	.word	0x00000000
        /*0010*/ 	.short	0x0000
        /*0012*/ 	.short	0x0000
        /*0014*/ 	.byte	0x00, 0xf0, 0xa1, 0x04


	//----- nvinfo : EIATTR_SPARSE_MMA_MASK
	.align		4
.L_3493:
        /*0018*/ 	.byte	0x03, 0x50
        /*001a*/ 	.short	0x0000


	//----- nvinfo : EIATTR_MAXREG_COUNT
	.align		4
        /*001c*/ 	.byte	0x03, 0x1b
        /*001e*/ 	.short	0x00ff


	//----- nvinfo : EIATTR_NUM_BARRIERS
	.align		4
        /*0020*/ 	.byte	0x02, 0x4c
        /*0022*/ 	.byte	0x01
	.zero		1


	//----- nvinfo : EIATTR_ANNOTATIONS
	.align		4
        /*0024*/ 	.byte	0x04, 0x55
        /*0026*/ 	.short	(.L_3495 - .L_3494)


	//   ....[0]....
.L_3494:
        /* <DEDUP_REMOVED lines=19> */


	//----- nvinfo : EIATTR_MERCURY_ISA_VERSION
	.align		4
.L_3495:
        /*0148*/ 	.byte	0x03, 0x5f
        /*014a*/ 	.short	0x0101


	//----- nvinfo : EIATTR_COOP_GROUP_MASK_REGIDS
	.align		4
        /*014c*/ 	.byte	0x04, 0x29
        /*014e*/ 	.short	(.L_3497 - .L_3496)


	//   ....[0]....
.L_3496:
        /*0150*/ 	.word	0xffffffff


	//   ....[1]....
        /*0154*/ 	.word	0xffffffff


	//   ....[2]....
        /*0158*/ 	.word	0xffffffff


	//   ....[3]....
        /*015c*/ 	.word	0xffffffff


	//   ....[4]....
        /*0160*/ 	.word	0xffffffff


	//   ....[5]....
        /*0164*/ 	.word	0xffffffff


	//   ....[6]....
        /*0168*/ 	.word	0xffffffff


	//   ....[7]....
        /*016c*/ 	.word	0xffffffff


	//   ....[8]....
        /*0170*/ 	.word	0xffffffff


	//   ....[9]....
        /*0174*/ 	.word	0xffffffff


	//----- nvinfo : EIATTR_COOP_GROUP_INSTR_OFFSETS
	.align		4
.L_3497:
        /*0178*/ 	.byte	0x04, 0x28
        /*017a*/ 	.short	(.L_3499 - .L_3498)


	//   ....[0]....
.L_3498:
        /*017c*/ 	.word	0x00001f80


	//   ....[1]....
        /*0180*/ 	.word	0x00001ff0


	//   ....[2]....
        /*0184*/ 	.word	0x00002010


	//   ....[3]....
        /*0188*/ 	.word	0x00002030


	//   ....[4]....
        /*018c*/ 	.word	0x00002050


	//   ....[5]....
        /*0190*/ 	.word	0x00002070


	//   ....[6]....
        /*0194*/ 	.word	0x00002090


	//   ....[7]....
        /*0198*/ 	.word	0x000020b0


	//   ....[8]....
        /*019c*/ 	.word	0x000020e0


	//   ....[9]....
        /*01a0*/ 	.word	0x00002110


	//----- nvinfo : EIATTR_VRC_CTA_INIT_COUNT
	.align		4
.L_3499:
        /*01a4*/ 	.byte	0x02, 0x4a
	.zero		1
	.zero		1


	//----- nvinfo : EIATTR_EXIT_INSTR_OFFSETS
	.align		4
        /*01a8*/ 	.byte	0x04, 0x1c
        /*01aa*/ 	.short	(.L_3501 - .L_3500)


	//   ....[0]....
.L_3500:
        /*01ac*/ 	.word	0x000079c0


	//----- nvinfo : EIATTR_MAX_THREADS
	.align		4
.L_3501:
        /*01b0*/ 	.byte	0x04, 0x05
        /*01b2*/ 	.short	(.L_3503 - .L_3502)
.L_3502:
        /*01b4*/ 	.word	0x00000100
        /*01b8*/ 	.word	0x00000001
        /*01bc*/ 	.word	0x00000001


	//----- nvinfo : EIATTR_CRS_STACK_SIZE
	.align		4
.L_3503:
        /*01c0*/ 	.byte	0x04, 0x1e
        /*01c2*/ 	.short	(.L_3505 - .L_3504)
.L_3504:
        /*01c4*/ 	.word	0x00000000


	//----- nvinfo : EIATTR_CBANK_PARAM_SIZE
	.align		4
.L_3505:
        /*01c8*/ 	.byte	0x03, 0x19
        /*01ca*/ 	.short	0x0128


	//----- nvinfo : EIATTR_PARAM_CBANK
	.align		4
        /*01cc*/ 	.byte	0x04, 0x0a
        /*01ce*/ 	.short	(.L_3507 - .L_3506)
	.align		4
.L_3506:
        /*01d0*/ 	.word	index@(.nv.constant0._ZN10layer_norm13ln_bwd_kernelINS_13Kernel_traitsI6__halfS2_fS2_fjLj8192ELj1ELj1ELj8ELj16ENS_18Kernel_traits_baseILj8192ES2_S2_fS2_fjLj256EEEEELb0ELb1ELb0ELb1EEEvNS_9BwdParamsE)
        /*01d4*/ 	.short	0x0380
        /*01d6*/ 	.short	0x0128


	//----- nvinfo : EIATTR_SW_WAR
	.align		4
.L_3507:
        /*01d8*/ 	.byte	0x04, 0x36
        /*01da*/ 	.short	(.L_3509 - .L_3508)
.L_3508:
        /*01dc*/ 	.word	0x00000008
.L_3509:


//--------------------- .nv.info._ZN10layer_norm13ln_bwd_kernelINS_13Kernel_traitsI6__halfS2_fS2_fjLj8192ELj1ELj1ELj8ELj16ENS_18Kernel_traits_baseILj8192ES2_S2_fS2_fjLj256EEEEELb0ELb1ELb1ELb0EEEvNS_9BwdParamsE --------------------------
	.section	.nv.info._ZN10layer_norm13ln_bwd_kernelINS_13Kernel_traitsI6__halfS2_fS2_fjLj8192ELj1ELj1ELj8ELj16ENS_18Kernel_traits_baseILj8192ES2_S2_fS2_fjLj256EEEEELb0ELb1ELb1ELb0EEEvNS_9BwdParamsE,"",@"SHT_CUDA_INFO"
	.sectionflags	@""
	.align	4


	//----- nvinfo : EIATTR_CUDA_API_VERSION
	.align		4
        /*0000*/ 	.byte	0x04, 0x37
        /*0002*/ 	.short	(.L_3511 - .L_3510)
.L_3510:
        /*0004*/ 	.word	0x00000082


	//----- nvinfo : EIATTR_KPARAM_INFO
	.align		4
.L_3511:
        /*0008*/ 	.byte	0x04, 0x17
        /*000a*/ 	.short	(.L_3513 - .L_3512)
.L_3512:
        /*000c*/ 	.word	0x00000000
        /*0010*/ 	.short	0x0000
        /*0012*/ 	.short	0x0000
        /*0014*/ 	.byte	0x00, 0xf0, 0xa1, 0x04


	//----- nvinfo : EIATTR_SPARSE_MMA_MASK
	.align		4
.L_3513:
        /*0018*/ 	.byte	0x03, 0x50
        /*001a*/ 	.short	0x0000


	//----- nvinfo : EIATTR_MAXREG_COUNT
	.align		4
        /*001c*/ 	.byte	0x03, 0x1b
        /*001e*/ 	.short	0x00ff


	//----- nvinfo : EIATTR_NUM_BARRIERS
	.align		4
        /*0020*/ 	.byte	0x02, 0x4c
        /*0022*/ 	.byte	0x01
	.zero		1


	//----- nvinfo : EIATTR_ANNOTATIONS
	.align		4
        /*0024*/ 	.byte	0x04, 0x55
        /*0026*/ 	.short	(.L_3515 - .L_3514)


	//   ....[0]....
.L_3514:
        /* <DEDUP_REMOVED lines=20> */


	//----- nvinfo : EIATTR_MERCURY_ISA_VERSION
	.align		4
.L_3515:
        /*0150*/ 	.byte	0x03, 0x5f
        /*0152*/ 	.short	0x0101


	//----- nvinfo : EIATTR_COOP_GROUP_MASK_REGIDS
	.align		4
        /*0154*/ 	.byte	0x04, 0x29
        /*0156*/ 	.short	(.L_3517 - .L_3516)


	//   ....[0]....
.L_3516:
        /*0158*/ 	.word	0xffffffff


	//   ....[1]....
        /*015c*/ 	.word	0xffffffff


	//   ....[2]....
        /*0160*/ 	.word	0xffffffff


	//   ....[3]....
        /*0164*/ 	.word	0xffffffff


	//   ....[4]....
        /*0168*/ 	.word	0xffffffff


	//   ....[5]....
        /*016c*/ 	.word	0xffffffff


	//   ....[6]....
        /*0170*/ 	.word	0xffffffff


	//   ....[7]....
        /*0174*/ 	.word	0xffffffff


	//   ....[8]....
        /*0178*/ 	.word	0xffffffff


	//   ....[9]....
        /*017c*/ 	.word	0xffffffff


	//----- nvinfo : EIATTR_COOP_GROUP_INSTR_OFFSETS
	.align		4
.L_3517:
        /*0180*/ 	.byte	0x04, 0x28
        /*0182*/ 	.short	(.L_3519 - .L_3518)


	//   ....[0]....
.L_3518:
        /*0184*/ 	.word	0x00002580


	//   ....[1]....
        /*0188*/ 	.word	0x000025a0


	//   ....[2]....
        /*018c*/ 	.word	0x000025e0


	//   ....[3]....
        /*0190*/ 	.word	0x000025f0


	//   ....[4]....
        /*0194*/ 	.word	0x00002630


	//   ....[5]....
        /*0198*/ 	.word	0x00002640


	//   ....[6]....
        /*019c*/ 	.word	0x00002670


	//   ....[7]....
        /*01a0*/ 	.word	0x00002680


	//   ....[8]....
        /*01a4*/ 	.word	0x000026b0


	//   ....[9]....
        /*01a8*/ 	.word	0x000026c0


	//----- nvinfo : EIATTR_VRC_CTA_INIT_COUNT
	.align		4
.L_3519:
        /*01ac*/ 	.byte	0x02, 0x4a
	.zero		1
	.zero		1


	//----- nvinfo : EIATTR_EXIT_INSTR_OFFSETS
	.align		4
        /*01b0*/ 	.byte	0x04, 0x1c
        /*01b2*/ 	.short	(.L_3521 - .L_3520)


	//   ....[0]....
.L_3520:
        /*01b4*/ 	.word	0x0000a4c0


	//   ....[1]....
        /*01b8*/ 	.word	0x0000a590


	//----- nvinfo : EIATTR_MAX_THREADS
	.align		4
.L_3521:
        /*01bc*/ 	.byte	0x04, 0x05
        /*01be*/ 	.short	(.L_3523 - .L_3522)
.L_3522:
        /*01c0*/ 	.word	0x00000100
        /*01c4*/ 	.word	0x00000001
        /*01c8*/ 	.word	0x00000001


	//----- nvinfo : EIATTR_CRS_STACK_SIZE
	.align		4
.L_3523:
        /*01cc*/ 	.byte	0x04, 0x1e
        /*01ce*/ 	.short	(.L_3525 - .L_3524)
.L_3524:
        /*01d0*/ 	.word	0x00000000


	//----- nvinfo : EIATTR_CBANK_PARAM_SIZE
	.align		4
.L_3525:
        /*01d4*/ 	.byte	0x03, 0x19
        /*01d6*/ 	.short	0x0128


	//----- nvinfo : EIATTR_PARAM_CBANK
	.align		4
        /*01d8*/ 	.byte	0x04, 0x0a
        /*01da*/ 	.short	(.L_3527 - .L_3526)
	.align		4
.L_3526:
        /*01dc*/ 	.word	index@(.nv.constant0._ZN10layer_norm13ln_bwd_kernelINS_13Kernel_traitsI6__halfS2_fS2_fjLj8192ELj1ELj1ELj8ELj16ENS_18Kernel_traits_baseILj8192ES2_S2_fS2_fjLj256EEEEELb0ELb1ELb1ELb0EEEvNS_9BwdParamsE)
        /*01e0*/ 	.short	0x0380
        /*01e2*/ 	.short	0x0128


	//----- nvinfo : EIATTR_SW_WAR
	.align		4
.L_3527:
        /*01e4*/ 	.byte	0x04, 0x36
        /*01e6*/ 	.short	(.L_3529 - .L_3528)
.L_3528:
        /*01e8*/ 	.word	0x00000008
.L_3529:


//--------------------- .nv.info._ZN10layer_norm13ln_bwd_kernelINS_13Kernel_traitsI6__halfS2_fS2_fjLj8192ELj1ELj1ELj8ELj16ENS_18Kernel_traits_baseILj8192ES2_S2_fS2_fjLj256EEEEELb0ELb1ELb1ELb1EEEvNS_9BwdParamsE --------------------------
	.section	.nv.info._ZN10layer_norm13ln_bwd_kernelINS_13Kernel_traitsI6__halfS2_fS2_fjLj8192ELj1ELj1ELj8ELj16ENS_18Kernel_traits_baseILj8192ES2_S2_fS2_fjLj256EEEEELb0ELb1ELb1ELb1EEEvNS_9BwdParamsE,"",@"SHT_CUDA_INFO"
	.sectionflags	@""
	.align	4


	//----- nvinfo : EIATTR_CUDA_API_VERSION
	.align		4
        /*0000*/ 	.byte	0x04, 0x37
        /*0002*/ 	.short	(.L_3531 - .L_3530)
.L_3530:
        /*0004*/ 	.word	0x00000082


	//----- nvinfo : EIATTR_KPARAM_INFO
	.align		4
.L_3531:
        /*0008*/ 	.byte	0x04, 0x17
        /*000a*/ 	.short	(.L_3533 - .L_3532)
.L_3532:
        /*000c*/ 	.word	0x00000000
        /*0010*/ 	.short	0x0000
        /*0012*/ 	.short	0x0000
        /*0014*/ 	.byte	0x00, 0xf0, 0xa1, 0x04


	//----- nvinfo : EIATTR_SPARSE_MMA_MASK
	.align		4
.L_3533:
        /*0018*/ 	.byte	0x03, 0x50
        /*001a*/ 	.short	0x0000


	//----- nvinfo : EIATTR_MAXREG_COUNT
	.align		4
        /*001c*/ 	.byte	0x03, 0x1b
        /*001e*/ 	.short	0x00ff


	//----- nvinfo : EIATTR_NUM_BARRIERS
	.align		4
        /*0020*/ 	.byte	0x02, 0x4c
        /*0022*/ 	.byte	0x01
	.zero		1


	//----- nvinfo : EIATTR_MERCURY_ISA_VERSION
	.align		4
        /*0024*/ 	.byte	0x03, 0x5f
        /*0026*/ 	.short	0x0101


	//----- nvinfo : EIATTR_COOP_GROUP_MASK_REGIDS
	.align		4
        /*0028*/ 	.byte	0x04, 0x29
        /*002a*/ 	.short	(.L_3535 - .L_3534)


	//   ....[0]....
.L_3534:
        /*002c*/ 	.word	0xffffffff


	//   ....[1]....
        /*0030*/ 	.word	0xffffffff


	//   ....[2]....
        /*0034*/ 	.word	0xffffffff


	//   ....[3]....
        /*0038*/ 	.word	0xffffffff


	//   ....[4]....
        /*003c*/ 	.word	0xffffffff


	//   ....[5]....
        /*0040*/ 	.word	0xffffffff


	//   ....[6]....
        /*0044*/ 	.word	0xffffffff


	//   ....[7]....
        /*0048*/ 	.word	0xffffffff


	//   ....[8]....
        /*004c*/ 	.word	0xffffffff


	//   ....[9]....
        /*0050*/ 	.word	0xffffffff


	//----- nvinfo : EIATTR_COOP_GROUP_INSTR_OFFSETS
	.align		4
.L_3535:
        /*0054*/ 	.byte	0x04, 0x28
        /*0056*/ 	.short	(.L_3537 - .L_3536)


	//   ....[0]....
.L_3536:
        /*0058*/ 	.word	0x00001df0


	//   ....[1]....
        /*005c*/ 	.word	0x00001e10


	//   ....[2]....
        /*0060*/ 	.word	0x00001e40


	//   ....[3]....
        /*0064*/ 	.word	0x00001e50


	//   ....[4]....
        /*0068*/ 	.word	0x00001e90


	//   ....[5]....
        /*006c*/ 	.word	0x00001ea0


	//   ....[6]....
        /*0070*/ 	.word	0x00001ee0


	//   ....[7]....
        /*0074*/ 	.word	0x00001ef0


	//   ....[8]....
        /*0078*/ 	.word	0x00001f20


	//   ....[9]....
        /*007c*/ 	.word	0x00001f30


	//----- nvinfo : EIATTR_VRC_CTA_INIT_COUNT
	.align		4
.L_3537:
        /*0080*/ 	.byte	0x02, 0x4a
	.zero		1
	.zero		1


	//----- nvinfo : EIATTR_EXIT_INSTR_OFFSETS
	.align		4
        /*0084*/ 	.byte	0x04, 0x1c
        /*0086*/ 	.short	(.L_3539 - .L_3538)


	//   ....[0]....
.L_3538:
        /*0088*/ 	.word	0x00009850


	//----- nvinfo : EIATTR_MAX_THREADS
	.align		4
.L_3539:
        /*008c*/ 	.byte	0x04, 0x05
        /*008e*/ 	.short	(.L_3541 - .L_3540)
.L_3540:
        /*0090*/ 	.word	0x00000100
        /*0094*/ 	.word	0x00000001
        /*0098*/ 	.word	0x00000001


	//----- nvinfo : EIATTR_CRS_STACK_SIZE
	.align		4
.L_3541:
        /*009c*/ 	.byte	0x04, 0x1e
        /*009e*/ 	.short	(.L_3543 - .L_3542)
.L_3542:
        /*00a0*/ 	.word	0x00000000


	//----- nvinfo : EIATTR_CBANK_PARAM_SIZE
	.align		4
.L_3543:
        /*00a4*/ 	.byte	0x03, 0x19
        /*00a6*/ 	.short	0x0128


	//----- nvinfo : EIATTR_PARAM_CBANK
	.align		4
        /*00a8*/ 	.byte	0x04, 0x0a
        /*00aa*/ 	.short	(.L_3545 - .L_3544)
	.align		4
.L_3544:
        /*00ac*/ 	.word	index@(.nv.constant0._ZN10layer_norm13ln_bwd_kernelINS_13Kernel_traitsI6__halfS2_fS2_fjLj8192ELj1ELj1ELj8ELj16ENS_18Kernel_traits_baseILj8192ES2_S2_fS2_fjLj256EEEEELb0ELb1ELb1ELb1EEEvNS_9BwdParamsE)
        /*00b0*/ 	.short	0x0380
        /*00b2*/ 	.short	0x0128


	//----- nvinfo : EIATTR_SW_WAR
	.align		4
.L_3545:
        /*00b4*/ 	.byte	0x04, 0x36
        /*00b6*/ 	.short	(.L_3547 - .L_3546)
.L_3546:
        /*00b8*/ 	.word	0x00000008
.L_3547:


//--------------------- .nv.info._ZN10layer_norm13ln_bwd_kernelINS_13Kernel_traitsI6__halfS2_fS2_fjLj8192ELj1ELj1ELj8ELj16ENS_18Kernel_traits_baseILj8192ES2_S2_fS2_fjLj256EEEEELb1ELb0ELb0ELb0EEEvNS_9BwdParamsE --------------------------
	.section	.nv.info._ZN10layer_norm13ln_bwd_kernelINS_13Kernel_traitsI6__halfS2_fS2_fjLj8192ELj1ELj1ELj8ELj16ENS_18Kernel_traits_baseILj8192ES2_S2_fS2_fjLj256EEEEELb1ELb0ELb0ELb0EEEvNS_9BwdParamsE,"",@"SHT_CUDA_INFO"
	.sectionflags	@""
	.align	4


	//----- nvinfo : EIATTR_CUDA_API_VERSION
	.align		4
        /*0000*/ 	.byte	0x04, 0x37
        /*0002*/ 	.short	(.L_3549 - .L_3548)
.L_3548:
        /*0004*/ 	.word	0x00000082


	//----- nvinfo : EIATTR_KPARAM_INFO
	.align		4
.L_3549:
        /*0008*/ 	.byte	0x04, 0x17
        /*000a*/ 	.short	(.L_3551 - .L_3550)
.L_3550:
        /*000c*/ 	.word	0x00000000
        /*0010*/ 	.short	0x0000
        /*0012*/ 	.short	0x0000
        /*0014*/ 	.byte	0x00, 0xf0, 0xa1, 0x04


	//----- nvinfo : EIATTR_SPARSE_MMA_MASK
	.align		4
.L_3551:
        /*0018*/ 	.byte	0x03, 0x50
        /*001a*/ 	.short	0x0000


	//----- nvinfo : EIATTR_MAXREG_COUNT
	.align		4
        /*001c*/ 	.byte	0x03, 0x1b
        /*001e*/ 	.short	0x00ff


	//----- nvinfo : EIATTR_NUM_BARRIERS
	.align		4
        /*0020*/ 	.byte	0x02, 0x4c
        /*0022*/ 	.byte	0x01
	.zero		1


	//----- nvinfo : EIATTR_MERCURY_ISA_VERSION
	.align		4
        /*0024*/ 	.byte	0x03, 0x5f
        /*0026*/ 	.short	0x0101


	//----- nvinfo : EIATTR_COOP_GROUP_MASK_REGIDS
	.align		4
        /*0028*/ 	.byte	0x04, 0x29
        /*002a*/ 	.short	(.L_3553 - .L_3552)


	//   ....[0]....
.L_3552:
        /*002c*/ 	.word	0xffffffff


	//   ....[1]....
        /*0030*/ 	.word	0xffffffff


	//   ....[2]....
        /*0034*/ 	.word	0xffffffff


	//   ....[3]....
        /*0038*/ 	.word	0xffffffff


	//   ....[4]....
        /*003c*/ 	.word	0xffffffff


	//   ....[5]....
        /*0040*/ 	.word	0xffffffff


	//   ....[6]....
        /*0044*/ 	.word	0xffffffff


	//   ....[7]....
        /*0048*/ 	.word	0xffffffff


	//   ....[8]....
        /*004c*/ 	.word	0xffffffff


	//   ....[9]....
        /*0050*/ 	.word	0xffffffff


	//----- nvinfo : EIATTR_COOP_GROUP_INSTR_OFFSETS
	.align		4
.L_3553:
        /*0054*/ 	.byte	0x04, 0x28
        /*0056*/ 	.short	(.L_3555 - .L_3554)


	//   ....[0]....
.L_3554:
        /*0058*/ 	.word	0x00001f20


	//   ....[1]....
        /*005c*/ 	.word	0x00001f50


	//   ....[2]....
        /*0060*/ 	.word	0x00001fd0


	//   ....[3]....
        /*0064*/ 	.word	0x00001ff0


	//   ....[4]....
        /*0068*/ 	.word	0x00002020


	//   ....[5]....
        /*006c*/ 	.word	0x00002030


	//   ....[6]....
        /*0070*/ 	.word	0x00002060


	//   ....[7]....
        /*0074*/ 	.word	0x00002070


	//   ....[8]....
        /*0078*/ 	.word	0x000020a0


	//   ....[9]....
        /*007c*/ 	.word	0x000020b0


	//----- nvinfo : EIATTR_VRC_CTA_INIT_COUNT
	.align		4
.L_3555:
        /*0080*/ 	.byte	0x02, 0x4a
	.zero		1
	.zero		1


	//----- nvinfo : EIATTR_EXIT_INSTR_OFFSETS
	.align		4
        /*0084*/ 	.byte	0x04, 0x1c
        /*0086*/ 	.short	(.L_3557 - .L_3556)


	//   ....[0]....
.L_3556:
        /*0088*/ 	.word	0x00006a00


	//   ....[1]....
        /*008c*/ 	.word	0x00006aa0


	//----- nvinfo : EIATTR_MAX_THREADS
	.align		4
.L_3557:
        /*0090*/ 	.byte	0x04, 0x05
        /*0092*/ 	.short	(.L_3559 - .L_3558)
.L_3558:
        /*0094*/ 	.word	0x00000100
        /*0098*/ 	.word	0x00000001
        /*009c*/ 	.word	0x00000001


	//----- nvinfo : EIATTR_CRS_STACK_SIZE
	.align		4
.L_3559:
        /*00a0*/ 	.byte	0x04, 0x1e
        /*00a2*/ 	.short	(.L_3561 - .L_3560)
.L_3560:
        /*00a4*/ 	.word	0x00000000


	//----- nvinfo : EIATTR_CBANK_PARAM_SIZE
	.align		4
.L_3561:
        /*00a8*/ 	.byte	0x03, 0x19
        /*00aa*/ 	.short	0x0128


	//----- nvinfo : EIATTR_PARAM_CBANK
	.align		4
        /*00ac*/ 	.byte	0x04, 0x0a
        /*00ae*/ 	.short	(.L_3563 - .L_3562)
	.align		4
.L_3562:
        /*00b0*/ 	.word	index@(.nv.constant0._ZN10layer_norm13ln_bwd_kernelINS_13Kernel_traitsI6__halfS2_fS2_fjLj8192ELj1ELj1ELj8ELj16ENS_18Kernel_traits_baseILj8192ES2_S2_fS2_fjLj256EEEEELb1ELb0ELb0ELb0EEEvNS_9BwdParamsE)
        /*00b4*/ 	.short	0x0380
        /*00b6*/ 	.short	0x0128


	//----- nvinfo : EIATTR_SW_WAR
	.align		4
.L_3563:
        /*00b8*/ 	.byte	0x04, 0x36
        /*00ba*/ 	.short	(.L_3565 - .L_3564)
.L_3564:
        /*00bc*/ 	.word	0x00000008
.L_3565:


//--------------------- .nv.info._ZN10layer_norm13ln_bwd_kernelINS_13Kernel_traitsI6__halfS2_fS2_fjLj8192ELj1ELj1ELj8ELj16ENS_18Kernel_traits_baseILj8192ES2_S2_fS2_fjLj256EEEEELb1ELb0ELb0ELb1EEEvNS_9BwdParamsE --------------------------
	.section	.nv.info._ZN10layer_norm13ln_bwd_kernelINS_13Kernel_traitsI6__halfS2_fS2_fjLj8192ELj1ELj1ELj8ELj16ENS_18Kernel_traits_baseILj8192ES2_S2_fS2_fjLj256EEEEELb1ELb0ELb0ELb1EEEvNS_9BwdParamsE,"",@"SHT_CUDA_INFO"
	.sectionflags	@""
	.align	4


	//----- nvinfo : EIATTR_CUDA_API_VERSION
	.align		4
        /*0000*/ 	.byte	0x04, 0x37
        /*0002*/ 	.short	(.L_3567 - .L_3566)
.L_3566:
        /*0004*/ 	.word	0x00000082


	//----- nvinfo : EIATTR_KPARAM_INFO
	.align		4
.L_3567:
        /*0008*/ 	.byte	0x04, 0x17
        /*000a*/ 	.short	(.L_3569 - .L_3568)
.L_3568:
        /*000c*/ 	.word	0x00000000
        /*0010*/ 	.short	0x0000
        /*0012*/ 	.short	0x0000
        /*0014*/ 	.byte	0x00, 0xf0, 0xa1, 0x04


	//----- nvinfo : EIATTR_SPARSE_MMA_MASK
	.align		4
.L_3569:
        /*0018*/ 	.byte	0x03, 0x50
        /*001a*/ 	.short	0x0000


	//----- nvinfo : EIATTR_MAXREG_COUNT
	.align		4
        /*001c*/ 	.byte	0x03, 0x1b
        /*001e*/ 	.short	0x00ff


	//----- nvinfo : EIATTR_NUM_BARRIERS
	.align		4
        /*0020*/ 	.byte	0x02, 0x4c
        /*0022*/ 	.byte	0x01
	.zero		1


	//----- nvinfo : EIATTR_ANNOTATIONS
	.align		4
        /*0024*/ 	.byte	0x04, 0x55
        /*0026*/ 	.short	(.L_3571 - .L_3570)


	//   ....[0]....
.L_3570:
        /*0028*/ 	.word	0x00000001
        /*002c*/ 	.byte	0x90, 0x05, 0x00, 0x00, 0x01, 0x00, 0x00, 0x00, 0xc0, 0x05, 0x00, 0x00, 0x01, 0x00, 0x00, 0x00
        /*003c*/ 	.byte	0xe0, 0x07, 0x00, 0x00, 0x01, 0x00, 0x00, 0x00, 0x00, 0x08, 0x00, 0x00


	//----- nvinfo : EIATTR_MERCURY_ISA_VERSION
	.align		4
.L_3571:
        /*0048*/ 	.byte	0x03, 0x5f
        /*004a*/ 	.short	0x0101


	//----- nvinfo : EIATTR_COOP_GROUP_MASK_REGIDS
	.align		4
        /*004c*/ 	.byte	0x04, 0x29
        /*004e*/ 	.short	(.L_3573 - .L_3572)


	//   ....[0]....
.L_3572:
        /*0050*/ 	.word	0xffffffff


	//   ....[1]....
        /*0054*/ 	.word	0xffffffff


	//   ....[2]....
        /*0058*/ 	.word	0xffffffff


	//   ....[3]....
        /*005c*/ 	.word	0xffffffff


	//   ....[4]....
        /*0060*/ 	.word	0xffffffff


	//   ....[5]....
        /*0064*/ 	.word	0xffffffff


	//   ....[6]....
        /*0068*/ 	.word	0xffffffff


	//   ....[7]....
        /*006c*/ 	.word	0xffffffff


	//   ....[8]....
        /*0070*/ 	.word	0xffffffff


	//   ....[9]....
        /*0074*/ 	.word	0xffffffff


	//----- nvinfo : EIATTR_COOP_GROUP_INSTR_OFFSETS
	.align		4
.L_3573:
        /*0078*/ 	.byte	0x04, 0x28
        /*007a*/ 	.short	(.L_3575 - .L_3574)


	//   ....[0]....
.L_3574:
        /*007c*/ 	.word	0x00001630


	//   ....[1]....
        /*0080*/ 	.word	0x00001640


	//   ....[2]....
        /*0084*/ 	.word	0x00001670


	//   ....[3]....
        /*0088*/ 	.word	0x00001680


	//   ....[4]....
        /*008c*/ 	.word	0x000016b0


	//   ....[5]....
        /*0090*/ 	.word	0x000016c0


	//   ....[6]....
        /*0094*/ 	.word	0x00001710


	//   ....[7]....
        /*0098*/ 	.word	0x00001720


	//   ....[8]....
        /*009c*/ 	.word	0x00001780


	//   ....[9]....
        /*00a0*/ 	.word	0x000017a0


	//----- nvinfo : EIATTR_VRC_CTA_INIT_COUNT
	.align		4
.L_3575:
        /*00a4*/ 	.byte	0x02, 0x4a
	.zero		1
	.zero		1


	//----- nvinfo : EIATTR_EXIT_INSTR_OFFSETS
	.align		4
        /*00a8*/ 	.byte	0x04, 0x1c
        /*00aa*/ 	.short	(.L_3577 - .L_3576)


	//   ....[0]....
.L_3576:
        /*00ac*/ 	.word	0x00006790


	//----- nvinfo : EIATTR_MAX_THREADS
	.align		4
.L_3577:
        /*00b0*/ 	.byte	0x04, 0x05
        /*00b2*/ 	.short	(.L_3579 - .L_3578)
.L_3578:
        /*00b4*/ 	.word	0x00000100
        /*00b8*/ 	.word	0x00000001
        /*00bc*/ 	.word	0x00000001


	//----- nvinfo : EIATTR_CBANK_PARAM_SIZE
	.align		4
.L_3579:
        /*00c0*/ 	.byte	0x03, 0x19
        /*00c2*/ 	.short	0x0128


	//----- nvinfo : EIATTR_PARAM_CBANK
	.align		4
        /*00c4*/ 	.byte	0x04, 0x0a
        /*00c6*/ 	.short	(.L_3581 - .L_3580)
	.align		4
.L_3580:
        /*00c8*/ 	.word	index@(.nv.constant0._ZN10layer_norm13ln_bwd_kernelINS_13Kernel_traitsI6__halfS2_fS2_fjLj8192ELj1ELj1ELj8ELj16ENS_18Kernel_traits_baseILj8192ES2_S2_fS2_fjLj256EEEEELb1ELb0ELb0ELb1EEEvNS_9BwdParamsE)
        /*00cc*/ 	.short	0x0380
        /*00ce*/ 	.short	0x0128


	//----- nvinfo : EIATTR_SW_WAR
	.align		4
.L_3581:
        /*00d0*/ 	.byte	0x04, 0x36
        /*00d2*/ 	.short	(.L_3583 - .L_3582)
.L_3582:
        /*00d4*/ 	.word	0x00000008
.L_3583:


//--------------------- .nv.info._ZN10layer_norm22ln_bwd_finalize_kernelINS_22Kernel_traits_finalizeILj8192E6__halfS2_fS2_fjLb0ELj1024ELj4ENS_18Kernel_traits_baseILj8192ES2_S2_fS2_fjLj1024EEEEELb0ELb0EEEvNS_9BwdParamsE --------------------------
	.section	.nv.info._ZN10layer_norm22ln_bwd_finalize_kernelINS_22Kernel_traits_finalizeILj8192E6__halfS2_fS2_fjLb0ELj1024ELj4ENS_18Kernel_traits_baseILj8192ES2_S2_fS2_fjLj1024EEEEELb0ELb0EEEvNS_9BwdParamsE,"",@"SHT_CUDA_INFO"
	.sectionflags	@""
	.align	4


	//----- nvinfo : EIATTR_CUDA_API_VERSION
	.align		4
        /*0000*/ 	.byte	0x04, 0x37
        /*0002*/ 	.short	(.L_3585 - .L_3584)
.L_3584:
        /*0004*/ 	.word	0x00000082


	//----- nvinfo : EIATTR_KPARAM_INFO
	.align		4
.L_3585:
        /*0008*/ 	.byte	0x04, 0x17
        /*000a*/ 	.short	(.L_3587 - .L_3586)
.L_3586:
        /*000c*/ 	.word	0x00000000
        /*0010*/ 	.short	0x0000
        /*0012*/ 	.short	0x0000
        /*0014*/ 	.byte	0x00, 0xf0, 0xa1, 0x04


	//----- nvinfo : EIATTR_SPARSE_MMA_MASK
	.align		4
.L_3587:
        /*0018*/ 	.byte	0x03, 0x50
        /*001a*/ 	.short	0x0000


	//----- nvinfo : EIATTR_MAXREG_COUNT
	.align		4
        /*001c*/ 	.byte	0x03, 0x1b
        /*001e*/ 	.short	0x0040


	//----- nvinfo : EIATTR_NUM_BARRIERS
	.align		4
        /*0020*/ 	.byte	0x02, 0x4c
        /*0022*/ 	.byte	0x01
	.zero		1


	//----- nvinfo : EIATTR_MERCURY_ISA_VERSION
	.align		4
        /*0024*/ 	.byte	0x03, 0x5f
        /*0026*/ 	.short	0x0101


	//----- nvinfo : EIATTR_COOP_GROUP_MASK_REGIDS
	.align		4
        /*0028*/ 	.byte	0x04, 0x29
        /*002a*/ 	.short	(.L_3589 - .L_3588)


	//   ....[0]....
.L_3588:
        /*002c*/ 	.word	0xffffffff


	//   ....[1]....
        /*0030*/ 	.word	0xffffffff


	//   ....[2]....
        /*0034*/ 	.word	0xffffffff


	//   ....[3]....
        /*0038*/ 	.word	0xffffffff


	//   ....[4]....
        /*003c*/ 	.word	0xffffffff


	//   ....[5]....
        /*0040*/ 	.word	0xffffffff


	//   ....[6]....
        /*0044*/ 	.word	0xffffffff


	//   ....[7]....
        /*0048*/ 	.word	0xffffffff


	//   ....[8]....
        /*004c*/ 	.word	0xffffffff


	//   ....[9]....
        /*0050*/ 	.word	0xffffffff


	//----- nvinfo : EIATTR_COOP_GROUP_INSTR_OFFSETS
	.align		4
.L_3589:
        /*0054*/ 	.byte	0x04, 0x28
        /*0056*/ 	.short	(.L_3591 - .L_3590)


	//   ....[0]....
.L_3590:
        /*0058*/ 	.word	0x00001540


	//   ....[1]....
        /*005c*/ 	.word	0x00001550


	//   ....[2]....
        /*0060*/ 	.word	0x00001580


	//   ....[3]....
        /*0064*/ 	.word	0x00001590


	//   ....[4]....
        /*0068*/ 	.word	0x000015c0


	//   ....[5]....
        /*006c*/ 	.word	0x000015d0


	//   ....[6]....
        /*0070*/ 	.word	0x00001610


	//   ....[7]....
        /*0074*/ 	.word	0x00001630


	//   ....[8]....
        /*0078*/ 	.word	0x00001680


	//   ....[9]....
        /*007c*/ 	.word	0x00001690


	//----- nvinfo : EIATTR_VRC_CTA_INIT_COUNT
	.align		4
.L_3591:
        /*0080*/ 	.byte	0x02, 0x4a
	.zero		1
	.zero		1


	//----- nvinfo : EIATTR_EXIT_INSTR_OFFSETS
	.align		4
        /*0084*/ 	.byte	0x04, 0x1c
        /*0086*/ 	.short	(.L_3593 - .L_3592)


	//   ....[0]....
.L_3592:
        /*0088*/ 	.word	0x00000060


	//   ....[1]....
        /*008c*/ 	.word	0x000016f0


	//   ....[2]....
        /*0090*/ 	.word	0x00001720


	//   ....[3]....
        /*0094*/ 	.word	0x000017e0


	//----- nvinfo : EIATTR_MAX_THREADS
	.align		4
.L_3593:
        /*0098*/ 	.byte	0x04, 0x05
        /*009a*/ 	.short	(.L_3595 - .L_3594)
.L_3594:
        /*009c*/ 	.word	0x00000400
        /*00a0*/ 	.word	0x00000001
        /*00a4*/ 	.word	0x00000001


	//----- nvinfo : EIATTR_CRS_STACK_SIZE
	.align		4
.L_3595:
        /*00a8*/ 	.byte	0x04, 0x1e
        /*00aa*/ 	.short	(.L_3597 - .L_3596)
.L_3596:
        /*00ac*/ 	.word	0x00000000


	//----- nvinfo : EIATTR_CBANK_PARAM_SIZE
	.align		4
.L_3597:
        /*00b0*/ 	.byte	0x03, 0x19
        /*00b2*/ 	.short	0x0128


	//----- nvinfo : EIATTR_PARAM_CBANK
	.align		4
        /*00b4*/ 	.byte	0x04, 0x0a
        /*00b6*/ 	.short	(.L_3599 - .L_3598)
	.align		4
.L_3598:
        /*00b8*/ 	.word	index@(.nv.constant0._ZN10layer_norm22ln_bwd_finalize_kernelINS_22Kernel_traits_finalizeILj8192E6__halfS2_fS2_fjLb0ELj1024ELj4ENS_18Kernel_traits_baseILj8192ES2_S2_fS2_fjLj1024EEEEELb0ELb0EEEvNS_9BwdParamsE)
        /*00bc*/ 	.short	0x0380
        /*00be*/ 	.short	0x0128


	//----- nvinfo : EIATTR_SW_WAR
	.align		4
.L_3599:
        /*00c0*/ 	.byte	0x04, 0x36
        /*00c2*/ 	.short	(.L_3601 - .L_3600)
.L_3600:
        /*00c4*/ 	.word	0x00000008
.L_3601:


//--------------------- .nv.info._ZN10layer_norm13ln_bwd_kernelINS_13Kernel_traitsI6__halfS2_fS2_fjLj8192ELj1ELj1ELj8ELj16ENS_18Kernel_traits_baseILj8192ES2_S2_fS2_fjLj256EEEEELb1ELb0ELb1ELb0EEEvNS_9BwdParamsE --------------------------
	.section	.nv.info._ZN10layer_norm13ln_bwd_kernelINS_13Kernel_traitsI6__halfS2_fS2_fjLj8192ELj1ELj1ELj8ELj16ENS_18Kernel_traits_baseILj8192ES2_S2_fS2_fjLj256EEEEELb1ELb0ELb1ELb0EEEvNS_9BwdParamsE,"",@"SHT_CUDA_INFO"
	.sectionflags	@""
	.align	4


	//----- nvinfo : EIATTR_CUDA_API_VERSION
	.align		4
        /*0000*/ 	.byte	0x04, 0x37
        /*0002*/ 	.short	(.L_3603 - .L_3602)
.L_3602:
        /*0004*/ 	.word	0x00000082


	//----- nvinfo : EIATTR_KPARAM_INFO
	.align		4
.L_3603:
        /*0008*/ 	.byte	0x04, 0x17
        /*000a*/ 	.short	(.L_3605 - .L_3604)
.L_3604:
        /*000c*/ 	.word	0x00000000
        /*0010*/ 	.short	0x0000
        /*0012*/ 	.short	0x0000
        /*0014*/ 	.byte	0x00, 0xf0, 0xa1, 0x04


	//----- nvinfo : EIATTR_SPARSE_MMA_MASK
	.align		4
.L_3605:
        /*0018*/ 	.byte	0x03, 0x50
        /*001a*/ 	.short	0x0000


	//----- nvinfo : EIATTR_MAXREG_COUNT
	.align		4
        /*001c*/ 	.byte	0x03, 0x1b
        /*001e*/ 	.short	0x00ff


	//----- nvinfo : EIATTR_NUM_BARRIERS
	.align		4
        /*0020*/ 	.byte	0x02, 0x4c
        /*0022*/ 	.byte	0x01
	.zero		1


	//----- nvinfo : EIATTR_MERCURY_ISA_VERSION
	.align		4
        /*0024*/ 	.byte	0x03, 0x5f
        /*0026*/ 	.short	0x0101


	//----- nvinfo : EIATTR_COOP_GROUP_MASK_REGIDS
	.align		4
        /*0028*/ 	.byte	0x04, 0x29
        /*002a*/ 	.short	(.L_3607 - .L_3606)


	//   ....[0]....
.L_3606:
        /*002c*/ 	.word	0xffffffff


	//   ....[1]....
        /*0030*/ 	.word	0xffffffff


	//   ....[2]....
        /*0034*/ 	.word	0xffffffff


	//   ....[3]....
        /*0038*/ 	.word	0xffffffff


	//   ....[4]....
        /*003c*/ 	.word	0xffffffff


	//   ....[5]....
        /*0040*/ 	.word	0xffffffff


	//   ....[6]....
        /*0044*/ 	.word	0xffffffff


	//   ....[7]....
        /*0048*/ 	.word	0xffffffff


	//   ....[8]....
        /*004c*/ 	.word	0xffffffff


	//   ....[9]....
        /*0050*/ 	.word	0xffffffff


	//----- nvinfo : EIATTR_COOP_GROUP_INSTR_OFFSETS
	.align		4
.L_3607:
        /*0054*/ 	.byte	0x04, 0x28
        /*0056*/ 	.short	(.L_3609 - .L_3608)


	//   ....[0]....
.L_3608:
        /*0058*/ 	.word	0x00002560


	//   ....[1]....
        /*005c*/ 	.word	0x00002590


	//   ....[2]....
        /*0060*/ 	.word	0x000025c0


	//   ....[3]....
        /*0064*/ 	.word	0x000025d0


	//   ....[4]....
        /*0068*/ 	.word	0x00002600


	//   ....[5]....
        /*006c*/ 	.word	0x00002610


	//   ....[6]....
        /*0070*/ 	.word	0x00002640


	//   ....[7]....
        /*0074*/ 	.word	0x00002650


	//   ....[8]....
        /*0078*/ 	.word	0x00002680


	//   ....[9]....
        /*007c*/ 	.word	0x00002690


	//----- nvinfo : EIATTR_VRC_CTA_INIT_COUNT
	.align		4
.L_3609:
        /*0080*/ 	.byte	0x02, 0x4a
	.zero		1
	.zero		1


	//----- nvinfo : EIATTR_EXIT_INSTR_OFFSETS
	.align		4
        /*0084*/ 	.byte	0x04, 0x1c
        /*0086*/ 	.short	(.L_3611 - .L_3610)


	//   ....[0]....
.L_3610:
        /*0088*/ 	.word	0x00008f60


	//   ....[1]....
        /*008c*/ 	.word	0x00009000


	//----- nvinfo : EIATTR_MAX_THREADS
	.align		4
.L_3611:
        /*0090*/ 	.byte	0x04, 0x05
        /*0092*/ 	.short	(.L_3613 - .L_3612)
.L_3612:
        /*0094*/ 	.word	0x00000100
        /*0098*/ 	.word	0x00000001
        /*009c*/ 	.word	0x00000001


	//----- nvinfo : EIATTR_CRS_STACK_SIZE
	.align		4
.L_3613:
        /*00a0*/ 	.byte	0x04, 0x1e
        /*00a2*/ 	.short	(.L_3615 - .L_3614)
.L_3614:
        /*00a4*/ 	.word	0x00000000


	//----- nvinfo : EIATTR_CBANK_PARAM_SIZE
	.align		4
.L_3615:
        /*00a8*/ 	.byte	0x03, 0x19
        /*00aa*/ 	.short	0x0128


	//----- nvinfo : EIATTR_PARAM_CBANK
	.align		4
        /*00ac*/ 	.byte	0x04, 0x0a
        /*00ae*/ 	.short	(.L_3617 - .L_3616)
	.align		4
.L_3616:
        /*00b0*/ 	.word	index@(.nv.constant0._ZN10layer_norm13ln_bwd_kernelINS_13Kernel_traitsI6__halfS2_fS2_fjLj8192ELj1ELj1ELj8ELj16ENS_18Kernel_traits_baseILj8192ES2_S2_fS2_fjLj256EEEEELb1ELb0ELb1ELb0EEEvNS_9BwdParamsE)
        /*00b4*/ 	.short	0x0380
        /*00b6*/ 	.short	0x0128


	//----- nvinfo : EIATTR_SW_WAR
	.align		4
.L_3617:
        /*00b8*/ 	.byte	0x04, 0x36
        /*00ba*/ 	.short	(.L_3619 - .L_3618)
.L_3618:
        /*00bc*/ 	.word	0x00000008
.L_3619:


//--------------------- .nv.info._ZN10layer_norm22ln_bwd_finalize_kernelINS_22Kernel_traits_finalizeILj8192E6__halfS2_fS2_fjLb0ELj1024ELj4ENS_18Kernel_traits_baseILj8192ES2_S2_fS2_fjLj1024EEEEELb0ELb1EEEvNS_9BwdParamsE --------------------------
	.section	.nv.info._ZN10layer_norm22ln_bwd_finalize_kernelINS_22Kernel_traits_finalizeILj8192E6__halfS2_fS2_fjLb0ELj1024ELj4ENS_18Kernel_traits_baseILj8192ES2_S2_fS2_fjLj1024EEEEELb0ELb1EEEvNS_9BwdParamsE,"",@"SHT_CUDA_INFO"
	.sectionflags	@""
	.align	4


	//----- nvinfo : EIATTR_CUDA_API_VERSION
	.align		4
        /*0000*/ 	.byte	0x04, 0x37
        /*0002*/ 	.short	(.L_3621 - .L_3620)
.L_3620:
        /*0004*/ 	.word	0x00000082


	//----- nvinfo : EIATTR_KPARAM_INFO
	.align		4
.L_3621:
        /*0008*/ 	.byte	0x04, 0x17
        /*000a*/ 	.short	(.L_3623 - .L_3622)
.L_3622:
        /*000c*/ 	.word	0x00000000
        /*0010*/ 	.short	0x0000
        /*0012*/ 	.short	0x0000
        /*0014*/ 	.byte	0x00, 0xf0, 0xa1, 0x04


	//----- nvinfo : EIATTR_SPARSE_MMA_MASK
	.align		4
.L_3623:
        /*0018*/ 	.byte	0x03, 0x50
        /*001a*/ 	.short	0x0000


	//----- nvinfo : EIATTR_MAXREG_COUNT
	.align		4
        /*001c*/ 	.byte	0x03, 0x1b
        /*001e*/ 	.short	0x0040


	//----- nvinfo : EIATTR_NUM_BARRIERS
	.align		4
        /*0020*/ 	.byte	0x02, 0x4c
        /*0022*/ 	.byte	0x01
	.zero		1


	//----- nvinfo : EIATTR_MERCURY_ISA_VERSION
	.align		4
        /*0024*/ 	.byte	0x03, 0x5f
        /*0026*/ 	.short	0x0101


	//----- nvinfo : EIATTR_COOP_GROUP_MASK_REGIDS
	.align		4
        /*0028*/ 	.byte	0x04, 0x29
        /*002a*/ 	.short	(.L_3625 - .L_3624)


	//   ....[0]....
.L_3624:
        /*002c*/ 	.word	0xffffffff


	//   ....[1]....
        /*0030*/ 	.word	0xffffffff


	//   ....[2]....
        /*0034*/ 	.word	0xffffffff


	//   ....[3]....
        /*0038*/ 	.word	0xffffffff


	//   ....[4]....
        /*003c*/ 	.word	0xffffffff


	//   ....[5]....
        /*0040*/ 	.word	0xffffffff


	//   ....[6]....
        /*0044*/ 	.word	0xffffffff


	//   ....[7]....
        /*0048*/ 	.word	0xffffffff


	//   ....[8]....
        /*004c*/ 	.word	0xffffffff


	//   ....[9]....
        /*0050*/ 	.word	0xffffffff


	//----- nvinfo : EIATTR_COOP_GROUP_INSTR_OFFSETS
	.align		4
.L_3625:
        /*0054*/ 	.byte	0x04, 0x28
        /*0056*/ 	.short	(.L_3627 - .L_3626)


	//   ....[0]....
.L_3626:
        /*0058*/ 	.word	0x00001560


	//   ....[1]....
        /*005c*/ 	.word	0x00001570


	//   ....[2]....
        /*0060*/ 	.word	0x000015a0


	//   ....[3]....
        /*0064*/ 	.word	0x000015b0


	//   ....[4]....
        /*0068*/ 	.word	0x000015e0


	//   ....[5]....
        /*006c*/ 	.word	0x000015f0


	//   ....[6]....
        /*0070*/ 	.word	0x00001620


	//   ....[7]....
        /*0074*/ 	.word	0x00001640


	//   ....[8]....
        /*0078*/ 	.word	0x00001670


	//   ....[9]....
        /*007c*/ 	.word	0x00001680


	//----- nvinfo : EIATTR_VRC_CTA_INIT_COUNT
	.align		4
.L_3627:
        /*0080*/ 	.byte	0x02, 0x4a
	.zero		1
	.zero		1


	//----- nvinfo : EIATTR_EXIT_INSTR_OFFSETS
	.align		4
        /*0084*/ 	.byte	0x04, 0x1c
        /*0086*/ 	.short	(.L_3629 - .L_3628)


	//   ....[0]....
.L_3628:
        /*0088*/ 	.word	0x00000060


	//   ....[1]....
        /*008c*/ 	.word	0x000016e0


	//   ....[2]....
        /*0090*/ 	.word	0x000017d0


	//----- nvinfo : EIATTR_MAX_THREADS
	.align		4
.L_3629:
        /*0094*/ 	.byte	0x04, 0x05
        /*0096*/ 	.short	(.L_3631 - .L_3630)
.L_3630:
        /*0098*/ 	.word	0x00000400
        /*009c*/ 	.word	0x00000001
        /*00a0*/ 	.word	0x00000001


	//----- nvinfo : EIATTR_CRS_STACK_SIZE
	.align		4
.L_3631:
        /*00a4*/ 	.byte	0x04, 0x1e
        /*00a6*/ 	.short	(.L_3633 - .L_3632)
.L_3632:
        /*00a8*/ 	.word	0x00000000


	//----- nvinfo : EIATTR_CBANK_PARAM_SIZE
	.align		4
.L_3633:
        /*00ac*/ 	.byte	0x03, 0x19
        /*00ae*/ 	.short	0x0128


	//----- nvinfo : EIATTR_PARAM_CBANK
	.align		4
        /*00b0*/ 	.byte	0x04, 0x0a
        /*00b2*/ 	.short	(.L_3635 - .L_3634)
	.align		4
.L_3634:
        /*00b4*/ 	.word	index@(.nv.constant0._ZN10layer_norm22ln_bwd_finalize_kernelINS_22Kernel_traits_finalizeILj8192E6__halfS2_fS2_fjLb0ELj1024ELj4ENS_18Kernel_traits_baseILj8192ES2_S2_fS2_fjLj1024EEEEELb0ELb1EEEvNS_9BwdParamsE)
        /*00b8*/ 	.short	0x0380
        /*00ba*/ 	.short	0x0128


	//----- nvinfo : EIATTR_SW_WAR
	.align		4
.L_3635:
        /*00bc*/ 	.byte	0x04, 0x36
        /*00be*/ 	.short	(.L_3637 - .L_3636)
.L_3636:
        /*00c0*/ 	.word	0x00000008
.L_3637:


//--------------------- .nv.info._ZN10layer_norm13ln_bwd_kernelINS_13Kernel_traitsI6__halfS2_fS2_fjLj8192ELj1ELj1ELj8ELj16ENS_18Kernel_traits_baseILj8192ES2_S2_fS2_fjLj256EEEEELb1ELb0ELb1ELb1EEEvNS_9BwdParamsE --------------------------
	.section	.nv.info._ZN10layer_norm13ln_bwd_kernelINS_13Kernel_traitsI6__halfS2_fS2_fjLj8192ELj1ELj1ELj8ELj16ENS_18Kernel_traits_baseILj8192ES2_S2_fS2_fjLj256EEEEELb1ELb0ELb1ELb1EEEvNS_9BwdParamsE,"",@"SHT_CUDA_INFO"
	.sectionflags	@""
	.align	4


	//----- nvinfo : EIATTR_CUDA_API_VERSION
	.align		4
        /*0000*/ 	.byte	0x04, 0x37
        /*0002*/ 	.short	(.L_3639 - .L_3638)
.L_3638:
        /*0004*/ 	.word	0x00000082


	//----- nvinfo : EIATTR_KPARAM_INFO
	.align		4
.L_3639:
        /*0008*/ 	.byte	0x04, 0x17
        /*000a*/ 	.short	(.L_3641 - .L_3640)
.L_3640:
        /*000c*/ 	.word	0x00000000
        /*0010*/ 	.short	0x0000
        /*0012*/ 	.short	0x0000
        /*0014*/ 	.byte	0x00, 0xf0, 0xa1, 0x04


	//----- nvinfo : EIATTR_SPARSE_MMA_MASK
	.align		4
.L_3641:
        /*0018*/ 	.byte	0x03, 0x50
        /*001a*/ 	.short	0x0000


	//----- nvinfo : EIATTR_MAXREG_COUNT
	.align		4
        /*001c*/ 	.byte	0x03, 0x1b
        /*001e*/ 	.short	0x00ff


	//----- nvinfo : EIATTR_NUM_BARRIERS
	.align		4
        /*0020*/ 	.byte	0x02, 0x4c
        /*0022*/ 	.byte	0x01
	.zero		1


	//----- nvinfo : EIATTR_MERCURY_ISA_VERSION
	.align		4
        /*0024*/ 	.byte	0x03, 0x5f
        /*0026*/ 	.short	0x0101


	//----- nvinfo : EIATTR_COOP_GROUP_MASK_REGIDS
	.align		4
        /*0028*/ 	.byte	0x04, 0x29
        /*002a*/ 	.short	(.L_3643 - .L_3642)


	//   ....[0]....
.L_3642:
        /*002c*/ 	.word	0xffffffff


	//   ....[1]....
        /*0030*/ 	.word	0xffffffff


	//   ....[2]....
        /*0034*/ 	.word	0xffffffff


	//   ....[3]....
        /*0038*/ 	.word	0xffffffff


	//   ....[4]....
        /*003c*/ 	.word	0xffffffff


	//   ....[5]....
        /*0040*/ 	.word	0xffffffff


	//   ....[6]....
        /*0044*/ 	.word	0xffffffff


	//   ....[7]....
        /*0048*/ 	.word	0xffffffff


	//   ....[8]....
        /*004c*/ 	.word	0xffffffff


	//   ....[9]....
        /*0050*/ 	.word	0xffffffff


	//----- nvinfo : EIATTR_COOP_GROUP_INSTR_OFFSETS
	.align		4
.L_3643:
        /*0054*/ 	.byte	0x04, 0x28
        /*0056*/ 	.short	(.L_3645 - .L_3644)


	//   ....[0]....
.L_3644:
        /*0058*/ 	.word	0x00001ed0


	//   ....[1]....
        /*005c*/ 	.word	0x00001f00


	//   ....[2]....
        /*0060*/ 	.word	0x00001f30


	//   ....[3]....
        /*0064*/ 	.word	0x00001f40


	//   ....[4]....
        /*0068*/ 	.word	0x00001f70


	//   ....[5]....
        /*006c*/ 	.word	0x00001f80


	//   ....[6]....
        /*0070*/ 	.word	0x00001fb0


	//   ....[7]....
        /*0074*/ 	.word	0x00001fc0


	//   ....[8]....
        /*0078*/ 	.word	0x00001ff0


	//   ....[9]....
        /*007c*/ 	.word	0x00002000


	//----- nvinfo : EIATTR_VRC_CTA_INIT_COUNT
	.align		4
.L_3645:
        /*0080*/ 	.byte	0x02, 0x4a
	.zero		1
	.zero		1


	//----- nvinfo : EIATTR_EXIT_INSTR_OFFSETS
	.align		4
        /*0084*/ 	.byte	0x04, 0x1c
        /*0086*/ 	.short	(.L_3647 - .L_3646)


	//   ....[0]....
.L_3646:
        /*0088*/ 	.word	0x000086a0


	//----- nvinfo : EIATTR_MAX_THREADS
	.align		4
.L_3647:
        /*008c*/ 	.byte	0x04, 0x05
        /*008e*/ 	.short	(.L_3649 - .L_3648)
.L_3648:
        /*0090*/ 	.word	0x00000100
        /*0094*/ 	.word	0x00000001
        /*0098*/ 	.word	0x00000001


	//----- nvinfo : EIATTR_CRS_STACK_SIZE
	.align		4
.L_3649:
        /*009c*/ 	.byte	0x04, 0x1e
        /*009e*/ 	.short	(.L_3651 - .L_3650)
.L_3650:
        /*00a0*/ 	.word	0x00000000


	//----- nvinfo : EIATTR_CBANK_PARAM_SIZE
	.align		4
.L_3651:
        /*00a4*/ 	.byte	0x03, 0x19
        /*00a6*/ 	.short	0x0128


	//----- nvinfo : EIATTR_PARAM_CBANK
	.align		4
        /*00a8*/ 	.byte	0x04, 0x0a
        /*00aa*/ 	.short	(.L_3653 - .L_3652)
	.align		4
.L_3652:
        /*00ac*/ 	.word	index@(.nv.constant0._ZN10layer_norm13ln_bwd_kernelINS_13Kernel_traitsI6__halfS2_fS2_fjLj8192ELj1ELj1ELj8ELj16ENS_18Kernel_traits_baseILj8192ES2_S2_fS2_fjLj256EEEEELb1ELb0ELb1ELb1EEEvNS_9BwdParamsE)
        /*00b0*/ 	.short	0x0380
        /*00b2*/ 	.short	0x0128


	//----- nvinfo : EIATTR_SW_WAR
	.align		4
.L_3653:
        /*00b4*/ 	.byte	0x04, 0x36
        /*00b6*/ 	.short	(.L_3655 - .L_3654)
.L_3654:
        /*00b8*/ 	.word	0x00000008
.L_3655:


//--------------------- .nv.info._ZN10layer_norm13ln_bwd_kernelINS_13Kernel_traitsI6__halfS2_fS2_fjLj8192ELj1ELj1ELj8ELj16ENS_18Kernel_traits_baseILj8192ES2_S2_fS2_fjLj256EEEEELb1ELb1ELb0ELb0EEEvNS_9BwdParamsE --------------------------
	.section	.nv.info._ZN10layer_norm13ln_bwd_kernelINS_13Kernel_traitsI6__halfS2_fS2_fjLj8192ELj1ELj1ELj8ELj16ENS_18Kernel_traits_baseILj8192ES2_S2_fS2_fjLj256EEEEELb1ELb1ELb0ELb0EEEvNS_9BwdParamsE,"",@"SHT_CUDA_INFO"
	.sectionflags	@""
	.align	4


	//----- nvinfo : EIATTR_CUDA_API_VERSION
	.align		4
        /*0000*/ 	.byte	0x04, 0x37
        /*0002*/ 	.short	(.L_3657 - .L_3656)
.L_3656:
        /*0004*/ 	.word	0x00000082


	//----- nvinfo : EIATTR_KPARAM_INFO
	.align		4
.L_3657:
        /*0008*/ 	.byte	0x04, 0x17
        /*000a*/ 	.short	(.L_3659 - .L_3658)
.L_3658:
        /*000c*/ 	.word	0x00000000
        /*0010*/ 	.short	0x0000
        /*0012*/ 	.short	0x0000
        /*0014*/ 	.byte	0x00, 0xf0, 0xa1, 0x04


	//----- nvinfo : EIATTR_SPARSE_MMA_MASK
	.align		4
.L_3659:
        /*0018*/ 	.byte	0x03, 0x50
        /*001a*/ 	.short	0x0000


	//----- nvinfo : EIATTR_MAXREG_COUNT
	.align		4
        /*001c*/ 	.byte	0x03, 0x1b
        /*001e*/ 	.short	0x00ff


	//----- nvinfo : EIATTR_NUM_BARRIERS
	.align		4
        /*0020*/ 	.byte	0x02, 0x4c
        /*0022*/ 	.byte	0x01
	.zero		1


	//----- nvinfo : EIATTR_ANNOTATIONS
	.align		4
        /*0024*/ 	.byte	0x04, 0x55
        /*0026*/ 	.short	(.L_3661 - .L_3660)


	//   ....[0]....
.L_3660:
        /* <DEDUP_REMOVED lines=10> */


	//----- nvinfo : EIATTR_MERCURY_ISA_VERSION
	.align		4
.L_3661:
        /*00b0*/ 	.byte	0x03, 0x5f
        /*00b2*/ 	.short	0x0101


	//----- nvinfo : EIATTR_COOP_GROUP_MASK_REGIDS
	.align		4
        /*00b4*/ 	.byte	0x04, 0x29
        /*00b6*/ 	.short	(.L_3663 - .L_3662)


	//   ....[0]....
.L_3662:
        /*00b8*/ 	.word	0xffffffff


	//   ....[1]....
        /*00bc*/ 	.word	0xffffffff


	//   ....[2]....
        /*00c0*/ 	.word	0xffffffff


	//   ....[3]....
        /*00c4*/ 	.word	0xffffffff


	//   ....[4]....
        /*00c8*/ 	.word	0xffffffff


	//   ....[5]....
        /*00cc*/ 	.word	0xffffffff


	//   ....[6]....
        /*00d0*/ 	.word	0xffffffff


	//   ....[7]....
        /*00d4*/ 	.word	0xffffffff


	//   ....[8]....
        /*00d8*/ 	.word	0xffffffff


	//   ....[9]....
        /*00dc*/ 	.word	0xffffffff


	//----- nvinfo : EIATTR_COOP_GROUP_INSTR_OFFSETS
	.align		4
.L_3663:
        /*00e0*/ 	.byte	0x04, 0x28
        /*00e2*/ 	.short	(.L_3665 - .L_3664)


	//   ....[0]....
.L_3664:
        /*00e4*/ 	.word	0x00002320


	//   ....[1]....
        /*00e8*/ 	.word	0x00002340


	//   ....[2]....
        /*00ec*/ 	.word	0x00002380


	//   ....[3]....
        /*00f0*/ 	.word	0x00002390


	//   ....[4]....
        /*00f4*/ 	.word	0x000023d0


	//   ....[5]....
        /*00f8*/ 	.word	0x000023e0


	//   ....[6]....
        /*00fc*/ 	.word	0x00002410


	//   ....[7]....
        /*0100*/ 	.word	0x00002420


	//   ....[8]....
        /*0104*/ 	.word	0x00002450


	//   ....[9]....
        /*0108*/ 	.word	0x00002460


	//----- nvinfo : EIATTR_VRC_CTA_INIT_COUNT
	.align		4
.L_3665:
        /*010c*/ 	.byte	0x02, 0x4a
	.zero		1
	.zero		1


	//----- nvinfo : EIATTR_EXIT_INSTR_OFFSETS
	.align		4
        /*0110*/ 	.byte	0x04, 0x1c
        /*0112*/ 	.short	(.L_3667 - .L_3666)


	//   ....[0]....
.L_3666:
        /*0114*/ 	.word	0x0000ca10


	//   ....[1]....
        /*0118*/ 	.word	0x0000cae0


	//----- nvinfo : EIATTR_MAX_THREADS
	.align		4
.L_3667:
        /*011c*/ 	.byte	0x04, 0x05
        /*011e*/ 	.short	(.L_3669 - .L_3668)
.L_3668:
        /*0120*/ 	.word	0x00000100
        /*0124*/ 	.word	0x00000001
        /*0128*/ 	.word	0x00000001


	//----- nvinfo : EIATTR_CRS_STACK_SIZE
	.align		4
.L_3669:
        /*012c*/ 	.byte	0x04, 0x1e
        /*012e*/ 	.short	(.L_3671 - .L_3670)
.L_3670:
        /*0130*/ 	.word	0x00000000


	//----- nvinfo : EIATTR_CBANK_PARAM_SIZE
	.align		4
.L_3671:
        /*0134*/ 	.byte	0x03, 0x19
        /*0136*/ 	.short	0x0128


	//----- nvinfo : EIATTR_PARAM_CBANK
	.align		4
        /*0138*/ 	.byte	0x04, 0x0a
        /*013a*/ 	.short	(.L_3673 - .L_3672)
	.align		4
.L_3672:
        /*013c*/ 	.word	index@(.nv.constant0._ZN10layer_norm13ln_bwd_kernelINS_13Kernel_traitsI6__halfS2_fS2_fjLj8192ELj1ELj1ELj8ELj16ENS_18Kernel_traits_baseILj8192ES2_S2_fS2_fjLj256EEEEELb1ELb1ELb0ELb0EEEvNS_9BwdParamsE)
        /*0140*/ 	.short	0x0380
        /*0142*/ 	.short	0x0128


	//----- nvinfo : EIATTR_SW_WAR
	.align		4
.L_3673:
        /*0144*/ 	.byte	0x04, 0x36
        /*0146*/ 	.short	(.L_3675 - .L_3674)
.L_3674:
        /*0148*/ 	.word	0x00000008
.L_3675:


//--------------------- .nv.info._ZN10layer_norm13ln_bwd_kernelINS_13Kernel_traitsI6__halfS2_fS2_fjLj8192ELj1ELj1ELj8ELj16ENS_18Kernel_traits_baseILj8192ES2_S2_fS2_fjLj256EEEEELb1ELb1ELb0ELb1EEEvNS_9BwdParamsE --------------------------
	.section	.nv.info._ZN10layer_norm13ln_bwd_kernelINS_13Kernel_traitsI6__halfS2_fS2_fjLj8192ELj1ELj1ELj8ELj16ENS_18Kernel_traits_baseILj8192ES2_S2_fS2_fjLj256EEEEELb1ELb1ELb0ELb1EEEvNS_9BwdParamsE,"",@"SHT_CUDA_INFO"
	.sectionflags	@""
	.align	4


	//----- nvinfo : EIATTR_CUDA_API_VERSION
	.align		4
        /*0000*/ 	.byte	0x04, 0x37
        /*0002*/ 	.short	(.L_3677 - .L_3676)
.L_3676:
        /*0004*/ 	.word	0x00000082


	//----- nvinfo : EIATTR_KPARAM_INFO
	.align		4
.L_3677:
        /*0008*/ 	.byte	0x04, 0x17
        /*000a*/ 	.short	(.L_3679 - .L_3678)
.L_3678:
        /*000c*/ 	.word	0x00000000
        /*0010*/ 	.short	0x0000
        /*0012*/ 	.short	0x0000
        /*0014*/ 	.byte	0x00, 0xf0, 0xa1, 0x04


	//----- nvinfo : EIATTR_SPARSE_MMA_MASK
	.align		4
.L_3679:
        /*0018*/ 	.byte	0x03, 0x50
        /*001a*/ 	.short	0x0000


	//----- nvinfo : EIATTR_MAXREG_COUNT
	.align		4
        /*001c*/ 	.byte	0x03, 0x1b
        /*001e*/ 	.short	0x00ff


	//----- nvinfo : EIATTR_NUM_BARRIERS
	.align		4
        /*0020*/ 	.byte	0x02, 0x4c
        /*0022*/ 	.byte	0x01
	.zero		1


	//----- nvinfo : EIATTR_ANNOTATIONS
	.align		4
        /*0024*/ 	.byte	0x04, 0x55
        /*0026*/ 	.short	(.L_3681 - .L_3680)


	//   ....[0]....
.L_3680:
        /* <DEDUP_REMOVED lines=20> */


	//----- nvinfo : EIATTR_MERCURY_ISA_VERSION
	.align		4
.L_3681:
        /*0158*/ 	.byte	0x03, 0x5f
        /*015a*/ 	.short	0x0101


	//----- nvinfo : EIATTR_COOP_GROUP_MASK_REGIDS
	.align		4
        /*015c*/ 	.byte	0x04, 0x29
        /*015e*/ 	.short	(.L_3683 - .L_3682)


	//   ....[0]....
.L_3682:
        /*0160*/ 	.word	0xffffffff


	//   ....[1]....
        /*0164*/ 	.word	0xffffffff


	//   ....[2]....
        /*0168*/ 	.word	0xffffffff


	//   ....[3]....
        /*016c*/ 	.word	0xffffffff


	//   ....[4]....
        /*0170*/ 	.word	0xffffffff


	//   ....[5]....
        /*0174*/ 	.word	0xffffffff


	//   ....[6]....
        /*0178*/ 	.word	0xffffffff


	//   ....[7]....
        /*017c*/ 	.word	0xffffffff


	//   ....[8]....
        /*0180*/ 	.word	0xffffffff


	//   ....[9]....
        /*0184*/ 	.word	0xffffffff


	//----- nvinfo : EIATTR_COOP_GROUP_INSTR_OFFSETS
	.align		4
.L_3683:
        /*0188*/ 	.byte	0x04, 0x28
        /*018a*/ 	.short	(.L_3685 - .L_3684)


	//   ....[0]....
.L_3684:
        /*018c*/ 	.word	0x00001e80


	//   ....[1]....
        /*0190*/ 	.word	0x00001ef0


	//   ....[2]....
        /*0194*/ 	.word	0x00001f10


	//   ....[3]....
        /*0198*/ 	.word	0x00001f30


	//   ....[4]....
        /*019c*/ 	.word	0x00001f50


	//   ....[5]....
        /*01a0*/ 	.word	0x00001f70


	//   ....[6]....
        /*01a4*/ 	.word	0x00001f90


	//   ....[7]....
        /*01a8*/ 	.word	0x00001fb0


	//   ....[8]....
        /*01ac*/ 	.word	0x00001fd0


	//   ....[9]....
        /*01b0*/ 	.word	0x00002010


	//----- nvinfo : EIATTR_VRC_CTA_INIT_COUNT
	.align		4
.L_3685:
        /*01b4*/ 	.byte	0x02, 0x4a
	.zero		1
	.zero		1


	//----- nvinfo : EIATTR_EXIT_INSTR_OFFSETS
	.align		4
        /*01b8*/ 	.byte	0x04, 0x1c
        /*01ba*/ 	.short	(.L_3687 - .L_3686)


	//   ....[0]....
.L_3686:
        /*01bc*/ 	.word	0x0000a1d0


	//----- nvinfo : EIATTR_MAX_THREADS
	.align		4
.L_3687:
        /*01c0*/ 	.byte	0x04, 0x05
        /*01c2*/ 	.short	(.L_3689 - .L_3688)
.L_3688:
        /*01c4*/ 	.word	0x00000100
        /*01c8*/ 	.word	0x00000001
        /*01cc*/ 	.word	0x00000001


	//----- nvinfo : EIATTR_CBANK_PARAM_SIZE
	.align		4
.L_3689:
        /*01d0*/ 	.byte	0x03, 0x19
        /*01d2*/ 	.short	0x0128


	//----- nvinfo : EIATTR_PARAM_CBANK
	.align		4
        /*01d4*/ 	.byte	0x04, 0x0a
        /*01d6*/ 	.short	(.L_3691 - .L_3690)
	.align		4
.L_3690:
        /*01d8*/ 	.word	index@(.nv.constant0._ZN10layer_norm13ln_bwd_kernelINS_13Kernel_traitsI6__halfS2_fS2_fjLj8192ELj1ELj1ELj8ELj16ENS_18Kernel_traits_baseILj8192ES2_S2_fS2_fjLj256EEEEELb1ELb1ELb0ELb1EEEvNS_9BwdParamsE)
        /*01dc*/ 	.short	0x0380
        /*01de*/ 	.short	0x0128


	//----- nvinfo : EIATTR_SW_WAR
	.align		4
.L_3691:
        /*01e0*/ 	.byte	0x04, 0x36
        /*01e2*/ 	.short	(.L_3693 - .L_3692)
.L_3692:
        /*01e4*/ 	.word	0x00000008
.L_3693:


//--------------------- .nv.info._ZN10layer_norm22ln_bwd_finalize_kernelINS_22Kernel_traits_finalizeILj8192E6__halfS2_fS2_fjLb1ELj1024ELj4ENS_18Kernel_traits_baseILj8192ES2_S2_fS2_fjLj1024EEEEELb1ELb0EEEvNS_9BwdParamsE --------------------------
	.section	.nv.info._ZN10layer_norm22ln_bwd_finalize_kernelINS_22Kernel_traits_finalizeILj8192E6__halfS2_fS2_fjLb1ELj1024ELj4ENS_18Kernel_traits_baseILj8192ES2_S2_fS2_fjLj1024EEEEELb1ELb0EEEvNS_9BwdParamsE,"",@"SHT_CUDA_INFO"
	.sectionflags	@""
	.align	4


	//----- nvinfo : EIATTR_CUDA_API_VERSION
	.align		4
        /*0000*/ 	.byte	0x04, 0x37
        /*0002*/ 	.short	(.L_3695 - .L_3694)
.L_3694:
        /*0004*/ 	.word	0x00000082


	//----- nvinfo : EIATTR_KPARAM_INFO
	.align		4
.L_3695:
        /*0008*/ 	.byte	0x04, 0x17
        /*000a*/ 	.short	(.L_3697 - .L_3696)
.L_3696:
        /*000c*/ 	.word	0x00000000
        /*0010*/ 	.short	0x0000
        /*0012*/ 	.short	0x0000
        /*0014*/ 	.byte	0x00, 0xf0, 0xa1, 0x04


	//----- nvinfo : EIATTR_SPARSE_MMA_MASK
	.align		4
.L_3697:
        /*0018*/ 	.byte	0x03, 0x50
        /*001a*/ 	.short	0x0000


	//----- nvinfo : EIATTR_MAXREG_COUNT
	.align		4
        /*001c*/ 	.byte	0x03, 0x1b
        /*001e*/ 	.short	0x0040


	//----- nvinfo : EIATTR_NUM_BARRIERS
	.align		4
        /*0020*/ 	.byte	0x02, 0x4c
        /*0022*/ 	.byte	0x01
	.zero		1


	//----- nvinfo : EIATTR_MERCURY_ISA_VERSION
	.align		4
        /*0024*/ 	.byte	0x03, 0x5f
        /*0026*/ 	.short	0x0101


	//----- nvinfo : EIATTR_COOP_GROUP_MASK_REGIDS
	.align		4
        /*0028*/ 	.byte	0x04, 0x29
        /*002a*/ 	.short	(.L_3699 - .L_3698)


	//   ....[0]....
.L_3698:
        /*002c*/ 	.word	0xffffffff


	//   ....[1]....
        /*0030*/ 	.word	0xffffffff


	//   ....[2]....
        /*0034*/ 	.word	0xffffffff


	//   ....[3]....
        /*0038*/ 	.word	0xffffffff


	//   ....[4]....
        /*003c*/ 	.word	0xffffffff


	//   ....[5]....
        /*0040*/ 	.word	0xffffffff


	//   ....[6]....
        /*0044*/ 	.word	0xffffffff


	//   ....[7]....
        /*0048*/ 	.word	0xffffffff


	//   ....[8]....
        /*004c*/ 	.word	0xffffffff


	//   ....[9]....
        /*0050*/ 	.word	0xffffffff


	//   ....[10]....
        /*0054*/ 	.word	0xffffffff


	//   ....[11]....
        /*0058*/ 	.word	0xffffffff


	//   ....[12]....
        /*005c*/ 	.word	0xffffffff


	//   ....[13]....
        /*0060*/ 	.word	0xffffffff


	//   ....[14]....
        /*0064*/ 	.word	0xffffffff


	//----- nvinfo : EIATTR_COOP_GROUP_INSTR_OFFSETS
	.align		4
.L_3699:
        /*0068*/ 	.byte	0x04, 0x28
        /*006a*/ 	.short	(.L_3701 - .L_3700)


	//   ....[0]....
.L_3700:
        /*006c*/ 	.word	0x00001030


	//   ....[1]....
        /*0070*/ 	.word	0x00001040


	//   ....[2]....
        /*0074*/ 	.word	0x00001050


	//   ....[3]....
        /*0078*/ 	.word	0x00001080


	//   ....[4]....
        /*007c*/ 	.word	0x000010a0


	//   ....[5]....
        /*0080*/ 	.word	0x000010b0


	//   ....[6]....
        /*0084*/ 	.word	0x000010f0


	//   ....[7]....
        /*0088*/ 	.word	0x00001100


	//   ....[8]....
        /*008c*/ 	.word	0x00001110


	//   ....[9]....
        /*0090*/ 	.word	0x00001140


	//   ....[10]....
        /*0094*/ 	.word	0x00001170


	//   ....[11]....
        /*0098*/ 	.word	0x00001190


	//   ....[12]....
        /*009c*/ 	.word	0x000011c0


	//   ....[13]....
        /*00a0*/ 	.word	0x000011f0


	//   ....[14]....
        /*00a4*/ 	.word	0x00001220


	//----- nvinfo : EIATTR_VRC_CTA_INIT_COUNT
	.align		4
.L_3701:
        /*00a8*/ 	.byte	0x02, 0x4a
	.zero		1
	.zero		1


	//----- nvinfo : EIATTR_EXIT_INSTR_OFFSETS
	.align		4
        /*00ac*/ 	.byte	0x04, 0x1c
        /*00ae*/ 	.short	(.L_3703 - .L_3702)


	//   ....[0]....
.L_3702:
        /*00b0*/ 	.word	0x00000060


	//   ....[1]....
        /*00b4*/ 	.word	0x000012a0


	//   ....[2]....
        /*00b8*/ 	.word	0x000012d0


	//   ....[3]....
        /*00bc*/ 	.word	0x000013e0


	//----- nvinfo : EIATTR_MAX_THREADS
	.align		4
.L_3703:
        /*00c0*/ 	.byte	0x04, 0x05
        /*00c2*/ 	.short	(.L_3705 - .L_3704)
.L_3704:
        /*00c4*/ 	.word	0x00000400
        /*00c8*/ 	.word	0x00000001
        /*00cc*/ 	.word	0x00000001


	//----- nvinfo : EIATTR_CRS_STACK_SIZE
	.align		4
.L_3705:
        /*00d0*/ 	.byte	0x04, 0x1e
        /*00d2*/ 	.short	(.L_3707 - .L_3706)
.L_3706:
        /*00d4*/ 	.word	0x00000000


	//----- nvinfo : EIATTR_CBANK_PARAM_SIZE
	.align		4
.L_3707:
        /*00d8*/ 	.byte	0x03, 0x19
        /*00da*/ 	.short	0x0128


	//----- nvinfo : EIATTR_PARAM_CBANK
	.align		4
        /*00dc*/ 	.byte	0x04, 0x0a
        /*00de*/ 	.short	(.L_3709 - .L_3708)
	.align		4
.L_3708:
        /*00e0*/ 	.word	index@(.nv.constant0._ZN10layer_norm22ln_bwd_finalize_kernelINS_22Kernel_traits_finalizeILj8192E6__halfS2_fS2_fjLb1ELj1024ELj4ENS_18Kernel_traits_baseILj8192ES2_S2_fS2_fjLj1024EEEEELb1ELb0EEEvNS_9BwdParamsE)
        /*00e4*/ 	.short	0x0380
        /*00e6*/ 	.short	0x0128


	//----- nvinfo : EIATTR_SW_WAR
	.align		4
.L_3709:
        /*00e8*/ 	.byte	0x04, 0x36
        /*00ea*/ 	.short	(.L_3711 - .L_3710)
.L_3710:
        /*00ec*/ 	.word	0x00000008
.L_3711:


//--------------------- .nv.info._ZN10layer_norm13ln_bwd_kernelINS_13Kernel_traitsI6__halfS2_fS2_fjLj8192ELj1ELj1ELj8ELj16ENS_18Kernel_traits_baseILj8192ES2_S2_fS2_fjLj256EEEEELb1ELb1ELb1ELb0EEEvNS_9BwdParamsE --------------------------
	.section	.nv.info._ZN10layer_norm13ln_bwd_kernelINS_13Kernel_traitsI6__halfS2_fS2_fjLj8192ELj1ELj1ELj8ELj16ENS_18Kernel_traits_baseILj8192ES2_S2_fS2_fjLj256EEEEELb1ELb1ELb1ELb0EEEvNS_9BwdParamsE,"",@"SHT_CUDA_INFO"
	.sectionflags	@""
	.align	4


	//----- nvinfo : EIATTR_CUDA_API_VERSION
	.align		4
        /*0000*/ 	.byte	0x04, 0x37
        /*0002*/ 	.short	(.L_3713 - .L_3712)
.L_3712:
        /*0004*/ 	.word	0x00000082


	//----- nvinfo : EIATTR_KPARAM_INFO
	.align		4
.L_3713:
        /*0008*/ 	.byte	0x04, 0x17
        /*000a*/ 	.short	(.L_3715 - .L_3714)
.L_3714:
        /*000c*/ 	.word	0x00000000
        /*0010*/ 	.short	0x0000
        /*0012*/ 	.short	0x0000
        /*0014*/ 	.byte	0x00, 0xf0, 0xa1, 0x04


	//----- nvinfo : EIATTR_SPARSE_MMA_MASK
	.align		4
.L_3715:
        /*0018*/ 	.byte	0x03, 0x50
        /*001a*/ 	.short	0x0000


	//----- nvinfo : EIATTR_MAXREG_COUNT
	.align		4
        /*001c*/ 	.byte	0x03, 0x1b
        /*001e*/ 	.short	0x00ff


	//----- nvinfo : EIATTR_NUM_BARRIERS
	.align		4
        /*0020*/ 	.byte	0x02, 0x4c
        /*0022*/ 	.byte	0x01
	.zero		1


	//----- nvinfo : EIATTR_ANNOTATIONS
	.align		4
        /*0024*/ 	.byte	0x04, 0x55
        /*0026*/ 	.short	(.L_3717 - .L_3716)


	//   ....[0]....
.L_3716:
        /* <DEDUP_REMOVED lines=40> */


	//----- nvinfo : EIATTR_MERCURY_ISA_VERSION
	.align		4
.L_3717:
        /*0298*/ 	.byte	0x03, 0x5f
        /*029a*/ 	.short	0x0101


	//----- nvinfo : EIATTR_COOP_GROUP_MASK_REGIDS
	.align		4
        /*029c*/ 	.byte	0x04, 0x29
        /*029e*/ 	.short	(.L_3719 - .L_3718)


	//   ....[0]....
.L_3718:
        /*02a0*/ 	.word	0xffffffff


	//   ....[1]....
        /*02a4*/ 	.word	0xffffffff


	//   ....[2]....
        /*02a8*/ 	.word	0xffffffff


	//   ....[3]....
        /*02ac*/ 	.word	0xffffffff


	//   ....[4]....
        /*02b0*/ 	.word	0xffffffff


	//   ....[5]....
        /*02b4*/ 	.word	0xffffffff


	//   ....[6]....
        /*02b8*/ 	.word	0xffffffff


	//   ....[7]....
        /*02bc*/ 	.word	0xffffffff


	//   ....[8]....
        /*02c0*/ 	.word	0xffffffff


	//   ....[9]....
        /*02c4*/ 	.word	0xffffffff


	//----- nvinfo : EIATTR_COOP_GROUP_INSTR_OFFSETS
	.align		4
.L_3719:
        /*02c8*/ 	.byte	0x04, 0x28
        /*02ca*/ 	.short	(.L_3721 - .L_3720)


	//   ....[0]....
.L_3720:
        /*02cc*/ 	.word	0x00002af0


	//   ....[1]....
        /*02d0*/ 	.word	0x00002b10


	//   ....[2]....
        /*02d4*/ 	.word	0x00002b50


	//   ....[3]....
        /*02d8*/ 	.word	0x00002b80


	//   ....[4]....
        /*02dc*/ 	.word	0x00002ba0


	//   ....[5]....
        /*02e0*/ 	.word	0x00002bc0


	//   ....[6]....
        /*02e4*/ 	.word	0x00002be0


	//   ....[7]....
        /*02e8*/ 	.word	0x00002c00


	//   ....[8]....
        /*02ec*/ 	.word	0x00002c20


	//   ....[9]....
        /*02f0*/ 	.word	0x00002c40


	//----- nvinfo : EIATTR_VRC_CTA_INIT_COUNT
	.align		4
.L_3721:
        /*02f4*/ 	.byte	0x02, 0x4a
	.zero		1
	.zero		1


	//----- nvinfo : EIATTR_EXIT_INSTR_OFFSETS
	.align		4
        /*02f8*/ 	.byte	0x04, 0x1c
        /*02fa*/ 	.short	(.L_3723 - .L_3722)


	//   ....[0]....
.L_3722:
        /*02fc*/ 	.word	0x00012510


	//   ....[1]....
        /*0300*/ 	.word	0x000125e0


	//----- nvinfo : EIATTR_MAX_THREADS
	.align		4
.L_3723:
        /*0304*/ 	.byte	0x04, 0x05
        /*0306*/ 	.short	(.L_3725 - .L_3724)
.L_3724:
        /*0308*/ 	.word	0x00000100
        /*030c*/ 	.word	0x00000001
        /*0310*/ 	.word	0x00000001


	//----- nvinfo : EIATTR_CRS_STACK_SIZE
	.align		4
.L_3725:
        /*0314*/ 	.byte	0x04, 0x1e
        /*0316*/ 	.short	(.L_3727 - .L_3726)
.L_3726:
        /*0318*/ 	.word	0x00000000


	//----- nvinfo : EIATTR_CBANK_PARAM_SIZE
	.align		4
.L_3727:
        /*031c*/ 	.byte	0x03, 0x19
        /*031e*/ 	.short	0x0128


	//----- nvinfo : EIATTR_PARAM_CBANK
	.align		4
        /*0320*/ 	.byte	0x04, 0x0a
        /*0322*/ 	.short	(.L_3729 - .L_3728)
	.align		4
.L_3728:
        /*0324*/ 	.word	index@(.nv.constant0._ZN10layer_norm13ln_bwd_kernelINS_13Kernel_traitsI6__halfS2_fS2_fjLj8192ELj1ELj1ELj8ELj16ENS_18Kernel_traits_baseILj8192ES2_S2_fS2_fjLj256EEEEELb1ELb1ELb1ELb0EEEvNS_9BwdParamsE)
        /*0328*/ 	.short	0x0380
        /*032a*/ 	.short	0x0128


	//----- nvinfo : EIATTR_SW_WAR
	.align		4
.L_3729:
        /*032c*/ 	.byte	0x04, 0x36
        /*032e*/ 	.short	(.L_3731 - .L_3730)
.L_3730:
        /*0330*/ 	.word	0x00000008
.L_3731:


//--------------------- .nv.info._ZN10layer_norm22ln_bwd_finalize_kernelINS_22Kernel_traits_finalizeILj8192E6__halfS2_fS2_fjLb1ELj1024ELj4ENS_18Kernel_traits_baseILj8192ES2_S2_fS2_fjLj1024EEEEELb1ELb1EEEvNS_9BwdParamsE --------------------------
	.section	.nv.info._ZN10layer_norm22ln_bwd_finalize_kernelINS_22Kernel_traits_finalizeILj8192E6__halfS2_fS2_fjLb1ELj1024ELj4ENS_18Kernel_traits_baseILj8192ES2_S2_fS2_fjLj1024EEEEELb1ELb1EEEvNS_9BwdParamsE,"",@"SHT_CUDA_INFO"
	.sectionflags	@""
	.align	4


	//----- nvinfo : EIATTR_CUDA_API_VERSION
	.align		4
        /*0000*/ 	.byte	0x04, 0x37
        /*0002*/ 	.short	(.L_3733 - .L_3732)
.L_3732:
        /*0004*/ 	.word	0x00000082


	//----- nvinfo : EIATTR_KPARAM_INFO
	.align		4
.L_3733:
        /*0008*/ 	.byte	0x04, 0x17
        /*000a*/ 	.short	(.L_3735 - .L_3734)
.L_3734:
        /*000c*/ 	.word	0x00000000
        /*0010*/ 	.short	0x0000
        /*0012*/ 	.short	0x0000
        /*0014*/ 	.byte	0x00, 0xf0, 0xa1, 0x04


	//----- nvinfo : EIATTR_SPARSE_MMA_MASK
	.align		4
.L_3735:
        /*0018*/ 	.byte	0x03, 0x50
        /*001a*/ 	.short	0x0000


	//----- nvinfo : EIATTR_MAXREG_COUNT
	.align		4
        /*001c*/ 	.byte	0x03, 0x1b
        /*001e*/ 	.short	0x0040


	//----- nvinfo : EIATTR_NUM_BARRIERS
	.align		4
        /*0020*/ 	.byte	0x02, 0x4c
        /*0022*/ 	.byte	0x01
	.zero		1


	//----- nvinfo : EIATTR_MERCURY_ISA_VERSION
	.align		4
        /*0024*/ 	.byte	0x03, 0x5f
        /*0026*/ 	.short	0x0101


	//----- nvinfo : EIATTR_COOP_GROUP_MASK_REGIDS
	.align		4
        /*0028*/ 	.byte	0x04, 0x29
        /*002a*/ 	.short	(.L_3737 - .L_3736)


	//   ....[0]....
.L_3736:
        /*002c*/ 	.word	0xffffffff


	//   ....[1]....
        /*0030*/ 	.word	0xffffffff


	//   ....[2]....
        /*0034*/ 	.word	0xffffffff


	//   ....[3]....
        /*0038*/ 	.word	0xffffffff


	//   ....[4]....
        /*003c*/ 	.word	0xffffffff


	//   ....[5]....
        /*0040*/ 	.word	0xffffffff


	//   ....[6]....
        /*0044*/ 	.word	0xffffffff


	//   ....[7]....
        /*0048*/ 	.word	0xffffffff


	//   ....[8]....
        /*004c*/ 	.word	0xffffffff


	//   ....[9]....
        /*0050*/ 	.word	0xffffffff


	//   ....[10]....
        /*0054*/ 	.word	0xffffffff


	//   ....[11]....
        /*0058*/ 	.word	0xffffffff


	//   ....[12]....
        /*005c*/ 	.word	0xffffffff


	//   ....[13]....
        /*0060*/ 	.word	0xffffffff


	//   ....[14]....
        /*0064*/ 	.word	0xffffffff


	//----- nvinfo : EIATTR_COOP_GROUP_INSTR_OFFSETS
	.align		4
.L_3737:
        /*0068*/ 	.byte	0x04, 0x28
        /*006a*/ 	.short	(.L_3739 - .L_3738)


	//   ....[0]....
.L_3738:
        /*006c*/ 	.word	0x00001060


	//   ....[1]....
        /*0070*/ 	.word	0x00001070


	//   ....[2]....
        /*0074*/ 	.word	0x00001080


	//   ....[3]....
        /*0078*/ 	.word	0x000010b0


	//   ....[4]....
        /*007c*/ 	.word	0x000010d0


	//   ....[5]....
        /*0080*/ 	.word	0x000010e0


	//   ....[6]....
        /*0084*/ 	.word	0x00001120


	//   ....[7]....
        /*0088*/ 	.word	0x00001140


	//   ....[8]....
        /*008c*/ 	.word	0x00001150


	//   ....[9]....
        /*0090*/ 	.word	0x00001180


	//   ....[10]....
        /*0094*/ 	.word	0x000011a0


	//   ....[11]....
        /*0098*/ 	.word	0x000011b0


	//   ....[12]....
        /*009c*/ 	.word	0x000011f0


	//   ....[13]....
        /*00a0*/ 	.word	0x00001200


	//   ....[14]....
        /*00a4*/ 	.word	0x00001210


	//----- nvinfo : EIATTR_VRC_CTA_INIT_COUNT
	.align		4
.L_3739:
        /*00a8*/ 	.byte	0x02, 0x4a
	.zero		1
	.zero		1


	//----- nvinfo : EIATTR_EXIT_INSTR_OFFSETS
	.align		4
        /*00ac*/ 	.byte	0x04, 0x1c
        /*00ae*/ 	.short	(.L_3741 - .L_3740)


	//   ....[0]....
.L_3740:
        /*00b0*/ 	.word	0x00000060


	//   ....[1]....
        /*00b4*/ 	.word	0x00001290


	//   ....[2]....
        /*00b8*/ 	.word	0x000013d0


	//----- nvinfo : EIATTR_MAX_THREADS
	.align		4
.L_3741:
        /*00bc*/ 	.byte	0x04, 0x05
        /*00be*/ 	.short	(.L_3743 - .L_3742)
.L_3742:
        /*00c0*/ 	.word	0x00000400
        /*00c4*/ 	.word	0x00000001
        /*00c8*/ 	.word	0x00000001


	//----- nvinfo : EIATTR_CRS_STACK_SIZE
	.align		4
.L_3743:
        /*00cc*/ 	.byte	0x04, 0x1e
        /*00ce*/ 	.short	(.L_3745 - .L_3744)
.L_3744:
        /*00d0*/ 	.word	0x00000000


	//----- nvinfo : EIATTR_CBANK_PARAM_SIZE
	.align		4
.L_3745:
        /*00d4*/ 	.byte	0x03, 0x19
        /*00d6*/ 	.short	0x0128


	//----- nvinfo : EIATTR_PARAM_CBANK
	.align		4
        /*00d8*/ 	.byte	0x04, 0x0a
        /*00da*/ 	.short	(.L_3747 - .L_3746)
	.align		4
.L_3746:
        /*00dc*/ 	.word	index@(.nv.constant0._ZN10layer_norm22ln_bwd_finalize_kernelINS_22Kernel_traits_finalizeILj8192E6__halfS2_fS2_fjLb1ELj1024ELj4ENS_18Kernel_traits_baseILj8192ES2_S2_fS2_fjLj1024EEEEELb1ELb1EEEvNS_9BwdParamsE)
        /*00e0*/ 	.short	0x0380
        /*00e2*/ 	.short	0x0128


	//----- nvinfo : EIATTR_SW_WAR
	.align		4
.L_3747:
        /*00e4*/ 	.byte	0x04, 0x36
        /*00e6*/ 	.short	(.L_3749 - .L_3748)
.L_3748:
        /*00e8*/ 	.word	0x00000008
.L_3749:


//--------------------- .nv.info._ZN10layer_norm13ln_bwd_kernelINS_13Kernel_traitsI6__halfS2_fS2_fjLj8192ELj1ELj1ELj8ELj16ENS_18Kernel_traits_baseILj8192ES2_S2_fS2_fjLj256EEEEELb1ELb1ELb1ELb1EEEvNS_9BwdParamsE --------------------------
	.section	.nv.info._ZN10layer_norm13ln_bwd_kernelINS_13Kernel_traitsI6__halfS2_fS2_fjLj8192ELj1ELj1ELj8ELj16ENS_18Kernel_traits_baseILj8192ES2_S2_fS2_fjLj256EEEEELb1ELb1ELb1ELb1EEEvNS_9BwdParamsE,"",@"SHT_CUDA_INFO"
	.sectionflags	@""
	.align	4


	//----- nvinfo : EIATTR_CUDA_API_VERSION
	.align		4
        /*0000*/ 	.byte	0x04, 0x37
        /*0002*/ 	.short	(.L_3751 - .L_3750)
.L_3750:
        /*0004*/ 	.word	0x00000082


	//----- nvinfo : EIATTR_KPARAM_INFO
	.align		4
.L_3751:
        /*0008*/ 	.byte	0x04, 0x17
        /*000a*/ 	.short	(.L_3753 - .L_3752)
.L_3752:
        /*000c*/ 	.word	0x00000000
        /*0010*/ 	.short	0x0000
        /*0012*/ 	.short	0x0000
        /*0014*/ 	.byte	0x00, 0xf0, 0xa1, 0x04


	//----- nvinfo : EIATTR_SPARSE_MMA_MASK
	.align		4
.L_3753:
        /*0018*/ 	.byte	0x03, 0x50
        /*001a*/ 	.short	0x0000


	//----- nvinfo : EIATTR_MAXREG_COUNT
	.align		4
        /*001c*/ 	.byte	0x03, 0x1b
        /*001e*/ 	.short	0x00ff


	//----- nvinfo : EIATTR_NUM_BARRIERS
	.align		4
        /*0020*/ 	.byte	0x02, 0x4c
        /*0022*/ 	.byte	0x01
	.zero		1


	//----- nvinfo : EIATTR_ANNOTATIONS
	.align		4
        /*0024*/ 	.byte	0x04, 0x55
        /*0026*/ 	.short	(.L_3755 - .L_3754)


	//   ....[0]....
.L_3754:
        /*0028*/ 	.word	0x00000001
        /*002c*/ 	.byte	0x20, 0x23, 0x00, 0x00, 0x01, 0x00, 0x00, 0x00, 0xb0, 0x23, 0x00, 0x00, 0x01, 0x00, 0x00, 0x00
        /*003c*/ 	.byte	0x90, 0x25, 0x00, 0x00, 0x01, 0x00, 0x00, 0x00, 0xd0, 0x25, 0x00, 0x00, 0x01, 0x00, 0x00, 0x00
        /*004c*/ 	.byte	0xc0, 0x27, 0x00, 0x00, 0x01, 0x00, 0x00, 0x00, 0xe0, 0x27, 0x00, 0x00, 0x01, 0x00, 0x00, 0x00
        /*005c*/ 	.byte	0x50, 0x29, 0x00, 0x00, 0x01, 0x00, 0x00, 0x00, 0xd0, 0x61, 0x00, 0x00


	//----- nvinfo : EIATTR_MERCURY_ISA_VERSION
	.align		4
.L_3755:
        /*0068*/ 	.byte	0x03, 0x5f
        /*006a*/ 	.short	0x0101


	//----- nvinfo : EIATTR_COOP_GROUP_MASK_REGIDS
	.align		4
        /*006c*/ 	.byte	0x04, 0x29
        /*006e*/ 	.short	(.L_3757 - .L_3756)


	//   ....[0]....
.L_3756:
        /*0070*/ 	.word	0xffffffff


	//   ....[1]....
        /*0074*/ 	.word	0xffffffff


	//   ....[2]....
        /*0078*/ 	.word	0xffffffff


	//   ....[3]....
        /*007c*/ 	.word	0xffffffff


	//   ....[4]....
        /*0080*/ 	.word	0xffffffff


	//   ....[5]....
        /*0084*/ 	.word	0xffffffff


	//   ....[6]....
        /*0088*/ 	.word	0xffffffff


	//   ....[7]....
        /*008c*/ 	.word	0xffffffff


	//   ....[8]....
        /*0090*/ 	.word	0xffffffff


	//   ....[9]....
        /*0094*/ 	.word	0xffffffff


	//----- nvinfo : EIATTR_COOP_GROUP_INSTR_OFFSETS
	.align		4
.L_3757:
        /*0098*/ 	.byte	0x04, 0x28
        /*009a*/ 	.short	(.L_3759 - .L_3758)


	//   ....[0]....
.L_3758:
        /*009c*/ 	.word	0x00002330


	//   ....[1]....
        /*00a0*/ 	.word	0x00002340


	//   ....[2]....
        /*00a4*/ 	.word	0x00002380


	//   ....[3]....
        /*00a8*/ 	.word	0x00002390


	//   ....[4]....
        /*00ac*/ 	.word	0x000023e0


	//   ....[5]....
        /*00b0*/ 	.word	0x000023f0


	//   ....[6]....
        /*00b4*/ 	.word	0x00002420


	//   ....[7]....
        /*00b8*/ 	.word	0x00002430


	//   ....[8]....
        /*00bc*/ 	.word	0x00002460


	//   ....[9]....
        /*00c0*/ 	.word	0x00002470


	//----- nvinfo : EIATTR_VRC_CTA_INIT_COUNT
	.align		4
.L_3759:
        /*00c4*/ 	.byte	0x02, 0x4a
	.zero		1
	.zero		1


	//----- nvinfo : EIATTR_EXIT_INSTR_OFFSETS
	.align		4
        /*00c8*/ 	.byte	0x04, 0x1c
        /*00ca*/ 	.short	(.L_3761 - .L_3760)


	//   ....[0]....
.L_3760:
        /*00cc*/ 	.word	0x00010fa0


	//----- nvinfo : EIATTR_MAX_THREADS
	.align		4
.L_3761:
        /*00d0*/ 	.byte	0x04, 0x05
        /*00d2*/ 	.short	(.L_3763 - .L_3762)
.L_3762:
        /*00d4*/ 	.word	0x00000100
        /*00d8*/ 	.word	0x00000001
        /*00dc*/ 	.word	0x00000001


	//----- nvinfo : EIATTR_CRS_STACK_SIZE
	.align		4
.L_3763:
        /*00e0*/ 	.byte	0x04, 0x1e
        /*00e2*/ 	.short	(.L_3765 - .L_3764)
.L_3764:
        /*00e4*/ 	.word	0x00000000


	//----- nvinfo : EIATTR_CBANK_PARAM_SIZE
	.align		4
.L_3765:
        /*00e8*/ 	.byte	0x03, 0x19
        /*00ea*/ 	.short	0x0128


	//----- nvinfo : EIATTR_PARAM_CBANK
	.align		4
        /*00ec*/ 	.byte	0x04, 0x0a
        /*00ee*/ 	.short	(.L_3767 - .L_3766)
	.align		4
.L_3766:
        /*00f0*/ 	.word	index@(.nv.constant0._ZN10layer_norm13ln_bwd_kernelINS_13Kernel_traitsI6__halfS2_fS2_fjLj8192ELj1ELj1ELj8ELj16ENS_18Kernel_traits_baseILj8192ES2_S2_fS2_fjLj256EEEEELb1ELb1ELb1ELb1EEEvNS_9BwdParamsE)
        /*00f4*/ 	.short	0x0380
        /*00f6*/ 	.short	0x0128


	//----- nvinfo : EIATTR_SW_WAR
	.align		4
.L_3767:
        /*00f8*/ 	.byte	0x04, 0x36
        /*00fa*/ 	.short	(.L_3769 - .L_3768)
.L_3768:
        /*00fc*/ 	.word	0x00000008
.L_3769:


//--------------------- .nv.info._ZN10layer_norm13ln_bwd_kernelINS_13Kernel_traitsIf6__halffS2_fjLj8192ELj1ELj1ELj8ELj16ENS_18Kernel_traits_baseILj8192EfS2_fS2_fjLj256EEEEELb0ELb0ELb0ELb0EEEvNS_9BwdParamsE --------------------------
	.section	.nv.info._ZN10layer_norm13ln_bwd_kernelINS_13Kernel_traitsIf6__halffS2_fjLj8192ELj1ELj1ELj8ELj16ENS_18Kernel_traits_baseILj8192EfS2_fS2_fjLj256EEEEELb0ELb0ELb0ELb0EEEvNS_9BwdParamsE,"",@"SHT_CUDA_INFO"
	.sectionflags	@""
	.align	4


	//----- nvinfo : EIATTR_CUDA_API_VERSION
	.align		4
        /*0000*/ 	.byte	0x04, 0x37
        /*0002*/ 	.short	(.L_3771 - .L_3770)
.L_3770:
        /*0004*/ 	.word	0x00000082


	//----- nvinfo : EIATTR_KPARAM_INFO
	.align		4
.L_3771:
        /*0008*/ 	.byte	0x04, 0x17
        /*000a*/ 	.short	(.L_3773 - .L_3772)
.L_3772:
        /*000c*/ 	.word	0x00000000
        /*0010*/ 	.short	0x0000
        /*0012*/ 	.short	0x0000
        /*0014*/ 	.byte	0x00, 0xf0, 0xa1, 0x04


	//----- nvinfo : EIATTR_SPARSE_MMA_MASK
	.align		4
.L_3773:
        /*0018*/ 	.byte	0x03, 0x50
        /*001a*/ 	.short	0x0000


	//----- nvinfo : EIATTR_MAXREG_COUNT
	.align		4
        /*001c*/ 	.byte	0x03, 0x1b
        /*001e*/ 	.short	0x00ff


	//----- nvinfo : EIATTR_NUM_BARRIERS
	.align		4
        /*0020*/ 	.byte	0x02, 0x4c
        /*0022*/ 	.byte	0x01
	.zero		1


	//----- nvinfo : EIATTR_MERCURY_ISA_VERSION
	.align		4
        /*0024*/ 	.byte	0x03, 0x5f
        /*0026*/ 	.short	0x0101


	//----- nvinfo : EIATTR_COOP_GROUP_MASK_REGIDS
	.align		4
        /*0028*/ 	.byte	0x04, 0x29
        /*002a*/ 	.short	(.L_3775 - .L_3774)


	//   ....[0]....
.L_3774:
        /*002c*/ 	.word	0xffffffff


	//   ....[1]....
        /*0030*/ 	.word	0xffffffff


	//   ....[2]....
        /*0034*/ 	.word	0xffffffff


	//   ....[3]....
        /*0038*/ 	.word	0xffffffff


	//   ....[4]....
        /*003c*/ 	.word	0xffffffff


	//   ....[5]....
        /*0040*/ 	.word	0xffffffff


	//   ....[6]....
        /*0044*/ 	.word	0xffffffff


	//   ....[7]....
        /*0048*/ 	.word	0xffffffff


	//   ....[8]....
        /*004c*/ 	.word	0xffffffff


	//   ....[9]....
        /*0050*/ 	.word	0xffffffff


	//----- nvinfo : EIATTR_COOP_GROUP_INSTR_OFFSETS
	.align		4
.L_3775:
        /*0054*/ 	.byte	0x04, 0x28
        /*0056*/ 	.short	(.L_3777 - .L_3776)


	//   ....[0]....
.L_3776:
        /*0058*/ 	.word	0x00001c80


	//   ....[1]....
        /*005c*/ 	.word	0x00001cb0


	//   ....[2]....
        /*0060*/ 	.word	0x00001ce0


	//   ....[3]....
        /*0064*/ 	.word	0x00001cf0


	//   ....[4]....
        /*0068*/ 	.word	0x00001d20


	//   ....[5]....
        /*006c*/ 	.word	0x00001d30


	//   ....[6]....
        /*0070*/ 	.word	0x00001d60


	//   ....[7]....
        /*0074*/ 	.word	0x00001d70


	//   ....[8]....
        /*0078*/ 	.word	0x00001da0


	//   ....[9]....
        /*007c*/ 	.word	0x00001db0


	//----- nvinfo : EIATTR_VRC_CTA_INIT_COUNT
	.align		4
.L_3777:
        /*0080*/ 	.byte	0x02, 0x4a
	.zero		1
	.zero		1


	//----- nvinfo : EIATTR_EXIT_INSTR_OFFSETS
	.align		4
        /*0084*/ 	.byte	0x04, 0x1c
        /*0086*/ 	.short	(.L_3779 - .L_3778)


	//   ....[0]....
.L_3778:
        /*0088*/ 	.word	0x00004e90


	//   ....[1]....
        /*008c*/ 	.word	0x00004f30


	//----- nvinfo : EIATTR_MAX_THREADS
	.align		4
.L_3779:
        /*0090*/ 	.byte	0x04, 0x05
        /*0092*/ 	.short	(.L_3781 - .L_3780)
.L_3780:
        /*0094*/ 	.word	0x00000100
        /*0098*/ 	.word	0x00000001
        /*009c*/ 	.word	0x00000001


	//----- nvinfo : EIATTR_CRS_STACK_SIZE
	.align		4
.L_3781:
        /*00a0*/ 	.byte	0x04, 0x1e
        /*00a2*/ 	.short	(.L_3783 - .L_3782)
.L_3782:
        /*00a4*/ 	.word	0x00000000


	//----- nvinfo : EIATTR_CBANK_PARAM_SIZE
	.align		4
.L_3783:
        /*00a8*/ 	.byte	0x03, 0x19
        /*00aa*/ 	.short	0x0128


	//----- nvinfo : EIATTR_PARAM_CBANK
	.align		4
        /*00ac*/ 	.byte	0x04, 0x0a
        /*00ae*/ 	.short	(.L_3785 - .L_3784)
	.align		4
.L_3784:
        /*00b0*/ 	.word	index@(.nv.constant0._ZN10layer_norm13ln_bwd_kernelINS_13Kernel_traitsIf6__halffS2_fjLj8192ELj1ELj1ELj8ELj16ENS_18Kernel_traits_baseILj8192EfS2_fS2_fjLj256EEEEELb0ELb0ELb0ELb0EEEvNS_9BwdParamsE)
        /*00b4*/ 	.short	0x0380
        /*00b6*/ 	.short	0x0128


	//----- nvinfo : EIATTR_SW_WAR
	.align		4
.L_3785:
        /*00b8*/ 	.byte	0x04, 0x36
        /*00ba*/ 	.short	(.L_3787 - .L_3786)
.L_3786:
        /*00bc*/ 	.word	0x00000008
.L_3787:


//--------------------- .nv.info._ZN10layer_norm13ln_bwd_kernelINS_13Kernel_traitsIf6__halffS2_fjLj8192ELj1ELj1ELj8ELj16ENS_18Kernel_traits_baseILj8192EfS2_fS2_fjLj256EEEEELb0ELb0ELb0ELb1EEEvNS_9BwdParamsE --------------------------
	.section	.nv.info._ZN10layer_norm13ln_bwd_kernelINS_13Kernel_traitsIf6__halffS2_fjLj8192ELj1ELj1ELj8ELj16ENS_18Kernel_traits_baseILj8192EfS2_fS2_fjLj256EEEEELb0ELb0ELb0ELb1EEEvNS_9BwdParamsE,"",@"SHT_CUDA_INFO"
	.sectionflags	@""
	.align	4


	//----- nvinfo : EIATTR_CUDA_API_VERSION
	.align		4
        /*0000*/ 	.byte	0x04, 0x37
        /*0002*/ 	.short	(.L_3789 - .L_3788)
.L_3788:
        /*0004*/ 	.word	0x00000082


	//----- nvinfo : EIATTR_KPARAM_INFO
	.align		4
.L_3789:
        /*0008*/ 	.byte	0x04, 0x17
        /*000a*/ 	.short	(.L_3791 - .L_3790)
.L_3790:
        /*000c*/ 	.word	0x00000000
        /*0010*/ 	.short	0x0000
        /*0012*/ 	.short	0x0000
        /*0014*/ 	.byte	0x00, 0xf0, 0xa1, 0x04


	//----- nvinfo : EIATTR_SPARSE_MMA_MASK
	.align		4
.L_3791:
        /*0018*/ 	.byte	0x03, 0x50
        /*001a*/ 	.short	0x0000


	//----- nvinfo : EIATTR_MAXREG_COUNT
	.align		4
        /*001c*/ 	.byte	0x03, 0x1b
        /*001e*/ 	.short	0x00ff


	//----- nvinfo : EIATTR_NUM_BARRIERS
	.align		4
        /*0020*/ 	.byte	0x02, 0x4c
        /*0022*/ 	.byte	0x01
	.zero		1


	//----- nvinfo : EIATTR_MERCURY_ISA_VERSION
	.align		4
        /*0024*/ 	.byte	0x03, 0x5f
        /*0026*/ 	.short	0x0101


	//----- nvinfo : EIATTR_COOP_GROUP_MASK_REGIDS
	.align		4
        /*0028*/ 	.byte	0x04, 0x29
        /*002a*/ 	.short	(.L_3793 - .L_3792)


	//   ....[0]....
.L_3792:
        /*002c*/ 	.word	0xffffffff


	//   ....[1]....
        /*0030*/ 	.word	0xffffffff


	//   ....[2]....
        /*0034*/ 	.word	0xffffffff


	//   ....[3]....
        /*0038*/ 	.word	0xffffffff


	//   ....[4]....
        /*003c*/ 	.word	0xffffffff


	//   ....[5]....
        /*0040*/ 	.word	0xffffffff


	//   ....[6]....
        /*0044*/ 	.word	0xffffffff


	//   ....[7]....
        /*0048*/ 	.word	0xffffffff


	//   ....[8]....
        /*004c*/ 	.word	0xffffffff


	//   ....[9]....
        /*0050*/ 	.word	0xffffffff


	//----- nvinfo : EIATTR_COOP_GROUP_INSTR_OFFSETS
	.align		4
.L_3793:
        /*0054*/ 	.byte	0x04, 0x28
        /*0056*/ 	.short	(.L_3795 - .L_3794)


	//   ....[0]....
.L_3794:
        /*0058*/ 	.word	0x00001580


	//   ....[1]....
        /*005c*/ 	.word	0x00001590


	//   ....[2]....
        /*0060*/ 	.word	0x000015c0


	//   ....[3]....
        /*0064*/ 	.word	0x000015d0


	//   ....[4]....
        /*0068*/ 	.word	0x00001600


	//   ....[5]....
        /*006c*/ 	.word	0x00001610


	//   ....[6]....
        /*0070*/ 	.word	0x00001640


	//   ....[7]....
        /*0074*/ 	.word	0x00001650


	//   ....[8]....
        /*0078*/ 	.word	0x00001690


	//   ....[9]....
        /*007c*/ 	.word	0x000016a0


	//----- nvinfo : EIATTR_VRC_CTA_INIT_COUNT
	.align		4
.L_3795:
        /*0080*/ 	.byte	0x02, 0x4a
	.zero		1
	.zero		1


	//----- nvinfo : EIATTR_EXIT_INSTR_OFFSETS
	.align		4
        /*0084*/ 	.byte	0x04, 0x1c
        /*0086*/ 	.short	(.L_3797 - .L_3796)


	//   ....[0]....
.L_3796:
        /*0088*/ 	.word	0x00004c40


	//----- nvinfo : EIATTR_MAX_THREADS
	.align		4
.L_3797:
        /*008c*/ 	.byte	0x04, 0x05
        /*008e*/ 	.short	(.L_3799 - .L_3798)
.L_3798:
        /*0090*/ 	.word	0x00000100
        /*0094*/ 	.word	0x00000001
        /*0098*/ 	.word	0x00000001


	//----- nvinfo : EIATTR_CRS_STACK_SIZE
	.align		4
.L_3799:
        /*009c*/ 	.byte	0x04, 0x1e
        /*009e*/ 	.short	(.L_3801 - .L_3800)
.L_3800:
        /*00a0*/ 	.word	0x00000000


	//----- nvinfo : EIATTR_CBANK_PARAM_SIZE
	.align		4
.L_3801:
        /*00a4*/ 	.byte	0x03, 0x19
        /*00a6*/ 	.short	0x0128


	//----- nvinfo : EIATTR_PARAM_CBANK
	.align		4
        /*00a8*/ 	.byte	0x04, 0x0a
        /*00aa*/ 	.short	(.L_3803 - .L_3802)
	.align		4
.L_3802:
        /*00ac*/ 	.word	index@(.nv.constant0._ZN10layer_norm13ln_bwd_kernelINS_13Kernel_traitsIf6__halffS2_fjLj8192ELj1ELj1ELj8ELj16ENS_18Kernel_traits_baseILj8192EfS2_fS2_fjLj256EEEEELb0ELb0ELb0ELb1EEEvNS_9BwdParamsE)
        /*00b0*/ 	.short	0x0380
        /*00b2*/ 	.short	0x0128


	//----- nvinfo : EIATTR_SW_WAR
	.align		4
.L_3803:
        /*00b4*/ 	.byte	0x04, 0x36
        /*00b6*/ 	.short	(.L_3805 - .L_3804)
.L_3804:
        /*00b8*/ 	.word	0x00000008
.L_3805:


//--------------------- .nv.info._ZN10layer_norm13ln_bwd_kernelINS_13Kernel_traitsIf6__halffS2_fjLj8192ELj1ELj1ELj8ELj16ENS_18Kernel_traits_baseILj8192EfS2_fS2_fjLj256EEEEELb0ELb0ELb1ELb0EEEvNS_9BwdParamsE --------------------------
	.section	.nv.info._ZN10layer_norm13ln_bwd_kernelINS_13Kernel_traitsIf6__halffS2_fjLj8192ELj1ELj1ELj8ELj16ENS_18Kernel_traits_baseILj8192EfS2_fS2_fjLj256EEEEELb0ELb0ELb1ELb0EEEvNS_9BwdParamsE,"",@"SHT_CUDA_INFO"
	.sectionflags	@""
	.align	4


	//----- nvinfo : EIATTR_CUDA_API_VERSION
	.align		4
        /*0000*/ 	.byte	0x04, 0x37
        /*0002*/ 	.short	(.L_3807 - .L_3806)
.L_3806:
        /*0004*/ 	.word	0x00000082


	//----- nvinfo : EIATTR_KPARAM_INFO
	.align		4
.L_3807:
        /*0008*/ 	.byte	0x04, 0x17
        /*000a*/ 	.short	(.L_3809 - .L_3808)
.L_3808:
        /*000c*/ 	.word	0x00000000
        /*0010*/ 	.short	0x0000
        /*0012*/ 	.short	0x0000
        /*0014*/ 	.byte	0x00, 0xf0, 0xa1, 0x04


	//----- nvinfo : EIATTR_SPARSE_MMA_MASK
	.align		4
.L_3809:
        /*0018*/ 	.byte	0x03, 0x50
        /*001a*/ 	.short	0x0000


	//----- nvinfo : EIATTR_MAXREG_COUNT
	.align		4
        /*001c*/ 	.byte	0x03, 0x1b
        /*001e*/ 	.short	0x00ff


	//----- nvinfo : EIATTR_NUM_BARRIERS
	.align		4
        /*0020*/ 	.byte	0x02, 0x4c
        /*0022*/ 	.byte	0x01
	.zero		1


	//----- nvinfo : EIATTR_MERCURY_ISA_VERSION
	.align		4
        /*0024*/ 	.byte	0x03, 0x5f
        /*0026*/ 	.short	0x0101


	//----- nvinfo : EIATTR_COOP_GROUP_MASK_REGIDS
	.align		4
        /*0028*/ 	.byte	0x04, 0x29
        /*002a*/ 	.short	(.L_3811 - .L_3810)


	//   ....[0]....
.L_3810:
        /*002c*/ 	.word	0xffffffff


	//   ....[1]....
        /*0030*/ 	.word	0xffffffff


	//   ....[2]....
        /*0034*/ 	.word	0xffffffff


	//   ....[3]....
        /*0038*/ 	.word	0xffffffff


	//   ....[4]....
        /*003c*/ 	.word	0xffffffff


	//   ....[5]....
        /*0040*/ 	.word	0xffffffff


	//   ....[6]....
        /*0044*/ 	.word	0xffffffff


	//   ....[7]....
        /*0048*/ 	.word	0xffffffff


	//   ....[8]....
        /*004c*/ 	.word	0xffffffff


	//   ....[9]....
        /*0050*/ 	.word	0xffffffff


	//----- nvinfo : EIATTR_COOP_GROUP_INSTR_OFFSETS
	.align		4
.L_3811:
        /*0054*/ 	.byte	0x04, 0x28
        /*0056*/ 	.short	(.L_3813 - .L_3812)


	//   ....[0]....
.L_3812:
        /*0058*/ 	.word	0x00001f80


	//   ....[1]....
        /*005c*/ 	.word	0x00001fb0


	//   ....[2]....
        /*0060*/ 	.word	0x00001fe0


	//   ....[3]....
        /*0064*/ 	.word	0x00001ff0


	//   ....[4]....
        /*0068*/ 	.word	0x00002020


	//   ....[5]....
        /*006c*/ 	.word	0x00002030


	//   ....[6]....
        /*0070*/ 	.word	0x00002060


	//   ....[7]....
        /*0074*/ 	.word	0x00002070


	//   ....[8]....
        /*0078*/ 	.word	0x000020a0


	//   ....[9]....
        /*007c*/ 	.word	0x000020b0


	//----- nvinfo : EIATTR_VRC_CTA_INIT_COUNT
	.align		4
.L_3813:
        /*0080*/ 	.byte	0x02, 0x4a
	.zero		1
	.zero		1


	//----- nvinfo : EIATTR_EXIT_INSTR_OFFSETS
	.align		4
        /*0084*/ 	.byte	0x04, 0x1c
        /*0086*/ 	.short	(.L_3815 - .L_3814)


	//   ....[0]....
.L_3814:
        /*0088*/ 	.word	0x00007860


	//   ....[1]....
        /*008c*/ 	.word	0x00007900


	//----- nvinfo : EIATTR_MAX_THREADS
	.align		4
.L_3815:
        /*0090*/ 	.byte	0x04, 0x05
        /*0092*/ 	.short	(.L_3817 - .L_3816)
.L_3816:
        /*0094*/ 	.word	0x00000100
        /*0098*/ 	.word	0x00000001
        /*009c*/ 	.word	0x00000001


	//----- nvinfo : EIATTR_CRS_STACK_SIZE
	.align		4
.L_3817:
        /*00a0*/ 	.byte	0x04, 0x1e
        /*00a2*/ 	.short	(.L_3819 - .L_3818)
.L_3818:
        /*00a4*/ 	.word	0x00000000


	//----- nvinfo : EIATTR_CBANK_PARAM_SIZE
	.align		4
.L_3819:
        /*00a8*/ 	.byte	0x03, 0x19
        /*00aa*/ 	.short	0x0128


	//----- nvinfo : EIATTR_PARAM_CBANK
	.align		4
        /*00ac*/ 	.byte	0x04, 0x0a
        /*00ae*/ 	.short	(.L_3821 - .L_3820)
	.align		4
.L_3820:
        /*00b0*/ 	.word	index@(.nv.constant0._ZN10layer_norm13ln_bwd_kernelINS_13Kernel_traitsIf6__halffS2_fjLj8192ELj1ELj1ELj8ELj16ENS_18Kernel_traits_baseILj8192EfS2_fS2_fjLj256EEEEELb0ELb0ELb1ELb0EEEvNS_9BwdParamsE)
        /*00b4*/ 	.short	0x0380
        /*00b6*/ 	.short	0x0128


	//----- nvinfo : EIATTR_SW_WAR
	.align		4
.L_3821:
        /*00b8*/ 	.byte	0x04, 0x36
        /*00ba*/ 	.short	(.L_3823 - .L_3822)
.L_3822:
        /*00bc*/ 	.word	0x00000008
.L_3823:


//--------------------- .nv.info._ZN10layer_norm13ln_bwd_kernelINS_13Kernel_traitsIf6__halffS2_fjLj8192ELj1ELj1ELj8ELj16ENS_18Kernel_traits_baseILj8192EfS2_fS2_fjLj256EEEEELb0ELb0ELb1ELb1EEEvNS_9BwdParamsE --------------------------
	.section	.nv.info._ZN10layer_norm13ln_bwd_kernelINS_13Kernel_traitsIf6__halffS2_fjLj8192ELj1ELj1ELj8ELj16ENS_18Kernel_traits_baseILj8192EfS2_fS2_fjLj256EEEEELb0ELb0ELb1ELb1EEEvNS_9BwdParamsE,"",@"SHT_CUDA_INFO"
	.sectionflags	@""
	.align	4


	//----- nvinfo : EIATTR_CUDA_API_VERSION
	.align		4
        /*0000*/ 	.byte	0x04, 0x37
        /*0002*/ 	.short	(.L_3825 - .L_3824)
.L_3824:
        /*0004*/ 	.word	0x00000082


	//----- nvinfo : EIATTR_KPARAM_INFO
	.align		4
.L_3825:
        /*0008*/ 	.byte	0x04, 0x17
        /*000a*/ 	.short	(.L_3827 - .L_3826)
.L_3826:
        /*000c*/ 	.word	0x00000000
        /*0010*/ 	.short	0x0000
        /*0012*/ 	.short	0x0000
        /*0014*/ 	.byte	0x00, 0xf0, 0xa1, 0x04


	//----- nvinfo : EIATTR_SPARSE_MMA_MASK
	.align		4
.L_3827:
        /*0018*/ 	.byte	0x03, 0x50
        /*001a*/ 	.short	0x0000


	//----- nvinfo : EIATTR_MAXREG_COUNT
	.align		4
        /*001c*/ 	.byte	0x03, 0x1b
        /*001e*/ 	.short	0x00ff


	//----- nvinfo : EIATTR_NUM_BARRIERS
	.align		4
        /*0020*/ 	.byte	0x02, 0x4c
        /*0022*/ 	.byte	0x01
	.zero		1


	//----- nvinfo : EIATTR_MERCURY_ISA_VERSION
	.align		4
        /*0024*/ 	.byte	0x03, 0x5f
        /*0026*/ 	.short	0x0101


	//----- nvinfo : EIATTR_COOP_GROUP_MASK_REGIDS
	.align		4
        /*0028*/ 	.byte	0x04, 0x29
        /*002a*/ 	.short	(.L_3829 - .L_3828)


	//   ....[0]....
.L_3828:
        /*002c*/ 	.word	0xffffffff


	//   ....[1]....
        /*0030*/ 	.word	0xffffffff


	//   ....[2]....
        /*0034*/ 	.word	0xffffffff


	//   ....[3]....
        /*0038*/ 	.word	0xffffffff


	//   ....[4]....
        /*003c*/ 	.word	0xffffffff


	//   ....[5]....
        /*0040*/ 	.word	0xffffffff


	//   ....[6]....
        /*0044*/ 	.word	0xffffffff


	//   ....[7]....
        /*0048*/ 	.word	0xffffffff


	//   ....[8]....
        /*004c*/ 	.word	0xffffffff


	//   ....[9]....
        /*0050*/ 	.word	0xffffffff


	//----- nvinfo : EIATTR_COOP_GROUP_INSTR_OFFSETS
	.align		4
.L_3829:
        /*0054*/ 	.byte	0x04, 0x28
        /*0056*/ 	.short	(.L_3831 - .L_3830)


	//   ....[0]....
.L_3830:
        /*0058*/ 	.word	0x000019e0


	//   ....[1]....
        /*005c*/ 	.word	0x00001a00


	//   ....[2]....
        /*0060*/ 	.word	0x00001a40


	//   ....[3]....
        /*0064*/ 	.word	0x00001a50


	//   ....[4]....
        /*0068*/ 	.word	0x00001a80


	//   ....[5]....
        /*006c*/ 	.word	0x00001aa0


	//   ....[6]....
        /*0070*/ 	.word	0x00001ad0


	//   ....[7]....
        /*0074*/ 	.word	0x00001ae0


	//   ....[8]....
        /*0078*/ 	.word	0x00001b10


	//   ....[9]....
        /*007c*/ 	.word	0x00001b20


	//----- nvinfo : EIATTR_VRC_CTA_INIT_COUNT
	.align		4
.L_3831:
        /*0080*/ 	.byte	0x02, 0x4a
	.zero		1
	.zero		1


	//----- nvinfo : EIATTR_EXIT_INSTR_OFFSETS
	.align		4
        /*0084*/ 	.byte	0x04, 0x1c
        /*0086*/ 	.short	(.L_3833 - .L_3832)


	//   ....[0]....
.L_3832:
        /*0088*/ 	.word	0x00007060


	//----- nvinfo : EIATTR_MAX_THREADS
	.align		4
.L_3833:
        /*008c*/ 	.byte	0x04, 0x05
        /*008e*/ 	.short	(.L_3835 - .L_3834)
.L_3834:
        /*0090*/ 	.word	0x00000100
        /*0094*/ 	.word	0x00000001
        /*0098*/ 	.word	0x00000001


	//----- nvinfo : EIATTR_CRS_STACK_SIZE
	.align		4
.L_3835:
        /*009c*/ 	.byte	0x04, 0x1e
        /*009e*/ 	.short	(.L_3837 - .L_3836)
.L_3836:
        /*00a0*/ 	.word	0x00000000


	//----- nvinfo : EIATTR_CBANK_PARAM_SIZE
	.align		4
.L_3837:
        /*00a4*/ 	.byte	0x03, 0x19
        /*00a6*/ 	.short	0x0128


	//----- nvinfo : EIATTR_PARAM_CBANK
	.align		4
        /*00a8*/ 	.byte	0x04, 0x0a
        /*00aa*/ 	.short	(.L_3839 - .L_3838)
	.align		4
.L_3838:
        /*00ac*/ 	.word	index@(.nv.constant0._ZN10layer_norm13ln_bwd_kernelINS_13Kernel_traitsIf6__halffS2_fjLj8192ELj1ELj1ELj8ELj16ENS_18Kernel_traits_baseILj8192EfS2_fS2_fjLj256EEEEELb0ELb0ELb1ELb1EEEvNS_9BwdParamsE)
        /*00b0*/ 	.short	0x0380
        /*00b2*/ 	.short	0x0128


	//----- nvinfo : EIATTR_SW_WAR
	.align		4
.L_3839:
        /*00b4*/ 	.byte	0x04, 0x36
        /*00b6*/ 	.short	(.L_3841 - .L_3840)
.L_3840:
        /*00b8*/ 	.word	0x00000008
.L_3841:


//--------------------- .nv.info._ZN10layer_norm13ln_bwd_kernelINS_13Kernel_traitsIf6__halffS2_fjLj8192ELj1ELj1ELj8ELj16ENS_18Kernel_traits_baseILj8192EfS2_fS2_fjLj256EEEEELb0ELb1ELb0ELb0EEEvNS_9BwdParamsE --------------------------
	.section	.nv.info._ZN10layer_norm13ln_bwd_kernelINS_13Kernel_traitsIf6__halffS2_fjLj8192ELj1ELj1ELj8ELj16ENS_18Kernel_traits_baseILj8192EfS2_fS2_fjLj256EEEEELb0ELb1ELb0ELb0EEEvNS_9BwdParamsE,"",@"SHT_CUDA_INFO"
	.sectionflags	@""
	.align	4


	//----- nvinfo : EIATTR_CUDA_API_VERSION
	.align		4
        /*0000*/ 	.byte	0x04, 0x37
        /*0002*/ 	.short	(.L_3843 - .L_3842)
.L_3842:
        /*0004*/ 	.word	0x00000082


	//----- nvinfo : EIATTR_KPARAM_INFO
	.align		4
.L_3843:
        /*0008*/ 	.byte	0x04, 0x17
        /*000a*/ 	.short	(.L_3845 - .L_3844)
.L_3844:
        /*000c*/ 	.word	0x00000000
        /*0010*/ 	.short	0x0000
        /*0012*/ 	.short	0x0000
        /*0014*/ 	.byte	0x00, 0xf0, 0xa1, 0x04


	//----- nvinfo : EIATTR_SPARSE_MMA_MASK
	.align		4
.L_3845:
        /*0018*/ 	.byte	0x03, 0x50
        /*001a*/ 	.short	0x0000


	//----- nvinfo : EIATTR_MAXREG_COUNT
	.align		4
        /*001c*/ 	.byte	0x03, 0x1b
        /*001e*/ 	.short	0x00ff


	//----- nvinfo : EIATTR_NUM_BARRIERS
	.align		4
        /*0020*/ 	.byte	0x02, 0x4c
        /*0022*/ 	.byte	0x01
	.zero		1


	//----- nvinfo : EIATTR_ANNOTATIONS
	.align		4
        /*0024*/ 	.byte	0x04, 0x55
        /*0026*/ 	.short	(.L_3847 - .L_3846)


	//   ....[0]....
.L_3846:
        /* <DEDUP_REMOVED lines=33> */


	//----- nvinfo : EIATTR_MERCURY_ISA_VERSION
	.align		4
.L_3847:
        /*0228*/ 	.byte	0x03, 0x5f
        /*022a*/ 	.short	0x0101


	//----- nvinfo : EIATTR_COOP_GROUP_MASK_REGIDS
	.align		4
        /*022c*/ 	.byte	0x04, 0x29
        /*022e*/ 	.short	(.L_3849 - .L_3848)


	//   ....[0]....
.L_3848:
        /*0230*/ 	.word	0xffffffff


	//   ....[1]....
        /*0234*/ 	.word	0xffffffff


	//   ....[2]....
        /*0238*/ 	.word	0xffffffff


	//   ....[3]....
        /*023c*/ 	.word	0xffffffff


	//   ....[4]....
        /*0240*/ 	.word	0xffffffff


	//   ....[5]....
        /*0244*/ 	.word	0xffffffff


	//   ....[6]....
        /*0248*/ 	.word	0xffffffff


	//   ....[7]....
        /*024c*/ 	.word	0xffffffff


	//   ....[8]....
        /*0250*/ 	.word	0xffffffff


	//   ....[9]....
        /*0254*/ 	.word	0xffffffff


	//----- nvinfo : EIATTR_COOP_GROUP_INSTR_OFFSETS
	.align		4
.L_3849:
        /*0258*/ 	.byte	0x04, 0x28
        /*025a*/ 	.short	(.L_3851 - .L_3850)


	//   ....[0]....
.L_3850:
        /*025c*/ 	.word	0x00002470


	//   ....[1]....
        /*0260*/ 	.word	0x000024a0


	//   ....[2]....
        /*0264*/ 	.word	0x000024d0


	//   ....[3]....
        /*0268*/ 	.word	0x000024f0


	//   ....[4]....
        /*026c*/ 	.word	0x00002510


	//   ....[5]....
        /*0270*/ 	.word	0x00002530


	//   ....[6]....
        /*0274*/ 	.word	0x00002550


	//   ....[7]....
        /*0278*/ 	.word	0x00002570


	//   ....[8]....
        /*027c*/ 	.word	0x00002590


	//   ....[9]....
        /*0280*/ 	.word	0x000025b0


	//----- nvinfo : EIATTR_VRC_CTA_INIT_COUNT
	.align		4
.L_3851:
        /*0284*/ 	.byte	0x02, 0x4a
	.zero		1
	.zero		1


	//----- nvinfo : EIATTR_EXIT_INSTR_OFFSETS
	.align		4
        /*0288*/ 	.byte	0x04, 0x1c
        /*028a*/ 	.short	(.L_3853 - .L_3852)


	//   ....[0]....
.L_3852:
        /*028c*/ 	.word	0x00006fe0


	//   ....[1]....
        /*0290*/ 	.word	0x000070b0


	//----- nvinfo : EIATTR_MAX_THREADS
	.align		4
.L_3853:
        /*0294*/ 	.byte	0x04, 0x05
        /*0296*/ 	.short	(.L_3855 - .L_3854)
.L_3854:
        /*0298*/ 	.word	0x00000100
        /*029c*/ 	.word	0x00000001
        /*02a0*/ 	.word	0x00000001


	//----- nvinfo : EIATTR_CRS_STACK_SIZE
	.align		4
.L_3855:
        /*02a4*/ 	.byte	0x04, 0x1e
        /*02a6*/ 	.short	(.L_3857 - .L_3856)
.L_3856:
        /*02a8*/ 	.word	0x00000000


	//----- nvinfo : EIATTR_CBANK_PARAM_SIZE
	.align		4
.L_3857:
        /*02ac*/ 	.byte	0x03, 0x19
        /*02ae*/ 	.short	0x0128


	//----- nvinfo : EIATTR_PARAM_CBANK
	.align		4
        /*02b0*/ 	.byte	0x04, 0x0a
        /*02b2*/ 	.short	(.L_3859 - .L_3858)
	.align		4
.L_3858:
        /*02b4*/ 	.word	index@(.nv.constant0._ZN10layer_norm13ln_bwd_kernelINS_13Kernel_traitsIf6__halffS2_fjLj8192ELj1ELj1ELj8ELj16ENS_18Kernel_traits_baseILj8192EfS2_fS2_fjLj256EEEEELb0ELb1ELb0ELb0EEEvNS_9BwdParamsE)
        /*02b8*/ 	.short	0x0380
        /*02ba*/ 	.short	0x0128


	//----- nvinfo : EIATTR_SW_WAR
	.align		4
.L_3859:
        /*02bc*/ 	.byte	0x04, 0x36
        /*02be*/ 	.short	(.L_3861 - .L_3860)
.L_3860:
        /*02c0*/ 	.word	0x00000008
.L_3861:


//--------------------- .nv.info._ZN10layer_norm13ln_bwd_kernelINS_13Kernel_traitsIf6__halffS2_fjLj8192ELj1ELj1ELj8ELj16ENS_18Kernel_traits_baseILj8192EfS2_fS2_fjLj256EEEEELb0ELb1ELb0ELb1EEEvNS_9BwdParamsE --------------------------
	.section	.nv.info._ZN10layer_norm13ln_bwd_kernelINS_13Kernel_traitsIf6__halffS2_fjLj8192ELj1ELj1ELj8ELj16ENS_18Kernel_traits_baseILj8192EfS2_fS2_fjLj256EEEEELb0ELb1ELb0ELb1EEEvNS_9BwdParamsE,"",@"SHT_CUDA_INFO"
	.sectionflags	@""
	.align	4


	//----- nvinfo : EIATTR_CUDA_API_VERSION
	.align		4
        /*0000*/ 	.byte	0x04, 0x37
        /*0002*/ 	.short	(.L_3863 - .L_3862)
.L_3862:
        /*0004*/ 	.word	0x00000082


	//----- nvinfo : EIATTR_KPARAM_INFO
	.align		4
.L_3863:
        /*0008*/ 	.byte	0x04, 0x17
        /*000a*/ 	.short	(.L_3865 - .L_3864)
.L_3864:
        /*000c*/ 	.word	0x00000000
        /*0010*/ 	.short	0x0000
        /*0012*/ 	.short	0x0000
        /*0014*/ 	.byte	0x00, 0xf0, 0xa1, 0x04


	//----- nvinfo : EIATTR_SPARSE_MMA_MASK
	.align		4
.L_3865:
        /*0018*/ 	.byte	0x03, 0x50
        /*001a*/ 	.short	0x0000


	//----- nvinfo : EIATTR_MAXREG_COUNT
	.align		4
        /*001c*/ 	.byte	0x03, 0x1b
        /*001e*/ 	.short	0x00ff


	//----- nvinfo : EIATTR_NUM_BARRIERS
	.align		4
        /*0020*/ 	.byte	0x02, 0x4c
        /*0022*/ 	.byte	0x01
	.zero		1


	//----- nvinfo : EIATTR_ANNOTATIONS
	.align		4
        /*0024*/ 	.byte	0x04, 0x55
        /*0026*/ 	.short	(.L_3867 - .L_3866)


	//   ....[0]....
.L_3866:
        /* <DEDUP_REMOVED lines=60> */


	//----- nvinfo : EIATTR_MERCURY_ISA_VERSION
	.align		4
.L_3867:
        /*03d8*/ 	.byte	0x03, 0x5f
        /*03da*/ 	.short	0x0101


	//----- nvinfo : EIATTR_COOP_GROUP_MASK_REGIDS
	.align		4
        /*03dc*/ 	.byte	0x04, 0x29
        /*03de*/ 	.short	(.L_3869 - .L_3868)


	//   ....[0]....
.L_3868:
        /*03e0*/ 	.word	0xffffffff


	//   ....[1]....
        /*03e4*/ 	.word	0xffffffff


	//   ....[2]....
        /*03e8*/ 	.word	0xffffffff


	//   ....[3]....
        /*03ec*/ 	.word	0xffffffff


	//   ....[4]....
        /*03f0*/ 	.word	0xffffffff


	//   ....[5]....
        /*03f4*/ 	.word	0xffffffff


	//   ....[6]....
        /*03f8*/ 	.word	0xffffffff


	//   ....[7]....
        /*03fc*/ 	.word	0xffffffff


	//   ....[8]....
        /*0400*/ 	.word	0xffffffff


	//   ....[9]....
        /*0404*/ 	.word	0xffffffff


	//----- nvinfo : EIATTR_COOP_GROUP_INSTR_OFFSETS
	.align		4
.L_3869:
        /*0408*/ 	.byte	0x04, 0x28
        /*040a*/ 	.short	(.L_3871 - .L_3870)


	//   ....[0]....
.L_3870:
        /*040c*/ 	.word	0x00001da0


	//   ....[1]....
        /*0410*/ 	.word	0x00001e10


	//   ....[2]....
        /*0414*/ 	.word	0x00001e30


	//   ....[3]....
        /*0418*/ 	.word	0x00001e50


	//   ....[4]....
        /*041c*/ 	.word	0x00001e70


	//   ....[5]....
        /*0420*/ 	.word	0x00001e90


	//   ....[6]....
        /*0424*/ 	.word	0x00001eb0


	//   ....[7]....
        /*0428*/ 	.word	0x00001ed0


	//   ....[8]....
        /*042c*/ 	.word	0x00001f00


	//   ....[9]....
        /*0430*/ 	.word	0x00001f30


	//----- nvinfo : EIATTR_VRC_CTA_INIT_COUNT
	.align		4
.L_3871:
        /*0434*/ 	.byte	0x02, 0x4a
	.zero		1
	.zero		1


	//----- nvinfo : EIATTR_EXIT_INSTR_OFFSETS
	.align		4
        /*0438*/ 	.byte	0x04, 0x1c
        /*043a*/ 	.short	(.L_3873 - .L_3872)


	//   ....[0]....
.L_3872:
        /*043c*/ 	.word	0x00007200


	//----- nvinfo : EIATTR_MAX_THREADS
	.align		4
.L_3873:
        /*0440*/ 	.byte	0x04, 0x05
        /*0442*/ 	.short	(.L_3875 - .L_3874)
.L_3874:
        /*0444*/ 	.word	0x00000100
        /*0448*/ 	.word	0x00000001
        /*044c*/ 	.word	0x00000001


	//----- nvinfo : EIATTR_CRS_STACK_SIZE
	.align		4
.L_3875:
        /*0450*/ 	.byte	0x04, 0x1e
        /*0452*/ 	.short	(.L_3877 - .L_3876)
.L_3876:
        /*0454*/ 	.word	0x00000000


	//----- nvinfo : EIATTR_CBANK_PARAM_SIZE
	.align		4
.L_3877:
        /*0458*/ 	.byte	0x03, 0x19
        /*045a*/ 	.short	0x0128


	//----- nvinfo : EIATTR_PARAM_CBANK
	.align		4
        /*045c*/ 	.byte	0x04, 0x0a
        /*045e*/ 	.short	(.L_3879 - .L_3878)
	.align		4
.L_3878:
        /*0460*/ 	.word	index@(.nv.constant0._ZN10layer_norm13ln_bwd_kernelINS_13Kernel_traitsIf6__halffS2_fjLj8192ELj1ELj1ELj8ELj16ENS_18Kernel_traits_baseILj8192EfS2_fS2_fjLj256EEEEELb0ELb1ELb0ELb1EEEvNS_9BwdParamsE)
        /*0464*/ 	.short	0x0380
        /*0466*/ 	.short	0x0128


	//----- nvinfo : EIATTR_SW_WAR
	.align		4
.L_3879:
        /*0468*/ 	.byte	0x04, 0x36
        /*046a*/ 	.short	(.L_3881 - .L_3880)
.L_3880:
        /*046c*/ 	.word	0x00000008
.L_3881:


//--------------------- .nv.info._ZN10layer_norm13ln_bwd_kernelINS_13Kernel_traitsIf6__halffS2_fjLj8192ELj1ELj1ELj8ELj16ENS_18Kernel_traits_baseILj8192EfS2_fS2_fjLj256EEEEELb0ELb1ELb1ELb0EEEvNS_9BwdParamsE --------------------------
	.section	.nv.info._ZN10layer_norm13ln_bwd_kernelINS_13Kernel_traitsIf6__halffS2_fjLj8192ELj1ELj1ELj8ELj16ENS_18Kernel_traits_baseILj8192EfS2_fS2_fjLj256EEEEELb0ELb1ELb1ELb0EEEvNS_9BwdParamsE,"",@"SHT_CUDA_INFO"
	.sectionflags	@""
	.align	4


	//----- nvinfo : EIATTR_CUDA_API_VERSION
	.align		4
        /*0000*/ 	.byte	0x04, 0x37
        /*0002*/ 	.short	(.L_3883 - .L_3882)
.L_3882:
        /*0004*/ 	.word	0x00000082


	//----- nvinfo : EIATTR_KPARAM_INFO
	.align		4
.L_3883:
        /*0008*/ 	.byte	0x04, 0x17
        /*000a*/ 	.short	(.L_3885 - .L_3884)
.L_3884:
        /*000c*/ 	.word	0x00000000
        /*0010*/ 	.short	0x0000
        /*0012*/ 	.short	0x0000
        /*0014*/ 	.byte	0x00, 0xf0, 0xa1, 0x04


	//----- nvinfo : EIATTR_SPARSE_MMA_MASK
	.align		4
.L_3885:
        /*0018*/ 	.byte	0x03, 0x50
        /*001a*/ 	.short	0x0000


	//----- nvinfo : EIATTR_MAXREG_COUNT
	.align		4
        /*001c*/ 	.byte	0x03, 0x1b
        /*001e*/ 	.short	0x00ff


	//----- nvinfo : EIATTR_NUM_BARRIERS
	.align		4
        /*0020*/ 	.byte	0x02, 0x4c
        /*0022*/ 	.byte	0x01
	.zero		1


	//----- nvinfo : EIATTR_ANNOTATIONS
	.align		4
        /*0024*/ 	.byte	0x04, 0x55
        /*0026*/ 	.short	(.L_3887 - .L_3886)


	//   ....[0]....
.L_3886:
        /* <DEDUP_REMOVED lines=47> */


	//----- nvinfo : EIATTR_MERCURY_ISA_VERSION
	.align		4
.L_3887:
        /*0308*/ 	.byte	0x03, 0x5f
        /*030a*/ 	.short	0x0101


	//----- nvinfo : EIATTR_COOP_GROUP_MASK_REGIDS
	.align		4
        /*030c*/ 	.byte	0x04, 0x29
        /*030e*/ 	.short	(.L_3889 - .L_3888)


	//   ....[0]....
.L_3888:
        /*0310*/ 	.word	0xffffffff


	//   ....[1]....
        /*0314*/ 	.word	0xffffffff


	//   ....[2]....
        /*0318*/ 	.word	0xffffffff


	//   ....[3]....
        /*031c*/ 	.word	0xffffffff


	//   ....[4]....
        /*0320*/ 	.word	0xffffffff


	//   ....[5]....
        /*0324*/ 	.word	0xffffffff


	//   ....[6]....
        /*0328*/ 	.word	0xffffffff


	//   ....[7]....
        /*032c*/ 	.word	0xffffffff


	//   ....[8]....
        /*0330*/ 	.word	0xffffffff


	//   ....[9]....
        /*0334*/ 	.word	0xffffffff


	//----- nvinfo : EIATTR_COOP_GROUP_INSTR_OFFSETS
	.align		4
.L_3889:
        /*0338*/ 	.byte	0x04, 0x28
        /*033a*/ 	.short	(.L_3891 - .L_3890)


	//   ....[0]....
.L_3890:
        /*033c*/ 	.word	0x000027d0


	//   ....[1]....
        /*0340*/ 	.word	0x000027f0


	//   ....[2]....
        /*0344*/ 	.word	0x00002830


	//   ....[3]....
        /*0348*/ 	.word	0x00002860


	//   ....[4]....
        /*034c*/ 	.word	0x00002880


	//   ....[5]....
        /*0350*/ 	.word	0x000028a0


	//   ....[6]....
        /*0354*/ 	.word	0x000028c0


	//   ....[7]....
        /*0358*/ 	.word	0x000028e0


	//   ....[8]....
        /*035c*/ 	.word	0x00002900


	//   ....[9]....
        /*0360*/ 	.word	0x00002920


	//----- nvinfo : EIATTR_VRC_CTA_INIT_COUNT
	.align		4
.L_3891:
        /*0364*/ 	.byte	0x02, 0x4a
	.zero		1
	.zero		1


	//----- nvinfo : EIATTR_EXIT_INSTR_OFFSETS
	.align		4
        /*0368*/ 	.byte	0x04, 0x1c
        /*036a*/ 	.short	(.L_3893 - .L_3892)


	//   ....[0]....
.L_3892:
        /*036c*/ 	.word	0x0000a7e0


	//   ....[1]....
        /*0370*/ 	.word	0x0000a8b0


	//----- nvinfo : EIATTR_MAX_THREADS
	.align		4
.L_3893:
        /*0374*/ 	.byte	0x04, 0x05
        /*0376*/ 	.short	(.L_3895 - .L_3894)
.L_3894:
        /*0378*/ 	.word	0x00000100
        /*037c*/ 	.word	0x00000001
        /*0380*/ 	.word	0x00000001


	//----- nvinfo : EIATTR_CRS_STACK_SIZE
	.align		4
.L_3895:
        /*0384*/ 	.byte	0x04, 0x1e
        /*0386*/ 	.short	(.L_3897 - .L_3896)
.L_3896:
        /*0388*/ 	.word	0x00000000


	//----- nvinfo : EIATTR_CBANK_PARAM_SIZE
	.align		4
.L_3897:
        /*038c*/ 	.byte	0x03, 0x19
        /*038e*/ 	.short	0x0128


	//----- nvinfo : EIATTR_PARAM_CBANK
	.align		4
        /*0390*/ 	.byte	0x04, 0x0a
        /*0392*/ 	.short	(.L_3899 - .L_3898)
	.align		4
.L_3898:
        /*0394*/ 	.word	index@(.nv.constant0._ZN10layer_norm13ln_bwd_kernelINS_13Kernel_traitsIf6__halffS2_fjLj8192ELj1ELj1ELj8ELj16ENS_18Kernel_traits_baseILj8192EfS2_fS2_fjLj256EEEEELb0ELb1ELb1ELb0EEEvNS_9BwdParamsE)
        /*0398*/ 	.short	0x0380
        /*039a*/ 	.short	0x0128


	//----- nvinfo : EIATTR_SW_WAR
	.align		4
.L_3899:
        /*039c*/ 	.byte	0x04, 0x36
        /*039e*/ 	.short	(.L_3901 - .L_3900)
.L_3900:
        /*03a0*/ 	.word	0x00000008
.L_3901:


//--------------------- .nv.info._ZN10layer_norm13ln_bwd_kernelINS_13Kernel_traitsIf6__halffS2_fjLj8192ELj1ELj1ELj8ELj16ENS_18Kernel_traits_baseILj8192EfS2_fS2_fjLj256EEEEELb0ELb1ELb1ELb1EEEvNS_9BwdParamsE --------------------------
	.section	.nv.info._ZN10layer_norm13ln_bwd_kernelINS_13Kernel_traitsIf6__halffS2_fjLj8192ELj1ELj1ELj8ELj16ENS_18Kernel_traits_baseILj8192EfS2_fS2_fjLj256EEEEELb0ELb1ELb1ELb1EEEvNS_9BwdParamsE,"",@"SHT_CUDA_INFO"
	.sectionflags	@""
	.align	4


	//----- nvinfo : EIATTR_CUDA_API_VERSION
	.align		4
        /*0000*/ 	.byte	0x04, 0x37
        /*0002*/ 	.short	(.L_3903 - .L_3902)
.L_3902:
        /*0004*/ 	.word	0x00000082


	//----- nvinfo : EIATTR_KPARAM_INFO
	.align		4
.L_3903:
        /*0008*/ 	.byte	0x04, 0x17
        /*000a*/ 	.short	(.L_3905 - .L_3904)
.L_3904:
        /*000c*/ 	.word	0x00000000
        /*0010*/ 	.short	0x0000
        /*0012*/ 	.short	0x0000
        /*0014*/ 	.byte	0x00, 0xf0, 0xa1, 0x04


	//----- nvinfo : EIATTR_SPARSE_MMA_MASK
	.align		4
.L_3905:
        /*0018*/ 	.byte	0x03, 0x50
        /*001a*/ 	.short	0x0000


	//----- nvinfo : EIATTR_MAXREG_COUNT
	.align		4
        /*001c*/ 	.byte	0x03, 0x1b
        /*001e*/ 	.short	0x00ff


	//----- nvinfo : EIATTR_NUM_BARRIERS
	.align		4
        /*0020*/ 	.byte	0x02, 0x4c
        /*0022*/ 	.byte	0x01
	.zero		1


	//----- nvinfo : EIATTR_ANNOTATIONS
	.align		4
        /*0024*/ 	.byte	0x04, 0x55
        /*0026*/ 	.short	(.L_3907 - .L_3906)


	//   ....[0]....
.L_3906:
        /* <DEDUP_REMOVED lines=25> */


	//----- nvinfo : EIATTR_MERCURY_ISA_VERSION
	.align		4
.L_3907:
        /*01a8*/ 	.byte	0x03, 0x5f
        /*01aa*/ 	.short	0x0101


	//----- nvinfo : EIATTR_COOP_GROUP_MASK_REGIDS
	.align		4
        /*01ac*/ 	.byte	0x04, 0x29
        /*01ae*/ 	.short	(.L_3909 - .L_3908)


	//   ....[0]....
.L_3908:
        /*01b0*/ 	.word	0xffffffff


	//   ....[1]....
        /*01b4*/ 	.word	0xffffffff


	//   ....[2]....
        /*01b8*/ 	.word	0xffffffff


	//   ....[3]....
        /*01bc*/ 	.word	0xffffffff


	//   ....[4]....
        /*01c0*/ 	.word	0xffffffff


	//   ....[5]....
        /*01c4*/ 	.word	0xffffffff


	//   ....[6]....
        /*01c8*/ 	.word	0xffffffff


	//   ....[7]....
        /*01cc*/ 	.word	0xffffffff


	//   ....[8]....
        /*01d0*/ 	.word	0xffffffff


	//   ....[9]....
        /*01d4*/ 	.word	0xffffffff


	//----- nvinfo : EIATTR_COOP_GROUP_INSTR_OFFSETS
	.align		4
.L_3909:
        /*01d8*/ 	.byte	0x04, 0x28
        /*01da*/ 	.short	(.L_3911 - .L_3910)


	//   ....[0]....
.L_3910:
        /*01dc*/ 	.word	0x000020f0


	//   ....[1]....
        /*01e0*/ 	.word	0x00002110


	//   ....[2]....
        /*01e4*/ 	.word	0x00002150


	//   ....[3]....
        /*01e8*/ 	.word	0x00002160


	//   ....[4]....
        /*01ec*/ 	.word	0x000021a0


	//   ....[5]....
        /*01f0*/ 	.word	0x000021b0


	//   ....[6]....
        /*01f4*/ 	.word	0x000021e0


	//   ....[7]....
        /*01f8*/ 	.word	0x000021f0


	//   ....[8]....
        /*01fc*/ 	.word	0x00002220


	//   ....[9]....
        /*0200*/ 	.word	0x00002230


	//----- nvinfo : EIATTR_VRC_CTA_INIT_COUNT
	.align		4
.L_3911:
        /*0204*/ 	.byte	0x02, 0x4a
	.zero		1
	.zero		1


	//----- nvinfo : EIATTR_EXIT_INSTR_OFFSETS
	.align		4
        /*0208*/ 	.byte	0x04, 0x1c
        /*020a*/ 	.short	(.L_3913 - .L_3912)


	//   ....[0]....
.L_3912:
        /*020c*/ 	.word	0x00009cf0


	//----- nvinfo : EIATTR_MAX_THREADS
	.align		4
.L_3913:
        /*0210*/ 	.byte	0x04, 0x05
        /*0212*/ 	.short	(.L_3915 - .L_3914)
.L_3914:
        /*0214*/ 	.word	0x00000100
        /*0218*/ 	.word	0x00000001
        /*021c*/ 	.word	0x00000001


	//----- nvinfo : EIATTR_CRS_STACK_SIZE
	.align		4
.L_3915:
        /*0220*/ 	.byte	0x04, 0x1e
        /*0222*/ 	.short	(.L_3917 - .L_3916)
.L_3916:
        /*0224*/ 	.word	0x00000000


	//----- nvinfo : EIATTR_CBANK_PARAM_SIZE
	.align		4
.L_3917:
        /*0228*/ 	.byte	0x03, 0x19
        /*022a*/ 	.short	0x0128


	//----- nvinfo : EIATTR_PARAM_CBANK
	.align		4
        /*022c*/ 	.byte	0x04, 0x0a
        /*022e*/ 	.short	(.L_3919 - .L_3918)
	.align		4
.L_3918:
        /*0230*/ 	.word	index@(.nv.constant0._ZN10layer_norm13ln_bwd_kernelINS_13Kernel_traitsIf6__halffS2_fjLj8192ELj1ELj1ELj8ELj16ENS_18Kernel_traits_baseILj8192EfS2_fS2_fjLj256EEEEELb0ELb1ELb1ELb1EEEvNS_9BwdParamsE)
        /*0234*/ 	.short	0x0380
        /*0236*/ 	.short	0x0128


	//----- nvinfo : EIATTR_SW_WAR
	.align		4
.L_3919:
        /*0238*/ 	.byte	0x04, 0x36
        /*023a*/ 	.short	(.L_3921 - .L_3920)
.L_3920:
        /*023c*/ 	.word	0x00000008
.L_3921:


//--------------------- .nv.info._ZN10layer_norm13ln_bwd_kernelINS_13Kernel_traitsIf6__halffS2_fjLj8192ELj1ELj1ELj8ELj16ENS_18Kernel_traits_baseILj8192EfS2_fS2_fjLj256EEEEELb1ELb0ELb0ELb0EEEvNS_9BwdParamsE --------------------------
	.section	.nv.info._ZN10layer_norm13ln_bwd_kernelINS_13Kernel_traitsIf6__halffS2_fjLj8192ELj1ELj1ELj8ELj16ENS_18Kernel_traits_baseILj8192EfS2_fS2_fjLj256EEEEELb1ELb0ELb0ELb0EEEvNS_9BwdParamsE,"",@"SHT_CUDA_INFO"
	.sectionflags	@""
	.align	4


	//----- nvinfo : EIATTR_CUDA_API_VERSION
	.align		4
        /*0000*/ 	.byte	0x04, 0x37
        /*0002*/ 	.short	(.L_3923 - .L_3922)
.L_3922:
        /*0004*/ 	.word	0x00000082


	//----- nvinfo : EIATTR_KPARAM_INFO
	.align		4
.L_3923:
        /*0008*/ 	.byte	0x04, 0x17
        /*000a*/ 	.short	(.L_3925 - .L_3924)
.L_3924:
        /*000c*/ 	.word	0x00000000
        /*0010*/ 	.short	0x0000
        /*0012*/ 	.short	0x0000
        /*0014*/ 	.byte	0x00, 0xf0, 0xa1, 0x04


	//----- nvinfo : EIATTR_SPARSE_MMA_MASK
	.align		4
.L_3925:
        /*0018*/ 	.byte	0x03, 0x50
        /*001a*/ 	.short	0x0000


	//----- nvinfo : EIATTR_MAXREG_COUNT
	.align		4
        /*001c*/ 	.byte	0x03, 0x1b
        /*001e*/ 	.short	0x00ff


	//----- nvinfo : EIATTR_NUM_BARRIERS
	.align		4
        /*0020*/ 	.byte	0x02, 0x4c
        /*0022*/ 	.byte	0x01
	.zero		1


	//----- nvinfo : EIATTR_MERCURY_ISA_VERSION
	.align		4
        /*0024*/ 	.byte	0x03, 0x5f
        /*0026*/ 	.short	0x0101


	//----- nvinfo : EIATTR_COOP_GROUP_MASK_REGIDS
	.align		4
        /*0028*/ 	.byte	0x04, 0x29
        /*002a*/ 	.short	(.L_3927 - .L_3926)


	//   ....[0]....
.L_3926:
        /*002c*/ 	.word	0xffffffff


	//   ....[1]....
        /*0030*/ 	.word	0xffffffff


	//   ....[2]....
        /*0034*/ 	.word	0xffffffff


	//   ....[3]....
        /*0038*/ 	.word	0xffffffff


	//   ....[4]....
        /*003c*/ 	.word	0xffffffff


	//   ....[5]....
        /*0040*/ 	.word	0xffffffff


	//   ....[6]....
        /*0044*/ 	.word	0xffffffff


	//   ....[7]....
        /*0048*/ 	.word	0xffffffff


	//   ....[8]....
        /*004c*/ 	.word	0xffffffff


	//   ....[9]....
        /*0050*/ 	.word	0xffffffff


	//----- nvinfo : EIATTR_COOP_GROUP_INSTR_OFFSETS
	.align		4
.L_3927:
        /*0054*/ 	.byte	0x04, 0x28
        /*0056*/ 	.short	(.L_3929 - .L_3928)


	//   ....[0]....
.L_3928:
        /*0058*/ 	.word	0x00001d70


	//   ....[1]....
        /*005c*/ 	.word	0x00001da0


	//   ....[2]....
        /*0060*/ 	.word	0x00001e10


	//   ....[3]....
        /*0064*/ 	.word	0x00001e30


	//   ....[4]....
        /*0068*/ 	.word	0x00001e70


	//   ....[5]....
        /*006c*/ 	.word	0x00001e80


	//   ....[6]....
        /*0070*/ 	.word	0x00001eb0


	//   ....[7]....
        /*0074*/ 	.word	0x00001ec0


	//   ....[8]....
        /*0078*/ 	.word	0x00001ef0


	//   ....[9]....
        /*007c*/ 	.word	0x00001f00


	//----- nvinfo : EIATTR_VRC_CTA_INIT_COUNT
	.align		4
.L_3929:
        /*0080*/ 	.byte	0x02, 0x4a
	.zero		1
	.zero		1


	//----- nvinfo : EIATTR_EXIT_INSTR_OFFSETS
	.align		4
        /*0084*/ 	.byte	0x04, 0x1c
        /*0086*/ 	.short	(.L_3931 - .L_3930)


	//   ....[0]....
.L_3930:
        /*0088*/ 	.word	0x00006850


	//   ....[1]....
        /*008c*/ 	.word	0x000068f0


	//----- nvinfo : EIATTR_MAX_THREADS
	.align		4
.L_3931:
        /*0090*/ 	.byte	0x04, 0x05
        /*0092*/ 	.short	(.L_3933 - .L_3932)
.L_3932:
        /*0094*/ 	.word	0x00000100
        /*0098*/ 	.word	0x00000001
        /*009c*/ 	.word	0x00000001


	//----- nvinfo : EIATTR_CRS_STACK_SIZE
	.align		4
.L_3933:
        /*00a0*/ 	.byte	0x04, 0x1e
        /*00a2*/ 	.short	(.L_3935 - .L_3934)
.L_3934:
        /*00a4*/ 	.word	0x00000000


	//----- nvinfo : EIATTR_CBANK_PARAM_SIZE
	.align		4
.L_3935:
        /*00a8*/ 	.byte	0x03, 0x19
        /*00aa*/ 	.short	0x0128


	//----- nvinfo : EIATTR_PARAM_CBANK
	.align		4
        /*00ac*/ 	.byte	0x04, 0x0a
        /*00ae*/ 	.short	(.L_3937 - .L_3936)
	.align		4
.L_3936:
        /*00b0*/ 	.word	index@(.nv.constant0._ZN10layer_norm13ln_bwd_kernelINS_13Kernel_traitsIf6__halffS2_fjLj8192ELj1ELj1ELj8ELj16ENS_18Kernel_traits_baseILj8192EfS2_fS2_fjLj256EEEEELb1ELb0ELb0ELb0EEEvNS_9BwdParamsE)
        /*00b4*/ 	.short	0x0380
        /*00b6*/ 	.short	0x0128


	//----- nvinfo : EIATTR_SW_WAR
	.align		4
.L_3937:
        /*00b8*/ 	.byte	0x04, 0x36
        /*00ba*/ 	.short	(.L_3939 - .L_3938)
.L_3938:
        /*00bc*/ 	.word	0x00000008
.L_3939:


//--------------------- .nv.info._ZN10layer_norm13ln_bwd_kernelINS_13Kernel_traitsIf6__halffS2_fjLj8192ELj1ELj1ELj8ELj16ENS_18Kernel_traits_baseILj8192EfS2_fS2_fjLj256EEEEELb1ELb0ELb0ELb1EEEvNS_9BwdParamsE --------------------------
	.section	.nv.info._ZN10layer_norm13ln_bwd_kernelINS_13Kernel_traitsIf6__halffS2_fjLj8192ELj1ELj1ELj8ELj16ENS_18Kernel_traits_baseILj8192EfS2_fS2_fjLj256EEEEELb1ELb0ELb0ELb1EEEvNS_9BwdParamsE,"",@"SHT_CUDA_INFO"
	.sectionflags	@""
	.align	4


	//----- nvinfo : EIATTR_CUDA_API_VERSION
	.align		4
        /*0000*/ 	.byte	0x04, 0x37
        /*0002*/ 	.short	(.L_3941 - .L_3940)
.L_3940:
        /*0004*/ 	.word	0x00000082


	//----- nvinfo : EIATTR_KPARAM_INFO
	.align		4
.L_3941:
        /*0008*/ 	.byte	0x04, 0x17
        /*000a*/ 	.short	(.L_3943 - .L_3942)
.L_3942:
        /*000c*/ 	.word	0x00000000
        /*0010*/ 	.short	0x0000
        /*0012*/ 	.short	0x0000
        /*0014*/ 	.byte	0x00, 0xf0, 0xa1, 0x04


	//----- nvinfo : EIATTR_SPARSE_MMA_MASK
	.align		4
.L_3943:
        /*0018*/ 	.byte	0x03, 0x50
        /*001a*/ 	.short	0x0000


	//----- nvinfo : EIATTR_MAXREG_COUNT
	.align		4
        /*001c*/ 	.byte	0x03, 0x1b
        /*001e*/ 	.short	0x00ff


	//----- nvinfo : EIATTR_NUM_BARRIERS
	.align		4
        /*0020*/ 	.byte	0x02, 0x4c
        /*0022*/ 	.byte	0x01
	.zero		1


	//----- nvinfo : EIATTR_MERCURY_ISA_VERSION
	.align		4
        /*0024*/ 	.byte	0x03, 0x5f
        /*0026*/ 	.short	0x0101


	//----- nvinfo : EIATTR_COOP_GROUP_MASK_REGIDS
	.align		4
        /*0028*/ 	.byte	0x04, 0x29
        /*002a*/ 	.short	(.L_3945 - .L_3944)


	//   ....[0]....
.L_3944:
        /*002c*/ 	.word	0xffffffff


	//   ....[1]....
        /*0030*/ 	.word	0xffffffff


	//   ....[2]....
        /*0034*/ 	.word	0xffffffff


	//   ....[3]....
        /*0038*/ 	.word	0xffffffff


	//   ....[4]....
        /*003c*/ 	.word	0xffffffff


	//   ....[5]....
        /*0040*/ 	.word	0xffffffff


	//   ....[6]....
        /*0044*/ 	.word	0xffffffff


	//   ....[7]....
        /*0048*/ 	.word	0xffffffff


	//   ....[8]....
        /*004c*/ 	.word	0xffffffff


	//   ....[9]....
        /*0050*/ 	.word	0xffffffff


	//----- nvinfo : EIATTR_COOP_GROUP_INSTR_OFFSETS
	.align		4
.L_3945:
        /*0054*/ 	.byte	0x04, 0x28
        /*0056*/ 	.short	(.L_3947 - .L_3946)


	//   ....[0]....
.L_3946:
        /*0058*/ 	.word	0x00001470


	//   ....[1]....
        /*005c*/ 	.word	0x00001480


	//   ....[2]....
        /*0060*/ 	.word	0x000014b0


	//   ....[3]....
        /*0064*/ 	.word	0x000014c0


	//   ....[4]....
        /*0068*/ 	.word	0x000014f0


	//   ....[5]....
        /*006c*/ 	.word	0x00001500


	//   ....[6]....
        /*0070*/ 	.word	0x00001550


	//   ....[7]....
        /*0074*/ 	.word	0x00001560


	//   ....[8]....
        /*0078*/ 	.word	0x000015c0


	//   ....[9]....
        /*007c*/ 	.word	0x000015e0


	//----- nvinfo : EIATTR_VRC_CTA_INIT_COUNT
	.align		4
.L_3947:
        /*0080*/ 	.byte	0x02, 0x4a
	.zero		1
	.zero		1


	//----- nvinfo : EIATTR_EXIT_INSTR_OFFSETS
	.align		4
        /*0084*/ 	.byte	0x04, 0x1c
        /*0086*/ 	.short	(.L_3949 - .L_3948)


	//   ....[0]....
.L_3948:
        /*0088*/ 	.word	0x00006610


	//----- nvinfo : EIATTR_MAX_THREADS
	.align		4
.L_3949:
        /*008c*/ 	.byte	0x04, 0x05
        /*008e*/ 	.short	(.L_3951 - .L_3950)
.L_3950:
        /*0090*/ 	.word	0x00000100
        /*0094*/ 	.word	0x00000001
        /*0098*/ 	.word	0x00000001


	//----- nvinfo : EIATTR_CBANK_PARAM_SIZE
	.align		4
.L_3951:
        /*009c*/ 	.byte	0x03, 0x19
        /*009e*/ 	.short	0x0128


	//----- nvinfo : EIATTR_PARAM_CBANK
	.align		4
        /*00a0*/ 	.byte	0x04, 0x0a
        /*00a2*/ 	.short	(.L_3953 - .L_3952)
	.align		4
.L_3952:
        /*00a4*/ 	.word	index@(.nv.constant0._ZN10layer_norm13ln_bwd_kernelINS_13Kernel_traitsIf6__halffS2_fjLj8192ELj1ELj1ELj8ELj16ENS_18Kernel_traits_baseILj8192EfS2_fS2_fjLj256EEEEELb1ELb0ELb0ELb1EEEvNS_9BwdParamsE)
        /*00a8*/ 	.short	0x0380
        /*00aa*/ 	.short	0x0128


	//----- nvinfo : EIATTR_SW_WAR
	.align		4
.L_3953:
        /*00ac*/ 	.byte	0x04, 0x36
        /*00ae*/ 	.short	(.L_3955 - .L_3954)
.L_3954:
        /*00b0*/ 	.word	0x00000008
.L_3955:


//--------------------- .nv.info._ZN10layer_norm22ln_bwd_finalize_kernelINS_22Kernel_traits_finalizeILj8192Ef6__halffS2_fjLb0ELj1024ELj4ENS_18Kernel_traits_baseILj8192EfS2_fS2_fjLj1024EEEEELb0ELb0EEEvNS_9BwdParamsE --------------------------
	.section	.nv.info._ZN10layer_norm22ln_bwd_finalize_kernelINS_22Kernel_traits_finalizeILj8192Ef6__halffS2_fjLb0ELj1024ELj4ENS_18Kernel_traits_baseILj8192EfS2_fS2_fjLj1024EEEEELb0ELb0EEEvNS_9BwdParamsE,"",@"SHT_CUDA_INFO"
	.sectionflags	@""
	.align	4


	//----- nvinfo : EIATTR_CUDA_API_VERSION
	.align		4
        /*0000*/ 	.byte	0x04, 0x37
        /*0002*/ 	.short	(.L_3957 - .L_3956)
.L_3956:
        /*0004*/ 	.word	0x00000082


	//----- nvinfo : EIATTR_KPARAM_INFO
	.align		4
.L_3957:
        /*0008*/ 	.byte	0x04, 0x17
        /*000a*/ 	.short	(.L_3959 - .L_3958)
.L_3958:
        /*000c*/ 	.word	0x00000000
        /*0010*/ 	.short	0x0000
        /*0012*/ 	.short	0x0000
        /*0014*/ 	.byte	0x00, 0xf0, 0xa1, 0x04


	//----- nvinfo : EIATTR_SPARSE_MMA_MASK
	.align		4
.L_3959:
        /*0018*/ 	.byte	0x03, 0x50
        /*001a*/ 	.short	0x0000


	//----- nvinfo : EIATTR_MAXREG_COUNT
	.align		4
        /*001c*/ 	.byte	0x03, 0x1b
        /*001e*/ 	.short	0x0040


	//----- nvinfo : EIATTR_NUM_BARRIERS
	.align		4
        /*0020*/ 	.byte	0x02, 0x4c
        /*0022*/ 	.byte	0x01
	.zero		1


	//----- nvinfo : EIATTR_MERCURY_ISA_VERSION
	.align		4
        /*0024*/ 	.byte	0x03, 0x5f
        /*0026*/ 	.short	0x0101


	//----- nvinfo : EIATTR_COOP_GROUP_MASK_REGIDS
	.align		4
        /*0028*/ 	.byte	0x04, 0x29
        /*002a*/ 	.short	(.L_3961 - .L_3960)


	//   ....[0]....
.L_3960:
        /*002c*/ 	.word	0xffffffff


	//   ....[1]....
        /*0030*/ 	.word	0xffffffff


	//   ....[2]....
        /*0034*/ 	.word	0xffffffff


	//   ....[3]....
        /*0038*/ 	.word	0xffffffff


	//   ....[4]....
        /*003c*/ 	.word	0xffffffff


	//   ....[5]....
        /*0040*/ 	.word	0xffffffff


	//   ....[6]....
        /*0044*/ 	.word	0xffffffff


	//   ....[7]....
        /*0048*/ 	.word	0xffffffff


	//   ....[8]....
        /*004c*/ 	.word	0xffffffff


	//   ....[9]....
        /*0050*/ 	.word	0xffffffff


	//----- nvinfo : EIATTR_COOP_GROUP_INSTR_OFFSETS
	.align		4
.L_3961:
        /*0054*/ 	.byte	0x04, 0x28
        /*0056*/ 	.short	(.L_3963 - .L_3962)


	//   ....[0]....
.L_3962:
        /*0058*/ 	.word	0x00001550


	//   ....[1]....
        /*005c*/ 	.word	0x00001560


	//   ....[2]....
        /*0060*/ 	.word	0x00001590


	//   ....[3]....
        /*0064*/ 	.word	0x000015a0


	//   ....[4]....
        /*0068*/ 	.word	0x000015d0


	//   ....[5]....
        /*006c*/ 	.word	0x000015e0


	//   ....[6]....
        /*0070*/ 	.word	0x00001610


	//   ....[7]....
        /*0074*/ 	.word	0x00001630


	//   ....[8]....
        /*0078*/ 	.word	0x00001680


	//   ....[9]....
        /*007c*/ 	.word	0x00001690


	//----- nvinfo : EIATTR_VRC_CTA_INIT_COUNT
	.align		4
.L_3963:
        /*0080*/ 	.byte	0x02, 0x4a
	.zero		1
	.zero		1


	//----- nvinfo : EIATTR_EXIT_INSTR_OFFSETS
	.align		4
        /*0084*/ 	.byte	0x04, 0x1c
        /*0086*/ 	.short	(.L_3965 - .L_3964)


	//   ....[0]....
.L_3964:
        /*0088*/ 	.word	0x00000060


	//   ....[1]....
        /*008c*/ 	.word	0x000016f0


	//   ....[2]....
        /*0090*/ 	.word	0x00001720


	//   ....[3]....
        /*0094*/ 	.word	0x000017c0


	//----- nvinfo : EIATTR_MAX_THREADS
	.align		4
.L_3965:
        /*0098*/ 	.byte	0x04, 0x05
        /*009a*/ 	.short	(.L_3967 - .L_3966)
.L_3966:
        /*009c*/ 	.word	0x00000400
        /*00a0*/ 	.word	0x00000001
        /*00a4*/ 	.word	0x00000001


	//----- nvinfo : EIATTR_CRS_STACK_SIZE
	.align		4
.L_3967:
        /*00a8*/ 	.byte	0x04, 0x1e
        /*00aa*/ 	.short	(.L_3969 - .L_3968)
.L_3968:
        /*00ac*/ 	.word	0x00000000


	//----- nvinfo : EIATTR_CBANK_PARAM_SIZE
	.align		4
.L_3969:
        /*00b0*/ 	.byte	0x03, 0x19
        /*00b2*/ 	.short	0x0128


	//----- nvinfo : EIATTR_PARAM_CBANK
	.align		4
        /*00b4*/ 	.byte	0x04, 0x0a
        /*00b6*/ 	.short	(.L_3971 - .L_3970)
	.align		4
.L_3970:
        /*00b8*/ 	.word	index@(.nv.constant0._ZN10layer_norm22ln_bwd_finalize_kernelINS_22Kernel_traits_finalizeILj8192Ef6__halffS2_fjLb0ELj1024ELj4ENS_18Kernel_traits_baseILj8192EfS2_fS2_fjLj1024EEEEELb0ELb0EEEvNS_9BwdParamsE)
        /*00bc*/ 	.short	0x0380
        /*00be*/ 	.short	0x0128


	//----- nvinfo : EIATTR_SW_WAR
	.align		4
.L_3971:
        /*00c0*/ 	.byte	0x04, 0x36
        /*00c2*/ 	.short	(.L_3973 - .L_3972)
.L_3972:
        /*00c4*/ 	.word	0x00000008
.L_3973:


//--------------------- .nv.info._ZN10layer_norm13ln_bwd_kernelINS_13Kernel_traitsIf6__halffS2_fjLj8192ELj1ELj1ELj8ELj16ENS_18Kernel_traits_baseILj8192EfS2_fS2_fjLj256EEEEELb1ELb0ELb1ELb0EEEvNS_9BwdParamsE --------------------------
	.section	.nv.info._ZN10layer_norm13ln_bwd_kernelINS_13Kernel_traitsIf6__halffS2_fjLj8192ELj1ELj1ELj8ELj16ENS_18Kernel_traits_baseILj8192EfS2_fS2_fjLj256EEEEELb1ELb0ELb1ELb0EEEvNS_9BwdParamsE,"",@"SHT_CUDA_INFO"
	.sectionflags	@""
	.align	4


	//----- nvinfo : EIATTR_CUDA_API_VERSION
	.align		4
        /*0000*/ 	.byte	0x04, 0x37
        /*0002*/ 	.short	(.L_3975 - .L_3974)
.L_3974:
        /*0004*/ 	.word	0x00000082


	//----- nvinfo : EIATTR_KPARAM_INFO
	.align		4
.L_3975:
        /*0008*/ 	.byte	0x04, 0x17
        /*000a*/ 	.short	(.L_3977 - .L_3976)
.L_3976:
        /*000c*/ 	.word	0x00000000
        /*0010*/ 	.short	0x0000
        /*0012*/ 	.short	0x0000
        /*0014*/ 	.byte	0x00, 0xf0, 0xa1, 0x04


	//----- nvinfo : EIATTR_SPARSE_MMA_MASK
	.align		4
.L_3977:
        /*0018*/ 	.byte	0x03, 0x50
        /*001a*/ 	.short	0x0000


	//----- nvinfo : EIATTR_MAXREG_COUNT
	.align		4
        /*001c*/ 	.byte	0x03, 0x1b
        /*001e*/ 	.short	0x00ff


	//----- nvinfo : EIATTR_NUM_BARRIERS
	.align		4
        /*0020*/ 	.byte	0x02, 0x4c
        /*0022*/ 	.byte	0x01
	.zero		1


	//----- nvinfo : EIATTR_MERCURY_ISA_VERSION
	.align		4
        /*0024*/ 	.byte	0x03, 0x5f
        /*0026*/ 	.short	0x0101


	//----- nvinfo : EIATTR_COOP_GROUP_MASK_REGIDS
	.align		4
        /*0028*/ 	.byte	0x04, 0x29
        /*002a*/ 	.short	(.L_3979 - .L_3978)


	//   ....[0]....
.L_3978:
        /*002c*/ 	.word	0xffffffff


	//   ....[1]....
        /*0030*/ 	.word	0xffffffff


	//   ....[2]....
        /*0034*/ 	.word	0xffffffff


	//   ....[3]....
        /*0038*/ 	.word	0xffffffff


	//   ....[4]....
        /*003c*/ 	.word	0xffffffff


	//   ....[5]....
        /*0040*/ 	.word	0xffffffff


	//   ....[6]....
        /*0044*/ 	.word	0xffffffff


	//   ....[7]....
        /*0048*/ 	.word	0xffffffff


	//   ....[8]....
        /*004c*/ 	.word	0xffffffff


	//   ....[9]....
        /*0050*/ 	.word	0xffffffff


	//----- nvinfo : EIATTR_COOP_GROUP_INSTR_OFFSETS
	.align		4
.L_3979:
        /*0054*/ 	.byte	0x04, 0x28
        /*0056*/ 	.short	(.L_3981 - .L_3980)


	//   ....[0]....
.L_3980:
        /*0058*/ 	.word	0x00002460


	//   ....[1]....
        /*005c*/ 	.word	0x00002490


	//   ....[2]....
        /*0060*/ 	.word	0x000024c0


	//   ....[3]....
        /*0064*/ 	.word	0x000024d0


	//   ....[4]....
        /*0068*/ 	.word	0x00002500


	//   ....[5]....
        /*006c*/ 	.word	0x00002510


	//   ....[6]....
        /*0070*/ 	.word	0x00002540


	//   ....[7]....
        /*0074*/ 	.word	0x00002550


	//   ....[8]....
        /*0078*/ 	.word	0x00002580


	//   ....[9]....
        /*007c*/ 	.word	0x00002590


	//----- nvinfo : EIATTR_VRC_CTA_INIT_COUNT
	.align		4
.L_3981:
        /*0080*/ 	.byte	0x02, 0x4a
	.zero		1
	.zero		1


	//----- nvinfo : EIATTR_EXIT_INSTR_OFFSETS
	.align		4
        /*0084*/ 	.byte	0x04, 0x1c
        /*0086*/ 	.short	(.L_3983 - .L_3982)


	//   ....[0]....
.L_3982:
        /*0088*/ 	.word	0x00009a30


	//   ....[1]....
        /*008c*/ 	.word	0x00009ad0


	//----- nvinfo : EIATTR_MAX_THREADS
	.align		4
.L_3983:
        /*0090*/ 	.byte	0x04, 0x05
        /*0092*/ 	.short	(.L_3985 - .L_3984)
.L_3984:
        /*0094*/ 	.word	0x00000100
        /*0098*/ 	.word	0x00000001
        /*009c*/ 	.word	0x00000001


	//----- nvinfo : EIATTR_CRS_STACK_SIZE
	.align		4
.L_3985:
        /*00a0*/ 	.byte	0x04, 0x1e
        /*00a2*/ 	.short	(.L_3987 - .L_3986)
.L_3986:
        /*00a4*/ 	.word	0x00000000


	//----- nvinfo : EIATTR_CBANK_PARAM_SIZE
	.align		4
.L_3987:
        /*00a8*/ 	.byte	0x03, 0x19
        /*00aa*/ 	.short	0x0128


	//----- nvinfo : EIATTR_PARAM_CBANK
	.align		4
        /*00ac*/ 	.byte	0x04, 0x0a
        /*00ae*/ 	.short	(.L_3989 - .L_3988)
	.align		4
.L_3988:
        /*00b0*/ 	.word	index@(.nv.constant0._ZN10layer_norm13ln_bwd_kernelINS_13Kernel_traitsIf6__halffS2_fjLj8192ELj1ELj1ELj8ELj16ENS_18Kernel_traits_baseILj8192EfS2_fS2_fjLj256EEEEELb1ELb0ELb1ELb0EEEvNS_9BwdParamsE)
        /*00b4*/ 	.short	0x0380
        /*00b6*/ 	.short	0x0128


	//----- nvinfo : EIATTR_SW_WAR
	.align		4
.L_3989:
        /*00b8*/ 	.byte	0x04, 0x36
        /*00ba*/ 	.short	(.L_3991 - .L_3990)
.L_3990:
        /*00bc*/ 	.word	0x00000008
.L_3991:


//--------------------- .nv.info._ZN10layer_norm22ln_bwd_finalize_kernelINS_22Kernel_traits_finalizeILj8192Ef6__halffS2_fjLb0ELj1024ELj4ENS_18Kernel_traits_baseILj8192EfS2_fS2_fjLj1024EEEEELb0ELb1EEEvNS_9BwdParamsE --------------------------
	.section	.nv.info._ZN10layer_norm22ln_bwd_finalize_kernelINS_22Kernel_traits_finalizeILj8192Ef6__halffS2_fjLb0ELj1024ELj4ENS_18Kernel_traits_baseILj8192EfS2_fS2_fjLj1024EEEEELb0ELb1EEEvNS_9BwdParamsE,"",@"SHT_CUDA_INFO"
	.sectionflags	@""
	.align	4


	//----- nvinfo : EIATTR_CUDA_API_VERSION
	.align		4
        /*0000*/ 	.byte	0x04, 0x37
        /*0002*/ 	.short	(.L_3993 - .L_3992)
.L_3992:
        /*0004*/ 	.word	0x00000082


	//----- nvinfo : EIATTR_KPARAM_INFO
	.align		4
.L_3993:
        /*0008*/ 	.byte	0x04, 0x17
        /*000a*/ 	.short	(.L_3995 - .L_3994)
.L_3994:
        /*000c*/ 	.word	0x00000000
        /*0010*/ 	.short	0x0000
        /*0012*/ 	.short	0x0000
        /*0014*/ 	.byte	0x00, 0xf0, 0xa1, 0x04


	//----- nvinfo : EIATTR_SPARSE_MMA_MASK
	.align		4
.L_3995:
        /*0018*/ 	.byte	0x03, 0x50
        /*001a*/ 	.short	0x0000


	//----- nvinfo : EIATTR_MAXREG_COUNT
	.align		4
        /*001c*/ 	.byte	0x03, 0x1b
        /*001e*/ 	.short	0x0040


	//----- nvinfo : EIATTR_NUM_BARRIERS
	.align		4
        /*0020*/ 	.byte	0x02, 0x4c
        /*0022*/ 	.byte	0x01
	.zero		1


	//----- nvinfo : EIATTR_MERCURY_ISA_VERSION
	.align		4
        /*0024*/ 	.byte	0x03, 0x5f
        /*0026*/ 	.short	0x0101


	//----- nvinfo : EIATTR_COOP_GROUP_MASK_REGIDS
	.align		4
        /*0028*/ 	.byte	0x04, 0x29
        /*002a*/ 	.short	(.L_3997 - .L_3996)


	//   ....[0]....
.L_3996:
        /*002c*/ 	.word	0xffffffff


	//   ....[1]....
        /*0030*/ 	.word	0xffffffff


	//   ....[2]....
        /*0034*/ 	.word	0xffffffff


	//   ....[3]....
        /*0038*/ 	.word	0xffffffff


	//   ....[4]....
        /*003c*/ 	.word	0xffffffff


	//   ....[5]....
        /*0040*/ 	.word	0xffffffff


	//   ....[6]....
        /*0044*/ 	.word	0xffffffff


	//   ....[7]....
        /*0048*/ 	.word	0xffffffff


	//   ....[8]....
        /*004c*/ 	.word	0xffffffff


	//   ....[9]....
        /*0050*/ 	.word	0xffffffff


	//----- nvinfo : EIATTR_COOP_GROUP_INSTR_OFFSETS
	.align		4
.L_3997:
        /*0054*/ 	.byte	0x04, 0x28
        /*0056*/ 	.short	(.L_3999 - .L_3998)


	//   ....[0]....
.L_3998:
        /*0058*/ 	.word	0x00001560


	//   ....[1]....
        /*005c*/ 	.word	0x00001570


	//   ....[2]....
        /*0060*/ 	.word	0x000015a0


	//   ....[3]....
        /*0064*/ 	.word	0x000015b0


	//   ....[4]....
        /*0068*/ 	.word	0x000015e0


	//   ....[5]....
        /*006c*/ 	.word	0x000015f0


	//   ....[6]....
        /*0070*/ 	.word	0x00001620


	//   ....[7]....
        /*0074*/ 	.word	0x00001640


	//   ....[8]....
        /*0078*/ 	.word	0x00001670


	//   ....[9]....
        /*007c*/ 	.word	0x00001680


	//----- nvinfo : EIATTR_VRC_CTA_INIT_COUNT
	.align		4
.L_3999:
        /*0080*/ 	.byte	0x02, 0x4a
	.zero		1
	.zero		1


	//----- nvinfo : EIATTR_EXIT_INSTR_OFFSETS
	.align		4
        /*0084*/ 	.byte	0x04, 0x1c
        /*0086*/ 	.short	(.L_4001 - .L_4000)


	//   ....[0]....
.L_4000:
        /*0088*/ 	.word	0x00000060


	//   ....[1]....
        /*008c*/ 	.word	0x000016e0


	//   ....[2]....
        /*0090*/ 	.word	0x000017b0


	//----- nvinfo : EIATTR_MAX_THREADS
	.align		4
.L_4001:
        /*0094*/ 	.byte	0x04, 0x05
        /*0096*/ 	.short	(.L_4003 - .L_4002)
.L_4002:
        /*0098*/ 	.word	0x00000400
        /*009c*/ 	.word	0x00000001
        /*00a0*/ 	.word	0x00000001


	//----- nvinfo : EIATTR_CRS_STACK_SIZE
	.align		4
.L_4003:
        /*00a4*/ 	.byte	0x04, 0x1e
        /*00a6*/ 	.short	(.L_4005 - .L_4004)
.L_4004:
        /*00a8*/ 	.word	0x00000000


	//----- nvinfo : EIATTR_CBANK_PARAM_SIZE
	.align		4
.L_4005:
        /*00ac*/ 	.byte	0x03, 0x19
        /*00ae*/ 	.short	0x0128


	//----- nvinfo : EIATTR_PARAM_CBANK
	.align		4
        /*00b0*/ 	.byte	0x04, 0x0a
        /*00b2*/ 	.short	(.L_4007 - .L_4006)
	.align		4
.L_4006:
        /*00b4*/ 	.word	index@(.nv.constant0._ZN10layer_norm22ln_bwd_finalize_kernelINS_22Kernel_traits_finalizeILj8192Ef6__halffS2_fjLb0ELj1024ELj4ENS_18Kernel_traits_baseILj8192EfS2_fS2_fjLj1024EEEEELb0ELb1EEEvNS_9BwdParamsE)
        /*00b8*/ 	.short	0x0380
        /*00ba*/ 	.short	0x0128


	//----- nvinfo : EIATTR_SW_WAR
	.align		4
.L_4007:
        /*00bc*/ 	.byte	0x04, 0x36
        /*00be*/ 	.short	(.L_4009 - .L_4008)
.L_4008:
        /*00c0*/ 	.word	0x00000008
.L_4009:


//--------------------- .nv.info._ZN10layer_norm13ln_bwd_kernelINS_13Kernel_traitsIf6__halffS2_fjLj8192ELj1ELj1ELj8ELj16ENS_18Kernel_traits_baseILj8192EfS2_fS2_fjLj256EEEEELb1ELb0ELb1ELb1EEEvNS_9BwdParamsE --------------------------
	.section	.nv.info._ZN10layer_norm13ln_bwd_kernelINS_13Kernel_traitsIf6__halffS2_fjLj8192ELj1ELj1ELj8ELj16ENS_18Kernel_traits_baseILj8192EfS2_fS2_fjLj256EEEEELb1ELb0ELb1ELb1EEEvNS_9BwdParamsE,"",@"SHT_CUDA_INFO"
	.sectionflags	@""
	.align	4


	//----- nvinfo : EIATTR_CUDA_API_VERSION
	.align		4
        /*0000*/ 	.byte	0x04, 0x37
        /*0002*/ 	.short	(.L_4011 - .L_4010)
.L_4010:
        /*0004*/ 	.word	0x00000082


	//----- nvinfo : EIATTR_KPARAM_INFO
	.align		4
.L_4011:
        /*0008*/ 	.byte	0x04, 0x17
        /*000a*/ 	.short	(.L_4013 - .L_4012)
.L_4012:
        /*000c*/ 	.word	0x00000000
        /*0010*/ 	.short	0x0000
        /*0012*/ 	.short	0x0000
        /*0014*/ 	.byte	0x00, 0xf0, 0xa1, 0x04


	//----- nvinfo : EIATTR_SPARSE_MMA_MASK
	.align		4
.L_4013:
        /*0018*/ 	.byte	0x03, 0x50
        /*001a*/ 	.short	0x0000


	//----- nvinfo : EIATTR_MAXREG_COUNT
	.align		4
        /*001c*/ 	.byte	0x03, 0x1b
        /*001e*/ 	.short	0x00ff


	//----- nvinfo : EIATTR_NUM_BARRIERS
	.align		4
        /*0020*/ 	.byte	0x02, 0x4c
        /*0022*/ 	.byte	0x01
	.zero		1


	//----- nvinfo : EIATTR_MERCURY_ISA_VERSION
	.align		4
        /*0024*/ 	.byte	0x03, 0x5f
        /*0026*/ 	.short	0x0101


	//----- nvinfo : EIATTR_COOP_GROUP_MASK_REGIDS
	.align		4
        /*0028*/ 	.byte	0x04, 0x29
        /*002a*/ 	.short	(.L_4015 - .L_4014)


	//   ....[0]....
.L_4014:
        /*002c*/ 	.word	0xffffffff


	//   ....[1]....
        /*0030*/ 	.word	0xffffffff


	//   ....[2]....
        /*0034*/ 	.word	0xffffffff


	//   ....[3]....
        /*0038*/ 	.word	0xffffffff


	//   ....[4]....
        /*003c*/ 	.word	0xffffffff


	//   ....[5]....
        /*0040*/ 	.word	0xffffffff


	//   ....[6]....
        /*0044*/ 	.word	0xffffffff


	//   ....[7]....
        /*0048*/ 	.word	0xffffffff


	//   ....[8]....
        /*004c*/ 	.word	0xffffffff


	//   ....[9]....
        /*0050*/ 	.word	0xffffffff


	//----- nvinfo : EIATTR_COOP_GROUP_INSTR_OFFSETS
	.align		4
.L_4015:
        /*0054*/ 	.byte	0x04, 0x28
        /*0056*/ 	.short	(.L_4017 - .L_4016)


	//   ....[0]....
.L_4016:
        /*0058*/ 	.word	0x00001d10


	//   ....[1]....
        /*005c*/ 	.word	0x00001d40


	//   ....[2]....
        /*0060*/ 	.word	0x00001d70


	//   ....[3]....
        /*0064*/ 	.word	0x00001d80


	//   ....[4]....
        /*0068*/ 	.word	0x00001db0


	//   ....[5]....
        /*006c*/ 	.word	0x00001dc0


	//   ....[6]....
        /*0070*/ 	.word	0x00001df0


	//   ....[7]....
        /*0074*/ 	.word	0x00001e00


	//   ....[8]....
        /*0078*/ 	.word	0x00001e30


	//   ....[9]....
        /*007c*/ 	.word	0x00001e40


	//----- nvinfo : EIATTR_VRC_CTA_INIT_COUNT
	.align		4
.L_4017:
        /*0080*/ 	.byte	0x02, 0x4a
	.zero		1
	.zero		1


	//----- nvinfo : EIATTR_EXIT_INSTR_OFFSETS
	.align		4
        /*0084*/ 	.byte	0x04, 0x1c
        /*0086*/ 	.short	(.L_4019 - .L_4018)


	//   ....[0]....
.L_4018:
        /*0088*/ 	.word	0x00008410


	//----- nvinfo : EIATTR_MAX_THREADS
	.align		4
.L_4019:
        /*008c*/ 	.byte	0x04, 0x05
        /*008e*/ 	.short	(.L_4021 - .L_4020)
.L_4020:
        /*0090*/ 	.word	0x00000100
        /*0094*/ 	.word	0x00000001
        /*0098*/ 	.word	0x00000001


	//----- nvinfo : EIATTR_CRS_STACK_SIZE
	.align		4
.L_4021:
        /*009c*/ 	.byte	0x04, 0x1e
        /*009e*/ 	.short	(.L_4023 - .L_4022)
.L_4022:
        /*00a0*/ 	.word	0x00000000


	//----- nvinfo : EIATTR_CBANK_PARAM_SIZE
	.align		4
.L_4023:
        /*00a4*/ 	.byte	0x03, 0x19
        /*00a6*/ 	.short	0x0128


	//----- nvinfo : EIATTR_PARAM_CBANK
	.align		4
        /*00a8*/ 	.byte	0x04, 0x0a
        /*00aa*/ 	.short	(.L_4025 - .L_4024)
	.align		4
.L_4024:
        /*00ac*/ 	.word	index@(.nv.constant0._ZN10layer_norm13ln_bwd_kernelINS_13Kernel_traitsIf6__halffS2_fjLj8192ELj1ELj1ELj8ELj16ENS_18Kernel_traits_baseILj8192EfS2_fS2_fjLj256EEEEELb1ELb0ELb1ELb1EEEvNS_9BwdParamsE)
        /*00b0*/ 	.short	0x0380
        /*00b2*/ 	.short	0x0128


	//----- nvinfo : EIATTR_SW_WAR
	.align		4
.L_4025:
        /*00b4*/ 	.byte	0x04, 0x36
        /*00b6*/ 	.short	(.L_4027 - .L_4026)
.L_4026:
        /*00b8*/ 	.word	0x00000008
.L_4027:


//--------------------- .nv.info._ZN10layer_norm13ln_bwd_kernelINS_13Kernel_traitsIf6__halffS2_fjLj8192ELj1ELj1ELj8ELj16ENS_18Kernel_traits_baseILj8192EfS2_fS2_fjLj256EEEEELb1ELb1ELb0ELb0EEEvNS_9BwdParamsE --------------------------
	.section	.nv.info._ZN10layer_norm13ln_bwd_kernelINS_13Kernel_traitsIf6__halffS2_fjLj8192ELj1ELj1ELj8ELj16ENS_18Kernel_traits_baseILj8192EfS2_fS2_fjLj256EEEEELb1ELb1ELb0ELb0EEEvNS_9BwdParamsE,"",@"SHT_CUDA_INFO"
	.sectionflags	@""
	.align	4


	//----- nvinfo : EIATTR_CUDA_API_VERSION
	.align		4
        /*0000*/ 	.byte	0x04, 0x37
        /*0002*/ 	.short	(.L_4029 - .L_4028)
.L_4028:
        /*0004*/ 	.word	0x00000082


	//----- nvinfo : EIATTR_KPARAM_INFO
	.align		4
.L_4029:
        /*0008*/ 	.byte	0x04, 0x17
        /*000a*/ 	.short	(.L_4031 - .L_4030)
.L_4030:
        /*000c*/ 	.word	0x00000000
        /*0010*/ 	.short	0x0000
        /*0012*/ 	.short	0x0000
        /*0014*/ 	.byte	0x00, 0xf0, 0xa1, 0x04


	//----- nvinfo : EIATTR_SPARSE_MMA_MASK
	.align		4
.L_4031:
        /*0018*/ 	.byte	0x03, 0x50
        /*001a*/ 	.short	0x0000


	//----- nvinfo : EIATTR_MAXREG_COUNT
	.align		4
        /*001c*/ 	.byte	0x03, 0x1b
        /*001e*/ 	.short	0x00ff


	//----- nvinfo : EIATTR_NUM_BARRIERS
	.align		4
        /*0020*/ 	.byte	0x02, 0x4c
        /*0022*/ 	.byte	0x01
	.zero		1


	//----- nvinfo : EIATTR_ANNOTATIONS
	.align		4
        /*0024*/ 	.byte	0x04, 0x55
        /*0026*/ 	.short	(.L_4033 - .L_4032)


	//   ....[0]....
.L_4032:
        /* <DEDUP_REMOVED lines=38> */


	//----- nvinfo : EIATTR_MERCURY_ISA_VERSION
	.align		4
.L_4033:
        /*0270*/ 	.byte	0x03, 0x5f
        /*0272*/ 	.short	0x0101


	//----- nvinfo : EIATTR_COOP_GROUP_MASK_REGIDS
	.align		4
        /*0274*/ 	.byte	0x04, 0x29
        /*0276*/ 	.short	(.L_4035 - .L_4034)


	//   ....[0]....
.L_4034:
        /*0278*/ 	.word	0xffffffff


	//   ....[1]....
        /*027c*/ 	.word	0xffffffff


	//   ....[2]....
        /*0280*/ 	.word	0xffffffff


	//   ....[3]....
        /*0284*/ 	.word	0xffffffff


	//   ....[4]....
        /*0288*/ 	.word	0xffffffff


	//   ....[5]....
        /*028c*/ 	.word	0xffffffff


	//   ....[6]....
        /*0290*/ 	.word	0xffffffff


	//   ....[7]....
        /*0294*/ 	.word	0xffffffff


	//   ....[8]....
        /*0298*/ 	.word	0xffffffff


	//   ....[9]....
        /*029c*/ 	.word	0xffffffff


	//----- nvinfo : EIATTR_COOP_GROUP_INSTR_OFFSETS
	.align		4
.L_4035:
        /*02a0*/ 	.byte	0x04, 0x28
        /*02a2*/ 	.short	(.L_4037 - .L_4036)


	//   ....[0]....
.L_4036:
        /*02a4*/ 	.word	0x00002620


	//   ....[1]....
        /*02a8*/ 	.word	0x00002640


	//   ....[2]....
        /*02ac*/ 	.word	0x00002680


	//   ....[3]....
        /*02b0*/ 	.word	0x000026b0


	//   ....[4]....
        /*02b4*/ 	.word	0x000026d0


	//   ....[5]....
        /*02b8*/ 	.word	0x000026f0


	//   ....[6]....
        /*02bc*/ 	.word	0x00002710


	//   ....[7]....
        /*02c0*/ 	.word	0x00002730


	//   ....[8]....
        /*02c4*/ 	.word	0x00002750


	//   ....[9]....
        /*02c8*/ 	.word	0x00002770


	//----- nvinfo : EIATTR_VRC_CTA_INIT_COUNT
	.align		4
.L_4037:
        /*02cc*/ 	.byte	0x02, 0x4a
	.zero		1
	.zero		1


	//----- nvinfo : EIATTR_EXIT_INSTR_OFFSETS
	.align		4
        /*02d0*/ 	.byte	0x04, 0x1c
        /*02d2*/ 	.short	(.L_4039 - .L_4038)


	//   ....[0]....
.L_4038:
        /*02d4*/ 	.word	0x00009c10


	//   ....[1]....
        /*02d8*/ 	.word	0x00009ce0


	//----- nvinfo : EIATTR_MAX_THREADS
	.align		4
.L_4039:
        /*02dc*/ 	.byte	0x04, 0x05
        /*02de*/ 	.short	(.L_4041 - .L_4040)
.L_4040:
        /*02e0*/ 	.word	0x00000100
        /*02e4*/ 	.word	0x00000001
        /*02e8*/ 	.word	0x00000001


	//----- nvinfo : EIATTR_CRS_STACK_SIZE
	.align		4
.L_4041:
        /*02ec*/ 	.byte	0x04, 0x1e
        /*02ee*/ 	.short	(.L_4043 - .L_4042)
.L_4042:
        /*02f0*/ 	.word	0x00000000


	//----- nvinfo : EIATTR_CBANK_PARAM_SIZE
	.align		4
.L_4043:
        /*02f4*/ 	.byte	0x03, 0x19
        /*02f6*/ 	.short	0x0128


	//----- nvinfo : EIATTR_PARAM_CBANK
	.align		4
        /*02f8*/ 	.byte	0x04, 0x0a
        /*02fa*/ 	.short	(.L_4045 - .L_4044)
	.align		4
.L_4044:
        /*02fc*/ 	.word	index@(.nv.constant0._ZN10layer_norm13ln_bwd_kernelINS_13Kernel_traitsIf6__halffS2_fjLj8192ELj1ELj1ELj8ELj16ENS_18Kernel_traits_baseILj8192EfS2_fS2_fjLj256EEEEELb1ELb1ELb0ELb0EEEvNS_9BwdParamsE)
        /*0300*/ 	.short	0x0380
        /*0302*/ 	.short	0x0128


	//----- nvinfo : EIATTR_SW_WAR
	.align		4
.L_4045:
        /*0304*/ 	.byte	0x04, 0x36
        /*0306*/ 	.short	(.L_4047 - .L_4046)
.L_4046:
        /*0308*/ 	.word	0x00000008
.L_4047:


//--------------------- .nv.info._ZN10layer_norm13ln_bwd_kernelINS_13Kernel_traitsIf6__halffS2_fjLj8192ELj1ELj1ELj8ELj16ENS_18Kernel_traits_baseILj8192EfS2_fS2_fjLj256EEEEELb1ELb1ELb0ELb1EEEvNS_9BwdParamsE --------------------------
	.section	.nv.info._ZN10layer_norm13ln_bwd_kernelINS_13Kernel_traitsIf6__halffS2_fjLj8192ELj1ELj1ELj8ELj16ENS_18Kernel_traits_baseILj8192EfS2_fS2_fjLj256EEEEELb1ELb1ELb0ELb1EEEvNS_9BwdParamsE,"",@"SHT_CUDA_INFO"
	.sectionflags	@""
	.align	4


	//----- nvinfo : EIATTR_CUDA_API_VERSION
	.align		4
        /*0000*/ 	.byte	0x04, 0x37
        /*0002*/ 	.short	(.L_4049 - .L_4048)
.L_4048:
        /*0004*/ 	.word	0x00000082


	//----- nvinfo : EIATTR_KPARAM_INFO
	.align		4
.L_4049:
        /*0008*/ 	.byte	0x04, 0x17
        /*000a*/ 	.short	(.L_4051 - .L_4050)
.L_4050:
        /*000c*/ 	.word	0x00000000
        /*0010*/ 	.short	0x0000
        /*0012*/ 	.short	0x0000
        /*0014*/ 	.byte	0x00, 0xf0, 0xa1, 0x04


	//----- nvinfo : EIATTR_SPARSE_MMA_MASK
	.align		4
.L_4051:
        /*0018*/ 	.byte	0x03, 0x50
        /*001a*/ 	.short	0x0000


	//----- nvinfo : EIATTR_MAXREG_COUNT
	.align		4
        /*001c*/ 	.byte	0x03, 0x1b
        /*001e*/ 	.short	0x00ff


	//----- nvinfo : EIATTR_NUM_BARRIERS
	.align		4
        /*0020*/ 	.byte	0x02, 0x4c
        /*0022*/ 	.byte	0x01
	.zero		1


	//----- nvinfo : EIATTR_ANNOTATIONS
	.align		4
        /*0024*/ 	.byte	0x04, 0x55
        /*0026*/ 	.short	(.L_4053 - .L_4052)


	//   ....[0]....
.L_4052:
        /* <DEDUP_REMOVED lines=63> */


	//----- nvinfo : EIATTR_MERCURY_ISA_VERSION
	.align		4
.L_4053:
        /*0400*/ 	.byte	0x03, 0x5f
        /*0402*/ 	.short	0x0101


	//----- nvinfo : EIATTR_COOP_GROUP_MASK_REGIDS
	.align		4
        /*0404*/ 	.byte	0x04, 0x29
        /*0406*/ 	.short	(.L_4055 - .L_4054)


	//   ....[0]....
.L_4054:
        /*0408*/ 	.word	0xffffffff


	//   ....[1]....
        /*040c*/ 	.word	0xffffffff


	//   ....[2]....
        /*0410*/ 	.word	0xffffffff


	//   ....[3]....
        /*0414*/ 	.word	0xffffffff


	//   ....[4]....
        /*0418*/ 	.word	0xffffffff


	//   ....[5]....
        /*041c*/ 	.word	0xffffffff


	//   ....[6]....
        /*0420*/ 	.word	0xffffffff


	//   ....[7]....
        /*0424*/ 	.word	0xffffffff


	//   ....[8]....
        /*0428*/ 	.word	0xffffffff


	//   ....[9]....
        /*042c*/ 	.word	0xffffffff


	//----- nvinfo : EIATTR_COOP_GROUP_INSTR_OFFSETS
	.align		4
.L_4055:
        /*0430*/ 	.byte	0x04, 0x28
        /*0432*/ 	.short	(.L_4057 - .L_4056)


	//   ....[0]....
.L_4056:
        /*0434*/ 	.word	0x00001b20


	//   ....[1]....
        /*0438*/ 	.word	0x00001c40


	//   ....[2]....
        /*043c*/ 	.word	0x00001c90


	//   ....[3]....
        /*0440*/ 	.word	0x00001cb0


	//   ....[4]....
        /*0444*/ 	.word	0x00001cd0


	//   ....[5]....
        /*0448*/ 	.word	0x00001cf0


	//   ....[6]....
        /*044c*/ 	.word	0x00001d10


	//   ....[7]....
        /*0450*/ 	.word	0x00001d30


	//   ....[8]....
        /*0454*/ 	.word	0x00001d50


	//   ....[9]....
        /*0458*/ 	.word	0x00001d70


	//----- nvinfo : EIATTR_VRC_CTA_INIT_COUNT
	.align		4
.L_4057:
        /*045c*/ 	.byte	0x02, 0x4a
	.zero		1
	.zero		1


	//----- nvinfo : EIATTR_EXIT_INSTR_OFFSETS
	.align		4
        /*0460*/ 	.byte	0x04, 0x1c
        /*0462*/ 	.short	(.L_4059 - .L_4058)


	//   ....[0]....
.L_4058:
        /*0464*/ 	.word	0x000093b0


	//----- nvinfo : EIATTR_MAX_THREADS
	.align		4
.L_4059:
        /*0468*/ 	.byte	0x04, 0x05
        /*046a*/ 	.short	(.L_4061 - .L_4060)
.L_4060:
        /*046c*/ 	.word	0x00000100
        /*0470*/ 	.word	0x00000001
        /*0474*/ 	.word	0x00000001


	//----- nvinfo : EIATTR_CBANK_PARAM_SIZE
	.align		4
.L_4061:
        /*0478*/ 	.byte	0x03, 0x19
        /*047a*/ 	.short	0x0128


	//----- nvinfo : EIATTR_PARAM_CBANK
	.align		4
        /*047c*/ 	.byte	0x04, 0x0a
        /*047e*/ 	.short	(.L_4063 - .L_4062)
	.align		4
.L_4062:
        /*0480*/ 	.word	index@(.nv.constant0._ZN10layer_norm13ln_bwd_kernelINS_13Kernel_traitsIf6__halffS2_fjLj8192ELj1ELj1ELj8ELj16ENS_18Kernel_traits_baseILj8192EfS2_fS2_fjLj256EEEEELb1ELb1ELb0ELb1EEEvNS_9BwdParamsE)
        /*0484*/ 	.short	0x0380
        /*0486*/ 	.short	0x0128


	//----- nvinfo : EIATTR_SW_WAR
	.align		4
.L_4063:
        /*0488*/ 	.byte	0x04, 0x36
        /*048a*/ 	.short	(.L_4065 - .L_4064)
.L_4064:
        /*048c*/ 	.word	0x00000008
.L_4065:


//--------------------- .nv.info._ZN10layer_norm22ln_bwd_finalize_kernelINS_22Kernel_traits_finalizeILj8192Ef6__halffS2_fjLb1ELj1024ELj4ENS_18Kernel_traits_baseILj8192EfS2_fS2_fjLj1024EEEEELb1ELb0EEEvNS_9BwdParamsE --------------------------
	.section	.nv.info._ZN10layer_norm22ln_bwd_finalize_kernelINS_22Kernel_traits_finalizeILj8192Ef6__halffS2_fjLb1ELj1024ELj4ENS_18Kernel_traits_baseILj8192EfS2_fS2_fjLj1024EEEEELb1ELb0EEEvNS_9BwdParamsE,"",@"SHT_CUDA_INFO"
	.sectionflags	@""
	.align	4


	//----- nvinfo : EIATTR_CUDA_API_VERSION
	.align		4
        /*0000*/ 	.byte	0x04, 0x37
        /*0002*/ 	.short	(.L_4067 - .L_4066)
.L_4066:
        /*0004*/ 	.word	0x00000082


	//----- nvinfo : EIATTR_KPARAM_INFO
	.align		4
.L_4067:
        /*0008*/ 	.byte	0x04, 0x17
        /*000a*/ 	.short	(.L_4069 - .L_4068)
.L_4068:
        /*000c*/ 	.word	0x00000000
        /*0010*/ 	.short	0x0000
        /*0012*/ 	.short	0x0000
        /*0014*/ 	.byte	0x00, 0xf0, 0xa1, 0x04


	//----- nvinfo : EIATTR_SPARSE_MMA_MASK
	.align		4
.L_4069:
        /*0018*/ 	.byte	0x03, 0x50
        /*001a*/ 	.short	0x0000


	//----- nvinfo : EIATTR_MAXREG_COUNT
	.align		4
        /*001c*/ 	.byte	0x03, 0x1b
        /*001e*/ 	.short	0x0040


	//----- nvinfo : EIATTR_NUM_BARRIERS
	.align		4
        /*0020*/ 	.byte	0x02, 0x4c
        /*0022*/ 	.byte	0x01
	.zero		1


	//----- nvinfo : EIATTR_MERCURY_ISA_VERSION
	.align		4
        /*0024*/ 	.byte	0x03, 0x5f
        /*0026*/ 	.short	0x0101


	//----- nvinfo : EIATTR_COOP_GROUP_MASK_REGIDS
	.align		4
        /*0028*/ 	.byte	0x04, 0x29
        /*002a*/ 	.short	(.L_4071 - .L_4070)


	//   ....[0]....
.L_4070:
        /*002c*/ 	.word	0xffffffff


	//   ....[1]....
        /*0030*/ 	.word	0xffffffff


	//   ....[2]....
        /*0034*/ 	.word	0xffffffff


	//   ....[3]....
        /*0038*/ 	.word	0xffffffff


	//   ....[4]....
        /*003c*/ 	.word	0xffffffff


	//   ....[5]....
        /*0040*/ 	.word	0xffffffff


	//   ....[6]....
        /*0044*/ 	.word	0xffffffff


	//   ....[7]....
        /*0048*/ 	.word	0xffffffff


	//   ....[8]....
        /*004c*/ 	.word	0xffffffff


	//   ....[9]....
        /*0050*/ 	.word	0xffffffff


	//   ....[10]....
        /*0054*/ 	.word	0xffffffff


	//   ....[11]....
        /*0058*/ 	.word	0xffffffff


	//   ....[12]....
        /*005c*/ 	.word	0xffffffff


	//   ....[13]....
        /*0060*/ 	.word	0xffffffff


	//   ....[14]....
        /*0064*/ 	.word	0xffffffff


	//----- nvinfo : EIATTR_COOP_GROUP_INSTR_OFFSETS
	.align		4
.L_4071:
        /*0068*/ 	.byte	0x04, 0x28
        /*006a*/ 	.short	(.L_4073 - .L_4072)


	//   ....[0]....
.L_4072:
        /*006c*/ 	.word	0x00001030


	//   ....[1]....
        /*0070*/ 	.word	0x00001040


	//   ....[2]....
        /*0074*/ 	.word	0x00001050


	//   ....[3]....
        /*0078*/ 	.word	0x00001090


	//   ....[4]....
        /*007c*/ 	.word	0x000010a0


	//   ....[5]....
        /*0080*/ 	.word	0x000010b0


	//   ....[6]....
        /*0084*/ 	.word	0x000010e0


	//   ....[7]....
        /*0088*/ 	.word	0x00001100


	//   ....[8]....
        /*008c*/ 	.word	0x00001120


	//   ....[9]....
        /*0090*/ 	.word	0x00001160


	//   ....[10]....
        /*0094*/ 	.word	0x00001180


	//   ....[11]....
        /*0098*/ 	.word	0x00001190


	//   ....[12]....
        /*009c*/ 	.word	0x000011e0


	//   ....[13]....
        /*00a0*/ 	.word	0x00001210


	//   ....[14]....
        /*00a4*/ 	.word	0x00001220


	//----- nvinfo : EIATTR_VRC_CTA_INIT_COUNT
	.align		4
.L_4073:
        /*00a8*/ 	.byte	0x02, 0x4a
	.zero		1
	.zero		1


	//----- nvinfo : EIATTR_EXIT_INSTR_OFFSETS
	.align		4
        /*00ac*/ 	.byte	0x04, 0x1c
        /*00ae*/ 	.short	(.L_4075 - .L_4074)


	//   ....[0]....
.L_4074:
        /*00b0*/ 	.word	0x00000060


	//   ....[1]....
        /*00b4*/ 	.word	0x000012a0


	//   ....[2]....
        /*00b8*/ 	.word	0x000012d0


	//   ....[3]....
        /*00bc*/ 	.word	0x000013b0


	//----- nvinfo : EIATTR_MAX_THREADS
	.align		4
.L_4075:
        /*00c0*/ 	.byte	0x04, 0x05
        /*00c2*/ 	.short	(.L_4077 - .L_4076)
.L_4076:
        /*00c4*/ 	.word	0x00000400
        /*00c8*/ 	.word	0x00000001
        /*00cc*/ 	.word	0x00000001


	//----- nvinfo : EIATTR_CRS_STACK_SIZE
	.align		4
.L_4077:
        /*00d0*/ 	.byte	0x04, 0x1e
        /*00d2*/ 	.short	(.L_4079 - .L_4078)
.L_4078:
        /*00d4*/ 	.word	0x00000000


	//----- nvinfo : EIATTR_CBANK_PARAM_SIZE
	.align		4
.L_4079:
        /*00d8*/ 	.byte	0x03, 0x19
        /*00da*/ 	.short	0x0128


	//----- nvinfo : EIATTR_PARAM_CBANK
	.align		4
        /*00dc*/ 	.byte	0x04, 0x0a
        /*00de*/ 	.short	(.L_4081 - .L_4080)
	.align		4
.L_4080:
        /*00e0*/ 	.word	index@(.nv.constant0._ZN10layer_norm22ln_bwd_finalize_kernelINS_22Kernel_traits_finalizeILj8192Ef6__halffS2_fjLb1ELj1024ELj4ENS_18Kernel_traits_baseILj8192EfS2_fS2_fjLj1024EEEEELb1ELb0EEEvNS_9BwdParamsE)
        /*00e4*/ 	.short	0x0380
        /*00e6*/ 	.short	0x0128


	//----- nvinfo : EIATTR_SW_WAR
	.align		4
.L_4081:
        /*00e8*/ 	.byte	0x04, 0x36
        /*00ea*/ 	.short	(.L_4083 - .L_4082)
.L_4082:
        /*00ec*/ 	.word	0x00000008
.L_4083:


//--------------------- .nv.info._ZN10layer_norm13ln_bwd_kernelINS_13Kernel_traitsIf6__halffS2_fjLj8192ELj1ELj1ELj8ELj16ENS_18Kernel_traits_baseILj8192EfS2_fS2_fjLj256EEEEELb1ELb1ELb1ELb0EEEvNS_9BwdParamsE --------------------------
	.section	.nv.info._ZN10layer_norm13ln_bwd_kernelINS_13Kernel_traitsIf6__halffS2_fjLj8192ELj1ELj1ELj8ELj16ENS_18Kernel_traits_baseILj8192EfS2_fS2_fjLj256EEEEELb1ELb1ELb1ELb0EEEvNS_9BwdParamsE,"",@"SHT_CUDA_INFO"
	.sectionflags	@""
	.align	4


	//----- nvinfo : EIATTR_CUDA_API_VERSION
	.align		4
        /*0000*/ 	.byte	0x04, 0x37
        /*0002*/ 	.short	(.L_4085 - .L_4084)
.L_4084:
        /*0004*/ 	.word	0x00000082


	//----- nvinfo : EIATTR_KPARAM_INFO
	.align		4
.L_4085:
        /*0008*/ 	.byte	0x04, 0x17
        /*000a*/ 	.short	(.L_4087 - .L_4086)
.L_4086:
        /*000c*/ 	.word	0x00000000
        /*0010*/ 	.short	0x0000
        /*0012*/ 	.short	0x0000
        /*0014*/ 	.byte	0x00, 0xf0, 0xa1, 0x04


	//----- nvinfo : EIATTR_SPARSE_MMA_MASK
	.align		4
.L_4087:
        /*0018*/ 	.byte	0x03, 0x50
        /*001a*/ 	.short	0x0000


	//----- nvinfo : EIATTR_MAXREG_COUNT
	.align		4
        /*001c*/ 	.byte	0x03, 0x1b
        /*001e*/ 	.short	0x00ff


	//----- nvinfo : EIATTR_NUM_BARRIERS
	.align		4
        /*0020*/ 	.byte	0x02, 0x4c
        /*0022*/ 	.byte	0x01
	.zero		1


	//----- nvinfo : EIATTR_ANNOTATIONS
	.align		4
        /*0024*/ 	.byte	0x04, 0x55
        /*0026*/ 	.short	(.L_4089 - .L_4088)


	//   ....[0]....
.L_4088:
        /* <DEDUP_REMOVED lines=71> */


	//----- nvinfo : EIATTR_MERCURY_ISA_VERSION
	.align		4
.L_4089:
        /*0480*/ 	.byte	0x03, 0x5f
        /*0482*/ 	.short	0x0101


	//----- nvinfo : EIATTR_COOP_GROUP_MASK_REGIDS
	.align		4
        /*0484*/ 	.byte	0x04, 0x29
        /*0486*/ 	.short	(.L_4091 - .L_4090)


	//   ....[0]....
.L_4090:
        /*0488*/ 	.word	0xffffffff


	//   ....[1]....
        /*048c*/ 	.word	0xffffffff


	//   ....[2]....
        /*0490*/ 	.word	0xffffffff


	//   ....[3]....
        /*0494*/ 	.word	0xffffffff


	//   ....[4]....
        /*0498*/ 	.word	0xffffffff


	//   ....[5]....
        /*049c*/ 	.word	0xffffffff


	//   ....[6]....
        /*04a0*/ 	.word	0xffffffff


	//   ....[7]....
        /*04a4*/ 	.word	0xffffffff


	//   ....[8]....
        /*04a8*/ 	.word	0xffffffff


	//   ....[9]....
        /*04ac*/ 	.word	0xffffffff


	//----- nvinfo : EIATTR_COOP_GROUP_INSTR_OFFSETS
	.align		4
.L_4091:
        /*04b0*/ 	.byte	0x04, 0x28
        /*04b2*/ 	.short	(.L_4093 - .L_4092)


	//   ....[0]....
.L_4092:
        /*04b4*/ 	.word	0x00002d30


	//   ....[1]....
        /*04b8*/ 	.word	0x00002d50


	//   ....[2]....
        /*04bc*/ 	.word	0x00002d90


	//   ....[3]....
        /*04c0*/ 	.word	0x00002dc0


	//   ....[4]....
        /*04c4*/ 	.word	0x00002de0


	//   ....[5]....
        /*04c8*/ 	.word	0x00002e00


	//   ....[6]....
        /*04cc*/ 	.word	0x00002e20


	//   ....[7]....
        /*04d0*/ 	.word	0x00002e40


	//   ....[8]....
        /*04d4*/ 	.word	0x00002e60


	//   ....[9]....
        /*04d8*/ 	.word	0x00002e80


	//----- nvinfo : EIATTR_VRC_CTA_INIT_COUNT
	.align		4
.L_4093:
        /*04dc*/ 	.byte	0x02, 0x4a
	.zero		1
	.zero		1


	//----- nvinfo : EIATTR_EXIT_INSTR_OFFSETS
	.align		4
        /*04e0*/ 	.byte	0x04, 0x1c
        /*04e2*/ 	.short	(.L_4095 - .L_4094)


	//   ....[0]....
.L_4094:
        /*04e4*/ 	.word	0x00010b20


	//   ....[1]....
        /*04e8*/ 	.word	0x00010bf0


	//----- nvinfo : EIATTR_MAX_THREADS
	.align		4
.L_4095:
        /*04ec*/ 	.byte	0x04, 0x05
        /*04ee*/ 	.short	(.L_4097 - .L_4096)
.L_4096:
        /*04f0*/ 	.word	0x00000100
        /*04f4*/ 	.word	0x00000001
        /*04f8*/ 	.word	0x00000001


	//----- nvinfo : EIATTR_CRS_STACK_SIZE
	.align		4
.L_4097:
        /*04fc*/ 	.byte	0x04, 0x1e
        /*04fe*/ 	.short	(.L_4099 - .L_4098)
.L_4098:
        /*0500*/ 	.word	0x00000000


	//----- nvinfo : EIATTR_CBANK_PARAM_SIZE
	.align		4
.L_4099:
        /*0504*/ 	.byte	0x03, 0x19
        /*0506*/ 	.short	0x0128


	//----- nvinfo : EIATTR_PARAM_CBANK
	.align		4
        /*0508*/ 	.byte	0x04, 0x0a
        /*050a*/ 	.short	(.L_4101 - .L_4100)
	.align		4
.L_4100:
        /*050c*/ 	.word	index@(.nv.constant0._ZN10layer_norm13ln_bwd_kernelINS_13Kernel_traitsIf6__halffS2_fjLj8192ELj1ELj1ELj8ELj16ENS_18Kernel_traits_baseILj8192EfS2_fS2_fjLj256EEEEELb1ELb1ELb1ELb0EEEvNS_9BwdParamsE)
        /*0510*/ 	.short	0x0380
        /*0512*/ 	.short	0x0128


	//----- nvinfo : EIATTR_SW_WAR
	.align		4
.L_4101:
        /*0514*/ 	.byte	0x04, 0x36
        /*0516*/ 	.short	(.L_4103 - .L_4102)
.L_4102:
        /*0518*/ 	.word	0x00000008
.L_4103:


//--------------------- .nv.info._ZN10layer_norm22ln_bwd_finalize_kernelINS_22Kernel_traits_finalizeILj8192Ef6__halffS2_fjLb1ELj1024ELj4ENS_18Kernel_traits_baseILj8192EfS2_fS2_fjLj1024EEEEELb1ELb1EEEvNS_9BwdParamsE --------------------------
	.section	.nv.info._ZN10layer_norm22ln_bwd_finalize_kernelINS_22Kernel_traits_finalizeILj8192Ef6__halffS2_fjLb1ELj1024ELj4ENS_18Kernel_traits_baseILj8192EfS2_fS2_fjLj1024EEEEELb1ELb1EEEvNS_9BwdParamsE,"",@"SHT_CUDA_INFO"
	.sectionflags	@""
	.align	4


	//----- nvinfo : EIATTR_CUDA_API_VERSION
	.align		4
        /*0000*/ 	.byte	0x04, 0x37
        /*0002*/ 	.short	(.L_4105 - .L_4104)
.L_4104:
        /*0004*/ 	.word	0x00000082


	//----- nvinfo : EIATTR_KPARAM_INFO
	.align		4
.L_4105:
        /*0008*/ 	.byte	0x04, 0x17
        /*000a*/ 	.short	(.L_4107 - .L_4106)
.L_4106:
        /*000c*/ 	.word	0x00000000
        /*0010*/ 	.short	0x0000
        /*0012*/ 	.short	0x0000
        /*0014*/ 	.byte	0x00, 0xf0, 0xa1, 0x04


	//----- nvinfo : EIATTR_SPARSE_MMA_MASK
	.align		4
.L_4107:
        /*0018*/ 	.byte	0x03, 0x50
        /*001a*/ 	.short	0x0000


	//----- nvinfo : EIATTR_MAXREG_COUNT
	.align		4
        /*001c*/ 	.byte	0x03, 0x1b
        /*001e*/ 	.short	0x0040


	//----- nvinfo : EIATTR_NUM_BARRIERS
	.align		4
        /*0020*/ 	.byte	0x02, 0x4c
        /*0022*/ 	.byte	0x01
	.zero		1


	//----- nvinfo : EIATTR_MERCURY_ISA_VERSION
	.align		4
        /*0024*/ 	.byte	0x03, 0x5f
        /*0026*/ 	.short	0x0101


	//----- nvinfo : EIATTR_COOP_GROUP_MASK_REGIDS
	.align		4
        /*0028*/ 	.byte	0x04, 0x29
        /*002a*/ 	.short	(.L_4109 - .L_4108)


	//   ....[0]....
.L_4108:
        /*002c*/ 	.word	0xffffffff


	//   ....[1]....
        /*0030*/ 	.word	0xffffffff


	//   ....[2]....
        /*0034*/ 	.word	0xffffffff


	//   ....[3]....
        /*0038*/ 	.word	0xffffffff


	//   ....[4]....
        /*003c*/ 	.word	0xffffffff


	//   ....[5]....
        /*0040*/ 	.word	0xffffffff


	//   ....[6]....
        /*0044*/ 	.word	0xffffffff


	//   ....[7]....
        /*0048*/ 	.word	0xffffffff


	//   ....[8]....
        /*004c*/ 	.word	0xffffffff


	//   ....[9]....
        /*0050*/ 	.word	0xffffffff


	//   ....[10]....
        /*0054*/ 	.word	0xffffffff


	//   ....[11]....
        /*0058*/ 	.word	0xffffffff


	//   ....[12]....
        /*005c*/ 	.word	0xffffffff


	//   ....[13]....
        /*0060*/ 	.word	0xffffffff


	//   ....[14]....
        /*0064*/ 	.word	0xffffffff


	//----- nvinfo : EIATTR_COOP_GROUP_INSTR_OFFSETS
	.align		4
.L_4109:
        /*0068*/ 	.byte	0x04, 0x28
        /*006a*/ 	.short	(.L_4111 - .L_4110)


	//   ....[0]....
.L_4110:
        /*006c*/ 	.word	0x00001070


	//   ....[1]....
        /*0070*/ 	.word	0x00001080


	//   ....[2]....
        /*0074*/ 	.word	0x00001090


	//   ....[3]....
        /*0078*/ 	.word	0x000010c0


	//   ....[4]....
        /*007c*/ 	.word	0x000010e0


	//   ....[5]....
        /*0080*/ 	.word	0x000010f0


	//   ....[6]....
        /*0084*/ 	.word	0x00001120


	//   ....[7]....
        /*0088*/ 	.word	0x00001140


	//   ....[8]....
        /*008c*/ 	.word	0x00001150


	//   ....[9]....
        /*0090*/ 	.word	0x00001180


	//   ....[10]....
        /*0094*/ 	.word	0x000011a0


	//   ....[11]....
        /*0098*/ 	.word	0x000011b0


	//   ....[12]....
        /*009c*/ 	.word	0x000011e0


	//   ....[13]....
        /*00a0*/ 	.word	0x00001200


	//   ....[14]....
        /*00a4*/ 	.word	0x00001210


	//----- nvinfo : EIATTR_VRC_CTA_INIT_COUNT
	.align		4
.L_4111:
        /*00a8*/ 	.byte	0x02, 0x4a
	.zero		1
	.zero		1


	//----- nvinfo : EIATTR_EXIT_INSTR_OFFSETS
	.align		4
        /*00ac*/ 	.byte	0x04, 0x1c
        /*00ae*/ 	.short	(.L_4113 - .L_4112)


	//   ....[0]....
.L_4112:
        /*00b0*/ 	.word	0x00000060


	//   ....[1]....
        /*00b4*/ 	.word	0x00001290


	//   ....[2]....
        /*00b8*/ 	.word	0x000013a0


	//----- nvinfo : EIATTR_MAX_THREADS
	.align		4
.L_4113:
        /*00bc*/ 	.byte	0x04, 0x05
        /*00be*/ 	.short	(.L_4115 - .L_4114)
.L_4114:
        /*00c0*/ 	.word	0x00000400
        /*00c4*/ 	.word	0x00000001
        /*00c8*/ 	.word	0x00000001


	//----- nvinfo : EIATTR_CRS_STACK_SIZE
	.align		4
.L_4115:
        /*00cc*/ 	.byte	0x04, 0x1e
        /*00ce*/ 	.short	(.L_4117 - .L_4116)
.L_4116:
        /*00d0*/ 	.word	0x00000000


	//----- nvinfo : EIATTR_CBANK_PARAM_SIZE
	.align		4
.L_4117:
        /*00d4*/ 	.byte	0x03, 0x19
        /*00d6*/ 	.short	0x0128


	//----- nvinfo : EIATTR_PARAM_CBANK
	.align		4
        /*00d8*/ 	.byte	0x04, 0x0a
        /*00da*/ 	.short	(.L_4119 - .L_4118)
	.align		4
.L_4118:
        /*00dc*/ 	.word	index@(.nv.constant0._ZN10layer_norm22ln_bwd_finalize_kernelINS_22Kernel_traits_finalizeILj8192Ef6__halffS2_fjLb1ELj1024ELj4ENS_18Kernel_traits_baseILj8192EfS2_fS2_fjLj1024EEEEELb1ELb1EEEvNS_9BwdParamsE)
        /*00e0*/ 	.short	0x0380
        /*00e2*/ 	.short	0x0128


	//----- nvinfo : EIATTR_SW_WAR
	.align		4
.L_4119:
        /*00e4*/ 	.byte	0x04, 0x36
        /*00e6*/ 	.short	(.L_4121 - .L_4120)
.L_4120:
        /*00e8*/ 	.word	0x00000008
.L_4121:


//--------------------- .nv.info._ZN10layer_norm13ln_bwd_kernelINS_13Kernel_traitsIf6__halffS2_fjLj8192ELj1ELj1ELj8ELj16ENS_18Kernel_traits_baseILj8192EfS2_fS2_fjLj256EEEEELb1ELb1ELb1ELb1EEEvNS_9BwdParamsE --------------------------
	.section	.nv.info._ZN10layer_norm13ln_bwd_kernelINS_13Kernel_traitsIf6__halffS2_fjLj8192ELj1ELj1ELj8ELj16ENS_18Kernel_traits_baseILj8192EfS2_fS2_fjLj256EEEEELb1ELb1ELb1ELb1EEEvNS_9BwdParamsE,"",@"SHT_CUDA_INFO"
	.sectionflags	@""
	.align	4


	//----- nvinfo : EIATTR_CUDA_API_VERSION
	.align		4
        /*0000*/ 	.byte	0x04, 0x37
        /*0002*/ 	.short	(.L_4123 - .L_4122)
.L_4122:
        /*0004*/ 	.word	0x00000082


	//----- nvinfo : EIATTR_KPARAM_INFO
	.align		4
.L_4123:
        /*0008*/ 	.byte	0x04, 0x17
        /*000a*/ 	.short	(.L_4125 - .L_4124)
.L_4124:
        /*000c*/ 	.word	0x00000000
        /*0010*/ 	.short	0x0000
        /*0012*/ 	.short	0x0000
        /*0014*/ 	.byte	0x00, 0xf0, 0xa1, 0x04


	//----- nvinfo : EIATTR_SPARSE_MMA_MASK
	.align		4
.L_4125:
        /*0018*/ 	.byte	0x03, 0x50
        /*001a*/ 	.short	0x0000


	//----- nvinfo : EIATTR_MAXREG_COUNT
	.align		4
        /*001c*/ 	.byte	0x03, 0x1b
        /*001e*/ 	.short	0x00ff


	//----- nvinfo : EIATTR_NUM_BARRIERS
	.align		4
        /*0020*/ 	.byte	0x02, 0x4c
        /*0022*/ 	.byte	0x01
	.zero		1


	//----- nvinfo : EIATTR_ANNOTATIONS
	.align		4
        /*0024*/ 	.byte	0x04, 0x55
        /*0026*/ 	.short	(.L_4127 - .L_4126)


	//   ....[0]....
.L_4126:
        /* <DEDUP_REMOVED lines=43> */


	//----- nvinfo : EIATTR_MERCURY_ISA_VERSION
	.align		4
.L_4127:
        /*02c8*/ 	.byte	0x03, 0x5f
        /*02ca*/ 	.short	0x0101


	//----- nvinfo : EIATTR_COOP_GROUP_MASK_REGIDS
	.align		4
        /*02cc*/ 	.byte	0x04, 0x29
        /*02ce*/ 	.short	(.L_4129 - .L_4128)


	//   ....[0]....
.L_4128:
        /*02d0*/ 	.word	0xffffffff


	//   ....[1]....
        /*02d4*/ 	.word	0xffffffff


	//   ....[2]....
        /*02d8*/ 	.word	0xffffffff


	//   ....[3]....
        /*02dc*/ 	.word	0xffffffff


	//   ....[4]....
        /*02e0*/ 	.word	0xffffffff


	//   ....[5]....
        /*02e4*/ 	.word	0xffffffff


	//   ....[6]....
        /*02e8*/ 	.word	0xffffffff


	//   ....[7]....
        /*02ec*/ 	.word	0xffffffff


	//   ....[8]....
        /*02f0*/ 	.word	0xffffffff


	//   ....[9]....
        /*02f4*/ 	.word	0xffffffff


	//----- nvinfo : EIATTR_COOP_GROUP_INSTR_OFFSETS
	.align		4
.L_4129:
        /*02f8*/ 	.byte	0x04, 0x28
        /*02fa*/ 	.short	(.L_4131 - .L_4130)


	//   ....[0]....
.L_4130:
        /*02fc*/ 	.word	0x00002420


	//   ....[1]....
        /*0300*/ 	.word	0x00002430


	//   ....[2]....
        /*0304*/ 	.word	0x00002470


	//   ....[3]....
        /*0308*/ 	.word	0x00002480


	//   ....[4]....
        /*030c*/ 	.word	0x000024d0


	//   ....[5]....
        /*0310*/ 	.word	0x000024e0


	//   ....[6]....
        /*0314*/ 	.word	0x00002510


	//   ....[7]....
        /*0318*/ 	.word	0x00002520


	//   ....[8]....
        /*031c*/ 	.word	0x00002550


	//   ....[9]....
        /*0320*/ 	.word	0x00002560


	//----- nvinfo : EIATTR_VRC_CTA_INIT_COUNT
	.align		4
.L_4131:
        /*0324*/ 	.byte	0x02, 0x4a
	.zero		1
	.zero		1


	//----- nvinfo : EIATTR_EXIT_INSTR_OFFSETS
	.align		4
        /*0328*/ 	.byte	0x04, 0x1c
        /*032a*/ 	.short	(.L_4133 - .L_4132)


	//   ....[0]....
.L_4132:
        /*032c*/ 	.word	0x0000f3d0


	//----- nvinfo : EIATTR_MAX_THREADS
	.align		4
.L_4133:
        /*0330*/ 	.byte	0x04, 0x05
        /*0332*/ 	.short	(.L_4135 - .L_4134)
.L_4134:
        /*0334*/ 	.word	0x00000100
        /*0338*/ 	.word	0x00000001
        /*033c*/ 	.word	0x00000001


	//----- nvinfo : EIATTR_CRS_STACK_SIZE
	.align		4
.L_4135:
        /*0340*/ 	.byte	0x04, 0x1e
        /*0342*/ 	.short	(.L_4137 - .L_4136)
.L_4136:
        /*0344*/ 	.word	0x00000000


	//----- nvinfo : EIATTR_CBANK_PARAM_SIZE
	.align		4
.L_4137:
        /*0348*/ 	.byte	0x03, 0x19
        /*034a*/ 	.short	0x0128


	//----- nvinfo : EIATTR_PARAM_CBANK
	.align		4
        /*034c*/ 	.byte	0x04, 0x0a
        /*034e*/ 	.short	(.L_4139 - .L_4138)
	.align		4
.L_4138:
        /*0350*/ 	.word	index@(.nv.constant0._ZN10layer_norm13ln_bwd_kernelINS_13Kernel_traitsIf6__halffS2_fjLj8192ELj1ELj1ELj8ELj16ENS_18Kernel_traits_baseILj8192EfS2_fS2_fjLj256EEEEELb1ELb1ELb1ELb1EEEvNS_9BwdParamsE)
        /*0354*/ 	.short	0x0380
        /*0356*/ 	.short	0x0128


	//----- nvinfo : EIATTR_SW_WAR
	.align		4
.L_4139:
        /*0358*/ 	.byte	0x04, 0x36
        /*035a*/ 	.short	(.L_4141 - .L_4140)
.L_4140:
        /*035c*/ 	.word	0x00000008
.L_4141:


//--------------------- .nv.info._ZN10layer_norm13ln_bwd_kernelINS_13Kernel_traitsI6__halfffffjLj8192ELj1ELj1ELj8ELj16ENS_18Kernel_traits_baseILj8192ES2_ffffjLj256EEEEELb0ELb0ELb0ELb0EEEvNS_9BwdParamsE --------------------------
	.section	.nv.info._ZN10layer_norm13ln_bwd_kernelINS_13Kernel_traitsI6__halfffffjLj8192ELj1ELj1ELj8ELj16ENS_18Kernel_traits_baseILj8192ES2_ffffjLj256EEEEELb0ELb0ELb0ELb0EEEvNS_9BwdParamsE,"",@"SHT_CUDA_INFO"
	.sectionflags	@""
	.align	4


	//----- nvinfo : EIATTR_CUDA_API_VERSION
	.align		4
        /*0000*/ 	.byte	0x04, 0x37
        /*0002*/ 	.short	(.L_4143 - .L_4142)
.L_4142:
        /*0004*/ 	.word	0x00000082


	//----- nvinfo : EIATTR_KPARAM_INFO
	.align		4
.L_4143:
        /*0008*/ 	.byte	0x04, 0x17
        /*000a*/ 	.short	(.L_4145 - .L_4144)
.L_4144:
        /*000c*/ 	.word	0x00000000
        /*0010*/ 	.short	0x0000
        /*0012*/ 	.short	0x0000
        /*0014*/ 	.byte	0x00, 0xf0, 0xa1, 0x04


	//----- nvinfo : EIATTR_SPARSE_MMA_MASK
	.align		4
.L_4145:
        /*0018*/ 	.byte	0x03, 0x50
        /*001a*/ 	.short	0x0000


	//----- nvinfo : EIATTR_MAXREG_COUNT
	.align		4
        /*001c*/ 	.byte	0x03, 0x1b
        /*001e*/ 	.short	0x00ff


	//----- nvinfo : EIATTR_NUM_BARRIERS
	.align		4
        /*0020*/ 	.byte	0x02, 0x4c
        /*0022*/ 	.byte	0x01
	.zero		1


	//----- nvinfo : EIATTR_MERCURY_ISA_VERSION
	.align		4
        /*0024*/ 	.byte	0x03, 0x5f
        /*0026*/ 	.short	0x0101


	//----- nvinfo : EIATTR_COOP_GROUP_MASK_REGIDS
	.align		4
        /*0028*/ 	.byte	0x04, 0x29
        /*002a*/ 	.short	(.L_4147 - .L_4146)


	//   ....[0]....
.L_4146:
        /*002c*/ 	.word	0xffffffff


	//   ....[1]....
        /*0030*/ 	.word	0xffffffff


	//   ....[2]....
        /*0034*/ 	.word	0xffffffff


	//   ....[3]....
        /*0038*/ 	.word	0xffffffff


	//   ....[4]....
        /*003c*/ 	.word	0xffffffff


	//   ....[5]....
        /*0040*/ 	.word	0xffffffff


	//   ....[6]....
        /*0044*/ 	.word	0xffffffff


	//   ....[7]....
        /*0048*/ 	.word	0xffffffff


	//   ....[8]....
        /*004c*/ 	.word	0xffffffff


	//   ....[9]....
        /*0050*/ 	.word	0xffffffff


	//----- nvinfo : EIATTR_COOP_GROUP_INSTR_OFFSETS
	.align		4
.L_4147:
        /*0054*/ 	.byte	0x04, 0x28
        /*0056*/ 	.short	(.L_4149 - .L_4148)


	//   ....[0]....
.L_4148:
        /*0058*/ 	.word	0x000024d0


	//   ....[1]....
        /*005c*/ 	.word	0x00002500


	//   ....[2]....
        /*0060*/ 	.word	0x00002530


	//   ....[3]....
        /*0064*/ 	.word	0x00002540


	//   ....[4]....
        /*0068*/ 	.word	0x00002570


	//   ....[5]....
        /*006c*/ 	.word	0x00002580


	//   ....[6]....
        /*0070*/ 	.word	0x000025b0


	//   ....[7]....
        /*0074*/ 	.word	0x000025c0


	//   ....[8]....
        /*0078*/ 	.word	0x000025f0


	//   ....[9]....
        /*007c*/ 	.word	0x00002600


	//----- nvinfo : EIATTR_VRC_CTA_INIT_COUNT
	.align		4
.L_4149:
        /*0080*/ 	.byte	0x02, 0x4a
	.zero		1
	.zero		1


	//----- nvinfo : EIATTR_EXIT_INSTR_OFFSETS
	.align		4
        /*0084*/ 	.byte	0x04, 0x1c
        /*0086*/ 	.short	(.L_4151 - .L_4150)


	//   ....[0]....
.L_4150:
        /*0088*/ 	.word	0x00005cd0


	//   ....[1]....
        /*008c*/ 	.word	0x00005d50


	//----- nvinfo : EIATTR_MAX_THREADS
	.align		4
.L_4151:
        /*0090*/ 	.byte	0x04, 0x05
        /*0092*/ 	.short	(.L_4153 - .L_4152)
.L_4152:
        /*0094*/ 	.word	0x00000100
        /*0098*/ 	.word	0x00000001
        /*009c*/ 	.word	0x00000001


	//----- nvinfo : EIATTR_CRS_STACK_SIZE
	.align		4
.L_4153:
        /*00a0*/ 	.byte	0x04, 0x1e
        /*00a2*/ 	.short	(.L_4155 - .L_4154)
.L_4154:
        /*00a4*/ 	.word	0x00000000


	//----- nvinfo : EIATTR_CBANK_PARAM_SIZE
	.align		4
.L_4155:
        /*00a8*/ 	.byte	0x03, 0x19
        /*00aa*/ 	.short	0x0128


	//----- nvinfo : EIATTR_PARAM_CBANK
	.align		4
        /*00ac*/ 	.byte	0x04, 0x0a
        /*00ae*/ 	.short	(.L_4157 - .L_4156)
	.align		4
.L_4156:
        /*00b0*/ 	.word	index@(.nv.constant0._ZN10layer_norm13ln_bwd_kernelINS_13Kernel_traitsI6__halfffffjLj8192ELj1ELj1ELj8ELj16ENS_18Kernel_traits_baseILj8192ES2_ffffjLj256EEEEELb0ELb0ELb0ELb0EEEvNS_9BwdParamsE)
        /*00b4*/ 	.short	0x0380
        /*00b6*/ 	.short	0x0128


	//----- nvinfo : EIATTR_SW_WAR
	.align		4
.L_4157:
        /*00b8*/ 	.byte	0x04, 0x36
        /*00ba*/ 	.short	(.L_4159 - .L_4158)
.L_4158:
        /*00bc*/ 	.word	0x00000008
.L_4159:


//--------------------- .nv.info._ZN10layer_norm13ln_bwd_kernelINS_13Kernel_traitsI6__halfffffjLj8192ELj1ELj1ELj8ELj16ENS_18Kernel_traits_baseILj8192ES2_ffffjLj256EEEEELb0ELb0ELb0ELb1EEEvNS_9BwdParamsE --------------------------
	.section	.nv.info._ZN10layer_norm13ln_bwd_kernelINS_13Kernel_traitsI6__halfffffjLj8192ELj1ELj1ELj8ELj16ENS_18Kernel_traits_baseILj8192ES2_ffffjLj256EEEEELb0ELb0ELb0ELb1EEEvNS_9BwdParamsE,"",@"SHT_CUDA_INFO"
	.sectionflags	@""
	.align	4


	//----- nvinfo : EIATTR_CUDA_API_VERSION
	.align		4
        /*0000*/ 	.byte	0x04, 0x37
        /*0002*/ 	.short	(.L_4161 - .L_4160)
.L_4160:
        /*0004*/ 	.word	0x00000082


	//----- nvinfo : EIATTR_KPARAM_INFO
	.align		4
.L_4161:
        /*0008*/ 	.byte	0x04, 0x17
        /*000a*/ 	.short	(.L_4163 - .L_4162)
.L_4162:
        /*000c*/ 	.word	0x00000000
        /*0010*/ 	.short	0x0000
        /*0012*/ 	.short	0x0000
        /*0014*/ 	.byte	0x00, 0xf0, 0xa1, 0x04


	//----- nvinfo : EIATTR_SPARSE_MMA_MASK
	.align		4
.L_4163:
        /*0018*/ 	.byte	0x03, 0x50
        /*001a*/ 	.short	0x0000


	//----- nvinfo : EIATTR_MAXREG_COUNT
	.align		4
        /*001c*/ 	.byte	0x03, 0x1b
        /*001e*/ 	.short	0x00ff


	//----- nvinfo : EIATTR_NUM_BARRIERS
	.align		4
        /*0020*/ 	.byte	0x02, 0x4c
        /*0022*/ 	.byte	0x01
	.zero		1


	//----- nvinfo : EIATTR_MERCURY_ISA_VERSION
	.align		4
        /*0024*/ 	.byte	0x03, 0x5f
        /*0026*/ 	.short	0x0101


	//----- nvinfo : EIATTR_COOP_GROUP_MASK_REGIDS
	.align		4
        /*0028*/ 	.byte	0x04, 0x29
        /*002a*/ 	.short	(.L_4165 - .L_4164)


	//   ....[0]....
.L_4164:
        /*002c*/ 	.word	0xffffffff


	//   ....[1]....
        /*0030*/ 	.word	0xffffffff


	//   ....[2]....
        /*0034*/ 	.word	0xffffffff


	//   ....[3]....
        /*0038*/ 	.word	0xffffffff


	//   ....[4]....
        /*003c*/ 	.word	0xffffffff


	//   ....[5]....
        /*0040*/ 	.word	0xffffffff


	//   ....[6]....
        /*0044*/ 	.word	0xffffffff


	//   ....[7]....
        /*0048*/ 	.word	0xffffffff


	//   ....[8]....
        /*004c*/ 	.word	0xffffffff


	//   ....[9]....
        /*0050*/ 	.word	0xffffffff


	//----- nvinfo : EIATTR_COOP_GROUP_INSTR_OFFSETS
	.align		4
.L_4165:
        /*0054*/ 	.byte	0x04, 0x28
        /*0056*/ 	.short	(.L_4167 - .L_4166)


	//   ....[0]....
.L_4166:
        /*0058*/ 	.word	0x000017f0


	//   ....[1]....
        /*005c*/ 	.word	0x00001800


	//   ....[2]....
        /*0060*/ 	.word	0x00001830


	//   ....[3]....
        /*0064*/ 	.word	0x00001840


	//   ....[4]....
        /*0068*/ 	.word	0x00001870


	//   ....[5]....
        /*006c*/ 	.word	0x00001880


	//   ....[6]....
        /*0070*/ 	.word	0x000018b0


	//   ....[7]....
        /*0074*/ 	.word	0x000018c0


	//   ....[8]....
        /*0078*/ 	.word	0x00001900


	//   ....[9]....
        /*007c*/ 	.word	0x00001910


	//----- nvinfo : EIATTR_VRC_CTA_INIT_COUNT
	.align		4
.L_4167:
        /*0080*/ 	.byte	0x02, 0x4a
	.zero		1
	.zero		1


	//----- nvinfo : EIATTR_EXIT_INSTR_OFFSETS
	.align		4
        /*0084*/ 	.byte	0x04, 0x1c
        /*0086*/ 	.short	(.L_4169 - .L_4168)


	//   ....[0]....
.L_4168:
        /*0088*/ 	.word	0x00004d30


	//----- nvinfo : EIATTR_MAX_THREADS
	.align		4
.L_4169:
        /*008c*/ 	.byte	0x04, 0x05
        /*008e*/ 	.short	(.L_4171 - .L_4170)
.L_4170:
        /*0090*/ 	.word	0x00000100
        /*0094*/ 	.word	0x00000001
        /*0098*/ 	.word	0x00000001


	//----- nvinfo : EIATTR_CRS_STACK_SIZE
	.align		4
.L_4171:
        /*009c*/ 	.byte	0x04, 0x1e
        /*009e*/ 	.short	(.L_4173 - .L_4172)
.L_4172:
        /*00a0*/ 	.word	0x00000000


	//----- nvinfo : EIATTR_CBANK_PARAM_SIZE
	.align		4
.L_4173:
        /*00a4*/ 	.byte	0x03, 0x19
        /*00a6*/ 	.short	0x0128


	//----- nvinfo : EIATTR_PARAM_CBANK
	.align		4
        /*00a8*/ 	.byte	0x04, 0x0a
        /*00aa*/ 	.short	(.L_4175 - .L_4174)
	.align		4
.L_4174:
        /*00ac*/ 	.word	index@(.nv.constant0._ZN10layer_norm13ln_bwd_kernelINS_13Kernel_traitsI6__halfffffjLj8192ELj1ELj1ELj8ELj16ENS_18Kernel_traits_baseILj8192ES2_ffffjLj256EEEEELb0ELb0ELb0ELb1EEEvNS_9BwdParamsE)
        /*00b0*/ 	.short	0x0380
        /*00b2*/ 	.short	0x0128


	//----- nvinfo : EIATTR_SW_WAR
	.align		4
.L_4175:
        /*00b4*/ 	.byte	0x04, 0x36
        /*00b6*/ 	.short	(.L_4177 - .L_4176)
.L_4176:
        /*00b8*/ 	.word	0x00000008
.L_4177:


//--------------------- .nv.info._ZN10layer_norm13ln_bwd_kernelINS_13Kernel_traitsI6__halfffffjLj8192ELj1ELj1ELj8ELj16ENS_18Kernel_traits_baseILj8192ES2_ffffjLj256EEEEELb0ELb0ELb1ELb0EEEvNS_9BwdParamsE --------------------------
	.section	.nv.info._ZN10layer_norm13ln_bwd_kernelINS_13Kernel_traitsI6__halfffffjLj8192ELj1ELj1ELj8ELj16ENS_18Kernel_traits_baseILj8192ES2_ffffjLj256EEEEELb0ELb0ELb1ELb0EEEvNS_9BwdParamsE,"",@"SHT_CUDA_INFO"
	.sectionflags	@""
	.align	4


	//----- nvinfo : EIATTR_CUDA_API_VERSION
	.align		4
        /*0000*/ 	.byte	0x04, 0x37
        /*0002*/ 	.short	(.L_4179 - .L_4178)
.L_4178:
        /*0004*/ 	.word	0x00000082


	//----- nvinfo : EIATTR_KPARAM_INFO
	.align		4
.L_4179:
        /*0008*/ 	.byte	0x04, 0x17
        /*000a*/ 	.short	(.L_4181 - .L_4180)
.L_4180:
        /*000c*/ 	.word	0x00000000
        /*0010*/ 	.short	0x0000
        /*0012*/ 	.short	0x0000
        /*0014*/ 	.byte	0x00, 0xf0, 0xa1, 0x04


	//----- nvinfo : EIATTR_SPARSE_MMA_MASK
	.align		4
.L_4181:
        /*0018*/ 	.byte	0x03, 0x50
        /*001a*/ 	.short	0x0000


	//----- nvinfo : EIATTR_MAXREG_COUNT
	.align		4
        /*001c*/ 	.byte	0x03, 0x1b
        /*001e*/ 	.short	0x00ff


	//----- nvinfo : EIATTR_NUM_BARRIERS
	.align		4
        /*0020*/ 	.byte	0x02, 0x4c
        /*0022*/ 	.byte	0x01
	.zero		1


	//----- nvinfo : EIATTR_MERCURY_ISA_VERSION
	.align		4
        /*0024*/ 	.byte	0x03, 0x5f
        /*0026*/ 	.short	0x0101


	//----- nvinfo : EIATTR_COOP_GROUP_MASK_REGIDS
	.align		4
        /*0028*/ 	.byte	0x04, 0x29
        /*002a*/ 	.short	(.L_4183 - .L_4182)


	//   ....[0]....
.L_4182:
        /*002c*/ 	.word	0xffffffff


	//   ....[1]....
        /*0030*/ 	.word	0xffffffff


	//   ....[2]....
        /*0034*/ 	.word	0xffffffff


	//   ....[3]....
        /*0038*/ 	.word	0xffffffff


	//   ....[4]....
        /*003c*/ 	.word	0xffffffff


	//   ....[5]....
        /*0040*/ 	.word	0xffffffff


	//   ....[6]....
        /*0044*/ 	.word	0xffffffff


	//   ....[7]....
        /*0048*/ 	.word	0xffffffff


	//   ....[8]....
        /*004c*/ 	.word	0xffffffff


	//   ....[9]....
        /*0050*/ 	.word	0xffffffff


	//----- nvinfo : EIATTR_COOP_GROUP_INSTR_OFFSETS
	.align		4
.L_4183:
        /*0054*/ 	.byte	0x04, 0x28
        /*0056*/ 	.short	(.L_4185 - .L_4184)


	//   ....[0]....
.L_4184:
        /*0058*/ 	.word	0x000028a0


	//   ....[1]....
        /*005c*/ 	.word	0x000028d0


	//   ....[2]....
        /*0060*/ 	.word	0x00002900


	//   ....[3]....
        /*0064*/ 	.word	0x00002910


	//   ....[4]....
        /*0068*/ 	.word	0x00002940


	//   ....[5]....
        /*006c*/ 	.word	0x00002950


	//   ....[6]....
        /*0070*/ 	.word	0x00002980


	//   ....[7]....
        /*0074*/ 	.word	0x00002990


	//   ....[8]....
        /*0078*/ 	.word	0x000029c0


	//   ....[9]....
        /*007c*/ 	.word	0x000029d0


	//----- nvinfo : EIATTR_VRC_CTA_INIT_COUNT
	.align		4
.L_4185:
        /*0080*/ 	.byte	0x02, 0x4a
	.zero		1
	.zero		1


	//----- nvinfo : EIATTR_EXIT_INSTR_OFFSETS
	.align		4
        /*0084*/ 	.byte	0x04, 0x1c
        /*0086*/ 	.short	(.L_4187 - .L_4186)


	//   ....[0]....
.L_4186:
        /*0088*/ 	.word	0x00007320


	//   ....[1]....
        /*008c*/ 	.word	0x000073a0


	//----- nvinfo : EIATTR_MAX_THREADS
	.align		4
.L_4187:
        /*0090*/ 	.byte	0x04, 0x05
        /*0092*/ 	.short	(.L_4189 - .L_4188)
.L_4188:
        /*0094*/ 	.word	0x00000100
        /*0098*/ 	.word	0x00000001
        /*009c*/ 	.word	0x00000001


	//----- nvinfo : EIATTR_CRS_STACK_SIZE
	.align		4
.L_4189:
        /*00a0*/ 	.byte	0x04, 0x1e
        /*00a2*/ 	.short	(.L_4191 - .L_4190)
.L_4190:
        /*00a4*/ 	.word	0x00000000


	//----- nvinfo : EIATTR_CBANK_PARAM_SIZE
	.align		4
.L_4191:
        /*00a8*/ 	.byte	0x03, 0x19
        /*00aa*/ 	.short	0x0128


	//----- nvinfo : EIATTR_PARAM_CBANK
	.align		4
        /*00ac*/ 	.byte	0x04, 0x0a
        /*00ae*/ 	.short	(.L_4193 - .L_4192)
	.align		4
.L_4192:
        /*00b0*/ 	.word	index@(.nv.constant0._ZN10layer_norm13ln_bwd_kernelINS_13Kernel_traitsI6__halfffffjLj8192ELj1ELj1ELj8ELj16ENS_18Kernel_traits_baseILj8192ES2_ffffjLj256EEEEELb0ELb0ELb1ELb0EEEvNS_9BwdParamsE)
        /*00b4*/ 	.short	0x0380
        /*00b6*/ 	.short	0x0128


	//----- nvinfo : EIATTR_SW_WAR
	.align		4
.L_4193:
        /*00b8*/ 	.byte	0x04, 0x36
        /*00ba*/ 	.short	(.L_4195 - .L_4194)
.L_4194:
        /*00bc*/ 	.word	0x00000008
.L_4195:


//--------------------- .nv.info._ZN10layer_norm13ln_bwd_kernelINS_13Kernel_traitsI6__halfffffjLj8192ELj1ELj1ELj8ELj16ENS_18Kernel_traits_baseILj8192ES2_ffffjLj256EEEEELb0ELb0ELb1ELb1EEEvNS_9BwdParamsE --------------------------
	.section	.nv.info._ZN10layer_norm13ln_bwd_kernelINS_13Kernel_traitsI6__halfffffjLj8192ELj1ELj1ELj8ELj16ENS_18Kernel_traits_baseILj8192ES2_ffffjLj256EEEEELb0ELb0ELb1ELb1EEEvNS_9BwdParamsE,"",@"SHT_CUDA_INFO"
	.sectionflags	@""
	.align	4


	//----- nvinfo : EIATTR_CUDA_API_VERSION
	.align		4
        /*0000*/ 	.byte	0x04, 0x37
        /*0002*/ 	.short	(.L_4197 - .L_4196)
.L_4196:
        /*0004*/ 	.word	0x00000082


	//----- nvinfo : EIATTR_KPARAM_INFO
	.align		4
.L_4197:
        /*0008*/ 	.byte	0x04, 0x17
        /*000a*/ 	.short	(.L_4199 - .L_4198)
.L_4198:
        /*000c*/ 	.word	0x00000000
        /*0010*/ 	.short	0x0000
        /*0012*/ 	.short	0x0000
        /*0014*/ 	.byte	0x00, 0xf0, 0xa1, 0x04


	//----- nvinfo : EIATTR_SPARSE_MMA_MASK
	.align		4
.L_4199:
        /*0018*/ 	.byte	0x03, 0x50
        /*001a*/ 	.short	0x0000


	//----- nvinfo : EIATTR_MAXREG_COUNT
	.align		4
        /*001c*/ 	.byte	0x03, 0x1b
        /*001e*/ 	.short	0x00ff


	//----- nvinfo : EIATTR_NUM_BARRIERS
	.align		4
        /*0020*/ 	.byte	0x02, 0x4c
        /*0022*/ 	.byte	0x01
	.zero		1


	//----- nvinfo : EIATTR_MERCURY_ISA_VERSION
	.align		4
        /*0024*/ 	.byte	0x03, 0x5f
        /*0026*/ 	.short	0x0101


	//----- nvinfo : EIATTR_COOP_GROUP_MASK_REGIDS
	.align		4
        /*0028*/ 	.byte	0x04, 0x29
        /*002a*/ 	.short	(.L_4201 - .L_4200)


	//   ....[0]....
.L_4200:
        /*002c*/ 	.word	0xffffffff


	//   ....[1]....
        /*0030*/ 	.word	0xffffffff


	//   ....[2]....
        /*0034*/ 	.word	0xffffffff


	//   ....[3]....
        /*0038*/ 	.word	0xffffffff


	//   ....[4]....
        /*003c*/ 	.word	0xffffffff


	//   ....[5]....
        /*0040*/ 	.word	0xffffffff


	//   ....[6]....
        /*0044*/ 	.word	0xffffffff


	//   ....[7]....
        /*0048*/ 	.word	0xffffffff


	//   ....[8]....
        /*004c*/ 	.word	0xffffffff


	//   ....[9]....
        /*0050*/ 	.word	0xffffffff


	//----- nvinfo : EIATTR_COOP_GROUP_INSTR_OFFSETS
	.align		4
.L_4201:
        /*0054*/ 	.byte	0x04, 0x28
        /*0056*/ 	.short	(.L_4203 - .L_4202)


	//   ....[0]....
.L_4202:
        /*0058*/ 	.word	0x00001dd0


	//   ....[1]....
        /*005c*/ 	.word	0x00001df0


	//   ....[2]....
        /*0060*/ 	.word	0x00001e30


	//   ....[3]....
        /*0064*/ 	.word	0x00001e40


	//   ....[4]....
        /*0068*/ 	.word	0x00001e80


	//   ....[5]....
        /*006c*/ 	.word	0x00001e90


	//   ....[6]....
        /*0070*/ 	.word	0x00001ec0


	//   ....[7]....
        /*0074*/ 	.word	0x00001ed0


	//   ....[8]....
        /*0078*/ 	.word	0x00001f00


	//   ....[9]....
        /*007c*/ 	.word	0x00001f10


	//----- nvinfo : EIATTR_VRC_CTA_INIT_COUNT
	.align		4
.L_4203:
        /*0080*/ 	.byte	0x02, 0x4a
	.zero		1
	.zero		1


	//----- nvinfo : EIATTR_EXIT_INSTR_OFFSETS
	.align		4
        /*0084*/ 	.byte	0x04, 0x1c
        /*0086*/ 	.short	(.L_4205 - .L_4204)


	//   ....[0]....
.L_4204:
        /*0088*/ 	.word	0x00005da0


	//----- nvinfo : EIATTR_MAX_THREADS
	.align		4
.L_4205:
        /*008c*/ 	.byte	0x04, 0x05
        /*008e*/ 	.short	(.L_4207 - .L_4206)
.L_4206:
        /*0090*/ 	.word	0x00000100
        /*0094*/ 	.word	0x00000001
        /*0098*/ 	.word	0x00000001


	//----- nvinfo : EIATTR_CRS_STACK_SIZE
	.align		4
.L_4207:
        /*009c*/ 	.byte	0x04, 0x1e
        /*009e*/ 	.short	(.L_4209 - .L_4208)
.L_4208:
        /*00a0*/ 	.word	0x00000000


	//----- nvinfo : EIATTR_CBANK_PARAM_SIZE
	.align		4
.L_4209:
        /*00a4*/ 	.byte	0x03, 0x19
        /*00a6*/ 	.short	0x0128


	//----- nvinfo : EIATTR_PARAM_CBANK
	.align		4
        /*00a8*/ 	.byte	0x04, 0x0a
        /*00aa*/ 	.short	(.L_4211 - .L_4210)
	.align		4
.L_4210:
        /*00ac*/ 	.word	index@(.nv.constant0._ZN10layer_norm13ln_bwd_kernelINS_13Kernel_traitsI6__halfffffjLj8192ELj1ELj1ELj8ELj16ENS_18Kernel_traits_baseILj8192ES2_ffffjLj256EEEEELb0ELb0ELb1ELb1EEEvNS_9BwdParamsE)
        /*00b0*/ 	.short	0x0380
        /*00b2*/ 	.short	0x0128


	//----- nvinfo : EIATTR_SW_WAR
	.align		4
.L_4211:
        /*00b4*/ 	.byte	0x04, 0x36
        /*00b6*/ 	.short	(.L_4213 - .L_4212)
.L_4212:
        /*00b8*/ 	.word	0x00000008
.L_4213:


//--------------------- .nv.info._ZN10layer_norm13ln_bwd_kernelINS_13Kernel_traitsI6__halfffffjLj8192ELj1ELj1ELj8ELj16ENS_18Kernel_traits_baseILj8192ES2_ffffjLj256EEEEELb0ELb1ELb0ELb0EEEvNS_9BwdParamsE --------------------------
	.section	.nv.info._ZN10layer_norm13ln_bwd_kernelINS_13Kernel_traitsI6__halfffffjLj8192ELj1ELj1ELj8ELj16ENS_18Kernel_traits_baseILj8192ES2_ffffjLj256EEEEELb0ELb1ELb0ELb0EEEvNS_9BwdParamsE,"",@"SHT_CUDA_INFO"
	.sectionflags	@""
	.align	4


	//----- nvinfo : EIATTR_CUDA_API_VERSION
	.align		4
        /*0000*/ 	.byte	0x04, 0x37
        /*0002*/ 	.short	(.L_4215 - .L_4214)
.L_4214:
        /*0004*/ 	.word	0x00000082


	//----- nvinfo : EIATTR_KPARAM_INFO
	.align		4
.L_4215:
        /*0008*/ 	.byte	0x04, 0x17
        /*000a*/ 	.short	(.L_4217 - .L_4216)
.L_4216:
        /*000c*/ 	.word	0x00000000
        /*0010*/ 	.short	0x0000
        /*0012*/ 	.short	0x0000
        /*0014*/ 	.byte	0x00, 0xf0, 0xa1, 0x04


	//----- nvinfo : EIATTR_SPARSE_MMA_MASK
	.align		4
.L_4217:
        /*0018*/ 	.byte	0x03, 0x50
        /*001a*/ 	.short	0x0000


	//----- nvinfo : EIATTR_MAXREG_COUNT
	.align		4
        /*001c*/ 	.byte	0x03, 0x1b
        /*001e*/ 	.short	0x00ff


	//----- nvinfo : EIATTR_NUM_BARRIERS
	.align		4
        /*0020*/ 	.byte	0x02, 0x4c
        /*0022*/ 	.byte	0x01
	.zero		1


	//----- nvinfo : EIATTR_MERCURY_ISA_VERSION
	.align		4
        /*0024*/ 	.byte	0x03, 0x5f
        /*0026*/ 	.short	0x0101


	//----- nvinfo : EIATTR_COOP_GROUP_MASK_REGIDS
	.align		4
        /*0028*/ 	.byte	0x04, 0x29
        /*002a*/ 	.short	(.L_4219 - .L_4218)


	//   ....[0]....
.L_4218:
        /*002c*/ 	.word	0xffffffff


	//   ....[1]....
        /*0030*/ 	.word	0xffffffff


	//   ....[2]....
        /*0034*/ 	.word	0xffffffff


	//   ....[3]....
        /*0038*/ 	.word	0xffffffff


	//   ....[4]....
        /*003c*/ 	.word	0xffffffff


	//   ....[5]....
        /*0040*/ 	.word	0xffffffff


	//   ....[6]....
        /*0044*/ 	.word	0xffffffff


	//   ....[7]....
        /*0048*/ 	.word	0xffffffff


	//   ....[8]....
        /*004c*/ 	.word	0xffffffff


	//   ....[9]....
        /*0050*/ 	.word	0xffffffff


	//----- nvinfo : EIATTR_COOP_GROUP_INSTR_OFFSETS
	.align		4
.L_4219:
        /*0054*/ 	.byte	0x04, 0x28
        /*0056*/ 	.short	(.L_4221 - .L_4220)


	//   ....[0]....
.L_4220:
        /*0058*/ 	.word	0x00002bd0


	//   ....[1]....
        /*005c*/ 	.word	0x00002c00


	//   ....[2]....
        /*0060*/ 	.word	0x00002c30


	//   ....[3]....
        /*0064*/ 	.word	0x00002c40


	//   ....[4]....
        /*0068*/ 	.word	0x00002c70


	//   ....[5]....
        /*006c*/ 	.word	0x00002c80


	//   ....[6]....
        /*0070*/ 	.word	0x00002cb0


	//   ....[7]....
        /*0074*/ 	.word	0x00002cc0


	//   ....[8]....
        /*0078*/ 	.word	0x00002cf0


	//   ....[9]....
        /*007c*/ 	.word	0x00002d00


	//----- nvinfo : EIATTR_VRC_CTA_INIT_COUNT
	.align		4
.L_4221:
        /*0080*/ 	.byte	0x02, 0x4a
	.zero		1
	.zero		1


	//----- nvinfo : EIATTR_EXIT_INSTR_OFFSETS
	.align		4
        /*0084*/ 	.byte	0x04, 0x1c
        /*0086*/ 	.short	(.L_4223 - .L_4222)


	//   ....[0]....
.L_4222:
        /*0088*/ 	.word	0x00008780


	//   ....[1]....
        /*008c*/ 	.word	0x00008820


	//----- nvinfo : EIATTR_MAX_THREADS
	.align		4
.L_4223:
        /*0090*/ 	.byte	0x04, 0x05
        /*0092*/ 	.short	(.L_4225 - .L_4224)
.L_4224:
        /*0094*/ 	.word	0x00000100
        /*0098*/ 	.word	0x00000001
        /*009c*/ 	.word	0x00000001


	//----- nvinfo : EIATTR_CRS_STACK_SIZE
	.align		4
.L_4225:
        /*00a0*/ 	.byte	0x04, 0x1e
        /*00a2*/ 	.short	(.L_4227 - .L_4226)
.L_4226:
        /*00a4*/ 	.word	0x00000000


	//----- nvinfo : EIATTR_CBANK_PARAM_SIZE
	.align		4
.L_4227:
        /*00a8*/ 	.byte	0x03, 0x19
        /*00aa*/ 	.short	0x0128


	//----- nvinfo : EIATTR_PARAM_CBANK
	.align		4
        /*00ac*/ 	.byte	0x04, 0x0a
        /*00ae*/ 	.short	(.L_4229 - .L_4228)
	.align		4
.L_4228:
        /*00b0*/ 	.word	index@(.nv.constant0._ZN10layer_norm13ln_bwd_kernelINS_13Kernel_traitsI6__halfffffjLj8192ELj1ELj1ELj8ELj16ENS_18Kernel_traits_baseILj8192ES2_ffffjLj256EEEEELb0ELb1ELb0ELb0EEEvNS_9BwdParamsE)
        /*00b4*/ 	.short	0x0380
        /*00b6*/ 	.short	0x0128


	//----- nvinfo : EIATTR_SW_WAR
	.align		4
.L_4229:
        /*00b8*/ 	.byte	0x04, 0x36
        /*00ba*/ 	.short	(.L_4231 - .L_4230)
.L_4230:
        /*00bc*/ 	.word	0x00000008
.L_4231:


//--------------------- .nv.info._ZN10layer_norm13ln_bwd_kernelINS_13Kernel_traitsI6__halfffffjLj8192ELj1ELj1ELj8ELj16ENS_18Kernel_traits_baseILj8192ES2_ffffjLj256EEEEELb0ELb1ELb0ELb1EEEvNS_9BwdParamsE --------------------------
	.section	.nv.info._ZN10layer_norm13ln_bwd_kernelINS_13Kernel_traitsI6__halfffffjLj8192ELj1ELj1ELj8ELj16ENS_18Kernel_traits_baseILj8192ES2_ffffjLj256EEEEELb0ELb1ELb0ELb1EEEvNS_9BwdParamsE,"",@"SHT_CUDA_INFO"
	.sectionflags	@""
	.align	4


	//----- nvinfo : EIATTR_CUDA_API_VERSION
	.align		4
        /*0000*/ 	.byte	0x04, 0x37
        /*0002*/ 	.short	(.L_4233 - .L_4232)
.L_4232:
        /*0004*/ 	.word	0x00000082


	//----- nvinfo : EIATTR_KPARAM_INFO
	.align		4
.L_4233:
        /*0008*/ 	.byte	0x04, 0x17
        /*000a*/ 	.short	(.L_4235 - .L_4234)
.L_4234:
        /*000c*/ 	.word	0x00000000
        /*0010*/ 	.short	0x0000
        /*0012*/ 	.short	0x0000
        /*0014*/ 	.byte	0x00, 0xf0, 0xa1, 0x04


	//----- nvinfo : EIATTR_SPARSE_MMA_MASK
	.align		4
.L_4235:
        /*0018*/ 	.byte	0x03, 0x50
        /*001a*/ 	.short	0x0000


	//----- nvinfo : EIATTR_MAXREG_COUNT
	.align		4
        /*001c*/ 	.byte	0x03, 0x1b
        /*001e*/ 	.short	0x00ff


	//----- nvinfo : EIATTR_NUM_BARRIERS
	.align		4
        /*0020*/ 	.byte	0x02, 0x4c
        /*0022*/ 	.byte	0x01
	.zero		1


	//----- nvinfo : EIATTR_ANNOTATIONS
	.align		4
        /*0024*/ 	.byte	0x04, 0x55
        /*0026*/ 	.short	(.L_4237 - .L_4236)


	//   ....[0]....
.L_4236:
        /* <DEDUP_REMOVED lines=32> */


	//----- nvinfo : EIATTR_MERCURY_ISA_VERSION
	.align		4
.L_4237:
        /*0210*/ 	.byte	0x03, 0x5f
        /*0212*/ 	.short	0x0101


	//----- nvinfo : EIATTR_COOP_GROUP_MASK_REGIDS
	.align		4
        /*0214*/ 	.byte	0x04, 0x29
        /*0216*/ 	.short	(.L_4239 - .L_4238)


	//   ....[0]....
.L_4238:
        /*0218*/ 	.word	0xffffffff


	//   ....[1]....
        /*021c*/ 	.word	0xffffffff


	//   ....[2]....
        /*0220*/ 	.word	0xffffffff


	//   ....[3]....
        /*0224*/ 	.word	0xffffffff


	//   ....[4]....
        /*0228*/ 	.word	0xffffffff


	//   ....[5]....
        /*022c*/ 	.word	0xffffffff


	//   ....[6]....
        /*0230*/ 	.word	0xffffffff


	//   ....[7]....
        /*0234*/ 	.word	0xffffffff


	//   ....[8]....
        /*0238*/ 	.word	0xffffffff


	//   ....[9]....
        /*023c*/ 	.word	0xffffffff


	//----- nvinfo : EIATTR_COOP_GROUP_INSTR_OFFSETS
	.align		4
.L_4239:
        /*0240*/ 	.byte	0x04, 0x28
        /*0242*/ 	.short	(.L_4241 - .L_4240)


	//   ....[0]....
.L_4240:
        /*0244*/ 	.word	0x00002320


	//   ....[1]....
        /*0248*/ 	.word	0x00002390


	//   ....[2]....
        /*024c*/ 	.word	0x000023b0


	//   ....[3]....
        /*0250*/ 	.word	0x000023d0


	//   ....[4]....
        /*0254*/ 	.word	0x000023f0


	//   ....[5]....
        /*0258*/ 	.word	0x00002410


	//   ....[6]....
        /*025c*/ 	.word	0x00002430


	//   ....[7]....
        /*0260*/ 	.word	0x00002450


	//   ....[8]....
        /*0264*/ 	.word	0x00002480


	//   ....[9]....
        /*0268*/ 	.word	0x000024b0


	//----- nvinfo : EIATTR_VRC_CTA_INIT_COUNT
	.align		4
.L_4241:
        /*026c*/ 	.byte	0x02, 0x4a
	.zero		1
	.zero		1


	//----- nvinfo : EIATTR_EXIT_INSTR_OFFSETS
	.align		4
        /*0270*/ 	.byte	0x04, 0x1c
        /*0272*/ 	.short	(.L_4243 - .L_4242)


	//   ....[0]....
.L_4242:
        /*0274*/ 	.word	0x00007df0


	//----- nvinfo : EIATTR_MAX_THREADS
	.align		4
.L_4243:
        /*0278*/ 	.byte	0x04, 0x05
        /*027a*/ 	.short	(.L_4245 - .L_4244)
.L_4244:
        /*027c*/ 	.word	0x00000100
        /*0280*/ 	.word	0x00000001
        /*0284*/ 	.word	0x00000001


	//----- nvinfo : EIATTR_CRS_STACK_SIZE
	.align		4
.L_4245:
        /*0288*/ 	.byte	0x04, 0x1e
        /*028a*/ 	.short	(.L_4247 - .L_4246)
.L_4246:
        /*028c*/ 	.word	0x00000000


	//----- nvinfo : EIATTR_CBANK_PARAM_SIZE
	.align		4
.L_4247:
        /*0290*/ 	.byte	0x03, 0x19
        /*0292*/ 	.short	0x0128


	//----- nvinfo : EIATTR_PARAM_CBANK
	.align		4
        /*0294*/ 	.byte	0x04, 0x0a
        /*0296*/ 	.short	(.L_4249 - .L_4248)
	.align		4
.L_4248:
        /*0298*/ 	.word	index@(.nv.constant0._ZN10layer_norm13ln_bwd_kernelINS_13Kernel_traitsI6__halfffffjLj8192ELj1ELj1ELj8ELj16ENS_18Kernel_traits_baseILj8192ES2_ffffjLj256EEEEELb0ELb1ELb0ELb1EEEvNS_9BwdParamsE)
        /*029c*/ 	.short	0x0380
        /*029e*/ 	.short	0x0128


	//----- nvinfo : EIATTR_SW_WAR
	.align		4
.L_4249:
        /*02a0*/ 	.byte	0x04, 0x36
        /*02a2*/ 	.short	(.L_4251 - .L_4250)
.L_4250:
        /*02a4*/ 	.word	0x00000008
.L_4251:


//--------------------- .nv.info._ZN10layer_norm13ln_bwd_kernelINS_13Kernel_traitsI6__halfffffjLj8192ELj1ELj1ELj8ELj16ENS_18Kernel_traits_baseILj8192ES2_ffffjLj256EEEEELb0ELb1ELb1ELb0EEEvNS_9BwdParamsE --------------------------
	.section	.nv.info._ZN10layer_norm13ln_bwd_kernelINS_13Kernel_traitsI6__halfffffjLj8192ELj1ELj1ELj8ELj16ENS_18Kernel_traits_baseILj8192ES2_ffffjLj256EEEEELb0ELb1ELb1ELb0EEEvNS_9BwdParamsE,"",@"SHT_CUDA_INFO"
	.sectionflags	@""
	.align	4


	//----- nvinfo : EIATTR_CUDA_API_VERSION
	.align		4
        /*0000*/ 	.byte	0x04, 0x37
        /*0002*/ 	.short	(.L_4253 - .L_4252)
.L_4252:
        /*0004*/ 	.word	0x00000082


	//----- nvinfo : EIATTR_KPARAM_INFO
	.align		4
.L_4253:
        /*0008*/ 	.byte	0x04, 0x17
        /*000a*/ 	.short	(.L_4255 - .L_4254)
.L_4254:
        /*000c*/ 	.word	0x00000000
        /*0010*/ 	.short	0x0000
        /*0012*/ 	.short	0x0000
        /*0014*/ 	.byte	0x00, 0xf0, 0xa1, 0x04


	//----- nvinfo : EIATTR_SPARSE_MMA_MASK
	.align		4
.L_4255:
        /*0018*/ 	.byte	0x03, 0x50
        /*001a*/ 	.short	0x0000


	//----- nvinfo : EIATTR_MAXREG_COUNT
	.align		4
        /*001c*/ 	.byte	0x03, 0x1b
        /*001e*/ 	.short	0x00ff


	//----- nvinfo : EIATTR_NUM_BARRIERS
	.align		4
        /*0020*/ 	.byte	0x02, 0x4c
        /*0022*/ 	.byte	0x01
	.zero		1


	//----- nvinfo : EIATTR_ANNOTATIONS
	.align		4
        /*0024*/ 	.byte	0x04, 0x55
        /*0026*/ 	.short	(.L_4257 - .L_4256)


	//   ....[0]....
.L_4256:
        /* <DEDUP_REMOVED lines=15> */


	//----- nvinfo : EIATTR_MERCURY_ISA_VERSION
	.align		4
.L_4257:
        /*0108*/ 	.byte	0x03, 0x5f
        /*010a*/ 	.short	0x0101


	//----- nvinfo : EIATTR_COOP_GROUP_MASK_REGIDS
	.align		4
        /*010c*/ 	.byte	0x04, 0x29
        /*010e*/ 	.short	(.L_4259 - .L_4258)


	//   ....[0]....
.L_4258:
        /*0110*/ 	.word	0xffffffff


	//   ....[1]....
        /*0114*/ 	.word	0xffffffff


	//   ....[2]....
        /*0118*/ 	.word	0xffffffff


	//   ....[3]....
        /*011c*/ 	.word	0xffffffff


	//   ....[4]....
        /*0120*/ 	.word	0xffffffff


	//   ....[5]....
        /*0124*/ 	.word	0xffffffff


	//   ....[6]....
        /*0128*/ 	.word	0xffffffff


	//   ....[7]....
        /*012c*/ 	.word	0xffffffff


	//   ....[8]....
        /*0130*/ 	.word	0xffffffff


	//   ....[9]....
        /*0134*/ 	.word	0xffffffff


	//----- nvinfo : EIATTR_COOP_GROUP_INSTR_OFFSETS
	.align		4
.L_4259:
        /*0138*/ 	.byte	0x04, 0x28
        /*013a*/ 	.short	(.L_4261 - .L_4260)


	//   ....[0]....
.L_4260:
        /*013c*/ 	.word	0x000030f0


	//   ....[1]....
        /*0140*/ 	.word	0x00003110


	//   ....[2]....
        /*0144*/ 	.word	0x00003150


	//   ....[3]....
        /*0148*/ 	.word	0x00003160


	//   ....[4]....
        /*014c*/ 	.word	0x000031a0


	//   ....[5]....
        /*0150*/ 	.word	0x000031b0


	//   ....[6]....
        /*0154*/ 	.word	0x000031e0


	//   ....[7]....
        /*0158*/ 	.word	0x000031f0


	//   ....[8]....
        /*015c*/ 	.word	0x00003220


	//   ....[9]....
        /*0160*/ 	.word	0x00003230


	//----- nvinfo : EIATTR_VRC_CTA_INIT_COUNT
	.align		4
.L_4261:
        /*0164*/ 	.byte	0x02, 0x4a
	.zero		1
	.zero		1


	//----- nvinfo : EIATTR_EXIT_INSTR_OFFSETS
	.align		4
        /*0168*/ 	.byte	0x04, 0x1c
        /*016a*/ 	.short	(.L_4263 - .L_4262)


	//   ....[0]....
.L_4262:
        /*016c*/ 	.word	0x00009e20


	//   ....[1]....
        /*0170*/ 	.word	0x00009ec0


	//----- nvinfo : EIATTR_MAX_THREADS
	.align		4
.L_4263:
        /*0174*/ 	.byte	0x04, 0x05
        /*0176*/ 	.short	(.L_4265 - .L_4264)
.L_4264:
        /*0178*/ 	.word	0x00000100
        /*017c*/ 	.word	0x00000001
        /*0180*/ 	.word	0x00000001


	//----- nvinfo : EIATTR_CRS_STACK_SIZE
	.align		4
.L_4265:
        /*0184*/ 	.byte	0x04, 0x1e
        /*0186*/ 	.short	(.L_4267 - .L_4266)
.L_4266:
        /*0188*/ 	.word	0x00000000


	//----- nvinfo : EIATTR_CBANK_PARAM_SIZE
	.align		4
.L_4267:
        /*018c*/ 	.byte	0x03, 0x19
        /*018e*/ 	.short	0x0128


	//----- nvinfo : EIATTR_PARAM_CBANK
	.align		4
        /*0190*/ 	.byte	0x04, 0x0a
        /*0192*/ 	.short	(.L_4269 - .L_4268)
	.align		4
.L_4268:
        /*0194*/ 	.word	index@(.nv.constant0._ZN10layer_norm13ln_bwd_kernelINS_13Kernel_traitsI6__halfffffjLj8192ELj1ELj1ELj8ELj16ENS_18Kernel_traits_baseILj8192ES2_ffffjLj256EEEEELb0ELb1ELb1ELb0EEEvNS_9BwdParamsE)
        /*0198*/ 	.short	0x0380
        /*019a*/ 	.short	0x0128


	//----- nvinfo : EIATTR_SW_WAR
	.align		4
.L_4269:
        /*019c*/ 	.byte	0x04, 0x36
        /*019e*/ 	.short	(.L_4271 - .L_4270)
.L_4270:
        /*01a0*/ 	.word	0x00000008
.L_4271:


//--------------------- .nv.info._ZN10layer_norm13ln_bwd_kernelINS_13Kernel_traitsI6__halfffffjLj8192ELj1ELj1ELj8ELj16ENS_18Kernel_traits_baseILj8192ES2_ffffjLj256EEEEELb0ELb1ELb1ELb1EEEvNS_9BwdParamsE --------------------------
	.section	.nv.info._ZN10layer_norm13ln_bwd_kernelINS_13Kernel_traitsI6__halfffffjLj8192ELj1ELj1ELj8ELj16ENS_18Kernel_traits_baseILj8192ES2_ffffjLj256EEEEELb0ELb1ELb1ELb1EEEvNS_9BwdParamsE,"",@"SHT_CUDA_INFO"
	.sectionflags	@""
	.align	4


	//----- nvinfo : EIATTR_CUDA_API_VERSION
	.align		4
        /*0000*/ 	.byte	0x04, 0x37
        /*0002*/ 	.short	(.L_4273 - .L_4272)
.L_4272:
        /*0004*/ 	.word	0x00000082


	//----- nvinfo : EIATTR_KPARAM_INFO
	.align		4
.L_4273:
        /*0008*/ 	.byte	0x04, 0x17
        /*000a*/ 	.short	(.L_4275 - .L_4274)
.L_4274:
        /*000c*/ 	.word	0x00000000
        /*0010*/ 	.short	0x0000
        /*0012*/ 	.short	0x0000
        /*0014*/ 	.byte	0x00, 0xf0, 0xa1, 0x04


	//----- nvinfo : EIATTR_SPARSE_MMA_MASK
	.align		4
.L_4275:
        /*0018*/ 	.byte	0x03, 0x50
        /*001a*/ 	.short	0x0000


	//----- nvinfo : EIATTR_MAXREG_COUNT
	.align		4
        /*001c*/ 	.byte	0x03, 0x1b
        /*001e*/ 	.short	0x00ff


	//----- nvinfo : EIATTR_NUM_BARRIERS
	.align		4
        /*0020*/ 	.byte	0x02, 0x4c
        /*0022*/ 	.byte	0x01
	.zero		1


	//----- nvinfo : EIATTR_ANNOTATIONS
	.align		4
        /*0024*/ 	.byte	0x04, 0x55
        /*0026*/ 	.short	(.L_4277 - .L_4276)


	//   ....[0]....
.L_4276:
        /* <DEDUP_REMOVED lines=8> */


	//----- nvinfo : EIATTR_MERCURY_ISA_VERSION
	.align		4
.L_4277:
        /*0098*/ 	.byte	0x03, 0x5f
        /*009a*/ 	.short	0x0101


	//----- nvinfo : EIATTR_COOP_GROUP_MASK_REGIDS
	.align		4
        /*009c*/ 	.byte	0x04, 0x29
        /*009e*/ 	.short	(.L_4279 - .L_4278)


	//   ....[0]....
.L_4278:
        /*00a0*/ 	.word	0xffffffff


	//   ....[1]....
        /*00a4*/ 	.word	0xffffffff


	//   ....[2]....
        /*00a8*/ 	.word	0xffffffff


	//   ....[3]....
        /*00ac*/ 	.word	0xffffffff


	//   ....[4]....
        /*00b0*/ 	.word	0xffffffff


	//   ....[5]....
        /*00b4*/ 	.word	0xffffffff


	//   ....[6]....
        /*00b8*/ 	.word	0xffffffff


	//   ....[7]....
        /*00bc*/ 	.word	0xffffffff


	//   ....[8]....
        /*00c0*/ 	.word	0xffffffff


	//   ....[9]....
        /*00c4*/ 	.word	0xffffffff


	//----- nvinfo : EIATTR_COOP_GROUP_INSTR_OFFSETS
	.align		4
.L_4279:
        /*00c8*/ 	.byte	0x04, 0x28
        /*00ca*/ 	.short	(.L_4281 - .L_4280)


	//   ....[0]....
.L_4280:
        /*00cc*/ 	.word	0x00002150


	//   ....[1]....
        /*00d0*/ 	.word	0x00002170


	//   ....[2]....
        /*00d4*/ 	.word	0x000021b0


	//   ....[3]....
        /*00d8*/ 	.word	0x000021c0


	//   ....[4]....
        /*00dc*/ 	.word	0x00002200


	//   ....[5]....
        /*00e0*/ 	.word	0x00002210


	//   ....[6]....
        /*00e4*/ 	.word	0x00002240


	//   ....[7]....
        /*00e8*/ 	.word	0x00002250


	//   ....[8]....
        /*00ec*/ 	.word	0x00002280


	//   ....[9]....
        /*00f0*/ 	.word	0x00002290


	//----- nvinfo : EIATTR_VRC_CTA_INIT_COUNT
	.align		4
.L_4281:
        /*00f4*/ 	.byte	0x02, 0x4a
	.zero		1
	.zero		1


	//----- nvinfo : EIATTR_EXIT_INSTR_OFFSETS
	.align		4
        /*00f8*/ 	.byte	0x04, 0x1c
        /*00fa*/ 	.short	(.L_4283 - .L_4282)


	//   ....[0]....
.L_4282:
        /*00fc*/ 	.word	0x000090a0


	//----- nvinfo : EIATTR_MAX_THREADS
	.align		4
.L_4283:
        /*0100*/ 	.byte	0x04, 0x05
        /*0102*/ 	.short	(.L_4285 - .L_4284)
.L_4284:
        /*0104*/ 	.word	0x00000100
        /*0108*/ 	.word	0x00000001
        /*010c*/ 	.word	0x00000001


	//----- nvinfo : EIATTR_CRS_STACK_SIZE
	.align		4
.L_4285:
        /*0110*/ 	.byte	0x04, 0x1e
        /*0112*/ 	.short	(.L_4287 - .L_4286)
.L_4286:
        /*0114*/ 	.word	0x00000000


	//----- nvinfo : EIATTR_CBANK_PARAM_SIZE
	.align		4
.L_4287:
        /*0118*/ 	.byte	0x03, 0x19
        /*011a*/ 	.short	0x0128


	//----- nvinfo : EIATTR_PARAM_CBANK
	.align		4
        /*011c*/ 	.byte	0x04, 0x0a
        /*011e*/ 	.short	(.L_4289 - .L_4288)
	.align		4
.L_4288:
        /*0120*/ 	.word	index@(.nv.constant0._ZN10layer_norm13ln_bwd_kernelINS_13Kernel_traitsI6__halfffffjLj8192ELj1ELj1ELj8ELj16ENS_18Kernel_traits_baseILj8192ES2_ffffjLj256EEEEELb0ELb1ELb1ELb1EEEvNS_9BwdParamsE)
        /*0124*/ 	.short	0x0380
        /*0126*/ 	.short	0x0128


	//----- nvinfo : EIATTR_SW_WAR
	.align		4
.L_4289:
        /*0128*/ 	.byte	0x04, 0x36
        /*012a*/ 	.short	(.L_4291 - .L_4290)
.L_4290:
        /*012c*/ 	.word	0x00000008
.L_4291:


//--------------------- .nv.info._ZN10layer_norm13ln_bwd_kernelINS_13Kernel_traitsI6__halfffffjLj8192ELj1ELj1ELj8ELj16ENS_18Kernel_traits_baseILj8192ES2_ffffjLj256EEEEELb1ELb0ELb0ELb0EEEvNS_9BwdParamsE --------------------------
	.section	.nv.info._ZN10layer_norm13ln_bwd_kernelINS_13Kernel_traitsI6__halfffffjLj8192ELj1ELj1ELj8ELj16ENS_18Kernel_traits_baseILj8192ES2_ffffjLj256EEEEELb1ELb0ELb0ELb0EEEvNS_9BwdParamsE,"",@"SHT_CUDA_INFO"
	.sectionflags	@""
	.align	4


	//----- nvinfo : EIATTR_CUDA_API_VERSION
	.align		4
        /*0000*/ 	.byte	0x04, 0x37
        /*0002*/ 	.short	(.L_4293 - .L_4292)
.L_4292:
        /*0004*/ 	.word	0x00000082


	//----- nvinfo : EIATTR_KPARAM_INFO
	.align		4
.L_4293:
        /*0008*/ 	.byte	0x04, 0x17
        /*000a*/ 	.short	(.L_4295 - .L_4294)
.L_4294:
        /*000c*/ 	.word	0x00000000
        /*0010*/ 	.short	0x0000
        /*0012*/ 	.short	0x0000
        /*0014*/ 	.byte	0x00, 0xf0, 0xa1, 0x04


	//----- nvinfo : EIATTR_SPARSE_MMA_MASK
	.align		4
.L_4295:
        /*0018*/ 	.byte	0x03, 0x50
        /*001a*/ 	.short	0x0000


	//----- nvinfo : EIATTR_MAXREG_COUNT
	.align		4
        /*001c*/ 	.byte	0x03, 0x1b
        /*001e*/ 	.short	0x00ff


	//----- nvinfo : EIATTR_NUM_BARRIERS
	.align		4
        /*0020*/ 	.byte	0x02, 0x4c
        /*0022*/ 	.byte	0x01
	.zero		1


	//----- nvinfo : EIATTR_MERCURY_ISA_VERSION
	.align		4
        /*0024*/ 	.byte	0x03, 0x5f
        /*0026*/ 	.short	0x0101


	//----- nvinfo : EIATTR_COOP_GROUP_MASK_REGIDS
	.align		4
        /*0028*/ 	.byte	0x04, 0x29
        /*002a*/ 	.short	(.L_4297 - .L_4296)


	//   ....[0]....
.L_4296:
        /*002c*/ 	.word	0xffffffff


	//   ....[1]....
        /*0030*/ 	.word	0xffffffff


	//   ....[2]....
        /*0034*/ 	.word	0xffffffff


	//   ....[3]....
        /*0038*/ 	.word	0xffffffff


	//   ....[4]....
        /*003c*/ 	.word	0xffffffff


	//   ....[5]....
        /*0040*/ 	.word	0xffffffff


	//   ....[6]....
        /*0044*/ 	.word	0xffffffff


	//   ....[7]....
        /*0048*/ 	.word	0xffffffff


	//   ....[8]....
        /*004c*/ 	.word	0xffffffff


	//   ....[9]....
        /*0050*/ 	.word	0xffffffff


	//----- nvinfo : EIATTR_COOP_GROUP_INSTR_OFFSETS
	.align		4
.L_4297:
        /*0054*/ 	.byte	0x04, 0x28
        /*0056*/ 	.short	(.L_4299 - .L_4298)


	//   ....[0]....
.L_4298:
        /*0058*/ 	.word	0x00002620


	//   ....[1]....
        /*005c*/ 	.word	0x00002660


	//   ....[2]....
        /*0060*/ 	.word	0x000026e0


	//   ....[3]....
        /*0064*/ 	.word	0x00002710


	//   ....[4]....
        /*0068*/ 	.word	0x00002740


	//   ....[5]....
        /*006c*/ 	.word	0x00002750


	//   ....[6]....
        /*0070*/ 	.word	0x00002780


	//   ....[7]....
        /*0074*/ 	.word	0x00002790


	//   ....[8]....
        /*0078*/ 	.word	0x000027c0


	//   ....[9]....
        /*007c*/ 	.word	0x000027d0


	//----- nvinfo : EIATTR_VRC_CTA_INIT_COUNT
	.align		4
.L_4299:
        /*0080*/ 	.byte	0x02, 0x4a
	.zero		1
	.zero		1


	//----- nvinfo : EIATTR_EXIT_INSTR_OFFSETS
	.align		4
        /*0084*/ 	.byte	0x04, 0x1c
        /*0086*/ 	.short	(.L_4301 - .L_4300)


	//   ....[0]....
.L_4300:
        /*0088*/ 	.word	0x00007640


	//   ....[1]....
        /*008c*/ 	.word	0x000076c0


	//----- nvinfo : EIATTR_MAX_THREADS
	.align		4
.L_4301:
        /*0090*/ 	.byte	0x04, 0x05
        /*0092*/ 	.short	(.L_4303 - .L_4302)
.L_4302:
        /*0094*/ 	.word	0x00000100
        /*0098*/ 	.word	0x00000001
        /*009c*/ 	.word	0x00000001


	//----- nvinfo : EIATTR_CRS_STACK_SIZE
	.align		4
.L_4303:
        /*00a0*/ 	.byte	0x04, 0x1e
        /*00a2*/ 	.short	(.L_4305 - .L_4304)
.L_4304:
        /*00a4*/ 	.word	0x00000000


	//----- nvinfo : EIATTR_CBANK_PARAM_SIZE
	.align		4
.L_4305:
        /*00a8*/ 	.byte	0x03, 0x19
        /*00aa*/ 	.short	0x0128


	//----- nvinfo : EIATTR_PARAM_CBANK
	.align		4
        /*00ac*/ 	.byte	0x04, 0x0a
        /*00ae*/ 	.short	(.L_4307 - .L_4306)
	.align		4
.L_4306:
        /*00b0*/ 	.word	index@(.nv.constant0._ZN10layer_norm13ln_bwd_kernelINS_13Kernel_traitsI6__halfffffjLj8192ELj1ELj1ELj8ELj16ENS_18Kernel_traits_baseILj8192ES2_ffffjLj256EEEEELb1ELb0ELb0ELb0EEEvNS_9BwdParamsE)
        /*00b4*/ 	.short	0x0380
        /*00b6*/ 	.short	0x0128


	//----- nvinfo : EIATTR_SW_WAR
	.align		4
.L_4307:
        /*00b8*/ 	.byte	0x04, 0x36
        /*00ba*/ 	.short	(.L_4309 - .L_4308)
.L_4308:
        /*00bc*/ 	.word	0x00000008
.L_4309:


//--------------------- .nv.info._ZN10layer_norm13ln_bwd_kernelINS_13Kernel_traitsI6__halfffffjLj8192ELj1ELj1ELj8ELj16ENS_18Kernel_traits_baseILj8192ES2_ffffjLj256EEEEELb1ELb0ELb0ELb1EEEvNS_9BwdParamsE --------------------------
	.section	.nv.info._ZN10layer_norm13ln_bwd_kernelINS_13Kernel_traitsI6__halfffffjLj8192ELj1ELj1ELj8ELj16ENS_18Kernel_traits_baseILj8192ES2_ffffjLj256EEEEELb1ELb0ELb0ELb1EEEvNS_9BwdParamsE,"",@"SHT_CUDA_INFO"
	.sectionflags	@""
	.align	4


	//----- nvinfo : EIATTR_CUDA_API_VERSION
	.align		4
        /*0000*/ 	.byte	0x04, 0x37
        /*0002*/ 	.short	(.L_4311 - .L_4310)
.L_4310:
        /*0004*/ 	.word	0x00000082


	//----- nvinfo : EIATTR_KPARAM_INFO
	.align		4
.L_4311:
        /*0008*/ 	.byte	0x04, 0x17
        /*000a*/ 	.short	(.L_4313 - .L_4312)
.L_4312:
        /*000c*/ 	.word	0x00000000
        /*0010*/ 	.short	0x0000
        /*0012*/ 	.short	0x0000
        /*0014*/ 	.byte	0x00, 0xf0, 0xa1, 0x04


	//----- nvinfo : EIATTR_SPARSE_MMA_MASK
	.align		4
.L_4313:
        /*0018*/ 	.byte	0x03, 0x50
        /*001a*/ 	.short	0x0000


	//----- nvinfo : EIATTR_MAXREG_COUNT
	.align		4
        /*001c*/ 	.byte	0x03, 0x1b
        /*001e*/ 	.short	0x00ff


	//----- nvinfo : EIATTR_NUM_BARRIERS
	.align		4
        /*0020*/ 	.byte	0x02, 0x4c
        /*0022*/ 	.byte	0x01
	.zero		1


	//----- nvinfo : EIATTR_ANNOTATIONS
	.align		4
        /*0024*/ 	.byte	0x04, 0x55
        /*0026*/ 	.short	(.L_4315 - .L_4314)


	//   ....[0]....
.L_4314:
        /* <DEDUP_REMOVED lines=10> */


	//----- nvinfo : EIATTR_MERCURY_ISA_VERSION
	.align		4
.L_4315:
        /*00b8*/ 	.byte	0x03, 0x5f
        /*00ba*/ 	.short	0x0101


	//----- nvinfo : EIATTR_COOP_GROUP_MASK_REGIDS
	.align		4
        /*00bc*/ 	.byte	0x04, 0x29
        /*00be*/ 	.short	(.L_4317 - .L_4316)


	//   ....[0]....
.L_4316:
        /*00c0*/ 	.word	0xffffffff


	//   ....[1]....
        /*00c4*/ 	.word	0xffffffff


	//   ....[2]....
        /*00c8*/ 	.word	0xffffffff


	//   ....[3]....
        /*00cc*/ 	.word	0xffffffff


	//   ....[4]....
        /*00d0*/ 	.word	0xffffffff


	//   ....[5]....
        /*00d4*/ 	.word	0xffffffff


	//   ....[6]....
        /*00d8*/ 	.word	0xffffffff


	//   ....[7]....
        /*00dc*/ 	.word	0xffffffff


	//   ....[8]....
        /*00e0*/ 	.word	0xffffffff


	//   ....[9]....
        /*00e4*/ 	.word	0xffffffff


	//----- nvinfo : EIATTR_COOP_GROUP_INSTR_OFFSETS
	.align		4
.L_4317:
        /*00e8*/ 	.byte	0x04, 0x28
        /*00ea*/ 	.short	(.L_4319 - .L_4318)


	//   ....[0]....
.L_4318:
        /*00ec*/ 	.word	0x000017a0


	//   ....[1]....
        /*00f0*/ 	.word	0x000017b0


	//   ....[2]....
        /*00f4*/ 	.word	0x000017e0


	//   ....[3]....
        /*00f8*/ 	.word	0x000017f0


	//   ....[4]....
        /*00fc*/ 	.word	0x00001820


	//   ....[5]....
        /*0100*/ 	.word	0x00001830


	//   ....[6]....
        /*0104*/ 	.word	0x00001860


	//   ....[7]....
        /*0108*/ 	.word	0x00001870


	//   ....[8]....
        /*010c*/ 	.word	0x000018d0


	//   ....[9]....
        /*0110*/ 	.word	0x00001900


	//----- nvinfo : EIATTR_VRC_CTA_INIT_COUNT
	.align		4
.L_4319:
        /*0114*/ 	.byte	0x02, 0x4a
	.zero		1
	.zero		1


	//----- nvinfo : EIATTR_EXIT_INSTR_OFFSETS
	.align		4
        /*0118*/ 	.byte	0x04, 0x1c
        /*011a*/ 	.short	(.L_4321 - .L_4320)


	//   ....[0]....
.L_4320:
        /*011c*/ 	.word	0x00006760


	//----- nvinfo : EIATTR_MAX_THREADS
	.align		4
.L_4321:
        /*0120*/ 	.byte	0x04, 0x05
        /*0122*/ 	.short	(.L_4323 - .L_4322)
.L_4322:
        /*0124*/ 	.word	0x00000100
        /*0128*/ 	.word	0x00000001
        /*012c*/ 	.word	0x00000001


	//----- nvinfo : EIATTR_CBANK_PARAM_SIZE
	.align		4
.L_4323:
        /*0130*/ 	.byte	0x03, 0x19
        /*0132*/ 	.short	0x0128


	//----- nvinfo : EIATTR_PARAM_CBANK
	.align		4
        /*0134*/ 	.byte	0x04, 0x0a
        /*0136*/ 	.short	(.L_4325 - .L_4324)
	.align		4
.L_4324:
        /*0138*/ 	.word	index@(.nv.constant0._ZN10layer_norm13ln_bwd_kernelINS_13Kernel_traitsI6__halfffffjLj8192ELj1ELj1ELj8ELj16ENS_18Kernel_traits_baseILj8192ES2_ffffjLj256EEEEELb1ELb0ELb0ELb1EEEvNS_9BwdParamsE)
        /*013c*/ 	.short	0x0380
        /*013e*/ 	.short	0x0128


	//----- nvinfo : EIATTR_SW_WAR
	.align		4
.L_4325:
        /*0140*/ 	.byte	0x04, 0x36
        /*0142*/ 	.short	(.L_4327 - .L_4326)
.L_4326:
        /*0144*/ 	.word	0x00000008
.L_4327:


//--------------------- .nv.info._ZN10layer_norm22ln_bwd_finalize_kernelINS_22Kernel_traits_finalizeILj8192E6__halfffffjLb0ELj1024ELj4ENS_18Kernel_traits_baseILj8192ES2_ffffjLj1024EEEEELb0ELb0EEEvNS_9BwdParamsE --------------------------
	.section	.nv.info._ZN10layer_norm22ln_bwd_finalize_kernelINS_22Kernel_traits_finalizeILj8192E6__halfffffjLb0ELj1024ELj4ENS_18Kernel_traits_baseILj8192ES2_ffffjLj1024EEEEELb0ELb0EEEvNS_9BwdParamsE,"",@"SHT_CUDA_INFO"
	.sectionflags	@""
	.align	4


	//----- nvinfo : EIATTR_CUDA_API_VERSION
	.align		4
        /*0000*/ 	.byte	0x04, 0x37
        /*0002*/ 	.short	(.L_4329 - .L_4328)
.L_4328:
        /*0004*/ 	.word	0x00000082


	//----- nvinfo : EIATTR_KPARAM_INFO
	.align		4
.L_4329:
        /*0008*/ 	.byte	0x04, 0x17
        /*000a*/ 	.short	(.L_4331 - .L_4330)
.L_4330:
        /*000c*/ 	.word	0x00000000
        /*0010*/ 	.short	0x0000
        /*0012*/ 	.short	0x0000
        /*0014*/ 	.byte	0x00, 0xf0, 0xa1, 0x04


	//----- nvinfo : EIATTR_SPARSE_MMA_MASK
	.align		4
.L_4331:
        /*0018*/ 	.byte	0x03, 0x50
        /*001a*/ 	.short	0x0000


	//----- nvinfo : EIATTR_MAXREG_COUNT
	.align		4
        /*001c*/ 	.byte	0x03, 0x1b
        /*001e*/ 	.short	0x0040


	//----- nvinfo : EIATTR_NUM_BARRIERS
	.align		4
        /*0020*/ 	.byte	0x02, 0x4c
        /*0022*/ 	.byte	0x01
	.zero		1


	//----- nvinfo : EIATTR_MERCURY_ISA_VERSION
	.align		4
        /*0024*/ 	.byte	0x03, 0x5f
        /*0026*/ 	.short	0x0101


	//----- nvinfo : EIATTR_COOP_GROUP_MASK_REGIDS
	.align		4
        /*0028*/ 	.byte	0x04, 0x29
        /*002a*/ 	.short	(.L_4333 - .L_4332)


	//   ....[0]....
.L_4332:
        /*002c*/ 	.word	0xffffffff


	//   ....[1]....
        /*0030*/ 	.word	0xffffffff


	//   ....[2]....
        /*0034*/ 	.word	0xffffffff


	//   ....[3]....
        /*0038*/ 	.word	0xffffffff


	//   ....[4]....
        /*003c*/ 	.word	0xffffffff


	//   ....[5]....
        /*0040*/ 	.word	0xffffffff


	//   ....[6]....
        /*0044*/ 	.word	0xffffffff


	//   ....[7]....
        /*0048*/ 	.word	0xffffffff


	//   ....[8]....
        /*004c*/ 	.word	0xffffffff


	//   ....[9]....
        /*0050*/ 	.word	0xffffffff


	//----- nvinfo : EIATTR_COOP_GROUP_INSTR_OFFSETS
	.align		4
.L_4333:
        /*0054*/ 	.byte	0x04, 0x28
        /*0056*/ 	.short	(.L_4335 - .L_4334)


	//   ....[0]....
.L_4334:
        /*0058*/ 	.word	0x00001540


	//   ....[1]....
        /*005c*/ 	.word	0x00001550


	//   ....[2]....
        /*0060*/ 	.word	0x00001580


	//   ....[3]....
        /*0064*/ 	.word	0x00001590


	//   ....[4]....
        /*0068*/ 	.word	0x000015c0


	//   ....[5]....
        /*006c*/ 	.word	0x000015d0


	//   ....[6]....
        /*0070*/ 	.word	0x00001610


	//   ....[7]....
        /*0074*/ 	.word	0x00001630


	//   ....[8]....
        /*0078*/ 	.word	0x00001680


	//   ....[9]....
        /*007c*/ 	.word	0x00001690


	//----- nvinfo : EIATTR_VRC_CTA_INIT_COUNT
	.align		4
.L_4335:
        /*0080*/ 	.byte	0x02, 0x4a
	.zero		1
	.zero		1


	//----- nvinfo : EIATTR_EXIT_INSTR_OFFSETS
	.align		4
        /*0084*/ 	.byte	0x04, 0x1c
        /*0086*/ 	.short	(.L_4337 - .L_4336)


	//   ....[0]....
.L_4336:
        /*0088*/ 	.word	0x00000060


	//   ....[1]....
        /*008c*/ 	.word	0x000016f0


	//   ....[2]....
        /*0090*/ 	.word	0x00001720


	//   ....[3]....
        /*0094*/ 	.word	0x000017e0


	//----- nvinfo : EIATTR_MAX_THREADS
	.align		4
.L_4337:
        /*0098*/ 	.byte	0x04, 0x05
        /*009a*/ 	.short	(.L_4339 - .L_4338)
.L_4338:
        /*009c*/ 	.word	0x00000400
        /*00a0*/ 	.word	0x00000001
        /*00a4*/ 	.word	0x00000001


	//----- nvinfo : EIATTR_CRS_STACK_SIZE
	.align		4
.L_4339:
        /*00a8*/ 	.byte	0x04, 0x1e
        /*00aa*/ 	.short	(.L_4341 - .L_4340)
.L_4340:
        /*00ac*/ 	.word	0x00000000


	//----- nvinfo : EIATTR_CBANK_PARAM_SIZE
	.align		4
.L_4341:
        /*00b0*/ 	.byte	0x03, 0x19
        /*00b2*/ 	.short	0x0128


	//----- nvinfo : EIATTR_PARAM_CBANK
	.align		4
        /*00b4*/ 	.byte	0x04, 0x0a
        /*00b6*/ 	.short	(.L_4343 - .L_4342)
	.align		4
.L_4342:
        /*00b8*/ 	.word	index@(.nv.constant0._ZN10layer_norm22ln_bwd_finalize_kernelINS_22Kernel_traits_finalizeILj8192E6__halfffffjLb0ELj1024ELj4ENS_18Kernel_traits_baseILj8192ES2_ffffjLj1024EEEEELb0ELb0EEEvNS_9BwdParamsE)
        /*00bc*/ 	.short	0x0380
        /*00be*/ 	.short	0x0128


	//----- nvinfo : EIATTR_SW_WAR
	.align		4
.L_4343:
        /*00c0*/ 	.byte	0x04, 0x36
        /*00c2*/ 	.short	(.L_4345 - .L_4344)
.L_4344:
        /*00c4*/ 	.word	0x00000008
.L_4345:


//--------------------- .nv.info._ZN10layer_norm13ln_bwd_kernelINS_13Kernel_traitsI6__halfffffjLj8192ELj1ELj1ELj8ELj16ENS_18Kernel_traits_baseILj8192ES2_ffffjLj256EEEEELb1ELb0ELb1ELb0EEEvNS_9BwdParamsE --------------------------
	.section	.nv.info._ZN10layer_norm13ln_bwd_kernelINS_13Kernel_traitsI6__halfffffjLj8192ELj1ELj1ELj8ELj16ENS_18Kernel_traits_baseILj8192ES2_ffffjLj256EEEEELb1ELb0ELb1ELb0EEEvNS_9BwdParamsE,"",@"SHT_CUDA_INFO"
	.sectionflags	@""
	.align	4


	//----- nvinfo : EIATTR_CUDA_API_VERSION
	.align		4
        /*0000*/ 	.byte	0x04, 0x37
        /*0002*/ 	.short	(.L_4347 - .L_4346)
.L_4346:
        /*0004*/ 	.word	0x00000082


	//----- nvinfo : EIATTR_KPARAM_INFO
	.align		4
.L_4347:
        /*0008*/ 	.byte	0x04, 0x17
        /*000a*/ 	.short	(.L_4349 - .L_4348)
.L_4348:
        /*000c*/ 	.word	0x00000000
        /*0010*/ 	.short	0x0000
        /*0012*/ 	.short	0x0000
        /*0014*/ 	.byte	0x00, 0xf0, 0xa1, 0x04


	//----- nvinfo : EIATTR_SPARSE_MMA_MASK
	.align		4
.L_4349:
        /*0018*/ 	.byte	0x03, 0x50
        /*001a*/ 	.short	0x0000


	//----- nvinfo : EIATTR_MAXREG_COUNT
	.align		4
        /*001c*/ 	.byte	0x03, 0x1b
        /*001e*/ 	.short	0x00ff


	//----- nvinfo : EIATTR_NUM_BARRIERS
	.align		4
        /*0020*/ 	.byte	0x02, 0x4c
        /*0022*/ 	.byte	0x01
	.zero		1


	//----- nvinfo : EIATTR_MERCURY_ISA_VERSION
	.align		4
        /*0024*/ 	.byte	0x03, 0x5f
        /*0026*/ 	.short	0x0101


	//----- nvinfo : EIATTR_COOP_GROUP_MASK_REGIDS
	.align		4
        /*0028*/ 	.byte	0x04, 0x29
        /*002a*/ 	.short	(.L_4351 - .L_4350)


	//   ....[0]....
.L_4350:
        /*002c*/ 	.word	0xffffffff


	//   ....[1]....
        /*0030*/ 	.word	0xffffffff


	//   ....[2]....
        /*0034*/ 	.word	0xffffffff


	//   ....[3]....
        /*0038*/ 	.word	0xffffffff


	//   ....[4]....
        /*003c*/ 	.word	0xffffffff


	//   ....[5]....
        /*0040*/ 	.word	0xffffffff


	//   ....[6]....
        /*0044*/ 	.word	0xffffffff


	//   ....[7]....
        /*0048*/ 	.word	0xffffffff


	//   ....[8]....
        /*004c*/ 	.word	0xffffffff


	//   ....[9]....
        /*0050*/ 	.word	0xffffffff


	//----- nvinfo : EIATTR_COOP_GROUP_INSTR_OFFSETS
	.align		4
.L_4351:
        /*0054*/ 	.byte	0x04, 0x28
        /*0056*/ 	.short	(.L_4353 - .L_4352)


	//   ....[0]....
.L_4352:
        /*0058*/ 	.word	0x000032b0


	//   ....[1]....
        /*005c*/ 	.word	0x000032e0


	//   ....[2]....
        /*0060*/ 	.word	0x00003310


	//   ....[3]....
        /*0064*/ 	.word	0x00003320


	//   ....[4]....
        /*0068*/ 	.word	0x00003350


	//   ....[5]....
        /*006c*/ 	.word	0x00003360


	//   ....[6]....
        /*0070*/ 	.word	0x00003390


	//   ....[7]....
        /*0074*/ 	.word	0x000033a0


	//   ....[8]....
        /*0078*/ 	.word	0x000033d0


	//   ....[9]....
        /*007c*/ 	.word	0x000033e0


	//----- nvinfo : EIATTR_VRC_CTA_INIT_COUNT
	.align		4
.L_4353:
        /*0080*/ 	.byte	0x02, 0x4a
	.zero		1
	.zero		1


	//----- nvinfo : EIATTR_EXIT_INSTR_OFFSETS
	.align		4
        /*0084*/ 	.byte	0x04, 0x1c
        /*0086*/ 	.short	(.L_4355 - .L_4354)


	//   ....[0]....
.L_4354:
        /*0088*/ 	.word	0x00009390


	//   ....[1]....
        /*008c*/ 	.word	0x00009410


	//----- nvinfo : EIATTR_MAX_THREADS
	.align		4
.L_4355:
        /*0090*/ 	.byte	0x04, 0x05
        /*0092*/ 	.short	(.L_4357 - .L_4356)
.L_4356:
        /*0094*/ 	.word	0x00000100
        /*0098*/ 	.word	0x00000001
        /*009c*/ 	.word	0x00000001


	//----- nvinfo : EIATTR_CRS_STACK_SIZE
	.align		4
.L_4357:
        /*00a0*/ 	.byte	0x04, 0x1e
        /*00a2*/ 	.short	(.L_4359 - .L_4358)
.L_4358:
        /*00a4*/ 	.word	0x00000000


	//----- nvinfo : EIATTR_CBANK_PARAM_SIZE
	.align		4
.L_4359:
        /*00a8*/ 	.byte	0x03, 0x19
        /*00aa*/ 	.short	0x0128


	//----- nvinfo : EIATTR_PARAM_CBANK
	.align		4
        /*00ac*/ 	.byte	0x04, 0x0a
        /*00ae*/ 	.short	(.L_4361 - .L_4360)
	.align		4
.L_4360:
        /*00b0*/ 	.word	index@(.nv.constant0._ZN10layer_norm13ln_bwd_kernelINS_13Kernel_traitsI6__halfffffjLj8192ELj1ELj1ELj8ELj16ENS_18Kernel_traits_baseILj8192ES2_ffffjLj256EEEEELb1ELb0ELb1ELb0EEEvNS_9BwdParamsE)
        /*00b4*/ 	.short	0x0380
        /*00b6*/ 	.short	0x0128


	//----- nvinfo : EIATTR_SW_WAR
	.align		4
.L_4361:
        /*00b8*/ 	.byte	0x04, 0x36
        /*00ba*/ 	.short	(.L_4363 - .L_4362)
.L_4362:
        /*00bc*/ 	.word	0x00000008
.L_4363:


//--------------------- .nv.info._ZN10layer_norm22ln_bwd_finalize_kernelINS_22Kernel_traits_finalizeILj8192E6__halfffffjLb0ELj1024ELj4ENS_18Kernel_traits_baseILj8192ES2_ffffjLj1024EEEEELb0ELb1EEEvNS_9BwdParamsE --------------------------
	.section	.nv.info._ZN10layer_norm22ln_bwd_finalize_kernelINS_22Kernel_traits_finalizeILj8192E6__halfffffjLb0ELj1024ELj4ENS_18Kernel_traits_baseILj8192ES2_ffffjLj1024EEEEELb0ELb1EEEvNS_9BwdParamsE,"",@"SHT_CUDA_INFO"
	.sectionflags	@""
	.align	4


	//----- nvinfo : EIATTR_CUDA_API_VERSION
	.align		4
        /*0000*/ 	.byte	0x04, 0x37
        /*0002*/ 	.short	(.L_4365 - .L_4364)
.L_4364:
        /*0004*/ 	.word	0x00000082


	//----- nvinfo : EIATTR_KPARAM_INFO
	.align		4
.L_4365:
        /*0008*/ 	.byte	0x04, 0x17
        /*000a*/ 	.short	(.L_4367 - .L_4366)
.L_4366:
        /*000c*/ 	.word	0x00000000
        /*0010*/ 	.short	0x0000
        /*0012*/ 	.short	0x0000
        /*0014*/ 	.byte	0x00, 0xf0, 0xa1, 0x04


	//----- nvinfo : EIATTR_SPARSE_MMA_MASK
	.align		4
.L_4367:
        /*0018*/ 	.byte	0x03, 0x50
        /*001a*/ 	.short	0x0000


	//----- nvinfo : EIATTR_MAXREG_COUNT
	.align		4
        /*001c*/ 	.byte	0x03, 0x1b
        /*001e*/ 	.short	0x0040


	//----- nvinfo : EIATTR_NUM_BARRIERS
	.align		4
        /*0020*/ 	.byte	0x02, 0x4c
        /*0022*/ 	.byte	0x01
	.zero		1


	//----- nvinfo : EIATTR_MERCURY_ISA_VERSION
	.align		4
        /*0024*/ 	.byte	0x03, 0x5f
        /*0026*/ 	.short	0x0101


	//----- nvinfo : EIATTR_COOP_GROUP_MASK_REGIDS
	.align		4
        /*0028*/ 	.byte	0x04, 0x29
        /*002a*/ 	.short	(.L_4369 - .L_4368)


	//   ....[0]....
.L_4368:
        /*002c*/ 	.word	0xffffffff


	//   ....[1]....
        /*0030*/ 	.word	0xffffffff


	//   ....[2]....
        /*0034*/ 	.word	0xffffffff


	//   ....[3]....
        /*0038*/ 	.word	0xffffffff


	//   ....[4]....
        /*003c*/ 	.word	0xffffffff


	//   ....[5]....
        /*0040*/ 	.word	0xffffffff


	//   ....[6]....
        /*0044*/ 	.word	0xffffffff


	//   ....[7]....
        /*0048*/ 	.word	0xffffffff


	//   ....[8]....
        /*004c*/ 	.word	0xffffffff


	//   ....[9]....
        /*0050*/ 	.word	0xffffffff


	//----- nvinfo : EIATTR_COOP_GROUP_INSTR_OFFSETS
	.align		4
.L_4369:
        /*0054*/ 	.byte	0x04, 0x28
        /*0056*/ 	.short	(.L_4371 - .L_4370)


	//   ....[0]....
.L_4370:
        /*0058*/ 	.word	0x00001560


	//   ....[1]....
        /*005c*/ 	.word	0x00001570


	//   ....[2]....
        /*0060*/ 	.word	0x000015a0


	//   ....[3]....
        /*0064*/ 	.word	0x000015b0


	//   ....[4]....
        /*0068*/ 	.word	0x000015e0


	//   ....[5]....
        /*006c*/ 	.word	0x000015f0


	//   ....[6]....
        /*0070*/ 	.word	0x00001620


	//   ....[7]....
        /*0074*/ 	.word	0x00001640


	//   ....[8]....
        /*0078*/ 	.word	0x00001670


	//   ....[9]....
        /*007c*/ 	.word	0x00001680


	//----- nvinfo : EIATTR_VRC_CTA_INIT_COUNT
	.align		4
.L_4371:
        /*0080*/ 	.byte	0x02, 0x4a
	.zero		1
	.zero		1


	//----- nvinfo : EIATTR_EXIT_INSTR_OFFSETS
	.align		4
        /*0084*/ 	.byte	0x04, 0x1c
        /*0086*/ 	.short	(.L_4373 - .L_4372)


	//   ....[0]....
.L_4372:
        /*0088*/ 	.word	0x00000060


	//   ....[1]....
        /*008c*/ 	.word	0x000016e0


	//   ....[2]....
        /*0090*/ 	.word	0x000017d0


	//----- nvinfo : EIATTR_MAX_THREADS
	.align		4
.L_4373:
        /*0094*/ 	.byte	0x04, 0x05
        /*0096*/ 	.short	(.L_4375 - .L_4374)
.L_4374:
        /*0098*/ 	.word	0x00000400
        /*009c*/ 	.word	0x00000001
        /*00a0*/ 	.word	0x00000001


	//----- nvinfo : EIATTR_CRS_STACK_SIZE
	.align		4
.L_4375:
        /*00a4*/ 	.byte	0x04, 0x1e
        /*00a6*/ 	.short	(.L_4377 - .L_4376)
.L_4376:
        /*00a8*/ 	.word	0x00000000


	//----- nvinfo : EIATTR_CBANK_PARAM_SIZE
	.align		4
.L_4377:
        /*00ac*/ 	.byte	0x03, 0x19
        /*00ae*/ 	.short	0x0128


	//----- nvinfo : EIATTR_PARAM_CBANK
	.align		4
        /*00b0*/ 	.byte	0x04, 0x0a
        /*00b2*/ 	.short	(.L_4379 - .L_4378)
	.align		4
.L_4378:
        /*00b4*/ 	.word	index@(.nv.constant0._ZN10layer_norm22ln_bwd_finalize_kernelINS_22Kernel_traits_finalizeILj8192E6__halfffffjLb0ELj1024ELj4ENS_18Kernel_traits_baseILj8192ES2_ffffjLj1024EEEEELb0ELb1EEEvNS_9BwdParamsE)
        /*00b8*/ 	.short	0x0380
        /*00ba*/ 	.short	0x0128


	//----- nvinfo : EIATTR_SW_WAR
	.align		4
.L_4379:
        /*00bc*/ 	.byte	0x04, 0x36
        /*00be*/ 	.short	(.L_4381 - .L_4380)
.L_4380:
        /*00c0*/ 	.word	0x00000008
.L_4381:


//--------------------- .nv.info._ZN10layer_norm13ln_bwd_kernelINS_13Kernel_traitsI6__halfffffjLj8192ELj1ELj1ELj8ELj16ENS_18Kernel_traits_baseILj8192ES2_ffffjLj256EEEEELb1ELb0ELb1ELb1EEEvNS_9BwdParamsE --------------------------
	.section	.nv.info._ZN10layer_norm13ln_bwd_kernelINS_13Kernel_traitsI6__halfffffjLj8192ELj1ELj1ELj8ELj16ENS_18Kernel_traits_baseILj8192ES2_ffffjLj256EEEEELb1ELb0ELb1ELb1EEEvNS_9BwdParamsE,"",@"SHT_CUDA_INFO"
	.sectionflags	@""
	.align	4


	//----- nvinfo : EIATTR_CUDA_API_VERSION
	.align		4
        /*0000*/ 	.byte	0x04, 0x37
        /*0002*/ 	.short	(.L_4383 - .L_4382)
.L_4382:
        /*0004*/ 	.word	0x00000082


	//----- nvinfo : EIATTR_KPARAM_INFO
	.align		4
.L_4383:
        /*0008*/ 	.byte	0x04, 0x17
        /*000a*/ 	.short	(.L_4385 - .L_4384)
.L_4384:
        /*000c*/ 	.word	0x00000000
        /*0010*/ 	.short	0x0000
        /*0012*/ 	.short	0x0000
        /*0014*/ 	.byte	0x00, 0xf0, 0xa1, 0x04


	//----- nvinfo : EIATTR_SPARSE_MMA_MASK
	.align		4
.L_4385:
        /*0018*/ 	.byte	0x03, 0x50
        /*001a*/ 	.short	0x0000


	//----- nvinfo : EIATTR_MAXREG_COUNT
	.align		4
        /*001c*/ 	.byte	0x03, 0x1b
        /*001e*/ 	.short	0x00ff


	//----- nvinfo : EIATTR_NUM_BARRIERS
	.align		4
        /*0020*/ 	.byte	0x02, 0x4c
        /*0022*/ 	.byte	0x01
	.zero		1


	//----- nvinfo : EIATTR_MERCURY_ISA_VERSION
	.align		4
        /*0024*/ 	.byte	0x03, 0x5f
        /*0026*/ 	.short	0x0101


	//----- nvinfo : EIATTR_COOP_GROUP_MASK_REGIDS
	.align		4
        /*0028*/ 	.byte	0x04, 0x29
        /*002a*/ 	.short	(.L_4387 - .L_4386)


	//   ....[0]....
.L_4386:
        /*002c*/ 	.word	0xffffffff


	//   ....[1]....
        /*0030*/ 	.word	0xffffffff


	//   ....[2]....
        /*0034*/ 	.word	0xffffffff


	//   ....[3]....
        /*0038*/ 	.word	0xffffffff


	//   ....[4]....
        /*003c*/ 	.word	0xffffffff


	//   ....[5]....
        /*0040*/ 	.word	0xffffffff


	//   ....[6]....
        /*0044*/ 	.word	0xffffffff


	//   ....[7]....
        /*0048*/ 	.word	0xffffffff


	//   ....[8]....
        /*004c*/ 	.word	0xffffffff


	//   ....[9]....
        /*0050*/ 	.word	0xffffffff


	//----- nvinfo : EIATTR_COOP_GROUP_INSTR_OFFSETS
	.align		4
.L_4387:
        /*0054*/ 	.byte	0x04, 0x28
        /*0056*/ 	.short	(.L_4389 - .L_4388)


	//   ....[0]....
.L_4388:
        /*0058*/ 	.word	0x000022d0


	//   ....[1]....
        /*005c*/ 	.word	0x000022f0


	//   ....[2]....
        /*0060*/ 	.word	0x00002320


	//   ....[3]....
        /*0064*/ 	.word	0x00002330


	//   ....[4]....
        /*0068*/ 	.word	0x00002370


	//   ....[5]....
        /*006c*/ 	.word	0x00002380


	//   ....[6]....
        /*0070*/ 	.word	0x000023c0


	//   ....[7]....
        /*0074*/ 	.word	0x000023d0


	//   ....[8]....
        /*0078*/ 	.word	0x00002400


	//   ....[9]....
        /*007c*/ 	.word	0x00002410


	//----- nvinfo : EIATTR_VRC_CTA_INIT_COUNT
	.align		4
.L_4389:
        /*0080*/ 	.byte	0x02, 0x4a
	.zero		1
	.zero		1


	//----- nvinfo : EIATTR_EXIT_INSTR_OFFSETS
	.align		4
        /*0084*/ 	.byte	0x04, 0x1c
        /*0086*/ 	.short	(.L_4391 - .L_4390)


	//   ....[0]....
.L_4390:
        /*0088*/ 	.word	0x00008360


	//----- nvinfo : EIATTR_MAX_THREADS
	.align		4
.L_4391:
        /*008c*/ 	.byte	0x04, 0x05
        /*008e*/ 	.short	(.L_4393 - .L_4392)
.L_4392:
        /*0090*/ 	.word	0x00000100
        /*0094*/ 	.word	0x00000001
        /*0098*/ 	.word	0x00000001


	//----- nvinfo : EIATTR_CRS_STACK_SIZE
	.align		4
.L_4393:
        /*009c*/ 	.byte	0x04, 0x1e
        /*009e*/ 	.short	(.L_4395 - .L_4394)
.L_4394:
        /*00a0*/ 	.word	0x00000000


	//----- nvinfo : EIATTR_CBANK_PARAM_SIZE
	.align		4
.L_4395:
        /*00a4*/ 	.byte	0x03, 0x19
        /*00a6*/ 	.short	0x0128


	//----- nvinfo : EIATTR_PARAM_CBANK
	.align		4
        /*00a8*/ 	.byte	0x04, 0x0a
        /*00aa*/ 	.short	(.L_4397 - .L_4396)
	.align		4
.L_4396:
        /*00ac*/ 	.word	index@(.nv.constant0._ZN10layer_norm13ln_bwd_kernelINS_13Kernel_traitsI6__halfffffjLj8192ELj1ELj1ELj8ELj16ENS_18Kernel_traits_baseILj8192ES2_ffffjLj256EEEEELb1ELb0ELb1ELb1EEEvNS_9BwdParamsE)
        /*00b0*/ 	.short	0x0380
        /*00b2*/ 	.short	0x0128


	//----- nvinfo : EIATTR_SW_WAR
	.align		4
.L_4397:
        /*00b4*/ 	.byte	0x04, 0x36
        /*00b6*/ 	.short	(.L_4399 - .L_4398)
.L_4398:
        /*00b8*/ 	.word	0x00000008
.L_4399:


//--------------------- .nv.info._ZN10layer_norm13ln_bwd_kernelINS_13Kernel_traitsI6__halfffffjLj8192ELj1ELj1ELj8ELj16ENS_18Kernel_traits_baseILj8192ES2_ffffjLj256EEEEELb1ELb1ELb0ELb0EEEvNS_9BwdParamsE --------------------------
	.section	.nv.info._ZN10layer_norm13ln_bwd_kernelINS_13Kernel_traitsI6__halfffffjLj8192ELj1ELj1ELj8ELj16ENS_18Kernel_traits_baseILj8192ES2_ffffjLj256EEEEELb1ELb1ELb0ELb0EEEvNS_9BwdParamsE,"",@"SHT_CUDA_INFO"
	.sectionflags	@""
	.align	4


	//----- nvinfo : EIATTR_CUDA_API_VERSION
	.align		4
        /*0000*/ 	.byte	0x04, 0x37
        /*0002*/ 	.short	(.L_4401 - .L_4400)
.L_4400:
        /*0004*/ 	.word	0x00000082


	//----- nvinfo : EIATTR_KPARAM_INFO
	.align		4
.L_4401:
        /*0008*/ 	.byte	0x04, 0x17
        /*000a*/ 	.short	(.L_4403 - .L_4402)
.L_4402:
        /*000c*/ 	.word	0x00000000
        /*0010*/ 	.short	0x0000
        /*0012*/ 	.short	0x0000
        /*0014*/ 	.byte	0x00, 0xf0, 0xa1, 0x04


	//----- nvinfo : EIATTR_SPARSE_MMA_MASK
	.align		4
.L_4403:
        /*0018*/ 	.byte	0x03, 0x50
        /*001a*/ 	.short	0x0000


	//----- nvinfo : EIATTR_MAXREG_COUNT
	.align		4
        /*001c*/ 	.byte	0x03, 0x1b
        /*001e*/ 	.short	0x00ff


	//----- nvinfo : EIATTR_NUM_BARRIERS
	.align		4
        /*0020*/ 	.byte	0x02, 0x4c
        /*0022*/ 	.byte	0x01
	.zero		1


	//----- nvinfo : EIATTR_ANNOTATIONS
	.align		4
        /*0024*/ 	.byte	0x04, 0x55
        /*0026*/ 	.short	(.L_4405 - .L_4404)


	//   ....[0]....
.L_4404:
        /* <DEDUP_REMOVED lines=11> */


	//----- nvinfo : EIATTR_MERCURY_ISA_VERSION
	.align		4
.L_4405:
        /*00c8*/ 	.byte	0x03, 0x5f
        /*00ca*/ 	.short	0x0101


	//----- nvinfo : EIATTR_COOP_GROUP_MASK_REGIDS
	.align		4
        /*00cc*/ 	.byte	0x04, 0x29
        /*00ce*/ 	.short	(.L_4407 - .L_4406)


	//   ....[0]....
.L_4406:
        /*00d0*/ 	.word	0xffffffff


	//   ....[1]....
        /*00d4*/ 	.word	0xffffffff


	//   ....[2]....
        /*00d8*/ 	.word	0xffffffff


	//   ....[3]....
        /*00dc*/ 	.word	0xffffffff


	//   ....[4]....
        /*00e0*/ 	.word	0xffffffff


	//   ....[5]....
        /*00e4*/ 	.word	0xffffffff


	//   ....[6]....
        /*00e8*/ 	.word	0xffffffff


	//   ....[7]....
        /*00ec*/ 	.word	0xffffffff


	//   ....[8]....
        /*00f0*/ 	.word	0xffffffff


	//   ....[9]....
        /*00f4*/ 	.word	0xffffffff


	//----- nvinfo : EIATTR_COOP_GROUP_INSTR_OFFSETS
	.align		4
.L_4407:
        /*00f8*/ 	.byte	0x04, 0x28
        /*00fa*/ 	.short	(.L_4409 - .L_4408)


	//   ....[0]....
.L_4408:
        /*00fc*/ 	.word	0x00002e70


	//   ....[1]....
        /*0100*/ 	.word	0x00002ea0


	//   ....[2]....
        /*0104*/ 	.word	0x00002ed0


	//   ....[3]....
        /*0108*/ 	.word	0x00002ee0


	//   ....[4]....
        /*010c*/ 	.word	0x00002f10


	//   ....[5]....
        /*0110*/ 	.word	0x00002f20


	//   ....[6]....
        /*0114*/ 	.word	0x00002f50


	//   ....[7]....
        /*0118*/ 	.word	0x00002f60


	//   ....[8]....
        /*011c*/ 	.word	0x00002f90


	//   ....[9]....
        /*0120*/ 	.word	0x00002fa0


	//----- nvinfo : EIATTR_VRC_CTA_INIT_COUNT
	.align		4
.L_4409:
        /*0124*/ 	.byte	0x02, 0x4a
	.zero		1
	.zero		1


	//----- nvinfo : EIATTR_EXIT_INSTR_OFFSETS
	.align		4
        /*0128*/ 	.byte	0x04, 0x1c
        /*012a*/ 	.short	(.L_4411 - .L_4410)


	//   ....[0]....
.L_4410:
        /*012c*/ 	.word	0x0000b7a0


	//   ....[1]....
        /*0130*/ 	.word	0x0000b840


	//----- nvinfo : EIATTR_MAX_THREADS
	.align		4
.L_4411:
        /*0134*/ 	.byte	0x04, 0x05
        /*0136*/ 	.short	(.L_4413 - .L_4412)
.L_4412:
        /*0138*/ 	.word	0x00000100
        /*013c*/ 	.word	0x00000001
        /*0140*/ 	.word	0x00000001


	//----- nvinfo : EIATTR_CRS_STACK_SIZE
	.align		4
.L_4413:
        /*0144*/ 	.byte	0x04, 0x1e
        /*0146*/ 	.short	(.L_4415 - .L_4414)
.L_4414:
        /*0148*/ 	.word	0x00000000


	//----- nvinfo : EIATTR_CBANK_PARAM_SIZE
	.align		4
.L_4415:
        /*014c*/ 	.byte	0x03, 0x19
        /*014e*/ 	.short	0x0128


	//----- nvinfo : EIATTR_PARAM_CBANK
	.align		4
        /*0150*/ 	.byte	0x04, 0x0a
        /*0152*/ 	.short	(.L_4417 - .L_4416)
	.align		4
.L_4416:
        /*0154*/ 	.word	index@(.nv.constant0._ZN10layer_norm13ln_bwd_kernelINS_13Kernel_traitsI6__halfffffjLj8192ELj1ELj1ELj8ELj16ENS_18Kernel_traits_baseILj8192ES2_ffffjLj256EEEEELb1ELb1ELb0ELb0EEEvNS_9BwdParamsE)
        /*0158*/ 	.short	0x0380
        /*015a*/ 	.short	0x0128


	//----- nvinfo : EIATTR_SW_WAR
	.align		4
.L_4417:
        /*015c*/ 	.byte	0x04, 0x36
        /*015e*/ 	.short	(.L_4419 - .L_4418)
.L_4418:
        /*0160*/ 	.word	0x00000008
.L_4419:


//--------------------- .nv.info._ZN10layer_norm13ln_bwd_kernelINS_13Kernel_traitsI6__halfffffjLj8192ELj1ELj1ELj8ELj16ENS_18Kernel_traits_baseILj8192ES2_ffffjLj256EEEEELb1ELb1ELb0ELb1EEEvNS_9BwdParamsE --------------------------
	.section	.nv.info._ZN10layer_norm13ln_bwd_kernelINS_13Kernel_traitsI6__halfffffjLj8192ELj1ELj1ELj8ELj16ENS_18Kernel_traits_baseILj8192ES2_ffffjLj256EEEEELb1ELb1ELb0ELb1EEEvNS_9BwdParamsE,"",@"SHT_CUDA_INFO"
	.sectionflags	@""
	.align	4


	//----- nvinfo : EIATTR_CUDA_API_VERSION
	.align		4
        /*0000*/ 	.byte	0x04, 0x37
        /*0002*/ 	.short	(.L_4421 - .L_4420)
.L_4420:
        /*0004*/ 	.word	0x00000082


	//----- nvinfo : EIATTR_KPARAM_INFO
	.align		4
.L_4421:
        /*0008*/ 	.byte	0x04, 0x17
        /*000a*/ 	.short	(.L_4423 - .L_4422)
.L_4422:
        /*000c*/ 	.word	0x00000000
        /*0010*/ 	.short	0x0000
        /*0012*/ 	.short	0x0000
        /*0014*/ 	.byte	0x00, 0xf0, 0xa1, 0x04


	//----- nvinfo : EIATTR_SPARSE_MMA_MASK
	.align		4
.L_4423:
        /*0018*/ 	.byte	0x03, 0x50
        /*001a*/ 	.short	0x0000


	//----- nvinfo : EIATTR_MAXREG_COUNT
	.align		4
        /*001c*/ 	.byte	0x03, 0x1b
        /*001e*/ 	.short	0x00ff


	//----- nvinfo : EIATTR_NUM_BARRIERS
	.align		4
        /*0020*/ 	.byte	0x02, 0x4c
        /*0022*/ 	.byte	0x01
	.zero		1


	//----- nvinfo : EIATTR_ANNOTATIONS
	.align		4
        /*0024*/ 	.byte	0x04, 0x55
        /*0026*/ 	.short	(.L_4425 - .L_4424)


	//   ....[0]....
.L_4424:
        /* <DEDUP_REMOVED lines=36> */


	//----- nvinfo : EIATTR_MERCURY_ISA_VERSION
	.align		4
.L_4425:
        /*0258*/ 	.byte	0x03, 0x5f
        /*025a*/ 	.short	0x0101


	//----- nvinfo : EIATTR_COOP_GROUP_MASK_REGIDS
	.align		4
        /*025c*/ 	.byte	0x04, 0x29
        /*025e*/ 	.short	(.L_4427 - .L_4426)


	//   ....[0]....
.L_4426:
        /*0260*/ 	.word	0xffffffff


	//   ....[1]....
        /*0264*/ 	.word	0xffffffff


	//   ....[2]....
        /*0268*/ 	.word	0xffffffff


	//   ....[3]....
        /*026c*/ 	.word	0xffffffff


	//   ....[4]....
        /*0270*/ 	.word	0xffffffff


	//   ....[5]....
        /*0274*/ 	.word	0xffffffff


	//   ....[6]....
        /*0278*/ 	.word	0xffffffff


	//   ....[7]....
        /*027c*/ 	.word	0xffffffff


	//   ....[8]....
        /*0280*/ 	.word	0xffffffff


	//   ....[9]....
        /*0284*/ 	.word	0xffffffff


	//----- nvinfo : EIATTR_COOP_GROUP_INSTR_OFFSETS
	.align		4
.L_4427:
        /*0288*/ 	.byte	0x04, 0x28
        /*028a*/ 	.short	(.L_4429 - .L_4428)


	//   ....[0]....
.L_4428:
        /*028c*/ 	.word	0x000021c0


	//   ....[1]....
        /*0290*/ 	.word	0x00002230


	//   ....[2]....
        /*0294*/ 	.word	0x00002250


	//   ....[3]....
        /*0298*/ 	.word	0x00002270


	//   ....[4]....
        /*029c*/ 	.word	0x00002290


	//   ....[5]....
        /*02a0*/ 	.word	0x000022b0


	//   ....[6]....
        /*02a4*/ 	.word	0x000022d0


	//   ....[7]....
        /*02a8*/ 	.word	0x000022f0


	//   ....[8]....
        /*02ac*/ 	.word	0x00002310


	//   ....[9]....
        /*02b0*/ 	.word	0x00002370


	//----- nvinfo : EIATTR_VRC_CTA_INIT_COUNT
	.align		4
.L_4429:
        /*02b4*/ 	.byte	0x02, 0x4a
	.zero		1
	.zero		1


	//----- nvinfo : EIATTR_EXIT_INSTR_OFFSETS
	.align		4
        /*02b8*/ 	.byte	0x04, 0x1c
        /*02ba*/ 	.short	(.L_4431 - .L_4430)


	//   ....[0]....
.L_4430:
        /*02bc*/ 	.word	0x0000a000


	//----- nvinfo : EIATTR_MAX_THREADS
	.align		4
.L_4431:
        /*02c0*/ 	.byte	0x04, 0x05
        /*02c2*/ 	.short	(.L_4433 - .L_4432)
.L_4432:
        /*02c4*/ 	.word	0x00000100
        /*02c8*/ 	.word	0x00000001
        /*02cc*/ 	.word	0x00000001


	//----- nvinfo : EIATTR_CRS_STACK_SIZE
	.align		4
.L_4433:
        /*02d0*/ 	.byte	0x04, 0x1e
        /*02d2*/ 	.short	(.L_4435 - .L_4434)
.L_4434:
        /*02d4*/ 	.word	0x00000000


	//----- nvinfo : EIATTR_CBANK_PARAM_SIZE
	.align		4
.L_4435:
        /*02d8*/ 	.byte	0x03, 0x19
        /*02da*/ 	.short	0x0128


	//----- nvinfo : EIATTR_PARAM_CBANK
	.align		4
        /*02dc*/ 	.byte	0x04, 0x0a
        /*02de*/ 	.short	(.L_4437 - .L_4436)
	.align		4
.L_4436:
        /*02e0*/ 	.word	index@(.nv.constant0._ZN10layer_norm13ln_bwd_kernelINS_13Kernel_traitsI6__halfffffjLj8192ELj1ELj1ELj8ELj16ENS_18Kernel_traits_baseILj8192ES2_ffffjLj256EEEEELb1ELb1ELb0ELb1EEEvNS_9BwdParamsE)
        /*02e4*/ 	.short	0x0380
        /*02e6*/ 	.short	0x0128


	//----- nvinfo : EIATTR_SW_WAR
	.align		4
.L_4437:
        /*02e8*/ 	.byte	0x04, 0x36
        /*02ea*/ 	.short	(.L_4439 - .L_4438)
.L_4438:
        /*02ec*/ 	.word	0x00000008
.L_4439:


//--------------------- .nv.info._ZN10layer_norm22ln_bwd_finalize_kernelINS_22Kernel_traits_finalizeILj8192E6__halfffffjLb1ELj1024ELj4ENS_18Kernel_traits_baseILj8192ES2_ffffjLj1024EEEEELb1ELb0EEEvNS_9BwdParamsE --------------------------
	.section	.nv.info._ZN10layer_norm22ln_bwd_finalize_kernelINS_22Kernel_traits_finalizeILj8192E6__halfffffjLb1ELj1024ELj4ENS_18Kernel_traits_baseILj8192ES2_ffffjLj1024EEEEELb1ELb0EEEvNS_9BwdParamsE,"",@"SHT_CUDA_INFO"
	.sectionflags	@""
	.align	4


	//----- nvinfo : EIATTR_CUDA_API_VERSION
	.align		4
        /*0000*/ 	.byte	0x04, 0x37
        /*0002*/ 	.short	(.L_4441 - .L_4440)
.L_4440:
        /*0004*/ 	.word	0x00000082


	//----- nvinfo : EIATTR_KPARAM_INFO
	.align		4
.L_4441:
        /*0008*/ 	.byte	0x04, 0x17
        /*000a*/ 	.short	(.L_4443 - .L_4442)
.L_4442:
        /*000c*/ 	.word	0x00000000
        /*0010*/ 	.short	0x0000
        /*0012*/ 	.short	0x0000
        /*0014*/ 	.byte	0x00, 0xf0, 0xa1, 0x04


	//----- nvinfo : EIATTR_SPARSE_MMA_MASK
	.align		4
.L_4443:
        /*0018*/ 	.byte	0x03, 0x50
        /*001a*/ 	.short	0x0000


	//----- nvinfo : EIATTR_MAXREG_COUNT
	.align		4
        /*001c*/ 	.byte	0x03, 0x1b
        /*001e*/ 	.short	0x0040


	//----- nvinfo : EIATTR_NUM_BARRIERS
	.align		4
        /*0020*/ 	.byte	0x02, 0x4c
        /*0022*/ 	.byte	0x01
	.zero		1


	//----- nvinfo : EIATTR_MERCURY_ISA_VERSION
	.align		4
        /*0024*/ 	.byte	0x03, 0x5f
        /*0026*/ 	.short	0x0101


	//----- nvinfo : EIATTR_COOP_GROUP_MASK_REGIDS
	.align		4
        /*0028*/ 	.byte	0x04, 0x29
        /*002a*/ 	.short	(.L_4445 - .L_4444)


	//   ....[0]....
.L_4444:
        /*002c*/ 	.word	0xffffffff


	//   ....[1]....
        /*0030*/ 	.word	0xffffffff


	//   ....[2]....
        /*0034*/ 	.word	0xffffffff


	//   ....[3]....
        /*0038*/ 	.word	0xffffffff


	//   ....[4]....
        /*003c*/ 	.word	0xffffffff


	//   ....[5]....
        /*0040*/ 	.word	0xffffffff


	//   ....[6]....
        /*0044*/ 	.word	0xffffffff


	//   ....[7]....
        /*0048*/ 	.word	0xffffffff


	//   ....[8]....
        /*004c*/ 	.word	0xffffffff


	//   ....[9]....
        /*0050*/ 	.word	0xffffffff


	//   ....[10]....
        /*0054*/ 	.word	0xffffffff


	//   ....[11]....
        /*0058*/ 	.word	0xffffffff


	//   ....[12]....
        /*005c*/ 	.word	0xffffffff


	//   ....[13]....
        /*0060*/ 	.word	0xffffffff


	//   ....[14]....
        /*0064*/ 	.word	0xffffffff


	//----- nvinfo : EIATTR_COOP_GROUP_INSTR_OFFSETS
	.align		4
.L_4445:
        /*0068*/ 	.byte	0x04, 0x28
        /*006a*/ 	.short	(.L_4447 - .L_4446)


	//   ....[0]....
.L_4446:
        /*006c*/ 	.word	0x00001030


	//   ....[1]....
        /*0070*/ 	.word	0x00001040


	//   ....[2]....
        /*0074*/ 	.word	0x00001050


	//   ....[3]....
        /*0078*/ 	.word	0x00001080


	//   ....[4]....
        /*007c*/ 	.word	0x000010a0


	//   ....[5]....
        /*0080*/ 	.word	0x000010b0


	//   ....[6]....
        /*0084*/ 	.word	0x000010f0


	//   ....[7]....
        /*0088*/ 	.word	0x00001100


	//   ....[8]....
        /*008c*/ 	.word	0x00001110


	//   ....[9]....
        /*0090*/ 	.word	0x00001140


	//   ....[10]....
        /*0094*/ 	.word	0x00001170


	//   ....[11]....
        /*0098*/ 	.word	0x00001190


	//   ....[12]....
        /*009c*/ 	.word	0x000011c0


	//   ....[13]....
        /*00a0*/ 	.word	0x000011f0


	//   ....[14]....
        /*00a4*/ 	.word	0x00001220


	//----- nvinfo : EIATTR_VRC_CTA_INIT_COUNT
	.align		4
.L_4447:
        /*00a8*/ 	.byte	0x02, 0x4a
	.zero		1
	.zero		1


	//----- nvinfo : EIATTR_EXIT_INSTR_OFFSETS
	.align		4
        /*00ac*/ 	.byte	0x04, 0x1c
        /*00ae*/ 	.short	(.L_4449 - .L_4448)


	//   ....[0]....
.L_4448:
        /*00b0*/ 	.word	0x00000060


	//   ....[1]....
        /*00b4*/ 	.word	0x000012a0


	//   ....[2]....
        /*00b8*/ 	.word	0x000012d0


	//   ....[3]....
        /*00bc*/ 	.word	0x000013e0


	//----- nvinfo : EIATTR_MAX_THREADS
	.align		4
.L_4449:
        /*00c0*/ 	.byte	0x04, 0x05
        /*00c2*/ 	.short	(.L_4451 - .L_4450)
.L_4450:
        /*00c4*/ 	.word	0x00000400
        /*00c8*/ 	.word	0x00000001
        /*00cc*/ 	.word	0x00000001


	//----- nvinfo : EIATTR_CRS_STACK_SIZE
	.align		4
.L_4451:
        /*00d0*/ 	.byte	0x04, 0x1e
        /*00d2*/ 	.short	(.L_4453 - .L_4452)
.L_4452:
        /*00d4*/ 	.word	0x00000000


	//----- nvinfo : EIATTR_CBANK_PARAM_SIZE
	.align		4
.L_4453:
        /*00d8*/ 	.byte	0x03, 0x19
        /*00da*/ 	.short	0x0128


	//----- nvinfo : EIATTR_PARAM_CBANK
	.align		4
        /*00dc*/ 	.byte	0x04, 0x0a
        /*00de*/ 	.short	(.L_4455 - .L_4454)
	.align		4
.L_4454:
        /*00e0*/ 	.word	index@(.nv.constant0._ZN10layer_norm22ln_bwd_finalize_kernelINS_22Kernel_traits_finalizeILj8192E6__halfffffjLb1ELj1024ELj4ENS_18Kernel_traits_baseILj8192ES2_ffffjLj1024EEEEELb1ELb0EEEvNS_9BwdParamsE)
        /*00e4*/ 	.short	0x0380
        /*00e6*/ 	.short	0x0128


	//----- nvinfo : EIATTR_SW_WAR
	.align		4
.L_4455:
        /*00e8*/ 	.byte	0x04, 0x36
        /*00ea*/ 	.short	(.L_4457 - .L_4456)
.L_4456:
        /*00ec*/ 	.word	0x00000008
.L_4457:


//--------------------- .nv.info._ZN10layer_norm13ln_bwd_kernelINS_13Kernel_traitsI6__halfffffjLj8192ELj1ELj1ELj8ELj16ENS_18Kernel_traits_baseILj8192ES2_ffffjLj256EEEEELb1ELb1ELb1ELb0EEEvNS_9BwdParamsE --------------------------
	.section	.nv.info._ZN10layer_norm13ln_bwd_kernelINS_13Kernel_traitsI6__halfffffjLj8192ELj1ELj1ELj8ELj16ENS_18Kernel_traits_baseILj8192ES2_ffffjLj256EEEEELb1ELb1ELb1ELb0EEEvNS_9BwdParamsE,"",@"SHT_CUDA_INFO"
	.sectionflags	@""
	.align	4


	//----- nvinfo : EIATTR_CUDA_API_VERSION
	.align		4
        /*0000*/ 	.byte	0x04, 0x37
        /*0002*/ 	.short	(.L_4459 - .L_4458)
.L_4458:
        /*0004*/ 	.word	0x00000082


	//----- nvinfo : EIATTR_KPARAM_INFO
	.align		4
.L_4459:
        /*0008*/ 	.byte	0x04, 0x17
        /*000a*/ 	.short	(.L_4461 - .L_4460)
.L_4460:
        /*000c*/ 	.word	0x00000000
        /*0010*/ 	.short	0x0000
        /*0012*/ 	.short	0x0000
        /*0014*/ 	.byte	0x00, 0xf0, 0xa1, 0x04


	//----- nvinfo : EIATTR_SPARSE_MMA_MASK
	.align		4
.L_4461:
        /*0018*/ 	.byte	0x03, 0x50
        /*001a*/ 	.short	0x0000


	//----- nvinfo : EIATTR_MAXREG_COUNT
	.align		4
        /*001c*/ 	.byte	0x03, 0x1b
        /*001e*/ 	.short	0x00ff


	//----- nvinfo : EIATTR_NUM_BARRIERS
	.align		4
        /*0020*/ 	.byte	0x02, 0x4c
        /*0022*/ 	.byte	0x01
	.zero		1


	//----- nvinfo : EIATTR_ANNOTATIONS
	.align		4
        /*0024*/ 	.byte	0x04, 0x55
        /*0026*/ 	.short	(.L_4463 - .L_4462)


	//   ....[0]....
.L_4462:
        /* <DEDUP_REMOVED lines=21> */


	//----- nvinfo : EIATTR_MERCURY_ISA_VERSION
	.align		4
.L_4463:
        /*0168*/ 	.byte	0x03, 0x5f
        /*016a*/ 	.short	0x0101


	//----- nvinfo : EIATTR_COOP_GROUP_MASK_REGIDS
	.align		4
        /*016c*/ 	.byte	0x04, 0x29
        /*016e*/ 	.short	(.L_4465 - .L_4464)


	//   ....[0]....
.L_4464:
        /*0170*/ 	.word	0xffffffff


	//   ....[1]....
        /*0174*/ 	.word	0xffffffff


	//   ....[2]....
        /*0178*/ 	.word	0xffffffff


	//   ....[3]....
        /*017c*/ 	.word	0xffffffff


	//   ....[4]....
        /*0180*/ 	.word	0xffffffff


	//   ....[5]....
        /*0184*/ 	.word	0xffffffff


	//   ....[6]....
        /*0188*/ 	.word	0xffffffff


	//   ....[7]....
        /*018c*/ 	.word	0xffffffff


	//   ....[8]....
        /*0190*/ 	.word	0xffffffff


	//   ....[9]....
        /*0194*/ 	.word	0xffffffff


	//----- nvinfo : EIATTR_COOP_GROUP_INSTR_OFFSETS
	.align		4
.L_4465:
        /*0198*/ 	.byte	0x04, 0x28
        /*019a*/ 	.short	(.L_4467 - .L_4466)


	//   ....[0]....
.L_4466:
        /*019c*/ 	.word	0x00003a40


	//   ....[1]....
        /*01a0*/ 	.word	0x00003a80


	//   ....[2]....
        /*01a4*/ 	.word	0x00003ab0


	//   ....[3]....
        /*01a8*/ 	.word	0x00003ad0


	//   ....[4]....
        /*01ac*/ 	.word	0x00003af0


	//   ....[5]....
        /*01b0*/ 	.word	0x00003b10


	//   ....[6]....
        /*01b4*/ 	.word	0x00003b30


	//   ....[7]....
        /*01b8*/ 	.word	0x00003b40


	//   ....[8]....
        /*01bc*/ 	.word	0x00003b70


	//   ....[9]....
        /*01c0*/ 	.word	0x00003b90


	//----- nvinfo : EIATTR_VRC_CTA_INIT_COUNT
	.align		4
.L_4467:
        /*01c4*/ 	.byte	0x02, 0x4a
	.zero		1
	.zero		1


	//----- nvinfo : EIATTR_EXIT_INSTR_OFFSETS
	.align		4
        /*01c8*/ 	.byte	0x04, 0x1c
        /*01ca*/ 	.short	(.L_4469 - .L_4468)


	//   ....[0]....
.L_4468:
        /*01cc*/ 	.word	0x0000ef10


	//   ....[1]....
        /*01d0*/ 	.word	0x0000efb0


	//----- nvinfo : EIATTR_MAX_THREADS
	.align		4
.L_4469:
        /*01d4*/ 	.byte	0x04, 0x05
        /*01d6*/ 	.short	(.L_4471 - .L_4470)
.L_4470:
        /*01d8*/ 	.word	0x00000100
        /*01dc*/ 	.word	0x00000001
        /*01e0*/ 	.word	0x00000001


	//----- nvinfo : EIATTR_CRS_STACK_SIZE
	.align		4
.L_4471:
        /*01e4*/ 	.byte	0x04, 0x1e
        /*01e6*/ 	.short	(.L_4473 - .L_4472)
.L_4472:
        /*01e8*/ 	.word	0x00000000


	//----- nvinfo : EIATTR_CBANK_PARAM_SIZE
	.align		4
.L_4473:
        /*01ec*/ 	.byte	0x03, 0x19
        /*01ee*/ 	.short	0x0128


	//----- nvinfo : EIATTR_PARAM_CBANK
	.align		4
        /*01f0*/ 	.byte	0x04, 0x0a
        /*01f2*/ 	.short	(.L_4475 - .L_4474)
	.align		4
.L_4474:
        /*01f4*/ 	.word	index@(.nv.constant0._ZN10layer_norm13ln_bwd_kernelINS_13Kernel_traitsI6__halfffffjLj8192ELj1ELj1ELj8ELj16ENS_18Kernel_traits_baseILj8192ES2_ffffjLj256EEEEELb1ELb1ELb1ELb0EEEvNS_9BwdParamsE)
        /*01f8*/ 	.short	0x0380
        /*01fa*/ 	.short	0x0128


	//----- nvinfo : EIATTR_SW_WAR
	.align		4
.L_4475:
        /*01fc*/ 	.byte	0x04, 0x36
        /*01fe*/ 	.short	(.L_4477 - .L_4476)
.L_4476:
        /*0200*/ 	.word	0x00000008
.L_4477:


//--------------------- .nv.info._ZN10layer_norm22ln_bwd_finalize_kernelINS_22Kernel_traits_finalizeILj8192E6__halfffffjLb1ELj1024ELj4ENS_18Kernel_traits_baseILj8192ES2_ffffjLj1024EEEEELb1ELb1EEEvNS_9BwdParamsE --------------------------
	.section	.nv.info._ZN10layer_norm22ln_bwd_finalize_kernelINS_22Kernel_traits_finalizeILj8192E6__halfffffjLb1ELj1024ELj4ENS_18Kernel_traits_baseILj8192ES2_ffffjLj1024EEEEELb1ELb1EEEvNS_9BwdParamsE,"",@"SHT_CUDA_INFO"
	.sectionflags	@""
	.align	4


	//----- nvinfo : EIATTR_CUDA_API_VERSION
	.align		4
        /*0000*/ 	.byte	0x04, 0x37
        /*0002*/ 	.short	(.L_4479 - .L_4478)
.L_4478:
        /*0004*/ 	.word	0x00000082


	//----- nvinfo : EIATTR_KPARAM_INFO
	.align		4
.L_4479:
        /*0008*/ 	.byte	0x04, 0x17
        /*000a*/ 	.short	(.L_4481 - .L_4480)
.L_4480:
        /*000c*/ 	.word	0x00000000
        /*0010*/ 	.short	0x0000
        /*0012*/ 	.short	0x0000
        /*0014*/ 	.byte	0x00, 0xf0, 0xa1, 0x04


	//----- nvinfo : EIATTR_SPARSE_MMA_MASK
	.align		4
.L_4481:
        /*0018*/ 	.byte	0x03, 0x50
        /*001a*/ 	.short	0x0000


	//----- nvinfo : EIATTR_MAXREG_COUNT
	.align		4
        /*001c*/ 	.byte	0x03, 0x1b
        /*001e*/ 	.short	0x0040


	//----- nvinfo : EIATTR_NUM_BARRIERS
	.align		4
        /*0020*/ 	.byte	0x02, 0x4c
        /*0022*/ 	.byte	0x01
	.zero		1


	//----- nvinfo : EIATTR_MERCURY_ISA_VERSION
	.align		4
        /*0024*/ 	.byte	0x03, 0x5f
        /*0026*/ 	.short	0x0101


	//----- nvinfo : EIATTR_COOP_GROUP_MASK_REGIDS
	.align		4
        /*0028*/ 	.byte	0x04, 0x29
        /*002a*/ 	.short	(.L_4483 - .L_4482)


	//   ....[0]....
.L_4482:
        /*002c*/ 	.word	0xffffffff


	//   ....[1]....
        /*0030*/ 	.word	0xffffffff


	//   ....[2]....
        /*0034*/ 	.word	0xffffffff


	//   ....[3]....
        /*0038*/ 	.word	0xffffffff


	//   ....[4]....
        /*003c*/ 	.word	0xffffffff


	//   ....[5]....
        /*0040*/ 	.word	0xffffffff


	//   ....[6]....
        /*0044*/ 	.word	0xffffffff


	//   ....[7]....
        /*0048*/ 	.word	0xffffffff


	//   ....[8]....
        /*004c*/ 	.word	0xffffffff


	//   ....[9]....
        /*0050*/ 	.word	0xffffffff


	//   ....[10]....
        /*0054*/ 	.word	0xffffffff


	//   ....[11]....
        /*0058*/ 	.word	0xffffffff


	//   ....[12]....
        /*005c*/ 	.word	0xffffffff


	//   ....[13]....
        /*0060*/ 	.word	0xffffffff


	//   ....[14]....
        /*0064*/ 	.word	0xffffffff


	//----- nvinfo : EIATTR_COOP_GROUP_INSTR_OFFSETS
	.align		4
.L_4483:
        /*0068*/ 	.byte	0x04, 0x28
        /*006a*/ 	.short	(.L_4485 - .L_4484)


	//   ....[0]....
.L_4484:
        /*006c*/ 	.word	0x00001060


	//   ....[1]....
        /*0070*/ 	.word	0x00001070


	//   ....[2]....
        /*0074*/ 	.word	0x00001080


	//   ....[3]....
        /*0078*/ 	.word	0x000010b0


	//   ....[4]....
        /*007c*/ 	.word	0x000010d0


	//   ....[5]....
        /*0080*/ 	.word	0x000010e0


	//   ....[6]....
        /*0084*/ 	.word	0x00001120


	//   ....[7]....
        /*0088*/ 	.word	0x00001140


	//   ....[8]....
        /*008c*/ 	.word	0x00001150


	//   ....[9]....
        /*0090*/ 	.word	0x00001180


	//   ....[10]....
        /*0094*/ 	.word	0x000011a0


	//   ....[11]....
        /*0098*/ 	.word	0x000011b0


	//   ....[12]....
        /*009c*/ 	.word	0x000011f0


	//   ....[13]....
        /*00a0*/ 	.word	0x00001200


	//   ....[14]....
        /*00a4*/ 	.word	0x00001210


	//----- nvinfo : EIATTR_VRC_CTA_INIT_COUNT
	.align		4
.L_4485:
        /*00a8*/ 	.byte	0x02, 0x4a
	.zero		1
	.zero		1


	//----- nvinfo : EIATTR_EXIT_INSTR_OFFSETS
	.align		4
        /*00ac*/ 	.byte	0x04, 0x1c
        /*00ae*/ 	.short	(.L_4487 - .L_4486)


	//   ....[0]....
.L_4486:
        /*00b0*/ 	.word	0x00000060


	//   ....[1]....
        /*00b4*/ 	.word	0x00001290


	//   ....[2]....
        /*00b8*/ 	.word	0x000013d0


	//----- nvinfo : EIATTR_MAX_THREADS
	.align		4
.L_4487:
        /*00bc*/ 	.byte	0x04, 0x05
        /*00be*/ 	.short	(.L_4489 - .L_4488)
.L_4488:
        /*00c0*/ 	.word	0x00000400
        /*00c4*/ 	.word	0x00000001
        /*00c8*/ 	.word	0x00000001


	//----- nvinfo : EIATTR_CRS_STACK_SIZE
	.align		4
.L_4489:
        /*00cc*/ 	.byte	0x04, 0x1e
        /*00ce*/ 	.short	(.L_4491 - .L_4490)
.L_4490:
        /*00d0*/ 	.word	0x00000000


	//----- nvinfo : EIATTR_CBANK_PARAM_SIZE
	.align		4
.L_4491:
        /*00d4*/ 	.byte	0x03, 0x19
        /*00d6*/ 	.short	0x0128


	//----- nvinfo : EIATTR_PARAM_CBANK
	.align		4
        /*00d8*/ 	.byte	0x04, 0x0a
        /*00da*/ 	.short	(.L_4493 - .L_4492)
	.align		4
.L_4492:
        /*00dc*/ 	.word	index@(.nv.constant0._ZN10layer_norm22ln_bwd_finalize_kernelINS_22Kernel_traits_finalizeILj8192E6__halfffffjLb1ELj1024ELj4ENS_18Kernel_traits_baseILj8192ES2_ffffjLj1024EEEEELb1ELb1EEEvNS_9BwdParamsE)
        /*00e0*/ 	.short	0x0380
        /*00e2*/ 	.short	0x0128


	//----- nvinfo : EIATTR_SW_WAR
	.align		4
.L_4493:
        /*00e4*/ 	.byte	0x04, 0x36
        /*00e6*/ 	.short	(.L_4495 - .L_4494)
.L_4494:
        /*00e8*/ 	.word	0x00000008
.L_4495:


//--------------------- .nv.info._ZN10layer_norm13ln_bwd_kernelINS_13Kernel_traitsI6__halfffffjLj8192ELj1ELj1ELj8ELj16ENS_18Kernel_traits_baseILj8192ES2_ffffjLj256EEEEELb1ELb1ELb1ELb1EEEvNS_9BwdParamsE --------------------------
	.section	.nv.info._ZN10layer_norm13ln_bwd_kernelINS_13Kernel_traitsI6__halfffffjLj8192ELj1ELj1ELj8ELj16ENS_18Kernel_traits_baseILj8192ES2_ffffjLj256EEEEELb1ELb1ELb1ELb1EEEvNS_9BwdParamsE,"",@"SHT_CUDA_INFO"
	.sectionflags	@""
	.align	4


	//----- nvinfo : EIATTR_CUDA_API_VERSION
	.align		4
        /*0000*/ 	.byte	0x04, 0x37
        /*0002*/ 	.short	(.L_4497 - .L_4496)
.L_4496:
        /*0004*/ 	.word	0x00000082


	//----- nvinfo : EIATTR_KPARAM_INFO
	.align		4
.L_4497:
        /*0008*/ 	.byte	0x04, 0x17
        /*000a*/ 	.short	(.L_4499 - .L_4498)
.L_4498:
        /*000c*/ 	.word	0x00000000
        /*0010*/ 	.short	0x0000
        /*0012*/ 	.short	0x0000
        /*0014*/ 	.byte	0x00, 0xf0, 0xa1, 0x04


	//----- nvinfo : EIATTR_SPARSE_MMA_MASK
	.align		4
.L_4499:
        /*0018*/ 	.byte	0x03, 0x50
        /*001a*/ 	.short	0x0000


	//----- nvinfo : EIATTR_MAXREG_COUNT
	.align		4
        /*001c*/ 	.byte	0x03, 0x1b
        /*001e*/ 	.short	0x00ff


	//----- nvinfo : EIATTR_NUM_BARRIERS
	.align		4
        /*0020*/ 	.byte	0x02, 0x4c
        /*0022*/ 	.byte	0x01
	.zero		1


	//----- nvinfo : EIATTR_ANNOTATIONS
	.align		4
        /*0024*/ 	.byte	0x04, 0x55
        /*0026*/ 	.short	(.L_4501 - .L_4500)


	//   ....[0]....
.L_4500:
        /*0028*/ 	.word	0x00000001
        /*002c*/ 	.byte	0xc0, 0x07, 0x00, 0x00, 0x01, 0x00, 0x00, 0x00, 0x80, 0x0d, 0x00, 0x00, 0x01, 0x00, 0x00, 0x00
        /*003c*/ 	.byte	0x10, 0x0f, 0x00, 0x00, 0x01, 0x00, 0x00, 0x00, 0x70, 0x0f, 0x00, 0x00, 0x01, 0x00, 0x00, 0x00
        /*004c*/ 	.byte	0x90, 0x22, 0x00, 0x00, 0x01, 0x00, 0x00, 0x00, 0xb0, 0x22, 0x00, 0x00, 0x01, 0x00, 0x00, 0x00
        /*005c*/ 	.byte	0x30, 0x24, 0x00, 0x00, 0x01, 0x00, 0x00, 0x00, 0x40, 0x24, 0x00, 0x00


	//----- nvinfo : EIATTR_MERCURY_ISA_VERSION
	.align		4
.L_4501:
        /*0068*/ 	.byte	0x03, 0x5f
        /*006a*/ 	.short	0x0101


	//----- nvinfo : EIATTR_COOP_GROUP_MASK_REGIDS
	.align		4
        /*006c*/ 	.byte	0x04, 0x29
        /*006e*/ 	.short	(.L_4503 - .L_4502)


	//   ....[0]....
.L_4502:
        /*0070*/ 	.word	0xffffffff


	//   ....[1]....
        /*0074*/ 	.word	0xffffffff


	//   ....[2]....
        /*0078*/ 	.word	0xffffffff


	//   ....[3]....
        /*007c*/ 	.word	0xffffffff


	//   ....[4]....
        /*0080*/ 	.word	0xffffffff


	//   ....[5]....
        /*0084*/ 	.word	0xffffffff


	//   ....[6]....
        /*0088*/ 	.word	0xffffffff


	//   ....[7]....
        /*008c*/ 	.word	0xffffffff


	//   ....[8]....
        /*0090*/ 	.word	0xffffffff


	//   ....[9]....
        /*0094*/ 	.word	0xffffffff


	//----- nvinfo : EIATTR_COOP_GROUP_INSTR_OFFSETS
	.align		4
.L_4503:
        /*0098*/ 	.byte	0x04, 0x28
        /*009a*/ 	.short	(.L_4505 - .L_4504)


	//   ....[0]....
.L_4504:
        /*009c*/ 	.word	0x000027c0


	//   ....[1]....
        /*00a0*/ 	.word	0x000027e0


	//   ....[2]....
        /*00a4*/ 	.word	0x00002820


	//   ....[3]....
        /*00a8*/ 	.word	0x00002830


	//   ....[4]....
        /*00ac*/ 	.word	0x00002870


	//   ....[5]....
        /*00b0*/ 	.word	0x00002880


	//   ....[6]....
        /*00b4*/ 	.word	0x000028b0


	//   ....[7]....
        /*00b8*/ 	.word	0x000028c0


	//   ....[8]....
        /*00bc*/ 	.word	0x000028f0


	//   ....[9]....
        /*00c0*/ 	.word	0x00002900


	//----- nvinfo : EIATTR_VRC_CTA_INIT_COUNT
	.align		4
.L_4505:
        /*00c4*/ 	.byte	0x02, 0x4a
	.zero		1
	.zero		1


	//----- nvinfo : EIATTR_EXIT_INSTR_OFFSETS
	.align		4
        /*00c8*/ 	.byte	0x04, 0x1c
        /*00ca*/ 	.short	(.L_4507 - .L_4506)


	//   ....[0]....
.L_4506:
        /*00cc*/ 	.word	0x0000d090


	//----- nvinfo : EIATTR_MAX_THREADS
	.align		4
.L_4507:
        /*00d0*/ 	.byte	0x04, 0x05
        /*00d2*/ 	.short	(.L_4509 - .L_4508)
.L_4508:
        /*00d4*/ 	.word	0x00000100
        /*00d8*/ 	.word	0x00000001
        /*00dc*/ 	.word	0x00000001


	//----- nvinfo : EIATTR_CRS_STACK_SIZE
	.align		4
.L_4509:
        /*00e0*/ 	.byte	0x04, 0x1e
        /*00e2*/ 	.short	(.L_4511 - .L_4510)
.L_4510:
        /*00e4*/ 	.word	0x00000000


	//----- nvinfo : EIATTR_CBANK_PARAM_SIZE
	.align		4
.L_4511:
        /*00e8*/ 	.byte	0x03, 0x19
        /*00ea*/ 	.short	0x0128


	//----- nvinfo : EIATTR_PARAM_CBANK
	.align		4
        /*00ec*/ 	.byte	0x04, 0x0a
        /*00ee*/ 	.short	(.L_4513 - .L_4512)
	.align		4
.L_4512:
        /*00f0*/ 	.word	index@(.nv.constant0._ZN10layer_norm13ln_bwd_kernelINS_13Kernel_traitsI6__halfffffjLj8192ELj1ELj1ELj8ELj16ENS_18Kernel_traits_baseILj8192ES2_ffffjLj256EEEEELb1ELb1ELb1ELb1EEEvNS_9BwdParamsE)
        /*00f4*/ 	.short	0x0380
        /*00f6*/ 	.short	0x0128


	//----- nvinfo : EIATTR_SW_WAR
	.align		4
.L_4513:
        /*00f8*/ 	.byte	0x04, 0x36
        /*00fa*/ 	.short	(.L_4515 - .L_4514)
.L_4514:
        /*00fc*/ 	.word	0x00000008
.L_4515:


//--------------------- .nv.info._ZN10layer_norm13ln_bwd_kernelINS_13Kernel_traitsIfffffjLj8192ELj1ELj1ELj8ELj16ENS_18Kernel_traits_baseILj8192EfffffjLj256EEEEELb0ELb0ELb0ELb0EEEvNS_9BwdParamsE --------------------------
	.section	.nv.info._ZN10layer_norm13ln_bwd_kernelINS_13Kernel_traitsIfffffjLj8192ELj1ELj1ELj8ELj16ENS_18Kernel_traits_baseILj8192EfffffjLj256EEEEELb0ELb0ELb0ELb0EEEvNS_9BwdParamsE,"",@"SHT_CUDA_INFO"
	.sectionflags	@""
	.align	4


	//----- nvinfo : EIATTR_CUDA_API_VERSION
	.align		4
        /*0000*/ 	.byte	0x04, 0x37
        /*0002*/ 	.short	(.L_4517 - .L_4516)
.L_4516:
        /*0004*/ 	.word	0x00000082


	//----- nvinfo : EIATTR_KPARAM_INFO
	.align		4
.L_4517:
        /*0008*/ 	.byte	0x04, 0x17
        /*000a*/ 	.short	(.L_4519 - .L_4518)
.L_4518:
        /*000c*/ 	.word	0x00000000
        /*0010*/ 	.short	0x0000
        /*0012*/ 	.short	0x0000
        /*0014*/ 	.byte	0x00, 0xf0, 0xa1, 0x04


	//----- nvinfo : EIATTR_SPARSE_MMA_MASK
	.align		4
.L_4519:
        /*0018*/ 	.byte	0x03, 0x50
        /*001a*/ 	.short	0x0000


	//----- nvinfo : EIATTR_MAXREG_COUNT
	.align		4
        /*001c*/ 	.byte	0x03, 0x1b
        /*001e*/ 	.short	0x00ff


	//----- nvinfo : EIATTR_NUM_BARRIERS
	.align		4
        /*0020*/ 	.byte	0x02, 0x4c
        /*0022*/ 	.byte	0x01
	.zero		1


	//----- nvinfo : EIATTR_MERCURY_ISA_VERSION
	.align		4
        /*0024*/ 	.byte	0x03, 0x5f
        /*0026*/ 	.short	0x0101


	//----- nvinfo : EIATTR_COOP_GROUP_MASK_REGIDS
	.align		4
        /*0028*/ 	.byte	0x04, 0x29
        /*002a*/ 	.short	(.L_4521 - .L_4520)


	//   ....[0]....
.L_4520:
        /*002c*/ 	.word	0xffffffff


	//   ....[1]....
        /*0030*/ 	.word	0xffffffff


	//   ....[2]....
        /*0034*/ 	.word	0xffffffff


	//   ....[3]....
        /*0038*/ 	.word	0xffffffff


	//   ....[4]....
        /*003c*/ 	.word	0xffffffff


	//   ....[5]....
        /*0040*/ 	.word	0xffffffff


	//   ....[6]....
        /*0044*/ 	.word	0xffffffff


	//   ....[7]....
        /*0048*/ 	.word	0xffffffff


	//   ....[8]....
        /*004c*/ 	.word	0xffffffff


	//   ....[9]....
        /*0050*/ 	.word	0xffffffff


	//----- nvinfo : EIATTR_COOP_GROUP_INSTR_OFFSETS
	.align		4
.L_4521:
        /*0054*/ 	.byte	0x04, 0x28
        /*0056*/ 	.short	(.L_4523 - .L_4522)


	//   ....[0]....
.L_4522:
        /*0058*/ 	.word	0x00001fd0


	//   ....[1]....
        /*005c*/ 	.word	0x00002000


	//   ....[2]....
        /*0060*/ 	.word	0x00002030


	//   ....[3]....
        /*0064*/ 	.word	0x00002040


	//   ....[4]....
        /*0068*/ 	.word	0x00002070


	//   ....[5]....
        /*006c*/ 	.word	0x00002080


	//   ....[6]....
        /*0070*/ 	.word	0x000020b0


	//   ....[7]....
        /*0074*/ 	.word	0x000020c0


	//   ....[8]....
        /*0078*/ 	.word	0x000020f0


	//   ....[9]....
        /*007c*/ 	.word	0x00002100


	//----- nvinfo : EIATTR_VRC_CTA_INIT_COUNT
	.align		4
.L_4523:
        /*0080*/ 	.byte	0x02, 0x4a
	.zero		1
	.zero		1


	//----- nvinfo : EIATTR_EXIT_INSTR_OFFSETS
	.align		4
        /*0084*/ 	.byte	0x04, 0x1c
        /*0086*/ 	.short	(.L_4525 - .L_4524)


	//   ....[0]....
.L_4524:
        /*0088*/ 	.word	0x000057d0


	//   ....[1]....
        /*008c*/ 	.word	0x00005850


	//----- nvinfo : EIATTR_MAX_THREADS
	.align		4
.L_4525:
        /*0090*/ 	.byte	0x04, 0x05
        /*0092*/ 	.short	(.L_4527 - .L_4526)
.L_4526:
        /*0094*/ 	.word	0x00000100
        /*0098*/ 	.word	0x00000001
        /*009c*/ 	.word	0x00000001


	//----- nvinfo : EIATTR_CRS_STACK_SIZE
	.align		4
.L_4527:
        /*00a0*/ 	.byte	0x04, 0x1e
        /*00a2*/ 	.short	(.L_4529 - .L_4528)
.L_4528:
        /*00a4*/ 	.word	0x00000000


	//----- nvinfo : EIATTR_CBANK_PARAM_SIZE
	.align		4
.L_4529:
        /*00a8*/ 	.byte	0x03, 0x19
        /*00aa*/ 	.short	0x0128


	//----- nvinfo : EIATTR_PARAM_CBANK
	.align		4
        /*00ac*/ 	.byte	0x04, 0x0a
        /*00ae*/ 	.short	(.L_4531 - .L_4530)
	.align		4
.L_4530:
        /*00b0*/ 	.word	index@(.nv.constant0._ZN10layer_norm13ln_bwd_kernelINS_13Kernel_traitsIfffffjLj8192ELj1ELj1ELj8ELj16ENS_18Kernel_traits_baseILj8192EfffffjLj256EEEEELb0ELb0ELb0ELb0EEEvNS_9BwdParamsE)
        /*00b4*/ 	.short	0x0380
        /*00b6*/ 	.short	0x0128


	//----- nvinfo : EIATTR_SW_WAR
	.align		4
.L_4531:
        /*00b8*/ 	.byte	0x04, 0x36
        /*00ba*/ 	.short	(.L_4533 - .L_4532)
.L_4532:
        /*00bc*/ 	.word	0x00000008
.L_4533:


//--------------------- .nv.info._ZN10layer_norm13ln_bwd_kernelINS_13Kernel_traitsIfffffjLj8192ELj1ELj1ELj8ELj16ENS_18Kernel_traits_baseILj8192EfffffjLj256EEEEELb0ELb0ELb0ELb1EEEvNS_9BwdParamsE --------------------------
	.section	.nv.info._ZN10layer_norm13ln_bwd_kernelINS_13Kernel_traitsIfffffjLj8192ELj1ELj1ELj8ELj16ENS_18Kernel_traits_baseILj8192EfffffjLj256EEEEELb0ELb0ELb0ELb1EEEvNS_9BwdParamsE,"",@"SHT_CUDA_INFO"
	.sectionflags	@""
	.align	4


	//----- nvinfo : EIATTR_CUDA_API_VERSION
	.align		4
        /*0000*/ 	.byte	0x04, 0x37
        /*0002*/ 	.short	(.L_4535 - .L_4534)
.L_4534:
        /*0004*/ 	.word	0x00000082


	//----- nvinfo : EIATTR_KPARAM_INFO
	.align		4
.L_4535:
        /*0008*/ 	.byte	0x04, 0x17
        /*000a*/ 	.short	(.L_4537 - .L_4536)
.L_4536:
        /*000c*/ 	.word	0x00000000
        /*0010*/ 	.short	0x0000
        /*0012*/ 	.short	0x0000
        /*0014*/ 	.byte	0x00, 0xf0, 0xa1, 0x04


	//----- nvinfo : EIATTR_SPARSE_MMA_MASK
	.align		4
.L_4537:
        /*0018*/ 	.byte	0x03, 0x50
        /*001a*/ 	.short	0x0000


	//----- nvinfo : EIATTR_MAXREG_COUNT
	.align		4
        /*001c*/ 	.byte	0x03, 0x1b
        /*001e*/ 	.short	0x00ff


	//----- nvinfo : EIATTR_NUM_BARRIERS
	.align		4
        /*0020*/ 	.byte	0x02, 0x4c
        /*0022*/ 	.byte	0x01
	.zero		1


	//----- nvinfo : EIATTR_MERCURY_ISA_VERSION
	.align		4
        /*0024*/ 	.byte	0x03, 0x5f
        /*0026*/ 	.short	0x0101


	//----- nvinfo : EIATTR_COOP_GROUP_MASK_REGIDS
	.align		4
        /*0028*/ 	.byte	0x04, 0x29
        /*002a*/ 	.short	(.L_4539 - .L_4538)


	//   ....[0]....
.L_4538:
        /*002c*/ 	.word	0xffffffff


	//   ....[1]....
        /*0030*/ 	.word	0xffffffff


	//   ....[2]....
        /*0034*/ 	.word	0xffffffff


	//   ....[3]....
        /*0038*/ 	.word	0xffffffff


	//   ....[4]....
        /*003c*/ 	.word	0xffffffff


	//   ....[5]....
        /*0040*/ 	.word	0xffffffff


	//   ....[6]....
        /*0044*/ 	.word	0xffffffff


	//   ....[7]....
        /*0048*/ 	.word	0xffffffff


	//   ....[8]....
        /*004c*/ 	.word	0xffffffff


	//   ....[9]....
        /*0050*/ 	.word	0xffffffff


	//----- nvinfo : EIATTR_COOP_GROUP_INSTR_OFFSETS
	.align		4
.L_4539:
        /*0054*/ 	.byte	0x04, 0x28
        /*0056*/ 	.short	(.L_4541 - .L_4540)


	//   ....[0]....
.L_4540:
        /*0058*/ 	.word	0x000014f0


	//   ....[1]....
        /*005c*/ 	.word	0x00001500


	//   ....[2]....
        /*0060*/ 	.word	0x00001530


	//   ....[3]....
        /*0064*/ 	.word	0x00001540


	//   ....[4]....
        /*0068*/ 	.word	0x00001570


	//   ....[5]....
        /*006c*/ 	.word	0x00001580


	//   ....[6]....
        /*0070*/ 	.word	0x000015b0


	//   ....[7]....
        /*0074*/ 	.word	0x000015c0


	//   ....[8]....
        /*0078*/ 	.word	0x00001600


	//   ....[9]....
        /*007c*/ 	.word	0x00001610


	//----- nvinfo : EIATTR_VRC_CTA_INIT_COUNT
	.align		4
.L_4541:
        /*0080*/ 	.byte	0x02, 0x4a
	.zero		1
	.zero		1


	//----- nvinfo : EIATTR_EXIT_INSTR_OFFSETS
	.align		4
        /*0084*/ 	.byte	0x04, 0x1c
        /*0086*/ 	.short	(.L_4543 - .L_4542)


	//   ....[0]....
.L_4542:
        /*0088*/ 	.word	0x00004a30


	//----- nvinfo : EIATTR_MAX_THREADS
	.align		4
.L_4543:
        /*008c*/ 	.byte	0x04, 0x05
        /*008e*/ 	.short	(.L_4545 - .L_4544)
.L_4544:
        /*0090*/ 	.word	0x00000100
        /*0094*/ 	.word	0x00000001
        /*0098*/ 	.word	0x00000001


	//----- nvinfo : EIATTR_CRS_STACK_SIZE
	.align		4
.L_4545:
        /*009c*/ 	.byte	0x04, 0x1e
        /*009e*/ 	.short	(.L_4547 - .L_4546)
.L_4546:
        /*00a0*/ 	.word	0x00000000


	//----- nvinfo : EIATTR_CBANK_PARAM_SIZE
	.align		4
.L_4547:
        /*00a4*/ 	.byte	0x03, 0x19
        /*00a6*/ 	.short	0x0128


	//----- nvinfo : EIATTR_PARAM_CBANK
	.align		4
        /*00a8*/ 	.byte	0x04, 0x0a
        /*00aa*/ 	.short	(.L_4549 - .L_4548)
	.align		4
.L_4548:
        /*00ac*/ 	.word	index@(.nv.constant0._ZN10layer_norm13ln_bwd_kernelINS_13Kernel_traitsIfffffjLj8192ELj1ELj1ELj8ELj16ENS_18Kernel_traits_baseILj8192EfffffjLj256EEEEELb0ELb0ELb0ELb1EEEvNS_9BwdParamsE)
        /*00b0*/ 	.short	0x0380
        /*00b2*/ 	.short	0x0128


	//----- nvinfo : EIATTR_SW_WAR
	.align		4
.L_4549:
        /*00b4*/ 	.byte	0x04, 0x36
        /*00b6*/ 	.short	(.L_4551 - .L_4550)
.L_4550:
        /*00b8*/ 	.word	0x00000008
.L_4551:


//--------------------- .nv.info._ZN10layer_norm13ln_bwd_kernelINS_13Kernel_traitsIfffffjLj8192ELj1ELj1ELj8ELj16ENS_18Kernel_traits_baseILj8192EfffffjLj256EEEEELb0ELb0ELb1ELb0EEEvNS_9BwdParamsE --------------------------
	.section	.nv.info._ZN10layer_norm13ln_bwd_kernelINS_13Kernel_traitsIfffffjLj8192ELj1ELj1ELj8ELj16ENS_18Kernel_traits_baseILj8192EfffffjLj256EEEEELb0ELb0ELb1ELb0EEEvNS_9BwdParamsE,"",@"SHT_CUDA_INFO"
	.sectionflags	@""
	.align	4


	//----- nvinfo : EIATTR_CUDA_API_VERSION
	.align		4
        /*0000*/ 	.byte	0x04, 0x37
        /*0002*/ 	.short	(.L_4553 - .L_4552)
.L_4552:
        /*0004*/ 	.word	0x00000082


	//----- nvinfo : EIATTR_KPARAM_INFO
	.align		4
.L_4553:
        /*0008*/ 	.byte	0x04, 0x17
        /*000a*/ 	.short	(.L_4555 - .L_4554)
.L_4554:
        /*000c*/ 	.word	0x00000000
        /*0010*/ 	.short	0x0000
        /*0012*/ 	.short	0x0000
        /*0014*/ 	.byte	0x00, 0xf0, 0xa1, 0x04


	//----- nvinfo : EIATTR_SPARSE_MMA_MASK
	.align		4
.L_4555:
        /*0018*/ 	.byte	0x03, 0x50
        /*001a*/ 	.short	0x0000


	//----- nvinfo : EIATTR_MAXREG_COUNT
	.align		4
        /*001c*/ 	.byte	0x03, 0x1b
        /*001e*/ 	.short	0x00ff


	//----- nvinfo : EIATTR_NUM_BARRIERS
	.align		4
        /*0020*/ 	.byte	0x02, 0x4c
        /*0022*/ 	.byte	0x01
	.zero		1


	//----- nvinfo : EIATTR_MERCURY_ISA_VERSION
	.align		4
        /*0024*/ 	.byte	0x03, 0x5f
        /*0026*/ 	.short	0x0101


	//----- nvinfo : EIATTR_COOP_GROUP_MASK_REGIDS
	.align		4
        /*0028*/ 	.byte	0x04, 0x29
        /*002a*/ 	.short	(.L_4557 - .L_4556)


	//   ....[0]....
.L_4556:
        /*002c*/ 	.word	0xffffffff


	//   ....[1]....
        /*0030*/ 	.word	0xffffffff


	//   ....[2]....
        /*0034*/ 	.word	0xffffffff


	//   ....[3]....
        /*0038*/ 	.word	0xffffffff


	//   ....[4]....
        /*003c*/ 	.word	0xffffffff


	//   ....[5]....
        /*0040*/ 	.word	0xffffffff


	//   ....[6]....
        /*0044*/ 	.word	0xffffffff


	//   ....[7]....
        /*0048*/ 	.word	0xffffffff


	//   ....[8]....
        /*004c*/ 	.word	0xffffffff


	//   ....[9]....
        /*0050*/ 	.word	0xffffffff


	//----- nvinfo : EIATTR_COOP_GROUP_INSTR_OFFSETS
	.align		4
.L_4557:
        /*0054*/ 	.byte	0x04, 0x28
        /*0056*/ 	.short	(.L_4559 - .L_4558)


	//   ....[0]....
.L_4558:
        /*0058*/ 	.word	0x00002410


	//   ....[1]....
        /*005c*/ 	.word	0x00002440


	//   ....[2]....
        /*0060*/ 	.word	0x00002470


	//   ....[3]....
        /*0064*/ 	.word	0x00002480


	//   ....[4]....
        /*0068*/ 	.word	0x000024b0


	//   ....[5]....
        /*006c*/ 	.word	0x000024c0


	//   ....[6]....
        /*0070*/ 	.word	0x000024f0


	//   ....[7]....
        /*0074*/ 	.word	0x00002500


	//   ....[8]....
        /*0078*/ 	.word	0x00002530


	//   ....[9]....
        /*007c*/ 	.word	0x00002540


	//----- nvinfo : EIATTR_VRC_CTA_INIT_COUNT
	.align		4
.L_4559:
        /*0080*/ 	.byte	0x02, 0x4a
	.zero		1
	.zero		1


	//----- nvinfo : EIATTR_EXIT_INSTR_OFFSETS
	.align		4
        /*0084*/ 	.byte	0x04, 0x1c
        /*0086*/ 	.short	(.L_4561 - .L_4560)


	//   ....[0]....
.L_4560:
        /*0088*/ 	.word	0x00006ed0


	//   ....[1]....
        /*008c*/ 	.word	0x00006f50


	//----- nvinfo : EIATTR_MAX_THREADS
	.align		4
.L_4561:
        /*0090*/ 	.byte	0x04, 0x05
        /*0092*/ 	.short	(.L_4563 - .L_4562)
.L_4562:
        /*0094*/ 	.word	0x00000100
        /*0098*/ 	.word	0x00000001
        /*009c*/ 	.word	0x00000001


	//----- nvinfo : EIATTR_CRS_STACK_SIZE
	.align		4
.L_4563:
        /*00a0*/ 	.byte	0x04, 0x1e
        /*00a2*/ 	.short	(.L_4565 - .L_4564)
.L_4564:
        /*00a4*/ 	.word	0x00000000


	//----- nvinfo : EIATTR_CBANK_PARAM_SIZE
	.align		4
.L_4565:
        /*00a8*/ 	.byte	0x03, 0x19
        /*00aa*/ 	.short	0x0128


	//----- nvinfo : EIATTR_PARAM_CBANK
	.align		4
        /*00ac*/ 	.byte	0x04, 0x0a
        /*00ae*/ 	.short	(.L_4567 - .L_4566)
	.align		4
.L_4566:
        /*00b0*/ 	.word	index@(.nv.constant0._ZN10layer_norm13ln_bwd_kernelINS_13Kernel_traitsIfffffjLj8192ELj1ELj1ELj8ELj16ENS_18Kernel_traits_baseILj8192EfffffjLj256EEEEELb0ELb0ELb1ELb0EEEvNS_9BwdParamsE)
        /*00b4*/ 	.short	0x0380
        /*00b6*/ 	.short	0x0128


	//----- nvinfo : EIATTR_SW_WAR
	.align		4
.L_4567:
        /*00b8*/ 	.byte	0x04, 0x36
        /*00ba*/ 	.short	(.L_4569 - .L_4568)
.L_4568:
        /*00bc*/ 	.word	0x00000008
.L_4569:


//--------------------- .nv.info._ZN10layer_norm13ln_bwd_kernelINS_13Kernel_traitsIfffffjLj8192ELj1ELj1ELj8ELj16ENS_18Kernel_traits_baseILj8192EfffffjLj256EEEEELb0ELb0ELb1ELb1EEEvNS_9BwdParamsE --------------------------
	.section	.nv.info._ZN10layer_norm13ln_bwd_kernelINS_13Kernel_traitsIfffffjLj8192ELj1ELj1ELj8ELj16ENS_18Kernel_traits_baseILj8192EfffffjLj256EEEEELb0ELb0ELb1ELb1EEEvNS_9BwdParamsE,"",@"SHT_CUDA_INFO"
	.sectionflags	@""
	.align	4


	//----- nvinfo : EIATTR_CUDA_API_VERSION
	.align		4
        /*0000*/ 	.byte	0x04, 0x37
        /*0002*/ 	.short	(.L_4571 - .L_4570)
.L_4570:
        /*0004*/ 	.word	0x00000082


	//----- nvinfo : EIATTR_KPARAM_INFO
	.align		4
.L_4571:
        /*0008*/ 	.byte	0x04, 0x17
        /*000a*/ 	.short	(.L_4573 - .L_4572)
.L_4572:
        /*000c*/ 	.word	0x00000000
        /*0010*/ 	.short	0x0000
        /*0012*/ 	.short	0x0000
        /*0014*/ 	.byte	0x00, 0xf0, 0xa1, 0x04


	//----- nvinfo : EIATTR_SPARSE_MMA_MASK
	.align		4
.L_4573:
        /*0018*/ 	.byte	0x03, 0x50
        /*001a*/ 	.short	0x0000


	//----- nvinfo : EIATTR_MAXREG_COUNT
	.align		4
        /*001c*/ 	.byte	0x03, 0x1b
        /*001e*/ 	.short	0x00ff


	//----- nvinfo : EIATTR_NUM_BARRIERS
	.align		4
        /*0020*/ 	.byte	0x02, 0x4c
        /*0022*/ 	.byte	0x01
	.zero		1


	//----- nvinfo : EIATTR_MERCURY_ISA_VERSION
	.align		4
        /*0024*/ 	.byte	0x03, 0x5f
        /*0026*/ 	.short	0x0101


	//----- nvinfo : EIATTR_COOP_GROUP_MASK_REGIDS
	.align		4
        /*0028*/ 	.byte	0x04, 0x29
        /*002a*/ 	.short	(.L_4575 - .L_4574)


	//   ....[0]....
.L_4574:
        /*002c*/ 	.word	0xffffffff


	//   ....[1]....
        /*0030*/ 	.word	0xffffffff


	//   ....[2]....
        /*0034*/ 	.word	0xffffffff


	//   ....[3]....
        /*0038*/ 	.word	0xffffffff


	//   ....[4]....
        /*003c*/ 	.word	0xffffffff


	//   ....[5]....
        /*0040*/ 	.word	0xffffffff


	//   ....[6]....
        /*0044*/ 	.word	0xffffffff


	//   ....[7]....
        /*0048*/ 	.word	0xffffffff


	//   ....[8]....
        /*004c*/ 	.word	0xffffffff


	//   ....[9]....
        /*0050*/ 	.word	0xffffffff


	//----- nvinfo : EIATTR_COOP_GROUP_INSTR_OFFSETS
	.align		4
.L_4575:
        /*0054*/ 	.byte	0x04, 0x28
        /*0056*/ 	.short	(.L_4577 - .L_4576)


	//   ....[0]....
.L_4576:
        /*0058*/ 	.word	0x00001a50


	//   ....[1]....
        /*005c*/ 	.word	0x00001a70


	//   ....[2]....
        /*0060*/ 	.word	0x00001ab0


	//   ....[3]....
        /*0064*/ 	.word	0x00001ac0


	//   ....[4]....
        /*0068*/ 	.word	0x00001b00


	//   ....[5]....
        /*006c*/ 	.word	0x00001b10


	//   ....[6]....
        /*0070*/ 	.word	0x00001b40


	//   ....[7]....
        /*0074*/ 	.word	0x00001b50


	//   ....[8]....
        /*0078*/ 	.word	0x00001b80


	//   ....[9]....
        /*007c*/ 	.word	0x00001b90


	//----- nvinfo : EIATTR_VRC_CTA_INIT_COUNT
	.align		4
.L_4577:
        /*0080*/ 	.byte	0x02, 0x4a
	.zero		1
	.zero		1


	//----- nvinfo : EIATTR_EXIT_INSTR_OFFSETS
	.align		4
        /*0084*/ 	.byte	0x04, 0x1c
        /*0086*/ 	.short	(.L_4579 - .L_4578)


	//   ....[0]....
.L_4578:
        /*0088*/ 	.word	0x00005a20


	//----- nvinfo : EIATTR_MAX_THREADS
	.align		4
.L_4579:
        /*008c*/ 	.byte	0x04, 0x05
        /*008e*/ 	.short	(.L_4581 - .L_4580)
.L_4580:
        /*0090*/ 	.word	0x00000100
        /*0094*/ 	.word	0x00000001
        /*0098*/ 	.word	0x00000001


	//----- nvinfo : EIATTR_CRS_STACK_SIZE
	.align		4
.L_4581:
        /*009c*/ 	.byte	0x04, 0x1e
        /*009e*/ 	.short	(.L_4583 - .L_4582)
.L_4582:
        /*00a0*/ 	.word	0x00000000


	//----- nvinfo : EIATTR_CBANK_PARAM_SIZE
	.align		4
.L_4583:
        /*00a4*/ 	.byte	0x03, 0x19
        /*00a6*/ 	.short	0x0128


	//----- nvinfo : EIATTR_PARAM_CBANK
	.align		4
        /*00a8*/ 	.byte	0x04, 0x0a
        /*00aa*/ 	.short	(.L_4585 - .L_4584)
	.align		4
.L_4584:
        /*00ac*/ 	.word	index@(.nv.constant0._ZN10layer_norm13ln_bwd_kernelINS_13Kernel_traitsIfffffjLj8192ELj1ELj1ELj8ELj16ENS_18Kernel_traits_baseILj8192EfffffjLj256EEEEELb0ELb0ELb1ELb1EEEvNS_9BwdParamsE)
        /*00b0*/ 	.short	0x0380
        /*00b2*/ 	.short	0x0128


	//----- nvinfo : EIATTR_SW_WAR
	.align		4
.L_4585:
        /*00b4*/ 	.byte	0x04, 0x36
        /*00b6*/ 	.short	(.L_4587 - .L_4586)
.L_4586:
        /*00b8*/ 	.word	0x00000008
.L_4587:


//--------------------- .nv.info._ZN10layer_norm13ln_bwd_kernelINS_13Kernel_traitsIfffffjLj8192ELj1ELj1ELj8ELj16ENS_18Kernel_traits_baseILj8192EfffffjLj256EEEEELb0ELb1ELb0ELb0EEEvNS_9BwdParamsE --------------------------
	.section	.nv.info._ZN10layer_norm13ln_bwd_kernelINS_13Kernel_traitsIfffffjLj8192ELj1ELj1ELj8ELj16ENS_18Kernel_traits_baseILj8192EfffffjLj256EEEEELb0ELb1ELb0ELb0EEEvNS_9BwdParamsE,"",@"SHT_CUDA_INFO"
	.sectionflags	@""
	.align	4


	//----- nvinfo : EIATTR_CUDA_API_VERSION
	.align		4
        /*0000*/ 	.byte	0x04, 0x37
        /*0002*/ 	.short	(.L_4589 - .L_4588)
.L_4588:
        /*0004*/ 	.word	0x00000082


	//----- nvinfo : EIATTR_KPARAM_INFO
	.align		4
.L_4589:
        /*0008*/ 	.byte	0x04, 0x17
        /*000a*/ 	.short	(.L_4591 - .L_4590)
.L_4590:
        /*000c*/ 	.word	0x00000000
        /*0010*/ 	.short	0x0000
        /*0012*/ 	.short	0x0000
        /*0014*/ 	.byte	0x00, 0xf0, 0xa1, 0x04


	//----- nvinfo : EIATTR_SPARSE_MMA_MASK
	.align		4
.L_4591:
        /*0018*/ 	.byte	0x03, 0x50
        /*001a*/ 	.short	0x0000


	//----- nvinfo : EIATTR_MAXREG_COUNT
	.align		4
        /*001c*/ 	.byte	0x03, 0x1b
        /*001e*/ 	.short	0x00ff


	//----- nvinfo : EIATTR_NUM_BARRIERS
	.align		4
        /*0020*/ 	.byte	0x02, 0x4c
        /*0022*/ 	.byte	0x01
	.zero		1


	//----- nvinfo : EIATTR_ANNOTATIONS
	.align		4
        /*0024*/ 	.byte	0x04, 0x55
        /*0026*/ 	.short	(.L_4593 - .L_4592)


	//   ....[0]....
.L_4592:
        /* <DEDUP_REMOVED lines=25> */


	//----- nvinfo : EIATTR_MERCURY_ISA_VERSION
	.align		4
.L_4593:
        /*01a8*/ 	.byte	0x03, 0x5f
        /*01aa*/ 	.short	0x0101


	//----- nvinfo : EIATTR_COOP_GROUP_MASK_REGIDS
	.align		4
        /*01ac*/ 	.byte	0x04, 0x29
        /*01ae*/ 	.short	(.L_4595 - .L_4594)


	//   ....[0]....
.L_4594:
        /*01b0*/ 	.word	0xffffffff


	//   ....[1]....
        /*01b4*/ 	.word	0xffffffff


	//   ....[2]....
        /*01b8*/ 	.word	0xffffffff


	//   ....[3]....
        /*01bc*/ 	.word	0xffffffff


	//   ....[4]....
        /*01c0*/ 	.word	0xffffffff


	//   ....[5]....
        /*01c4*/ 	.word	0xffffffff


	//   ....[6]....
        /*01c8*/ 	.word	0xffffffff


	//   ....[7]....
        /*01cc*/ 	.word	0xffffffff


	//   ....[8]....
        /*01d0*/ 	.word	0xffffffff


	//   ....[9]....
        /*01d4*/ 	.word	0xffffffff


	//----- nvinfo : EIATTR_COOP_GROUP_INSTR_OFFSETS
	.align		4
.L_4595:
        /*01d8*/ 	.byte	0x04, 0x28
        /*01da*/ 	.short	(.L_4597 - .L_4596)


	//   ....[0]....
.L_4596:
        /*01dc*/ 	.word	0x000026f0


	//   ....[1]....
        /*01e0*/ 	.word	0x00002710


	//   ....[2]....
        /*01e4*/ 	.word	0x00002750


	//   ....[3]....
        /*01e8*/ 	.word	0x00002780


	//   ....[4]....
        /*01ec*/ 	.word	0x000027a0


	//   ....[5]....
        /*01f0*/ 	.word	0x000027c0


	//   ....[6]....
        /*01f4*/ 	.word	0x000027e0


	//   ....[7]....
        /*01f8*/ 	.word	0x00002800


	//   ....[8]....
        /*01fc*/ 	.word	0x00002820


	//   ....[9]....
        /*0200*/ 	.word	0x00002840


	//----- nvinfo : EIATTR_VRC_CTA_INIT_COUNT
	.align		4
.L_4597:
        /*0204*/ 	.byte	0x02, 0x4a
	.zero		1
	.zero		1


	//----- nvinfo : EIATTR_EXIT_INSTR_OFFSETS
	.align		4
        /*0208*/ 	.byte	0x04, 0x1c
        /*020a*/ 	.short	(.L_4599 - .L_4598)


	//   ....[0]....
.L_4598:
        /*020c*/ 	.word	0x00007b40


	//   ....[1]....
        /*0210*/ 	.word	0x00007be0


	//----- nvinfo : EIATTR_MAX_THREADS
	.align		4
.L_4599:
        /*0214*/ 	.byte	0x04, 0x05
        /*0216*/ 	.short	(.L_4601 - .L_4600)
.L_4600:
        /*0218*/ 	.word	0x00000100
        /*021c*/ 	.word	0x00000001
        /*0220*/ 	.word	0x00000001


	//----- nvinfo : EIATTR_CRS_STACK_SIZE
	.align		4
.L_4601:
        /*0224*/ 	.byte	0x04, 0x1e
        /*0226*/ 	.short	(.L_4603 - .L_4602)
.L_4602:
        /*0228*/ 	.word	0x00000000


	//----- nvinfo : EIATTR_CBANK_PARAM_SIZE
	.align		4
.L_4603:
        /*022c*/ 	.byte	0x03, 0x19
        /*022e*/ 	.short	0x0128


	//----- nvinfo : EIATTR_PARAM_CBANK
	.align		4
        /*0230*/ 	.byte	0x04, 0x0a
        /*0232*/ 	.short	(.L_4605 - .L_4604)
	.align		4
.L_4604:
        /*0234*/ 	.word	index@(.nv.constant0._ZN10layer_norm13ln_bwd_kernelINS_13Kernel_traitsIfffffjLj8192ELj1ELj1ELj8ELj16ENS_18Kernel_traits_baseILj8192EfffffjLj256EEEEELb0ELb1ELb0ELb0EEEvNS_9BwdParamsE)
        /*0238*/ 	.short	0x0380
        /*023a*/ 	.short	0x0128


	//----- nvinfo : EIATTR_SW_WAR
	.align		4
.L_4605:
        /*023c*/ 	.byte	0x04, 0x36
        /*023e*/ 	.short	(.L_4607 - .L_4606)
.L_4606:
        /*0240*/ 	.word	0x00000008
.L_4607:


//--------------------- .nv.info._ZN10layer_norm13ln_bwd_kernelINS_13Kernel_traitsIfffffjLj8192ELj1ELj1ELj8ELj16ENS_18Kernel_traits_baseILj8192EfffffjLj256EEEEELb0ELb1ELb0ELb1EEEvNS_9BwdParamsE --------------------------
	.section	.nv.info._ZN10layer_norm13ln_bwd_kernelINS_13Kernel_traitsIfffffjLj8192ELj1ELj1ELj8ELj16ENS_18Kernel_traits_baseILj8192EfffffjLj256EEEEELb0ELb1ELb0ELb1EEEvNS_9BwdParamsE,"",@"SHT_CUDA_INFO"
	.sectionflags	@""
	.align	4


	//----- nvinfo : EIATTR_CUDA_API_VERSION
	.align		4
        /*0000*/ 	.byte	0x04, 0x37
        /*0002*/ 	.short	(.L_4609 - .L_4608)
.L_4608:
        /*0004*/ 	.word	0x00000082


	//----- nvinfo : EIATTR_KPARAM_INFO
	.align		4
.L_4609:
        /*0008*/ 	.byte	0x04, 0x17
        /*000a*/ 	.short	(.L_4611 - .L_4610)
.L_4610:
        /*000c*/ 	.word	0x00000000
        /*0010*/ 	.short	0x0000
        /*0012*/ 	.short	0x0000
        /*0014*/ 	.byte	0x00, 0xf0, 0xa1, 0x04


	//----- nvinfo : EIATTR_SPARSE_MMA_MASK
	.align		4
.L_4611:
        /*0018*/ 	.byte	0x03, 0x50
        /*001a*/ 	.short	0x0000


	//----- nvinfo : EIATTR_MAXREG_COUNT
	.align		4
        /*001c*/ 	.byte	0x03, 0x1b
        /*001e*/ 	.short	0x00ff


	//----- nvinfo : EIATTR_NUM_BARRIERS
	.align		4
        /*0020*/ 	.byte	0x02, 0x4c
        /*0022*/ 	.byte	0x01
	.zero		1


	//----- nvinfo : EIATTR_ANNOTATIONS
	.align		4
        /*0024*/ 	.byte	0x04, 0x55
        /*0026*/ 	.short	(.L_4613 - .L_4612)


	//   ....[0]....
.L_4612:
        /* <DEDUP_REMOVED lines=54> */


	//----- nvinfo : EIATTR_MERCURY_ISA_VERSION
	.align		4
.L_4613:
        /*0370*/ 	.byte	0x03, 0x5f
        /*0372*/ 	.short	0x0101


	//----- nvinfo : EIATTR_COOP_GROUP_MASK_REGIDS
	.align		4
        /*0374*/ 	.byte	0x04, 0x29
        /*0376*/ 	.short	(.L_4615 - .L_4614)


	//   ....[0]....
.L_4614:
        /*0378*/ 	.word	0xffffffff


	//   ....[1]....
        /*037c*/ 	.word	0xffffffff


	//   ....[2]....
        /*0380*/ 	.word	0xffffffff


	//   ....[3]....
        /*0384*/ 	.word	0xffffffff


	//   ....[4]....
        /*0388*/ 	.word	0xffffffff


	//   ....[5]....
        /*038c*/ 	.word	0xffffffff


	//   ....[6]....
        /*0390*/ 	.word	0xffffffff


	//   ....[7]....
        /*0394*/ 	.word	0xffffffff


	//   ....[8]....
        /*0398*/ 	.word	0xffffffff


	//   ....[9]....
        /*039c*/ 	.word	0xffffffff


	//----- nvinfo : EIATTR_COOP_GROUP_INSTR_OFFSETS
	.align		4
.L_4615:
        /*03a0*/ 	.byte	0x04, 0x28
        /*03a2*/ 	.short	(.L_4617 - .L_4616)


	//   ....[0]....
.L_4616:
        /*03a4*/ 	.word	0x00001cd0


	//   ....[1]....
        /*03a8*/ 	.word	0x00001d50


	//   ....[2]....
        /*03ac*/ 	.word	0x00001d70


	//   ....[3]....
        /*03b0*/ 	.word	0x00001d90


	//   ....[4]....
        /*03b4*/ 	.word	0x00001db0


	//   ....[5]....
        /*03b8*/ 	.word	0x00001dd0


	//   ....[6]....
        /*03bc*/ 	.word	0x00001df0


	//   ....[7]....
        /*03c0*/ 	.word	0x00001e10


	//   ....[8]....
        /*03c4*/ 	.word	0x00001e40


	//   ....[9]....
        /*03c8*/ 	.word	0x00001e70


	//----- nvinfo : EIATTR_VRC_CTA_INIT_COUNT
	.align		4
.L_4617:
        /*03cc*/ 	.byte	0x02, 0x4a
	.zero		1
	.zero		1


	//----- nvinfo : EIATTR_EXIT_INSTR_OFFSETS
	.align		4
        /*03d0*/ 	.byte	0x04, 0x1c
        /*03d2*/ 	.short	(.L_4619 - .L_4618)


	//   ....[0]....
.L_4618:
        /*03d4*/ 	.word	0x00007210


	//----- nvinfo : EIATTR_MAX_THREADS
	.align		4
.L_4619:
        /*03d8*/ 	.byte	0x04, 0x05
        /*03da*/ 	.short	(.L_4621 - .L_4620)
.L_4620:
        /*03dc*/ 	.word	0x00000100
        /*03e0*/ 	.word	0x00000001
        /*03e4*/ 	.word	0x00000001


	//----- nvinfo : EIATTR_CRS_STACK_SIZE
	.align		4
.L_4621:
        /*03e8*/ 	.byte	0x04, 0x1e
        /*03ea*/ 	.short	(.L_4623 - .L_4622)
.L_4622:
        /*03ec*/ 	.word	0x00000000


	//----- nvinfo : EIATTR_CBANK_PARAM_SIZE
	.align		4
.L_4623:
        /*03f0*/ 	.byte	0x03, 0x19
        /*03f2*/ 	.short	0x0128


	//----- nvinfo : EIATTR_PARAM_CBANK
	.align		4
        /*03f4*/ 	.byte	0x04, 0x0a
        /*03f6*/ 	.short	(.L_4625 - .L_4624)
	.align		4
.L_4624:
        /*03f8*/ 	.word	index@(.nv.constant0._ZN10layer_norm13ln_bwd_kernelINS_13Kernel_traitsIfffffjLj8192ELj1ELj1ELj8ELj16ENS_18Kernel_traits_baseILj8192EfffffjLj256EEEEELb0ELb1ELb0ELb1EEEvNS_9BwdParamsE)
        /*03fc*/ 	.short	0x0380
        /*03fe*/ 	.short	0x0128


	//----- nvinfo : EIATTR_SW_WAR
	.align		4
.L_4625:
        /*0400*/ 	.byte	0x04, 0x36
        /*0402*/ 	.short	(.L_4627 - .L_4626)
.L_4626:
        /*0404*/ 	.word	0x00000008
.L_4627:


//--------------------- .nv.info._ZN10layer_norm13ln_bwd_kernelINS_13Kernel_traitsIfffffjLj8192ELj1ELj1ELj8ELj16ENS_18Kernel_traits_baseILj8192EfffffjLj256EEEEELb0ELb1ELb1ELb0EEEvNS_9BwdParamsE --------------------------
	.section	.nv.info._ZN10layer_norm13ln_bwd_kernelINS_13Kernel_traitsIfffffjLj8192ELj1ELj1ELj8ELj16ENS_18Kernel_traits_baseILj8192EfffffjLj256EEEEELb0ELb1ELb1ELb0EEEvNS_9BwdParamsE,"",@"SHT_CUDA_INFO"
	.sectionflags	@""
	.align	4


	//----- nvinfo : EIATTR_CUDA_API_VERSION
	.align		4
        /*0000*/ 	.byte	0x04, 0x37
        /*0002*/ 	.short	(.L_4629 - .L_4628)
.L_4628:
        /*0004*/ 	.word	0x00000082


	//----- nvinfo : EIATTR_KPARAM_INFO
	.align		4
.L_4629:
        /*0008*/ 	.byte	0x04, 0x17
        /*000a*/ 	.short	(.L_4631 - .L_4630)
.L_4630:
        /*000c*/ 	.word	0x00000000
        /*0010*/ 	.short	0x0000
        /*0012*/ 	.short	0x0000
        /*0014*/ 	.byte	0x00, 0xf0, 0xa1, 0x04


	//----- nvinfo : EIATTR_SPARSE_MMA_MASK
	.align		4
.L_4631:
        /*0018*/ 	.byte	0x03, 0x50
        /*001a*/ 	.short	0x0000


	//----- nvinfo : EIATTR_MAXREG_COUNT
	.align		4
        /*001c*/ 	.byte	0x03, 0x1b
        /*001e*/ 	.short	0x00ff


	//----- nvinfo : EIATTR_NUM_BARRIERS
	.align		4
        /*0020*/ 	.byte	0x02, 0x4c
        /*0022*/ 	.byte	0x01
	.zero		1


	//----- nvinfo : EIATTR_ANNOTATIONS
	.align		4
        /*0024*/ 	.byte	0x04, 0x55
        /*0026*/ 	.short	(.L_4633 - .L_4632)


	//   ....[0]....
.L_4632:
        /* <DEDUP_REMOVED lines=49> */


	//----- nvinfo : EIATTR_MERCURY_ISA_VERSION
	.align		4
.L_4633:
        /*0328*/ 	.byte	0x03, 0x5f
        /*032a*/ 	.short	0x0101


	//----- nvinfo : EIATTR_COOP_GROUP_MASK_REGIDS
	.align		4
        /*032c*/ 	.byte	0x04, 0x29
        /*032e*/ 	.short	(.L_4635 - .L_4634)


	//   ....[0]....
.L_4634:
        /*0330*/ 	.word	0xffffffff


	//   ....[1]....
        /*0334*/ 	.word	0xffffffff


	//   ....[2]....
        /*0338*/ 	.word	0xffffffff


	//   ....[3]....
        /*033c*/ 	.word	0xffffffff


	//   ....[4]....
        /*0340*/ 	.word	0xffffffff


	//   ....[5]....
        /*0344*/ 	.word	0xffffffff


	//   ....[6]....
        /*0348*/ 	.word	0xffffffff


	//   ....[7]....
        /*034c*/ 	.word	0xffffffff


	//   ....[8]....
        /*0350*/ 	.word	0xffffffff


	//   ....[9]....
        /*0354*/ 	.word	0xffffffff


	//----- nvinfo : EIATTR_COOP_GROUP_INSTR_OFFSETS
	.align		4
.L_4635:
        /*0358*/ 	.byte	0x04, 0x28
        /*035a*/ 	.short	(.L_4637 - .L_4636)


	//   ....[0]....
.L_4636:
        /*035c*/ 	.word	0x00002cd0


	//   ....[1]....
        /*0360*/ 	.word	0x00002cf0


	//   ....[2]....
        /*0364*/ 	.word	0x00002d30


	//   ....[3]....
        /*0368*/ 	.word	0x00002d60


	//   ....[4]....
        /*036c*/ 	.word	0x00002d80


	//   ....[5]....
        /*0370*/ 	.word	0x00002da0


	//   ....[6]....
        /*0374*/ 	.word	0x00002dc0


	//   ....[7]....
        /*0378*/ 	.word	0x00002de0


	//   ....[8]....
        /*037c*/ 	.word	0x00002e00


	//   ....[9]....
        /*0380*/ 	.word	0x00002e20


	//----- nvinfo : EIATTR_VRC_CTA_INIT_COUNT
	.align		4
.L_4637:
        /*0384*/ 	.byte	0x02, 0x4a
	.zero		1
	.zero		1


	//----- nvinfo : EIATTR_EXIT_INSTR_OFFSETS
	.align		4
        /*0388*/ 	.byte	0x04, 0x1c
        /*038a*/ 	.short	(.L_4639 - .L_4638)


	//   ....[0]....
.L_4638:
        /*038c*/ 	.word	0x000092d0


	//   ....[1]....
        /*0390*/ 	.word	0x00009370


	//----- nvinfo : EIATTR_MAX_THREADS
	.align		4
.L_4639:
        /*0394*/ 	.byte	0x04, 0x05
        /*0396*/ 	.short	(.L_4641 - .L_4640)
.L_4640:
        /*0398*/ 	.word	0x00000100
        /*039c*/ 	.word	0x00000001
        /*03a0*/ 	.word	0x00000001


	//----- nvinfo : EIATTR_CRS_STACK_SIZE
	.align		4
.L_4641:
        /*03a4*/ 	.byte	0x04, 0x1e
        /*03a6*/ 	.short	(.L_4643 - .L_4642)
.L_4642:
        /*03a8*/ 	.word	0x00000000


	//----- nvinfo : EIATTR_CBANK_PARAM_SIZE
	.align		4
.L_4643:
        /*03ac*/ 	.byte	0x03, 0x19
        /*03ae*/ 	.short	0x0128


	//----- nvinfo : EIATTR_PARAM_CBANK
	.align		4
        /*03b0*/ 	.byte	0x04, 0x0a
        /*03b2*/ 	.short	(.L_4645 - .L_4644)
	.align		4
.L_4644:
        /*03b4*/ 	.word	index@(.nv.constant0._ZN10layer_norm13ln_bwd_kernelINS_13Kernel_traitsIfffffjLj8192ELj1ELj1ELj8ELj16ENS_18Kernel_traits_baseILj8192EfffffjLj256EEEEELb0ELb1ELb1ELb0EEEvNS_9BwdParamsE)
        /*03b8*/ 	.short	0x0380
        /*03ba*/ 	.short	0x0128


	//----- nvinfo : EIATTR_SW_WAR
	.align		4
.L_4645:
        /*03bc*/ 	.byte	0x04, 0x36
        /*03be*/ 	.short	(.L_4647 - .L_4646)
.L_4646:
        /*03c0*/ 	.word	0x00000008
.L_4647:


//--------------------- .nv.info._ZN10layer_norm13ln_bwd_kernelINS_13Kernel_traitsIfffffjLj8192ELj1ELj1ELj8ELj16ENS_18Kernel_traits_baseILj8192EfffffjLj256EEEEELb0ELb1ELb1ELb1EEEvNS_9BwdParamsE --------------------------
	.section	.nv.info._ZN10layer_norm13ln_bwd_kernelINS_13Kernel_traitsIfffffjLj8192ELj1ELj1ELj8ELj16ENS_18Kernel_traits_baseILj8192EfffffjLj256EEEEELb0ELb1ELb1ELb1EEEvNS_9BwdParamsE,"",@"SHT_CUDA_INFO"
	.sectionflags	@""
	.align	4


	//----- nvinfo : EIATTR_CUDA_API_VERSION
	.align		4
        /*0000*/ 	.byte	0x04, 0x37
        /*0002*/ 	.short	(.L_4649 - .L_4648)
.L_4648:
        /*0004*/ 	.word	0x00000082


	//----- nvinfo : EIATTR_KPARAM_INFO
	.align		4
.L_4649:
        /*0008*/ 	.byte	0x04, 0x17
        /*000a*/ 	.short	(.L_4651 - .L_4650)
.L_4650:
        /*000c*/ 	.word	0x00000000
        /*0010*/ 	.short	0x0000
        /*0012*/ 	.short	0x0000
        /*0014*/ 	.byte	0x00, 0xf0, 0xa1, 0x04


	//----- nvinfo : EIATTR_SPARSE_MMA_MASK
	.align		4
.L_4651:
        /*0018*/ 	.byte	0x03, 0x50
        /*001a*/ 	.short	0x0000


	//----- nvinfo : EIATTR_MAXREG_COUNT
	.align		4
        /*001c*/ 	.byte	0x03, 0x1b
        /*001e*/ 	.short	0x00ff


	//----- nvinfo : EIATTR_NUM_BARRIERS
	.align		4
        /*0020*/ 	.byte	0x02, 0x4c
        /*0022*/ 	.byte	0x01
	.zero		1


	//----- nvinfo : EIATTR_ANNOTATIONS
	.align		4
        /*0024*/ 	.byte	0x04, 0x55
        /*0026*/ 	.short	(.L_4653 - .L_4652)


	//   ....[0]....
.L_4652:
        /* <DEDUP_REMOVED lines=32> */


	//----- nvinfo : EIATTR_MERCURY_ISA_VERSION
	.align		4
.L_4653:
        /*0218*/ 	.byte	0x03, 0x5f
        /*021a*/ 	.short	0x0101


	//----- nvinfo : EIATTR_COOP_GROUP_MASK_REGIDS
	.align		4
        /*021c*/ 	.byte	0x04, 0x29
        /*021e*/ 	.short	(.L_4655 - .L_4654)


	//   ....[0]....
.L_4654:
        /*0220*/ 	.word	0xffffffff


	//   ....[1]....
        /*0224*/ 	.word	0xffffffff


	//   ....[2]....
        /*0228*/ 	.word	0xffffffff


	//   ....[3]....
        /*022c*/ 	.word	0xffffffff


	//   ....[4]....
        /*0230*/ 	.word	0xffffffff


	//   ....[5]....
        /*0234*/ 	.word	0xffffffff


	//   ....[6]....
        /*0238*/ 	.word	0xffffffff


	//   ....[7]....
        /*023c*/ 	.word	0xffffffff


	//   ....[8]....
        /*0240*/ 	.word	0xffffffff


	//   ....[9]....
        /*0244*/ 	.word	0xffffffff


	//----- nvinfo : EIATTR_COOP_GROUP_INSTR_OFFSETS
	.align		4
.L_4655:
        /*0248*/ 	.byte	0x04, 0x28
        /*024a*/ 	.short	(.L_4657 - .L_4656)


	//   ....[0]....
.L_4656:
        /*024c*/ 	.word	0x00002140


	//   ....[1]....
        /*0250*/ 	.word	0x00002160


	//   ....[2]....
        /*0254*/ 	.word	0x000021a0


	//   ....[3]....
        /*0258*/ 	.word	0x000021b0


	//   ....[4]....
        /*025c*/ 	.word	0x000021f0


	//   ....[5]....
        /*0260*/ 	.word	0x00002200


	//   ....[6]....
        /*0264*/ 	.word	0x00002230


	//   ....[7]....
        /*0268*/ 	.word	0x00002240


	//   ....[8]....
        /*026c*/ 	.word	0x00002270


	//   ....[9]....
        /*0270*/ 	.word	0x00002280


	//----- nvinfo : EIATTR_VRC_CTA_INIT_COUNT
	.align		4
.L_4657:
        /*0274*/ 	.byte	0x02, 0x4a
	.zero		1
	.zero		1


	//----- nvinfo : EIATTR_EXIT_INSTR_OFFSETS
	.align		4
        /*0278*/ 	.byte	0x04, 0x1c
        /*027a*/ 	.short	(.L_4659 - .L_4658)


	//   ....[0]....
.L_4658:
        /*027c*/ 	.word	0x000087b0


	//----- nvinfo : EIATTR_MAX_THREADS
	.align		4
.L_4659:
        /*0280*/ 	.byte	0x04, 0x05
        /*0282*/ 	.short	(.L_4661 - .L_4660)
.L_4660:
        /*0284*/ 	.word	0x00000100
        /*0288*/ 	.word	0x00000001
        /*028c*/ 	.word	0x00000001


	//----- nvinfo : EIATTR_CRS_STACK_SIZE
	.align		4
.L_4661:
        /*0290*/ 	.byte	0x04, 0x1e
        /*0292*/ 	.short	(.L_4663 - .L_4662)
.L_4662:
        /*0294*/ 	.word	0x00000000


	//----- nvinfo : EIATTR_CBANK_PARAM_SIZE
	.align		4
.L_4663:
        /*0298*/ 	.byte	0x03, 0x19
        /*029a*/ 	.short	0x0128


	//----- nvinfo : EIATTR_PARAM_CBANK
	.align		4
        /*029c*/ 	.byte	0x04, 0x0a
        /*029e*/ 	.short	(.L_4665 - .L_4664)
	.align		4
.L_4664:
        /*02a0*/ 	.word	index@(.nv.constant0._ZN10layer_norm13ln_bwd_kernelINS_13Kernel_traitsIfffffjLj8192ELj1ELj1ELj8ELj16ENS_18Kernel_traits_baseILj8192EfffffjLj256EEEEELb0ELb1ELb1ELb1EEEvNS_9BwdParamsE)
        /*02a4*/ 	.short	0x0380
        /*02a6*/ 	.short	0x0128


	//----- nvinfo : EIATTR_SW_WAR
	.align		4
.L_4665:
        /*02a8*/ 	.byte	0x04, 0x36
        /*02aa*/ 	.short	(.L_4667 - .L_4666)
.L_4666:
        /*02ac*/ 	.word	0x00000008
.L_4667:


//--------------------- .nv.info._ZN10layer_norm13ln_bwd_kernelINS_13Kernel_traitsIfffffjLj8192ELj1ELj1ELj8ELj16ENS_18Kernel_traits_baseILj8192EfffffjLj256EEEEELb1ELb0ELb0ELb0EEEvNS_9BwdParamsE --------------------------
	.section	.nv.info._ZN10layer_norm13ln_bwd_kernelINS_13Kernel_traitsIfffffjLj8192ELj1ELj1ELj8ELj16ENS_18Kernel_traits_baseILj8192EfffffjLj256EEEEELb1ELb0ELb0ELb0EEEvNS_9BwdParamsE,"",@"SHT_CUDA_INFO"
	.sectionflags	@""
	.align	4


	//----- nvinfo : EIATTR_CUDA_API_VERSION
	.align		4
        /*0000*/ 	.byte	0x04, 0x37
        /*0002*/ 	.short	(.L_4669 - .L_4668)
.L_4668:
        /*0004*/ 	.word	0x00000082


	//----- nvinfo : EIATTR_KPARAM_INFO
	.align		4
.L_4669:
        /*0008*/ 	.byte	0x04, 0x17
        /*000a*/ 	.short	(.L_4671 - .L_4670)
.L_4670:
        /*000c*/ 	.word	0x00000000
        /*0010*/ 	.short	0x0000
        /*0012*/ 	.short	0x0000
        /*0014*/ 	.byte	0x00, 0xf0, 0xa1, 0x04


	//----- nvinfo : EIATTR_SPARSE_MMA_MASK
	.align		4
.L_4671:
        /*0018*/ 	.byte	0x03, 0x50
        /*001a*/ 	.short	0x0000


	//----- nvinfo : EIATTR_MAXREG_COUNT
	.align		4
        /*001c*/ 	.byte	0x03, 0x1b
        /*001e*/ 	.short	0x00ff


	//----- nvinfo : EIATTR_NUM_BARRIERS
	.align		4
        /*0020*/ 	.byte	0x02, 0x4c
        /*0022*/ 	.byte	0x01
	.zero		1


	//----- nvinfo : EIATTR_MERCURY_ISA_VERSION
	.align		4
        /*0024*/ 	.byte	0x03, 0x5f
        /*0026*/ 	.short	0x0101


	//----- nvinfo : EIATTR_COOP_GROUP_MASK_REGIDS
	.align		4
        /*0028*/ 	.byte	0x04, 0x29
        /*002a*/ 	.short	(.L_4673 - .L_4672)


	//   ....[0]....
.L_4672:
        /*002c*/ 	.word	0xffffffff


	//   ....[1]....
        /*0030*/ 	.word	0xffffffff


	//   ....[2]....
        /*0034*/ 	.word	0xffffffff


	//   ....[3]....
        /*0038*/ 	.word	0xffffffff


	//   ....[4]....
        /*003c*/ 	.word	0xffffffff


	//   ....[5]....
        /*0040*/ 	.word	0xffffffff


	//   ....[6]....
        /*0044*/ 	.word	0xffffffff


	//   ....[7]....
        /*0048*/ 	.word	0xffffffff


	//   ....[8]....
        /*004c*/ 	.word	0xffffffff


	//   ....[9]....
        /*0050*/ 	.word	0xffffffff


	//----- nvinfo : EIATTR_COOP_GROUP_INSTR_OFFSETS
	.align		4
.L_4673:
        /*0054*/ 	.byte	0x04, 0x28
        /*0056*/ 	.short	(.L_4675 - .L_4674)


	//   ....[0]....
.L_4674:
        /*0058*/ 	.word	0x00002200


	//   ....[1]....
        /*005c*/ 	.word	0x00002240


	//   ....[2]....
        /*0060*/ 	.word	0x000022c0


	//   ....[3]....
        /*0064*/ 	.word	0x000022f0


	//   ....[4]....
        /*0068*/ 	.word	0x00002320


	//   ....[5]....
        /*006c*/ 	.word	0x00002330


	//   ....[6]....
        /*0070*/ 	.word	0x00002360


	//   ....[7]....
        /*0074*/ 	.word	0x00002370


	//   ....[8]....
        /*0078*/ 	.word	0x000023a0


	//   ....[9]....
        /*007c*/ 	.word	0x000023b0


	//----- nvinfo : EIATTR_VRC_CTA_INIT_COUNT
	.align		4
.L_4675:
        /*0080*/ 	.byte	0x02, 0x4a
	.zero		1
	.zero		1


	//----- nvinfo : EIATTR_EXIT_INSTR_OFFSETS
	.align		4
        /*0084*/ 	.byte	0x04, 0x1c
        /*0086*/ 	.short	(.L_4677 - .L_4676)


	//   ....[0]....
.L_4676:
        /*0088*/ 	.word	0x00007220


	//   ....[1]....
        /*008c*/ 	.word	0x000072a0


	//----- nvinfo : EIATTR_MAX_THREADS
	.align		4
.L_4677:
        /*0090*/ 	.byte	0x04, 0x05
        /*0092*/ 	.short	(.L_4679 - .L_4678)
.L_4678:
        /*0094*/ 	.word	0x00000100
        /*0098*/ 	.word	0x00000001
        /*009c*/ 	.word	0x00000001


	//----- nvinfo : EIATTR_CRS_STACK_SIZE
	.align		4
.L_4679:
        /*00a0*/ 	.byte	0x04, 0x1e
        /*00a2*/ 	.short	(.L_4681 - .L_4680)
.L_4680:
        /*00a4*/ 	.word	0x00000000


	//----- nvinfo : EIATTR_CBANK_PARAM_SIZE
	.align		4
.L_4681:
        /*00a8*/ 	.byte	0x03, 0x19
        /*00aa*/ 	.short	0x0128


	//----- nvinfo : EIATTR_PARAM_CBANK
	.align		4
        /*00ac*/ 	.byte	0x04, 0x0a
        /*00ae*/ 	.short	(.L_4683 - .L_4682)
	.align		4
.L_4682:
        /*00b0*/ 	.word	index@(.nv.constant0._ZN10layer_norm13ln_bwd_kernelINS_13Kernel_traitsIfffffjLj8192ELj1ELj1ELj8ELj16ENS_18Kernel_traits_baseILj8192EfffffjLj256EEEEELb1ELb0ELb0ELb0EEEvNS_9BwdParamsE)
        /*00b4*/ 	.short	0x0380
        /*00b6*/ 	.short	0x0128


	//----- nvinfo : EIATTR_SW_WAR
	.align		4
.L_4683:
        /*00b8*/ 	.byte	0x04, 0x36
        /*00ba*/ 	.short	(.L_4685 - .L_4684)
.L_4684:
        /*00bc*/ 	.word	0x00000008
.L_4685:


//--------------------- .nv.info._ZN10layer_norm13ln_bwd_kernelINS_13Kernel_traitsIfffffjLj8192ELj1ELj1ELj8ELj16ENS_18Kernel_traits_baseILj8192EfffffjLj256EEEEELb1ELb0ELb0ELb1EEEvNS_9BwdParamsE --------------------------
	.section	.nv.info._ZN10layer_norm13ln_bwd_kernelINS_13Kernel_traitsIfffffjLj8192ELj1ELj1ELj8ELj16ENS_18Kernel_traits_baseILj8192EfffffjLj256EEEEELb1ELb0ELb0ELb1EEEvNS_9BwdParamsE,"",@"SHT_CUDA_INFO"
	.sectionflags	@""
	.align	4


	//----- nvinfo : EIATTR_CUDA_API_VERSION
	.align		4
        /*0000*/ 	.byte	0x04, 0x37
        /*0002*/ 	.short	(.L_4687 - .L_4686)
.L_4686:
        /*0004*/ 	.word	0x00000082


	//----- nvinfo : EIATTR_KPARAM_INFO
	.align		4
.L_4687:
        /*0008*/ 	.byte	0x04, 0x17
        /*000a*/ 	.short	(.L_4689 - .L_4688)
.L_4688:
        /*000c*/ 	.word	0x00000000
        /*0010*/ 	.short	0x0000
        /*0012*/ 	.short	0x0000
        /*0014*/ 	.byte	0x00, 0xf0, 0xa1, 0x04


	//----- nvinfo : EIATTR_SPARSE_MMA_MASK
	.align		4
.L_4689:
        /*0018*/ 	.byte	0x03, 0x50
        /*001a*/ 	.short	0x0000


	//----- nvinfo : EIATTR_MAXREG_COUNT
	.align		4
        /*001c*/ 	.byte	0x03, 0x1b
        /*001e*/ 	.short	0x00ff


	//----- nvinfo : EIATTR_NUM_BARRIERS
	.align		4
        /*0020*/ 	.byte	0x02, 0x4c
        /*0022*/ 	.byte	0x01
	.zero		1


	//----- nvinfo : EIATTR_ANNOTATIONS
	.align		4
        /*0024*/ 	.byte	0x04, 0x55
        /*0026*/ 	.short	(.L_4691 - .L_4690)


	//   ....[0]....
.L_4690:
        /*0028*/ 	.word	0x00000001
        /*002c*/ 	.byte	0xa0, 0x02, 0x00, 0x00, 0x01, 0x00, 0x00, 0x00, 0x00, 0x19, 0x00, 0x00, 0x01, 0x00, 0x00, 0x00
        /*003c*/ 	.byte	0x70, 0x1e, 0x00, 0x00


	//----- nvinfo : EIATTR_MERCURY_ISA_VERSION
	.align		4
.L_4691:
        /*0040*/ 	.byte	0x03, 0x5f
        /*0042*/ 	.short	0x0101


	//----- nvinfo : EIATTR_COOP_GROUP_MASK_REGIDS
	.align		4
        /*0044*/ 	.byte	0x04, 0x29
        /*0046*/ 	.short	(.L_4693 - .L_4692)


	//   ....[0]....
.L_4692:
        /*0048*/ 	.word	0xffffffff


	//   ....[1]....
        /*004c*/ 	.word	0xffffffff


	//   ....[2]....
        /*0050*/ 	.word	0xffffffff


	//   ....[3]....
        /*0054*/ 	.word	0xffffffff


	//   ....[4]....
        /*0058*/ 	.word	0xffffffff


	//   ....[5]....
        /*005c*/ 	.word	0xffffffff


	//   ....[6]....
        /*0060*/ 	.word	0xffffffff


	//   ....[7]....
        /*0064*/ 	.word	0xffffffff


	//   ....[8]....
        /*0068*/ 	.word	0xffffffff


	//   ....[9]....
        /*006c*/ 	.word	0xffffffff


	//----- nvinfo : EIATTR_COOP_GROUP_INSTR_OFFSETS
	.align		4
.L_4693:
        /*0070*/ 	.byte	0x04, 0x28
        /*0072*/ 	.short	(.L_4695 - .L_4694)


	//   ....[0]....
.L_4694:
        /*0074*/ 	.word	0x00001360


	//   ....[1]....
        /*0078*/ 	.word	0x00001370


	//   ....[2]....
        /*007c*/ 	.word	0x000013a0


	//   ....[3]....
        /*0080*/ 	.word	0x000013b0


	//   ....[4]....
        /*0084*/ 	.word	0x000013e0


	//   ....[5]....
        /*0088*/ 	.word	0x000013f0


	//   ....[6]....
        /*008c*/ 	.word	0x00001440


	//   ....[7]....
        /*0090*/ 	.word	0x00001450


	//   ....[8]....
        /*0094*/ 	.word	0x000014c0


	//   ....[9]....
        /*0098*/ 	.word	0x000014f0


	//----- nvinfo : EIATTR_VRC_CTA_INIT_COUNT
	.align		4
.L_4695:
        /*009c*/ 	.byte	0x02, 0x4a
	.zero		1
	.zero		1


	//----- nvinfo : EIATTR_EXIT_INSTR_OFFSETS
	.align		4
        /*00a0*/ 	.byte	0x04, 0x1c
        /*00a2*/ 	.short	(.L_4697 - .L_4696)


	//   ....[0]....
.L_4696:
        /*00a4*/ 	.word	0x00006200


	//----- nvinfo : EIATTR_MAX_THREADS
	.align		4
.L_4697:
        /*00a8*/ 	.byte	0x04, 0x05
        /*00aa*/ 	.short	(.L_4699 - .L_4698)
.L_4698:
        /*00ac*/ 	.word	0x00000100
        /*00b0*/ 	.word	0x00000001
        /*00b4*/ 	.word	0x00000001


	//----- nvinfo : EIATTR_CBANK_PARAM_SIZE
	.align		4
.L_4699:
        /*00b8*/ 	.byte	0x03, 0x19
        /*00ba*/ 	.short	0x0128


	//----- nvinfo : EIATTR_PARAM_CBANK
	.align		4
        /*00bc*/ 	.byte	0x04, 0x0a
        /*00be*/ 	.short	(.L_4701 - .L_4700)
	.align		4
.L_4700:
        /*00c0*/ 	.word	index@(.nv.constant0._ZN10layer_norm13ln_bwd_kernelINS_13Kernel_traitsIfffffjLj8192ELj1ELj1ELj8ELj16ENS_18Kernel_traits_baseILj8192EfffffjLj256EEEEELb1ELb0ELb0ELb1EEEvNS_9BwdParamsE)
        /*00c4*/ 	.short	0x0380
        /*00c6*/ 	.short	0x0128


	//----- nvinfo : EIATTR_SW_WAR
	.align		4
.L_4701:
        /*00c8*/ 	.byte	0x04, 0x36
        /*00ca*/ 	.short	(.L_4703 - .L_4702)
.L_4702:
        /*00cc*/ 	.word	0x00000008
.L_4703:


//--------------------- .nv.info._ZN10layer_norm22ln_bwd_finalize_kernelINS_22Kernel_traits_finalizeILj8192EfffffjLb0ELj1024ELj4ENS_18Kernel_traits_baseILj8192EfffffjLj1024EEEEELb0ELb0EEEvNS_9BwdParamsE --------------------------
	.section	.nv.info._ZN10layer_norm22ln_bwd_finalize_kernelINS_22Kernel_traits_finalizeILj8192EfffffjLb0ELj1024ELj4ENS_18Kernel_traits_baseILj8192EfffffjLj1024EEEEELb0ELb0EEEvNS_9BwdParamsE,"",@"SHT_CUDA_INFO"
	.sectionflags	@""
	.align	4


	//----- nvinfo : EIATTR_CUDA_API_VERSION
	.align		4
        /*0000*/ 	.byte	0x04, 0x37
        /*0002*/ 	.short	(.L_4705 - .L_4704)
.L_4704:
        /*0004*/ 	.word	0x00000082


	//----- nvinfo : EIATTR_KPARAM_INFO
	.align		4
.L_4705:
        /*0008*/ 	.byte	0x04, 0x17
        /*000a*/ 	.short	(.L_4707 - .L_4706)
.L_4706:
        /*000c*/ 	.word	0x00000000
        /*0010*/ 	.short	0x0000
        /*0012*/ 	.short	0x0000
        /*0014*/ 	.byte	0x00, 0xf0, 0xa1, 0x04


	//----- nvinfo : EIATTR_SPARSE_MMA_MASK
	.align		4
.L_4707:
        /*0018*/ 	.byte	0x03, 0x50
        /*001a*/ 	.short	0x0000


	//----- nvinfo : EIATTR_MAXREG_COUNT
	.align		4
        /*001c*/ 	.byte	0x03, 0x1b
        /*001e*/ 	.short	0x0040


	//----- nvinfo : EIATTR_NUM_BARRIERS
	.align		4
        /*0020*/ 	.byte	0x02, 0x4c
        /*0022*/ 	.byte	0x01
	.zero		1


	//----- nvinfo : EIATTR_MERCURY_ISA_VERSION
	.align		4
        /*0024*/ 	.byte	0x03, 0x5f
        /*0026*/ 	.short	0x0101


	//----- nvinfo : EIATTR_COOP_GROUP_MASK_REGIDS
	.align		4
        /*0028*/ 	.byte	0x04, 0x29
        /*002a*/ 	.short	(.L_4709 - .L_4708)


	//   ....[0]....
.L_4708:
        /*002c*/ 	.word	0xffffffff


	//   ....[1]....
        /*0030*/ 	.word	0xffffffff


	//   ....[2]....
        /*0034*/ 	.word	0xffffffff


	//   ....[3]....
        /*0038*/ 	.word	0xffffffff


	//   ....[4]....
        /*003c*/ 	.word	0xffffffff


	//   ....[5]....
        /*0040*/ 	.word	0xffffffff


	//   ....[6]....
        /*0044*/ 	.word	0xffffffff


	//   ....[7]....
        /*0048*/ 	.word	0xffffffff


	//   ....[8]....
        /*004c*/ 	.word	0xffffffff


	//   ....[9]....
        /*0050*/ 	.word	0xffffffff


	//----- nvinfo : EIATTR_COOP_GROUP_INSTR_OFFSETS
	.align		4
.L_4709:
        /*0054*/ 	.byte	0x04, 0x28
        /*0056*/ 	.short	(.L_4711 - .L_4710)


	//   ....[0]....
.L_4710:
        /*0058*/ 	.word	0x00001550


	//   ....[1]....
        /*005c*/ 	.word	0x00001560


	//   ....[2]....
        /*0060*/ 	.word	0x00001590


	//   ....[3]....
        /*0064*/ 	.word	0x000015a0


	//   ....[4]....
        /*0068*/ 	.word	0x000015d0


	//   ....[5]....
        /*006c*/ 	.word	0x000015e0


	//   ....[6]....
        /*0070*/ 	.word	0x00001610


	//   ....[7]....
        /*0074*/ 	.word	0x00001630


	//   ....[8]....
        /*0078*/ 	.word	0x00001680


	//   ....[9]....
        /*007c*/ 	.word	0x00001690


	//----- nvinfo : EIATTR_VRC_CTA_INIT_COUNT
	.align		4
.L_4711:
        /*0080*/ 	.byte	0x02, 0x4a
	.zero		1
	.zero		1


	//----- nvinfo : EIATTR_EXIT_INSTR_OFFSETS
	.align		4
        /*0084*/ 	.byte	0x04, 0x1c
        /*0086*/ 	.short	(.L_4713 - .L_4712)


	//   ....[0]....
.L_4712:
        /*0088*/ 	.word	0x00000060


	//   ....[1]....
        /*008c*/ 	.word	0x000016f0


	//   ....[2]....
        /*0090*/ 	.word	0x00001720


	//   ....[3]....
        /*0094*/ 	.word	0x000017c0


	//----- nvinfo : EIATTR_MAX_THREADS
	.align		4
.L_4713:
        /*0098*/ 	.byte	0x04, 0x05
        /*009a*/ 	.short	(.L_4715 - .L_4714)
.L_4714:
        /*009c*/ 	.word	0x00000400
        /*00a0*/ 	.word	0x00000001
        /*00a4*/ 	.word	0x00000001


	//----- nvinfo : EIATTR_CRS_STACK_SIZE
	.align		4
.L_4715:
        /*00a8*/ 	.byte	0x04, 0x1e
        /*00aa*/ 	.short	(.L_4717 - .L_4716)
.L_4716:
        /*00ac*/ 	.word	0x00000000


	//----- nvinfo : EIATTR_CBANK_PARAM_SIZE
	.align		4
.L_4717:
        /*00b0*/ 	.byte	0x03, 0x19
        /*00b2*/ 	.short	0x0128


	//----- nvinfo : EIATTR_PARAM_CBANK
	.align		4
        /*00b4*/ 	.byte	0x04, 0x0a
        /*00b6*/ 	.short	(.L_4719 - .L_4718)
	.align		4
.L_4718:
        /*00b8*/ 	.word	index@(.nv.constant0._ZN10layer_norm22ln_bwd_finalize_kernelINS_22Kernel_traits_finalizeILj8192EfffffjLb0ELj1024ELj4ENS_18Kernel_traits_baseILj8192EfffffjLj1024EEEEELb0ELb0EEEvNS_9BwdParamsE)
        /*00bc*/ 	.short	0x0380
        /*00be*/ 	.short	0x0128


	//----- nvinfo : EIATTR_SW_WAR
	.align		4
.L_4719:
        /*00c0*/ 	.byte	0x04, 0x36
        /*00c2*/ 	.short	(.L_4721 - .L_4720)
.L_4720:
        /*00c4*/ 	.word	0x00000008
.L_4721:


//--------------------- .nv.info._ZN10layer_norm13ln_bwd_kernelINS_13Kernel_traitsIfffffjLj8192ELj1ELj1ELj8ELj16ENS_18Kernel_traits_baseILj8192EfffffjLj256EEEEELb1ELb0ELb1ELb0EEEvNS_9BwdParamsE --------------------------
	.section	.nv.info._ZN10layer_norm13ln_bwd_kernelINS_13Kernel_traitsIfffffjLj8192ELj1ELj1ELj8ELj16ENS_18Kernel_traits_baseILj8192EfffffjLj256EEEEELb1ELb0ELb1ELb0EEEvNS_9BwdParamsE,"",@"SHT_CUDA_INFO"
	.sectionflags	@""
	.align	4


	//----- nvinfo : EIATTR_CUDA_API_VERSION
	.align		4
        /*0000*/ 	.byte	0x04, 0x37
        /*0002*/ 	.short	(.L_4723 - .L_4722)
.L_4722:
        /*0004*/ 	.word	0x00000082


	//----- nvinfo : EIATTR_KPARAM_INFO
	.align		4
.L_4723:
        /*0008*/ 	.byte	0x04, 0x17
        /*000a*/ 	.short	(.L_4725 - .L_4724)
.L_4724:
        /*000c*/ 	.word	0x00000000
        /*0010*/ 	.short	0x0000
        /*0012*/ 	.short	0x0000
        /*0014*/ 	.byte	0x00, 0xf0, 0xa1, 0x04


	//----- nvinfo : EIATTR_SPARSE_MMA_MASK
	.align		4
.L_4725:
        /*0018*/ 	.byte	0x03, 0x50
        /*001a*/ 	.short	0x0000


	//----- nvinfo : EIATTR_MAXREG_COUNT
	.align		4
        /*001c*/ 	.byte	0x03, 0x1b
        /*001e*/ 	.short	0x00ff


	//----- nvinfo : EIATTR_NUM_BARRIERS
	.align		4
        /*0020*/ 	.byte	0x02, 0x4c
        /*0022*/ 	.byte	0x01
	.zero		1


	//----- nvinfo : EIATTR_MERCURY_ISA_VERSION
	.align		4
        /*0024*/ 	.byte	0x03, 0x5f
        /*0026*/ 	.short	0x0101


	//----- nvinfo : EIATTR_COOP_GROUP_MASK_REGIDS
	.align		4
        /*0028*/ 	.byte	0x04, 0x29
        /*002a*/ 	.short	(.L_4727 - .L_4726)


	//   ....[0]....
.L_4726:
        /*002c*/ 	.word	0xffffffff


	//   ....[1]....
        /*0030*/ 	.word	0xffffffff


	//   ....[2]....
        /*0034*/ 	.word	0xffffffff


	//   ....[3]....
        /*0038*/ 	.word	0xffffffff


	//   ....[4]....
        /*003c*/ 	.word	0xffffffff


	//   ....[5]....
        /*0040*/ 	.word	0xffffffff


	//   ....[6]....
        /*0044*/ 	.word	0xffffffff


	//   ....[7]....
        /*0048*/ 	.word	0xffffffff


	//   ....[8]....
        /*004c*/ 	.word	0xffffffff


	//   ....[9]....
        /*0050*/ 	.word	0xffffffff


	//----- nvinfo : EIATTR_COOP_GROUP_INSTR_OFFSETS
	.align		4
.L_4727:
        /*0054*/ 	.byte	0x04, 0x28
        /*0056*/ 	.short	(.L_4729 - .L_4728)


	//   ....[0]....
.L_4728:
        /*0058*/ 	.word	0x00002df0


	//   ....[1]....
        /*005c*/ 	.word	0x00002e20


	//   ....[2]....
        /*0060*/ 	.word	0x00002e50


	//   ....[3]....
        /*0064*/ 	.word	0x00002e60


	//   ....[4]....
        /*0068*/ 	.word	0x00002e90


	//   ....[5]....
        /*006c*/ 	.word	0x00002ea0


	//   ....[6]....
        /*0070*/ 	.word	0x00002ed0


	//   ....[7]....
        /*0074*/ 	.word	0x00002ee0


	//   ....[8]....
        /*0078*/ 	.word	0x00002f10


	//   ....[9]....
        /*007c*/ 	.word	0x00002f20


	//----- nvinfo : EIATTR_VRC_CTA_INIT_COUNT
	.align		4
.L_4729:
        /*0080*/ 	.byte	0x02, 0x4a
	.zero		1
	.zero		1


	//----- nvinfo : EIATTR_EXIT_INSTR_OFFSETS
	.align		4
        /*0084*/ 	.byte	0x04, 0x1c
        /*0086*/ 	.short	(.L_4731 - .L_4730)


	//   ....[0]....
.L_4730:
        /*0088*/ 	.word	0x00008ed0


	//   ....[1]....
        /*008c*/ 	.word	0x00008f50


	//----- nvinfo : EIATTR_MAX_THREADS
	.align		4
.L_4731:
        /*0090*/ 	.byte	0x04, 0x05
        /*0092*/ 	.short	(.L_4733 - .L_4732)
.L_4732:
        /*0094*/ 	.word	0x00000100
        /*0098*/ 	.word	0x00000001
        /*009c*/ 	.word	0x00000001


	//----- nvinfo : EIATTR_CRS_STACK_SIZE
	.align		4
.L_4733:
        /*00a0*/ 	.byte	0x04, 0x1e
        /*00a2*/ 	.short	(.L_4735 - .L_4734)
.L_4734:
        /*00a4*/ 	.word	0x00000000


	//----- nvinfo : EIATTR_CBANK_PARAM_SIZE
	.align		4
.L_4735:
        /*00a8*/ 	.byte	0x03, 0x19
        /*00aa*/ 	.short	0x0128


	//----- nvinfo : EIATTR_PARAM_CBANK
	.align		4
        /*00ac*/ 	.byte	0x04, 0x0a
        /*00ae*/ 	.short	(.L_4737 - .L_4736)
	.align		4
.L_4736:
        /*00b0*/ 	.word	index@(.nv.constant0._ZN10layer_norm13ln_bwd_kernelINS_13Kernel_traitsIfffffjLj8192ELj1ELj1ELj8ELj16ENS_18Kernel_traits_baseILj8192EfffffjLj256EEEEELb1ELb0ELb1ELb0EEEvNS_9BwdParamsE)
        /*00b4*/ 	.short	0x0380
        /*00b6*/ 	.short	0x0128


	//----- nvinfo : EIATTR_SW_WAR
	.align		4
.L_4737:
        /*00b8*/ 	.byte	0x04, 0x36
        /*00ba*/ 	.short	(.L_4739 - .L_4738)
.L_4738:
        /*00bc*/ 	.word	0x00000008
.L_4739:


//--------------------- .nv.info._ZN10layer_norm22ln_bwd_finalize_kernelINS_22Kernel_traits_finalizeILj8192EfffffjLb0ELj1024ELj4ENS_18Kernel_traits_baseILj8192EfffffjLj1024EEEEELb0ELb1EEEvNS_9BwdParamsE --------------------------
	.section	.nv.info._ZN10layer_norm22ln_bwd_finalize_kernelINS_22Kernel_traits_finalizeILj8192EfffffjLb0ELj1024ELj4ENS_18Kernel_traits_baseILj8192EfffffjLj1024EEEEELb0ELb1EEEvNS_9BwdParamsE,"",@"SHT_CUDA_INFO"
	.sectionflags	@""
	.align	4


	//----- nvinfo : EIATTR_CUDA_API_VERSION
	.align		4
        /*0000*/ 	.byte	0x04, 0x37
        /*0002*/ 	.short	(.L_4741 - .L_4740)
.L_4740:
        /*0004*/ 	.word	0x00000082


	//----- nvinfo : EIATTR_KPARAM_INFO
	.align		4
.L_4741:
        /*0008*/ 	.byte	0x04, 0x17
        /*000a*/ 	.short	(.L_4743 - .L_4742)
.L_4742:
        /*000c*/ 	.word	0x00000000
        /*0010*/ 	.short	0x0000
        /*0012*/ 	.short	0x0000
        /*0014*/ 	.byte	0x00, 0xf0, 0xa1, 0x04


	//----- nvinfo : EIATTR_SPARSE_MMA_MASK
	.align		4
.L_4743:
        /*0018*/ 	.byte	0x03, 0x50
        /*001a*/ 	.short	0x0000


	//----- nvinfo : EIATTR_MAXREG_COUNT
	.align		4
        /*001c*/ 	.byte	0x03, 0x1b
        /*001e*/ 	.short	0x0040


	//----- nvinfo : EIATTR_NUM_BARRIERS
	.align		4
        /*0020*/ 	.byte	0x02, 0x4c
        /*0022*/ 	.byte	0x01
	.zero		1


	//----- nvinfo : EIATTR_MERCURY_ISA_VERSION
	.align		4
        /*0024*/ 	.byte	0x03, 0x5f
        /*0026*/ 	.short	0x0101


	//----- nvinfo : EIATTR_COOP_GROUP_MASK_REGIDS
	.align		4
        /*0028*/ 	.byte	0x04, 0x29
        /*002a*/ 	.short	(.L_4745 - .L_4744)


	//   ....[0]....
.L_4744:
        /*002c*/ 	.word	0xffffffff


	//   ....[1]....
        /*0030*/ 	.word	0xffffffff


	//   ....[2]....
        /*0034*/ 	.word	0xffffffff


	//   ....[3]....
        /*0038*/ 	.word	0xffffffff


	//   ....[4]....
        /*003c*/ 	.word	0xffffffff


	//   ....[5]....
        /*0040*/ 	.word	0xffffffff


	//   ....[6]....
        /*0044*/ 	.word	0xffffffff


	//   ....[7]....
        /*0048*/ 	.word	0xffffffff


	//   ....[8]....
        /*004c*/ 	.word	0xffffffff


	//   ....[9]....
        /*0050*/ 	.word	0xffffffff


	//----- nvinfo : EIATTR_COOP_GROUP_INSTR_OFFSETS
	.align		4
.L_4745:
        /*0054*/ 	.byte	0x04, 0x28
        /*0056*/ 	.short	(.L_4747 - .L_4746)


	//   ....[0]....
.L_4746:
        /*0058*/ 	.word	0x00001560


	//   ....[1]....
        /*005c*/ 	.word	0x00001570


	//   ....[2]....
        /*0060*/ 	.word	0x000015a0


	//   ....[3]....
        /*0064*/ 	.word	0x000015b0


	//   ....[4]....
        /*0068*/ 	.word	0x000015e0


	//   ....[5]....
        /*006c*/ 	.word	0x000015f0


	//   ....[6]....
        /*0070*/ 	.word	0x00001620


	//   ....[7]....
        /*0074*/ 	.word	0x00001640


	//   ....[8]....
        /*0078*/ 	.word	0x00001670


	//   ....[9]....
        /*007c*/ 	.word	0x00001680


	//----- nvinfo : EIATTR_VRC_CTA_INIT_COUNT
	.align		4
.L_4747:
        /*0080*/ 	.byte	0x02, 0x4a
	.zero		1
	.zero		1


	//----- nvinfo : EIATTR_EXIT_INSTR_OFFSETS
	.align		4
        /*0084*/ 	.byte	0x04, 0x1c
        /*0086*/ 	.short	(.L_4749 - .L_4748)


	//   ....[0]....
.L_4748:
        /*0088*/ 	.word	0x00000060


	//   ....[1]....
        /*008c*/ 	.word	0x000016e0


	//   ....[2]....
        /*0090*/ 	.word	0x000017b0


	//----- nvinfo : EIATTR_MAX_THREADS
	.align		4
.L_4749:
        /*0094*/ 	.byte	0x04, 0x05
        /*0096*/ 	.short	(.L_4751 - .L_4750)
.L_4750:
        /*0098*/ 	.word	0x00000400
        /*009c*/ 	.word	0x00000001
        /*00a0*/ 	.word	0x00000001


	//----- nvinfo : EIATTR_CRS_STACK_SIZE
	.align		4
.L_4751:
        /*00a4*/ 	.byte	0x04, 0x1e
        /*00a6*/ 	.short	(.L_4753 - .L_4752)
.L_4752:
        /*00a8*/ 	.word	0x00000000


	//----- nvinfo : EIATTR_CBANK_PARAM_SIZE
	.align		4
.L_4753:
        /*00ac*/ 	.byte	0x03, 0x19
        /*00ae*/ 	.short	0x0128


	//----- nvinfo : EIATTR_PARAM_CBANK
	.align		4
        /*00b0*/ 	.byte	0x04, 0x0a
        /*00b2*/ 	.short	(.L_4755 - .L_4754)
	.align		4
.L_4754:
        /*00b4*/ 	.word	index@(.nv.constant0._ZN10layer_norm22ln_bwd_finalize_kernelINS_22Kernel_traits_finalizeILj8192EfffffjLb0ELj1024ELj4ENS_18Kernel_traits_baseILj8192EfffffjLj1024EEEEELb0ELb1EEEvNS_9BwdParamsE)
        /*00b8*/ 	.short	0x0380
        /*00ba*/ 	.short	0x0128


	//----- nvinfo : EIATTR_SW_WAR
	.align		4
.L_4755:
        /*00bc*/ 	.byte	0x04, 0x36
        /*00be*/ 	.short	(.L_4757 - .L_4756)
.L_4756:
        /*00c0*/ 	.word	0x00000008
.L_4757:


//--------------------- .nv.info._ZN10layer_norm13ln_bwd_kernelINS_13Kernel_traitsIfffffjLj8192ELj1ELj1ELj8ELj16ENS_18Kernel_traits_baseILj8192EfffffjLj256EEEEELb1ELb0ELb1ELb1EEEvNS_9BwdParamsE --------------------------
	.section	.nv.info._ZN10layer_norm13ln_bwd_kernelINS_13Kernel_traitsIfffffjLj8192ELj1ELj1ELj8ELj16ENS_18Kernel_traits_baseILj8192EfffffjLj256EEEEELb1ELb0ELb1ELb1EEEvNS_9BwdParamsE,"",@"SHT_CUDA_INFO"
	.sectionflags	@""
	.align	4


	//----- nvinfo : EIATTR_CUDA_API_VERSION
	.align		4
        /*0000*/ 	.byte	0x04, 0x37
        /*0002*/ 	.short	(.L_4759 - .L_4758)
.L_4758:
        /*0004*/ 	.word	0x00000082


	//----- nvinfo : EIATTR_KPARAM_INFO
	.align		4
.L_4759:
        /*0008*/ 	.byte	0x04, 0x17
        /*000a*/ 	.short	(.L_4761 - .L_4760)
.L_4760:
        /*000c*/ 	.word	0x00000000
        /*0010*/ 	.short	0x0000
        /*0012*/ 	.short	0x0000
        /*0014*/ 	.byte	0x00, 0xf0, 0xa1, 0x04


	//----- nvinfo : EIATTR_SPARSE_MMA_MASK
	.align		4
.L_4761:
        /*0018*/ 	.byte	0x03, 0x50
        /*001a*/ 	.short	0x0000


	//----- nvinfo : EIATTR_MAXREG_COUNT
	.align		4
        /*001c*/ 	.byte	0x03, 0x1b
        /*001e*/ 	.short	0x00ff


	//----- nvinfo : EIATTR_NUM_BARRIERS
	.align		4
        /*0020*/ 	.byte	0x02, 0x4c
        /*0022*/ 	.byte	0x01
	.zero		1


	//----- nvinfo : EIATTR_MERCURY_ISA_VERSION
	.align		4
        /*0024*/ 	.byte	0x03, 0x5f
        /*0026*/ 	.short	0x0101


	//----- nvinfo : EIATTR_COOP_GROUP_MASK_REGIDS
	.align		4
        /*0028*/ 	.byte	0x04, 0x29
        /*002a*/ 	.short	(.L_4763 - .L_4762)


	//   ....[0]....
.L_4762:
        /*002c*/ 	.word	0xffffffff


	//   ....[1]....
        /*0030*/ 	.word	0xffffffff


	//   ....[2]....
        /*0034*/ 	.word	0xffffffff


	//   ....[3]....
        /*0038*/ 	.word	0xffffffff


	//   ....[4]....
        /*003c*/ 	.word	0xffffffff


	//   ....[5]....
        /*0040*/ 	.word	0xffffffff


	//   ....[6]....
        /*0044*/ 	.word	0xffffffff


	//   ....[7]....
        /*0048*/ 	.word	0xffffffff


	//   ....[8]....
        /*004c*/ 	.word	0xffffffff


	//   ....[9]....
        /*0050*/ 	.word	0xffffffff


	//----- nvinfo : EIATTR_COOP_GROUP_INSTR_OFFSETS
	.align		4
.L_4763:
        /*0054*/ 	.byte	0x04, 0x28
        /*0056*/ 	.short	(.L_4765 - .L_4764)


	//   ....[0]....
.L_4764:
        /*0058*/ 	.word	0x00001fd0


	//   ....[1]....
        /*005c*/ 	.word	0x00001ff0


	//   ....[2]....
        /*0060*/ 	.word	0x00002020


	//   ....[3]....
        /*0064*/ 	.word	0x00002030


	//   ....[4]....
        /*0068*/ 	.word	0x00002070


	//   ....[5]....
        /*006c*/ 	.word	0x00002080


	//   ....[6]....
        /*0070*/ 	.word	0x000020c0


	//   ....[7]....
        /*0074*/ 	.word	0x000020d0


	//   ....[8]....
        /*0078*/ 	.word	0x00002100


	//   ....[9]....
        /*007c*/ 	.word	0x00002110


	//----- nvinfo : EIATTR_VRC_CTA_INIT_COUNT
	.align		4
.L_4765:
        /*0080*/ 	.byte	0x02, 0x4a
	.zero		1
	.zero		1


	//----- nvinfo : EIATTR_EXIT_INSTR_OFFSETS
	.align		4
        /*0084*/ 	.byte	0x04, 0x1c
        /*0086*/ 	.short	(.L_4767 - .L_4766)


	//   ....[0]....
.L_4766:
        /*0088*/ 	.word	0x00008060


	//----- nvinfo : EIATTR_MAX_THREADS
	.align		4
.L_4767:
        /*008c*/ 	.byte	0x04, 0x05
        /*008e*/ 	.short	(.L_4769 - .L_4768)
.L_4768:
        /*0090*/ 	.word	0x00000100
        /*0094*/ 	.word	0x00000001
        /*0098*/ 	.word	0x00000001


	//----- nvinfo : EIATTR_CRS_STACK_SIZE
	.align		4
.L_4769:
        /*009c*/ 	.byte	0x04, 0x1e
        /*009e*/ 	.short	(.L_4771 - .L_4770)
.L_4770:
        /*00a0*/ 	.word	0x00000000


	//----- nvinfo : EIATTR_CBANK_PARAM_SIZE
	.align		4
.L_4771:
        /*00a4*/ 	.byte	0x03, 0x19
        /*00a6*/ 	.short	0x0128


	//----- nvinfo : EIATTR_PARAM_CBANK
	.align		4
        /*00a8*/ 	.byte	0x04, 0x0a
        /*00aa*/ 	.short	(.L_4773 - .L_4772)
	.align		4
.L_4772:
        /*00ac*/ 	.word	index@(.nv.constant0._ZN10layer_norm13ln_bwd_kernelINS_13Kernel_traitsIfffffjLj8192ELj1ELj1ELj8ELj16ENS_18Kernel_traits_baseILj8192EfffffjLj256EEEEELb1ELb0ELb1ELb1EEEvNS_9BwdParamsE)
        /*00b0*/ 	.short	0x0380
        /*00b2*/ 	.short	0x0128


	//----- nvinfo : EIATTR_SW_WAR
	.align		4
.L_4773:
        /*00b4*/ 	.byte	0x04, 0x36
        /*00b6*/ 	.short	(.L_4775 - .L_4774)
.L_4774:
        /*00b8*/ 	.word	0x00000008
.L_4775:


//--------------------- .nv.info._ZN10layer_norm13ln_bwd_kernelINS_13Kernel_traitsIfffffjLj8192ELj1ELj1ELj8ELj16ENS_18Kernel_traits_baseILj8192EfffffjLj256EEEEELb1ELb1ELb0ELb0EEEvNS_9BwdParamsE --------------------------
	.section	.nv.info._ZN10layer_norm13ln_bwd_kernelINS_13Kernel_traitsIfffffjLj8192ELj1ELj1ELj8ELj16ENS_18Kernel_traits_baseILj8192EfffffjLj256EEEEELb1ELb1ELb0ELb0EEEvNS_9BwdParamsE,"",@"SHT_CUDA_INFO"
	.sectionflags	@""
	.align	4


	//----- nvinfo : EIATTR_CUDA_API_VERSION
	.align		4
        /*0000*/ 	.byte	0x04, 0x37
        /*0002*/ 	.short	(.L_4777 - .L_4776)
.L_4776:
        /*0004*/ 	.word	0x00000082


	//----- nvinfo : EIATTR_KPARAM_INFO
	.align		4
.L_4777:
        /*0008*/ 	.byte	0x04, 0x17
        /*000a*/ 	.short	(.L_4779 - .L_4778)
.L_4778:
        /*000c*/ 	.word	0x00000000
        /*0010*/ 	.short	0x0000
        /*0012*/ 	.short	0x0000
        /*0014*/ 	.byte	0x00, 0xf0, 0xa1, 0x04


	//----- nvinfo : EIATTR_SPARSE_MMA_MASK
	.align		4
.L_4779:
        /*0018*/ 	.byte	0x03, 0x50
        /*001a*/ 	.short	0x0000


	//----- nvinfo : EIATTR_MAXREG_COUNT
	.align		4
        /*001c*/ 	.byte	0x03, 0x1b
        /*001e*/ 	.short	0x00ff


	//----- nvinfo : EIATTR_NUM_BARRIERS
	.align		4
        /*0020*/ 	.byte	0x02, 0x4c
        /*0022*/ 	.byte	0x01
	.zero		1


	//----- nvinfo : EIATTR_ANNOTATIONS
	.align		4
        /*0024*/ 	.byte	0x04, 0x55
        /*0026*/ 	.short	(.L_4781 - .L_4780)


	//   ....[0]....
.L_4780:
        /* <DEDUP_REMOVED lines=38> */


	//----- nvinfo : EIATTR_MERCURY_ISA_VERSION
	.align		4
.L_4781:
        /*0278*/ 	.byte	0x03, 0x5f
        /*027a*/ 	.short	0x0101


	//----- nvinfo : EIATTR_COOP_GROUP_MASK_REGIDS
	.align		4
        /*027c*/ 	.byte	0x04, 0x29
        /*027e*/ 	.short	(.L_4783 - .L_4782)


	//   ....[0]....
.L_4782:
        /*0280*/ 	.word	0xffffffff


	//   ....[1]....
        /*0284*/ 	.word	0xffffffff


	//   ....[2]....
        /*0288*/ 	.word	0xffffffff


	//   ....[3]....
        /*028c*/ 	.word	0xffffffff


	//   ....[4]....
        /*0290*/ 	.word	0xffffffff


	//   ....[5]....
        /*0294*/ 	.word	0xffffffff


	//   ....[6]....
        /*0298*/ 	.word	0xffffffff


	//   ....[7]....
        /*029c*/ 	.word	0xffffffff


	//   ....[8]....
        /*02a0*/ 	.word	0xffffffff


	//   ....[9]....
        /*02a4*/ 	.word	0xffffffff


	//----- nvinfo : EIATTR_COOP_GROUP_INSTR_OFFSETS
	.align		4
.L_4783:
        /*02a8*/ 	.byte	0x04, 0x28
        /*02aa*/ 	.short	(.L_4785 - .L_4784)


	//   ....[0]....
.L_4784:
        /*02ac*/ 	.word	0x000029c0


	//   ....[1]....
        /*02b0*/ 	.word	0x000029e0


	//   ....[2]....
        /*02b4*/ 	.word	0x00002a20


	//   ....[3]....
        /*02b8*/ 	.word	0x00002a50


	//   ....[4]....
        /*02bc*/ 	.word	0x00002a70


	//   ....[5]....
        /*02c0*/ 	.word	0x00002a90


	//   ....[6]....
        /*02c4*/ 	.word	0x00002ab0


	//   ....[7]....
        /*02c8*/ 	.word	0x00002ad0


	//   ....[8]....
        /*02cc*/ 	.word	0x00002af0


	//   ....[9]....
        /*02d0*/ 	.word	0x00002b10


	//----- nvinfo : EIATTR_VRC_CTA_INIT_COUNT
	.align		4
.L_4785:
        /*02d4*/ 	.byte	0x02, 0x4a
	.zero		1
	.zero		1


	//----- nvinfo : EIATTR_EXIT_INSTR_OFFSETS
	.align		4
        /*02d8*/ 	.byte	0x04, 0x1c
        /*02da*/ 	.short	(.L_4787 - .L_4786)


	//   ....[0]....
.L_4786:
        /*02dc*/ 	.word	0x0000a870


	//   ....[1]....
        /*02e0*/ 	.word	0x0000a910


	//----- nvinfo : EIATTR_MAX_THREADS
	.align		4
.L_4787:
        /*02e4*/ 	.byte	0x04, 0x05
        /*02e6*/ 	.short	(.L_4789 - .L_4788)
.L_4788:
        /*02e8*/ 	.word	0x00000100
        /*02ec*/ 	.word	0x00000001
        /*02f0*/ 	.word	0x00000001


	//----- nvinfo : EIATTR_CRS_STACK_SIZE
	.align		4
.L_4789:
        /*02f4*/ 	.byte	0x04, 0x1e
        /*02f6*/ 	.short	(.L_4791 - .L_4790)
.L_4790:
        /*02f8*/ 	.word	0x00000000


	//----- nvinfo : EIATTR_CBANK_PARAM_SIZE
	.align		4
.L_4791:
        /*02fc*/ 	.byte	0x03, 0x19
        /*02fe*/ 	.short	0x0128


	//----- nvinfo : EIATTR_PARAM_CBANK
	.align		4
        /*0300*/ 	.byte	0x04, 0x0a
        /*0302*/ 	.short	(.L_4793 - .L_4792)
	.align		4
.L_4792:
        /*0304*/ 	.word	index@(.nv.constant0._ZN10layer_norm13ln_bwd_kernelINS_13Kernel_traitsIfffffjLj8192ELj1ELj1ELj8ELj16ENS_18Kernel_traits_baseILj8192EfffffjLj256EEEEELb1ELb1ELb0ELb0EEEvNS_9BwdParamsE)
        /*0308*/ 	.short	0x0380
        /*030a*/ 	.short	0x0128


	//----- nvinfo : EIATTR_SW_WAR
	.align		4
.L_4793:
        /*030c*/ 	.byte	0x04, 0x36
        /*030e*/ 	.short	(.L_4795 - .L_4794)
.L_4794:
        /*0310*/ 	.word	0x00000008
.L_4795:


//--------------------- .nv.info._ZN10layer_norm13ln_bwd_kernelINS_13Kernel_traitsIfffffjLj8192ELj1ELj1ELj8ELj16ENS_18Kernel_traits_baseILj8192EfffffjLj256EEEEELb1ELb1ELb0ELb1EEEvNS_9BwdParamsE --------------------------
	.section	.nv.info._ZN10layer_norm13ln_bwd_kernelINS_13Kernel_traitsIfffffjLj8192ELj1ELj1ELj8ELj16ENS_18Kernel_traits_baseILj8192EfffffjLj256EEEEELb1ELb1ELb0ELb1EEEvNS_9BwdParamsE,"",@"SHT_CUDA_INFO"
	.sectionflags	@""
	.align	4


	//----- nvinfo : EIATTR_CUDA_API_VERSION
	.align		4
        /*0000*/ 	.byte	0x04, 0x37
        /*0002*/ 	.short	(.L_4797 - .L_4796)
.L_4796:
        /*0004*/ 	.word	0x00000082


	//----- nvinfo : EIATTR_KPARAM_INFO
	.align		4
.L_4797:
        /*0008*/ 	.byte	0x04, 0x17
        /*000a*/ 	.short	(.L_4799 - .L_4798)
.L_4798:
        /*000c*/ 	.word	0x00000000
        /*0010*/ 	.short	0x0000
        /*0012*/ 	.short	0x0000
        /*0014*/ 	.byte	0x00, 0xf0, 0xa1, 0x04


	//----- nvinfo : EIATTR_SPARSE_MMA_MASK
	.align		4
.L_4799:
        /*0018*/ 	.byte	0x03, 0x50
        /*001a*/ 	.short	0x0000


	//----- nvinfo : EIATTR_MAXREG_COUNT
	.align		4
        /*001c*/ 	.byte	0x03, 0x1b
        /*001e*/ 	.short	0x00ff


	//----- nvinfo : EIATTR_NUM_BARRIERS
	.align		4
        /*0020*/ 	.byte	0x02, 0x4c
        /*0022*/ 	.byte	0x01
	.zero		1


	//----- nvinfo : EIATTR_ANNOTATIONS
	.align		4
        /*0024*/ 	.byte	0x04, 0x55
        /*0026*/ 	.short	(.L_4801 - .L_4800)


	//   ....[0]....
.L_4800:
        /* <DEDUP_REMOVED lines=64> */


	//----- nvinfo : EIATTR_MERCURY_ISA_VERSION
	.align		4
.L_4801:
        /*0418*/ 	.byte	0x03, 0x5f
        /*041a*/ 	.short	0x0101


	//----- nvinfo : EIATTR_COOP_GROUP_MASK_REGIDS
	.align		4
        /*041c*/ 	.byte	0x04, 0x29
        /*041e*/ 	.short	(.L_4803 - .L_4802)


	//   ....[0]....
.L_4802:
        /*0420*/ 	.word	0xffffffff


	//   ....[1]....
        /*0424*/ 	.word	0xffffffff


	//   ....[2]....
        /*0428*/ 	.word	0xffffffff


	//   ....[3]....
        /*042c*/ 	.word	0xffffffff


	//   ....[4]....
        /*0430*/ 	.word	0xffffffff


	//   ....[5]....
        /*0434*/ 	.word	0xffffffff


	//   ....[6]....
        /*0438*/ 	.word	0xffffffff


	//   ....[7]....
        /*043c*/ 	.word	0xffffffff


	//   ....[8]....
        /*0440*/ 	.word	0xffffffff


	//   ....[9]....
        /*0444*/ 	.word	0xffffffff


	//----- nvinfo : EIATTR_COOP_GROUP_INSTR_OFFSETS
	.align		4
.L_4803:
        /*0448*/ 	.byte	0x04, 0x28
        /*044a*/ 	.short	(.L_4805 - .L_4804)


	//   ....[0]....
.L_4804:
        /*044c*/ 	.word	0x00001a80


	//   ....[1]....
        /*0450*/ 	.word	0x00001b30


	//   ....[2]....
        /*0454*/ 	.word	0x00001b50


	//   ....[3]....
        /*0458*/ 	.word	0x00001b70


	//   ....[4]....
        /*045c*/ 	.word	0x00001b90


	//   ....[5]....
        /*0460*/ 	.word	0x00001bb0


	//   ....[6]....
        /*0464*/ 	.word	0x00001bd0


	//   ....[7]....
        /*0468*/ 	.word	0x00001bf0


	//   ....[8]....
        /*046c*/ 	.word	0x00001c10


	//   ....[9]....
        /*0470*/ 	.word	0x00001c70


	//----- nvinfo : EIATTR_VRC_CTA_INIT_COUNT
	.align		4
.L_4805:
        /*0474*/ 	.byte	0x02, 0x4a
	.zero		1
	.zero		1


	//----- nvinfo : EIATTR_EXIT_INSTR_OFFSETS
	.align		4
        /*0478*/ 	.byte	0x04, 0x1c
        /*047a*/ 	.short	(.L_4807 - .L_4806)


	//   ....[0]....
.L_4806:
        /*047c*/ 	.word	0x00009180


	//----- nvinfo : EIATTR_MAX_THREADS
	.align		4
.L_4807:
        /*0480*/ 	.byte	0x04, 0x05
        /*0482*/ 	.short	(.L_4809 - .L_4808)
.L_4808:
        /*0484*/ 	.word	0x00000100
        /*0488*/ 	.word	0x00000001
        /*048c*/ 	.word	0x00000001


	//----- nvinfo : EIATTR_CBANK_PARAM_SIZE
	.align		4
.L_4809:
        /*0490*/ 	.byte	0x03, 0x19
        /*0492*/ 	.short	0x0128


	//----- nvinfo : EIATTR_PARAM_CBANK
	.align		4
        /*0494*/ 	.byte	0x04, 0x0a
        /*0496*/ 	.short	(.L_4811 - .L_4810)
	.align		4
.L_4810:
        /*0498*/ 	.word	index@(.nv.constant0._ZN10layer_norm13ln_bwd_kernelINS_13Kernel_traitsIfffffjLj8192ELj1ELj1ELj8ELj16ENS_18Kernel_traits_baseILj8192EfffffjLj256EEEEELb1ELb1ELb0ELb1EEEvNS_9BwdParamsE)
        /*049c*/ 	.short	0x0380
        /*049e*/ 	.short	0x0128


	//----- nvinfo : EIATTR_SW_WAR
	.align		4
.L_4811:
        /*04a0*/ 	.byte	0x04, 0x36
        /*04a2*/ 	.short	(.L_4813 - .L_4812)
.L_4812:
        /*04a4*/ 	.word	0x00000008
.L_4813:


//--------------------- .nv.info._ZN10layer_norm22ln_bwd_finalize_kernelINS_22Kernel_traits_finalizeILj8192EfffffjLb1ELj1024ELj4ENS_18Kernel_traits_baseILj8192EfffffjLj1024EEEEELb1ELb0EEEvNS_9BwdParamsE --------------------------
	.section	.nv.info._ZN10layer_norm22ln_bwd_finalize_kernelINS_22Kernel_traits_finalizeILj8192EfffffjLb1ELj1024ELj4ENS_18Kernel_traits_baseILj8192EfffffjLj1024EEEEELb1ELb0EEEvNS_9BwdParamsE,"",@"SHT_CUDA_INFO"
	.sectionflags	@""
	.align	4


	//----- nvinfo : EIATTR_CUDA_API_VERSION
	.align		4
        /*0000*/ 	.byte	0x04, 0x37
        /*0002*/ 	.short	(.L_4815 - .L_4814)
.L_4814:
        /*0004*/ 	.word	0x00000082


	//----- nvinfo : EIATTR_KPARAM_INFO
	.align		4
.L_4815:
        /*0008*/ 	.byte	0x04, 0x17
        /*000a*/ 	.short	(.L_4817 - .L_4816)
.L_4816:
        /*000c*/ 	.word	0x00000000
        /*0010*/ 	.short	0x0000
        /*0012*/ 	.short	0x0000
        /*0014*/ 	.byte	0x00, 0xf0, 0xa1, 0x04


	//----- nvinfo : EIATTR_SPARSE_MMA_MASK
	.align		4
.L_4817:
        /*0018*/ 	.byte	0x03, 0x50
        /*001a*/ 	.short	0x0000


	//----- nvinfo : EIATTR_MAXREG_COUNT
	.align		4
        /*001c*/ 	.byte	0x03, 0x1b
        /*001e*/ 	.short	0x0040


	//----- nvinfo : EIATTR_NUM_BARRIERS
	.align		4
        /*0020*/ 	.byte	0x02, 0x4c
        /*0022*/ 	.byte	0x01
	.zero		1


	//----- nvinfo : EIATTR_MERCURY_ISA_VERSION
	.align		4
        /*0024*/ 	.byte	0x03, 0x5f
        /*0026*/ 	.short	0x0101


	//----- nvinfo : EIATTR_COOP_GROUP_MASK_REGIDS
	.align		4
        /*0028*/ 	.byte	0x04, 0x29
        /*002a*/ 	.short	(.L_4819 - .L_4818)


	//   ....[0]....
.L_4818:
        /*002c*/ 	.word	0xffffffff


	//   ....[1]....
        /*0030*/ 	.word	0xffffffff


	//   ....[2]....
        /*0034*/ 	.word	0xffffffff


	//   ....[3]....
        /*0038*/ 	.word	0xffffffff


	//   ....[4]....
        /*003c*/ 	.word	0xffffffff


	//   ....[5]....
        /*0040*/ 	.word	0xffffffff


	//   ....[6]....
        /*0044*/ 	.word	0xffffffff


	//   ....[7]....
        /*0048*/ 	.word	0xffffffff


	//   ....[8]....
        /*004c*/ 	.word	0xffffffff


	//   ....[9]....
        /*0050*/ 	.word	0xffffffff


	//   ....[10]....
        /*0054*/ 	.word	0xffffffff


	//   ....[11]....
        /*0058*/ 	.word	0xffffffff


	//   ....[12]....
        /*005c*/ 	.word	0xffffffff


	//   ....[13]....
        /*0060*/ 	.word	0xffffffff


	//   ....[14]....
        /*0064*/ 	.word	0xffffffff


	//----- nvinfo : EIATTR_COOP_GROUP_INSTR_OFFSETS
	.align		4
.L_4819:
        /*0068*/ 	.byte	0x04, 0x28
        /*006a*/ 	.short	(.L_4821 - .L_4820)


	//   ....[0]....
.L_4820:
        /*006c*/ 	.word	0x00001030


	//   ....[1]....
        /*0070*/ 	.word	0x00001040


	//   ....[2]....
        /*0074*/ 	.word	0x00001050


	//   ....[3]....
        /*0078*/ 	.word	0x00001090


	//   ....[4]....
        /*007c*/ 	.word	0x000010a0


	//   ....[5]....
        /*0080*/ 	.word	0x000010b0


	//   ....[6]....
        /*0084*/ 	.word	0x000010e0


	//   ....[7]....
        /*0088*/ 	.word	0x00001100


	//   ....[8]....
        /*008c*/ 	.word	0x00001120


	//   ....[9]....
        /*0090*/ 	.word	0x00001160


	//   ....[10]....
        /*0094*/ 	.word	0x00001180


	//   ....[11]....
        /*0098*/ 	.word	0x00001190


	//   ....[12]....
        /*009c*/ 	.word	0x000011e0


	//   ....[13]....
        /*00a0*/ 	.word	0x00001210


	//   ....[14]....
        /*00a4*/ 	.word	0x00001220


	//----- nvinfo : EIATTR_VRC_CTA_INIT_COUNT
	.align		4
.L_4821:
        /*00a8*/ 	.byte	0x02, 0x4a
	.zero		1
	.zero		1


	//----- nvinfo : EIATTR_EXIT_INSTR_OFFSETS
	.align		4
        /*00ac*/ 	.byte	0x04, 0x1c
        /*00ae*/ 	.short	(.L_4823 - .L_4822)


	//   ....[0]....
.L_4822:
        /*00b0*/ 	.word	0x00000060


	//   ....[1]....
        /*00b4*/ 	.word	0x000012a0


	//   ....[2]....
        /*00b8*/ 	.word	0x000012d0


	//   ....[3]....
        /*00bc*/ 	.word	0x000013b0


	//----- nvinfo : EIATTR_MAX_THREADS
	.align		4
.L_4823:
        /*00c0*/ 	.byte	0x04, 0x05
        /*00c2*/ 	.short	(.L_4825 - .L_4824)
.L_4824:
        /*00c4*/ 	.word	0x00000400
        /*00c8*/ 	.word	0x00000001
        /*00cc*/ 	.word	0x00000001


	//----- nvinfo : EIATTR_CRS_STACK_SIZE
	.align		4
.L_4825:
        /*00d0*/ 	.byte	0x04, 0x1e
        /*00d2*/ 	.short	(.L_4827 - .L_4826)
.L_4826:
        /*00d4*/ 	.word	0x00000000


	//----- nvinfo : EIATTR_CBANK_PARAM_SIZE
	.align		4
.L_4827:
        /*00d8*/ 	.byte	0x03, 0x19
        /*00da*/ 	.short	0x0128


	//----- nvinfo : EIATTR_PARAM_CBANK
	.align		4
        /*00dc*/ 	.byte	0x04, 0x0a
        /*00de*/ 	.short	(.L_4829 - .L_4828)
	.align		4
.L_4828:
        /*00e0*/ 	.word	index@(.nv.constant0._ZN10layer_norm22ln_bwd_finalize_kernelINS_22Kernel_traits_finalizeILj8192EfffffjLb1ELj1024ELj4ENS_18Kernel_traits_baseILj8192EfffffjLj1024EEEEELb1ELb0EEEvNS_9BwdParamsE)
        /*00e4*/ 	.short	0x0380
        /*00e6*/ 	.short	0x0128


	//----- nvinfo : EIATTR_SW_WAR
	.align		4
.L_4829:
        /*00e8*/ 	.byte	0x04, 0x36
        /*00ea*/ 	.short	(.L_4831 - .L_4830)
.L_4830:
        /*00ec*/ 	.word	0x00000008
.L_4831:


//--------------------- .nv.info._ZN10layer_norm13ln_bwd_kernelINS_13Kernel_traitsIfffffjLj8192ELj1ELj1ELj8ELj16ENS_18Kernel_traits_baseILj8192EfffffjLj256EEEEELb1ELb1ELb1ELb0EEEvNS_9BwdParamsE --------------------------
	.section	.nv.info._ZN10layer_norm13ln_bwd_kernelINS_13Kernel_traitsIfffffjLj8192ELj1ELj1ELj8ELj16ENS_18Kernel_traits_baseILj8192EfffffjLj256EEEEELb1ELb1ELb1ELb0EEEvNS_9BwdParamsE,"",@"SHT_CUDA_INFO"
	.sectionflags	@""
	.align	4


	//----- nvinfo : EIATTR_CUDA_API_VERSION
	.align		4
        /*0000*/ 	.byte	0x04, 0x37
        /*0002*/ 	.short	(.L_4833 - .L_4832)
.L_4832:
        /*0004*/ 	.word	0x00000082


	//----- nvinfo : EIATTR_KPARAM_INFO
	.align		4
.L_4833:
        /*0008*/ 	.byte	0x04, 0x17
        /*000a*/ 	.short	(.L_4835 - .L_4834)
.L_4834:
        /*000c*/ 	.word	0x00000000
        /*0010*/ 	.short	0x0000
        /*0012*/ 	.short	0x0000
        /*0014*/ 	.byte	0x00, 0xf0, 0xa1, 0x04


	//----- nvinfo : EIATTR_SPARSE_MMA_MASK
	.align		4
.L_4835:
        /*0018*/ 	.byte	0x03, 0x50
        /*001a*/ 	.short	0x0000


	//----- nvinfo : EIATTR_MAXREG_COUNT
	.align		4
        /*001c*/ 	.byte	0x03, 0x1b
        /*001e*/ 	.short	0x00ff


	//----- nvinfo : EIATTR_NUM_BARRIERS
	.align		4
        /*0020*/ 	.byte	0x02, 0x4c
        /*0022*/ 	.byte	0x01
	.zero		1


	//----- nvinfo : EIATTR_ANNOTATIONS
	.align		4
        /*0024*/ 	.byte	0x04, 0x55
        /*0026*/ 	.short	(.L_4837 - .L_4836)


	//   ....[0]....
.L_4836:
        /* <DEDUP_REMOVED lines=65> */


	//----- nvinfo : EIATTR_MERCURY_ISA_VERSION
	.align		4
.L_4837:
        /*0420*/ 	.byte	0x03, 0x5f
        /*0422*/ 	.short	0x0101


	//----- nvinfo : EIATTR_COOP_GROUP_MASK_REGIDS
	.align		4
        /*0424*/ 	.byte	0x04, 0x29
        /*0426*/ 	.short	(.L_4839 - .L_4838)


	//   ....[0]....
.L_4838:
        /*0428*/ 	.word	0xffffffff


	//   ....[1]....
        /*042c*/ 	.word	0xffffffff


	//   ....[2]....
        /*0430*/ 	.word	0xffffffff


	//   ....[3]....
        /*0434*/ 	.word	0xffffffff


	//   ....[4]....
        /*0438*/ 	.word	0xffffffff


	//   ....[5]....
        /*043c*/ 	.word	0xffffffff


	//   ....[6]....
        /*0440*/ 	.word	0xffffffff


	//   ....[7]....
        /*0444*/ 	.word	0xffffffff


	//   ....[8]....
        /*0448*/ 	.word	0xffffffff


	//   ....[9]....
        /*044c*/ 	.word	0xffffffff


	//----- nvinfo : EIATTR_COOP_GROUP_INSTR_OFFSETS
	.align		4
.L_4839:
        /*0450*/ 	.byte	0x04, 0x28
        /*0452*/ 	.short	(.L_4841 - .L_4840)


	//   ....[0]....
.L_4840:
        /*0454*/ 	.word	0x00003630


	//   ....[1]....
        /*0458*/ 	.word	0x00003650


	//   ....[2]....
        /*045c*/ 	.word	0x00003690


	//   ....[3]....
        /*0460*/ 	.word	0x000036c0


	//   ....[4]....
        /*0464*/ 	.word	0x000036e0


	//   ....[5]....
        /*0468*/ 	.word	0x00003700


	//   ....[6]....
        /*046c*/ 	.word	0x00003720


	//   ....[7]....
        /*0470*/ 	.word	0x00003740


	//   ....[8]....
        /*0474*/ 	.word	0x00003760


	//   ....[9]....
        /*0478*/ 	.word	0x00003780


	//----- nvinfo : EIATTR_VRC_CTA_INIT_COUNT
	.align		4
.L_4841:
        /*047c*/ 	.byte	0x02, 0x4a
	.zero		1
	.zero		1


	//----- nvinfo : EIATTR_EXIT_INSTR_OFFSETS
	.align		4
        /*0480*/ 	.byte	0x04, 0x1c
        /*0482*/ 	.short	(.L_4843 - .L_4842)


	//   ....[0]....
.L_4842:
        /*0484*/ 	.word	0x0000db20


	//   ....[1]....
        /*0488*/ 	.word	0x0000dbc0


	//----- nvinfo : EIATTR_MAX_THREADS
	.align		4
.L_4843:
        /*048c*/ 	.byte	0x04, 0x05
        /*048e*/ 	.short	(.L_4845 - .L_4844)
.L_4844:
        /*0490*/ 	.word	0x00000100
        /*0494*/ 	.word	0x00000001
        /*0498*/ 	.word	0x00000001


	//----- nvinfo : EIATTR_CRS_STACK_SIZE
	.align		4
.L_4845:
        /*049c*/ 	.byte	0x04, 0x1e
        /*049e*/ 	.short	(.L_4847 - .L_4846)
.L_4846:
        /*04a0*/ 	.word	0x00000000


	//----- nvinfo : EIATTR_CBANK_PARAM_SIZE
	.align		4
.L_4847:
        /*04a4*/ 	.byte	0x03, 0x19
        /*04a6*/ 	.short	0x0128


	//----- nvinfo : EIATTR_PARAM_CBANK
	.align		4
        /*04a8*/ 	.byte	0x04, 0x0a
        /*04aa*/ 	.short	(.L_4849 - .L_4848)
	.align		4
.L_4848:
        /*04ac*/ 	.word	index@(.nv.constant0._ZN10layer_norm13ln_bwd_kernelINS_13Kernel_traitsIfffffjLj8192ELj1ELj1ELj8ELj16ENS_18Kernel_traits_baseILj8192EfffffjLj256EEEEELb1ELb1ELb1ELb0EEEvNS_9BwdParamsE)
        /*04b0*/ 	.short	0x0380
        /*04b2*/ 	.short	0x0128


	//----- nvinfo : EIATTR_SW_WAR
	.align		4
.L_4849:
        /*04b4*/ 	.byte	0x04, 0x36
        /*04b6*/ 	.short	(.L_4851 - .L_4850)
.L_4850:
        /*04b8*/ 	.word	0x00000008
.L_4851:


//--------------------- .nv.info._ZN10layer_norm22ln_bwd_finalize_kernelINS_22Kernel_traits_finalizeILj8192EfffffjLb1ELj1024ELj4ENS_18Kernel_traits_baseILj8192EfffffjLj1024EEEEELb1ELb1EEEvNS_9BwdParamsE --------------------------
	.section	.nv.info._ZN10layer_norm22ln_bwd_finalize_kernelINS_22Kernel_traits_finalizeILj8192EfffffjLb1ELj1024ELj4ENS_18Kernel_traits_baseILj8192EfffffjLj1024EEEEELb1ELb1EEEvNS_9BwdParamsE,"",@"SHT_CUDA_INFO"
	.sectionflags	@""
	.align	4


	//----- nvinfo : EIATTR_CUDA_API_VERSION
	.align		4
        /*0000*/ 	.byte	0x04, 0x37
        /*0002*/ 	.short	(.L_4853 - .L_4852)
.L_4852:
        /*0004*/ 	.word	0x00000082


	//----- nvinfo : EIATTR_KPARAM_INFO
	.align		4
.L_4853:
        /*0008*/ 	.byte	0x04, 0x17
        /*000a*/ 	.short	(.L_4855 - .L_4854)
.L_4854:
        /*000c*/ 	.word	0x00000000
        /*0010*/ 	.short	0x0000
        /*0012*/ 	.short	0x0000
        /*0014*/ 	.byte	0x00, 0xf0, 0xa1, 0x04


	//----- nvinfo : EIATTR_SPARSE_MMA_MASK
	.align		4
.L_4855:
        /*0018*/ 	.byte	0x03, 0x50
        /*001a*/ 	.short	0x0000


	//----- nvinfo : EIATTR_MAXREG_COUNT
	.align		4
        /*001c*/ 	.byte	0x03, 0x1b
        /*001e*/ 	.short	0x0040


	//----- nvinfo : EIATTR_NUM_BARRIERS
	.align		4
        /*0020*/ 	.byte	0x02, 0x4c
        /*0022*/ 	.byte	0x01
	.zero		1


	//----- nvinfo : EIATTR_MERCURY_ISA_VERSION
	.align		4
        /*0024*/ 	.byte	0x03, 0x5f
        /*0026*/ 	.short	0x0101


	//----- nvinfo : EIATTR_COOP_GROUP_MASK_REGIDS
	.align		4
        /*0028*/ 	.byte	0x04, 0x29
        /*002a*/ 	.short	(.L_4857 - .L_4856)


	//   ....[0]....
.L_4856:
        /*002c*/ 	.word	0xffffffff


	//   ....[1]....
        /*0030*/ 	.word	0xffffffff


	//   ....[2]....
        /*0034*/ 	.word	0xffffffff


	//   ....[3]....
        /*0038*/ 	.word	0xffffffff


	//   ....[4]....
        /*003c*/ 	.word	0xffffffff


	//   ....[5]....
        /*0040*/ 	.word	0xffffffff


	//   ....[6]....
        /*0044*/ 	.word	0xffffffff


	//   ....[7]....
        /*0048*/ 	.word	0xffffffff


	//   ....[8]....
        /*004c*/ 	.word	0xffffffff


	//   ....[9]....
        /*0050*/ 	.word	0xffffffff


	//   ....[10]....
        /*0054*/ 	.word	0xffffffff


	//   ....[11]....
        /*0058*/ 	.word	0xffffffff


	//   ....[12]....
        /*005c*/ 	.word	0xffffffff


	//   ....[13]....
        /*0060*/ 	.word	0xffffffff


	//   ....[14]....
        /*0064*/ 	.word	0xffffffff


	//----- nvinfo : EIATTR_COOP_GROUP_INSTR_OFFSETS
	.align		4
.L_4857:
        /*0068*/ 	.byte	0x04, 0x28
        /*006a*/ 	.short	(.L_4859 - .L_4858)


	//   ....[0]....
.L_4858:
        /*006c*/ 	.word	0x00001070


	//   ....[1]....
        /*0070*/ 	.word	0x00001080


	//   ....[2]....
        /*0074*/ 	.word	0x00001090


	//   ....[3]....
        /*0078*/ 	.word	0x000010c0


	//   ....[4]....
        /*007c*/ 	.word	0x000010e0


	//   ....[5]....
        /*0080*/ 	.word	0x000010f0


	//   ....[6]....
        /*0084*/ 	.word	0x00001120


	//   ....[7]....
        /*0088*/ 	.word	0x00001140


	//   ....[8]....
        /*008c*/ 	.word	0x00001150


	//   ....[9]....
        /*0090*/ 	.word	0x00001180


	//   ....[10]....
        /*0094*/ 	.word	0x000011a0


	//   ....[11]....
        /*0098*/ 	.word	0x000011b0


	//   ....[12]....
        /*009c*/ 	.word	0x000011e0


	//   ....[13]....
        /*00a0*/ 	.word	0x00001200


	//   ....[14]....
        /*00a4*/ 	.word	0x00001210


	//----- nvinfo : EIATTR_VRC_CTA_INIT_COUNT
	.align		4
.L_4859:
        /*00a8*/ 	.byte	0x02, 0x4a
	.zero		1
	.zero		1


	//----- nvinfo : EIATTR_EXIT_INSTR_OFFSETS
	.align		4
        /*00ac*/ 	.byte	0x04, 0x1c
        /*00ae*/ 	.short	(.L_4861 - .L_4860)


	//   ....[0]....
.L_4860:
        /*00b0*/ 	.word	0x00000060


	//   ....[1]....
        /*00b4*/ 	.word	0x00001290


	//   ....[2]....
        /*00b8*/ 	.word	0x000013a0


	//----- nvinfo : EIATTR_MAX_THREADS
	.align		4
.L_4861:
        /*00bc*/ 	.byte	0x04, 0x05
        /*00be*/ 	.short	(.L_4863 - .L_4862)
.L_4862:
        /*00c0*/ 	.word	0x00000400
        /*00c4*/ 	.word	0x00000001
        /*00c8*/ 	.word	0x00000001


	//----- nvinfo : EIATTR_CRS_STACK_SIZE
	.align		4
.L_4863:
        /*00cc*/ 	.byte	0x04, 0x1e
        /*00ce*/ 	.short	(.L_4865 - .L_4864)
.L_4864:
        /*00d0*/ 	.word	0x00000000


	//----- nvinfo : EIATTR_CBANK_PARAM_SIZE
	.align		4
.L_4865:
        /*00d4*/ 	.byte	0x03, 0x19
        /*00d6*/ 	.short	0x0128


	//----- nvinfo : EIATTR_PARAM_CBANK
	.align		4
        /*00d8*/ 	.byte	0x04, 0x0a
        /*00da*/ 	.short	(.L_4867 - .L_4866)
	.align		4
.L_4866:
        /*00dc*/ 	.word	index@(.nv.constant0._ZN10layer_norm22ln_bwd_finalize_kernelINS_22Kernel_traits_finalizeILj8192EfffffjLb1ELj1024ELj4ENS_18Kernel_traits_baseILj8192EfffffjLj1024EEEEELb1ELb1EEEvNS_9BwdParamsE)
        /*00e0*/ 	.short	0x0380
        /*00e2*/ 	.short	0x0128


	//----- nvinfo : EIATTR_SW_WAR
	.align		4
.L_4867:
        /*00e4*/ 	.byte	0x04, 0x36
        /*00e6*/ 	.short	(.L_4869 - .L_4868)
.L_4868:
        /*00e8*/ 	.word	0x00000008
.L_4869:


//--------------------- .nv.info._ZN10layer_norm13ln_bwd_kernelINS_13Kernel_traitsIfffffjLj8192ELj1ELj1ELj8ELj16ENS_18Kernel_traits_baseILj8192EfffffjLj256EEEEELb1ELb1ELb1ELb1EEEvNS_9BwdParamsE --------------------------
	.section	.nv.info._ZN10layer_norm13ln_bwd_kernelINS_13Kernel_traitsIfffffjLj8192ELj1ELj1ELj8ELj16ENS_18Kernel_traits_baseILj8192EfffffjLj256EEEEELb1ELb1ELb1ELb1EEEvNS_9BwdParamsE,"",@"SHT_CUDA_INFO"
	.sectionflags	@""
	.align	4


	//----- nvinfo : EIATTR_CUDA_API_VERSION
	.align		4
        /*0000*/ 	.byte	0x04, 0x37
        /*0002*/ 	.short	(.L_4871 - .L_4870)
.L_4870:
        /*0004*/ 	.word	0x00000082


	//----- nvinfo : EIATTR_KPARAM_INFO
	.align		4
.L_4871:
        /*0008*/ 	.byte	0x04, 0x17
        /*000a*/ 	.short	(.L_4873 - .L_4872)
.L_4872:
        /*000c*/ 	.word	0x00000000
        /*0010*/ 	.short	0x0000
        /*0012*/ 	.short	0x0000
        /*0014*/ 	.byte	0x00, 0xf0, 0xa1, 0x04


	//----- nvinfo : EIATTR_SPARSE_MMA_MASK
	.align		4
.L_4873:
        /*0018*/ 	.byte	0x03, 0x50
        /*001a*/ 	.short	0x0000


	//----- nvinfo : EIATTR_MAXREG_COUNT
	.align		4
        /*001c*/ 	.byte	0x03, 0x1b
        /*001e*/ 	.short	0x00ff


	//----- nvinfo : EIATTR_NUM_BARRIERS
	.align		4
        /*0020*/ 	.byte	0x02, 0x4c
        /*0022*/ 	.byte	0x01
	.zero		1


	//----- nvinfo : EIATTR_ANNOTATIONS
	.align		4
        /*0024*/ 	.byte	0x04, 0x55
        /*0026*/ 	.short	(.L_4875 - .L_4874)


	//   ....[0]....
.L_4874:
        /* <DEDUP_REMOVED lines=30> */


	//----- nvinfo : EIATTR_MERCURY_ISA_VERSION
	.align		4
.L_4875:
        /*01f8*/ 	.byte	0x03, 0x5f
        /*01fa*/ 	.short	0x0101


	//----- nvinfo : EIATTR_COOP_GROUP_MASK_REGIDS
	.align		4
        /*01fc*/ 	.byte	0x04, 0x29
        /*01fe*/ 	.short	(.L_4877 - .L_4876)


	//   ....[0]....
.L_4876:
        /*0200*/ 	.word	0xffffffff


	//   ....[1]....
        /*0204*/ 	.word	0xffffffff


	//   ....[2]....
        /*0208*/ 	.word	0xffffffff


	//   ....[3]....
        /*020c*/ 	.word	0xffffffff


	//   ....[4]....
        /*0210*/ 	.word	0xffffffff


	//   ....[5]....
        /*0214*/ 	.word	0xffffffff


	//   ....[6]....
        /*0218*/ 	.word	0xffffffff


	//   ....[7]....
        /*021c*/ 	.word	0xffffffff


	//   ....[8]....
        /*0220*/ 	.word	0xffffffff


	//   ....[9]....
        /*0224*/ 	.word	0xffffffff


	//----- nvinfo : EIATTR_COOP_GROUP_INSTR_OFFSETS
	.align		4
.L_4877:
        /*0228*/ 	.byte	0x04, 0x28
        /*022a*/ 	.short	(.L_4879 - .L_4878)


	//   ....[0]....
.L_4878:
        /*022c*/ 	.word	0x00002630


	//   ....[1]....
        /*0230*/ 	.word	0x00002650


	//   ....[2]....
        /*0234*/ 	.word	0x00002690


	//   ....[3]....
        /*0238*/ 	.word	0x000026a0


	//   ....[4]....
        /*023c*/ 	.word	0x000026e0


	//   ....[5]....
        /*0240*/ 	.word	0x000026f0


	//   ....[6]....
        /*0244*/ 	.word	0x00002720


	//   ....[7]....
        /*0248*/ 	.word	0x00002730


	//   ....[8]....
        /*024c*/ 	.word	0x00002760


	//   ....[9]....
        /*0250*/ 	.word	0x00002770


	//----- nvinfo : EIATTR_VRC_CTA_INIT_COUNT
	.align		4
.L_4879:
        /*0254*/ 	.byte	0x02, 0x4a
	.zero		1
	.zero		1


	//----- nvinfo : EIATTR_EXIT_INSTR_OFFSETS
	.align		4
        /*0258*/ 	.byte	0x04, 0x1c
        /*025a*/ 	.short	(.L_4881 - .L_4880)


	//   ....[0]....
.L_4880:
        /*025c*/ 	.word	0x0000b910


	//----- nvinfo : EIATTR_MAX_THREADS
	.align		4
.L_4881:
        /*0260*/ 	.byte	0x04, 0x05
        /*0262*/ 	.short	(.L_4883 - .L_4882)
.L_4882:
        /*0264*/ 	.word	0x00000100
        /*0268*/ 	.word	0x00000001
        /*026c*/ 	.word	0x00000001


	//----- nvinfo : EIATTR_CRS_STACK_SIZE
	.align		4
.L_4883:
        /*0270*/ 	.byte	0x04, 0x1e
        /*0272*/ 	.short	(.L_4885 - .L_4884)
.L_4884:
        /*0274*/ 	.word	0x00000000


	//----- nvinfo : EIATTR_CBANK_PARAM_SIZE
	.align		4
.L_4885:
        /*0278*/ 	.byte	0x03, 0x19
        /*027a*/ 	.short	0x0128


	//----- nvinfo : EIATTR_PARAM_CBANK
	.align		4
        /*027c*/ 	.byte	0x04, 0x0a
        /*027e*/ 	.short	(.L_4887 - .L_4886)
	.align		4
.L_4886:
        /*0280*/ 	.word	index@(.nv.constant0._ZN10layer_norm13ln_bwd_kernelINS_13Kernel_traitsIfffffjLj8192ELj1ELj1ELj8ELj16ENS_18Kernel_traits_baseILj8192EfffffjLj256EEEEELb1ELb1ELb1ELb1EEEvNS_9BwdParamsE)
        /*0284*/ 	.short	0x0380
        /*0286*/ 	.short	0x0128


	//----- nvinfo : EIATTR_SW_WAR
	.align		4
.L_4887:
        /*0288*/ 	.byte	0x04, 0x36
        /*028a*/ 	.short	(.L_4889 - .L_4888)
.L_4888:
        /*028c*/ 	.word	0x00000008
.L_4889:


//--------------------- .nv.callgraph             --------------------------
	.section	.nv.callgraph,"",@"SHT_CUDA_CALLGRAPH"
	.align	4
	.sectionentsize	8
	.align		4
        /*0000*/ 	.word	0x00000000
	.align		4
        /*0004*/ 	.word	0xffffffff
	.align		4
        /*0008*/ 	.word	0x00000000
	.align		4
        /*000c*/ 	.word	0xfffffffe
	.align		4
        /*0010*/ 	.word	0x00000000
	.align		4
        /*0014*/ 	.word	0xfffffffd
	.align		4
        /*0018*/ 	.word	0x00000000
	.align		4
        /*001c*/ 	.word	0xfffffffc


//--------------------- .text._ZN10layer_norm13ln_bwd_kernelINS_13Kernel_traitsI13__nv_bfloat16S2_S2_S2_fjLj8192ELj1ELj1ELj8ELj16ENS_18Kernel_traits_baseILj8192ES2_S2_S2_S2_fjLj256EEEEELb0ELb0ELb0ELb0EEEvNS_9BwdParamsE --------------------------
	.section	.text._ZN10layer_norm13ln_bwd_kernelINS_13Kernel_traitsI13__nv_bfloat16S2_S2_S2_fjLj8192ELj1ELj1ELj8ELj16ENS_18Kernel_traits_baseILj8192ES2_S2_S2_S2_fjLj256EEEEELb0ELb0ELb0ELb0EEEvNS_9BwdParamsE,"ax",@progbits
	.align	128
        .global         _ZN10layer_norm13ln_bwd_kernelINS_13Kernel_traitsI13__nv_bfloat16S2_S2_S2_fjLj8192ELj1ELj1ELj8ELj16ENS_18Kernel_traits_baseILj8192ES2_S2_S2_S2_fjLj256EEEEELb0ELb0ELb0ELb0EEEvNS_9BwdParamsE
        .type           _ZN10layer_norm13ln_bwd_kernelINS_13Kernel_traitsI13__nv_bfloat16S2_S2_S2_fjLj8192ELj1ELj1ELj8ELj16ENS_18Kernel_traits_baseILj8192ES2_S2_S2_S2_fjLj256EEEEELb0ELb0ELb0ELb0EEEvNS_9BwdParamsE,@function
        .size           _ZN10layer_norm13ln_bwd_kernelINS_13Kernel_traitsI13__nv_bfloat16S2_S2_S2_fjLj8192ELj1ELj1ELj8ELj16ENS_18Kernel_traits_baseILj8192ES2_S2_S2_S2_fjLj256EEEEELb0ELb0ELb0ELb0EEEvNS_9BwdParamsE,(.L_x_15578 - _ZN10layer_norm13ln_bwd_kernelINS_13Kernel_traitsI13__nv_bfloat16S2_S2_S2_fjLj8192ELj1ELj1ELj8ELj16ENS_18Kernel_traits_baseILj8192ES2_S2_S2_S2_fjLj256EEEEELb0ELb0ELb0ELb0EEEvNS_9BwdParamsE)
        .other          _ZN10layer_norm13ln_bwd_kernelINS_13Kernel_traitsI13__nv_bfloat16S2_S2_S2_fjLj8192ELj1ELj1ELj8ELj16ENS_18Kernel_traits_baseILj8192ES2_S2_S2_S2_fjLj256EEEEELb0ELb0ELb0ELb0EEEvNS_9BwdParamsE,@"STO_CUDA_ENTRY STV_DEFAULT"
_ZN10layer_norm13ln_bwd_kernelINS_13Kernel_traitsI13__nv_bfloat16S2_S2_S2_fjLj8192ELj1ELj1ELj8ELj16ENS_18Kernel_traits_baseILj8192ES2_S2_S2_S2_fjLj256EEEEELb0ELb0ELb0ELb0EEEvNS_9BwdParamsE:
.text._ZN10layer_norm13ln_bwd_kernelINS_13Kernel_traitsI13__nv_bfloat16S2_S2_S2_fjLj8192ELj1ELj1ELj8ELj16ENS_18Kernel_traits_baseILj8192ES2_S2_S2_S2_fjLj256EEEEELb0ELb0ELb0ELb0EEEvNS_9BwdParamsE:
[----:B------:R-:W-:Y:S01]  /*0000*/  LDC R1, c[0x0][0x37c] ;  /* 0x0000df00ff017b82 */ /* 0x000fe20000000800 */
[----:B------:R-:W0:Y:S01]  /*0010*/  S2R R21, SR_TID.X ;  /* 0x0000000000157919 */ /* 0x000e220000002100 */
[----:B------:R-:W1:Y:S06]  /*0020*/  LDCU UR4, c[0x0][0x388] ;  /* 0x00007100ff0477ac */ /* 0x000e6c0008000800 */
[----:B------:R-:W2:Y:S01]  /*0030*/  S2UR UR6, SR_CTAID.X ;  /* 0x00000000000679c3 */ /* 0x000ea20000002500 */
[----:B------:R-:W2:Y:S01]  /*0040*/  LDCU UR7, c[0x0][0x384] ;  /* 0x00007080ff0777ac */ /* 0x000ea20008000800 */
[----:B-1----:R-:W-:Y:S01]  /*0050*/  MOV R20, UR4 ;  /* 0x0000000400147c02 */ /* 0x002fe20008000f00 */
[----:B------:R-:W1:Y:S03]  /*0060*/  LDCU.64 UR4, c[0x0][0x358] ;  /* 0x00006b00ff0477ac */ /* 0x000e660008000a00 */
[----:B------:R-:W-:-:S04]  /*0070*/  SHF.R.S32.HI R3, RZ, 0x1f, R20 ;  /* 0x0000001fff037819 */ /* 0x000fc80000011414 */
[----:B------:R-:W-:Y:S02]  /*0080*/  LEA.HI R3, R3, R20, RZ, 0x3 ;  /* 0x0000001403037211 */ /* 0x000fe400078f18ff */
[----:B0-----:R-:W-:Y:S02]  /*0090*/  LOP3.LUT R0, R21, 0xff, RZ, 0x3c, !PT ;  /* 0x000000ff15007812 */ /* 0x001fe400078e3cff */
[----:B------:R-:W-:Y:S02]  /*00a0*/  MOV R13, R21 ;  /* 0x00000015000d7202 */ /* 0x000fe40000000f00 */
[----:B------:R-:W-:-:S04]  /*00b0*/  LEA.HI.SX32 R19, R3, R0, 0x1d ;  /* 0x0000000003137211 */ /* 0x000fc800078feaff */
[C---:B------:R-:W-:Y:S02]  /*00c0*/  ISETP.GE.U32.AND P1, PT, R19.reuse, 0x200, PT ;  /* 0x000002001300780c */ /* 0x040fe40003f26070 */
[C---:B------:R-:W-:Y:S02]  /*00d0*/  ISETP.GE.U32.AND P2, PT, R19.reuse, 0x300, PT ;  /* 0x000003001300780c */ /* 0x040fe40003f46070 */
[C---:B------:R-:W-:Y:S02]  /*00e0*/  ISETP.GE.U32.AND P3, PT, R19.reuse, 0x100, PT ;  /* 0x000001001300780c */ /* 0x040fe40003f66070 */
[----:B------:R-:W-:-:S07]  /*00f0*/  ISETP.GE.U32.AND P4, PT, R19, 0x400, PT ;  /* 0x000004001300780c */ /* 0x000fce0003f86070 */
[----:B------:R-:W0:Y:S04]  /*0100*/  @P1 LDC.64 R4, c[0x0][0x3d0] ;  /* 0x0000f400ff041b82 */ /* 0x000e280000000a00 */
[----:B------:R-:W-:-:S04]  /*0110*/  @P3 LOP3.LUT R13, R21, 0x100, RZ, 0xfc, !PT ;  /* 0x00000100150d3812 */ /* 0x000fc800078efcff */
[----:B------:R-:W3:Y:S08]  /*0120*/  @P2 LDC.64 R6, c[0x0][0x3d0] ;  /* 0x0000f400ff062b82 */ /* 0x000ef00000000a00 */
[----:B------:R-:W4:Y:S08]  /*0130*/  @P4 LDC.64 R10, c[0x0][0x3d0] ;  /* 0x0000f400ff0a4b82 */ /* 0x000f300000000a00 */
[----:B------:R-:W2:Y:S01]  /*0140*/  @P3 LDC.64 R2, c[0x0][0x3d0] ;  /* 0x0000f400ff023b82 */ /* 0x000ea20000000a00 */
[C---:B0-----:R-:W-:Y:S01]  /*0150*/  @P1 IMAD.WIDE.U32 R4, R13.reuse, 0x10, R4 ;  /* 0x000000100d041825 */ /* 0x041fe200078e0004 */
[----:B------:R-:W-:-:S04]  /*0160*/  @P1 IADD3 R13, PT, PT, R13, 0x100, RZ ;  /* 0x000001000d0d1810 */ /* 0x000fc80007ffe0ff */
[----:B-1----:R0:W5:Y:S01]  /*0170*/  @P1 LDG.E.128 R124, desc[UR4][R4.64] ;  /* 0x00000004047c1981 */ /* 0x002162000c1e1d00 */
[C---:B---3--:R-:W-:Y:S01]  /*0180*/  @P2 IMAD.WIDE.U32 R8, R13.reuse, 0x10, R6 ;  /* 0x000000100d082825 */ /* 0x048fe200078e0006 */
[----:B------:R-:W-:-:S04]  /*0190*/  @P2 IADD3 R13, PT, PT, R13, 0x100, RZ ;  /* 0x000001000d0d2810 */ /* 0x000fc80007ffe0ff */
[----:B------:R0:W5:Y:S01]  /*01a0*/  @P2 LDG.E.128 R120, desc[UR4][R8.64] ;  /* 0x0000000408782981 */ /* 0x000162000c1e1d00 */
[----:B----4-:R-:W-:-:S05]  /*01b0*/  @P4 IMAD.WIDE.U32 R6, R13, 0x10, R10 ;  /* 0x000000100d064825 */ /* 0x010fca00078e000a */
[----:B------:R0:W5:Y:S01]  /*01c0*/  @P4 LDG.E.128 R116, desc[UR4][R6.64] ;  /* 0x0000000406744981 */ /* 0x000162000c1e1d00 */
[----:B--2---:R-:W-:-:S05]  /*01d0*/  @P3 IMAD.WIDE.U32 R2, R21, 0x10, R2 ;  /* 0x0000001015023825 */ /* 0x004fca00078e0002 */
[----:B------:R0:W5:Y:S01]  /*01e0*/  @P3 LDG.E.128 R112, desc[UR4][R2.64] ;  /* 0x0000000402703981 */ /* 0x000162000c1e1d00 */
[----:B------:R-:W-:Y:S01]  /*01f0*/  UISETP.GE.AND UP0, UPT, UR6, UR7, UPT ;  /* 0x000000070600728c */ /* 0x000fe2000bf06270 */
[----:B------:R-:W-:Y:S02]  /*0200*/  CS2R R108, SRZ ;  /* 0x00000000006c7805 */ /* 0x000fe4000001ff00 */
[----:B------:R-:W-:Y:S02]  /*0210*/  CS2R R110, SRZ ;  /* 0x00000000006e7805 */ /* 0x000fe4000001ff00 */
[----:B------:R-:W-:Y:S02]  /*0220*/  CS2R R104, SRZ ;  /* 0x0000000000687805 */ /* 0x000fe4000001ff00 */
[----:B------:R-:W-:Y:S02]  /*0230*/  CS2R R106, SRZ ;  /* 0x00000000006a7805 */ /* 0x000fe4000001ff00 */
[----:B------:R-:W-:-:S02]  /*0240*/  CS2R R100, SRZ ;  /* 0x0000000000647805 */ /* 0x000fc4000001ff00 */
[----:B------:R-:W-:Y:S02]  /*0250*/  CS2R R102, SRZ ;  /* 0x0000000000667805 */ /* 0x000fe4000001ff00 */
        /* <DEDUP_REMOVED lines=25> */
[----:B------:R-:W-:Y:S01]  /*03f0*/  CS2R R50, SRZ ;  /* 0x0000000000327805 */ /* 0x000fe2000001ff00 */
[----:B0-----:R-:W-:Y:S06]  /*0400*/  BRA.U UP0, `(.L_x_0) ;  /* 0x0000005500ac7547 */ /* 0x001fec000b800000 */
[----:B------:R-:W0:Y:S01]  /*0410*/  LDC.64 R2, c[0x0][0x3e0] ;  /* 0x0000f800ff027b82 */ /* 0x000e220000000a00 */
[----:B------:R-:W-:Y:S02]  /*0420*/  PLOP3.LUT P5, PT, PT, PT, PT, 0x8, 0x80 ;  /* 0x000000000080781c */ /* 0x000fe40003fae170 */
[----:B------:R-:W-:Y:S02]  /*0430*/  CS2R R108, SRZ ;  /* 0x00000000006c7805 */ /* 0x000fe4000001ff00 */
[----:B------:R-:W-:Y:S02]  /*0440*/  SHF.R.U32.HI R18, RZ, 0x5, R21 ;  /* 0x00000005ff127819 */ /* 0x000fe40000011615 */
[----:B------:R-:W-:Y:S02]  /*0450*/  CS2R R110, SRZ ;  /* 0x00000000006e7805 */ /* 0x000fe4000001ff00 */
[----:B------:R-:W-:Y:S02]  /*0460*/  MOV R17, UR6 ;  /* 0x0000000600117c02 */ /* 0x000fe40008000f00 */
[----:B------:R-:W-:-:S02]  /*0470*/  CS2R R104, SRZ ;  /* 0x0000000000687805 */ /* 0x000fc4000001ff00 */
[----:B-----5:R-:W-:Y:S02]  /*0480*/  PRMT R16, R115, 0x7632, R16 ;  /* 0x0000763273107816 */ /* 0x020fe40000000010 */
[----:B------:R-:W-:Y:S02]  /*0490*/  CS2R R106, SRZ ;  /* 0x00000000006a7805 */ /* 0x000fe4000001ff00 */
[----:B------:R-:W-:Y:S02]  /*04a0*/  PRMT R15, R114, 0x7632, R15 ;  /* 0x00007632720f7816 */ /* 0x000fe4000000000f */
[----:B------:R-:W-:Y:S02]  /*04b0*/  CS2R R100, SRZ ;  /* 0x0000000000647805 */ /* 0x000fe4000001ff00 */
[----:B------:R-:W-:Y:S02]  /*04c0*/  PRMT R14, R113, 0x7632, R14 ;  /* 0x00007632710e7816 */ /* 0x000fe4000000000e */
[----:B------:R-:W-:-:S02]  /*04d0*/  CS2R R102, SRZ ;  /* 0x0000000000667805 */ /* 0x000fc4000001ff00 */
[----:B------:R-:W-:Y:S02]  /*04e0*/  PRMT R13, R112, 0x7632, R13 ;  /* 0x00007632700d7816 */ /* 0x000fe4000000000d */
        /* <DEDUP_REMOVED lines=11> */
[----:B0-----:R-:W-:Y:S02]  /*05a0*/  ISETP.NE.U32.AND P6, PT, R2, RZ, PT ;  /* 0x000000ff0200720c */ /* 0x001fe40003fc5070 */
[----:B------:R-:W-:Y:S02]  /*05b0*/  CS2R R84, SRZ ;  /* 0x0000000000547805 */ /* 0x000fe4000001ff00 */
[----:B------:R-:W-:Y:S02]  /*05c0*/  PRMT R7, R122, 0x7632, R7 ;  /* 0x000076327a077816 */ /* 0x000fe40000000007 */
[----:B------:R-:W-:Y:S02]  /*05d0*/  CS2R R86, SRZ ;  /* 0x0000000000567805 */ /* 0x000fe4000001ff00 */
[----:B------:R-:W-:Y:S02]  /*05e0*/  ISETP.NE.AND.EX P6, PT, R3, RZ, PT, P6 ;  /* 0x000000ff0300720c */ /* 0x000fe40003fc5360 */
        /* <DEDUP_REMOVED lines=23> */
[----:B------:R-:W-:Y:S01]  /*0760*/  CS2R R50, SRZ ;  /* 0x0000000000327805 */ /* 0x000fe2000001ff00 */
[----:B------:R-:W0:Y:S01]  /*0770*/  LDCU.U8 UR7, c[0x0][0x410] ;  /* 0x00008200ff0777ac */ /* 0x000e220008000000 */
[----:B------:R-:W1:Y:S01]  /*0780*/  LDCU UR10, c[0x0][0x400] ;  /* 0x00008000ff0a77ac */ /* 0x000e620008000800 */
[----:B------:R-:W2:Y:S01]  /*0790*/  LDCU.64 UR8, c[0x0][0x438] ;  /* 0x00008700ff0877ac */ /* 0x000ea20008000a00 */
[----:B------:R-:W3:Y:S03]  /*07a0*/  LDCU.64 UR12, c[0x0][0x478] ;  /* 0x00008f00ff0c77ac */ /* 0x000ee60008000a00 */
.L_x_39:
[----:B------:R-:W4:Y:S08]  /*07b0*/  LDC.64 R136, c[0x0][0x3c0] ;  /* 0x0000f000ff887b82 */ /* 0x000f300000000a00 */
[----:B------:R-:W0:Y:S01]  /*07c0*/  LDC R20, c[0x0][0x388] ;  /* 0x0000e200ff147b82 */ /* 0x000e220000000800 */
[----:B----4-:R-:W-:-:S07]  /*07d0*/  IMAD.WIDE R138, R17, 0x4, R136 ;  /* 0x00000004118a7825 */ /* 0x010fce00078e0288 */
[----:B------:R-:W4:Y:S01]  /*07e0*/  LDC.64 R136, c[0x0][0x3c8] ;  /* 0x0000f200ff887b82 */ /* 0x000f220000000a00 */
[----:B------:R-:W2:Y:S01]  /*07f0*/  LDG.E R138, desc[UR4][R138.64] ;  /* 0x000000048a8a7981 */ /* 0x000ea2000c1e1900 */
[----:B------:R-:W-:Y:S01]  /*0800*/  ISETP.GE.U32.AND P3, PT, R19, 0x100, PT ;  /* 0x000001001300780c */ /* 0x000fe20003f66070 */
[----:B0-----:R-:W-:Y:S01]  /*0810*/  IMAD R140, R17, R20, RZ ;  /* 0x00000014118c7224 */ /* 0x001fe200078e02ff */
[C---:B------:R-:W-:Y:S01]  /*0820*/  ISETP.GE.U32.AND P1, PT, R19.reuse, 0x200, PT ;  /* 0x000002001300780c */ /* 0x040fe20003f26070 */
[----:B------:R-:W0:Y:S01]  /*0830*/  S2R R146, SR_CgaCtaId ;  /* 0x0000000000927919 */ /* 0x000e220000008800 */
[----:B------:R-:W-:Y:S02]  /*0840*/  ISETP.GE.U32.AND P2, PT, R19, 0x300, PT ;  /* 0x000003001300780c */ /* 0x000fe40003f46070 */
[----:B------:R-:W-:-:S04]  /*0850*/  SHF.R.S32.HI R141, RZ, 0x1f, R140 ;  /* 0x0000001fff8d7819 */ /* 0x000fc8000001148c */
[----:B------:R-:W-:Y:S01]  /*0860*/  LEA.HI R140, R141, R140, RZ, 0x3 ;  /* 0x0000008c8d8c7211 */ /* 0x000fe200078f18ff */
[----:B------:R-:W-:Y:S01]  /*0870*/  BSSY.RECONVERGENT B0, `(.L_x_1) ;  /* 0x000006e000007945 */ /* 0x000fe20003800200 */
[----:B------:R-:W-:Y:S02]  /*0880*/  ISETP.NE.AND P0, PT, RZ, UR7, PT ;  /* 0x00000007ff007c0c */ /* 0x000fe4000bf05270 */
[----:B------:R-:W-:Y:S01]  /*0890*/  LEA.HI.SX32 R202, R140, R21, 0x1d ;  /* 0x000000158cca7211 */ /* 0x000fe200078feaff */
[----:B----4-:R-:W-:Y:S01]  /*08a0*/  IMAD.WIDE R136, R17, 0x4, R136 ;  /* 0x0000000411887825 */ /* 0x010fe200078e0288 */
[----:B------:R-:W-:Y:S02]  /*08b0*/  CS2R R148, SRZ ;  /* 0x0000000000947805 */ /* 0x000fe4000001ff00 */
[----:B------:R-:W-:Y:S02]  /*08c0*/  MOV R151, R202 ;  /* 0x000000ca00977202 */ /* 0x000fe40000000f00 */
[----:B-----5:R4:W5:Y:S02]  /*08d0*/  LDG.E R203, desc[UR4][R136.64] ;  /* 0x0000000488cb7981 */ /* 0x020964000c1e1900 */
[----:B----4-:R-:W-:-:S02]  /*08e0*/  P2R R136, PR, RZ, 0x1 ;  /* 0x00000001ff887803 */ /* 0x010fc40000000000 */
[----:B--2---:R-:W-:Y:S01]  /*08f0*/  FSEL R147, R138, RZ, !P0 ;  /* 0x000000ff8a937208 */ /* 0x004fe20004000000 */
[----:B0-----:R-:W-:Y:S06]  /*0900*/  @!P3 BRA `(.L_x_2) ;  /* 0x000000040090b947 */ /* 0x001fec0003800000 */
[----:B------:R-:W0:Y:S08]  /*0910*/  LDC.64 R136, c[0x0][0x3a8] ;  /* 0x0000ea00ff887b82 */ /* 0x000e300000000a00 */
[----:B------:R-:W2:Y:S01]  /*0920*/  LDC.64 R140, c[0x0][0x428] ;  /* 0x00010a00ff8c7b82 */ /* 0x000ea20000000a00 */
[----:B0-----:R-:W-:-:S06]  /*0930*/  IMAD.WIDE.U32 R136, R202, 0x10, R136 ;  /* 0x00000010ca887825 */ /* 0x001fcc00078e0088 */
[----:B------:R-:W4:Y:S01]  /*0940*/  LDG.E.128 R136, desc[UR4][R136.64] ;  /* 0x0000000488887981 */ /* 0x000f22000c1e1d00 */
[----:B--2---:R-:W-:-:S06]  /*0950*/  IMAD.WIDE.U32 R140, R202, 0x10, R140 ;  /* 0x00000010ca8c7825 */ /* 0x004fcc00078e008c */
[----:B------:R-:W2:Y:S01]  /*0960*/  LDG.E.128 R140, desc[UR4][R140.64] ;  /* 0x000000048c8c7981 */ /* 0x000ea2000c1e1d00 */
[----:B------:R-:W-:-:S04]  /*0970*/  ISETP.NE.U32.AND P0, PT, RZ, UR8, PT ;  /* 0x00000008ff007c0c */ /* 0x000fc8000bf05070 */
[----:B------:R-:W-:-:S13]  /*0980*/  ISETP.NE.AND.EX P0, PT, RZ, UR9, PT, P0 ;  /* 0x00000009ff007c0c */ /* 0x000fda000bf05300 */
[----:B------:R-:W0:Y:S01]  /*0990*/  @P0 LDC.64 R144, c[0x0][0x438] ;  /* 0x00010e00ff900b82 */ /* 0x000e220000000a00 */
[----:B------:R-:W-:Y:S02]  /*09a0*/  SHF.L.U32 R199, R112, 0x10, RZ ;  /* 0x0000001070c77819 */ /* 0x000fe400000006ff */
[----:B------:R-:W-:Y:S02]  /*09b0*/  SHF.L.U32 R194, R14, 0x10, RZ ;  /* 0x000000100ec27819 */ /* 0x000fe400000006ff */
[----:B------:R-:W-:Y:S02]  /*09c0*/  SHF.L.U32 R198, R13, 0x10, RZ ;  /* 0x000000100dc67819 */ /* 0x000fe400000006ff */
[----:B------:R-:W-:Y:S02]  /*09d0*/  SHF.L.U32 R195, R113, 0x10, RZ ;  /* 0x0000001071c37819 */ /* 0x000fe400000006ff */
[----:B------:R-:W-:Y:S01]  /*09e0*/  SHF.L.U32 R191, R114, 0x10, RZ ;  /* 0x0000001072bf7819 */ /* 0x000fe200000006ff */
[----:B0-----:R-:W-:-:S05]  /*09f0*/  @P0 IMAD.WIDE.U32 R144, R202, 0x10, R144 ;  /* 0x00000010ca900825 */ /* 0x001fca00078e0090 */
[----:B------:R0:W5:Y:S01]  /*0a00*/  @P0 LDG.E.128 R44, desc[UR4][R144.64] ;  /* 0x00000004902c0981 */ /* 0x000162000c1e1d00 */
[----:B------:R-:W-:Y:S02]  /*0a10*/  SHF.L.U32 R187, R115, 0x10, RZ ;  /* 0x0000001073bb7819 */ /* 0x000fe400000006ff */
[C---:B----4-:R-:W-:Y:S02]  /*0a20*/  PRMT R151, R138.reuse, 0x7632, R151 ;  /* 0x000076328a977816 */ /* 0x050fe40000000097 */
[----:B------:R-:W-:Y:S02]  /*0a30*/  SHF.L.U32 R138, R138, 0x10, RZ ;  /* 0x000000108a8a7819 */ /* 0x000fe400000006ff */
[----:B------:R-:W-:Y:S02]  /*0a40*/  PRMT R149, R137, 0x7632, R149 ;  /* 0x0000763289957816 */ /* 0x000fe40000000095 */
[C---:B------:R-:W-:Y:S01]  /*0a50*/  PRMT R148, R136.reuse, 0x7632, R148 ;  /* 0x0000763288947816 */ /* 0x040fe20000000094 */
[----:B------:R-:W-:Y:S01]  /*0a60*/  FADD.FTZ R138, -R147, R138 ;  /* 0x0000008a938a7221 */ /* 0x000fe20000010100 */
[----:B------:R-:W-:-:S02]  /*0a70*/  SHF.L.U32 R150, R136, 0x10, RZ ;  /* 0x0000001088967819 */ /* 0x000fc400000006ff */
[----:B------:R-:W-:Y:S01]  /*0a80*/  SHF.L.U32 R186, R137, 0x10, RZ ;  /* 0x0000001089ba7819 */ /* 0x000fe200000006ff */
[----:B-----5:R-:W-:Y:S01]  /*0a90*/  FMUL.FTZ R193, R203, R138 ;  /* 0x0000008acbc17220 */ /* 0x020fe20000410000 */
[----:B------:R-:W-:Y:S01]  /*0aa0*/  SHF.L.U32 R138, R149, 0x10, RZ ;  /* 0x00000010958a7819 */ /* 0x000fe200000006ff */
[C---:B------:R-:W-:Y:S01]  /*0ab0*/  FADD.FTZ R150, -R147.reuse, R150 ;  /* 0x0000009693967221 */ /* 0x040fe20000010100 */
[----:B--2---:R-:W-:Y:S01]  /*0ac0*/  PRMT R136, R140, 0x7632, R136 ;  /* 0x000076328c887816 */ /* 0x004fe20000000088 */
[----:B------:R-:W-:Y:S01]  /*0ad0*/  FADD.FTZ R186, -R147, R186 ;  /* 0x000000ba93ba7221 */ /* 0x000fe20000010100 */
[----:B------:R-:W-:Y:S01]  /*0ae0*/  PRMT R137, R141, 0x7632, R137 ;  /* 0x000076328d897816 */ /* 0x000fe20000000089 */
[----:B------:R-:W-:Y:S01]  /*0af0*/  FADD.FTZ R138, -R147, R138 ;  /* 0x0000008a938a7221 */ /* 0x000fe20000010100 */
[----:B------:R-:W-:Y:S01]  /*0b00*/  SHF.L.U32 R148, R148, 0x10, RZ ;  /* 0x0000001094947819 */ /* 0x000fe200000006ff */
[C---:B------:R-:W-:Y:S01]  /*0b10*/  FMUL.FTZ R201, R203.reuse, R150 ;  /* 0x00000096cbc97220 */ /* 0x040fe20000410000 */
[----:B------:R-:W-:Y:S01]  /*0b20*/  SHF.L.U32 R140, R140, 0x10, RZ ;  /* 0x000000108c8c7819 */ /* 0x000fe200000006ff */
[----:B------:R-:W-:Y:S01]  /*0b30*/  FMUL.FTZ R196, R203, R138 ;  /* 0x0000008acbc47220 */ /* 0x000fe20000410000 */
[----:B------:R-:W-:Y:S01]  /*0b40*/  SHF.L.U32 R137, R137, 0x10, RZ ;  /* 0x0000001089897819 */ /* 0x000fe200000006ff */
[----:B------:R-:W-:Y:S01]  /*0b50*/  FADD.FTZ R148, -R147, R148 ;  /* 0x0000009493947221 */ /* 0x000fe20000010100 */
[----:B------:R-:W-:Y:S01]  /*0b60*/  SHF.L.U32 R136, R136, 0x10, RZ ;  /* 0x0000001088887819 */ /* 0x000fe200000006ff */
[----:B------:R-:W-:Y:S01]  /*0b70*/  FMUL.FTZ R199, R199, R140 ;  /* 0x0000008cc7c77220 */ /* 0x000fe20000410000 */
[----:B------:R-:W-:Y:S01]  /*0b80*/  PRMT R188, R139, 0x7632, R188 ;  /* 0x000076328bbc7816 */ /* 0x000fe200000000bc */
[----:B------:R-:W-:Y:S01]  /*0b90*/  FMUL.FTZ R200, R203, R148 ;  /* 0x00000094cbc87220 */ /* 0x000fe20000410000 */
[----:B------:R-:W-:Y:S01]  /*0ba0*/  SHF.L.U32 R190, R139, 0x10, RZ ;  /* 0x000000108bbe7819 */ /* 0x000fe200000006ff */
[-C--:B------:R-:W-:Y:S01]  /*0bb0*/  FMUL.FTZ R194, R194, R137.reuse ;  /* 0x00000089c2c27220 */ /* 0x080fe20000410000 */
[----:B------:R-:W-:Y:S01]  /*0bc0*/  SHF.L.U32 R141, R141, 0x10, RZ ;  /* 0x000000108d8d7819 */ /* 0x000fe200000006ff */
[----:B------:R-:W-:Y:S01]  /*0bd0*/  FADD.FTZ R79, R79, R137 ;  /* 0x000000894f4f7221 */ /* 0x000fe20000010000 */
[----:B------:R-:W-:Y:S01]  /*0be0*/  FFMA.FTZ R111, R196, R137, R111 ;  /* 0x00000089c46f7223 */ /* 0x000fe2000001006f */
[-C--:B------:R-:W-:Y:S01]  /*0bf0*/  FMUL.FTZ R198, R198, R136.reuse ;  /* 0x00000088c6c67220 */ /* 0x080fe20000410000 */
[----:B------:R-:W-:Y:S01]  /*0c00*/  FADD.FTZ R137, RZ, R199 ;  /* 0x000000c7ff897221 */ /* 0x000fe20000010000 */
[----:B------:R-:W-:Y:S01]  /*0c10*/  FFMA.FTZ R139, R201, R199, RZ ;  /* 0x000000c7c98b7223 */ /* 0x000fe200000100ff */
[----:B------:R-:W-:Y:S01]  /*0c20*/  FADD.FTZ R77, R77, R136 ;  /* 0x000000884d4d7221 */ /* 0x000fe20000010000 */
[C---:B------:R-:W-:Y:S01]  /*0c30*/  FFMA.FTZ R109, R200.reuse, R136, R109 ;  /* 0x00000088c86d7223 */ /* 0x040fe2000001006d */
[----:B------:R-:W-:Y:S01]  /*0c40*/  FMUL.FTZ R197, R203, R186 ;  /* 0x000000bacbc57220 */ /* 0x000fe20000410000 */
[----:B------:R-:W-:Y:S01]  /*0c50*/  FMUL.FTZ R195, R195, R141 ;  /* 0x0000008dc3c37220 */ /* 0x000fe20000410000 */
[----:B------:R-:W-:Y:S01]  /*0c60*/  FADD.FTZ R136, R137, R198 ;  /* 0x000000c689887221 */ /* 0x000fe20000010000 */
[----:B------:R-:W-:Y:S01]  /*0c70*/  FFMA.FTZ R138, R200, R198, R139 ;  /* 0x000000c6c88a7223 */ /* 0x000fe2000001008b */
[----:B0-----:R-:W-:Y:S01]  /*0c80*/  PRMT R144, R142, 0x7632, R144 ;  /* 0x000076328e907816 */ /* 0x001fe20000000090 */
[----:B------:R-:W-:Y:S01]  /*0c90*/  FADD.FTZ R76, R76, R140 ;  /* 0x0000008c4c4c7221 */ /* 0x000fe20000010000 */
[----:B------:R-:W-:Y:S01]  /*0ca0*/  FFMA.FTZ R108, R201, R140, R108 ;  /* 0x0000008cc96c7223 */ /* 0x000fe2000001006c */
[----:B------:R-:W-:Y:S01]  /*0cb0*/  FADD.FTZ R190, -R147, R190 ;  /* 0x000000be93be7221 */ /* 0x000fe20000010100 */
[----:B------:R-:W-:Y:S01]  /*0cc0*/  SHF.L.U32 R142, R142, 0x10, RZ ;  /* 0x000000108e8e7819 */ /* 0x000fe200000006ff */
[----:B------:R-:W-:Y:S01]  /*0cd0*/  FADD.FTZ R137, R136, R195 ;  /* 0x000000c388897221 */ /* 0x000fe20000010000 */
[----:B------:R-:W-:Y:S01]  /*0ce0*/  SHF.L.U32 R140, R151, 0x10, RZ ;  /* 0x00000010978c7819 */ /* 0x000fe200000006ff */
[----:B------:R-:W-:Y:S01]  /*0cf0*/  FFMA.FTZ R139, R197, R195, R138 ;  /* 0x000000c3c58b7223 */ /* 0x000fe2000001008a */
[----:B------:R-:W-:Y:S01]  /*0d00*/  FMUL.FTZ R189, R203, R190 ;  /* 0x000000becbbd7220 */ /* 0x000fe20000410000 */
[----:B------:R-:W-:Y:S01]  /*0d10*/  SHF.L.U32 R190, R15, 0x10, RZ ;  /* 0x000000100fbe7819 */ /* 0x000fe200000006ff */
[----:B------:R-:W-:Y:S01]  /*0d20*/  FMUL.FTZ R191, R191, R142 ;  /* 0x0000008ebfbf7220 */ /* 0x000fe20000410000 */
[----:B------:R-:W-:Y:S01]  /*0d30*/  SHF.L.U32 R144, R144, 0x10, RZ ;  /* 0x0000001090907819 */ /* 0x000fe200000006ff */
[----:B------:R-:W-:Y:S01]  /*0d40*/  FADD.FTZ R140, -R147, R140 ;  /* 0x0000008c938c7221 */ /* 0x000fe20000010100 */
[----:B------:R-:W-:Y:S01]  /*0d50*/  FADD.FTZ R136, R137, R194 ;  /* 0x000000c289887221 */ /* 0x000fe20000010000 */
[----:B------:R-:W-:Y:S01]  /*0d60*/  FFMA.FTZ R138, R196, R194, R139 ;  /* 0x000000c2c48a7223 */ /* 0x000fe2000001008b */
[C---:B------:R-:W-:Y:S01]  /*0d70*/  PRMT R145, R143.reuse, 0x7632, R145 ;  /* 0x000076328f917816 */ /* 0x040fe20000000091 */
[----:B------:R-:W-:Y:S01]  /*0d80*/  FMUL.FTZ R190, R190, R144 ;  /* 0x00000090bebe7220 */ /* 0x000fe20000410000 */
[----:B------:R-:W-:Y:S01]  /*0d90*/  SHF.L.U32 R143, R143, 0x10, RZ ;  /* 0x000000108f8f7819 */ /* 0x000fe200000006ff */
[----:B------:R-:W-:Y:S01]  /*0da0*/  FMUL.FTZ R192, R203, R140 ;  /* 0x0000008ccbc07220 */ /* 0x000fe20000410000 */
[----:B------:R-:W-:Y:S01]  /*0db0*/  SHF.L.U32 R188, R188, 0x10, RZ ;  /* 0x00000010bcbc7819 */ /* 0x000fe200000006ff */
[----:B------:R-:W-:Y:S01]  /*0dc0*/  FADD.FTZ R137, R136, R191 ;  /* 0x000000bf88897221 */ /* 0x000fe20000010000 */
[----:B------:R-:W-:Y:S01]  /*0dd0*/  FFMA.FTZ R139, R193, R191, R138 ;  /* 0x000000bfc18b7223 */ /* 0x000fe2000001008a */
[----:B------:R-:W-:Y:S01]  /*0de0*/  SHF.L.U32 R186, R16, 0x10, RZ ;  /* 0x0000001010ba7819 */ /* 0x000fe200000006ff */
[----:B------:R-:W-:Y:S01]  /*0df0*/  FMUL.FTZ R187, R187, R143 ;  /* 0x0000008fbbbb7220 */ /* 0x000fe20000410000 */
[----:B------:R-:W-:Y:S01]  /*0e00*/  SHF.L.U32 R145, R145, 0x10, RZ ;  /* 0x0000001091917819 */ /* 0x000fe200000006ff */
[----:B------:R-:W-:Y:S01]  /*0e10*/  FADD.FTZ R188, -R147, R188 ;  /* 0x000000bc93bc7221 */ /* 0x000fe20000010100 */
[----:B------:R-:W-:Y:S01]  /*0e20*/  FADD.FTZ R136, R137, R190 ;  /* 0x000000be89887221 */ /* 0x000fe20000010000 */
[----:B------:R-:W-:Y:S01]  /*0e30*/  FFMA.FTZ R138, R192, R190, R139 ;  /* 0x000000bec08a7223 */ /* 0x000fe2000001008b */
[----:B------:R-:W-:Y:S01]  /*0e40*/  FADD.FTZ R78, R78, R141 ;  /* 0x0000008d4e4e7221 */ /* 0x000fe20000010000 */
[----:B------:R-:W-:Y:S01]  /*0e50*/  FMUL.FTZ R186, R186, R145 ;  /* 0x00000091baba7220 */ /* 0x000fe20000410000 */
[----:B------:R-:W-:Y:S01]  /*0e60*/  FMUL.FTZ R188, R203, R188 ;  /* 0x000000bccbbc7220 */ /* 0x000fe20000410000 */
[----:B------:R-:W-:Y:S01]  /*0e70*/  FADD.FTZ R149, R136, R187 ;  /* 0x000000bb88957221 */ /* 0x000fe20000010000 */
[----:B------:R-:W-:Y:S01]  /*0e80*/  FFMA.FTZ R137, R189, R187, R138 ;  /* 0x000000bbbd897223 */ /* 0x000fe2000001008a */
[----:B------:R-:W-:Y:S01]  /*0e90*/  FFMA.FTZ R110, R197, R141, R110 ;  /* 0x0000008dc56e7223 */ /* 0x000fe2000001006e */
[----:B------:R-:W-:Y:S01]  /*0ea0*/  FADD.FTZ R72, R72, R142 ;  /* 0x0000008e48487221 */ /* 0x000fe20000010000 */
[----:B------:R-:W-:Y:S01]  /*0eb0*/  FFMA.FTZ R104, R193, R142, R104 ;  /* 0x0000008ec1687223 */ /* 0x000fe20000010068 */
[----:B------:R-:W-:Y:S01]  /*0ec0*/  FADD.FTZ R74, R74, R143 ;  /* 0x0000008f4a4a7221 */ /* 0x000fe20000010000 */
[----:B------:R-:W-:Y:S01]  /*0ed0*/  FFMA.FTZ R106, R189, R143, R106 ;  /* 0x0000008fbd6a7223 */ /* 0x000fe2000001006a */
[----:B------:R-:W-:Y:S01]  /*0ee0*/  FADD.FTZ R73, R73, R144 ;  /* 0x0000009049497221 */ /* 0x000fe20000010000 */
[----:B------:R-:W-:Y:S01]  /*0ef0*/  FFMA.FTZ R105, R192, R144, R105 ;  /* 0x00000090c0697223 */ /* 0x000fe20000010069 */
[----:B------:R-:W-:Y:S01]  /*0f00*/  FADD.FTZ R75, R75, R145 ;  /* 0x000000914b4b7221 */ /* 0x000fe20000010000 */
[----:B------:R-:W-:Y:S01]  /*0f10*/  FFMA.FTZ R107, R188, R145, R107 ;  /* 0x00000091bc6b7223 */ /* 0x000fe2000001006b */
[----:B------:R-:W-:Y:S01]  /*0f20*/  IADD3 R151, PT, PT, R202, 0x100, RZ ;  /* 0x00000100ca977810 */ /* 0x000fe20007ffe0ff */
[----:B------:R-:W-:Y:S01]  /*0f30*/  FADD.FTZ R149, R149, R186 ;  /* 0x000000ba95957221 */ /* 0x000fe20000010000 */
[----:B------:R-:W-:-:S07]  /*0f40*/  FFMA.FTZ R148, R188, R186, R137 ;  /* 0x000000babc947223 */ /* 0x000fce0000010089 */
.L_x_2:
[----:B-1-3--:R-:W-:Y:S05]  /*0f50*/  BSYNC.RECONVERGENT B0 ;  /* 0x0000000000007941 */ /* 0x00afea0003800200 */
.L_x_1:
[----:B------:R-:W-:Y:S04]  /*0f60*/  BSSY.RECONVERGENT B0, `(.L_x_3) ;  /* 0x0000066000007945 */ /* 0x000fe80003800200 */
[----:B------:R-:W-:Y:S05]  /*0f70*/  @!P1 BRA `(.L_x_4) ;  /* 0x0000000400909947 */ /* 0x000fea0003800000 */
[----:B------:R-:W0:Y:S08]  /*0f80*/  LDC.64 R136, c[0x0][0x3a8] ;  /* 0x0000ea00ff887b82 */ /* 0x000e300000000a00 */
[----:B------:R-:W1:Y:S01]  /*0f90*/  LDC.64 R140, c[0x0][0x428] ;  /* 0x00010a00ff8c7b82 */ /* 0x000e620000000a00 */
[----:B0-----:R-:W-:-:S06]  /*0fa0*/  IMAD.WIDE.U32 R136, R151, 0x10, R136 ;  /* 0x0000001097887825 */ /* 0x001fcc00078e0088 */
[----:B------:R-:W2:Y:S01]  /*0fb0*/  LDG.E.128 R136, desc[UR4][R136.64] ;  /* 0x0000000488887981 */ /* 0x000ea2000c1e1d00 */
[----:B-1----:R-:W-:-:S06]  /*0fc0*/  IMAD.WIDE.U32 R140, R151, 0x10, R140 ;  /* 0x00000010978c7825 */ /* 0x002fcc00078e008c */
[----:B------:R-:W3:Y:S01]  /*0fd0*/  LDG.E.128 R140, desc[UR4][R140.64] ;  /* 0x000000048c8c7981 */ /* 0x000ee2000c1e1d00 */
[----:B------:R-:W-:-:S04]  /*0fe0*/  ISETP.NE.U32.AND P0, PT, RZ, UR8, PT ;  /* 0x00000008ff007c0c */ /* 0x000fc8000bf05070 */
[----:B------:R-:W-:-:S13]  /*0ff0*/  ISETP.NE.AND.EX P0, PT, RZ, UR9, PT, P0 ;  /* 0x00000009ff007c0c */ /* 0x000fda000bf05300 */
[----:B------:R-:W0:Y:S01]  /*1000*/  @P0 LDC.64 R144, c[0x0][0x438] ;  /* 0x00010e00ff900b82 */ /* 0x000e220000000a00 */
[----:B------:R-:W-:Y:S02]  /*1010*/  SHF.L.U32 R183, R124, 0x10, RZ ;  /* 0x000000107cb77819 */ /* 0x000fe400000006ff */
[----:B------:R-:W-:Y:S02]  /*1020*/  SHF.L.U32 R182, R9, 0x10, RZ ;  /* 0x0000001009b67819 */ /* 0x000fe400000006ff */
[----:B------:R-:W-:Y:S01]  /*1030*/  SHF.L.U32 R153, R125, 0x10, RZ ;  /* 0x000000107d997819 */ /* 0x000fe200000006ff */
[----:B0-----:R-:W-:-:S05]  /*1040*/  @P0 IMAD.WIDE.U32 R144, R151, 0x10, R144 ;  /* 0x0000001097900825 */ /* 0x001fca00078e0090 */
[----:B------:R0:W5:Y:S01]  /*1050*/  @P0 LDG.E.128 R40, desc[UR4][R144.64] ;  /* 0x0000000490280981 */ /* 0x000162000c1e1d00 */
[----:B------:R-:W-:Y:S02]  /*1060*/  SHF.L.U32 R163, R12, 0x10, RZ ;  /* 0x000000100ca37819 */ /* 0x000fe400000006ff */
[----:B------:R-:W-:Y:S02]  /*1070*/  IADD3 R151, PT, PT, R151, 0x100, RZ ;  /* 0x0000010097977810 */ /* 0x000fe40007ffe0ff */
[C---:B--2---:R-:W-:Y:S02]  /*1080*/  PRMT R161, R138.reuse, 0x7632, R161 ;  /* 0x000076328aa17816 */ /* 0x044fe400000000a1 */
[----:B------:R-:W-:Y:S02]  /*1090*/  SHF.L.U32 R138, R138, 0x10, RZ ;  /* 0x000000108a8a7819 */ /* 0x000fe400000006ff */
[C---:B------:R-:W-:Y:S02]  /*10a0*/  PRMT R150, R136.reuse, 0x7632, R150 ;  /* 0x0000763288967816 */ /* 0x040fe40000000096 */
[----:B------:R-:W-:Y:S01]  /*10b0*/  SHF.L.U32 R156, R136, 0x10, RZ ;  /* 0x00000010889c7819 */ /* 0x000fe200000006ff */
[----:B------:R-:W-:Y:S01]  /*10c0*/  FADD.FTZ R138, -R147, R138 ;  /* 0x0000008a938a7221 */ /* 0x000fe20000010100 */
[----:B------:R-:W-:-:S02]  /*10d0*/  PRMT R159, R137, 0x7632, R159 ;  /* 0x00007632899f7816 */ /* 0x000fc4000000009f */
[----:B---3--:R-:W-:Y:S01]  /*10e0*/  PRMT R136, R140, 0x7632, R136 ;  /* 0x000076328c887816 */ /* 0x008fe20000000088 */
[----:B------:R-:W-:Y:S01]  /*10f0*/  FADD.FTZ R156, -R147, R156 ;  /* 0x0000009c939c7221 */ /* 0x000fe20000010100 */
[----:B------:R-:W-:Y:S01]  /*1100*/  SHF.L.U32 R150, R150, 0x10, RZ ;  /* 0x0000001096967819 */ /* 0x000fe200000006ff */
[C---:B-----5:R-:W-:Y:S01]  /*1110*/  FMUL.FTZ R155, R203.reuse, R138 ;  /* 0x0000008acb9b7220 */ /* 0x060fe20000410000 */
[----:B------:R-:W-:Y:S01]  /*1120*/  SHF.L.U32 R140, R140, 0x10, RZ ;  /* 0x000000108c8c7819 */ /* 0x000fe200000006ff */
[----:B------:R-:W-:Y:S01]  /*1130*/  FMUL.FTZ R185, R203, R156 ;  /* 0x0000009ccbb97220 */ /* 0x000fe20000410000 */
[----:B------:R-:W-:Y:S01]  /*1140*/  SHF.L.U32 R160, R139, 0x10, RZ ;  /* 0x000000108ba07819 */ /* 0x000fe200000006ff */
[----:B------:R-:W-:Y:S01]  /*1150*/  FADD.FTZ R150, -R147, R150 ;  /* 0x0000009693967221 */ /* 0x000fe20000010100 */
[----:B------:R-:W-:Y:S01]  /*1160*/  SHF.L.U32 R138, R159, 0x10, RZ ;  /* 0x000000109f8a7819 */ /* 0x000fe200000006ff */
[-C--:B------:R-:W-:Y:S01]  /*1170*/  FMUL.FTZ R183, R183, R140.reuse ;  /* 0x0000008cb7b77220 */ /* 0x080fe20000410000 */
[----:B------:R-:W-:Y:S01]  /*1180*/  SHF.L.U32 R158, R137, 0x10, RZ ;  /* 0x00000010899e7819 */ /* 0x000fe200000006ff */
[----:B------:R-:W-:Y:S01]  /*1190*/  FADD.FTZ R160, -R147, R160 ;  /* 0x000000a093a07221 */ /* 0x000fe20000010100 */
[----:B------:R-:W-:Y:S01]  /*11a0*/  SHF.L.U32 R136, R136, 0x10, RZ ;  /* 0x0000001088887819 */ /* 0x000fe200000006ff */
[----:B------:R-:W-:Y:S01]  /*11b0*/  FADD.FTZ R68, R68, R140 ;  /* 0x0000008c44447221 */ /* 0x000fe20000010000 */
[----:B------:R-:W-:Y:S01]  /*11c0*/  PRMT R137, R141, 0x7632, R137 ;  /* 0x000076328d897816 */ /* 0x000fe20000000089 */
[----:B------:R-:W-:Y:S01]  /*11d0*/  FFMA.FTZ R100, R185, R140, R100 ;  /* 0x0000008cb9647223 */ /* 0x000fe20000010064 */
[----:B------:R-:W-:Y:S01]  /*11e0*/  SHF.L.U32 R141, R141, 0x10, RZ ;  /* 0x000000108d8d7819 */ /* 0x000fe200000006ff */
[----:B------:R-:W-:Y:S01]  /*11f0*/  FADD.FTZ R138, -R147, R138 ;  /* 0x0000008a938a7221 */ /* 0x000fe20000010100 */
[----:B------:R-:W-:Y:S01]  /*1200*/  FMUL.FTZ R184, R203, R150 ;  /* 0x00000096cbb87220 */ /* 0x000fe20000410000 */
[----:B------:R-:W-:Y:S01]  /*1210*/  SHF.L.U32 R140, R137, 0x10, RZ ;  /* 0x00000010898c7819 */ /* 0x000fe200000006ff */
[----:B------:R-:W-:Y:S01]  /*1220*/  FMUL.FTZ R182, R182, R136 ;  /* 0x00000088b6b67220 */ /* 0x000fe20000410000 */
[----:B------:R-:W-:Y:S01]  /*1230*/  FADD.FTZ R149, R149, R183 ;  /* 0x000000b795957221 */ /* 0x000fe20000010000 */
[----:B------:R-:W-:Y:S01]  /*1240*/  FADD.FTZ R158, -R147, R158 ;  /* 0x0000009e939e7221 */ /* 0x000fe20000010100 */
[----:B------:R-:W-:Y:S01]  /*1250*/  FFMA.FTZ R137, R185, R183, R148 ;  /* 0x000000b7b9897223 */ /* 0x000fe20000010094 */
[----:B------:R-:W-:Y:S01]  /*1260*/  FMUL.FTZ R157, R203, R160 ;  /* 0x000000a0cb9d7220 */ /* 0x000fe20000410000 */
[----:B------:R-:W-:Y:S01]  /*1270*/  SHF.L.U32 R159, R10, 0x10, RZ ;  /* 0x000000100a9f7819 */ /* 0x000fe200000006ff */
[----:B------:R-:W-:Y:S01]  /*1280*/  FADD.FTZ R69, R69, R136 ;  /* 0x0000008845457221 */ /* 0x000fe20000010000 */
[----:B------:R-:W-:Y:S01]  /*1290*/  FMUL.FTZ R160, R203, R138 ;  /* 0x0000008acba07220 */ /* 0x000fe20000410000 */
[C---:B------:R-:W-:Y:S01]  /*12a0*/  FFMA.FTZ R101, R184.reuse, R136, R101 ;  /* 0x00000088b8657223 */ /* 0x040fe20000010065 */
[----:B------:R-:W-:Y:S01]  /*12b0*/  FMUL.FTZ R153, R153, R141 ;  /* 0x0000008d99997220 */ /* 0x000fe20000410000 */
[----:B------:R-:W-:Y:S01]  /*12c0*/  FADD.FTZ R136, R149, R182 ;  /* 0x000000b695887221 */ /* 0x000fe20000010000 */
[----:B------:R-:W-:Y:S01]  /*12d0*/  FMUL.FTZ R181, R203, R158 ;  /* 0x0000009ecbb57220 */ /* 0x000fe20000410000 */
[----:B------:R-:W-:Y:S01]  /*12e0*/  FFMA.FTZ R138, R184, R182, R137 ;  /* 0x000000b6b88a7223 */ /* 0x000fe20000010089 */
[----:B------:R-:W-:Y:S01]  /*12f0*/  PRMT R162, R139, 0x7632, R162 ;  /* 0x000076328ba27816 */ /* 0x000fe200000000a2 */
[-C--:B------:R-:W-:Y:S01]  /*1300*/  FMUL.FTZ R159, R159, R140.reuse ;  /* 0x0000008c9f9f7220 */ /* 0x080fe20000410000 */
[----:B------:R-:W-:Y:S01]  /*1310*/  PRMT R139, R142, 0x7632, R139 ;  /* 0x000076328e8b7816 */ /* 0x000fe2000000008b */
[----:B------:R-:W-:Y:S01]  /*1320*/  FADD.FTZ R71, R71, R140 ;  /* 0x0000008c47477221 */ /* 0x000fe20000010000 */
[----:B------:R-:W-:Y:S01]  /*1330*/  FFMA.FTZ R103, R160, R140, R103 ;  /* 0x0000008ca0677223 */ /* 0x000fe20000010067 */
[----:B0-----:R-:W-:Y:S01]  /*1340*/  SHF.L.U32 R145, R142, 0x10, RZ ;  /* 0x000000108e917819 */ /* 0x001fe200000006ff */
[----:B------:R-:W-:Y:S01]  /*1350*/  FADD.FTZ R136, R136, R153 ;  /* 0x0000009988887221 */ /* 0x000fe20000010000 */
[----:B------:R-:W-:Y:S01]  /*1360*/  SHF.L.U32 R156, R126, 0x10, RZ ;  /* 0x000000107e9c7819 */ /* 0x000fe200000006ff */
[----:B------:R-:W-:Y:S01]  /*1370*/  FFMA.FTZ R137, R181, R153, R138 ;  /* 0x00000099b5897223 */ /* 0x000fe2000001008a */
[----:B------:R-:W-:Y:S01]  /*1380*/  SHF.L.U32 R140, R161, 0x10, RZ ;  /* 0x00000010a18c7819 */ /* 0x000fe200000006ff */
[----:B------:R-:W-:Y:S01]  /*1390*/  FADD.FTZ R70, R70, R141 ;  /* 0x0000008d46467221 */ /* 0x000fe20000010000 */
[----:B------:R-:W-:Y:S01]  /*13a0*/  FFMA.FTZ R102, R181, R141, R102 ;  /* 0x0000008db5667223 */ /* 0x000fe20000010066 */
[----:B------:R-:W-:Y:S01]  /*13b0*/  SHF.L.U32 R142, R139, 0x10, RZ ;  /* 0x000000108b8e7819 */ /* 0x000fe200000006ff */
[----:B------:R-:W-:Y:S01]  /*13c0*/  FADD.FTZ R139, R136, R159 ;  /* 0x0000009f888b7221 */ /* 0x000fe20000010000 */
[----:B------:R-:W-:Y:S01]  /*13d0*/  SHF.L.U32 R141, R11, 0x10, RZ ;  /* 0x000000100b8d7819 */ /* 0x000fe200000006ff */
[----:B------:R-:W-:Y:S01]  /*13e0*/  FMUL.FTZ R156, R156, R145 ;  /* 0x000000919c9c7220 */ /* 0x000fe20000410000 */
[----:B------:R-:W-:Y:S01]  /*13f0*/  FADD.FTZ R140, -R147, R140 ;  /* 0x0000008c938c7221 */ /* 0x000fe20000010100 */
[----:B------:R-:W-:Y:S01]  /*1400*/  FFMA.FTZ R136, R160, R159, R137 ;  /* 0x0000009fa0887223 */ /* 0x000fe20000010089 */
[----:B------:R-:W-:Y:S01]  /*1410*/  PRMT R144, R143, 0x7632, R144 ;  /* 0x000076328f907816 */ /* 0x000fe20000000090 */
[----:B------:R-:W-:Y:S01]  /*1420*/  FMUL.FTZ R161, R141, R142 ;  /* 0x0000008e8da17220 */ /* 0x000fe20000410000 */
[----:B------:R-:W-:Y:S01]  /*1430*/  SHF.L.U32 R143, R143, 0x10, RZ ;  /* 0x000000108f8f7819 */ /* 0x000fe200000006ff */
[----:B------:R-:W-:Y:S01]  /*1440*/  FADD.FTZ R138, R139, R156 ;  /* 0x0000009c8b8a7221 */ /* 0x000fe20000010000 */
[----:B------:R-:W-:Y:S01]  /*1450*/  SHF.L.U32 R158, R127, 0x10, RZ ;  /* 0x000000107f9e7819 */ /* 0x000fe200000006ff */
[----:B------:R-:W-:Y:S01]  /*1460*/  FFMA.FTZ R137, R155, R156, R136 ;  /* 0x0000009c9b897223 */ /* 0x000fe20000010088 */
[----:B------:R-:W-:Y:S01]  /*1470*/  SHF.L.U32 R148, R162, 0x10, RZ ;  /* 0x00000010a2947819 */ /* 0x000fe200000006ff */
[----:B------:R-:W-:Y:S01]  /*1480*/  FMUL.FTZ R162, R203, R140 ;  /* 0x0000008ccba27220 */ /* 0x000fe20000410000 */
[----:B------:R-:W-:Y:S01]  /*1490*/  SHF.L.U32 R144, R144, 0x10, RZ ;  /* 0x0000001090907819 */ /* 0x000fe200000006ff */
[----:B------:R-:W-:Y:S01]  /*14a0*/  FMUL.FTZ R158, R158, R143 ;  /* 0x0000008f9e9e7220 */ /* 0x000fe20000410000 */
[----:B------:R-:W-:Y:S01]  /*14b0*/  FADD.FTZ R139, R138, R161 ;  /* 0x000000a18a8b7221 */ /* 0x000fe20000010000 */
[----:B------:R-:W-:Y:S01]  /*14c0*/  FADD.FTZ R148, -R147, R148 ;  /* 0x0000009493947221 */ /* 0x000fe20000010100 */
[----:B------:R-:W-:Y:S01]  /*14d0*/  FFMA.FTZ R136, R162, R161, R137 ;  /* 0x000000a1a2887223 */ /* 0x000fe20000010089 */
[----:B------:R-:W-:Y:S01]  /*14e0*/  FMUL.FTZ R163, R163, R144 ;  /* 0x00000090a3a37220 */ /* 0x000fe20000410000 */
[----:B------:R-:W-:Y:S01]  /*14f0*/  FADD.FTZ R138, R139, R158 ;  /* 0x0000009e8b8a7221 */ /* 0x000fe20000010000 */
[----:B------:R-:W-:Y:S01]  /*1500*/  FMUL.FTZ R164, R203, R148 ;  /* 0x00000094cba47220 */ /* 0x000fe20000410000 */
        /* <DEDUP_REMOVED lines=10> */
[----:B------:R-:W-:-:S07]  /*15b0*/  FFMA.FTZ R148, R164, R163, R136 ;  /* 0x000000a3a4947223 */ /* 0x000fce0000010088 */
.L_x_4:
[----:B------:R-:W-:Y:S05]  /*15c0*/  BSYNC.RECONVERGENT B0 ;  /* 0x0000000000007941 */ /* 0x000fea0003800200 */
.L_x_3:
        /* <DEDUP_REMOVED lines=10> */
[----:B------:R-:W0:Y:S02]  /*1670*/  @P0 LDC.64 R22, c[0x0][0x438] ;  /* 0x00010e00ff160b82 */ /* 0x000e240000000a00 */
[----:B0-----:R-:W-:-:S05]  /*1680*/  @P0 IMAD.WIDE.U32 R22, R151, 0x10, R22 ;  /* 0x0000001097160825 */ /* 0x001fca00078e0016 */
[----:B------:R0:W5:Y:S01]  /*1690*/  @P0 LDG.E.128 R36, desc[UR4][R22.64] ;  /* 0x0000000416240981 */ /* 0x000162000c1e1d00 */
[----:B------:R-:W-:Y:S02]  /*16a0*/  SHF.L.U32 R141, R8, 0x10, RZ ;  /* 0x00000010088d7819 */ /* 0x000fe400000006ff */
[----:B------:R-:W-:Y:S02]  /*16b0*/  IADD3 R151, PT, PT, R151, 0x100, RZ ;  /* 0x0000010097977810 */ /* 0x000fe40007ffe0ff */
[C---:B--2---:R-:W-:Y:S02]  /*16c0*/  SHF.L.U32 R136, R24.reuse, 0x10, RZ ;  /* 0x0000001018887819 */ /* 0x044fe400000006ff */
[----:B------:R-:W-:Y:S02]  /*16d0*/  SHF.L.U32 R142, R25, 0x10, RZ ;  /* 0x00000010198e7819 */ /* 0x000fe400000006ff */
[----:B------:R-:W-:Y:S01]  /*16e0*/  PRMT R34, R24, 0x7632, R34 ;  /* 0x0000763218227816 */ /* 0x000fe20000000022 */
[----:B------:R-:W-:Y:S01]  /*16f0*/  FADD.FTZ R136, -R147, R136 ;  /* 0x0000008893887221 */ /* 0x000fe20000010100 */
[----:B------:R-:W-:Y:S01]  /*1700*/  PRMT R138, R25, 0x7632, R138 ;  /* 0x00007632198a7816 */ /* 0x000fe2000000008a */
[----:B------:R-:W-:Y:S01]  /*1710*/  FADD.FTZ R142, -R147, R142 ;  /* 0x0000008e938e7221 */ /* 0x000fe20000010100 */
[----:B------:R-:W-:Y:S01]  /*1720*/  SHF.L.U32 R24, R120, 0x10, RZ ;  /* 0x0000001078187819 */ /* 0x000fe200000006ff */
[----:B0----5:R-:W-:Y:S01]  /*1730*/  FMUL.FTZ R23, R203, R136 ;  /* 0x00000088cb177220 */ /* 0x021fe20000410000 */
[----:B---3--:R-:W-:-:S02]  /*1740*/  SHF.L.U32 R25, R28, 0x10, RZ ;  /* 0x000000101c197819 */ /* 0x008fc400000006ff */
[----:B------:R-:W-:Y:S02]  /*1750*/  SHF.L.U32 R150, R27, 0x10, RZ ;  /* 0x000000101b967819 */ /* 0x000fe400000006ff */
[----:B------:R-:W-:Y:S01]  /*1760*/  SHF.L.U32 R144, R26, 0x10, RZ ;  /* 0x000000101a907819 */ /* 0x000fe200000006ff */
[-C--:B------:R-:W-:Y:S01]  /*1770*/  FMUL.FTZ R22, R24, R25.reuse ;  /* 0x0000001918167220 */ /* 0x080fe20000410000 */
[----:B------:R-:W-:Y:S01]  /*1780*/  PRMT R139, R26, 0x7632, R139 ;  /* 0x000076321a8b7816 */ /* 0x000fe2000000008b */
[----:B------:R-:W-:Y:S01]  /*1790*/  FADD.FTZ R60, R60, R25 ;  /* 0x000000193c3c7221 */ /* 0x000fe20000010000 */
[----:B------:R-:W-:Y:S01]  /*17a0*/  PRMT R33, R29, 0x7632, R33 ;  /* 0x000076321d217816 */ /* 0x000fe20000000021 */
[----:B------:R-:W-:Y:S01]  /*17b0*/  FFMA.FTZ R92, R23, R25, R92 ;  /* 0x00000019175c7223 */ /* 0x000fe2000001005c */
[----:B------:R-:W-:Y:S01]  /*17c0*/  PRMT R32, R28, 0x7632, R32 ;  /* 0x000076321c207816 */ /* 0x000fe20000000020 */
[----:B------:R-:W-:Y:S01]  /*17d0*/  FMUL.FTZ R25, R203, R142 ;  /* 0x0000008ecb197220 */ /* 0x000fe20000410000 */
[----:B------:R-:W-:Y:S01]  /*17e0*/  SHF.L.U32 R29, R29, 0x10, RZ ;  /* 0x000000101d1d7819 */ /* 0x000fe200000006ff */
[----:B------:R-:W-:Y:S01]  /*17f0*/  FADD.FTZ R150, -R147, R150 ;  /* 0x0000009693967221 */ /* 0x000fe20000010100 */
[----:B------:R-:W-:Y:S01]  /*1800*/  SHF.L.U32 R26, R121, 0x10, RZ ;  /* 0x00000010791a7819 */ /* 0x000fe200000006ff */
[----:B------:R-:W-:Y:S01]  /*1810*/  FADD.FTZ R144, -R147, R144 ;  /* 0x0000009093907221 */ /* 0x000fe20000010100 */
[----:B------:R-:W-:Y:S01]  /*1820*/  PRMT R137, R30, 0x7632, R137 ;  /* 0x000076321e897816 */ /* 0x000fe20000000089 */
[----:B------:R-:W-:Y:S01]  /*1830*/  FADD.FTZ R62, R62, R29 ;  /* 0x0000001d3e3e7221 */ /* 0x000fe20000010000 */
[----:B------:R-:W-:Y:S01]  /*1840*/  SHF.L.U32 R35, R30, 0x10, RZ ;  /* 0x000000101e237819 */ /* 0x000fe200000006ff */
[-C--:B------:R-:W-:Y:S01]  /*1850*/  FMUL.FTZ R24, R26, R29.reuse ;  /* 0x0000001d1a187220 */ /* 0x080fe20000410000 */
[----:B------:R-:W-:Y:S01]  /*1860*/  PRMT R140, R31, 0x7632, R140 ;  /* 0x000076321f8c7816 */ /* 0x000fe2000000008c */
[----:B------:R-:W-:Y:S01]  /*1870*/  FFMA.FTZ R94, R25, R29, R94 ;  /* 0x0000001d195e7223 */ /* 0x000fe2000001005e */
[----:B------:R-:W-:Y:S01]  /*1880*/  SHF.L.U32 R28, R122, 0x10, RZ ;  /* 0x000000107a1c7819 */ /* 0x000fe200000006ff */
[----:B------:R-:W-:Y:S01]  /*1890*/  FMUL.FTZ R29, R203, R150 ;  /* 0x00000096cb1d7220 */ /* 0x000fe20000410000 */
[----:B------:R-:W-:Y:S01]  /*18a0*/  SHF.L.U32 R31, R31, 0x10, RZ ;  /* 0x000000101f1f7819 */ /* 0x000fe200000006ff */
[----:B------:R-:W-:Y:S01]  /*18b0*/  FADD.FTZ R56, R56, R35 ;  /* 0x0000002338387221 */ /* 0x000fe20000010000 */
[----:B------:R-:W-:Y:S01]  /*18c0*/  SHF.L.U32 R30, R123, 0x10, RZ ;  /* 0x000000107b1e7819 */ /* 0x000fe200000006ff */
[----:B------:R-:W-:Y:S01]  /*18d0*/  FMUL.FTZ R26, R28, R35 ;  /* 0x000000231c1a7220 */ /* 0x000fe20000410000 */
[----:B------:R-:W-:Y:S01]  /*18e0*/  SHF.L.U32 R136, R34, 0x10, RZ ;  /* 0x0000001022887819 */ /* 0x000fe200000006ff */
[----:B------:R-:W-:Y:S01]  /*18f0*/  FADD.FTZ R58, R58, R31 ;  /* 0x0000001f3a3a7221 */ /* 0x000fe20000010000 */
[----:B------:R-:W-:Y:S01]  /*1900*/  SHF.L.U32 R138, R138, 0x10, RZ ;  /* 0x000000108a8a7819 */ /* 0x000fe200000006ff */
[-C--:B------:R-:W-:Y:S01]  /*1910*/  FMUL.FTZ R28, R30, R31.reuse ;  /* 0x0000001f1e1c7220 */ /* 0x080fe20000410000 */
[----:B------:R-:W-:Y:S01]  /*1920*/  PRMT R143, R27, 0x7632, R143 ;  /* 0x000076321b8f7816 */ /* 0x000fe2000000008f */
[----:B------:R-:W-:Y:S01]  /*1930*/  FMUL.FTZ R27, R203, R144 ;  /* 0x00000090cb1b7220 */ /* 0x000fe20000410000 */
[----:B------:R-:W-:Y:S01]  /*1940*/  FADD.FTZ R30, -R147, R136 ;  /* 0x00000088931e7221 */ /* 0x000fe20000010100 */
[----:B------:R-:W-:Y:S01]  /*1950*/  SHF.L.U32 R34, R32, 0x10, RZ ;  /* 0x0000001020227819 */ /* 0x000fe200000006ff */
[----:B------:R-:W-:Y:S01]  /*1960*/  FFMA.FTZ R90, R29, R31, R90 ;  /* 0x0000001f1d5a7223 */ /* 0x000fe2000001005a */
[----:B------:R-:W-:Y:S01]  /*1970*/  FADD.FTZ R32, -R147, R138 ;  /* 0x0000008a93207221 */ /* 0x000fe20000010100 */
[----:B------:R-:W-:Y:S01]  /*1980*/  FFMA.FTZ R88, R27, R35, R88 ;  /* 0x000000231b587223 */ /* 0x000fe20000010058 */
[----:B------:R-:W-:Y:S01]  /*1990*/  SHF.L.U32 R31, R5, 0x10, RZ ;  /* 0x00000010051f7819 */ /* 0x000fe200000006ff */
[C---:B------:R-:W-:Y:S01]  /*19a0*/  FMUL.FTZ R30, R203.reuse, R30 ;  /* 0x0000001ecb1e7220 */ /* 0x040fe20000410000 */
[----:B------:R-:W-:Y:S01]  /*19b0*/  SHF.L.U32 R35, R6, 0x10, RZ ;  /* 0x0000001006237819 */ /* 0x000fe200000006ff */
[----:B------:R-:W-:Y:S01]  /*19c0*/  FMUL.FTZ R32, R203, R32 ;  /* 0x00000020cb207220 */ /* 0x000fe20000410000 */
[----:B------:R-:W-:Y:S01]  /*19d0*/  SHF.L.U32 R136, R33, 0x10, RZ ;  /* 0x0000001021887819 */ /* 0x000fe200000006ff */
[-C--:B------:R-:W-:Y:S01]  /*19e0*/  FMUL.FTZ R31, R31, R34.reuse ;  /* 0x000000221f1f7220 */ /* 0x080fe20000410000 */
[----:B------:R-:W-:Y:S01]  /*19f0*/  FADD.FTZ R61, R61, R34 ;  /* 0x000000223d3d7221 */ /* 0x000fe20000010000 */
[----:B------:R-:W-:Y:S01]  /*1a00*/  FFMA.FTZ R93, R30, R34, R93 ;  /* 0x000000221e5d7223 */ /* 0x000fe2000001005d */
[----:B------:R-:W-:Y:S01]  /*1a10*/  FADD.FTZ R34, R149, R22 ;  /* 0x0000001695227221 */ /* 0x000fe20000010000 */
[-C--:B------:R-:W-:Y:S01]  /*1a20*/  FMUL.FTZ R33, R35, R136.reuse ;  /* 0x0000008823217220 */ /* 0x080fe20000410000 */
[----:B------:R-:W-:Y:S01]  /*1a30*/  FADD.FTZ R63, R63, R136 ;  /* 0x000000883f3f7221 */ /* 0x000fe20000010000 */
[----:B------:R-:W-:Y:S01]  /*1a40*/  FFMA.FTZ R95, R32, R136, R95 ;  /* 0x00000088205f7223 */ /* 0x000fe2000001005f */
[----:B------:R-:W-:Y:S01]  /*1a50*/  FFMA.FTZ R35, R23, R22, R148 ;  /* 0x0000001617237223 */ /* 0x000fe20000010094 */
[----:B------:R-:W-:-:S02]  /*1a60*/  SHF.L.U32 R136, R139, 0x10, RZ ;  /* 0x000000108b887819 */ /* 0x000fc400000006ff */
[----:B------:R-:W-:Y:S01]  /*1a70*/  SHF.L.U32 R139, R137, 0x10, RZ ;  /* 0x00000010898b7819 */ /* 0x000fe200000006ff */
[----:B------:R-:W-:Y:S01]  /*1a80*/  FADD.FTZ R137, R34, R31 ;  /* 0x0000001f22897221 */ /* 0x000fe20000010000 */
[----:B------:R-:W-:Y:S01]  /*1a90*/  FFMA.FTZ R34, R30, R31, R35 ;  /* 0x0000001f1e227223 */ /* 0x000fe20000010023 */
[----:B------:R-:W-:Y:S01]  /*1aa0*/  FADD.FTZ R152, -R147, R136 ;  /* 0x0000008893987221 */ /* 0x000fe20000010100 */
[----:B------:R-:W-:Y:S01]  /*1ab0*/  SHF.L.U32 R138, R7, 0x10, RZ ;  /* 0x00000010078a7819 */ /* 0x000fe200000006ff */
[----:B------:R-:W-:Y:S01]  /*1ac0*/  FADD.FTZ R136, R137, R24 ;  /* 0x0000001889887221 */ /* 0x000fe20000010000 */
[----:B------:R-:W-:Y:S01]  /*1ad0*/  FFMA.FTZ R35, R25, R24, R34 ;  /* 0x0000001819237223 */ /* 0x000fe20000010022 */
[----:B------:R-:W-:Y:S01]  /*1ae0*/  FMUL.FTZ R152, R203, R152 ;  /* 0x00000098cb987220 */ /* 0x000fe20000410000 */
[----:B------:R-:W-:Y:S01]  /*1af0*/  SHF.L.U32 R142, R143, 0x10, RZ ;  /* 0x000000108f8e7819 */ /* 0x000fe200000006ff */
[----:B------:R-:W-:Y:S01]  /*1b00*/  FADD.FTZ R137, R136, R33 ;  /* 0x0000002188897221 */ /* 0x000fe20000010000 */
[----:B------:R-:W-:Y:S01]  /*1b10*/  FFMA.FTZ R136, R32, R33, R35 ;  /* 0x0000002120887223 */ /* 0x000fe20000010023 */
[-C--:B------:R-:W-:Y:S01]  /*1b20*/  FMUL.FTZ R34, R138, R139.reuse ;  /* 0x0000008b8a227220 */ /* 0x080fe20000410000 */
[----:B------:R-:W-:Y:S01]  /*1b30*/  FADD.FTZ R57, R57, R139 ;  /* 0x0000008b39397221 */ /* 0x000fe20000010000 */
[----:B------:R-:W-:Y:S01]  /*1b40*/  FFMA.FTZ R89, R152, R139, R89 ;  /* 0x0000008b98597223 */ /* 0x000fe20000010059 */
[----:B------:R-:W-:Y:S01]  /*1b50*/  FADD.FTZ R137, R137, R26 ;  /* 0x0000001a89897221 */ /* 0x000fe20000010000 */
[----:B------:R-:W-:Y:S01]  /*1b60*/  FFMA.FTZ R139, R27, R26, R136 ;  /* 0x0000001a1b8b7223 */ /* 0x000fe20000010088 */
[----:B------:R-:W-:Y:S01]  /*1b70*/  SHF.L.U32 R140, R140, 0x10, RZ ;  /* 0x000000108c8c7819 */ /* 0x000fe200000006ff */
[----:B------:R-:W-:Y:S01]  /*1b80*/  FADD.FTZ R142, -R147, R142 ;  /* 0x0000008e938e7221 */ /* 0x000fe20000010100 */
[----:B------:R-:W-:Y:S01]  /*1b90*/  FADD.FTZ R137, R137, R34 ;  /* 0x0000002289897221 */ /* 0x000fe20000010000 */
[----:B------:R-:W-:-:S02]  /*1ba0*/  FFMA.FTZ R136, R152, R34, R139 ;  /* 0x0000002298887223 */ /* 0x000fc4000001008b */
[----:B------:R-:W-:Y:S01]  /*1bb0*/  FMUL.FTZ R35, R141, R140 ;  /* 0x0000008c8d237220 */ /* 0x000fe20000410000 */
[----:B------:R-:W-:Y:S01]  /*1bc0*/  FMUL.FTZ R154, R203, R142 ;  /* 0x0000008ecb9a7220 */ /* 0x000fe20000410000 */
[----:B------:R-:W-:Y:S01]  /*1bd0*/  FADD.FTZ R138, R137, R28 ;  /* 0x0000001c898a7221 */ /* 0x000fe20000010000 */
[----:B------:R-:W-:Y:S01]  /*1be0*/  FFMA.FTZ R136, R29, R28, R136 ;  /* 0x0000001c1d887223 */ /* 0x000fe20000010088 */
[----:B------:R-:W-:Y:S01]  /*1bf0*/  FADD.FTZ R59, R59, R140 ;  /* 0x0000008c3b3b7221 */ /* 0x000fe20000010000 */
[----:B------:R-:W-:Y:S01]  /*1c00*/  FFMA.FTZ R91, R154, R140, R91 ;  /* 0x0000008c9a5b7223 */ /* 0x000fe2000001005b */
[----:B------:R-:W-:Y:S01]  /*1c10*/  FADD.FTZ R149, R138, R35 ;  /* 0x000000238a957221 */ /* 0x000fe20000010000 */
[----:B------:R-:W-:-:S07]  /*1c20*/  FFMA.FTZ R148, R154, R35, R136 ;  /* 0x000000239a947223 */ /* 0x000fce0000010088 */
.L_x_6:
[----:B------:R-:W-:Y:S05]  /*1c30*/  BSYNC.RECONVERGENT B0 ;  /* 0x0000000000007941 */ /* 0x000fea0003800200 */
.L_x_5:
[----:B------:R-:W-:Y:S01]  /*1c40*/  ISETP.GE.U32.AND P4, PT, R19, 0x400, PT ;  /* 0x000004001300780c */ /* 0x000fe20003f86070 */
[----:B------:R-:W-:Y:S01]  /*1c50*/  BSSY.RECONVERGENT B0, `(.L_x_7) ;  /* 0x0000066000007945 */ /* 0x000fe20003800200 */
[----:B------:R-:W-:-:S11]  /*1c60*/  MOV R205, 0x400 ;  /* 0x0000040000cd7802 */ /* 0x000fd60000000f00 */
[----:B------:R-:W-:Y:S05]  /*1c70*/  @!P4 BRA `(.L_x_8) ;  /* 0x00000004008cc947 */ /* 0x000fea0003800000 */
[----:B------:R-:W-:Y:S01]  /*1c80*/  ISETP.NE.U32.AND P0, PT, RZ, UR8, PT ;  /* 0x00000008ff007c0c */ /* 0x000fe2000bf05070 */
[----:B------:R-:W0:Y:S03]  /*1c90*/  LDC.64 R140, c[0x0][0x428] ;  /* 0x00010a00ff8c7b82 */ /* 0x000e260000000a00 */
[----:B------:R-:W-:-:S13]  /*1ca0*/  ISETP.NE.AND.EX P0, PT, RZ, UR9, PT, P0 ;  /* 0x00000009ff007c0c */ /* 0x000fda000bf05300 */
[----:B------:R-:W1:Y:S02]  /*1cb0*/  @P0 LDC.64 R136, c[0x0][0x438] ;  /* 0x00010e00ff880b82 */ /* 0x000e640000000a00 */
[----:B-1----:R-:W-:-:S06]  /*1cc0*/  @P0 IMAD.WIDE.U32 R144, R151, 0x10, R136 ;  /* 0x0000001097900825 */ /* 0x002fcc00078e0088 */
[----:B------:R-:W1:Y:S01]  /*1cd0*/  LDC.64 R136, c[0x0][0x3a8] ;  /* 0x0000ea00ff887b82 */ /* 0x000e620000000a00 */
[C---:B0-----:R-:W-:Y:S01]  /*1ce0*/  IMAD.WIDE.U32 R140, R151.reuse, 0x10, R140 ;  /* 0x00000010978c7825 */ /* 0x041fe200078e008c */
[----:B------:R0:W5:Y:S05]  /*1cf0*/  @P0 LDG.E.128 R128, desc[UR4][R144.64] ;  /* 0x0000000490800981 */ /* 0x00016a000c1e1d00 */
[----:B------:R-:W2:Y:S01]  /*1d00*/  LDG.E.128 R140, desc[UR4][R140.64] ;  /* 0x000000048c8c7981 */ /* 0x000ea2000c1e1d00 */
[----:B-1----:R-:W-:-:S06]  /*1d10*/  IMAD.WIDE.U32 R136, R151, 0x10, R136 ;  /* 0x0000001097887825 */ /* 0x002fcc00078e0088 */
[----:B------:R-:W3:Y:S01]  /*1d20*/  LDG.E.128 R136, desc[UR4][R136.64] ;  /* 0x0000000488887981 */ /* 0x000ee2000c1e1d00 */
[----:B------:R-:W-:Y:S02]  /*1d30*/  SHF.L.U32 R173, R0, 0x10, RZ ;  /* 0x0000001000ad7819 */ /* 0x000fe400000006ff */
[----:B------:R-:W-:Y:S02]  /*1d40*/  SHF.L.U32 R175, R2, 0x10, RZ ;  /* 0x0000001002af7819 */ /* 0x000fe400000006ff */
[----:B------:R-:W-:Y:S02]  /*1d50*/  SHF.L.U32 R177, R3, 0x10, RZ ;  /* 0x0000001003b17819 */ /* 0x000fe400000006ff */
[----:B------:R-:W-:Y:S02]  /*1d60*/  SHF.L.U32 R179, R4, 0x10, RZ ;  /* 0x0000001004b37819 */ /* 0x000fe400000006ff */
[----:B---3--:R-:W-:Y:S02]  /*1d70*/  PRMT R151, R137, 0x7632, R151 ;  /* 0x0000763289977816 */ /* 0x008fe40000000097 */
[----:B------:R-:W-:-:S02]  /*1d80*/  PRMT R150, R136, 0x7632, R150 ;  /* 0x0000763288967816 */ /* 0x000fc40000000096 */
[----:B------:R-:W-:Y:S02]  /*1d90*/  SHF.L.U32 R166, R136, 0x10, RZ ;  /* 0x0000001088a67819 */ /* 0x000fe400000006ff */
[----:B------:R-:W-:Y:S02]  /*1da0*/  SHF.L.U32 R136, R151, 0x10, RZ ;  /* 0x0000001097887819 */ /* 0x000fe400000006ff */
[C---:B0-----:R-:W-:Y:S01]  /*1db0*/  PRMT R144, R138.reuse, 0x7632, R144 ;  /* 0x000076328a907816 */ /* 0x041fe20000000090 */
[C---:B------:R-:W-:Y:S01]  /*1dc0*/  FADD.FTZ R166, -R147.reuse, R166 ;  /* 0x000000a693a67221 */ /* 0x040fe20000010100 */
[----:B------:R-:W-:Y:S01]  /*1dd0*/  SHF.L.U32 R138, R138, 0x10, RZ ;  /* 0x000000108a8a7819 */ /* 0x000fe200000006ff */
[----:B------:R-:W-:Y:S01]  /*1de0*/  FADD.FTZ R176, -R147, R136 ;  /* 0x0000008893b07221 */ /* 0x000fe20000010100 */
[C---:B------:R-:W-:Y:S02]  /*1df0*/  PRMT R145, R139.reuse, 0x7632, R145 ;  /* 0x000076328b917816 */ /* 0x040fe40000000091 */
[----:B------:R-:W-:-:S02]  /*1e00*/  SHF.L.U32 R172, R139, 0x10, RZ ;  /* 0x000000108bac7819 */ /* 0x000fc400000006ff */
[----:B------:R-:W-:Y:S02]  /*1e10*/  SHF.L.U32 R136, R116, 0x10, RZ ;  /* 0x0000001074887819 */ /* 0x000fe400000006ff */
[----:B--2---:R-:W-:Y:S01]  /*1e20*/  SHF.L.U32 R139, R140, 0x10, RZ ;  /* 0x000000108c8b7819 */ /* 0x004fe200000006ff */
[----:B------:R-:W-:Y:S01]  /*1e30*/  FADD.FTZ R170, -R147, R138 ;  /* 0x0000008a93aa7221 */ /* 0x000fe20000010100 */
[----:B------:R-:W-:Y:S01]  /*1e40*/  SHF.L.U32 R150, R150, 0x10, RZ ;  /* 0x0000001096967819 */ /* 0x000fe200000006ff */
[----:B-----5:R-:W-:Y:S01]  /*1e50*/  FMUL.FTZ R165, R203, R166 ;  /* 0x000000a6cba57220 */ /* 0x020fe20000410000 */
[----:B------:R-:W-:Y:S01]  /*1e60*/  SHF.L.U32 R138, R145, 0x10, RZ ;  /* 0x00000010918a7819 */ /* 0x000fe200000006ff */
[----:B------:R-:W-:Y:S01]  /*1e70*/  FMUL.FTZ R166, R136, R139 ;  /* 0x0000008b88a67220 */ /* 0x000fe20000410000 */
[----:B------:R-:W-:Y:S02]  /*1e80*/  SHF.L.U32 R145, R142, 0x10, RZ ;  /* 0x000000108e917819 */ /* 0x000fe400000006ff */
[----:B------:R-:W-:-:S02]  /*1e90*/  SHF.L.U32 R136, R118, 0x10, RZ ;  /* 0x0000001076887819 */ /* 0x000fc400000006ff */
[----:B------:R-:W-:Y:S01]  /*1ea0*/  SHF.L.U32 R168, R137, 0x10, RZ ;  /* 0x0000001089a87819 */ /* 0x000fe200000006ff */
[----:B------:R-:W-:Y:S01]  /*1eb0*/  FADD.FTZ R150, -R147, R150 ;  /* 0x0000009693967221 */ /* 0x000fe20000010100 */
[----:B------:R-:W-:Y:S01]  /*1ec0*/  PRMT R137, R140, 0x7632, R137 ;  /* 0x000076328c897816 */ /* 0x000fe20000000089 */
[C---:B------:R-:W-:Y:S01]  /*1ed0*/  FMUL.FTZ R169, R203.reuse, R170 ;  /* 0x000000aacba97220 */ /* 0x040fe20000410000 */
[----:B------:R-:W-:Y:S01]  /*1ee0*/  FMUL.FTZ R170, R136, R145 ;  /* 0x0000009188aa7220 */ /* 0x000fe20000410000 */
[----:B------:R-:W-:Y:S01]  /*1ef0*/  SHF.L.U32 R144, R144, 0x10, RZ ;  /* 0x0000001090907819 */ /* 0x000fe200000006ff */
[----:B------:R-:W-:Y:S01]  /*1f00*/  FMUL.FTZ R174, R203, R150 ;  /* 0x00000096cbae7220 */ /* 0x000fe20000410000 */
[----:B------:R-:W-:Y:S01]  /*1f10*/  SHF.L.U32 R136, R137, 0x10, RZ ;  /* 0x0000001089887819 */ /* 0x000fe200000006ff */
[----:B------:R-:W-:Y:S01]  /*1f20*/  FADD.FTZ R180, -R147, R138 ;  /* 0x0000008a93b47221 */ /* 0x000fe20000010100 */
[----:B------:R-:W-:Y:S01]  /*1f30*/  PRMT R140, R141, 0x7632, R140 ;  /* 0x000076328d8c7816 */ /* 0x000fe2000000008c */
[----:B------:R-:W-:Y:S01]  /*1f40*/  FADD.FTZ R168, -R147, R168 ;  /* 0x000000a893a87221 */ /* 0x000fe20000010100 */
[----:B------:R-:W-:-:S02]  /*1f50*/  SHF.L.U32 R141, R141, 0x10, RZ ;  /* 0x000000108d8d7819 */ /* 0x000fc400000006ff */
[----:B------:R-:W-:Y:S01]  /*1f60*/  SHF.L.U32 R138, R117, 0x10, RZ ;  /* 0x00000010758a7819 */ /* 0x000fe200000006ff */
[-C--:B------:R-:W-:Y:S01]  /*1f70*/  FMUL.FTZ R173, R173, R136.reuse ;  /* 0x00000088adad7220 */ /* 0x080fe20000410000 */
[----:B------:R-:W-:Y:S01]  /*1f80*/  FADD.FTZ R53, R53, R136 ;  /* 0x0000008835357221 */ /* 0x000fe20000010000 */
[----:B------:R-:W-:Y:S01]  /*1f90*/  FFMA.FTZ R85, R174, R136, R85 ;  /* 0x00000088ae557223 */ /* 0x000fe20000010055 */
[----:B------:R-:W-:Y:S01]  /*1fa0*/  FADD.FTZ R178, -R147, R144 ;  /* 0x0000009093b27221 */ /* 0x000fe20000010100 */
[----:B------:R-:W-:Y:S01]  /*1fb0*/  FADD.FTZ R136, R149, R166 ;  /* 0x000000a695887221 */ /* 0x000fe20000010000 */
[----:B------:R-:W-:Y:S01]  /*1fc0*/  PRMT R144, R142, 0x7632, R144 ;  /* 0x000076328e907816 */ /* 0x000fe20000000090 */
[----:B------:R-:W-:Y:S01]  /*1fd0*/  FMUL.FTZ R167, R203, R168 ;  /* 0x000000a8cba77220 */ /* 0x000fe20000410000 */
[----:B------:R-:W-:Y:S01]  /*1fe0*/  FFMA.FTZ R137, R165, R166, R148 ;  /* 0x000000a6a5897223 */ /* 0x000fe20000010094 */
[----:B------:R-:W-:Y:S01]  /*1ff0*/  PRMT R142, R143, 0x7632, R142 ;  /* 0x000076328f8e7816 */ /* 0x000fe2000000008e */
[----:B------:R-:W-:Y:S01]  /*2000*/  FMUL.FTZ R168, R138, R141 ;  /* 0x0000008d8aa87220 */ /* 0x000fe20000410000 */
[----:B------:R-:W-:Y:S01]  /*2010*/  FADD.FTZ R172, -R147, R172 ;  /* 0x000000ac93ac7221 */ /* 0x000fe20000010100 */
[----:B------:R-:W-:Y:S01]  /*2020*/  SHF.L.U32 R143, R143, 0x10, RZ ;  /* 0x000000108f8f7819 */ /* 0x000fe200000006ff */
[----:B------:R-:W-:Y:S01]  /*2030*/  FADD.FTZ R52, R52, R139 ;  /* 0x0000008b34347221 */ /* 0x000fe20000010000 */
[----:B------:R-:W-:Y:S01]  /*2040*/  FFMA.FTZ R84, R165, R139, R84 ;  /* 0x0000008ba5547223 */ /* 0x000fe20000010054 */
[----:B------:R-:W-:Y:S01]  /*2050*/  SHF.L.U32 R138, R119, 0x10, RZ ;  /* 0x00000010778a7819 */ /* 0x000fe200000006ff */
[----:B------:R-:W-:Y:S01]  /*2060*/  FADD.FTZ R139, R136, R173 ;  /* 0x000000ad888b7221 */ /* 0x000fe20000010000 */
[----:B------:R-:W-:Y:S01]  /*2070*/  SHF.L.U32 R140, R140, 0x10, RZ ;  /* 0x000000108c8c7819 */ /* 0x000fe200000006ff */
[----:B------:R-:W-:Y:S01]  /*2080*/  FFMA.FTZ R136, R174, R173, R137 ;  /* 0x000000adae887223 */ /* 0x000fe20000010089 */
[C---:B------:R-:W-:Y:S01]  /*2090*/  FMUL.FTZ R171, R203.reuse, R172 ;  /* 0x000000accbab7220 */ /* 0x040fe20000410000 */
[----:B------:R-:W-:Y:S01]  /*20a0*/  FMUL.FTZ R172, R138, R143 ;  /* 0x0000008f8aac7220 */ /* 0x000fe20000410000 */
[----:B------:R-:W-:Y:S01]  /*20b0*/  FMUL.FTZ R176, R203, R176 ;  /* 0x000000b0cbb07220 */ /* 0x000fe20000410000 */
[----:B------:R-:W-:Y:S01]  /*20c0*/  FMUL.FTZ R175, R175, R140 ;  /* 0x0000008cafaf7220 */ /* 0x000fe20000410000 */
[----:B------:R-:W-:Y:S01]  /*20d0*/  FADD.FTZ R138, R139, R168 ;  /* 0x000000a88b8a7221 */ /* 0x000fe20000010000 */
[----:B------:R-:W-:Y:S01]  /*20e0*/  FFMA.FTZ R137, R167, R168, R136 ;  /* 0x000000a8a7897223 */ /* 0x000fe20000010088 */
[----:B------:R-:W-:-:S02]  /*20f0*/  SHF.L.U32 R144, R144, 0x10, RZ ;  /* 0x0000001090907819 */ /* 0x000fc400000006ff */
[----:B------:R-:W-:Y:S01]  /*2100*/  FADD.FTZ R139, R138, R175 ;  /* 0x000000af8a8b7221 */ /* 0x000fe20000010000 */
[----:B------:R-:W-:Y:S01]  /*2110*/  FFMA.FTZ R136, R176, R175, R137 ;  /* 0x000000afb0887223 */ /* 0x000fe20000010089 */
[----:B------:R-:W-:Y:S01]  /*2120*/  FMUL.FTZ R178, R203, R178 ;  /* 0x000000b2cbb27220 */ /* 0x000fe20000410000 */
[----:B------:R-:W-:Y:S01]  /*2130*/  FMUL.FTZ R177, R177, R144 ;  /* 0x00000090b1b17220 */ /* 0x000fe20000410000 */
[----:B------:R-:W-:Y:S01]  /*2140*/  FADD.FTZ R138, R139, R170 ;  /* 0x000000aa8b8a7221 */ /* 0x000fe20000010000 */
[----:B------:R-:W-:Y:S01]  /*2150*/  FFMA.FTZ R136, R169, R170, R136 ;  /* 0x000000aaa9887223 */ /* 0x000fe20000010088 */
[----:B------:R-:W-:Y:S02]  /*2160*/  SHF.L.U32 R142, R142, 0x10, RZ ;  /* 0x000000108e8e7819 */ /* 0x000fe400000006ff */
[----:B------:R-:W-:Y:S01]  /*2170*/  FADD.FTZ R137, R138, R177 ;  /* 0x000000b18a897221 */ /* 0x000fe20000010000 */
[----:B------:R-:W-:Y:S01]  /*2180*/  FFMA.FTZ R136, R178, R177, R136 ;  /* 0x000000b1b2887223 */ /* 0x000fe20000010088 */
[----:B------:R-:W-:Y:S01]  /*2190*/  FMUL.FTZ R180, R203, R180 ;  /* 0x000000b4cbb47220 */ /* 0x000fe20000410000 */
[----:B------:R-:W-:Y:S01]  /*21a0*/  FMUL.FTZ R179, R179, R142 ;  /* 0x0000008eb3b37220 */ /* 0x000fe20000410000 */
        /* <DEDUP_REMOVED lines=16> */
.L_x_8:
[----:B------:R-:W-:Y:S05]  /*22b0*/  BSYNC.RECONVERGENT B0 ;  /* 0x0000000000007941 */ /* 0x000fea0003800200 */
.L_x_7:
[----:B------:R-:W-:Y:S01]  /*22c0*/  P2R R136, PR, RZ, 0x2 ;  /* 0x00000002ff887803 */ /* 0x000fe20000000000 */
[----:B------:R-:W0:Y:S01]  /*22d0*/  SHFL.DOWN PT, R137, R148, 0x10, 0x1f ;  /* 0x0a001f0094897f89 */ /* 0x000e2200000e0000 */
[----:B------:R-:W-:Y:S02]  /*22e0*/  LOP3.LUT P1, RZ, R21, 0x1f, RZ, 0xc0, !PT ;  /* 0x0000001f15ff7812 */ /* 0x000fe4000782c0ff */
[----:B------:R-:W-:Y:S02]  /*22f0*/  LEA R205, R146, R205, 0x18 ;  /* 0x000000cd92cd7211 */ /* 0x000fe400078ec0ff */
[----:B------:R-:W-:Y:S02]  /*2300*/  PLOP3.LUT P0, PT, PT, PT, PT, 0x80, 0x8 ;  /* 0x000000000008781c */ /* 0x000fe40003f0f070 */
[----:B------:R-:W-:-:S07]  /*2310*/  IADD3 R206, PT, PT, R205, 0x8040, RZ ;  /* 0x00008040cdce7810 */ /* 0x000fce0007ffe0ff */
[----:B------:R-:W-:Y:S02]  /*2320*/  @!P1 PLOP3.LUT P0, PT, P5, PT, PT, 0x80, 0x8 ;  /* 0x000000000008981c */ /* 0x000fe40002f0f070 */
[----:B------:R-:W-:Y:S02]  /*2330*/  @!P1 MOV R146, R206 ;  /* 0x000000ce00929202 */ /* 0x000fe40000000f00 */
[----:B------:R-:W-:Y:S02]  /*2340*/  ISETP.NE.AND P1, PT, R136, RZ, PT ;  /* 0x000000ff8800720c */ /* 0x000fe40003f25270 */
[----:B------:R-:W1:Y:S01]  /*2350*/  SHFL.DOWN PT, R136, R149, 0x10, 0x1f ;  /* 0x0a001f0095887f89 */ /* 0x000e6200000e0000 */
[----:B0-----:R-:W-:-:S06]  /*2360*/  FADD.FTZ R137, R137, R148 ;  /* 0x0000009489897221 */ /* 0x001fcc0000010000 */
[----:B------:R-:W-:Y:S01]  /*2370*/  @!P0 IADD3 R146, PT, PT, R205, 0x8000, RZ ;  /* 0x00008000cd928810 */ /* 0x000fe20007ffe0ff */
[----:B------:R-:W0:Y:S01]  /*2380*/  SHFL.DOWN PT, R138, R137, 0x8, 0x1f ;  /* 0x09001f00898a7f89 */ /* 0x000e2200000e0000 */
[----:B------:R-:W-:-:S13]  /*2390*/  LOP3.LUT P0, RZ, R21, 0x1f, RZ, 0xc0, !PT ;  /* 0x0000001f15ff7812 */ /* 0x000fda000780c0ff */
[----:B------:R-:W-:Y:S01]  /*23a0*/  @!P0 LEA R146, R18, R146, 0x3 ;  /* 0x0000009212928211 */ /* 0x000fe200078e18ff */
[----:B-1----:R-:W-:-:S05]  /*23b0*/  FADD.FTZ R136, R136, R149 ;  /* 0x0000009588887221 */ /* 0x002fca0000010000 */
[----:B------:R-:W1:Y:S01]  /*23c0*/  SHFL.DOWN PT, R139, R136, 0x8, 0x1f ;  /* 0x09001f00888b7f89 */ /* 0x000e6200000e0000 */
[----:B0-----:R-:W-:-:S05]  /*23d0*/  FADD.FTZ R138, R137, R138 ;  /* 0x0000008a898a7221 */ /* 0x001fca0000010000 */
[----:B------:R-:W0:Y:S01]  /*23e0*/  SHFL.DOWN PT, R141, R138, 0x4, 0x1f ;  /* 0x08801f008a8d7f89 */ /* 0x000e2200000e0000 */
[----:B-1----:R-:W-:Y:S02]  /*23f0*/  FADD.FTZ R139, R136, R139 ;  /* 0x0000008b888b7221 */ /* 0x002fe40000010000 */
[----:B------:R-:W1:Y:S03]  /*2400*/  @P6 LDC.64 R136, c[0x0][0x3e0] ;  /* 0x0000f800ff886b82 */ /* 0x000e660000000a00 */
[----:B------:R-:W2:Y:S01]  /*2410*/  SHFL.DOWN PT, R140, R139, 0x4, 0x1f ;  /* 0x08801f008b8c7f89 */ /* 0x000ea200000e0000 */
[----:B0-----:R-:W-:-:S05]  /*2420*/  FADD.FTZ R141, R138, R141 ;  /* 0x0000008d8a8d7221 */ /* 0x001fca0000010000 */
[----:B------:R-:W0:Y:S01]  /*2430*/  SHFL.DOWN PT, R142, R141, 0x2, 0x1f ;  /* 0x08401f008d8e7f89 */ /* 0x000e2200000e0000 */
[----:B-1----:R-:W-:-:S04]  /*2440*/  @P6 IMAD.WIDE R148, R17, 0x2, R136 ;  /* 0x0000000211946825 */ /* 0x002fc800078e0288 */
[----:B--2---:R-:W-:Y:S01]  /*2450*/  FADD.FTZ R140, R139, R140 ;  /* 0x0000008c8b8c7221 */ /* 0x004fe20000010000 */
[----:B------:R1:W2:Y:S04]  /*2460*/  @P6 LDG.E.U16 R204, desc[UR4][R148.64] ;  /* 0x0000000494cc6981 */ /* 0x0002a8000c1e1500 */
[----:B------:R-:W3:Y:S01]  /*2470*/  SHFL.DOWN PT, R143, R140, 0x2, 0x1f ;  /* 0x08401f008c8f7f89 */ /* 0x000ee200000e0000 */
[----:B0-----:R-:W-:-:S05]  /*2480*/  FADD.FTZ R142, R141, R142 ;  /* 0x0000008e8d8e7221 */ /* 0x001fca0000010000 */
[----:B------:R-:W0:Y:S01]  /*2490*/  SHFL.DOWN PT, R145, R142, 0x1, 0x1f ;  /* 0x08201f008e917f89 */ /* 0x000e2200000e0000 */
[----:B---3--:R-:W-:-:S05]  /*24a0*/  FADD.FTZ R143, R140, R143 ;  /* 0x0000008f8c8f7221 */ /* 0x008fca0000010000 */
[----:B------:R-:W3:Y:S01]  /*24b0*/  SHFL.DOWN PT, R144, R143, 0x1, 0x1f ;  /* 0x08201f008f907f89 */ /* 0x000ee200000e0000 */
[----:B0-----:R-:W-:Y:S01]  /*24c0*/  FADD.FTZ R145, R142, R145 ;  /* 0x000000918e917221 */ /* 0x001fe20000010000 */
[----:B---3--:R-:W-:-:S05]  /*24d0*/  FADD.FTZ R144, R143, R144 ;  /* 0x000000908f907221 */ /* 0x008fca0000010000 */
[----:B------:R-:W-:Y:S01]  /*24e0*/  @!P0 STS.64 [R146], R144 ;  /* 0x0000009092008388 */ /* 0x000fe20000000a00 */
[C---:B------:R-:W-:Y:S01]  /*24f0*/  @!P5 IADD3 R206, PT, PT, R205.reuse, 0x8000, RZ ;  /* 0x00008000cdced810 */ /* 0x040fe20007ffe0ff */
[----:B------:R-:W-:Y:S01]  /*2500*/  BAR.SYNC.DEFER_BLOCKING 0x0 ;  /* 0x0000000000007b1d */ /* 0x000fe20000010000 */
[C---:B------:R-:W-:Y:S02]  /*2510*/  IADD3 R140, PT, PT, R205.reuse, 0x8050, RZ ;  /* 0x00008050cd8c7810 */ /* 0x040fe40007ffe0ff */
[C---:B------:R-:W-:Y:S02]  /*2520*/  @!P5 IADD3 R140, PT, PT, R205.reuse, 0x8010, RZ ;  /* 0x00008010cd8cd810 */ /* 0x040fe40007ffe0ff */
[C---:B------:R-:W-:Y:S02]  /*2530*/  IADD3 R147, PT, PT, R205.reuse, 0x8060, RZ ;  /* 0x00008060cd937810 */ /* 0x040fe40007ffe0ff */
[C---:B------:R-:W-:Y:S01]  /*2540*/  @!P5 IADD3 R147, PT, PT, R205.reuse, 0x8020, RZ ;  /* 0x00008020cd93d810 */ /* 0x040fe20007ffe0ff */
[----:B------:R-:W0:Y:S04]  /*2550*/  LDS.128 R136, [R206] ;  /* 0x00000000ce887984 */ /* 0x000e280000000c00 */
[----:B------:R-:W3:Y:S01]  /*2560*/  LDS.128 R140, [R140] ;  /* 0x000000008c8c7984 */ /* 0x000ee20000000c00 */
[----:B------:R-:W-:-:S03]  /*2570*/  IADD3 R150, PT, PT, R205, 0x8070, RZ ;  /* 0x00008070cd967810 */ /* 0x000fc60007ffe0ff */
[----:B------:R-:W4:Y:S01]  /*2580*/  LDS.128 R144, [R147] ;  /* 0x0000000093907984 */ /* 0x000f220000000c00 */
[----:B------:R-:W-:-:S06]  /*2590*/  @!P5 IADD3 R150, PT, PT, R205, 0x8030, RZ ;  /* 0x00008030cd96d810 */ /* 0x000fcc0007ffe0ff */
[----:B-1----:R-:W1:Y:S01]  /*25a0*/  LDS.128 R148, [R150] ;  /* 0x0000000096947984 */ /* 0x002e620000000c00 */
[----:B------:R-:W-:Y:S01]  /*25b0*/  UISETP.NE.U32.AND UP0, UPT, UR8, URZ, UPT ;  /* 0x000000ff0800728c */ /* 0x000fe2000bf05070 */
[----:B0-----:R-:W-:Y:S01]  /*25c0*/  FADD.FTZ R205, RZ, R136 ;  /* 0x00000088ffcd7221 */ /* 0x001fe20000010000 */
[----:B------:R-:W-:-:S03]  /*25d0*/  FADD.FTZ R136, RZ, R137 ;  /* 0x00000089ff887221 */ /* 0x000fc60000010000 */
[----:B------:R-:W-:Y:S01]  /*25e0*/  FADD.FTZ R205, R138, R205 ;  /* 0x000000cd8acd7221 */ /* 0x000fe20000010000 */
[----:B------:R-:W-:-:S03]  /*25f0*/  FADD.FTZ R136, R139, R136 ;  /* 0x000000888b887221 */ /* 0x000fc60000010000 */
[----:B---3--:R-:W-:Y:S01]  /*2600*/  FADD.FTZ R205, R205, R140 ;  /* 0x0000008ccdcd7221 */ /* 0x008fe20000010000 */
[----:B------:R-:W-:-:S03]  /*2610*/  FADD.FTZ R136, R136, R141 ;  /* 0x0000008d88887221 */ /* 0x000fc60000010000 */
[----:B------:R-:W-:Y:S01]  /*2620*/  FADD.FTZ R205, R142, R205 ;  /* 0x000000cd8ecd7221 */ /* 0x000fe20000010000 */
[----:B------:R-:W-:-:S03]  /*2630*/  FADD.FTZ R136, R143, R136 ;  /* 0x000000888f887221 */ /* 0x000fc60000010000 */
[----:B----4-:R-:W-:Y:S01]  /*2640*/  FADD.FTZ R205, R205, R144 ;  /* 0x00000090cdcd7221 */ /* 0x010fe20000010000 */
[----:B------:R-:W-:-:S03]  /*2650*/  FADD.FTZ R136, R136, R145 ;  /* 0x0000009188887221 */ /* 0x000fc60000010000 */
[----:B------:R-:W-:Y:S01]  /*2660*/  FADD.FTZ R205, R146, R205 ;  /* 0x000000cd92cd7221 */ /* 0x000fe20000010000 */
[----:B------:R-:W-:Y:S01]  /*2670*/  FADD.FTZ R136, R147, R136 ;  /* 0x0000008893887221 */ /* 0x000fe20000010000 */
[----:B------:R-:W-:Y:S02]  /*2680*/  UISETP.NE.AND.EX UP0, UPT, UR9, URZ, UPT, UP0 ;  /* 0x000000ff0900728c */ /* 0x000fe4000bf05300 */
[----:B-1----:R-:W-:Y:S01]  /*2690*/  FADD.FTZ R205, R205, R148 ;  /* 0x00000094cdcd7221 */ /* 0x002fe20000010000 */
[----:B------:R-:W-:Y:S01]  /*26a0*/  FADD.FTZ R136, R136, R149 ;  /* 0x0000009588887221 */ /* 0x000fe20000010000 */
[----:B------:R-:W-:Y:S02]  /*26b0*/  HFMA2 R144, -RZ, RZ, 1.875, 0 ;  /* 0x3f800000ff907431 */ /* 0x000fe400000001ff */
[----:B------:R-:W-:Y:S01]  /*26c0*/  FADD.FTZ R150, R150, R205 ;  /* 0x000000cd96967221 */ /* 0x000fe20000010000 */
[----:B------:R-:W-:Y:S01]  /*26d0*/  FADD.FTZ R136, R151, R136 ;  /* 0x0000008897887221 */ /* 0x000fe20000010000 */
[----:B------:R-:W-:-:S02]  /*26e0*/  ISETP.NE.AND P0, PT, RZ, UR7, PT ;  /* 0x00000007ff007c0c */ /* 0x000fc4000bf05270 */
[----:B------:R-:W-:Y:S01]  /*26f0*/  FMUL.FTZ R146, R150, UR10 ;  /* 0x0000000a96927c20 */ /* 0x000fe20008410000 */
[----:B------:R-:W-:Y:S01]  /*2700*/  BSSY.RECONVERGENT B0, `(.L_x_9) ;  /* 0x0000336000007945 */ /* 0x000fe20003800200 */
[----:B------:R-:W-:Y:S01]  /*2710*/  PRMT R151, R39, 0x7632, R151 ;  /* 0x0000763227977816 */ /* 0x000fe20000000097 */
[----:B------:R-:W-:Y:S01]  /*2720*/  FMUL.FTZ R145, R136, UR10 ;  /* 0x0000000a88917c20 */ /* 0x000fe20008410000 */
[----:B------:R-:W-:Y:S02]  /*2730*/  PRMT R205, R37, 0x7632, R205 ;  /* 0x0000763225cd7816 */ /* 0x000fe400000000cd */
[----:B------:R-:W-:Y:S02]  /*2740*/  PRMT R206, R36, 0x7632, R206 ;  /* 0x0000763224ce7816 */ /* 0x000fe400000000ce */
[----:B------:R-:W-:Y:S02]  /*2750*/  PRMT R147, R131, 0x7632, R147 ;  /* 0x0000763283937816 */ /* 0x000fe40000000093 */
[----:B------:R-:W-:-:S02]  /*2760*/  PRMT R148, R130, 0x7632, R148 ;  /* 0x0000763282947816 */ /* 0x000fc40000000094 */
[----:B------:R-:W-:Y:S02]  /*2770*/  PRMT R149, R129, 0x7632, R149 ;  /* 0x0000763281957816 */ /* 0x000fe40000000095 */
[----:B------:R-:W-:Y:S02]  /*2780*/  PRMT R150, R128, 0x7632, R150 ;  /* 0x0000763280967816 */ /* 0x000fe40000000096 */
[----:B------:R-:W-:Y:S02]  /*2790*/  FSEL R146, R146, RZ, !P0 ;  /* 0x000000ff92927208 */ /* 0x000fe40004000000 */
[----:B--2---:R-:W-:Y:S02]  /*27a0*/  @P6 SHF.L.U32 R144, R204, 0x10, RZ ;  /* 0x00000010cc906819 */ /* 0x004fe400000006ff */
[----:B------:R-:W-:Y:S01]  /*27b0*/  PRMT R204, R38, 0x7632, R204 ;  /* 0x0000763226cc7816 */ /* 0x000fe200000000cc */
[----:B------:R-:W-:Y:S06]  /*27c0*/  BRA.U UP0, `(.L_x_10) ;  /* 0x0000001500987547 */ /* 0x000fec000b800000 */
[----:B------:R-:W-:Y:S04]  /*27d0*/  BSSY.RECONVERGENT B1, `(.L_x_11) ;  /* 0x0000059000017945 */ /* 0x000fe80003800200 */
[----:B------:R-:W-:Y:S05]  /*27e0*/  @!P3 BRA `(.L_x_12) ;  /* 0x00000004005cb947 */ /* 0x000fea0003800000 */
[----:B------:R-:W-:-:S04]  /*27f0*/  ISETP.NE.U32.AND P0, PT, RZ, UR12, PT ;  /* 0x0000000cff007c0c */ /* 0x000fc8000bf05070 */
[----:B------:R-:W-:-:S13]  /*2800*/  ISETP.NE.AND.EX P0, PT, RZ, UR13, PT, P0 ;  /* 0x0000000dff007c0c */ /* 0x000fda000bf05300 */
[----:B------:R-:W-:Y:S05]  /*2810*/  @P0 BRA `(.L_x_13) ;  /* 0x0000000000940947 */ /* 0x000fea0003800000 */
[-CC-:B------:R-:W-:Y:S01]  /*2820*/  FFMA.FTZ R136, R201, R145.reuse, R146.reuse ;  /* 0x00000091c9887223 */ /* 0x180fe20000010092 */
[-CC-:B------:R-:W-:Y:S01]  /*2830*/  FFMA.FTZ R137, R200, R145.reuse, R146.reuse ;  /* 0x00000091c8897223 */ /* 0x180fe20000010092 */
[-CC-:B------:R-:W-:Y:S01]  /*2840*/  FFMA.FTZ R140, R197, R145.reuse, R146.reuse ;  /* 0x00000091c58c7223 */ /* 0x180fe20000010092 */
[-CC-:B------:R-:W-:Y:S01]  /*2850*/  FFMA.FTZ R139, R196, R145.reuse, R146.reuse ;  /* 0x00000091c48b7223 */ /* 0x180fe20000010092 */
[-CC-:B------:R-:W-:Y:S01]  /*2860*/  FFMA.FTZ R148, R193, R145.reuse, R146.reuse ;  /* 0x00000091c1947223 */ /* 0x180fe20000010092 */
[-CC-:B------:R-:W-:Y:S01]  /*2870*/  FFMA.FTZ R141, R192, R145.reuse, R146.reuse ;  /* 0x00000091c08d7223 */ /* 0x180fe20000010092 */
[-CC-:B------:R-:W-:Y:S01]  /*2880*/  FFMA.FTZ R204, R189, R145.reuse, R146.reuse ;  /* 0x00000091bdcc7223 */ /* 0x180fe20000010092 */
[----:B------:R-:W-:Y:S01]  /*2890*/  FFMA.FTZ R143, R188, R145, R146 ;  /* 0x00000091bc8f7223 */ /* 0x000fe20000010092 */
[----:B------:R-:W-:Y:S01]  /*28a0*/  FADD.FTZ R136, R199, -R136 ;  /* 0x80000088c7887221 */ /* 0x000fe20000010000 */
[----:B------:R-:W-:Y:S01]  /*28b0*/  FADD.FTZ R138, R198, -R137 ;  /* 0x80000089c68a7221 */ /* 0x000fe20000010000 */
[----:B------:R-:W-:Y:S01]  /*28c0*/  FADD.FTZ R140, R195, -R140 ;  /* 0x8000008cc38c7221 */ /* 0x000fe20000010000 */
[----:B------:R-:W-:Y:S01]  /*28d0*/  FADD.FTZ R142, R194, -R139 ;  /* 0x8000008bc28e7221 */ /* 0x000fe20000010000 */
[----:B------:R-:W-:Y:S01]  /*28e0*/  FADD.FTZ R148, R191, -R148 ;  /* 0x80000094bf947221 */ /* 0x000fe20000010000 */
[----:B------:R-:W-:Y:S01]  /*28f0*/  FADD.FTZ R150, R190, -R141 ;  /* 0x8000008dbe967221 */ /* 0x000fe20000010000 */
[----:B------:R-:W-:Y:S01]  /*2900*/  FADD.FTZ R204, R187, -R204 ;  /* 0x800000ccbbcc7221 */ /* 0x000fe20000010000 */
[----:B------:R-:W-:Y:S01]  /*2910*/  FADD.FTZ R206, R186, -R143 ;  /* 0x8000008fbace7221 */ /* 0x000fe20000010000 */
[C---:B-----5:R-:W-:Y:S01]  /*2920*/  FMUL.FTZ R137, R203.reuse, R136 ;  /* 0x00000088cb897220 */ /* 0x060fe20000410000 */
[C---:B------:R-:W-:Y:S01]  /*2930*/  FMUL.FTZ R139, R203.reuse, R138 ;  /* 0x0000008acb8b7220 */ /* 0x040fe20000410000 */
[C---:B------:R-:W-:Y:S01]  /*2940*/  FMUL.FTZ R141, R203.reuse, R140 ;  /* 0x0000008ccb8d7220 */ /* 0x040fe20000410000 */
[C---:B------:R-:W-:Y:S01]  /*2950*/  FMUL.FTZ R143, R203.reuse, R142 ;  /* 0x0000008ecb8f7220 */ /* 0x040fe20000410000 */
[C---:B------:R-:W-:Y:S01]  /*2960*/  FMUL.FTZ R147, R203.reuse, R148 ;  /* 0x00000094cb937220 */ /* 0x040fe20000410000 */
[C---:B------:R-:W-:Y:S01]  /*2970*/  FMUL.FTZ R149, R203.reuse, R150 ;  /* 0x00000096cb957220 */ /* 0x040fe20000410000 */
[C---:B------:R-:W-:Y:S01]  /*2980*/  FMUL.FTZ R151, R203.reuse, R204 ;  /* 0x000000cccb977220 */ /* 0x040fe20000410000 */
[----:B------:R-:W-:Y:S01]  /*2990*/  FMUL.FTZ R205, R203, R206 ;  /* 0x000000cecbcd7220 */ /* 0x000fe20000410000 */
[-C--:B------:R-:W-:Y:S01]  /*29a0*/  FMUL.FTZ R136, R137, R144.reuse ;  /* 0x0000009089887220 */ /* 0x080fe20000410000 */
[-C--:B------:R-:W-:Y:S01]  /*29b0*/  FMUL.FTZ R139, R139, R144.reuse ;  /* 0x000000908b8b7220 */ /* 0x080fe20000410000 */
[-C--:B------:R-:W-:Y:S01]  /*29c0*/  FMUL.FTZ R137, R141, R144.reuse ;  /* 0x000000908d897220 */ /* 0x080fe20000410000 */
[-C--:B------:R-:W-:Y:S01]  /*29d0*/  FMUL.FTZ R138, R143, R144.reuse ;  /* 0x000000908f8a7220 */ /* 0x080fe20000410000 */
[-C--:B------:R-:W-:Y:S01]  /*29e0*/  FMUL.FTZ R147, R147, R144.reuse ;  /* 0x0000009093937220 */ /* 0x080fe20000410000 */
[-C--:B------:R-:W-:Y:S01]  /*29f0*/  FMUL.FTZ R140, R149, R144.reuse ;  /* 0x00000090958c7220 */ /* 0x080fe20000410000 */
[-C--:B------:R-:W-:Y:S01]  /*2a00*/  FMUL.FTZ R151, R151, R144.reuse ;  /* 0x0000009097977220 */ /* 0x080fe20000410000 */
[----:B------:R-:W-:Y:S01]  /*2a10*/  FMUL.FTZ R142, R205, R144 ;  /* 0x00000090cd8e7220 */ /* 0x000fe20000410000 */
[----:B------:R-:W-:-:S02]  /*2a20*/  F2FP.BF16.F32.PACK_AB R136, R139, R136 ;  /* 0x000000888b88723e */ /* 0x000fc400000010ff */
[----:B------:R-:W-:Y:S02]  /*2a30*/  F2FP.BF16.F32.PACK_AB R137, R138, R137 ;  /* 0x000000898a89723e */ /* 0x000fe400000010ff */
[----:B------:R-:W-:Y:S02]  /*2a40*/  F2FP.BF16.F32.PACK_AB R138, R140, R147 ;  /* 0x000000938c8a723e */ /* 0x000fe400000010ff */
[----:B------:R-:W-:Y:S01]  /*2a50*/  F2FP.BF16.F32.PACK_AB R139, R142, R151 ;  /* 0x000000978e8b723e */ /* 0x000fe200000010ff */
[----:B------:R-:W-:Y:S06]  /*2a60*/  BRA `(.L_x_14) ;  /* 0x0000000000a07947 */ /* 0x000fec0003800000 */
.L_x_13:
        /* <DEDUP_REMOVED lines=24> */
[C---:B------:R-:W-:Y:S01]  /*2bf0*/  F2FP.BF16.F32.PACK_AB R134, R140.reuse, R139 ;  /* 0x0000008b8c86723e */ /* 0x040fe200000010ff */
        /* <DEDUP_REMOVED lines=11> */
[----:B------:R-:W-:Y:S02]  /*2cb0*/  F2FP.BF16.F32.PACK_AB R139, R149, R148 ;  /* 0x00000094958b723e */ /* 0x000fe400000010ff */
[----:B------:R-:W-:Y:S02]  /*2cc0*/  F2FP.BF16.F32.PACK_AB R138, R147, R142 ;  /* 0x0000008e938a723e */ /* 0x000fe400000010ff */
[----:B------:R-:W-:Y:S02]  /*2cd0*/  F2FP.BF16.F32.PACK_AB R137, R143, R140 ;  /* 0x0000008c8f89723e */ /* 0x000fe400000010ff */
[----:B------:R-:W-:-:S07]  /*2ce0*/  F2FP.BF16.F32.PACK_AB R136, R141, R136 ;  /* 0x000000888d88723e */ /* 0x000fce00000010ff */
.L_x_14:
[----:B------:R-:W0:Y:S08]  /*2cf0*/  @P0 LDC.64 R142, c[0x0][0x478] ;  /* 0x00011e00ff8e0b82 */ /* 0x000e300000000a00 */
[----:B------:R-:W1:Y:S01]  /*2d00*/  LDC.64 R140, c[0x0][0x468] ;  /* 0x00011a00ff8c7b82 */ /* 0x000e620000000a00 */
[----:B0-----:R-:W-:-:S05]  /*2d10*/  @P0 IMAD.WIDE.U32 R142, R202, 0x10, R142 ;  /* 0x00000010ca8e0825 */ /* 0x001fca00078e008e */
[----:B------:R0:W-:Y:S01]  /*2d20*/  @P0 STG.E.128 desc[UR4][R142.64], R132 ;  /* 0x000000848e000986 */ /* 0x0001e2000c101d04 */
[C---:B-1----:R-:W-:Y:S01]  /*2d30*/  IMAD.WIDE.U32 R140, R202.reuse, 0x10, R140 ;  /* 0x00000010ca8c7825 */ /* 0x042fe200078e008c */
[----:B------:R-:W-:-:S04]  /*2d40*/  IADD3 R202, PT, PT, R202, 0x100, RZ ;  /* 0x00000100caca7810 */ /* 0x000fc80007ffe0ff */
[----:B------:R0:W-:Y:S03]  /*2d50*/  STG.E.128 desc[UR4][R140.64], R136 ;  /* 0x000000888c007986 */ /* 0x0001e6000c101d04 */
.L_x_12:
[----:B------:R-:W-:Y:S05]  /*2d60*/  BSYNC.RECONVERGENT B1 ;  /* 0x0000000000017941 */ /* 0x000fea0003800200 */
.L_x_11:
[----:B------:R-:W-:Y:S04]  /*2d70*/  BSSY.RECONVERGENT B1, `(.L_x_15) ;  /* 0x0000059000017945 */ /* 0x000fe80003800200 */
[----:B------:R-:W-:Y:S05]  /*2d80*/  @!P1 BRA `(.L_x_16) ;  /* 0x00000004005c9947 */ /* 0x000fea0003800000 */
[----:B------:R-:W-:-:S04]  /*2d90*/  ISETP.NE.U32.AND P0, PT, RZ, UR12, PT ;  /* 0x0000000cff007c0c */ /* 0x000fc8000bf05070 */
[----:B------:R-:W-:-:S13]  /*2da0*/  ISETP.NE.AND.EX P0, PT, RZ, UR13, PT, P0 ;  /* 0x0000000dff007c0c */ /* 0x000fda000bf05300 */
[----:B------:R-:W-:Y:S05]  /*2db0*/  @!P0 BRA `(.L_x_17) ;  /* 0x0000000000a48947 */ /* 0x000fea0003800000 */
[-CC-:B0-----:R-:W-:Y:S01]  /*2dc0*/  FFMA.FTZ R140, R164, R145.reuse, R146.reuse ;  /* 0x00000091a48c7223 */ /* 0x181fe20000010092 */
        /* <DEDUP_REMOVED lines=38> */
[----:B------:R-:W-:Y:S01]  /*3030*/  F2FP.BF16.F32.PACK_AB R136, R141, R136 ;  /* 0x000000888d88723e */ /* 0x000fe200000010ff */
[----:B------:R-:W-:Y:S06]  /*3040*/  BRA `(.L_x_18) ;  /* 0x0000000000907947 */ /* 0x000fec0003800000 */
.L_x_17:
        /* <DEDUP_REMOVED lines=35> */
[----:B------:R-:W-:-:S07]  /*3280*/  F2FP.BF16.F32.PACK_AB R139, R142, R151 ;  /* 0x000000978e8b723e */ /* 0x000fce00000010ff */
.L_x_18:
[----:B------:R-:W0:Y:S08]  /*3290*/  @P0 LDC.64 R142, c[0x0][0x478] ;  /* 0x00011e00ff8e0b82 */ /* 0x000e300000000a00 */
[----:B------:R-:W1:Y:S01]  /*32a0*/  LDC.64 R140, c[0x0][0x468] ;  /* 0x00011a00ff8c7b82 */ /* 0x000e620000000a00 */
[----:B0-----:R-:W-:-:S05]  /*32b0*/  @P0 IMAD.WIDE.U32 R142, R202, 0x10, R142 ;  /* 0x00000010ca8e0825 */ /* 0x001fca00078e008e */
[----:B------:R2:W-:Y:S01]  /*32c0*/  @P0 STG.E.128 desc[UR4][R142.64], R132 ;  /* 0x000000848e000986 */ /* 0x0005e2000c101d04 */
[C---:B-1----:R-:W-:Y:S01]  /*32d0*/  IMAD.WIDE.U32 R140, R202.reuse, 0x10, R140 ;  /* 0x00000010ca8c7825 */ /* 0x042fe200078e008c */
[----:B------:R-:W-:-:S04]  /*32e0*/  IADD3 R202, PT, PT, R202, 0x100, RZ ;  /* 0x00000100caca7810 */ /* 0x000fc80007ffe0ff */
[----:B------:R2:W-:Y:S03]  /*32f0*/  STG.E.128 desc[UR4][R140.64], R136 ;  /* 0x000000888c007986 */ /* 0x0005e6000c101d04 */
.L_x_16:
[----:B------:R-:W-:Y:S05]  /*3300*/  BSYNC.RECONVERGENT B1 ;  /* 0x0000000000017941 */ /* 0x000fea0003800200 */
.L_x_15:
[----:B------:R-:W-:Y:S04]  /*3310*/  BSSY.RECONVERGENT B1, `(.L_x_19) ;  /* 0x0000059000017945 */ /* 0x000fe80003800200 */
[----:B------:R-:W-:Y:S05]  /*3320*/  @!P2 BRA `(.L_x_20) ;  /* 0x00000004005ca947 */ /* 0x000fea0003800000 */
[----:B------:R-:W-:-:S04]  /*3330*/  ISETP.NE.U32.AND P0, PT, RZ, UR12, PT ;  /* 0x0000000cff007c0c */ /* 0x000fc8000bf05070 */
[----:B------:R-:W-:-:S13]  /*3340*/  ISETP.NE.AND.EX P0, PT, RZ, UR13, PT, P0 ;  /* 0x0000000dff007c0c */ /* 0x000fda000bf05300 */
[----:B------:R-:W-:Y:S05]  /*3350*/  @!P0 BRA `(.L_x_21) ;  /* 0x0000000000a48947 */ /* 0x000fea0003800000 */
[-CC-:B0-2---:R-:W-:Y:S01]  /*3360*/  FFMA.FTZ R137, R27, R145.reuse, R146.reuse ;  /* 0x000000911b897223 */ /* 0x185fe20000010092 */
        /* <DEDUP_REMOVED lines=40> */
.L_x_21:
        /* <DEDUP_REMOVED lines=36> */
.L_x_22:
[----:B------:R-:W0:Y:S08]  /*3830*/  @P0 LDC.64 R142, c[0x0][0x478] ;  /* 0x00011e00ff8e0b82 */ /* 0x000e300000000a00 */
[----:B------:R-:W1:Y:S01]  /*3840*/  LDC.64 R140, c[0x0][0x468] ;  /* 0x00011a00ff8c7b82 */ /* 0x000e620000000a00 */
[----:B0-----:R-:W-:-:S05]  /*3850*/  @P0 IMAD.WIDE.U32 R142, R202, 0x10, R142 ;  /* 0x00000010ca8e0825 */ /* 0x001fca00078e008e */
[----:B------:R3:W-:Y:S01]  /*3860*/  @P0 STG.E.128 desc[UR4][R142.64], R132 ;  /* 0x000000848e000986 */ /* 0x0007e2000c101d04 */
[C---:B-1----:R-:W-:Y:S01]  /*3870*/  IMAD.WIDE.U32 R140, R202.reuse, 0x10, R140 ;  /* 0x00000010ca8c7825 */ /* 0x042fe200078e008c */
[----:B------:R-:W-:-:S04]  /*3880*/  IADD3 R202, PT, PT, R202, 0x100, RZ ;  /* 0x00000100caca7810 */ /* 0x000fc80007ffe0ff */
[----:B------:R3:W-:Y:S03]  /*3890*/  STG.E.128 desc[UR4][R140.64], R136 ;  /* 0x000000888c007986 */ /* 0x0007e6000c101d04 */
.L_x_20:
[----:B------:R-:W-:Y:S05]  /*38a0*/  BSYNC.RECONVERGENT B1 ;  /* 0x0000000000017941 */ /* 0x000fea0003800200 */
.L_x_19:
[----:B------:R-:W-:Y:S05]  /*38b0*/  @!P4 BRA `(.L_x_23) ;  /* 0x000000200068c947 */ /* 0x000fea0003800000 */
[----:B------:R-:W-:-:S04]  /*38c0*/  ISETP.NE.U32.AND P0, PT, RZ, UR12, PT ;  /* 0x0000000cff007c0c */ /* 0x000fc8000bf05070 */
[----:B------:R-:W-:-:S13]  /*38d0*/  ISETP.NE.AND.EX P0, PT, RZ, UR13, PT, P0 ;  /* 0x0000000dff007c0c */ /* 0x000fda000bf05300 */
[----:B------:R-:W-:Y:S05]  /*38e0*/  @!P0 BRA `(.L_x_24) ;  /* 0x0000000000a48947 */ /* 0x000fea0003800000 */
[-CC-:B0-23--:R-:W-:Y:S01]  /*38f0*/  FFMA.FTZ R137, R169, R145.reuse, R146.reuse ;  /* 0x00000091a9897223 */ /* 0x18dfe20000010092 */
        /* <DEDUP_REMOVED lines=27> */
[----:B------:R-:W-:Y:S01]  /*3ab0*/  F2FP.BF16.F32.PACK_AB R135, R135, R141 ;  /* 0x0000008d8787723e */ /* 0x000fe200000010ff */
[-C--:B------:R-:W-:Y:S01]  /*3ac0*/  FMUL.FTZ R142, R141, R144.reuse ;  /* 0x000000908d8e7220 */ /* 0x080fe20000410000 */
[C---:B------:R-:W-:Y:S01]  /*3ad0*/  F2FP.BF16.F32.PACK_AB R133, R136.reuse, R133 ;  /* 0x000000858885723e */ /* 0x040fe200000010ff */
[-C--:B------:R-:W-:Y:S01]  /*3ae0*/  FMUL.FTZ R143, R136, R144.reuse ;  /* 0x00000090888f7220 */ /* 0x080fe20000410000 */
[-C--:B------:R-:W-:Y:S01]  /*3af0*/  FMUL.FTZ R138, R139, R144.reuse ;  /* 0x000000908b8a7220 */ /* 0x080fe20000410000 */
[-C--:B------:R-:W-:Y:S01]  /*3b00*/  FMUL.FTZ R136, R137, R144.reuse ;  /* 0x0000009089887220 */ /* 0x080fe20000410000 */
[C---:B------:R-:W-:Y:S01]  /*3b10*/  FMUL.FTZ R141, R132.reuse, R144 ;  /* 0x00000090848d7220 */ /* 0x040fe20000410000 */
[----:B------:R-:W-:-:S02]  /*3b20*/  F2FP.BF16.F32.PACK_AB R132, R132, R137 ;  /* 0x000000898484723e */ /* 0x000fc400000010ff */
[----:B------:R-:W-:Y:S02]  /*3b30*/  F2FP.BF16.F32.PACK_AB R139, R147, R142 ;  /* 0x0000008e938b723e */ /* 0x000fe400000010ff */
[----:B------:R-:W-:Y:S02]  /*3b40*/  F2FP.BF16.F32.PACK_AB R138, R145, R138 ;  /* 0x0000008a918a723e */ /* 0x000fe400000010ff */
[----:B------:R-:W-:Y:S02]  /*3b50*/  F2FP.BF16.F32.PACK_AB R137, R143, R140 ;  /* 0x0000008c8f89723e */ /* 0x000fe400000010ff */
[----:B------:R-:W-:Y:S01]  /*3b60*/  F2FP.BF16.F32.PACK_AB R136, R141, R136 ;  /* 0x000000888d88723e */ /* 0x000fe200000010ff */
[----:B------:R-:W-:Y:S06]  /*3b70*/  BRA `(.L_x_25) ;  /* 0x0000000000907947 */ /* 0x000fec0003800000 */
.L_x_24:
        /* <DEDUP_REMOVED lines=36> */
.L_x_25:
[----:B------:R-:W0:Y:S08]  /*3dc0*/  @P0 LDC.64 R142, c[0x0][0x478] ;  /* 0x00011e00ff8e0b82 */ /* 0x000e300000000a00 */
[----:B------:R-:W1:Y:S01]  /*3dd0*/  LDC.64 R140, c[0x0][0x468] ;  /* 0x00011a00ff8c7b82 */ /* 0x000e620000000a00 */
[----:B0-----:R-:W-:-:S05]  /*3de0*/  @P0 IMAD.WIDE.U32 R142, R202, 0x10, R142 ;  /* 0x00000010ca8e0825 */ /* 0x001fca00078e008e */
[----:B------:R0:W-:Y:S01]  /*3df0*/  @P0 STG.E.128 desc[UR4][R142.64], R132 ;  /* 0x000000848e000986 */ /* 0x0001e2000c101d04 */
[----:B-1----:R-:W-:-:S05]  /*3e00*/  IMAD.WIDE.U32 R140, R202, 0x10, R140 ;  /* 0x00000010ca8c7825 */ /* 0x002fca00078e008c */
[----:B------:R0:W-:Y:S01]  /*3e10*/  STG.E.128 desc[UR4][R140.64], R136 ;  /* 0x000000888c007986 */ /* 0x0001e2000c101d04 */
[----:B------:R-:W-:Y:S05]  /*3e20*/  BRA `(.L_x_23) ;  /* 0x0000001c000c7947 */ /* 0x000fea0003800000 */
.L_x_10:
[----:B------:R-:W-:-:S04]  /*3e30*/  UISETP.NE.U32.AND UP0, UPT, UR12, URZ, UPT ;  /* 0x000000ff0c00728c */ /* 0x000fc8000bf05070 */
[----:B------:R-:W-:-:S09]  /*3e40*/  UISETP.NE.AND.EX UP0, UPT, UR13, URZ, UPT, UP0 ;  /* 0x000000ff0d00728c */ /* 0x000fd2000bf05300 */
[----:B------:R-:W-:Y:S05]  /*3e50*/  BRA.U UP0, `(.L_x_26) ;  /* 0x0000000d004c7547 */ /* 0x000fea000b800000 */
[----:B------:R-:W-:Y:S01]  /*3e60*/  ISETP.GT.U32.AND P0, PT, R19, 0xff, PT ;  /* 0x000000ff1300780c */ /* 0x000fe20003f04070 */
[----:B------:R-:W-:-:S12]  /*3e70*/  BSSY.RECONVERGENT B1, `(.L_x_27) ;  /* 0x0000036000017945 */ /* 0x000fd80003800200 */
[----:B------:R-:W-:Y:S05]  /*3e80*/  @!P0 BRA `(.L_x_28) ;  /* 0x0000000000d08947 */ /* 0x000fea0003800000 */
[-CC-:B------:R-:W-:Y:S01]  /*3e90*/  FFMA.FTZ R142, R189, R145.reuse, R146.reuse ;  /* 0x00000091bd8e7223 */ /* 0x180fe20000010092 */
[-CC-:B------:R-:W-:Y:S01]  /*3ea0*/  FFMA.FTZ R141, R188, R145.reuse, R146.reuse ;  /* 0x00000091bc8d7223 */ /* 0x180fe20000010092 */
[----:B------:R-:W-:Y:S01]  /*3eb0*/  PRMT R137, R47, 0x7632, R137 ;  /* 0x000076322f897816 */ /* 0x000fe20000000089 */
[-C--:B------:R-:W-:Y:S01]  /*3ec0*/  FFMA.FTZ R139, R192, R145.reuse, R146 ;  /* 0x00000091c08b7223 */ /* 0x080fe20000010092 */
[----:B------:R-:W-:Y:S01]  /*3ed0*/  FADD.FTZ R213, R187, -R142 ;  /* 0x8000008ebbd57221 */ /* 0x000fe20000010000 */
[----:B------:R-:W-:Y:S01]  /*3ee0*/  SHF.L.U32 R140, R47, 0x10, RZ ;  /* 0x000000102f8c7819 */ /* 0x000fe200000006ff */
[----:B------:R-:W-:Y:S01]  /*3ef0*/  FADD.FTZ R141, R186, -R141 ;  /* 0x8000008dba8d7221 */ /* 0x000fe20000010000 */
[----:B------:R-:W-:Y:S01]  /*3f00*/  SHF.L.U32 R142, R137, 0x10, RZ ;  /* 0x00000010898e7819 */ /* 0x000fe200000006ff */
[----:B------:R-:W-:Y:S01]  /*3f10*/  FFMA.FTZ R208, R193, R145, R146 ;  /* 0x00000091c1d07223 */ /* 0x000fe20000010092 */
[----:B------:R-:W-:Y:S01]  /*3f20*/  PRMT R136, R46, 0x7632, R136 ;  /* 0x000076322e887816 */ /* 0x000fe20000000088 */
[C---:B-----5:R-:W-:Y:S01]  /*3f30*/  FFMA.FTZ R213, R203.reuse, R213, R140 ;  /* 0x000000d5cbd57223 */ /* 0x060fe2000001008c */
[----:B------:R-:W-:Y:S01]  /*3f40*/  FADD.FTZ R139, R190, -R139 ;  /* 0x8000008bbe8b7221 */ /* 0x000fe20000010000 */
[----:B------:R-:W-:Y:S01]  /*3f50*/  FFMA.FTZ R215, R203, R141, R142 ;  /* 0x0000008dcbd77223 */ /* 0x000fe2000001008e */
[----:B------:R-:W-:Y:S01]  /*3f60*/  SHF.L.U32 R136, R136, 0x10, RZ ;  /* 0x0000001088887819 */ /* 0x000fe200000006ff */
[----:B------:R-:W0:Y:S01]  /*3f70*/  LDC.64 R140, c[0x0][0x468] ;  /* 0x00011a00ff8c7b82 */ /* 0x000e220000000a00 */
[----:B------:R-:W-:Y:S01]  /*3f80*/  SHF.L.U32 R138, R46, 0x10, RZ ;  /* 0x000000102e8a7819 */ /* 0x000fe200000006ff */
[----:B------:R-:W-:Y:S01]  /*3f90*/  FADD.FTZ R209, R191, -R208 ;  /* 0x800000d0bfd17221 */ /* 0x000fe20000010000 */
[----:B------:R-:W-:Y:S01]  /*3fa0*/  FFMA.FTZ R208, R197, R145, R146 ;  /* 0x00000091c5d07223 */ /* 0x000fe20000010092 */
[----:B------:R-:W-:Y:S01]  /*3fb0*/  FFMA.FTZ R211, R203, R139, R136 ;  /* 0x0000008bcbd37223 */ /* 0x000fe20000010088 */
[----:B------:R-:W-:Y:S01]  /*3fc0*/  PRMT R137, R45, 0x7632, R137 ;  /* 0x000076322d897816 */ /* 0x000fe20000000089 */
[-C--:B------:R-:W-:Y:S01]  /*3fd0*/  FFMA.FTZ R207, R196, R145.reuse, R146 ;  /* 0x00000091c4cf7223 */ /* 0x080fe20000010092 */
[----:B------:R-:W-:Y:S01]  /*3fe0*/  PRMT R136, R44, 0x7632, R136 ;  /* 0x000076322c887816 */ /* 0x000fe20000000088 */
[-CC-:B------:R-:W-:Y:S01]  /*3ff0*/  FFMA.FTZ R210, R201, R145.reuse, R146.reuse ;  /* 0x00000091c9d27223 */ /* 0x180fe20000010092 */
[----:B------:R-:W-:Y:S01]  /*4000*/  FFMA.FTZ R139, R200, R145, R146 ;  /* 0x00000091c88b7223 */ /* 0x000fe20000010092 */
[----:B------:R-:W-:Y:S01]  /*4010*/  FFMA.FTZ R209, R203, R209, R138 ;  /* 0x000000d1cbd17223 */ /* 0x000fe2000001008a */
[----:B------:R-:W-:Y:S01]  /*4020*/  SHF.L.U32 R142, R45, 0x10, RZ ;  /* 0x000000102d8e7819 */ /* 0x000fe200000006ff */
[----:B------:R-:W-:Y:S01]  /*4030*/  FADD.FTZ R143, R195, -R208 ;  /* 0x800000d0c38f7221 */ /* 0x000fe20000010000 */
[----:B------:R-:W-:Y:S01]  /*4040*/  SHF.L.U32 R138, R44, 0x10, RZ ;  /* 0x000000102c8a7819 */ /* 0x000fe200000006ff */
[----:B------:R-:W-:Y:S01]  /*4050*/  FADD.FTZ R207, R194, -R207 ;  /* 0x800000cfc2cf7221 */ /* 0x000fe20000010000 */
[----:B------:R-:W-:Y:S01]  /*4060*/  SHF.L.U32 R208, R137, 0x10, RZ ;  /* 0x0000001089d07819 */ /* 0x000fe200000006ff */
[----:B------:R-:W-:Y:S01]  /*4070*/  FADD.FTZ R137, R199, -R210 ;  /* 0x800000d2c7897221 */ /* 0x000fe20000010000 */
[----:B------:R-:W-:Y:S01]  /*4080*/  SHF.L.U32 R136, R136, 0x10, RZ ;  /* 0x0000001088887819 */ /* 0x000fe200000006ff */
[----:B------:R-:W-:Y:S01]  /*4090*/  FADD.FTZ R139, R198, -R139 ;  /* 0x8000008bc68b7221 */ /* 0x000fe20000010000 */
[C---:B------:R-:W-:Y:S01]  /*40a0*/  FFMA.FTZ R143, R203.reuse, R143, R142 ;  /* 0x0000008fcb8f7223 */ /* 0x040fe2000001008e */
[C---:B------:R-:W-:Y:S01]  /*40b0*/  FFMA.FTZ R207, R203.reuse, R207, R208 ;  /* 0x000000cfcbcf7223 */ /* 0x040fe200000100d0 */
[C---:B------:R-:W-:Y:S01]  /*40c0*/  FFMA.FTZ R137, R203.reuse, R137, R138 ;  /* 0x00000089cb897223 */ /* 0x040fe2000001008a */
[----:B------:R-:W-:Y:S01]  /*40d0*/  FFMA.FTZ R139, R203, R139, R136 ;  /* 0x0000008bcb8b7223 */ /* 0x000fe20000010088 */
        /* <DEDUP_REMOVED lines=8> */
[----:B------:R-:W-:Y:S01]  /*4160*/  F2FP.BF16.F32.PACK_AB R139, R208, R213 ;  /* 0x000000d5d08b723e */ /* 0x000fe200000010ff */
[----:B0-----:R-:W-:Y:S01]  /*4170*/  IMAD.WIDE.U32 R140, R202, 0x10, R140 ;  /* 0x00000010ca8c7825 */ /* 0x001fe200078e008c */
[----:B------:R-:W-:-:S02]  /*4180*/  F2FP.BF16.F32.PACK_AB R138, R211, R138 ;  /* 0x0000008ad38a723e */ /* 0x000fc400000010ff */
[----:B------:R-:W-:Y:S02]  /*4190*/  F2FP.BF16.F32.PACK_AB R137, R207, R142 ;  /* 0x0000008ecf89723e */ /* 0x000fe400000010ff */
[----:B------:R-:W-:Y:S02]  /*41a0*/  F2FP.BF16.F32.PACK_AB R136, R143, R136 ;  /* 0x000000888f88723e */ /* 0x000fe400000010ff */
[----:B------:R-:W-:-:S03]  /*41b0*/  IADD3 R202, PT, PT, R202, 0x100, RZ ;  /* 0x00000100caca7810 */ /* 0x000fc60007ffe0ff */
[----:B------:R0:W-:Y:S04]  /*41c0*/  STG.E.128 desc[UR4][R140.64], R136 ;  /* 0x000000888c007986 */ /* 0x0001e8000c101d04 */
.L_x_28:
[----:B------:R-:W-:Y:S05]  /*41d0*/  BSYNC.RECONVERGENT B1 ;  /* 0x0000000000017941 */ /* 0x000fea0003800200 */
.L_x_27:
[----:B------:R-:W-:Y:S04]  /*41e0*/  BSSY.RECONVERGENT B1, `(.L_x_29) ;  /* 0x0000036000017945 */ /* 0x000fe80003800200 */
[----:B------:R-:W-:Y:S05]  /*41f0*/  @!P1 BRA `(.L_x_30) ;  /* 0x0000000000d09947 */ /* 0x000fea0003800000 */
[-CC-:B0-----:R-:W-:Y:S01]  /*4200*/  FFMA.FTZ R141, R157, R145.reuse, R146.reuse ;  /* 0x000000919d8d7223 */ /* 0x181fe20000010092 */
[----:B------:R-:W-:Y:S01]  /*4210*/  SHF.L.U32 R140, R43, 0x10, RZ ;  /* 0x000000102b8c7819 */ /* 0x000fe200000006ff */
[-C--:B------:R-:W-:Y:S01]  /*4220*/  FFMA.FTZ R208, R162, R145.reuse, R146 ;  /* 0x00000091a2d07223 */ /* 0x080fe20000010092 */
[----:B------:R-:W-:Y:S01]  /*4230*/  PRMT R136, R42, 0x7632, R136 ;  /* 0x000076322a887816 */ /* 0x000fe20000000088 */
[----:B------:R-:W-:Y:S01]  /*4240*/  FADD.FTZ R141, R158, -R141 ;  /* 0x8000008d9e8d7221 */ /* 0x000fe20000010000 */
[-CC-:B------:R-:W-:Y:S01]  /*4250*/  FFMA.FTZ R142, R164, R145.reuse, R146.reuse ;  /* 0x00000091a48e7223 */ /* 0x180fe20000010092 */
[----:B------:R-:W-:Y:S01]  /*4260*/  FFMA.FTZ R139, R155, R145, R146 ;  /* 0x000000919b8b7223 */ /* 0x000fe20000010092 */
[----:B------:R-:W-:Y:S01]  /*4270*/  PRMT R137, R43, 0x7632, R137 ;  /* 0x000076322b897816 */ /* 0x000fe20000000089 */
[----:B-----5:R-:W-:Y:S01]  /*4280*/  FFMA.FTZ R213, R203, R141, R140 ;  /* 0x0000008dcbd57223 */ /* 0x020fe2000001008c */
[----:B------:R-:W-:Y:S01]  /*4290*/  SHF.L.U32 R136, R136, 0x10, RZ ;  /* 0x0000001088887819 */ /* 0x000fe200000006ff */
[----:B------:R-:W0:Y:S01]  /*42a0*/  LDC.64 R140, c[0x0][0x468] ;  /* 0x00011a00ff8c7b82 */ /* 0x000e220000000a00 */
[----:B------:R-:W-:Y:S01]  /*42b0*/  SHF.L.U32 R138, R42, 0x10, RZ ;  /* 0x000000102a8a7819 */ /* 0x000fe200000006ff */
[----:B------:R-:W-:Y:S01]  /*42c0*/  FADD.FTZ R211, R161, -R208 ;  /* 0x800000d0a1d37221 */ /* 0x000fe20000010000 */
[----:B------:R-:W-:Y:S01]  /*42d0*/  FADD.FTZ R215, R163, -R142 ;  /* 0x8000008ea3d77221 */ /* 0x000fe20000010000 */
[----:B------:R-:W-:Y:S01]  /*42e0*/  FADD.FTZ R139, R156, -R139 ;  /* 0x8000008b9c8b7221 */ /* 0x000fe20000010000 */
[----:B------:R-:W-:Y:S01]  /*42f0*/  SHF.L.U32 R142, R137, 0x10, RZ ;  /* 0x00000010898e7819 */ /* 0x000fe200000006ff */
[----:B------:R-:W-:Y:S01]  /*4300*/  FFMA.FTZ R211, R203, R211, R136 ;  /* 0x000000d3cbd37223 */ /* 0x000fe20000010088 */
        /* <DEDUP_REMOVED lines=35> */
.L_x_30:
[----:B------:R-:W-:Y:S05]  /*4540*/  BSYNC.RECONVERGENT B1 ;  /* 0x0000000000017941 */ /* 0x000fea0003800200 */
.L_x_29:
[----:B------:R-:W-:Y:S04]  /*4550*/  BSSY.RECONVERGENT B1, `(.L_x_31) ;  /* 0x0000032000017945 */ /* 0x000fe80003800200 */
[----:B------:R-:W-:Y:S05]  /*4560*/  @!P2 BRA `(.L_x_32) ;  /* 0x0000000000c0a947 */ /* 0x000fea0003800000 */
[-CC-:B01----:R-:W-:Y:S01]  /*4570*/  FFMA.FTZ R141, R29, R145.reuse, R146.reuse ;  /* 0x000000911d8d7223 */ /* 0x183fe20000010092 */
[-CC-:B------:R-:W-:Y:S01]  /*4580*/  FFMA.FTZ R142, R154, R145.reuse, R146.reuse ;  /* 0x000000919a8e7223 */ /* 0x180fe20000010092 */
[----:B------:R-:W-:Y:S01]  /*4590*/  SHF.L.U32 R140, R151, 0x10, RZ ;  /* 0x00000010978c7819 */ /* 0x000fe200000006ff */
[-C--:B------:R-:W-:Y:S01]  /*45a0*/  FFMA.FTZ R139, R152, R145.reuse, R146 ;  /* 0x00000091988b7223 */ /* 0x080fe20000010092 */
[----:B------:R-:W-:Y:S01]  /*45b0*/  SHF.L.U32 R138, R39, 0x10, RZ ;  /* 0x00000010278a7819 */ /* 0x000fe200000006ff */
[----:B------:R-:W-:Y:S01]  /*45c0*/  FADD.FTZ R141, R28, -R141 ;  /* 0x8000008d1c8d7221 */ /* 0x000fe20000010000 */
[----:B------:R-:W-:Y:S01]  /*45d0*/  FADD.FTZ R213, R35, -R142 ;  /* 0x8000008e23d57221 */ /* 0x000fe20000010000 */
[----:B------:R-:W-:Y:S01]  /*45e0*/  FFMA.FTZ R137, R27, R145, R146 ;  /* 0x000000911b897223 */ /* 0x000fe20000010092 */
[----:B------:R-:W-:Y:S01]  /*45f0*/  SHF.L.U32 R204, R204, 0x10, RZ ;  /* 0x00000010cccc7819 */ /* 0x000fe200000006ff */
[C---:B-----5:R-:W-:Y:S01]  /*4600*/  FFMA.FTZ R211, R203.reuse, R141, R138 ;  /* 0x0000008dcbd37223 */ /* 0x060fe2000001008a */
[----:B------:R-:W-:Y:S01]  /*4610*/  FFMA.FTZ R213, R203, R213, R140 ;  /* 0x000000d5cbd57223 */ /* 0x000fe2000001008c */
[----:B------:R-:W-:Y:S01]  /*4620*/  SHF.L.U32 R136, R38, 0x10, RZ ;  /* 0x0000001026887819 */ /* 0x000fe200000006ff */
[----:B------:R-:W0:Y:S01]  /*4630*/  LDC.64 R140, c[0x0][0x468] ;  /* 0x00011a00ff8c7b82 */ /* 0x000e220000000a00 */
[----:B------:R-:W-:Y:S01]  /*4640*/  FADD.FTZ R139, R34, -R139 ;  /* 0x8000008b228b7221 */ /* 0x000fe20000010000 */
[----:B------:R-:W-:Y:S01]  /*4650*/  FADD.FTZ R137, R26, -R137 ;  /* 0x800000891a897221 */ /* 0x000fe20000010000 */
[----:B------:R-:W-:Y:S01]  /*4660*/  FFMA.FTZ R208, R32, R145, R146 ;  /* 0x0000009120d07223 */ /* 0x000fe20000010092 */
[----:B------:R-:W-:Y:S01]  /*4670*/  SHF.L.U32 R138, R37, 0x10, RZ ;  /* 0x00000010258a7819 */ /* 0x000fe200000006ff */
[C---:B------:R-:W-:Y:S01]  /*4680*/  FFMA.FTZ R209, R203.reuse, R139, R204 ;  /* 0x0000008bcbd17223 */ /* 0x040fe200000100cc */
[----:B------:R-:W-:Y:S01]  /*4690*/  FFMA.FTZ R207, R203, R137, R136 ;  /* 0x00000089cbcf7223 */ /* 0x000fe20000010088 */
[-CC-:B------:R-:W-:Y:S01]  /*46a0*/  FFMA.FTZ R139, R25, R145.reuse, R146.reuse ;  /* 0x00000091198b7223 */ /* 0x180fe20000010092 */
[-CC-:B------:R-:W-:Y:S01]  /*46b0*/  FFMA.FTZ R137, R23, R145.reuse, R146.reuse ;  /* 0x0000009117897223 */ /* 0x180fe20000010092 */
[----:B------:R-:W-:Y:S01]  /*46c0*/  FFMA.FTZ R204, R30, R145, R146 ;  /* 0x000000911ecc7223 */ /* 0x000fe20000010092 */
[----:B------:R-:W-:Y:S01]  /*46d0*/  SHF.L.U32 R206, R206, 0x10, RZ ;  /* 0x00000010cece7819 */ /* 0x000fe200000006ff */
[----:B------:R-:W-:Y:S01]  /*46e0*/  FADD.FTZ R143, R24, -R139 ;  /* 0x8000008b188f7221 */ /* 0x000fe20000010000 */
[----:B------:R-:W-:Y:S01]  /*46f0*/  SHF.L.U32 R142, R205, 0x10, RZ ;  /* 0x00000010cd8e7819 */ /* 0x000fe200000006ff */
[----:B------:R-:W-:Y:S01]  /*4700*/  FADD.FTZ R151, R33, -R208 ;  /* 0x800000d021977221 */ /* 0x000fe20000010000 */
[----:B------:R-:W-:Y:S01]  /*4710*/  SHF.L.U32 R136, R36, 0x10, RZ ;  /* 0x0000001024887819 */ /* 0x000fe200000006ff */
[----:B------:R-:W-:Y:S01]  /*4720*/  FADD.FTZ R137, R22, -R137 ;  /* 0x8000008916897221 */ /* 0x000fe20000010000 */
        /* <DEDUP_REMOVED lines=20> */
.L_x_32:
[----:B------:R-:W-:Y:S05]  /*4870*/  BSYNC.RECONVERGENT B1 ;  /* 0x0000000000017941 */ /* 0x000fea0003800200 */
.L_x_31:
[----:B------:R-:W-:Y:S05]  /*4880*/  @!P4 BRA `(.L_x_23) ;  /* 0x000000100074c947 */ /* 0x000fea0003800000 */
[-CC-:B012---:R-:W-:Y:S01]  /*4890*/  FFMA.FTZ R138, R180, R145.reuse, R146.reuse ;  /* 0x00000091b48a7223 */ /* 0x187fe20000010092 */
[----:B------:R-:W-:Y:S01]  /*48a0*/  SHF.L.U32 R136, R147, 0x10, RZ ;  /* 0x0000001093887819 */ /* 0x000fe200000006ff */
[-CC-:B------:R-:W-:Y:S01]  /*48b0*/  FFMA.FTZ R137, R169, R145.reuse, R146.reuse ;  /* 0x00000091a9897223 */ /* 0x180fe20000010092 */
[-C--:B------:R-:W-:Y:S01]  /*48c0*/  FFMA.FTZ R143, R171, R145.reuse, R146 ;  /* 0x00000091ab8f7223 */ /* 0x080fe20000010092 */
[----:B------:R-:W-:Y:S01]  /*48d0*/  FADD.FTZ R138, R179, -R138 ;  /* 0x8000008ab38a7221 */ /* 0x000fe20000010000 */
[-CC-:B------:R-:W-:Y:S01]  /*48e0*/  FFMA.FTZ R142, R178, R145.reuse, R146.reuse ;  /* 0x00000091b28e7223 */ /* 0x180fe20000010092 */
[-CC-:B------:R-:W-:Y:S01]  /*48f0*/  FFMA.FTZ R141, R167, R145.reuse, R146.reuse ;  /* 0x00000091a78d7223 */ /* 0x180fe20000010092 */
[-CC-:B------:R-:W-:Y:S01]  /*4900*/  FFMA.FTZ R204, R176, R145.reuse, R146.reuse ;  /* 0x00000091b0cc7223 */ /* 0x180fe20000010092 */
[-CC-:B------:R-:W-:Y:S01]  /*4910*/  FFMA.FTZ R139, R165, R145.reuse, R146.reuse ;  /* 0x00000091a58b7223 */ /* 0x180fe20000010092 */
[----:B------:R-:W-:Y:S01]  /*4920*/  FFMA.FTZ R146, R174, R145, R146 ;  /* 0x00000091ae927223 */ /* 0x000fe20000010092 */
[----:B-----5:R-:W-:Y:S01]  /*4930*/  FFMA.FTZ R205, R203, R138, R136 ;  /* 0x0000008acbcd7223 */ /* 0x020fe20000010088 */
[----:B------:R-:W-:Y:S01]  /*4940*/  FADD.FTZ R145, R170, -R137 ;  /* 0x80000089aa917221 */ /* 0x000fe20000010000 */
[----:B------:R-:W-:Y:S01]  /*4950*/  SHF.L.U32 R140, R131, 0x10, RZ ;  /* 0x00000010838c7819 */ /* 0x000fe200000006ff */
[----:B------:R-:W0:Y:S01]  /*4960*/  LDC.64 R136, c[0x0][0x468] ;  /* 0x00011a00ff887b82 */ /* 0x000e220000000a00 */
[----:B------:R-:W-:Y:S01]  /*4970*/  SHF.L.U32 R138, R130, 0x10, RZ ;  /* 0x00000010828a7819 */ /* 0x000fe200000006ff */
[----:B------:R-:W-:Y:S01]  /*4980*/  FADD.FTZ R143, R172, -R143 ;  /* 0x8000008fac8f7221 */ /* 0x000fe20000010000 */
[----:B------:R-:W-:Y:S01]  /*4990*/  FADD.FTZ R147, R177, -R142 ;  /* 0x8000008eb1937221 */ /* 0x000fe20000010000 */
[----:B------:R-:W-:Y:S01]  /*49a0*/  SHF.L.U32 R148, R148, 0x10, RZ ;  /* 0x0000001094947819 */ /* 0x000fe200000006ff */
[----:B------:R-:W-:Y:S01]  /*49b0*/  FADD.FTZ R141, R168, -R141 ;  /* 0x8000008da88d7221 */ /* 0x000fe20000010000 */
[C---:B------:R-:W-:Y:S01]  /*49c0*/  FFMA.FTZ R151, R203.reuse, R143, R140 ;  /* 0x0000008fcb977223 */ /* 0x040fe2000001008c */
        /* <DEDUP_REMOVED lines=8> */
[C---:B------:R-:W-:Y:S01]  /*4a50*/  FFMA.FTZ R147, R203.reuse, R147, R148 ;  /* 0x00000093cb937223 */ /* 0x040fe20000010094 */
        /* <DEDUP_REMOVED lines=12> */
[----:B0-----:R-:W-:Y:S01]  /*4b20*/  IMAD.WIDE.U32 R202, R202, 0x10, R136 ;  /* 0x00000010caca7825 */ /* 0x001fe200078e0088 */
[----:B------:R-:W-:-:S02]  /*4b30*/  F2FP.BF16.F32.PACK_AB R139, R146, R151 ;  /* 0x00000097928b723e */ /* 0x000fc400000010ff */
[----:B------:R-:W-:Y:S02]  /*4b40*/  F2FP.BF16.F32.PACK_AB R138, R147, R138 ;  /* 0x0000008a938a723e */ /* 0x000fe400000010ff */
[----:B------:R-:W-:Y:S02]  /*4b50*/  F2FP.BF16.F32.PACK_AB R137, R143, R142 ;  /* 0x0000008e8f89723e */ /* 0x000fe400000010ff */
[----:B------:R-:W-:-:S05]  /*4b60*/  F2FP.BF16.F32.PACK_AB R136, R141, R140 ;  /* 0x0000008c8d88723e */ /* 0x000fca00000010ff */
[----:B------:R4:W-:Y:S01]  /*4b70*/  STG.E.128 desc[UR4][R202.64], R136 ;  /* 0x00000088ca007986 */ /* 0x0009e2000c101d04 */
[----:B------:R-:W-:Y:S05]  /*4b80*/  BRA `(.L_x_23) ;  /* 0x0000000c00b47947 */ /* 0x000fea0003800000 */
.L_x_26:
[----:B------:R-:W-:Y:S04]  /*4b90*/  BSSY.RECONVERGENT B1, `(.L_x_33) ;  /* 0x000003d000017945 */ /* 0x000fe80003800200 */
[----:B------:R-:W-:Y:S05]  /*4ba0*/  @!P3 BRA `(.L_x_34) ;  /* 0x0000000000ecb947 */ /* 0x000fea0003800000 */
[-CC-:B------:R-:W-:Y:S01]  /*4bb0*/  FFMA.FTZ R132, R201, R145.reuse, R146.reuse ;  /* 0x00000091c9847223 */ /* 0x180fe20000010092 */
[-CC-:B------:R-:W-:Y:S01]  /*4bc0*/  FFMA.FTZ R141, R196, R145.reuse, R146.reuse ;  /* 0x00000091c48d7223 */ /* 0x180fe20000010092 */
[----:B------:R-:W-:Y:S01]  /*4bd0*/  PRMT R137, R45, 0x7632, R137 ;  /* 0x000076322d897816 */ /* 0x000fe20000000089 */
[-C--:B------:R-:W-:Y:S01]  /*4be0*/  FFMA.FTZ R135, R200, R145.reuse, R146 ;  /* 0x00000091c8877223 */ /* 0x080fe20000010092 */
[C---:B------:R-:W-:Y:S01]  /*4bf0*/  SHF.L.U32 R134, R44.reuse, 0x10, RZ ;  /* 0x000000102c867819 */ /* 0x040fe200000006ff */
[----:B------:R-:W-:Y:S01]  /*4c00*/  FADD.FTZ R132, R199, -R132 ;  /* 0x80000084c7847221 */ /* 0x000fe20000010000 */
[----:B------:R-:W-:Y:S01]  /*4c10*/  PRMT R133, R44, 0x7632, R133 ;  /* 0x000076322c857816 */ /* 0x000fe20000000085 */
[----:B------:R-:W-:Y:S01]  /*4c20*/  FADD.FTZ R140, R194, -R141 ;  /* 0x8000008dc28c7221 */ /* 0x000fe20000010000 */
[----:B------:R-:W-:Y:S01]  /*4c30*/  SHF.L.U32 R137, R137, 0x10, RZ ;  /* 0x0000001089897819 */ /* 0x000fe200000006ff */
[----:B------:R-:W-:Y:S01]  /*4c40*/  FADD.FTZ R136, R198, -R135 ;  /* 0x80000087c6887221 */ /* 0x000fe20000010000 */
[----:B------:R-:W-:Y:S01]  /*4c50*/  SHF.L.U32 R135, R133, 0x10, RZ ;  /* 0x0000001085877819 */ /* 0x000fe200000006ff */
[----:B-----5:R-:W-:Y:S01]  /*4c60*/  FFMA.FTZ R133, R203, R132, R134 ;  /* 0x00000084cb857223 */ /* 0x020fe20000010086 */
[-C--:B------:R-:W-:Y:S01]  /*4c70*/  FFMA.FTZ R138, R197, R145.reuse, R146 ;  /* 0x00000091c58a7223 */ /* 0x080fe20000010092 */
[----:B------:R-:W-:Y:S01]  /*4c80*/  FFMA.FTZ R134, R203, R140, R137 ;  /* 0x0000008ccb867223 */ /* 0x000fe20000010089 */
[----:B------:R-:W0:Y:S01]  /*4c90*/  LDC.64 R142, c[0x0][0x478] ;  /* 0x00011e00ff8e7b82 */ /* 0x000e220000000a00 */
[----:B------:R-:W-:Y:S01]  /*4ca0*/  SHF.L.U32 R139, R45, 0x10, RZ ;  /* 0x000000102d8b7819 */ /* 0x000fe200000006ff */
[----:B------:R-:W-:Y:S01]  /*4cb0*/  FADD.FTZ R138, R195, -R138 ;  /* 0x8000008ac38a7221 */ /* 0x000fe20000010000 */
[----:B------:R-:W-:Y:S01]  /*4cc0*/  FFMA.FTZ R135, R203, R136, R135 ;  /* 0x00000088cb877223 */ /* 0x000fe20000010087 */
[-C--:B------:R-:W-:Y:S01]  /*4cd0*/  FFMA.FTZ R137, R192, R145.reuse, R146 ;  /* 0x00000091c0897223 */ /* 0x080fe20000010092 */
[----:B------:R-:W-:Y:S01]  /*4ce0*/  PRMT R136, R46, 0x7632, R136 ;  /* 0x000076322e887816 */ /* 0x000fe20000000088 */
[-CC-:B------:R-:W-:Y:S01]  /*4cf0*/  FFMA.FTZ R132, R193, R145.reuse, R146.reuse ;  /* 0x00000091c1847223 */ /* 0x180fe20000010092 */
[----:B------:R-:W-:Y:S01]  /*4d00*/  PRMT R207, R47, 0x7632, R207 ;  /* 0x000076322fcf7816 */ /* 0x000fe200000000cf */
[----:B------:R-:W1:Y:S01]  /*4d10*/  LDC.64 R140, c[0x0][0x468] ;  /* 0x00011a00ff8c7b82 */ /* 0x000e620000000a00 */
[-CC-:B------:R-:W-:Y:S01]  /*4d20*/  FFMA.FTZ R209, R188, R145.reuse, R146.reuse ;  /* 0x00000091bcd17223 */ /* 0x180fe20000010092 */
[----:B------:R-:W-:Y:S01]  /*4d30*/  FFMA.FTZ R139, R203, R138, R139 ;  /* 0x0000008acb8b7223 */ /* 0x000fe2000001008b */
[----:B------:R-:W-:Y:S01]  /*4d40*/  FFMA.FTZ R210, R189, R145, R146 ;  /* 0x00000091bdd27223 */ /* 0x000fe20000010092 */
[----:B------:R-:W-:Y:S01]  /*4d50*/  FADD.FTZ R208, R190, -R137 ;  /* 0x80000089bed07221 */ /* 0x000fe20000010000 */
        /* <DEDUP_REMOVED lines=9> */
[----:B------:R-:W-:Y:S01]  /*4df0*/  FFMA.FTZ R213, R203, R136, R213 ;  /* 0x00000088cbd57223 */ /* 0x000fe200000100d5 */
[----:B------:R-:W-:Y:S01]  /*4e00*/  FMUL.FTZ R136, R133, R144 ;  /* 0x0000009085887220 */ /* 0x000fe20000410000 */
[----:B------:R-:W-:Y:S01]  /*4e10*/  FFMA.FTZ R211, R203, R210, R211 ;  /* 0x000000d2cbd37223 */ /* 0x000fe200000100d3 */
[----:B------:R-:W-:Y:S01]  /*4e20*/  F2FP.BF16.F32.PACK_AB R132, R135, R133 ;  /* 0x000000858784723e */ /* 0x000fe200000010ff */
[-C--:B------:R-:W-:Y:S01]  /*4e30*/  FMUL.FTZ R138, R139, R144.reuse ;  /* 0x000000908b8a7220 */ /* 0x080fe20000410000 */
[C---:B------:R-:W-:Y:S01]  /*4e40*/  F2FP.BF16.F32.PACK_AB R133, R134.reuse, R139 ;  /* 0x0000008b8685723e */ /* 0x040fe200000010ff */
[-C--:B------:R-:W-:Y:S01]  /*4e50*/  FMUL.FTZ R137, R135, R144.reuse ;  /* 0x0000009087897220 */ /* 0x080fe20000410000 */
[-C--:B------:R-:W-:Y:S01]  /*4e60*/  FMUL.FTZ R139, R134, R144.reuse ;  /* 0x00000090868b7220 */ /* 0x080fe20000410000 */
[-C--:B------:R-:W-:Y:S01]  /*4e70*/  FMUL.FTZ R208, R207, R144.reuse ;  /* 0x00000090cfd07220 */ /* 0x080fe20000410000 */
[C---:B------:R-:W-:Y:S01]  /*4e80*/  F2FP.BF16.F32.PACK_AB R134, R209.reuse, R207 ;  /* 0x000000cfd186723e */ /* 0x040fe200000010ff */
[-C--:B------:R-:W-:Y:S01]  /*4e90*/  FMUL.FTZ R209, R209, R144.reuse ;  /* 0x00000090d1d17220 */ /* 0x080fe20000410000 */
[-C--:B------:R-:W-:Y:S01]  /*4ea0*/  FMUL.FTZ R207, R211, R144.reuse ;  /* 0x00000090d3cf7220 */ /* 0x080fe20000410000 */
[----:B------:R-:W-:Y:S01]  /*4eb0*/  FMUL.FTZ R210, R213, R144 ;  /* 0x00000090d5d27220 */ /* 0x000fe20000410000 */
[----:B------:R-:W-:Y:S01]  /*4ec0*/  F2FP.BF16.F32.PACK_AB R136, R137, R136 ;  /* 0x000000888988723e */ /* 0x000fe200000010ff */
[----:B0-----:R-:W-:Y:S01]  /*4ed0*/  IMAD.WIDE.U32 R142, R202, 0x10, R142 ;  /* 0x00000010ca8e7825 */ /* 0x001fe200078e008e */
[----:B------:R-:W-:-:S02]  /*4ee0*/  F2FP.BF16.F32.PACK_AB R135, R213, R211 ;  /* 0x000000d3d587723e */ /* 0x000fc400000010ff */
[----:B------:R-:W-:Y:S01]  /*4ef0*/  F2FP.BF16.F32.PACK_AB R137, R139, R138 ;  /* 0x0000008a8b89723e */ /* 0x000fe200000010ff */
[----:B-1----:R-:W-:Y:S01]  /*4f00*/  IMAD.WIDE.U32 R140, R202, 0x10, R140 ;  /* 0x00000010ca8c7825 */ /* 0x002fe200078e008c */
[----:B------:R-:W-:Y:S01]  /*4f10*/  F2FP.BF16.F32.PACK_AB R138, R209, R208 ;  /* 0x000000d0d18a723e */ /* 0x000fe200000010ff */
[----:B------:R0:W-:Y:S01]  /*4f20*/  STG.E.128 desc[UR4][R142.64], R132 ;  /* 0x000000848e007986 */ /* 0x0001e2000c101d04 */
[----:B------:R-:W-:Y:S02]  /*4f30*/  F2FP.BF16.F32.PACK_AB R139, R210, R207 ;  /* 0x000000cfd28b723e */ /* 0x000fe400000010ff */
[----:B------:R-:W-:-:S03]  /*4f40*/  IADD3 R202, PT, PT, R202, 0x100, RZ ;  /* 0x00000100caca7810 */ /* 0x000fc60007ffe0ff */
[----:B------:R0:W-:Y:S04]  /*4f50*/  STG.E.128 desc[UR4][R140.64], R136 ;  /* 0x000000888c007986 */ /* 0x0001e8000c101d04 */
.L_x_34:
[----:B------:R-:W-:Y:S05]  /*4f60*/  BSYNC.RECONVERGENT B1 ;  /* 0x0000000000017941 */ /* 0x000fea0003800200 */
.L_x_33:
[----:B------:R-:W-:Y:S04]  /*4f70*/  BSSY.RECONVERGENT B1, `(.L_x_35) ;  /* 0x000003d000017945 */ /* 0x000fe80003800200 */
[----:B------:R-:W-:Y:S05]  /*4f80*/  @!P1 BRA `(.L_x_36) ;  /* 0x0000000000ec9947 */ /* 0x000fea0003800000 */
[-CC-:B0-----:R-:W-:Y:S01]  /*4f90*/  FFMA.FTZ R132, R185, R145.reuse, R146.reuse ;  /* 0x00000091b9847223 */ /* 0x181fe20000010092 */
        /* <DEDUP_REMOVED lines=20> */
[-CC-:B------:R-:W-:Y:S01]  /*50e0*/  FFMA.FTZ R207, R157, R145.reuse, R146.reuse ;  /* 0x000000919dcf7223 */ /* 0x180fe20000010092 */
[----:B------:R-:W1:Y:S01]  /*50f0*/  LDC.64 R140, c[0x0][0x468] ;  /* 0x00011a00ff8c7b82 */ /* 0x000e620000000a00 */
[----:B------:R-:W-:Y:S01]  /*5100*/  PRMT R209, R43, 0x7632, R209 ;  /* 0x000076322bd17816 */ /* 0x000fe200000000d1 */
        /* <DEDUP_REMOVED lines=35> */
.L_x_36:
[----:B------:R-:W-:Y:S05]  /*5340*/  BSYNC.RECONVERGENT B1 ;  /* 0x0000000000017941 */ /* 0x000fea0003800200 */
.L_x_35:
[----:B------:R-:W-:Y:S04]  /*5350*/  BSSY.RECONVERGENT B1, `(.L_x_37) ;  /* 0x0000039000017945 */ /* 0x000fe80003800200 */
[----:B------:R-:W-:Y:S05]  /*5360*/  @!P2 BRA `(.L_x_38) ;  /* 0x0000000000dca947 */ /* 0x000fea0003800000 */
[-CC-:B01----:R-:W-:Y:S01]  /*5370*/  FFMA.FTZ R140, R32, R145.reuse, R146.reuse ;  /* 0x00000091208c7223 */ /* 0x183fe20000010092 */
[----:B------:R-:W-:Y:S01]  /*5380*/  SHF.L.U32 R205, R205, 0x10, RZ ;  /* 0x00000010cdcd7819 */ /* 0x000fe200000006ff */
[-C--:B------:R-:W-:Y:S01]  /*5390*/  FFMA.FTZ R133, R23, R145.reuse, R146 ;  /* 0x0000009117857223 */ /* 0x080fe20000010092 */
[----:B------:R-:W0:Y:S01]  /*53a0*/  LDC.64 R142, c[0x0][0x478] ;  /* 0x00011e00ff8e7b82 */ /* 0x000e220000000a00 */
[----:B------:R-:W-:Y:S01]  /*53b0*/  FADD.FTZ R140, R33, -R140 ;  /* 0x8000008c218c7221 */ /* 0x000fe20000010000 */
[-CC-:B------:R-:W-:Y:S01]  /*53c0*/  FFMA.FTZ R136, R30, R145.reuse, R146.reuse ;  /* 0x000000911e887223 */ /* 0x180fe20000010092 */
[-C--:B------:R-:W-:Y:S01]  /*53d0*/  FFMA.FTZ R137, R25, R145.reuse, R146 ;  /* 0x0000009119897223 */ /* 0x080fe20000010092 */
[----:B------:R-:W-:Y:S01]  /*53e0*/  SHF.L.U32 R134, R36, 0x10, RZ ;  /* 0x0000001024867819 */ /* 0x000fe200000006ff */
[----:B-----5:R-:W-:Y:S01]  /*53f0*/  FFMA.FTZ R205, R203, R140, R205 ;  /* 0x0000008ccbcd7223 */ /* 0x020fe200000100cd */
[----:B------:R-:W-:Y:S01]  /*5400*/  SHF.L.U32 R135, R206, 0x10, RZ ;  /* 0x00000010ce877819 */ /* 0x000fe200000006ff */
[----:B------:R-:W-:Y:S01]  /*5410*/  FADD.FTZ R132, R22, -R133 ;  /* 0x8000008516847221 */ /* 0x000fe20000010000 */
[----:B------:R-:W1:Y:S01]  /*5420*/  LDC.64 R140, c[0x0][0x468] ;  /* 0x00011a00ff8c7b82 */ /* 0x000e620000000a00 */
[----:B------:R-:W-:Y:S01]  /*5430*/  FADD.FTZ R136, R31, -R136 ;  /* 0x800000881f887221 */ /* 0x000fe20000010000 */
[----:B------:R-:W-:Y:S01]  /*5440*/  FADD.FTZ R138, R24, -R137 ;  /* 0x80000089188a7221 */ /* 0x000fe20000010000 */
[----:B------:R-:W-:Y:S01]  /*5450*/  SHF.L.U32 R213, R151, 0x10, RZ ;  /* 0x0000001097d57819 */ /* 0x000fe200000006ff */
[-CC-:B------:R-:W-:Y:S01]  /*5460*/  FFMA.FTZ R137, R27, R145.reuse, R146.reuse ;  /* 0x000000911b897223 */ /* 0x180fe20000010092 */
[----:B------:R-:W-:Y:S01]  /*5470*/  SHF.L.U32 R139, R37, 0x10, RZ ;  /* 0x00000010258b7819 */ /* 0x000fe200000006ff */
[-C--:B------:R-:W-:Y:S01]  /*5480*/  FFMA.FTZ R151, R152, R145.reuse, R146 ;  /* 0x0000009198977223 */ /* 0x080fe20000010092 */
[----:B------:R-:W-:Y:S01]  /*5490*/  SHF.L.U32 R207, R204, 0x10, RZ ;  /* 0x00000010cccf7819 */ /* 0x000fe200000006ff */
[----:B------:R-:W-:Y:S01]  /*54a0*/  FFMA.FTZ R133, R203, R132, R134 ;  /* 0x00000084cb857223 */ /* 0x000fe20000010086 */
[-CC-:B------:R-:W-:Y:S01]  /*54b0*/  FFMA.FTZ R209, R29, R145.reuse, R146.reuse ;  /* 0x000000911dd17223 */ /* 0x180fe20000010092 */
[----:B------:R-:W-:Y:S01]  /*54c0*/  FFMA.FTZ R204, R154, R145, R146 ;  /* 0x000000919acc7223 */ /* 0x000fe20000010092 */
[C---:B------:R-:W-:Y:S01]  /*54d0*/  FFMA.FTZ R135, R203.reuse, R136, R135 ;  /* 0x00000088cb877223 */ /* 0x040fe20000010087 */
[----:B------:R-:W-:Y:S01]  /*54e0*/  SHF.L.U32 R134, R38, 0x10, RZ ;  /* 0x0000001026867819 */ /* 0x000fe200000006ff */
[----:B------:R-:W-:Y:S01]  /*54f0*/  FADD.FTZ R132, R26, -R137 ;  /* 0x800000891a847221 */ /* 0x000fe20000010000 */
[----:B------:R-:W-:Y:S01]  /*5500*/  FADD.FTZ R136, R34, -R151 ;  /* 0x8000009722887221 */ /* 0x000fe20000010000 */
[----:B------:R-:W-:Y:S01]  /*5510*/  FFMA.FTZ R139, R203, R138, R139 ;  /* 0x0000008acb8b7223 */ /* 0x000fe2000001008b */
        /* <DEDUP_REMOVED lines=8> */
[C---:B------:R-:W-:Y:S01]  /*55a0*/  F2FP.BF16.F32.PACK_AB R132, R135.reuse, R133 ;  /* 0x000000858784723e */ /* 0x040fe200000010ff */
[-C--:B------:R-:W-:Y:S01]  /*55b0*/  FMUL.FTZ R137, R135, R144.reuse ;  /* 0x0000009087897220 */ /* 0x080fe20000410000 */
[----:B------:R-:W-:Y:S01]  /*55c0*/  F2FP.BF16.F32.PACK_AB R133, R205, R139 ;  /* 0x0000008bcd85723e */ /* 0x000fe200000010ff */
        /* <DEDUP_REMOVED lines=12> */
[----:B------:R-:W-:Y:S02]  /*5690*/  F2FP.BF16.F32.PACK_AB R138, R204, R139 ;  /* 0x0000008bcc8a723e */ /* 0x000fe400000010ff */
[----:B------:R-:W-:Y:S01]  /*56a0*/  F2FP.BF16.F32.PACK_AB R139, R206, R151 ;  /* 0x00000097ce8b723e */ /* 0x000fe200000010ff */
[----:B------:R2:W-:Y:S01]  /*56b0*/  STG.E.128 desc[UR4][R142.64], R132 ;  /* 0x000000848e007986 */ /* 0x0005e2000c101d04 */
[----:B------:R-:W-:-:S03]  /*56c0*/  IADD3 R202, PT, PT, R202, 0x100, RZ ;  /* 0x00000100caca7810 */ /* 0x000fc60007ffe0ff */
[----:B------:R2:W-:Y:S04]  /*56d0*/  STG.E.128 desc[UR4][R140.64], R136 ;  /* 0x000000888c007986 */ /* 0x0005e8000c101d04 */
.L_x_38:
[----:B------:R-:W-:Y:S05]  /*56e0*/  BSYNC.RECONVERGENT B1 ;  /* 0x0000000000017941 */ /* 0x000fea0003800200 */
.L_x_37:
[----:B------:R-:W-:Y:S05]  /*56f0*/  @!P4 BRA `(.L_x_23) ;  /* 0x0000000000d8c947 */ /* 0x000fea0003800000 */
[----:B012---:R-:W0:Y:S01]  /*5700*/  LDC.64 R140, c[0x0][0x478] ;  /* 0x00011e00ff8c7b82 */ /* 0x007e220000000a00 */
[-CC-:B------:R-:W-:Y:S01]  /*5710*/  FFMA.FTZ R134, R180, R145.reuse, R146.reuse ;  /* 0x00000091b4867223 */ /* 0x180fe20000010092 */
[-CC-:B------:R-:W-:Y:S01]  /*5720*/  FFMA.FTZ R136, R174, R145.reuse, R146.reuse ;  /* 0x00000091ae887223 */ /* 0x180fe20000010092 */
[-CC-:B------:R-:W-:Y:S01]  /*5730*/  FFMA.FTZ R135, R165, R145.reuse, R146.reuse ;  /* 0x00000091a5877223 */ /* 0x180fe20000010092 */
[-CC-:B------:R-:W-:Y:S01]  /*5740*/  FFMA.FTZ R205, R171, R145.reuse, R146.reuse ;  /* 0x00000091abcd7223 */ /* 0x180fe20000010092 */
[----:B------:R-:W-:Y:S01]  /*5750*/  SHF.L.U32 R139, R150, 0x10, RZ ;  /* 0x00000010968b7819 */ /* 0x000fe200000006ff */
[-CC-:B------:R-:W-:Y:S01]  /*5760*/  FFMA.FTZ R143, R167, R145.reuse, R146.reuse ;  /* 0x00000091a78f7223 */ /* 0x180fe20000010092 */
[-CC-:B------:R-:W-:Y:S01]  /*5770*/  FFMA.FTZ R138, R176, R145.reuse, R146.reuse ;  /* 0x00000091b08a7223 */ /* 0x180fe20000010092 */
[----:B------:R-:W1:Y:S01]  /*5780*/  LDC.64 R132, c[0x0][0x468] ;  /* 0x00011a00ff847b82 */ /* 0x000e620000000a00 */
[-C--:B------:R-:W-:Y:S01]  /*5790*/  FFMA.FTZ R151, R169, R145.reuse, R146 ;  /* 0x00000091a9977223 */ /* 0x080fe20000010092 */
[----:B------:R-:W-:Y:S01]  /*57a0*/  SHF.L.U32 R137, R128, 0x10, RZ ;  /* 0x0000001080897819 */ /* 0x000fe200000006ff */
[----:B------:R-:W-:Y:S01]  /*57b0*/  FADD.FTZ R150, R179, -R134 ;  /* 0x80000086b3967221 */ /* 0x000fe20000010000 */
[----:B------:R-:W-:Y:S01]  /*57c0*/  FADD.FTZ R136, R173, -R136 ;  /* 0x80000088ad887221 */ /* 0x000fe20000010000 */
[----:B------:R-:W-:Y:S01]  /*57d0*/  FFMA.FTZ R146, R178, R145, R146 ;  /* 0x00000091b2927223 */ /* 0x000fe20000010092 */
[----:B------:R-:W-:Y:S01]  /*57e0*/  FADD.FTZ R134, R166, -R135 ;  /* 0x80000087a6867221 */ /* 0x000fe20000010000 */
[----:B------:R-:W-:Y:S01]  /*57f0*/  SHF.L.U32 R145, R131, 0x10, RZ ;  /* 0x0000001083917819 */ /* 0x000fe200000006ff */
[----:B------:R-:W-:Y:S01]  /*5800*/  FADD.FTZ R142, R172, -R205 ;  /* 0x800000cdac8e7221 */ /* 0x000fe20000010000 */
[C---:B-----5:R-:W-:Y:S01]  /*5810*/  FFMA.FTZ R139, R203.reuse, R136, R139 ;  /* 0x00000088cb8b7223 */ /* 0x060fe2000001008b */
[----:B------:R-:W-:Y:S01]  /*5820*/  FFMA.FTZ R137, R203, R134, R137 ;  /* 0x00000086cb897223 */ /* 0x000fe20000010089 */
[----:B------:R-:W-:Y:S01]  /*5830*/  SHF.L.U32 R149, R149, 0x10, RZ ;  /* 0x0000001095957819 */ /* 0x000fe200000006ff */
[----:B------:R-:W-:Y:S01]  /*5840*/  FADD.FTZ R134, R168, -R143 ;  /* 0x8000008fa8867221 */ /* 0x000fe20000010000 */
[----:B------:R-:W-:Y:S01]  /*5850*/  SHF.L.U32 R136, R129, 0x10, RZ ;  /* 0x0000001081887819 */ /* 0x000fe200000006ff */
[----:B------:R-:W-:Y:S01]  /*5860*/  FADD.FTZ R138, R175, -R138 ;  /* 0x8000008aaf8a7221 */ /* 0x000fe20000010000 */
[----:B------:R-:W-:Y:S01]  /*5870*/  SHF.L.U32 R204, R147, 0x10, RZ ;  /* 0x0000001093cc7819 */ /* 0x000fe200000006ff */
[----:B------:R-:W-:Y:S01]  /*5880*/  FFMA.FTZ R205, R203, R142, R145 ;  /* 0x0000008ecbcd7223 */ /* 0x000fe20000010091 */
[----:B------:R-:W-:Y:S01]  /*5890*/  SHF.L.U32 R147, R148, 0x10, RZ ;  /* 0x0000001094937819 */ /* 0x000fe200000006ff */
[----:B------:R-:W-:Y:S01]  /*58a0*/  FADD.FTZ R142, R170, -R151 ;  /* 0x80000097aa8e7221 */ /* 0x000fe20000010000 */
[----:B------:R-:W-:Y:S01]  /*58b0*/  SHF.L.U32 R135, R130, 0x10, RZ ;  /* 0x0000001082877819 */ /* 0x000fe200000006ff */
[----:B------:R-:W-:Y:S01]  /*58c0*/  FADD.FTZ R146, R177, -R146 ;  /* 0x80000092b1927221 */ /* 0x000fe20000010000 */
[C---:B------:R-:W-:Y:S01]  /*58d0*/  FFMA.FTZ R143, R203.reuse, R134, R136 ;  /* 0x00000086cb8f7223 */ /* 0x040fe20000010088 */
[C---:B------:R-:W-:Y:S01]  /*58e0*/  FFMA.FTZ R149, R203.reuse, R138, R149 ;  /* 0x0000008acb957223 */ /* 0x040fe20000010095 */
[C---:B------:R-:W-:Y:S01]  /*58f0*/  FFMA.FTZ R150, R203.reuse, R150, R204 ;  /* 0x00000096cb967223 */ /* 0x040fe200000100cc */
[C---:B------:R-:W-:Y:S01]  /*5900*/  FFMA.FTZ R145, R203.reuse, R142, R135 ;  /* 0x0000008ecb917223 */ /* 0x040fe20000010087 */
[----:B------:R-:W-:Y:S01]  /*5910*/  FFMA.FTZ R134, R203, R146, R147 ;  /* 0x00000092cb867223 */ /* 0x000fe20000010093 */
[----:B0-----:R-:W-:-:S04]  /*5920*/  IMAD.WIDE.U32 R140, R202, 0x10, R140 ;  /* 0x00000010ca8c7825 */ /* 0x001fc800078e008c */
[-C--:B------:R-:W-:Y:S01]  /*5930*/  FMUL.FTZ R136, R137, R144.reuse ;  /* 0x0000009089887220 */ /* 0x080fe20000410000 */
[-C--:B------:R-:W-:Y:S01]  /*5940*/  FMUL.FTZ R138, R143, R144.reuse ;  /* 0x000000908f8a7220 */ /* 0x080fe20000410000 */
[----:B------:R-:W-:Y:S01]  /*5950*/  FMUL.FTZ R146, R205, R144 ;  /* 0x00000090cd927220 */ /* 0x000fe20000410000 */
[----:B-1----:R-:W-:Y:S01]  /*5960*/  IMAD.WIDE.U32 R202, R202, 0x10, R132 ;  /* 0x00000010caca7825 */ /* 0x002fe200078e0084 */
[----:B------:R-:W-:-:S03]  /*5970*/  F2FP.BF16.F32.PACK_AB R132, R139, R137 ;  /* 0x000000898b84723e */ /* 0x000fc600000010ff */
[-C--:B------:R-:W-:Y:S01]  /*5980*/  FMUL.FTZ R137, R139, R144.reuse ;  /* 0x000000908b897220 */ /* 0x080fe20000410000 */
[C---:B------:R-:W-:Y:S01]  /*5990*/  F2FP.BF16.F32.PACK_AB R133, R149.reuse, R143 ;  /* 0x0000008f9585723e */ /* 0x040fe200000010ff */
[-C--:B------:R-:W-:Y:S01]  /*59a0*/  FMUL.FTZ R149, R149, R144.reuse ;  /* 0x0000009095957220 */ /* 0x080fe20000410000 */
[-C--:B------:R-:W-:Y:S01]  /*59b0*/  FMUL.FTZ R147, R150, R144.reuse ;  /* 0x0000009096937220 */ /* 0x080fe20000410000 */
[-C--:B------:R-:W-:Y:S01]  /*59c0*/  FMUL.FTZ R142, R145, R144.reuse ;  /* 0x00000090918e7220 */ /* 0x080fe20000410000 */
[----:B------:R-:W-:Y:S01]  /*59d0*/  FMUL.FTZ R143, R134, R144 ;  /* 0x00000090868f7220 */ /* 0x000fe20000410000 */
[----:B------:R-:W-:Y:S02]  /*59e0*/  F2FP.BF16.F32.PACK_AB R136, R137, R136 ;  /* 0x000000888988723e */ /* 0x000fe400000010ff */
[----:B------:R-:W-:Y:S02]  /*59f0*/  F2FP.BF16.F32.PACK_AB R135, R150, R205 ;  /* 0x000000cd9687723e */ /* 0x000fe400000010ff */
[----:B------:R-:W-:-:S02]  /*5a00*/  F2FP.BF16.F32.PACK_AB R134, R134, R145 ;  /* 0x000000918686723e */ /* 0x000fc400000010ff */
[----:B------:R-:W-:Y:S02]  /*5a10*/  F2FP.BF16.F32.PACK_AB R137, R149, R138 ;  /* 0x0000008a9589723e */ /* 0x000fe400000010ff */
[----:B------:R-:W-:Y:S01]  /*5a20*/  F2FP.BF16.F32.PACK_AB R139, R147, R146 ;  /* 0x00000092938b723e */ /* 0x000fe200000010ff */
[----:B------:R3:W-:Y:S01]  /*5a30*/  STG.E.128 desc[UR4][R140.64], R132 ;  /* 0x000000848c007986 */ /* 0x0007e2000c101d04 */
[----:B------:R-:W-:-:S05]  /*5a40*/  F2FP.BF16.F32.PACK_AB R138, R143, R142 ;  /* 0x0000008e8f8a723e */ /* 0x000fca00000010ff */
[----:B------:R3:W-:Y:S02]  /*5a50*/  STG.E.128 desc[UR4][R202.64], R136 ;  /* 0x00000088ca007986 */ /* 0x0007e4000c101d04 */
.L_x_23:
[----:B------:R-:W-:Y:S05]  /*5a60*/  BSYNC.RECONVERGENT B0 ;  /* 0x0000000000007941 */ /* 0x000fea0003800200 */
.L_x_9:
[----:B01234-:R-:W0:Y:S01]  /*5a70*/  LDC.64 R136, c[0x0][0x380] ;  /* 0x0000e000ff887b82 */ /* 0x01fe220000000a00 */
[----:B------:R-:W-:Y:S02]  /*5a80*/  PLOP3.LUT P5, PT, P5, PT, PT, 0x8, 0x80 ;  /* 0x000000000080781c */ /* 0x000fe40002fae170 */
[----:B0-----:R-:W-:-:S04]  /*5a90*/  IADD3 R17, PT, PT, R17, R136, RZ ;  /* 0x0000008811117210 */ /* 0x001fc80007ffe0ff */
[----:B------:R-:W-:-:S13]  /*5aa0*/  ISETP.GE.AND P0, PT, R17, R137, PT ;  /* 0x000000891100720c */ /* 0x000fda0003f06270 */
[----:B------:R-:W-:Y:S05]  /*5ab0*/  @!P0 BRA `(.L_x_39) ;  /* 0xffffffac003c8947 */ /* 0x000fea000383ffff */
.L_x_0:
[----:B------:R-:W0:Y:S01]  /*5ac0*/  LDC.64 R2, c[0x0][0x440] ;  /* 0x00011000ff027b82 */ /* 0x000e220000000a00 */
[----:B------:R-:W-:-:S05]  /*5ad0*/  IMAD R20, R20, UR6, RZ ;  /* 0x0000000614147c24 */ /* 0x000fca000f8e02ff */
[----:B------:R-:W-:Y:S02]  /*5ae0*/  LEA.HI R21, R20, R21, RZ, 0x1d ;  /* 0x0000001514157211 */ /* 0x000fe400078fe8ff */
[----:B------:R-:W1:Y:S08]  /*5af0*/  LDC.64 R4, c[0x0][0x448] ;  /* 0x00011200ff047b82 */ /* 0x000e700000000a00 */
[----:B------:R-:W2:Y:S08]  /*5b00*/  LDC.64 R6, c[0x0][0x440] ;  /* 0x00011000ff067b82 */ /* 0x000eb00000000a00 */
[----:B------:R-:W3:Y:S01]  /*5b10*/  LDC.64 R8, c[0x0][0x448] ;  /* 0x00011200ff087b82 */ /* 0x000ee20000000a00 */
[----:B0-----:R-:W-:-:S05]  /*5b20*/  @P3 IMAD.WIDE.U32 R2, R21, 0x20, R2 ;  /* 0x0000002015023825 */ /* 0x001fca00078e0002 */
[----:B------:R0:W-:Y:S02]  /*5b30*/  @P3 STG.E.128 desc[UR4][R2.64], R76 ;  /* 0x0000004c02003986 */ /* 0x0001e4000c101d04 */
[----:B------:R-:W4:Y:S01]  /*5b40*/  LDC.64 R10, c[0x0][0x440] ;  /* 0x00011000ff0a7b82 */ /* 0x000f220000000a00 */
[C---:B-1----:R-:W-:Y:S01]  /*5b50*/  @P3 IMAD.WIDE.U32 R4, R21.reuse, 0x20, R4 ;  /* 0x0000002015043825 */ /* 0x042fe200078e0004 */
[----:B------:R-:W-:Y:S01]  /*5b60*/  @P3 IADD3 R21, PT, PT, R21, 0x100, RZ ;  /* 0x0000010015153810 */ /* 0x000fe20007ffe0ff */
[----:B------:R0:W-:Y:S04]  /*5b70*/  @P3 STG.E.128 desc[UR4][R2.64+0x10], R72 ;  /* 0x0000104802003986 */ /* 0x0001e8000c101d04 */
[----:B------:R0:W-:Y:S01]  /*5b80*/  @P3 STG.E.128 desc[UR4][R4.64], R108 ;  /* 0x0000006c04003986 */ /* 0x0001e2000c101d04 */
[----:B------:R-:W1:Y:S01]  /*5b90*/  LDC.64 R12, c[0x0][0x448] ;  /* 0x00011200ff0c7b82 */ /* 0x000e620000000a00 */
[----:B--2---:R-:W-:-:S02]  /*5ba0*/  @P1 IMAD.WIDE.U32 R6, R21, 0x20, R6 ;  /* 0x0000002015061825 */ /* 0x004fc400078e0006 */
[----:B------:R0:W-:Y:S04]  /*5bb0*/  @P3 STG.E.128 desc[UR4][R4.64+0x10], R104 ;  /* 0x0000106804003986 */ /* 0x0001e8000c101d04 */
[----:B------:R0:W-:Y:S01]  /*5bc0*/  @P1 STG.E.128 desc[UR4][R6.64], R68 ;  /* 0x0000004406001986 */ /* 0x0001e2000c101d04 */
[C---:B---3--:R-:W-:Y:S01]  /*5bd0*/  @P1 IMAD.WIDE.U32 R8, R21.reuse, 0x20, R8 ;  /* 0x0000002015081825 */ /* 0x048fe200078e0008 */
[----:B------:R-:W-:Y:S02]  /*5be0*/  @P1 IADD3 R21, PT, PT, R21, 0x100, RZ ;  /* 0x0000010015151810 */ /* 0x000fe40007ffe0ff */
[----:B------:R0:W-:Y:S04]  /*5bf0*/  @P1 STG.E.128 desc[UR4][R6.64+0x10], R64 ;  /* 0x0000104006001986 */ /* 0x0001e8000c101d04 */
[----:B------:R0:W-:Y:S01]  /*5c00*/  @P1 STG.E.128 desc[UR4][R8.64], R100 ;  /* 0x0000006408001986 */ /* 0x0001e2000c101d04 */
[----:B----4-:R-:W-:-:S03]  /*5c10*/  @P2 IMAD.WIDE.U32 R10, R21, 0x20, R10 ;  /* 0x00000020150a2825 */ /* 0x010fc600078e000a */
[----:B------:R0:W-:Y:S04]  /*5c20*/  @P1 STG.E.128 desc[UR4][R8.64+0x10], R96 ;  /* 0x0000106008001986 */ /* 0x0001e8000c101d04 */
[----:B------:R0:W-:Y:S01]  /*5c30*/  @P2 STG.E.128 desc[UR4][R10.64], R60 ;  /* 0x0000003c0a002986 */ /* 0x0001e2000c101d04 */
[----:B-1----:R-:W-:-:S03]  /*5c40*/  @P2 IMAD.WIDE.U32 R12, R21, 0x20, R12 ;  /* 0x00000020150c2825 */ /* 0x002fc600078e000c */
[----:B------:R0:W-:Y:S04]  /*5c50*/  @P2 STG.E.128 desc[UR4][R10.64+0x10], R56 ;  /* 0x000010380a002986 */ /* 0x0001e8000c101d04 */
[----:B------:R0:W-:Y:S04]  /*5c60*/  @P2 STG.E.128 desc[UR4][R12.64], R92 ;  /* 0x0000005c0c002986 */ /* 0x0001e8000c101d04 */
[----:B------:R0:W-:Y:S01]  /*5c70*/  @P2 STG.E.128 desc[UR4][R12.64+0x10], R88 ;  /* 0x000010580c002986 */ /* 0x0001e2000c101d04 */
[----:B------:R-:W-:Y:S05]  /*5c80*/  @!P4 EXIT ;  /* 0x000000000000c94d */ /* 0x000fea0003800000 */
[----:B0-----:R-:W0:Y:S01]  /*5c90*/  LDC.64 R2, c[0x0][0x440] ;  /* 0x00011000ff027b82 */ /* 0x001e220000000a00 */
[----:B------:R-:W-:-:S07]  /*5ca0*/  @P2 IADD3 R21, PT, PT, R21, 0x100, RZ ;  /* 0x0000010015152810 */ /* 0x000fce0007ffe0ff */
[----:B------:R-:W1:Y:S01]  /*5cb0*/  LDC.64 R4, c[0x0][0x448] ;  /* 0x00011200ff047b82 */ /* 0x000e620000000a00 */
[----:B0-----:R-:W-:-:S05]  /*5cc0*/  IMAD.WIDE.U32 R2, R21, 0x20, R2 ;  /* 0x0000002015027825 */ /* 0x001fca00078e0002 */
[----:B------:R-:W-:Y:S01]  /*5cd0*/  STG.E.128 desc[UR4][R2.64], R52 ;  /* 0x0000003402007986 */ /* 0x000fe2000c101d04 */
[----:B-1----:R-:W-:-:S03]  /*5ce0*/  IMAD.WIDE.U32 R4, R21, 0x20, R4 ;  /* 0x0000002015047825 */ /* 0x002fc600078e0004 */
[----:B------:R-:W-:Y:S04]  /*5cf0*/  STG.E.128 desc[UR4][R2.64+0x10], R48 ;  /* 0x0000103002007986 */ /* 0x000fe8000c101d04 */
[----:B------:R-:W-:Y:S04]  /*5d00*/  STG.E.128 desc[UR4][R4.64], R84 ;  /* 0x0000005404007986 */ /* 0x000fe8000c101d04 */
[----:B------:R-:W-:Y:S01]  /*5d10*/  STG.E.128 desc[UR4][R4.64+0x10], R80 ;  /* 0x0000105004007986 */ /* 0x000fe2000c101d04 */
[----:B------:R-:W-:Y:S05]  /*5d20*/  EXIT ;  /* 0x000000000000794d */ /* 0x000fea0003800000 */
.L_x_40:
[----:B------:R-:W-:-:S00]  /*5d30*/  BRA `(.L_x_40) ;  /* 0xfffffffc00fc7947 */ /* 0x000fc0000383ffff */
[----:B------:R-:W-:-:S00]  /*5d40*/  NOP ;  /* 0x0000000000007918 */ /* 0x000fc00000000000 */
        /* <DEDUP_REMOVED lines=11> */
.L_x_15578:


//--------------------- .text._ZN10layer_norm13ln_bwd_kernelINS_13Kernel_traitsI13__nv_bfloat16S2_S2_S2_fjLj8192ELj1ELj1ELj8ELj16ENS_18Kernel_traits_baseILj8192ES2_S2_S2_S2_fjLj256EEEEELb0ELb0ELb0ELb1EEEvNS_9BwdParamsE --------------------------
	.section	.text._ZN10layer_norm13ln_bwd_kernelINS_13Kernel_traitsI13__nv_bfloat16S2_S2_S2_fjLj8192ELj1ELj1ELj8ELj16ENS_18Kernel_traits_baseILj8192ES2_S2_S2_S2_fjLj256EEEEELb0ELb0ELb0ELb1EEEvNS_9BwdParamsE,"ax",@progbits
	.align	128
        .global         _ZN10layer_norm13ln_bwd_kernelINS_13Kernel_traitsI13__nv_bfloat16S2_S2_S2_fjLj8192ELj1ELj1ELj8ELj16ENS_18Kernel_traits_baseILj8192ES2_S2_S2_S2_fjLj256EEEEELb0ELb0ELb0ELb1EEEvNS_9BwdParamsE
        .type           _ZN10layer_norm13ln_bwd_kernelINS_13Kernel_traitsI13__nv_bfloat16S2_S2_S2_fjLj8192ELj1ELj1ELj8ELj16ENS_18Kernel_traits_baseILj8192ES2_S2_S2_S2_fjLj256EEEEELb0ELb0ELb0ELb1EEEvNS_9BwdParamsE,@function
        .size           _ZN10layer_norm13ln_bwd_kernelINS_13Kernel_traitsI13__nv_bfloat16S2_S2_S2_fjLj8192ELj1ELj1ELj8ELj16ENS_18Kernel_traits_baseILj8192ES2_S2_S2_S2_fjLj256EEEEELb0ELb0ELb0ELb1EEEvNS_9BwdParamsE,(.L_x_15579 - _ZN10layer_norm13ln_bwd_kernelINS_13Kernel_traitsI13__nv_bfloat16S2_S2_S2_fjLj8192ELj1ELj1ELj8ELj16ENS_18Kernel_traits_baseILj8192ES2_S2_S2_S2_fjLj256EEEEELb0ELb0ELb0ELb1EEEvNS_9BwdParamsE)
        .other          _ZN10layer_norm13ln_bwd_kernelINS_13Kernel_traitsI13__nv_bfloat16S2_S2_S2_fjLj8192ELj1ELj1ELj8ELj16ENS_18Kernel_traits_baseILj8192ES2_S2_S2_S2_fjLj256EEEEELb0ELb0ELb0ELb1EEEvNS_9BwdParamsE,@"STO_CUDA_ENTRY STV_DEFAULT"
_ZN10layer_norm13ln_bwd_kernelINS_13Kernel_traitsI13__nv_bfloat16S2_S2_S2_fjLj8192ELj1ELj1ELj8ELj16ENS_18Kernel_traits_baseILj8192ES2_S2_S2_S2_fjLj256EEEEELb0ELb0ELb0ELb1EEEvNS_9BwdParamsE:
.text._ZN10layer_norm13ln_bwd_kernelINS_13Kernel_traitsI13__nv_bfloat16S2_S2_S2_fjLj8192ELj1ELj1ELj8ELj16ENS_18Kernel_traits_baseILj8192ES2_S2_S2_S2_fjLj256EEEEELb0ELb0ELb0ELb1EEEvNS_9BwdParamsE:
[----:B------:R-:W-:Y:S08]  /*0000*/  LDC R1, c[0x0][0x37c] ;  /* 0x0000df00ff017b82 */ /* 0x000ff00000000800 */
[----:B------:R-:W0:Y:S01]  /*0010*/  S2UR UR6, SR_CTAID.X ;  /* 0x00000000000679c3 */ /* 0x000e220000002500 */
[----:B------:R-:W0:Y:S01]  /*0020*/  LDCU UR7, c[0x0][0x384] ;  /* 0x00007080ff0777ac */ /* 0x000e220008000800 */
[----:B------:R-:W1:Y:S01]  /*0030*/  S2R R105, SR_TID.X ;  /* 0x0000000000697919 */ /* 0x000e620000002100 */
        /* <DEDUP_REMOVED lines=20> */
[----:B------:R-:W-:Y:S01]  /*0180*/  CS2R R74, SRZ ;  /* 0x00000000004a7805 */ /* 0x000fe2000001ff00 */
[----:B0-----:R-:W-:Y:S01]  /*0190*/  UISETP.GE.AND UP0, UPT, UR6, UR7, UPT ;  /* 0x000000070600728c */ /* 0x001fe2000bf06270 */
        /* <DEDUP_REMOVED lines=10> */
[----:B------:R-:W-:Y:S01]  /*0240*/  CS2R R52, SRZ ;  /* 0x0000000000347805 */ /* 0x000fe2000001ff00 */
[----:B------:R-:W0:Y:S01]  /*0250*/  LDCU.64 UR4, c[0x0][0x358] ;  /* 0x00006b00ff0477ac */ /* 0x000e220008000a00 */
[----:B-1----:R-:W-:Y:S05]  /*0260*/  BRA.U UP0, `(.L_x_41) ;  /* 0x0000005500607547 */ /* 0x002fea000b800000 */
[----:B------:R-:W1:Y:S08]  /*0270*/  LDC.64 R2, c[0x0][0x3d0] ;  /* 0x0000f400ff027b82 */ /* 0x000e700000000a00 */
[----:B------:R-:W2:Y:S01]  /*0280*/  LDC.64 R20, c[0x0][0x3e0] ;  /* 0x0000f800ff147b82 */ /* 0x000ea20000000a00 */
[----:B------:R-:W-:Y:S01]  /*0290*/  HFMA2 R104, -RZ, RZ, 0, 0 ;  /* 0x00000000ff687431 */ /* 0x000fe200000001ff */
[----:B------:R-:W-:Y:S01]  /*02a0*/  PLOP3.LUT P2, PT, PT, PT, PT, 0x8, 0x80 ;  /* 0x000000000080781c */ /* 0x000fe20003f4e170 */
[----:B------:R-:W-:Y:S01]  /*02b0*/  HFMA2 R0, -RZ, RZ, 0, 0 ;  /* 0x00000000ff007431 */ /* 0x000fe200000001ff */
[----:B------:R-:W-:-:S02]  /*02c0*/  SHF.R.U32.HI R125, RZ, 0x5, R105 ;  /* 0x00000005ff7d7819 */ /* 0x000fc40000011669 */
        /* <DEDUP_REMOVED lines=11> */
[----:B-1----:R-:W-:Y:S01]  /*0380*/  IMAD.WIDE.U32 R2, R105, 0x10, R2 ;  /* 0x0000001069027825 */ /* 0x002fe200078e0002 */
[----:B------:R-:W-:-:S02]  /*0390*/  CS2R R32, SRZ ;  /* 0x0000000000207805 */ /* 0x000fc4000001ff00 */
[----:B------:R-:W-:Y:S02]  /*03a0*/  CS2R R30, SRZ ;  /* 0x00000000001e7805 */ /* 0x000fe4000001ff00 */
[----:B------:R-:W-:Y:S02]  /*03b0*/  CS2R R28, SRZ ;  /* 0x00000000001c7805 */ /* 0x000fe4000001ff00 */
[----:B------:R-:W-:Y:S01]  /*03c0*/  CS2R R106, SRZ ;  /* 0x00000000006a7805 */ /* 0x000fe2000001ff00 */
[----:B0-----:R-:W3:Y:S01]  /*03d0*/  LDG.E.128 R16, desc[UR4][R2.64] ;  /* 0x0000000402107981 */ /* 0x001ee2000c1e1d00 */
[----:B------:R-:W-:Y:S02]  /*03e0*/  CS2R R108, SRZ ;  /* 0x00000000006c7805 */ /* 0x000fe4000001ff00 */
[----:B------:R-:W-:Y:S02]  /*03f0*/  CS2R R110, SRZ ;  /* 0x00000000006e7805 */ /* 0x000fe4000001ff00 */
[----:B------:R-:W-:Y:S01]  /*0400*/  MOV R112, RZ ;  /* 0x000000ff00707202 */ /* 0x000fe20000000f00 */
[----:B------:R-:W4:Y:S01]  /*0410*/  LDG.E.128 R12, desc[UR4][R2.64+0x1000] ;  /* 0x00100004020c7981 */ /* 0x000f22000c1e1d00 */
[----:B------:R-:W-:-:S02]  /*0420*/  CS2R R26, SRZ ;  /* 0x00000000001a7805 */ /* 0x000fc4000001ff00 */
[----:B------:R-:W-:Y:S02]  /*0430*/  CS2R R24, SRZ ;  /* 0x0000000000187805 */ /* 0x000fe4000001ff00 */
[----:B------:R-:W-:Y:S01]  /*0440*/  CS2R R22, SRZ ;  /* 0x0000000000167805 */ /* 0x000fe2000001ff00 */
[----:B------:R-:W5:Y:S01]  /*0450*/  LDG.E.128 R8, desc[UR4][R2.64+0x2000] ;  /* 0x0020000402087981 */ /* 0x000f62000c1e1d00 */
[----:B------:R-:W-:Y:S01]  /*0460*/  MOV R126, RZ ;  /* 0x000000ff007e7202 */ /* 0x000fe20000000f00 */
[----:B------:R-:W0:Y:S02]  /*0470*/  LDCU.U8 UR7, c[0x0][0x410] ;  /* 0x00008200ff0777ac */ /* 0x000e240008000000 */
[----:B------:R1:W5:Y:S01]  /*0480*/  LDG.E.128 R4, desc[UR4][R2.64+0x3000] ;  /* 0x0030000402047981 */ /* 0x000362000c1e1d00 */
[----:B--2---:R-:W-:Y:S01]  /*0490*/  ISETP.NE.U32.AND P1, PT, R20, RZ, PT ;  /* 0x000000ff1400720c */ /* 0x004fe20003f25070 */
[----:B------:R-:W2:Y:S01]  /*04a0*/  LDCU UR10, c[0x0][0x388] ;  /* 0x00007100ff0a77ac */ /* 0x000ea20008000800 */
[----:B------:R-:W-:-:S02]  /*04b0*/  MOV R127, UR6 ;  /* 0x00000006007f7c02 */ /* 0x000fc40008000f00 */
[----:B------:R-:W-:Y:S02]  /*04c0*/  ISETP.NE.AND.EX P1, PT, R21, RZ, PT, P1 ;  /* 0x000000ff1500720c */ /* 0x000fe40003f25310 */
[----:B------:R-:W-:Y:S01]  /*04d0*/  CS2R R20, SRZ ;  /* 0x0000000000147805 */ /* 0x000fe2000001ff00 */
[----:B------:R-:W0:Y:S01]  /*04e0*/  LDCU UR11, c[0x0][0x400] ;  /* 0x00008000ff0b77ac */ /* 0x000e220008000800 */
[----:B-1----:R-:W-:Y:S01]  /*04f0*/  CS2R R2, SRZ ;  /* 0x0000000000027805 */ /* 0x002fe2000001ff00 */
[----:B------:R-:W1:Y:S01]  /*0500*/  LDCU.64 UR12, c[0x0][0x478] ;  /* 0x00008f00ff0c77ac */ /* 0x000e620008000a00 */
[----:B------:R-:W0:Y:S01]  /*0510*/  LDCU.64 UR8, c[0x0][0x438] ;  /* 0x00008700ff0877ac */ /* 0x000e220008000a00 */
[----:B---3--:R-:W-:Y:S02]  /*0520*/  PRMT R146, R16, 0x7632, R146 ;  /* 0x0000763210927816 */ /* 0x008fe40000000092 */
[----:B------:R-:W-:Y:S02]  /*0530*/  PRMT R144, R17, 0x7632, R144 ;  /* 0x0000763211907816 */ /* 0x000fe40000000090 */
[----:B------:R-:W-:-:S02]  /*0540*/  PRMT R142, R18, 0x7632, R142 ;  /* 0x00007632128e7816 */ /* 0x000fc4000000008e */
[----:B------:R-:W-:Y:S02]  /*0550*/  PRMT R128, R19, 0x7632, R128 ;  /* 0x0000763213807816 */ /* 0x000fe40000000080 */
[----:B----4-:R-:W-:Y:S02]  /*0560*/  PRMT R129, R12, 0x7632, R129 ;  /* 0x000076320c817816 */ /* 0x010fe40000000081 */
[----:B------:R-:W-:Y:S02]  /*0570*/  PRMT R130, R13, 0x7632, R130 ;  /* 0x000076320d827816 */ /* 0x000fe40000000082 */
[----:B------:R-:W-:Y:S02]  /*0580*/  PRMT R131, R14, 0x7632, R131 ;  /* 0x000076320e837816 */ /* 0x000fe40000000083 */
[----:B------:R-:W-:Y:S02]  /*0590*/  PRMT R132, R15, 0x7632, R132 ;  /* 0x000076320f847816 */ /* 0x000fe40000000084 */
[----:B-----5:R-:W-:-:S02]  /*05a0*/  PRMT R133, R8, 0x7632, R133 ;  /* 0x0000763208857816 */ /* 0x020fc40000000085 */
[----:B------:R-:W-:Y:S02]  /*05b0*/  PRMT R134, R9, 0x7632, R134 ;  /* 0x0000763209867816 */ /* 0x000fe40000000086 */
[----:B------:R-:W-:Y:S02]  /*05c0*/  PRMT R135, R10, 0x7632, R135 ;  /* 0x000076320a877816 */ /* 0x000fe40000000087 */
[----:B------:R-:W-:Y:S02]  /*05d0*/  PRMT R136, R11, 0x7632, R136 ;  /* 0x000076320b887816 */ /* 0x000fe40000000088 */
[----:B------:R-:W-:Y:S02]  /*05e0*/  PRMT R137, R4, 0x7632, R137 ;  /* 0x0000763204897816 */ /* 0x000fe40000000089 */
[----:B------:R-:W-:Y:S02]  /*05f0*/  PRMT R138, R5, 0x7632, R138 ;  /* 0x00007632058a7816 */ /* 0x000fe4000000008a */
[----:B------:R-:W-:-:S02]  /*0600*/  PRMT R139, R6, 0x7632, R139 ;  /* 0x00007632068b7816 */ /* 0x000fc4000000008b */
[----:B------:R-:W-:Y:S02]  /*0610*/  PRMT R140, R7, 0x7632, R140 ;  /* 0x00007632078c7816 */ /* 0x000fe4000000008c */
[----:B------:R-:W-:Y:S02]  /*0620*/  SHF.L.U32 R147, R16, 0x10, RZ ;  /* 0x0000001010937819 */ /* 0x000fe400000006ff */
[----:B------:R-:W-:Y:S02]  /*0630*/  SHF.L.U32 R145, R17, 0x10, RZ ;  /* 0x0000001011917819 */ /* 0x000fe400000006ff */
[----:B------:R-:W-:Y:S02]  /*0640*/  CS2R R16, SRZ ;  /* 0x0000000000107805 */ /* 0x000fe4000001ff00 */
[----:B------:R-:W-:Y:S02]  /*0650*/  SHF.L.U32 R143, R18, 0x10, RZ ;  /* 0x00000010128f7819 */ /* 0x000fe400000006ff */
[----:B------:R-:W-:-:S02]  /*0660*/  SHF.L.U32 R141, R19, 0x10, RZ ;  /* 0x00000010138d7819 */ /* 0x000fc400000006ff */
[----:B------:R-:W-:Y:S02]  /*0670*/  CS2R R18, SRZ ;  /* 0x0000000000127805 */ /* 0x000fe4000001ff00 */
        /* <DEDUP_REMOVED lines=20> */
[----:B------:R-:W-:Y:S02]  /*07c0*/  SHF.L.U32 R142, R142, 0x10, RZ ;  /* 0x000000108e8e7819 */ /* 0x000fe400000006ff */
[----:B------:R-:W-:Y:S02]  /*07d0*/  SHF.L.U32 R128, R128, 0x10, RZ ;  /* 0x0000001080807819 */ /* 0x000fe400000006ff */
[----:B------:R-:W-:-:S02]  /*07e0*/  SHF.L.U32 R129, R129, 0x10, RZ ;  /* 0x0000001081817819 */ /* 0x000fc400000006ff */
[----:B------:R-:W-:Y:S02]  /*07f0*/  SHF.L.U32 R130, R130, 0x10, RZ ;  /* 0x0000001082827819 */ /* 0x000fe400000006ff */
        /* <DEDUP_REMOVED lines=9> */
[----:B012---:R-:W-:-:S07]  /*0890*/  SHF.L.U32 R140, R140, 0x10, RZ ;  /* 0x000000108c8c7819 */ /* 0x007fce00000006ff */
.L_x_46:
[----:B------:R-:W0:Y:S01]  /*08a0*/  LDC.64 R92, c[0x0][0x3a8] ;  /* 0x0000ea00ff5c7b82 */ /* 0x000e220000000a00 */
[----:B------:R-:W-:-:S05]  /*08b0*/  IMAD R68, R127, UR10, RZ ;  /* 0x0000000a7f447c24 */ /* 0x000fca000f8e02ff */
[----:B------:R-:W-:Y:S02]  /*08c0*/  SHF.R.S32.HI R69, RZ, 0x1f, R68 ;  /* 0x0000001fff457819 */ /* 0x000fe40000011444 */
[----:B------:R-:W1:Y:S02]  /*08d0*/  LDC.64 R98, c[0x0][0x3c0] ;  /* 0x0000f000ff627b82 */ /* 0x000e640000000a00 */
[----:B------:R-:W-:-:S04]  /*08e0*/  LEA.HI R68, R69, R68, RZ, 0x3 ;  /* 0x0000004445447211 */ /* 0x000fc800078f18ff */
[----:B------:R-:W-:Y:S02]  /*08f0*/  LEA.HI.SX32 R159, R68, R105, 0x1d ;  /* 0x00000069449f7211 */ /* 0x000fe400078feaff */
[----:B------:R-:W2:Y:S03]  /*0900*/  LDC.64 R96, c[0x0][0x428] ;  /* 0x00010a00ff607b82 */ /* 0x000ea60000000a00 */
[----:B0-----:R-:W-:-:S05]  /*0910*/  IMAD.WIDE.U32 R68, R159, 0x10, R92 ;  /* 0x000000109f447825 */ /* 0x001fca00078e005c */
[----:B------:R-:W0:Y:S01]  /*0920*/  LDC.64 R148, c[0x0][0x3c8] ;  /* 0x0000f200ff947b82 */ /* 0x000e220000000a00 */
[----:B------:R-:W3:Y:S01]  /*0930*/  LDG.E.128 R68, desc[UR4][R68.64] ;  /* 0x0000000444447981 */ /* 0x000ee2000c1e1d00 */
[----:B------:R-:W-:Y:S01]  /*0940*/  IADD3 R157, PT, PT, R159, 0x100, RZ ;  /* 0x000001009f9d7810 */ /* 0x000fe20007ffe0ff */
[----:B-1----:R-:W-:Y:S01]  /*0950*/  IMAD.WIDE R150, R127, 0x4, R98 ;  /* 0x000000047f967825 */ /* 0x002fe200078e0262 */
[C---:B------:R-:W-:Y:S02]  /*0960*/  IADD3 R155, PT, PT, R159.reuse, 0x200, RZ ;  /* 0x000002009f9b7810 */ /* 0x040fe40007ffe0ff */
[----:B------:R-:W-:Y:S01]  /*0970*/  IADD3 R153, PT, PT, R159, 0x300, RZ ;  /* 0x000003009f997810 */ /* 0x000fe20007ffe0ff */
[----:B------:R-:W-:Y:S02]  /*0980*/  IMAD.WIDE.U32 R76, R157, 0x10, R92 ;  /* 0x000000109d4c7825 */ /* 0x000fe400078e005c */
[----:B------:R-:W4:Y:S02]  /*0990*/  LDG.E R151, desc[UR4][R150.64] ;  /* 0x0000000496977981 */ /* 0x000f24000c1e1900 */
[----:B--2---:R-:W-:-:S02]  /*09a0*/  IMAD.WIDE.U32 R72, R159, 0x10, R96 ;  /* 0x000000109f487825 */ /* 0x004fc400078e0060 */
[----:B------:R-:W2:Y:S02]  /*09b0*/  LDG.E.128 R76, desc[UR4][R76.64] ;  /* 0x000000044c4c7981 */ /* 0x000ea4000c1e1d00 */
[----:B------:R-:W-:Y:S02]  /*09c0*/  IMAD.WIDE.U32 R80, R157, 0x10, R96 ;  /* 0x000000109d507825 */ /* 0x000fe400078e0060 */
[----:B------:R-:W5:Y:S02]  /*09d0*/  LDG.E.128 R72, desc[UR4][R72.64] ;  /* 0x0000000448487981 */ /* 0x000f64000c1e1d00 */
[--C-:B------:R-:W-:Y:S02]  /*09e0*/  IMAD.WIDE.U32 R84, R155, 0x10, R92.reuse ;  /* 0x000000109b547825 */ /* 0x100fe400078e005c */
[----:B------:R-:W5:Y:S02]  /*09f0*/  LDG.E.128 R80, desc[UR4][R80.64] ;  /* 0x0000000450507981 */ /* 0x000f64000c1e1d00 */
[----:B------:R-:W-:-:S02]  /*0a00*/  IMAD.WIDE.U32 R92, R153, 0x10, R92 ;  /* 0x00000010995c7825 */ /* 0x000fc400078e005c */
[----:B------:R-:W5:Y:S02]  /*0a10*/  LDG.E.128 R84, desc[UR4][R84.64] ;  /* 0x0000000454547981 */ /* 0x000f64000c1e1d00 */
[----:B------:R-:W-:Y:S02]  /*0a20*/  IMAD.WIDE.U32 R88, R155, 0x10, R96 ;  /* 0x000000109b587825 */ /* 0x000fe400078e0060 */
[----:B------:R-:W5:Y:S02]  /*0a30*/  LDG.E.128 R92, desc[UR4][R92.64] ;  /* 0x000000045c5c7981 */ /* 0x000f64000c1e1d00 */
[----:B0-----:R-:W-:Y:S02]  /*0a40*/  IMAD.WIDE R148, R127, 0x4, R148 ;  /* 0x000000047f947825 */ /* 0x001fe400078e0294 */
[----:B------:R-:W5:Y:S04]  /*0a50*/  LDG.E.128 R88, desc[UR4][R88.64] ;  /* 0x0000000458587981 */ /* 0x000f68000c1e1d00 */
[----:B------:R-:W5:Y:S01]  /*0a60*/  LDG.E R148, desc[UR4][R148.64] ;  /* 0x0000000494947981 */ /* 0x000f62000c1e1900 */
[----:B------:R-:W-:-:S06]  /*0a70*/  IMAD.WIDE.U32 R96, R153, 0x10, R96 ;  /* 0x0000001099607825 */ /* 0x000fcc00078e0060 */
[----:B------:R-:W5:Y:S01]  /*0a80*/  LDG.E.128 R96, desc[UR4][R96.64] ;  /* 0x0000000460607981 */ /* 0x000f62000c1e1d00 */
[----:B------:R-:W-:-:S04]  /*0a90*/  ISETP.NE.U32.AND P0, PT, RZ, UR8, PT ;  /* 0x00000008ff007c0c */ /* 0x000fc8000bf05070 */
[----:B------:R-:W-:Y:S02]  /*0aa0*/  ISETP.NE.AND.EX P0, PT, RZ, UR9, PT, P0 ;  /* 0x00000009ff007c0c */ /* 0x000fe4000bf05300 */
[----:B------:R-:W-:Y:S02]  /*0ab0*/  ISETP.NE.AND P3, PT, RZ, UR7, PT ;  /* 0x00000007ff007c0c */ /* 0x000fe4000bf65270 */
[C---:B---3--:R-:W-:Y:S02]  /*0ac0*/  PRMT R161, R68.reuse, 0x7632, R161 ;  /* 0x0000763244a17816 */ /* 0x048fe400000000a1 */
[----:B------:R-:W-:Y:S02]  /*0ad0*/  SHF.L.U32 R162, R68, 0x10, RZ ;  /* 0x0000001044a27819 */ /* 0x000fe400000006ff */
[C---:B------:R-:W-:Y:S02]  /*0ae0*/  PRMT R163, R69.reuse, 0x7632, R163 ;  /* 0x0000763245a37816 */ /* 0x040fe400000000a3 */
[----:B------:R-:W-:-:S03]  /*0af0*/  SHF.L.U32 R167, R69, 0x10, RZ ;  /* 0x0000001045a77819 */ /* 0x000fc600000006ff */
[----:B------:R-:W0:Y:S01]  /*0b00*/  @P0 LDC.64 R68, c[0x0][0x438] ;  /* 0x00010e00ff440b82 */ /* 0x000e220000000a00 */
[C---:B------:R-:W-:Y:S02]  /*0b10*/  PRMT R164, R70.reuse, 0x7632, R164 ;  /* 0x0000763246a47816 */ /* 0x040fe400000000a4 */
[----:B------:R-:W-:Y:S02]  /*0b20*/  SHF.L.U32 R177, R70, 0x10, RZ ;  /* 0x0000001046b17819 */ /* 0x000fe400000006ff */
[C---:B------:R-:W-:Y:S02]  /*0b30*/  PRMT R165, R71.reuse, 0x7632, R165 ;  /* 0x0000763247a57816 */ /* 0x040fe400000000a5 */
[----:B------:R-:W-:Y:S02]  /*0b40*/  SHF.L.U32 R169, R71, 0x10, RZ ;  /* 0x0000001047a97819 */ /* 0x000fe400000006ff */
[----:B------:R-:W1:Y:S01]  /*0b50*/  @P0 LDC.64 R70, c[0x0][0x438] ;  /* 0x00010e00ff460b82 */ /* 0x000e620000000a00 */
[----:B----4-:R-:W-:-:S02]  /*0b60*/  FSEL R176, R151, RZ, !P3 ;  /* 0x000000ff97b07208 */ /* 0x010fc40005800000 */
[C---:B--2---:R-:W-:Y:S02]  /*0b70*/  PRMT R168, R78.reuse, 0x7632, R168 ;  /* 0x000076324ea87816 */ /* 0x044fe400000000a8 */
[----:B------:R-:W-:Y:S02]  /*0b80*/  SHF.L.U32 R170, R78, 0x10, RZ ;  /* 0x000000104eaa7819 */ /* 0x000fe400000006ff */
[C---:B-----5:R-:W-:Y:S02]  /*0b90*/  PRMT R221, R72.reuse, 0x7632, R221 ;  /* 0x0000763248dd7816 */ /* 0x060fe400000000dd */
[----:B------:R-:W-:Y:S02]  /*0ba0*/  SHF.L.U32 R150, R72, 0x10, RZ ;  /* 0x0000001048967819 */ /* 0x000fe400000006ff */
[C---:B------:R-:W-:Y:S02]  /*0bb0*/  PRMT R197, R83.reuse, 0x7632, R197 ;  /* 0x0000763253c57816 */ /* 0x040fe400000000c5 */
[----:B------:R-:W-:-:S02]  /*0bc0*/  SHF.L.U32 R78, R83, 0x10, RZ ;  /* 0x00000010534e7819 */ /* 0x000fc400000006ff */
[C---:B------:R-:W-:Y:S02]  /*0bd0*/  PRMT R83, R85.reuse, 0x7632, R83 ;  /* 0x0000763255537816 */ /* 0x040fe40000000053 */
[----:B------:R-:W-:Y:S01]  /*0be0*/  SHF.L.U32 R225, R85, 0x10, RZ ;  /* 0x0000001055e17819 */ /* 0x000fe200000006ff */
[----:B------:R-:W-:Y:S01]  /*0bf0*/  FADD.FTZ R85, -R176, R162 ;  /* 0x000000a2b0557221 */ /* 0x000fe20000010100 */
[----:B------:R-:W-:Y:S01]  /*0c00*/  SHF.L.U32 R161, R161, 0x10, RZ ;  /* 0x00000010a1a17819 */ /* 0x000fe200000006ff */
[----:B0-----:R-:W-:Y:S01]  /*0c10*/  @P0 IMAD.WIDE.U32 R68, R153, 0x10, R68 ;  /* 0x0000001099440825 */ /* 0x001fe200078e0044 */
[C---:B------:R-:W-:Y:S02]  /*0c20*/  PRMT R203, R81.reuse, 0x7632, R203 ;  /* 0x0000763251cb7816 */ /* 0x040fe400000000cb */
[----:B------:R-:W-:Y:S01]  /*0c30*/  SHF.L.U32 R158, R81, 0x10, RZ ;  /* 0x00000010519e7819 */ /* 0x000fe200000006ff */
[----:B------:R-:W-:Y:S01]  /*0c40*/  FMUL.FTZ R186, R147, R150 ;  /* 0x0000009693ba7220 */ /* 0x000fe20000410000 */
[----:B------:R-:W-:-:S02]  /*0c50*/  PRMT R171, R79, 0x7632, R171 ;  /* 0x000076324fab7816 */ /* 0x000fc400000000ab */
[----:B------:R-:W-:Y:S02]  /*0c60*/  SHF.L.U32 R183, R79, 0x10, RZ ;  /* 0x000000104fb77819 */ /* 0x000fe400000006ff */
[C---:B------:R-:W-:Y:S02]  /*0c70*/  PRMT R192, R82.reuse, 0x7632, R192 ;  /* 0x0000763252c07816 */ /* 0x040fe400000000c0 */
[----:B------:R-:W-:Y:S02]  /*0c80*/  SHF.L.U32 R160, R82, 0x10, RZ ;  /* 0x0000001052a07819 */ /* 0x000fe400000006ff */
[----:B------:R-:W-:Y:S02]  /*0c90*/  SHF.L.U32 R174, R95, 0x10, RZ ;  /* 0x000000105fae7819 */ /* 0x000fe400000006ff */
[----:B------:R-:W-:Y:S01]  /*0ca0*/  SHF.L.U32 R221, R221, 0x10, RZ ;  /* 0x00000010dddd7819 */ /* 0x000fe200000006ff */
[----:B------:R-:W-:Y:S01]  /*0cb0*/  FMUL.FTZ R85, R148, R85 ;  /* 0x0000005594557220 */ /* 0x000fe20000410000 */
[----:B------:R-:W-:Y:S01]  /*0cc0*/  PRMT R81, R84, 0x7632, R81 ;  /* 0x0000763254517816 */ /* 0x000fe20000000051 */
[----:B------:R0:W2:Y:S01]  /*0cd0*/  @P0 LDG.E.128 R64, desc[UR4][R68.64] ;  /* 0x0000000444400981 */ /* 0x0000a2000c1e1d00 */
[----:B------:R-:W-:-:S02]  /*0ce0*/  PRMT R187, R89, 0x7632, R187 ;  /* 0x0000763259bb7816 */ /* 0x000fc400000000bb */
[----:B------:R-:W-:Y:S02]  /*0cf0*/  SHF.L.U32 R82, R89, 0x10, RZ ;  /* 0x0000001059527819 */ /* 0x000fe400000006ff */
[----:B------:R-:W-:Y:S01]  /*0d00*/  SHF.L.U32 R79, R165, 0x10, RZ ;  /* 0x00000010a54f7819 */ /* 0x000fe200000006ff */
[----:B------:R-:W-:Y:S01]  /*0d10*/  FADD.FTZ R165, -R176, R161 ;  /* 0x000000a1b0a57221 */ /* 0x000fe20000010100 */
[----:B------:R-:W-:Y:S02]  /*0d20*/  PRMT R89, R93, 0x7632, R89 ;  /* 0x000076325d597816 */ /* 0x000fe40000000059 */
[----:B------:R-:W-:Y:S01]  /*0d30*/  PRMT R173, R95, 0x7632, R173 ;  /* 0x000076325fad7816 */ /* 0x000fe200000000ad */
[----:B------:R-:W-:Y:S01]  /*0d40*/  FMUL.FTZ R175, R146, R221 ;  /* 0x000000dd92af7220 */ /* 0x000fe20000410000 */
[C---:B------:R-:W-:Y:S01]  /*0d50*/  PRMT R223, R73.reuse, 0x7632, R223 ;  /* 0x0000763249df7816 */ /* 0x040fe200000000df */
[----:B0-----:R-:W-:Y:S01]  /*0d60*/  FADD.FTZ R68, RZ, R186 ;  /* 0x000000baff447221 */ /* 0x001fe20000010000 */
[----:B------:R-:W-:-:S02]  /*0d70*/  SHF.L.U32 R152, R73, 0x10, RZ ;  /* 0x0000001049987819 */ /* 0x000fc400000006ff */
[----:B------:R-:W-:Y:S02]  /*0d80*/  PRMT R172, R86, 0x7632, R172 ;  /* 0x0000763256ac7816 */ /* 0x000fe400000000ac */
[----:B------:R-:W-:Y:S01]  /*0d90*/  SHF.L.U32 R227, R81, 0x10, RZ ;  /* 0x0000001051e37819 */ /* 0x000fe200000006ff */
[C---:B------:R-:W-:Y:S01]  /*0da0*/  FADD.FTZ R81, -R176.reuse, R174 ;  /* 0x000000aeb0517221 */ /* 0x040fe20000010100 */
[----:B------:R-:W-:Y:S01]  /*0db0*/  SHF.L.U32 R151, R163, 0x10, RZ ;  /* 0x00000010a3977819 */ /* 0x000fe200000006ff */
[----:B------:R-:W-:Y:S01]  /*0dc0*/  FADD.FTZ R167, -R176, R167 ;  /* 0x000000a7b0a77221 */ /* 0x000fe20000010100 */
[----:B------:R-:W-:Y:S01]  /*0dd0*/  SHF.L.U32 R89, R89, 0x10, RZ ;  /* 0x0000001059597819 */ /* 0x000fe200000006ff */
[----:B------:R-:W-:Y:S01]  /*0de0*/  FMUL.FTZ R174, R148, R165 ;  /* 0x000000a594ae7220 */ /* 0x000fe20000410000 */
[----:B------:R-:W-:Y:S01]  /*0df0*/  FFMA.FTZ R69, R85, R186, RZ ;  /* 0x000000ba55457223 */ /* 0x000fe200000100ff */
[----:B------:R-:W-:Y:S01]  /*0e00*/  SHF.L.U32 R173, R173, 0x10, RZ ;  /* 0x00000010adad7819 */ /* 0x000fe200000006ff */
[----:B------:R-:W-:Y:S01]  /*0e10*/  FMUL.FTZ R181, R145, R152 ;  /* 0x0000009891b57220 */ /* 0x000fe20000410000 */
[----:B------:R-:W-:Y:S01]  /*0e20*/  SHF.L.U32 R172, R172, 0x10, RZ ;  /* 0x00000010acac7819 */ /* 0x000fe200000006ff */
[----:B------:R-:W-:Y:S01]  /*0e30*/  FADD.FTZ R68, R68, R175 ;  /* 0x000000af44447221 */ /* 0x000fe20000010000 */
[----:B------:R-:W-:Y:S01]  /*0e40*/  SHF.L.U32 R223, R223, 0x10, RZ ;  /* 0x00000010dfdf7819 */ /* 0x000fe200000006ff */
[----:B------:R-:W-:Y:S01]  /*0e50*/  FADD.FTZ R151, -R176, R151 ;  /* 0x00000097b0977221 */ /* 0x000fe20000010100 */
[----:B------:R-:W-:Y:S01]  /*0e60*/  FMUL.FTZ R182, R148, R167 ;  /* 0x000000a794b67220 */ /* 0x000fe20000410000 */
[----:B------:R-:W-:Y:S01]  /*0e70*/  FFMA.FTZ R69, R174, R175, R69 ;  /* 0x000000afae457223 */ /* 0x000fe20000010045 */
[----:B------:R-:W-:Y:S01]  /*0e80*/  FADD.FTZ R195, -R176, R89 ;  /* 0x00000059b0c37221 */ /* 0x000fe20000010100 */
[----:B-1----:R-:W-:Y:S01]  /*0e90*/  @P0 IMAD.WIDE.U32 R70, R155, 0x10, R70 ;  /* 0x000000109b460825 */ /* 0x002fe200078e0046 */
[----:B------:R-:W-:-:S03]  /*0ea0*/  PRMT R215, R74, 0x7632, R215 ;  /* 0x000076324ad77816 */ /* 0x000fc600000000d7 */
[----:B------:R-:W-:Y:S01]  /*0eb0*/  FADD.FTZ R89, -R176, R173 ;  /* 0x000000adb0597221 */ /* 0x000fe20000010100 */
[----:B------:R-:W-:Y:S01]  /*0ec0*/  SHF.L.U32 R154, R74, 0x10, RZ ;  /* 0x000000104a9a7819 */ /* 0x000fe200000006ff */
[----:B------:R-:W-:Y:S01]  /*0ed0*/  FADD.FTZ R211, -R176, R172 ;  /* 0x000000acb0d37221 */ /* 0x000fe20000010100 */
[----:B------:R-:W-:Y:S01]  /*0ee0*/  SHF.L.U32 R163, R164, 0x10, RZ ;  /* 0x00000010a4a37819 */ /* 0x000fe200000006ff */
[----:B------:R-:W-:Y:S01]  /*0ef0*/  FMUL.FTZ R173, R144, R223 ;  /* 0x000000df90ad7220 */ /* 0x000fe20000410000 */
[----:B------:R-:W-:Y:S01]  /*0f00*/  FADD.FTZ R68, R68, R181 ;  /* 0x000000b544447221 */ /* 0x000fe20000010000 */
[----:B------:R-:W-:Y:S01]  /*0f10*/  FADD.FTZ R177, -R176, R177 ;  /* 0x000000b1b0b17221 */ /* 0x000fe20000010100 */
[----:B------:R-:W-:Y:S01]  /*0f20*/  FMUL.FTZ R172, R148, R151 ;  /* 0x0000009794ac7220 */ /* 0x000fe20000410000 */
[----:B------:R-:W-:Y:S01]  /*0f30*/  FFMA.FTZ R69, R182, R181, R69 ;  /* 0x000000b5b6457223 */ /* 0x000fe20000010045 */
[----:B------:R-:W-:Y:S01]  /*0f40*/  SHF.L.U32 R213, R86, 0x10, RZ ;  /* 0x0000001056d57819 */ /* 0x000fe200000006ff */
[----:B------:R0:W3:Y:S01]  /*0f50*/  @P0 LDG.E.128 R60, desc[UR4][R70.64] ;  /* 0x00000004463c0981 */ /* 0x0000e2000c1e1d00 */
[----:B------:R-:W-:Y:S01]  /*0f60*/  SHF.L.U32 R215, R215, 0x10, RZ ;  /* 0x00000010d7d77819 */ /* 0x000fe200000006ff */
[----:B------:R-:W-:Y:S01]  /*0f70*/  FMUL.FTZ R184, R143, R154 ;  /* 0x0000009a8fb87220 */ /* 0x000fe20000410000 */
[C---:B------:R-:W-:Y:S01]  /*0f80*/  PRMT R86, R87.reuse, 0x7632, R86 ;  /* 0x0000763257567816 */ /* 0x040fe20000000056 */
[----:B------:R-:W-:Y:S01]  /*0f90*/  FADD.FTZ R163, -R176, R163 ;  /* 0x000000a3b0a37221 */ /* 0x000fe20000010100 */
[----:B------:R-:W-:Y:S01]  /*0fa0*/  SHF.L.U32 R209, R87, 0x10, RZ ;  /* 0x0000001057d17819 */ /* 0x000fe200000006ff */
[----:B------:R-:W-:Y:S01]  /*0fb0*/  FMUL.FTZ R177, R148, R177 ;  /* 0x000000b194b17220 */ /* 0x000fe20000410000 */
[----:B------:R-:W-:-:S02]  /*0fc0*/  PRMT R87, R92, 0x7632, R87 ;  /* 0x000076325c577816 */ /* 0x000fc40000000057 */
[----:B------:R-:W-:Y:S01]  /*0fd0*/  SHF.L.U32 R205, R92, 0x10, RZ ;  /* 0x000000105ccd7819 */ /* 0x000fe200000006ff */
[----:B0-----:R-:W-:Y:S01]  /*0fe0*/  FADD.FTZ R71, R68, R173 ;  /* 0x000000ad44477221 */ /* 0x001fe20000010000 */
[----:B------:R-:W-:Y:S01]  /*0ff0*/  FFMA.FTZ R68, R172, R173, R69 ;  /* 0x000000adac447223 */ /* 0x000fe20000010045 */
[----:B------:R-:W-:Y:S02]  /*1000*/  PRMT R149, R76, 0x7632, R149 ;  /* 0x000076324c957816 */ /* 0x000fe40000000095 */
[----:B------:R-:W-:Y:S02]  /*1010*/  PRMT R166, R77, 0x7632, R166 ;  /* 0x000076324da67816 */ /* 0x000fe400000000a6 */
[C---:B------:R-:W-:Y:S02]  /*1020*/  PRMT R217, R75.reuse, 0x7632, R217 ;  /* 0x000076324bd97816 */ /* 0x040fe400000000d9 */
[----:B------:R-:W-:Y:S01]  /*1030*/  SHF.L.U32 R156, R75, 0x10, RZ ;  /* 0x000000104b9c7819 */ /* 0x000fe200000006ff */
[----:B------:R-:W-:Y:S01]  /*1040*/  FADD.FTZ R169, -R176, R169 ;  /* 0x000000a9b0a97221 */ /* 0x000fe20000010100 */
[----:B------:R-:W-:Y:S01]  /*1050*/  PRMT R92, R94, 0x7632, R92 ;  /* 0x000076325e5c7816 */ /* 0x000fe2000000005c */
[----:B------:R-:W-:Y:S01]  /*1060*/  FMUL.FTZ R178, R142, R215 ;  /* 0x000000d78eb27220 */ /* 0x000fe20000410000 */
[----:B------:R-:W-:Y:S01]  /*1070*/  FADD.FTZ R71, R71, R184 ;  /* 0x000000b847477221 */ /* 0x000fe20000010000 */
[----:B------:R-:W-:Y:S01]  /*1080*/  SHF.L.U32 R199, R93, 0x10, RZ ;  /* 0x000000105dc77819 */ /* 0x000fe200000006ff */
[----:B------:R-:W-:Y:S01]  /*1090*/  FMUL.FTZ R163, R148, R163 ;  /* 0x000000a394a37220 */ /* 0x000fe20000410000 */
[----:B------:R-:W-:Y:S01]  /*10a0*/  SHF.L.U32 R83, R83, 0x10, RZ ;  /* 0x0000001053537819 */ /* 0x000fe200000006ff */
[----:B------:R-:W-:Y:S01]  /*10b0*/  FFMA.FTZ R68, R177, R184, R68 ;  /* 0x000000b8b1447223 */ /* 0x000fe20000010044 */
[----:B------:R-:W-:-:S02]  /*10c0*/  SHF.L.U32 R235, R76, 0x10, RZ ;  /* 0x000000104ceb7819 */ /* 0x000fc400000006ff */
[----:B------:R-:W-:Y:S02]  /*10d0*/  SHF.L.U32 R233, R77, 0x10, RZ ;  /* 0x000000104de97819 */ /* 0x000fe400000006ff */
[----:B------:R-:W-:Y:S02]  /*10e0*/  SHF.L.U32 R229, R84, 0x10, RZ ;  /* 0x0000001054e57819 */ /* 0x000fe400000006ff */
[----:B------:R-:W-:Y:S01]  /*10f0*/  SHF.L.U32 R171, R171, 0x10, RZ ;  /* 0x00000010abab7819 */ /* 0x000fe200000006ff */
[----:B------:R-:W-:Y:S01]  /*1100*/  FADD.FTZ R161, -R176, R79 ;  /* 0x0000004fb0a17221 */ /* 0x000fe20000010100 */
[----:B------:R-:W-:Y:S01]  /*1110*/  SHF.L.U32 R94, R94, 0x10, RZ ;  /* 0x000000105e5e7819 */ /* 0x000fe200000006ff */
[C---:B------:R-:W-:Y:S01]  /*1120*/  FADD.FTZ R183, -R176.reuse, R183 ;  /* 0x000000b7b0b77221 */ /* 0x040fe20000010100 */
[----:B------:R-:W-:Y:S01]  /*1130*/  SHF.L.U32 R149, R149, 0x10, RZ ;  /* 0x0000001095957819 */ /* 0x000fe200000006ff */
[----:B------:R-:W-:Y:S01]  /*1140*/  FADD.FTZ R225, -R176, R225 ;  /* 0x000000e1b0e17221 */ /* 0x000fe20000010100 */
[----:B------:R-:W-:Y:S01]  /*1150*/  SHF.L.U32 R95, R166, 0x10, RZ ;  /* 0x00000010a65f7819 */ /* 0x000fe200000006ff */
[----:B------:R-:W0:Y:S01]  /*1160*/  @P0 LDC.64 R72, c[0x0][0x438] ;  /* 0x00010e00ff480b82 */ /* 0x000e220000000a00 */
[----:B------:R-:W-:-:S02]  /*1170*/  SHF.L.U32 R93, R168, 0x10, RZ ;  /* 0x00000010a85d7819 */ /* 0x000fc400000006ff */
[----:B------:R-:W-:Y:S02]  /*1180*/  SHF.L.U32 R86, R86, 0x10, RZ ;  /* 0x0000001056567819 */ /* 0x000fe400000006ff */
[----:B------:R-:W-:Y:S02]  /*1190*/  SHF.L.U32 R87, R87, 0x10, RZ ;  /* 0x0000001057577819 */ /* 0x000fe400000006ff */
[----:B------:R-:W-:Y:S01]  /*11a0*/  SHF.L.U32 R92, R92, 0x10, RZ ;  /* 0x000000105c5c7819 */ /* 0x000fe200000006ff */
[----:B------:R-:W-:Y:S01]  /*11b0*/  FMUL.FTZ R179, R141, R156 ;  /* 0x0000009c8db37220 */ /* 0x000fe20000410000 */
[----:B------:R-:W-:Y:S01]  /*11c0*/  SHF.L.U32 R217, R217, 0x10, RZ ;  /* 0x00000010d9d97819 */ /* 0x000fe200000006ff */
[----:B------:R-:W-:Y:S01]  /*11d0*/  FADD.FTZ R70, R71, R178 ;  /* 0x000000b247467221 */ /* 0x000fe20000010000 */
[----:B------:R-:W-:Y:S01]  /*11e0*/  FMUL.FTZ R180, R148, R169 ;  /* 0x000000a994b47220 */ /* 0x000fe20000410000 */
[----:B------:R-:W-:Y:S01]  /*11f0*/  FFMA.FTZ R69, R163, R178, R68 ;  /* 0x000000b2a3457223 */ /* 0x000fe20000010044 */
[----:B------:R-:W-:Y:S01]  /*1200*/  PRMT R190, R80, 0x7632, R190 ;  /* 0x0000763250be7816 */ /* 0x000fe200000000be */
[C---:B------:R-:W-:Y:S01]  /*1210*/  FADD.FTZ R219, -R176.reuse, R83 ;  /* 0x00000053b0db7221 */ /* 0x040fe20000010100 */
[C---:B------:R-:W-:Y:S01]  /*1220*/  PRMT R191, R91.reuse, 0x7632, R191 ;  /* 0x000076325bbf7816 */ /* 0x040fe200000000bf */
[C---:B------:R-:W-:Y:S01]  /*1230*/  FADD.FTZ R235, -R176.reuse, R235 ;  /* 0x000000ebb0eb7221 */ /* 0x040fe20000010100 */
[----:B------:R-:W-:Y:S01]  /*1240*/  SHF.L.U32 R84, R91, 0x10, RZ ;  /* 0x000000105b547819 */ /* 0x000fe200000006ff */
[----:B------:R-:W-:Y:S01]  /*1250*/  FADD.FTZ R233, -R176, R233 ;  /* 0x000000e9b0e97221 */ /* 0x000fe20000010100 */
[----:B------:R-:W-:Y:S01]  /*1260*/  SHF.L.U32 R80, R80, 0x10, RZ ;  /* 0x0000001050507819 */ /* 0x000fe200000006ff */
[C---:B------:R-:W-:Y:S01]  /*1270*/  FADD.FTZ R91, -R176.reuse, R170 ;  /* 0x000000aab05b7221 */ /* 0x040fe20000010100 */
        /* <DEDUP_REMOVED lines=13> */
[----:B------:R-:W-:Y:S01]  /*1350*/  FADD.FTZ R83, -R176, R92 ;  /* 0x0000005cb0537221 */ /* 0x000fe20000010100 */
[----:B------:R-:W-:Y:S01]  /*1360*/  FMUL.FTZ R176, R128, R217 ;  /* 0x000000d980b07220 */ /* 0x000fe20000410000 */
[----:B------:R-:W-:Y:S01]  /*1370*/  FADD.FTZ R71, R70, R179 ;  /* 0x000000b346477221 */ /* 0x000fe20000010000 */
[----:B------:R-:W-:Y:S01]  /*1380*/  FMUL.FTZ R161, R148, R161 ;  /* 0x000000a194a17220 */ /* 0x000fe20000410000 */
[----:B------:R-:W-:Y:S01]  /*1390*/  FFMA.FTZ R68, R180, R179, R69 ;  /* 0x000000b3b4447223 */ /* 0x000fe20000010045 */
[----:B------:R-:W-:Y:S01]  /*13a0*/  SHF.L.U32 R190, R190, 0x10, RZ ;  /* 0x00000010bebe7819 */ /* 0x000fe200000006ff */
[----:B------:R-:W-:Y:S01]  /*13b0*/  FMUL.FTZ R171, R113, R80 ;  /* 0x0000005071ab7220 */ /* 0x000fe20000410000 */
[----:B------:R-:W-:Y:S01]  /*13c0*/  FADD.FTZ R70, R71, R176 ;  /* 0x000000b047467221 */ /* 0x000fe20000010000 */
[----:B------:R-:W-:Y:S01]  /*13d0*/  FMUL.FTZ R170, R148, R235 ;  /* 0x000000eb94aa7220 */ /* 0x000fe20000410000 */
[----:B------:R-:W-:Y:S01]  /*13e0*/  FFMA.FTZ R71, R161, R176, R68 ;  /* 0x000000b0a1477223 */ /* 0x000fe20000010044 */
        /* <DEDUP_REMOVED lines=9> */
[C---:B------:R-:W-:Y:S01]  /*1480*/  PRMT R198, R97.reuse, 0x7632, R198 ;  /* 0x0000763261c67816 */ /* 0x040fe200000000c6 */
[----:B------:R-:W-:Y:S01]  /*1490*/  FMUL.FTZ R164, R130, R203 ;  /* 0x000000cb82a47220 */ /* 0x000fe20000410000 */
[----:B------:R-:W-:Y:S01]  /*14a0*/  SHF.L.U32 R86, R97, 0x10, RZ ;  /* 0x0000001061567819 */ /* 0x000fe200000006ff */
        /* <DEDUP_REMOVED lines=8> */
[----:B------:R-:W1:Y:S01]  /*1530*/  @P1 LDC.64 R74, c[0x0][0x3e0] ;  /* 0x0000f800ff4a1b82 */ /* 0x000e620000000a00 */
[----:B------:R-:W-:Y:S01]  /*1540*/  FMUL.FTZ R94, R131, R192 ;  /* 0x000000c0835e7220 */ /* 0x000fe20000410000 */
[----:B------:R-:W-:Y:S01]  /*1550*/  FADD.FTZ R71, R70, R167 ;  /* 0x000000a746477221 */ /* 0x000fe20000010000 */
[----:B------:R-:W-:Y:S01]  /*1560*/  FMUL.FTZ R93, R148, R93 ;  /* 0x0000005d945d7220 */ /* 0x000fe20000410000 */
[----:B------:R-:W-:Y:S01]  /*1570*/  FFMA.FTZ R68, R162, R167, R69 ;  /* 0x000000a7a2447223 */ /* 0x000fe20000010045 */
[----:B------:R-:W-:-:S03]  /*1580*/  SHF.L.U32 R197, R197, 0x10, RZ ;  /* 0x00000010c5c57819 */ /* 0x000fc600000006ff */
[----:B------:R-:W4:Y:S01]  /*1590*/  @P0 LDC.64 R76, c[0x0][0x438] ;  /* 0x00010e00ff4c0b82 */ /* 0x000f220000000a00 */
[----:B------:R-:W-:Y:S01]  /*15a0*/  FMUL.FTZ R165, R116, R78 ;  /* 0x0000004e74a57220 */ /* 0x000fe20000410000 */
[----:B------:R-:W-:Y:S01]  /*15b0*/  FADD.FTZ R70, R71, R94 ;  /* 0x0000005e47467221 */ /* 0x000fe20000010000 */
[----:B------:R-:W-:Y:S01]  /*15c0*/  FMUL.FTZ R188, R148, R183 ;  /* 0x000000b794bc7220 */ /* 0x000fe20000410000 */
[----:B------:R-:W-:Y:S01]  /*15d0*/  FFMA.FTZ R69, R93, R94, R68 ;  /* 0x0000005e5d457223 */ /* 0x000fe20000010044 */
[----:B------:R-:W-:Y:S01]  /*15e0*/  PRMT R185, R88, 0x7632, R185 ;  /* 0x0000763258b97816 */ /* 0x000fe200000000b9 */
        /* <DEDUP_REMOVED lines=14> */
[----:B------:R-:W-:Y:S01]  /*16d0*/  PRMT R194, R99, 0x7632, R194 ;  /* 0x0000763263c27816 */ /* 0x000fe200000000c2 */
[----:B------:R-:W-:Y:S01]  /*16e0*/  FADD.FTZ R70, R69, R202 ;  /* 0x000000ca45467221 */ /* 0x000fe20000010000 */
[----:B------:R-:W-:Y:S01]  /*16f0*/  SHF.L.U32 R92, R99, 0x10, RZ ;  /* 0x00000010635c7819 */ /* 0x000fe200000006ff */
[----:B------:R-:W-:Y:S01]  /*1700*/  FMUL.FTZ R99, R118, R82 ;  /* 0x0000005276637220 */ /* 0x000fe20000410000 */
[----:B------:R-:W-:Y:S01]  /*1710*/  SHF.L.U32 R187, R187, 0x10, RZ ;  /* 0x00000010bbbb7819 */ /* 0x000fe200000006ff */
[----:B------:R-:W-:Y:S01]  /*1720*/  FFMA.FTZ R69, R227, R202, R68 ;  /* 0x000000cae3457223 */ /* 0x000fe20000010044 */
[----:B------:R-:W-:Y:S01]  /*1730*/  SHF.L.U32 R229, R198, 0x10, RZ ;  /* 0x00000010c6e57819 */ /* 0x000fe200000006ff */
[----:B------:R-:W-:Y:S01]  /*1740*/  FMUL.FTZ R198, R148, R225 ;  /* 0x000000e194c67220 */ /* 0x000fe20000410000 */
[C---:B------:R-:W-:Y:S01]  /*1750*/  PRMT R189, R90.reuse, 0x7632, R189 ;  /* 0x000076325abd7816 */ /* 0x040fe200000000bd */
[----:B-1----:R-:W-:Y:S01]  /*1760*/  @P1 IMAD.WIDE R74, R127, 0x2, R74 ;  /* 0x000000027f4a1825 */ /* 0x002fe200078e024a */
[----:B------:R-:W-:-:S03]  /*1770*/  SHF.L.U32 R90, R90, 0x10, RZ ;  /* 0x000000105a5a7819 */ /* 0x000fc600000006ff */
[----:B------:R-:W-:Y:S01]  /*1780*/  FMUL.FTZ R204, R134, R187 ;  /* 0x000000bb86cc7220 */ /* 0x000fe20000410000 */
[----:B------:R-:W-:Y:S01]  /*1790*/  FADD.FTZ R71, R70, R99 ;  /* 0x0000006346477221 */ /* 0x000fe20000010000 */
[----:B----4-:R-:W-:-:S04]  /*17a0*/  @P0 IMAD.WIDE.U32 R76, R159, 0x10, R76 ;  /* 0x000000109f4c0825 */ /* 0x010fc800078e004c */
[----:B------:R-:W-:Y:S01]  /*17b0*/  FMUL.FTZ R219, R148, R219 ;  /* 0x000000db94db7220 */ /* 0x000fe20000410000 */
[----:B------:R-:W-:Y:S01]  /*17c0*/  FFMA.FTZ R68, R198, R99, R69 ;  /* 0x00000063c6447223 */ /* 0x000fe20000010045 */
[----:B0-----:R-:W-:Y:S01]  /*17d0*/  @P0 IMAD.WIDE.U32 R72, R157, 0x10, R72 ;  /* 0x000000109d480825 */ /* 0x001fe200078e0048 */
[----:B------:R-:W-:Y:S01]  /*17e0*/  PRMT R196, R98, 0x7632, R196 ;  /* 0x0000763262c47816 */ /* 0x000fe200000000c4 */
[----:B------:R-:W4:Y:S01]  /*17f0*/  @P1 LDG.E.U16 R87, desc[UR4][R74.64] ;  /* 0x000000044a571981 */ /* 0x000f22000c1e1500 */
[----:B------:R-:W-:Y:S01]  /*1800*/  SHF.L.U32 R189, R189, 0x10, RZ ;  /* 0x00000010bdbd7819 */ /* 0x000fe200000006ff */
[----:B------:R-:W-:Y:S01]  /*1810*/  FMUL.FTZ R95, R119, R90 ;  /* 0x0000005a775f7220 */ /* 0x000fe20000410000 */
[----:B------:R-:W-:Y:S01]  /*1820*/  FADD.FTZ R70, R71, R204 ;  /* 0x000000cc47467221 */ /* 0x000fe20000010000 */
[----:B------:R-:W5:Y:S01]  /*1830*/  @P0 LDG.E.128 R52, desc[UR4][R76.64] ;  /* 0x000000044c340981 */ /* 0x000f62000c1e1d00 */
[----:B------:R-:W-:Y:S01]  /*1840*/  FMUL.FTZ R206, R148, R213 ;  /* 0x000000d594ce7220 */ /* 0x000fe20000410000 */
[----:B------:R-:W-:-:S02]  /*1850*/  FFMA.FTZ R69, R219, R204, R68 ;  /* 0x000000ccdb457223 */ /* 0x000fc40000010044 */
[----:B------:R0:W2:Y:S01]  /*1860*/  @P0 LDG.E.128 R56, desc[UR4][R72.64] ;  /* 0x0000000448380981 */ /* 0x0000a2000c1e1d00 */
[----:B------:R-:W-:Y:S01]  /*1870*/  SHF.L.U32 R226, R196, 0x10, RZ ;  /* 0x00000010c4e27819 */ /* 0x000fe200000006ff */
[----:B------:R-:W-:Y:S01]  /*1880*/  FMUL.FTZ R196, R135, R189 ;  /* 0x000000bd87c47220 */ /* 0x000fe20000410000 */
[----:B------:R-:W-:Y:S01]  /*1890*/  FADD.FTZ R71, R70, R95 ;  /* 0x0000005f46477221 */ /* 0x000fe20000010000 */
[----:B------:R-:W-:Y:S01]  /*18a0*/  FMUL.FTZ R211, R148, R211 ;  /* 0x000000d394d37220 */ /* 0x000fe20000410000 */
[----:B------:R-:W-:Y:S01]  /*18b0*/  FFMA.FTZ R68, R206, R95, R69 ;  /* 0x0000005fce447223 */ /* 0x000fe20000010045 */
[----:B------:R-:W-:Y:S01]  /*18c0*/  SHF.L.U32 R191, R191, 0x10, RZ ;  /* 0x00000010bfbf7819 */ /* 0x000fe200000006ff */
[----:B------:R-:W-:Y:S01]  /*18d0*/  FMUL.FTZ R91, R120, R84 ;  /* 0x00000054785b7220 */ /* 0x000fe20000410000 */
[----:B------:R-:W-:Y:S01]  /*18e0*/  SHF.L.U32 R233, R194, 0x10, RZ ;  /* 0x00000010c2e97819 */ /* 0x000fe200000006ff */
        /* <DEDUP_REMOVED lines=36> */
[----:B------:R-:W-:Y:S01]  /*1b30*/  FMUL.FTZ R222, R148, R81 ;  /* 0x0000005194de7220 */ /* 0x000fe20000410000 */
[----:B------:R-:W-:Y:S01]  /*1b40*/  FADD.FTZ R71, R71, R218 ;  /* 0x000000da47477221 */ /* 0x000fe20000010000 */
[----:B------:R-:W-:Y:S01]  /*1b50*/  FFMA.FTZ R69, R225, R218, R68 ;  /* 0x000000dae1457223 */ /* 0x000fe20000010044 */
[----:B------:R-:W-:Y:S01]  /*1b60*/  FMUL.FTZ R224, R140, R233 ;  /* 0x000000e98ce07220 */ /* 0x000fe20000410000 */
[----:B------:R-:W-:Y:S01]  /*1b70*/  FMUL.FTZ R89, R148, R89 ;  /* 0x0000005994597220 */ /* 0x000fe20000410000 */
[----:B------:R-:W-:Y:S01]  /*1b80*/  FADD.FTZ R71, R71, R220 ;  /* 0x000000dc47477221 */ /* 0x000fe20000010000 */
[----:B------:R-:W-:-:S03]  /*1b90*/  FFMA.FTZ R68, R222, R220, R69 ;  /* 0x000000dcde447223 */ /* 0x000fc60000010045 */
[----:B------:R-:W-:Y:S01]  /*1ba0*/  FADD.FTZ R71, R71, R224 ;  /* 0x000000e047477221 */ /* 0x000fe20000010000 */
[----:B------:R-:W-:-:S04]  /*1bb0*/  FFMA.FTZ R68, R89, R224, R68 ;  /* 0x000000e059447223 */ /* 0x000fc80000010044 */
[----:B------:R-:W1:Y:S04]  /*1bc0*/  SHFL.DOWN PT, R70, R71, 0x10, 0x1f ;  /* 0x0a001f0047467f89 */ /* 0x000e6800000e0000 */
[----:B------:R-:W0:Y:S01]  /*1bd0*/  SHFL.DOWN PT, R69, R68, 0x10, 0x1f ;  /* 0x0a001f0044457f89 */ /* 0x000e2200000e0000 */
[----:B-1----:R-:W-:Y:S01]  /*1be0*/  FADD.FTZ R70, R71, R70 ;  /* 0x0000004647467221 */ /* 0x002fe20000010000 */
[----:B0-----:R-:W-:-:S04]  /*1bf0*/  FADD.FTZ R69, R68, R69 ;  /* 0x0000004544457221 */ /* 0x001fc80000010000 */
[----:B------:R-:W0:Y:S04]  /*1c00*/  SHFL.DOWN PT, R73, R70, 0x8, 0x1f ;  /* 0x09001f0046497f89 */ /* 0x000e2800000e0000 */
[----:B------:R-:W1:Y:S01]  /*1c10*/  SHFL.DOWN PT, R72, R69, 0x8, 0x1f ;  /* 0x09001f0045487f89 */ /* 0x000e6200000e0000 */
[----:B0-----:R-:W-:Y:S01]  /*1c20*/  FADD.FTZ R73, R70, R73 ;  /* 0x0000004946497221 */ /* 0x001fe20000010000 */
[----:B-1----:R-:W-:-:S04]  /*1c30*/  FADD.FTZ R72, R69, R72 ;  /* 0x0000004845487221 */ /* 0x002fc80000010000 */
[----:B------:R-:W0:Y:S04]  /*1c40*/  SHFL.DOWN PT, R74, R73, 0x4, 0x1f ;  /* 0x08801f00494a7f89 */ /* 0x000e2800000e0000 */
[----:B------:R-:W1:Y:S01]  /*1c50*/  SHFL.DOWN PT, R75, R72, 0x4, 0x1f ;  /* 0x08801f00484b7f89 */ /* 0x000e6200000e0000 */
[----:B------:R-:W3:Y:S01]  /*1c60*/  S2R R76, SR_CgaCtaId ;  /* 0x00000000004c7919 */ /* 0x000ee20000008800 */
[----:B0-----:R-:W-:Y:S01]  /*1c70*/  FADD.FTZ R74, R73, R74 ;  /* 0x0000004a494a7221 */ /* 0x001fe20000010000 */
[----:B-1----:R-:W-:-:S04]  /*1c80*/  FADD.FTZ R75, R72, R75 ;  /* 0x0000004b484b7221 */ /* 0x002fc80000010000 */
[----:B------:R-:W0:Y:S04]  /*1c90*/  SHFL.DOWN PT, R71, R74, 0x2, 0x1f ;  /* 0x08401f004a477f89 */ /* 0x000e2800000e0000 */
[----:B------:R-:W1:Y:S01]  /*1ca0*/  SHFL.DOWN PT, R68, R75, 0x2, 0x1f ;  /* 0x08401f004b447f89 */ /* 0x000e6200000e0000 */
[----:B------:R-:W-:Y:S02]  /*1cb0*/  LOP3.LUT P4, RZ, R105, 0x1f, RZ, 0xc0, !PT ;  /* 0x0000001f69ff7812 */ /* 0x000fe4000788c0ff */
[----:B------:R-:W-:-:S04]  /*1cc0*/  MOV R69, 0x400 ;  /* 0x0000040000457802 */ /* 0x000fc80000000f00 */
[----:B---3--:R-:W-:Y:S02]  /*1cd0*/  LEA R69, R76, R69, 0x18 ;  /* 0x000000454c457211 */ /* 0x008fe400078ec0ff */
[----:B------:R-:W-:Y:S01]  /*1ce0*/  PLOP3.LUT P0, PT, PT, PT, PT, 0x80, 0x8 ;  /* 0x000000000008781c */ /* 0x000fe20003f0f070 */
[----:B0-----:R-:W-:Y:S01]  /*1cf0*/  FADD.FTZ R71, R74, R71 ;  /* 0x000000474a477221 */ /* 0x001fe20000010000 */
[----:B-1----:R-:W-:-:S04]  /*1d00*/  FADD.FTZ R68, R75, R68 ;  /* 0x000000444b447221 */ /* 0x002fc80000010000 */
[----:B------:R-:W0:Y:S04]  /*1d10*/  SHFL.DOWN PT, R76, R71, 0x1, 0x1f ;  /* 0x08201f00474c7f89 */ /* 0x000e2800000e0000 */
[----:B------:R-:W1:Y:S01]  /*1d20*/  SHFL.DOWN PT, R77, R68, 0x1, 0x1f ;  /* 0x08201f00444d7f89 */ /* 0x000e6200000e0000 */
[----:B------:R-:W-:Y:S02]  /*1d30*/  @!P4 PLOP3.LUT P0, PT, P2, PT, PT, 0x80, 0x8 ;  /* 0x000000000008c81c */ /* 0x000fe4000170f070 */
[----:B------:R-:W-:-:S04]  /*1d40*/  IADD3 R81, PT, PT, R69, 0x8040, RZ ;  /* 0x0000804045517810 */ /* 0x000fc80007ffe0ff */
[----:B------:R-:W-:-:S07]  /*1d50*/  @!P4 MOV R70, R81 ;  /* 0x000000510046c202 */ /* 0x000fce0000000f00 */
[----:B------:R-:W-:-:S04]  /*1d60*/  @!P0 IADD3 R70, PT, PT, R69, 0x8000, RZ ;  /* 0x0000800045468810 */ /* 0x000fc80007ffe0ff */
[----:B------:R-:W-:Y:S01]  /*1d70*/  @!P4 LEA R79, R125, R70, 0x3 ;  /* 0x000000467d4fc211 */ /* 0x000fe200078e18ff */
[----:B0-----:R-:W-:Y:S01]  /*1d80*/  FADD.FTZ R76, R71, R76 ;  /* 0x0000004c474c7221 */ /* 0x001fe20000010000 */
[----:B-1----:R-:W-:-:S05]  /*1d90*/  FADD.FTZ R77, R68, R77 ;  /* 0x0000004d444d7221 */ /* 0x002fca0000010000 */
[----:B------:R-:W-:Y:S01]  /*1da0*/  @!P4 STS.64 [R79], R76 ;  /* 0x0000004c4f00c388 */ /* 0x000fe20000000a00 */
[C---:B------:R-:W-:Y:S02]  /*1db0*/  @!P2 IADD3 R81, PT, PT, R69.reuse, 0x8000, RZ ;  /* 0x000080004551a810 */ /* 0x040fe40007ffe0ff */
[C---:B------:R-:W-:Y:S02]  /*1dc0*/  IADD3 R72, PT, PT, R69.reuse, 0x8050, RZ ;  /* 0x0000805045487810 */ /* 0x040fe40007ffe0ff */
[C---:B------:R-:W-:Y:S02]  /*1dd0*/  IADD3 R228, PT, PT, R69.reuse, 0x8060, RZ ;  /* 0x0000806045e47810 */ /* 0x040fe40007ffe0ff */
[C---:B------:R-:W-:Y:S02]  /*1de0*/  IADD3 R83, PT, PT, R69.reuse, 0x8070, RZ ;  /* 0x0000807045537810 */ /* 0x040fe40007ffe0ff */
[C---:B------:R-:W-:Y:S01]  /*1df0*/  @!P2 IADD3 R72, PT, PT, R69.reuse, 0x8010, RZ ;  /* 0x000080104548a810 */ /* 0x040fe20007ffe0ff */
[----:B------:R-:W-:Y:S01]  /*1e00*/  BAR.SYNC.DEFER_BLOCKING 0x0 ;  /* 0x0000000000007b1d */ /* 0x000fe20000010000 */
[----:B------:R-:W-:-:S02]  /*1e10*/  @!P2 IADD3 R228, PT, PT, R69, 0x8020, RZ ;  /* 0x0000802045e4a810 */ /* 0x000fc40007ffe0ff */
[----:B------:R-:W-:Y:S01]  /*1e20*/  @!P2 IADD3 R83, PT, PT, R69, 0x8030, RZ ;  /* 0x000080304553a810 */ /* 0x000fe20007ffe0ff */
[----:B------:R-:W-:Y:S01]  /*1e30*/  FADD.FTZ R39, R78, R39 ;  /* 0x000000274e277221 */ /* 0x000fe20000010000 */
[----:B------:R-:W-:Y:S01]  /*1e40*/  FFMA.FTZ R11, R188, R78, R11 ;  /* 0x0000004ebc0b7223 */ /* 0x000fe2000001000b */
[----:B------:R-:W0:Y:S04]  /*1e50*/  LDS.128 R68, [R81] ;  /* 0x0000000051447984 */ /* 0x000e280000000c00 */
[----:B------:R-:W1:Y:S04]  /*1e60*/  LDS.128 R72, [R72] ;  /* 0x0000000048487984 */ /* 0x000e680000000c00 */
[----:B------:R-:W3:Y:S01]  /*1e70*/  LDS.128 R76, [R228] ;  /* 0x00000000e44c7984 */ /* 0x000ee20000000c00 */
[----:B------:R-:W-:Y:S01]  /*1e80*/  FADD.FTZ R33, R80, R33 ;  /* 0x0000002150217221 */ /* 0x000fe20000010000 */
[----:B------:R-:W-:Y:S01]  /*1e90*/  FFMA.FTZ R5, R170, R80, R5 ;  /* 0x00000050aa057223 */ /* 0x000fe20000010005 */
[----:B------:R-:W-:Y:S01]  /*1ea0*/  FADD.FTZ R43, R82, R43 ;  /* 0x0000002b522b7221 */ /* 0x000fe20000010000 */
[----:B------:R-:W-:-:S02]  /*1eb0*/  FFMA.FTZ R15, R198, R82, R15 ;  /* 0x00000052c60f7223 */ /* 0x000fc4000001000f */
[----:B------:R-:W3:Y:S01]  /*1ec0*/  LDS.128 R80, [R83] ;  /* 0x0000000053507984 */ /* 0x000ee20000000c00 */
[----:B------:R-:W-:Y:S01]  /*1ed0*/  FADD.FTZ R42, R185, R42 ;  /* 0x0000002ab92a7221 */ /* 0x000fe20000010000 */
[----:B------:R-:W-:Y:S01]  /*1ee0*/  FFMA.FTZ R14, R227, R185, R14 ;  /* 0x000000b9e30e7223 */ /* 0x000fe2000001000e */
[----:B------:R-:W-:Y:S01]  /*1ef0*/  UISETP.NE.U32.AND UP0, UPT, UR8, URZ, UPT ;  /* 0x000000ff0800728c */ /* 0x000fe2000bf05070 */
[----:B0-----:R-:W-:Y:S01]  /*1f00*/  FADD.FTZ R185, RZ, R68 ;  /* 0x00000044ffb97221 */ /* 0x001fe20000010000 */
[----:B------:R-:W-:-:S03]  /*1f10*/  FADD.FTZ R68, RZ, R69 ;  /* 0x00000045ff447221 */ /* 0x000fc60000010000 */
[----:B------:R-:W-:Y:S01]  /*1f20*/  FADD.FTZ R185, R70, R185 ;  /* 0x000000b946b97221 */ /* 0x000fe20000010000 */
[----:B------:R-:W-:-:S03]  /*1f30*/  FADD.FTZ R68, R71, R68 ;  /* 0x0000004447447221 */ /* 0x000fc60000010000 */
[----:B-1----:R-:W-:Y:S01]  /*1f40*/  FADD.FTZ R185, R185, R72 ;  /* 0x00000048b9b97221 */ /* 0x002fe20000010000 */
[----:B------:R-:W-:-:S03]  /*1f50*/  FADD.FTZ R68, R68, R73 ;  /* 0x0000004944447221 */ /* 0x000fc60000010000 */
[----:B------:R-:W-:Y:S01]  /*1f60*/  FADD.FTZ R185, R74, R185 ;  /* 0x000000b94ab97221 */ /* 0x000fe20000010000 */
[----:B------:R-:W-:-:S03]  /*1f70*/  FADD.FTZ R68, R75, R68 ;  /* 0x000000444b447221 */ /* 0x000fc60000010000 */
[----:B---3--:R-:W-:Y:S01]  /*1f80*/  FADD.FTZ R185, R185, R76 ;  /* 0x0000004cb9b97221 */ /* 0x008fe20000010000 */
[----:B------:R-:W-:-:S03]  /*1f90*/  FADD.FTZ R68, R68, R77 ;  /* 0x0000004d44447221 */ /* 0x000fc60000010000 */
[----:B------:R-:W-:Y:S01]  /*1fa0*/  FADD.FTZ R185, R78, R185 ;  /* 0x000000b94eb97221 */ /* 0x000fe20000010000 */
[----:B------:R-:W-:Y:S01]  /*1fb0*/  FADD.FTZ R68, R79, R68 ;  /* 0x000000444f447221 */ /* 0x000fe20000010000 */
[----:B------:R-:W-:Y:S02]  /*1fc0*/  UISETP.NE.AND.EX UP0, UPT, UR9, URZ, UPT, UP0 ;  /* 0x000000ff0900728c */ /* 0x000fe4000bf05300 */
[----:B------:R-:W-:Y:S01]  /*1fd0*/  FADD.FTZ R185, R185, R80 ;  /* 0x00000050b9b97221 */ /* 0x000fe20000010000 */
[----:B------:R-:W-:-:S03]  /*1fe0*/  FADD.FTZ R68, R68, R81 ;  /* 0x0000005144447221 */ /* 0x000fc60000010000 */
[----:B------:R-:W-:Y:S01]  /*1ff0*/  FADD.FTZ R185, R82, R185 ;  /* 0x000000b952b97221 */ /* 0x000fe20000010000 */
[----:B------:R-:W-:Y:S01]  /*2000*/  FADD.FTZ R72, R83, R68 ;  /* 0x0000004453487221 */ /* 0x000fe20000010000 */
[----:B------:R-:W-:Y:S02]  /*2010*/  FADD.FTZ R47, R84, R47 ;  /* 0x0000002f542f7221 */ /* 0x000fe40000010000 */
[----:B------:R-:W-:Y:S01]  /*2020*/  FMUL.FTZ R73, R185, UR11 ;  /* 0x0000000bb9497c20 */ /* 0x000fe20008410000 */
[----:B------:R-:W-:Y:S01]  /*2030*/  FFMA.FTZ R19, R194, R84, R19 ;  /* 0x00000054c2137223 */ /* 0x000fe20000010013 */
[----:B------:R-:W-:Y:S01]  /*2040*/  MOV R84, 0x3f800000 ;  /* 0x3f80000000547802 */ /* 0x000fe20000000f00 */
        /* <DEDUP_REMOVED lines=10> */
[----:B----4-:R-:W-:Y:S01]  /*20f0*/  @P1 SHF.L.U32 R84, R87, 0x10, RZ ;  /* 0x0000001057541819 */ /* 0x010fe200000006ff */
        /* <DEDUP_REMOVED lines=44> */
[C---:B-----5:R-:W-:Y:S01]  /*23c0*/  PRMT R90, R55.reuse, 0x7632, R90 ;  /* 0x00007632375a7816 */ /* 0x060fe2000000005a */
[----:B------:R-:W-:Y:S01]  /*23d0*/  FMUL.FTZ R72, R72, UR11 ;  /* 0x0000000b48487c20 */ /* 0x000fe20008410000 */
[----:B------:R-:W-:-:S02]  /*23e0*/  PRMT R79, R55, 0x7632, R79 ;  /* 0x00007632374f7816 */ /* 0x000fc4000000004f */
[C---:B------:R-:W-:Y:S02]  /*23f0*/  PRMT R92, R54.reuse, 0x7632, R92 ;  /* 0x00007632365c7816 */ /* 0x040fe4000000005c */
[----:B------:R-:W-:Y:S02]  /*2400*/  PRMT R80, R54, 0x7632, R80 ;  /* 0x0000763236507816 */ /* 0x000fe40000000050 */
[C---:B------:R-:W-:Y:S02]  /*2410*/  PRMT R96, R53.reuse, 0x7632, R96 ;  /* 0x0000763235607816 */ /* 0x040fe40000000060 */
[----:B------:R-:W-:Y:S02]  /*2420*/  PRMT R81, R53, 0x7632, R81 ;  /* 0x0000763235517816 */ /* 0x000fe40000000051 */
[C---:B--2---:R-:W-:Y:S02]  /*2430*/  PRMT R83, R59.reuse, 0x7632, R83 ;  /* 0x000076323b537816 */ /* 0x044fe40000000053 */
[----:B------:R-:W-:-:S02]  /*2440*/  PRMT R75, R59, 0x7632, R75 ;  /* 0x000076323b4b7816 */ /* 0x000fc4000000004b */
[C---:B------:R-:W-:Y:S02]  /*2450*/  PRMT R86, R58.reuse, 0x7632, R86 ;  /* 0x000076323a567816 */ /* 0x040fe40000000056 */
[----:B------:R-:W-:Y:S02]  /*2460*/  PRMT R76, R58, 0x7632, R76 ;  /* 0x000076323a4c7816 */ /* 0x000fe4000000004c */
[C---:B------:R-:W-:Y:S02]  /*2470*/  PRMT R87, R57.reuse, 0x7632, R87 ;  /* 0x0000763239577816 */ /* 0x040fe40000000057 */
[----:B------:R-:W-:Y:S02]  /*2480*/  PRMT R77, R57, 0x7632, R77 ;  /* 0x00007632394d7816 */ /* 0x000fe4000000004d */
[C---:B------:R-:W-:Y:S02]  /*2490*/  PRMT R88, R56.reuse, 0x7632, R88 ;  /* 0x0000763238587816 */ /* 0x040fe40000000058 */
[----:B------:R-:W-:-:S02]  /*24a0*/  PRMT R78, R56, 0x7632, R78 ;  /* 0x00007632384e7816 */ /* 0x000fc4000000004e */
[C---:B------:R-:W-:Y:S02]  /*24b0*/  PRMT R82, R61.reuse, 0x7632, R82 ;  /* 0x000076323d527816 */ /* 0x040fe40000000052 */
[----:B------:R-:W-:Y:S02]  /*24c0*/  PRMT R74, R61, 0x7632, R74 ;  /* 0x000076323d4a7816 */ /* 0x000fe4000000004a */
[----:B------:R-:W-:Y:S02]  /*24d0*/  PRMT R68, R67, 0x7632, R68 ;  /* 0x0000763243447816 */ /* 0x000fe40000000044 */
[----:B------:R-:W-:Y:S02]  /*24e0*/  PRMT R69, R66, 0x7632, R69 ;  /* 0x0000763242457816 */ /* 0x000fe40000000045 */
[----:B------:R-:W-:Y:S02]  /*24f0*/  PRMT R70, R65, 0x7632, R70 ;  /* 0x0000763241467816 */ /* 0x000fe40000000046 */
[----:B------:R-:W-:-:S02]  /*2500*/  PRMT R71, R64, 0x7632, R71 ;  /* 0x0000763240477816 */ /* 0x000fc40000000047 */
[----:B------:R-:W-:Y:S01]  /*2510*/  FSEL R73, R73, RZ, !P3 ;  /* 0x000000ff49497208 */ /* 0x000fe20005800000 */
[----:B------:R-:W-:Y:S06]  /*2520*/  BRA.U UP0, `(.L_x_42) ;  /* 0x0000001500407547 */ /* 0x000fec000b800000 */
[----:B------:R-:W-:-:S04]  /*2530*/  UISETP.NE.U32.AND UP0, UPT, UR12, URZ, UPT ;  /* 0x000000ff0c00728c */ /* 0x000fc8000bf05070 */
[----:B------:R-:W-:-:S09]  /*2540*/  UISETP.NE.AND.EX UP0, UPT, UR13, URZ, UPT, UP0 ;  /* 0x000000ff0d00728c */ /* 0x000fd2000bf05300 */
[----:B------:R-:W-:Y:S05]  /*2550*/  BRA.U UP0, `(.L_x_43) ;  /* 0x0000000900687547 */ /* 0x000fea000b800000 */
[-CC-:B------:R-:W-:Y:S01]  /*2560*/  FFMA.FTZ R69, R214, R72.reuse, R73.reuse ;  /* 0x00000048d6457223 */ /* 0x180fe20000010049 */
[-CC-:B------:R-:W-:Y:S01]  /*2570*/  FFMA.FTZ R68, R193, R72.reuse, R73.reuse ;  /* 0x00000048c1447223 */ /* 0x180fe20000010049 */
[-CC-:B------:R-:W-:Y:S01]  /*2580*/  FFMA.FTZ R85, R85, R72.reuse, R73.reuse ;  /* 0x0000004855557223 */ /* 0x180fe20000010049 */
[-C--:B------:R-:W-:Y:S01]  /*2590*/  FFMA.FTZ R174, R174, R72.reuse, R73 ;  /* 0x00000048aeae7223 */ /* 0x080fe20000010049 */
[----:B------:R-:W-:Y:S01]  /*25a0*/  FADD.FTZ R69, R212, -R69 ;  /* 0x80000045d4457221 */ /* 0x000fe20000010000 */
[----:B------:R-:W-:Y:S01]  /*25b0*/  FADD.FTZ R183, R183, -R68 ;  /* 0x80000044b7b77221 */ /* 0x000fe20000010000 */
[-CC-:B------:R-:W-:Y:S01]  /*25c0*/  FFMA.FTZ R182, R182, R72.reuse, R73.reuse ;  /* 0x00000048b6b67223 */ /* 0x180fe20000010049 */
[-CC-:B------:R-:W-:Y:S01]  /*25d0*/  FFMA.FTZ R172, R172, R72.reuse, R73.reuse ;  /* 0x00000048acac7223 */ /* 0x180fe20000010049 */
[----:B------:R-:W-:Y:S01]  /*25e0*/  FMUL.FTZ R81, R148, R69 ;  /* 0x0000004594517220 */ /* 0x000fe20000410000 */
[-CC-:B------:R-:W-:Y:S01]  /*25f0*/  FFMA.FTZ R177, R177, R72.reuse, R73.reuse ;  /* 0x00000048b1b17223 */ /* 0x180fe20000010049 */
[----:B------:R-:W0:Y:S01]  /*2600*/  LDC.64 R68, c[0x0][0x468] ;  /* 0x00011a00ff447b82 */ /* 0x000e220000000a00 */
[-CC-:B------:R-:W-:Y:S01]  /*2610*/  FFMA.FTZ R163, R163, R72.reuse, R73.reuse ;  /* 0x00000048a3a37223 */ /* 0x180fe20000010049 */
        /* <DEDUP_REMOVED lines=54> */
[C---:B------:R-:W-:Y:S01]  /*2980*/  FMUL.FTZ R85, R148.reuse, R85 ;  /* 0x0000005594557220 */ /* 0x040fe20000410000 */
        /* <DEDUP_REMOVED lines=64> */
[----:B------:R-:W-:Y:S01]  /*2d90*/  F2FP.BF16.F32.PACK_AB R70, R163, R70 ;  /* 0x00000046a346723e */ /* 0x000fe200000010ff */
[--C-:B------:R-:W-:Y:S01]  /*2da0*/  IMAD.WIDE.U32 R86, R157, 0x10, R68.reuse ;  /* 0x000000109d567825 */ /* 0x100fe200078e0044 */
[----:B------:R-:W-:Y:S02]  /*2db0*/  F2FP.BF16.F32.PACK_AB R75, R92, R75 ;  /* 0x0000004b5c4b723e */ /* 0x000fe400000010ff */
[----:B------:R-:W-:Y:S01]  /*2dc0*/  F2FP.BF16.F32.PACK_AB R73, R80, R73 ;  /* 0x000000495049723e */ /* 0x000fe200000010ff */
[--C-:B------:R-:W-:Y:S01]  /*2dd0*/  IMAD.WIDE.U32 R88, R155, 0x10, R68.reuse ;  /* 0x000000109b587825 */ /* 0x100fe200078e0044 */
[----:B------:R-:W-:Y:S02]  /*2de0*/  F2FP.BF16.F32.PACK_AB R79, R148, R79 ;  /* 0x0000004f944f723e */ /* 0x000fe400000010ff */
[----:B------:R-:W-:Y:S01]  /*2df0*/  F2FP.BF16.F32.PACK_AB R77, R96, R77 ;  /* 0x0000004d604d723e */ /* 0x000fe200000010ff */
[----:B------:R-:W-:Y:S01]  /*2e00*/  IMAD.WIDE.U32 R90, R153, 0x10, R68 ;  /* 0x00000010995a7825 */ /* 0x000fe200078e0044 */
[----:B------:R-:W-:-:S02]  /*2e10*/  F2FP.BF16.F32.PACK_AB R69, R74, R181 ;  /* 0x000000b54a45723e */ /* 0x000fc400000010ff */
[----:B------:R-:W-:Y:S02]  /*2e20*/  F2FP.BF16.F32.PACK_AB R68, R175, R72 ;  /* 0x00000048af44723e */ /* 0x000fe400000010ff */
[----:B------:R-:W-:Y:S02]  /*2e30*/  F2FP.BF16.F32.PACK_AB R74, R82, R167 ;  /* 0x000000a7524a723e */ /* 0x000fe400000010ff */
[----:B------:R-:W-:Y:S01]  /*2e40*/  F2FP.BF16.F32.PACK_AB R72, R78, R171 ;  /* 0x000000ab4e48723e */ /* 0x000fe200000010ff */
[----:B------:R0:W-:Y:S01]  /*2e50*/  STG.E.128 desc[UR4][R84.64], R68 ;  /* 0x0000004454007986 */ /* 0x0001e2000c101d04 */
[----:B------:R-:W-:Y:S02]  /*2e60*/  F2FP.BF16.F32.PACK_AB R78, R98, R95 ;  /* 0x0000005f624e723e */ /* 0x000fe400000010ff */
[----:B------:R-:W-:Y:S01]  /*2e70*/  F2FP.BF16.F32.PACK_AB R76, R94, R151 ;  /* 0x000000975e4c723e */ /* 0x000fe200000010ff */
[----:B------:R0:W-:Y:S01]  /*2e80*/  STG.E.128 desc[UR4][R86.64], R72 ;  /* 0x0000004856007986 */ /* 0x0001e2000c101d04 */
[----:B------:R-:W-:-:S02]  /*2e90*/  F2FP.BF16.F32.PACK_AB R83, R156, R83 ;  /* 0x000000539c53723e */ /* 0x000fc400000010ff */
[----:B------:R-:W-:Y:S01]  /*2ea0*/  F2FP.BF16.F32.PACK_AB R82, R154, R213 ;  /* 0x000000d59a52723e */ /* 0x000fe200000010ff */
[----:B------:R0:W-:Y:S01]  /*2eb0*/  STG.E.128 desc[UR4][R88.64], R76 ;  /* 0x0000004c58007986 */ /* 0x0001e2000c101d04 */
[----:B------:R-:W-:Y:S02]  /*2ec0*/  F2FP.BF16.F32.PACK_AB R81, R152, R81 ;  /* 0x000000519851723e */ /* 0x000fe400000010ff */
[----:B------:R-:W-:-:S05]  /*2ed0*/  F2FP.BF16.F32.PACK_AB R80, R150, R209 ;  /* 0x000000d19650723e */ /* 0x000fca00000010ff */
[----:B------:R0:W-:Y:S01]  /*2ee0*/  STG.E.128 desc[UR4][R90.64], R80 ;  /* 0x000000505a007986 */ /* 0x0001e2000c101d04 */
[----:B------:R-:W-:Y:S05]  /*2ef0*/  BRA `(.L_x_44) ;  /* 0x0000002400287947 */ /* 0x000fea0003800000 */
.L_x_43:
        /* <DEDUP_REMOVED lines=33> */
[----:B------:R-:W0:Y:S01]  /*3110*/  LDC.64 R88, c[0x0][0x478] ;  /* 0x00011e00ff587b82 */ /* 0x000e220000000a00 */
[----:B------:R-:W-:Y:S01]  /*3120*/  FADD.FTZ R69, R95, -R206 ;  /* 0x800000ce5f457221 */ /* 0x000fe20000010000 */
[----:B------:R-:W-:Y:S01]  /*3130*/  FADD.FTZ R85, R186, -R85 ;  /* 0x80000055ba557221 */ /* 0x000fe20000010000 */
[----:B------:R-:W-:Y:S01]  /*3140*/  FADD.FTZ R175, R175, -R174 ;  /* 0x800000aeafaf7221 */ /* 0x000fe20000010000 */
[----:B------:R-:W-:Y:S01]  /*3150*/  FADD.FTZ R177, R184, -R177 ;  /* 0x800000b1b8b17221 */ /* 0x000fe20000010000 */
[----:B------:R-:W-:Y:S01]  /*3160*/  FADD.FTZ R163, R178, -R163 ;  /* 0x800000a3b2a37221 */ /* 0x000fe20000010000 */
[----:B------:R-:W-:Y:S01]  /*3170*/  FADD.FTZ R181, R181, -R182 ;  /* 0x800000b6b5b57221 */ /* 0x000fe20000010000 */
[----:B------:R-:W-:Y:S01]  /*3180*/  FADD.FTZ R173, R173, -R172 ;  /* 0x800000acadad7221 */ /* 0x000fe20000010000 */
[----:B------:R-:W1:Y:S01]  /*3190*/  LDC.64 R94, c[0x0][0x468] ;  /* 0x00011a00ff5e7b82 */ /* 0x000e620000000a00 */
[----:B------:R-:W-:Y:S01]  /*31a0*/  FADD.FTZ R179, R179, -R180 ;  /* 0x800000b4b3b37221 */ /* 0x000fe20000010000 */
[----:B------:R-:W-:Y:S01]  /*31b0*/  FADD.FTZ R161, R176, -R161 ;  /* 0x800000a1b0a17221 */ /* 0x000fe20000010000 */
[----:B------:R-:W-:Y:S01]  /*31c0*/  FADD.FTZ R71, R212, -R71 ;  /* 0x80000047d4477221 */ /* 0x000fe20000010000 */
[C---:B------:R-:W-:Y:S01]  /*31d0*/  FMUL.FTZ R85, R148.reuse, R85 ;  /* 0x0000005594557220 */ /* 0x040fe20000410000 */
[C---:B------:R-:W-:Y:S01]  /*31e0*/  FMUL.FTZ R175, R148.reuse, R175 ;  /* 0x000000af94af7220 */ /* 0x040fe20000410000 */
[C---:B------:R-:W-:Y:S01]  /*31f0*/  FMUL.FTZ R177, R148.reuse, R177 ;  /* 0x000000b194b17220 */ /* 0x040fe20000410000 */
[----:B------:R-:W-:Y:S01]  /*3200*/  FMUL.FTZ R163, R148, R163 ;  /* 0x000000a394a37220 */ /* 0x000fe20000410000 */
[----:B------:R-:W-:Y:S01]  /*3210*/  FADD.FTZ R75, R220, -R75 ;  /* 0x8000004bdc4b7221 */ /* 0x000fe20000010000 */
[C---:B------:R-:W-:Y:S01]  /*3220*/  FMUL.FTZ R77, R148.reuse, R181 ;  /* 0x000000b5944d7220 */ /* 0x040fe20000410000 */
[C---:B------:R-:W-:Y:S01]  /*3230*/  FMUL.FTZ R173, R148.reuse, R173 ;  /* 0x000000ad94ad7220 */ /* 0x040fe20000410000 */
[C---:B------:R-:W-:Y:S01]  /*3240*/  FMUL.FTZ R79, R148.reuse, R179 ;  /* 0x000000b3944f7220 */ /* 0x040fe20000410000 */
[----:B------:R-:W-:Y:S01]  /*3250*/  FMUL.FTZ R161, R148, R161 ;  /* 0x000000a194a17220 */ /* 0x000fe20000410000 */
        /* <DEDUP_REMOVED lines=9> */
[----:B------:R-:W-:Y:S01]  /*32f0*/  FADD.FTZ R205, R205, -R70 ;  /* 0x80000046cdcd7221 */ /* 0x000fe20000010000 */
[----:B------:R-:W-:Y:S01]  /*3300*/  FADD.FTZ R199, R199, -R74 ;  /* 0x8000004ac7c77221 */ /* 0x000fe20000010000 */
[----:B------:R-:W-:Y:S01]  /*3310*/  FMUL.FTZ R187, R148, R75 ;  /* 0x0000004b94bb7220 */ /* 0x000fe20000410000 */
[-C--:B------:R-:W-:Y:S01]  /*3320*/  FMUL.FTZ R69, R77, R84.reuse ;  /* 0x000000544d457220 */ /* 0x080fe20000410000 */
[----:B------:R-:W-:Y:S01]  /*3330*/  FMUL.FTZ R71, R79, R84 ;  /* 0x000000544f477220 */ /* 0x000fe20000410000 */
[----:B------:R-:W-:Y:S01]  /*3340*/  F2FP.BF16.F32.PACK_AB R76, R175, R85 ;  /* 0x00000055af4c723e */ /* 0x000fe200000010ff */
[----:B0-----:R-:W-:Y:S01]  /*3350*/  IMAD.WIDE.U32 R74, R159, 0x10, R88 ;  /* 0x000000109f4a7825 */ /* 0x001fe200078e0058 */
[----:B------:R-:W-:-:S03]  /*3360*/  F2FP.BF16.F32.PACK_AB R78, R163, R177 ;  /* 0x000000b1a34e723e */ /* 0x000fc600000010ff */
[-C--:B------:R-:W-:Y:S01]  /*3370*/  FMUL.FTZ R68, R85, R84.reuse ;  /* 0x0000005455447220 */ /* 0x080fe20000410000 */
[-C--:B------:R-:W-:Y:S01]  /*3380*/  FMUL.FTZ R70, R177, R84.reuse ;  /* 0x00000054b1467220 */ /* 0x080fe20000410000 */
[----:B------:R-:W-:Y:S01]  /*3390*/  F2FP.BF16.F32.PACK_AB R77, R173, R77 ;  /* 0x0000004dad4d723e */ /* 0x000fe200000010ff */
[CC--:B------:R-:W-:Y:S01]  /*33a0*/  FMUL.FTZ R80, R161.reuse, R84.reuse ;  /* 0x00000054a1507220 */ /* 0x0c0fe20000410000 */
[----:B------:R-:W-:Y:S01]  /*33b0*/  F2FP.BF16.F32.PACK_AB R79, R161, R79 ;  /* 0x0000004fa14f723e */ /* 0x000fe200000010ff */
[-C--:B------:R-:W-:Y:S01]  /*33c0*/  FMUL.FTZ R163, R163, R84.reuse ;  /* 0x00000054a3a37220 */ /* 0x080fe20000410000 */
[-C--:B------:R-:W-:Y:S01]  /*33d0*/  FMUL.FTZ R72, R173, R84.reuse ;  /* 0x00000054ad487220 */ /* 0x080fe20000410000 */
[----:B------:R-:W-:Y:S01]  /*33e0*/  FMUL.FTZ R175, R175, R84 ;  /* 0x00000054afaf7220 */ /* 0x000fe20000410000 */
        /* <DEDUP_REMOVED lines=19> */
[----:B------:R-:W-:Y:S01]  /*3520*/  FMUL.FTZ R158, R148, R73 ;  /* 0x00000049949e7220 */ /* 0x000fe20000410000 */
[----:B------:R0:W-:Y:S01]  /*3530*/  STG.E.128 desc[UR4][R74.64], R76 ;  /* 0x0000004c4a007986 */ /* 0x0001e2000c101d04 */
[----:B------:R-:W-:Y:S01]  /*3540*/  F2FP.BF16.F32.PACK_AB R71, R80, R71 ;  /* 0x000000475047723e */ /* 0x000fe200000010ff */
[----:B-1----:R-:W-:Y:S01]  /*3550*/  IMAD.WIDE.U32 R82, R159, 0x10, R94 ;  /* 0x000000109f527825 */ /* 0x002fe200078e005e */
[----:B------:R-:W-:-:S03]  /*3560*/  F2FP.BF16.F32.PACK_AB R70, R163, R70 ;  /* 0x00000046a346723e */ /* 0x000fc600000010ff */
[----:B------:R-:W-:Y:S01]  /*3570*/  FMUL.FTZ R151, R148, R151 ;  /* 0x0000009794977220 */ /* 0x000fe20000410000 */
[----:B------:R-:W-:Y:S01]  /*3580*/  F2FP.BF16.F32.PACK_AB R69, R72, R69 ;  /* 0x000000454845723e */ /* 0x000fe200000010ff */
[----:B------:R-:W-:Y:S01]  /*3590*/  IMAD.WIDE.U32 R80, R157, 0x10, R88 ;  /* 0x000000109d507825 */ /* 0x000fe200078e0058 */
[----:B------:R-:W-:-:S03]  /*35a0*/  F2FP.BF16.F32.PACK_AB R68, R175, R68 ;  /* 0x00000044af44723e */ /* 0x000fc600000010ff */
[C---:B------:R-:W-:Y:S01]  /*35b0*/  FMUL.FTZ R227, R148.reuse, R227 ;  /* 0x000000e394e37220 */ /* 0x040fe20000410000 */
[----:B------:R-:W-:Y:S01]  /*35c0*/  F2FP.BF16.F32.PACK_AB R72, R149, R171 ;  /* 0x000000ab9548723e */ /* 0x000fe200000010ff */
[----:B------:R-:W-:Y:S01]  /*35d0*/  FMUL.FTZ R99, R148, R99 ;  /* 0x0000006394637220 */ /* 0x000fe20000410000 */
[----:B------:R-:W-:Y:S01]  /*35e0*/  F2FP.BF16.F32.PACK_AB R73, R86, R169 ;  /* 0x000000a95649723e */ /* 0x000fe200000010ff */
[C---:B------:R-:W-:Y:S01]  /*35f0*/  FMUL.FTZ R219, R148.reuse, R219 ;  /* 0x000000db94db7220 */ /* 0x040fe20000410000 */
[C---:B------:R-:W-:Y:S01]  /*3600*/  FMUL.FTZ R211, R148.reuse, R211 ;  /* 0x000000d394d37220 */ /* 0x040fe20000410000 */
[C---:B------:R-:W-:Y:S01]  /*3610*/  FMUL.FTZ R181, R148.reuse, R91 ;  /* 0x0000005b94b57220 */ /* 0x040fe20000410000 */
[C---:B------:R-:W-:Y:S01]  /*3620*/  FMUL.FTZ R207, R148.reuse, R207 ;  /* 0x000000cf94cf7220 */ /* 0x040fe20000410000 */
[C---:B------:R-:W-:Y:S01]  /*3630*/  FMUL.FTZ R209, R148.reuse, R209 ;  /* 0x000000d194d17220 */ /* 0x040fe20000410000 */
[C---:B------:R-:W-:Y:S01]  /*3640*/  FMUL.FTZ R205, R148.reuse, R205 ;  /* 0x000000cd94cd7220 */ /* 0x040fe20000410000 */
[----:B0-----:R-:W-:Y:S01]  /*3650*/  F2FP.BF16.F32.PACK_AB R74, R87, R167 ;  /* 0x000000a7574a723e */ /* 0x001fe200000010ff */
[C---:B------:R-:W-:Y:S01]  /*3660*/  FMUL.FTZ R199, R148.reuse, R199 ;  /* 0x000000c794c77220 */ /* 0x040fe20000410000 */
[----:B------:R-:W-:Y:S01]  /*3670*/  F2FP.BF16.F32.PACK_AB R75, R183, R165 ;  /* 0x000000a5b74b723e */ /* 0x000fe200000010ff */
[C---:B------:R-:W-:Y:S01]  /*3680*/  FMUL.FTZ R213, R148.reuse, R213 ;  /* 0x000000d594d57220 */ /* 0x040fe20000410000 */
[----:B------:R-:W-:Y:S01]  /*3690*/  FMUL.FTZ R225, R148, R225 ;  /* 0x000000e194e17220 */ /* 0x000fe20000410000 */
[----:B------:R0:W-:Y:S01]  /*36a0*/  STG.E.128 desc[UR4][R82.64], R68 ;  /* 0x0000004452007986 */ /* 0x0001e2000c101d04 */
[----:B------:R-:W-:-:S04]  /*36b0*/  IMAD.WIDE.U32 R96, R155, 0x10, R88 ;  /* 0x000000109b607825 */ /* 0x000fc800078e0058 */
[-C--:B------:R-:W-:Y:S01]  /*36c0*/  FMUL.FTZ R76, R171, R84.reuse ;  /* 0x00000054ab4c7220 */ /* 0x080fe20000410000 */
[----:B------:R-:W-:Y:S01]  /*36d0*/  FMUL.FTZ R149, R149, R84 ;  /* 0x0000005495957220 */ /* 0x000fe20000410000 */
[----:B------:R1:W-:Y:S01]  /*36e0*/  STG.E.128 desc[UR4][R80.64], R72 ;  /* 0x0000004850007986 */ /* 0x0003e2000c101d04 */
[----:B------:R-:W-:-:S04]  /*36f0*/  IMAD.WIDE.U32 R90, R157, 0x10, R94 ;  /* 0x000000109d5a7825 */ /* 0x000fc800078e005e */
[-C--:B------:R-:W-:Y:S01]  /*3700*/  FMUL.FTZ R77, R169, R84.reuse ;  /* 0x00000054a94d7220 */ /* 0x080fe20000410000 */
[-C--:B------:R-:W-:Y:S01]  /*3710*/  FMUL.FTZ R86, R86, R84.reuse ;  /* 0x0000005456567220 */ /* 0x080fe20000410000 */
[----:B------:R-:W-:Y:S01]  /*3720*/  FMUL.FTZ R78, R167, R84 ;  /* 0x00000054a74e7220 */ /* 0x000fe20000410000 */
        /* <DEDUP_REMOVED lines=8> */
[----:B------:R-:W-:Y:S01]  /*37b0*/  IMAD.WIDE.U32 R94, R153, 0x10, R94 ;  /* 0x00000010995e7825 */ /* 0x000fe200078e005e */
[----:B0-----:R-:W-:-:S03]  /*37c0*/  F2FP.BF16.F32.PACK_AB R68, R227, R151 ;  /* 0x00000097e344723e */ /* 0x001fc600000010ff */
[-C--:B------:R-:W-:Y:S01]  /*37d0*/  FMUL.FTZ R82, R179, R84.reuse ;  /* 0x00000054b3527220 */ /* 0x080fe20000410000 */
[----:B------:R-:W-:Y:S01]  /*37e0*/  F2FP.BF16.F32.PACK_AB R69, R219, R99 ;  /* 0x00000063db45723e */ /* 0x000fe200000010ff */
[-C--:B------:R-:W-:Y:S01]  /*37f0*/  FMUL.FTZ R83, R181, R84.reuse ;  /* 0x00000054b5537220 */ /* 0x080fe20000410000 */
[-C--:B-1----:R-:W-:Y:S01]  /*3800*/  FMUL.FTZ R81, R99, R84.reuse ;  /* 0x0000005463517220 */ /* 0x082fe20000410000 */
[----:B------:R-:W-:Y:S01]  /*3810*/  F2FP.BF16.F32.PACK_AB R70, R211, R179 ;  /* 0x000000b3d346723e */ /* 0x000fe200000010ff */
        /* <DEDUP_REMOVED lines=15> */
[----:B------:R-:W-:Y:S01]  /*3910*/  F2FP.BF16.F32.PACK_AB R83, R150, R83 ;  /* 0x000000539653723e */ /* 0x000fe200000010ff */
[----:B------:R1:W-:Y:S01]  /*3920*/  STG.E.128 desc[UR4][R90.64], R76 ;  /* 0x0000004c5a007986 */ /* 0x0003e2000c101d04 */
[----:B------:R-:W-:-:S02]  /*3930*/  F2FP.BF16.F32.PACK_AB R82, R211, R82 ;  /* 0x00000052d352723e */ /* 0x000fc400000010ff */
[----:B------:R-:W-:Y:S01]  /*3940*/  F2FP.BF16.F32.PACK_AB R81, R148, R81 ;  /* 0x000000519451723e */ /* 0x000fe200000010ff */
[----:B------:R1:W-:Y:S01]  /*3950*/  STG.E.128 desc[UR4][R96.64], R68 ;  /* 0x0000004460007986 */ /* 0x0003e2000c101d04 */
[----:B------:R-:W-:Y:S02]  /*3960*/  F2FP.BF16.F32.PACK_AB R80, R80, R85 ;  /* 0x000000555050723e */ /* 0x000fe400000010ff */
[----:B------:R-:W-:Y:S02]  /*3970*/  F2FP.BF16.F32.PACK_AB R72, R205, R209 ;  /* 0x000000d1cd48723e */ /* 0x000fe400000010ff */
[----:B------:R-:W-:Y:S01]  /*3980*/  F2FP.BF16.F32.PACK_AB R73, R199, R185 ;  /* 0x000000b9c749723e */ /* 0x000fe200000010ff */
[----:B------:R1:W-:Y:S01]  /*3990*/  STG.E.128 desc[UR4][R92.64], R80 ;  /* 0x000000505c007986 */ /* 0x0003e2000c101d04 */
[----:B------:R-:W-:Y:S02]  /*39a0*/  F2FP.BF16.F32.PACK_AB R74, R225, R213 ;  /* 0x000000d5e14a723e */ /* 0x000fe400000010ff */
[----:B------:R-:W-:-:S02]  /*39b0*/  F2FP.BF16.F32.PACK_AB R75, R158, R187 ;  /* 0x000000bb9e4b723e */ /* 0x000fc400000010ff */
[----:B------:R-:W-:Y:S02]  /*39c0*/  F2FP.BF16.F32.PACK_AB R87, R155, R84 ;  /* 0x000000549b57723e */ /* 0x000fe400000010ff */
[----:B------:R-:W-:Y:S01]  /*39d0*/  F2FP.BF16.F32.PACK_AB R86, R156, R153 ;  /* 0x000000999c56723e */ /* 0x000fe200000010ff */
[----:B------:R1:W-:Y:S01]  /*39e0*/  STG.E.128 desc[UR4][R88.64], R72 ;  /* 0x0000004858007986 */ /* 0x0003e2000c101d04 */
[----:B------:R-:W-:Y:S02]  /*39f0*/  F2FP.BF16.F32.PACK_AB R85, R154, R151 ;  /* 0x000000979a55723e */ /* 0x000fe400000010ff */
[----:B------:R-:W-:-:S05]  /*3a00*/  F2FP.BF16.F32.PACK_AB R84, R152, R99 ;  /* 0x000000639854723e */ /* 0x000fca00000010ff */
[----:B------:R1:W-:Y:S01]  /*3a10*/  STG.E.128 desc[UR4][R94.64], R84 ;  /* 0x000000545e007986 */ /* 0x0003e2000c101d04 */
[----:B------:R-:W-:Y:S05]  /*3a20*/  BRA `(.L_x_44) ;  /* 0x00000018005c7947 */ /* 0x000fea0003800000 */
.L_x_42:
[----:B------:R-:W-:-:S04]  /*3a30*/  UISETP.NE.U32.AND UP0, UPT, UR12, URZ, UPT ;  /* 0x000000ff0c00728c */ /* 0x000fc8000bf05070 */
[----:B------:R-:W-:-:S09]  /*3a40*/  UISETP.NE.AND.EX UP0, UPT, UR13, URZ, UPT, UP0 ;  /* 0x000000ff0d00728c */ /* 0x000fd2000bf05300 */
[----:B------:R-:W-:Y:S05]  /*3a50*/  BRA.U UP0, `(.L_x_45) ;  /* 0x0000000900f87547 */ /* 0x000fea000b800000 */
[-CC-:B------:R-:W-:Y:S01]  /*3a60*/  FFMA.FTZ R206, R206, R72.reuse, R73.reuse ;  /* 0x00000048cece7223 */ /* 0x180fe20000010049 */
[-CC-:B------:R-:W-:Y:S01]  /*3a70*/  FFMA.FTZ R93, R93, R72.reuse, R73.reuse ;  /* 0x000000485d5d7223 */ /* 0x180fe20000010049 */
[-CC-:B------:R-:W-:Y:S01]  /*3a80*/  FFMA.FTZ R97, R97, R72.reuse, R73.reuse ;  /* 0x0000004861617223 */ /* 0x180fe20000010049 */
[-CC-:B------:R-:W-:Y:S01]  /*3a90*/  FFMA.FTZ R82, R193, R72.reuse, R73.reuse ;  /* 0x00000048c1527223 */ /* 0x180fe20000010049 */
[----:B------:R-:W-:Y:S01]  /*3aa0*/  FADD.FTZ R206, R95, -R206 ;  /* 0x800000ce5fce7221 */ /* 0x000fe20000010000 */
[-CC-:B------:R-:W-:Y:S01]  /*3ab0*/  FFMA.FTZ R180, R180, R72.reuse, R73.reuse ;  /* 0x00000048b4b47223 */ /* 0x180fe20000010049 */
[-CC-:B------:R-:W-:Y:S01]  /*3ac0*/  FFMA.FTZ R149, R149, R72.reuse, R73.reuse ;  /* 0x0000004895957223 */ /* 0x180fe20000010049 */
[-C--:B------:R-:W-:Y:S01]  /*3ad0*/  FFMA.FTZ R198, R198, R72.reuse, R73 ;  /* 0x00000048c6c67223 */ /* 0x080fe20000010049 */
[----:B------:R-:W-:Y:S01]  /*3ae0*/  SHF.L.U32 R95, R76, 0x10, RZ ;  /* 0x000000104c5f7819 */ /* 0x000fe200000006ff */
[----:B------:R-:W-:Y:S01]  /*3af0*/  FADD.FTZ R94, R94, -R93 ;  /* 0x8000005d5e5e7221 */ /* 0x000fe20000010000 */
[----:B------:R-:W-:Y:S01]  /*3b00*/  SHF.L.U32 R77, R77, 0x10, RZ ;  /* 0x000000104d4d7819 */ /* 0x000fe200000006ff */
[-CC-:B------:R-:W-:Y:S01]  /*3b10*/  FFMA.FTZ R161, R161, R72.reuse, R73.reuse ;  /* 0x00000048a1a17223 */ /* 0x180fe20000010049 */
[-CC-:B------:R-:W-:Y:S01]  /*3b20*/  FFMA.FTZ R188, R188, R72.reuse, R73.reuse ;  /* 0x00000048bcbc7223 */ /* 0x180fe20000010049 */
[-C--:B------:R-:W-:Y:S01]  /*3b30*/  FFMA.FTZ R88, R195, R72.reuse, R73 ;  /* 0x00000048c3587223 */ /* 0x080fe20000010049 */
[----:B------:R-:W-:Y:S01]  /*3b40*/  FADD.FTZ R164, R164, -R97 ;  /* 0x80000061a4a47221 */ /* 0x000fe20000010000 */
[----:B------:R-:W-:Y:S01]  /*3b50*/  SHF.L.U32 R75, R75, 0x10, RZ ;  /* 0x000000104b4b7819 */ /* 0x000fe200000006ff */
[-CC-:B------:R-:W-:Y:S01]  /*3b60*/  FFMA.FTZ R162, R162, R72.reuse, R73.reuse ;  /* 0x00000048a2a27223 */ /* 0x180fe20000010049 */
[-CC-:B------:R-:W-:Y:S01]  /*3b70*/  FFMA.FTZ R225, R225, R72.reuse, R73.reuse ;  /* 0x00000048e1e17223 */ /* 0x180fe20000010049 */
[----:B------:R-:W-:Y:S01]  /*3b80*/  FADD.FTZ R82, R183, -R82 ;  /* 0x80000052b7527221 */ /* 0x000fe20000010000 */
[-CC-:B------:R-:W-:Y:S01]  /*3b90*/  FFMA.FTZ R172, R172, R72.reuse, R73.reuse ;  /* 0x00000048acac7223 */ /* 0x180fe20000010049 */
[-C--:B------:R-:W-:Y:S01]  /*3ba0*/  FFMA.FTZ R166, R166, R72.reuse, R73 ;  /* 0x00000048a6a67223 */ /* 0x080fe20000010049 */
[----:B------:R-:W-:Y:S01]  /*3bb0*/  FADD.FTZ R180, R179, -R180 ;  /* 0x800000b4b3b47221 */ /* 0x000fe20000010000 */
[----:B------:R-:W-:Y:S01]  /*3bc0*/  FADD.FTZ R168, R168, -R149 ;  /* 0x80000095a8a87221 */ /* 0x000fe20000010000 */
[----:B------:R-:W-:Y:S01]  /*3bd0*/  FADD.FTZ R198, R99, -R198 ;  /* 0x800000c663c67221 */ /* 0x000fe20000010000 */
[-CC-:B------:R-:W-:Y:S01]  /*3be0*/  FFMA.FTZ R170, R170, R72.reuse, R73.reuse ;  /* 0x00000048aaaa7223 */ /* 0x180fe20000010049 */
[-CC-:B------:R-:W-:Y:S01]  /*3bf0*/  FFMA.FTZ R200, R200, R72.reuse, R73.reuse ;  /* 0x00000048c8c87223 */ /* 0x180fe20000010049 */
[----:B------:R-:W-:Y:S01]  /*3c00*/  FFMA.FTZ R185, R222, R72, R73 ;  /* 0x00000048deb97223 */ /* 0x000fe20000010049 */
[----:B------:R-:W-:Y:S01]  /*3c10*/  FFMA.FTZ R149, R148, R94, R95 ;  /* 0x0000005e94957223 */ /* 0x000fe2000001005f */
[----:B------:R-:W-:Y:S01]  /*3c20*/  SHF.L.U32 R99, R59, 0x10, RZ ;  /* 0x000000103b637819 */ /* 0x000fe200000006ff */
[----:B------:R-:W-:Y:S01]  /*3c30*/  FADD.FTZ R176, R176, -R161 ;  /* 0x800000a1b0b07221 */ /* 0x000fe20000010000 */
[----:B------:R-:W-:Y:S01]  /*3c40*/  SHF.L.U32 R179, R70, 0x10, RZ ;  /* 0x0000001046b37819 */ /* 0x000fe200000006ff */
[----:B------:R-:W-:Y:S01]  /*3c50*/  FADD.FTZ R188, R165, -R188 ;  /* 0x800000bca5bc7221 */ /* 0x000fe20000010000 */
[----:B------:R-:W-:Y:S01]  /*3c60*/  FADD.FTZ R88, R199, -R88 ;  /* 0x80000058c7587221 */ /* 0x000fe20000010000 */
[----:B------:R-:W-:Y:S01]  /*3c70*/  FFMA.FTZ R97, R148, R164, R77 ;  /* 0x000000a494617223 */ /* 0x000fe2000001004d */
[----:B------:R-:W-:Y:S01]  /*3c80*/  SHF.L.U32 R95, R58, 0x10, RZ ;  /* 0x000000103a5f7819 */ /* 0x000fe200000006ff */
[-CC-:B------:R-:W-:Y:S01]  /*3c90*/  FFMA.FTZ R85, R85, R72.reuse, R73.reuse ;  /* 0x0000004855557223 */ /* 0x180fe20000010049 */
[----:B------:R-:W-:Y:S01]  /*3ca0*/  SHF.L.U32 R69, R69, 0x10, RZ ;  /* 0x0000001045457819 */ /* 0x000fe200000006ff */
[----:B------:R-:W-:Y:S01]  /*3cb0*/  FFMA.FTZ R174, R174, R72, R73 ;  /* 0x00000048aeae7223 */ /* 0x000fe20000010049 */
[----:B------:R-:W-:Y:S01]  /*3cc0*/  FADD.FTZ R162, R167, -R162 ;  /* 0x800000a2a7a27221 */ /* 0x000fe20000010000 */
[----:B------:R-:W-:Y:S01]  /*3cd0*/  FADD.FTZ R218, R218, -R225 ;  /* 0x800000e1dada7221 */ /* 0x000fe20000010000 */
[----:B------:R-:W-:Y:S01]  /*3ce0*/  SHF.L.U32 R81, R81, 0x10, RZ ;  /* 0x0000001051517819 */ /* 0x000fe200000006ff */
[----:B------:R-:W-:Y:S01]  /*3cf0*/  FFMA.FTZ R161, R148, R82, R75 ;  /* 0x0000005294a17223 */ /* 0x000fe2000001004b */
[----:B------:R-:W-:Y:S01]  /*3d00*/  SHF.L.U32 R77, R57, 0x10, RZ ;  /* 0x00000010394d7819 */ /* 0x000fe200000006ff */
[-CC-:B------:R-:W-:Y:S01]  /*3d10*/  FFMA.FTZ R194, R194, R72.reuse, R73.reuse ;  /* 0x00000048c2c27223 */ /* 0x180fe20000010049 */
[----:B------:R-:W-:Y:S01]  /*3d20*/  FADD.FTZ R83, R173, -R172 ;  /* 0x800000acad537221 */ /* 0x000fe20000010000 */
[----:B------:R-:W-:Y:S01]  /*3d30*/  FADD.FTZ R166, R169, -R166 ;  /* 0x800000a6a9a67221 */ /* 0x000fe20000010000 */
[----:B------:R-:W-:Y:S01]  /*3d40*/  SHF.L.U32 R79, R79, 0x10, RZ ;  /* 0x000000104f4f7819 */ /* 0x000fe200000006ff */
[-CC-:B------:R-:W-:Y:S01]  /*3d50*/  FFMA.FTZ R163, R163, R72.reuse, R73.reuse ;  /* 0x00000048a3a37223 */ /* 0x180fe20000010049 */
[----:B------:R-:W-:Y:S01]  /*3d60*/  SHF.L.U32 R75, R56, 0x10, RZ ;  /* 0x00000010384b7819 */ /* 0x000fe200000006ff */
[-C--:B------:R-:W-:Y:S01]  /*3d70*/  FFMA.FTZ R210, R210, R72.reuse, R73 ;  /* 0x00000048d2d27223 */ /* 0x080fe20000010049 */
[----:B------:R-:W-:Y:S01]  /*3d80*/  FADD.FTZ R170, R171, -R170 ;  /* 0x800000aaabaa7221 */ /* 0x000fe20000010000 */
[----:B------:R-:W-:Y:S01]  /*3d90*/  FADD.FTZ R200, R151, -R200 ;  /* 0x800000c897c87221 */ /* 0x000fe20000010000 */
[----:B------:R-:W-:Y:S01]  /*3da0*/  FADD.FTZ R220, R220, -R185 ;  /* 0x800000b9dcdc7221 */ /* 0x000fe20000010000 */
[----:B------:R-:W-:Y:S01]  /*3db0*/  FFMA.FTZ R177, R177, R72, R73 ;  /* 0x00000048b1b17223 */ /* 0x000fe20000010049 */
[C---:B------:R-:W-:Y:S01]  /*3dc0*/  FFMA.FTZ R151, R148.reuse, R188, R99 ;  /* 0x000000bc94977223 */ /* 0x040fe20000010063 */
[----:B------:R-:W-:Y:S01]  /*3dd0*/  FFMA.FTZ R185, R148, R88, R179 ;  /* 0x0000005894b97223 */ /* 0x000fe200000100b3 */
[----:B------:R-:W-:Y:S01]  /*3de0*/  FFMA.FTZ R182, R182, R72, R73 ;  /* 0x00000048b6b67223 */ /* 0x000fe20000010049 */
[----:B------:R-:W-:Y:S01]  /*3df0*/  FADD.FTZ R186, R186, -R85 ;  /* 0x80000055baba7221 */ /* 0x000fe20000010000 */
[----:B------:R-:W-:Y:S01]  /*3e00*/  FADD.FTZ R174, R175, -R174 ;  /* 0x800000aeafae7221 */ /* 0x000fe20000010000 */
[C---:B------:R-:W-:Y:S01]  /*3e10*/  FFMA.FTZ R99, R148.reuse, R162, R95 ;  /* 0x000000a294637223 */ /* 0x040fe2000001005f */
[C---:B------:R-:W-:Y:S01]  /*3e20*/  FFMA.FTZ R189, R148.reuse, R218, R69 ;  /* 0x000000da94bd7223 */ /* 0x040fe20000010045 */
[----:B------:R-:W-:Y:S01]  /*3e30*/  SHF.L.U32 R179, R67, 0x10, RZ ;  /* 0x0000001043b37819 */ /* 0x000fe200000006ff */
[----:B------:R-:W-:Y:S01]  /*3e40*/  FFMA.FTZ R89, R89, R72, R73 ;  /* 0x0000004859597223 */ /* 0x000fe20000010049 */
[----:B------:R-:W-:Y:S01]  /*3e50*/  FADD.FTZ R175, R91, -R194 ;  /* 0x800000c25baf7221 */ /* 0x000fe20000010000 */
[C---:B------:R-:W-:Y:S01]  /*3e60*/  FFMA.FTZ R83, R148.reuse, R83, R81 ;  /* 0x0000005394537223 */ /* 0x040fe20000010051 */
[----:B------:R-:W-:Y:S01]  /*3e70*/  SHF.L.U32 R85, R55, 0x10, RZ ;  /* 0x0000001037557819 */ /* 0x000fe200000006ff */
[----:B------:R-:W-:Y:S01]  /*3e80*/  FFMA.FTZ R95, R148, R166, R77 ;  /* 0x000000a6945f7223 */ /* 0x000fe2000001004d */
[----:B------:R-:W-:Y:S01]  /*3e90*/  SHF.L.U32 R69, R64, 0x10, RZ ;  /* 0x0000001040457819 */ /* 0x000fe200000006ff */
[----:B------:R-:W-:Y:S01]  /*3ea0*/  FADD.FTZ R178, R178, -R163 ;  /* 0x800000a3b2b27221 */ /* 0x000fe20000010000 */
[----:B------:R-:W-:Y:S01]  /*3eb0*/  FADD.FTZ R210, R209, -R210 ;  /* 0x800000d2d1d27221 */ /* 0x000fe20000010000 */
[----:B------:R-:W-:Y:S01]  /*3ec0*/  FFMA.FTZ R91, R148, R176, R79 ;  /* 0x000000b0945b7223 */ /* 0x000fe2000001004f */
[----:B------:R-:W-:Y:S01]  /*3ed0*/  SHF.L.U32 R81, R54, 0x10, RZ ;  /* 0x0000001036517819 */ /* 0x000fe200000006ff */
[----:B------:R-:W-:Y:S01]  /*3ee0*/  FFMA.FTZ R77, R148, R170, R75 ;  /* 0x000000aa944d7223 */ /* 0x000fe2000001004b */
[----:B------:R-:W-:Y:S01]  /*3ef0*/  FADD.FTZ R184, R184, -R177 ;  /* 0x800000b1b8b87221 */ /* 0x000fe20000010000 */
[----:B------:R-:W-:Y:S01]  /*3f00*/  SHF.L.U32 R79, R53, 0x10, RZ ;  /* 0x00000010354f7819 */ /* 0x000fe200000006ff */
[-CC-:B------:R-:W-:Y:S01]  /*3f10*/  FFMA.FTZ R227, R227, R72.reuse, R73.reuse ;  /* 0x00000048e3e37223 */ /* 0x180fe20000010049 */
[----:B------:R-:W-:Y:S01]  /*3f20*/  SHF.L.U32 R163, R74, 0x10, RZ ;  /* 0x000000104aa37819 */ /* 0x000fe200000006ff */
[-CC-:B------:R-:W-:Y:S01]  /*3f30*/  FFMA.FTZ R219, R219, R72.reuse, R73.reuse ;  /* 0x00000048dbdb7223 */ /* 0x180fe20000010049 */
[----:B------:R-:W-:Y:S01]  /*3f40*/  SHF.L.U32 R75, R63, 0x10, RZ ;  /* 0x000000103f4b7819 */ /* 0x000fe200000006ff */
[-CC-:B------:R-:W-:Y:S01]  /*3f50*/  FFMA.FTZ R211, R211, R72.reuse, R73.reuse ;  /* 0x00000048d3d37223 */ /* 0x180fe20000010049 */
[-CC-:B------:R-:W-:Y:S01]  /*3f60*/  FFMA.FTZ R207, R207, R72.reuse, R73.reuse ;  /* 0x00000048cfcf7223 */ /* 0x180fe20000010049 */
[-CC-:B------:R-:W-:Y:S01]  /*3f70*/  FFMA.FTZ R86, R201, R72.reuse, R73.reuse ;  /* 0x00000048c9567223 */ /* 0x180fe20000010049 */
[-CC-:B------:R-:W-:Y:S01]  /*3f80*/  FFMA.FTZ R87, R214, R72.reuse, R73.reuse ;  /* 0x00000048d6577223 */ /* 0x180fe20000010049 */
[----:B------:R-:W-:Y:S01]  /*3f90*/  FFMA.FTZ R216, R216, R72, R73 ;  /* 0x00000048d8d87223 */ /* 0x000fe20000010049 */
[----:B------:R-:W-:Y:S01]  /*3fa0*/  FADD.FTZ R182, R181, -R182 ;  /* 0x800000b6b5b67221 */ /* 0x000fe20000010000 */
[----:B------:R-:W-:Y:S01]  /*3fb0*/  PRMT R74, R63, 0x7632, R74 ;  /* 0x000076323f4a7816 */ /* 0x000fe2000000004a */
[----:B------:R-:W-:Y:S01]  /*3fc0*/  FADD.FTZ R193, R224, -R89 ;  /* 0x80000059e0c17221 */ /* 0x000fe20000010000 */
[----:B------:R-:W-:Y:S01]  /*3fd0*/  PRMT R72, R52, 0x7632, R72 ;  /* 0x0000763234487816 */ /* 0x000fe20000000048 */
[C---:B------:R-:W-:Y:S01]  /*3fe0*/  FFMA.FTZ R191, R148.reuse, R220, R179 ;  /* 0x000000dc94bf7223 */ /* 0x040fe200000100b3 */
[----:B------:R-:W-:Y:S01]  /*3ff0*/  FFMA.FTZ R89, R148, R180, R85 ;  /* 0x000000b494597223 */ /* 0x000fe20000010055 */
[----:B------:R-:W-:Y:S01]  /*4000*/  SHF.L.U32 R183, R68, 0x10, RZ ;  /* 0x0000001044b77819 */ /* 0x000fe200000006ff */
[C---:B------:R-:W-:Y:S01]  /*4010*/  FFMA.FTZ R179, R148.reuse, R210, R69 ;  /* 0x000000d294b37223 */ /* 0x040fe20000010045 */
[C---:B------:R-:W-:Y:S01]  /*4020*/  FFMA.FTZ R85, R148.reuse, R184, R81 ;  /* 0x000000b894557223 */ /* 0x040fe20000010051 */
[----:B------:R-:W0:Y:S01]  /*4030*/  LDC.64 R68, c[0x0][0x468] ;  /* 0x00011a00ff447b82 */ /* 0x000e220000000a00 */
[----:B------:R-:W-:Y:S01]  /*4040*/  FFMA.FTZ R81, R148, R182, R79 ;  /* 0x000000b694517223 */ /* 0x000fe2000001004f */
[----:B------:R-:W-:Y:S01]  /*4050*/  SHF.L.U32 R167, R74, 0x10, RZ ;  /* 0x000000104aa77819 */ /* 0x000fe200000006ff */
[----:B------:R-:W-:Y:S01]  /*4060*/  FFMA.FTZ R175, R148, R175, R75 ;  /* 0x000000af94af7223 */ /* 0x000fe2000001004b */
[----:B------:R-:W-:Y:S01]  /*4070*/  FADD.FTZ R204, R204, -R219 ;  /* 0x800000dbcccc7221 */ /* 0x000fe20000010000 */
[----:B------:R-:W-:Y:S01]  /*4080*/  FADD.FTZ R208, R208, -R207 ;  /* 0x800000cfd0d07221 */ /* 0x000fe20000010000 */
[----:B------:R-:W-:Y:S01]  /*4090*/  SHF.L.U32 R79, R72, 0x10, RZ ;  /* 0x00000010484f7819 */ /* 0x000fe200000006ff */
[----:B------:R-:W-:Y:S01]  /*40a0*/  FADD.FTZ R196, R196, -R211 ;  /* 0x800000d3c4c47221 */ /* 0x000fe20000010000 */
[----:B------:R-:W-:Y:S01]  /*40b0*/  SHF.L.U32 R75, R61, 0x10, RZ ;  /* 0x000000103d4b7819 */ /* 0x000fe200000006ff */
[----:B------:R-:W-:Y:S01]  /*40c0*/  FFMA.FTZ R169, R148, R204, R163 ;  /* 0x000000cc94a97223 */ /* 0x000fe200000100a3 */
[----:B------:R-:W-:Y:S01]  /*40d0*/  PRMT R72, R62, 0x7632, R72 ;  /* 0x000076323e487816 */ /* 0x000fe20000000048 */
[----:B------:R-:W-:Y:S01]  /*40e0*/  FFMA.FTZ R177, R148, R208, R167 ;  /* 0x000000d094b17223 */ /* 0x000fe200000100a7 */
[----:B------:R-:W-:Y:S01]  /*40f0*/  SHF.L.U32 R73, R80, 0x10, RZ ;  /* 0x0000001050497819 */ /* 0x000fe200000006ff */
[----:B------:R-:W-:Y:S01]  /*4100*/  FFMA.FTZ R167, R148, R198, R75 ;  /* 0x000000c694a77223 */ /* 0x000fe2000001004b */
[----:B------:R-:W-:Y:S01]  /*4110*/  SHF.L.U32 R163, R62, 0x10, RZ ;  /* 0x000000103ea37819 */ /* 0x000fe200000006ff */
[----:B------:R-:W-:Y:S01]  /*4120*/  FADD.FTZ R86, R205, -R86 ;  /* 0x80000056cd567221 */ /* 0x000fe20000010000 */
[----:B------:R-:W-:Y:S01]  /*4130*/  SHF.L.U32 R165, R72, 0x10, RZ ;  /* 0x0000001048a57819 */ /* 0x000fe200000006ff */
[----:B------:R-:W-:Y:S01]  /*4140*/  FADD.FTZ R212, R212, -R87 ;  /* 0x80000057d4d47221 */ /* 0x000fe20000010000 */
[----:B------:R-:W-:Y:S01]  /*4150*/  SHF.L.U32 R75, R60, 0x10, RZ ;  /* 0x000000103c4b7819 */ /* 0x000fe200000006ff */
[C---:B------:R-:W-:Y:S01]  /*4160*/  FFMA.FTZ R87, R148.reuse, R178, R73 ;  /* 0x000000b294577223 */ /* 0x040fe20000010049 */
[----:B------:R-:W-:Y:S01]  /*4170*/  SHF.L.U32 R71, R71, 0x10, RZ ;  /* 0x0000001047477819 */ /* 0x000fe200000006ff */
[----:B------:R-:W-:Y:S01]  /*4180*/  FFMA.FTZ R171, R148, R206, R163 ;  /* 0x000000ce94ab7223 */ /* 0x000fe200000100a3 */
[----:B------:R-:W-:Y:S01]  /*4190*/  PRMT R72, R60, 0x7632, R72 ;  /* 0x000076323c487816 */ /* 0x000fe20000000048 */
[----:B------:R-:W-:Y:S01]  /*41a0*/  FFMA.FTZ R173, R148, R196, R165 ;  /* 0x000000c494ad7223 */ /* 0x000fe200000100a5 */
[----:B------:R-:W-:Y:S01]  /*41b0*/  SHF.L.U32 R73, R52, 0x10, RZ ;  /* 0x0000001034497819 */ /* 0x000fe200000006ff */
        /* <DEDUP_REMOVED lines=63> */
[----:B------:R-:W-:Y:S02]  /*45b0*/  F2FP.BF16.F32.PACK_AB R78, R98, R171 ;  /* 0x000000ab624e723e */ /* 0x000fe400000010ff */
[----:B------:R-:W-:Y:S01]  /*45c0*/  F2FP.BF16.F32.PACK_AB R77, R96, R167 ;  /* 0x000000a7604d723e */ /* 0x000fe200000010ff */
[----:B------:R3:W-:Y:S01]  /*45d0*/  STG.E.128 desc[UR4][R86.64], R72 ;  /* 0x0000004856007986 */ /* 0x0007e2000c101d04 */
[----:B------:R-:W-:-:S02]  /*45e0*/  F2FP.BF16.F32.PACK_AB R82, R154, R187 ;  /* 0x000000bb9a52723e */ /* 0x000fc400000010ff */
[----:B------:R-:W-:Y:S01]  /*45f0*/  F2FP.BF16.F32.PACK_AB R81, R152, R183 ;  /* 0x000000b79851723e */ /* 0x000fe200000010ff */
[----:B------:R3:W-:Y:S01]  /*4600*/  STG.E.128 desc[UR4][R88.64], R76 ;  /* 0x0000004c58007986 */ /* 0x0007e2000c101d04 */
[----:B------:R-:W-:-:S05]  /*4610*/  F2FP.BF16.F32.PACK_AB R80, R150, R179 ;  /* 0x000000b39650723e */ /* 0x000fca00000010ff */
[----:B------:R3:W-:Y:S01]  /*4620*/  STG.E.128 desc[UR4][R90.64], R80 ;  /* 0x000000505a007986 */ /* 0x0007e2000c101d04 */
[----:B------:R-:W-:Y:S05]  /*4630*/  BRA `(.L_x_44) ;  /* 0x0000000c00587947 */ /* 0x000fea0003800000 */
.L_x_45:
[-CC-:B------:R-:W-:Y:S01]  /*4640*/  FFMA.FTZ R93, R93, R72.reuse, R73.reuse ;  /* 0x000000485d5d7223 */ /* 0x180fe20000010049 */
[-CC-:B------:R-:W-:Y:S01]  /*4650*/  FFMA.FTZ R77, R222, R72.reuse, R73.reuse ;  /* 0x00000048de4d7223 */ /* 0x180fe20000010049 */
[-CC-:B------:R-:W-:Y:S01]  /*4660*/  FFMA.FTZ R74, R193, R72.reuse, R73.reuse ;  /* 0x00000048c14a7223 */ /* 0x180fe20000010049 */
[-CC-:B------:R-:W-:Y:S01]  /*4670*/  FFMA.FTZ R161, R161, R72.reuse, R73.reuse ;  /* 0x00000048a1a17223 */ /* 0x180fe20000010049 */
[-CC-:B------:R-:W-:Y:S01]  /*4680*/  FFMA.FTZ R75, R214, R72.reuse, R73.reuse ;  /* 0x00000048d64b7223 */ /* 0x180fe20000010049 */
[-CC-:B------:R-:W-:Y:S01]  /*4690*/  FFMA.FTZ R85, R85, R72.reuse, R73.reuse ;  /* 0x0000004855557223 */ /* 0x180fe20000010049 */
[-C--:B------:R-:W-:Y:S01]  /*46a0*/  FFMA.FTZ R163, R163, R72.reuse, R73 ;  /* 0x00000048a3a37223 */ /* 0x080fe20000010049 */
[----:B------:R-:W-:Y:S01]  /*46b0*/  FADD.FTZ R93, R94, -R93 ;  /* 0x8000005d5e5d7221 */ /* 0x000fe20000010000 */
[----:B------:R-:W-:Y:S01]  /*46c0*/  FADD.FTZ R185, R220, -R77 ;  /* 0x8000004ddcb97221 */ /* 0x000fe20000010000 */
[----:B------:R-:W-:Y:S01]  /*46d0*/  FADD.FTZ R94, R183, -R74 ;  /* 0x8000004ab75e7221 */ /* 0x000fe20000010000 */
[----:B------:R-:W-:Y:S01]  /*46e0*/  SHF.L.U32 R77, R90, 0x10, RZ ;  /* 0x000000105a4d7819 */ /* 0x000fe200000006ff */
[----:B------:R-:W-:Y:S01]  /*46f0*/  FADD.FTZ R176, R176, -R161 ;  /* 0x800000a1b0b07221 */ /* 0x000fe20000010000 */
[----:B------:R-:W-:Y:S01]  /*4700*/  FADD.FTZ R183, R212, -R75 ;  /* 0x8000004bd4b77221 */ /* 0x000fe20000010000 */
[----:B------:R-:W-:Y:S01]  /*4710*/  SHF.L.U32 R75, R92, 0x10, RZ ;  /* 0x000000105c4b7819 */ /* 0x000fe200000006ff */
[-C--:B------:R-:W-:Y:S01]  /*4720*/  FFMA.FTZ R182, R182, R72.reuse, R73 ;  /* 0x00000048b6b67223 */ /* 0x080fe20000010049 */
[----:B------:R-:W-:Y:S01]  /*4730*/  SHF.L.U32 R74, R52, 0x10, RZ ;  /* 0x00000010344a7819 */ /* 0x000fe200000006ff */
[----:B------:R-:W-:Y:S01]  /*4740*/  FADD.FTZ R79, R186, -R85 ;  /* 0x80000055ba4f7221 */ /* 0x000fe20000010000 */
[----:B------:R-:W-:Y:S01]  /*4750*/  FADD.FTZ R178, R178, -R163 ;  /* 0x800000a3b2b27221 */ /* 0x000fe20000010000 */
[-CC-:B------:R-:W-:Y:S01]  /*4760*/  FFMA.FTZ R177, R177, R72.reuse, R73.reuse ;  /* 0x00000048b1b17223 */ /* 0x180fe20000010049 */
[----:B------:R-:W-:Y:S01]  /*4770*/  FFMA.FTZ R149, R149, R72, R73 ;  /* 0x0000004895957223 */ /* 0x000fe20000010049 */
[C---:B------:R-:W-:Y:S01]  /*4780*/  FFMA.FTZ R85, R148.reuse, R176, R77 ;  /* 0x000000b094557223 */ /* 0x040fe2000001004d */
[----:B------:R-:W-:Y:S01]  /*4790*/  SHF.L.U32 R77, R53, 0x10, RZ ;  /* 0x00000010354d7819 */ /* 0x000fe200000006ff */
[----:B------:R-:W-:Y:S01]  /*47a0*/  FFMA.FTZ R76, R201, R72, R73 ;  /* 0x00000048c94c7223 */ /* 0x000fe20000010049 */
[----:B------:R-:W-:Y:S01]  /*47b0*/  FADD.FTZ R181, R181, -R182 ;  /* 0x800000b6b5b57221 */ /* 0x000fe20000010000 */
[C---:B------:R-:W-:Y:S01]  /*47c0*/  FFMA.FTZ R81, R148.reuse, R178, R75 ;  /* 0x000000b294517223 */ /* 0x040fe2000001004b */
[----:B------:R-:W-:Y:S01]  /*47d0*/  FFMA.FTZ R79, R148, R79, R74 ;  /* 0x0000004f944f7223 */ /* 0x000fe2000001004a */
[-CC-:B------:R-:W-:Y:S01]  /*47e0*/  FFMA.FTZ R78, R195, R72.reuse, R73.reuse ;  /* 0x00000048c34e7223 */ /* 0x180fe20000010049 */
[----:B------:R-:W-:Y:S01]  /*47f0*/  SHF.L.U32 R74, R54, 0x10, RZ ;  /* 0x00000010364a7819 */ /* 0x000fe200000006ff */
[-C--:B------:R-:W-:Y:S01]  /*4800*/  FFMA.FTZ R180, R180, R72.reuse, R73 ;  /* 0x00000048b4b47223 */ /* 0x080fe20000010049 */
[----:B------:R-:W-:Y:S01]  /*4810*/  SHF.L.U32 R75, R88, 0x10, RZ ;  /* 0x00000010584b7819 */ /* 0x000fe200000006ff */
[----:B------:R-:W-:Y:S01]  /*4820*/  FADD.FTZ R177, R184, -R177 ;  /* 0x800000b1b8b17221 */ /* 0x000fe20000010000 */
[----:B------:R-:W-:Y:S01]  /*4830*/  FADD.FTZ R168, R168, -R149 ;  /* 0x80000095a8a87221 */ /* 0x000fe20000010000 */
[----:B------:R-:W-:Y:S01]  /*4840*/  FFMA.FTZ R170, R170, R72, R73 ;  /* 0x00000048aaaa7223 */ /* 0x000fe20000010049 */
[----:B------:R-:W-:Y:S01]  /*4850*/  FADD.FTZ R205, R205, -R76 ;  /* 0x8000004ccdcd7221 */ /* 0x000fe20000010000 */
[C---:B------:R-:W-:Y:S01]  /*4860*/  FFMA.FTZ R181, R148.reuse, R181, R77 ;  /* 0x000000b594b57223 */ /* 0x040fe2000001004d */
[----:B------:R-:W-:Y:S01]  /*4870*/  FADD.FTZ R199, R199, -R78 ;  /* 0x8000004ec7c77221 */ /* 0x000fe20000010000 */
[----:B------:R-:W-:Y:S01]  /*4880*/  SHF.L.U32 R76, R55, 0x10, RZ ;  /* 0x00000010374c7819 */ /* 0x000fe200000006ff */
[----:B------:R-:W-:Y:S01]  /*4890*/  FADD.FTZ R179, R179, -R180 ;  /* 0x800000b4b3b37221 */ /* 0x000fe20000010000 */
[----:B------:R-:W-:Y:S01]  /*48a0*/  SHF.L.U32 R77, R87, 0x10, RZ ;  /* 0x00000010574d7819 */ /* 0x000fe200000006ff */
[C---:B------:R-:W-:Y:S01]  /*48b0*/  FFMA.FTZ R78, R148.reuse, R177, R74 ;  /* 0x000000b1944e7223 */ /* 0x040fe2000001004a */
[----:B------:R-:W-:Y:S01]  /*48c0*/  FFMA.FTZ R87, R148, R168, R75 ;  /* 0x000000a894577223 */ /* 0x000fe2000001004b */
[-CC-:B------:R-:W-:Y:S01]  /*48d0*/  FFMA.FTZ R97, R97, R72.reuse, R73.reuse ;  /* 0x0000004861617223 */ /* 0x180fe20000010049 */
[----:B------:R-:W-:Y:S01]  /*48e0*/  SHF.L.U32 R75, R86, 0x10, RZ ;  /* 0x00000010564b7819 */ /* 0x000fe200000006ff */
[-CC-:B------:R-:W-:Y:S01]  /*48f0*/  FFMA.FTZ R166, R166, R72.reuse, R73.reuse ;  /* 0x00000048a6a67223 */ /* 0x180fe20000010049 */
[----:B------:R-:W-:Y:S01]  /*4900*/  SHF.L.U32 R74, R56, 0x10, RZ ;  /* 0x00000010384a7819 */ /* 0x000fe200000006ff */
[----:B------:R-:W-:Y:S01]  /*4910*/  FADD.FTZ R171, R171, -R170 ;  /* 0x800000aaabab7221 */ /* 0x000fe20000010000 */
[-CC-:B------:R-:W-:Y:S01]  /*4920*/  FFMA.FTZ R198, R198, R72.reuse, R73.reuse ;  /* 0x00000048c6c67223 */ /* 0x180fe20000010049 */
[-C--:B------:R-:W-:Y:S01]  /*4930*/  FFMA.FTZ R219, R219, R72.reuse, R73 ;  /* 0x00000048dbdb7223 */ /* 0x080fe20000010049 */
[----:B------:R-:W-:Y:S01]  /*4940*/  FFMA.FTZ R179, R148, R179, R76 ;  /* 0x000000b394b37223 */ /* 0x000fe2000001004c */
[----:B------:R-:W-:Y:S01]  /*4950*/  FADD.FTZ R164, R164, -R97 ;  /* 0x80000061a4a47221 */ /* 0x000fe20000010000 */
[----:B------:R-:W-:Y:S01]  /*4960*/  SHF.L.U32 R76, R57, 0x10, RZ ;  /* 0x00000010394c7819 */ /* 0x000fe200000006ff */
[----:B------:R-:W-:Y:S01]  /*4970*/  FADD.FTZ R169, R169, -R166 ;  /* 0x800000a6a9a97221 */ /* 0x000fe20000010000 */
[C---:B------:R-:W-:Y:S01]  /*4980*/  FFMA.FTZ R149, R148.reuse, R93, R75 ;  /* 0x0000005d94957223 */ /* 0x040fe2000001004b */
[--C-:B------:R-:W-:Y:S01]  /*4990*/  FFMA.FTZ R171, R148, R171, R74.reuse ;  /* 0x000000ab94ab7223 */ /* 0x100fe2000001004a */
[-CC-:B------:R-:W-:Y:S01]  /*49a0*/  FFMA.FTZ R188, R188, R72.reuse, R73.reuse ;  /* 0x00000048bcbc7223 */ /* 0x180fe20000010049 */
[-CC-:B------:R-:W-:Y:S01]  /*49b0*/  FFMA.FTZ R200, R200, R72.reuse, R73.reuse ;  /* 0x00000048c8c87223 */ /* 0x180fe20000010049 */
[----:B------:R-:W-:Y:S01]  /*49c0*/  PRMT R74, R60, 0x7632, R74 ;  /* 0x000076323c4a7816 */ /* 0x000fe2000000004a */
[-C--:B------:R-:W-:Y:S01]  /*49d0*/  FFMA.FTZ R227, R227, R72.reuse, R73 ;  /* 0x00000048e3e37223 */ /* 0x080fe20000010049 */
[----:B------:R-:W-:Y:S01]  /*49e0*/  SHF.L.U32 R75, R82, 0x10, RZ ;  /* 0x00000010524b7819 */ /* 0x000fe200000006ff */
[----:B------:R-:W-:Y:S01]  /*49f0*/  FADD.FTZ R97, R99, -R198 ;  /* 0x800000c663617221 */ /* 0x000fe20000010000 */
[----:B------:R-:W-:Y:S01]  /*4a00*/  FADD.FTZ R204, R204, -R219 ;  /* 0x800000dbcccc7221 */ /* 0x000fe20000010000 */
        /* <DEDUP_REMOVED lines=10> */
[C---:B------:R-:W-:Y:S01]  /*4ab0*/  FFMA.FTZ R99, R148.reuse, R164, R77 ;  /* 0x000000a494637223 */ /* 0x040fe2000001004d */
[----:B------:R-:W-:Y:S01]  /*4ac0*/  FFMA.FTZ R73, R89, R72, R73 ;  /* 0x0000004859497223 */ /* 0x000fe20000010049 */
[----:B------:R-:W-:Y:S01]  /*4ad0*/  FFMA.FTZ R169, R148, R169, R76 ;  /* 0x000000a994a97223 */ /* 0x000fe2000001004c */
[----:B------:R-:W-:Y:S01]  /*4ae0*/  SHF.L.U32 R77, R59, 0x10, RZ ;  /* 0x000000103b4d7819 */ /* 0x000fe200000006ff */
[----:B------:R-:W-:Y:S01]  /*4af0*/  FADD.FTZ R165, R165, -R188 ;  /* 0x800000bca5a57221 */ /* 0x000fe20000010000 */
[----:B------:R-:W-:Y:S01]  /*4b00*/  FADD.FTZ R89, R151, -R200 ;  /* 0x800000c897597221 */ /* 0x000fe20000010000 */
[----:B------:R-:W-:Y:S01]  /*4b10*/  SHF.L.U32 R76, R60, 0x10, RZ ;  /* 0x000000103c4c7819 */ /* 0x000fe200000006ff */
[----:B------:R-:W-:Y:S01]  /*4b20*/  FADD.FTZ R227, R202, -R227 ;  /* 0x800000e3cae37221 */ /* 0x000fe20000010000 */
[----:B------:R-:W-:Y:S01]  /*4b30*/  SHF.L.U32 R74, R74, 0x10, RZ ;  /* 0x000000104a4a7819 */ /* 0x000fe200000006ff */
[--C-:B------:R-:W-:Y:S01]  /*4b40*/  FFMA.FTZ R161, R148, R204, R75.reuse ;  /* 0x000000cc94a17223 */ /* 0x100fe2000001004b */
[----:B------:R-:W-:Y:S01]  /*4b50*/  PRMT R75, R62, 0x7632, R75 ;  /* 0x000076323e4b7816 */ /* 0x000fe2000000004b */
[C---:B------:R-:W-:Y:S01]  /*4b60*/  FFMA.FTZ R165, R148.reuse, R165, R77 ;  /* 0x000000a594a57223 */ /* 0x040fe2000001004d */
[----:B------:R-:W-:Y:S01]  /*4b70*/  FADD.FTZ R95, R95, -R206 ;  /* 0x800000ce5f5f7221 */ /* 0x000fe20000010000 */
[----:B------:R-:W-:Y:S01]  /*4b80*/  SHF.L.U32 R83, R83, 0x10, RZ ;  /* 0x0000001053537819 */ /* 0x000fe200000006ff */
[C---:B------:R-:W-:Y:S01]  /*4b90*/  FFMA.FTZ R163, R148.reuse, R89, R76 ;  /* 0x0000005994a37223 */ /* 0x040fe2000001004c */
[----:B------:R-:W-:Y:S01]  /*4ba0*/  FFMA.FTZ R227, R148, R227, R74 ;  /* 0x000000e394e37223 */ /* 0x000fe2000001004a */
[----:B------:R-:W-:Y:S01]  /*4bb0*/  SHF.L.U32 R77, R62, 0x10, RZ ;  /* 0x000000103e4d7819 */ /* 0x000fe200000006ff */
[----:B------:R-:W0:Y:S01]  /*4bc0*/  LDC.64 R88, c[0x0][0x478] ;  /* 0x00011e00ff587b82 */ /* 0x000e220000000a00 */
[----:B------:R-:W-:Y:S01]  /*4bd0*/  PRMT R72, R52, 0x7632, R72 ;  /* 0x0000763234487816 */ /* 0x000fe20000000048 */
[----:B------:R-:W-:Y:S01]  /*4be0*/  FADD.FTZ R211, R196, -R211 ;  /* 0x800000d3c4d37221 */ /* 0x000fe20000010000 */
[----:B------:R-:W-:Y:S01]  /*4bf0*/  SHF.L.U32 R74, R75, 0x10, RZ ;  /* 0x000000104b4a7819 */ /* 0x000fe200000006ff */
[----:B------:R-:W-:Y:S01]  /*4c00*/  FADD.FTZ R172, R173, -R172 ;  /* 0x800000acadac7221 */ /* 0x000fe20000010000 */
[----:B------:R-:W-:Y:S01]  /*4c10*/  PRMT R75, R63, 0x7632, R75 ;  /* 0x000076323f4b7816 */ /* 0x000fe2000000004b */
[----:B------:R-:W-:Y:S01]  /*4c20*/  FFMA.FTZ R151, R148, R94, R83 ;  /* 0x0000005e94977223 */ /* 0x000fe20000010053 */
[----:B------:R-:W-:Y:S01]  /*4c30*/  SHF.L.U32 R72, R72, 0x10, RZ ;  /* 0x0000001048487819 */ /* 0x000fe200000006ff */
[C---:B------:R-:W-:Y:S01]  /*4c40*/  FFMA.FTZ R173, R148.reuse, R95, R77 ;  /* 0x0000005f94ad7223 */ /* 0x040fe2000001004d */
[----:B------:R-:W-:Y:S01]  /*4c50*/  FADD.FTZ R175, R175, -R174 ;  /* 0x800000aeafaf7221 */ /* 0x000fe20000010000 */
[----:B------:R-:W-:Y:S01]  /*4c60*/  SHF.L.U32 R76, R63, 0x10, RZ ;  /* 0x000000103f4c7819 */ /* 0x000fe200000006ff */
[----:B------:R-:W-:Y:S01]  /*4c70*/  FFMA.FTZ R211, R148, R211, R74 ;  /* 0x000000d394d37223 */ /* 0x000fe2000001004a */
[----:B------:R-:W1:Y:S01]  /*4c80*/  LDC.64 R94, c[0x0][0x468] ;  /* 0x00011a00ff5e7b82 */ /* 0x000e620000000a00 */
[----:B------:R-:W-:Y:S01]  /*4c90*/  FADD.FTZ R91, R91, -R194 ;  /* 0x800000c25b5b7221 */ /* 0x000fe20000010000 */
[----:B------:R-:W-:Y:S01]  /*4ca0*/  SHF.L.U32 R80, R58, 0x10, RZ ;  /* 0x000000103a507819 */ /* 0x000fe200000006ff */
[----:B------:R-:W-:Y:S01]  /*4cb0*/  FADD.FTZ R167, R167, -R162 ;  /* 0x800000a2a7a77221 */ /* 0x000fe20000010000 */
[----:B------:R-:W-:Y:S01]  /*4cc0*/  SHF.L.U32 R74, R75, 0x10, RZ ;  /* 0x000000104b4a7819 */ /* 0x000fe200000006ff */
[----:B------:R-:W-:Y:S01]  /*4cd0*/  FADD.FTZ R207, R208, -R207 ;  /* 0x800000cfd0cf7221 */ /* 0x000fe20000010000 */
[C---:B------:R-:W-:Y:S01]  /*4ce0*/  FFMA.FTZ R72, R148.reuse, R175, R72 ;  /* 0x000000af94487223 */ /* 0x040fe20000010048 */
[C---:B------:R-:W-:Y:S01]  /*4cf0*/  FFMA.FTZ R175, R148.reuse, R91, R76 ;  /* 0x0000005b94af7223 */ /* 0x040fe2000001004c */
[----:B------:R-:W-:Y:S01]  /*4d00*/  FFMA.FTZ R167, R148, R167, R80 ;  /* 0x000000a794a77223 */ /* 0x000fe20000010050 */
[----:B------:R-:W-:Y:S01]  /*4d10*/  SHF.L.U32 R70, R70, 0x10, RZ ;  /* 0x0000001046467819 */ /* 0x000fe200000006ff */
[----:B------:R-:W-:Y:S01]  /*4d20*/  FFMA.FTZ R207, R148, R207, R74 ;  /* 0x000000cf94cf7223 */ /* 0x000fe2000001004a */
[----:B------:R-:W-:Y:S01]  /*4d30*/  SHF.L.U32 R76, R69, 0x10, RZ ;  /* 0x00000010454c7819 */ /* 0x000fe200000006ff */
[----:B------:R-:W-:Y:S01]  /*4d40*/  FADD.FTZ R225, R218, -R225 ;  /* 0x800000e1dae17221 */ /* 0x000fe20000010000 */
[----:B------:R-:W-:Y:S01]  /*4d50*/  FADD.FTZ R187, R224, -R73 ;  /* 0x80000049e0bb7221 */ /* 0x000fe20000010000 */
[----:B------:R-:W-:Y:S01]  /*4d60*/  SHF.L.U32 R80, R61, 0x10, RZ ;  /* 0x000000103d507819 */ /* 0x000fe200000006ff */
[----:B------:R-:W-:Y:S01]  /*4d70*/  FFMA.FTZ R199, R148, R199, R70 ;  /* 0x000000c794c77223 */ /* 0x000fe20000010046 */
[----:B------:R-:W-:Y:S01]  /*4d80*/  SHF.L.U32 R74, R68, 0x10, RZ ;  /* 0x00000010444a7819 */ /* 0x000fe200000006ff */
[----:B------:R-:W-:Y:S01]  /*4d90*/  FFMA.FTZ R225, R148, R225, R76 ;  /* 0x000000e194e17223 */ /* 0x000fe2000001004c */
[----:B------:R-:W-:Y:S01]  /*4da0*/  SHF.L.U32 R73, R96, 0x10, RZ ;  /* 0x0000001060497819 */ /* 0x000fe200000006ff */
[----:B------:R-:W-:Y:S01]  /*4db0*/  FFMA.FTZ R150, R148, R97, R80 ;  /* 0x0000006194967223 */ /* 0x000fe20000010050 */
[----:B------:R-:W-:Y:S01]  /*4dc0*/  SHF.L.U32 R68, R64, 0x10, RZ ;  /* 0x0000001040447819 */ /* 0x000fe200000006ff */
[C---:B------:R-:W-:Y:S01]  /*4dd0*/  FFMA.FTZ R187, R148.reuse, R187, R74 ;  /* 0x000000bb94bb7223 */ /* 0x040fe2000001004a */
[----:B------:R-:W-:Y:S01]  /*4de0*/  SHF.L.U32 R70, R65, 0x10, RZ ;  /* 0x0000001041467819 */ /* 0x000fe200000006ff */
[----:B------:R-:W-:Y:S01]  /*4df0*/  FADD.FTZ R209, R209, -R210 ;  /* 0x800000d2d1d17221 */ /* 0x000fe20000010000 */
[----:B------:R-:W-:Y:S01]  /*4e00*/  SHF.L.U32 R76, R67, 0x10, RZ ;  /* 0x00000010434c7819 */ /* 0x000fe200000006ff */
[----:B------:R-:W-:Y:S01]  /*4e10*/  FFMA.FTZ R73, R148, R172, R73 ;  /* 0x000000ac94497223 */ /* 0x000fe20000010049 */
        /* <DEDUP_REMOVED lines=11> */
[----:B------:R-:W-:Y:S01]  /*4ed0*/  F2FP.BF16.F32.PACK_AB R76, R72, R79 ;  /* 0x0000004f484c723e */ /* 0x000fe200000010ff */
[-C--:B------:R-:W-:Y:S01]  /*4ee0*/  FMUL.FTZ R71, R85, R84.reuse ;  /* 0x0000005455477220 */ /* 0x080fe20000410000 */
[----:B------:R-:W-:Y:S01]  /*4ef0*/  F2FP.BF16.F32.PACK_AB R77, R73, R181 ;  /* 0x000000b5494d723e */ /* 0x000fe200000010ff */
[-C--:B------:R-:W-:Y:S01]  /*4f00*/  FMUL.FTZ R70, R81, R84.reuse ;  /* 0x0000005451467220 */ /* 0x080fe20000410000 */
[----:B------:R-:W-:Y:S01]  /*4f10*/  FMUL.FTZ R69, R73, R84 ;  /* 0x0000005449457220 */ /* 0x000fe20000410000 */
[----:B0-----:R-:W-:-:S04]  /*4f20*/  IMAD.WIDE.U32 R74, R159, 0x10, R88 ;  /* 0x000000109f4a7825 */ /* 0x001fc800078e0058 */
[----:B------:R-:W-:Y:S01]  /*4f30*/  FMUL.FTZ R80, R181, R84 ;  /* 0x00000054b5507220 */ /* 0x000fe20000410000 */
[----:B------:R-:W-:Y:S01]  /*4f40*/  F2FP.BF16.F32.PACK_AB R78, R81, R78 ;  /* 0x0000004e514e723e */ /* 0x000fe200000010ff */
[-C--:B------:R-:W-:Y:S01]  /*4f50*/  FMUL.FTZ R73, R72, R84.reuse ;  /* 0x0000005448497220 */ /* 0x080fe20000410000 */
[----:B------:R-:W-:Y:S01]  /*4f60*/  F2FP.BF16.F32.PACK_AB R79, R85, R179 ;  /* 0x000000b3554f723e */ /* 0x000fe200000010ff */
[----:B------:R-:W-:Y:S01]  /*4f70*/  FMUL.FTZ R86, R169, R84 ;  /* 0x00000054a9567220 */ /* 0x000fe20000410000 */
[----:B------:R-:W-:Y:S01]  /*4f80*/  F2FP.BF16.F32.PACK_AB R71, R71, R82 ;  /* 0x000000524747723e */ /* 0x000fe200000010ff */
[----:B------:R-:W-:Y:S01]  /*4f90*/  FMUL.FTZ R98, R165, R84 ;  /* 0x00000054a5627220 */ /* 0x000fe20000410000 */
[----:B------:R-:W-:Y:S01]  /*4fa0*/  F2FP.BF16.F32.PACK_AB R70, R70, R83 ;  /* 0x000000534646723e */ /* 0x000fe200000010ff */
[----:B------:R0:W-:Y:S01]  /*4fb0*/  STG.E.128 desc[UR4][R74.64], R76 ;  /* 0x0000004c4a007986 */ /* 0x0001e2000c101d04 */
[----:B------:R-:W-:Y:S01]  /*4fc0*/  F2FP.BF16.F32.PACK_AB R69, R69, R80 ;  /* 0x000000504545723e */ /* 0x000fe200000010ff */
[----:B-1----:R-:W-:Y:S01]  /*4fd0*/  IMAD.WIDE.U32 R82, R159, 0x10, R94 ;  /* 0x000000109f527825 */ /* 0x002fe200078e005e */
[----:B------:R-:W-:-:S03]  /*4fe0*/  F2FP.BF16.F32.PACK_AB R68, R73, R68 ;  /* 0x000000444944723e */ /* 0x000fc600000010ff */
[-C--:B------:R-:W-:Y:S01]  /*4ff0*/  FMUL.FTZ R148, R150, R84.reuse ;  /* 0x0000005496947220 */ /* 0x080fe20000410000 */
[----:B------:R-:W-:Y:S01]  /*5000*/  F2FP.BF16.F32.PACK_AB R72, R87, R171 ;  /* 0x000000ab5748723e */ /* 0x000fe200000010ff */
[----:B------:R-:W-:Y:S01]  /*5010*/  IMAD.WIDE.U32 R80, R157, 0x10, R88 ;  /* 0x000000109d507825 */ /* 0x000fe200078e0058 */
[----:B------:R-:W-:Y:S01]  /*5020*/  F2FP.BF16.F32.PACK_AB R73, R99, R169 ;  /* 0x000000a96349723e */ /* 0x000fe200000010ff */
[----:B------:R1:W-:Y:S02]  /*5030*/  STG.E.128 desc[UR4][R82.64], R68 ;  /* 0x0000004452007986 */ /* 0x0003e4000c101d04 */
[-C--:B------:R-:W-:Y:S01]  /*5040*/  FMUL.FTZ R171, R171, R84.reuse ;  /* 0x00000054abab7220 */ /* 0x080fe20000410000 */
[-C--:B------:R-:W-:Y:S01]  /*5050*/  FMUL.FTZ R85, R163, R84.reuse ;  /* 0x00000054a3557220 */ /* 0x080fe20000410000 */
[-C--:B------:R-:W-:Y:S01]  /*5060*/  FMUL.FTZ R152, R205, R84.reuse ;  /* 0x00000054cd987220 */ /* 0x080fe20000410000 */
        /* <DEDUP_REMOVED lines=8> */
[-C--:B------:R-:W-:Y:S01]  /*50f0*/  FMUL.FTZ R167, R167, R84.reuse ;  /* 0x00000054a7a77220 */ /* 0x080fe20000410000 */
[-C--:B------:R-:W-:Y:S01]  /*5100*/  FMUL.FTZ R78, R149, R84.reuse ;  /* 0x00000054954e7220 */ /* 0x080fe20000410000 */
[----:B------:R-:W-:Y:S01]  /*5110*/  FMUL.FTZ R79, R151, R84 ;  /* 0x00000054974f7220 */ /* 0x000fe20000410000 */
[----:B------:R0:W-:Y:S01]  /*5120*/  STG.E.128 desc[UR4][R80.64], R72 ;  /* 0x0000004850007986 */ /* 0x0001e2000c101d04 */
[----:B-1----:R-:W-:Y:S01]  /*5130*/  F2FP.BF16.F32.PACK_AB R69, R161, R150 ;  /* 0x00000096a145723e */ /* 0x002fe200000010ff */
[-C--:B------:R-:W-:Y:S01]  /*5140*/  FMUL.FTZ R82, R173, R84.reuse ;  /* 0x00000054ad527220 */ /* 0x080fe20000410000 */
[C---:B------:R-:W-:Y:S01]  /*5150*/  F2FP.BF16.F32.PACK_AB R70, R211.reuse, R173 ;  /* 0x000000add346723e */ /* 0x040fe200000010ff */
        /* <DEDUP_REMOVED lines=8> */
[----:B------:R-:W-:Y:S01]  /*51e0*/  IMAD.WIDE.U32 R90, R155, 0x10, R88 ;  /* 0x000000109b5a7825 */ /* 0x000fe200078e0058 */
[----:B------:R-:W-:-:S02]  /*51f0*/  F2FP.BF16.F32.PACK_AB R78, R78, R167 ;  /* 0x000000a74e4e723e */ /* 0x000fc400000010ff */
[----:B------:R-:W-:Y:S01]  /*5200*/  F2FP.BF16.F32.PACK_AB R77, R77, R86 ;  /* 0x000000564d4d723e */ /* 0x000fe200000010ff */
[----:B------:R-:W-:Y:S01]  /*5210*/  IMAD.WIDE.U32 R92, R155, 0x10, R94 ;  /* 0x000000109b5c7825 */ /* 0x000fe200078e005e */
[----:B------:R-:W-:-:S03]  /*5220*/  F2FP.BF16.F32.PACK_AB R76, R76, R171 ;  /* 0x000000ab4c4c723e */ /* 0x000fc600000010ff */
[-C--:B0-----:R-:W-:Y:S01]  /*5230*/  FMUL.FTZ R80, R227, R84.reuse ;  /* 0x00000054e3507220 */ /* 0x081fe20000410000 */
[----:B------:R-:W-:Y:S01]  /*5240*/  FMUL.FTZ R81, R161, R84 ;  /* 0x00000054a1517220 */ /* 0x000fe20000410000 */
[----:B------:R-:W-:Y:S01]  /*5250*/  F2FP.BF16.F32.PACK_AB R68, R227, R163 ;  /* 0x000000a3e344723e */ /* 0x000fe200000010ff */
[----:B------:R-:W-:Y:S01]  /*5260*/  IMAD.WIDE.U32 R88, R153, 0x10, R88 ;  /* 0x0000001099587825 */ /* 0x000fe200078e0058 */
[----:B------:R-:W-:Y:S01]  /*5270*/  F2FP.BF16.F32.PACK_AB R71, R207, R175 ;  /* 0x000000afcf47723e */ /* 0x000fe200000010ff */
[----:B------:R2:W-:Y:S01]  /*5280*/  STG.E.128 desc[UR4][R96.64], R76 ;  /* 0x0000004c60007986 */ /* 0x0005e2000c101d04 */
[----:B------:R-:W-:Y:S01]  /*5290*/  F2FP.BF16.F32.PACK_AB R83, R150, R83 ;  /* 0x000000539653723e */ /* 0x000fe200000010ff */
[----:B------:R-:W-:Y:S01]  /*52a0*/  IMAD.WIDE.U32 R94, R153, 0x10, R94 ;  /* 0x00000010995e7825 */ /* 0x000fe200078e005e */
[----:B------:R-:W-:Y:S01]  /*52b0*/  F2FP.BF16.F32.PACK_AB R82, R211, R82 ;  /* 0x00000052d352723e */ /* 0x000fe200000010ff */
[----:B------:R2:W-:Y:S01]  /*52c0*/  STG.E.128 desc[UR4][R90.64], R68 ;  /* 0x000000445a007986 */ /* 0x0005e2000c101d04 */
[----:B------:R-:W-:-:S02]  /*52d0*/  F2FP.BF16.F32.PACK_AB R81, R81, R148 ;  /* 0x000000945151723e */ /* 0x000fc400000010ff */
[----:B------:R-:W-:Y:S02]  /*52e0*/  F2FP.BF16.F32.PACK_AB R80, R80, R85 ;  /* 0x000000555050723e */ /* 0x000fe400000010ff */
[----:B------:R-:W-:Y:S02]  /*52f0*/  F2FP.BF16.F32.PACK_AB R72, R205, R209 ;  /* 0x000000d1cd48723e */ /* 0x000fe400000010ff */
[----:B------:R-:W-:Y:S01]  /*5300*/  F2FP.BF16.F32.PACK_AB R73, R199, R183 ;  /* 0x000000b7c749723e */ /* 0x000fe200000010ff */
[----:B------:R2:W-:Y:S01]  /*5310*/  STG.E.128 desc[UR4][R92.64], R80 ;  /* 0x000000505c007986 */ /* 0x0005e2000c101d04 */
[----:B------:R-:W-:Y:S02]  /*5320*/  F2FP.BF16.F32.PACK_AB R74, R225, R213 ;  /* 0x000000d5e14a723e */ /* 0x000fe400000010ff */
[----:B------:R-:W-:Y:S02]  /*5330*/  F2FP.BF16.F32.PACK_AB R75, R187, R185 ;  /* 0x000000b9bb4b723e */ /* 0x000fe400000010ff */
[----:B------:R-:W-:-:S02]  /*5340*/  F2FP.BF16.F32.PACK_AB R87, R158, R87 ;  /* 0x000000579e57723e */ /* 0x000fc400000010ff */
[----:B------:R-:W-:Y:S01]  /*5350*/  F2FP.BF16.F32.PACK_AB R86, R156, R151 ;  /* 0x000000979c56723e */ /* 0x000fe200000010ff */
[----:B------:R2:W-:Y:S01]  /*5360*/  STG.E.128 desc[UR4][R88.64], R72 ;  /* 0x0000004858007986 */ /* 0x0005e2000c101d04 */
[----:B------:R-:W-:Y:S02]  /*5370*/  F2FP.BF16.F32.PACK_AB R85, R154, R149 ;  /* 0x000000959a55723e */ /* 0x000fe400000010ff */
[----:B------:R-:W-:-:S05]  /*5380*/  F2FP.BF16.F32.PACK_AB R84, R152, R99 ;  /* 0x000000639854723e */ /* 0x000fca00000010ff */
[----:B------:R2:W-:Y:S02]  /*5390*/  STG.E.128 desc[UR4][R94.64], R84 ;  /* 0x000000545e007986 */ /* 0x0005e4000c101d04 */
.L_x_44:
[----:B0123--:R-:W0:Y:S01]  /*53a0*/  LDC.64 R68, c[0x0][0x380] ;  /* 0x0000e000ff447b82 */ /* 0x00fe220000000a00 */
[----:B------:R-:W-:Y:S02]  /*53b0*/  PLOP3.LUT P2, PT, P2, PT, PT, 0x8, 0x80 ;  /* 0x000000000080781c */ /* 0x000fe4000174e170 */
[----:B0-----:R-:W-:-:S04]  /*53c0*/  IADD3 R127, PT, PT, R127, R68, RZ ;  /* 0x000000447f7f7210 */ /* 0x001fc80007ffe0ff */
[----:B------:R-:W-:-:S13]  /*53d0*/  ISETP.GE.AND P0, PT, R127, R69, PT ;  /* 0x000000457f00720c */ /* 0x000fda0003f06270 */
[----:B------:R-:W-:Y:S05]  /*53e0*/  @!P0 BRA `(.L_x_46) ;  /* 0xffffffb4002c8947 */ /* 0x000fea000383ffff */
[----:B------:R-:W-:Y:S02]  /*53f0*/  MOV R63, R4 ;  /* 0x00000004003f7202 */ /* 0x000fe40000000f00 */
[----:B------:R-:W-:Y:S02]  /*5400*/  MOV R67, R32 ;  /* 0x0000002000437202 */ /* 0x000fe40000000f00 */
[----:B------:R-:W-:Y:S02]  /*5410*/  MOV R4, R5 ;  /* 0x0000000500047202 */ /* 0x000fe40000000f00 */
[----:B------:R-:W-:Y:S02]  /*5420*/  MOV R32, R33 ;  /* 0x0000002100207202 */ /* 0x000fe40000000f00 */
[----:B------:R-:W-:Y:S02]  /*5430*/  MOV R5, R6 ;  /* 0x0000000600057202 */ /* 0x000fe40000000f00 */
[----:B------:R-:W-:-:S02]  /*5440*/  MOV R69, R38 ;  /* 0x0000002600457202 */ /* 0x000fc40000000f00 */
        /* <DEDUP_REMOVED lines=57> */
[----:B------:R-:W-:-:S07]  /*57e0*/  MOV R19, R104 ;  /* 0x0000006800137202 */ /* 0x000fce0000000f00 */
.L_x_41:
[----:B------:R-:W1:Y:S08]  /*57f0*/  LDC R0, c[0x0][0x388] ;  /* 0x0000e200ff007b82 */ /* 0x000e700000000800 */
[----:B------:R-:W2:Y:S08]  /*5800*/  LDC.64 R2, c[0x0][0x440] ;  /* 0x00011000ff027b82 */ /* 0x000eb00000000a00 */
[----:B------:R-:W3:Y:S01]  /*5810*/  LDC.64 R12, c[0x0][0x448] ;  /* 0x00011200ff0c7b82 */ /* 0x000ee20000000a00 */
[----:B-1----:R-:W-:-:S05]  /*5820*/  IMAD R0, R0, UR6, RZ ;  /* 0x0000000600007c24 */ /* 0x002fca000f8e02ff */
[----:B------:R-:W-:-:S05]  /*5830*/  LEA.HI R105, R0, R105, RZ, 0x1d ;  /* 0x0000006900697211 */ /* 0x000fca00078fe8ff */
[----:B--2---:R-:W-:-:S05]  /*5840*/  IMAD.WIDE.U32 R2, R105, 0x20, R2 ;  /* 0x0000002069027825 */ /* 0x004fca00078e0002 */
[----:B0-----:R-:W-:Y:S01]  /*5850*/  STG.E.128 desc[UR4][R2.64], R56 ;  /* 0x0000003802007986 */ /* 0x001fe2000c101d04 */
[----:B---3--:R-:W-:-:S03]  /*5860*/  IMAD.WIDE.U32 R12, R105, 0x20, R12 ;  /* 0x00000020690c7825 */ /* 0x008fc600078e000c */
[----:B------:R-:W-:Y:S04]  /*5870*/  STG.E.128 desc[UR4][R2.64+0x10], R64 ;  /* 0x0000104002007986 */ /* 0x000fe8000c101d04 */
        /* <DEDUP_REMOVED lines=13> */
[----:B------:R-:W-:Y:S01]  /*5950*/  STG.E.128 desc[UR4][R12.64+0x6010], R24 ;  /* 0x006010180c007986 */ /* 0x000fe2000c101d04 */
[----:B------:R-:W-:Y:S05]  /*5960*/  EXIT ;  /* 0x000000000000794d */ /* 0x000fea0003800000 */
.L_x_47:
        /* <DEDUP_REMOVED lines=9> */
.L_x_15579:


//--------------------- .text._ZN10layer_norm13ln_bwd_kernelINS_13Kernel_traitsI13__nv_bfloat16S2_S2_S2_fjLj8192ELj1ELj1ELj8ELj16ENS_18Kernel_traits_baseILj8192ES2_S2_S2_S2_fjLj256EEEEELb0ELb0ELb1ELb0EEEvNS_9BwdParamsE --------------------------
	.section	.text._ZN10layer_norm13ln_bwd_kernelINS_13Kernel_traitsI13__nv_bfloat16S2_S2_S2_fjLj8192ELj1ELj1ELj8ELj16ENS_18Kernel_traits_baseILj8192ES2_S2_S2_S2_fjLj256EEEEELb0ELb0ELb1ELb0EEEvNS_9BwdParamsE,"ax",@progbits
	.align	128
        .global         _ZN10layer_norm13ln_bwd_kernelINS_13Kernel_traitsI13__nv_bfloat16S2_S2_S2_fjLj8192ELj1ELj1ELj8ELj16ENS_18Kernel_traits_baseILj8192ES2_S2_S2_S2_fjLj256EEEEELb0ELb0ELb1ELb0EEEvNS_9BwdParamsE
        .type           _ZN10layer_norm13ln_bwd_kernelINS_13Kernel_traitsI13__nv_bfloat16S2_S2_S2_fjLj8192ELj1ELj1ELj8ELj16ENS_18Kernel_traits_baseILj8192ES2_S2_S2_S2_fjLj256EEEEELb0ELb0ELb1ELb0EEEvNS_9BwdParamsE,@function
        .size           _ZN10layer_norm13ln_bwd_kernelINS_13Kernel_traitsI13__nv_bfloat16S2_S2_S2_fjLj8192ELj1ELj1ELj8ELj16ENS_18Kernel_traits_baseILj8192ES2_S2_S2_S2_fjLj256EEEEELb0ELb0ELb1ELb0EEEvNS_9BwdParamsE,(.L_x_15580 - _ZN10layer_norm13ln_bwd_kernelINS_13Kernel_traitsI13__nv_bfloat16S2_S2_S2_fjLj8192ELj1ELj1ELj8ELj16ENS_18Kernel_traits_baseILj8192ES2_S2_S2_S2_fjLj256EEEEELb0ELb0ELb1ELb0EEEvNS_9BwdParamsE)
        .other          _ZN10layer_norm13ln_bwd_kernelINS_13Kernel_traitsI13__nv_bfloat16S2_S2_S2_fjLj8192ELj1ELj1ELj8ELj16ENS_18Kernel_traits_baseILj8192ES2_S2_S2_S2_fjLj256EEEEELb0ELb0ELb1ELb0EEEvNS_9BwdParamsE,@"STO_CUDA_ENTRY STV_DEFAULT"
_ZN10layer_norm13ln_bwd_kernelINS_13Kernel_traitsI13__nv_bfloat16S2_S2_S2_fjLj8192ELj1ELj1ELj8ELj16ENS_18Kernel_traits_baseILj8192ES2_S2_S2_S2_fjLj256EEEEELb0ELb0ELb1ELb0EEEvNS_9BwdParamsE:
.text._ZN10layer_norm13ln_bwd_kernelINS_13Kernel_traitsI13__nv_bfloat16S2_S2_S2_fjLj8192ELj1ELj1ELj8ELj16ENS_18Kernel_traits_baseILj8192ES2_S2_S2_S2_fjLj256EEEEELb0ELb0ELb1ELb0EEEvNS_9BwdParamsE:
[----:B------:R-:W-:Y:S01]  /*0000*/  LDC R1, c[0x0][0x37c] ;  /* 0x0000df00ff017b82 */ /* 0x000fe20000000800 */
[----:B------:R-:W0:Y:S01]  /*0010*/  S2R R208, SR_TID.X ;  /* 0x0000000000d07919 */ /* 0x000e220000002100 */
[----:B------:R-:W1:Y:S01]  /*0020*/  LDCU UR4, c[0x0][0x388] ;  /* 0x00007100ff0477ac */ /* 0x000e620008000800 */
[----:B------:R-:W2:Y:S01]  /*0030*/  LDCU.64 UR10, c[0x0][0x358] ;  /* 0x00006b00ff0a77ac */ /* 0x000ea20008000a00 */
[----:B------:R-:W3:Y:S01]  /*0040*/  LDCU UR5, c[0x0][0x384] ;  /* 0x00007080ff0577ac */ /* 0x000ee20008000800 */
[----:B-1----:R-:W-:-:S04]  /*0050*/  MOV R23, UR4 ;  /* 0x0000000400177c02 */ /* 0x002fc80008000f00 */
        /* <DEDUP_REMOVED lines=9> */
[----:B------:R-:W0:Y:S08]  /*00f0*/  @P1 LDC.64 R2, c[0x0][0x3d0] ;  /* 0x0000f400ff021b82 */ /* 0x000e300000000a00 */
[----:B------:R-:W1:Y:S08]  /*0100*/  @P3 LDC.64 R4, c[0x0][0x3d0] ;  /* 0x0000f400ff043b82 */ /* 0x000e700000000a00 */
[----:B------:R-:W4:Y:S08]  /*0110*/  @P4 LDC.64 R8, c[0x0][0x3d0] ;  /* 0x0000f400ff084b82 */ /* 0x000f300000000a00 */
[----:B------:R-:W3:Y:S01]  /*0120*/  @P5 LDC.64 R10, c[0x0][0x3d0] ;  /* 0x0000f400ff0a5b82 */ /* 0x000ee20000000a00 */
[C---:B0-----:R-:W-:Y:S01]  /*0130*/  @P1 IMAD.WIDE.U32 R2, R13.reuse, 0x10, R2 ;  /* 0x000000100d021825 */ /* 0x041fe200078e0002 */
[----:B------:R-:W-:-:S04]  /*0140*/  @P1 LOP3.LUT R13, R13, 0x100, RZ, 0xfc, !PT ;  /* 0x000001000d0d1812 */ /* 0x000fc800078efcff */
[----:B--2---:R0:W5:Y:S01]  /*0150*/  @P1 LDG.E.128 R116, desc[UR10][R2.64] ;  /* 0x0000000a02741981 */ /* 0x004162000c1e1d00 */
[C---:B-1----:R-:W-:Y:S01]  /*0160*/  @P3 IMAD.WIDE.U32 R6, R13.reuse, 0x10, R4 ;  /* 0x000000100d063825 */ /* 0x042fe200078e0004 */
[----:B------:R-:W-:-:S04]  /*0170*/  @P3 IADD3 R13, PT, PT, R13, 0x100, RZ ;  /* 0x000001000d0d3810 */ /* 0x000fc80007ffe0ff */
[----:B------:R0:W5:Y:S01]  /*0180*/  @P3 LDG.E.128 R112, desc[UR10][R6.64] ;  /* 0x0000000a06703981 */ /* 0x000162000c1e1d00 */
[C---:B----4-:R-:W-:Y:S01]  /*0190*/  @P4 IMAD.WIDE.U32 R8, R13.reuse, 0x10, R8 ;  /* 0x000000100d084825 */ /* 0x050fe200078e0008 */
[----:B------:R-:W-:-:S04]  /*01a0*/  @P4 IADD3 R13, PT, PT, R13, 0x100, RZ ;  /* 0x000001000d0d4810 */ /* 0x000fc80007ffe0ff */
[----:B------:R0:W5:Y:S01]  /*01b0*/  @P4 LDG.E.128 R108, desc[UR10][R8.64] ;  /* 0x0000000a086c4981 */ /* 0x000162000c1e1d00 */
[----:B---3--:R-:W-:-:S05]  /*01c0*/  @P5 IMAD.WIDE.U32 R4, R13, 0x10, R10 ;  /* 0x000000100d045825 */ /* 0x008fca00078e000a */
[----:B------:R0:W5:Y:S01]  /*01d0*/  @P5 LDG.E.128 R104, desc[UR10][R4.64] ;  /* 0x0000000a04685981 */ /* 0x000162000c1e1d00 */
[----:B------:R-:W1:Y:S01]  /*01e0*/  S2UR UR4, SR_CTAID.X ;  /* 0x00000000000479c3 */ /* 0x000e620000002500 */
[----:B------:R-:W-:Y:S02]  /*01f0*/  CS2R R100, SRZ ;  /* 0x0000000000647805 */ /* 0x000fe4000001ff00 */
[----:B------:R-:W-:Y:S02]  /*0200*/  CS2R R102, SRZ ;  /* 0x0000000000667805 */ /* 0x000fe4000001ff00 */
[----:B------:R-:W-:Y:S02]  /*0210*/  CS2R R96, SRZ ;  /* 0x0000000000607805 */ /* 0x000fe4000001ff00 */
[----:B------:R-:W-:Y:S02]  /*0220*/  CS2R R98, SRZ ;  /* 0x0000000000627805 */ /* 0x000fe4000001ff00 */
[----:B------:R-:W-:-:S02]  /*0230*/  CS2R R92, SRZ ;  /* 0x00000000005c7805 */ /* 0x000fc4000001ff00 */
[----:B-1----:R-:W-:-:S04]  /*0240*/  MOV R18, UR4 ;  /* 0x0000000400127c02 */ /* 0x002fc80008000f00 */
[----:B------:R-:W-:Y:S02]  /*0250*/  ISETP.GE.AND P0, PT, R18, UR5, PT ;  /* 0x0000000512007c0c */ /* 0x000fe4000bf06270 */
        /* <DEDUP_REMOVED lines=26> */
[----:B------:R-:W-:Y:S01]  /*0400*/  CS2R R42, SRZ ;  /* 0x00000000002a7805 */ /* 0x000fe2000001ff00 */
[----:B0-----:R-:W-:Y:S06]  /*0410*/  @P0 BRA `(.L_x_48) ;  /* 0x0000007000f00947 */ /* 0x001fec0003800000 */
        /* <DEDUP_REMOVED lines=47> */
[----:B------:R-:W-:Y:S01]  /*0710*/  CS2R R42, SRZ ;  /* 0x00000000002a7805 */ /* 0x000fe2000001ff00 */
[----:B------:R-:W-:Y:S01]  /*0720*/  UPLOP3.LUT UP1, UPT, UPT, UPT, UPT, 0x40, 0x4 ;  /* 0x000000000004789c */ /* 0x000fe20003f2e870 */
[----:B------:R-:W0:Y:S01]  /*0730*/  LDCU UR15, c[0x0][0x40c] ;  /* 0x00008180ff0f77ac */ /* 0x000e220008000800 */
[----:B------:R-:W1:Y:S01]  /*0740*/  LDCU.U8 UR9, c[0x0][0x410] ;  /* 0x00008200ff0977ac */ /* 0x000e620008000000 */
[----:B------:R-:W2:Y:S01]  /*0750*/  LDCU UR14, c[0x0][0x400] ;  /* 0x00008000ff0e77ac */ /* 0x000ea20008000800 */
[----:B------:R-:W3:Y:S01]  /*0760*/  LDCU.64 UR12, c[0x0][0x438] ;  /* 0x00008700ff0c77ac */ /* 0x000ee20008000a00 */
[----:B------:R-:W4:Y:S06]  /*0770*/  LDCU.64 UR6, c[0x0][0x478] ;  /* 0x00008f00ff0677ac */ /* 0x000f2c0008000a00 */
.L_x_112:
[----:B0-----:R-:W0:Y:S08]  /*0780*/  LDC.64 R20, c[0x0][0x3f8] ;  /* 0x0000fe00ff147b82 */ /* 0x001e300000000a00 */
[----:B------:R-:W1:Y:S08]  /*0790*/  LDC.64 R22, c[0x0][0x3f0] ;  /* 0x0000fc00ff167b82 */ /* 0x000e700000000a00 */
[----:B--23--:R-:W2:Y:S01]  /*07a0*/  LDC.64 R140, c[0x0][0x3c8] ;  /* 0x0000f200ff8c7b82 */ /* 0x00cea20000000a00 */
[----:B0-----:R-:W-:-:S05]  /*07b0*/  IMAD.WIDE R142, R18, 0x4, R20 ;  /* 0x00000004128e7825 */ /* 0x001fca00078e0214 */
[----:B------:R-:W3:Y:S01]  /*07c0*/  LDG.E R21, desc[UR10][R142.64] ;  /* 0x0000000a8e157981 */ /* 0x000ee2000c1e1900 */
[----:B-1----:R-:W-:-:S06]  /*07d0*/  IMAD.WIDE R22, R18, 0x4, R22 ;  /* 0x0000000412167825 */ /* 0x002fcc00078e0216 */
[----:B------:R0:W5:Y:S01]  /*07e0*/  LDG.E R22, desc[UR10][R22.64] ;  /* 0x0000000a16167981 */ /* 0x000162000c1e1900 */
[----:B--2---:R-:W-:-:S05]  /*07f0*/  IMAD.WIDE R140, R18, 0x4, R140 ;  /* 0x00000004128c7825 */ /* 0x004fca00078e028c */
[----:B------:R0:W5:Y:S01]  /*0800*/  LDG.E R20, desc[UR10][R140.64] ;  /* 0x0000000a8c147981 */ /* 0x000162000c1e1900 */
[----:B------:R-:W-:Y:S01]  /*0810*/  BSSY.RECONVERGENT B0, `(.L_x_49) ;  /* 0x00001d4000007945 */ /* 0x000fe20003800200 */
[----:B------:R-:W-:Y:S02]  /*0820*/  CS2R R150, SRZ ;  /* 0x0000000000967805 */ /* 0x000fe4000001ff00 */
[----:B---3--:R-:W-:-:S13]  /*0830*/  ISETP.GE.AND P3, PT, R21, 0x1, PT ;  /* 0x000000011500780c */ /* 0x008fda0003f66270 */
[----:B0-----:R-:W-:Y:S05]  /*0840*/  @!P3 BRA `(.L_x_50) ;  /* 0x0000001800d0b947 */ /* 0x001fea0003800000 */
[----:B------:R-:W0:Y:S01]  /*0850*/  LDC.64 R140, c[0x0][0x3c0] ;  /* 0x0000f000ff8c7b82 */ /* 0x000e220000000a00 */
[----:B------:R-:W-:Y:S02]  /*0860*/  SHF.R.S32.HI R23, RZ, 0x1f, R18 ;  /* 0x0000001fff177819 */ /* 0x000fe40000011412 */
[----:B0-----:R-:W-:-:S04]  /*0870*/  LEA R140, P0, R18, R140, 0x2 ;  /* 0x0000008c128c7211 */ /* 0x001fc800078010ff */
[----:B------:R-:W-:Y:S02]  /*0880*/  LEA.HI.X R141, R18, R141, R23, 0x2, P0 ;  /* 0x0000008d128d7211 */ /* 0x000fe400000f1417 */
[----:B------:R-:W0:Y:S03]  /*0890*/  LDC R23, c[0x0][0x388] ;  /* 0x0000e200ff177b82 */ /* 0x000e260000000800 */
[----:B------:R-:W2:Y:S01]  /*08a0*/  LDG.E R140, desc[UR10][R140.64] ;  /* 0x0000000a8c8c7981 */ /* 0x000ea2000c1e1900 */
[----:B------:R-:W-:Y:S01]  /*08b0*/  IADD3 R144, PT, PT, R21, -0x1, RZ ;  /* 0xffffffff15907810 */ /* 0x000fe20007ffe0ff */
[----:B------:R-:W-:Y:S01]  /*08c0*/  BSSY.RECONVERGENT B1, `(.L_x_51) ;  /* 0x0000077000017945 */ /* 0x000fe20003800200 */
[----:B------:R-:W-:Y:S02]  /*08d0*/  ISETP.GE.U32.AND P5, PT, R19, 0x100, PT ;  /* 0x000001001300780c */ /* 0x000fe40003fa6070 */
[----:B------:R-:W-:-:S02]  /*08e0*/  CS2R R150, SRZ ;  /* 0x0000000000967805 */ /* 0x000fc4000001ff00 */
[----:B------:R-:W-:Y:S02]  /*08f0*/  ISETP.NE.AND P0, PT, RZ, UR9, PT ;  /* 0x00000009ff007c0c */ /* 0x000fe4000bf05270 */
[C---:B------:R-:W-:Y:S02]  /*0900*/  ISETP.GE.U32.AND P4, PT, R19.reuse, 0x200, PT ;  /* 0x000002001300780c */ /* 0x040fe40003f86070 */
[C---:B------:R-:W-:Y:S02]  /*0910*/  ISETP.GE.U32.AND P2, PT, R19.reuse, 0x300, PT ;  /* 0x000003001300780c */ /* 0x040fe40003f46070 */
[----:B------:R-:W-:Y:S01]  /*0920*/  ISETP.GE.U32.AND P1, PT, R19, 0x400, PT ;  /* 0x000004001300780c */ /* 0x000fe20003f26070 */
[-C--:B0-----:R-:W-:Y:S02]  /*0930*/  IMAD R142, R18, R23.reuse, RZ ;  /* 0x00000017128e7224 */ /* 0x081fe400078e02ff */
[----:B------:R-:W-:-:S03]  /*0940*/  IMAD R144, R144, R23, RZ ;  /* 0x0000001790907224 */ /* 0x000fc600078e02ff */
[----:B------:R-:W-:Y:S02]  /*0950*/  SHF.R.S32.HI R143, RZ, 0x1f, R142 ;  /* 0x0000001fff8f7819 */ /* 0x000fe4000001148e */
[----:B------:R-:W-:Y:S02]  /*0960*/  SHF.R.S32.HI R145, RZ, 0x1f, R144 ;  /* 0x0000001fff917819 */ /* 0x000fe40000011490 */
[----:B------:R-:W-:Y:S02]  /*0970*/  LEA.HI R143, R143, R142, RZ, 0x3 ;  /* 0x0000008e8f8f7211 */ /* 0x000fe400078f18ff */
[----:B------:R-:W-:Y:S02]  /*0980*/  LEA.HI R145, R145, R144, RZ, 0x3 ;  /* 0x0000009091917211 */ /* 0x000fe400078f18ff */
[-C--:B------:R-:W-:Y:S02]  /*0990*/  LEA.HI.SX32 R207, R143, R208.reuse, 0x1d ;  /* 0x000000d08fcf7211 */ /* 0x080fe400078feaff */
[----:B------:R-:W-:-:S02]  /*09a0*/  LEA.HI.SX32 R155, R145, R208, 0x1d ;  /* 0x000000d0919b7211 */ /* 0x000fc400078feaff */
[----:B------:R-:W-:Y:S02]  /*09b0*/  MOV R153, R207 ;  /* 0x000000cf00997202 */ /* 0x000fe40000000f00 */
[----:B--2---:R-:W-:Y:S01]  /*09c0*/  FSEL R152, R140, RZ, !P0 ;  /* 0x000000ff8c987208 */ /* 0x004fe20004000000 */
[----:B------:R-:W-:Y:S06]  /*09d0*/  @!P5 BRA `(.L_x_52) ;  /* 0x000000040094d947 */ /* 0x000fec0003800000 */
        /* <DEDUP_REMOVED lines=13> */
[----:B------:R-:W-:Y:S02]  /*0ab0*/  IADD3 R153, PT, PT, R153, 0x100, RZ ;  /* 0x0000010099997810 */ /* 0x000fe40007ffe0ff */
[C---:B--2---:R-:W-:Y:S02]  /*0ac0*/  SHF.L.U32 R3, R24.reuse, 0x10, RZ ;  /* 0x0000001018037819 */ /* 0x044fe400000006ff */
[C---:B------:R-:W-:Y:S02]  /*0ad0*/  SHF.L.U32 R141, R25.reuse, 0x10, RZ ;  /* 0x00000010198d7819 */ /* 0x040fe400000006ff */
[----:B------:R-:W-:Y:S01]  /*0ae0*/  PRMT R34, R24, 0x7632, R34 ;  /* 0x0000763218227816 */ /* 0x000fe20000000022 */
[C---:B------:R-:W-:Y:S01]  /*0af0*/  FADD.FTZ R3, -R152.reuse, R3 ;  /* 0x0000000398037221 */ /* 0x040fe20000010100 */
[----:B------:R-:W-:Y:S01]  /*0b00*/  PRMT R140, R25, 0x7632, R140 ;  /* 0x00007632198c7816 */ /* 0x000fe2000000008c */
[----:B------:R-:W-:Y:S01]  /*0b10*/  FADD.FTZ R141, -R152, R141 ;  /* 0x0000008d988d7221 */ /* 0x000fe20000010100 */
[----:B------:R-:W-:Y:S01]  /*0b20*/  SHF.L.U32 R145, R26, 0x10, RZ ;  /* 0x000000101a917819 */ /* 0x000fe200000006ff */
[----:B-----5:R-:W-:Y:S01]  /*0b30*/  FMUL.FTZ R3, R20, R3 ;  /* 0x0000000314037220 */ /* 0x020fe20000410000 */
[----:B------:R-:W-:-:S02]  /*0b40*/  SHF.L.U32 R24, R116, 0x10, RZ ;  /* 0x0000001074187819 */ /* 0x000fc400000006ff */
[----:B---3--:R-:W-:Y:S02]  /*0b50*/  SHF.L.U32 R25, R28, 0x10, RZ ;  /* 0x000000101c197819 */ /* 0x008fe400000006ff */
[C---:B------:R-:W-:Y:S02]  /*0b60*/  PRMT R146, R27.reuse, 0x7632, R146 ;  /* 0x000076321b927816 */ /* 0x040fe40000000092 */
[----:B------:R-:W-:Y:S01]  /*0b70*/  SHF.L.U32 R147, R27, 0x10, RZ ;  /* 0x000000101b937819 */ /* 0x000fe200000006ff */
[----:B------:R-:W-:Y:S01]  /*0b80*/  FADD.FTZ R27, -R152, R145 ;  /* 0x00000091981b7221 */ /* 0x000fe20000010100 */
[C---:B------:R-:W-:Y:S01]  /*0b90*/  PRMT R148, R31.reuse, 0x7632, R148 ;  /* 0x000076321f947816 */ /* 0x040fe20000000094 */
[-C--:B------:R-:W-:Y:S01]  /*0ba0*/  FMUL.FTZ R24, R24, R25.reuse ;  /* 0x0000001918187220 */ /* 0x080fe20000410000 */
[----:B------:R-:W-:Y:S01]  /*0bb0*/  SHF.L.U32 R149, R31, 0x10, RZ ;  /* 0x000000101f957819 */ /* 0x000fe200000006ff */
[----:B------:R-:W-:Y:S01]  /*0bc0*/  FADD.FTZ R68, R68, R25 ;  /* 0x0000001944447221 */ /* 0x000fe20000010000 */
[----:B------:R-:W-:Y:S01]  /*0bd0*/  FFMA.FTZ R100, R3, R25, R100 ;  /* 0x0000001903647223 */ /* 0x000fe20000010064 */
[----:B------:R-:W-:Y:S01]  /*0be0*/  SHF.L.U32 R31, R34, 0x10, RZ ;  /* 0x00000010221f7819 */ /* 0x000fe200000006ff */
[----:B------:R-:W-:Y:S01]  /*0bf0*/  FMUL.FTZ R25, R20, R141 ;  /* 0x0000008d14197220 */ /* 0x000fe20000410000 */
[----:B------:R-:W-:Y:S01]  /*0c00*/  PRMT R35, R28, 0x7632, R35 ;  /* 0x000076321c237816 */ /* 0x000fe20000000023 */
[----:B------:R-:W-:Y:S01]  /*0c10*/  FMUL.FTZ R27, R20, R27 ;  /* 0x0000001b141b7220 */ /* 0x000fe20000410000 */
[----:B0-----:R-:W-:Y:S01]  /*0c20*/  SHF.L.U32 R33, R30, 0x10, RZ ;  /* 0x000000101e217819 */ /* 0x001fe200000006ff */
[----:B------:R-:W-:Y:S01]  /*0c30*/  FADD.FTZ R31, -R152, R31 ;  /* 0x0000001f981f7221 */ /* 0x000fe20000010100 */
[----:B------:R-:W-:Y:S01]  /*0c40*/  SHF.L.U32 R28, R118, 0x10, RZ ;  /* 0x00000010761c7819 */ /* 0x000fe200000006ff */
[----:B------:R-:W-:Y:S01]  /*0c50*/  FADD.FTZ R66, R66, R149 ;  /* 0x0000009542427221 */ /* 0x000fe20000010000 */
[----:B------:R-:W-:Y:S01]  /*0c60*/  SHF.L.U32 R141, R140, 0x10, RZ ;  /* 0x000000108c8d7819 */ /* 0x000fe200000006ff */
[----:B------:R-:W-:Y:S01]  /*0c70*/  FADD.FTZ R64, R64, R33 ;  /* 0x0000002140407221 */ /* 0x000fe20000010000 */
[----:B------:R-:W-:Y:S01]  /*0c80*/  PRMT R32, R29, 0x7632, R32 ;  /* 0x000076321d207816 */ /* 0x000fe20000000020 */
[-C--:B------:R-:W-:Y:S01]  /*0c90*/  FMUL.FTZ R28, R28, R33.reuse ;  /* 0x000000211c1c7220 */ /* 0x080fe20000410000 */
[----:B------:R-:W-:Y:S01]  /*0ca0*/  FFMA.FTZ R96, R27, R33, R96 ;  /* 0x000000211b607223 */ /* 0x000fe20000010060 */
[----:B------:R-:W-:Y:S01]  /*0cb0*/  FADD.FTZ R141, -R152, R141 ;  /* 0x0000008d988d7221 */ /* 0x000fe20000010100 */
[----:B------:R-:W-:-:S02]  /*0cc0*/  SHF.L.U32 R33, R14, 0x10, RZ ;  /* 0x000000100e217819 */ /* 0x000fc400000006ff */
[----:B------:R-:W-:Y:S01]  /*0cd0*/  SHF.L.U32 R140, R35, 0x10, RZ ;  /* 0x00000010238c7819 */ /* 0x000fe200000006ff */
[----:B------:R-:W-:Y:S01]  /*0ce0*/  FMUL.FTZ R34, R20, R141 ;  /* 0x0000008d14227220 */ /* 0x000fe20000410000 */
[----:B------:R-:W-:Y:S01]  /*0cf0*/  SHF.L.U32 R142, R32, 0x10, RZ ;  /* 0x00000010208e7819 */ /* 0x000fe200000006ff */
[----:B------:R-:W-:Y:S01]  /*0d00*/  FMUL.FTZ R32, R20, R31 ;  /* 0x0000001f14207220 */ /* 0x000fe20000410000 */
[----:B------:R-:W-:Y:S01]  /*0d10*/  SHF.L.U32 R35, R15, 0x10, RZ ;  /* 0x000000100f237819 */ /* 0x000fe200000006ff */
[-C--:B------:R-:W-:Y:S01]  /*0d20*/  FMUL.FTZ R31, R33, R140.reuse ;  /* 0x0000008c211f7220 */ /* 0x080fe20000410000 */
[----:B------:R-:W-:Y:S01]  /*0d30*/  PRMT R143, R26, 0x7632, R143 ;  /* 0x000076321a8f7816 */ /* 0x000fe2000000008f */
[----:B------:R-:W-:Y:S01]  /*0d40*/  FADD.FTZ R69, R69, R140 ;  /* 0x0000008c45457221 */ /* 0x000fe20000010000 */
[----:B------:R-:W-:Y:S01]  /*0d50*/  PRMT R144, R30, 0x7632, R144 ;  /* 0x000076321e907816 */ /* 0x000fe20000000090 */
[----:B------:R-:W-:Y:S01]  /*0d60*/  FFMA.FTZ R101, R32, R140, R101 ;  /* 0x0000008c20657223 */ /* 0x000fe20000010065 */
[----:B------:R-:W-:Y:S01]  /*0d70*/  SHF.L.U32 R29, R29, 0x10, RZ ;  /* 0x000000101d1d7819 */ /* 0x000fe200000006ff */
[-C--:B------:R-:W-:Y:S01]  /*0d80*/  FMUL.FTZ R33, R35, R142.reuse ;  /* 0x0000008e23217220 */ /* 0x080fe20000410000 */
[----:B------:R-:W-:Y:S01]  /*0d90*/  SHF.L.U32 R26, R117, 0x10, RZ ;  /* 0x00000010751a7819 */ /* 0x000fe200000006ff */
[----:B------:R-:W-:Y:S01]  /*0da0*/  FADD.FTZ R140, RZ, R24 ;  /* 0x00000018ff8c7221 */ /* 0x000fe20000010000 */
[----:B------:R-:W-:Y:S01]  /*0db0*/  FADD.FTZ R71, R71, R142 ;  /* 0x0000008e47477221 */ /* 0x000fe20000010000 */
[----:B------:R-:W-:Y:S01]  /*0dc0*/  FFMA.FTZ R103, R34, R142, R103 ;  /* 0x0000008e22677223 */ /* 0x000fe20000010067 */
[----:B------:R-:W-:Y:S01]  /*0dd0*/  FFMA.FTZ R35, R3, R24, RZ ;  /* 0x0000001803237223 */ /* 0x000fe200000100ff */
[----:B------:R-:W-:Y:S01]  /*0de0*/  SHF.L.U32 R142, R16, 0x10, RZ ;  /* 0x00000010108e7819 */ /* 0x000fe200000006ff */
[----:B------:R-:W-:Y:S01]  /*0df0*/  FMUL.FTZ R26, R26, R29 ;  /* 0x0000001d1a1a7220 */ /* 0x000fe20000410000 */
[----:B------:R-:W-:Y:S01]  /*0e00*/  SHF.L.U32 R144, R144, 0x10, RZ ;  /* 0x0000001090907819 */ /* 0x000fe200000006ff */
[----:B------:R-:W-:Y:S01]  /*0e10*/  FADD.FTZ R141, R140, R31 ;  /* 0x0000001f8c8d7221 */ /* 0x000fe20000010000 */
[----:B------:R-:W-:Y:S01]  /*0e20*/  SHF.L.U32 R143, R143, 0x10, RZ ;  /* 0x000000108f8f7819 */ /* 0x000fe200000006ff */
[----:B------:R-:W-:Y:S01]  /*0e30*/  FFMA.FTZ R140, R32, R31, R35 ;  /* 0x0000001f208c7223 */ /* 0x000fe20000010023 */
[----:B------:R-:W-:Y:S01]  /*0e40*/  FADD.FTZ R70, R70, R29 ;  /* 0x0000001d46467221 */ /* 0x000fe20000010000 */
[----:B------:R-:W-:Y:S01]  /*0e50*/  FMUL.FTZ R35, R142, R144 ;  /* 0x000000908e237220 */ /* 0x000fe20000410000 */
[----:B------:R-:W-:Y:S01]  /*0e60*/  FADD.FTZ R142, R141, R26 ;  /* 0x0000001a8d8e7221 */ /* 0x000fe20000010000 */
[----:B------:R-:W-:Y:S01]  /*0e70*/  FADD.FTZ R143, -R152, R143 ;  /* 0x0000008f988f7221 */ /* 0x000fe20000010100 */
[C---:B------:R-:W-:Y:S01]  /*0e80*/  FFMA.FTZ R141, R25.reuse, R26, R140 ;  /* 0x0000001a198d7223 */ /* 0x040fe2000001008c */
[----:B------:R-:W-:Y:S01]  /*0e90*/  FFMA.FTZ R102, R25, R29, R102 ;  /* 0x0000001d19667223 */ /* 0x000fe20000010066 */
[----:B------:R-:W-:Y:S01]  /*0ea0*/  SHF.L.U32 R30, R119, 0x10, RZ ;  /* 0x00000010771e7819 */ /* 0x000fe200000006ff */
[----:B------:R-:W-:Y:S01]  /*0eb0*/  FMUL.FTZ R156, R20, R143 ;  /* 0x0000008f149c7220 */ /* 0x000fe20000410000 */
[----:B------:R-:W-:Y:S01]  /*0ec0*/  FADD.FTZ R143, R142, R33 ;  /* 0x000000218e8f7221 */ /* 0x000fe20000010000 */
[----:B------:R-:W-:Y:S01]  /*0ed0*/  FFMA.FTZ R140, R34, R33, R141 ;  /* 0x00000021228c7223 */ /* 0x000fe2000001008d */
[----:B------:R-:W-:Y:S01]  /*0ee0*/  SHF.L.U32 R145, R146, 0x10, RZ ;  /* 0x0000001092917819 */ /* 0x000fe200000006ff */
[----:B------:R-:W-:Y:S01]  /*0ef0*/  FADD.FTZ R29, -R152, R147 ;  /* 0x00000093981d7221 */ /* 0x000fe20000010100 */
[----:B------:R-:W-:Y:S01]  /*0f00*/  FADD.FTZ R142, R143, R28 ;  /* 0x0000001c8f8e7221 */ /* 0x000fe20000010000 */
[----:B------:R-:W-:Y:S01]  /*0f10*/  FFMA.FTZ R141, R27, R28, R140 ;  /* 0x0000001c1b8d7223 */ /* 0x000fe2000001008c */
[----:B------:R-:W-:Y:S01]  /*0f20*/  SHF.L.U32 R148, R148, 0x10, RZ ;  /* 0x0000001094947819 */ /* 0x000fe200000006ff */
[----:B------:R-:W-:Y:S01]  /*0f30*/  FMUL.FTZ R29, R20, R29 ;  /* 0x0000001d141d7220 */ /* 0x000fe20000410000 */
[----:B------:R-:W-:Y:S01]  /*0f40*/  FMUL.FTZ R30, R30, R149 ;  /* 0x000000951e1e7220 */ /* 0x000fe20000410000 */
[----:B------:R-:W-:Y:S01]  /*0f50*/  FADD.FTZ R145, -R152, R145 ;  /* 0x0000009198917221 */ /* 0x000fe20000010100 */
[----:B------:R-:W-:Y:S01]  /*0f60*/  FADD.FTZ R143, R142, R35 ;  /* 0x000000238e8f7221 */ /* 0x000fe20000010000 */
[----:B------:R-:W-:Y:S01]  /*0f70*/  FFMA.FTZ R140, R156, R35, R141 ;  /* 0x000000239c8c7223 */ /* 0x000fe2000001008d */
[----:B------:R-:W-:Y:S01]  /*0f80*/  FMUL.FTZ R157, R157, R148 ;  /* 0x000000949d9d7220 */ /* 0x000fe20000410000 */
[----:B------:R-:W-:Y:S01]  /*0f90*/  FMUL.FTZ R158, R20, R145 ;  /* 0x00000091149e7220 */ /* 0x000fe20000410000 */
[----:B------:R-:W-:Y:S01]  /*0fa0*/  FADD.FTZ R142, R143, R30 ;  /* 0x0000001e8f8e7221 */ /* 0x000fe20000010000 */
[C---:B------:R-:W-:Y:S01]  /*0fb0*/  FFMA.FTZ R141, R29.reuse, R30, R140 ;  /* 0x0000001e1d8d7223 */ /* 0x040fe2000001008c */
[----:B------:R-:W-:Y:S01]  /*0fc0*/  FFMA.FTZ R98, R29, R149, R98 ;  /* 0x000000951d627223 */ /* 0x000fe20000010062 */
[----:B------:R-:W-:Y:S01]  /*0fd0*/  FADD.FTZ R65, R65, R144 ;  /* 0x0000009041417221 */ /* 0x000fe20000010000 */
[----:B------:R-:W-:Y:S01]  /*0fe0*/  FFMA.FTZ R97, R156, R144, R97 ;  /* 0x000000909c617223 */ /* 0x000fe20000010061 */
[----:B------:R-:W-:Y:S01]  /*0ff0*/  FADD.FTZ R67, R67, R148 ;  /* 0x0000009443437221 */ /* 0x000fe20000010000 */
[----:B------:R-:W-:Y:S01]  /*1000*/  FFMA.FTZ R99, R158, R148, R99 ;  /* 0x000000949e637223 */ /* 0x000fe20000010063 */
[----:B------:R-:W-:Y:S01]  /*1010*/  FADD.FTZ R151, R142, R157 ;  /* 0x0000009d8e977221 */ /* 0x000fe20000010000 */
[----:B------:R-:W-:-:S07]  /*1020*/  FFMA.FTZ R150, R158, R157, R141 ;  /* 0x0000009d9e967223 */ /* 0x000fce000001008d */
.L_x_52:
[----:B----4-:R-:W-:Y:S05]  /*1030*/  BSYNC.RECONVERGENT B1 ;  /* 0x0000000000017941 */ /* 0x010fea0003800200 */
.L_x_51:
        /* <DEDUP_REMOVED lines=9> */
[----:B------:R-:W-:Y:S02]  /*10d0*/  ISETP.NE.AND.EX P0, PT, RZ, UR13, PT, P0 ;  /* 0x0000000dff007c0c */ /* 0x000fe4000bf05300 */
[----:B------:R-:W-:-:S11]  /*10e0*/  SHF.L.U32 R160, R112, 0x10, RZ ;  /* 0x0000001070a07819 */ /* 0x000fd600000006ff */
[----:B------:R-:W0:Y:S01]  /*10f0*/  @P0 LDC.64 R148, c[0x0][0x438] ;  /* 0x00010e00ff940b82 */ /* 0x000e220000000a00 */
[----:B------:R-:W-:Y:S02]  /*1100*/  SHF.L.U32 R162, R113, 0x10, RZ ;  /* 0x0000001071a27819 */ /* 0x000fe400000006ff */
        /* <DEDUP_REMOVED lines=8> */
[----:B------:R-:W-:Y:S02]  /*1190*/  IADD3 R155, PT, PT, R155, 0x100, RZ ;  /* 0x000001009b9b7810 */ /* 0x000fe40007ffe0ff */
[----:B------:R-:W-:Y:S02]  /*11a0*/  IADD3 R153, PT, PT, R153, 0x100, RZ ;  /* 0x0000010099997810 */ /* 0x000fe40007ffe0ff */
[----:B--2---:R-:W-:Y:S02]  /*11b0*/  SHF.L.U32 R159, R140, 0x10, RZ ;  /* 0x000000108c9f7819 */ /* 0x004fe400000006ff */
[C---:B------:R-:W-:Y:S02]  /*11c0*/  PRMT R168, R141.reuse, 0x7632, R168 ;  /* 0x000076328da87816 */ /* 0x040fe400000000a8 */
[----:B------:R-:W-:Y:S01]  /*11d0*/  SHF.L.U32 R161, R141, 0x10, RZ ;  /* 0x000000108da17819 */ /* 0x000fe200000006ff */
[----:B------:R-:W-:Y:S01]  /*11e0*/  FADD.FTZ R159, -R152, R159 ;  /* 0x0000009f989f7221 */ /* 0x000fe20000010100 */
[----:B------:R-:W-:-:S02]  /*11f0*/  PRMT R154, R140, 0x7632, R154 ;  /* 0x000076328c9a7816 */ /* 0x000fc4000000009a */
[----:B---3--:R-:W-:Y:S01]  /*1200*/  SHF.L.U32 R141, R144, 0x10, RZ ;  /* 0x00000010908d7819 */ /* 0x008fe200000006ff */
[----:B-----5:R-:W-:Y:S01]  /*1210*/  FMUL.FTZ R159, R20, R159 ;  /* 0x0000009f149f7220 */ /* 0x020fe20000410000 */
[----:B------:R-:W-:Y:S01]  /*1220*/  FADD.FTZ R161, -R152, R161 ;  /* 0x000000a198a17221 */ /* 0x000fe20000010100 */
[----:B------:R-:W-:Y:S02]  /*1230*/  PRMT R172, R142, 0x7632, R172 ;  /* 0x000076328eac7816 */ /* 0x000fe400000000ac */
[-C--:B------:R-:W-:Y:S01]  /*1240*/  FMUL.FTZ R160, R160, R141.reuse ;  /* 0x0000008da0a07220 */ /* 0x080fe20000410000 */
[----:B------:R-:W-:Y:S01]  /*1250*/  FADD.FTZ R60, R60, R141 ;  /* 0x0000008d3c3c7221 */ /* 0x000fe20000010000 */
[----:B------:R-:W-:Y:S01]  /*1260*/  FFMA.FTZ R92, R159, R141, R92 ;  /* 0x0000008d9f5c7223 */ /* 0x000fe2000001005c */
[----:B------:R-:W-:Y:S01]  /*1270*/  SHF.L.U32 R163, R142, 0x10, RZ ;  /* 0x000000108ea37819 */ /* 0x000fe200000006ff */
[----:B------:R-:W-:Y:S01]  /*1280*/  FMUL.FTZ R161, R20, R161 ;  /* 0x000000a114a17220 */ /* 0x000fe20000410000 */
[----:B------:R-:W-:-:S02]  /*1290*/  SHF.L.U32 R141, R154, 0x10, RZ ;  /* 0x000000109a8d7819 */ /* 0x000fc400000006ff */
[C---:B------:R-:W-:Y:S01]  /*12a0*/  PRMT R142, R145.reuse, 0x7632, R142 ;  /* 0x00007632918e7816 */ /* 0x040fe2000000008e */
[C---:B------:R-:W-:Y:S01]  /*12b0*/  FADD.FTZ R163, -R152.reuse, R163 ;  /* 0x000000a398a37221 */ /* 0x040fe20000010100 */
[----:B------:R-:W-:Y:S01]  /*12c0*/  SHF.L.U32 R145, R145, 0x10, RZ ;  /* 0x0000001091917819 */ /* 0x000fe200000006ff */
[----:B------:R-:W-:Y:S01]  /*12d0*/  FADD.FTZ R141, -R152, R141 ;  /* 0x0000008d988d7221 */ /* 0x000fe20000010100 */
[----:B------:R-:W-:Y:S01]  /*12e0*/  PRMT R140, R144, 0x7632, R140 ;  /* 0x00007632908c7816 */ /* 0x000fe2000000008c */
[----:B------:R-:W-:Y:S01]  /*12f0*/  FMUL.FTZ R163, R20, R163 ;  /* 0x000000a314a37220 */ /* 0x000fe20000410000 */
[----:B------:R-:W-:Y:S01]  /*1300*/  PRMT R174, R143, 0x7632, R174 ;  /* 0x000076328fae7816 */ /* 0x000fe200000000ae */
[-C--:B------:R-:W-:Y:S01]  /*1310*/  FMUL.FTZ R162, R162, R145.reuse ;  /* 0x00000091a2a27220 */ /* 0x080fe20000410000 */
[----:B------:R-:W-:Y:S01]  /*1320*/  FADD.FTZ R62, R62, R145 ;  /* 0x000000913e3e7221 */ /* 0x000fe20000010000 */
[----:B------:R-:W-:Y:S01]  /*1330*/  FFMA.FTZ R94, R161, R145, R94 ;  /* 0x00000091a15e7223 */ /* 0x000fe2000001005e */
[----:B------:R-:W-:Y:S01]  /*1340*/  SHF.L.U32 R145, R168, 0x10, RZ ;  /* 0x00000010a8917819 */ /* 0x000fe200000006ff */
[----:B------:R-:W-:Y:S01]  /*1350*/  FMUL.FTZ R168, R20, R141 ;  /* 0x0000008d14a87220 */ /* 0x000fe20000410000 */
[----:B------:R-:W-:Y:S01]  /*1360*/  SHF.L.U32 R140, R140, 0x10, RZ ;  /* 0x000000108c8c7819 */ /* 0x000fe200000006ff */
[----:B------:R-:W-:Y:S01]  /*1370*/  FFMA.FTZ R141, R159, R160, R150 ;  /* 0x000000a09f8d7223 */ /* 0x000fe20000010096 */
[----:B------:R-:W-:Y:S01]  /*1380*/  SHF.L.U32 R165, R143, 0x10, RZ ;  /* 0x000000108fa57819 */ /* 0x000fe200000006ff */
[----:B------:R-:W-:Y:S01]  /*1390*/  FADD.FTZ R145, -R152, R145 ;  /* 0x0000009198917221 */ /* 0x000fe20000010100 */
[----:B------:R-:W-:Y:S01]  /*13a0*/  PRMT R143, R146, 0x7632, R143 ;  /* 0x00007632928f7816 */ /* 0x000fe2000000008f */
[-C--:B------:R-:W-:Y:S01]  /*13b0*/  FMUL.FTZ R167, R167, R140.reuse ;  /* 0x0000008ca7a77220 */ /* 0x080fe20000410000 */
[----:B------:R-:W-:Y:S01]  /*13c0*/  FADD.FTZ R61, R61, R140 ;  /* 0x0000008c3d3d7221 */ /* 0x000fe20000010000 */
[----:B------:R-:W-:Y:S01]  /*13d0*/  FFMA.FTZ R93, R168, R140, R93 ;  /* 0x0000008ca85d7223 */ /* 0x000fe2000001005d */
[----:B------:R-:W-:Y:S01]  /*13e0*/  FADD.FTZ R140, R151, R160 ;  /* 0x000000a0978c7221 */ /* 0x000fe20000010000 */
[----:B------:R-:W-:Y:S01]  /*13f0*/  SHF.L.U32 R142, R142, 0x10, RZ ;  /* 0x000000108e8e7819 */ /* 0x000fe200000006ff */
[----:B------:R-:W-:Y:S01]  /*1400*/  FMUL.FTZ R170, R20, R145 ;  /* 0x0000009114aa7220 */ /* 0x000fe20000410000 */
[----:B------:R-:W-:Y:S01]  /*1410*/  SHF.L.U32 R144, R143, 0x10, RZ ;  /* 0x000000108f907819 */ /* 0x000fe200000006ff */
[----:B------:R-:W-:Y:S01]  /*1420*/  FADD.FTZ R143, R140, R167 ;  /* 0x000000a78c8f7221 */ /* 0x000fe20000010000 */
[----:B------:R-:W-:Y:S01]  /*1430*/  FFMA.FTZ R140, R168, R167, R141 ;  /* 0x000000a7a88c7223 */ /* 0x000fe2000001008d */
[----:B------:R-:W-:Y:S01]  /*1440*/  FADD.FTZ R165, -R152, R165 ;  /* 0x000000a598a57221 */ /* 0x000fe20000010100 */
[----:B0-----:R-:W-:Y:S01]  /*1450*/  SHF.L.U32 R149, R146, 0x10, RZ ;  /* 0x0000001092957819 */ /* 0x001fe200000006ff */
[-C--:B------:R-:W-:Y:S01]  /*1460*/  FMUL.FTZ R169, R169, R142.reuse ;  /* 0x0000008ea9a97220 */ /* 0x080fe20000410000 */
[----:B------:R-:W-:Y:S01]  /*1470*/  FADD.FTZ R63, R63, R142 ;  /* 0x0000008e3f3f7221 */ /* 0x000fe20000010000 */
[----:B------:R-:W-:Y:S01]  /*1480*/  FFMA.FTZ R95, R170, R142, R95 ;  /* 0x0000008eaa5f7223 */ /* 0x000fe2000001005f */
[----:B------:R-:W-:Y:S01]  /*1490*/  SHF.L.U32 R145, R172, 0x10, RZ ;  /* 0x00000010ac917819 */ /* 0x000fe200000006ff */
[----:B------:R-:W-:Y:S01]  /*14a0*/  FADD.FTZ R142, R143, R162 ;  /* 0x000000a28f8e7221 */ /* 0x000fe20000010000 */
[----:B------:R-:W-:Y:S01]  /*14b0*/  PRMT R146, R147, 0x7632, R146 ;  /* 0x0000763293927816 */ /* 0x000fe20000000092 */
[----:B------:R-:W-:Y:S01]  /*14c0*/  FFMA.FTZ R141, R161, R162, R140 ;  /* 0x000000a2a18d7223 */ /* 0x000fe2000001008c */
[----:B------:R-:W-:Y:S01]  /*14d0*/  SHF.L.U32 R147, R147, 0x10, RZ ;  /* 0x0000001093937819 */ /* 0x000fe200000006ff */
[----:B------:R-:W-:Y:S01]  /*14e0*/  FMUL.FTZ R165, R20, R165 ;  /* 0x000000a514a57220 */ /* 0x000fe20000410000 */
[----:B------:R-:W-:Y:S01]  /*14f0*/  FMUL.FTZ R164, R164, R149 ;  /* 0x00000095a4a47220 */ /* 0x000fe20000410000 */
[----:B------:R-:W-:Y:S01]  /*1500*/  FADD.FTZ R145, -R152, R145 ;  /* 0x0000009198917221 */ /* 0x000fe20000010100 */
[----:B------:R-:W-:Y:S01]  /*1510*/  FADD.FTZ R143, R142, R169 ;  /* 0x000000a98e8f7221 */ /* 0x000fe20000010000 */
[----:B------:R-:W-:Y:S01]  /*1520*/  FFMA.FTZ R140, R170, R169, R141 ;  /* 0x000000a9aa8c7223 */ /* 0x000fe2000001008d */
[-C--:B------:R-:W-:Y:S01]  /*1530*/  FMUL.FTZ R166, R166, R147.reuse ;  /* 0x00000093a6a67220 */ /* 0x080fe20000410000 */
[----:B------:R-:W-:Y:S01]  /*1540*/  FADD.FTZ R58, R58, R147 ;  /* 0x000000933a3a7221 */ /* 0x000fe20000010000 */
[----:B------:R-:W-:Y:S01]  /*1550*/  FFMA.FTZ R90, R165, R147, R90 ;  /* 0x00000093a55a7223 */ /* 0x000fe2000001005a */
[----:B------:R-:W-:Y:S01]  /*1560*/  SHF.L.U32 R147, R174, 0x10, RZ ;  /* 0x00000010ae937819 */ /* 0x000fe200000006ff */
[----:B------:R-:W-:Y:S01]  /*1570*/  FMUL.FTZ R171, R171, R144 ;  /* 0x00000090abab7220 */ /* 0x000fe20000410000 */
[----:B------:R-:W-:Y:S01]  /*1580*/  FMUL.FTZ R172, R20, R145 ;  /* 0x0000009114ac7220 */ /* 0x000fe20000410000 */
[----:B------:R-:W-:Y:S01]  /*1590*/  FADD.FTZ R142, R143, R164 ;  /* 0x000000a48f8e7221 */ /* 0x000fe20000010000 */
[----:B------:R-:W-:Y:S01]  /*15a0*/  FFMA.FTZ R141, R163, R164, R140 ;  /* 0x000000a4a38d7223 */ /* 0x000fe2000001008c */
        /* <DEDUP_REMOVED lines=15> */
[----:B------:R-:W-:-:S07]  /*16a0*/  FFMA.FTZ R150, R174, R173, R141 ;  /* 0x000000adae967223 */ /* 0x000fce000001008d */
.L_x_54:
[----:B------:R-:W-:Y:S05]  /*16b0*/  BSYNC.RECONVERGENT B1 ;  /* 0x0000000000017941 */ /* 0x000fea0003800200 */
.L_x_53:
        /* <DEDUP_REMOVED lines=103> */
.L_x_56:
[----:B------:R-:W-:Y:S05]  /*1d30*/  BSYNC.RECONVERGENT B1 ;  /* 0x0000000000017941 */ /* 0x000fea0003800200 */
.L_x_55:
        /* <DEDUP_REMOVED lines=11> */
[----:B------:R-:W-:Y:S01]  /*1df0*/  SHF.L.U32 R199, R0, 0x10, RZ ;  /* 0x0000001000c77819 */ /* 0x000fe200000006ff */
[----:B0-----:R-:W-:-:S05]  /*1e00*/  @P0 IMAD.WIDE.U32 R148, R153, 0x10, R148 ;  /* 0x0000001099940825 */ /* 0x001fca00078e0094 */
[----:B------:R0:W5:Y:S01]  /*1e10*/  @P0 LDG.E.128 R128, desc[UR10][R148.64] ;  /* 0x0000000a94800981 */ /* 0x000162000c1e1d00 */
[----:B------:R-:W-:Y:S02]  /*1e20*/  SHF.L.U32 R194, R105, 0x10, RZ ;  /* 0x0000001069c27819 */ /* 0x000fe400000006ff */
[----:B------:R-:W-:Y:S02]  /*1e30*/  SHF.L.U32 R201, R2, 0x10, RZ ;  /* 0x0000001002c97819 */ /* 0x000fe400000006ff */
[----:B------:R-:W-:Y:S02]  /*1e40*/  SHF.L.U32 R196, R106, 0x10, RZ ;  /* 0x000000106ac47819 */ /* 0x000fe400000006ff */
[----:B------:R-:W-:Y:S02]  /*1e50*/  SHF.L.U32 R203, R4, 0x10, RZ ;  /* 0x0000001004cb7819 */ /* 0x000fe400000006ff */
[----:B------:R-:W-:Y:S02]  /*1e60*/  SHF.L.U32 R198, R107, 0x10, RZ ;  /* 0x000000106bc67819 */ /* 0x000fe400000006ff */
[----:B--2---:R-:W-:-:S02]  /*1e70*/  PRMT R154, R141, 0x7632, R154 ;  /* 0x000076328d9a7816 */ /* 0x004fc4000000009a */
[----:B------:R-:W-:Y:S02]  /*1e80*/  SHF.L.U32 R141, R141, 0x10, RZ ;  /* 0x000000108d8d7819 */ /* 0x000fe400000006ff */
[C---:B------:R-:W-:Y:S02]  /*1e90*/  PRMT R153, R140.reuse, 0x7632, R153 ;  /* 0x000076328c997816 */ /* 0x040fe40000000099 */
[----:B------:R-:W-:Y:S01]  /*1ea0*/  SHF.L.U32 R155, R140, 0x10, RZ ;  /* 0x000000108c9b7819 */ /* 0x000fe200000006ff */
[----:B------:R-:W-:Y:S01]  /*1eb0*/  FADD.FTZ R193, -R152, R141 ;  /* 0x0000008d98c17221 */ /* 0x000fe20000010100 */
[C---:B------:R-:W-:Y:S02]  /*1ec0*/  PRMT R140, R142.reuse, 0x7632, R140 ;  /* 0x000076328e8c7816 */ /* 0x040fe4000000008c */
[----:B------:R-:W-:Y:S01]  /*1ed0*/  SHF.L.U32 R191, R142, 0x10, RZ ;  /* 0x000000108ebf7819 */ /* 0x000fe200000006ff */
[----:B------:R-:W-:Y:S01]  /*1ee0*/  FADD.FTZ R155, -R152, R155 ;  /* 0x0000009b989b7221 */ /* 0x000fe20000010100 */
[C---:B------:R-:W-:Y:S01]  /*1ef0*/  PRMT R142, R143.reuse, 0x7632, R142 ;  /* 0x000076328f8e7816 */ /* 0x040fe2000000008e */
[----:B-----5:R-:W-:Y:S01]  /*1f00*/  FMUL.FTZ R193, R20, R193 ;  /* 0x000000c114c17220 */ /* 0x020fe20000410000 */
[----:B------:R-:W-:Y:S01]  /*1f10*/  SHF.L.U32 R143, R143, 0x10, RZ ;  /* 0x000000108f8f7819 */ /* 0x000fe200000006ff */
[----:B------:R-:W-:Y:S01]  /*1f20*/  FADD.FTZ R195, -R152, R191 ;  /* 0x000000bf98c37221 */ /* 0x000fe20000010100 */
[----:B------:R-:W-:-:S02]  /*1f30*/  SHF.L.U32 R141, R154, 0x10, RZ ;  /* 0x000000109a8d7819 */ /* 0x000fc400000006ff */
[----:B------:R-:W-:Y:S01]  /*1f40*/  SHF.L.U32 R153, R153, 0x10, RZ ;  /* 0x0000001099997819 */ /* 0x000fe200000006ff */
[----:B------:R-:W-:Y:S01]  /*1f50*/  FADD.FTZ R197, -R152, R143 ;  /* 0x0000008f98c57221 */ /* 0x000fe20000010100 */
[----:B0-----:R-:W-:Y:S01]  /*1f60*/  SHF.L.U32 R149, R140, 0x10, RZ ;  /* 0x000000108c957819 */ /* 0x001fe200000006ff */
[----:B------:R-:W-:Y:S01]  /*1f70*/  FADD.FTZ R143, -R152, R141 ;  /* 0x0000008d988f7221 */ /* 0x000fe20000010100 */
[----:B------:R-:W-:Y:S01]  /*1f80*/  SHF.L.U32 R191, R142, 0x10, RZ ;  /* 0x000000108ebf7819 */ /* 0x000fe200000006ff */
[----:B------:R-:W-:Y:S01]  /*1f90*/  FADD.FTZ R153, -R152, R153 ;  /* 0x0000009998997221 */ /* 0x000fe20000010100 */
[----:B---3--:R-:W-:Y:S01]  /*1fa0*/  PRMT R140, R144, 0x7632, R140 ;  /* 0x00007632908c7816 */ /* 0x008fe2000000008c */
[----:B------:R-:W-:Y:S01]  /*1fb0*/  FMUL.FTZ R202, R20, R143 ;  /* 0x0000008f14ca7220 */ /* 0x000fe20000410000 */
[----:B------:R-:W-:Y:S01]  /*1fc0*/  SHF.L.U32 R141, R144, 0x10, RZ ;  /* 0x00000010908d7819 */ /* 0x000fe200000006ff */
[----:B------:R-:W-:Y:S01]  /*1fd0*/  FADD.FTZ R209, -R152, R191 ;  /* 0x000000bf98d17221 */ /* 0x000fe20000010100 */
[----:B------:R-:W-:Y:S01]  /*1fe0*/  SHF.L.U32 R140, R140, 0x10, RZ ;  /* 0x000000108c8c7819 */ /* 0x000fe200000006ff */
[C---:B------:R-:W-:Y:S01]  /*1ff0*/  FMUL.FTZ R200, R20.reuse, R153 ;  /* 0x0000009914c87220 */ /* 0x040fe20000410000 */
[----:B------:R-:W-:Y:S01]  /*2000*/  FMUL.FTZ R191, R20, R155 ;  /* 0x0000009b14bf7220 */ /* 0x000fe20000410000 */
[-C--:B------:R-:W-:Y:S01]  /*2010*/  FMUL.FTZ R192, R192, R141.reuse ;  /* 0x0000008dc0c07220 */ /* 0x080fe20000410000 */
[----:B------:R-:W-:Y:S01]  /*2020*/  PRMT R142, R145, 0x7632, R142 ;  /* 0x00007632918e7816 */ /* 0x000fe2000000008e */
[-C--:B------:R-:W-:Y:S01]  /*2030*/  FMUL.FTZ R199, R199, R140.reuse ;  /* 0x0000008cc7c77220 */ /* 0x080fe20000410000 */
[----:B------:R-:W-:Y:S01]  /*2040*/  FADD.FTZ R45, R45, R140 ;  /* 0x0000008c2d2d7221 */ /* 0x000fe20000010000 */
[----:B------:R-:W-:Y:S01]  /*2050*/  FFMA.FTZ R77, R200, R140, R77 ;  /* 0x0000008cc84d7223 */ /* 0x000fe2000001004d */
[----:B------:R-:W-:Y:S01]  /*2060*/  SHF.L.U32 R145, R145, 0x10, RZ ;  /* 0x0000001091917819 */ /* 0x000fe200000006ff */
[----:B------:R-:W-:Y:S01]  /*2070*/  FADD.FTZ R44, R44, R141 ;  /* 0x0000008d2c2c7221 */ /* 0x000fe20000010000 */
[----:B------:R-:W-:Y:S01]  /*2080*/  FFMA.FTZ R76, R191, R141, R76 ;  /* 0x0000008dbf4c7223 */ /* 0x000fe2000001004c */
[----:B------:R-:W-:Y:S01]  /*2090*/  FADD.FTZ R140, R151, R192 ;  /* 0x000000c0978c7221 */ /* 0x000fe20000010000 */
[----:B------:R-:W-:Y:S01]  /*20a0*/  FFMA.FTZ R141, R191, R192, R150 ;  /* 0x000000c0bf8d7223 */ /* 0x000fe20000010096 */
[----:B------:R-:W-:Y:S01]  /*20b0*/  SHF.L.U32 R142, R142, 0x10, RZ ;  /* 0x000000108e8e7819 */ /* 0x000fe200000006ff */
[----:B------:R-:W-:Y:S01]  /*20c0*/  FMUL.FTZ R194, R194, R145 ;  /* 0x00000091c2c27220 */ /* 0x000fe20000410000 */
[----:B------:R-:W-:Y:S01]  /*20d0*/  FADD.FTZ R143, R140, R199 ;  /* 0x000000c78c8f7221 */ /* 0x000fe20000010000 */
[----:B------:R-:W-:Y:S01]  /*20e0*/  FFMA.FTZ R140, R200, R199, R141 ;  /* 0x000000c7c88c7223 */ /* 0x000fe2000001008d */
[----:B------:R-:W-:Y:S01]  /*20f0*/  FADD.FTZ R205, -R152, R149 ;  /* 0x0000009598cd7221 */ /* 0x000fe20000010100 */
[C---:B------:R-:W-:Y:S01]  /*2100*/  PRMT R144, R146.reuse, 0x7632, R144 ;  /* 0x0000763292907816 */ /* 0x040fe20000000090 */
[-C--:B------:R-:W-:Y:S01]  /*2110*/  FMUL.FTZ R201, R201, R142.reuse ;  /* 0x0000008ec9c97220 */ /* 0x080fe20000410000 */
[----:B------:R-:W-:Y:S01]  /*2120*/  SHF.L.U32 R149, R146, 0x10, RZ ;  /* 0x0000001092957819 */ /* 0x000fe200000006ff */
[----:B------:R-:W-:Y:S01]  /*2130*/  FADD.FTZ R47, R47, R142 ;  /* 0x0000008e2f2f7221 */ /* 0x000fe20000010000 */
[----:B------:R-:W-:Y:S01]  /*2140*/  FFMA.FTZ R79, R202, R142, R79 ;  /* 0x0000008eca4f7223 */ /* 0x000fe2000001004f */
[----:B------:R-:W-:Y:S01]  /*2150*/  FADD.FTZ R142, R143, R194 ;  /* 0x000000c28f8e7221 */ /* 0x000fe20000010000 */
[----:B------:R-:W-:Y:S01]  /*2160*/  FFMA.FTZ R141, R193, R194, R140 ;  /* 0x000000c2c18d7223 */ /* 0x000fe2000001008c */
[----:B------:R-:W-:Y:S01]  /*2170*/  SHF.L.U32 R144, R144, 0x10, RZ ;  /* 0x0000001090907819 */ /* 0x000fe200000006ff */
[----:B------:R-:W-:Y:S01]  /*2180*/  FMUL.FTZ R195, R20, R195 ;  /* 0x000000c314c37220 */ /* 0x000fe20000410000 */
[----:B------:R-:W-:Y:S01]  /*2190*/  FMUL.FTZ R196, R196, R149 ;  /* 0x00000095c4c47220 */ /* 0x000fe20000410000 */
[----:B------:R-:W-:Y:S01]  /*21a0*/  FADD.FTZ R143, R142, R201 ;  /* 0x000000c98e8f7221 */ /* 0x000fe20000010000 */
[----:B------:R-:W-:Y:S01]  /*21b0*/  FFMA.FTZ R140, R202, R201, R141 ;  /* 0x000000c9ca8c7223 */ /* 0x000fe2000001008d */
[----:B------:R-:W-:Y:S01]  /*21c0*/  PRMT R146, R147, 0x7632, R146 ;  /* 0x0000763293927816 */ /* 0x000fe20000000092 */
[----:B------:R-:W-:Y:S01]  /*21d0*/  FMUL.FTZ R203, R203, R144 ;  /* 0x00000090cbcb7220 */ /* 0x000fe20000410000 */
[----:B------:R-:W-:Y:S01]  /*21e0*/  SHF.L.U32 R147, R147, 0x10, RZ ;  /* 0x0000001093937819 */ /* 0x000fe200000006ff */
[----:B------:R-:W-:Y:S01]  /*21f0*/  FMUL.FTZ R204, R20, R205 ;  /* 0x000000cd14cc7220 */ /* 0x000fe20000410000 */
[----:B------:R-:W-:Y:S01]  /*2200*/  FADD.FTZ R142, R143, R196 ;  /* 0x000000c48f8e7221 */ /* 0x000fe20000010000 */
[----:B------:R-:W-:Y:S01]  /*2210*/  FFMA.FTZ R140, R195, R196, R140 ;  /* 0x000000c4c38c7223 */ /* 0x000fe2000001008c */
[----:B------:R-:W-:Y:S01]  /*2220*/  FADD.FTZ R46, R46, R145 ;  /* 0x000000912e2e7221 */ /* 0x000fe20000010000 */
[----:B------:R-:W-:Y:S01]  /*2230*/  FFMA.FTZ R78, R193, R145, R78 ;  /* 0x00000091c14e7223 */ /* 0x000fe2000001004e */
[----:B------:R-:W-:Y:S01]  /*2240*/  SHF.L.U32 R145, R5, 0x10, RZ ;  /* 0x0000001005917819 */ /* 0x000fe200000006ff */
[----:B------:R-:W-:Y:S01]  /*2250*/  FMUL.FTZ R197, R20, R197 ;  /* 0x000000c514c57220 */ /* 0x000fe20000410000 */
[----:B------:R-:W-:Y:S01]  /*2260*/  SHF.L.U32 R146, R146, 0x10, RZ ;  /* 0x0000001092927819 */ /* 0x000fe200000006ff */
[----:B------:R-:W-:Y:S01]  /*2270*/  FMUL.FTZ R198, R198, R147 ;  /* 0x00000093c6c67220 */ /* 0x000fe20000410000 */
        /* <DEDUP_REMOVED lines=16> */
[----:B------:R-:W-:Y:S06]  /*2380*/  BRA `(.L_x_57) ;  /* 0x0000000000707947 */ /* 0x000fec0003800000 */
.L_x_50:
[----:B------:R-:W0:Y:S01]  /*2390*/  LDC R23, c[0x0][0x388] ;  /* 0x0000e200ff177b82 */ /* 0x000e220000000800 */
[----:B------:R-:W-:-:S04]  /*23a0*/  UISETP.NE.U32.AND UP0, UPT, UR12, URZ, UPT ;  /* 0x000000ff0c00728c */ /* 0x000fc8000bf05070 */
[----:B------:R-:W-:Y:S01]  /*23b0*/  UISETP.NE.AND.EX UP0, UPT, UR13, URZ, UPT, UP0 ;  /* 0x000000ff0d00728c */ /* 0x000fe2000bf05300 */
[----:B0-----:R-:W-:-:S05]  /*23c0*/  IMAD R140, R18, R23, RZ ;  /* 0x00000017128c7224 */ /* 0x001fca00078e02ff */
[----:B------:R-:W-:-:S04]  /*23d0*/  SHF.R.S32.HI R141, RZ, 0x1f, R140 ;  /* 0x0000001fff8d7819 */ /* 0x000fc8000001148c */
[----:B------:R-:W-:-:S04]  /*23e0*/  LEA.HI R141, R141, R140, RZ, 0x3 ;  /* 0x0000008c8d8d7211 */ /* 0x000fc800078f18ff */
[----:B------:R-:W-:Y:S01]  /*23f0*/  LEA.HI.SX32 R207, R141, R208, 0x1d ;  /* 0x000000d08dcf7211 */ /* 0x000fe200078feaff */
[----:B------:R-:W-:Y:S06]  /*2400*/  BRA.U !UP0, `(.L_x_57) ;  /* 0x0000000108507547 */ /* 0x000fec000b800000 */
[C---:B------:R-:W-:Y:S02]  /*2410*/  ISETP.GE.U32.AND P0, PT, R19.reuse, 0x100, PT ;  /* 0x000001001300780c */ /* 0x040fe40003f06070 */
[C---:B------:R-:W-:Y:S02]  /*2420*/  ISETP.GE.U32.AND P1, PT, R19.reuse, 0x200, PT ;  /* 0x000002001300780c */ /* 0x040fe40003f26070 */
[C---:B------:R-:W-:Y:S02]  /*2430*/  ISETP.GE.U32.AND P2, PT, R19.reuse, 0x300, PT ;  /* 0x000003001300780c */ /* 0x040fe40003f46070 */
[----:B------:R-:W-:Y:S02]  /*2440*/  ISETP.GE.U32.AND P4, PT, R19, 0x400, PT ;  /* 0x000004001300780c */ /* 0x000fe40003f86070 */
[----:B------:R-:W-:-:S05]  /*2450*/  MOV R149, R207 ;  /* 0x000000cf00957202 */ /* 0x000fca0000000f00 */
[----:B------:R-:W0:Y:S08]  /*2460*/  @P0 LDC.64 R140, c[0x0][0x438] ;  /* 0x00010e00ff8c0b82 */ /* 0x000e300000000a00 */
[----:B------:R-:W1:Y:S08]  /*2470*/  @P1 LDC.64 R142, c[0x0][0x438] ;  /* 0x00010e00ff8e1b82 */ /* 0x000e700000000a00 */
[----:B------:R-:W2:Y:S08]  /*2480*/  @P2 LDC.64 R146, c[0x0][0x438] ;  /* 0x00010e00ff922b82 */ /* 0x000eb00000000a00 */
[----:B------:R-:W3:Y:S01]  /*2490*/  @P4 LDC.64 R144, c[0x0][0x438] ;  /* 0x00010e00ff904b82 */ /* 0x000ee20000000a00 */
[C---:B0-----:R-:W-:Y:S01]  /*24a0*/  @P0 IMAD.WIDE.U32 R140, R149.reuse, 0x10, R140 ;  /* 0x00000010958c0825 */ /* 0x041fe200078e008c */
[----:B------:R-:W-:-:S04]  /*24b0*/  @P0 IADD3 R149, PT, PT, R149, 0x100, RZ ;  /* 0x0000010095950810 */ /* 0x000fc80007ffe0ff */
[----:B------:R0:W5:Y:S01]  /*24c0*/  @P0 LDG.E.128 R36, desc[UR10][R140.64] ;  /* 0x0000000a8c240981 */ /* 0x000162000c1e1d00 */
[C---:B-1----:R-:W-:Y:S01]  /*24d0*/  @P1 IMAD.WIDE.U32 R142, R149.reuse, 0x10, R142 ;  /* 0x00000010958e1825 */ /* 0x042fe200078e008e */
[----:B------:R-:W-:-:S04]  /*24e0*/  @P1 IADD3 R149, PT, PT, R149, 0x100, RZ ;  /* 0x0000010095951810 */ /* 0x000fc80007ffe0ff */
[----:B------:R0:W5:Y:S01]  /*24f0*/  @P1 LDG.E.128 R120, desc[UR10][R142.64] ;  /* 0x0000000a8e781981 */ /* 0x000162000c1e1d00 */
[C---:B--2---:R-:W-:Y:S01]  /*2500*/  @P2 IMAD.WIDE.U32 R146, R149.reuse, 0x10, R146 ;  /* 0x0000001095922825 */ /* 0x044fe200078e0092 */
[----:B------:R-:W-:-:S04]  /*2510*/  @P2 IADD3 R149, PT, PT, R149, 0x100, RZ ;  /* 0x0000010095952810 */ /* 0x000fc80007ffe0ff */
[----:B------:R0:W5:Y:S01]  /*2520*/  @P2 LDG.E.128 R124, desc[UR10][R146.64] ;  /* 0x0000000a927c2981 */ /* 0x000162000c1e1d00 */
[----:B---3--:R-:W-:-:S05]  /*2530*/  @P4 IMAD.WIDE.U32 R144, R149, 0x10, R144 ;  /* 0x0000001095904825 */ /* 0x008fca00078e0090 */
[----:B------:R0:W5:Y:S02]  /*2540*/  @P4 LDG.E.128 R128, desc[UR10][R144.64] ;  /* 0x0000000a90804981 */ /* 0x000164000c1e1d00 */
.L_x_57:
[----:B----4-:R-:W-:Y:S05]  /*2550*/  BSYNC.RECONVERGENT B0 ;  /* 0x0000000000007941 */ /* 0x010fea0003800200 */
.L_x_49:
[----:B0-----:R-:W0:Y:S01]  /*2560*/  SHFL.DOWN PT, R140, R151, 0x10, 0x1f ;  /* 0x0a001f00978c7f89 */ /* 0x001e2200000e0000 */
[----:B------:R-:W-:Y:S03]  /*2570*/  BSSY.RECONVERGENT B0, `(.L_x_58) ;  /* 0x000001f000007945 */ /* 0x000fe60003800200 */
[----:B------:R-:W1:Y:S01]  /*2580*/  SHFL.DOWN PT, R141, R150, 0x10, 0x1f ;  /* 0x0a001f00968d7f89 */ /* 0x000e6200000e0000 */
[----:B------:R-:W2:Y:S01]  /*2590*/  S2R R208, SR_TID.X ;  /* 0x0000000000d07919 */ /* 0x000ea20000002100 */
[----:B0-----:R-:W-:Y:S01]  /*25a0*/  FADD.FTZ R140, R140, R151 ;  /* 0x000000978c8c7221 */ /* 0x001fe20000010000 */
[----:B-1----:R-:W-:-:S04]  /*25b0*/  FADD.FTZ R141, R141, R150 ;  /* 0x000000968d8d7221 */ /* 0x002fc80000010000 */
[----:B------:R-:W0:Y:S04]  /*25c0*/  SHFL.DOWN PT, R143, R140, 0x8, 0x1f ;  /* 0x09001f008c8f7f89 */ /* 0x000e2800000e0000 */
[----:B------:R-:W1:Y:S01]  /*25d0*/  SHFL.DOWN PT, R142, R141, 0x8, 0x1f ;  /* 0x09001f008d8e7f89 */ /* 0x000e6200000e0000 */
[----:B--2---:R-:W-:Y:S01]  /*25e0*/  LOP3.LUT P0, RZ, R208, 0x1f, RZ, 0xc0, !PT ;  /* 0x0000001fd0ff7812 */ /* 0x004fe2000780c0ff */
[----:B0-----:R-:W-:Y:S01]  /*25f0*/  FADD.FTZ R143, R140, R143 ;  /* 0x0000008f8c8f7221 */ /* 0x001fe20000010000 */
[----:B-1----:R-:W-:-:S04]  /*2600*/  FADD.FTZ R142, R141, R142 ;  /* 0x0000008e8d8e7221 */ /* 0x002fc80000010000 */
[----:B------:R-:W0:Y:S04]  /*2610*/  SHFL.DOWN PT, R144, R143, 0x4, 0x1f ;  /* 0x08801f008f907f89 */ /* 0x000e2800000e0000 */
[----:B------:R-:W1:Y:S01]  /*2620*/  SHFL.DOWN PT, R145, R142, 0x4, 0x1f ;  /* 0x08801f008e917f89 */ /* 0x000e6200000e0000 */
        /* <DEDUP_REMOVED lines=9> */
[----:B-1----:R-:W-:Y:S01]  /*26c0*/  FADD.FTZ R141, R146, R141 ;  /* 0x0000008d928d7221 */ /* 0x002fe20000010000 */
[----:B------:R-:W-:Y:S06]  /*26d0*/  @P0 BRA `(.L_x_59) ;  /* 0x0000000000200947 */ /* 0x000fec0003800000 */
[----:B------:R-:W0:Y:S01]  /*26e0*/  S2UR UR5, SR_CgaCtaId ;  /* 0x00000000000579c3 */ /* 0x000e220000008800 */
[----:B------:R-:W-:Y:S01]  /*26f0*/  UMOV UR4, 0x400 ;  /* 0x0000040000047882 */ /* 0x000fe20000000000 */
[----:B------:R-:W-:-:S04]  /*2700*/  SHF.R.U32.HI R142, RZ, 0x2, R208 ;  /* 0x00000002ff8e7819 */ /* 0x000fc800000116d0 */
[----:B------:R-:W-:Y:S01]  /*2710*/  LOP3.LUT R142, R142, 0x38, RZ, 0xc0, !PT ;  /* 0x000000388e8e7812 */ /* 0x000fe200078ec0ff */
[----:B0-----:R-:W-:-:S04]  /*2720*/  ULEA UR4, UR5, UR4, 0x18 ;  /* 0x0000000405047291 */ /* 0x001fc8000f8ec0ff */
[----:B------:R-:W-:Y:S02]  /*2730*/  UIADD3 UR5, UPT, UPT, UR4, 0x8040, URZ ;  /* 0x0000804004057890 */ /* 0x000fe4000fffe0ff */
[----:B------:R-:W-:-:S09]  /*2740*/  @!UP1 UIADD3 UR5, UPT, UPT, UR4, 0x8000, URZ ;  /* 0x0000800004059890 */ /* 0x000fd2000fffe0ff */
[----:B------:R0:W-:Y:S03]  /*2750*/  STS.64 [R142+UR5], R140 ;  /* 0x0000008c8e007988 */ /* 0x0001e60008000a05 */
.L_x_59:
[----:B------:R-:W-:Y:S05]  /*2760*/  BSYNC.RECONVERGENT B0 ;  /* 0x0000000000007941 */ /* 0x000fea0003800200 */
.L_x_58:
[----:B------:R-:W1:Y:S08]  /*2770*/  S2UR UR5, SR_CgaCtaId ;  /* 0x00000000000579c3 */ /* 0x000e700000008800 */
[----:B------:R-:W-:Y:S01]  /*2780*/  BAR.SYNC.DEFER_BLOCKING 0x0 ;  /* 0x0000000000007b1d */ /* 0x000fe20000010000 */
[----:B-----5:R-:W-:Y:S02]  /*2790*/  ISETP.GE.AND P2, PT, R22, 0x1, PT ;  /* 0x000000011600780c */ /* 0x020fe40003f46270 */
[----:B------:R-:W-:-:S02]  /*27a0*/  ISETP.GE.U32.AND P1, PT, R19, 0x100, PT ;  /* 0x000001001300780c */ /* 0x000fc40003f26070 */
[----:B------:R-:W-:Y:S01]  /*27b0*/  ISETP.NE.AND P0, PT, RZ, UR9, PT ;  /* 0x00000009ff007c0c */ /* 0x000fe2000bf05270 */
[----:B------:R-:W-:Y:S01]  /*27c0*/  UMOV UR4, 0x400 ;  /* 0x0000040000047882 */ /* 0x000fe20000000000 */
[----:B------:R-:W-:Y:S07]  /*27d0*/  BSSY.RECONVERGENT B0, `(.L_x_60) ;  /* 0x000015e000007945 */ /* 0x000fee0003800200 */
[----:B------:R-:W-:-:S05]  /*27e0*/  @P2 IADD3 R22, PT, PT, R22, -0x1, RZ ;  /* 0xffffffff16162810 */ /* 0x000fca0007ffe0ff */
[----:B------:R-:W-:Y:S01]  /*27f0*/  @P2 IMAD R22, R22, R23, RZ ;  /* 0x0000001716162224 */ /* 0x000fe200078e02ff */
[----:B-1----:R-:W-:-:S04]  /*2800*/  ULEA UR4, UR5, UR4, 0x18 ;  /* 0x0000000405047291 */ /* 0x002fc8000f8ec0ff */
[----:B------:R-:W-:Y:S02]  /*2810*/  UIADD3 UR5, UPT, UPT, UR4, 0x8040, URZ ;  /* 0x0000804004057890 */ /* 0x000fe4000fffe0ff */
[----:B------:R-:W-:Y:S02]  /*2820*/  @!UP1 UIADD3 UR5, UPT, UPT, UR4, 0x8000, URZ ;  /* 0x0000800004059890 */ /* 0x000fe4000fffe0ff */
[----:B------:R-:W-:Y:S02]  /*2830*/  UIADD3 UR8, UPT, UPT, UR4, 0x8050, URZ ;  /* 0x0000805004087890 */ /* 0x000fe4000fffe0ff */
[----:B------:R-:W-:-:S05]  /*2840*/  @!UP1 UIADD3 UR8, UPT, UPT, UR4, 0x8010, URZ ;  /* 0x0000801004089890 */ /* 0x000fca000fffe0ff */
[----:B0-----:R-:W0:Y:S01]  /*2850*/  LDS.128 R140, [UR5] ;  /* 0x00000005ff8c7984 */ /* 0x001e220008000c00 */
[----:B------:R-:W-:Y:S02]  /*2860*/  UIADD3 UR5, UPT, UPT, UR4, 0x8060, URZ ;  /* 0x0000806004057890 */ /* 0x000fe4000fffe0ff */
[----:B------:R-:W-:Y:S01]  /*2870*/  @!UP1 UIADD3 UR5, UPT, UPT, UR4, 0x8020, URZ ;  /* 0x0000802004059890 */ /* 0x000fe2000fffe0ff */
[----:B------:R-:W1:Y:S01]  /*2880*/  LDS.128 R144, [UR8] ;  /* 0x00000008ff907984 */ /* 0x000e620008000c00 */
[----:B------:R-:W-:Y:S02]  /*2890*/  UIADD3 UR8, UPT, UPT, UR4, 0x8070, URZ ;  /* 0x0000807004087890 */ /* 0x000fe4000fffe0ff */
[----:B------:R-:W-:-:S05]  /*28a0*/  @!UP1 UIADD3 UR8, UPT, UPT, UR4, 0x8030, URZ ;  /* 0x0000803004089890 */ /* 0x000fca000fffe0ff */
[----:B------:R-:W2:Y:S04]  /*28b0*/  LDS.128 R148, [UR5] ;  /* 0x00000005ff947984 */ /* 0x000ea80008000c00 */
[----:B------:R-:W3:Y:S01]  /*28c0*/  LDS.128 R152, [UR8] ;  /* 0x00000008ff987984 */ /* 0x000ee20008000c00 */
[----:B0-----:R-:W-:Y:S01]  /*28d0*/  FADD.FTZ R209, RZ, R140 ;  /* 0x0000008cffd17221 */ /* 0x001fe20000010000 */
[----:B------:R-:W-:Y:S01]  /*28e0*/  FADD.FTZ R140, RZ, R141 ;  /* 0x0000008dff8c7221 */ /* 0x000fe20000010000 */
[----:B------:R-:W-:Y:S02]  /*28f0*/  @P2 SHF.R.S32.HI R141, RZ, 0x1f, R22 ;  /* 0x0000001fff8d2819 */ /* 0x000fe40000011416 */
[----:B------:R-:W-:Y:S01]  /*2900*/  FADD.FTZ R209, R142, R209 ;  /* 0x000000d18ed17221 */ /* 0x000fe20000010000 */
[----:B------:R-:W-:Y:S01]  /*2910*/  FADD.FTZ R140, R143, R140 ;  /* 0x0000008c8f8c7221 */ /* 0x000fe20000010000 */
[----:B------:R-:W-:-:S02]  /*2920*/  @P2 LEA.HI R141, R141, R22, RZ, 0x3 ;  /* 0x000000168d8d2211 */ /* 0x000fc400078f18ff */
[----:B-1----:R-:W-:Y:S01]  /*2930*/  FADD.FTZ R209, R209, R144 ;  /* 0x00000090d1d17221 */ /* 0x002fe20000010000 */
[----:B------:R-:W-:Y:S01]  /*2940*/  FADD.FTZ R140, R140, R145 ;  /* 0x000000918c8c7221 */ /* 0x000fe20000010000 */
[----:B------:R-:W-:Y:S02]  /*2950*/  HFMA2 R145, -RZ, RZ, 0, 0 ;  /* 0x00000000ff917431 */ /* 0x000fe400000001ff */
[----:B------:R-:W-:Y:S01]  /*2960*/  FADD.FTZ R209, R146, R209 ;  /* 0x000000d192d17221 */ /* 0x000fe20000010000 */
[----:B------:R-:W-:-:S03]  /*2970*/  FADD.FTZ R140, R147, R140 ;  /* 0x0000008c938c7221 */ /* 0x000fc60000010000 */
[----:B--2---:R-:W-:Y:S01]  /*2980*/  FADD.FTZ R209, R209, R148 ;  /* 0x00000094d1d17221 */ /* 0x004fe20000010000 */
[----:B------:R-:W-:Y:S01]  /*2990*/  FADD.FTZ R140, R140, R149 ;  /* 0x000000958c8c7221 */ /* 0x000fe20000010000 */
[----:B------:R-:W-:Y:S02]  /*29a0*/  @P2 LEA.HI.SX32 R145, R141, R208, 0x1d ;  /* 0x000000d08d912211 */ /* 0x000fe400078feaff */
[----:B------:R-:W-:Y:S01]  /*29b0*/  FADD.FTZ R209, R150, R209 ;  /* 0x000000d196d17221 */ /* 0x000fe20000010000 */
[----:B------:R-:W-:Y:S01]  /*29c0*/  FADD.FTZ R140, R151, R140 ;  /* 0x0000008c978c7221 */ /* 0x000fe20000010000 */
[----:B------:R-:W-:Y:S02]  /*29d0*/  PRMT R141, R36, 0x7632, R141 ;  /* 0x00007632248d7816 */ /* 0x000fe4000000008d */
[----:B---3--:R-:W-:Y:S01]  /*29e0*/  FADD.FTZ R209, R209, R152 ;  /* 0x00000098d1d17221 */ /* 0x008fe20000010000 */
[----:B------:R-:W-:-:S03]  /*29f0*/  FADD.FTZ R140, R140, R153 ;  /* 0x000000998c8c7221 */ /* 0x000fc60000010000 */
[----:B------:R-:W-:Y:S01]  /*2a00*/  FADD.FTZ R147, R154, R209 ;  /* 0x000000d19a937221 */ /* 0x000fe20000010000 */
[--C-:B------:R-:W-:Y:S01]  /*2a10*/  FADD.FTZ R22, R155, R140.reuse ;  /* 0x0000008c9b167221 */ /* 0x100fe20000010000 */
[----:B------:R-:W-:Y:S02]  /*2a20*/  PRMT R140, R37, 0x7632, R140 ;  /* 0x00007632258c7816 */ /* 0x000fe4000000008c */
[----:B------:R-:W-:Y:S01]  /*2a30*/  FMUL.FTZ R147, R147, UR14 ;  /* 0x0000000e93937c20 */ /* 0x000fe20008410000 */
[----:B------:R-:W-:-:S04]  /*2a40*/  FMUL.FTZ R22, R22, UR14 ;  /* 0x0000000e16167c20 */ /* 0x000fc80008410000 */
[----:B------:R-:W-:Y:S01]  /*2a50*/  FSEL R147, R147, RZ, !P0 ;  /* 0x000000ff93937208 */ /* 0x000fe20004000000 */
[----:B------:R-:W-:Y:S06]  /*2a60*/  @!P1 BRA `(.L_x_61) ;  /* 0x0000001000d09947 */ /* 0x000fec0003800000 */
[----:B------:R-:W-:-:S04]  /*2a70*/  UISETP.NE.U32.AND UP0, UPT, UR12, URZ, UPT ;  /* 0x000000ff0c00728c */ /* 0x000fc8000bf05070 */
[----:B------:R-:W-:-:S09]  /*2a80*/  UISETP.NE.AND.EX UP0, UPT, UR13, URZ, UPT, UP0 ;  /* 0x000000ff0d00728c */ /* 0x000fd2000bf05300 */
[----:B------:R-:W-:Y:S05]  /*2a90*/  BRA.U UP0, `(.L_x_62) ;  /* 0x0000000900507547 */ /* 0x000fea000b800000 */
[----:B------:R-:W-:Y:S01]  /*2aa0*/  UMOV UR4, UR6 ;  /* 0x0000000600047c82 */ /* 0x000fe20008000000 */
[----:B------:R-:W-:Y:S01]  /*2ab0*/  UMOV UR5, UR7 ;  /* 0x0000000700057c82 */ /* 0x000fe20008000000 */
[----:B------:R-:W-:-:S04]  /*2ac0*/  UISETP.NE.U32.AND UP0, UPT, UR4, URZ, UPT ;  /* 0x000000ff0400728c */ /* 0x000fc8000bf05070 */
[----:B------:R-:W-:-:S09]  /*2ad0*/  UISETP.NE.AND.EX UP0, UPT, UR5, URZ, UPT, UP0 ;  /* 0x000000ff0500728c */ /* 0x000fd2000bf05300 */
[----:B------:R-:W-:Y:S05]  /*2ae0*/  BRA.U UP0, `(.L_x_63) ;  /* 0x0000000500247547 */ /* 0x000fea000b800000 */
[----:B------:R-:W-:Y:S05]  /*2af0*/  @!P2 BRA `(.L_x_64) ;  /* 0x000000000020a947 */ /* 0x000fea0003800000 */
[----:B------:R-:W-:Y:S01]  /*2b00*/  FFMA.FTZ R141, R3, R22, R147 ;  /* 0x00000016038d7223 */ /* 0x000fe20000010093 */
[----:B------:R-:W-:-:S03]  /*2b10*/  ISETP.GT.AND P0, PT, R21, RZ, PT ;  /* 0x000000ff1500720c */ /* 0x000fc60003f04270 */
[----:B------:R-:W-:-:S04]  /*2b20*/  FADD.FTZ R141, R24, -R141 ;  /* 0x8000008d188d7221 */ /* 0x000fc80000010000 */
[----:B------:R-:W-:-:S05]  /*2b30*/  FMUL.FTZ R141, R20, R141 ;  /* 0x0000008d148d7220 */ /* 0x000fca0000410000 */
[----:B------:R-:W-:-:S05]  /*2b40*/  FSEL R141, R141, RZ, P0 ;  /* 0x000000ff8d8d7208 */ /* 0x000fca0000000000 */
[----:B------:R-:W-:-:S05]  /*2b50*/  FMUL.FTZ R141, R141, UR15 ;  /* 0x0000000f8d8d7c20 */ /* 0x000fca0008410000 */
[----:B------:R-:W-:-:S04]  /*2b60*/  F2FP.BF16.F32.PACK_AB R141, RZ, R141 ;  /* 0x0000008dff8d723e */ /* 0x000fc800000010ff */
[----:B------:R-:W-:-:S07]  /*2b70*/  PRMT R132, R141, 0x7610, R132 ;  /* 0x000076108d847816 */ /* 0x000fce0000000084 */
.L_x_64:
        /* <DEDUP_REMOVED lines=9> */
.L_x_65:
        /* <DEDUP_REMOVED lines=9> */
.L_x_66:
        /* <DEDUP_REMOVED lines=9> */
.L_x_67:
        /* <DEDUP_REMOVED lines=9> */
.L_x_68:
        /* <DEDUP_REMOVED lines=9> */
.L_x_69:
        /* <DEDUP_REMOVED lines=9> */
.L_x_70:
        /* <DEDUP_REMOVED lines=8> */
[----:B------:R-:W-:Y:S01]  /*2f60*/  PRMT R135, R135, 0x5410, R141 ;  /* 0x0000541087877816 */ /* 0x000fe2000000008d */
[----:B------:R-:W-:Y:S06]  /*2f70*/  BRA `(.L_x_71) ;  /* 0x0000000c00647947 */ /* 0x000fec0003800000 */
.L_x_63:
[----:B------:R-:W0:Y:S01]  /*2f80*/  @P2 LDC R138, c[0x0][0x40c] ;  /* 0x00010300ff8a2b82 */ /* 0x000e220000000800 */
[-CC-:B------:R-:W-:Y:S01]  /*2f90*/  FFMA.FTZ R136, R32, R22.reuse, R147.reuse ;  /* 0x0000001620887223 */ /* 0x180fe20000010093 */
[-CC-:B------:R-:W-:Y:S01]  /*2fa0*/  FFMA.FTZ R137, R3, R22.reuse, R147.reuse ;  /* 0x0000001603897223 */ /* 0x180fe20000010093 */
[----:B------:R-:W-:Y:S01]  /*2fb0*/  ISETP.GT.AND P0, PT, R21, RZ, PT ;  /* 0x000000ff1500720c */ /* 0x000fe20003f04270 */
[-C--:B------:R-:W-:Y:S01]  /*2fc0*/  FFMA.FTZ R143, R27, R22.reuse, R147 ;  /* 0x000000161b8f7223 */ /* 0x080fe20000010093 */
[----:B------:R-:W-:Y:S01]  /*2fd0*/  FADD.FTZ R139, R31, -R136 ;  /* 0x800000881f8b7221 */ /* 0x000fe20000010000 */
[----:B------:R-:W-:Y:S01]  /*2fe0*/  FADD.FTZ R137, R24, -R137 ;  /* 0x8000008918897221 */ /* 0x000fe20000010000 */
[-C--:B------:R-:W-:Y:S01]  /*2ff0*/  FFMA.FTZ R142, R156, R22.reuse, R147 ;  /* 0x000000169c8e7223 */ /* 0x080fe20000010093 */
[----:B------:R-:W1:Y:S01]  /*3000*/  @P2 LDC R141, c[0x0][0x40c] ;  /* 0x00010300ff8d2b82 */ /* 0x000e620000000800 */
[C---:B------:R-:W-:Y:S01]  /*3010*/  FMUL.FTZ R139, R20.reuse, R139 ;  /* 0x0000008b148b7220 */ /* 0x040fe20000410000 */
[----:B------:R-:W-:Y:S01]  /*3020*/  FMUL.FTZ R137, R20, R137 ;  /* 0x0000008914897220 */ /* 0x000fe20000410000 */
[----:B------:R-:W-:Y:S01]  /*3030*/  FADD.FTZ R143, R28, -R143 ;  /* 0x8000008f1c8f7221 */ /* 0x000fe20000010000 */
[-CC-:B------:R-:W-:Y:S01]  /*3040*/  FFMA.FTZ R149, R29, R22.reuse, R147.reuse ;  /* 0x000000161d957223 */ /* 0x180fe20000010093 */
[----:B------:R-:W-:Y:S01]  /*3050*/  FFMA.FTZ R154, R158, R22, R147 ;  /* 0x000000169e9a7223 */ /* 0x000fe20000010093 */
[----:B------:R-:W-:Y:S01]  /*3060*/  FSEL R151, R139, RZ, P0 ;  /* 0x000000ff8b977208 */ /* 0x000fe20000000000 */
[----:B------:R-:W-:Y:S01]  /*3070*/  FMUL.FTZ R143, R20, R143 ;  /* 0x0000008f148f7220 */ /* 0x000fe20000410000 */
[----:B------:R-:W-:Y:S01]  /*3080*/  FSEL R148, R137, RZ, P0 ;  /* 0x000000ff89947208 */ /* 0x000fe20000000000 */
[----:B------:R-:W2:Y:S01]  /*3090*/  @P2 LDC R153, c[0x0][0x40c] ;  /* 0x00010300ff992b82 */ /* 0x000ea20000000800 */
[----:B------:R-:W-:-:S02]  /*30a0*/  FADD.FTZ R149, R30, -R149 ;  /* 0x800000951e957221 */ /* 0x000fc40000010000 */
[----:B------:R-:W-:Y:S02]  /*30b0*/  FSEL R152, R143, RZ, P0 ;  /* 0x000000ff8f987208 */ /* 0x000fe40000000000 */
[----:B------:R-:W-:Y:S01]  /*30c0*/  FMUL.FTZ R149, R20, R149 ;  /* 0x0000009514957220 */ /* 0x000fe20000410000 */
[----:B0-----:R-:W-:Y:S02]  /*30d0*/  @P2 FMUL.FTZ R137, R151, R138 ;  /* 0x0000008a97892220 */ /* 0x001fe40000410000 */
[----:B------:R-:W0:Y:S02]  /*30e0*/  @P2 LDC R209, c[0x0][0x40c] ;  /* 0x00010300ffd12b82 */ /* 0x000e240000000800 */
[----:B------:R-:W-:Y:S02]  /*30f0*/  FSEL R149, R149, RZ, P0 ;  /* 0x000000ff95957208 */ /* 0x000fe40000000000 */
[----:B------:R-:W-:Y:S01]  /*3100*/  @P2 F2FP.BF16.F32.PACK_AB R140, RZ, R137 ;  /* 0x00000089ff8c223e */ /* 0x000fe200000010ff */
[----:B------:R-:W-:Y:S01]  /*3110*/  FFMA.FTZ R137, R25, R22, R147 ;  /* 0x0000001619897223 */ /* 0x000fe20000010093 */
[----:B-1----:R-:W-:-:S02]  /*3120*/  @P2 FMUL.FTZ R136, R148, R141 ;  /* 0x0000008d94882220 */ /* 0x002fc40000410000 */
[----:B------:R-:W1:Y:S01]  /*3130*/  @P2 LDC R138, c[0x0][0x40c] ;  /* 0x00010300ff8a2b82 */ /* 0x000e620000000800 */
[----:B------:R-:W-:Y:S02]  /*3140*/  FADD.FTZ R137, R26, -R137 ;  /* 0x800000891a897221 */ /* 0x000fe40000010000 */
[----:B------:R-:W-:Y:S02]  /*3150*/  @P2 F2FP.BF16.F32.PACK_AB R139, RZ, R136 ;  /* 0x00000088ff8b223e */ /* 0x000fe400000010ff */
[----:B------:R-:W-:Y:S01]  /*3160*/  FMUL.FTZ R137, R20, R137 ;  /* 0x0000008914897220 */ /* 0x000fe20000410000 */
[----:B------:R-:W-:Y:S02]  /*3170*/  FFMA.FTZ R136, R34, R22, R147 ;  /* 0x0000001622887223 */ /* 0x000fe40000010093 */
[----:B------:R-:W3:Y:S01]  /*3180*/  @P2 LDC R144, c[0x0][0x40c] ;  /* 0x00010300ff902b82 */ /* 0x000ee20000000800 */
[----:B------:R-:W-:Y:S01]  /*3190*/  @P2 PRMT R132, R139, 0x7610, R132 ;  /* 0x000076108b842816 */ /* 0x000fe20000000084 */
[----:B------:R-:W-:Y:S01]  /*31a0*/  FADD.FTZ R141, R33, -R136 ;  /* 0x80000088218d7221 */ /* 0x000fe20000010000 */
[----:B------:R-:W-:Y:S01]  /*31b0*/  FSEL R150, R137, RZ, P0 ;  /* 0x000000ff89967208 */ /* 0x000fe20000000000 */
[----:B------:R-:W-:Y:S01]  /*31c0*/  FADD.FTZ R137, R35, -R142 ;  /* 0x8000008e23897221 */ /* 0x000fe20000010000 */
[----:B------:R-:W-:Y:S01]  /*31d0*/  @P2 PRMT R132, R132, 0x5410, R140 ;  /* 0x0000541084842816 */ /* 0x000fe2000000008c */
[----:B------:R-:W-:-:S02]  /*31e0*/  FMUL.FTZ R141, R20, R141 ;  /* 0x0000008d148d7220 */ /* 0x000fc40000410000 */
[----:B------:R-:W4:Y:S01]  /*31f0*/  @P2 LDC R146, c[0x0][0x40c] ;  /* 0x00010300ff922b82 */ /* 0x000f220000000800 */
[----:B------:R-:W-:Y:S01]  /*3200*/  FMUL.FTZ R137, R20, R137 ;  /* 0x0000008914897220 */ /* 0x000fe20000410000 */
[----:B--2---:R-:W-:Y:S01]  /*3210*/  @P2 FMUL.FTZ R136, R150, R153 ;  /* 0x0000009996882220 */ /* 0x004fe20000410000 */
[----:B------:R-:W-:-:S03]  /*3220*/  FSEL R153, R141, RZ, P0 ;  /* 0x000000ff8d997208 */ /* 0x000fc60000000000 */
[----:B------:R-:W-:Y:S01]  /*3230*/  FSEL R155, R137, RZ, P0 ;  /* 0x000000ff899b7208 */ /* 0x000fe20000000000 */
[----:B0-----:R-:W-:Y:S01]  /*3240*/  @P2 FMUL.FTZ R137, R152, R209 ;  /* 0x000000d198892220 */ /* 0x001fe20000410000 */
[----:B------:R-:W-:Y:S01]  /*3250*/  @P2 F2FP.BF16.F32.PACK_AB R141, RZ, R136 ;  /* 0x00000088ff8d223e */ /* 0x000fe200000010ff */
[----:B-1----:R-:W-:-:S03]  /*3260*/  @P2 FMUL.FTZ R136, R153, R138 ;  /* 0x0000008a99882220 */ /* 0x002fc60000410000 */
[----:B------:R-:W-:Y:S01]  /*3270*/  @P2 F2FP.BF16.F32.PACK_AB R143, RZ, R137 ;  /* 0x00000089ff8f223e */ /* 0x000fe200000010ff */
[----:B------:R-:W-:Y:S01]  /*3280*/  FADD.FTZ R137, R157, -R154 ;  /* 0x8000009a9d897221 */ /* 0x000fe20000010000 */
[----:B------:R-:W-:Y:S02]  /*3290*/  @P2 F2FP.BF16.F32.PACK_AB R142, RZ, R136 ;  /* 0x00000088ff8e223e */ /* 0x000fe400000010ff */
[----:B------:R-:W-:Y:S01]  /*32a0*/  F2FP.BF16.F32.PACK_AB R136, R151, R148 ;  /* 0x000000949788723e */ /* 0x000fe200000010ff */
[----:B---3--:R-:W-:Y:S01]  /*32b0*/  @P2 FMUL.FTZ R138, R155, R144 ;  /* 0x000000909b8a2220 */ /* 0x008fe20000410000 */
[----:B------:R-:W-:Y:S01]  /*32c0*/  FMUL.FTZ R148, R20, R137 ;  /* 0x0000008914947220 */ /* 0x000fe20000410000 */
[----:B------:R-:W-:Y:S02]  /*32d0*/  @P2 PRMT R133, R141, 0x7610, R133 ;  /* 0x000076108d852816 */ /* 0x000fe40000000085 */
[----:B------:R-:W-:Y:S02]  /*32e0*/  @P2 PRMT R134, R143, 0x7610, R134 ;  /* 0x000076108f862816 */ /* 0x000fe40000000086 */
[----:B------:R-:W-:Y:S01]  /*32f0*/  @P2 F2FP.BF16.F32.PACK_AB R144, RZ, R138 ;  /* 0x0000008aff90223e */ /* 0x000fe200000010ff */
[----:B----4-:R-:W-:Y:S01]  /*3300*/  @P2 FMUL.FTZ R146, R149, R146 ;  /* 0x0000009295922220 */ /* 0x010fe20000410000 */
[----:B------:R-:W-:-:S02]  /*3310*/  FSEL R148, R148, RZ, P0 ;  /* 0x000000ff94947208 */ /* 0x000fc40000000000 */
[----:B------:R-:W-:Y:S02]  /*3320*/  F2FP.BF16.F32.PACK_AB R137, R153, R150 ;  /* 0x000000969989723e */ /* 0x000fe400000010ff */
[----:B------:R-:W-:Y:S02]  /*3330*/  @P2 F2FP.BF16.F32.PACK_AB R146, RZ, R146 ;  /* 0x00000092ff92223e */ /* 0x000fe400000010ff */
[----:B------:R-:W-:Y:S02]  /*3340*/  F2FP.BF16.F32.PACK_AB R138, R155, R152 ;  /* 0x000000989b8a723e */ /* 0x000fe400000010ff */
[----:B------:R-:W-:Y:S02]  /*3350*/  @P2 PRMT R133, R133, 0x5410, R142 ;  /* 0x0000541085852816 */ /* 0x000fe4000000008e */
[----:B------:R-:W-:Y:S02]  /*3360*/  F2FP.BF16.F32.PACK_AB R139, R148, R149 ;  /* 0x00000095948b723e */ /* 0x000fe400000010ff */
[----:B------:R-:W-:-:S02]  /*3370*/  @P2 PRMT R134, R134, 0x5410, R144 ;  /* 0x0000541086862816 */ /* 0x000fc40000000090 */
[----:B------:R-:W-:Y:S01]  /*3380*/  @P2 PRMT R135, R146, 0x7610, R135 ;  /* 0x0000761092872816 */ /* 0x000fe20000000087 */
[----:B------:R-:W-:Y:S06]  /*3390*/  @!P2 BRA `(.L_x_71) ;  /* 0x00000008005ca947 */ /* 0x000fec0003800000 */
[----:B------:R-:W-:-:S05]  /*33a0*/  FMUL.FTZ R140, R148, UR15 ;  /* 0x0000000f948c7c20 */ /* 0x000fca0008410000 */
[----:B------:R-:W-:-:S04]  /*33b0*/  F2FP.BF16.F32.PACK_AB R140, RZ, R140 ;  /* 0x0000008cff8c723e */ /* 0x000fc800000010ff */
[----:B------:R-:W-:Y:S01]  /*33c0*/  PRMT R135, R135, 0x5410, R140 ;  /* 0x0000541087877816 */ /* 0x000fe2000000008c */
[----:B------:R-:W-:Y:S06]  /*33d0*/  BRA `(.L_x_71) ;  /* 0x00000008004c7947 */ /* 0x000fec0003800000 */
.L_x_62:
[----:B------:R-:W-:Y:S01]  /*33e0*/  UMOV UR4, UR6 ;  /* 0x0000000600047c82 */ /* 0x000fe20008000000 */
[----:B------:R-:W-:Y:S01]  /*33f0*/  UMOV UR5, UR7 ;  /* 0x0000000700057c82 */ /* 0x000fe20008000000 */
[----:B------:R-:W-:-:S04]  /*3400*/  UISETP.NE.U32.AND UP0, UPT, UR4, URZ, UPT ;  /* 0x000000ff0400728c */ /* 0x000fc8000bf05070 */
[----:B------:R-:W-:-:S09]  /*3410*/  UISETP.NE.AND.EX UP0, UPT, UR5, URZ, UPT, UP0 ;  /* 0x000000ff0500728c */ /* 0x000fd2000bf05300 */
[----:B------:R-:W-:Y:S05]  /*3420*/  BRA.U UP0, `(.L_x_72) ;  /* 0x0000000500187547 */ /* 0x000fea000b800000 */
[----:B------:R-:W-:Y:S01]  /*3430*/  ISETP.GT.AND P0, PT, R21, RZ, PT ;  /* 0x000000ff1500720c */ /* 0x000fe20003f04270 */
[----:B------:R-:W0:Y:S01]  /*3440*/  @P2 LDC R142, c[0x0][0x40c] ;  /* 0x00010300ff8e2b82 */ /* 0x000e220000000800 */
[----:B------:R-:W-:Y:S02]  /*3450*/  SHF.L.U32 R143, R141, 0x10, RZ ;  /* 0x000000108d8f7819 */ /* 0x000fe400000006ff */
[----:B------:R-:W-:Y:S02]  /*3460*/  SHF.L.U32 R141, R36, 0x10, RZ ;  /* 0x00000010248d7819 */ /* 0x000fe400000006ff */
[----:B------:R-:W-:-:S03]  /*3470*/  SHF.L.U32 R155, R39, 0x10, RZ ;  /* 0x00000010279b7819 */ /* 0x000fc600000006ff */
[----:B------:R-:W1:Y:S04]  /*3480*/  @P2 LDC R146, c[0x0][0x40c] ;  /* 0x00010300ff922b82 */ /* 0x000e680000000800 */
[-CC-:B------:R-:W-:Y:S01]  /*3490*/  @P0 FFMA.FTZ R148, R34, R22.reuse, R147.reuse ;  /* 0x0000001622940223 */ /* 0x180fe20000010093 */
[-CC-:B------:R-:W-:Y:S01]  /*34a0*/  @P0 FFMA.FTZ R144, R32, R22.reuse, R147.reuse ;  /* 0x0000001620900223 */ /* 0x180fe20000010093 */
[----:B------:R-:W-:Y:S01]  /*34b0*/  @P0 SHF.L.U32 R149, R140, 0x10, RZ ;  /* 0x000000108c950819 */ /* 0x000fe200000006ff */
[----:B------:R-:W-:Y:S01]  /*34c0*/  @P0 FFMA.FTZ R151, R3, R22, R147 ;  /* 0x0000001603970223 */ /* 0x000fe20000010093 */
[----:B------:R-:W-:Y:S01]  /*34d0*/  @!P0 PRMT R140, R37, 0x7632, R140 ;  /* 0x00007632258c8816 */ /* 0x000fe2000000008c */
[----:B------:R-:W-:Y:S01]  /*34e0*/  @P0 FADD.FTZ R148, R33, -R148 ;  /* 0x8000009421940221 */ /* 0x000fe20000010000 */
[----:B------:R-:W-:Y:S01]  /*34f0*/  @P0 FADD.FTZ R144, R31, -R144 ;  /* 0x800000901f900221 */ /* 0x000fe20000010000 */
[----:B------:R-:W-:Y:S01]  /*3500*/  @P0 FADD.FTZ R151, R24, -R151 ;  /* 0x8000009718970221 */ /* 0x000fe20000010000 */
[----:B------:R-:W-:Y:S01]  /*3510*/  @!P0 SHF.L.U32 R140, R140, 0x10, RZ ;  /* 0x000000108c8c8819 */ /* 0x000fe200000006ff */
[C---:B------:R-:W-:Y:S01]  /*3520*/  @P0 FFMA.FTZ R140, R20.reuse, R148, R149 ;  /* 0x00000094148c0223 */ /* 0x040fe20000010095 */
[C---:B------:R-:W-:Y:S01]  /*3530*/  @P0 FFMA.FTZ R143, R20.reuse, R144, R143 ;  /* 0x00000090148f0223 */ /* 0x040fe2000001008f */
[----:B------:R-:W2:Y:S01]  /*3540*/  @P2 LDC R148, c[0x0][0x40c] ;  /* 0x00010300ff942b82 */ /* 0x000ea20000000800 */
[----:B------:R-:W-:Y:S01]  /*3550*/  @P0 FFMA.FTZ R141, R20, R151, R141 ;  /* 0x00000097148d0223 */ /* 0x000fe2000001008d */
[-CC-:B------:R-:W-:Y:S01]  /*3560*/  @P0 FFMA.FTZ R151, R25, R22.reuse, R147.reuse ;  /* 0x0000001619970223 */ /* 0x180fe20000010093 */
[----:B------:R-:W-:Y:S01]  /*3570*/  SHF.L.U32 R149, R37, 0x10, RZ ;  /* 0x0000001025957819 */ /* 0x000fe200000006ff */
[----:B------:R-:W-:Y:S01]  /*3580*/  @P0 FFMA.FTZ R211, R27, R22, R147 ;  /* 0x000000161bd30223 */ /* 0x000fe20000010093 */
[----:B0-----:R-:W-:Y:S01]  /*3590*/  @P2 FMUL.FTZ R141, R141, R142 ;  /* 0x0000008e8d8d2220 */ /* 0x001fe20000410000 */
[----:B------:R-:W-:Y:S01]  /*35a0*/  @P0 FADD.FTZ R151, R26, -R151 ;  /* 0x800000971a970221 */ /* 0x000fe20000010000 */
[----:B------:R-:W-:Y:S01]  /*35b0*/  PRMT R142, R38, 0x7632, R142 ;  /* 0x00007632268e7816 */ /* 0x000fe2000000008e */
[----:B------:R-:W0:Y:S01]  /*35c0*/  @P2 LDC R144, c[0x0][0x40c] ;  /* 0x00010300ff902b82 */ /* 0x000e220000000800 */
[----:B-1----:R-:W-:Y:S01]  /*35d0*/  @P2 FMUL.FTZ R143, R143, R146 ;  /* 0x000000928f8f2220 */ /* 0x002fe20000410000 */
[----:B------:R-:W-:Y:S01]  /*35e0*/  @P0 FFMA.FTZ R149, R20, R151, R149 ;  /* 0x0000009714950223 */ /* 0x000fe20000010095 */
[----:B------:R-:W-:Y:S01]  /*35f0*/  SHF.L.U32 R151, R38, 0x10, RZ ;  /* 0x0000001026977819 */ /* 0x000fe200000006ff */
[-CC-:B------:R-:W-:Y:S01]  /*3600*/  @P0 FFMA.FTZ R146, R156, R22.reuse, R147.reuse ;  /* 0x000000169c920223 */ /* 0x180fe20000010093 */
[----:B------:R-:W-:Y:S01]  /*3610*/  @P0 FFMA.FTZ R213, R29, R22, R147 ;  /* 0x000000161dd50223 */ /* 0x000fe20000010093 */
[----:B------:R-:W-:Y:S01]  /*3620*/  @P0 FADD.FTZ R211, R28, -R211 ;  /* 0x800000d31cd30221 */ /* 0x000fe20000010000 */
[----:B------:R-:W-:Y:S01]  /*3630*/  SHF.L.U32 R153, R142, 0x10, RZ ;  /* 0x000000108e997819 */ /* 0x000fe200000006ff */
[----:B------:R-:W1:Y:S01]  /*3640*/  @P2 LDC R209, c[0x0][0x40c] ;  /* 0x00010300ffd12b82 */ /* 0x000e620000000800 */
[----:B------:R-:W-:Y:S01]  /*3650*/  @P0 FADD.FTZ R146, R35, -R146 ;  /* 0x8000009223920221 */ /* 0x000fe20000010000 */
[----:B------:R-:W-:Y:S01]  /*3660*/  @P0 FADD.FTZ R142, R30, -R213 ;  /* 0x800000d51e8e0221 */ /* 0x000fe20000010000 */
[C---:B------:R-:W-:Y:S01]  /*3670*/  @P0 FFMA.FTZ R151, R20.reuse, R211, R151 ;  /* 0x000000d314970223 */ /* 0x040fe20000010097 */
[----:B------:R-:W-:Y:S01]  /*3680*/  @P2 F2FP.BF16.F32.PACK_AB R141, RZ, R141 ;  /* 0x0000008dff8d223e */ /* 0x000fe200000010ff */
[C---:B------:R-:W-:Y:S01]  /*3690*/  @P0 FFMA.FTZ R153, R20.reuse, R146, R153 ;  /* 0x0000009214990223 */ /* 0x040fe20000010099 */
[----:B------:R-:W-:Y:S01]  /*36a0*/  @P0 FFMA.FTZ R155, R20, R142, R155 ;  /* 0x0000008e149b0223 */ /* 0x000fe2000001009b */
[----:B------:R-:W-:Y:S01]  /*36b0*/  @P2 F2FP.BF16.F32.PACK_AB R143, RZ, R143 ;  /* 0x0000008fff8f223e */ /* 0x000fe200000010ff */
[----:B------:R-:W3:Y:S01]  /*36c0*/  @P2 LDC R150, c[0x0][0x40c] ;  /* 0x00010300ff962b82 */ /* 0x000ee20000000800 */
[----:B--2---:R-:W-:Y:S01]  /*36d0*/  @P2 FMUL.FTZ R151, R151, R148 ;  /* 0x0000009497972220 */ /* 0x004fe20000410000 */
[----:B------:R-:W-:-:S04]  /*36e0*/  @P2 PRMT R132, R141, 0x7610, R132 ;  /* 0x000076108d842816 */ /* 0x000fc80000000084 */
[----:B------:R-:W-:Y:S02]  /*36f0*/  @P2 F2FP.BF16.F32.PACK_AB R151, RZ, R151 ;  /* 0x00000097ff97223e */ /* 0x000fe400000010ff */
[----:B------:R-:W2:Y:S01]  /*3700*/  @P2 LDC R152, c[0x0][0x40c] ;  /* 0x00010300ff982b82 */ /* 0x000ea20000000800 */
[----:B0-----:R-:W-:Y:S01]  /*3710*/  @P2 FMUL.FTZ R149, R149, R144 ;  /* 0x0000009095952220 */ /* 0x001fe20000410000 */
[----:B------:R-:W-:Y:S02]  /*3720*/  @P2 PRMT R134, R151, 0x7610, R134 ;  /* 0x0000761097862816 */ /* 0x000fe40000000086 */
[----:B------:R-:W-:Y:S02]  /*3730*/  @P2 PRMT R132, R132, 0x5410, R143 ;  /* 0x0000541084842816 */ /* 0x000fe4000000008f */
[----:B------:R-:W-:Y:S01]  /*3740*/  @P2 F2FP.BF16.F32.PACK_AB R149, RZ, R149 ;  /* 0x00000095ff95223e */ /* 0x000fe200000010ff */
[----:B-1----:R-:W-:-:S03]  /*3750*/  @P2 FMUL.FTZ R140, R140, R209 ;  /* 0x000000d18c8c2220 */ /* 0x002fc60000410000 */
[----:B------:R-:W-:Y:S02]  /*3760*/  @P2 PRMT R133, R149, 0x7610, R133 ;  /* 0x0000761095852816 */ /* 0x000fe40000000085 */
[----:B------:R-:W-:Y:S01]  /*3770*/  @P2 F2FP.BF16.F32.PACK_AB R140, RZ, R140 ;  /* 0x0000008cff8c223e */ /* 0x000fe200000010ff */
[----:B---3--:R-:W-:-:S03]  /*3780*/  @P2 FMUL.FTZ R153, R153, R150 ;  /* 0x0000009699992220 */ /* 0x008fc60000410000 */
[----:B------:R-:W-:Y:S02]  /*3790*/  @P2 PRMT R133, R133, 0x5410, R140 ;  /* 0x0000541085852816 */ /* 0x000fe4000000008c */
[----:B------:R-:W-:Y:S01]  /*37a0*/  @P2 F2FP.BF16.F32.PACK_AB R153, RZ, R153 ;  /* 0x00000099ff99223e */ /* 0x000fe200000010ff */
[----:B--2---:R-:W-:-:S03]  /*37b0*/  @P2 FMUL.FTZ R155, R155, R152 ;  /* 0x000000989b9b2220 */ /* 0x004fc60000410000 */
[----:B------:R-:W-:Y:S02]  /*37c0*/  @P2 PRMT R134, R134, 0x5410, R153 ;  /* 0x0000541086862816 */ /* 0x000fe40000000099 */
[----:B------:R-:W-:-:S04]  /*37d0*/  @P2 F2FP.BF16.F32.PACK_AB R155, RZ, R155 ;  /* 0x0000009bff9b223e */ /* 0x000fc800000010ff */
[----:B------:R-:W-:Y:S01]  /*37e0*/  @P2 PRMT R135, R155, 0x7610, R135 ;  /* 0x000076109b872816 */ /* 0x000fe20000000087 */
[----:B------:R-:W-:Y:S06]  /*37f0*/  @!P2 BRA `(.L_x_71) ;  /* 0x000000040044a947 */ /* 0x000fec0003800000 */
[----:B------:R-:W-:Y:S01]  /*3800*/  PRMT R140, R39, 0x7632, R140 ;  /* 0x00007632278c7816 */ /* 0x000fe2000000008c */
[----:B------:R-:W-:-:S03]  /*3810*/  @P0 FFMA.FTZ R142, R158, R22, R147 ;  /* 0x000000169e8e0223 */ /* 0x000fc60000010093 */
[----:B------:R-:W-:Y:S01]  /*3820*/  SHF.L.U32 R141, R140, 0x10, RZ ;  /* 0x000000108c8d7819 */ /* 0x000fe200000006ff */
[----:B------:R-:W-:-:S04]  /*3830*/  @P0 FADD.FTZ R142, R157, -R142 ;  /* 0x8000008e9d8e0221 */ /* 0x000fc80000010000 */
[----:B------:R-:W-:-:S04]  /*3840*/  @P0 FFMA.FTZ R141, R20, R142, R141 ;  /* 0x0000008e148d0223 */ /* 0x000fc8000001008d */
[----:B------:R-:W-:-:S05]  /*3850*/  FMUL.FTZ R141, R141, UR15 ;  /* 0x0000000f8d8d7c20 */ /* 0x000fca0008410000 */
[----:B------:R-:W-:-:S04]  /*3860*/  F2FP.BF16.F32.PACK_AB R141, RZ, R141 ;  /* 0x0000008dff8d723e */ /* 0x000fc800000010ff */
[----:B------:R-:W-:Y:S01]  /*3870*/  PRMT R135, R135, 0x5410, R141 ;  /* 0x0000541087877816 */ /* 0x000fe2000000008d */
[----:B------:R-:W-:Y:S06]  /*3880*/  BRA `(.L_x_71) ;  /* 0x0000000400207947 */ /* 0x000fec0003800000 */
.L_x_72:
[----:B------:R-:W-:Y:S01]  /*3890*/  ISETP.GT.AND P0, PT, R21, RZ, PT ;  /* 0x000000ff1500720c */ /* 0x000fe20003f04270 */
[----:B------:R-:W0:Y:S01]  /*38a0*/  @P2 LDC R142, c[0x0][0x40c] ;  /* 0x00010300ff8e2b82 */ /* 0x000e220000000800 */
[----:B------:R-:W-:Y:S01]  /*38b0*/  SHF.L.U32 R141, R141, 0x10, RZ ;  /* 0x000000108d8d7819 */ /* 0x000fe200000006ff */
[-C--:B------:R-:W-:Y:S01]  /*38c0*/  @P3 FFMA.FTZ R139, R3, R22.reuse, R147 ;  /* 0x00000016038b3223 */ /* 0x080fe20000010093 */
[----:B------:R-:W-:Y:S02]  /*38d0*/  SHF.L.U32 R137, R36, 0x10, RZ ;  /* 0x0000001024897819 */ /* 0x000fe400000006ff */
[----:B------:R-:W-:Y:S01]  /*38e0*/  PRMT R138, R38, 0x7632, R138 ;  /* 0x00007632268a7816 */ /* 0x000fe2000000008a */
[----:B------:R-:W-:Y:S01]  /*38f0*/  @P3 FADD.FTZ R139, R24, -R139 ;  /* 0x8000008b188b3221 */ /* 0x000fe20000010000 */
[----:B------:R-:W-:Y:S01]  /*3900*/  SHF.L.U32 R149, R38, 0x10, RZ ;  /* 0x0000001026957819 */ /* 0x000fe200000006ff */
[----:B------:R-:W1:Y:S01]  /*3910*/  @P2 LDC R140, c[0x0][0x40c] ;  /* 0x00010300ff8c2b82 */ /* 0x000e620000000800 */
[----:B------:R-:W-:Y:S01]  /*3920*/  SHF.L.U32 R150, R138, 0x10, RZ ;  /* 0x000000108a967819 */ /* 0x000fe200000006ff */
[----:B------:R-:W-:Y:S01]  /*3930*/  @P3 FFMA.FTZ R137, R20, R139, R137 ;  /* 0x0000008b14893223 */ /* 0x000fe20000010089 */
[----:B------:R-:W-:Y:S01]  /*3940*/  SHF.L.U32 R139, R37, 0x10, RZ ;  /* 0x00000010258b7819 */ /* 0x000fe200000006ff */
[-CC-:B------:R-:W-:Y:S01]  /*3950*/  @P0 FFMA.FTZ R136, R32, R22.reuse, R147.reuse ;  /* 0x0000001620880223 */ /* 0x180fe20000010093 */
[-CC-:B------:R-:W-:Y:S01]  /*3960*/  @P0 FFMA.FTZ R143, R25, R22.reuse, R147.reuse ;  /* 0x00000016198f0223 */ /* 0x180fe20000010093 */
[-CC-:B------:R-:W-:Y:S01]  /*3970*/  @P0 FFMA.FTZ R153, R27, R22.reuse, R147.reuse ;  /* 0x000000161b990223 */ /* 0x180fe20000010093 */
[----:B------:R-:W-:Y:S01]  /*3980*/  @P0 FFMA.FTZ R138, R156, R22, R147 ;  /* 0x000000169c8a0223 */ /* 0x000fe20000010093 */
[----:B------:R-:W-:Y:S01]  /*3990*/  @P0 FADD.FTZ R136, R31, -R136 ;  /* 0x800000881f880221 */ /* 0x000fe20000010000 */
[----:B------:R-:W2:Y:S01]  /*39a0*/  @P2 LDC R146, c[0x0][0x40c] ;  /* 0x00010300ff922b82 */ /* 0x000ea20000000800 */
[----:B------:R-:W-:-:S02]  /*39b0*/  @P0 FADD.FTZ R143, R26, -R143 ;  /* 0x8000008f1a8f0221 */ /* 0x000fc40000010000 */
[C---:B------:R-:W-:Y:S01]  /*39c0*/  @P0 FFMA.FTZ R141, R20.reuse, R136, R141 ;  /* 0x00000088148d0223 */ /* 0x040fe2000001008d */
[----:B------:R-:W-:Y:S01]  /*39d0*/  PRMT R136, R37, 0x7632, R136 ;  /* 0x0000763225887816 */ /* 0x000fe20000000088 */
[----:B------:R-:W-:Y:S01]  /*39e0*/  @P0 FFMA.FTZ R139, R20, R143, R139 ;  /* 0x0000008f148b0223 */ /* 0x000fe2000001008b */
[-CC-:B------:R-:W-:Y:S02]  /*39f0*/  @P0 FFMA.FTZ R143, R29, R22.reuse, R147.reuse ;  /* 0x000000161d8f0223 */ /* 0x180fe40000010093 */
[----:B------:R-:W3:Y:S01]  /*3a00*/  @P2 LDC R148, c[0x0][0x40c] ;  /* 0x00010300ff942b82 */ /* 0x000ee20000000800 */
[----:B------:R-:W-:Y:S01]  /*3a10*/  SHF.L.U32 R144, R136, 0x10, RZ ;  /* 0x0000001088907819 */ /* 0x000fe200000006ff */
[----:B------:R-:W-:-:S04]  /*3a20*/  @P0 FFMA.FTZ R136, R34, R22, R147 ;  /* 0x0000001622880223 */ /* 0x000fc80000010093 */
[----:B------:R-:W-:Y:S01]  /*3a30*/  @P0 FADD.FTZ R151, R33, -R136 ;  /* 0x8000008821970221 */ /* 0x000fe20000010000 */
[----:B------:R-:W-:Y:S01]  /*3a40*/  @P0 FADD.FTZ R136, R28, -R153 ;  /* 0x800000991c880221 */ /* 0x000fe20000010000 */
[----:B------:R-:W4:Y:S01]  /*3a50*/  @P2 LDC R152, c[0x0][0x40c] ;  /* 0x00010300ff982b82 */ /* 0x000f220000000800 */
[----:B------:R-:W-:Y:S01]  /*3a60*/  @P0 FADD.FTZ R153, R35, -R138 ;  /* 0x8000008a23990221 */ /* 0x000fe20000010000 */
[----:B------:R-:W-:Y:S01]  /*3a70*/  @P0 FFMA.FTZ R138, R158, R22, R147 ;  /* 0x000000169e8a0223 */ /* 0x000fe20000010093 */
[C---:B------:R-:W-:Y:S01]  /*3a80*/  @P0 FFMA.FTZ R149, R20.reuse, R136, R149 ;  /* 0x0000008814950223 */ /* 0x040fe20000010095 */
[C---:B------:R-:W-:Y:S01]  /*3a90*/  @P0 FFMA.FTZ R144, R20.reuse, R151, R144 ;  /* 0x0000009714900223 */ /* 0x040fe20000010090 */
[----:B------:R-:W-:Y:S01]  /*3aa0*/  @P0 FFMA.FTZ R150, R20, R153, R150 ;  /* 0x0000009914960223 */ /* 0x000fe20000010096 */
[C---:B------:R-:W-:Y:S01]  /*3ab0*/  PRMT R136, R39.reuse, 0x7632, R136 ;  /* 0x0000763227887816 */ /* 0x040fe20000000088 */
[----:B------:R-:W-:Y:S01]  /*3ac0*/  @P0 FADD.FTZ R151, R30, -R143 ;  /* 0x8000008f1e970221 */ /* 0x000fe20000010000 */
[----:B------:R-:W5:Y:S01]  /*3ad0*/  @P2 LDC R155, c[0x0][0x40c] ;  /* 0x00010300ff9b2b82 */ /* 0x000f620000000800 */
[----:B------:R-:W-:Y:S01]  /*3ae0*/  SHF.L.U32 R153, R39, 0x10, RZ ;  /* 0x0000001027997819 */ /* 0x000fe200000006ff */
[----:B------:R-:W-:Y:S01]  /*3af0*/  @P0 FADD.FTZ R211, R157, -R138 ;  /* 0x8000008a9dd30221 */ /* 0x000fe20000010000 */
[----:B0-----:R-:W-:Y:S01]  /*3b00*/  @P2 FMUL.FTZ R138, R141, R142 ;  /* 0x0000008e8d8a2220 */ /* 0x001fe20000410000 */
[----:B------:R-:W-:Y:S01]  /*3b10*/  SHF.L.U32 R154, R136, 0x10, RZ ;  /* 0x00000010889a7819 */ /* 0x000fe200000006ff */
[----:B-1----:R-:W-:Y:S01]  /*3b20*/  @P2 FMUL.FTZ R136, R137, R140 ;  /* 0x0000008c89882220 */ /* 0x002fe20000410000 */
[C---:B------:R-:W-:Y:S01]  /*3b30*/  @P0 FFMA.FTZ R153, R20.reuse, R151, R153 ;  /* 0x0000009714990223 */ /* 0x040fe20000010099 */
[----:B--2---:R-:W-:Y:S01]  /*3b40*/  @P2 FMUL.FTZ R143, R139, R146 ;  /* 0x000000928b8f2220 */ /* 0x004fe20000410000 */
[----:B------:R-:W0:Y:S01]  /*3b50*/  @P2 LDC R209, c[0x0][0x40c] ;  /* 0x00010300ffd12b82 */ /* 0x000e220000000800 */
[----:B------:R-:W-:Y:S01]  /*3b60*/  @P2 F2FP.BF16.F32.PACK_AB R142, RZ, R138 ;  /* 0x0000008aff8e223e */ /* 0x000fe200000010ff */
[----:B------:R-:W-:Y:S01]  /*3b70*/  @P0 FFMA.FTZ R154, R20, R211, R154 ;  /* 0x000000d3149a0223 */ /* 0x000fe2000001009a */
[----:B---3--:R-:W-:Y:S01]  /*3b80*/  @P2 FMUL.FTZ R138, R149, R148 ;  /* 0x00000094958a2220 */ /* 0x008fe20000410000 */
[----:B------:R-:W-:-:S02]  /*3b90*/  @P2 F2FP.BF16.F32.PACK_AB R140, RZ, R136 ;  /* 0x00000088ff8c223e */ /* 0x000fc400000010ff */
[----:B------:R-:W-:Y:S02]  /*3ba0*/  @P2 F2FP.BF16.F32.PACK_AB R143, RZ, R143 ;  /* 0x0000008fff8f223e */ /* 0x000fe400000010ff */
[----:B------:R-:W1:Y:S01]  /*3bb0*/  @P2 LDC R213, c[0x0][0x40c] ;  /* 0x00010300ffd52b82 */ /* 0x000e620000000800 */
[----:B----4-:R-:W-:Y:S01]  /*3bc0*/  @P2 FMUL.FTZ R152, R153, R152 ;  /* 0x0000009899982220 */ /* 0x010fe20000410000 */
[----:B------:R-:W-:Y:S02]  /*3bd0*/  @P2 F2FP.BF16.F32.PACK_AB R148, RZ, R138 ;  /* 0x0000008aff94223e */ /* 0x000fe400000010ff */
[----:B------:R-:W-:Y:S02]  /*3be0*/  @P2 PRMT R132, R140, 0x7610, R132 ;  /* 0x000076108c842816 */ /* 0x000fe40000000084 */
[----:B------:R-:W-:Y:S01]  /*3bf0*/  @P2 F2FP.BF16.F32.PACK_AB R152, RZ, R152 ;  /* 0x00000098ff98223e */ /* 0x000fe200000010ff */
[----:B-----5:R-:W-:Y:S01]  /*3c00*/  @P2 FMUL.FTZ R136, R144, R155 ;  /* 0x0000009b90882220 */ /* 0x020fe20000410000 */
[----:B------:R-:W-:-:S02]  /*3c10*/  @P2 PRMT R133, R143, 0x7610, R133 ;  /* 0x000076108f852816 */ /* 0x000fc40000000085 */
[----:B------:R-:W-:Y:S02]  /*3c20*/  @P2 PRMT R134, R148, 0x7610, R134 ;  /* 0x0000761094862816 */ /* 0x000fe40000000086 */
[----:B------:R-:W-:Y:S02]  /*3c30*/  @P2 F2FP.BF16.F32.PACK_AB R146, RZ, R136 ;  /* 0x00000088ff92223e */ /* 0x000fe400000010ff */
[----:B------:R-:W-:Y:S01]  /*3c40*/  @P2 PRMT R135, R152, 0x7610, R135 ;  /* 0x0000761098872816 */ /* 0x000fe20000000087 */
[----:B0-----:R-:W-:Y:S01]  /*3c50*/  @P2 FMUL.FTZ R151, R150, R209 ;  /* 0x000000d196972220 */ /* 0x001fe20000410000 */
[----:B------:R-:W-:Y:S02]  /*3c60*/  F2FP.BF16.F32.PACK_AB R136, R141, R137 ;  /* 0x000000898d88723e */ /* 0x000fe400000010ff */
[----:B------:R-:W-:Y:S02]  /*3c70*/  F2FP.BF16.F32.PACK_AB R137, R144, R139 ;  /* 0x0000008b9089723e */ /* 0x000fe400000010ff */
[----:B------:R-:W-:-:S02]  /*3c80*/  @P2 F2FP.BF16.F32.PACK_AB R151, RZ, R151 ;  /* 0x00000097ff97223e */ /* 0x000fc400000010ff */
[----:B------:R-:W-:Y:S01]  /*3c90*/  F2FP.BF16.F32.PACK_AB R138, R150, R149 ;  /* 0x00000095968a723e */ /* 0x000fe200000010ff */
[C---:B-1----:R-:W-:Y:S01]  /*3ca0*/  @P2 FMUL.FTZ R155, R154.reuse, R213 ;  /* 0x000000d59a9b2220 */ /* 0x042fe20000410000 */
[----:B------:R-:W-:Y:S02]  /*3cb0*/  F2FP.BF16.F32.PACK_AB R139, R154, R153 ;  /* 0x000000999a8b723e */ /* 0x000fe400000010ff */
[----:B------:R-:W-:Y:S02]  /*3cc0*/  @P2 PRMT R132, R132, 0x5410, R142 ;  /* 0x0000541084842816 */ /* 0x000fe4000000008e */
[----:B------:R-:W-:Y:S02]  /*3cd0*/  @P2 F2FP.BF16.F32.PACK_AB R155, RZ, R155 ;  /* 0x0000009bff9b223e */ /* 0x000fe400000010ff */
[----:B------:R-:W-:Y:S02]  /*3ce0*/  @P2 PRMT R133, R133, 0x5410, R146 ;  /* 0x0000541085852816 */ /* 0x000fe40000000092 */
[----:B------:R-:W-:-:S02]  /*3cf0*/  @P2 PRMT R134, R134, 0x5410, R151 ;  /* 0x0000541086862816 */ /* 0x000fc40000000097 */
[----:B------:R-:W-:-:S07]  /*3d00*/  @P2 PRMT R135, R135, 0x5410, R155 ;  /* 0x0000541087872816 */ /* 0x000fce000000009b */
.L_x_71:
[----:B------:R-:W-:Y:S01]  /*3d10*/  ISETP.NE.U32.AND P0, PT, RZ, UR4, PT ;  /* 0x00000004ff007c0c */ /* 0x000fe2000bf05070 */
[----:B------:R-:W0:Y:S03]  /*3d20*/  @P2 LDC.64 R140, c[0x0][0x468] ;  /* 0x00011a00ff8c2b82 */ /* 0x000e260000000a00 */
[----:B------:R-:W-:-:S13]  /*3d30*/  ISETP.NE.AND.EX P0, PT, RZ, UR5, PT, P0 ;  /* 0x00000005ff007c0c */ /* 0x000fda000bf05300 */
[----:B------:R-:W1:Y:S01]  /*3d40*/  @P0 LDC.64 R142, c[0x0][0x478] ;  /* 0x00011e00ff8e0b82 */ /* 0x000e620000000a00 */
[C---:B0-----:R-:W-:Y:S01]  /*3d50*/  @P2 IMAD.WIDE.U32 R140, R145.reuse, 0x10, R140 ;  /* 0x00000010918c2825 */ /* 0x041fe200078e008c */
[----:B------:R-:W-:-:S03]  /*3d60*/  IADD3 R145, PT, PT, R145, 0x100, RZ ;  /* 0x0000010091917810 */ /* 0x000fc60007ffe0ff */
[C---:B-1----:R-:W-:Y:S01]  /*3d70*/  @P0 IMAD.WIDE.U32 R142, R207.reuse, 0x10, R142 ;  /* 0x00000010cf8e0825 */ /* 0x042fe200078e008e */
[----:B------:R-:W-:-:S04]  /*3d80*/  IADD3 R207, PT, PT, R207, 0x100, RZ ;  /* 0x00000100cfcf7810 */ /* 0x000fc80007ffe0ff */
[----:B------:R0:W-:Y:S04]  /*3d90*/  @P0 STG.E.128 desc[UR10][R142.64], R136 ;  /* 0x000000888e000986 */ /* 0x0001e8000c101d0a */
[----:B------:R0:W-:Y:S02]  /*3da0*/  @P2 STG.E.128 desc[UR10][R140.64], R132 ;  /* 0x000000848c002986 */ /* 0x0001e4000c101d0a */
.L_x_61:
[----:B------:R-:W-:Y:S05]  /*3db0*/  BSYNC.RECONVERGENT B0 ;  /* 0x0000000000007941 */ /* 0x000fea0003800200 */
.L_x_60:
[----:B------:R-:W-:Y:S01]  /*3dc0*/  ISETP.GE.U32.AND P3, PT, R19, 0x200, PT ;  /* 0x000002001300780c */ /* 0x000fe20003f66070 */
[----:B------:R-:W-:-:S12]  /*3dd0*/  BSSY.RECONVERGENT B0, `(.L_x_73) ;  /* 0x0000133000007945 */ /* 0x000fd80003800200 */
[----:B------:R-:W-:Y:S05]  /*3de0*/  @!P3 BRA `(.L_x_74) ;  /* 0x0000001000c4b947 */ /* 0x000fea0003800000 */
[----:B------:R-:W-:-:S04]  /*3df0*/  UISETP.NE.U32.AND UP0, UPT, UR12, URZ, UPT ;  /* 0x000000ff0c00728c */ /* 0x000fc8000bf05070 */
[----:B------:R-:W-:-:S09]  /*3e00*/  UISETP.NE.AND.EX UP0, UPT, UR13, URZ, UPT, UP0 ;  /* 0x000000ff0d00728c */ /* 0x000fd2000bf05300 */
[----:B------:R-:W-:Y:S05]  /*3e10*/  BRA.U !UP0, `(.L_x_75) ;  /* 0x0000000908507547 */ /* 0x000fea000b800000 */
[----:B------:R-:W-:-:S04]  /*3e20*/  UISETP.NE.U32.AND UP0, UPT, UR6, URZ, UPT ;  /* 0x000000ff0600728c */ /* 0x000fc8000bf05070 */
[----:B------:R-:W-:-:S06]  /*3e30*/  UISETP.NE.AND.EX UP0, UPT, UR7, URZ, UPT, UP0 ;  /* 0x000000ff0700728c */ /* 0x000fcc000bf05300 */
[----:B------:R-:W-:-:S13]  /*3e40*/  PLOP3.LUT P0, PT, PT, PT, UP0, 0x80, 0x8 ;  /* 0x000000000008781c */ /* 0x000fda0003f0f008 */
[----:B------:R-:W-:Y:S05]  /*3e50*/  @!P0 BRA `(.L_x_76) ;  /* 0x0000000400288947 */ /* 0x000fea0003800000 */
[----:B------:R-:W-:Y:S01]  /*3e60*/  ISETP.GT.AND P4, PT, R21, RZ, PT ;  /* 0x000000ff1500720c */ /* 0x000fe20003f84270 */
[----:B------:R-:W1:Y:S01]  /*3e70*/  @P2 LDC R144, c[0x0][0x40c] ;  /* 0x00010300ff902b82 */ /* 0x000e620000000800 */
[C---:B0-----:R-:W-:Y:S02]  /*3e80*/  PRMT R136, R120.reuse, 0x7632, R136 ;  /* 0x0000763278887816 */ /* 0x041fe40000000088 */
[----:B------:R-:W-:Y:S02]  /*3e90*/  SHF.L.U32 R137, R120, 0x10, RZ ;  /* 0x0000001078897819 */ /* 0x000fe400000006ff */
[----:B------:R-:W-:Y:S02]  /*3ea0*/  SHF.L.U32 R138, R136, 0x10, RZ ;  /* 0x00000010888a7819 */ /* 0x000fe400000006ff */
[----:B------:R-:W-:Y:S01]  /*3eb0*/  PRMT R136, R121, 0x7632, R136 ;  /* 0x0000763279887816 */ /* 0x000fe20000000088 */
[----:B------:R-:W0:Y:S01]  /*3ec0*/  @P2 LDC R146, c[0x0][0x40c] ;  /* 0x00010300ff922b82 */ /* 0x000e220000000800 */
[----:B------:R-:W-:-:S02]  /*3ed0*/  SHF.L.U32 R149, R122, 0x10, RZ ;  /* 0x000000107a957819 */ /* 0x000fc400000006ff */
[----:B------:R-:W-:Y:S01]  /*3ee0*/  SHF.L.U32 R143, R136, 0x10, RZ ;  /* 0x00000010888f7819 */ /* 0x000fe200000006ff */
[-CC-:B------:R-:W-:Y:S01]  /*3ef0*/  @P4 FFMA.FTZ R139, R159, R22.reuse, R147.reuse ;  /* 0x000000169f8b4223 */ /* 0x180fe20000010093 */
[-CC-:B------:R-:W-:Y:S01]  /*3f00*/  @P4 FFMA.FTZ R140, R168, R22.reuse, R147.reuse ;  /* 0x00000016a88c4223 */ /* 0x180fe20000010093 */
[----:B------:R-:W-:Y:S01]  /*3f10*/  PRMT R136, R122, 0x7632, R136 ;  /* 0x000076327a887816 */ /* 0x000fe20000000088 */
[-C--:B------:R-:W-:Y:S01]  /*3f20*/  @P4 FFMA.FTZ R155, R165, R22.reuse, R147 ;  /* 0x00000016a59b4223 */ /* 0x080fe20000010093 */
[----:B------:R-:W-:Y:S01]  /*3f30*/  @P4 FADD.FTZ R139, R160, -R139 ;  /* 0x8000008ba08b4221 */ /* 0x000fe20000010000 */
[----:B------:R-:W-:Y:S01]  /*3f40*/  @P4 FADD.FTZ R141, R167, -R140 ;  /* 0x8000008ca78d4221 */ /* 0x000fe20000010000 */
[----:B------:R-:W2:Y:S01]  /*3f50*/  @P2 LDC R150, c[0x0][0x40c] ;  /* 0x00010300ff962b82 */ /* 0x000ea20000000800 */
[----:B------:R-:W-:Y:S01]  /*3f60*/  SHF.L.U32 R151, R136, 0x10, RZ ;  /* 0x0000001088977819 */ /* 0x000fe200000006ff */
[C---:B------:R-:W-:Y:S01]  /*3f70*/  @P4 FFMA.FTZ R137, R20.reuse, R139, R137 ;  /* 0x0000008b14894223 */ /* 0x040fe20000010089 */
[-CC-:B------:R-:W-:Y:S01]  /*3f80*/  @P4 FFMA.FTZ R139, R161, R22.reuse, R147.reuse ;  /* 0x00000016a18b4223 */ /* 0x180fe20000010093 */
[----:B------:R-:W-:Y:S01]  /*3f90*/  @P4 FFMA.FTZ R138, R20, R141, R138 ;  /* 0x0000008d148a4223 */ /* 0x000fe2000001008a */
[----:B------:R-:W-:Y:S01]  /*3fa0*/  SHF.L.U32 R141, R121, 0x10, RZ ;  /* 0x00000010798d7819 */ /* 0x000fe200000006ff */
[-C--:B------:R-:W-:Y:S01]  /*3fb0*/  @P4 FFMA.FTZ R136, R172, R22.reuse, R147 ;  /* 0x00000016ac884223 */ /* 0x080fe20000010093 */
[----:B------:R-:W-:Y:S01]  /*3fc0*/  @P4 FADD.FTZ R139, R162, -R139 ;  /* 0x8000008ba28b4221 */ /* 0x000fe20000010000 */
[----:B------:R-:W3:Y:S01]  /*3fd0*/  @P2 LDC R148, c[0x0][0x40c] ;  /* 0x00010300ff942b82 */ /* 0x000ee20000000800 */
[-C--:B------:R-:W-:Y:S01]  /*3fe0*/  @P4 FFMA.FTZ R140, R170, R22.reuse, R147 ;  /* 0x00000016aa8c4223 */ /* 0x080fe20000010093 */
[----:B------:R-:W-:Y:S01]  /*3ff0*/  SHF.L.U32 R153, R123, 0x10, RZ ;  /* 0x000000107b997819 */ /* 0x000fe200000006ff */
[----:B------:R-:W-:Y:S01]  /*4000*/  @P4 FFMA.FTZ R141, R20, R139, R141 ;  /* 0x0000008b148d4223 */ /* 0x000fe2000001008d */
[----:B------:R-:W-:Y:S01]  /*4010*/  @P4 FFMA.FTZ R139, R163, R22, R147 ;  /* 0x00000016a38b4223 */ /* 0x000fe20000010093 */
[----:B------:R-:W-:Y:S01]  /*4020*/  @P4 FADD.FTZ R140, R169, -R140 ;  /* 0x8000008ca98c4221 */ /* 0x000fe20000010000 */
[----:B------:R-:W-:-:S02]  /*4030*/  @P4 FADD.FTZ R142, R166, -R155 ;  /* 0x8000009ba68e4221 */ /* 0x000fc40000010000 */
[----:B------:R-:W4:Y:S01]  /*4040*/  @P2 LDC R209, c[0x0][0x40c] ;  /* 0x00010300ffd12b82 */ /* 0x000f220000000800 */
[----:B------:R-:W-:Y:S01]  /*4050*/  @P4 FADD.FTZ R139, R164, -R139 ;  /* 0x8000008ba48b4221 */ /* 0x000fe20000010000 */
[----:B------:R-:W-:Y:S01]  /*4060*/  @P4 FFMA.FTZ R143, R20, R140, R143 ;  /* 0x0000008c148f4223 */ /* 0x000fe2000001008f */
[----:B------:R-:W-:Y:S01]  /*4070*/  @P4 FFMA.FTZ R140, R174, R22, R147 ;  /* 0x00000016ae8c4223 */ /* 0x000fe20000010093 */
[C---:B------:R-:W-:Y:S01]  /*4080*/  @P4 FFMA.FTZ R153, R20.reuse, R142, R153 ;  /* 0x0000008e14994223 */ /* 0x040fe20000010099 */
[----:B------:R-:W-:Y:S01]  /*4090*/  @P4 FFMA.FTZ R149, R20, R139, R149 ;  /* 0x0000008b14954223 */ /* 0x000fe20000010095 */
[----:B------:R-:W-:Y:S01]  /*40a0*/  PRMT R139, R123, 0x7632, R139 ;  /* 0x000076327b8b7816 */ /* 0x000fe2000000008b */
[----:B------:R-:W-:Y:S01]  /*40b0*/  @P4 FADD.FTZ R155, R173, -R140 ;  /* 0x8000008cad9b4221 */ /* 0x000fe20000010000 */
[----:B------:R-:W5:Y:S02]  /*40c0*/  @P2 LDC R154, c[0x0][0x40c] ;  /* 0x00010300ff9a2b82 */ /* 0x000f640000000800 */
[----:B------:R-:W-:Y:S01]  /*40d0*/  SHF.L.U32 R152, R139, 0x10, RZ ;  /* 0x000000108b987819 */ /* 0x000fe200000006ff */
[----:B------:R-:W-:Y:S01]  /*40e0*/  @P4 FADD.FTZ R139, R171, -R136 ;  /* 0x80000088ab8b4221 */ /* 0x000fe20000010000 */
[----:B-1----:R-:W-:-:S03]  /*40f0*/  @P2 FMUL.FTZ R136, R137, R144 ;  /* 0x0000009089882220 */ /* 0x002fc60000410000 */
[C---:B------:R-:W-:Y:S01]  /*4100*/  @P4 FFMA.FTZ R151, R20.reuse, R139, R151 ;  /* 0x0000008b14974223 */ /* 0x040fe20000010097 */
[----:B------:R-:W1:Y:S01]  /*4110*/  @P2 LDC R210, c[0x0][0x40c] ;  /* 0x00010300ffd22b82 */ /* 0x000e620000000800 */
[----:B------:R-:W-:Y:S01]  /*4120*/  @P2 F2FP.BF16.F32.PACK_AB R139, RZ, R136 ;  /* 0x00000088ff8b223e */ /* 0x000fe200000010ff */
[----:B0-----:R-:W-:Y:S01]  /*4130*/  @P2 FMUL.FTZ R136, R141, R146 ;  /* 0x000000928d882220 */ /* 0x001fe20000410000 */
[----:B--2---:R-:W-:Y:S01]  /*4140*/  @P2 FMUL.FTZ R146, R149, R150 ;  /* 0x0000009695922220 */ /* 0x004fe20000410000 */
[----:B---3--:R-:W-:Y:S01]  /*4150*/  @P2 FMUL.FTZ R144, R143, R148 ;  /* 0x000000948f902220 */ /* 0x008fe20000410000 */
[----:B------:R-:W-:Y:S01]  /*4160*/  @P4 FFMA.FTZ R152, R20, R155, R152 ;  /* 0x0000009b14984223 */ /* 0x000fe20000010098 */
[----:B------:R-:W-:Y:S01]  /*4170*/  @P2 PRMT R132, R139, 0x7610, R132 ;  /* 0x000076108b842816 */ /* 0x000fe20000000084 */
[----:B----4-:R-:W-:Y:S01]  /*4180*/  @P2 FMUL.FTZ R140, R138, R209 ;  /* 0x000000d18a8c2220 */ /* 0x010fe20000410000 */
[----:B------:R-:W-:Y:S02]  /*4190*/  @P2 F2FP.BF16.F32.PACK_AB R142, RZ, R136 ;  /* 0x00000088ff8e223e */ /* 0x000fe400000010ff */
[----:B------:R-:W-:-:S02]  /*41a0*/  @P2 F2FP.BF16.F32.PACK_AB R146, RZ, R146 ;  /* 0x00000092ff92223e */ /* 0x000fc400000010ff */
[----:B------:R-:W-:Y:S02]  /*41b0*/  @P2 F2FP.BF16.F32.PACK_AB R140, RZ, R140 ;  /* 0x0000008cff8c223e */ /* 0x000fe400000010ff */
[----:B------:R-:W-:Y:S01]  /*41c0*/  @P2 F2FP.BF16.F32.PACK_AB R144, RZ, R144 ;  /* 0x00000090ff90223e */ /* 0x000fe200000010ff */
[----:B-----5:R-:W-:Y:S01]  /*41d0*/  @P2 FMUL.FTZ R148, R151, R154 ;  /* 0x0000009a97942220 */ /* 0x020fe20000410000 */
[----:B------:R-:W-:Y:S02]  /*41e0*/  @P2 PRMT R133, R142, 0x7610, R133 ;  /* 0x000076108e852816 */ /* 0x000fe40000000085 */
[----:B------:R-:W-:Y:S02]  /*41f0*/  @P2 PRMT R134, R146, 0x7610, R134 ;  /* 0x0000761092862816 */ /* 0x000fe40000000086 */
[----:B------:R-:W-:Y:S02]  /*4200*/  @P2 F2FP.BF16.F32.PACK_AB R148, RZ, R148 ;  /* 0x00000094ff94223e */ /* 0x000fe400000010ff */
[----:B------:R-:W-:Y:S01]  /*4210*/  F2FP.BF16.F32.PACK_AB R136, R138, R137 ;  /* 0x000000898a88723e */ /* 0x000fe200000010ff */
[----:B-1----:R-:W-:Y:S01]  /*4220*/  @P2 FMUL.FTZ R150, R153, R210 ;  /* 0x000000d299962220 */ /* 0x002fe20000410000 */
[----:B------:R-:W-:-:S02]  /*4230*/  F2FP.BF16.F32.PACK_AB R137, R143, R141 ;  /* 0x0000008d8f89723e */ /* 0x000fc400000010ff */
[----:B------:R-:W-:Y:S02]  /*4240*/  F2FP.BF16.F32.PACK_AB R138, R151, R149 ;  /* 0x00000095978a723e */ /* 0x000fe400000010ff */
[----:B------:R-:W-:Y:S02]  /*4250*/  @P2 F2FP.BF16.F32.PACK_AB R150, RZ, R150 ;  /* 0x00000096ff96223e */ /* 0x000fe400000010ff */
[----:B------:R-:W-:Y:S02]  /*4260*/  @P2 PRMT R132, R132, 0x5410, R140 ;  /* 0x0000541084842816 */ /* 0x000fe4000000008c */
        /* <DEDUP_REMOVED lines=9> */
.L_x_76:
[----:B------:R-:W-:Y:S01]  /*4300*/  ISETP.GT.AND P4, PT, R21, RZ, PT ;  /* 0x000000ff1500720c */ /* 0x000fe20003f84270 */
[----:B------:R-:W1:Y:S01]  /*4310*/  @P2 LDC R144, c[0x0][0x40c] ;  /* 0x00010300ff902b82 */ /* 0x000e620000000800 */
[C---:B0-----:R-:W-:Y:S02]  /*4320*/  SHF.L.U32 R141, R120.reuse, 0x10, RZ ;  /* 0x00000010788d7819 */ /* 0x041fe400000006ff */
[----:B------:R-:W-:Y:S02]  /*4330*/  PRMT R140, R120, 0x7632, R140 ;  /* 0x00007632788c7816 */ /* 0x000fe4000000008c */
[----:B------:R-:W-:Y:S02]  /*4340*/  SHF.L.U32 R149, R121, 0x10, RZ ;  /* 0x0000001079957819 */ /* 0x000fe400000006ff */
[----:B------:R-:W-:Y:S01]  /*4350*/  SHF.L.U32 R153, R122, 0x10, RZ ;  /* 0x000000107a997819 */ /* 0x000fe200000006ff */
[----:B------:R-:W0:Y:S01]  /*4360*/  @P2 LDC R150, c[0x0][0x40c] ;  /* 0x00010300ff962b82 */ /* 0x000e220000000800 */
[----:B------:R-:W-:-:S03]  /*4370*/  SHF.L.U32 R209, R123, 0x10, RZ ;  /* 0x000000107bd17819 */ /* 0x000fc600000006ff */
[-CC-:B------:R-:W-:Y:S01]  /*4380*/  @P4 FFMA.FTZ R143, R159, R22.reuse, R147.reuse ;  /* 0x000000169f8f4223 */ /* 0x180fe20000010093 */
[-CC-:B------:R-:W-:Y:S01]  /*4390*/  @P4 FFMA.FTZ R146, R168, R22.reuse, R147.reuse ;  /* 0x00000016a8924223 */ /* 0x180fe20000010093 */
[-CC-:B------:R-:W-:Y:S01]  /*43a0*/  @P4 FFMA.FTZ R151, R161, R22.reuse, R147.reuse ;  /* 0x00000016a1974223 */ /* 0x180fe20000010093 */
[----:B------:R-:W-:Y:S01]  /*43b0*/  @P4 FFMA.FTZ R211, R163, R22, R147 ;  /* 0x00000016a3d34223 */ /* 0x000fe20000010093 */
[----:B------:R-:W-:Y:S01]  /*43c0*/  @P4 FADD.FTZ R142, R160, -R143 ;  /* 0x8000008fa08e4221 */ /* 0x000fe20000010000 */
[----:B------:R-:W-:Y:S01]  /*43d0*/  SHF.L.U32 R143, R140, 0x10, RZ ;  /* 0x000000108c8f7819 */ /* 0x000fe200000006ff */
[----:B------:R-:W-:Y:S01]  /*43e0*/  @P4 FADD.FTZ R146, R167, -R146 ;  /* 0x80000092a7924221 */ /* 0x000fe20000010000 */
[----:B------:R-:W-:Y:S01]  /*43f0*/  @P4 FADD.FTZ R140, R162, -R151 ;  /* 0x80000097a28c4221 */ /* 0x000fe20000010000 */
[C---:B------:R-:W-:Y:S01]  /*4400*/  @P4 FFMA.FTZ R141, R20.reuse, R142, R141 ;  /* 0x0000008e148d4223 */ /* 0x040fe2000001008d */
[----:B------:R-:W2:Y:S01]  /*4410*/  @P2 LDC R148, c[0x0][0x40c] ;  /* 0x00010300ff942b82 */ /* 0x000ea20000000800 */
[C---:B------:R-:W-:Y:S01]  /*4420*/  @P4 FFMA.FTZ R143, R20.reuse, R146, R143 ;  /* 0x00000092148f4223 */ /* 0x040fe2000001008f */
[----:B------:R-:W-:Y:S01]  /*4430*/  @P4 FFMA.FTZ R149, R20, R140, R149 ;  /* 0x0000008c14954223 */ /* 0x000fe20000010095 */
[----:B-1----:R-:W-:Y:S01]  /*4440*/  @P2 FMUL.FTZ R141, R141, R144 ;  /* 0x000000908d8d2220 */ /* 0x002fe20000410000 */
[----:B------:R-:W-:Y:S01]  /*4450*/  PRMT R140, R121, 0x7632, R140 ;  /* 0x00007632798c7816 */ /* 0x000fe2000000008c */
[-CC-:B------:R-:W-:Y:S01]  /*4460*/  @P4 FFMA.FTZ R144, R170, R22.reuse, R147.reuse ;  /* 0x00000016aa904223 */ /* 0x180fe20000010093 */
[----:B------:R-:W-:Y:S01]  /*4470*/  @P4 FFMA.FTZ R213, R165, R22, R147 ;  /* 0x00000016a5d54223 */ /* 0x000fe20000010093 */
[----:B------:R-:W-:Y:S01]  /*4480*/  @P4 FADD.FTZ R211, R164, -R211 ;  /* 0x800000d3a4d34221 */ /* 0x000fe20000010000 */
[----:B------:R-:W1:Y:S01]  /*4490*/  @P2 LDC R142, c[0x0][0x40c] ;  /* 0x00010300ff8e2b82 */ /* 0x000e620000000800 */
[----:B------:R-:W-:Y:S01]  /*44a0*/  SHF.L.U32 R151, R140, 0x10, RZ ;  /* 0x000000108c977819 */ /* 0x000fe200000006ff */
[----:B------:R-:W-:Y:S01]  /*44b0*/  @P4 FADD.FTZ R144, R169, -R144 ;  /* 0x80000090a9904221 */ /* 0x000fe20000010000 */
[----:B------:R-:W-:Y:S01]  /*44c0*/  PRMT R140, R122, 0x7632, R140 ;  /* 0x000076327a8c7816 */ /* 0x000fe2000000008c */
[C---:B------:R-:W-:Y:S01]  /*44d0*/  @P4 FFMA.FTZ R153, R20.reuse, R211, R153 ;  /* 0x000000d314994223 */ /* 0x040fe20000010099 */
[----:B------:R-:W-:Y:S01]  /*44e0*/  @P2 F2FP.BF16.F32.PACK_AB R141, RZ, R141 ;  /* 0x0000008dff8d223e */ /* 0x000fe200000010ff */
[----:B------:R-:W-:Y:S01]  /*44f0*/  @P4 FFMA.FTZ R151, R20, R144, R151 ;  /* 0x0000009014974223 */ /* 0x000fe20000010097 */
[----:B------:R-:W-:Y:S01]  /*4500*/  @P4 FFMA.FTZ R144, R172, R22, R147 ;  /* 0x00000016ac904223 */ /* 0x000fe20000010093 */
[----:B------:R-:W3:Y:S01]  /*4510*/  @P2 LDC R146, c[0x0][0x40c] ;  /* 0x00010300ff922b82 */ /* 0x000ee20000000800 */
[----:B------:R-:W-:Y:S01]  /*4520*/  SHF.L.U32 R155, R140, 0x10, RZ ;  /* 0x000000108c9b7819 */ /* 0x000fe200000006ff */
[----:B------:R-:W-:Y:S01]  /*4530*/  @P4 FADD.FTZ R140, R166, -R213 ;  /* 0x800000d5a68c4221 */ /* 0x000fe20000010000 */
[----:B------:R-:W-:Y:S01]  /*4540*/  @P4 FADD.FTZ R144, R171, -R144 ;  /* 0x80000090ab904221 */ /* 0x000fe20000010000 */
[----:B0-----:R-:W-:Y:S01]  /*4550*/  @P2 FMUL.FTZ R153, R153, R150 ;  /* 0x0000009699992220 */ /* 0x001fe20000410000 */
[----:B------:R-:W-:Y:S01]  /*4560*/  @P2 PRMT R132, R141, 0x7610, R132 ;  /* 0x000076108d842816 */ /* 0x000fe20000000084 */
[C---:B------:R-:W-:Y:S01]  /*4570*/  @P4 FFMA.FTZ R209, R20.reuse, R140, R209 ;  /* 0x0000008c14d14223 */ /* 0x040fe200000100d1 */
[----:B------:R-:W-:Y:S01]  /*4580*/  @P4 FFMA.FTZ R155, R20, R144, R155 ;  /* 0x00000090149b4223 */ /* 0x000fe2000001009b */
[----:B------:R-:W0:Y:S01]  /*4590*/  @P2 LDC R152, c[0x0][0x40c] ;  /* 0x00010300ff982b82 */ /* 0x000e220000000800 */
[----:B--2---:R-:W-:Y:S01]  /*45a0*/  @P2 FMUL.FTZ R143, R143, R148 ;  /* 0x000000948f8f2220 */ /* 0x004fe20000410000 */
[----:B------:R-:W-:-:S04]  /*45b0*/  @P2 F2FP.BF16.F32.PACK_AB R153, RZ, R153 ;  /* 0x00000099ff99223e */ /* 0x000fc800000010ff */
[----:B------:R-:W-:Y:S02]  /*45c0*/  @P2 F2FP.BF16.F32.PACK_AB R143, RZ, R143 ;  /* 0x0000008fff8f223e */ /* 0x000fe400000010ff */
[----:B------:R-:W2:Y:S01]  /*45d0*/  @P2 LDC R154, c[0x0][0x40c] ;  /* 0x00010300ff9a2b82 */ /* 0x000ea20000000800 */
[----:B-1----:R-:W-:Y:S01]  /*45e0*/  @P2 FMUL.FTZ R149, R149, R142 ;  /* 0x0000008e95952220 */ /* 0x002fe20000410000 */
[----:B------:R-:W-:Y:S02]  /*45f0*/  @P2 PRMT R134, R153, 0x7610, R134 ;  /* 0x0000761099862816 */ /* 0x000fe40000000086 */
[----:B------:R-:W-:Y:S02]  /*4600*/  @P2 PRMT R132, R132, 0x5410, R143 ;  /* 0x0000541084842816 */ /* 0x000fe4000000008f */
[----:B------:R-:W-:Y:S01]  /*4610*/  @P2 F2FP.BF16.F32.PACK_AB R149, RZ, R149 ;  /* 0x00000095ff95223e */ /* 0x000fe200000010ff */
[----:B---3--:R-:W-:-:S03]  /*4620*/  @P2 FMUL.FTZ R151, R151, R146 ;  /* 0x0000009297972220 */ /* 0x008fc60000410000 */
[----:B------:R-:W-:Y:S02]  /*4630*/  @P2 PRMT R133, R149, 0x7610, R133 ;  /* 0x0000761095852816 */ /* 0x000fe40000000085 */
[----:B------:R-:W-:Y:S01]  /*4640*/  @P2 F2FP.BF16.F32.PACK_AB R151, RZ, R151 ;  /* 0x00000097ff97223e */ /* 0x000fe200000010ff */
[----:B0-----:R-:W-:-:S03]  /*4650*/  @P2 FMUL.FTZ R155, R155, R152 ;  /* 0x000000989b9b2220 */ /* 0x001fc60000410000 */
        /* <DEDUP_REMOVED lines=16> */
.L_x_75:
[----:B0-----:R-:W0:Y:S02]  /*4760*/  LDC.64 R140, c[0x0][0x478] ;  /* 0x00011e00ff8c7b82 */ /* 0x001e240000000a00 */
[----:B0-----:R-:W-:-:S04]  /*4770*/  ISETP.NE.U32.AND P0, PT, R140, RZ, PT ;  /* 0x000000ff8c00720c */ /* 0x001fc80003f05070 */
[----:B------:R-:W-:-:S13]  /*4780*/  ISETP.NE.AND.EX P0, PT, R141, RZ, PT, P0 ;  /* 0x000000ff8d00720c */ /* 0x000fda0003f05300 */
[----:B------:R-:W-:Y:S05]  /*4790*/  @!P0 BRA `(.L_x_78) ;  /* 0x0000000400188947 */ /* 0x000fea0003800000 */
        /* <DEDUP_REMOVED lines=12> */
[----:B------:R-:W-:Y:S01]  /*4860*/  FFMA.FTZ R153, R165, R22, R147 ;  /* 0x00000016a5997223 */ /* 0x000fe20000010093 */
[----:B------:R-:W-:Y:S01]  /*4870*/  FADD.FTZ R151, R171, -R142 ;  /* 0x8000008eab977221 */ /* 0x000fe20000010000 */
[----:B------:R-:W-:-:S02]  /*4880*/  FSEL R148, R136, RZ, P4 ;  /* 0x000000ff88947208 */ /* 0x000fc40002000000 */
[----:B------:R-:W-:Y:S01]  /*4890*/  FSEL R149, R137, RZ, P4 ;  /* 0x000000ff89957208 */ /* 0x000fe20002000000 */
[----:B------:R-:W2:Y:S01]  /*48a0*/  @P2 LDC R141, c[0x0][0x40c] ;  /* 0x00010300ff8d2b82 */ /* 0x000ea20000000800 */
[----:B------:R-:W-:Y:S01]  /*48b0*/  FADD.FTZ R153, R166, -R153 ;  /* 0x80000099a6997221 */ /* 0x000fe20000010000 */
[----:B------:R-:W-:Y:S02]  /*48c0*/  FMUL.FTZ R142, R20, R151 ;  /* 0x00000097148e7220 */ /* 0x000fe40000410000 */
[----:B0-----:R-:W-:-:S04]  /*48d0*/  @P2 FMUL.FTZ R137, R149, R138 ;  /* 0x0000008a95892220 */ /* 0x001fc80000410000 */
[----:B------:R-:W0:Y:S01]  /*48e0*/  @P2 LDC R155, c[0x0][0x40c] ;  /* 0x00010300ff9b2b82 */ /* 0x000e220000000800 */
[-CC-:B------:R-:W-:Y:S01]  /*48f0*/  FFMA.FTZ R138, R170, R22.reuse, R147.reuse ;  /* 0x00000016aa8a7223 */ /* 0x180fe20000010093 */
[----:B------:R-:W-:Y:S01]  /*4900*/  @P2 F2FP.BF16.F32.PACK_AB R140, RZ, R137 ;  /* 0x00000089ff8c223e */ /* 0x000fe200000010ff */
[----:B------:R-:W-:Y:S01]  /*4910*/  FFMA.FTZ R137, R161, R22, R147 ;  /* 0x00000016a1897223 */ /* 0x000fe20000010093 */
[----:B-1----:R-:W-:-:S04]  /*4920*/  @P2 FMUL.FTZ R136, R148, R139 ;  /* 0x0000008b94882220 */ /* 0x002fc80000410000 */
[----:B------:R-:W1:Y:S01]  /*4930*/  @P2 LDC R144, c[0x0][0x40c] ;  /* 0x00010300ff902b82 */ /* 0x000e620000000800 */
[----:B------:R-:W-:Y:S01]  /*4940*/  FADD.FTZ R137, R162, -R137 ;  /* 0x80000089a2897221 */ /* 0x000fe20000010000 */
[----:B------:R-:W-:-:S03]  /*4950*/  @P2 F2FP.BF16.F32.PACK_AB R139, RZ, R136 ;  /* 0x00000088ff8b223e */ /* 0x000fc600000010ff */
[C---:B------:R-:W-:Y:S01]  /*4960*/  FMUL.FTZ R136, R20.reuse, R137 ;  /* 0x0000008914887220 */ /* 0x040fe20000410000 */
[----:B------:R-:W-:Y:S01]  /*4970*/  FADD.FTZ R137, R169, -R138 ;  /* 0x8000008aa9897221 */ /* 0x000fe20000010000 */
[C---:B------:R-:W-:Y:S01]  /*4980*/  FMUL.FTZ R138, R20.reuse, R143 ;  /* 0x0000008f148a7220 */ /* 0x040fe20000410000 */
[----:B------:R-:W3:Y:S01]  /*4990*/  @P2 LDC R146, c[0x0][0x40c] ;  /* 0x00010300ff922b82 */ /* 0x000ee20000000800 */
[----:B------:R-:W-:Y:S01]  /*49a0*/  FMUL.FTZ R143, R20, R153 ;  /* 0x00000099148f7220 */ /* 0x000fe20000410000 */
[----:B------:R-:W-:Y:S01]  /*49b0*/  FSEL R150, R136, RZ, P4 ;  /* 0x000000ff88967208 */ /* 0x000fe20002000000 */
[----:B------:R-:W-:Y:S01]  /*49c0*/  FMUL.FTZ R137, R20, R137 ;  /* 0x0000008914897220 */ /* 0x000fe20000410000 */
[----:B------:R-:W-:Y:S02]  /*49d0*/  FSEL R152, R138, RZ, P4 ;  /* 0x000000ff8a987208 */ /* 0x000fe40002000000 */
[----:B------:R-:W-:Y:S01]  /*49e0*/  FSEL R153, R142, RZ, P4 ;  /* 0x000000ff8e997208 */ /* 0x000fe20002000000 */
[----:B--2---:R-:W-:Y:S01]  /*49f0*/  @P2 FMUL.FTZ R136, R150, R141 ;  /* 0x0000008d96882220 */ /* 0x004fe20000410000 */
[----:B------:R-:W2:Y:S01]  /*4a00*/  @P2 LDC R209, c[0x0][0x40c] ;  /* 0x00010300ffd12b82 */ /* 0x000ea20000000800 */
[----:B------:R-:W-:Y:S01]  /*4a10*/  FSEL R151, R137, RZ, P4 ;  /* 0x000000ff89977208 */ /* 0x000fe20002000000 */
[----:B0-----:R-:W-:Y:S01]  /*4a20*/  @P2 FMUL.FTZ R137, R152, R155 ;  /* 0x0000009b98892220 */ /* 0x001fe20000410000 */
[----:B------:R-:W-:-:S02]  /*4a30*/  FSEL R154, R143, RZ, P4 ;  /* 0x000000ff8f9a7208 */ /* 0x000fc40002000000 */
[----:B------:R-:W-:Y:S02]  /*4a40*/  @P2 F2FP.BF16.F32.PACK_AB R141, RZ, R136 ;  /* 0x00000088ff8d223e */ /* 0x000fe400000010ff */
[----:B------:R-:W-:Y:S01]  /*4a50*/  @P2 F2FP.BF16.F32.PACK_AB R143, RZ, R137 ;  /* 0x00000089ff8f223e */ /* 0x000fe200000010ff */
[----:B-1----:R-:W-:Y:S01]  /*4a60*/  @P2 FMUL.FTZ R136, R151, R144 ;  /* 0x0000009097882220 */ /* 0x002fe20000410000 */
[----:B------:R-:W-:Y:S01]  /*4a70*/  FFMA.FTZ R144, R174, R22, R147 ;  /* 0x00000016ae907223 */ /* 0x000fe20000010093 */
[----:B------:R-:W-:Y:S02]  /*4a80*/  @P2 PRMT R132, R139, 0x7610, R132 ;  /* 0x000076108b842816 */ /* 0x000fe40000000084 */
[----:B------:R-:W-:Y:S01]  /*4a90*/  @P2 PRMT R133, R141, 0x7610, R133 ;  /* 0x000076108d852816 */ /* 0x000fe20000000085 */
[----:B------:R-:W-:Y:S01]  /*4aa0*/  FADD.FTZ R137, R173, -R144 ;  /* 0x80000090ad897221 */ /* 0x000fe20000010000 */
[----:B------:R-:W-:Y:S01]  /*4ab0*/  @P2 F2FP.BF16.F32.PACK_AB R142, RZ, R136 ;  /* 0x00000088ff8e223e */ /* 0x000fe200000010ff */
[----:B---3--:R-:W-:Y:S01]  /*4ac0*/  @P2 FMUL.FTZ R138, R153, R146 ;  /* 0x00000092998a2220 */ /* 0x008fe20000410000 */
[----:B------:R-:W-:Y:S01]  /*4ad0*/  F2FP.BF16.F32.PACK_AB R136, R149, R148 ;  /* 0x000000949588723e */ /* 0x000fe200000010ff */
[----:B------:R-:W-:Y:S01]  /*4ae0*/  FMUL.FTZ R148, R20, R137 ;  /* 0x0000008914947220 */ /* 0x000fe20000410000 */
[----:B------:R-:W-:-:S02]  /*4af0*/  @P2 PRMT R134, R143, 0x7610, R134 ;  /* 0x000076108f862816 */ /* 0x000fc40000000086 */
[----:B------:R-:W-:Y:S02]  /*4b00*/  @P2 F2FP.BF16.F32.PACK_AB R144, RZ, R138 ;  /* 0x0000008aff90223e */ /* 0x000fe400000010ff */
[----:B------:R-:W-:Y:S01]  /*4b10*/  FSEL R149, R148, RZ, P4 ;  /* 0x000000ff94957208 */ /* 0x000fe20002000000 */
[----:B--2---:R-:W-:Y:S01]  /*4b20*/  @P2 FMUL.FTZ R146, R154, R209 ;  /* 0x000000d19a922220 */ /* 0x004fe20000410000 */
[----:B------:R-:W-:Y:S02]  /*4b30*/  F2FP.BF16.F32.PACK_AB R137, R151, R150 ;  /* 0x000000969789723e */ /* 0x000fe400000010ff */
[----:B------:R-:W-:Y:S02]  /*4b40*/  F2FP.BF16.F32.PACK_AB R138, R153, R152 ;  /* 0x00000098998a723e */ /* 0x000fe400000010ff */
[----:B------:R-:W-:Y:S02]  /*4b50*/  @P2 F2FP.BF16.F32.PACK_AB R146, RZ, R146 ;  /* 0x00000092ff92223e */ /* 0x000fe400000010ff */
[----:B------:R-:W-:-:S02]  /*4b60*/  @P2 PRMT R132, R132, 0x5410, R140 ;  /* 0x0000541084842816 */ /* 0x000fc4000000008c */
[----:B------:R-:W-:Y:S02]  /*4b70*/  @P2 PRMT R133, R133, 0x5410, R142 ;  /* 0x0000541085852816 */ /* 0x000fe4000000008e */
[----:B------:R-:W-:Y:S02]  /*4b80*/  F2FP.BF16.F32.PACK_AB R139, R149, R154 ;  /* 0x0000009a958b723e */ /* 0x000fe400000010ff */
[----:B------:R-:W-:Y:S02]  /*4b90*/  @P2 PRMT R134, R134, 0x5410, R144 ;  /* 0x0000541086862816 */ /* 0x000fe40000000090 */
[----:B------:R-:W-:Y:S01]  /*4ba0*/  @P2 PRMT R135, R146, 0x7610, R135 ;  /* 0x0000761092872816 */ /* 0x000fe20000000087 */
[----:B------:R-:W-:Y:S06]  /*4bb0*/  @!P2 BRA `(.L_x_77) ;  /* 0x000000040030a947 */ /* 0x000fec0003800000 */
[----:B------:R-:W-:-:S05]  /*4bc0*/  FMUL.FTZ R140, R149, UR15 ;  /* 0x0000000f958c7c20 */ /* 0x000fca0008410000 */
[----:B------:R-:W-:-:S04]  /*4bd0*/  F2FP.BF16.F32.PACK_AB R140, RZ, R140 ;  /* 0x0000008cff8c723e */ /* 0x000fc800000010ff */
[----:B------:R-:W-:Y:S01]  /*4be0*/  PRMT R135, R135, 0x5410, R140 ;  /* 0x0000541087877816 */ /* 0x000fe2000000008c */
[----:B------:R-:W-:Y:S06]  /*4bf0*/  BRA `(.L_x_77) ;  /* 0x0000000400207947 */ /* 0x000fec0003800000 */
.L_x_78:
        /* <DEDUP_REMOVED lines=9> */
.L_x_79:
        /* <DEDUP_REMOVED lines=9> */
.L_x_80:
        /* <DEDUP_REMOVED lines=9> */
.L_x_81:
        /* <DEDUP_REMOVED lines=9> */
.L_x_82:
        /* <DEDUP_REMOVED lines=9> */
.L_x_83:
        /* <DEDUP_REMOVED lines=9> */
.L_x_84:
        /* <DEDUP_REMOVED lines=9> */
.L_x_85:
        /* <DEDUP_REMOVED lines=9> */
.L_x_77:
[----:B------:R-:W0:Y:S08]  /*5080*/  @P0 LDC.64 R142, c[0x0][0x478] ;  /* 0x00011e00ff8e0b82 */ /* 0x000e300000000a00 */
[----:B------:R-:W1:Y:S01]  /*5090*/  @P2 LDC.64 R140, c[0x0][0x468] ;  /* 0x00011a00ff8c2b82 */ /* 0x000e620000000a00 */
[C---:B0-----:R-:W-:Y:S01]  /*50a0*/  @P0 IMAD.WIDE.U32 R142, R207.reuse, 0x10, R142 ;  /* 0x00000010cf8e0825 */ /* 0x041fe200078e008e */
[----:B------:R-:W-:-:S04]  /*50b0*/  IADD3 R207, PT, PT, R207, 0x100, RZ ;  /* 0x00000100cfcf7810 */ /* 0x000fc80007ffe0ff */
[----:B------:R2:W-:Y:S01]  /*50c0*/  @P0 STG.E.128 desc[UR10][R142.64], R136 ;  /* 0x000000888e000986 */ /* 0x0005e2000c101d0a */
[C---:B-1----:R-:W-:Y:S01]  /*50d0*/  @P2 IMAD.WIDE.U32 R140, R145.reuse, 0x10, R140 ;  /* 0x00000010918c2825 */ /* 0x042fe200078e008c */
[----:B------:R-:W-:-:S04]  /*50e0*/  IADD3 R145, PT, PT, R145, 0x100, RZ ;  /* 0x0000010091917810 */ /* 0x000fc80007ffe0ff */
[----:B------:R2:W-:Y:S03]  /*50f0*/  @P2 STG.E.128 desc[UR10][R140.64], R132 ;  /* 0x000000848c002986 */ /* 0x0005e6000c101d0a */
.L_x_74:
[----:B------:R-:W-:Y:S05]  /*5100*/  BSYNC.RECONVERGENT B0 ;  /* 0x0000000000007941 */ /* 0x000fea0003800200 */
.L_x_73:
        /* <DEDUP_REMOVED lines=12> */
[C---:B0-2---:R-:W-:Y:S02]  /*51d0*/  PRMT R136, R124.reuse, 0x7632, R136 ;  /* 0x000076327c887816 */ /* 0x045fe40000000088 */
        /* <DEDUP_REMOVED lines=71> */
.L_x_89:
[----:B------:R-:W-:Y:S01]  /*5650*/  ISETP.GT.AND P5, PT, R21, RZ, PT ;  /* 0x000000ff1500720c */ /* 0x000fe20003fa4270 */
[----:B------:R-:W1:Y:S01]  /*5660*/  @P2 LDC R144, c[0x0][0x40c] ;  /* 0x00010300ff902b82 */ /* 0x000e620000000800 */
[C---:B0-2---:R-:W-:Y:S02]  /*5670*/  SHF.L.U32 R141, R124.reuse, 0x10, RZ ;  /* 0x000000107c8d7819 */ /* 0x045fe400000006ff */
        /* <DEDUP_REMOVED lines=67> */
.L_x_88:
[----:B0-2---:R-:W0:Y:S02]  /*5ab0*/  LDC.64 R140, c[0x0][0x478] ;  /* 0x00011e00ff8c7b82 */ /* 0x005e240000000a00 */
        /* <DEDUP_REMOVED lines=73> */
.L_x_91:
        /* <DEDUP_REMOVED lines=9> */
.L_x_92:
        /* <DEDUP_REMOVED lines=9> */
.L_x_93:
        /* <DEDUP_REMOVED lines=9> */
.L_x_94:
        /* <DEDUP_REMOVED lines=9> */
.L_x_95:
        /* <DEDUP_REMOVED lines=9> */
.L_x_96:
        /* <DEDUP_REMOVED lines=9> */
.L_x_97:
        /* <DEDUP_REMOVED lines=9> */
.L_x_98:
        /* <DEDUP_REMOVED lines=9> */
.L_x_90:
        /* <DEDUP_REMOVED lines=8> */
.L_x_87:
[----:B------:R-:W-:Y:S05]  /*6450*/  BSYNC.RECONVERGENT B0 ;  /* 0x0000000000007941 */ /* 0x000fea0003800200 */
.L_x_86:
        /* <DEDUP_REMOVED lines=12> */
[C---:B------:R-:W-:Y:S02]  /*6520*/  SHF.L.U32 R21, R128.reuse, 0x10, RZ ;  /* 0x0000001080157819 */ /* 0x040fe400000006ff */
[----:B0-23--:R-:W-:Y:S02]  /*6530*/  PRMT R136, R128, 0x7632, R136 ;  /* 0x0000763280887816 */ /* 0x00dfe40000000088 */
[----:B------:R-:W-:Y:S02]  /*6540*/  SHF.L.U32 R139, R129, 0x10, RZ ;  /* 0x00000010818b7819 */ /* 0x000fe400000006ff */
[----:B------:R-:W-:Y:S01]  /*6550*/  SHF.L.U32 R143, R130, 0x10, RZ ;  /* 0x00000010828f7819 */ /* 0x000fe200000006ff */
[----:B------:R-:W0:Y:S04]  /*6560*/  @P2 LDC R146, c[0x0][0x40c] ;  /* 0x00010300ff922b82 */ /* 0x000e280000000800 */
[-CC-:B------:R-:W-:Y:S01]  /*6570*/  @P6 FFMA.FTZ R137, R191, R22.reuse, R147.reuse ;  /* 0x00000016bf896223 */ /* 0x180fe20000010093 */
[-CC-:B------:R-:W-:Y:S01]  /*6580*/  @P6 FFMA.FTZ R141, R193, R22.reuse, R147.reuse ;  /* 0x00000016c18d6223 */ /* 0x180fe20000010093 */
[-CC-:B------:R-:W-:Y:S01]  /*6590*/  @P6 FFMA.FTZ R138, R200, R22.reuse, R147.reuse ;  /* 0x00000016c88a6223 */ /* 0x180fe20000010093 */
[-C--:B------:R-:W-:Y:S01]  /*65a0*/  @P6 FFMA.FTZ R140, R202, R22.reuse, R147 ;  /* 0x00000016ca8c6223 */ /* 0x080fe20000010093 */
[----:B------:R-:W2:Y:S01]  /*65b0*/  @P2 LDC R152, c[0x0][0x40c] ;  /* 0x00010300ff982b82 */ /* 0x000ea20000000800 */
[----:B------:R-:W-:Y:S01]  /*65c0*/  @P6 FADD.FTZ R137, R192, -R137 ;  /* 0x80000089c0896221 */ /* 0x000fe20000010000 */
[-CC-:B------:R-:W-:Y:S01]  /*65d0*/  @P6 FFMA.FTZ R149, R195, R22.reuse, R147.reuse ;  /* 0x00000016c3956223 */ /* 0x180fe20000010093 */
[-CC-:B------:R-:W-:Y:S01]  /*65e0*/  @P6 FFMA.FTZ R142, R204, R22.reuse, R147.reuse ;  /* 0x00000016cc8e6223 */ /* 0x180fe20000010093 */
[-CC-:B------:R-:W-:Y:S01]  /*65f0*/  @P6 FFMA.FTZ R144, R206, R22.reuse, R147.reuse ;  /* 0x00000016ce906223 */ /* 0x180fe20000010093 */
[----:B------:R-:W-:Y:S01]  /*6600*/  @P6 FFMA.FTZ R151, R197, R22, R147 ;  /* 0x00000016c5976223 */ /* 0x000fe20000010093 */
[----:B------:R-:W-:Y:S01]  /*6610*/  @P6 FFMA.FTZ R21, R20, R137, R21 ;  /* 0x0000008914156223 */ /* 0x000fe20000010015 */
[----:B------:R-:W-:Y:S01]  /*6620*/  @P6 FADD.FTZ R22, R194, -R141 ;  /* 0x8000008dc2166221 */ /* 0x000fe20000010000 */
[----:B------:R-:W3:Y:S01]  /*6630*/  @P2 LDC R210, c[0x0][0x40c] ;  /* 0x00010300ffd22b82 */ /* 0x000ee20000000800 */
[----:B------:R-:W-:Y:S01]  /*6640*/  SHF.L.U32 R137, R136, 0x10, RZ ;  /* 0x0000001088897819 */ /* 0x000fe200000006ff */
[----:B------:R-:W-:Y:S01]  /*6650*/  @P6 FADD.FTZ R138, R199, -R138 ;  /* 0x8000008ac78a6221 */ /* 0x000fe20000010000 */
[C---:B------:R-:W-:Y:S01]  /*6660*/  @P6 FFMA.FTZ R139, R20.reuse, R22, R139 ;  /* 0x00000016148b6223 */ /* 0x040fe2000001008b */
[----:B------:R-:W-:Y:S01]  /*6670*/  PRMT R22, R129, 0x7632, R22 ;  /* 0x0000763281167816 */ /* 0x000fe20000000016 */
[----:B------:R-:W-:Y:S01]  /*6680*/  @P6 FADD.FTZ R140, R201, -R140 ;  /* 0x8000008cc98c6221 */ /* 0x000fe20000010000 */
[----:B------:R-:W-:Y:S01]  /*6690*/  @P6 FFMA.FTZ R137, R20, R138, R137 ;  /* 0x0000008a14896223 */ /* 0x000fe20000010089 */
[----:B------:R-:W-:Y:S01]  /*66a0*/  PRMT R136, R130, 0x7632, R136 ;  /* 0x0000763282887816 */ /* 0x000fe20000000088 */
[----:B------:R-:W4:Y:S01]  /*66b0*/  @P2 LDC R154, c[0x0][0x40c] ;  /* 0x00010300ff9a2b82 */ /* 0x000f220000000800 */
[----:B------:R-:W-:Y:S01]  /*66c0*/  PRMT R138, R131, 0x7632, R138 ;  /* 0x00007632838a7816 */ /* 0x000fe2000000008a */
[----:B------:R-:W-:Y:S01]  /*66d0*/  @P6 FADD.FTZ R142, R203, -R142 ;  /* 0x8000008ecb8e6221 */ /* 0x000fe20000010000 */
[----:B------:R-:W-:Y:S01]  /*66e0*/  SHF.L.U32 R141, R22, 0x10, RZ ;  /* 0x00000010168d7819 */ /* 0x000fe200000006ff */
[----:B------:R-:W-:Y:S01]  /*66f0*/  @P6 FADD.FTZ R22, R196, -R149 ;  /* 0x80000095c4166221 */ /* 0x000fe20000010000 */
[----:B------:R-:W-:Y:S01]  /*6700*/  SHF.L.U32 R149, R131, 0x10, RZ ;  /* 0x0000001083957819 */ /* 0x000fe200000006ff */
[----:B------:R-:W-:Y:S01]  /*6710*/  @P6 FADD.FTZ R153, R205, -R144 ;  /* 0x80000090cd996221 */ /* 0x000fe20000010000 */
[----:B------:R-:W-:Y:S01]  /*6720*/  SHF.L.U32 R147, R136, 0x10, RZ ;  /* 0x0000001088937819 */ /* 0x000fe200000006ff */
[----:B------:R-:W5:Y:S01]  /*6730*/  @P2 LDC R212, c[0x0][0x40c] ;  /* 0x00010300ffd42b82 */ /* 0x000f620000000800 */
[----:B------:R-:W-:Y:S01]  /*6740*/  SHF.L.U32 R150, R138, 0x10, RZ ;  /* 0x000000108a967819 */ /* 0x000fe200000006ff */
[----:B------:R-:W-:Y:S01]  /*6750*/  @P6 FADD.FTZ R138, R198, -R151 ;  /* 0x80000097c68a6221 */ /* 0x000fe20000010000 */
[----:B-1----:R-:W-:Y:S01]  /*6760*/  @P2 FMUL.FTZ R136, R137, R148 ;  /* 0x0000009489882220 */ /* 0x002fe20000410000 */
[C---:B------:R-:W-:Y:S01]  /*6770*/  @P6 FFMA.FTZ R143, R20.reuse, R22, R143 ;  /* 0x00000016148f6223 */ /* 0x040fe2000001008f */
[C---:B------:R-:W-:Y:S01]  /*6780*/  @P6 FFMA.FTZ R141, R20.reuse, R140, R141 ;  /* 0x0000008c148d6223 */ /* 0x040fe2000001008d */
[C---:B------:R-:W-:Y:S01]  /*6790*/  @P6 FFMA.FTZ R147, R20.reuse, R142, R147 ;  /* 0x0000008e14936223 */ /* 0x040fe20000010093 */
[C---:B------:R-:W-:Y:S01]  /*67a0*/  @P6 FFMA.FTZ R149, R20.reuse, R138, R149 ;  /* 0x0000008a14956223 */ /* 0x040fe20000010095 */
[----:B------:R-:W1:Y:S01]  /*67b0*/  @P2 LDC R214, c[0x0][0x40c] ;  /* 0x00010300ffd62b82 */ /* 0x000e620000000800 */
[----:B------:R-:W-:Y:S01]  /*67c0*/  @P6 FFMA.FTZ R150, R20, R153, R150 ;  /* 0x0000009914966223 */ /* 0x000fe20000010096 */
[----:B------:R-:W-:Y:S01]  /*67d0*/  @P2 F2FP.BF16.F32.PACK_AB R20, RZ, R136 ;  /* 0x00000088ff14223e */ /* 0x000fe200000010ff */
[----:B0-----:R-:W-:Y:S01]  /*67e0*/  @P2 FMUL.FTZ R22, R21, R146 ;  /* 0x0000009215162220 */ /* 0x001fe20000410000 */
[----:B--2---:R-:W-:Y:S01]  /*67f0*/  @P2 FMUL.FTZ R136, R139, R152 ;  /* 0x000000988b882220 */ /* 0x004fe20000410000 */
[----:B---3--:R-:W-:Y:S01]  /*6800*/  @P2 FMUL.FTZ R144, R143, R210 ;  /* 0x000000d28f902220 */ /* 0x008fe20000410000 */
[----:B----4-:R-:W-:-:S02]  /*6810*/  @P2 FMUL.FTZ R138, R141, R154 ;  /* 0x0000009a8d8a2220 */ /* 0x010fc40000410000 */
[----:B------:R-:W-:Y:S02]  /*6820*/  @P2 F2FP.BF16.F32.PACK_AB R22, RZ, R22 ;  /* 0x00000016ff16223e */ /* 0x000fe400000010ff */
[----:B------:R-:W-:Y:S02]  /*6830*/  @P2 F2FP.BF16.F32.PACK_AB R140, RZ, R136 ;  /* 0x00000088ff8c223e */ /* 0x000fe400000010ff */
[----:B------:R-:W-:Y:S02]  /*6840*/  @P2 F2FP.BF16.F32.PACK_AB R144, RZ, R144 ;  /* 0x00000090ff90223e */ /* 0x000fe400000010ff */
[----:B------:R-:W-:Y:S01]  /*6850*/  @P2 F2FP.BF16.F32.PACK_AB R142, RZ, R138 ;  /* 0x0000008aff8e223e */ /* 0x000fe200000010ff */
[----:B-----5:R-:W-:Y:S01]  /*6860*/  @P2 FMUL.FTZ R146, R147, R212 ;  /* 0x000000d493922220 */ /* 0x020fe20000410000 */
[----:B------:R-:W-:Y:S02]  /*6870*/  @P2 PRMT R132, R22, 0x7610, R132 ;  /* 0x0000761016842816 */ /* 0x000fe40000000084 */
[----:B------:R-:W-:-:S02]  /*6880*/  @P2 PRMT R133, R140, 0x7610, R133 ;  /* 0x000076108c852816 */ /* 0x000fc40000000085 */
[----:B------:R-:W-:Y:S02]  /*6890*/  @P2 F2FP.BF16.F32.PACK_AB R146, RZ, R146 ;  /* 0x00000092ff92223e */ /* 0x000fe400000010ff */
[----:B------:R-:W-:Y:S01]  /*68a0*/  @P2 PRMT R134, R144, 0x7610, R134 ;  /* 0x0000761090862816 */ /* 0x000fe20000000086 */
[----:B-1----:R-:W-:Y:S01]  /*68b0*/  @P2 FMUL.FTZ R148, R149, R214 ;  /* 0x000000d695942220 */ /* 0x002fe20000410000 */
[----:B------:R-:W-:Y:S02]  /*68c0*/  F2FP.BF16.F32.PACK_AB R136, R137, R21 ;  /* 0x000000158988723e */ /* 0x000fe400000010ff */
[----:B------:R-:W-:Y:S02]  /*68d0*/  F2FP.BF16.F32.PACK_AB R137, R141, R139 ;  /* 0x0000008b8d89723e */ /* 0x000fe400000010ff */
[----:B------:R-:W-:Y:S02]  /*68e0*/  @P2 F2FP.BF16.F32.PACK_AB R148, RZ, R148 ;  /* 0x00000094ff94223e */ /* 0x000fe400000010ff */
[----:B------:R-:W-:-:S02]  /*68f0*/  F2FP.BF16.F32.PACK_AB R138, R147, R143 ;  /* 0x0000008f938a723e */ /* 0x000fc400000010ff */
[----:B------:R-:W-:Y:S02]  /*6900*/  @P2 PRMT R132, R132, 0x5410, R20 ;  /* 0x0000541084842816 */ /* 0x000fe40000000014 */
        /* <DEDUP_REMOVED lines=9> */
.L_x_102:
[----:B------:R-:W-:Y:S01]  /*69a0*/  ISETP.GT.AND P6, PT, R21, RZ, PT ;  /* 0x000000ff1500720c */ /* 0x000fe20003fc4270 */
[----:B------:R-:W1:Y:S01]  /*69b0*/  @P2 LDC R144, c[0x0][0x40c] ;  /* 0x00010300ff902b82 */ /* 0x000e620000000800 */
[C---:B------:R-:W-:Y:S02]  /*69c0*/  SHF.L.U32 R21, R128.reuse, 0x10, RZ ;  /* 0x0000001080157819 */ /* 0x040fe400000006ff */
[----:B0-23--:R-:W-:Y:S02]  /*69d0*/  PRMT R140, R128, 0x7632, R140 ;  /* 0x00007632808c7816 */ /* 0x00dfe4000000008c */
        /* <DEDUP_REMOVED lines=66> */
.L_x_101:
[----:B0-23--:R-:W0:Y:S02]  /*6e00*/  LDC.64 R140, c[0x0][0x478] ;  /* 0x00011e00ff8c7b82 */ /* 0x00de240000000a00 */
[----:B0-----:R-:W-:-:S04]  /*6e10*/  ISETP.NE.U32.AND P0, PT, R140, RZ, PT ;  /* 0x000000ff8c00720c */ /* 0x001fc80003f05070 */
[----:B------:R-:W-:-:S13]  /*6e20*/  ISETP.NE.AND.EX P0, PT, R141, RZ, PT, P0 ;  /* 0x000000ff8d00720c */ /* 0x000fda0003f05300 */
[----:B------:R-:W-:Y:S05]  /*6e30*/  @!P0 BRA `(.L_x_104) ;  /* 0x0000000400188947 */ /* 0x000fea0003800000 */
[----:B------:R-:W0:Y:S01]  /*6e40*/  @P2 LDC R139, c[0x0][0x40c] ;  /* 0x00010300ff8b2b82 */ /* 0x000e220000000800 */
[----:B------:R-:W-:Y:S01]  /*6e50*/  ISETP.GT.AND P6, PT, R21, RZ, PT ;  /* 0x000000ff1500720c */ /* 0x000fe20003fc4270 */
[-CC-:B------:R-:W-:Y:S01]  /*6e60*/  FFMA.FTZ R21, R191, R22.reuse, R147.reuse ;  /* 0x00000016bf157223 */ /* 0x180fe20000010093 */
[-CC-:B------:R-:W-:Y:S01]  /*6e70*/  FFMA.FTZ R141, R193, R22.reuse, R147.reuse ;  /* 0x00000016c18d7223 */ /* 0x180fe20000010093 */
[-CC-:B------:R-:W-:Y:S01]  /*6e80*/  FFMA.FTZ R144, R204, R22.reuse, R147.reuse ;  /* 0x00000016cc907223 */ /* 0x180fe20000010093 */
[-C--:B------:R-:W-:Y:S01]  /*6e90*/  FFMA.FTZ R136, R200, R22.reuse, R147 ;  /* 0x00000016c8887223 */ /* 0x080fe20000010093 */
[----:B------:R-:W-:Y:S01]  /*6ea0*/  FADD.FTZ R21, R192, -R21 ;  /* 0x80000015c0157221 */ /* 0x000fe20000010000 */
[-CC-:B------:R-:W-:Y:S01]  /*6eb0*/  FFMA.FTZ R149, R195, R22.reuse, R147.reuse ;  /* 0x00000016c3957223 */ /* 0x180fe20000010093 */
[----:B------:R-:W1:Y:S01]  /*6ec0*/  @P2 LDC R153, c[0x0][0x40c] ;  /* 0x00010300ff992b82 */ /* 0x000e620000000800 */
[-CC-:B------:R-:W-:Y:S01]  /*6ed0*/  FFMA.FTZ R138, R202, R22.reuse, R147.reuse ;  /* 0x00000016ca8a7223 */ /* 0x180fe20000010093 */
[----:B------:R-:W-:Y:S01]  /*6ee0*/  FMUL.FTZ R21, R20, R21 ;  /* 0x0000001514157220 */ /* 0x000fe20000410000 */
[-CC-:B------:R-:W-:Y:S01]  /*6ef0*/  FFMA.FTZ R146, R206, R22.reuse, R147.reuse ;  /* 0x00000016ce927223 */ /* 0x180fe20000010093 */
[----:B------:R-:W-:Y:S01]  /*6f00*/  FFMA.FTZ R147, R197, R22, R147 ;  /* 0x00000016c5937223 */ /* 0x000fe20000010093 */
[----:B------:R-:W-:Y:S01]  /*6f10*/  FADD.FTZ R141, R194, -R141 ;  /* 0x8000008dc28d7221 */ /* 0x000fe20000010000 */
[----:B------:R-:W-:Y:S01]  /*6f20*/  FADD.FTZ R151, R203, -R144 ;  /* 0x80000090cb977221 */ /* 0x000fe20000010000 */
[----:B------:R-:W-:Y:S01]  /*6f30*/  FADD.FTZ R137, R199, -R136 ;  /* 0x80000088c7897221 */ /* 0x000fe20000010000 */
[----:B------:R-:W2:Y:S01]  /*6f40*/  @P2 LDC R155, c[0x0][0x40c] ;  /* 0x00010300ff9b2b82 */ /* 0x000ea20000000800 */
[----:B------:R-:W-:Y:S01]  /*6f50*/  FADD.FTZ R149, R196, -R149 ;  /* 0x80000095c4957221 */ /* 0x000fe20000010000 */
[----:B------:R-:W-:Y:S01]  /*6f60*/  FSEL R144, R21, RZ, P6 ;  /* 0x000000ff15907208 */ /* 0x000fe20003000000 */
[----:B------:R-:W-:Y:S01]  /*6f70*/  FADD.FTZ R143, R201, -R138 ;  /* 0x8000008ac98f7221 */ /* 0x000fe20000010000 */
[----:B------:R-:W-:Y:S01]  /*6f80*/  FADD.FTZ R213, R205, -R146 ;  /* 0x80000092cdd57221 */ /* 0x000fe20000010000 */
[----:B------:R-:W-:Y:S01]  /*6f90*/  FADD.FTZ R209, R198, -R147 ;  /* 0x80000093c6d17221 */ /* 0x000fe20000010000 */
[C---:B------:R-:W-:Y:S01]  /*6fa0*/  FMUL.FTZ R136, R20.reuse, R141 ;  /* 0x0000008d14887220 */ /* 0x040fe20000410000 */
[C---:B------:R-:W-:Y:S01]  /*6fb0*/  FMUL.FTZ R22, R20.reuse, R137 ;  /* 0x0000008914167220 */ /* 0x040fe20000410000 */
[----:B------:R-:W3:Y:S01]  /*6fc0*/  @P2 LDC R142, c[0x0][0x40c] ;  /* 0x00010300ff8e2b82 */ /* 0x000ee20000000800 */
[C---:B------:R-:W-:Y:S01]  /*6fd0*/  FMUL.FTZ R138, R20.reuse, R149 ;  /* 0x00000095148a7220 */ /* 0x040fe20000410000 */
[----:B------:R-:W-:Y:S01]  /*6fe0*/  FMUL.FTZ R137, R20, R143 ;  /* 0x0000008f14897220 */ /* 0x000fe20000410000 */
[----:B0-----:R-:W-:Y:S01]  /*6ff0*/  @P2 FMUL.FTZ R21, R144, R139 ;  /* 0x0000008b90152220 */ /* 0x001fe20000410000 */
[C---:B------:R-:W-:Y:S01]  /*7000*/  FMUL.FTZ R139, R20.reuse, R151 ;  /* 0x00000097148b7220 */ /* 0x040fe20000410000 */
[C---:B------:R-:W-:Y:S01]  /*7010*/  FMUL.FTZ R143, R20.reuse, R213 ;  /* 0x000000d5148f7220 */ /* 0x040fe20000410000 */
[----:B------:R-:W-:Y:S01]  /*7020*/  FMUL.FTZ R20, R20, R209 ;  /* 0x000000d114147220 */ /* 0x000fe20000410000 */
[----:B------:R-:W-:Y:S01]  /*7030*/  FSEL R146, R136, RZ, P6 ;  /* 0x000000ff88927208 */ /* 0x000fe20003000000 */
[----:B------:R-:W0:Y:S01]  /*7040*/  @P2 LDC R140, c[0x0][0x40c] ;  /* 0x00010300ff8c2b82 */ /* 0x000e220000000800 */
[----:B------:R-:W-:-:S02]  /*7050*/  FSEL R148, R138, RZ, P6 ;  /* 0x000000ff8a947208 */ /* 0x000fc40003000000 */
[----:B------:R-:W-:Y:S02]  /*7060*/  FSEL R149, R137, RZ, P6 ;  /* 0x000000ff89957208 */ /* 0x000fe40003000000 */
[----:B------:R-:W-:Y:S01]  /*7070*/  FSEL R150, R20, RZ, P6 ;  /* 0x000000ff14967208 */ /* 0x000fe20003000000 */
[----:B-1----:R-:W-:Y:S01]  /*7080*/  @P2 FMUL.FTZ R20, R146, R153 ;  /* 0x0000009992142220 */ /* 0x002fe20000410000 */
[----:B------:R-:W-:Y:S01]  /*7090*/  FSEL R147, R22, RZ, P6 ;  /* 0x000000ff16937208 */ /* 0x000fe20003000000 */
[----:B------:R-:W1:Y:S01]  /*70a0*/  @P2 LDC R152, c[0x0][0x40c] ;  /* 0x00010300ff982b82 */ /* 0x000e620000000800 */
[----:B------:R-:W-:Y:S01]  /*70b0*/  FSEL R151, R139, RZ, P6 ;  /* 0x000000ff8b977208 */ /* 0x000fe20003000000 */
[----:B--2---:R-:W-:Y:S01]  /*70c0*/  @P2 FMUL.FTZ R137, R148, R155 ;  /* 0x0000009b94892220 */ /* 0x004fe20000410000 */
[----:B------:R-:W-:Y:S02]  /*70d0*/  @P2 F2FP.BF16.F32.PACK_AB R20, RZ, R20 ;  /* 0x00000014ff14223e */ /* 0x000fe400000010ff */
[----:B------:R-:W-:-:S02]  /*70e0*/  @P2 F2FP.BF16.F32.PACK_AB R21, RZ, R21 ;  /* 0x00000015ff15223e */ /* 0x000fc400000010ff */
[----:B------:R-:W-:Y:S01]  /*70f0*/  @P2 PRMT R133, R20, 0x7610, R133 ;  /* 0x0000761014852816 */ /* 0x000fe20000000085 */
[----:B------:R-:W2:Y:S01]  /*7100*/  @P2 LDC R211, c[0x0][0x40c] ;  /* 0x00010300ffd32b82 */ /* 0x000ea20000000800 */
[----:B---3--:R-:W-:Y:S01]  /*7110*/  @P2 FMUL.FTZ R136, R149, R142 ;  /* 0x0000008e95882220 */ /* 0x008fe20000410000 */
[----:B------:R-:W-:Y:S02]  /*7120*/  @P2 PRMT R132, R21, 0x7610, R132 ;  /* 0x0000761015842816 */ /* 0x000fe40000000084 */
[----:B------:R-:W-:Y:S02]  /*7130*/  FSEL R143, R143, RZ, P6 ;  /* 0x000000ff8f8f7208 */ /* 0x000fe40003000000 */
[----:B------:R-:W-:Y:S01]  /*7140*/  @P2 F2FP.BF16.F32.PACK_AB R139, RZ, R136 ;  /* 0x00000088ff8b223e */ /* 0x000fe200000010ff */
[----:B0-----:R-:W-:Y:S01]  /*7150*/  @P2 FMUL.FTZ R22, R147, R140 ;  /* 0x0000008c93162220 */ /* 0x001fe20000410000 */
[----:B------:R-:W-:Y:S02]  /*7160*/  @P2 F2FP.BF16.F32.PACK_AB R140, RZ, R137 ;  /* 0x00000089ff8c223e */ /* 0x000fe400000010ff */
[----:B------:R-:W-:-:S02]  /*7170*/  @P2 PRMT R133, R133, 0x5410, R139 ;  /* 0x0000541085852816 */ /* 0x000fc4000000008b */
[----:B------:R-:W-:Y:S02]  /*7180*/  @P2 F2FP.BF16.F32.PACK_AB R22, RZ, R22 ;  /* 0x00000016ff16223e */ /* 0x000fe400000010ff */
[----:B------:R-:W-:Y:S01]  /*7190*/  @P2 PRMT R134, R140, 0x7610, R134 ;  /* 0x000076108c862816 */ /* 0x000fe20000000086 */
[----:B-1----:R-:W-:Y:S01]  /*71a0*/  @P2 FMUL.FTZ R138, R151, R152 ;  /* 0x00000098978a2220 */ /* 0x002fe20000410000 */
[----:B------:R-:W-:Y:S02]  /*71b0*/  F2FP.BF16.F32.PACK_AB R136, R147, R144 ;  /* 0x000000909388723e */ /* 0x000fe400000010ff */
[----:B------:R-:W-:Y:S02]  /*71c0*/  F2FP.BF16.F32.PACK_AB R137, R149, R146 ;  /* 0x000000929589723e */ /* 0x000fe400000010ff */
[----:B------:R-:W-:Y:S02]  /*71d0*/  @P2 F2FP.BF16.F32.PACK_AB R141, RZ, R138 ;  /* 0x0000008aff8d223e */ /* 0x000fe400000010ff */
[----:B------:R-:W-:Y:S01]  /*71e0*/  F2FP.BF16.F32.PACK_AB R138, R151, R148 ;  /* 0x00000094978a723e */ /* 0x000fe200000010ff */
[----:B--2---:R-:W-:Y:S01]  /*71f0*/  @P2 FMUL.FTZ R142, R150, R211 ;  /* 0x000000d3968e2220 */ /* 0x004fe20000410000 */
[----:B------:R-:W-:-:S02]  /*7200*/  @P2 PRMT R132, R132, 0x5410, R22 ;  /* 0x0000541084842816 */ /* 0x000fc40000000016 */
[----:B------:R-:W-:Y:S02]  /*7210*/  F2FP.BF16.F32.PACK_AB R139, R143, R150 ;  /* 0x000000968f8b723e */ /* 0x000fe400000010ff */
[----:B------:R-:W-:Y:S02]  /*7220*/  @P2 F2FP.BF16.F32.PACK_AB R142, RZ, R142 ;  /* 0x0000008eff8e223e */ /* 0x000fe400000010ff */
[----:B------:R-:W-:Y:S02]  /*7230*/  @P2 PRMT R134, R134, 0x5410, R141 ;  /* 0x0000541086862816 */ /* 0x000fe4000000008d */
[----:B------:R-:W-:Y:S01]  /*7240*/  @P2 PRMT R135, R142, 0x7610, R135 ;  /* 0x000076108e872816 */ /* 0x000fe20000000087 */
[----:B------:R-:W-:Y:S06]  /*7250*/  @!P2 BRA `(.L_x_103) ;  /* 0x000000040030a947 */ /* 0x000fec0003800000 */
[----:B------:R-:W-:-:S05]  /*7260*/  FMUL.FTZ R20, R143, UR15 ;  /* 0x0000000f8f147c20 */ /* 0x000fca0008410000 */
[----:B------:R-:W-:-:S04]  /*7270*/  F2FP.BF16.F32.PACK_AB R20, RZ, R20 ;  /* 0x00000014ff14723e */ /* 0x000fc800000010ff */
[----:B------:R-:W-:Y:S01]  /*7280*/  PRMT R135, R135, 0x5410, R20 ;  /* 0x0000541087877816 */ /* 0x000fe20000000014 */
[----:B------:R-:W-:Y:S06]  /*7290*/  BRA `(.L_x_103) ;  /* 0x0000000400207947 */ /* 0x000fec0003800000 */
.L_x_104:
[----:B------:R-:W0:Y:S01]  /*72a0*/  @P2 LDC R143, c[0x0][0x40c] ;  /* 0x00010300ff8f2b82 */ /* 0x000e220000000800 */
[----:B------:R-:W-:Y:S01]  /*72b0*/  FFMA.FTZ R140, R206, R22, R147 ;  /* 0x00000016ce8c7223 */ /* 0x000fe20000010093 */
[----:B------:R-:W-:-:S03]  /*72c0*/  ISETP.GT.AND P6, PT, R21, RZ, PT ;  /* 0x000000ff1500720c */ /* 0x000fc60003fc4270 */
[----:B------:R-:W-:-:S04]  /*72d0*/  FADD.FTZ R141, R205, -R140 ;  /* 0x8000008ccd8d7221 */ /* 0x000fc80000010000 */
[----:B------:R-:W-:-:S05]  /*72e0*/  FMUL.FTZ R140, R20, R141 ;  /* 0x0000008d148c7220 */ /* 0x000fca0000410000 */
[----:B------:R-:W-:-:S05]  /*72f0*/  FSEL R140, R140, RZ, P6 ;  /* 0x000000ff8c8c7208 */ /* 0x000fca0003000000 */
[----:B0-----:R-:W-:Y:S01]  /*7300*/  @P2 FMUL.FTZ R140, R140, R143 ;  /* 0x0000008f8c8c2220 */ /* 0x001fe20000410000 */
[----:B------:R-:W-:Y:S06]  /*7310*/  @!P2 BRA `(.L_x_105) ;  /* 0x000000000020a947 */ /* 0x000fec0003800000 */
        /* <DEDUP_REMOVED lines=8> */
.L_x_105:
        /* <DEDUP_REMOVED lines=9> */
.L_x_106:
        /* <DEDUP_REMOVED lines=9> */
.L_x_107:
        /* <DEDUP_REMOVED lines=9> */
.L_x_108:
        /* <DEDUP_REMOVED lines=9> */
.L_x_109:
        /* <DEDUP_REMOVED lines=9> */
.L_x_110:
        /* <DEDUP_REMOVED lines=9> */
.L_x_111:
[----:B------:R-:W-:-:S04]  /*7700*/  @P2 F2FP.BF16.F32.PACK_AB R140, RZ, R140 ;  /* 0x0000008cff8c223e */ /* 0x000fc800000010ff */
[----:B------:R-:W-:-:S07]  /*7710*/  @P2 PRMT R135, R135, 0x5410, R140 ;  /* 0x0000541087872816 */ /* 0x000fce000000008c */
.L_x_103:
[----:B------:R-:W0:Y:S08]  /*7720*/  @P0 LDC.64 R140, c[0x0][0x478] ;  /* 0x00011e00ff8c0b82 */ /* 0x000e300000000a00 */
[----:B------:R-:W1:Y:S01]  /*7730*/  @P2 LDC.64 R20, c[0x0][0x468] ;  /* 0x00011a00ff142b82 */ /* 0x000e620000000a00 */
[----:B0-----:R-:W-:-:S05]  /*7740*/  @P0 IMAD.WIDE.U32 R140, R207, 0x10, R140 ;  /* 0x00000010cf8c0825 */ /* 0x001fca00078e008c */
[----:B------:R4:W-:Y:S01]  /*7750*/  @P0 STG.E.128 desc[UR10][R140.64], R136 ;  /* 0x000000888c000986 */ /* 0x0009e2000c101d0a */
[----:B-1----:R-:W-:-:S05]  /*7760*/  @P2 IMAD.WIDE.U32 R20, R145, 0x10, R20 ;  /* 0x0000001091142825 */ /* 0x002fca00078e0014 */
[----:B------:R4:W-:Y:S02]  /*7770*/  @P2 STG.E.128 desc[UR10][R20.64], R132 ;  /* 0x0000008414002986 */ /* 0x0009e4000c101d0a */
.L_x_100:
[----:B------:R-:W-:Y:S05]  /*7780*/  BSYNC.RECONVERGENT B0 ;  /* 0x0000000000007941 */ /* 0x000fea0003800200 */
.L_x_99:
[----:B----4-:R-:W1:Y:S01]  /*7790*/  LDC.64 R20, c[0x0][0x380] ;  /* 0x0000e000ff147b82 */ /* 0x010e620000000a00 */
[----:B------:R-:W-:Y:S01]  /*77a0*/  UPLOP3.LUT UP1, UPT, UPT, UPT, UP1, 0x40, 0x4 ;  /* 0x000000000004789c */ /* 0x000fe20003f2e810 */
[----:B-1----:R-:W-:-:S04]  /*77b0*/  IADD3 R18, PT, PT, R18, R20, RZ ;  /* 0x0000001412127210 */ /* 0x002fc80007ffe0ff */
[----:B------:R-:W-:-:S13]  /*77c0*/  ISETP.GE.AND P0, PT, R18, R21, PT ;  /* 0x000000151200720c */ /* 0x000fda0003f06270 */
[----:B------:R-:W-:Y:S05]  /*77d0*/  @!P0 BRA `(.L_x_112) ;  /* 0xffffff8c00e88947 */ /* 0x000fea000383ffff */
.L_x_48:
[----:B------:R-:W1:Y:S08]  /*77e0*/  S2UR UR4, SR_CTAID.X ;  /* 0x00000000000479c3 */ /* 0x000e700000002500 */
[----:B------:R-:W4:Y:S08]  /*77f0*/  LDC.64 R2, c[0x0][0x440] ;  /* 0x00011000ff027b82 */ /* 0x000f300000000a00 */
[----:B------:R-:W0:Y:S08]  /*7800*/  LDC.64 R4, c[0x0][0x448] ;  /* 0x00011200ff047b82 */ /* 0x000e300000000a00 */
[----:B------:R-:W2:Y:S01]  /*7810*/  LDC.64 R6, c[0x0][0x440] ;  /* 0x00011000ff067b82 */ /* 0x000ea20000000a00 */
[----:B-1----:R-:W-:-:S05]  /*7820*/  IMAD R23, R23, UR4, RZ ;  /* 0x0000000417177c24 */ /* 0x002fca000f8e02ff */
[----:B------:R-:W-:Y:S02]  /*7830*/  LEA.HI R23, R23, R208, RZ, 0x1d ;  /* 0x000000d017177211 */ /* 0x000fe400078fe8ff */
[----:B------:R-:W1:Y:S03]  /*7840*/  LDC.64 R8, c[0x0][0x448] ;  /* 0x00011200ff087b82 */ /* 0x000e660000000a00 */
[----:B----4-:R-:W-:-:S05]  /*7850*/  @P1 IMAD.WIDE.U32 R2, R23, 0x20, R2 ;  /* 0x0000002017021825 */ /* 0x010fca00078e0002 */
[----:B------:R-:W4:Y:S01]  /*7860*/  LDC.64 R10, c[0x0][0x440] ;  /* 0x00011000ff0a7b82 */ /* 0x000f220000000a00 */
[C---:B0-----:R-:W-:Y:S01]  /*7870*/  @P1 IMAD.WIDE.U32 R4, R23.reuse, 0x20, R4 ;  /* 0x0000002017041825 */ /* 0x041fe200078e0004 */
[----:B------:R-:W-:Y:S01]  /*7880*/  @P1 IADD3 R23, PT, PT, R23, 0x100, RZ ;  /* 0x0000010017171810 */ /* 0x000fe20007ffe0ff */
[----:B------:R0:W-:Y:S04]  /*7890*/  @P1 STG.E.128 desc[UR10][R2.64], R68 ;  /* 0x0000004402001986 */ /* 0x0001e8000c101d0a */
[----:B------:R0:W-:Y:S01]  /*78a0*/  @P1 STG.E.128 desc[UR10][R2.64+0x10], R64 ;  /* 0x0000104002001986 */ /* 0x0001e2000c101d0a */
[----:B------:R-:W3:Y:S01]  /*78b0*/  LDC.64 R12, c[0x0][0x448] ;  /* 0x00011200ff0c7b82 */ /* 0x000ee20000000a00 */
[C---:B--2---:R-:W-:Y:S02]  /*78c0*/  @P3 IMAD.WIDE.U32 R6, R23.reuse, 0x20, R6 ;  /* 0x0000002017063825 */ /* 0x044fe400078e0006 */
[----:B------:R0:W-:Y:S04]  /*78d0*/  @P1 STG.E.128 desc[UR10][R4.64], R100 ;  /* 0x0000006404001986 */ /* 0x0001e8000c101d0a */
[----:B------:R0:W-:Y:S01]  /*78e0*/  @P1 STG.E.128 desc[UR10][R4.64+0x10], R96 ;  /* 0x0000106004001986 */ /* 0x0001e2000c101d0a */
[C---:B-1----:R-:W-:Y:S01]  /*78f0*/  @P3 IMAD.WIDE.U32 R8, R23.reuse, 0x20, R8 ;  /* 0x0000002017083825 */ /* 0x042fe200078e0008 */
[----:B------:R-:W-:-:S02]  /*7900*/  @P3 IADD3 R23, PT, PT, R23, 0x100, RZ ;  /* 0x0000010017173810 */ /* 0x000fc40007ffe0ff */
[----:B------:R0:W-:Y:S04]  /*7910*/  @P3 STG.E.128 desc[UR10][R6.64], R60 ;  /* 0x0000003c06003986 */ /* 0x0001e8000c101d0a */
[----:B------:R0:W-:Y:S01]  /*7920*/  @P3 STG.E.128 desc[UR10][R6.64+0x10], R56 ;  /* 0x0000103806003986 */ /* 0x0001e2000c101d0a */
[----:B----4-:R-:W-:-:S03]  /*7930*/  @P4 IMAD.WIDE.U32 R10, R23, 0x20, R10 ;  /* 0x00000020170a4825 */ /* 0x010fc600078e000a */
[----:B------:R0:W-:Y:S04]  /*7940*/  @P3 STG.E.128 desc[UR10][R8.64], R92 ;  /* 0x0000005c08003986 */ /* 0x0001e8000c101d0a */
[----:B------:R0:W-:Y:S01]  /*7950*/  @P3 STG.E.128 desc[UR10][R8.64+0x10], R88 ;  /* 0x0000105808003986 */ /* 0x0001e2000c101d0a */
[----:B---3--:R-:W-:-:S03]  /*7960*/  @P4 IMAD.WIDE.U32 R12, R23, 0x20, R12 ;  /* 0x00000020170c4825 */ /* 0x008fc600078e000c */
[----:B------:R0:W-:Y:S04]  /*7970*/  @P4 STG.E.128 desc[UR10][R10.64], R52 ;  /* 0x000000340a004986 */ /* 0x0001e8000c101d0a */
        /* <DEDUP_REMOVED lines=14> */
.L_x_113:
        /* <DEDUP_REMOVED lines=10> */
.L_x_15580:


//--------------------- .text._ZN10layer_norm13ln_bwd_kernelINS_13Kernel_traitsI13__nv_bfloat16S2_S2_S2_fjLj8192ELj1ELj1ELj8ELj16ENS_18Kernel_traits_baseILj8192ES2_S2_S2_S2_fjLj256EEEEELb0ELb0ELb1ELb1EEEvNS_9BwdParamsE --------------------------
	.section	.text._ZN10layer_norm13ln_bwd_kernelINS_13Kernel_traitsI13__nv_bfloat16S2_S2_S2_fjLj8192ELj1ELj1ELj8ELj16ENS_18Kernel_traits_baseILj8192ES2_S2_S2_S2_fjLj256EEEEELb0ELb0ELb1ELb1EEEvNS_9BwdParamsE,"ax",@progbits
	.align	128
        .global         _ZN10layer_norm13ln_bwd_kernelINS_13Kernel_traitsI13__nv_bfloat16S2_S2_S2_fjLj8192ELj1ELj1ELj8ELj16ENS_18Kernel_traits_baseILj8192ES2_S2_S2_S2_fjLj256EEEEELb0ELb0ELb1ELb1EEEvNS_9BwdParamsE
        .type           _ZN10layer_norm13ln_bwd_kernelINS_13Kernel_traitsI13__nv_bfloat16S2_S2_S2_fjLj8192ELj1ELj1ELj8ELj16ENS_18Kernel_traits_baseILj8192ES2_S2_S2_S2_fjLj256EEEEELb0ELb0ELb1ELb1EEEvNS_9BwdParamsE,@function
        .size           _ZN10layer_norm13ln_bwd_kernelINS_13Kernel_traitsI13__nv_bfloat16S2_S2_S2_fjLj8192ELj1ELj1ELj8ELj16ENS_18Kernel_traits_baseILj8192ES2_S2_S2_S2_fjLj256EEEEELb0ELb0ELb1ELb1EEEvNS_9BwdParamsE,(.L_x_15581 - _ZN10layer_norm13ln_bwd_kernelINS_13Kernel_traitsI13__nv_bfloat16S2_S2_S2_fjLj8192ELj1ELj1ELj8ELj16ENS_18Kernel_traits_baseILj8192ES2_S2_S2_S2_fjLj256EEEEELb0ELb0ELb1ELb1EEEvNS_9BwdParamsE)
        .other          _ZN10layer_norm13ln_bwd_kernelINS_13Kernel_traitsI13__nv_bfloat16S2_S2_S2_fjLj8192ELj1ELj1ELj8ELj16ENS_18Kernel_traits_baseILj8192ES2_S2_S2_S2_fjLj256EEEEELb0ELb0ELb1ELb1EEEvNS_9BwdParamsE,@"STO_CUDA_ENTRY STV_DEFAULT"
_ZN10layer_norm13ln_bwd_kernelINS_13Kernel_traitsI13__nv_bfloat16S2_S2_S2_fjLj8192ELj1ELj1ELj8ELj16ENS_18Kernel_traits_baseILj8192ES2_S2_S2_S2_fjLj256EEEEELb0ELb0ELb1ELb1EEEvNS_9BwdParamsE:
.text._ZN10layer_norm13ln_bwd_kernelINS_13Kernel_traitsI13__nv_bfloat16S2_S2_S2_fjLj8192ELj1ELj1ELj8ELj16ENS_18Kernel_traits_baseILj8192ES2_S2_S2_S2_fjLj256EEEEELb0ELb0ELb1ELb1EEEvNS_9BwdParamsE:
        /* <DEDUP_REMOVED lines=39> */
[----:B------:R-:W1:Y:S01]  /*0270*/  LDC.64 R4, c[0x0][0x3d0] ;  /* 0x0000f400ff047b82 */ /* 0x000e620000000a00 */
[----:B------:R-:W-:Y:S01]  /*0280*/  MOV R0, UR4 ;  /* 0x0000000400007c02 */ /* 0x000fe20008000f00 */
[----:B------:R-:W-:Y:S01]  /*0290*/  UPLOP3.LUT UP1, UPT, UPT, UPT, UPT, 0x40, 0x4 ;  /* 0x000000000004789c */ /* 0x000fe20003f2e870 */
[----:B------:R-:W2:Y:S01]  /*02a0*/  LDCU UR16, c[0x0][0x40c] ;  /* 0x00008180ff1077ac */ /* 0x000ea20008000800 */
[----:B------:R-:W3:Y:S01]  /*02b0*/  LDCU UR14, c[0x0][0x388] ;  /* 0x00007100ff0e77ac */ /* 0x000ee20008000800 */
[----:B------:R-:W4:Y:S01]  /*02c0*/  LDCU.U8 UR11, c[0x0][0x410] ;  /* 0x00008200ff0b77ac */ /* 0x000f220008000000 */
[----:B------:R-:W0:Y:S01]  /*02d0*/  LDCU UR15, c[0x0][0x400] ;  /* 0x00008000ff0f77ac */ /* 0x000e220008000800 */
[----:B------:R-:W0:Y:S01]  /*02e0*/  LDCU.64 UR6, c[0x0][0x438] ;  /* 0x00008700ff0677ac */ /* 0x000e220008000a00 */
[----:B-1----:R-:W-:Y:S01]  /*02f0*/  IMAD.WIDE.U32 R4, R199, 0x10, R4 ;  /* 0x00000010c7047825 */ /* 0x002fe200078e0004 */
[----:B------:R-:W1:Y:S04]  /*0300*/  LDCU.64 UR8, c[0x0][0x478] ;  /* 0x00008f00ff0877ac */ /* 0x000e680008000a00 */
[----:B0-----:R-:W5:Y:S04]  /*0310*/  LDG.E.128 R64, desc[UR12][R4.64+0x3000] ;  /* 0x0030000c04407981 */ /* 0x001f68000c1e1d00 */
[----:B------:R-:W2:Y:S04]  /*0320*/  LDG.E.128 R60, desc[UR12][R4.64+0x2000] ;  /* 0x0020000c043c7981 */ /* 0x000ea8000c1e1d00 */
[----:B------:R-:W3:Y:S04]  /*0330*/  LDG.E.128 R56, desc[UR12][R4.64+0x1000] ;  /* 0x0010000c04387981 */ /* 0x000ee8000c1e1d00 */
[----:B------:R0:W4:Y:S01]  /*0340*/  LDG.E.128 R52, desc[UR12][R4.64] ;  /* 0x0000000c04347981 */ /* 0x000122000c1e1d00 */
[----:B------:R-:W-:Y:S01]  /*0350*/  HFMA2 R128, -RZ, RZ, 0, 0 ;  /* 0x00000000ff807431 */ /* 0x000fe200000001ff */
[----:B-----5:R-:W-:-:S02]  /*0360*/  PRMT R2, R64, 0x7632, R2 ;  /* 0x0000763240027816 */ /* 0x020fc40000000002 */
[----:B0-----:R-:W-:Y:S02]  /*0370*/  PRMT R4, R65, 0x7632, R4 ;  /* 0x0000763241047816 */ /* 0x001fe40000000004 */
[----:B------:R-:W-:Y:S02]  /*0380*/  PRMT R5, R66, 0x7632, R5 ;  /* 0x0000763242057816 */ /* 0x000fe40000000005 */
[----:B------:R-:W-:Y:S02]  /*0390*/  PRMT R6, R67, 0x7632, R6 ;  /* 0x0000763243067816 */ /* 0x000fe40000000006 */
[----:B--2---:R-:W-:Y:S02]  /*03a0*/  PRMT R7, R60, 0x7632, R7 ;  /* 0x000076323c077816 */ /* 0x004fe40000000007 */
[----:B------:R-:W-:Y:S02]  /*03b0*/  PRMT R8, R61, 0x7632, R8 ;  /* 0x000076323d087816 */ /* 0x000fe40000000008 */
[----:B------:R-:W-:-:S02]  /*03c0*/  PRMT R9, R62, 0x7632, R9 ;  /* 0x000076323e097816 */ /* 0x000fc40000000009 */
[----:B------:R-:W-:Y:S02]  /*03d0*/  PRMT R10, R63, 0x7632, R10 ;  /* 0x000076323f0a7816 */ /* 0x000fe4000000000a */
[----:B---3--:R-:W-:Y:S02]  /*03e0*/  PRMT R11, R56, 0x7632, R11 ;  /* 0x00007632380b7816 */ /* 0x008fe4000000000b */
[----:B------:R-:W-:Y:S02]  /*03f0*/  PRMT R12, R57, 0x7632, R12 ;  /* 0x00007632390c7816 */ /* 0x000fe4000000000c */
[----:B------:R-:W-:Y:S02]  /*0400*/  PRMT R13, R58, 0x7632, R13 ;  /* 0x000076323a0d7816 */ /* 0x000fe4000000000d */
[----:B------:R-:W-:Y:S02]  /*0410*/  PRMT R14, R59, 0x7632, R14 ;  /* 0x000076323b0e7816 */ /* 0x000fe4000000000e */
[----:B----4-:R-:W-:-:S02]  /*0420*/  PRMT R15, R52, 0x7632, R15 ;  /* 0x00007632340f7816 */ /* 0x010fc4000000000f */
[----:B------:R-:W-:Y:S02]  /*0430*/  PRMT R16, R53, 0x7632, R16 ;  /* 0x0000763235107816 */ /* 0x000fe40000000010 */
[----:B------:R-:W-:Y:S02]  /*0440*/  PRMT R17, R54, 0x7632, R17 ;  /* 0x0000763236117816 */ /* 0x000fe40000000011 */
[----:B-1----:R-:W-:-:S07]  /*0450*/  PRMT R18, R55, 0x7632, R18 ;  /* 0x0000763237127816 */ /* 0x002fce0000000012 */
.L_x_163:
[----:B------:R-:W0:Y:S08]  /*0460*/  LDC.64 R144, c[0x0][0x3f8] ;  /* 0x0000fe00ff907b82 */ /* 0x000e300000000a00 */
[----:B------:R-:W1:Y:S08]  /*0470*/  LDC.64 R140, c[0x0][0x3c8] ;  /* 0x0000f200ff8c7b82 */ /* 0x000e700000000a00 */
[----:B------:R-:W2:Y:S01]  /*0480*/  LDC.64 R142, c[0x0][0x3f0] ;  /* 0x0000fc00ff8e7b82 */ /* 0x000ea20000000a00 */
[----:B0-----:R-:W-:-:S05]  /*0490*/  IMAD.WIDE R144, R0, 0x4, R144 ;  /* 0x0000000400907825 */ /* 0x001fca00078e0290 */
[----:B------:R-:W3:Y:S01]  /*04a0*/  LDG.E R201, desc[UR12][R144.64] ;  /* 0x0000000c90c97981 */ /* 0x000ee2000c1e1900 */
[----:B-1----:R-:W-:-:S05]  /*04b0*/  IMAD.WIDE R140, R0, 0x4, R140 ;  /* 0x00000004008c7825 */ /* 0x002fca00078e028c */
[----:B------:R0:W5:Y:S01]  /*04c0*/  LDG.E R203, desc[UR12][R140.64] ;  /* 0x0000000c8ccb7981 */ /* 0x000162000c1e1900 */
[----:B--2---:R-:W-:-:S05]  /*04d0*/  IMAD.WIDE R142, R0, 0x4, R142 ;  /* 0x00000004008e7825 */ /* 0x004fca00078e028e */
[----:B------:R0:W5:Y:S01]  /*04e0*/  LDG.E R205, desc[UR12][R142.64] ;  /* 0x0000000c8ecd7981 */ /* 0x000162000c1e1900 */
[----:B------:R-:W-:Y:S02]  /*04f0*/  CS2R R146, SRZ ;  /* 0x0000000000927805 */ /* 0x000fe4000001ff00 */
[----:B---3--:R-:W-:-:S13]  /*0500*/  ISETP.GE.AND P1, PT, R201, 0x1, PT ;  /* 0x00000001c900780c */ /* 0x008fda0003f26270 */
[----:B0-----:R-:W-:Y:S05]  /*0510*/  @!P1 BRA `(.L_x_115) ;  /* 0x0000001800609947 */ /* 0x001fea0003800000 */
[----:B------:R-:W-:Y:S01]  /*0520*/  IADD3 R19, PT, PT, R201, -0x1, RZ ;  /* 0xffffffffc9137810 */ /* 0x000fe20007ffe0ff */
[----:B------:R-:W0:Y:S01]  /*0530*/  LDC.64 R24, c[0x0][0x3a8] ;  /* 0x0000ea00ff187b82 */ /* 0x000e220000000a00 */
[----:B------:R-:W-:-:S03]  /*0540*/  IMAD R3, R0, UR14, RZ ;  /* 0x0000000e00037c24 */ /* 0x000fc6000f8e02ff */
[----:B------:R-:W-:Y:S02]  /*0550*/  IMAD R19, R19, UR14, RZ ;  /* 0x0000000e13137c24 */ /* 0x000fe4000f8e02ff */
[----:B------:R-:W-:Y:S02]  /*0560*/  SHF.R.S32.HI R22, RZ, 0x1f, R3 ;  /* 0x0000001fff167819 */ /* 0x000fe40000011403 */
[----:B------:R-:W1:Y:S01]  /*0570*/  LDC.64 R156, c[0x0][0x3c0] ;  /* 0x0000f000ff9c7b82 */ /* 0x000e620000000a00 */
[----:B------:R-:W-:Y:S02]  /*0580*/  SHF.R.S32.HI R26, RZ, 0x1f, R19 ;  /* 0x0000001fff1a7819 */ /* 0x000fe40000011413 */
[----:B------:R-:W-:Y:S02]  /*0590*/  LEA.HI R22, R22, R3, RZ, 0x3 ;  /* 0x0000000316167211 */ /* 0x000fe400078f18ff */
[----:B------:R-:W-:Y:S02]  /*05a0*/  LEA.HI R26, R26, R19, RZ, 0x3 ;  /* 0x000000131a1a7211 */ /* 0x000fe400078f18ff */
[-C--:B------:R-:W-:Y:S01]  /*05b0*/  LEA.HI.SX32 R165, R22, R199.reuse, 0x1d ;  /* 0x000000c716a57211 */ /* 0x080fe200078feaff */
[----:B------:R-:W2:Y:S01]  /*05c0*/  LDC.64 R20, c[0x0][0x428] ;  /* 0x00010a00ff147b82 */ /* 0x000ea20000000a00 */
[----:B------:R-:W-:-:S02]  /*05d0*/  LEA.HI.SX32 R19, R26, R199, 0x1d ;  /* 0x000000c71a137211 */ /* 0x000fc400078feaff */
[----:B------:R-:W-:Y:S02]  /*05e0*/  IADD3 R167, PT, PT, R165, 0x100, RZ ;  /* 0x00000100a5a77810 */ /* 0x000fe40007ffe0ff */
[----:B------:R-:W-:Y:S02]  /*05f0*/  IADD3 R141, PT, PT, R19, 0x100, RZ ;  /* 0x00000100138d7810 */ /* 0x000fe40007ffe0ff */
[C---:B------:R-:W-:Y:S01]  /*0600*/  IADD3 R169, PT, PT, R165.reuse, 0x200, RZ ;  /* 0x00000200a5a97810 */ /* 0x040fe20007ffe0ff */
[--C-:B0-----:R-:W-:Y:S01]  /*0610*/  IMAD.WIDE.U32 R152, R165, 0x10, R24.reuse ;  /* 0x00000010a5987825 */ /* 0x101fe200078e0018 */
[----:B------:R-:W-:Y:S02]  /*0620*/  IADD3 R29, PT, PT, R19, 0x200, RZ ;  /* 0x00000200131d7810 */ /* 0x000fe40007ffe0ff */
[----:B------:R-:W-:Y:S01]  /*0630*/  IADD3 R171, PT, PT, R165, 0x300, RZ ;  /* 0x00000300a5ab7810 */ /* 0x000fe20007ffe0ff */
[----:B------:R-:W-:Y:S01]  /*0640*/  IMAD.WIDE.U32 R144, R167, 0x10, R24 ;  /* 0x00000010a7907825 */ /* 0x000fe200078e0018 */
[----:B------:R-:W-:Y:S01]  /*0650*/  SHF.R.S32.HI R3, RZ, 0x1f, R0 ;  /* 0x0000001fff037819 */ /* 0x000fe20000011400 */
[----:B------:R-:W3:Y:S01]  /*0660*/  LDG.E.128 R152, desc[UR12][R152.64] ;  /* 0x0000000c98987981 */ /* 0x000ee2000c1e1d00 */
[----:B-1----:R-:W-:Y:S01]  /*0670*/  LEA R156, P0, R0, R156, 0x2 ;  /* 0x0000009c009c7211 */ /* 0x002fe200078010ff */
[----:B------:R-:W-:-:S02]  /*0680*/  IMAD.WIDE.U32 R32, R169, 0x10, R24 ;  /* 0x00000010a9207825 */ /* 0x000fc400078e0018 */
[----:B------:R-:W4:Y:S01]  /*0690*/  LDG.E.128 R144, desc[UR12][R144.64] ;  /* 0x0000000c90907981 */ /* 0x000f22000c1e1d00 */
[----:B------:R-:W-:Y:S01]  /*06a0*/  LEA.HI.X R157, R0, R157, R3, 0x2, P0 ;  /* 0x0000009d009d7211 */ /* 0x000fe200000f1403 */
[----:B------:R-:W-:Y:S02]  /*06b0*/  IMAD.WIDE.U32 R24, R171, 0x10, R24 ;  /* 0x00000010ab187825 */ /* 0x000fe400078e0018 */
[----:B------:R-:W4:Y:S02]  /*06c0*/  LDG.E.128 R32, desc[UR12][R32.64] ;  /* 0x0000000c20207981 */ /* 0x000f24000c1e1d00 */
[--C-:B--2---:R-:W-:Y:S02]  /*06d0*/  IMAD.WIDE.U32 R140, R141, 0x10, R20.reuse ;  /* 0x000000108d8c7825 */ /* 0x104fe400078e0014 */
[----:B------:R-:W2:Y:S02]  /*06e0*/  LDG.E.128 R24, desc[UR12][R24.64] ;  /* 0x0000000c18187981 */ /* 0x000ea4000c1e1d00 */
[----:B------:R-:W-:-:S02]  /*06f0*/  IMAD.WIDE.U32 R28, R29, 0x10, R20 ;  /* 0x000000101d1c7825 */ /* 0x000fc400078e0014 */
[----:B------:R-:W2:Y:S02]  /*0700*/  LDG.E.128 R140, desc[UR12][R140.64] ;  /* 0x0000000c8c8c7981 */ /* 0x000ea4000c1e1d00 */
[C---:B------:R-:W-:Y:S02]  /*0710*/  IMAD.WIDE.U32 R148, R19.reuse, 0x10, R20 ;  /* 0x0000001013947825 */ /* 0x040fe400078e0014 */
[----:B------:R-:W2:Y:S04]  /*0720*/  LDG.E.128 R28, desc[UR12][R28.64] ;  /* 0x0000000c1c1c7981 */ /* 0x000ea8000c1e1d00 */
[----:B------:R0:W2:Y:S04]  /*0730*/  LDG.E R3, desc[UR12][R156.64] ;  /* 0x0000000c9c037981 */ /* 0x0000a8000c1e1900 */
[----:B------:R-:W2:Y:S01]  /*0740*/  LDG.E.128 R148, desc[UR12][R148.64] ;  /* 0x0000000c94947981 */ /* 0x000ea2000c1e1d00 */
[----:B------:R-:W-:-:S05]  /*0750*/  IADD3 R19, PT, PT, R19, 0x300, RZ ;  /* 0x0000030013137810 */ /* 0x000fca0007ffe0ff */
[----:B------:R-:W-:-:S06]  /*0760*/  IMAD.WIDE.U32 R20, R19, 0x10, R20 ;  /* 0x0000001013147825 */ /* 0x000fcc00078e0014 */
[----:B------:R-:W2:Y:S01]  /*0770*/  LDG.E.128 R20, desc[UR12][R20.64] ;  /* 0x0000000c14147981 */ /* 0x000ea2000c1e1d00 */
[----:B------:R-:W-:-:S04]  /*0780*/  UISETP.NE.U32.AND UP0, UPT, UR6, URZ, UPT ;  /* 0x000000ff0600728c */ /* 0x000fc8000bf05070 */
[----:B------:R-:W-:-:S06]  /*0790*/  UISETP.NE.AND.EX UP0, UPT, UR7, URZ, UPT, UP0 ;  /* 0x000000ff0700728c */ /* 0x000fcc000bf05300 */
[----:B------:R-:W-:-:S13]  /*07a0*/  PLOP3.LUT P0, PT, PT, PT, UP0, 0x80, 0x8 ;  /* 0x000000000008781c */ /* 0x000fda0003f0f008 */
[----:B------:R-:W0:Y:S08]  /*07b0*/  @P0 LDC.64 R158, c[0x0][0x438] ;  /* 0x00010e00ff9e0b82 */ /* 0x000e300000000a00 */
[----:B------:R-:W1:Y:S08]  /*07c0*/  @P0 LDC.64 R160, c[0x0][0x438] ;  /* 0x00010e00ffa00b82 */ /* 0x000e700000000a00 */
[----:B------:R-:W1:Y:S08]  /*07d0*/  @P0 LDC.64 R162, c[0x0][0x438] ;  /* 0x00010e00ffa20b82 */ /* 0x000e700000000a00 */
[----:B------:R-:W1:Y:S01]  /*07e0*/  @P0 LDC.64 R174, c[0x0][0x438] ;  /* 0x00010e00ffae0b82 */ /* 0x000e620000000a00 */
[----:B0-----:R-:W-:Y:S01]  /*07f0*/  @P0 IMAD.WIDE.U32 R156, R165, 0x10, R158 ;  /* 0x00000010a59c0825 */ /* 0x001fe200078e009e */
[----:B------:R-:W-:-:S04]  /*0800*/  ISETP.NE.AND P2, PT, RZ, UR11, PT ;  /* 0x0000000bff007c0c */ /* 0x000fc8000bf45270 */
[----:B------:R-:W5:Y:S01]  /*0810*/  @P0 LDG.E.128 R48, desc[UR12][R156.64] ;  /* 0x0000000c9c300981 */ /* 0x000f62000c1e1d00 */
[----:B-1----:R-:W-:-:S05]  /*0820*/  @P0 IMAD.WIDE.U32 R158, R167, 0x10, R160 ;  /* 0x00000010a79e0825 */ /* 0x002fca00078e00a0 */
[----:B------:R0:W5:Y:S01]  /*0830*/  @P0 LDG.E.128 R44, desc[UR12][R158.64] ;  /* 0x0000000c9e2c0981 */ /* 0x000162000c1e1d00 */
[----:B------:R-:W-:-:S05]  /*0840*/  @P0 IMAD.WIDE.U32 R160, R169, 0x10, R162 ;  /* 0x00000010a9a00825 */ /* 0x000fca00078e00a2 */
[----:B------:R1:W5:Y:S01]  /*0850*/  @P0 LDG.E.128 R40, desc[UR12][R160.64] ;  /* 0x0000000ca0280981 */ /* 0x000362000c1e1d00 */
[----:B------:R-:W-:-:S05]  /*0860*/  @P0 IMAD.WIDE.U32 R174, R171, 0x10, R174 ;  /* 0x00000010abae0825 */ /* 0x000fca00078e00ae */
[----:B------:R1:W5:Y:S01]  /*0870*/  @P0 LDG.E.128 R36, desc[UR12][R174.64] ;  /* 0x0000000cae240981 */ /* 0x000362000c1e1d00 */
[----:B------:R-:W-:Y:S02]  /*0880*/  SHF.L.U32 R197, R2, 0x10, RZ ;  /* 0x0000001002c57819 */ /* 0x000fe400000006ff */
[----:B---3--:R-:W-:Y:S02]  /*0890*/  PRMT R180, R154, 0x7632, R180 ;  /* 0x000076329ab47816 */ /* 0x008fe400000000b4 */
[C---:B------:R-:W-:Y:S02]  /*08a0*/  PRMT R170, R152.reuse, 0x7632, R170 ;  /* 0x0000763298aa7816 */ /* 0x040fe400000000aa */
[----:B------:R-:W-:Y:S02]  /*08b0*/  SHF.L.U32 R172, R152, 0x10, RZ ;  /* 0x0000001098ac7819 */ /* 0x000fe400000006ff */
[C---:B------:R-:W-:Y:S02]  /*08c0*/  PRMT R176, R153.reuse, 0x7632, R176 ;  /* 0x0000763299b07816 */ /* 0x040fe400000000b0 */
[----:B------:R-:W-:-:S02]  /*08d0*/  SHF.L.U32 R178, R153, 0x10, RZ ;  /* 0x0000001099b27819 */ /* 0x000fc400000006ff */
[----:B----4-:R-:W-:Y:S02]  /*08e0*/  PRMT R186, R147, 0x7632, R186 ;  /* 0x0000763293ba7816 */ /* 0x010fe400000000ba */
[----:B------:R-:W-:Y:S02]  /*08f0*/  SHF.L.U32 R180, R180, 0x10, RZ ;  /* 0x00000010b4b47819 */ /* 0x000fe400000006ff */
[----:B------:R-:W-:Y:S02]  /*0900*/  PRMT R182, R155, 0x7632, R182 ;  /* 0x000076329bb67816 */ /* 0x000fe400000000b6 */
[C---:B--2---:R-:W-:Y:S02]  /*0910*/  PRMT R165, R141.reuse, 0x7632, R165 ;  /* 0x000076328da57816 */ /* 0x044fe400000000a5 */
[----:B------:R-:W-:Y:S02]  /*0920*/  SHF.L.U32 R171, R141, 0x10, RZ ;  /* 0x000000108dab7819 */ /* 0x000fe400000006ff */
[----:B------:R-:W-:-:S02]  /*0930*/  PRMT R152, R142, 0x7632, R152 ;  /* 0x000076328e987816 */ /* 0x000fc40000000098 */
[----:B------:R-:W-:Y:S02]  /*0940*/  SHF.L.U32 R163, R142, 0x10, RZ ;  /* 0x000000108ea37819 */ /* 0x000fe400000006ff */
[----:B------:R-:W-:Y:S02]  /*0950*/  PRMT R142, R32, 0x7632, R142 ;  /* 0x00007632208e7816 */ /* 0x000fe4000000008e */
[C---:B------:R-:W-:Y:S02]  /*0960*/  PRMT R141, R29.reuse, 0x7632, R141 ;  /* 0x000076321d8d7816 */ /* 0x040fe4000000008d */
[----:B------:R-:W-:Y:S02]  /*0970*/  SHF.L.U32 R153, R29, 0x10, RZ ;  /* 0x000000101d997819 */ /* 0x000fe400000006ff */
[----:B------:R-:W-:Y:S02]  /*0980*/  PRMT R29, R26, 0x7632, R29 ;  /* 0x000076321a1d7816 */ /* 0x000fe4000000001d */
[----:B------:R-:W-:-:S02]  /*0990*/  FSEL R193, R3, RZ, !P2 ;  /* 0x000000ff03c17208 */ /* 0x000fc40005000000 */
[C---:B------:R-:W-:Y:S02]  /*09a0*/  PRMT R166, R149.reuse, 0x7632, R166 ;  /* 0x0000763295a67816 */ /* 0x040fe400000000a6 */
[----:B------:R-:W-:Y:S02]  /*09b0*/  SHF.L.U32 R181, R149, 0x10, RZ ;  /* 0x0000001095b57819 */ /* 0x000fe400000006ff */
[C---:B------:R-:W-:Y:S02]  /*09c0*/  PRMT R167, R140.reuse, 0x7632, R167 ;  /* 0x000076328ca77816 */ /* 0x040fe400000000a7 */
[----:B------:R-:W-:Y:S02]  /*09d0*/  SHF.L.U32 R173, R140, 0x10, RZ ;  /* 0x000000108cad7819 */ /* 0x000fe400000006ff */
[----:B------:R-:W-:Y:S02]  /*09e0*/  PRMT R188, R33, 0x7632, R188 ;  /* 0x0000763221bc7816 */ /* 0x000fe400000000bc */
[----:B------:R-:W-:-:S02]  /*09f0*/  SHF.L.U32 R176, R176, 0x10, RZ ;  /* 0x00000010b0b07819 */ /* 0x000fc400000006ff */
[C---:B------:R-:W-:Y:S02]  /*0a00*/  PRMT R168, R148.reuse, 0x7632, R168 ;  /* 0x0000763294a87816 */ /* 0x040fe400000000a8 */
[----:B------:R-:W-:Y:S02]  /*0a10*/  SHF.L.U32 R183, R148, 0x10, RZ ;  /* 0x0000001094b77819 */ /* 0x000fe400000006ff */
[----:B------:R-:W-:Y:S02]  /*0a20*/  SHF.L.U32 R33, R33, 0x10, RZ ;  /* 0x0000001021217819 */ /* 0x000fe400000006ff */
[C---:B------:R-:W-:Y:S02]  /*0a30*/  PRMT R140, R31.reuse, 0x7632, R140 ;  /* 0x000076321f8c7816 */ /* 0x040fe4000000008c */
[----:B------:R-:W-:Y:S02]  /*0a40*/  SHF.L.U32 R149, R31, 0x10, RZ ;  /* 0x000000101f957819 */ /* 0x000fe400000006ff */
[----:B------:R-:W-:-:S02]  /*0a50*/  SHF.L.U32 R170, R170, 0x10, RZ ;  /* 0x00000010aaaa7819 */ /* 0x000fc400000006ff */
[----:B------:R-:W-:Y:S02]  /*0a60*/  SHF.L.U32 R186, R186, 0x10, RZ ;  /* 0x00000010baba7819 */ /* 0x000fe400000006ff */
[----:B------:R-:W-:Y:S02]  /*0a70*/  PRMT R148, R144, 0x7632, R148 ;  /* 0x0000763290947816 */ /* 0x000fe40000000094 */
[----:B------:R-:W-:Y:S02]  /*0a80*/  SHF.L.U32 R31, R26, 0x10, RZ ;  /* 0x000000101a1f7819 */ /* 0x000fe400000006ff */
[----:B------:R-:W-:Y:S01]  /*0a90*/  SHF.L.U32 R142, R142, 0x10, RZ ;  /* 0x000000108e8e7819 */ /* 0x000fe200000006ff */
[----:B0-----:R-:W-:Y:S01]  /*0aa0*/  FADD.FTZ R158, -R193, R180 ;  /* 0x000000b4c19e7221 */ /* 0x001fe20000010100 */
[----:B------:R-:W-:Y:S02]  /*0ab0*/  PRMT R164, R150, 0x7632, R164 ;  /* 0x0000763296a47816 */ /* 0x000fe400000000a4 */
[----:B------:R-:W-:Y:S01]  /*0ac0*/  SHF.L.U32 R29, R29, 0x10, RZ ;  /* 0x000000101d1d7819 */ /* 0x000fe200000006ff */
[C---:B------:R-:W-:Y:S01]  /*0ad0*/  FADD.FTZ R156, -R193.reuse, R176 ;  /* 0x000000b0c19c7221 */ /* 0x040fe20000010100 */
[----:B------:R-:W-:Y:S01]  /*0ae0*/  SHF.L.U32 R182, R182, 0x10, RZ ;  /* 0x00000010b6b67819 */ /* 0x000fe200000006ff */
[----:B------:R-:W-:Y:S01]  /*0af0*/  FADD.FTZ R180, -R193, R33 ;  /* 0x00000021c1b47221 */ /* 0x000fe20000010100 */
[----:B------:R-:W-:Y:S01]  /*0b00*/  PRMT R162, R151, 0x7632, R162 ;  /* 0x0000763297a27816 */ /* 0x000fe200000000a2 */
[----:B------:R-:W-:Y:S01]  /*0b10*/  FADD.FTZ R196, -R193, R186 ;  /* 0x000000bac1c47221 */ /* 0x000fe20000010100 */
[----:B------:R-:W-:-:S02]  /*0b20*/  SHF.L.U32 R177, R151, 0x10, RZ ;  /* 0x0000001097b17819 */ /* 0x000fc400000006ff */
[C---:B------:R-:W-:Y:S02]  /*0b30*/  PRMT R189, R34.reuse, 0x7632, R189 ;  /* 0x0000763222bd7816 */ /* 0x040fe400000000bd */
[----:B------:R-:W-:Y:S01]  /*0b40*/  SHF.L.U32 R190, R34, 0x10, RZ ;  /* 0x0000001022be7819 */ /* 0x000fe200000006ff */
[----:B------:R-:W-:Y:S01]  /*0b50*/  FADD.FTZ R34, -R193, R170 ;  /* 0x000000aac1227221 */ /* 0x000fe20000010100 */
[----:B------:R-:W-:Y:S01]  /*0b60*/  PRMT R191, R35, 0x7632, R191 ;  /* 0x0000763223bf7816 */ /* 0x000fe200000000bf */
[----:B------:R-:W-:Y:S01]  /*0b70*/  FADD.FTZ R186, -R193, R142 ;  /* 0x0000008ec1ba7221 */ /* 0x000fe20000010100 */
[----:B------:R-:W-:Y:S02]  /*0b80*/  PRMT R151, R145, 0x7632, R151 ;  /* 0x0000763291977816 */ /* 0x000fe40000000097 */
[----:B------:R-:W-:Y:S02]  /*0b90*/  PRMT R185, R146, 0x7632, R185 ;  /* 0x0000763292b97816 */ /* 0x000fe400000000b9 */
[----:B------:R-:W-:-:S02]  /*0ba0*/  SHF.L.U32 R35, R35, 0x10, RZ ;  /* 0x0000001023237819 */ /* 0x000fc400000006ff */
[----:B------:R-:W-:Y:S01]  /*0bb0*/  SHF.L.U32 R3, R148, 0x10, RZ ;  /* 0x0000001094037819 */ /* 0x000fe200000006ff */
[----:B------:R-:W-:Y:S01]  /*0bc0*/  FADD.FTZ R148, -R193, R31 ;  /* 0x0000001fc1947221 */ /* 0x000fe20000010100 */
[----:B------:R-:W-:Y:S01]  /*0bd0*/  SHF.L.U32 R145, R145, 0x10, RZ ;  /* 0x0000001091917819 */ /* 0x000fe200000006ff */
[----:B------:R-:W-:Y:S01]  /*0be0*/  FADD.FTZ R142, -R193, R29 ;  /* 0x0000001dc18e7221 */ /* 0x000fe20000010100 */
[----:B------:R-:W-:Y:S01]  /*0bf0*/  SHF.L.U32 R146, R146, 0x10, RZ ;  /* 0x0000001092927819 */ /* 0x000fe200000006ff */
[----:B-----5:R-:W-:Y:S01]  /*0c00*/  FMUL.FTZ R158, R203, R158 ;  /* 0x0000009ecb9e7220 */ /* 0x020fe20000410000 */
[----:B------:R-:W-:Y:S02]  /*0c10*/  SHF.L.U32 R33, R17, 0x10, RZ ;  /* 0x0000001011217819 */ /* 0x000fe400000006ff */
[----:B------:R-:W-:Y:S01]  /*0c20*/  SHF.L.U32 R164, R164, 0x10, RZ ;  /* 0x00000010a4a47819 */ /* 0x000fe200000006ff */
[----:B-1----:R-:W-:Y:S01]  /*0c30*/  FADD.FTZ R160, -R193, R182 ;  /* 0x000000b6c1a07221 */ /* 0x002fe20000010100 */
[----:B------:R-:W-:Y:S01]  /*0c40*/  SHF.L.U32 R31, R16, 0x10, RZ ;  /* 0x00000010101f7819 */ /* 0x000fe200000006ff */
[C---:B------:R-:W-:Y:S01]  /*0c50*/  FMUL.FTZ R156, R203.reuse, R156 ;  /* 0x0000009ccb9c7220 */ /* 0x040fe20000410000 */
[----:B------:R-:W-:Y:S01]  /*0c60*/  SHF.L.U32 R166, R166, 0x10, RZ ;  /* 0x00000010a6a67819 */ /* 0x000fe200000006ff */
[----:B------:R-:W-:Y:S01]  /*0c70*/  FMUL.FTZ R34, R203, R34 ;  /* 0x00000022cb227220 */ /* 0x000fe20000410000 */
[----:B------:R-:W-:-:S02]  /*0c80*/  SHF.L.U32 R29, R15, 0x10, RZ ;  /* 0x000000100f1d7819 */ /* 0x000fc400000006ff */
[----:B------:R-:W-:Y:S01]  /*0c90*/  SHF.L.U32 R168, R168, 0x10, RZ ;  /* 0x00000010a8a87819 */ /* 0x000fe200000006ff */
[C---:B------:R-:W-:Y:S01]  /*0ca0*/  FADD.FTZ R26, -R193.reuse, R172 ;  /* 0x000000acc11a7221 */ /* 0x040fe20000010100 */
[----:B------:R-:W-:Y:S01]  /*0cb0*/  FADD.FTZ R182, -R193, R35 ;  /* 0x00000023c1b67221 */ /* 0x000fe20000010100 */
[----:B------:R-:W-:Y:S01]  /*0cc0*/  SHF.L.U32 R187, R147, 0x10, RZ ;  /* 0x0000001093bb7819 */ /* 0x000fe200000006ff */
[C---:B------:R-:W-:Y:S01]  /*0cd0*/  FADD.FTZ R174, -R193.reuse, R145 ;  /* 0x00000091c1ae7221 */ /* 0x040fe20000010100 */
[----:B------:R-:W-:Y:S01]  /*0ce0*/  FADD.FTZ R172, -R193, R146 ;  /* 0x00000092c1ac7221 */ /* 0x000fe20000010100 */
[----:B------:R-:W-:Y:S01]  /*0cf0*/  SHF.L.U32 R35, R18, 0x10, RZ ;  /* 0x0000001012237819 */ /* 0x000fe200000006ff */
[-C--:B------:R-:W-:Y:S01]  /*0d00*/  FMUL.FTZ R33, R33, R164.reuse ;  /* 0x000000a421217220 */ /* 0x080fe20000410000 */
[----:B------:R-:W-:Y:S01]  /*0d10*/  SHF.L.U32 R162, R162, 0x10, RZ ;  /* 0x00000010a2a27819 */ /* 0x000fe200000006ff */
[----:B------:R-:W-:Y:S01]  /*0d20*/  FADD.FTZ R109, R109, R164 ;  /* 0x000000a46d6d7221 */ /* 0x000fe20000010000 */
[----:B------:R-:W-:Y:S01]  /*0d30*/  FFMA.FTZ R73, R158, R164, R73 ;  /* 0x000000a49e497223 */ /* 0x000fe20000010049 */
[-C--:B------:R-:W-:Y:S01]  /*0d40*/  FMUL.FTZ R31, R31, R166.reuse ;  /* 0x000000a61f1f7220 */ /* 0x080fe20000410000 */
[----:B------:R-:W-:Y:S01]  /*0d50*/  FADD.FTZ R115, R115, R166 ;  /* 0x000000a673737221 */ /* 0x000fe20000010000 */
[----:B------:R-:W-:Y:S01]  /*0d60*/  FFMA.FTZ R71, R156, R166, R71 ;  /* 0x000000a69c477223 */ /* 0x000fe20000010047 */
[----:B------:R-:W-:Y:S01]  /*0d70*/  FMUL.FTZ R160, R203, R160 ;  /* 0x000000a0cba07220 */ /* 0x000fe20000410000 */
[----:B------:R-:W-:Y:S01]  /*0d80*/  SHF.L.U32 R164, R56, 0x10, RZ ;  /* 0x0000001038a47819 */ /* 0x000fe200000006ff */
[-C--:B------:R-:W-:Y:S01]  /*0d90*/  FMUL.FTZ R29, R29, R168.reuse ;  /* 0x000000a81d1d7220 */ /* 0x080fe20000410000 */
[----:B------:R-:W-:Y:S01]  /*0da0*/  FADD.FTZ R113, R113, R168 ;  /* 0x000000a871717221 */ /* 0x000fe20000010000 */
[----:B------:R-:W-:Y:S01]  /*0db0*/  FFMA.FTZ R69, R34, R168, R69 ;  /* 0x000000a822457223 */ /* 0x000fe20000010045 */
[----:B------:R-:W-:Y:S01]  /*0dc0*/  SHF.L.U32 R166, R57, 0x10, RZ ;  /* 0x0000001039a67819 */ /* 0x000fe200000006ff */
[C---:B------:R-:W-:Y:S01]  /*0dd0*/  FMUL.FTZ R159, R203.reuse, R174 ;  /* 0x000000aecb9f7220 */ /* 0x040fe20000410000 */
[----:B------:R-:W-:Y:S01]  /*0de0*/  SHF.L.U32 R168, R58, 0x10, RZ ;  /* 0x000000103aa87819 */ /* 0x000fe200000006ff */
[----:B------:R-:W-:Y:S01]  /*0df0*/  FMUL.FTZ R161, R203, R172 ;  /* 0x000000accba17220 */ /* 0x000fe20000410000 */
[----:B------:R-:W-:Y:S01]  /*0e00*/  FADD.FTZ R170, -R193, R187 ;  /* 0x000000bbc1aa7221 */ /* 0x000fe20000010100 */
[-C--:B------:R-:W-:Y:S01]  /*0e10*/  FMUL.FTZ R35, R35, R162.reuse ;  /* 0x000000a223237220 */ /* 0x080fe20000410000 */
[----:B------:R-:W-:Y:S01]  /*0e20*/  FADD.FTZ R111, R111, R162 ;  /* 0x000000a26f6f7221 */ /* 0x000fe20000010000 */
[----:B------:R-:W-:Y:S01]  /*0e30*/  FFMA.FTZ R75, R160, R162, R75 ;  /* 0x000000a2a04b7223 */ /* 0x000fe2000001004b */
[----:B------:R-:W-:Y:S01]  /*0e40*/  SHF.L.U32 R151, R151, 0x10, RZ ;  /* 0x0000001097977819 */ /* 0x000fe200000006ff */
[----:B------:R-:W-:Y:S01]  /*0e50*/  FADD.FTZ R208, -R193, R3 ;  /* 0x00000003c1d07221 */ /* 0x000fe20000010100 */
[----:B------:R-:W-:Y:S01]  /*0e60*/  FMUL.FTZ R162, R164, R173 ;  /* 0x000000ada4a27220 */ /* 0x000fe20000410000 */
        /* <DEDUP_REMOVED lines=8> */
[----:B------:R-:W-:Y:S01]  /*0ef0*/  SHF.L.U32 R179, R150, 0x10, RZ ;  /* 0x0000001096b37819 */ /* 0x000fe200000006ff */
[----:B------:R-:W-:Y:S01]  /*0f00*/  FMUL.FTZ R163, R203, R170 ;  /* 0x000000aacba37220 */ /* 0x000fe20000410000 */
[----:B------:R-:W-:Y:S01]  /*0f10*/  SHF.L.U32 R171, R11, 0x10, RZ ;  /* 0x000000100bab7819 */ /* 0x000fe200000006ff */
[----:B------:R-:W-:Y:S01]  /*0f20*/  FMUL.FTZ R170, R203, R208 ;  /* 0x000000d0cbaa7220 */ /* 0x000fe20000410000 */
[----:B------:R-:W-:Y:S01]  /*0f30*/  SHF.L.U32 R172, R167, 0x10, RZ ;  /* 0x00000010a7ac7819 */ /* 0x000fe200000006ff */
[----:B------:R-:W-:Y:S01]  /*0f40*/  FADD.FTZ R210, -R193, R151 ;  /* 0x00000097c1d27221 */ /* 0x000fe20000010100 */
[----:B------:R-:W-:-:S02]  /*0f50*/  SHF.L.U32 R184, R155, 0x10, RZ ;  /* 0x000000109bb87819 */ /* 0x000fc400000006ff */
[----:B------:R-:W-:Y:S02]  /*0f60*/  SHF.L.U32 R144, R144, 0x10, RZ ;  /* 0x0000001090907819 */ /* 0x000fe400000006ff */
[----:B------:R-:W-:Y:S01]  /*0f70*/  PRMT R150, R143, 0x7632, R150 ;  /* 0x000076328f967816 */ /* 0x000fe20000000096 */
[----:B------:R-:W-:Y:S01]  /*0f80*/  FMUL.FTZ R168, R174, R169 ;  /* 0x000000a9aea87220 */ /* 0x000fe20000410000 */
[C---:B------:R-:W-:Y:S02]  /*0f90*/  PRMT R143, R28.reuse, 0x7632, R143 ;  /* 0x000076321c8f7816 */ /* 0x040fe4000000008f */
[----:B------:R-:W-:Y:S02]  /*0fa0*/  SHF.L.U32 R155, R28, 0x10, RZ ;  /* 0x000000101c9b7819 */ /* 0x000fe400000006ff */
[----:B------:R-:W-:Y:S02]  /*0fb0*/  SHF.L.U32 R185, R185, 0x10, RZ ;  /* 0x00000010b9b97819 */ /* 0x000fe400000006ff */
[----:B------:R-:W-:-:S02]  /*0fc0*/  PRMT R28, R24, 0x7632, R28 ;  /* 0x00007632181c7816 */ /* 0x000fc4000000001c */
[----:B------:R-:W-:Y:S01]  /*0fd0*/  SHF.L.U32 R194, R24, 0x10, RZ ;  /* 0x0000001018c27819 */ /* 0x000fe200000006ff */
[----:B------:R-:W-:Y:S01]  /*0fe0*/  FADD.FTZ R105, R105, R172 ;  /* 0x000000ac69697221 */ /* 0x000fe20000010000 */
[----:B------:R-:W-:Y:S01]  /*0ff0*/  SHF.L.U32 R154, R154, 0x10, RZ ;  /* 0x000000109a9a7819 */ /* 0x000fe200000006ff */
[-C--:B------:R-:W-:Y:S01]  /*1000*/  FFMA.FTZ R77, R170, R172.reuse, R77 ;  /* 0x000000acaa4d7223 */ /* 0x080fe2000001004d */
[----:B------:R-:W-:Y:S02]  /*1010*/  PRMT R24, R25, 0x7632, R24 ;  /* 0x0000763219187816 */ /* 0x000fe40000000018 */
[----:B------:R-:W-:Y:S01]  /*1020*/  SHF.L.U32 R174, R165, 0x10, RZ ;  /* 0x00000010a5ae7819 */ /* 0x000fe200000006ff */
[----:B------:R-:W-:Y:S01]  /*1030*/  FMUL.FTZ R165, R171, R172 ;  /* 0x000000acaba57220 */ /* 0x000fe20000410000 */
[----:B------:R-:W-:Y:S01]  /*1040*/  SHF.L.U32 R25, R25, 0x10, RZ ;  /* 0x0000001019197819 */ /* 0x000fe200000006ff */
[----:B------:R-:W-:Y:S01]  /*1050*/  FADD.FTZ R176, -R193, R144 ;  /* 0x00000090c1b07221 */ /* 0x000fe20000010100 */
[----:B------:R-:W-:Y:S01]  /*1060*/  SHF.L.U32 R167, R12, 0x10, RZ ;  /* 0x000000100ca77819 */ /* 0x000fe200000006ff */
[----:B------:R-:W-:Y:S01]  /*1070*/  FMUL.FTZ R172, R203, R210 ;  /* 0x000000d2cbac7220 */ /* 0x000fe20000410000 */
[----:B------:R-:W-:Y:S01]  /*1080*/  PRMT R192, R27, 0x7632, R192 ;  /* 0x000076321bc07816 */ /* 0x000fe200000000c0 */
[C---:B------:R-:W-:Y:S01]  /*1090*/  FADD.FTZ R198, -R193.reuse, R185 ;  /* 0x000000b9c1c67221 */ /* 0x040fe20000010100 */
[----:B------:R-:W-:Y:S01]  /*10a0*/  SHF.L.U32 R28, R28, 0x10, RZ ;  /* 0x000000101c1c7819 */ /* 0x000fe200000006ff */
[----:B------:R-:W-:Y:S01]  /*10b0*/  FADD.FTZ R200, -R193, R154 ;  /* 0x0000009ac1c87221 */ /* 0x000fe20000010100 */
[----:B------:R-:W-:Y:S01]  /*10c0*/  SHF.L.U32 R32, R32, 0x10, RZ ;  /* 0x0000001020207819 */ /* 0x000fe200000006ff */
[----:B------:R-:W-:Y:S01]  /*10d0*/  FADD.FTZ R102, R102, R169 ;  /* 0x000000a966667221 */ /* 0x000fe20000010000 */
[----:B------:R-:W-:Y:S01]  /*10e0*/  FFMA.FTZ R82, R163, R169, R82 ;  /* 0x000000a9a3527223 */ /* 0x000fe20000010052 */
[----:B------:R-:W-:Y:S01]  /*10f0*/  SHF.L.U32 R191, R191, 0x10, RZ ;  /* 0x00000010bfbf7819 */ /* 0x000fe200000006ff */
[----:B------:R-:W-:Y:S01]  /*1100*/  FADD.FTZ R154, -R193, R25 ;  /* 0x00000019c19a7221 */ /* 0x000fe20000010100 */
[----:B------:R-:W-:Y:S01]  /*1110*/  SHF.L.U32 R24, R24, 0x10, RZ ;  /* 0x0000001018187819 */ /* 0x000fe200000006ff */
[----:B------:R-:W-:Y:S01]  /*1120*/  FMUL.FTZ R157, R203, R176 ;  /* 0x000000b0cb9d7220 */ /* 0x000fe20000410000 */
[----:B------:R-:W-:Y:S01]  /*1130*/  SHF.L.U32 R169, R13, 0x10, RZ ;  /* 0x000000100da97819 */ /* 0x000fe200000006ff */
[-C--:B------:R-:W-:Y:S01]  /*1140*/  FMUL.FTZ R167, R167, R174.reuse ;  /* 0x000000aea7a77220 */ /* 0x080fe20000410000 */
[----:B------:R-:W-:Y:S01]  /*1150*/  SHF.L.U32 R152, R152, 0x10, RZ ;  /* 0x0000001098987819 */ /* 0x000fe200000006ff */
[----:B------:R-:W-:Y:S01]  /*1160*/  FADD.FTZ R107, R107, R174 ;  /* 0x000000ae6b6b7221 */ /* 0x000fe20000010000 */
[----:B------:R-:W-:Y:S01]  /*1170*/  FFMA.FTZ R79, R172, R174, R79 ;  /* 0x000000aeac4f7223 */ /* 0x000fe2000001004f */
[----:B------:R-:W-:Y:S01]  /*1180*/  SHF.L.U32 R171, R14, 0x10, RZ ;  /* 0x000000100eab7819 */ /* 0x000fe200000006ff */
[C---:B------:R-:W-:Y:S01]  /*1190*/  FMUL.FTZ R174, R203.reuse, R198 ;  /* 0x000000c6cbae7220 */ /* 0x040fe20000410000 */
[----:B------:R-:W-:Y:S01]  /*11a0*/  SHF.L.U32 R150, R150, 0x10, RZ ;  /* 0x0000001096967819 */ /* 0x000fe200000006ff */
[----:B------:R-:W-:Y:S01]  /*11b0*/  FMUL.FTZ R176, R203, R196 ;  /* 0x000000c4cbb07220 */ /* 0x000fe20000410000 */
[C---:B------:R-:W-:Y:S01]  /*11c0*/  PRMT R19, R30.reuse, 0x7632, R19 ;  /* 0x000076321e137816 */ /* 0x040fe20000000013 */
[C---:B------:R-:W-:Y:S01]  /*11d0*/  FADD.FTZ R202, -R193.reuse, R28 ;  /* 0x0000001cc1ca7221 */ /* 0x040fe20000010100 */
[----:B------:R-:W-:Y:S01]  /*11e0*/  SHF.L.U32 R147, R30, 0x10, RZ ;  /* 0x000000101e937819 */ /* 0x000fe200000006ff */
[----:B------:R-:W-:Y:S01]  /*11f0*/  FADD.FTZ R30, -R193, R178 ;  /* 0x000000b2c11e7221 */ /* 0x000fe20000010100 */
[----:B------:R-:W-:-:S02]  /*1200*/  SHF.L.U32 R27, R27, 0x10, RZ ;  /* 0x000000101b1b7819 */ /* 0x000fc400000006ff */
[----:B------:R-:W-:Y:S02]  /*1210*/  SHF.L.U32 R188, R188, 0x10, RZ ;  /* 0x00000010bcbc7819 */ /* 0x000fe400000006ff */
[----:B------:R-:W-:Y:S02]  /*1220*/  SHF.L.U32 R189, R189, 0x10, RZ ;  /* 0x00000010bdbd7819 */ /* 0x000fe400000006ff */
[----:B------:R-:W-:Y:S01]  /*1230*/  SHF.L.U32 R25, R192, 0x10, RZ ;  /* 0x00000010c0197819 */ /* 0x000fe200000006ff */
[C---:B------:R-:W-:Y:S01]  /*1240*/  FADD.FTZ R178, -R193.reuse, R32 ;  /* 0x00000020c1b27221 */ /* 0x040fe20000010100 */
[----:B------:R-:W-:Y:S01]  /*1250*/  SHF.L.U32 R28, R52, 0x10, RZ ;  /* 0x00000010341c7819 */ /* 0x000fe200000006ff */
[----:B------:R-:W-:Y:S01]  /*1260*/  FADD.FTZ R206, -R193, R184 ;  /* 0x000000b8c1ce7221 */ /* 0x000fe20000010100 */
[----:B------:R-:W-:Y:S01]  /*1270*/  SHF.L.U32 R32, R53, 0x10, RZ ;  /* 0x0000001035207819 */ /* 0x000fe200000006ff */
[C---:B------:R-:W-:Y:S01]  /*1280*/  FADD.FTZ R184, -R193.reuse, R190 ;  /* 0x000000bec1b87221 */ /* 0x040fe20000010100 */
[C---:B------:R-:W-:Y:S01]  /*1290*/  FADD.FTZ R192, -R193.reuse, R191 ;  /* 0x000000bfc1c07221 */ /* 0x040fe20000010100 */
[----:B------:R-:W-:Y:S01]  /*12a0*/  FADD.FTZ R204, -R193, R24 ;  /* 0x00000018c1cc7221 */ /* 0x000fe20000010100 */
[-C--:B------:R-:W-:Y:S01]  /*12b0*/  FMUL.FTZ R169, R169, R152.reuse ;  /* 0x00000098a9a97220 */ /* 0x080fe20000410000 */
[----:B------:R-:W-:Y:S01]  /*12c0*/  FADD.FTZ R101, R101, R152 ;  /* 0x0000009865657221 */ /* 0x000fe20000010000 */
[----:B------:R-:W-:Y:S01]  /*12d0*/  FFMA.FTZ R81, R174, R152, R81 ;  /* 0x00000098ae517223 */ /* 0x000fe20000010051 */
[-C--:B------:R-:W-:Y:S01]  /*12e0*/  FMUL.FTZ R171, R171, R150.reuse ;  /* 0x00000096abab7220 */ /* 0x080fe20000410000 */
[----:B------:R-:W-:Y:S01]  /*12f0*/  FADD.FTZ R103, R103, R150 ;  /* 0x0000009667677221 */ /* 0x000fe20000010000 */
[----:B------:R-:W-:Y:S01]  /*1300*/  FFMA.FTZ R83, R176, R150, R83 ;  /* 0x00000096b0537223 */ /* 0x000fe20000010053 */
[C---:B------:R-:W-:Y:S01]  /*1310*/  FADD.FTZ R194, -R193.reuse, R194 ;  /* 0x000000c2c1c27221 */ /* 0x040fe20000010100 */
[C---:B------:R-:W-:Y:S01]  /*1320*/  FADD.FTZ R146, -R193.reuse, R27 ;  /* 0x0000001bc1927221 */ /* 0x040fe20000010100 */
[C---:B------:R-:W-:Y:S01]  /*1330*/  FADD.FTZ R188, -R193.reuse, R188 ;  /* 0x000000bcc1bc7221 */ /* 0x040fe20000010100 */
[C---:B------:R-:W-:Y:S01]  /*1340*/  FADD.FTZ R190, -R193.reuse, R189 ;  /* 0x000000bdc1be7221 */ /* 0x040fe20000010100 */
[----:B------:R-:W-:Y:S01]  /*1350*/  FADD.FTZ R24, -R193, R25 ;  /* 0x00000019c1187221 */ /* 0x000fe20000010100 */
[C---:B------:R-:W-:Y:S01]  /*1360*/  PRMT R144, R20.reuse, 0x7632, R144 ;  /* 0x0000763214907816 */ /* 0x040fe20000000090 */
[----:B------:R-:W-:Y:S01]  /*1370*/  FMUL.FTZ R3, R203, R26 ;  /* 0x0000001acb037220 */ /* 0x000fe20000410000 */
[----:B------:R-:W-:-:S02]  /*1380*/  SHF.L.U32 R191, R20, 0x10, RZ ;  /* 0x0000001014bf7819 */ /* 0x000fc400000006ff */
[----:B------:R-:W-:Y:S02]  /*1390*/  SHF.L.U32 R152, R60, 0x10, RZ ;  /* 0x000000103c987819 */ /* 0x000fe400000006ff */
[----:B------:R-:W-:Y:S01]  /*13a0*/  SHF.L.U32 R150, R61, 0x10, RZ ;  /* 0x000000103d967819 */ /* 0x000fe200000006ff */
[----:B------:R-:W-:Y:S01]  /*13b0*/  FMUL.FTZ R26, R28, R183 ;  /* 0x000000b71c1a7220 */ /* 0x000fe20000410000 */
[C---:B------:R-:W-:Y:S02]  /*13c0*/  PRMT R145, R21.reuse, 0x7632, R145 ;  /* 0x0000763215917816 */ /* 0x040fe40000000091 */
[----:B------:R-:W-:Y:S02]  /*13d0*/  SHF.L.U32 R193, R21, 0x10, RZ ;  /* 0x0000001015c17819 */ /* 0x000fe400000006ff */
[C---:B------:R-:W-:Y:S02]  /*13e0*/  PRMT R20, R22.reuse, 0x7632, R20 ;  /* 0x0000763216147816 */ /* 0x040fe40000000014 */
[----:B------:R-:W-:Y:S01]  /*13f0*/  SHF.L.U32 R151, R22, 0x10, RZ ;  /* 0x0000001016977819 */ /* 0x000fe200000006ff */
[----:B------:R-:W-:Y:S01]  /*1400*/  FMUL.FTZ R28, R32, R181 ;  /* 0x000000b5201c7220 */ /* 0x000fe20000410000 */
[C---:B------:R-:W-:Y:S01]  /*1410*/  PRMT R22, R23.reuse, 0x7632, R22 ;  /* 0x0000763217167816 */ /* 0x040fe20000000016 */
[----:B------:R-:W-:Y:S01]  /*1420*/  FADD.FTZ R104, R104, R173 ;  /* 0x000000ad68687221 */ /* 0x000fe20000010000 */
[----:B------:R-:W-:Y:S01]  /*1430*/  SHF.L.U32 R21, R23, 0x10, RZ ;  /* 0x0000001017157819 */ /* 0x000fe200000006ff */
[----:B------:R-:W-:Y:S01]  /*1440*/  FMUL.FTZ R23, R203, R30 ;  /* 0x0000001ecb177220 */ /* 0x000fe20000410000 */
[----:B------:R-:W-:Y:S01]  /*1450*/  FFMA.FTZ R76, R157, R173, R76 ;  /* 0x000000ad9d4c7223 */ /* 0x000fe2000001004c */
[----:B------:R-:W-:Y:S01]  /*1460*/  SHF.L.U32 R30, R54, 0x10, RZ ;  /* 0x00000010361e7819 */ /* 0x000fe200000006ff */
[----:B------:R-:W-:Y:S01]  /*1470*/  FMUL.FTZ R173, R203, R178 ;  /* 0x000000b2cbad7220 */ /* 0x000fe20000410000 */
[----:B------:R-:W-:Y:S01]  /*1480*/  SHF.L.U32 R32, R55, 0x10, RZ ;  /* 0x0000001037207819 */ /* 0x000fe200000006ff */
[C---:B------:R-:W-:Y:S01]  /*1490*/  FMUL.FTZ R175, R203.reuse, R180 ;  /* 0x000000b4cbaf7220 */ /* 0x040fe20000410000 */
[C---:B------:R-:W-:Y:S01]  /*14a0*/  FMUL.FTZ R25, R203.reuse, R200 ;  /* 0x000000c8cb197220 */ /* 0x040fe20000410000 */
[----:B------:R-:W-:Y:S01]  /*14b0*/  FMUL.FTZ R27, R203, R206 ;  /* 0x000000cecb1b7220 */ /* 0x000fe20000410000 */
[----:B------:R-:W-:Y:S01]  /*14c0*/  FMUL.FTZ R178, R152, R155 ;  /* 0x0000009b98b27220 */ /* 0x000fe20000410000 */
[----:B------:R-:W-:Y:S01]  /*14d0*/  FMUL.FTZ R180, R150, R153 ;  /* 0x0000009996b47220 */ /* 0x000fe20000410000 */
[----:B------:R-:W-:-:S02]  /*14e0*/  SHF.L.U32 R152, R62, 0x10, RZ ;  /* 0x000000103e987819 */ /* 0x000fc400000006ff */
[----:B------:R-:W-:Y:S01]  /*14f0*/  SHF.L.U32 R150, R63, 0x10, RZ ;  /* 0x000000103f967819 */ /* 0x000fe200000006ff */
[-C--:B------:R-:W-:Y:S01]  /*1500*/  FMUL.FTZ R30, R30, R179.reuse ;  /* 0x000000b31e1e7220 */ /* 0x080fe20000410000 */
[----:B------:R-:W-:Y:S01]  /*1510*/  FADD.FTZ R108, R108, R179 ;  /* 0x000000b36c6c7221 */ /* 0x000fe20000010000 */
[----:B------:R-:W-:Y:S01]  /*1520*/  FFMA.FTZ R72, R25, R179, R72 ;  /* 0x000000b319487223 */ /* 0x000fe20000010048 */
[-C--:B------:R-:W-:Y:S01]  /*1530*/  FMUL.FTZ R32, R32, R177.reuse ;  /* 0x000000b120207220 */ /* 0x080fe20000410000 */
[----:B------:R-:W-:Y:S01]  /*1540*/  FADD.FTZ R110, R110, R177 ;  /* 0x000000b16e6e7221 */ /* 0x000fe20000010000 */
[----:B------:R-:W-:Y:S01]  /*1550*/  FFMA.FTZ R74, R27, R177, R74 ;  /* 0x000000b11b4a7223 */ /* 0x000fe2000001004a */
[C---:B------:R-:W-:Y:S01]  /*1560*/  FMUL.FTZ R177, R203.reuse, R184 ;  /* 0x000000b8cbb17220 */ /* 0x040fe20000410000 */
[----:B------:R-:W-:Y:S01]  /*1570*/  FMUL.FTZ R179, R203, R182 ;  /* 0x000000b6cbb37220 */ /* 0x000fe20000410000 */
[----:B------:R-:W-:Y:S01]  /*1580*/  FMUL.FTZ R182, R152, R147 ;  /* 0x0000009398b67220 */ /* 0x000fe20000410000 */
[----:B------:R-:W-:Y:S01]  /*1590*/  FMUL.FTZ R184, R150, R149 ;  /* 0x0000009596b87220 */ /* 0x000fe20000410000 */
        /* <DEDUP_REMOVED lines=15> */
[----:B------:R-:W-:Y:S01]  /*1690*/  FADD.FTZ R112, R112, R183 ;  /* 0x000000b770707221 */ /* 0x000fe20000010000 */
[----:B------:R-:W-:Y:S01]  /*16a0*/  FFMA.FTZ R68, R3, R183, R68 ;  /* 0x000000b703447223 */ /* 0x000fe20000010044 */
[----:B------:R-:W-:Y:S01]  /*16b0*/  FADD.FTZ R143, R152, R31 ;  /* 0x0000001f988f7221 */ /* 0x000fe20000010000 */
[----:B------:R-:W-:Y:S01]  /*16c0*/  SHF.L.U32 R183, R8, 0x10, RZ ;  /* 0x0000001008b77819 */ /* 0x000fe200000006ff */
[----:B------:R-:W-:Y:S01]  /*16d0*/  FFMA.FTZ R150, R156, R31, R141 ;  /* 0x0000001f9c967223 */ /* 0x000fe2000001008d */
[----:B------:R-:W-:Y:S01]  /*16e0*/  FMUL.FTZ R188, R203, R188 ;  /* 0x000000bccbbc7220 */ /* 0x000fe20000410000 */
[----:B------:R-:W-:Y:S01]  /*16f0*/  FADD.FTZ R152, R143, R30 ;  /* 0x0000001e8f987221 */ /* 0x000fe20000010000 */
[----:B------:R-:W-:Y:S01]  /*1700*/  FADD.FTZ R99, R99, R196 ;  /* 0x000000c463637221 */ /* 0x000fe20000010000 */
[----:B------:R-:W-:Y:S01]  /*1710*/  FFMA.FTZ R141, R25, R30, R150 ;  /* 0x0000001e198d7223 */ /* 0x000fe20000010096 */
[-C--:B------:R-:W-:Y:S01]  /*1720*/  FMUL.FTZ R183, R183, R196.reuse ;  /* 0x000000c4b7b77220 */ /* 0x080fe20000410000 */
[----:B------:R-:W-:Y:S01]  /*1730*/  FFMA.FTZ R131, R188, R196, R131 ;  /* 0x000000c4bc837223 */ /* 0x000fe20000010083 */
[----:B------:R-:W-:Y:S01]  /*1740*/  SHF.L.U32 R196, R19, 0x10, RZ ;  /* 0x0000001013c47819 */ /* 0x000fe200000006ff */
[----:B------:R-:W-:Y:S01]  /*1750*/  FADD.FTZ R19, R152, R33 ;  /* 0x0000002198137221 */ /* 0x000fe20000010000 */
[----:B------:R-:W-:Y:S01]  /*1760*/  SHF.L.U32 R198, R140, 0x10, RZ ;  /* 0x000000108cc67819 */ /* 0x000fe200000006ff */
[----:B------:R-:W-:-:S02]  /*1770*/  FFMA.FTZ R140, R158, R33, R141 ;  /* 0x000000219e8c7223 */ /* 0x000fc4000001008d */
[----:B------:R-:W-:Y:S02]  /*1780*/  FADD.FTZ R150, R19, R32 ;  /* 0x0000002013967221 */ /* 0x000fe40000010000 */
[----:B------:R-:W-:Y:S02]  /*1790*/  FFMA.FTZ R19, R27, R32, R140 ;  /* 0x000000201b137223 */ /* 0x000fe4000001008c */
[----:B------:R-:W-:Y:S02]  /*17a0*/  FADD.FTZ R141, R150, R35 ;  /* 0x00000023968d7221 */ /* 0x000fe40000010000 */
[----:B------:R-:W-:Y:S02]  /*17b0*/  FFMA.FTZ R150, R160, R35, R19 ;  /* 0x00000023a0967223 */ /* 0x000fe40000010013 */
[----:B------:R-:W-:Y:S02]  /*17c0*/  FADD.FTZ R140, R141, R162 ;  /* 0x000000a28d8c7221 */ /* 0x000fe40000010000 */
        /* <DEDUP_REMOVED lines=17> */
[----:B------:R-:W-:Y:S01]  /*18e0*/  FADD.FTZ R141, R140, R181 ;  /* 0x000000b58c8d7221 */ /* 0x000fe20000010000 */
[----:B------:R-:W-:Y:S01]  /*18f0*/  SHF.L.U32 R200, R67, 0x10, RZ ;  /* 0x0000001043c87819 */ /* 0x000fe200000006ff */
[----:B------:R-:W-:Y:S01]  /*1900*/  FFMA.FTZ R140, R186, R181, R19 ;  /* 0x000000b5ba8c7223 */ /* 0x000fe20000010013 */
[----:B------:R-:W-:Y:S01]  /*1910*/  FMUL.FTZ R195, R203, R146 ;  /* 0x00000092cbc37220 */ /* 0x000fe20000410000 */
[----:B------:R-:W-:Y:S01]  /*1920*/  FADD.FTZ R146, R141, R180 ;  /* 0x000000b48d927221 */ /* 0x000fe20000010000 */
[----:B------:R-:W-:Y:S01]  /*1930*/  SHF.L.U32 R185, R9, 0x10, RZ ;  /* 0x0000001009b97819 */ /* 0x000fe200000006ff */
[----:B------:R-:W-:Y:S01]  /*1940*/  FFMA.FTZ R19, R175, R180, R140 ;  /* 0x000000b4af137223 */ /* 0x000fe2000001008c */
[----:B------:R-:W-:Y:S01]  /*1950*/  FMUL.FTZ R190, R203, R190 ;  /* 0x000000becbbe7220 */ /* 0x000fe20000410000 */
[----:B------:R-:W-:Y:S01]  /*1960*/  SHF.L.U32 R152, R64, 0x10, RZ ;  /* 0x0000001040987819 */ /* 0x000fe200000006ff */
[-C--:B------:R-:W-:Y:S01]  /*1970*/  FMUL.FTZ R200, R200, R21.reuse ;  /* 0x00000015c8c87220 */ /* 0x080fe20000410000 */
[----:B------:R-:W-:Y:S01]  /*1980*/  FADD.FTZ R86, R86, R21 ;  /* 0x0000001556567221 */ /* 0x000fe20000010000 */
[----:B------:R-:W-:Y:S01]  /*1990*/  FFMA.FTZ R118, R195, R21, R118 ;  /* 0x00000015c3767223 */ /* 0x000fe20000010076 */
[----:B------:R-:W-:Y:S01]  /*19a0*/  FMUL.FTZ R189, R203, R194 ;  /* 0x000000c2cbbd7220 */ /* 0x000fe20000410000 */
[----:B------:R-:W-:Y:S01]  /*19b0*/  FADD.FTZ R21, R146, R183 ;  /* 0x000000b792157221 */ /* 0x000fe20000010000 */
[----:B------:R-:W-:Y:S01]  /*19c0*/  FFMA.FTZ R140, R188, R183, R19 ;  /* 0x000000b7bc8c7223 */ /* 0x000fe20000010013 */
[-C--:B------:R-:W-:Y:S01]  /*19d0*/  FMUL.FTZ R185, R185, R196.reuse ;  /* 0x000000c4b9b97220 */ /* 0x080fe20000410000 */
[----:B------:R-:W-:Y:S01]  /*19e0*/  FADD.FTZ R93, R93, R196 ;  /* 0x000000c45d5d7221 */ /* 0x000fe20000010000 */
[----:B------:R-:W-:Y:S01]  /*19f0*/  FFMA.FTZ R125, R190, R196, R125 ;  /* 0x000000c4be7d7223 */ /* 0x000fe2000001007d */
[----:B------:R-:W-:Y:S01]  /*1a00*/  SHF.L.U32 R196, R65, 0x10, RZ ;  /* 0x0000001041c47819 */ /* 0x000fe200000006ff */
[-C--:B------:R-:W-:Y:S01]  /*1a10*/  FMUL.FTZ R194, R152, R191.reuse ;  /* 0x000000bf98c27220 */ /* 0x080fe20000410000 */
[----:B------:R-:W-:Y:S01]  /*1a20*/  FADD.FTZ R88, R88, R191 ;  /* 0x000000bf58587221 */ /* 0x000fe20000010000 */
[----:B------:R-:W-:Y:S01]  /*1a30*/  FFMA.FTZ R120, R189, R191, R120 ;  /* 0x000000bfbd787223 */ /* 0x000fe20000010078 */
[----:B------:R-:W-:Y:S01]  /*1a40*/  FADD.FTZ R146, R21, R182 ;  /* 0x000000b615927221 */ /* 0x000fe20000010000 */
[----:B------:R-:W-:Y:S01]  /*1a50*/  FMUL.FTZ R191, R203, R154 ;  /* 0x0000009acbbf7220 */ /* 0x000fe20000410000 */
[----:B------:R-:W-:Y:S01]  /*1a60*/  FFMA.FTZ R19, R177, R182, R140 ;  /* 0x000000b6b1137223 */ /* 0x000fe2000001008c */
[----:B------:R-:W-:Y:S01]  /*1a70*/  SHF.L.U32 R187, R10, 0x10, RZ ;  /* 0x000000100abb7819 */ /* 0x000fe200000006ff */
[----:B------:R-:W-:Y:S01]  /*1a80*/  FADD.FTZ R21, R146, R185 ;  /* 0x000000b992157221 */ /* 0x000fe20000010000 */
[-C--:B------:R-:W-:Y:S01]  /*1a90*/  FMUL.FTZ R196, R196, R193.reuse ;  /* 0x000000c1c4c47220 */ /* 0x080fe20000410000 */
[----:B------:R-:W-:Y:S01]  /*1aa0*/  FADD.FTZ R90, R90, R193 ;  /* 0x000000c15a5a7221 */ /* 0x000fe20000010000 */
[----:B------:R-:W-:Y:S01]  /*1ab0*/  FFMA.FTZ R122, R191, R193, R122 ;  /* 0x000000c1bf7a7223 */ /* 0x000fe2000001007a */
[----:B------:R-:W-:Y:S01]  /*1ac0*/  FFMA.FTZ R140, R190, R185, R19 ;  /* 0x000000b9be8c7223 */ /* 0x000fe20000010013 */
[----:B------:R-:W-:Y:S01]  /*1ad0*/  FMUL.FTZ R193, R203, R148 ;  /* 0x00000094cbc17220 */ /* 0x000fe20000410000 */
[----:B------:R-:W-:Y:S01]  /*1ae0*/  SHF.L.U32 R148, R144, 0x10, RZ ;  /* 0x0000001090947819 */ /* 0x000fe200000006ff */
[----:B------:R-:W-:Y:S01]  /*1af0*/  FMUL.FTZ R187, R187, R198 ;  /* 0x000000c6bbbb7220 */ /* 0x000fe20000410000 */
[----:B------:R-:W-:Y:S01]  /*1b00*/  FADD.FTZ R144, R21, R184 ;  /* 0x000000b815907221 */ /* 0x000fe20000010000 */
[----:B------:R-:W-:Y:S01]  /*1b10*/  FMUL.FTZ R192, R203, R192 ;  /* 0x000000c0cbc07220 */ /* 0x000fe20000410000 */
[----:B------:R-:W-:-:S02]  /*1b20*/  FFMA.FTZ R19, R179, R184, R140 ;  /* 0x000000b8b3137223 */ /* 0x000fc4000001008c */
[----:B------:R-:W-:Y:S01]  /*1b30*/  FADD.FTZ R143, R144, R187 ;  /* 0x000000bb908f7221 */ /* 0x000fe20000010000 */
[----:B------:R-:W-:Y:S01]  /*1b40*/  SHF.L.U32 R141, R4, 0x10, RZ ;  /* 0x00000010048d7819 */ /* 0x000fe200000006ff */
        /* <DEDUP_REMOVED lines=8> */
[----:B------:R-:W-:Y:S01]  /*1bd0*/  FADD.FTZ R95, R95, R198 ;  /* 0x000000c65f5f7221 */ /* 0x000fe20000010000 */
[----:B------:R-:W-:Y:S01]  /*1be0*/  FFMA.FTZ R140, R202, R197, R19 ;  /* 0x000000c5ca8c7223 */ /* 0x000fe20000010013 */
[----:B------:R-:W-:Y:S01]  /*1bf0*/  FFMA.FTZ R127, R192, R198, R127 ;  /* 0x000000c6c07f7223 */ /* 0x000fe2000001007f */
[----:B------:R-:W-:Y:S01]  /*1c00*/  SHF.L.U32 R198, R66, 0x10, RZ ;  /* 0x0000001042c67819 */ /* 0x000fe200000006ff */
[----:B------:R-:W-:Y:S01]  /*1c10*/  FADD.FTZ R144, R141, R196 ;  /* 0x000000c48d907221 */ /* 0x000fe20000010000 */
[----:B------:R-:W-:Y:S01]  /*1c20*/  FMUL.FTZ R204, R203, R204 ;  /* 0x000000cccbcc7220 */ /* 0x000fe20000410000 */
[----:B------:R-:W-:Y:S01]  /*1c30*/  FFMA.FTZ R19, R191, R196, R140 ;  /* 0x000000c4bf137223 */ /* 0x000fe2000001008c */
[----:B------:R-:W-:Y:S01]  /*1c40*/  FADD.FTZ R89, R89, R148 ;  /* 0x0000009459597221 */ /* 0x000fe20000010000 */
[----:B------:R-:W-:Y:S01]  /*1c50*/  FFMA.FTZ R121, R202, R148, R121 ;  /* 0x00000094ca797223 */ /* 0x000fe20000010079 */
[----:B------:R-:W-:Y:S01]  /*1c60*/  SHF.L.U32 R143, R5, 0x10, RZ ;  /* 0x00000010058f7819 */ /* 0x000fe200000006ff */
[----:B------:R-:W-:Y:S01]  /*1c70*/  FMUL.FTZ R198, R198, R151 ;  /* 0x00000097c6c67220 */ /* 0x000fe20000410000 */
[----:B------:R-:W-:Y:S01]  /*1c80*/  SHF.L.U32 R146, R20, 0x10, RZ ;  /* 0x0000001014927819 */ /* 0x000fe200000006ff */
[----:B------:R-:W-:Y:S01]  /*1c90*/  FADD.FTZ R141, R144, R21 ;  /* 0x00000015908d7221 */ /* 0x000fe20000010000 */
[----:B------:R-:W-:Y:S01]  /*1ca0*/  SHF.L.U32 R148, R22, 0x10, RZ ;  /* 0x0000001016947819 */ /* 0x000fe200000006ff */
[----:B------:R-:W-:Y:S01]  /*1cb0*/  FFMA.FTZ R22, R204, R21, R19 ;  /* 0x00000015cc167223 */ /* 0x000fe20000010013 */
[----:B------:R-:W-:Y:S01]  /*1cc0*/  FMUL.FTZ R20, R203, R142 ;  /* 0x0000008ecb147220 */ /* 0x000fe20000410000 */
[----:B------:R-:W-:Y:S01]  /*1cd0*/  FMUL.FTZ R19, R143, R146 ;  /* 0x000000928f137220 */ /* 0x000fe20000410000 */
[----:B------:R-:W-:Y:S01]  /*1ce0*/  FADD.FTZ R140, R141, R198 ;  /* 0x000000c68d8c7221 */ /* 0x000fe20000010000 */
[----:B------:R-:W-:Y:S01]  /*1cf0*/  FFMA.FTZ R22, R193, R198, R22 ;  /* 0x000000c6c1167223 */ /* 0x000fe20000010016 */
[----:B------:R-:W-:-:S02]  /*1d00*/  SHF.L.U32 R145, R6, 0x10, RZ ;  /* 0x0000001006917819 */ /* 0x000fc400000006ff */
[----:B------:R-:W-:Y:S01]  /*1d10*/  FADD.FTZ R141, R140, R19 ;  /* 0x000000138c8d7221 */ /* 0x000fe20000010000 */
[----:B------:R-:W-:Y:S01]  /*1d20*/  FFMA.FTZ R140, R20, R19, R22 ;  /* 0x00000013148c7223 */ /* 0x000fe20000010016 */
        /* <DEDUP_REMOVED lines=19> */
[C---:B------:R-:W-:Y:S01]  /*1e60*/  FFMA.FTZ R119, R24.reuse, R148, R119 ;  /* 0x0000009418777223 */ /* 0x040fe20000010077 */
[----:B------:R-:W-:Y:S01]  /*1e70*/  FADD.FTZ R146, R141, R22 ;  /* 0x000000168d927221 */ /* 0x000fe20000010000 */
[----:B------:R-:W-:Y:S01]  /*1e80*/  FFMA.FTZ R147, R24, R22, R147 ;  /* 0x0000001618937223 */ /* 0x000fe20000010093 */
[----:B------:R-:W-:Y:S06]  /*1e90*/  BRA `(.L_x_116) ;  /* 0x00000000004c7947 */ /* 0x000fec0003800000 */
.L_x_115:
[----:B------:R-:W-:-:S04]  /*1ea0*/  ISETP.NE.U32.AND P0, PT, RZ, UR6, PT ;  /* 0x00000006ff007c0c */ /* 0x000fc8000bf05070 */
[----:B------:R-:W-:-:S13]  /*1eb0*/  ISETP.NE.AND.EX P0, PT, RZ, UR7, PT, P0 ;  /* 0x00000007ff007c0c */ /* 0x000fda000bf05300 */
[----:B------:R-:W-:Y:S05]  /*1ec0*/  @!P0 BRA `(.L_x_116) ;  /* 0x0000000000408947 */ /* 0x000fea0003800000 */
[----:B------:R-:W0:Y:S01]  /*1ed0*/  LDC.64 R36, c[0x0][0x438] ;  /* 0x00010e00ff247b82 */ /* 0x000e220000000a00 */
[----:B------:R-:W-:-:S05]  /*1ee0*/  IMAD R38, R0, UR14, RZ ;  /* 0x0000000e00267c24 */ /* 0x000fca000f8e02ff */
[----:B------:R-:W-:-:S04]  /*1ef0*/  SHF.R.S32.HI R39, RZ, 0x1f, R38 ;  /* 0x0000001fff277819 */ /* 0x000fc80000011426 */
[----:B------:R-:W-:-:S04]  /*1f00*/  LEA.HI R38, R39, R38, RZ, 0x3 ;  /* 0x0000002627267211 */ /* 0x000fc800078f18ff */
[----:B------:R-:W-:-:S04]  /*1f10*/  LEA.HI.SX32 R49, R38, R199, 0x1d ;  /* 0x000000c726317211 */ /* 0x000fc800078feaff */
[C---:B------:R-:W-:Y:S02]  /*1f20*/  IADD3 R45, PT, PT, R49.reuse, 0x100, RZ ;  /* 0x00000100312d7810 */ /* 0x040fe40007ffe0ff */
[C---:B------:R-:W-:Y:S02]  /*1f30*/  IADD3 R41, PT, PT, R49.reuse, 0x200, RZ ;  /* 0x0000020031297810 */ /* 0x040fe40007ffe0ff */
[C---:B------:R-:W-:Y:S01]  /*1f40*/  IADD3 R39, PT, PT, R49.reuse, 0x300, RZ ;  /* 0x0000030031277810 */ /* 0x040fe20007ffe0ff */
[----:B0-----:R-:W-:-:S04]  /*1f50*/  IMAD.WIDE.U32 R48, R49, 0x10, R36 ;  /* 0x0000001031307825 */ /* 0x001fc800078e0024 */
[--C-:B------:R-:W-:Y:S02]  /*1f60*/  IMAD.WIDE.U32 R44, R45, 0x10, R36.reuse ;  /* 0x000000102d2c7825 */ /* 0x100fe400078e0024 */
[----:B------:R-:W5:Y:S02]  /*1f70*/  LDG.E.128 R48, desc[UR12][R48.64] ;  /* 0x0000000c30307981 */ /* 0x000f64000c1e1d00 */
[--C-:B------:R-:W-:Y:S02]  /*1f80*/  IMAD.WIDE.U32 R40, R41, 0x10, R36.reuse ;  /* 0x0000001029287825 */ /* 0x100fe400078e0024 */
[----:B------:R-:W5:Y:S02]  /*1f90*/  LDG.E.128 R44, desc[UR12][R44.64] ;  /* 0x0000000c2c2c7981 */ /* 0x000f64000c1e1d00 */
[----:B------:R-:W-:Y:S02]  /*1fa0*/  IMAD.WIDE.U32 R36, R39, 0x10, R36 ;  /* 0x0000001027247825 */ /* 0x000fe400078e0024 */
[----:B------:R-:W5:Y:S04]  /*1fb0*/  LDG.E.128 R40, desc[UR12][R40.64] ;  /* 0x0000000c28287981 */ /* 0x000f68000c1e1d00 */
[----:B------:R-:W5:Y:S02]  /*1fc0*/  LDG.E.128 R36, desc[UR12][R36.64] ;  /* 0x0000000c24247981 */ /* 0x000f64000c1e1d00 */
.L_x_116:
[----:B------:R-:W0:Y:S01]  /*1fd0*/  SHFL.DOWN PT, R141, R146, 0x10, 0x1f ;  /* 0x0a001f00928d7f89 */ /* 0x000e2200000e0000 */
        /* <DEDUP_REMOVED lines=31> */
.L_x_118:
[----:B------:R-:W-:Y:S05]  /*21d0*/  BSYNC.RECONVERGENT B0 ;  /* 0x0000000000007941 */ /* 0x000fea0003800200 */
.L_x_117:
[----:B------:R-:W1:Y:S08]  /*21e0*/  S2UR UR5, SR_CgaCtaId ;  /* 0x00000000000579c3 */ /* 0x000e700000008800 */
[----:B------:R-:W-:Y:S01]  /*21f0*/  BAR.SYNC.DEFER_BLOCKING 0x0 ;  /* 0x0000000000007b1d */ /* 0x000fe20000010000 */
[----:B-----5:R-:W-:Y:S01]  /*2200*/  ISETP.GE.AND P2, PT, R205, 0x1, PT ;  /* 0x00000001cd00780c */ /* 0x020fe20003f46270 */
[----:B------:R-:W-:Y:S01]  /*2210*/  UISETP.NE.U32.AND UP0, UPT, UR6, URZ, UPT ;  /* 0x000000ff0600728c */ /* 0x000fe2000bf05070 */
[----:B------:R-:W-:-:S03]  /*2220*/  ISETP.NE.AND P3, PT, RZ, UR11, PT ;  /* 0x0000000bff007c0c */ /* 0x000fc6000bf65270 */
[----:B------:R-:W-:Y:S02]  /*2230*/  UMOV UR4, 0x400 ;  /* 0x0000040000047882 */ /* 0x000fe40000000000 */
[----:B------:R-:W2:Y:S01]  /*2240*/  LDC R206, c[0x0][0x388] ;  /* 0x0000e200ffce7b82 */ /* 0x000ea20000000800 */
[----:B------:R-:W-:-:S05]  /*2250*/  UISETP.NE.AND.EX UP0, UPT, UR7, URZ, UPT, UP0 ;  /* 0x000000ff0700728c */ /* 0x000fca000bf05300 */
[----:B------:R-:W-:Y:S01]  /*2260*/  @P2 IADD3 R205, PT, PT, R205, -0x1, RZ ;  /* 0xffffffffcdcd2810 */ /* 0x000fe20007ffe0ff */
[----:B-1----:R-:W-:-:S04]  /*2270*/  ULEA UR4, UR5, UR4, 0x18 ;  /* 0x0000000405047291 */ /* 0x002fc8000f8ec0ff */
[----:B------:R-:W-:Y:S02]  /*2280*/  UIADD3 UR5, UPT, UPT, UR4, 0x8040, URZ ;  /* 0x0000804004057890 */ /* 0x000fe4000fffe0ff */
[----:B------:R-:W-:Y:S02]  /*2290*/  @!UP1 UIADD3 UR5, UPT, UPT, UR4, 0x8000, URZ ;  /* 0x0000800004059890 */ /* 0x000fe4000fffe0ff */
[----:B------:R-:W-:Y:S01]  /*22a0*/  UIADD3 UR10, UPT, UPT, UR4, 0x8050, URZ ;  /* 0x00008050040a7890 */ /* 0x000fe2000fffe0ff */
[-C--:B--2---:R-:W-:Y:S01]  /*22b0*/  @P2 IMAD R205, R205, R206.reuse, RZ ;  /* 0x000000cecdcd2224 */ /* 0x084fe200078e02ff */
[----:B------:R-:W-:Y:S01]  /*22c0*/  @!UP1 UIADD3 UR10, UPT, UPT, UR4, 0x8010, URZ ;  /* 0x00008010040a9890 */ /* 0x000fe2000fffe0ff */
[----:B------:R-:W-:-:S04]  /*22d0*/  IMAD R206, R0, R206, RZ ;  /* 0x000000ce00ce7224 */ /* 0x000fc800078e02ff */
        /* <DEDUP_REMOVED lines=10> */
[----:B------:R-:W-:Y:S02]  /*2380*/  SHF.R.S32.HI R141, RZ, 0x1f, R206 ;  /* 0x0000001fff8d7819 */ /* 0x000fe400000114ce */
[----:B------:R-:W-:Y:S01]  /*2390*/  FADD.FTZ R207, R142, R207 ;  /* 0x000000cf8ecf7221 */ /* 0x000fe20000010000 */
[----:B------:R-:W-:Y:S01]  /*23a0*/  FADD.FTZ R140, R143, R140 ;  /* 0x0000008c8f8c7221 */ /* 0x000fe20000010000 */
[----:B------:R-:W-:-:S02]  /*23b0*/  @P2 SHF.R.S32.HI R142, RZ, 0x1f, R205 ;  /* 0x0000001fff8e2819 */ /* 0x000fc400000114cd */
[----:B-1----:R-:W-:Y:S01]  /*23c0*/  FADD.FTZ R207, R207, R144 ;  /* 0x00000090cfcf7221 */ /* 0x002fe20000010000 */
[----:B------:R-:W-:Y:S01]  /*23d0*/  FADD.FTZ R140, R140, R145 ;  /* 0x000000918c8c7221 */ /* 0x000fe20000010000 */
[----:B------:R-:W-:Y:S02]  /*23e0*/  @P2 LEA.HI R142, R142, R205, RZ, 0x3 ;  /* 0x000000cd8e8e2211 */ /* 0x000fe400078f18ff */
[----:B------:R-:W-:Y:S01]  /*23f0*/  FADD.FTZ R207, R146, R207 ;  /* 0x000000cf92cf7221 */ /* 0x000fe20000010000 */
[----:B------:R-:W-:Y:S01]  /*2400*/  FADD.FTZ R140, R147, R140 ;  /* 0x0000008c938c7221 */ /* 0x000fe20000010000 */
[----:B------:R-:W-:Y:S02]  /*2410*/  LEA.HI R206, R141, R206, RZ, 0x3 ;  /* 0x000000ce8dce7211 */ /* 0x000fe400078f18ff */
[----:B--2---:R-:W-:Y:S01]  /*2420*/  FADD.FTZ R207, R207, R148 ;  /* 0x00000094cfcf7221 */ /* 0x004fe20000010000 */
[----:B------:R-:W-:Y:S01]  /*2430*/  FADD.FTZ R140, R140, R149 ;  /* 0x000000958c8c7221 */ /* 0x000fe20000010000 */
[----:B------:R-:W-:-:S02]  /*2440*/  MOV R147, RZ ;  /* 0x000000ff00937202 */ /* 0x000fc40000000f00 */
[----:B------:R-:W-:Y:S01]  /*2450*/  FADD.FTZ R207, R150, R207 ;  /* 0x000000cf96cf7221 */ /* 0x000fe20000010000 */
[----:B------:R-:W-:Y:S01]  /*2460*/  FADD.FTZ R140, R151, R140 ;  /* 0x0000008c978c7221 */ /* 0x000fe20000010000 */
[-C--:B------:R-:W-:Y:S02]  /*2470*/  @P2 LEA.HI.SX32 R147, R142, R199.reuse, 0x1d ;  /* 0x000000c78e932211 */ /* 0x080fe400078feaff */
[----:B---3--:R-:W-:Y:S01]  /*2480*/  FADD.FTZ R207, R207, R152 ;  /* 0x00000098cfcf7221 */ /* 0x008fe20000010000 */
[----:B------:R-:W-:Y:S01]  /*2490*/  FADD.FTZ R140, R140, R153 ;  /* 0x000000998c8c7221 */ /* 0x000fe20000010000 */
[----:B------:R-:W-:Y:S02]  /*24a0*/  LEA.HI.SX32 R149, R206, R199, 0x1d ;  /* 0x000000c7ce957211 */ /* 0x000fe400078feaff */
[----:B------:R-:W-:Y:S01]  /*24b0*/  FADD.FTZ R145, R154, R207 ;  /* 0x000000cf9a917221 */ /* 0x000fe20000010000 */
[--C-:B------:R-:W-:Y:S01]  /*24c0*/  FADD.FTZ R144, R155, R140.reuse ;  /* 0x0000008c9b907221 */ /* 0x100fe20000010000 */
[----:B------:R-:W-:-:S02]  /*24d0*/  PRMT R140, R48, 0x7632, R140 ;  /* 0x00007632308c7816 */ /* 0x000fc4000000008c */
[----:B------:R-:W-:Y:S01]  /*24e0*/  FMUL.FTZ R145, R145, UR15 ;  /* 0x0000000f91917c20 */ /* 0x000fe20008410000 */
[----:B------:R-:W-:-:S04]  /*24f0*/  FMUL.FTZ R144, R144, UR15 ;  /* 0x0000000f90907c20 */ /* 0x000fc80008410000 */
[----:B------:R-:W-:Y:S01]  /*2500*/  FSEL R145, R145, RZ, !P3 ;  /* 0x000000ff91917208 */ /* 0x000fe20005800000 */
[----:B------:R-:W-:Y:S06]  /*2510*/  BRA.U UP0, `(.L_x_119) ;  /* 0x0000000900507547 */ /* 0x000fec000b800000 */
        /* <DEDUP_REMOVED lines=14> */
.L_x_121:
        /* <DEDUP_REMOVED lines=9> */
.L_x_122:
        /* <DEDUP_REMOVED lines=9> */
.L_x_123:
        /* <DEDUP_REMOVED lines=9> */
.L_x_124:
        /* <DEDUP_REMOVED lines=9> */
.L_x_125:
        /* <DEDUP_REMOVED lines=9> */
.L_x_126:
        /* <DEDUP_REMOVED lines=9> */
.L_x_127:
        /* <DEDUP_REMOVED lines=10> */
.L_x_120:
[----:B------:R-:W0:Y:S01]  /*2a00*/  @P2 LDC R139, c[0x0][0x40c] ;  /* 0x00010300ff8b2b82 */ /* 0x000e220000000800 */
[-CC-:B------:R-:W-:Y:S01]  /*2a10*/  FFMA.FTZ R138, R34, R144.reuse, R145.reuse ;  /* 0x00000090228a7223 */ /* 0x180fe20000010091 */
[-CC-:B------:R-:W-:Y:S01]  /*2a20*/  FFMA.FTZ R137, R3, R144.reuse, R145.reuse ;  /* 0x0000009003897223 */ /* 0x180fe20000010091 */
[----:B------:R-:W-:Y:S01]  /*2a30*/  ISETP.GT.AND P1, PT, R201, RZ, PT ;  /* 0x000000ffc900720c */ /* 0x000fe20003f24270 */
[-C--:B------:R-:W-:Y:S01]  /*2a40*/  FFMA.FTZ R146, R158, R144.reuse, R145 ;  /* 0x000000909e927223 */ /* 0x080fe20000010091 */
[----:B------:R-:W-:Y:S01]  /*2a50*/  FADD.FTZ R138, R29, -R138 ;  /* 0x8000008a1d8a7221 */ /* 0x000fe20000010000 */
[----:B------:R-:W-:Y:S01]  /*2a60*/  FADD.FTZ R136, R26, -R137 ;  /* 0x800000891a887221 */ /* 0x000fe20000010000 */
[----:B------:R-:W-:Y:S01]  /*2a70*/  FFMA.FTZ R141, R27, R144, R145 ;  /* 0x000000901b8d7223 */ /* 0x000fe20000010091 */
[----:B------:R-:W1:Y:S01]  /*2a80*/  @P2 LDC R140, c[0x0][0x40c] ;  /* 0x00010300ff8c2b82 */ /* 0x000e620000000800 */
[C---:B------:R-:W-:Y:S01]  /*2a90*/  FMUL.FTZ R138, R203.reuse, R138 ;  /* 0x0000008acb8a7220 */ /* 0x040fe20000410000 */
[----:B------:R-:W-:Y:S01]  /*2aa0*/  FMUL.FTZ R136, R203, R136 ;  /* 0x00000088cb887220 */ /* 0x000fe20000410000 */
[----:B------:R-:W-:Y:S01]  /*2ab0*/  FADD.FTZ R146, R33, -R146 ;  /* 0x8000009221927221 */ /* 0x000fe20000010000 */
[----:B------:R-:W-:-:S02]  /*2ac0*/  FADD.FTZ R148, R32, -R141 ;  /* 0x8000008d20947221 */ /* 0x000fc40000010000 */
[----:B------:R-:W-:Y:S01]  /*2ad0*/  FSEL R152, R138, RZ, P1 ;  /* 0x000000ff8a987208 */ /* 0x000fe20000800000 */
[----:B------:R-:W-:Y:S01]  /*2ae0*/  FFMA.FTZ R138, R156, R144, R145 ;  /* 0x000000909c8a7223 */ /* 0x000fe20000010091 */
[----:B------:R-:W-:Y:S01]  /*2af0*/  FSEL R151, R136, RZ, P1 ;  /* 0x000000ff88977208 */ /* 0x000fe20000800000 */
[----:B------:R-:W2:Y:S01]  /*2b00*/  @P2 LDC R150, c[0x0][0x40c] ;  /* 0x00010300ff962b82 */ /* 0x000ea20000000800 */
[----:B------:R-:W-:Y:S01]  /*2b10*/  FMUL.FTZ R146, R203, R146 ;  /* 0x00000092cb927220 */ /* 0x000fe20000410000 */
[----:B------:R-:W-:Y:S01]  /*2b20*/  FADD.FTZ R138, R31, -R138 ;  /* 0x8000008a1f8a7221 */ /* 0x000fe20000010000 */
[----:B------:R-:W-:-:S03]  /*2b30*/  FMUL.FTZ R148, R203, R148 ;  /* 0x00000094cb947220 */ /* 0x000fc60000410000 */
[----:B------:R-:W-:Y:S01]  /*2b40*/  FMUL.FTZ R138, R203, R138 ;  /* 0x0000008acb8a7220 */ /* 0x000fe20000410000 */
[----:B0-----:R-:W-:Y:S01]  /*2b50*/  @P2 FMUL.FTZ R137, R152, R139 ;  /* 0x0000008b98892220 */ /* 0x001fe20000410000 */
[----:B------:R-:W0:Y:S01]  /*2b60*/  @P2 LDC R208, c[0x0][0x40c] ;  /* 0x00010300ffd02b82 */ /* 0x000e220000000800 */
[----:B------:R-:W-:Y:S02]  /*2b70*/  FSEL R206, R146, RZ, P1 ;  /* 0x000000ff92ce7208 */ /* 0x000fe40000800000 */
[----:B------:R-:W-:Y:S02]  /*2b80*/  FSEL R154, R138, RZ, P1 ;  /* 0x000000ff8a9a7208 */ /* 0x000fe40000800000 */
[----:B------:R-:W-:Y:S01]  /*2b90*/  FSEL R205, R148, RZ, P1 ;  /* 0x000000ff94cd7208 */ /* 0x000fe20000800000 */
[----:B-1----:R-:W-:Y:S01]  /*2ba0*/  @P2 FMUL.FTZ R136, R151, R140 ;  /* 0x0000008c97882220 */ /* 0x002fe20000410000 */
[----:B------:R-:W-:Y:S01]  /*2bb0*/  @P2 F2FP.BF16.F32.PACK_AB R140, RZ, R137 ;  /* 0x00000089ff8c223e */ /* 0x000fe200000010ff */
[----:B------:R-:W-:Y:S01]  /*2bc0*/  FFMA.FTZ R137, R23, R144, R145 ;  /* 0x0000009017897223 */ /* 0x000fe20000010091 */
[----:B------:R-:W1:Y:S02]  /*2bd0*/  @P2 LDC R143, c[0x0][0x40c] ;  /* 0x00010300ff8f2b82 */ /* 0x000e640000000800 */
[----:B------:R-:W-:Y:S01]  /*2be0*/  @P2 F2FP.BF16.F32.PACK_AB R139, RZ, R136 ;  /* 0x00000088ff8b223e */ /* 0x000fe200000010ff */
[----:B------:R-:W-:Y:S01]  /*2bf0*/  FADD.FTZ R136, R28, -R137 ;  /* 0x800000891c887221 */ /* 0x000fe20000010000 */
[----:B------:R-:W-:-:S02]  /*2c00*/  FFMA.FTZ R137, R25, R144, R145 ;  /* 0x0000009019897223 */ /* 0x000fc40000010091 */
[----:B------:R-:W-:Y:S01]  /*2c10*/  @P2 PRMT R132, R139, 0x7610, R132 ;  /* 0x000076108b842816 */ /* 0x000fe20000000084 */
[C---:B------:R-:W-:Y:S01]  /*2c20*/  FMUL.FTZ R136, R203.reuse, R136 ;  /* 0x00000088cb887220 */ /* 0x040fe20000410000 */
[----:B------:R-:W3:Y:S01]  /*2c30*/  @P2 LDC R207, c[0x0][0x40c] ;  /* 0x00010300ffcf2b82 */ /* 0x000ee20000000800 */
[----:B------:R-:W-:Y:S01]  /*2c40*/  FADD.FTZ R142, R30, -R137 ;  /* 0x800000891e8e7221 */ /* 0x000fe20000010000 */
[----:B------:R-:W-:Y:S02]  /*2c50*/  @P2 PRMT R132, R132, 0x5410, R140 ;  /* 0x0000541084842816 */ /* 0x000fe4000000008c */
[----:B------:R-:W-:Y:S01]  /*2c60*/  FSEL R153, R136, RZ, P1 ;  /* 0x000000ff88997208 */ /* 0x000fe20000800000 */
[----:B------:R-:W-:-:S03]  /*2c70*/  FMUL.FTZ R142, R203, R142 ;  /* 0x0000008ecb8e7220 */ /* 0x000fc60000410000 */
[----:B------:R-:W4:Y:S01]  /*2c80*/  @P2 LDC R210, c[0x0][0x40c] ;  /* 0x00010300ffd22b82 */ /* 0x000f220000000800 */
[----:B--2---:R-:W-:Y:S01]  /*2c90*/  @P2 FMUL.FTZ R136, R153, R150 ;  /* 0x0000009699882220 */ /* 0x004fe20000410000 */
[----:B------:R-:W-:Y:S01]  /*2ca0*/  FSEL R155, R142, RZ, P1 ;  /* 0x000000ff8e9b7208 */ /* 0x000fe20000800000 */
[----:B------:R-:W-:-:S03]  /*2cb0*/  FFMA.FTZ R150, R160, R144, R145 ;  /* 0x00000090a0967223 */ /* 0x000fc60000010091 */
[----:B------:R-:W-:Y:S01]  /*2cc0*/  @P2 F2FP.BF16.F32.PACK_AB R141, RZ, R136 ;  /* 0x00000088ff8d223e */ /* 0x000fe200000010ff */
[----:B0-----:R-:W-:Y:S01]  /*2cd0*/  @P2 FMUL.FTZ R137, R155, R208 ;  /* 0x000000d09b892220 */ /* 0x001fe20000410000 */
[----:B------:R-:W-:Y:S01]  /*2ce0*/  FADD.FTZ R150, R35, -R150 ;  /* 0x8000009623967221 */ /* 0x000fe20000010000 */
[----:B-1----:R-:W-:Y:S01]  /*2cf0*/  @P2 FMUL.FTZ R136, R154, R143 ;  /* 0x0000008f9a882220 */ /* 0x002fe20000410000 */
[----:B------:R-:W-:Y:S02]  /*2d00*/  @P2 PRMT R133, R141, 0x7610, R133 ;  /* 0x000076108d852816 */ /* 0x000fe40000000085 */
[----:B------:R-:W-:Y:S01]  /*2d10*/  FMUL.FTZ R150, R203, R150 ;  /* 0x00000096cb967220 */ /* 0x000fe20000410000 */
[----:B------:R-:W-:Y:S02]  /*2d20*/  @P2 F2FP.BF16.F32.PACK_AB R143, RZ, R137 ;  /* 0x00000089ff8f223e */ /* 0x000fe400000010ff */
[----:B------:R-:W-:Y:S01]  /*2d30*/  @P2 F2FP.BF16.F32.PACK_AB R142, RZ, R136 ;  /* 0x00000088ff8e223e */ /* 0x000fe200000010ff */
[----:B---3--:R-:W-:Y:S01]  /*2d40*/  @P2 FMUL.FTZ R138, R206, R207 ;  /* 0x000000cfce8a2220 */ /* 0x008fe20000410000 */
[----:B------:R-:W-:-:S02]  /*2d50*/  FSEL R150, R150, RZ, P1 ;  /* 0x000000ff96967208 */ /* 0x000fc40000800000 */
[----:B------:R-:W-:Y:S02]  /*2d60*/  @P2 PRMT R134, R143, 0x7610, R134 ;  /* 0x000076108f862816 */ /* 0x000fe40000000086 */
[----:B------:R-:W-:Y:S02]  /*2d70*/  @P2 F2FP.BF16.F32.PACK_AB R146, RZ, R138 ;  /* 0x0000008aff92223e */ /* 0x000fe400000010ff */
[----:B------:R-:W-:Y:S01]  /*2d80*/  F2FP.BF16.F32.PACK_AB R136, R152, R151 ;  /* 0x000000979888723e */ /* 0x000fe200000010ff */
[----:B----4-:R-:W-:Y:S01]  /*2d90*/  @P2 FMUL.FTZ R148, R205, R210 ;  /* 0x000000d2cd942220 */ /* 0x010fe20000410000 */
[----:B------:R-:W-:Y:S02]  /*2da0*/  F2FP.BF16.F32.PACK_AB R137, R154, R153 ;  /* 0x000000999a89723e */ /* 0x000fe400000010ff */
[----:B------:R-:W-:Y:S02]  /*2db0*/  F2FP.BF16.F32.PACK_AB R138, R206, R155 ;  /* 0x0000009bce8a723e */ /* 0x000fe400000010ff */
[----:B------:R-:W-:-:S02]  /*2dc0*/  @P2 F2FP.BF16.F32.PACK_AB R148, RZ, R148 ;  /* 0x00000094ff94223e */ /* 0x000fc400000010ff */
        /* <DEDUP_REMOVED lines=9> */
.L_x_119:
        /* <DEDUP_REMOVED lines=9> */
[----:B------:R-:W-:Y:S02]  /*2ef0*/  SHF.L.U32 R146, R49, 0x10, RZ ;  /* 0x0000001031927819 */ /* 0x000fe400000006ff */
[----:B------:R-:W-:Y:S01]  /*2f00*/  SHF.L.U32 R154, R51, 0x10, RZ ;  /* 0x00000010339a7819 */ /* 0x000fe200000006ff */
[----:B------:R-:W1:Y:S04]  /*2f10*/  @P2 LDC R153, c[0x0][0x40c] ;  /* 0x00010300ff992b82 */ /* 0x000e680000000800 */
[-CC-:B------:R-:W-:Y:S01]  /*2f20*/  @P1 FFMA.FTZ R141, R3, R144.reuse, R145.reuse ;  /* 0x00000090038d1223 */ /* 0x180fe20000010091 */
[-CC-:B------:R-:W-:Y:S01]  /*2f30*/  @P1 FFMA.FTZ R155, R23, R144.reuse, R145.reuse ;  /* 0x00000090179b1223 */ /* 0x180fe20000010091 */
[-CC-:B------:R-:W-:Y:S01]  /*2f40*/  @P1 FFMA.FTZ R148, R34, R144.reuse, R145.reuse ;  /* 0x0000009022941223 */ /* 0x180fe20000010091 */
[-C--:B------:R-:W-:Y:S01]  /*2f50*/  @P1 FFMA.FTZ R150, R156, R144.reuse, R145 ;  /* 0x000000909c961223 */ /* 0x080fe20000010091 */
[----:B------:R-:W-:Y:S01]  /*2f60*/  @P1 FADD.FTZ R141, R26, -R141 ;  /* 0x8000008d1a8d1221 */ /* 0x000fe20000010000 */
[----:B------:R-:W-:Y:S01]  /*2f70*/  @P1 FADD.FTZ R155, R28, -R155 ;  /* 0x8000009b1c9b1221 */ /* 0x000fe20000010000 */
[----:B------:R-:W-:Y:S01]  /*2f80*/  @P1 FADD.FTZ R151, R29, -R148 ;  /* 0x800000941d971221 */ /* 0x000fe20000010000 */
[----:B------:R-:W2:Y:S01]  /*2f90*/  @P2 LDC R205, c[0x0][0x40c] ;  /* 0x00010300ffcd2b82 */ /* 0x000ea20000000800 */
[C---:B------:R-:W-:Y:S01]  /*2fa0*/  @P1 FFMA.FTZ R140, R203.reuse, R141, R140 ;  /* 0x0000008dcb8c1223 */ /* 0x040fe2000001008c */
[C---:B------:R-:W-:Y:S01]  /*2fb0*/  @P1 FFMA.FTZ R146, R203.reuse, R155, R146 ;  /* 0x0000009bcb921223 */ /* 0x040fe20000010092 */
[----:B------:R-:W-:Y:S01]  /*2fc0*/  @P1 FFMA.FTZ R142, R203, R151, R142 ;  /* 0x00000097cb8e1223 */ /* 0x000fe2000001008e */
[----:B------:R-:W-:Y:S01]  /*2fd0*/  PRMT R141, R49, 0x7632, R141 ;  /* 0x00007632318d7816 */ /* 0x000fe2000000008d */
[----:B0-----:R-:W-:Y:S01]  /*2fe0*/  @P2 FMUL.FTZ R140, R140, R143 ;  /* 0x0000008f8c8c2220 */ /* 0x001fe20000410000 */
[----:B------:R-:W-:Y:S01]  /*2ff0*/  @P1 FADD.FTZ R150, R31, -R150 ;  /* 0x800000961f961221 */ /* 0x000fe20000010000 */
[-CC-:B------:R-:W-:Y:S01]  /*3000*/  @P1 FFMA.FTZ R206, R158, R144.reuse, R145.reuse ;  /* 0x000000909ece1223 */ /* 0x180fe20000010091 */
[----:B------:R-:W0:Y:S01]  /*3010*/  @P2 LDC R143, c[0x0][0x40c] ;  /* 0x00010300ff8f2b82 */ /* 0x000e220000000800 */
[----:B------:R-:W-:Y:S01]  /*3020*/  SHF.L.U32 R148, R141, 0x10, RZ ;  /* 0x000000108d947819 */ /* 0x000fe200000006ff */
[-C--:B------:R-:W-:Y:S01]  /*3030*/  @P1 FFMA.FTZ R207, R27, R144.reuse, R145 ;  /* 0x000000901bcf1223 */ /* 0x080fe20000010091 */
[----:B------:R-:W-:Y:S01]  /*3040*/  PRMT R141, R50, 0x7632, R141 ;  /* 0x00007632328d7816 */ /* 0x000fe2000000008d */
[----:B-1----:R-:W-:Y:S01]  /*3050*/  @P2 FMUL.FTZ R142, R142, R153 ;  /* 0x000000998e8e2220 */ /* 0x002fe20000410000 */
[----:B------:R-:W-:Y:S01]  /*3060*/  @P1 FFMA.FTZ R153, R25, R144, R145 ;  /* 0x0000009019991223 */ /* 0x000fe20000010091 */
[----:B------:R-:W-:-:S02]  /*3070*/  @P1 FFMA.FTZ R148, R203, R150, R148 ;  /* 0x00000096cb941223 */ /* 0x000fc40000010094 */
[----:B------:R-:W1:Y:S01]  /*3080*/  @P2 LDC R155, c[0x0][0x40c] ;  /* 0x00010300ff9b2b82 */ /* 0x000e620000000800 */
[----:B------:R-:W-:Y:S01]  /*3090*/  SHF.L.U32 R150, R50, 0x10, RZ ;  /* 0x0000001032967819 */ /* 0x000fe200000006ff */
[----:B------:R-:W-:Y:S01]  /*30a0*/  @P1 FADD.FTZ R153, R30, -R153 ;  /* 0x800000991e991221 */ /* 0x000fe20000010000 */
[----:B------:R-:W-:Y:S01]  /*30b0*/  SHF.L.U32 R152, R141, 0x10, RZ ;  /* 0x000000108d987819 */ /* 0x000fe200000006ff */
[----:B------:R-:W-:Y:S01]  /*30c0*/  @P1 FADD.FTZ R141, R33, -R206 ;  /* 0x800000ce218d1221 */ /* 0x000fe20000010000 */
[----:B------:R-:W-:Y:S01]  /*30d0*/  @P1 FADD.FTZ R207, R32, -R207 ;  /* 0x800000cf20cf1221 */ /* 0x000fe20000010000 */
[C---:B------:R-:W-:Y:S01]  /*30e0*/  @P1 FFMA.FTZ R150, R203.reuse, R153, R150 ;  /* 0x00000099cb961223 */ /* 0x040fe20000010096 */
[----:B------:R-:W-:Y:S01]  /*30f0*/  @P2 F2FP.BF16.F32.PACK_AB R140, RZ, R140 ;  /* 0x0000008cff8c223e */ /* 0x000fe200000010ff */
[----:B------:R-:W3:Y:S01]  /*3100*/  @P2 LDC R151, c[0x0][0x40c] ;  /* 0x00010300ff972b82 */ /* 0x000ee20000000800 */
[C---:B------:R-:W-:Y:S01]  /*3110*/  @P1 FFMA.FTZ R152, R203.reuse, R141, R152 ;  /* 0x0000008dcb981223 */ /* 0x040fe20000010098 */
[----:B------:R-:W-:Y:S01]  /*3120*/  @P1 FFMA.FTZ R154, R203, R207, R154 ;  /* 0x000000cfcb9a1223 */ /* 0x000fe2000001009a */
[----:B------:R-:W-:-:S02]  /*3130*/  @P2 F2FP.BF16.F32.PACK_AB R142, RZ, R142 ;  /* 0x0000008eff8e223e */ /* 0x000fc400000010ff */
[----:B--2---:R-:W-:Y:S01]  /*3140*/  @P2 FMUL.FTZ R152, R152, R205 ;  /* 0x000000cd98982220 */ /* 0x004fe20000410000 */
[----:B------:R-:W-:Y:S02]  /*3150*/  @P2 PRMT R132, R140, 0x7610, R132 ;  /* 0x000076108c842816 */ /* 0x000fe40000000084 */
[----:B------:R-:W2:Y:S01]  /*3160*/  @P2 LDC R209, c[0x0][0x40c] ;  /* 0x00010300ffd12b82 */ /* 0x000ea20000000800 */
[----:B0-----:R-:W-:Y:S01]  /*3170*/  @P2 FMUL.FTZ R146, R146, R143 ;  /* 0x0000008f92922220 */ /* 0x001fe20000410000 */
[----:B------:R-:W-:Y:S02]  /*3180*/  @P2 F2FP.BF16.F32.PACK_AB R152, RZ, R152 ;  /* 0x00000098ff98223e */ /* 0x000fe400000010ff */
[----:B------:R-:W-:Y:S02]  /*3190*/  @P2 PRMT R132, R132, 0x5410, R142 ;  /* 0x0000541084842816 */ /* 0x000fe4000000008e */
[----:B------:R-:W-:Y:S01]  /*31a0*/  @P2 F2FP.BF16.F32.PACK_AB R146, RZ, R146 ;  /* 0x00000092ff92223e */ /* 0x000fe200000010ff */
[----:B-1----:R-:W-:-:S03]  /*31b0*/  @P2 FMUL.FTZ R150, R150, R155 ;  /* 0x0000009b96962220 */ /* 0x002fc60000410000 */
[----:B------:R-:W-:Y:S02]  /*31c0*/  @P2 PRMT R133, R146, 0x7610, R133 ;  /* 0x0000761092852816 */ /* 0x000fe40000000085 */
[----:B------:R-:W-:Y:S01]  /*31d0*/  @P2 F2FP.BF16.F32.PACK_AB R150, RZ, R150 ;  /* 0x00000096ff96223e */ /* 0x000fe200000010ff */
[----:B---3--:R-:W-:-:S03]  /*31e0*/  @P2 FMUL.FTZ R148, R148, R151 ;  /* 0x0000009794942220 */ /* 0x008fc60000410000 */
[----:B------:R-:W-:Y:S02]  /*31f0*/  @P2 PRMT R134, R150, 0x7610, R134 ;  /* 0x0000761096862816 */ /* 0x000fe40000000086 */
[----:B------:R-:W-:Y:S02]  /*3200*/  @P2 F2FP.BF16.F32.PACK_AB R148, RZ, R148 ;  /* 0x00000094ff94223e */ /* 0x000fe400000010ff */
[----:B------:R-:W-:Y:S01]  /*3210*/  @P2 PRMT R134, R134, 0x5410, R152 ;  /* 0x0000541086862816 */ /* 0x000fe20000000098 */
[----:B--2---:R-:W-:Y:S01]  /*3220*/  @P2 FMUL.FTZ R154, R154, R209 ;  /* 0x000000d19a9a2220 */ /* 0x004fe20000410000 */
[----:B------:R-:W-:-:S04]  /*3230*/  @P2 PRMT R133, R133, 0x5410, R148 ;  /* 0x0000541085852816 */ /* 0x000fc80000000094 */
        /* <DEDUP_REMOVED lines=12> */
.L_x_129:
[----:B------:R-:W-:Y:S01]  /*3300*/  ISETP.GT.AND P3, PT, R201, RZ, PT ;  /* 0x000000ffc900720c */ /* 0x000fe20003f64270 */
[----:B------:R-:W-:Y:S01]  /*3310*/  @P1 FFMA.FTZ R137, R3, R144, R145 ;  /* 0x0000009003891223 */ /* 0x000fe20000010091 */
[----:B------:R-:W0:Y:S01]  /*3320*/  @P2 LDC R143, c[0x0][0x40c] ;  /* 0x00010300ff8f2b82 */ /* 0x000e220000000800 */
[----:B------:R-:W-:Y:S02]  /*3330*/  SHF.L.U32 R136, R48, 0x10, RZ ;  /* 0x0000001030887819 */ /* 0x000fe400000006ff */
[----:B------:R-:W-:Y:S01]  /*3340*/  @P1 FADD.FTZ R137, R26, -R137 ;  /* 0x800000891a891221 */ /* 0x000fe20000010000 */
[----:B------:R-:W-:Y:S02]  /*3350*/  SHF.L.U32 R138, R140, 0x10, RZ ;  /* 0x000000108c8a7819 */ /* 0x000fe400000006ff */
[----:B------:R-:W-:Y:S01]  /*3360*/  SHF.L.U32 R150, R50, 0x10, RZ ;  /* 0x0000001032967819 */ /* 0x000fe200000006ff */
[----:B------:R-:W-:Y:S01]  /*3370*/  @P1 FFMA.FTZ R136, R203, R137, R136 ;  /* 0x00000089cb881223 */ /* 0x000fe20000010088 */
[----:B------:R-:W1:Y:S01]  /*3380*/  @P2 LDC R141, c[0x0][0x40c] ;  /* 0x00010300ff8d2b82 */ /* 0x000e620000000800 */
[----:B------:R-:W-:-:S02]  /*3390*/  PRMT R137, R49, 0x7632, R137 ;  /* 0x0000763231897816 */ /* 0x000fc40000000089 */
[-CC-:B------:R-:W-:Y:S01]  /*33a0*/  @P3 FFMA.FTZ R142, R34, R144.reuse, R145.reuse ;  /* 0x00000090228e3223 */ /* 0x180fe20000010091 */
[-CC-:B------:R-:W-:Y:S01]  /*33b0*/  @P3 FFMA.FTZ R140, R156, R144.reuse, R145.reuse ;  /* 0x000000909c8c3223 */ /* 0x180fe20000010091 */
[----:B------:R-:W-:Y:S01]  /*33c0*/  SHF.L.U32 R146, R137, 0x10, RZ ;  /* 0x0000001089927819 */ /* 0x000fe200000006ff */
[-CC-:B------:R-:W-:Y:S01]  /*33d0*/  @P3 FFMA.FTZ R137, R23, R144.reuse, R145.reuse ;  /* 0x0000009017893223 */ /* 0x180fe20000010091 */
[----:B------:R-:W-:Y:S01]  /*33e0*/  @P3 FADD.FTZ R139, R29, -R142 ;  /* 0x8000008e1d8b3221 */ /* 0x000fe20000010000 */
[----:B------:R-:W2:Y:S01]  /*33f0*/  @P2 LDC R151, c[0x0][0x40c] ;  /* 0x00010300ff972b82 */ /* 0x000ea20000000800 */
[----:B------:R-:W-:Y:S01]  /*3400*/  SHF.L.U32 R142, R49, 0x10, RZ ;  /* 0x00000010318e7819 */ /* 0x000fe200000006ff */
[-C--:B------:R-:W-:Y:S01]  /*3410*/  @P3 FFMA.FTZ R148, R158, R144.reuse, R145 ;  /* 0x000000909e943223 */ /* 0x080fe20000010091 */
[----:B------:R-:W-:Y:S01]  /*3420*/  @P3 FFMA.FTZ R138, R203, R139, R138 ;  /* 0x0000008bcb8a3223 */ /* 0x000fe2000001008a */
[----:B------:R-:W-:Y:S01]  /*3430*/  PRMT R139, R50, 0x7632, R139 ;  /* 0x00007632328b7816 */ /* 0x000fe2000000008b */
[----:B------:R-:W-:Y:S01]  /*3440*/  @P3 FADD.FTZ R137, R28, -R137 ;  /* 0x800000891c893221 */ /* 0x000fe20000010000 */
[-C--:B------:R-:W-:Y:S01]  /*3450*/  @P3 FFMA.FTZ R155, R25, R144.reuse, R145 ;  /* 0x00000090199b3223 */ /* 0x080fe20000010091 */
[----:B------:R-:W-:Y:S01]  /*3460*/  @P3 FADD.FTZ R205, R33, -R148 ;  /* 0x8000009421cd3221 */ /* 0x000fe20000010000 */
[----:B------:R-:W3:Y:S01]  /*3470*/  @P2 LDC R207, c[0x0][0x40c] ;  /* 0x00010300ffcf2b82 */ /* 0x000ee20000000800 */
[----:B------:R-:W-:Y:S01]  /*3480*/  SHF.L.U32 R152, R139, 0x10, RZ ;  /* 0x000000108b987819 */ /* 0x000fe200000006ff */
[----:B------:R-:W-:Y:S01]  /*3490*/  @P3 FADD.FTZ R139, R31, -R140 ;  /* 0x8000008c1f8b3221 */ /* 0x000fe20000010000 */
[----:B------:R-:W-:Y:S01]  /*34a0*/  @P3 FFMA.FTZ R142, R203, R137, R142 ;  /* 0x00000089cb8e3223 */ /* 0x000fe2000001008e */
[----:B------:R-:W-:Y:S01]  /*34b0*/  PRMT R137, R51, 0x7632, R137 ;  /* 0x0000763233897816 */ /* 0x000fe20000000089 */
[----:B------:R-:W-:Y:S01]  /*34c0*/  @P3 FADD.FTZ R155, R30, -R155 ;  /* 0x8000009b1e9b3221 */ /* 0x000fe20000010000 */
[----:B------:R-:W-:Y:S01]  /*34d0*/  @P3 FFMA.FTZ R146, R203, R139, R146 ;  /* 0x0000008bcb923223 */ /* 0x000fe20000010092 */
[-CC-:B------:R-:W-:Y:S01]  /*34e0*/  @P3 FFMA.FTZ R139, R27, R144.reuse, R145.reuse ;  /* 0x000000901b8b3223 */ /* 0x180fe20000010091 */
[----:B------:R-:W4:Y:S01]  /*34f0*/  @P2 LDC R211, c[0x0][0x40c] ;  /* 0x00010300ffd32b82 */ /* 0x000f220000000800 */
[----:B------:R-:W-:Y:S01]  /*3500*/  SHF.L.U32 R154, R51, 0x10, RZ ;  /* 0x00000010339a7819 */ /* 0x000fe200000006ff */
[----:B------:R-:W-:Y:S01]  /*3510*/  @P3 FFMA.FTZ R148, R160, R144, R145 ;  /* 0x00000090a0943223 */ /* 0x000fe20000010091 */
[----:B------:R-:W-:Y:S01]  /*3520*/  @P3 FADD.FTZ R140, R32, -R139 ;  /* 0x8000008b208c3221 */ /* 0x000fe20000010000 */
[----:B------:R-:W-:Y:S01]  /*3530*/  @P3 FFMA.FTZ R152, R203, R205, R152 ;  /* 0x000000cdcb983223 */ /* 0x000fe20000010098 */
[----:B0-----:R-:W-:Y:S01]  /*3540*/  @P2 FMUL.FTZ R139, R138, R143 ;  /* 0x0000008f8a8b2220 */ /* 0x001fe20000410000 */
[----:B------:R-:W-:Y:S01]  /*3550*/  SHF.L.U32 R205, R137, 0x10, RZ ;  /* 0x0000001089cd7819 */ /* 0x000fe200000006ff */
[----:B------:R-:W-:Y:S01]  /*3560*/  @P3 FFMA.FTZ R150, R203, R155, R150 ;  /* 0x0000009bcb963223 */ /* 0x000fe20000010096 */
[----:B------:R-:W0:Y:S01]  /*3570*/  @P2 LDC R153, c[0x0][0x40c] ;  /* 0x00010300ff992b82 */ /* 0x000e220000000800 */
[----:B------:R-:W-:Y:S01]  /*3580*/  @P3 FADD.FTZ R148, R35, -R148 ;  /* 0x8000009423943221 */ /* 0x000fe20000010000 */
[C---:B------:R-:W-:Y:S01]  /*3590*/  @P3 FFMA.FTZ R154, R203.reuse, R140, R154 ;  /* 0x0000008ccb9a3223 */ /* 0x040fe2000001009a */
[----:B-1----:R-:W-:Y:S01]  /*35a0*/  @P2 FMUL.FTZ R137, R136, R141 ;  /* 0x0000008d88892220 */ /* 0x002fe20000410000 */
[----:B------:R-:W-:Y:S01]  /*35b0*/  @P2 F2FP.BF16.F32.PACK_AB R141, RZ, R139 ;  /* 0x0000008bff8d223e */ /* 0x000fe200000010ff */
[----:B--2---:R-:W-:Y:S01]  /*35c0*/  @P2 FMUL.FTZ R143, R142, R151 ;  /* 0x000000978e8f2220 */ /* 0x004fe20000410000 */
[----:B------:R-:W-:Y:S01]  /*35d0*/  @P3 FFMA.FTZ R205, R203, R148, R205 ;  /* 0x00000094cbcd3223 */ /* 0x000fe200000100cd */
[----:B------:R-:W-:Y:S01]  /*35e0*/  F2FP.BF16.F32.PACK_AB R136, R138, R136 ;  /* 0x000000888a88723e */ /* 0x000fe200000010ff */
[----:B------:R-:W1:Y:S01]  /*35f0*/  @P2 LDC R209, c[0x0][0x40c] ;  /* 0x00010300ffd12b82 */ /* 0x000e620000000800 */
[----:B---3--:R-:W-:Y:S01]  /*3600*/  @P2 FMUL.FTZ R139, R150, R207 ;  /* 0x000000cf968b2220 */ /* 0x008fe20000410000 */
[----:B------:R-:W-:-:S02]  /*3610*/  @P2 F2FP.BF16.F32.PACK_AB R140, RZ, R137 ;  /* 0x00000089ff8c223e */ /* 0x000fc400000010ff */
[----:B------:R-:W-:Y:S02]  /*3620*/  @P2 F2FP.BF16.F32.PACK_AB R143, RZ, R143 ;  /* 0x0000008fff8f223e */ /* 0x000fe400000010ff */
[----:B------:R-:W-:Y:S02]  /*3630*/  @P2 F2FP.BF16.F32.PACK_AB R151, RZ, R139 ;  /* 0x0000008bff97223e */ /* 0x000fe400000010ff */
[----:B------:R-:W2:Y:S01]  /*3640*/  @P2 LDC R206, c[0x0][0x40c] ;  /* 0x00010300ffce2b82 */ /* 0x000ea20000000800 */
[----:B----4-:R-:W-:Y:S01]  /*3650*/  @P2 FMUL.FTZ R155, R154, R211 ;  /* 0x000000d39a9b2220 */ /* 0x010fe20000410000 */
[----:B------:R-:W-:Y:S02]  /*3660*/  @P2 PRMT R132, R140, 0x7610, R132 ;  /* 0x000076108c842816 */ /* 0x000fe40000000084 */
[----:B------:R-:W-:Y:S02]  /*3670*/  @P2 PRMT R133, R143, 0x7610, R133 ;  /* 0x000076108f852816 */ /* 0x000fe40000000085 */
[----:B------:R-:W-:Y:S01]  /*3680*/  @P2 F2FP.BF16.F32.PACK_AB R155, RZ, R155 ;  /* 0x0000009bff9b223e */ /* 0x000fe200000010ff */
[----:B0-----:R-:W-:Y:S01]  /*3690*/  @P2 FMUL.FTZ R137, R146, R153 ;  /* 0x0000009992892220 */ /* 0x001fe20000410000 */
[----:B------:R-:W-:-:S02]  /*36a0*/  @P2 PRMT R134, R151, 0x7610, R134 ;  /* 0x0000761097862816 */ /* 0x000fc40000000086 */
[----:B------:R-:W-:Y:S02]  /*36b0*/  @P2 PRMT R135, R155, 0x7610, R135 ;  /* 0x000076109b872816 */ /* 0x000fe40000000087 */
[----:B------:R-:W-:Y:S02]  /*36c0*/  @P2 F2FP.BF16.F32.PACK_AB R148, RZ, R137 ;  /* 0x00000089ff94223e */ /* 0x000fe400000010ff */
[----:B------:R-:W-:Y:S01]  /*36d0*/  F2FP.BF16.F32.PACK_AB R137, R146, R142 ;  /* 0x0000008e9289723e */ /* 0x000fe200000010ff */
[C---:B-1----:R-:W-:Y:S01]  /*36e0*/  @P2 FMUL.FTZ R153, R152.reuse, R209 ;  /* 0x000000d198992220 */ /* 0x042fe20000410000 */
[----:B------:R-:W-:Y:S02]  /*36f0*/  F2FP.BF16.F32.PACK_AB R138, R152, R150 ;  /* 0x00000096988a723e */ /* 0x000fe400000010ff */
[----:B------:R-:W-:Y:S02]  /*3700*/  F2FP.BF16.F32.PACK_AB R139, R205, R154 ;  /* 0x0000009acd8b723e */ /* 0x000fe400000010ff */
[----:B------:R-:W-:-:S02]  /*3710*/  @P2 F2FP.BF16.F32.PACK_AB R153, RZ, R153 ;  /* 0x00000099ff99223e */ /* 0x000fc400000010ff */
[----:B------:R-:W-:Y:S01]  /*3720*/  @P2 PRMT R132, R132, 0x5410, R141 ;  /* 0x0000541084842816 */ /* 0x000fe2000000008d */
[----:B--2---:R-:W-:Y:S01]  /*3730*/  @P2 FMUL.FTZ R206, R205, R206 ;  /* 0x000000cecdce2220 */ /* 0x004fe20000410000 */
[----:B------:R-:W-:Y:S02]  /*3740*/  @P2 PRMT R133, R133, 0x5410, R148 ;  /* 0x0000541085852816 */ /* 0x000fe40000000094 */
[----:B------:R-:W-:Y:S02]  /*3750*/  @P2 PRMT R134, R134, 0x5410, R153 ;  /* 0x0000541086862816 */ /* 0x000fe40000000099 */
[----:B------:R-:W-:-:S04]  /*3760*/  @P2 F2FP.BF16.F32.PACK_AB R206, RZ, R206 ;  /* 0x000000ceffce223e */ /* 0x000fc800000010ff */
[----:B------:R-:W-:-:S07]  /*3770*/  @P2 PRMT R135, R135, 0x5410, R206 ;  /* 0x0000541087872816 */ /* 0x000fce00000000ce */
.L_x_128:
[----:B------:R-:W-:Y:S01]  /*3780*/  ISETP.NE.U32.AND P1, PT, RZ, UR4, PT ;  /* 0x00000004ff007c0c */ /* 0x000fe2000bf25070 */
[----:B------:R-:W0:Y:S03]  /*3790*/  @P2 LDC.64 R140, c[0x0][0x468] ;  /* 0x00011a00ff8c2b82 */ /* 0x000e260000000a00 */
[----:B------:R-:W-:-:S13]  /*37a0*/  ISETP.NE.AND.EX P1, PT, RZ, UR5, PT, P1 ;  /* 0x00000005ff007c0c */ /* 0x000fda000bf25310 */
[----:B------:R-:W1:Y:S01]  /*37b0*/  @P1 LDC.64 R142, c[0x0][0x478] ;  /* 0x00011e00ff8e1b82 */ /* 0x000e620000000a00 */
[----:B0-----:R-:W-:-:S04]  /*37c0*/  @P2 IMAD.WIDE.U32 R140, R147, 0x10, R140 ;  /* 0x00000010938c2825 */ /* 0x001fc800078e008c */
[----:B-1----:R-:W-:-:S05]  /*37d0*/  @P1 IMAD.WIDE.U32 R142, R149, 0x10, R142 ;  /* 0x00000010958e1825 */ /* 0x002fca00078e008e */
[----:B------:R0:W-:Y:S04]  /*37e0*/  @P1 STG.E.128 desc[UR12][R142.64], R136 ;  /* 0x000000888e001986 */ /* 0x0001e8000c101d0c */
[----:B------:R0:W-:Y:S01]  /*37f0*/  @P2 STG.E.128 desc[UR12][R140.64], R132 ;  /* 0x000000848c002986 */ /* 0x0001e2000c101d0c */
[----:B------:R-:W-:Y:S05]  /*3800*/  @!P0 BRA `(.L_x_130) ;  /* 0x0000000800448947 */ /* 0x000fea0003800000 */
[----:B------:R-:W-:Y:S05]  /*3810*/  @!P1 BRA `(.L_x_131) ;  /* 0x0000000400289947 */ /* 0x000fea0003800000 */
[----:B------:R-:W-:Y:S01]  /*3820*/  ISETP.GT.AND P3, PT, R201, RZ, PT ;  /* 0x000000ffc900720c */ /* 0x000fe20003f64270 */
[----:B------:R-:W1:Y:S01]  /*3830*/  @P2 LDC R151, c[0x0][0x40c] ;  /* 0x00010300ff972b82 */ /* 0x000e620000000800 */
[C---:B0-----:R-:W-:Y:S02]  /*3840*/  SHF.L.U32 R136, R44.reuse, 0x10, RZ ;  /* 0x000000102c887819 */ /* 0x041fe400000006ff */
[----:B------:R-:W-:Y:S02]  /*3850*/  SHF.L.U32 R142, R45, 0x10, RZ ;  /* 0x000000102d8e7819 */ /* 0x000fe400000006ff */
[----:B------:R-:W-:Y:S02]  /*3860*/  PRMT R138, R44, 0x7632, R138 ;  /* 0x000076322c8a7816 */ /* 0x000fe4000000008a */
[----:B------:R-:W-:Y:S01]  /*3870*/  SHF.L.U32 R148, R46, 0x10, RZ ;  /* 0x000000102e947819 */ /* 0x000fe200000006ff */
[----:B------:R-:W0:Y:S01]  /*3880*/  @P2 LDC R150, c[0x0][0x40c] ;  /* 0x00010300ff962b82 */ /* 0x000e220000000800 */
[----:B------:R-:W-:-:S02]  /*3890*/  SHF.L.U32 R138, R138, 0x10, RZ ;  /* 0x000000108a8a7819 */ /* 0x000fc400000006ff */
[----:B------:R-:W-:Y:S01]  /*38a0*/  PRMT R141, R47, 0x7632, R141 ;  /* 0x000076322f8d7816 */ /* 0x000fe2000000008d */
[-CC-:B------:R-:W-:Y:S01]  /*38b0*/  @P3 FFMA.FTZ R137, R157, R144.reuse, R145.reuse ;  /* 0x000000909d893223 */ /* 0x180fe20000010091 */
[-CC-:B------:R-:W-:Y:S01]  /*38c0*/  @P3 FFMA.FTZ R140, R170, R144.reuse, R145.reuse ;  /* 0x00000090aa8c3223 */ /* 0x180fe20000010091 */
[-C--:B------:R-:W-:Y:S01]  /*38d0*/  @P3 FFMA.FTZ R146, R172, R144.reuse, R145 ;  /* 0x00000090ac923223 */ /* 0x080fe20000010091 */
[----:B------:R-:W-:Y:S01]  /*38e0*/  SHF.L.U32 R155, R141, 0x10, RZ ;  /* 0x000000108d9b7819 */ /* 0x000fe200000006ff */
[----:B------:R-:W-:Y:S01]  /*38f0*/  @P3 FADD.FTZ R137, R162, -R137 ;  /* 0x80000089a2893221 */ /* 0x000fe20000010000 */
[----:B------:R-:W2:Y:S01]  /*3900*/  @P2 LDC R205, c[0x0][0x40c] ;  /* 0x00010300ffcd2b82 */ /* 0x000ea20000000800 */
[--C-:B------:R-:W-:Y:S01]  /*3910*/  @P3 FADD.FTZ R139, R165, -R140.reuse ;  /* 0x8000008ca58b3221 */ /* 0x100fe20000010000 */
[----:B------:R-:W-:Y:S01]  /*3920*/  PRMT R140, R45, 0x7632, R140 ;  /* 0x000076322d8c7816 */ /* 0x000fe2000000008c */
[----:B------:R-:W-:Y:S01]  /*3930*/  @P3 FFMA.FTZ R136, R203, R137, R136 ;  /* 0x00000089cb883223 */ /* 0x000fe20000010088 */
[----:B------:R-:W-:Y:S01]  /*3940*/  @P3 FFMA.FTZ R137, R159, R144, R145 ;  /* 0x000000909f893223 */ /* 0x000fe20000010091 */
[----:B------:R-:W-:Y:S01]  /*3950*/  @P3 FADD.FTZ R146, R167, -R146 ;  /* 0x80000092a7923221 */ /* 0x000fe20000010000 */
[----:B------:R-:W-:Y:S01]  /*3960*/  SHF.L.U32 R143, R140, 0x10, RZ ;  /* 0x000000108c8f7819 */ /* 0x000fe200000006ff */
[C---:B------:R-:W-:Y:S01]  /*3970*/  @P3 FFMA.FTZ R138, R203.reuse, R139, R138 ;  /* 0x0000008bcb8a3223 */ /* 0x040fe2000001008a */
[----:B------:R-:W-:Y:S01]  /*3980*/  @P3 FADD.FTZ R137, R164, -R137 ;  /* 0x80000089a4893221 */ /* 0x000fe20000010000 */
[----:B------:R-:W3:Y:S01]  /*3990*/  @P2 LDC R207, c[0x0][0x40c] ;  /* 0x00010300ffcf2b82 */ /* 0x000ee20000000800 */
[----:B------:R-:W-:Y:S01]  /*39a0*/  PRMT R139, R46, 0x7632, R139 ;  /* 0x000076322e8b7816 */ /* 0x000fe2000000008b */
[C---:B------:R-:W-:Y:S01]  /*39b0*/  @P3 FFMA.FTZ R143, R203.reuse, R146, R143 ;  /* 0x00000092cb8f3223 */ /* 0x040fe2000001008f */
[----:B------:R-:W-:Y:S01]  /*39c0*/  @P3 FFMA.FTZ R142, R203, R137, R142 ;  /* 0x00000089cb8e3223 */ /* 0x000fe2000001008e */
[-CC-:B------:R-:W-:Y:S01]  /*39d0*/  @P3 FFMA.FTZ R137, R161, R144.reuse, R145.reuse ;  /* 0x00000090a1893223 */ /* 0x180fe20000010091 */
[-CC-:B------:R-:W-:Y:S01]  /*39e0*/  @P3 FFMA.FTZ R140, R174, R144.reuse, R145.reuse ;  /* 0x00000090ae8c3223 */ /* 0x180fe20000010091 */
[-C--:B------:R-:W-:Y:S01]  /*39f0*/  @P3 FFMA.FTZ R146, R176, R144.reuse, R145 ;  /* 0x00000090b0923223 */ /* 0x080fe20000010091 */
[----:B------:R-:W-:Y:S01]  /*3a00*/  SHF.L.U32 R152, R139, 0x10, RZ ;  /* 0x000000108b987819 */ /* 0x000fe200000006ff */
[----:B------:R-:W4:Y:S01]  /*3a10*/  @P2 LDC R153, c[0x0][0x40c] ;  /* 0x00010300ff992b82 */ /* 0x000f220000000800 */
[----:B------:R-:W-:Y:S01]  /*3a20*/  @P3 FADD.FTZ R137, R166, -R137 ;  /* 0x80000089a6893221 */ /* 0x000fe20000010000 */
[----:B------:R-:W-:Y:S01]  /*3a30*/  @P3 FADD.FTZ R139, R169, -R140 ;  /* 0x8000008ca98b3221 */ /* 0x000fe20000010000 */
[----:B------:R-:W-:Y:S01]  /*3a40*/  @P3 FADD.FTZ R146, R171, -R146 ;  /* 0x80000092ab923221 */ /* 0x000fe20000010000 */
[----:B------:R-:W-:Y:S01]  /*3a50*/  SHF.L.U32 R154, R47, 0x10, RZ ;  /* 0x000000102f9a7819 */ /* 0x000fe200000006ff */
[----:B------:R-:W-:Y:S01]  /*3a60*/  @P3 FFMA.FTZ R148, R203, R137, R148 ;  /* 0x00000089cb943223 */ /* 0x000fe20000010094 */
[----:B------:R-:W-:Y:S01]  /*3a70*/  @P3 FFMA.FTZ R137, R163, R144, R145 ;  /* 0x00000090a3893223 */ /* 0x000fe20000010091 */
[C---:B------:R-:W-:Y:S01]  /*3a80*/  @P3 FFMA.FTZ R152, R203.reuse, R139, R152 ;  /* 0x0000008bcb983223 */ /* 0x040fe20000010098 */
[----:B------:R-:W5:Y:S01]  /*3a90*/  @P2 LDC R209, c[0x0][0x40c] ;  /* 0x00010300ffd12b82 */ /* 0x000f620000000800 */
[----:B------:R-:W-:Y:S01]  /*3aa0*/  @P3 FFMA.FTZ R155, R203, R146, R155 ;  /* 0x00000092cb9b3223 */ /* 0x000fe2000001009b */
[----:B------:R-:W-:Y:S01]  /*3ab0*/  @P3 FADD.FTZ R141, R168, -R137 ;  /* 0x80000089a88d3221 */ /* 0x000fe20000010000 */
[----:B-1----:R-:W-:Y:S01]  /*3ac0*/  @P2 FMUL.FTZ R137, R136, R151 ;  /* 0x0000009788892220 */ /* 0x002fe20000410000 */
[----:B0-----:R-:W-:Y:S01]  /*3ad0*/  @P2 FMUL.FTZ R146, R143, R150 ;  /* 0x000000968f922220 */ /* 0x001fe20000410000 */
[----:B------:R-:W-:Y:S01]  /*3ae0*/  F2FP.BF16.F32.PACK_AB R136, R138, R136 ;  /* 0x000000888a88723e */ /* 0x000fe200000010ff */
[----:B------:R-:W-:-:S02]  /*3af0*/  @P3 FFMA.FTZ R154, R203, R141, R154 ;  /* 0x0000008dcb9a3223 */ /* 0x000fc4000001009a */
[----:B------:R-:W0:Y:S01]  /*3b00*/  @P2 LDC R211, c[0x0][0x40c] ;  /* 0x00010300ffd32b82 */ /* 0x000e220000000800 */
[----:B------:R-:W-:Y:S01]  /*3b10*/  @P2 F2FP.BF16.F32.PACK_AB R139, RZ, R137 ;  /* 0x00000089ff8b223e */ /* 0x000fe200000010ff */
[----:B--2---:R-:W-:Y:S01]  /*3b20*/  @P2 FMUL.FTZ R137, R142, R205 ;  /* 0x000000cd8e892220 */ /* 0x004fe20000410000 */
[----:B---3--:R-:W-:Y:S01]  /*3b30*/  @P2 FMUL.FTZ R150, R148, R207 ;  /* 0x000000cf94962220 */ /* 0x008fe20000410000 */
[----:B------:R-:W-:Y:S02]  /*3b40*/  @P2 F2FP.BF16.F32.PACK_AB R146, RZ, R146 ;  /* 0x00000092ff92223e */ /* 0x000fe400000010ff */
[----:B------:R-:W-:Y:S01]  /*3b50*/  @P2 PRMT R132, R139, 0x7610, R132 ;  /* 0x000076108b842816 */ /* 0x000fe20000000084 */
[----:B----4-:R-:W-:Y:S01]  /*3b60*/  @P2 FMUL.FTZ R140, R138, R153 ;  /* 0x000000998a8c2220 */ /* 0x010fe20000410000 */
[----:B------:R-:W-:Y:S02]  /*3b70*/  @P2 F2FP.BF16.F32.PACK_AB R141, RZ, R137 ;  /* 0x00000089ff8d223e */ /* 0x000fe400000010ff */
[----:B------:R-:W-:-:S02]  /*3b80*/  @P2 F2FP.BF16.F32.PACK_AB R150, RZ, R150 ;  /* 0x00000096ff96223e */ /* 0x000fc400000010ff */
[----:B------:R-:W-:Y:S02]  /*3b90*/  @P2 F2FP.BF16.F32.PACK_AB R140, RZ, R140 ;  /* 0x0000008cff8c223e */ /* 0x000fe400000010ff */
[----:B------:R-:W-:Y:S01]  /*3ba0*/  @P2 PRMT R133, R141, 0x7610, R133 ;  /* 0x000076108d852816 */ /* 0x000fe20000000085 */
[----:B-----5:R-:W-:Y:S01]  /*3bb0*/  @P2 FMUL.FTZ R151, R152, R209 ;  /* 0x000000d198972220 */ /* 0x020fe20000410000 */
[----:B------:R-:W-:Y:S02]  /*3bc0*/  @P2 PRMT R134, R150, 0x7610, R134 ;  /* 0x0000761096862816 */ /* 0x000fe40000000086 */
[----:B------:R-:W-:Y:S02]  /*3bd0*/  F2FP.BF16.F32.PACK_AB R137, R143, R142 ;  /* 0x0000008e8f89723e */ /* 0x000fe400000010ff */
[----:B------:R-:W-:Y:S02]  /*3be0*/  @P2 F2FP.BF16.F32.PACK_AB R151, RZ, R151 ;  /* 0x00000097ff97223e */ /* 0x000fe400000010ff */
[----:B------:R-:W-:Y:S01]  /*3bf0*/  F2FP.BF16.F32.PACK_AB R138, R152, R148 ;  /* 0x00000094988a723e */ /* 0x000fe200000010ff */
[----:B0-----:R-:W-:Y:S01]  /*3c00*/  @P2 FMUL.FTZ R153, R154, R211 ;  /* 0x000000d39a992220 */ /* 0x001fe20000410000 */
[----:B------:R-:W-:-:S02]  /*3c10*/  @P2 PRMT R132, R132, 0x5410, R140 ;  /* 0x0000541084842816 */ /* 0x000fc4000000008c */
[----:B------:R-:W-:Y:S02]  /*3c20*/  @P2 PRMT R133, R133, 0x5410, R146 ;  /* 0x0000541085852816 */ /* 0x000fe40000000092 */
[----:B------:R-:W-:Y:S02]  /*3c30*/  @P2 F2FP.BF16.F32.PACK_AB R153, RZ, R153 ;  /* 0x00000099ff99223e */ /* 0x000fe400000010ff */
        /* <DEDUP_REMOVED lines=8> */
.L_x_131:
[----:B------:R-:W-:Y:S01]  /*3cc0*/  ISETP.GT.AND P3, PT, R201, RZ, PT ;  /* 0x000000ffc900720c */ /* 0x000fe20003f64270 */
[----:B------:R-:W1:Y:S01]  /*3cd0*/  @P2 LDC R151, c[0x0][0x40c] ;  /* 0x00010300ff972b82 */ /* 0x000e620000000800 */
[C---:B0-----:R-:W-:Y:S02]  /*3ce0*/  SHF.L.U32 R140, R44.reuse, 0x10, RZ ;  /* 0x000000102c8c7819 */ /* 0x041fe400000006ff */
[----:B------:R-:W-:Y:S02]  /*3cf0*/  SHF.L.U32 R146, R45, 0x10, RZ ;  /* 0x000000102d927819 */ /* 0x000fe400000006ff */
[----:B------:R-:W-:Y:S02]  /*3d00*/  PRMT R141, R44, 0x7632, R141 ;  /* 0x000076322c8d7816 */ /* 0x000fe4000000008d */
[----:B------:R-:W-:Y:S01]  /*3d10*/  SHF.L.U32 R154, R47, 0x10, RZ ;  /* 0x000000102f9a7819 */ /* 0x000fe200000006ff */
[----:B------:R-:W0:Y:S01]  /*3d20*/  @P2 LDC R153, c[0x0][0x40c] ;  /* 0x00010300ff992b82 */ /* 0x000e220000000800 */
[----:B------:R-:W-:-:S03]  /*3d30*/  SHF.L.U32 R142, R141, 0x10, RZ ;  /* 0x000000108d8e7819 */ /* 0x000fc600000006ff */
        /* <DEDUP_REMOVED lines=12> */
[----:B-1----:R-:W-:Y:S01]  /*3e00*/  @P2 FMUL.FTZ R140, R140, R151 ;  /* 0x000000978c8c2220 */ /* 0x002fe20000410000 */
[----:B------:R-:W-:Y:S01]  /*3e10*/  @P3 FADD.FTZ R150, R167, -R150 ;  /* 0x80000096a7963221 */ /* 0x000fe20000010000 */
[-CC-:B------:R-:W-:Y:S01]  /*3e20*/  @P3 FFMA.FTZ R206, R174, R144.reuse, R145.reuse ;  /* 0x00000090aece3223 */ /* 0x180fe20000010091 */
[----:B------:R-:W1:Y:S01]  /*3e30*/  @P2 LDC R143, c[0x0][0x40c] ;  /* 0x00010300ff8f2b82 */ /* 0x000e620000000800 */
[----:B------:R-:W-:Y:S01]  /*3e40*/  SHF.L.U32 R148, R141, 0x10, RZ ;  /* 0x000000108d947819 */ /* 0x000fe200000006ff */
[-C--:B------:R-:W-:Y:S01]  /*3e50*/  @P3 FFMA.FTZ R207, R163, R144.reuse, R145 ;  /* 0x00000090a3cf3223 */ /* 0x080fe20000010091 */
[----:B------:R-:W-:Y:S01]  /*3e60*/  PRMT R141, R46, 0x7632, R141 ;  /* 0x000076322e8d7816 */ /* 0x000fe2000000008d */
[----:B0-----:R-:W-:Y:S01]  /*3e70*/  @P2 FMUL.FTZ R142, R142, R153 ;  /* 0x000000998e8e2220 */ /* 0x001fe20000410000 */
[----:B------:R-:W-:Y:S01]  /*3e80*/  @P3 FFMA.FTZ R153, R161, R144, R145 ;  /* 0x00000090a1993223 */ /* 0x000fe20000010091 */
[----:B------:R-:W-:-:S02]  /*3e90*/  @P3 FFMA.FTZ R148, R203, R150, R148 ;  /* 0x00000096cb943223 */ /* 0x000fc40000010094 */
[----:B------:R-:W0:Y:S01]  /*3ea0*/  @P2 LDC R155, c[0x0][0x40c] ;  /* 0x00010300ff9b2b82 */ /* 0x000e220000000800 */
        /* <DEDUP_REMOVED lines=14> */
[----:B-1----:R-:W-:Y:S01]  /*3f90*/  @P2 FMUL.FTZ R146, R146, R143 ;  /* 0x0000008f92922220 */ /* 0x002fe20000410000 */
[----:B------:R-:W-:Y:S02]  /*3fa0*/  @P2 F2FP.BF16.F32.PACK_AB R152, RZ, R152 ;  /* 0x00000098ff98223e */ /* 0x000fe400000010ff */
[----:B------:R-:W-:Y:S02]  /*3fb0*/  @P2 PRMT R132, R132, 0x5410, R142 ;  /* 0x0000541084842816 */ /* 0x000fe4000000008e */
[----:B------:R-:W-:Y:S01]  /*3fc0*/  @P2 F2FP.BF16.F32.PACK_AB R146, RZ, R146 ;  /* 0x00000092ff92223e */ /* 0x000fe200000010ff */
[----:B0-----:R-:W-:-:S03]  /*3fd0*/  @P2 FMUL.FTZ R150, R150, R155 ;  /* 0x0000009b96962220 */ /* 0x001fc60000410000 */
        /* <DEDUP_REMOVED lines=20> */
.L_x_130:
[----:B------:R-:W-:Y:S05]  /*4120*/  @!P1 BRA `(.L_x_133) ;  /* 0x0000000400189947 */ /* 0x000fea0003800000 */
[----:B0-----:R-:W0:Y:S01]  /*4130*/  @P2 LDC R140, c[0x0][0x40c] ;  /* 0x00010300ff8c2b82 */ /* 0x001e220000000800 */
[-CC-:B------:R-:W-:Y:S01]  /*4140*/  FFMA.FTZ R138, R170, R144.reuse, R145.reuse ;  /* 0x00000090aa8a7223 */ /* 0x180fe20000010091 */
[-CC-:B------:R-:W-:Y:S01]  /*4150*/  FFMA.FTZ R137, R157, R144.reuse, R145.reuse ;  /* 0x000000909d897223 */ /* 0x180fe20000010091 */
[----:B------:R-:W-:Y:S01]  /*4160*/  ISETP.GT.AND P3, PT, R201, RZ, PT ;  /* 0x000000ffc900720c */ /* 0x000fe20003f64270 */
[-C--:B------:R-:W-:Y:S01]  /*4170*/  FFMA.FTZ R148, R174, R144.reuse, R145 ;  /* 0x00000090ae947223 */ /* 0x080fe20000010091 */
[----:B------:R-:W-:Y:S01]  /*4180*/  FADD.FTZ R138, R165, -R138 ;  /* 0x8000008aa58a7221 */ /* 0x000fe20000010000 */
[----:B------:R-:W-:Y:S01]  /*4190*/  FADD.FTZ R136, R162, -R137 ;  /* 0x80000089a2887221 */ /* 0x000fe20000010000 */
[--C-:B------:R-:W-:Y:S01]  /*41a0*/  FFMA.FTZ R143, R163, R144, R145.reuse ;  /* 0x00000090a38f7223 */ /* 0x100fe20000010091 */
[----:B------:R-:W1:Y:S01]  /*41b0*/  @P2 LDC R139, c[0x0][0x40c] ;  /* 0x00010300ff8b2b82 */ /* 0x000e620000000800 */
[C---:B------:R-:W-:Y:S01]  /*41c0*/  FMUL.FTZ R137, R203.reuse, R138 ;  /* 0x0000008acb897220 */ /* 0x040fe20000410000 */
[----:B------:R-:W-:Y:S01]  /*41d0*/  FMUL.FTZ R136, R203, R136 ;  /* 0x00000088cb887220 */ /* 0x000fe20000410000 */
[----:B------:R-:W-:Y:S01]  /*41e0*/  FFMA.FTZ R138, R172, R144, R145 ;  /* 0x00000090ac8a7223 */ /* 0x000fe20000010091 */
[----:B------:R-:W-:Y:S01]  /*41f0*/  FADD.FTZ R148, R169, -R148 ;  /* 0x80000094a9947221 */ /* 0x000fe20000010000 */
[----:B------:R-:W-:Y:S01]  /*4200*/  FADD.FTZ R154, R168, -R143 ;  /* 0x8000008fa89a7221 */ /* 0x000fe20000010000 */
[----:B------:R-:W-:Y:S01]  /*4210*/  FSEL R151, R137, RZ, P3 ;  /* 0x000000ff89977208 */ /* 0x000fe20001800000 */
[----:B------:R-:W-:Y:S01]  /*4220*/  FADD.FTZ R138, R167, -R138 ;  /* 0x8000008aa78a7221 */ /* 0x000fe20000010000 */
[----:B------:R-:W-:Y:S01]  /*4230*/  FSEL R150, R136, RZ, P3 ;  /* 0x000000ff88967208 */ /* 0x000fe20001800000 */
[----:B------:R-:W2:Y:S01]  /*4240*/  @P2 LDC R141, c[0x0][0x40c] ;  /* 0x00010300ff8d2b82 */ /* 0x000ea20000000800 */
[----:B------:R-:W-:-:S05]  /*4250*/  FMUL.FTZ R143, R203, R154 ;  /* 0x0000009acb8f7220 */ /* 0x000fca0000410000 */
[----:B------:R-:W-:Y:S01]  /*4260*/  FSEL R205, R143, RZ, P3 ;  /* 0x000000ff8fcd7208 */ /* 0x000fe20001800000 */
[----:B0-----:R-:W-:Y:S01]  /*4270*/  @P2 FMUL.FTZ R137, R151, R140 ;  /* 0x0000008c97892220 */ /* 0x001fe20000410000 */
[----:B------:R-:W0:Y:S04]  /*4280*/  @P2 LDC R146, c[0x0][0x40c] ;  /* 0x00010300ff922b82 */ /* 0x000e280000000800 */
[----:B------:R-:W-:Y:S01]  /*4290*/  @P2 F2FP.BF16.F32.PACK_AB R140, RZ, R137 ;  /* 0x00000089ff8c223e */ /* 0x000fe200000010ff */
[----:B------:R-:W-:Y:S01]  /*42a0*/  FFMA.FTZ R137, R159, R144, R145 ;  /* 0x000000909f897223 */ /* 0x000fe20000010091 */
[----:B-1----:R-:W-:Y:S02]  /*42b0*/  @P2 FMUL.FTZ R136, R150, R139 ;  /* 0x0000008b96882220 */ /* 0x002fe40000410000 */
[----:B------:R-:W1:Y:S03]  /*42c0*/  @P2 LDC R206, c[0x0][0x40c] ;  /* 0x00010300ffce2b82 */ /* 0x000e660000000800 */
[----:B------:R-:W-:Y:S01]  /*42d0*/  @P2 F2FP.BF16.F32.PACK_AB R139, RZ, R136 ;  /* 0x00000088ff8b223e */ /* 0x000fe200000010ff */
[----:B------:R-:W-:Y:S01]  /*42e0*/  FADD.FTZ R136, R164, -R137 ;  /* 0x80000089a4887221 */ /* 0x000fe20000010000 */
[----:B------:R-:W-:-:S03]  /*42f0*/  FFMA.FTZ R137, R161, R144, R145 ;  /* 0x00000090a1897223 */ /* 0x000fc60000010091 */
[----:B------:R-:W3:Y:S01]  /*4300*/  @P2 LDC R207, c[0x0][0x40c] ;  /* 0x00010300ffcf2b82 */ /* 0x000ee20000000800 */
[C---:B------:R-:W-:Y:S01]  /*4310*/  FMUL.FTZ R136, R203.reuse, R136 ;  /* 0x00000088cb887220 */ /* 0x040fe20000410000 */
[----:B------:R-:W-:Y:S01]  /*4320*/  FADD.FTZ R142, R166, -R137 ;  /* 0x80000089a68e7221 */ /* 0x000fe20000010000 */
[----:B------:R-:W-:Y:S01]  /*4330*/  FMUL.FTZ R137, R203, R138 ;  /* 0x0000008acb897220 */ /* 0x000fe20000410000 */
[----:B------:R-:W-:Y:S02]  /*4340*/  @P2 PRMT R132, R139, 0x7610, R132 ;  /* 0x000076108b842816 */ /* 0x000fe40000000084 */
[----:B------:R-:W-:Y:S01]  /*4350*/  FSEL R152, R136, RZ, P3 ;  /* 0x000000ff88987208 */ /* 0x000fe20001800000 */
[C---:B------:R-:W-:Y:S01]  /*4360*/  FMUL.FTZ R138, R203.reuse, R142 ;  /* 0x0000008ecb8a7220 */ /* 0x040fe20000410000 */
[----:B------:R-:W4:Y:S01]  /*4370*/  @P2 LDC R208, c[0x0][0x40c] ;  /* 0x00010300ffd02b82 */ /* 0x000f220000000800 */
[----:B------:R-:W-:Y:S01]  /*4380*/  FMUL.FTZ R142, R203, R148 ;  /* 0x00000094cb8e7220 */ /* 0x000fe20000410000 */
[----:B------:R-:W-:Y:S01]  /*4390*/  FSEL R153, R137, RZ, P3 ;  /* 0x000000ff89997208 */ /* 0x000fe20001800000 */
[----:B--2---:R-:W-:Y:S01]  /*43a0*/  @P2 FMUL.FTZ R136, R152, R141 ;  /* 0x0000008d98882220 */ /* 0x004fe20000410000 */
[----:B------:R-:W-:-:S02]  /*43b0*/  FSEL R154, R138, RZ, P3 ;  /* 0x000000ff8a9a7208 */ /* 0x000fc40001800000 */
[----:B------:R-:W-:Y:S02]  /*43c0*/  FSEL R155, R142, RZ, P3 ;  /* 0x000000ff8e9b7208 */ /* 0x000fe40001800000 */
[----:B------:R-:W-:Y:S01]  /*43d0*/  @P2 F2FP.BF16.F32.PACK_AB R141, RZ, R136 ;  /* 0x00000088ff8d223e */ /* 0x000fe200000010ff */
[----:B0-----:R-:W-:Y:S01]  /*43e0*/  @P2 FMUL.FTZ R136, R153, R146 ;  /* 0x0000009299882220 */ /* 0x001fe20000410000 */
[----:B------:R-:W-:Y:S01]  /*43f0*/  FFMA.FTZ R146, R176, R144, R145 ;  /* 0x00000090b0927223 */ /* 0x000fe20000010091 */
[----:B-1----:R-:W-:Y:S01]  /*4400*/  @P2 FMUL.FTZ R138, R155, R206 ;  /* 0x000000ce9b8a2220 */ /* 0x002fe20000410000 */
[----:B------:R-:W-:Y:S02]  /*4410*/  @P2 PRMT R133, R141, 0x7610, R133 ;  /* 0x000076108d852816 */ /* 0x000fe40000000085 */
[----:B------:R-:W-:Y:S01]  /*4420*/  FADD.FTZ R206, R171, -R146 ;  /* 0x80000092abce7221 */ /* 0x000fe20000010000 */
[----:B------:R-:W-:Y:S01]  /*4430*/  @P2 F2FP.BF16.F32.PACK_AB R142, RZ, R136 ;  /* 0x00000088ff8e223e */ /* 0x000fe200000010ff */
[----:B---3--:R-:W-:Y:S01]  /*4440*/  @P2 FMUL.FTZ R137, R154, R207 ;  /* 0x000000cf9a892220 */ /* 0x008fe20000410000 */
[----:B------:R-:W-:Y:S01]  /*4450*/  F2FP.BF16.F32.PACK_AB R136, R151, R150 ;  /* 0x000000969788723e */ /* 0x000fe200000010ff */
[----:B------:R-:W-:Y:S01]  /*4460*/  FMUL.FTZ R150, R203, R206 ;  /* 0x000000cecb967220 */ /* 0x000fe20000410000 */
[----:B------:R-:W-:-:S02]  /*4470*/  @P2 F2FP.BF16.F32.PACK_AB R146, RZ, R138 ;  /* 0x0000008aff92223e */ /* 0x000fc400000010ff */
[----:B------:R-:W-:Y:S02]  /*4480*/  @P2 F2FP.BF16.F32.PACK_AB R143, RZ, R137 ;  /* 0x00000089ff8f223e */ /* 0x000fe400000010ff */
[----:B------:R-:W-:Y:S01]  /*4490*/  FSEL R150, R150, RZ, P3 ;  /* 0x000000ff96967208 */ /* 0x000fe20001800000 */
[----:B----4-:R-:W-:Y:S01]  /*44a0*/  @P2 FMUL.FTZ R148, R205, R208 ;  /* 0x000000d0cd942220 */ /* 0x010fe20000410000 */
[----:B------:R-:W-:Y:S02]  /*44b0*/  @P2 PRMT R134, R143, 0x7610, R134 ;  /* 0x000076108f862816 */ /* 0x000fe40000000086 */
        /* <DEDUP_REMOVED lines=13> */
.L_x_133:
[----:B------:R-:W-:Y:S05]  /*4590*/  @!P2 BRA `(.L_x_134) ;  /* 0x000000000020a947 */ /* 0x000fea0003800000 */
[----:B0-----:R-:W-:Y:S01]  /*45a0*/  FFMA.FTZ R141, R157, R144, R145 ;  /* 0x000000909d8d7223 */ /* 0x001fe20000010091 */
[----:B------:R-:W-:-:S03]  /*45b0*/  ISETP.GT.AND P3, PT, R201, RZ, PT ;  /* 0x000000ffc900720c */ /* 0x000fc60003f64270 */
[----:B------:R-:W-:-:S04]  /*45c0*/  FADD.FTZ R140, R162, -R141 ;  /* 0x8000008da28c7221 */ /* 0x000fc80000010000 */
[----:B------:R-:W-:-:S05]  /*45d0*/  FMUL.FTZ R140, R203, R140 ;  /* 0x0000008ccb8c7220 */ /* 0x000fca0000410000 */
[----:B------:R-:W-:-:S05]  /*45e0*/  FSEL R140, R140, RZ, P3 ;  /* 0x000000ff8c8c7208 */ /* 0x000fca0001800000 */
[----:B------:R-:W-:-:S05]  /*45f0*/  FMUL.FTZ R140, R140, UR16 ;  /* 0x000000108c8c7c20 */ /* 0x000fca0008410000 */
[----:B------:R-:W-:-:S04]  /*4600*/  F2FP.BF16.F32.PACK_AB R140, RZ, R140 ;  /* 0x0000008cff8c723e */ /* 0x000fc800000010ff */
[----:B------:R-:W-:-:S07]  /*4610*/  PRMT R132, R140, 0x7610, R132 ;  /* 0x000076108c847816 */ /* 0x000fce0000000084 */
.L_x_134:
        /* <DEDUP_REMOVED lines=9> */
.L_x_135:
        /* <DEDUP_REMOVED lines=9> */
.L_x_136:
        /* <DEDUP_REMOVED lines=9> */
.L_x_137:
        /* <DEDUP_REMOVED lines=9> */
.L_x_138:
        /* <DEDUP_REMOVED lines=9> */
.L_x_139:
        /* <DEDUP_REMOVED lines=9> */
.L_x_140:
        /* <DEDUP_REMOVED lines=9> */
.L_x_132:
[----:B0-----:R-:W0:Y:S01]  /*4a10*/  @P1 LDC.64 R142, c[0x0][0x478] ;  /* 0x00011e00ff8e1b82 */ /* 0x001e220000000a00 */
[----:B------:R-:W-:Y:S02]  /*4a20*/  @P1 IADD3 R151, PT, PT, R149, 0x100, RZ ;  /* 0x0000010095971810 */ /* 0x000fe40007ffe0ff */
[----:B------:R-:W-:-:S05]  /*4a30*/  @P2 IADD3 R153, PT, PT, R147, 0x100, RZ ;  /* 0x0000010093992810 */ /* 0x000fca0007ffe0ff */
[----:B------:R-:W1:Y:S01]  /*4a40*/  @P2 LDC.64 R140, c[0x0][0x468] ;  /* 0x00011a00ff8c2b82 */ /* 0x000e620000000a00 */
[----:B0-----:R-:W-:-:S05]  /*4a50*/  @P1 IMAD.WIDE.U32 R142, R151, 0x10, R142 ;  /* 0x00000010978e1825 */ /* 0x001fca00078e008e */
[----:B------:R0:W-:Y:S01]  /*4a60*/  @P1 STG.E.128 desc[UR12][R142.64], R136 ;  /* 0x000000888e001986 */ /* 0x0001e2000c101d0c */
[----:B-1----:R-:W-:-:S05]  /*4a70*/  @P2 IMAD.WIDE.U32 R140, R153, 0x10, R140 ;  /* 0x00000010998c2825 */ /* 0x002fca00078e008c */
        /* <DEDUP_REMOVED lines=77> */
.L_x_142:
        /* <DEDUP_REMOVED lines=70> */
.L_x_141:
        /* <DEDUP_REMOVED lines=71> */
.L_x_144:
        /* <DEDUP_REMOVED lines=9> */
.L_x_145:
        /* <DEDUP_REMOVED lines=9> */
.L_x_146:
        /* <DEDUP_REMOVED lines=9> */
.L_x_147:
        /* <DEDUP_REMOVED lines=9> */
.L_x_148:
        /* <DEDUP_REMOVED lines=9> */
.L_x_149:
        /* <DEDUP_REMOVED lines=9> */
.L_x_150:
        /* <DEDUP_REMOVED lines=9> */
.L_x_151:
        /* <DEDUP_REMOVED lines=9> */
.L_x_143:
        /* <DEDUP_REMOVED lines=18> */
[----:B------:R-:W-:Y:S01]  /*5dc0*/  SHF.L.U32 R138, R138, 0x10, RZ ;  /* 0x000000108a8a7819 */ /* 0x000fe200000006ff */
        /* <DEDUP_REMOVED lines=8> */
[-C--:B------:R-:W-:Y:S01]  /*5e50*/  @P0 FFMA.FTZ R143, R24, R144.reuse, R145 ;  /* 0x00000090188f0223 */ /* 0x080fe20000010091 */
[----:B------:R-:W-:Y:S01]  /*5e60*/  @P0 FFMA.FTZ R136, R203, R137, R136 ;  /* 0x00000089cb880223 */ /* 0x000fe20000010088 */
[----:B------:R-:W-:Y:S01]  /*5e70*/  PRMT R137, R37, 0x7632, R137 ;  /* 0x0000763225897816 */ /* 0x000fe20000000089 */
[----:B------:R-:W-:Y:S01]  /*5e80*/  @P0 FFMA.FTZ R145, R195, R144, R145 ;  /* 0x00000090c3910223 */ /* 0x000fe20000010091 */
[----:B------:R-:W3:Y:S01]  /*5e90*/  @P2 LDC R155, c[0x0][0x40c] ;  /* 0x00010300ff9b2b82 */ /* 0x000ee20000000800 */
[----:B------:R-:W-:Y:S01]  /*5ea0*/  @P0 FADD.FTZ R146, R21, -R146 ;  /* 0x8000009215920221 */ /* 0x000fe20000010000 */
[----:B------:R-:W-:Y:S01]  /*5eb0*/  SHF.L.U32 R144, R137, 0x10, RZ ;  /* 0x0000001089907819 */ /* 0x000fe200000006ff */
[----:B------:R-:W-:Y:S01]  /*5ec0*/  @P0 FADD.FTZ R139, R196, -R139 ;  /* 0x8000008bc48b0221 */ /* 0x000fe20000010000 */
[----:B------:R-:W-:Y:S01]  /*5ed0*/  PRMT R137, R38, 0x7632, R137 ;  /* 0x0000763226897816 */ /* 0x000fe20000000089 */
[----:B------:R-:W-:Y:S01]  /*5ee0*/  @P0 FADD.FTZ R141, R198, -R141 ;  /* 0x8000008dc68d0221 */ /* 0x000fe20000010000 */
[----:B------:R-:W-:Y:S01]  /*5ef0*/  @P0 FADD.FTZ R145, R200, -R145 ;  /* 0x80000091c8910221 */ /* 0x000fe20000010000 */
[C---:B------:R-:W-:Y:S01]  /*5f00*/  @P0 FFMA.FTZ R144, R203.reuse, R146, R144 ;  /* 0x00000092cb900223 */ /* 0x040fe20000010090 */
[----:B------:R-:W4:Y:S01]  /*5f10*/  @P2 LDC R205, c[0x0][0x40c] ;  /* 0x00010300ffcd2b82 */ /* 0x000f220000000800 */
[----:B------:R-:W-:Y:S01]  /*5f20*/  @P0 FFMA.FTZ R142, R203, R139, R142 ;  /* 0x0000008bcb8e0223 */ /* 0x000fe2000001008e */
[----:B------:R-:W-:Y:S01]  /*5f30*/  SHF.L.U32 R146, R137, 0x10, RZ ;  /* 0x0000001089927819 */ /* 0x000fe200000006ff */
[----:B-1----:R-:W-:Y:S01]  /*5f40*/  @P2 FMUL.FTZ R137, R136, R151 ;  /* 0x0000009788892220 */ /* 0x002fe20000410000 */
[----:B------:R-:W-:Y:S01]  /*5f50*/  PRMT R139, R39, 0x7632, R139 ;  /* 0x00007632278b7816 */ /* 0x000fe2000000008b */
[----:B------:R-:W-:Y:S01]  /*5f60*/  @P0 FADD.FTZ R140, R197, -R140 ;  /* 0x8000008cc58c0221 */ /* 0x000fe20000010000 */
[----:B------:R-:W-:Y:S01]  /*5f70*/  @P0 FFMA.FTZ R148, R203, R141, R148 ;  /* 0x0000008dcb940223 */ /* 0x000fe20000010094 */
[----:B------:R-:W-:Y:S01]  /*5f80*/  @P0 FADD.FTZ R150, R19, -R150 ;  /* 0x8000009613960221 */ /* 0x000fe20000010000 */
[----:B------:R-:W1:Y:S01]  /*5f90*/  @P2 LDC R209, c[0x0][0x40c] ;  /* 0x00010300ffd12b82 */ /* 0x000e620000000800 */
[----:B------:R-:W-:Y:S01]  /*5fa0*/  SHF.L.U32 R153, R139, 0x10, RZ ;  /* 0x000000108b997819 */ /* 0x000fe200000006ff */
[C---:B------:R-:W-:Y:S01]  /*5fb0*/  @P0 FFMA.FTZ R152, R203.reuse, R145, R152 ;  /* 0x00000091cb980223 */ /* 0x040fe20000010098 */
[----:B------:R-:W-:Y:S01]  /*5fc0*/  @P2 F2FP.BF16.F32.PACK_AB R139, RZ, R137 ;  /* 0x00000089ff8b223e */ /* 0x000fe200000010ff */
[C---:B------:R-:W-:Y:S01]  /*5fd0*/  @P0 FFMA.FTZ R138, R203.reuse, R140, R138 ;  /* 0x0000008ccb8a0223 */ /* 0x040fe2000001008a */
[----:B------:R-:W-:Y:S01]  /*5fe0*/  @P0 FFMA.FTZ R146, R203, R150, R146 ;  /* 0x00000096cb920223 */ /* 0x000fe20000010092 */
[----:B0-----:R-:W-:Y:S01]  /*5ff0*/  @P2 FMUL.FTZ R137, R142, R201 ;  /* 0x000000c98e892220 */ /* 0x001fe20000410000 */
[----:B--2---:R-:W-:Y:S01]  /*6000*/  @P2 FMUL.FTZ R145, R148, R207 ;  /* 0x000000cf94912220 */ /* 0x004fe20000410000 */
[----:B------:R-:W0:Y:S01]  /*6010*/  @P2 LDC R211, c[0x0][0x40c] ;  /* 0x00010300ffd32b82 */ /* 0x000e220000000800 */
[----:B------:R-:W-:Y:S01]  /*6020*/  @P0 FADD.FTZ R154, R22, -R143 ;  /* 0x8000008f169a0221 */ /* 0x000fe20000010000 */
[----:B---3--:R-:W-:Y:S01]  /*6030*/  @P2 FMUL.FTZ R140, R138, R155 ;  /* 0x0000009b8a8c2220 */ /* 0x008fe20000410000 */
[----:B------:R-:W-:-:S02]  /*6040*/  @P2 F2FP.BF16.F32.PACK_AB R141, RZ, R137 ;  /* 0x00000089ff8d223e */ /* 0x000fc400000010ff */
[----:B------:R-:W-:Y:S01]  /*6050*/  @P2 F2FP.BF16.F32.PACK_AB R145, RZ, R145 ;  /* 0x00000091ff91223e */ /* 0x000fe200000010ff */
[----:B------:R-:W-:Y:S01]  /*6060*/  @P0 FFMA.FTZ R153, R203, R154, R153 ;  /* 0x0000009acb990223 */ /* 0x000fe20000010099 */
[----:B------:R-:W-:Y:S01]  /*6070*/  @P2 F2FP.BF16.F32.PACK_AB R140, RZ, R140 ;  /* 0x0000008cff8c223e */ /* 0x000fe200000010ff */
[----:B----4-:R-:W-:Y:S01]  /*6080*/  @P2 FMUL.FTZ R143, R144, R205 ;  /* 0x000000cd908f2220 */ /* 0x010fe20000410000 */
[----:B------:R-:W-:Y:S02]  /*6090*/  @P2 PRMT R132, R139, 0x7610, R132 ;  /* 0x000076108b842816 */ /* 0x000fe40000000084 */
[----:B------:R-:W-:Y:S02]  /*60a0*/  @P2 PRMT R133, R141, 0x7610, R133 ;  /* 0x000076108d852816 */ /* 0x000fe40000000085 */
[----:B------:R-:W-:Y:S02]  /*60b0*/  @P2 F2FP.BF16.F32.PACK_AB R143, RZ, R143 ;  /* 0x0000008fff8f223e */ /* 0x000fe400000010ff */
[----:B------:R-:W-:Y:S01]  /*60c0*/  @P2 PRMT R134, R145, 0x7610, R134 ;  /* 0x0000761091862816 */ /* 0x000fe20000000086 */
[----:B-1----:R-:W-:Y:S01]  /*60d0*/  @P2 FMUL.FTZ R150, R146, R209 ;  /* 0x000000d192962220 */ /* 0x002fe20000410000 */
[----:B------:R-:W-:-:S02]  /*60e0*/  F2FP.BF16.F32.PACK_AB R136, R138, R136 ;  /* 0x000000888a88723e */ /* 0x000fc400000010ff */
[----:B------:R-:W-:Y:S02]  /*60f0*/  F2FP.BF16.F32.PACK_AB R137, R144, R142 ;  /* 0x0000008e9089723e */ /* 0x000fe400000010ff */
[----:B------:R-:W-:Y:S02]  /*6100*/  @P2 F2FP.BF16.F32.PACK_AB R150, RZ, R150 ;  /* 0x00000096ff96223e */ /* 0x000fe400000010ff */
[----:B------:R-:W-:Y:S01]  /*6110*/  F2FP.BF16.F32.PACK_AB R138, R146, R148 ;  /* 0x00000094928a723e */ /* 0x000fe200000010ff */
[----:B0-----:R-:W-:Y:S01]  /*6120*/  @P2 FMUL.FTZ R151, R152, R211 ;  /* 0x000000d398972220 */ /* 0x001fe20000410000 */
[----:B------:R-:W-:Y:S02]  /*6130*/  @P2 PRMT R132, R132, 0x5410, R140 ;  /* 0x0000541084842816 */ /* 0x000fe4000000008c */
[----:B------:R-:W-:Y:S02]  /*6140*/  @P2 PRMT R133, R133, 0x5410, R143 ;  /* 0x0000541085852816 */ /* 0x000fe4000000008f */
[----:B------:R-:W-:-:S02]  /*6150*/  @P2 F2FP.BF16.F32.PACK_AB R151, RZ, R151 ;  /* 0x00000097ff97223e */ /* 0x000fc400000010ff */
        /* <DEDUP_REMOVED lines=8> */
.L_x_153:
        /* <DEDUP_REMOVED lines=70> */
.L_x_152:
[----:B------:R-:W-:Y:S05]  /*6640*/  @!P1 BRA `(.L_x_155) ;  /* 0x0000000400189947 */ /* 0x000fea0003800000 */
[----:B0-----:R-:W0:Y:S01]  /*6650*/  @P2 LDC R139, c[0x0][0x40c] ;  /* 0x00010300ff8b2b82 */ /* 0x001e220000000800 */
[----:B------:R-:W-:Y:S01]  /*6660*/  ISETP.GT.AND P0, PT, R201, RZ, PT ;  /* 0x000000ffc900720c */ /* 0x000fe20003f04270 */
[-CC-:B------:R-:W-:Y:S01]  /*6670*/  FFMA.FTZ R137, R189, R144.reuse, R145.reuse ;  /* 0x00000090bd897223 */ /* 0x180fe20000010091 */
[-CC-:B------:R-:W-:Y:S01]  /*6680*/  FFMA.FTZ R138, R202, R144.reuse, R145.reuse ;  /* 0x00000090ca8a7223 */ /* 0x180fe20000010091 */
[-CC-:B------:R-:W-:Y:S01]  /*6690*/  FFMA.FTZ R141, R191, R144.reuse, R145.reuse ;  /* 0x00000090bf8d7223 */ /* 0x180fe20000010091 */
[-CC-:B------:R-:W-:Y:S01]  /*66a0*/  FFMA.FTZ R146, R204, R144.reuse, R145.reuse ;  /* 0x00000090cc927223 */ /* 0x180fe20000010091 */
[-CC-:B------:R-:W-:Y:S01]  /*66b0*/  FFMA.FTZ R143, R193, R144.reuse, R145.reuse ;  /* 0x00000090c18f7223 */ /* 0x180fe20000010091 */
[-CC-:B------:R-:W-:Y:S01]  /*66c0*/  FFMA.FTZ R148, R20, R144.reuse, R145.reuse ;  /* 0x0000009014947223 */ /* 0x180fe20000010091 */
[----:B------:R-:W1:Y:S01]  /*66d0*/  @P2 LDC R140, c[0x0][0x40c] ;  /* 0x00010300ff8c2b82 */ /* 0x000e620000000800 */
[-CC-:B------:R-:W-:Y:S01]  /*66e0*/  FFMA.FTZ R153, R24, R144.reuse, R145.reuse ;  /* 0x0000009018997223 */ /* 0x180fe20000010091 */
[----:B------:R-:W-:Y:S01]  /*66f0*/  FFMA.FTZ R151, R195, R144, R145 ;  /* 0x00000090c3977223 */ /* 0x000fe20000010091 */
[----:B------:R-:W-:Y:S01]  /*6700*/  FADD.FTZ R136, R194, -R137 ;  /* 0x80000089c2887221 */ /* 0x000fe20000010000 */
[----:B------:R-:W-:Y:S01]  /*6710*/  FADD.FTZ R138, R197, -R138 ;  /* 0x8000008ac58a7221 */ /* 0x000fe20000010000 */
[----:B------:R-:W-:Y:S01]  /*6720*/  FADD.FTZ R142, R196, -R141 ;  /* 0x8000008dc48e7221 */ /* 0x000fe20000010000 */
[----:B------:R-:W-:Y:S01]  /*6730*/  FADD.FTZ R150, R198, -R143 ;  /* 0x8000008fc6967221 */ /* 0x000fe20000010000 */
[C---:B------:R-:W-:Y:S01]  /*6740*/  FMUL.FTZ R136, R203.reuse, R136 ;  /* 0x00000088cb887220 */ /* 0x040fe20000410000 */
[----:B------:R-:W2:Y:S01]  /*6750*/  @P2 LDC R145, c[0x0][0x40c] ;  /* 0x00010300ff912b82 */ /* 0x000ea20000000800 */
[----:B------:R-:W-:Y:S01]  /*6760*/  FMUL.FTZ R137, R203, R138 ;  /* 0x0000008acb897220 */ /* 0x000fe20000410000 */
[----:B------:R-:W-:Y:S01]  /*6770*/  FADD.FTZ R146, R21, -R146 ;  /* 0x8000009215927221 */ /* 0x000fe20000010000 */
[----:B------:R-:W-:Y:S01]  /*6780*/  FADD.FTZ R152, R19, -R148 ;  /* 0x8000009413987221 */ /* 0x000fe20000010000 */
[----:B------:R-:W-:Y:S01]  /*6790*/  FADD.FTZ R210, R22, -R153 ;  /* 0x8000009916d27221 */ /* 0x000fe20000010000 */
[----:B------:R-:W-:Y:S01]  /*67a0*/  FSEL R148, R136, RZ, P0 ;  /* 0x000000ff88947208 */ /* 0x000fe20000000000 */
[C---:B------:R-:W-:Y:S01]  /*67b0*/  FMUL.FTZ R138, R203.reuse, R142 ;  /* 0x0000008ecb8a7220 */ /* 0x040fe20000410000 */
[----:B------:R-:W-:Y:S01]  /*67c0*/  FADD.FTZ R206, R200, -R151 ;  /* 0x80000097c8ce7221 */ /* 0x000fe20000010000 */
[----:B------:R-:W3:Y:S01]  /*67d0*/  @P2 LDC R201, c[0x0][0x40c] ;  /* 0x00010300ffc92b82 */ /* 0x000ee20000000800 */
[----:B------:R-:W-:Y:S01]  /*67e0*/  FMUL.FTZ R142, R203, R150 ;  /* 0x00000096cb8e7220 */ /* 0x000fe20000410000 */
[----:B------:R-:W-:Y:S01]  /*67f0*/  FSEL R151, R137, RZ, P0 ;  /* 0x000000ff89977208 */ /* 0x000fe20000000000 */
[C---:B------:R-:W-:Y:S01]  /*6800*/  FMUL.FTZ R141, R203.reuse, R146 ;  /* 0x00000092cb8d7220 */ /* 0x040fe20000410000 */
[C---:B------:R-:W-:Y:S01]  /*6810*/  FMUL.FTZ R143, R203.reuse, R152 ;  /* 0x00000098cb8f7220 */ /* 0x040fe20000410000 */
[C---:B------:R-:W-:Y:S01]  /*6820*/  FMUL.FTZ R146, R203.reuse, R210 ;  /* 0x000000d2cb927220 */ /* 0x040fe20000410000 */
[----:B0-----:R-:W-:Y:S01]  /*6830*/  @P2 FMUL.FTZ R136, R148, R139 ;  /* 0x0000008b94882220 */ /* 0x001fe20000410000 */
[----:B------:R-:W-:Y:S01]  /*6840*/  FMUL.FTZ R203, R203, R206 ;  /* 0x000000cecbcb7220 */ /* 0x000fe20000410000 */
[----:B------:R-:W0:Y:S01]  /*6850*/  @P2 LDC R144, c[0x0][0x40c] ;  /* 0x00010300ff902b82 */ /* 0x000e220000000800 */
[----:B------:R-:W-:Y:S01]  /*6860*/  FSEL R150, R138, RZ, P0 ;  /* 0x000000ff8a967208 */ /* 0x000fe20000000000 */
[----:B-1----:R-:W-:Y:S01]  /*6870*/  @P2 FMUL.FTZ R137, R151, R140 ;  /* 0x0000008c97892220 */ /* 0x002fe20000410000 */
[----:B------:R-:W-:-:S02]  /*6880*/  FSEL R152, R142, RZ, P0 ;  /* 0x000000ff8e987208 */ /* 0x000fc40000000000 */
[----:B------:R-:W-:Y:S02]  /*6890*/  FSEL R153, R141, RZ, P0 ;  /* 0x000000ff8d997208 */ /* 0x000fe40000000000 */
[----:B------:R-:W-:Y:S01]  /*68a0*/  @P2 F2FP.BF16.F32.PACK_AB R139, RZ, R136 ;  /* 0x00000088ff8b223e */ /* 0x000fe200000010ff */
[----:B------:R-:W1:Y:S01]  /*68b0*/  @P2 LDC R154, c[0x0][0x40c] ;  /* 0x00010300ff9a2b82 */ /* 0x000e620000000800 */
[----:B------:R-:W-:Y:S01]  /*68c0*/  FSEL R155, R143, RZ, P0 ;  /* 0x000000ff8f9b7208 */ /* 0x000fe20000000000 */
[----:B--2---:R-:W-:Y:S01]  /*68d0*/  @P2 FMUL.FTZ R136, R150, R145 ;  /* 0x0000009196882220 */ /* 0x004fe20000410000 */
[----:B------:R-:W-:Y:S02]  /*68e0*/  FSEL R203, R203, RZ, P0 ;  /* 0x000000ffcbcb7208 */ /* 0x000fe40000000000 */
[----:B------:R-:W-:Y:S02]  /*68f0*/  @P2 F2FP.BF16.F32.PACK_AB R140, RZ, R137 ;  /* 0x00000089ff8c223e */ /* 0x000fe400000010ff */
[----:B------:R-:W-:Y:S01]  /*6900*/  @P2 F2FP.BF16.F32.PACK_AB R141, RZ, R136 ;  /* 0x00000088ff8d223e */ /* 0x000fe200000010ff */
[----:B------:R-:W2:Y:S01]  /*6910*/  @P2 LDC R208, c[0x0][0x40c] ;  /* 0x00010300ffd02b82 */ /* 0x000ea20000000800 */
[----:B---3--:R-:W-:Y:S01]  /*6920*/  @P2 FMUL.FTZ R138, R152, R201 ;  /* 0x000000c9988a2220 */ /* 0x008fe20000410000 */
[----:B------:R-:W-:-:S02]  /*6930*/  @P2 PRMT R132, R139, 0x7610, R132 ;  /* 0x000076108b842816 */ /* 0x000fc40000000084 */
[----:B------:R-:W-:Y:S02]  /*6940*/  FSEL R146, R146, RZ, P0 ;  /* 0x000000ff92927208 */ /* 0x000fe40000000000 */
[----:B------:R-:W-:Y:S01]  /*6950*/  @P2 F2FP.BF16.F32.PACK_AB R143, RZ, R138 ;  /* 0x0000008aff8f223e */ /* 0x000fe200000010ff */
[----:B0-----:R-:W-:Y:S01]  /*6960*/  @P2 FMUL.FTZ R137, R153, R144 ;  /* 0x0000009099892220 */ /* 0x001fe20000410000 */
        /* <DEDUP_REMOVED lines=8> */
[----:B------:R-:W-:Y:S01]  /*69f0*/  @P2 PRMT R132, R132, 0x5410, R140 ;  /* 0x0000541084842816 */ /* 0x000fe2000000008c */
[----:B--2---:R-:W-:Y:S01]  /*6a00*/  @P2 FMUL.FTZ R145, R203, R208 ;  /* 0x000000d0cb912220 */ /* 0x004fe20000410000 */
[----:B------:R-:W-:Y:S02]  /*6a10*/  @P2 PRMT R133, R133, 0x5410, R142 ;  /* 0x0000541085852816 */ /* 0x000fe4000000008e */
[----:B------:R-:W-:Y:S02]  /*6a20*/  F2FP.BF16.F32.PACK_AB R139, R146, R203 ;  /* 0x000000cb928b723e */ /* 0x000fe400000010ff */
[----:B------:R-:W-:-:S02]  /*6a30*/  @P2 F2FP.BF16.F32.PACK_AB R145, RZ, R145 ;  /* 0x00000091ff91223e */ /* 0x000fc400000010ff */
[----:B------:R-:W-:Y:S02]  /*6a40*/  @P2 PRMT R134, R134, 0x5410, R144 ;  /* 0x0000541086862816 */ /* 0x000fe40000000090 */
[----:B------:R-:W-:Y:S01]  /*6a50*/  @P2 PRMT R135, R145, 0x7610, R135 ;  /* 0x0000761091872816 */ /* 0x000fe20000000087 */
[----:B------:R-:W-:Y:S06]  /*6a60*/  @!P2 BRA `(.L_x_154) ;  /* 0x000000040030a947 */ /* 0x000fec0003800000 */
[----:B------:R-:W-:-:S05]  /*6a70*/  FMUL.FTZ R140, R146, UR16 ;  /* 0x00000010928c7c20 */ /* 0x000fca0008410000 */
[----:B------:R-:W-:-:S04]  /*6a80*/  F2FP.BF16.F32.PACK_AB R140, RZ, R140 ;  /* 0x0000008cff8c723e */ /* 0x000fc800000010ff */
[----:B------:R-:W-:Y:S01]  /*6a90*/  PRMT R135, R135, 0x5410, R140 ;  /* 0x0000541087877816 */ /* 0x000fe2000000008c */
[----:B------:R-:W-:Y:S06]  /*6aa0*/  BRA `(.L_x_154) ;  /* 0x0000000400207947 */ /* 0x000fec0003800000 */
.L_x_155:
[----:B0-----:R-:W0:Y:S01]  /*6ab0*/  @P2 LDC R142, c[0x0][0x40c] ;  /* 0x00010300ff8e2b82 */ /* 0x001e220000000800 */
        /* <DEDUP_REMOVED lines=15> */
.L_x_156:
        /* <DEDUP_REMOVED lines=9> */
.L_x_157:
        /* <DEDUP_REMOVED lines=9> */
.L_x_158:
        /* <DEDUP_REMOVED lines=9> */
.L_x_159:
        /* <DEDUP_REMOVED lines=9> */
.L_x_160:
        /* <DEDUP_REMOVED lines=9> */
.L_x_161:
        /* <DEDUP_REMOVED lines=9> */
.L_x_162:
[----:B------:R-:W-:-:S04]  /*6f10*/  @P2 F2FP.BF16.F32.PACK_AB R141, RZ, R141 ;  /* 0x0000008dff8d223e */ /* 0x000fc800000010ff */
[----:B------:R-:W-:-:S07]  /*6f20*/  @P2 PRMT R135, R135, 0x5410, R141 ;  /* 0x0000541087872816 */ /* 0x000fce000000008d */
.L_x_154:
[----:B------:R-:W0:Y:S01]  /*6f30*/  @P1 LDC.64 R144, c[0x0][0x478] ;  /* 0x00011e00ff901b82 */ /* 0x000e220000000a00 */
[----:B------:R-:W-:Y:S01]  /*6f40*/  @P1 IADD3 R149, PT, PT, R149, 0x300, RZ ;  /* 0x0000030095951810 */ /* 0x000fe20007ffe0ff */
[----:B------:R-:W-:Y:S01]  /*6f50*/  UPLOP3.LUT UP1, UPT, UPT, UPT, UP1, 0x40, 0x4 ;  /* 0x000000000004789c */ /* 0x000fe20003f2e810 */
[----:B------:R-:W-:-:S05]  /*6f60*/  @P2 IADD3 R147, PT, PT, R147, 0x300, RZ ;  /* 0x0000030093932810 */ /* 0x000fca0007ffe0ff */
[----:B------:R-:W1:Y:S08]  /*6f70*/  @P2 LDC.64 R140, c[0x0][0x468] ;  /* 0x00011a00ff8c2b82 */ /* 0x000e700000000a00 */
[----:B------:R-:W2:Y:S01]  /*6f80*/  LDC.64 R142, c[0x0][0x380] ;  /* 0x0000e000ff8e7b82 */ /* 0x000ea20000000a00 */
[----:B0-----:R-:W-:-:S05]  /*6f90*/  @P1 IMAD.WIDE.U32 R144, R149, 0x10, R144 ;  /* 0x0000001095901825 */ /* 0x001fca00078e0090 */
[----:B------:R3:W-:Y:S01]  /*6fa0*/  @P1 STG.E.128 desc[UR12][R144.64], R136 ;  /* 0x0000008890001986 */ /* 0x0007e2000c101d0c */
[----:B-1----:R-:W-:-:S05]  /*6fb0*/  @P2 IMAD.WIDE.U32 R140, R147, 0x10, R140 ;  /* 0x00000010938c2825 */ /* 0x002fca00078e008c */
[----:B------:R3:W-:Y:S01]  /*6fc0*/  @P2 STG.E.128 desc[UR12][R140.64], R132 ;  /* 0x000000848c002986 */ /* 0x0007e2000c101d0c */
[----:B--2---:R-:W-:-:S04]  /*6fd0*/  IADD3 R0, PT, PT, R0, R142, RZ ;  /* 0x0000008e00007210 */ /* 0x004fc80007ffe0ff */
[----:B------:R-:W-:-:S13]  /*6fe0*/  ISETP.GE.AND P0, PT, R0, R143, PT ;  /* 0x0000008f0000720c */ /* 0x000fda0003f06270 */
[----:B---3--:R-:W-:Y:S05]  /*6ff0*/  @!P0 BRA `(.L_x_163) ;  /* 0xffffff9400188947 */ /* 0x008fea000383ffff */
.L_x_114:
[----:B------:R-:W1:Y:S08]  /*7000*/  S2UR UR4, SR_CTAID.X ;  /* 0x00000000000479c3 */ /* 0x000e700000002500 */
        /* <DEDUP_REMOVED lines=24> */
.L_x_164:
        /* <DEDUP_REMOVED lines=15> */
.L_x_15581:


//--------------------- .text._ZN10layer_norm13ln_bwd_kernelINS_13Kernel_traitsI13__nv_bfloat16S2_S2_S2_fjLj8192ELj1ELj1ELj8ELj16ENS_18Kernel_traits_baseILj8192ES2_S2_S2_S2_fjLj256EEEEELb0ELb1ELb0ELb0EEEvNS_9BwdParamsE --------------------------
	.section	.text._ZN10layer_norm13ln_bwd_kernelINS_13Kernel_traitsI13__nv_bfloat16S2_S2_S2_fjLj8192ELj1ELj1ELj8ELj16ENS_18Kernel_traits_baseILj8192ES2_S2_S2_S2_fjLj256EEEEELb0ELb1ELb0ELb0EEEvNS_9BwdParamsE,"ax",@progbits
	.align	128
        .global         _ZN10layer_norm13ln_bwd_kernelINS_13Kernel_traitsI13__nv_bfloat16S2_S2_S2_fjLj8192ELj1ELj1ELj8ELj16ENS_18Kernel_traits_baseILj8192ES2_S2_S2_S2_fjLj256EEEEELb0ELb1ELb0ELb0EEEvNS_9BwdParamsE
        .type           _ZN10layer_norm13ln_bwd_kernelINS_13Kernel_traitsI13__nv_bfloat16S2_S2_S2_fjLj8192ELj1ELj1ELj8ELj16ENS_18Kernel_traits_baseILj8192ES2_S2_S2_S2_fjLj256EEEEELb0ELb1ELb0ELb0EEEvNS_9BwdParamsE,@function
        .size           _ZN10layer_norm13ln_bwd_kernelINS_13Kernel_traitsI13__nv_bfloat16S2_S2_S2_fjLj8192ELj1ELj1ELj8ELj16ENS_18Kernel_traits_baseILj8192ES2_S2_S2_S2_fjLj256EEEEELb0ELb1ELb0ELb0EEEvNS_9BwdParamsE,(.L_x_15582 - _ZN10layer_norm13ln_bwd_kernelINS_13Kernel_traitsI13__nv_bfloat16S2_S2_S2_fjLj8192ELj1ELj1ELj8ELj16ENS_18Kernel_traits_baseILj8192ES2_S2_S2_S2_fjLj256EEEEELb0ELb1ELb0ELb0EEEvNS_9BwdParamsE)
        .other          _ZN10layer_norm13ln_bwd_kernelINS_13Kernel_traitsI13__nv_bfloat16S2_S2_S2_fjLj8192ELj1ELj1ELj8ELj16ENS_18Kernel_traits_baseILj8192ES2_S2_S2_S2_fjLj256EEEEELb0ELb1ELb0ELb0EEEvNS_9BwdParamsE,@"STO_CUDA_ENTRY STV_DEFAULT"
_ZN10layer_norm13ln_bwd_kernelINS_13Kernel_traitsI13__nv_bfloat16S2_S2_S2_fjLj8192ELj1ELj1ELj8ELj16ENS_18Kernel_traits_baseILj8192ES2_S2_S2_S2_fjLj256EEEEELb0ELb1ELb0ELb0EEEvNS_9BwdParamsE:
.text._ZN10layer_norm13ln_bwd_kernelINS_13Kernel_traitsI13__nv_bfloat16S2_S2_S2_fjLj8192ELj1ELj1ELj8ELj16ENS_18Kernel_traits_baseILj8192ES2_S2_S2_S2_fjLj256EEEEELb0ELb1ELb0ELb0EEEvNS_9BwdParamsE:
[----:B------:R-:W-:Y:S01]  /*0000*/  LDC R1, c[0x0][0x37c] ;  /* 0x0000df00ff017b82 */ /* 0x000fe20000000800 */
[----:B------:R-:W0:Y:S01]  /*0010*/  S2R R201, SR_TID.X ;  /* 0x0000000000c97919 */ /* 0x000e220000002100 */
[----:B------:R-:W1:Y:S01]  /*0020*/  LDCU UR6, c[0x0][0x388] ;  /* 0x00007100ff0677ac */ /* 0x000e620008000800 */
[----:B------:R-:W2:Y:S01]  /*0030*/  LDCU.64 UR12, c[0x0][0x358] ;  /* 0x00006b00ff0c77ac */ /* 0x000ea20008000a00 */
[----:B-1----:R-:W-:-:S04]  /*0040*/  USHF.R.S32.HI UR4, URZ, 0x1f, UR6 ;  /* 0x0000001fff047899 */ /* 0x002fc80008011406 */
[----:B------:R-:W-:-:S06]  /*0050*/  ULEA.HI UR4, UR4, UR6, URZ, 0x3 ;  /* 0x0000000604047291 */ /* 0x000fcc000f8f18ff */
[----:B------:R-:W-:Y:S02]  /*0060*/  MOV R0, UR4 ;  /* 0x0000000400007c02 */ /* 0x000fe40008000f00 */
[----:B0-----:R-:W-:Y:S02]  /*0070*/  LOP3.LUT R203, R201, 0xff, RZ, 0x3c, !PT ;  /* 0x000000ffc9cb7812 */ /* 0x001fe400078e3cff */
[----:B------:R-:W-:Y:S01]  /*0080*/  MOV R23, R201 ;  /* 0x000000c900177202 */ /* 0x000fe20000000f00 */
[----:B------:R-:W0:Y:S01]  /*0090*/  S2UR UR7, SR_CTAID.X ;  /* 0x00000000000779c3 */ /* 0x000e220000002500 */
[----:B------:R-:W-:Y:S01]  /*00a0*/  LEA.HI.SX32 R203, R0, R203, 0x1d ;  /* 0x000000cb00cb7211 */ /* 0x000fe200078feaff */
[----:B------:R-:W0:Y:S03]  /*00b0*/  LDCU UR4, c[0x0][0x384] ;  /* 0x00007080ff0477ac */ /* 0x000e260008000800 */
[----:B------:R-:W-:-:S02]  /*00c0*/  ISETP.GE.U32.AND P4, PT, R203, 0x100, PT ;  /* 0x00000100cb00780c */ /* 0x000fc40003f86070 */
[C---:B------:R-:W-:Y:S02]  /*00d0*/  ISETP.GE.U32.AND P3, PT, R203.reuse, 0x200, PT ;  /* 0x00000200cb00780c */ /* 0x040fe40003f66070 */
[C---:B------:R-:W-:Y:S02]  /*00e0*/  ISETP.GE.U32.AND P2, PT, R203.reuse, 0x300, PT ;  /* 0x00000300cb00780c */ /* 0x040fe40003f46070 */
[----:B------:R-:W-:-:S07]  /*00f0*/  ISETP.GE.U32.AND P1, PT, R203, 0x400, PT ;  /* 0x00000400cb00780c */ /* 0x000fce0003f26070 */
[----:B------:R-:W1:Y:S08]  /*0100*/  @P4 LDC.64 R2, c[0x0][0x3d0] ;  /* 0x0000f400ff024b82 */ /* 0x000e700000000a00 */
[----:B------:R-:W3:Y:S08]  /*0110*/  @P4 LDC.64 R4, c[0x0][0x3e8] ;  /* 0x0000fa00ff044b82 */ /* 0x000ef00000000a00 */
[----:B------:R-:W4:Y:S08]  /*0120*/  @P3 LDC.64 R6, c[0x0][0x3d0] ;  /* 0x0000f400ff063b82 */ /* 0x000f300000000a00 */
[----:B------:R-:W0:Y:S01]  /*0130*/  @P3 LDC.64 R8, c[0x0][0x3e8] ;  /* 0x0000fa00ff083b82 */ /* 0x000e220000000a00 */
[----:B-1----:R-:W-:-:S05]  /*0140*/  @P4 IMAD.WIDE.U32 R2, R23, 0x10, R2 ;  /* 0x0000001017024825 */ /* 0x002fca00078e0002 */
[----:B--2---:R1:W5:Y:S02]  /*0150*/  @P4 LDG.E.128 R164, desc[UR12][R2.64] ;  /* 0x0000000c02a44981 */ /* 0x004364000c1e1d00 */
[----:B------:R-:W2:Y:S01]  /*0160*/  @P2 LDC.64 R14, c[0x0][0x3d0] ;  /* 0x0000f400ff0e2b82 */ /* 0x000ea20000000a00 */
[C---:B---3--:R-:W-:Y:S01]  /*0170*/  @P4 IMAD.WIDE.U32 R4, R23.reuse, 0x10, R4 ;  /* 0x0000001017044825 */ /* 0x048fe200078e0004 */
[----:B------:R-:W-:-:S04]  /*0180*/  @P4 LOP3.LUT R23, R23, 0x100, RZ, 0xfc, !PT ;  /* 0x0000010017174812 */ /* 0x000fc800078efcff */
[----:B------:R1:W5:Y:S02]  /*0190*/  @P4 LDG.E.128 R160, desc[UR12][R4.64] ;  /* 0x0000000c04a04981 */ /* 0x000364000c1e1d00 */
[----:B------:R-:W3:Y:S01]  /*01a0*/  @P2 LDC.64 R16, c[0x0][0x3e8] ;  /* 0x0000fa00ff102b82 */ /* 0x000ee20000000a00 */
[----:B----4-:R-:W-:-:S05]  /*01b0*/  @P3 IMAD.WIDE.U32 R10, R23, 0x10, R6 ;  /* 0x00000010170a3825 */ /* 0x010fca00078e0006 */
[----:B------:R1:W5:Y:S02]  /*01c0*/  @P3 LDG.E.128 R156, desc[UR12][R10.64] ;  /* 0x0000000c0a9c3981 */ /* 0x000364000c1e1d00 */
[----:B------:R-:W4:Y:S01]  /*01d0*/  @P1 LDC.64 R18, c[0x0][0x3d0] ;  /* 0x0000f400ff121b82 */ /* 0x000f220000000a00 */
[C---:B0-----:R-:W-:Y:S01]  /*01e0*/  @P3 IMAD.WIDE.U32 R12, R23.reuse, 0x10, R8 ;  /* 0x00000010170c3825 */ /* 0x041fe200078e0008 */
[----:B------:R-:W-:-:S04]  /*01f0*/  @P3 IADD3 R23, PT, PT, R23, 0x100, RZ ;  /* 0x0000010017173810 */ /* 0x000fc80007ffe0ff */
[----:B------:R1:W5:Y:S02]  /*0200*/  @P3 LDG.E.128 R152, desc[UR12][R12.64] ;  /* 0x0000000c0c983981 */ /* 0x000364000c1e1d00 */
[----:B------:R-:W0:Y:S01]  /*0210*/  @P1 LDC.64 R20, c[0x0][0x3e8] ;  /* 0x0000fa00ff141b82 */ /* 0x000e220000000a00 */
[----:B--2---:R-:W-:-:S05]  /*0220*/  @P2 IMAD.WIDE.U32 R14, R23, 0x10, R14 ;  /* 0x00000010170e2825 */ /* 0x004fca00078e000e */
[----:B------:R1:W5:Y:S01]  /*0230*/  @P2 LDG.E.128 R148, desc[UR12][R14.64] ;  /* 0x0000000c0e942981 */ /* 0x000362000c1e1d00 */
[C---:B---3--:R-:W-:Y:S01]  /*0240*/  @P2 IMAD.WIDE.U32 R16, R23.reuse, 0x10, R16 ;  /* 0x0000001017102825 */ /* 0x048fe200078e0010 */
[----:B------:R-:W-:-:S04]  /*0250*/  @P2 IADD3 R23, PT, PT, R23, 0x100, RZ ;  /* 0x0000010017172810 */ /* 0x000fc80007ffe0ff */
[----:B------:R1:W5:Y:S01]  /*0260*/  @P2 LDG.E.128 R144, desc[UR12][R16.64] ;  /* 0x0000000c10902981 */ /* 0x000362000c1e1d00 */
[----:B----4-:R-:W-:-:S05]  /*0270*/  @P1 IMAD.WIDE.U32 R6, R23, 0x10, R18 ;  /* 0x0000001017061825 */ /* 0x010fca00078e0012 */
[----:B------:R1:W5:Y:S01]  /*0280*/  @P1 LDG.E.128 R140, desc[UR12][R6.64] ;  /* 0x0000000c068c1981 */ /* 0x000362000c1e1d00 */
[----:B0-----:R-:W-:-:S05]  /*0290*/  @P1 IMAD.WIDE.U32 R8, R23, 0x10, R20 ;  /* 0x0000001017081825 */ /* 0x001fca00078e0014 */
        /* <DEDUP_REMOVED lines=50> */
[----:B-1----:R-:W-:Y:S06]  /*05c0*/  BRA.U UP0, `(.L_x_165) ;  /* 0x0000008100007547 */ /* 0x002fec000b800000 */
[----:B------:R-:W0:Y:S01]  /*05d0*/  LDCU.64 UR4, c[0x0][0x3e0] ;  /* 0x00007c00ff0477ac */ /* 0x000e220008000a00 */
        /* <DEDUP_REMOVED lines=16> */
[----:B------:R-:W-:Y:S01]  /*06e0*/  PRMT R192, R147, 0x7632, R192 ;  /* 0x0000763293c07816 */ /* 0x000fe200000000c0 */
[----:B0-----:R-:W-:Y:S01]  /*06f0*/  UISETP.NE.U32.AND UP0, UPT, UR4, URZ, UPT ;  /* 0x000000ff0400728c */ /* 0x001fe2000bf05070 */
[----:B------:R-:W-:-:S02]  /*0700*/  PRMT R191, R146, 0x7632, R191 ;  /* 0x0000763292bf7816 */ /* 0x000fc400000000bf */
[----:B------:R-:W-:Y:S02]  /*0710*/  CS2R R116, SRZ ;  /* 0x0000000000747805 */ /* 0x000fe4000001ff00 */
[----:B------:R-:W-:Y:S02]  /*0720*/  PRMT R190, R145, 0x7632, R190 ;  /* 0x0000763291be7816 */ /* 0x000fe400000000be */
[----:B------:R-:W-:Y:S02]  /*0730*/  CS2R R118, SRZ ;  /* 0x0000000000767805 */ /* 0x000fe4000001ff00 */
[----:B------:R-:W-:Y:S02]  /*0740*/  PRMT R189, R144, 0x7632, R189 ;  /* 0x0000763290bd7816 */ /* 0x000fe400000000bd */
[----:B------:R-:W-:Y:S02]  /*0750*/  CS2R R112, SRZ ;  /* 0x0000000000707805 */ /* 0x000fe4000001ff00 */
        /* <DEDUP_REMOVED lines=41> */
[----:B------:R-:W-:Y:S01]  /*09f0*/  UPLOP3.LUT UP2, UPT, UPT, UPT, UPT, 0x40, 0x4 ;  /* 0x000000000004789c */ /* 0x000fe20003f4e870 */
[----:B------:R-:W0:Y:S01]  /*0a00*/  LDCU UR6, c[0x0][0x388] ;  /* 0x00007100ff0677ac */ /* 0x000e220008000800 */
[----:B------:R-:W-:Y:S01]  /*0a10*/  UISETP.NE.AND.EX UP0, UPT, UR5, URZ, UPT, UP0 ;  /* 0x000000ff0500728c */ /* 0x000fe2000bf05300 */
[----:B------:R-:W1:Y:S01]  /*0a20*/  LDCU.U8 UR17, c[0x0][0x410] ;  /* 0x00008200ff1177ac */ /* 0x000e620008000000 */
[----:B------:R-:W2:Y:S01]  /*0a30*/  LDCU UR20, c[0x0][0x400] ;  /* 0x00008000ff1477ac */ /* 0x000ea20008000800 */
[----:B------:R-:W3:Y:S01]  /*0a40*/  LDCU.64 UR22, c[0x0][0x478] ;  /* 0x00008f00ff1677ac */ /* 0x000ee20008000a00 */
[----:B------:R-:W4:Y:S01]  /*0a50*/  LDCU.64 UR18, c[0x0][0x438] ;  /* 0x00008700ff1277ac */ /* 0x000f220008000a00 */
[----:B------:R-:W0:Y:S01]  /*0a60*/  LDCU.128 UR8, c[0x0][0x3c0] ;  /* 0x00007800ff0877ac */ /* 0x000e220008000c00 */
[----:B------:R-:W0:Y:S05]  /*0a70*/  LDCU.64 UR24, c[0x0][0x380] ;  /* 0x00007000ff1877ac */ /* 0x000e2a0008000a00 */
.L_x_207:
[----:B-----5:R-:W5:Y:S01]  /*0a80*/  @UP0 LDCU.64 UR4, c[0x0][0x3e0] ;  /* 0x00007c00ff0407ac */ /* 0x020f620008000a00 */
[----:B------:R-:W-:Y:S01]  /*0a90*/  PLOP3.LUT P0, PT, PT, PT, UP0, 0x80, 0x8 ;  /* 0x000000000008781c */ /* 0x000fe20003f0f008 */
[----:B0-----:R-:W-:-:S06]  /*0aa0*/  UIMAD.WIDE UR14, UR7, 0x4, UR8 ;  /* 0x00000004070e78a5 */ /* 0x001fcc000f8e0208 */
[----:B--234-:R-:W-:Y:S02]  /*0ab0*/  MOV R174, UR14 ;  /* 0x0000000e00ae7c02 */ /* 0x01cfe40008000f00 */
[----:B------:R-:W-:-:S05]  /*0ac0*/  MOV R175, UR15 ;  /* 0x0000000f00af7c02 */ /* 0x000fca0008000f00 */
[----:B------:R-:W2:Y:S01]  /*0ad0*/  LDG.E R174, desc[UR12][R174.64] ;  /* 0x0000000caeae7981 */ /* 0x000ea2000c1e1900 */
[----:B-----5:R-:W-:-:S06]  /*0ae0*/  @UP0 UIMAD.WIDE UR4, UR7, 0x2, UR4 ;  /* 0x00000002070408a5 */ /* 0x020fcc000f8e0204 */
[----:B------:R-:W-:Y:S02]  /*0af0*/  MOV R172, UR4 ;  /* 0x0000000400ac7c02 */ /* 0x000fe40008000f00 */
[----:B------:R-:W-:Y:S01]  /*0b00*/  MOV R173, UR5 ;  /* 0x0000000500ad7c02 */ /* 0x000fe20008000f00 */
[----:B------:R-:W-:-:S04]  /*0b10*/  UIMAD.WIDE UR4, UR7, 0x4, UR10 ;  /* 0x00000004070478a5 */ /* 0x000fc8000f8e020a */
[----:B------:R-:W5:Y:S02]  /*0b20*/  @P0 LDG.E.U16 R172, desc[UR12][R172.64] ;  /* 0x0000000cacac0981 */ /* 0x000f64000c1e1500 */
[----:B------:R-:W-:Y:S02]  /*0b30*/  MOV R176, UR4 ;  /* 0x0000000400b07c02 */ /* 0x000fe40008000f00 */
[----:B------:R-:W-:-:S05]  /*0b40*/  MOV R177, UR5 ;  /* 0x0000000500b17c02 */ /* 0x000fca0008000f00 */
[----:B------:R-:W3:Y:S01]  /*0b50*/  LDG.E R176, desc[UR12][R176.64] ;  /* 0x0000000cb0b07981 */ /* 0x000ee2000c1e1900 */
[----:B------:R-:W0:Y:S01]  /*0b60*/  S2R R201, SR_TID.X ;  /* 0x0000000000c97919 */ /* 0x000e220000002100 */
[----:B------:R-:W-:Y:S01]  /*0b70*/  UIMAD UR4, UR7, UR6, URZ ;  /* 0x00000006070472a4 */ /* 0x000fe2000f8e02ff */
[----:B------:R-:W-:-:S03]  /*0b80*/  ISETP.GE.U32.AND P4, PT, R203, 0x100, PT ;  /* 0x00000100cb00780c */ /* 0x000fc60003f86070 */
[----:B------:R-:W-:Y:S01]  /*0b90*/  USHF.R.S32.HI UR5, URZ, 0x1f, UR4 ;  /* 0x0000001fff057899 */ /* 0x000fe20008011404 */
[----:B-1----:R-:W-:-:S03]  /*0ba0*/  ISETP.NE.AND P5, PT, RZ, UR17, PT ;  /* 0x00000011ff007c0c */ /* 0x002fc6000bfa5270 */
[----:B------:R-:W-:Y:S01]  /*0bb0*/  ULEA.HI UR5, UR5, UR4, URZ, 0x3 ;  /* 0x0000000405057291 */ /* 0x000fe2000f8f18ff */
[----:B------:R-:W-:Y:S01]  /*0bc0*/  BSSY.RECONVERGENT B0, `(.L_x_166) ;  /* 0x0000078000007945 */ /* 0x000fe20003800200 */
[----:B------:R-:W-:-:S04]  /*0bd0*/  UMOV UR14, 0x3f800000 ;  /* 0x3f800000000e7882 */ /* 0x000fc80000000000 */
[----:B------:R-:W-:Y:S01]  /*0be0*/  MOV R202, UR5 ;  /* 0x0000000500ca7c02 */ /* 0x000fe20008000f00 */
[----:B------:R-:W-:Y:S01]  /*0bf0*/  HFMA2 R181, -RZ, RZ, 0, 0 ;  /* 0x00000000ffb57431 */ /* 0x000fe200000001ff */
[C---:B------:R-:W-:Y:S02]  /*0c00*/  ISETP.GE.U32.AND P3, PT, R203.reuse, 0x200, PT ;  /* 0x00000200cb00780c */ /* 0x040fe40003f66070 */
[C---:B------:R-:W-:Y:S02]  /*0c10*/  ISETP.GE.U32.AND P2, PT, R203.reuse, 0x300, PT ;  /* 0x00000300cb00780c */ /* 0x040fe40003f46070 */
[----:B------:R-:W-:Y:S02]  /*0c20*/  ISETP.GE.U32.AND P1, PT, R203, 0x400, PT ;  /* 0x00000400cb00780c */ /* 0x000fe40003f26070 */
[----:B------:R-:W-:Y:S02]  /*0c30*/  MOV R182, RZ ;  /* 0x000000ff00b67202 */ /* 0x000fe40000000f00 */
[----:B0-----:R-:W-:-:S04]  /*0c40*/  LEA.HI.SX32 R202, R202, R201, 0x1d ;  /* 0x000000c9caca7211 */ /* 0x001fc800078feaff */
[----:B------:R-:W-:Y:S02]  /*0c50*/  MOV R180, R202 ;  /* 0x000000ca00b47202 */ /* 0x000fe40000000f00 */
[----:B--2---:R-:W-:Y:S02]  /*0c60*/  FSEL R178, R174, RZ, !P5 ;  /* 0x000000ffaeb27208 */ /* 0x004fe40006800000 */
[----:B-----5:R-:W-:Y:S02]  /*0c70*/  @P0 R2UR UR15, R172 ;  /* 0x00000000ac0f02ca */ /* 0x020fe400000e0000 */
[----:B------:R-:W-:Y:S02]  /*0c80*/  R2UR UR4, R178 ;  /* 0x00000000b20472ca */ /* 0x000fe400000e0000 */
[----:B---3--:R-:W-:-:S09]  /*0c90*/  R2UR UR21, R176 ;  /* 0x00000000b01572ca */ /* 0x008fd200000e0000 */
[----:B------:R-:W-:Y:S01]  /*0ca0*/  @UP0 USHF.L.U32 UR14, UR15, 0x10, URZ ;  /* 0x000000100f0e0899 */ /* 0x000fe200080006ff */
[----:B------:R-:W-:Y:S11]  /*0cb0*/  @!P4 BRA `(.L_x_167) ;  /* 0x0000000400a0c947 */ /* 0x000ff60003800000 */
[----:B------:R-:W0:Y:S08]  /*0cc0*/  LDC.64 R172, c[0x0][0x3a8] ;  /* 0x0000ea00ffac7b82 */ /* 0x000e300000000a00 */
[----:B------:R-:W1:Y:S01]  /*0cd0*/  LDC.64 R176, c[0x0][0x428] ;  /* 0x00010a00ffb07b82 */ /* 0x000e620000000a00 */
[----:B0-----:R-:W-:-:S06]  /*0ce0*/  IMAD.WIDE.U32 R172, R202, 0x10, R172 ;  /* 0x00000010caac7825 */ /* 0x001fcc00078e00ac */
[----:B------:R-:W2:Y:S01]  /*0cf0*/  LDG.E.128 R172, desc[UR12][R172.64] ;  /* 0x0000000cacac7981 */ /* 0x000ea2000c1e1d00 */
[----:B-1----:R-:W-:-:S06]  /*0d00*/  IMAD.WIDE.U32 R176, R202, 0x10, R176 ;  /* 0x00000010cab07825 */ /* 0x002fcc00078e00b0 */
[----:B------:R-:W3:Y:S01]  /*0d10*/  LDG.E.128 R176, desc[UR12][R176.64] ;  /* 0x0000000cb0b07981 */ /* 0x000ee2000c1e1d00 */
[----:B----4-:R-:W-:-:S04]  /*0d20*/  ISETP.NE.U32.AND P0, PT, RZ, UR18, PT ;  /* 0x00000012ff007c0c */ /* 0x010fc8000bf05070 */
[----:B------:R-:W-:-:S13]  /*0d30*/  ISETP.NE.AND.EX P0, PT, RZ, UR19, PT, P0 ;  /* 0x00000013ff007c0c */ /* 0x000fda000bf05300 */
[----:B------:R-:W0:Y:S01]  /*0d40*/  @P0 LDC.64 R6, c[0x0][0x438] ;  /* 0x00010e00ff060b82 */ /* 0x000e220000000a00 */
[----:B------:R-:W-:Y:S02]  /*0d50*/  PRMT R210, R164, 0x7632, R210 ;  /* 0x00007632a4d27816 */ /* 0x000fe400000000d2 */
[C---:B------:R-:W-:Y:S02]  /*0d60*/  PRMT R237, R165.reuse, 0x7632, R237 ;  /* 0x00007632a5ed7816 */ /* 0x040fe400000000ed */
[----:B------:R-:W-:Y:S02]  /*0d70*/  SHF.L.U32 R210, R210, 0x10, RZ ;  /* 0x00000010d2d27819 */ /* 0x000fe400000006ff */
[----:B------:R-:W-:Y:S02]  /*0d80*/  SHF.L.U32 R8, R165, 0x10, RZ ;  /* 0x00000010a5087819 */ /* 0x000fe400000006ff */
[----:B------:R-:W-:Y:S01]  /*0d90*/  SHF.L.U32 R237, R237, 0x10, RZ ;  /* 0x00000010eded7819 */ /* 0x000fe200000006ff */
[----:B0-----:R-:W-:Y:S01]  /*0da0*/  @P0 IMAD.WIDE.U32 R180, R202, 0x10, R6 ;  /* 0x00000010cab40825 */ /* 0x001fe200078e0006 */
[----:B------:R-:W-:-:S04]  /*0db0*/  SHF.L.U32 R6, R164, 0x10, RZ ;  /* 0x00000010a4067819 */ /* 0x000fc800000006ff */
[----:B------:R0:W5:Y:S01]  /*0dc0*/  @P0 LDG.E.128 R36, desc[UR12][R180.64] ;  /* 0x0000000cb4240981 */ /* 0x000162000c1e1d00 */
[C---:B------:R-:W-:Y:S02]  /*0dd0*/  SHF.L.U32 R207, R166.reuse, 0x10, RZ ;  /* 0x00000010a6cf7819 */ /* 0x040fe400000006ff */
[----:B------:R-:W-:-:S04]  /*0de0*/  PRMT R236, R166, 0x7632, R236 ;  /* 0x00007632a6ec7816 */ /* 0x000fc800000000ec */
[----:B------:R-:W-:Y:S02]  /*0df0*/  SHF.L.U32 R236, R236, 0x10, RZ ;  /* 0x00000010ecec7819 */ /* 0x000fe400000006ff */
[C---:B------:R-:W-:Y:S02]  /*0e00*/  SHF.L.U32 R234, R167.reuse, 0x10, RZ ;  /* 0x00000010a7ea7819 */ /* 0x040fe400000006ff */
[----:B------:R-:W-:-:S04]  /*0e10*/  PRMT R246, R167, 0x7632, R246 ;  /* 0x00007632a7f67816 */ /* 0x000fc800000000f6 */
[----:B------:R-:W-:Y:S02]  /*0e20*/  SHF.L.U32 R246, R246, 0x10, RZ ;  /* 0x00000010f6f67819 */ /* 0x000fe400000006ff */
[C---:B--2---:R-:W-:Y:S02]  /*0e30*/  SHF.L.U32 R3, R172.reuse, 0x10, RZ ;  /* 0x00000010ac037819 */ /* 0x044fe400000006ff */
[C---:B------:R-:W-:Y:S02]  /*0e40*/  SHF.L.U32 R7, R173.reuse, 0x10, RZ ;  /* 0x00000010ad077819 */ /* 0x040fe400000006ff */
[----:B------:R-:W-:Y:S02]  /*0e50*/  PRMT R172, R172, 0x7632, R172 ;  /* 0x00007632acac7816 */ /* 0x000fe400000000ac */
[----:B------:R-:W-:Y:S02]  /*0e60*/  PRMT R173, R173, 0x7632, R173 ;  /* 0x00007632adad7816 */ /* 0x000fe400000000ad */
[----:B------:R-:W-:-:S02]  /*0e70*/  SHF.L.U32 R172, R172, 0x10, RZ ;  /* 0x00000010acac7819 */ /* 0x000fc400000006ff */
[C---:B---3--:R-:W-:Y:S02]  /*0e80*/  SHF.L.U32 R183, R176.reuse, 0x10, RZ ;  /* 0x00000010b0b77819 */ /* 0x048fe400000006ff */
[----:B------:R-:W-:Y:S02]  /*0e90*/  SHF.L.U32 R173, R173, 0x10, RZ ;  /* 0x00000010adad7819 */ /* 0x000fe400000006ff */
[----:B------:R-:W-:Y:S01]  /*0ea0*/  PRMT R176, R176, 0x7632, R176 ;  /* 0x00007632b0b07816 */ /* 0x000fe200000000b0 */
[----:B------:R-:W-:Y:S01]  /*0eb0*/  FADD.FTZ R3, R3, -UR4 ;  /* 0x8000000403037e21 */ /* 0x000fe20008010000 */
[----:B0-----:R-:W-:Y:S01]  /*0ec0*/  SHF.L.U32 R180, R174, 0x10, RZ ;  /* 0x00000010aeb47819 */ /* 0x001fe200000006ff */
[----:B------:R-:W-:Y:S01]  /*0ed0*/  FADD.FTZ R172, R172, -UR4 ;  /* 0x80000004acac7e21 */ /* 0x000fe20008010000 */
[----:B------:R-:W-:Y:S01]  /*0ee0*/  SHF.L.U32 R185, R177, 0x10, RZ ;  /* 0x00000010b1b97819 */ /* 0x000fe200000006ff */
[----:B------:R-:W-:Y:S01]  /*0ef0*/  FADD.FTZ R173, R173, -UR4 ;  /* 0x80000004adad7e21 */ /* 0x000fe20008010000 */
[----:B------:R-:W-:Y:S01]  /*0f00*/  PRMT R174, R174, 0x7632, R174 ;  /* 0x00007632aeae7816 */ /* 0x000fe200000000ae */
[----:B------:R-:W-:Y:S01]  /*0f10*/  FMUL.FTZ R6, R6, R183 ;  /* 0x000000b706067220 */ /* 0x000fe20000410000 */
[----:B------:R-:W-:-:S02]  /*0f20*/  SHF.L.U32 R176, R176, 0x10, RZ ;  /* 0x00000010b0b07819 */ /* 0x000fc400000006ff */
[----:B------:R-:W-:Y:S01]  /*0f30*/  PRMT R177, R177, 0x7632, R177 ;  /* 0x00007632b1b17816 */ /* 0x000fe200000000b1 */
[----:B------:R-:W-:Y:S01]  /*0f40*/  FMUL.FTZ R3, R3, UR21 ;  /* 0x0000001503037c20 */ /* 0x000fe20008410000 */
[----:B------:R-:W-:Y:S01]  /*0f50*/  FMUL.FTZ R212, R172, UR21 ;  /* 0x00000015acd47c20 */ /* 0x000fe20008410000 */
[----:B------:R-:W-:Y:S01]  /*0f60*/  SHF.L.U32 R174, R174, 0x10, RZ ;  /* 0x00000010aeae7819 */ /* 0x000fe200000006ff */
[----:B------:R-:W-:Y:S01]  /*0f70*/  FMUL.FTZ R240, R173, UR21 ;  /* 0x00000015adf07c20 */ /* 0x000fe20008410000 */
[----:B------:R-:W-:Y:S01]  /*0f80*/  SHF.L.U32 R172, R177, 0x10, RZ ;  /* 0x00000010b1ac7819 */ /* 0x000fe200000006ff */
[----:B------:R-:W-:Y:S01]  /*0f90*/  FMUL.FTZ R210, R210, R176 ;  /* 0x000000b0d2d27220 */ /* 0x000fe20000410000 */
[----:B------:R-:W-:Y:S01]  /*0fa0*/  FADD.FTZ R173, RZ, R6 ;  /* 0x00000006ffad7221 */ /* 0x000fe20000010000 */
[----:B------:R-:W-:Y:S01]  /*0fb0*/  FADD.FTZ R7, R7, -UR4 ;  /* 0x8000000407077e21 */ /* 0x000fe20008010000 */
[----:B------:R-:W-:Y:S01]  /*0fc0*/  FFMA.FTZ R177, R3, R6, RZ ;  /* 0x0000000603b17223 */ /* 0x000fe200000100ff */
[----:B------:R-:W-:Y:S01]  /*0fd0*/  FADD.FTZ R174, R174, -UR4 ;  /* 0x80000004aeae7e21 */ /* 0x000fe20008010000 */
[----:B------:R-:W-:Y:S01]  /*0fe0*/  FMUL.FTZ R8, R8, R185 ;  /* 0x000000b908087220 */ /* 0x000fe20000410000 */
[-C--:B------:R-:W-:Y:S01]  /*0ff0*/  FMUL.FTZ R237, R237, R172.reuse ;  /* 0x000000aceded7220 */ /* 0x080fe20000410000 */
[----:B------:R-:W-:Y:S01]  /*1000*/  FADD.FTZ R103, R103, R172 ;  /* 0x000000ac67677221 */ /* 0x000fe20000010000 */
[----:B------:R-:W-:Y:S01]  /*1010*/  FFMA.FTZ R135, R240, R172, R135 ;  /* 0x000000acf0877223 */ /* 0x000fe20000010087 */
[----:B------:R-:W-:Y:S01]  /*1020*/  FADD.FTZ R173, R173, R210 ;  /* 0x000000d2adad7221 */ /* 0x000fe20000010000 */
[----:B------:R-:W-:Y:S01]  /*1030*/  FMUL.FTZ R7, R7, UR21 ;  /* 0x0000001507077c20 */ /* 0x000fe20008410000 */
[----:B------:R-:W-:Y:S01]  /*1040*/  FADD.FTZ R101, R101, R176 ;  /* 0x000000b065657221 */ /* 0x000fe20000010000 */
[C---:B------:R-:W-:Y:S01]  /*1050*/  FFMA.FTZ R133, R212.reuse, R176, R133 ;  /* 0x000000b0d4857223 */ /* 0x040fe20000010085 */
[----:B------:R-:W-:Y:S01]  /*1060*/  FFMA.FTZ R172, R212, R210, R177 ;  /* 0x000000d2d4ac7223 */ /* 0x000fe200000100b1 */
[----:B------:R-:W-:Y:S01]  /*1070*/  FADD.FTZ R180, R180, -UR4 ;  /* 0x80000004b4b47e21 */ /* 0x000fe20008010000 */
[----:B------:R-:W-:Y:S01]  /*1080*/  SHF.L.U32 R176, R175, 0x10, RZ ;  /* 0x00000010afb07819 */ /* 0x000fe200000006ff */
[----:B------:R-:W-:Y:S01]  /*1090*/  FMUL.FTZ R238, R174, UR21 ;  /* 0x00000015aeee7c20 */ /* 0x000fe20008410000 */
[C---:B------:R-:W-:Y:S01]  /*10a0*/  SHF.L.U32 R181, R178.reuse, 0x10, RZ ;  /* 0x00000010b2b57819 */ /* 0x040fe200000006ff */
[----:B------:R-:W-:Y:S01]  /*10b0*/  FADD.FTZ R174, R173, R8 ;  /* 0x00000008adae7221 */ /* 0x000fe20000010000 */
[----:B------:R-:W-:Y:S01]  /*10c0*/  PRMT R178, R178, 0x7632, R178 ;  /* 0x00007632b2b27816 */ /* 0x000fe200000000b2 */
[----:B------:R-:W-:Y:S01]  /*10d0*/  FFMA.FTZ R173, R7, R8, R172 ;  /* 0x0000000807ad7223 */ /* 0x000fe200000100ac */
[----:B------:R-:W-:Y:S01]  /*10e0*/  FMUL.FTZ R209, R180, UR21 ;  /* 0x00000015b4d17c20 */ /* 0x000fe20008410000 */
[----:B------:R-:W-:Y:S01]  /*10f0*/  FADD.FTZ R176, R176, -UR4 ;  /* 0x80000004b0b07e21 */ /* 0x000fe20008010000 */
[----:B------:R-:W-:Y:S01]  /*1100*/  SHF.L.U32 R178, R178, 0x10, RZ ;  /* 0x00000010b2b27819 */ /* 0x000fe200000006ff */
[----:B------:R-:W-:Y:S01]  /*1110*/  FMUL.FTZ R207, R207, R181 ;  /* 0x000000b5cfcf7220 */ /* 0x000fe20000410000 */
[----:B------:R-:W-:Y:S01]  /*1120*/  PRMT R175, R175, 0x7632, R175 ;  /* 0x00007632afaf7816 */ /* 0x000fe200000000af */
[----:B------:R-:W-:Y:S01]  /*1130*/  FADD.FTZ R174, R174, R237 ;  /* 0x000000edaeae7221 */ /* 0x000fe20000010000 */
[----:B------:R-:W-:Y:S01]  /*1140*/  FFMA.FTZ R172, R240, R237, R173 ;  /* 0x000000edf0ac7223 */ /* 0x000fe200000100ad */
[----:B------:R-:W-:Y:S01]  /*1150*/  FADD.FTZ R96, R96, R181 ;  /* 0x000000b560607221 */ /* 0x000fe20000010000 */
[----:B------:R-:W-:Y:S01]  /*1160*/  FFMA.FTZ R128, R209, R181, R128 ;  /* 0x000000b5d1807223 */ /* 0x000fe20000010080 */
[C---:B------:R-:W-:Y:S01]  /*1170*/  SHF.L.U32 R181, R179.reuse, 0x10, RZ ;  /* 0x00000010b3b57819 */ /* 0x040fe200000006ff */
[----:B------:R-:W-:Y:S01]  /*1180*/  FMUL.FTZ R235, R176, UR21 ;  /* 0x00000015b0eb7c20 */ /* 0x000fe20008410000 */
[----:B------:R-:W-:Y:S01]  /*1190*/  PRMT R179, R179, 0x7632, R179 ;  /* 0x00007632b3b37816 */ /* 0x000fe200000000b3 */
[----:B------:R-:W-:Y:S01]  /*11a0*/  FMUL.FTZ R236, R236, R178 ;  /* 0x000000b2ecec7220 */ /* 0x000fe20000410000 */
[----:B------:R-:W-:Y:S01]  /*11b0*/  SHF.L.U32 R176, R175, 0x10, RZ ;  /* 0x00000010afb07819 */ /* 0x000fe200000006ff */
[----:B------:R-:W-:Y:S01]  /*11c0*/  FADD.FTZ R173, R174, R207 ;  /* 0x000000cfaead7221 */ /* 0x000fe20000010000 */
[----:B------:R-:W-:Y:S01]  /*11d0*/  FFMA.FTZ R175, R209, R207, R172 ;  /* 0x000000cfd1af7223 */ /* 0x000fe200000100ac */
[----:B------:R-:W-:Y:S01]  /*11e0*/  SHF.L.U32 R179, R179, 0x10, RZ ;  /* 0x00000010b3b37819 */ /* 0x000fe200000006ff */
[----:B------:R-:W-:Y:S01]  /*11f0*/  FMUL.FTZ R234, R234, R181 ;  /* 0x000000b5eaea7220 */ /* 0x000fe20000410000 */
[----:B------:R-:W-:Y:S01]  /*1200*/  FADD.FTZ R176, R176, -UR4 ;  /* 0x80000004b0b07e21 */ /* 0x000fe20008010000 */
[----:B------:R-:W-:Y:S01]  /*1210*/  FADD.FTZ R173, R173, R236 ;  /* 0x000000ecadad7221 */ /* 0x000fe20000010000 */
[----:B------:R-:W-:Y:S01]  /*1220*/  FFMA.FTZ R172, R238, R236, R175 ;  /* 0x000000eceeac7223 */ /* 0x000fe200000100af */
[----:B------:R-:W-:Y:S01]  /*1230*/  FMUL.FTZ R246, R246, R179 ;  /* 0x000000b3f6f67220 */ /* 0x000fe20000410000 */
[----:B------:R-:W-:Y:S01]  /*1240*/  FMUL.FTZ R248, R176, UR21 ;  /* 0x00000015b0f87c20 */ /* 0x000fe20008410000 */
[----:B------:R-:W-:Y:S01]  /*1250*/  FADD.FTZ R173, R173, R234 ;  /* 0x000000eaadad7221 */ /* 0x000fe20000010000 */
[C---:B------:R-:W-:Y:S01]  /*1260*/  FFMA.FTZ R175, R235.reuse, R234, R172 ;  /* 0x000000eaebaf7223 */ /* 0x040fe200000100ac */
        /* <DEDUP_REMOVED lines=12> */
[----:B------:R-:W-:-:S07]  /*1330*/  IADD3 R180, PT, PT, R202, 0x100, RZ ;  /* 0x00000100cab47810 */ /* 0x000fce0007ffe0ff */
.L_x_167:
[----:B----4-:R-:W-:Y:S05]  /*1340*/  BSYNC.RECONVERGENT B0 ;  /* 0x0000000000007941 */ /* 0x010fea0003800200 */
.L_x_166:
        /* <DEDUP_REMOVED lines=11> */
[----:B0-----:R-:W-:Y:S01]  /*1400*/  @P0 IMAD.WIDE.U32 R12, R180, 0x10, R10 ;  /* 0x00000010b40c0825 */ /* 0x001fe200078e000a */
[----:B------:R-:W-:-:S04]  /*1410*/  PRMT R11, R156, 0x7632, R11 ;  /* 0x000076329c0b7816 */ /* 0x000fc8000000000b */
[----:B------:R-:W-:Y:S01]  /*1420*/  SHF.L.U32 R11, R11, 0x10, RZ ;  /* 0x000000100b0b7819 */ /* 0x000fe200000006ff */
[----:B------:R0:W5:Y:S01]  /*1430*/  @P0 LDG.E.128 R32, desc[UR12][R12.64] ;  /* 0x0000000c0c200981 */ /* 0x000162000c1e1d00 */
[----:B------:R-:W-:Y:S02]  /*1440*/  PRMT R185, R158, 0x7632, R185 ;  /* 0x000076329eb97816 */ /* 0x000fe400000000b9 */
[----:B------:R-:W-:Y:S02]  /*1450*/  SHF.L.U32 R214, R156, 0x10, RZ ;  /* 0x000000109cd67819 */ /* 0x000fe400000006ff */
[----:B------:R-:W-:Y:S02]  /*1460*/  SHF.L.U32 R185, R185, 0x10, RZ ;  /* 0x00000010b9b97819 */ /* 0x000fe400000006ff */
[----:B------:R-:W-:Y:S02]  /*1470*/  SHF.L.U32 R232, R158, 0x10, RZ ;  /* 0x000000109ee87819 */ /* 0x000fe400000006ff */
[----:B------:R-:W-:-:S02]  /*1480*/  SHF.L.U32 R222, R157, 0x10, RZ ;  /* 0x000000109dde7819 */ /* 0x000fc400000006ff */
[----:B0-----:R-:W-:Y:S02]  /*1490*/  PRMT R13, R157, 0x7632, R13 ;  /* 0x000076329d0d7816 */ /* 0x001fe4000000000d */
[----:B------:R-:W-:Y:S02]  /*14a0*/  PRMT R205, R159, 0x7632, R205 ;  /* 0x000076329fcd7816 */ /* 0x000fe400000000cd */
[----:B------:R-:W-:Y:S02]  /*14b0*/  SHF.L.U32 R13, R13, 0x10, RZ ;  /* 0x000000100d0d7819 */ /* 0x000fe400000006ff */
[----:B------:R-:W-:Y:S02]  /*14c0*/  SHF.L.U32 R244, R159, 0x10, RZ ;  /* 0x000000109ff47819 */ /* 0x000fe400000006ff */
[----:B------:R-:W-:Y:S02]  /*14d0*/  SHF.L.U32 R205, R205, 0x10, RZ ;  /* 0x00000010cdcd7819 */ /* 0x000fe400000006ff */
[----:B------:R-:W-:-:S02]  /*14e0*/  IADD3 R180, PT, PT, R180, 0x100, RZ ;  /* 0x00000100b4b47810 */ /* 0x000fc40007ffe0ff */
[C---:B--2---:R-:W-:Y:S02]  /*14f0*/  PRMT R9, R172.reuse, 0x7632, R9 ;  /* 0x00007632ac097816 */ /* 0x044fe40000000009 */
[----:B------:R-:W-:Y:S02]  /*1500*/  SHF.L.U32 R172, R172, 0x10, RZ ;  /* 0x00000010acac7819 */ /* 0x000fe400000006ff */
[----:B------:R-:W-:-:S03]  /*1510*/  SHF.L.U32 R10, R9, 0x10, RZ ;  /* 0x00000010090a7819 */ /* 0x000fc600000006ff */
[----:B------:R-:W-:Y:S01]  /*1520*/  FADD.FTZ R172, R172, -UR4 ;  /* 0x80000004acac7e21 */ /* 0x000fe20008010000 */
[----:B---3--:R-:W-:Y:S01]  /*1530*/  PRMT R9, R176, 0x7632, R9 ;  /* 0x00007632b0097816 */ /* 0x008fe20000000009 */
[----:B------:R-:W-:Y:S01]  /*1540*/  FADD.FTZ R10, R10, -UR4 ;  /* 0x800000040a0a7e21 */ /* 0x000fe20008010000 */
[----:B------:R-:W-:Y:S01]  /*1550*/  PRMT R183, R178, 0x7632, R183 ;  /* 0x00007632b2b77816 */ /* 0x000fe200000000b7 */
[----:B------:R-:W-:Y:S01]  /*1560*/  FMUL.FTZ R215, R172, UR21 ;  /* 0x00000015acd77c20 */ /* 0x000fe20008410000 */
[----:B------:R-:W-:Y:S01]  /*1570*/  SHF.L.U32 R14, R9, 0x10, RZ ;  /* 0x00000010090e7819 */ /* 0x000fe200000006ff */
[----:B------:R-:W-:Y:S01]  /*1580*/  FMUL.FTZ R10, R10, UR21 ;  /* 0x000000150a0a7c20 */ /* 0x000fe20008410000 */
[----:B------:R-:W-:Y:S02]  /*1590*/  SHF.L.U32 R186, R183, 0x10, RZ ;  /* 0x00000010b7ba7819 */ /* 0x000fe400000006ff */
[----:B------:R-:W-:Y:S01]  /*15a0*/  PRMT R183, R175, 0x7632, R183 ;  /* 0x00007632afb77816 */ /* 0x000fe200000000b7 */
[-C--:B------:R-:W-:Y:S01]  /*15b0*/  FMUL.FTZ R9, R11, R14.reuse ;  /* 0x0000000e0b097220 */ /* 0x080fe20000410000 */
[----:B------:R-:W-:Y:S01]  /*15c0*/  PRMT R11, R173, 0x7632, R11 ;  /* 0x00007632ad0b7816 */ /* 0x000fe2000000000b */
[--C-:B------:R-:W-:Y:S01]  /*15d0*/  FADD.FTZ R93, R93, R14.reuse ;  /* 0x0000000e5d5d7221 */ /* 0x100fe20000010000 */
[----:B------:R-:W-:Y:S01]  /*15e0*/  FFMA.FTZ R125, R10, R14, R125 ;  /* 0x0000000e0a7d7223 */ /* 0x000fe2000001007d */
[----:B------:R-:W-:Y:S01]  /*15f0*/  PRMT R14, R174, 0x7632, R14 ;  /* 0x00007632ae0e7816 */ /* 0x000fe2000000000e */
[----:B------:R-:W-:Y:S01]  /*1600*/  FADD.FTZ R89, R89, R186 ;  /* 0x000000ba59597221 */ /* 0x000fe20000010000 */
[----:B------:R-:W-:-:S02]  /*1610*/  SHF.L.U32 R12, R11, 0x10, RZ ;  /* 0x000000100b0c7819 */ /* 0x000fc400000006ff */
[----:B------:R-:W-:Y:S02]  /*1620*/  PRMT R11, R177, 0x7632, R11 ;  /* 0x00007632b10b7816 */ /* 0x000fe4000000000b */
[----:B------:R-:W-:Y:S01]  /*1630*/  SHF.L.U32 R184, R14, 0x10, RZ ;  /* 0x000000100eb87819 */ /* 0x000fe200000006ff */
[----:B------:R-:W-:Y:S01]  /*1640*/  FADD.FTZ R12, R12, -UR4 ;  /* 0x800000040c0c7e21 */ /* 0x000fe20008010000 */
[----:B------:R-:W-:Y:S02]  /*1650*/  SHF.L.U32 R14, R11, 0x10, RZ ;  /* 0x000000100b0e7819 */ /* 0x000fe400000006ff */
[----:B------:R-:W-:Y:S01]  /*1660*/  SHF.L.U32 R174, R174, 0x10, RZ ;  /* 0x00000010aeae7819 */ /* 0x000fe200000006ff */
[----:B------:R-:W-:Y:S01]  /*1670*/  FMUL.FTZ R12, R12, UR21 ;  /* 0x000000150c0c7c20 */ /* 0x000fe20008410000 */
[----:B------:R-:W-:Y:S01]  /*1680*/  FADD.FTZ R184, R184, -UR4 ;  /* 0x80000004b8b87e21 */ /* 0x000fe20008010000 */
[-C--:B------:R-:W-:Y:S01]  /*1690*/  FMUL.FTZ R11, R13, R14.reuse ;  /* 0x0000000e0d0b7220 */ /* 0x080fe20000410000 */
[----:B------:R-:W-:Y:S01]  /*16a0*/  FADD.FTZ R95, R95, R14 ;  /* 0x0000000e5f5f7221 */ /* 0x000fe20000010000 */
[----:B------:R-:W-:Y:S01]  /*16b0*/  FFMA.FTZ R127, R12, R14, R127 ;  /* 0x0000000e0c7f7223 */ /* 0x000fe2000001007f */
[----:B------:R-:W-:Y:S01]  /*16c0*/  FMUL.FTZ R14, R184, UR21 ;  /* 0x00000015b80e7c20 */ /* 0x000fe20008410000 */
[----:B------:R-:W-:Y:S01]  /*16d0*/  SHF.L.U32 R184, R183, 0x10, RZ ;  /* 0x00000010b7b87819 */ /* 0x000fe200000006ff */
[-C--:B------:R-:W-:Y:S01]  /*16e0*/  FMUL.FTZ R13, R185, R186.reuse ;  /* 0x000000bab90d7220 */ /* 0x080fe20000410000 */
[----:B------:R-:W-:Y:S01]  /*16f0*/  PRMT R183, R179, 0x7632, R183 ;  /* 0x00007632b3b77816 */ /* 0x000fe200000000b7 */
[----:B------:R-:W-:Y:S01]  /*1700*/  FFMA.FTZ R121, R14, R186, R121 ;  /* 0x000000ba0e797223 */ /* 0x000fe20000010079 */
[----:B------:R-:W-:Y:S01]  /*1710*/  FADD.FTZ R174, R174, -UR4 ;  /* 0x80000004aeae7e21 */ /* 0x000fe20008010000 */
[----:B------:R-:W-:Y:S01]  /*1720*/  SHF.L.U32 R177, R177, 0x10, RZ ;  /* 0x00000010b1b17819 */ /* 0x000fe200000006ff */
[----:B------:R-:W-:Y:S01]  /*1730*/  FADD.FTZ R184, R184, -UR4 ;  /* 0x80000004b8b87e21 */ /* 0x000fe20008010000 */
[----:B------:R-:W-:Y:S01]  /*1740*/  SHF.L.U32 R186, R183, 0x10, RZ ;  /* 0x00000010b7ba7819 */ /* 0x000fe200000006ff */
[----:B------:R-:W-:Y:S01]  /*1750*/  FMUL.FTZ R233, R174, UR21 ;  /* 0x00000015aee97c20 */ /* 0x000fe20008410000 */
[----:B------:R-:W-:Y:S01]  /*1760*/  SHF.L.U32 R183, R173, 0x10, RZ ;  /* 0x00000010adb77819 */ /* 0x000fe200000006ff */
[----:B------:R-:W-:Y:S01]  /*1770*/  FMUL.FTZ R222, R222, R177 ;  /* 0x000000b1dede7220 */ /* 0x000fe20000410000 */
[----:B------:R-:W-:Y:S01]  /*1780*/  SHF.L.U32 R173, R176, 0x10, RZ ;  /* 0x00000010b0ad7819 */ /* 0x000fe200000006ff */
[----:B------:R-:W-:Y:S01]  /*1790*/  FMUL.FTZ R208, R184, UR21 ;  /* 0x00000015b8d07c20 */ /* 0x000fe20008410000 */
[----:B------:R-:W-:Y:S01]  /*17a0*/  SHF.L.U32 R174, R175, 0x10, RZ ;  /* 0x00000010afae7819 */ /* 0x000fe200000006ff */
[----:B------:R-:W-:Y:S01]  /*17b0*/  FADD.FTZ R183, R183, -UR4 ;  /* 0x80000004b7b77e21 */ /* 0x000fe20008010000 */
[----:B------:R-:W-:Y:S01]  /*17c0*/  SHF.L.U32 R179, R179, 0x10, RZ ;  /* 0x00000010b3b37819 */ /* 0x000fe200000006ff */
[----:B------:R-:W-:Y:S01]  /*17d0*/  FADD.FTZ R92, R92, R173 ;  /* 0x000000ad5c5c7221 */ /* 0x000fe20000010000 */
[-C--:B------:R-:W-:Y:S01]  /*17e0*/  FFMA.FTZ R124, R215, R173.reuse, R124 ;  /* 0x000000add77c7223 */ /* 0x080fe2000001007c */
[----:B------:R-:W-:Y:S01]  /*17f0*/  FMUL.FTZ R214, R214, R173 ;  /* 0x000000add6d67220 */ /* 0x000fe20000410000 */
[----:B------:R-:W-:Y:S01]  /*1800*/  SHF.L.U32 R173, R178, 0x10, RZ ;  /* 0x00000010b2ad7819 */ /* 0x000fe200000006ff */
[----:B------:R-:W-:Y:S01]  /*1810*/  FMUL.FTZ R223, R183, UR21 ;  /* 0x00000015b7df7c20 */ /* 0x000fe20008410000 */
[----:B------:R-:W-:Y:S01]  /*1820*/  FADD.FTZ R245, R174, -UR4 ;  /* 0x80000004aef57e21 */ /* 0x000fe20008010000 */
[----:B------:R-:W-:Y:S01]  /*1830*/  FADD.FTZ R172, R181, R214 ;  /* 0x000000d6b5ac7221 */ /* 0x000fe20000010000 */
[----:B------:R-:W-:Y:S01]  /*1840*/  FMUL.FTZ R244, R244, R179 ;  /* 0x000000b3f4f47220 */ /* 0x000fe20000410000 */
[----:B------:R-:W-:Y:S01]  /*1850*/  FADD.FTZ R88, R88, R173 ;  /* 0x000000ad58587221 */ /* 0x000fe20000010000 */
[-C--:B------:R-:W-:Y:S01]  /*1860*/  FFMA.FTZ R120, R233, R173.reuse, R120 ;  /* 0x000000ade9787223 */ /* 0x080fe20000010078 */
[----:B------:R-:W-:Y:S01]  /*1870*/  FMUL.FTZ R232, R232, R173 ;  /* 0x000000ade8e87220 */ /* 0x000fe20000410000 */
[----:B------:R-:W-:Y:S01]  /*1880*/  FFMA.FTZ R173, R215, R214, R182 ;  /* 0x000000d6d7ad7223 */ /* 0x000fe200000100b6 */
[----:B------:R-:W-:Y:S01]  /*1890*/  FADD.FTZ R175, R172, R9 ;  /* 0x00000009acaf7221 */ /* 0x000fe20000010000 */
[----:B------:R-:W-:Y:S01]  /*18a0*/  FMUL.FTZ R245, R245, UR21 ;  /* 0x00000015f5f57c20 */ /* 0x000fe20008410000 */
[-C--:B------:R-:W-:Y:S01]  /*18b0*/  FMUL.FTZ R205, R205, R186.reuse ;  /* 0x000000bacdcd7220 */ /* 0x080fe20000410000 */
[----:B------:R-:W-:Y:S01]  /*18c0*/  FFMA.FTZ R172, R10, R9, R173 ;  /* 0x000000090aac7223 */ /* 0x000fe200000100ad */
[----:B------:R-:W-:Y:S01]  /*18d0*/  FADD.FTZ R174, R175, R222 ;  /* 0x000000deafae7221 */ /* 0x000fe20000010000 */
[----:B------:R-:W-:Y:S01]  /*18e0*/  FADD.FTZ R91, R91, R186 ;  /* 0x000000ba5b5b7221 */ /* 0x000fe20000010000 */
[----:B------:R-:W-:Y:S01]  /*18f0*/  FFMA.FTZ R123, R208, R186, R123 ;  /* 0x000000bad07b7223 */ /* 0x000fe2000001007b */
[C---:B------:R-:W-:Y:S01]  /*1900*/  FFMA.FTZ R173, R223.reuse, R222, R172 ;  /* 0x000000dedfad7223 */ /* 0x040fe200000100ac */
[----:B------:R-:W-:Y:S01]  /*1910*/  FADD.FTZ R175, R174, R11 ;  /* 0x0000000baeaf7221 */ /* 0x000fe20000010000 */
[----:B------:R-:W-:Y:S01]  /*1920*/  FADD.FTZ R94, R94, R177 ;  /* 0x000000b15e5e7221 */ /* 0x000fe20000010000 */
[----:B------:R-:W-:Y:S01]  /*1930*/  FFMA.FTZ R126, R223, R177, R126 ;  /* 0x000000b1df7e7223 */ /* 0x000fe2000001007e */
[----:B------:R-:W-:Y:S01]  /*1940*/  FFMA.FTZ R172, R12, R11, R173 ;  /* 0x0000000b0cac7223 */ /* 0x000fe200000100ad */
[----:B------:R-:W-:Y:S01]  /*1950*/  FADD.FTZ R174, R175, R232 ;  /* 0x000000e8afae7221 */ /* 0x000fe20000010000 */
[----:B------:R-:W-:Y:S01]  /*1960*/  FADD.FTZ R90, R90, R179 ;  /* 0x000000b35a5a7221 */ /* 0x000fe20000010000 */
[----:B------:R-:W-:Y:S01]  /*1970*/  FFMA.FTZ R122, R245, R179, R122 ;  /* 0x000000b3f57a7223 */ /* 0x000fe2000001007a */
[----:B------:R-:W-:Y:S01]  /*1980*/  FFMA.FTZ R173, R233, R232, R172 ;  /* 0x000000e8e9ad7223 */ /* 0x000fe200000100ac */
[----:B------:R-:W-:-:S03]  /*1990*/  FADD.FTZ R175, R174, R13 ;  /* 0x0000000daeaf7221 */ /* 0x000fc60000010000 */
[----:B------:R-:W-:Y:S01]  /*19a0*/  FFMA.FTZ R172, R14, R13, R173 ;  /* 0x0000000d0eac7223 */ /* 0x000fe200000100ad */
[----:B------:R-:W-:-:S03]  /*19b0*/  FADD.FTZ R174, R175, R244 ;  /* 0x000000f4afae7221 */ /* 0x000fc60000010000 */
[----:B------:R-:W-:Y:S01]  /*19c0*/  FFMA.FTZ R173, R245, R244, R172 ;  /* 0x000000f4f5ad7223 */ /* 0x000fe200000100ac */
[----:B------:R-:W-:-:S03]  /*19d0*/  FADD.FTZ R181, R174, R205 ;  /* 0x000000cdaeb57221 */ /* 0x000fc60000010000 */
[----:B------:R-:W-:-:S07]  /*19e0*/  FFMA.FTZ R182, R208, R205, R173 ;  /* 0x000000cdd0b67223 */ /* 0x000fce00000100ad */
.L_x_169:
[----:B------:R-:W-:Y:S05]  /*19f0*/  BSYNC.RECONVERGENT B0 ;  /* 0x0000000000007941 */ /* 0x000fea0003800200 */
.L_x_168:
        /* <DEDUP_REMOVED lines=11> */
[----:B------:R-:W-:Y:S01]  /*1ab0*/  SHF.L.U32 R211, R148, 0x10, RZ ;  /* 0x0000001094d37819 */ /* 0x000fe200000006ff */
[----:B0-----:R-:W-:Y:S01]  /*1ac0*/  @P0 IMAD.WIDE.U32 R18, R180, 0x10, R16 ;  /* 0x00000010b4120825 */ /* 0x001fe200078e0010 */
[----:B------:R-:W-:-:S04]  /*1ad0*/  PRMT R17, R148, 0x7632, R17 ;  /* 0x0000763294117816 */ /* 0x000fc80000000011 */
[----:B------:R-:W-:Y:S01]  /*1ae0*/  SHF.L.U32 R17, R17, 0x10, RZ ;  /* 0x0000001011117819 */ /* 0x000fe200000006ff */
[----:B------:R0:W5:Y:S01]  /*1af0*/  @P0 LDG.E.128 R28, desc[UR12][R18.64] ;  /* 0x0000000c121c0981 */ /* 0x000162000c1e1d00 */
[C---:B------:R-:W-:Y:S02]  /*1b00*/  SHF.L.U32 R230, R150.reuse, 0x10, RZ ;  /* 0x0000001096e67819 */ /* 0x040fe400000006ff */
[----:B------:R-:W-:Y:S02]  /*1b10*/  SHF.L.U32 R219, R149, 0x10, RZ ;  /* 0x0000001095db7819 */ /* 0x000fe400000006ff */
[----:B------:R-:W-:Y:S02]  /*1b20*/  PRMT R185, R150, 0x7632, R185 ;  /* 0x0000763296b97816 */ /* 0x000fe400000000b9 */
[----:B------:R-:W-:Y:S02]  /*1b30*/  PRMT R204, R151, 0x7632, R204 ;  /* 0x0000763297cc7816 */ /* 0x000fe400000000cc */
[----:B------:R-:W-:-:S02]  /*1b40*/  SHF.L.U32 R185, R185, 0x10, RZ ;  /* 0x00000010b9b97819 */ /* 0x000fc400000006ff */
[----:B0-----:R-:W-:Y:S02]  /*1b50*/  PRMT R19, R149, 0x7632, R19 ;  /* 0x0000763295137816 */ /* 0x001fe40000000013 */
[----:B------:R-:W-:Y:S02]  /*1b60*/  SHF.L.U32 R241, R151, 0x10, RZ ;  /* 0x0000001097f17819 */ /* 0x000fe400000006ff */
[----:B------:R-:W-:Y:S02]  /*1b70*/  SHF.L.U32 R19, R19, 0x10, RZ ;  /* 0x0000001013137819 */ /* 0x000fe400000006ff */
[----:B------:R-:W-:Y:S02]  /*1b80*/  SHF.L.U32 R204, R204, 0x10, RZ ;  /* 0x00000010cccc7819 */ /* 0x000fe400000006ff */
[----:B------:R-:W-:Y:S02]  /*1b90*/  IADD3 R180, PT, PT, R180, 0x100, RZ ;  /* 0x00000100b4b47810 */ /* 0x000fe40007ffe0ff */
[----:B--2---:R-:W-:-:S02]  /*1ba0*/  PRMT R15, R172, 0x7632, R15 ;  /* 0x00007632ac0f7816 */ /* 0x004fc4000000000f */
[----:B------:R-:W-:Y:S02]  /*1bb0*/  SHF.L.U32 R172, R172, 0x10, RZ ;  /* 0x00000010acac7819 */ /* 0x000fe400000006ff */
[----:B------:R-:W-:-:S03]  /*1bc0*/  SHF.L.U32 R16, R15, 0x10, RZ ;  /* 0x000000100f107819 */ /* 0x000fc600000006ff */
[----:B------:R-:W-:Y:S01]  /*1bd0*/  FADD.FTZ R172, R172, -UR4 ;  /* 0x80000004acac7e21 */ /* 0x000fe20008010000 */
[----:B---3--:R-:W-:Y:S01]  /*1be0*/  PRMT R15, R176, 0x7632, R15 ;  /* 0x00007632b00f7816 */ /* 0x008fe2000000000f */
[----:B------:R-:W-:Y:S01]  /*1bf0*/  FADD.FTZ R16, R16, -UR4 ;  /* 0x8000000410107e21 */ /* 0x000fe20008010000 */
[----:B------:R-:W-:Y:S01]  /*1c00*/  SHF.L.U32 R176, R176, 0x10, RZ ;  /* 0x00000010b0b07819 */ /* 0x000fe200000006ff */
[----:B------:R-:W-:Y:S01]  /*1c10*/  FMUL.FTZ R213, R172, UR21 ;  /* 0x00000015acd57c20 */ /* 0x000fe20008410000 */
[----:B------:R-:W-:Y:S01]  /*1c20*/  SHF.L.U32 R20, R15, 0x10, RZ ;  /* 0x000000100f147819 */ /* 0x000fe200000006ff */
[----:B------:R-:W-:Y:S01]  /*1c30*/  FMUL.FTZ R16, R16, UR21 ;  /* 0x0000001510107c20 */ /* 0x000fe20008410000 */
[----:B------:R-:W-:Y:S01]  /*1c40*/  PRMT R183, R178, 0x7632, R183 ;  /* 0x00007632b2b77816 */ /* 0x000fe200000000b7 */
[----:B------:R-:W-:Y:S01]  /*1c50*/  FMUL.FTZ R211, R211, R176 ;  /* 0x000000b0d3d37220 */ /* 0x000fe20000410000 */
[----:B------:R-:W-:Y:S01]  /*1c60*/  FADD.FTZ R84, R84, R176 ;  /* 0x000000b054547221 */ /* 0x000fe20000010000 */
[-C--:B------:R-:W-:Y:S01]  /*1c70*/  FMUL.FTZ R15, R17, R20.reuse ;  /* 0x00000014110f7220 */ /* 0x080fe20000410000 */
[----:B------:R-:W-:Y:S01]  /*1c80*/  PRMT R17, R173, 0x7632, R17 ;  /* 0x00007632ad117816 */ /* 0x000fe20000000011 */
[--C-:B------:R-:W-:Y:S01]  /*1c90*/  FADD.FTZ R85, R85, R20.reuse ;  /* 0x0000001455557221 */ /* 0x100fe20000010000 */
[----:B------:R-:W-:Y:S01]  /*1ca0*/  FFMA.FTZ R117, R16, R20, R117 ;  /* 0x0000001410757223 */ /* 0x000fe20000010075 */
[----:B------:R-:W-:Y:S01]  /*1cb0*/  SHF.L.U32 R173, R173, 0x10, RZ ;  /* 0x00000010adad7819 */ /* 0x000fe200000006ff */
[----:B------:R-:W-:Y:S01]  /*1cc0*/  FADD.FTZ R172, R181, R211 ;  /* 0x000000d3b5ac7221 */ /* 0x000fe20000010000 */
[C---:B------:R-:W-:Y:S01]  /*1cd0*/  PRMT R20, R174.reuse, 0x7632, R20 ;  /* 0x00007632ae147816 */ /* 0x040fe20000000014 */
[----:B------:R-:W-:Y:S01]  /*1ce0*/  FFMA.FTZ R116, R213, R176, R116 ;  /* 0x000000b0d5747223 */ /* 0x000fe20000010074 */
[----:B------:R-:W-:Y:S01]  /*1cf0*/  SHF.L.U32 R174, R174, 0x10, RZ ;  /* 0x00000010aeae7819 */ /* 0x000fe200000006ff */
[----:B------:R-:W-:Y:S01]  /*1d00*/  FADD.FTZ R173, R173, -UR4 ;  /* 0x80000004adad7e21 */ /* 0x000fe20008010000 */
[----:B------:R-:W-:Y:S01]  /*1d10*/  SHF.L.U32 R18, R17, 0x10, RZ ;  /* 0x0000001011127819 */ /* 0x000fe200000006ff */
[----:B------:R-:W-:Y:S01]  /*1d20*/  FADD.FTZ R172, R172, R15 ;  /* 0x0000000facac7221 */ /* 0x000fe20000010000 */
[----:B------:R-:W-:Y:S01]  /*1d30*/  PRMT R17, R177, 0x7632, R17 ;  /* 0x00007632b1117816 */ /* 0x000fe20000000011 */
[----:B------:R-:W-:Y:S01]  /*1d40*/  FADD.FTZ R174, R174, -UR4 ;  /* 0x80000004aeae7e21 */ /* 0x000fe20008010000 */
[----:B------:R-:W-:Y:S01]  /*1d50*/  FMUL.FTZ R221, R173, UR21 ;  /* 0x00000015addd7c20 */ /* 0x000fe20008410000 */
[----:B------:R-:W-:Y:S01]  /*1d60*/  SHF.L.U32 R173, R178, 0x10, RZ ;  /* 0x00000010b2ad7819 */ /* 0x000fe200000006ff */
[----:B------:R-:W-:Y:S01]  /*1d70*/  FADD.FTZ R18, R18, -UR4 ;  /* 0x8000000412127e21 */ /* 0x000fe20008010000 */
[----:B------:R-:W-:Y:S01]  /*1d80*/  FMUL.FTZ R231, R174, UR21 ;  /* 0x00000015aee77c20 */ /* 0x000fe20008410000 */
[----:B------:R-:W-:-:S02]  /*1d90*/  SHF.L.U32 R177, R177, 0x10, RZ ;  /* 0x00000010b1b17819 */ /* 0x000fc400000006ff */
[----:B------:R-:W-:Y:S01]  /*1da0*/  SHF.L.U32 R186, R183, 0x10, RZ ;  /* 0x00000010b7ba7819 */ /* 0x000fe200000006ff */
[----:B------:R-:W-:Y:S01]  /*1db0*/  FADD.FTZ R80, R80, R173 ;  /* 0x000000ad50507221 */ /* 0x000fe20000010000 */
[-C--:B------:R-:W-:Y:S01]  /*1dc0*/  FFMA.FTZ R112, R231, R173.reuse, R112 ;  /* 0x000000ade7707223 */ /* 0x080fe20000010070 */
[----:B------:R-:W-:Y:S01]  /*1dd0*/  FMUL.FTZ R230, R230, R173 ;  /* 0x000000ade6e67220 */ /* 0x000fe20000410000 */
[----:B------:R-:W-:Y:S01]  /*1de0*/  PRMT R183, R175, 0x7632, R183 ;  /* 0x00007632afb77816 */ /* 0x000fe200000000b7 */
[----:B------:R-:W-:Y:S01]  /*1df0*/  FFMA.FTZ R173, R213, R211, R182 ;  /* 0x000000d3d5ad7223 */ /* 0x000fe200000100b6 */
[----:B------:R-:W-:Y:S01]  /*1e00*/  SHF.L.U32 R184, R20, 0x10, RZ ;  /* 0x0000001014b87819 */ /* 0x000fe200000006ff */
[----:B------:R-:W-:Y:S01]  /*1e10*/  FMUL.FTZ R219, R219, R177 ;  /* 0x000000b1dbdb7220 */ /* 0x000fe20000410000 */
[----:B------:R-:W-:Y:S01]  /*1e20*/  SHF.L.U32 R175, R175, 0x10, RZ ;  /* 0x00000010afaf7819 */ /* 0x000fe200000006ff */
[----:B------:R-:W-:Y:S01]  /*1e30*/  FFMA.FTZ R174, R16, R15, R173 ;  /* 0x0000000f10ae7223 */ /* 0x000fe200000100ad */
[----:B------:R-:W-:Y:S01]  /*1e40*/  SHF.L.U32 R20, R17, 0x10, RZ ;  /* 0x0000001011147819 */ /* 0x000fe200000006ff */
[----:B------:R-:W-:Y:S01]  /*1e50*/  FMUL.FTZ R18, R18, UR21 ;  /* 0x0000001512127c20 */ /* 0x000fe20008410000 */
[----:B------:R-:W-:Y:S01]  /*1e60*/  FADD.FTZ R172, R172, R219 ;  /* 0x000000dbacac7221 */ /* 0x000fe20000010000 */
[----:B------:R-:W-:Y:S01]  /*1e70*/  FADD.FTZ R175, R175, -UR4 ;  /* 0x80000004afaf7e21 */ /* 0x000fe20008010000 */
[----:B------:R-:W-:Y:S01]  /*1e80*/  FADD.FTZ R184, R184, -UR4 ;  /* 0x80000004b8b87e21 */ /* 0x000fe20008010000 */
[-C--:B------:R-:W-:Y:S01]  /*1e90*/  FMUL.FTZ R17, R19, R20.reuse ;  /* 0x0000001413117220 */ /* 0x080fe20000410000 */
[----:B------:R-:W-:Y:S01]  /*1ea0*/  FFMA.FTZ R173, R221, R219, R174 ;  /* 0x000000dbddad7223 */ /* 0x000fe200000100ae */
[----:B------:R-:W-:Y:S01]  /*1eb0*/  FMUL.FTZ R243, R175, UR21 ;  /* 0x00000015aff37c20 */ /* 0x000fe20008410000 */
[----:B------:R-:W-:Y:S01]  /*1ec0*/  FADD.FTZ R87, R87, R20 ;  /* 0x0000001457577221 */ /* 0x000fe20000010000 */
[----:B------:R-:W-:Y:S01]  /*1ed0*/  FFMA.FTZ R119, R18, R20, R119 ;  /* 0x0000001412777223 */ /* 0x000fe20000010077 */
[----:B------:R-:W-:Y:S01]  /*1ee0*/  FADD.FTZ R175, R172, R17 ;  /* 0x00000011acaf7221 */ /* 0x000fe20000010000 */
[----:B------:R-:W-:Y:S01]  /*1ef0*/  FMUL.FTZ R20, R184, UR21 ;  /* 0x00000015b8147c20 */ /* 0x000fe20008410000 */
[----:B------:R-:W-:Y:S01]  /*1f00*/  FFMA.FTZ R172, R18, R17, R173 ;  /* 0x0000001112ac7223 */ /* 0x000fe200000100ad */
[----:B------:R-:W-:Y:S01]  /*1f10*/  SHF.L.U32 R184, R183, 0x10, RZ ;  /* 0x00000010b7b87819 */ /* 0x000fe200000006ff */
[----:B------:R-:W-:Y:S01]  /*1f20*/  FMUL.FTZ R19, R185, R186 ;  /* 0x000000bab9137220 */ /* 0x000fe20000410000 */
[----:B------:R-:W-:Y:S01]  /*1f30*/  PRMT R183, R179, 0x7632, R183 ;  /* 0x00007632b3b77816 */ /* 0x000fe200000000b7 */
[----:B------:R-:W-:Y:S01]  /*1f40*/  FADD.FTZ R174, R175, R230 ;  /* 0x000000e6afae7221 */ /* 0x000fe20000010000 */
[----:B------:R-:W-:Y:S01]  /*1f50*/  SHF.L.U32 R179, R179, 0x10, RZ ;  /* 0x00000010b3b37819 */ /* 0x000fe200000006ff */
[----:B------:R-:W-:Y:S01]  /*1f60*/  FFMA.FTZ R173, R231, R230, R172 ;  /* 0x000000e6e7ad7223 */ /* 0x000fe200000100ac */
[----:B------:R-:W-:Y:S01]  /*1f70*/  SHF.L.U32 R183, R183, 0x10, RZ ;  /* 0x00000010b7b77819 */ /* 0x000fe200000006ff */
[----:B------:R-:W-:Y:S01]  /*1f80*/  FADD.FTZ R184, R184, -UR4 ;  /* 0x80000004b8b87e21 */ /* 0x000fe20008010000 */
[----:B------:R-:W-:Y:S01]  /*1f90*/  FADD.FTZ R174, R174, R19 ;  /* 0x00000013aeae7221 */ /* 0x000fe20000010000 */
[----:B------:R-:W-:Y:S01]  /*1fa0*/  FMUL.FTZ R241, R241, R179 ;  /* 0x000000b3f1f17220 */ /* 0x000fe20000410000 */
[----:B------:R-:W-:Y:S01]  /*1fb0*/  FFMA.FTZ R172, R20, R19, R173 ;  /* 0x0000001314ac7223 */ /* 0x000fe200000100ad */
[----:B------:R-:W-:Y:S01]  /*1fc0*/  FMUL.FTZ R206, R184, UR21 ;  /* 0x00000015b8ce7c20 */ /* 0x000fe20008410000 */
        /* <DEDUP_REMOVED lines=13> */
.L_x_171:
[----:B------:R-:W-:Y:S05]  /*20a0*/  BSYNC.RECONVERGENT B0 ;  /* 0x0000000000007941 */ /* 0x000fea0003800200 */
.L_x_170:
        /* <DEDUP_REMOVED lines=14> */
[----:B------:R-:W-:Y:S02]  /*2190*/  PRMT R216, R141, 0x7632, R216 ;  /* 0x000076328dd87816 */ /* 0x000fe400000000d8 */
[----:B------:R-:W-:Y:S02]  /*21a0*/  PRMT R226, R142, 0x7632, R226 ;  /* 0x000076328ee27816 */ /* 0x000fe400000000e2 */
[----:B------:R-:W-:Y:S02]  /*21b0*/  PRMT R217, R140, 0x7632, R217 ;  /* 0x000076328cd97816 */ /* 0x000fe400000000d9 */
[----:B------:R-:W-:Y:S02]  /*21c0*/  SHF.L.U32 R216, R216, 0x10, RZ ;  /* 0x00000010d8d87819 */ /* 0x000fe400000006ff */
[----:B------:R-:W-:-:S02]  /*21d0*/  SHF.L.U32 R226, R226, 0x10, RZ ;  /* 0x00000010e2e27819 */ /* 0x000fc400000006ff */
[----:B------:R-:W-:Y:S02]  /*21e0*/  SHF.L.U32 R217, R217, 0x10, RZ ;  /* 0x00000010d9d97819 */ /* 0x000fe400000006ff */
[----:B------:R-:W-:Y:S02]  /*21f0*/  SHF.L.U32 R224, R143, 0x10, RZ ;  /* 0x000000108fe07819 */ /* 0x000fe400000006ff */
[----:B------:R-:W-:Y:S02]  /*2200*/  SHF.L.U32 R188, R141, 0x10, RZ ;  /* 0x000000108dbc7819 */ /* 0x000fe400000006ff */
[----:B------:R-:W-:Y:S02]  /*2210*/  SHF.L.U32 R227, R142, 0x10, RZ ;  /* 0x000000108ee37819 */ /* 0x000fe400000006ff */
[----:B------:R-:W-:-:S04]  /*2220*/  PRMT R239, R143, 0x7632, R239 ;  /* 0x000076328fef7816 */ /* 0x000fc800000000ef */
[----:B------:R-:W-:Y:S02]  /*2230*/  SHF.L.U32 R239, R239, 0x10, RZ ;  /* 0x00000010efef7819 */ /* 0x000fe400000006ff */
[C---:B--2---:R-:W-:Y:S02]  /*2240*/  SHF.L.U32 R21, R172.reuse, 0x10, RZ ;  /* 0x00000010ac157819 */ /* 0x044fe400000006ff */
[----:B------:R-:W-:Y:S02]  /*2250*/  SHF.L.U32 R180, R173, 0x10, RZ ;  /* 0x00000010adb47819 */ /* 0x000fe400000006ff */
[----:B------:R-:W-:Y:S01]  /*2260*/  PRMT R172, R172, 0x7632, R172 ;  /* 0x00007632acac7816 */ /* 0x000fe200000000ac */
[----:B------:R-:W-:Y:S01]  /*2270*/  FADD.FTZ R21, R21, -UR4 ;  /* 0x8000000415157e21 */ /* 0x000fe20008010000 */
[----:B------:R-:W-:Y:S01]  /*2280*/  PRMT R173, R173, 0x7632, R173 ;  /* 0x00007632adad7816 */ /* 0x000fe200000000ad */
[----:B------:R-:W-:Y:S01]  /*2290*/  FADD.FTZ R180, R180, -UR4 ;  /* 0x80000004b4b47e21 */ /* 0x000fe20008010000 */
[----:B---3--:R-:W-:Y:S01]  /*22a0*/  SHF.L.U32 R23, R176, 0x10, RZ ;  /* 0x00000010b0177819 */ /* 0x008fe200000006ff */
[----:B------:R-:W-:Y:S01]  /*22b0*/  FMUL.FTZ R21, R21, UR21 ;  /* 0x0000001515157c20 */ /* 0x000fe20008410000 */
[----:B------:R-:W-:-:S02]  /*22c0*/  SHF.L.U32 R172, R172, 0x10, RZ ;  /* 0x00000010acac7819 */ /* 0x000fc400000006ff */
[----:B------:R-:W-:Y:S01]  /*22d0*/  SHF.L.U32 R173, R173, 0x10, RZ ;  /* 0x00000010adad7819 */ /* 0x000fe200000006ff */
[-C--:B------:R-:W-:Y:S01]  /*22e0*/  FMUL.FTZ R22, R22, R23.reuse ;  /* 0x0000001716167220 */ /* 0x080fe20000410000 */
[----:B------:R-:W-:Y:S01]  /*22f0*/  FADD.FTZ R76, R76, R23 ;  /* 0x000000174c4c7221 */ /* 0x000fe20000010000 */
[----:B------:R-:W-:Y:S01]  /*2300*/  FFMA.FTZ R108, R21, R23, R108 ;  /* 0x00000017156c7223 */ /* 0x000fe2000001006c */
[----:B------:R-:W-:Y:S01]  /*2310*/  FMUL.FTZ R23, R180, UR21 ;  /* 0x00000015b4177c20 */ /* 0x000fe20008410000 */
[----:B------:R-:W-:Y:S01]  /*2320*/  PRMT R180, R174, 0x7632, R180 ;  /* 0x00007632aeb47816 */ /* 0x000fe200000000b4 */
[----:B------:R-:W-:Y:S01]  /*2330*/  FADD.FTZ R172, R172, -UR4 ;  /* 0x80000004acac7e21 */ /* 0x000fe20008010000 */
[----:B------:R-:W-:Y:S01]  /*2340*/  FADD.FTZ R173, R173, -UR4 ;  /* 0x80000004adad7e21 */ /* 0x000fe20008010000 */
[C---:B------:R-:W-:Y:S02]  /*2350*/  SHF.L.U32 R183, R177.reuse, 0x10, RZ ;  /* 0x00000010b1b77819 */ /* 0x040fe400000006ff */
[----:B------:R-:W-:Y:S01]  /*2360*/  SHF.L.U32 R180, R180, 0x10, RZ ;  /* 0x00000010b4b47819 */ /* 0x000fe200000006ff */
[----:B------:R-:W-:Y:S01]  /*2370*/  FMUL.FTZ R220, R172, UR21 ;  /* 0x00000015acdc7c20 */ /* 0x000fe20008410000 */
[----:B------:R-:W-:Y:S01]  /*2380*/  PRMT R177, R177, 0x7632, R177 ;  /* 0x00007632b1b17816 */ /* 0x000fe200000000b1 */
[----:B------:R-:W-:Y:S01]  /*2390*/  FMUL.FTZ R218, R173, UR21 ;  /* 0x00000015adda7c20 */ /* 0x000fe20008410000 */
[----:B------:R-:W-:Y:S01]  /*23a0*/  PRMT R172, R178, 0x7632, R172 ;  /* 0x00007632b2ac7816 */ /* 0x000fe200000000ac */
[----:B------:R-:W-:Y:S01]  /*23b0*/  FADD.FTZ R180, R180, -UR4 ;  /* 0x80000004b4b47e21 */ /* 0x000fe20008010000 */
[----:B------:R-:W-:Y:S01]  /*23c0*/  SHF.L.U32 R173, R175, 0x10, RZ ;  /* 0x00000010afad7819 */ /* 0x000fe200000006ff */
[----:B------:R-:W-:Y:S01]  /*23d0*/  FMUL.FTZ R188, R188, R183 ;  /* 0x000000b7bcbc7220 */ /* 0x000fe20000410000 */
[----:B------:R-:W-:Y:S01]  /*23e0*/  PRMT R176, R176, 0x7632, R176 ;  /* 0x00007632b0b07816 */ /* 0x000fe200000000b0 */
[----:B------:R-:W-:Y:S01]  /*23f0*/  FMUL.FTZ R228, R180, UR21 ;  /* 0x00000015b4e47c20 */ /* 0x000fe20008410000 */
[----:B------:R-:W-:Y:S01]  /*2400*/  SHF.L.U32 R177, R177, 0x10, RZ ;  /* 0x00000010b1b17819 */ /* 0x000fe200000006ff */
[----:B------:R-:W-:Y:S01]  /*2410*/  FADD.FTZ R173, R173, -UR4 ;  /* 0x80000004adad7e21 */ /* 0x000fe20008010000 */
[----:B------:R-:W-:Y:S01]  /*2420*/  SHF.L.U32 R172, R172, 0x10, RZ ;  /* 0x00000010acac7819 */ /* 0x000fe200000006ff */
[----:B------:R-:W-:Y:S01]  /*2430*/  FADD.FTZ R78, R78, R183 ;  /* 0x000000b74e4e7221 */ /* 0x000fe20000010000 */
[----:B------:R-:W-:Y:S01]  /*2440*/  SHF.L.U32 R176, R176, 0x10, RZ ;  /* 0x00000010b0b07819 */ /* 0x000fe200000006ff */
[-C--:B------:R-:W-:Y:S01]  /*2450*/  FMUL.FTZ R216, R216, R177.reuse ;  /* 0x000000b1d8d87220 */ /* 0x080fe20000410000 */
[----:B------:R-:W-:Y:S01]  /*2460*/  FADD.FTZ R79, R79, R177 ;  /* 0x000000b14f4f7221 */ /* 0x000fe20000010000 */
[----:B------:R-:W-:Y:S01]  /*2470*/  FFMA.FTZ R111, R218, R177, R111 ;  /* 0x000000b1da6f7223 */ /* 0x000fe2000001006f */
[----:B------:R-:W-:Y:S01]  /*2480*/  SHF.L.U32 R177, R179, 0x10, RZ ;  /* 0x00000010b3b17819 */ /* 0x000fe200000006ff */
[-C--:B------:R-:W-:Y:S01]  /*2490*/  FMUL.FTZ R226, R226, R172.reuse ;  /* 0x000000ace2e27220 */ /* 0x080fe20000410000 */
[----:B------:R-:W-:Y:S01]  /*24a0*/  FADD.FTZ R73, R73, R172 ;  /* 0x000000ac49497221 */ /* 0x000fe20000010000 */
[----:B------:R-:W-:Y:S01]  /*24b0*/  FFMA.FTZ R105, R228, R172, R105 ;  /* 0x000000ace4697223 */ /* 0x000fe20000010069 */
[----:B------:R-:W-:Y:S01]  /*24c0*/  FMUL.FTZ R225, R173, UR21 ;  /* 0x00000015ade17c20 */ /* 0x000fe20008410000 */
[----:B------:R-:W-:Y:S01]  /*24d0*/  FMUL.FTZ R217, R217, R176 ;  /* 0x000000b0d9d97220 */ /* 0x000fe20000410000 */
[----:B------:R-:W-:Y:S01]  /*24e0*/  FADD.FTZ R172, R181, R22 ;  /* 0x00000016b5ac7221 */ /* 0x000fe20000010000 */
[----:B------:R-:W-:Y:S01]  /*24f0*/  FFMA.FTZ R173, R21, R22, R182 ;  /* 0x0000001615ad7223 */ /* 0x000fe200000100b6 */
[----:B------:R-:W-:Y:S01]  /*2500*/  SHF.L.U32 R174, R174, 0x10, RZ ;  /* 0x00000010aeae7819 */ /* 0x000fe200000006ff */
[----:B------:R-:W-:Y:S01]  /*2510*/  FADD.FTZ R74, R74, R177 ;  /* 0x000000b14a4a7221 */ /* 0x000fe20000010000 */
[-C--:B------:R-:W-:Y:S01]  /*2520*/  FFMA.FTZ R106, R225, R177.reuse, R106 ;  /* 0x000000b1e16a7223 */ /* 0x080fe2000001006a */
[----:B------:R-:W-:Y:S01]  /*2530*/  FMUL.FTZ R224, R224, R177 ;  /* 0x000000b1e0e07220 */ /* 0x000fe20000410000 */
[----:B------:R-:W-:Y:S01]  /*2540*/  FADD.FTZ R177, R172, R217 ;  /* 0x000000d9acb17221 */ /* 0x000fe20000010000 */
[----:B------:R-:W-:Y:S01]  /*2550*/  FFMA.FTZ R172, R220, R217, R173 ;  /* 0x000000d9dcac7223 */ /* 0x000fe200000100ad */
[----:B------:R-:W-:Y:S01]  /*2560*/  SHF.L.U32 R178, R178, 0x10, RZ ;  /* 0x00000010b2b27819 */ /* 0x000fe200000006ff */
[----:B------:R-:W-:Y:S01]  /*2570*/  FADD.FTZ R174, R174, -UR4 ;  /* 0x80000004aeae7e21 */ /* 0x000fe20008010000 */
[----:B------:R-:W-:Y:S01]  /*2580*/  FADD.FTZ R177, R177, R188 ;  /* 0x000000bcb1b17221 */ /* 0x000fe20000010000 */
[----:B------:R-:W-:Y:S01]  /*2590*/  FFMA.FTZ R173, R23, R188, R172 ;  /* 0x000000bc17ad7223 */ /* 0x000fe200000100ac */
[----:B------:R-:W-:Y:S01]  /*25a0*/  PRMT R175, R175, 0x7632, R175 ;  /* 0x00007632afaf7816 */ /* 0x000fe200000000af */
[----:B------:R-:W-:Y:S01]  /*25b0*/  FMUL.FTZ R229, R174, UR21 ;  /* 0x00000015aee57c20 */ /* 0x000fe20008410000 */
[----:B------:R-:W-:Y:S01]  /*25c0*/  FMUL.FTZ R227, R227, R178 ;  /* 0x000000b2e3e37220 */ /* 0x000fe20000410000 */
[----:B------:R-:W-:Y:S01]  /*25d0*/  FADD.FTZ R172, R177, R216 ;  /* 0x000000d8b1ac7221 */ /* 0x000fe20000010000 */
[----:B------:R-:W-:Y:S01]  /*25e0*/  FFMA.FTZ R174, R218, R216, R173 ;  /* 0x000000d8daae7223 */ /* 0x000fe200000100ad */
[----:B------:R-:W-:Y:S01]  /*25f0*/  FADD.FTZ R77, R77, R176 ;  /* 0x000000b04d4d7221 */ /* 0x000fe20000010000 */
[----:B------:R-:W-:Y:S01]  /*2600*/  FFMA.FTZ R109, R220, R176, R109 ;  /* 0x000000b0dc6d7223 */ /* 0x000fe2000001006d */
[----:B------:R-:W-:Y:S01]  /*2610*/  PRMT R179, R179, 0x7632, R179 ;  /* 0x00007632b3b37816 */ /* 0x000fe200000000b3 */
[----:B------:R-:W-:Y:S01]  /*2620*/  FADD.FTZ R173, R172, R227 ;  /* 0x000000e3acad7221 */ /* 0x000fe20000010000 */
[----:B------:R-:W-:Y:S01]  /*2630*/  SHF.L.U32 R176, R175, 0x10, RZ ;  /* 0x00000010afb07819 */ /* 0x000fe200000006ff */
[C---:B------:R-:W-:Y:S01]  /*2640*/  FFMA.FTZ R175, R229.reuse, R227, R174 ;  /* 0x000000e3e5af7223 */ /* 0x040fe200000100ae */
[----:B------:R-:W-:Y:S01]  /*2650*/  FADD.FTZ R72, R72, R178 ;  /* 0x000000b248487221 */ /* 0x000fe20000010000 */
[----:B------:R-:W-:Y:S01]  /*2660*/  FFMA.FTZ R104, R229, R178, R104 ;  /* 0x000000b2e5687223 */ /* 0x000fe20000010068 */
[----:B------:R-:W-:Y:S01]  /*2670*/  SHF.L.U32 R178, R179, 0x10, RZ ;  /* 0x00000010b3b27819 */ /* 0x000fe200000006ff */
[----:B------:R-:W-:Y:S01]  /*2680*/  FADD.FTZ R176, R176, -UR4 ;  /* 0x80000004b0b07e21 */ /* 0x000fe20008010000 */
[----:B------:R-:W-:Y:S01]  /*2690*/  FADD.FTZ R173, R173, R226 ;  /* 0x000000e2adad7221 */ /* 0x000fe20000010000 */
[----:B------:R-:W-:Y:S01]  /*26a0*/  FFMA.FTZ R172, R228, R226, R175 ;  /* 0x000000e2e4ac7223 */ /* 0x000fe200000100af */
[----:B------:R-:W-:Y:S01]  /*26b0*/  FFMA.FTZ R110, R23, R183, R110 ;  /* 0x000000b7176e7223 */ /* 0x000fe2000001006e */
[----:B------:R-:W-:Y:S01]  /*26c0*/  FMUL.FTZ R239, R239, R178 ;  /* 0x000000b2efef7220 */ /* 0x000fe20000410000 */
[----:B------:R-:W-:Y:S01]  /*26d0*/  FMUL.FTZ R242, R176, UR21 ;  /* 0x00000015b0f27c20 */ /* 0x000fe20008410000 */
[----:B------:R-:W-:Y:S01]  /*26e0*/  FADD.FTZ R174, R173, R224 ;  /* 0x000000e0adae7221 */ /* 0x000fe20000010000 */
[----:B------:R-:W-:Y:S01]  /*26f0*/  FFMA.FTZ R172, R225, R224, R172 ;  /* 0x000000e0e1ac7223 */ /* 0x000fe200000100ac */
[----:B------:R-:W-:Y:S01]  /*2700*/  FADD.FTZ R75, R75, R178 ;  /* 0x000000b24b4b7221 */ /* 0x000fe20000010000 */
[----:B------:R-:W-:Y:S01]  /*2710*/  FFMA.FTZ R107, R242, R178, R107 ;  /* 0x000000b2f26b7223 */ /* 0x000fe2000001006b */
[----:B------:R-:W-:Y:S01]  /*2720*/  FADD.FTZ R181, R174, R239 ;  /* 0x000000efaeb57221 */ /* 0x000fe20000010000 */
[----:B0-----:R-:W-:-:S07]  /*2730*/  FFMA.FTZ R182, R242, R239, R172 ;  /* 0x000000eff2b67223 */ /* 0x001fce00000100ac */
.L_x_173:
[----:B------:R-:W-:Y:S05]  /*2740*/  BSYNC.RECONVERGENT B0 ;  /* 0x0000000000007941 */ /* 0x000fea0003800200 */
.L_x_172:
[----:B------:R-:W0:Y:S01]  /*2750*/  SHFL.DOWN PT, R172, R181, 0x10, 0x1f ;  /* 0x0a001f00b5ac7f89 */ /* 0x000e2200000e0000 */
[----:B------:R-:W-:Y:S01]  /*2760*/  LOP3.LUT P0, RZ, R201, 0x1f, RZ, 0xc0, !PT ;  /* 0x0000001fc9ff7812 */ /* 0x000fe2000780c0ff */
[----:B------:R-:W-:Y:S02]  /*2770*/  BSSY.RECONVERGENT B0, `(.L_x_174) ;  /* 0x000001d000007945 */ /* 0x000fe40003800200 */
        /* <DEDUP_REMOVED lines=28> */
.L_x_175:
[----:B------:R-:W-:Y:S05]  /*2940*/  BSYNC.RECONVERGENT B0 ;  /* 0x0000000000007941 */ /* 0x000fea0003800200 */
.L_x_174:
[----:B------:R-:W1:Y:S08]  /*2950*/  S2UR UR5, SR_CgaCtaId ;  /* 0x00000000000579c3 */ /* 0x000e700000008800 */
[----:B------:R-:W-:Y:S01]  /*2960*/  BAR.SYNC.DEFER_BLOCKING 0x0 ;  /* 0x0000000000007b1d */ /* 0x000fe20000010000 */
[----:B------:R-:W-:-:S04]  /*2970*/  UISETP.NE.U32.AND UP1, UPT, UR18, URZ, UPT ;  /* 0x000000ff1200728c */ /* 0x000fc8000bf25070 */
[----:B------:R-:W-:Y:S01]  /*2980*/  UISETP.NE.AND.EX UP1, UPT, UR19, URZ, UPT, UP1 ;  /* 0x000000ff1300728c */ /* 0x000fe2000bf25310 */
[----:B------:R-:W-:Y:S01]  /*2990*/  BSSY.RECONVERGENT B0, `(.L_x_176) ;  /* 0x00005bf000007945 */ /* 0x000fe20003800200 */
[----:B------:R-:W-:Y:S02]  /*29a0*/  UMOV UR4, 0x400 ;  /* 0x0000040000047882 */ /* 0x000fe40000000000 */
[----:B-1----:R-:W-:-:S04]  /*29b0*/  ULEA UR4, UR5, UR4, 0x18 ;  /* 0x0000000405047291 */ /* 0x002fc8000f8ec0ff */
[----:B------:R-:W-:Y:S02]  /*29c0*/  UIADD3 UR5, UPT, UPT, UR4, 0x8040, URZ ;  /* 0x0000804004057890 */ /* 0x000fe4000fffe0ff */
[----:B------:R-:W-:Y:S02]  /*29d0*/  @!UP2 UIADD3 UR5, UPT, UPT, UR4, 0x8000, URZ ;  /* 0x000080000405a890 */ /* 0x000fe4000fffe0ff */
[----:B------:R-:W-:Y:S02]  /*29e0*/  UIADD3 UR15, UPT, UPT, UR4, 0x8050, URZ ;  /* 0x00008050040f7890 */ /* 0x000fe4000fffe0ff */
[----:B------:R-:W-:Y:S02]  /*29f0*/  @!UP2 UIADD3 UR15, UPT, UPT, UR4, 0x8010, URZ ;  /* 0x00008010040fa890 */ /* 0x000fe4000fffe0ff */
[----:B------:R-:W-:Y:S02]  /*2a00*/  UIADD3 UR16, UPT, UPT, UR4, 0x8070, URZ ;  /* 0x0000807004107890 */ /* 0x000fe4000fffe0ff */
[----:B------:R-:W-:Y:S01]  /*2a10*/  @!UP2 UIADD3 UR16, UPT, UPT, UR4, 0x8030, URZ ;  /* 0x000080300410a890 */ /* 0x000fe2000fffe0ff */
[----:B0-----:R-:W0:Y:S01]  /*2a20*/  LDS.128 R172, [UR5] ;  /* 0x00000005ffac7984 */ /* 0x001e220008000c00 */
[----:B------:R-:W-:-:S02]  /*2a30*/  UIADD3 UR5, UPT, UPT, UR4, 0x8060, URZ ;  /* 0x0000806004057890 */ /* 0x000fc4000fffe0ff */
[----:B------:R-:W-:Y:S01]  /*2a40*/  @!UP2 UIADD3 UR5, UPT, UPT, UR4, 0x8020, URZ ;  /* 0x000080200405a890 */ /* 0x000fe2000fffe0ff */
[----:B------:R-:W1:Y:S04]  /*2a50*/  LDS.128 R176, [UR15] ;  /* 0x0000000fffb07984 */ /* 0x000e680008000c00 */
[----:B------:R-:W-:Y:S04]  /*2a60*/  LDS.128 R184, [UR16] ;  /* 0x00000010ffb87984 */ /* 0x000fe80008000c00 */
[----:B------:R-:W2:Y:S01]  /*2a70*/  LDS.128 R180, [UR5] ;  /* 0x00000005ffb47984 */ /* 0x000ea20008000c00 */
        /* <DEDUP_REMOVED lines=8> */
[----:B--2---:R-:W-:Y:S01]  /*2b00*/  FADD.FTZ R250, R250, R181 ;  /* 0x000000b5fafa7221 */ /* 0x004fe20000010000 */
[----:B------:R-:W-:-:S03]  /*2b10*/  FADD.FTZ R173, R173, R180 ;  /* 0x000000b4adad7221 */ /* 0x000fc60000010000 */
[----:B------:R-:W-:Y:S01]  /*2b20*/  FADD.FTZ R250, R183, R250 ;  /* 0x000000fab7fa7221 */ /* 0x000fe20000010000 */
[----:B------:R-:W-:-:S03]  /*2b30*/  FADD.FTZ R173, R182, R173 ;  /* 0x000000adb6ad7221 */ /* 0x000fc60000010000 */
[----:B------:R-:W-:Y:S01]  /*2b40*/  FADD.FTZ R250, R250, R185 ;  /* 0x000000b9fafa7221 */ /* 0x000fe20000010000 */
[----:B------:R-:W-:-:S03]  /*2b50*/  FADD.FTZ R173, R173, R184 ;  /* 0x000000b8adad7221 */ /* 0x000fc60000010000 */
[----:B------:R-:W-:Y:S01]  /*2b60*/  FADD.FTZ R187, R187, R250 ;  /* 0x000000fabbbb7221 */ /* 0x000fe20000010000 */
[----:B------:R-:W-:-:S03]  /*2b70*/  FADD.FTZ R173, R186, R173 ;  /* 0x000000adbaad7221 */ /* 0x000fc60000010000 */
[----:B------:R-:W-:Y:S01]  /*2b80*/  FMUL.FTZ R187, R187, UR20 ;  /* 0x00000014bbbb7c20 */ /* 0x000fe20008410000 */
[----:B------:R-:W-:-:S04]  /*2b90*/  FMUL.FTZ R173, R173, UR20 ;  /* 0x00000014adad7c20 */ /* 0x000fc80008410000 */
[----:B------:R-:W-:Y:S02]  /*2ba0*/  R2UR UR4, R187 ;  /* 0x00000000bb0472ca */ /* 0x000fe400000e0000 */
[----:B------:R-:W-:Y:S01]  /*2bb0*/  FSEL R176, R173, RZ, !P5 ;  /* 0x000000ffadb07208 */ /* 0x000fe20006800000 */
[----:B------:R-:W-:-:S12]  /*2bc0*/  BRA.U UP1, `(.L_x_177) ;  /* 0x0000002901787547 */ /* 0x000fd8000b800000 */
[----:B------:R-:W-:Y:S04]  /*2bd0*/  BSSY.RECONVERGENT B1, `(.L_x_178) ;  /* 0x00000a8000017945 */ /* 0x000fe80003800200 */
[----:B------:R-:W-:Y:S05]  /*2be0*/  @!P4 BRA `(.L_x_179) ;  /* 0x000000080098c947 */ /* 0x000fea0003800000 */
[----:B------:R-:W0:Y:S02]  /*2bf0*/  LDC.64 R172, c[0x0][0x390] ;  /* 0x0000e400ffac7b82 */ /* 0x000e240000000a00 */
[----:B0-----:R-:W-:-:S06]  /*2c00*/  IMAD.WIDE.U32 R172, R202, 0x10, R172 ;  /* 0x00000010caac7825 */ /* 0x001fcc00078e00ac */
[----:B------:R-:W5:Y:S01]  /*2c10*/  LDG.E.128 R172, desc[UR12][R172.64] ;  /* 0x0000000cacac7981 */ /* 0x000f62000c1e1d00 */
[----:B------:R-:W-:-:S04]  /*2c20*/  ISETP.NE.U32.AND P0, PT, RZ, UR22, PT ;  /* 0x00000016ff007c0c */ /* 0x000fc8000bf05070 */
[----:B------:R-:W-:-:S13]  /*2c30*/  ISETP.NE.AND.EX P0, PT, RZ, UR23, PT, P0 ;  /* 0x00000017ff007c0c */ /* 0x000fda000bf05300 */
[----:B------:R-:W-:Y:S05]  /*2c40*/  @P0 BRA `(.L_x_180) ;  /* 0x0000000400240947 */ /* 0x000fea0003800000 */
[--C-:B------:R-:W-:Y:S01]  /*2c50*/  FFMA.FTZ R177, R235, UR4, R176.reuse ;  /* 0x00000004ebb17c23 */ /* 0x100fe200080100b0 */
[----:B------:R-:W-:Y:S01]  /*2c60*/  FFMA.FTZ R179, R248, UR4, R176 ;  /* 0x00000004f8b37c23 */ /* 0x000fe200080100b0 */
[C---:B-----5:R-:W-:Y:S02]  /*2c70*/  PRMT R178, R175.reuse, 0x7632, R178 ;  /* 0x00007632afb27816 */ /* 0x060fe400000000b2 */
[----:B------:R-:W-:Y:S01]  /*2c80*/  FADD.FTZ R177, R234, -R177 ;  /* 0x800000b1eab17221 */ /* 0x000fe20000010000 */
[----:B------:R-:W-:Y:S01]  /*2c90*/  FADD.FTZ R179, R246, -R179 ;  /* 0x800000b3f6b37221 */ /* 0x000fe20000010000 */
[----:B------:R-:W-:Y:S02]  /*2ca0*/  SHF.L.U32 R182, R175, 0x10, RZ ;  /* 0x00000010afb67819 */ /* 0x000fe400000006ff */
[----:B------:R-:W-:Y:S01]  /*2cb0*/  FMUL.FTZ R177, R177, UR21 ;  /* 0x00000015b1b17c20 */ /* 0x000fe20008410000 */
[----:B------:R-:W-:Y:S01]  /*2cc0*/  FMUL.FTZ R179, R179, UR21 ;  /* 0x00000015b3b37c20 */ /* 0x000fe20008410000 */
[----:B------:R-:W-:-:S02]  /*2cd0*/  SHF.L.U32 R180, R178, 0x10, RZ ;  /* 0x00000010b2b47819 */ /* 0x000fc400000006ff */
[----:B------:R-:W-:Y:S01]  /*2ce0*/  FMUL.FTZ R175, R177, UR14 ;  /* 0x0000000eb1af7c20 */ /* 0x000fe20008410000 */
[----:B------:R-:W-:-:S03]  /*2cf0*/  FMUL.FTZ R178, R179, UR14 ;  /* 0x0000000eb3b27c20 */ /* 0x000fc60008410000 */
[----:B------:R-:W-:Y:S01]  /*2d00*/  FFMA.FTZ R182, R175, R182, R66 ;  /* 0x000000b6afb67223 */ /* 0x000fe20000010042 */
[----:B------:R-:W-:Y:S01]  /*2d10*/  FFMA.FTZ R177, R178, R180, R67 ;  /* 0x000000b4b2b17223 */ /* 0x000fe20000010043 */
[--C-:B------:R-:W-:Y:S01]  /*2d20*/  FFMA.FTZ R66, R209, UR4, R176.reuse ;  /* 0x00000004d1427c23 */ /* 0x100fe200080100b0 */
[----:B------:R-:W-:-:S03]  /*2d30*/  FFMA.FTZ R67, R238, UR4, R176 ;  /* 0x00000004ee437c23 */ /* 0x000fc600080100b0 */
[----:B------:R-:W-:Y:S01]  /*2d40*/  FADD.FTZ R66, R207, -R66 ;  /* 0x80000042cf427221 */ /* 0x000fe20000010000 */
[--C-:B------:R-:W-:Y:S01]  /*2d50*/  FADD.FTZ R179, R236, -R67.reuse ;  /* 0x80000043ecb37221 */ /* 0x100fe20000010000 */
[----:B------:R-:W-:Y:S02]  /*2d60*/  PRMT R67, R174, 0x7632, R67 ;  /* 0x00007632ae437816 */ /* 0x000fe40000000043 */
[----:B------:R-:W-:Y:S01]  /*2d70*/  FMUL.FTZ R66, R66, UR21 ;  /* 0x0000001542427c20 */ /* 0x000fe20008410000 */
[----:B------:R-:W-:Y:S01]  /*2d80*/  FMUL.FTZ R179, R179, UR21 ;  /* 0x00000015b3b37c20 */ /* 0x000fe20008410000 */
[----:B------:R-:W-:Y:S02]  /*2d90*/  SHF.L.U32 R183, R67, 0x10, RZ ;  /* 0x0000001043b77819 */ /* 0x000fe400000006ff */
[----:B------:R-:W-:Y:S01]  /*2da0*/  SHF.L.U32 R174, R174, 0x10, RZ ;  /* 0x00000010aeae7819 */ /* 0x000fe200000006ff */
        /* <DEDUP_REMOVED lines=14> */
[----:B------:R-:W-:Y:S01]  /*2e90*/  FMUL.FTZ R64, R174, UR14 ;  /* 0x0000000eae407c20 */ /* 0x000fe20008410000 */
[----:B------:R-:W-:-:S02]  /*2ea0*/  PRMT R174, R172, 0x7632, R174 ;  /* 0x00007632acae7816 */ /* 0x000fc400000000ae */
[----:B------:R-:W-:Y:S01]  /*2eb0*/  FFMA.FTZ R70, R65, R173, R70 ;  /* 0x000000ad41467223 */ /* 0x000fe20000010046 */
[----:B------:R-:W-:Y:S01]  /*2ec0*/  FFMA.FTZ R71, R64, R179, R71 ;  /* 0x000000b340477223 */ /* 0x000fe20000010047 */
[--C-:B------:R-:W-:Y:S01]  /*2ed0*/  FFMA.FTZ R173, R3, UR4, R176.reuse ;  /* 0x0000000403ad7c23 */ /* 0x100fe200080100b0 */
[----:B------:R-:W-:Y:S01]  /*2ee0*/  FFMA.FTZ R179, R212, UR4, R176 ;  /* 0x00000004d4b37c23 */ /* 0x000fe200080100b0 */
[----:B------:R-:W-:Y:S02]  /*2ef0*/  SHF.L.U32 R174, R174, 0x10, RZ ;  /* 0x00000010aeae7819 */ /* 0x000fe400000006ff */
[----:B------:R-:W-:Y:S01]  /*2f00*/  FADD.FTZ R173, R6, -R173 ;  /* 0x800000ad06ad7221 */ /* 0x000fe20000010000 */
[----:B------:R-:W-:-:S03]  /*2f10*/  FADD.FTZ R179, R210, -R179 ;  /* 0x800000b3d2b37221 */ /* 0x000fc60000010000 */
[----:B------:R-:W-:Y:S01]  /*2f20*/  FMUL.FTZ R173, R173, UR21 ;  /* 0x00000015adad7c20 */ /* 0x000fe20008410000 */
[----:B------:R-:W-:Y:S01]  /*2f30*/  FMUL.FTZ R180, R179, UR21 ;  /* 0x00000015b3b47c20 */ /* 0x000fe20008410000 */
[----:B------:R-:W-:Y:S02]  /*2f40*/  SHF.L.U32 R179, R172, 0x10, RZ ;  /* 0x00000010acb37819 */ /* 0x000fe400000006ff */
[----:B------:R-:W-:Y:S01]  /*2f50*/  FMUL.FTZ R173, R173, UR14 ;  /* 0x0000000eadad7c20 */ /* 0x000fe20008410000 */
[----:B------:R-:W-:-:S03]  /*2f60*/  FMUL.FTZ R172, R180, UR14 ;  /* 0x0000000eb4ac7c20 */ /* 0x000fc60008410000 */
[----:B------:R-:W-:Y:S01]  /*2f70*/  FFMA.FTZ R68, R173, R179, R68 ;  /* 0x000000b3ad447223 */ /* 0x000fe20000010044 */
[----:B------:R-:W-:Y:S01]  /*2f80*/  FFMA.FTZ R69, R172, R174, R69 ;  /* 0x000000aeac457223 */ /* 0x000fe20000010045 */
[----:B------:R-:W-:Y:S02]  /*2f90*/  SHF.L.U32 R174, R163, 0x10, RZ ;  /* 0x00000010a3ae7819 */ /* 0x000fe400000006ff */
[----:B------:R-:W-:-:S03]  /*2fa0*/  SHF.L.U32 R179, R200, 0x10, RZ ;  /* 0x00000010c8b37819 */ /* 0x000fc600000006ff */
[----:B------:R-:W-:Y:S01]  /*2fb0*/  FMUL.FTZ R175, R175, R174 ;  /* 0x000000aeafaf7220 */ /* 0x000fe20000410000 */
[----:B------:R-:W-:Y:S01]  /*2fc0*/  SHF.L.U32 R174, R162, 0x10, RZ ;  /* 0x00000010a2ae7819 */ /* 0x000fe200000006ff */
[----:B------:R-:W-:Y:S01]  /*2fd0*/  FMUL.FTZ R178, R178, R179 ;  /* 0x000000b3b2b27220 */ /* 0x000fe20000410000 */
[----:B------:R-:W-:-:S03]  /*2fe0*/  SHF.L.U32 R179, R199, 0x10, RZ ;  /* 0x00000010c7b37819 */ /* 0x000fc600000006ff */
[----:B------:R-:W-:Y:S01]  /*2ff0*/  FMUL.FTZ R174, R67, R174 ;  /* 0x000000ae43ae7220 */ /* 0x000fe20000410000 */
[----:B------:R-:W-:Y:S01]  /*3000*/  SHF.L.U32 R67, R198, 0x10, RZ ;  /* 0x00000010c6437819 */ /* 0x000fe200000006ff */
[----:B------:R-:W-:Y:S01]  /*3010*/  FMUL.FTZ R179, R66, R179 ;  /* 0x000000b342b37220 */ /* 0x000fe20000410000 */
[----:B------:R-:W-:Y:S02]  /*3020*/  SHF.L.U32 R66, R161, 0x10, RZ ;  /* 0x00000010a1427819 */ /* 0x000fe400000006ff */
[----:B------:R-:W-:Y:S01]  /*3030*/  F2FP.BF16.F32.PACK_AB R175, R178, R175 ;  /* 0x000000afb2af723e */ /* 0x000fe200000010ff */
[----:B------:R-:W-:Y:S01]  /*3040*/  FMUL.FTZ R67, R64, R67 ;  /* 0x0000004340437220 */ /* 0x000fe20000410000 */
[----:B------:R-:W-:Y:S01]  /*3050*/  SHF.L.U32 R64, R160, 0x10, RZ ;  /* 0x00000010a0407819 */ /* 0x000fe200000006ff */
[----:B------:R-:W-:Y:S01]  /*3060*/  FMUL.FTZ R66, R65, R66 ;  /* 0x0000004241427220 */ /* 0x000fe20000410000 */
[----:B------:R-:W-:Y:S02]  /*3070*/  SHF.L.U32 R65, R197, 0x10, RZ ;  /* 0x00000010c5417819 */ /* 0x000fe400000006ff */
[----:B------:R-:W-:Y:S01]  /*3080*/  F2FP.BF16.F32.PACK_AB R174, R179, R174 ;  /* 0x000000aeb3ae723e */ /* 0x000fe200000010ff */
[----:B------:R-:W-:Y:S01]  /*3090*/  FMUL.FTZ R64, R173, R64 ;  /* 0x00000040ad407220 */ /* 0x000fe20000410000 */
[----:B------:R-:W-:Y:S01]  /*30a0*/  F2FP.BF16.F32.PACK_AB R173, R67, R66 ;  /* 0x0000004243ad723e */ /* 0x000fe200000010ff */
[----:B------:R-:W-:-:S05]  /*30b0*/  FMUL.FTZ R65, R172, R65 ;  /* 0x00000041ac417220 */ /* 0x000fca0000410000 */
[----:B------:R-:W-:Y:S01]  /*30c0*/  F2FP.BF16.F32.PACK_AB R172, R65, R64 ;  /* 0x0000004041ac723e */ /* 0x000fe200000010ff */
[----:B------:R-:W-:Y:S06]  /*30d0*/  BRA `(.L_x_181) ;  /* 0x0000000400307947 */ /* 0x000fec0003800000 */
.L_x_180:
        /* <DEDUP_REMOVED lines=10> */
[----:B------:R-:W-:Y:S02]  /*3180*/  SHF.L.U32 R179, R198, 0x10, RZ ;  /* 0x00000010c6b37819 */ /* 0x000fe400000006ff */
[C---:B------:R-:W-:Y:S01]  /*3190*/  F2FP.BF16.F32.PACK_AB R171, R170.reuse, R169 ;  /* 0x000000a9aaab723e */ /* 0x040fe200000010ff */
[----:B------:R-:W-:Y:S01]  /*31a0*/  FFMA.FTZ R182, R175, R182, R66 ;  /* 0x000000b6afb67223 */ /* 0x000fe20000010042 */
[----:B------:R-:W-:Y:S01]  /*31b0*/  FMUL.FTZ R66, R170, UR14 ;  /* 0x0000000eaa427c20 */ /* 0x000fe20008410000 */
[----:B------:R-:W-:Y:S02]  /*31c0*/  SHF.L.U32 R180, R160, 0x10, RZ ;  /* 0x00000010a0b47819 */ /* 0x000fe400000006ff */
[----:B------:R-:W-:Y:S01]  /*31d0*/  SHF.L.U32 R181, R197, 0x10, RZ ;  /* 0x00000010c5b57819 */ /* 0x000fe200000006ff */
[----:B------:R-:W-:Y:S01]  /*31e0*/  FFMA.FTZ R177, R66, R168, R67 ;  /* 0x000000a842b17223 */ /* 0x000fe20000010043 */
[--C-:B------:R-:W-:Y:S01]  /*31f0*/  FFMA.FTZ R168, R209, UR4, R176.reuse ;  /* 0x00000004d1a87c23 */ /* 0x100fe200080100b0 */
[----:B------:R-:W-:-:S03]  /*3200*/  FFMA.FTZ R67, R238, UR4, R176 ;  /* 0x00000004ee437c23 */ /* 0x000fc600080100b0 */
[----:B------:R-:W-:Y:S01]  /*3210*/  FADD.FTZ R168, R207, -R168 ;  /* 0x800000a8cfa87221 */ /* 0x000fe20000010000 */
[----:B------:R-:W-:-:S03]  /*3220*/  FADD.FTZ R169, R236, -R67 ;  /* 0x80000043eca97221 */ /* 0x000fc60000010000 */
[----:B------:R-:W-:Y:S01]  /*3230*/  FMUL.FTZ R170, R168, UR21 ;  /* 0x00000015a8aa7c20 */ /* 0x000fe20008410000 */
[C---:B------:R-:W-:Y:S01]  /*3240*/  PRMT R168, R174.reuse, 0x7632, R168 ;  /* 0x00007632aea87816 */ /* 0x040fe200000000a8 */
[----:B------:R-:W-:Y:S01]  /*3250*/  FMUL.FTZ R169, R169, UR21 ;  /* 0x00000015a9a97c20 */ /* 0x000fe20008410000 */
[----:B------:R-:W-:Y:S01]  /*3260*/  SHF.L.U32 R174, R174, 0x10, RZ ;  /* 0x00000010aeae7819 */ /* 0x000fe200000006ff */
[----:B------:R-:W-:Y:S01]  /*3270*/  FMUL.FTZ R67, R170, UR14 ;  /* 0x0000000eaa437c20 */ /* 0x000fe20008410000 */
[----:B------:R-:W-:Y:S01]  /*3280*/  SHF.L.U32 R183, R168, 0x10, RZ ;  /* 0x00000010a8b77819 */ /* 0x000fe200000006ff */
[C---:B------:R-:W-:Y:S01]  /*3290*/  FMUL.FTZ R168, R169.reuse, UR14 ;  /* 0x0000000ea9a87c20 */ /* 0x040fe20008410000 */
[----:B------:R-:W-:Y:S01]  /*32a0*/  F2FP.BF16.F32.PACK_AB R170, R169, R170 ;  /* 0x000000aaa9aa723e */ /* 0x000fe200000010ff */
[----:B------:R-:W-:Y:S01]  /*32b0*/  FFMA.FTZ R184, R67, R174, R64 ;  /* 0x000000ae43b87223 */ /* 0x000fe20000010040 */
[--C-:B------:R-:W-:Y:S01]  /*32c0*/  FFMA.FTZ R64, R240, UR4, R176.reuse ;  /* 0x00000004f0407c23 */ /* 0x100fe200080100b0 */
[----:B------:R-:W-:Y:S01]  /*32d0*/  FFMA.FTZ R183, R168, R183, R65 ;  /* 0x000000b7a8b77223 */ /* 0x000fe20000010041 */
[----:B------:R-:W-:Y:S01]  /*32e0*/  FFMA.FTZ R65, R7, UR4, R176 ;  /* 0x0000000407417c23 */ /* 0x000fe200080100b0 */
[----:B------:R-:W-:Y:S01]  /*32f0*/  SHF.L.U32 R169, R173, 0x10, RZ ;  /* 0x00000010ada97819 */ /* 0x000fe200000006ff */
[--C-:B------:R-:W-:Y:S01]  /*3300*/  FADD.FTZ R174, R237, -R64.reuse ;  /* 0x80000040edae7221 */ /* 0x100fe20000010000 */
[----:B------:R-:W-:Y:S01]  /*3310*/  PRMT R64, R173, 0x7632, R64 ;  /* 0x00007632ad407816 */ /* 0x000fe20000000040 */
[----:B------:R-:W-:-:S02]  /*3320*/  FADD.FTZ R65, R8, -R65 ;  /* 0x8000004108417221 */ /* 0x000fc40000010000 */
[----:B------:R-:W-:Y:S01]  /*3330*/  FMUL.FTZ R174, R174, UR21 ;  /* 0x00000015aeae7c20 */ /* 0x000fe20008410000 */
[----:B------:R-:W-:Y:S01]  /*3340*/  SHF.L.U32 R64, R64, 0x10, RZ ;  /* 0x0000001040407819 */ /* 0x000fe200000006ff */
[----:B------:R-:W-:Y:S02]  /*3350*/  FMUL.FTZ R65, R65, UR21 ;  /* 0x0000001541417c20 */ /* 0x000fe40008410000 */
[----:B------:R-:W-:Y:S02]  /*3360*/  FMUL.FTZ R178, R174, UR14 ;  /* 0x0000000eaeb27c20 */ /* 0x000fe40008410000 */
[----:B------:R-:W-:Y:S02]  /*3370*/  FMUL.FTZ R173, R65, UR14 ;  /* 0x0000000e41ad7c20 */ /* 0x000fe40008410000 */
[----:B------:R-:W-:Y:S01]  /*3380*/  FFMA.FTZ R71, R178, R64, R71 ;  /* 0x00000040b2477223 */ /* 0x000fe20000010047 */
[----:B------:R-:W-:Y:S01]  /*3390*/  SHF.L.U32 R64, R163, 0x10, RZ ;  /* 0x00000010a3407819 */ /* 0x000fe200000006ff */
[----:B------:R-:W-:Y:S01]  /*33a0*/  FFMA.FTZ R70, R173, R169, R70 ;  /* 0x000000a9ad467223 */ /* 0x000fe20000010046 */
[----:B------:R-:W-:-:S02]  /*33b0*/  F2FP.BF16.F32.PACK_AB R169, R174, R65 ;  /* 0x00000041aea9723e */ /* 0x000fc400000010ff */
[----:B------:R-:W-:Y:S01]  /*33c0*/  SHF.L.U32 R65, R200, 0x10, RZ ;  /* 0x00000010c8417819 */ /* 0x000fe200000006ff */
[----:B------:R-:W-:Y:S01]  /*33d0*/  FMUL.FTZ R175, R175, R64 ;  /* 0x00000040afaf7220 */ /* 0x000fe20000410000 */
[----:B------:R-:W-:-:S03]  /*33e0*/  SHF.L.U32 R174, R162, 0x10, RZ ;  /* 0x00000010a2ae7819 */ /* 0x000fc600000006ff */
[----:B------:R-:W-:Y:S01]  /*33f0*/  FMUL.FTZ R64, R66, R65 ;  /* 0x0000004142407220 */ /* 0x000fe20000410000 */
[----:B------:R-:W-:Y:S01]  /*3400*/  SHF.L.U32 R66, R161, 0x10, RZ ;  /* 0x00000010a1427819 */ /* 0x000fe200000006ff */
[----:B------:R-:W-:Y:S01]  /*3410*/  FMUL.FTZ R174, R67, R174 ;  /* 0x000000ae43ae7220 */ /* 0x000fe20000410000 */
[--C-:B------:R-:W-:Y:S01]  /*3420*/  FFMA.FTZ R67, R3, UR4, R176.reuse ;  /* 0x0000000403437c23 */ /* 0x100fe200080100b0 */
[----:B------:R-:W-:Y:S02]  /*3430*/  SHF.L.U32 R65, R199, 0x10, RZ ;  /* 0x00000010c7417819 */ /* 0x000fe400000006ff */
[----:B------:R-:W-:Y:S01]  /*3440*/  FMUL.FTZ R173, R173, R66 ;  /* 0x00000042adad7220 */ /* 0x000fe20000410000 */
[----:B------:R-:W-:Y:S01]  /*3450*/  FADD.FTZ R67, R6, -R67 ;  /* 0x8000004306437221 */ /* 0x000fe20000010000 */
[----:B------:R-:W-:Y:S01]  /*3460*/  FMUL.FTZ R66, R178, R179 ;  /* 0x000000b3b2427220 */ /* 0x000fe20000410000 */
[----:B------:R-:W-:Y:S01]  /*3470*/  FFMA.FTZ R179, R212, UR4, R176 ;  /* 0x00000004d4b37c23 */ /* 0x000fe200080100b0 */
[----:B------:R-:W-:Y:S01]  /*3480*/  FMUL.FTZ R65, R168, R65 ;  /* 0x00000041a8417220 */ /* 0x000fe20000410000 */
[----:B------:R-:W-:Y:S01]  /*3490*/  FMUL.FTZ R168, R67, UR21 ;  /* 0x0000001543a87c20 */ /* 0x000fe20008410000 */
[----:B------:R-:W-:Y:S01]  /*34a0*/  SHF.L.U32 R178, R172, 0x10, RZ ;  /* 0x00000010acb27819 */ /* 0x000fe200000006ff */
[----:B------:R-:W-:Y:S01]  /*34b0*/  FADD.FTZ R179, R210, -R179 ;  /* 0x800000b3d2b37221 */ /* 0x000fe20000010000 */
[----:B------:R-:W-:Y:S01]  /*34c0*/  PRMT R172, R172, 0x7632, R172 ;  /* 0x00007632acac7816 */ /* 0x000fe200000000ac */
[----:B------:R-:W-:Y:S01]  /*34d0*/  FMUL.FTZ R67, R168, UR14 ;  /* 0x0000000ea8437c20 */ /* 0x000fe20008410000 */
[----:B------:R-:W-:Y:S01]  /*34e0*/  F2FP.BF16.F32.PACK_AB R175, R64, R175 ;  /* 0x000000af40af723e */ /* 0x000fe200000010ff */
[----:B------:R-:W-:Y:S01]  /*34f0*/  FMUL.FTZ R179, R179, UR21 ;  /* 0x00000015b3b37c20 */ /* 0x000fe20008410000 */
[----:B------:R-:W-:Y:S01]  /*3500*/  F2FP.BF16.F32.PACK_AB R174, R65, R174 ;  /* 0x000000ae41ae723e */ /* 0x000fe200000010ff */
[----:B------:R-:W-:Y:S01]  /*3510*/  FFMA.FTZ R68, R67, R178, R68 ;  /* 0x000000b243447223 */ /* 0x000fe20000010044 */
[----:B------:R-:W-:Y:S01]  /*3520*/  SHF.L.U32 R178, R172, 0x10, RZ ;  /* 0x00000010acb27819 */ /* 0x000fe200000006ff */
[----:B------:R-:W-:Y:S01]  /*3530*/  FMUL.FTZ R172, R179, UR14 ;  /* 0x0000000eb3ac7c20 */ /* 0x000fe20008410000 */
[----:B------:R-:W-:Y:S01]  /*3540*/  FMUL.FTZ R67, R67, R180 ;  /* 0x000000b443437220 */ /* 0x000fe20000410000 */
[----:B------:R-:W-:-:S02]  /*3550*/  F2FP.BF16.F32.PACK_AB R168, R179, R168 ;  /* 0x000000a8b3a8723e */ /* 0x000fc400000010ff */
[C---:B------:R-:W-:Y:S01]  /*3560*/  FFMA.FTZ R69, R172.reuse, R178, R69 ;  /* 0x000000b2ac457223 */ /* 0x040fe20000010045 */
[----:B------:R-:W-:Y:S01]  /*3570*/  FMUL.FTZ R172, R172, R181 ;  /* 0x000000b5acac7220 */ /* 0x000fe20000410000 */
[----:B------:R-:W-:-:S04]  /*3580*/  F2FP.BF16.F32.PACK_AB R173, R66, R173 ;  /* 0x000000ad42ad723e */ /* 0x000fc800000010ff */
[----:B------:R-:W-:-:S07]  /*3590*/  F2FP.BF16.F32.PACK_AB R172, R172, R67 ;  /* 0x00000043acac723e */ /* 0x000fce00000010ff */
.L_x_181:
[----:B------:R-:W0:Y:S08]  /*35a0*/  @P0 LDC.64 R66, c[0x0][0x478] ;  /* 0x00011e00ff420b82 */ /* 0x000e300000000a00 */
[----:B------:R-:W1:Y:S01]  /*35b0*/  LDC.64 R64, c[0x0][0x468] ;  /* 0x00011a00ff407b82 */ /* 0x000e620000000a00 */
[----:B0-----:R-:W-:Y:S01]  /*35c0*/  @P0 IMAD.WIDE.U32 R178, R202, 0x10, R66 ;  /* 0x00000010cab20825 */ /* 0x001fe200078e0042 */
[----:B------:R-:W-:-:S02]  /*35d0*/  MOV R66, R182 ;  /* 0x000000b600427202 */ /* 0x000fc40000000f00 */
[----:B------:R-:W-:Y:S02]  /*35e0*/  MOV R67, R177 ;  /* 0x000000b100437202 */ /* 0x000fe40000000f00 */
[----:B------:R0:W-:Y:S01]  /*35f0*/  @P0 STG.E.128 desc[UR12][R178.64], R168 ;  /* 0x000000a8b2000986 */ /* 0x0001e2000c101d0c */
[C---:B-1----:R-:W-:Y:S01]  /*3600*/  IMAD.WIDE.U32 R180, R202.reuse, 0x10, R64 ;  /* 0x00000010cab47825 */ /* 0x042fe200078e0040 */
[----:B------:R-:W-:Y:S02]  /*3610*/  MOV R64, R184 ;  /* 0x000000b800407202 */ /* 0x000fe40000000f00 */
[----:B------:R-:W-:Y:S02]  /*3620*/  MOV R65, R183 ;  /* 0x000000b700417202 */ /* 0x000fe40000000f00 */
[----:B------:R0:W-:Y:S01]  /*3630*/  STG.E.128 desc[UR12][R180.64], R172 ;  /* 0x000000acb4007986 */ /* 0x0001e2000c101d0c */
[----:B------:R-:W-:-:S07]  /*3640*/  IADD3 R202, PT, PT, R202, 0x100, RZ ;  /* 0x00000100caca7810 */ /* 0x000fce0007ffe0ff */
.L_x_179:
[----:B------:R-:W-:Y:S05]  /*3650*/  BSYNC.RECONVERGENT B1 ;  /* 0x0000000000017941 */ /* 0x000fea0003800200 */
.L_x_178:
[----:B------:R-:W-:Y:S04]  /*3660*/  BSSY.RECONVERGENT B1, `(.L_x_182) ;  /* 0x00000a6000017945 */ /* 0x000fe80003800200 */
[----:B------:R-:W-:Y:S05]  /*3670*/  @!P3 BRA `(.L_x_183) ;  /* 0x000000080090b947 */ /* 0x000fea0003800000 */
[----:B0-----:R-:W0:Y:S02]  /*3680*/  LDC.64 R172, c[0x0][0x390] ;  /* 0x0000e400ffac7b82 */ /* 0x001e240000000a00 */
[----:B0-----:R-:W-:-:S06]  /*3690*/  IMAD.WIDE.U32 R172, R202, 0x10, R172 ;  /* 0x00000010caac7825 */ /* 0x001fcc00078e00ac */
[----:B------:R-:W5:Y:S01]  /*36a0*/  LDG.E.128 R172, desc[UR12][R172.64] ;  /* 0x0000000cacac7981 */ /* 0x000f62000c1e1d00 */
[----:B------:R-:W-:-:S04]  /*36b0*/  ISETP.NE.U32.AND P0, PT, RZ, UR22, PT ;  /* 0x00000016ff007c0c */ /* 0x000fc8000bf05070 */
[----:B------:R-:W-:-:S13]  /*36c0*/  ISETP.NE.AND.EX P0, PT, RZ, UR23, PT, P0 ;  /* 0x00000017ff007c0c */ /* 0x000fda000bf05300 */
[----:B------:R-:W-:Y:S05]  /*36d0*/  @!P0 BRA `(.L_x_184) ;  /* 0x0000000400348947 */ /* 0x000fea0003800000 */
[--C-:B------:R-:W-:Y:S01]  /*36e0*/  FFMA.FTZ R169, R245, UR4, R176.reuse ;  /* 0x00000004f5a97c23 */ /* 0x100fe200080100b0 */
[----:B------:R-:W-:Y:S01]  /*36f0*/  FFMA.FTZ R168, R208, UR4, R176 ;  /* 0x00000004d0a87c23 */ /* 0x000fe200080100b0 */
[----:B-----5:R-:W-:Y:S02]  /*3700*/  SHF.L.U32 R170, R175, 0x10, RZ ;  /* 0x00000010afaa7819 */ /* 0x020fe400000006ff */
[----:B------:R-:W-:Y:S01]  /*3710*/  FADD.FTZ R169, R244, -R169 ;  /* 0x800000a9f4a97221 */ /* 0x000fe20000010000 */
[--C-:B------:R-:W-:Y:S01]  /*3720*/  FADD.FTZ R171, R205, -R168.reuse ;  /* 0x800000a8cdab7221 */ /* 0x100fe20000010000 */
[----:B------:R-:W-:Y:S02]  /*3730*/  PRMT R168, R175, 0x7632, R168 ;  /* 0x00007632afa87816 */ /* 0x000fe400000000a8 */
[----:B------:R-:W-:Y:S01]  /*3740*/  FMUL.FTZ R169, R169, UR21 ;  /* 0x00000015a9a97c20 */ /* 0x000fe20008410000 */
[----:B------:R-:W-:Y:S01]  /*3750*/  FMUL.FTZ R178, R171, UR21 ;  /* 0x00000015abb27c20 */ /* 0x000fe20008410000 */
[----:B------:R-:W-:-:S02]  /*3760*/  SHF.L.U32 R181, R194, 0x10, RZ ;  /* 0x00000010c2b57819 */ /* 0x000fc400000006ff */
[----:B------:R-:W-:Y:S01]  /*3770*/  FMUL.FTZ R175, R169, UR14 ;  /* 0x0000000ea9af7c20 */ /* 0x000fe20008410000 */
[----:B------:R-:W-:Y:S02]  /*3780*/  SHF.L.U32 R184, R152, 0x10, RZ ;  /* 0x0000001098b87819 */ /* 0x000fe400000006ff */
[----:B------:R-:W-:Y:S01]  /*3790*/  F2FP.BF16.F32.PACK_AB R171, R178, R169 ;  /* 0x000000a9b2ab723e */ /* 0x000fe200000010ff */
[----:B------:R-:W-:Y:S01]  /*37a0*/  FFMA.FTZ R58, R175, R170, R58 ;  /* 0x000000aaaf3a7223 */ /* 0x000fe2000001003a */
[----:B------:R-:W-:Y:S01]  /*37b0*/  SHF.L.U32 R170, R168, 0x10, RZ ;  /* 0x00000010a8aa7819 */ /* 0x000fe200000006ff */
[----:B------:R-:W-:Y:S01]  /*37c0*/  FMUL.FTZ R168, R178, UR14 ;  /* 0x0000000eb2a87c20 */ /* 0x000fe20008410000 */
[--C-:B------:R-:W-:Y:S01]  /*37d0*/  FFMA.FTZ R169, R233, UR4, R176.reuse ;  /* 0x00000004e9a97c23 */ /* 0x100fe200080100b0 */
[----:B------:R-:W-:Y:S02]  /*37e0*/  SHF.L.U32 R183, R193, 0x10, RZ ;  /* 0x00000010c1b77819 */ /* 0x000fe400000006ff */
[----:B------:R-:W-:Y:S01]  /*37f0*/  FFMA.FTZ R59, R168, R170, R59 ;  /* 0x000000aaa83b7223 */ /* 0x000fe2000001003b */
[----:B------:R-:W-:Y:S01]  /*3800*/  FFMA.FTZ R170, R14, UR4, R176 ;  /* 0x000000040eaa7c23 */ /* 0x000fe200080100b0 */
[----:B------:R-:W-:-:S03]  /*3810*/  FADD.FTZ R169, R232, -R169 ;  /* 0x800000a9e8a97221 */ /* 0x000fc60000010000 */
[--C-:B------:R-:W-:Y:S01]  /*3820*/  FADD.FTZ R177, R13, -R170.reuse ;  /* 0x800000aa0db17221 */ /* 0x100fe20000010000 */
[C---:B------:R-:W-:Y:S01]  /*3830*/  PRMT R170, R174.reuse, 0x7632, R170 ;  /* 0x00007632aeaa7816 */ /* 0x040fe200000000aa */
[----:B------:R-:W-:Y:S01]  /*3840*/  FMUL.FTZ R169, R169, UR21 ;  /* 0x00000015a9a97c20 */ /* 0x000fe20008410000 */
[----:B------:R-:W-:Y:S01]  /*3850*/  SHF.L.U32 R174, R174, 0x10, RZ ;  /* 0x00000010aeae7819 */ /* 0x000fe200000006ff */
[----:B------:R-:W-:Y:S01]  /*3860*/  FMUL.FTZ R180, R177, UR21 ;  /* 0x00000015b1b47c20 */ /* 0x000fe20008410000 */
[----:B------:R-:W-:Y:S01]  /*3870*/  SHF.L.U32 R170, R170, 0x10, RZ ;  /* 0x00000010aaaa7819 */ /* 0x000fe200000006ff */
[----:B------:R-:W-:Y:S02]  /*3880*/  FMUL.FTZ R179, R169, UR14 ;  /* 0x0000000ea9b37c20 */ /* 0x000fe40008410000 */
[----:B------:R-:W-:Y:S02]  /*3890*/  FMUL.FTZ R178, R180, UR14 ;  /* 0x0000000eb4b27c20 */ /* 0x000fe40008410000 */
[----:B------:R-:W-:Y:S01]  /*38a0*/  FFMA.FTZ R177, R179, R174, R56 ;  /* 0x000000aeb3b17223 */ /* 0x000fe20000010038 */
[--C-:B------:R-:W-:Y:S01]  /*38b0*/  FFMA.FTZ R56, R12, UR4, R176.reuse ;  /* 0x000000040c387c23 */ /* 0x100fe200080100b0 */
[----:B------:R-:W-:Y:S01]  /*38c0*/  FFMA.FTZ R182, R178, R170, R57 ;  /* 0x000000aab2b67223 */ /* 0x000fe20000010039 */
[----:B------:R-:W-:Y:S01]  /*38d0*/  FFMA.FTZ R57, R223, UR4, R176 ;  /* 0x00000004df397c23 */ /* 0x000fe200080100b0 */
[----:B------:R-:W-:Y:S01]  /*38e0*/  F2FP.BF16.F32.PACK_AB R170, R180, R169 ;  /* 0x000000a9b4aa723e */ /* 0x000fe200000010ff */
[--C-:B------:R-:W-:Y:S01]  /*38f0*/  FADD.FTZ R174, R11, -R56.reuse ;  /* 0x800000380bae7221 */ /* 0x100fe20000010000 */
[C---:B------:R-:W-:Y:S01]  /*3900*/  PRMT R56, R173.reuse, 0x7632, R56 ;  /* 0x00007632ad387816 */ /* 0x040fe20000000038 */
[----:B------:R-:W-:Y:S01]  /*3910*/  FADD.FTZ R57, R222, -R57 ;  /* 0x80000039de397221 */ /* 0x000fe20000010000 */
[----:B------:R-:W-:Y:S01]  /*3920*/  SHF.L.U32 R169, R173, 0x10, RZ ;  /* 0x00000010ada97819 */ /* 0x000fe200000006ff */
[----:B------:R-:W-:Y:S01]  /*3930*/  FMUL.FTZ R174, R174, UR21 ;  /* 0x00000015aeae7c20 */ /* 0x000fe20008410000 */
[----:B------:R-:W-:Y:S01]  /*3940*/  SHF.L.U32 R56, R56, 0x10, RZ ;  /* 0x0000001038387819 */ /* 0x000fe200000006ff */
[----:B------:R-:W-:-:S02]  /*3950*/  FMUL.FTZ R57, R57, UR21 ;  /* 0x0000001539397c20 */ /* 0x000fc40008410000 */
[----:B------:R-:W-:Y:S02]  /*3960*/  FMUL.FTZ R180, R174, UR14 ;  /* 0x0000000eaeb47c20 */ /* 0x000fe40008410000 */
[----:B------:R-:W-:Y:S02]  /*3970*/  FMUL.FTZ R173, R57, UR14 ;  /* 0x0000000e39ad7c20 */ /* 0x000fe40008410000 */
[----:B------:R-:W-:Y:S01]  /*3980*/  FFMA.FTZ R63, R180, R56, R63 ;  /* 0x00000038b43f7223 */ /* 0x000fe2000001003f */
[----:B------:R-:W-:Y:S01]  /*3990*/  SHF.L.U32 R56, R155, 0x10, RZ ;  /* 0x000000109b387819 */ /* 0x000fe200000006ff */
[----:B------:R-:W-:Y:S01]  /*39a0*/  FFMA.FTZ R62, R173, R169, R62 ;  /* 0x000000a9ad3e7223 */ /* 0x000fe2000001003e */
[----:B------:R-:W-:Y:S02]  /*39b0*/  F2FP.BF16.F32.PACK_AB R169, R174, R57 ;  /* 0x00000039aea9723e */ /* 0x000fe400000010ff */
[----:B------:R-:W-:Y:S01]  /*39c0*/  SHF.L.U32 R57, R196, 0x10, RZ ;  /* 0x00000010c4397819 */ /* 0x000fe200000006ff */
[----:B------:R-:W-:Y:S01]  /*39d0*/  FMUL.FTZ R175, R175, R56 ;  /* 0x00000038afaf7220 */ /* 0x000fe20000410000 */
[----:B------:R-:W-:-:S03]  /*39e0*/  SHF.L.U32 R174, R154, 0x10, RZ ;  /* 0x000000109aae7819 */ /* 0x000fc600000006ff */
[----:B------:R-:W-:Y:S01]  /*39f0*/  FMUL.FTZ R56, R168, R57 ;  /* 0x00000039a8387220 */ /* 0x000fe20000410000 */
[----:B------:R-:W-:Y:S01]  /*3a00*/  SHF.L.U32 R57, R195, 0x10, RZ ;  /* 0x00000010c3397819 */ /* 0x000fe200000006ff */
[----:B------:R-:W-:Y:S01]  /*3a10*/  FMUL.FTZ R174, R179, R174 ;  /* 0x000000aeb3ae7220 */ /* 0x000fe20000410000 */
[----:B------:R-:W-:Y:S02]  /*3a20*/  FFMA.FTZ R179, R215, UR4, R176 ;  /* 0x00000004d7b37c23 */ /* 0x000fe400080100b0 */
[----:B------:R-:W-:Y:S01]  /*3a30*/  F2FP.BF16.F32.PACK_AB R175, R56, R175 ;  /* 0x000000af38af723e */ /* 0x000fe200000010ff */
[----:B------:R-:W-:Y:S01]  /*3a40*/  FMUL.FTZ R57, R178, R57 ;  /* 0x00000039b2397220 */ /* 0x000fe20000410000 */
[----:B------:R-:W-:Y:S01]  /*3a50*/  SHF.L.U32 R178, R153, 0x10, RZ ;  /* 0x0000001099b27819 */ /* 0x000fe200000006ff */
[----:B------:R-:W-:-:S03]  /*3a60*/  FADD.FTZ R168, R214, -R179 ;  /* 0x800000b3d6a87221 */ /* 0x000fc60000010000 */
[----:B------:R-:W-:Y:S01]  /*3a70*/  F2FP.BF16.F32.PACK_AB R174, R57, R174 ;  /* 0x000000ae39ae723e */ /* 0x000fe200000010ff */
[----:B------:R-:W-:Y:S01]  /*3a80*/  FMUL.FTZ R168, R168, UR21 ;  /* 0x00000015a8a87c20 */ /* 0x000fe20008410000 */
[----:B------:R-:W-:Y:S01]  /*3a90*/  FMUL.FTZ R173, R173, R178 ;  /* 0x000000b2adad7220 */ /* 0x000fe20000410000 */
[----:B------:R-:W-:Y:S01]  /*3aa0*/  FMUL.FTZ R178, R180, R181 ;  /* 0x000000b5b4b27220 */ /* 0x000fe20000410000 */
[----:B------:R-:W-:Y:S01]  /*3ab0*/  SHF.L.U32 R180, R172, 0x10, RZ ;  /* 0x00000010acb47819 */ /* 0x000fe200000006ff */
[----:B------:R-:W-:Y:S01]  /*3ac0*/  FMUL.FTZ R179, R168, UR14 ;  /* 0x0000000ea8b37c20 */ /* 0x000fe20008410000 */
[----:B------:R-:W-:Y:S02]  /*3ad0*/  PRMT R172, R172, 0x7632, R172 ;  /* 0x00007632acac7816 */ /* 0x000fe400000000ac */
[----:B------:R-:W-:Y:S01]  /*3ae0*/  F2FP.BF16.F32.PACK_AB R173, R178, R173 ;  /* 0x000000adb2ad723e */ /* 0x000fe200000010ff */
[C---:B------:R-:W-:Y:S01]  /*3af0*/  FFMA.FTZ R60, R179.reuse, R180, R60 ;  /* 0x000000b4b33c7223 */ /* 0x040fe2000001003c */
[----:B------:R-:W-:Y:S01]  /*3b00*/  FFMA.FTZ R180, R10, UR4, R176 ;  /* 0x000000040ab47c23 */ /* 0x000fe200080100b0 */
[----:B------:R-:W-:-:S03]  /*3b10*/  FMUL.FTZ R179, R179, R184 ;  /* 0x000000b8b3b37220 */ /* 0x000fc60000410000 */
[----:B------:R-:W-:-:S04]  /*3b20*/  FADD.FTZ R180, R9, -R180 ;  /* 0x800000b409b47221 */ /* 0x000fc80000010000 */
[----:B------:R-:W-:Y:S01]  /*3b30*/  FMUL.FTZ R181, R180, UR21 ;  /* 0x00000015b4b57c20 */ /* 0x000fe20008410000 */
[----:B------:R-:W-:-:S03]  /*3b40*/  SHF.L.U32 R180, R172, 0x10, RZ ;  /* 0x00000010acb47819 */ /* 0x000fc600000006ff */
[C---:B------:R-:W-:Y:S01]  /*3b50*/  FMUL.FTZ R172, R181.reuse, UR14 ;  /* 0x0000000eb5ac7c20 */ /* 0x040fe20008410000 */
[----:B------:R-:W-:-:S03]  /*3b60*/  F2FP.BF16.F32.PACK_AB R168, R181, R168 ;  /* 0x000000a8b5a8723e */ /* 0x000fc600000010ff */
[C---:B------:R-:W-:Y:S01]  /*3b70*/  FFMA.FTZ R61, R172.reuse, R180, R61 ;  /* 0x000000b4ac3d7223 */ /* 0x040fe2000001003d */
[----:B------:R-:W-:-:S05]  /*3b80*/  FMUL.FTZ R172, R172, R183 ;  /* 0x000000b7acac7220 */ /* 0x000fca0000410000 */
[----:B------:R-:W-:Y:S01]  /*3b90*/  F2FP.BF16.F32.PACK_AB R172, R172, R179 ;  /* 0x000000b3acac723e */ /* 0x000fe200000010ff */
[----:B------:R-:W-:Y:S06]  /*3ba0*/  BRA `(.L_x_185) ;  /* 0x0000000400207947 */ /* 0x000fec0003800000 */
.L_x_184:
[--C-:B------:R-:W-:Y:S01]  /*3bb0*/  FFMA.FTZ R178, R208, UR4, R176.reuse ;  /* 0x00000004d0b27c23 */ /* 0x100fe200080100b0 */
[----:B------:R-:W-:-:S03]  /*3bc0*/  FFMA.FTZ R177, R245, UR4, R176 ;  /* 0x00000004f5b17c23 */ /* 0x000fc600080100b0 */
[--C-:B------:R-:W-:Y:S01]  /*3bd0*/  FADD.FTZ R179, R205, -R178.reuse ;  /* 0x800000b2cdb37221 */ /* 0x100fe20000010000 */
[----:B------:R-:W-:Y:S01]  /*3be0*/  FADD.FTZ R177, R244, -R177 ;  /* 0x800000b1f4b17221 */ /* 0x000fe20000010000 */
[----:B-----5:R-:W-:Y:S02]  /*3bf0*/  PRMT R178, R175, 0x7632, R178 ;  /* 0x00007632afb27816 */ /* 0x020fe400000000b2 */
[----:B------:R-:W-:Y:S01]  /*3c00*/  FMUL.FTZ R180, R179, UR21 ;  /* 0x00000015b3b47c20 */ /* 0x000fe20008410000 */
[----:B------:R-:W-:Y:S01]  /*3c10*/  FMUL.FTZ R177, R177, UR21 ;  /* 0x00000015b1b17c20 */ /* 0x000fe20008410000 */
[----:B------:R-:W-:Y:S02]  /*3c20*/  SHF.L.U32 R181, R178, 0x10, RZ ;  /* 0x00000010b2b57819 */ /* 0x000fe400000006ff */
[----:B------:R-:W-:Y:S01]  /*3c30*/  FMUL.FTZ R178, R180, UR14 ;  /* 0x0000000eb4b27c20 */ /* 0x000fe20008410000 */
[--C-:B------:R-:W-:Y:S01]  /*3c40*/  FFMA.FTZ R180, R14, UR4, R176.reuse ;  /* 0x000000040eb47c23 */ /* 0x100fe200080100b0 */
[----:B------:R-:W-:Y:S01]  /*3c50*/  SHF.L.U32 R179, R175, 0x10, RZ ;  /* 0x00000010afb37819 */ /* 0x000fe200000006ff */
[----:B------:R-:W-:Y:S01]  /*3c60*/  FMUL.FTZ R175, R177, UR14 ;  /* 0x0000000eb1af7c20 */ /* 0x000fe20008410000 */
[----:B------:R-:W-:Y:S01]  /*3c70*/  FFMA.FTZ R177, R233, UR4, R176 ;  /* 0x00000004e9b17c23 */ /* 0x000fe200080100b0 */
[----:B------:R-:W-:Y:S01]  /*3c80*/  FADD.FTZ R180, R13, -R180 ;  /* 0x800000b40db47221 */ /* 0x000fe20000010000 */
[----:B------:R-:W-:Y:S01]  /*3c90*/  FFMA.FTZ R59, R178, R181, R59 ;  /* 0x000000b5b23b7223 */ /* 0x000fe2000001003b */
[----:B------:R-:W-:Y:S01]  /*3ca0*/  FFMA.FTZ R58, R175, R179, R58 ;  /* 0x000000b3af3a7223 */ /* 0x000fe2000001003a */
[----:B------:R-:W-:Y:S01]  /*3cb0*/  PRMT R179, R174, 0x7632, R179 ;  /* 0x00007632aeb37816 */ /* 0x000fe200000000b3 */
[----:B------:R-:W-:Y:S01]  /*3cc0*/  FMUL.FTZ R181, R180, UR21 ;  /* 0x00000015b4b57c20 */ /* 0x000fe20008410000 */
[----:B------:R-:W-:Y:S01]  /*3cd0*/  FADD.FTZ R177, R232, -R177 ;  /* 0x800000b1e8b17221 */ /* 0x000fe20000010000 */
[----:B------:R-:W-:-:S02]  /*3ce0*/  SHF.L.U32 R180, R174, 0x10, RZ ;  /* 0x00000010aeb47819 */ /* 0x000fc400000006ff */
[----:B------:R-:W-:Y:S01]  /*3cf0*/  SHF.L.U32 R182, R179, 0x10, RZ ;  /* 0x00000010b3b67819 */ /* 0x000fe200000006ff */
[----:B------:R-:W-:Y:S01]  /*3d00*/  FMUL.FTZ R174, R181, UR14 ;  /* 0x0000000eb5ae7c20 */ /* 0x000fe20008410000 */
[----:B------:R-:W-:-:S03]  /*3d10*/  FMUL.FTZ R177, R177, UR21 ;  /* 0x00000015b1b17c20 */ /* 0x000fc60008410000 */
[----:B------:R-:W-:Y:S01]  /*3d20*/  FFMA.FTZ R182, R174, R182, R57 ;  /* 0x000000b6aeb67223 */ /* 0x000fe20000010039 */
[----:B------:R-:W-:Y:S01]  /*3d30*/  FMUL.FTZ R179, R177, UR14 ;  /* 0x0000000eb1b37c20 */ /* 0x000fe20008410000 */
[----:B------:R-:W-:-:S03]  /*3d40*/  FFMA.FTZ R57, R223, UR4, R176 ;  /* 0x00000004df397c23 */ /* 0x000fc600080100b0 */
[----:B------:R-:W-:Y:S01]  /*3d50*/  FFMA.FTZ R177, R179, R180, R56 ;  /* 0x000000b4b3b17223 */ /* 0x000fe20000010038 */
[----:B------:R-:W-:Y:S01]  /*3d60*/  FADD.FTZ R57, R222, -R57 ;  /* 0x80000039de397221 */ /* 0x000fe20000010000 */
[----:B------:R-:W-:-:S03]  /*3d70*/  FFMA.FTZ R56, R12, UR4, R176 ;  /* 0x000000040c387c23 */ /* 0x000fc600080100b0 */
[----:B------:R-:W-:Y:S01]  /*3d80*/  FMUL.FTZ R57, R57, UR21 ;  /* 0x0000001539397c20 */ /* 0x000fe20008410000 */
[--C-:B------:R-:W-:Y:S01]  /*3d90*/  FADD.FTZ R180, R11, -R56.reuse ;  /* 0x800000380bb47221 */ /* 0x100fe20000010000 */
[C---:B------:R-:W-:Y:S02]  /*3da0*/  PRMT R56, R173.reuse, 0x7632, R56 ;  /* 0x00007632ad387816 */ /* 0x040fe40000000038 */
[----:B------:R-:W-:Y:S01]  /*3db0*/  SHF.L.U32 R173, R173, 0x10, RZ ;  /* 0x00000010adad7819 */ /* 0x000fe200000006ff */
[----:B------:R-:W-:Y:S01]  /*3dc0*/  FMUL.FTZ R57, R57, UR14 ;  /* 0x0000000e39397c20 */ /* 0x000fe20008410000 */
[----:B------:R-:W-:Y:S01]  /*3dd0*/  FMUL.FTZ R180, R180, UR21 ;  /* 0x00000015b4b47c20 */ /* 0x000fe20008410000 */
[----:B------:R-:W-:Y:S02]  /*3de0*/  SHF.L.U32 R181, R56, 0x10, RZ ;  /* 0x0000001038b57819 */ /* 0x000fe400000006ff */
[----:B------:R-:W-:Y:S01]  /*3df0*/  FFMA.FTZ R62, R57, R173, R62 ;  /* 0x000000ad393e7223 */ /* 0x000fe2000001003e */
[--C-:B------:R-:W-:Y:S01]  /*3e00*/  FFMA.FTZ R173, R215, UR4, R176.reuse ;  /* 0x00000004d7ad7c23 */ /* 0x100fe200080100b0 */
[----:B------:R-:W-:Y:S01]  /*3e10*/  FMUL.FTZ R56, R180, UR14 ;  /* 0x0000000eb4387c20 */ /* 0x000fe20008410000 */
[----:B------:R-:W-:-:S02]  /*3e20*/  FFMA.FTZ R180, R10, UR4, R176 ;  /* 0x000000040ab47c23 */ /* 0x000fc400080100b0 */
[----:B------:R-:W-:Y:S01]  /*3e30*/  FADD.FTZ R173, R214, -R173 ;  /* 0x800000add6ad7221 */ /* 0x000fe20000010000 */
[----:B------:R-:W-:Y:S01]  /*3e40*/  FFMA.FTZ R63, R56, R181, R63 ;  /* 0x000000b5383f7223 */ /* 0x000fe2000001003f */
[--C-:B------:R-:W-:Y:S01]  /*3e50*/  FADD.FTZ R181, R9, -R180.reuse ;  /* 0x800000b409b57221 */ /* 0x100fe20000010000 */
[C---:B------:R-:W-:Y:S01]  /*3e60*/  PRMT R180, R172.reuse, 0x7632, R180 ;  /* 0x00007632acb47816 */ /* 0x040fe200000000b4 */
[----:B------:R-:W-:Y:S02]  /*3e70*/  FMUL.FTZ R173, R173, UR21 ;  /* 0x00000015adad7c20 */ /* 0x000fe40008410000 */
[----:B------:R-:W-:Y:S01]  /*3e80*/  FMUL.FTZ R183, R181, UR21 ;  /* 0x00000015b5b77c20 */ /* 0x000fe20008410000 */
[----:B------:R-:W-:Y:S01]  /*3e90*/  SHF.L.U32 R181, R172, 0x10, RZ ;  /* 0x00000010acb57819 */ /* 0x000fe200000006ff */
[----:B------:R-:W-:Y:S01]  /*3ea0*/  FMUL.FTZ R173, R173, UR14 ;  /* 0x0000000eadad7c20 */ /* 0x000fe20008410000 */
[----:B------:R-:W-:Y:S01]  /*3eb0*/  SHF.L.U32 R180, R180, 0x10, RZ ;  /* 0x00000010b4b47819 */ /* 0x000fe200000006ff */
[----:B------:R-:W-:-:S02]  /*3ec0*/  FMUL.FTZ R172, R183, UR14 ;  /* 0x0000000eb7ac7c20 */ /* 0x000fc40008410000 */
[----:B------:R-:W-:Y:S01]  /*3ed0*/  FFMA.FTZ R60, R173, R181, R60 ;  /* 0x000000b5ad3c7223 */ /* 0x000fe2000001003c */
[----:B------:R-:W-:Y:S01]  /*3ee0*/  SHF.L.U32 R181, R196, 0x10, RZ ;  /* 0x00000010c4b57819 */ /* 0x000fe200000006ff */
[----:B------:R-:W-:Y:S01]  /*3ef0*/  FFMA.FTZ R61, R172, R180, R61 ;  /* 0x000000b4ac3d7223 */ /* 0x000fe2000001003d */
        /* <DEDUP_REMOVED lines=18> */
[----:B------:R-:W-:-:S07]  /*4020*/  F2FP.BF16.F32.PACK_AB R172, R57, R56 ;  /* 0x0000003839ac723e */ /* 0x000fce00000010ff */
.L_x_185:
[----:B------:R-:W0:Y:S08]  /*4030*/  @P0 LDC.64 R178, c[0x0][0x478] ;  /* 0x00011e00ffb20b82 */ /* 0x000e300000000a00 */
[----:B------:R-:W1:Y:S01]  /*4040*/  LDC.64 R56, c[0x0][0x468] ;  /* 0x00011a00ff387b82 */ /* 0x000e620000000a00 */
[----:B0-----:R-:W-:-:S05]  /*4050*/  @P0 IMAD.WIDE.U32 R178, R202, 0x10, R178 ;  /* 0x00000010cab20825 */ /* 0x001fca00078e00b2 */
[----:B------:R2:W-:Y:S01]  /*4060*/  @P0 STG.E.128 desc[UR12][R178.64], R168 ;  /* 0x000000a8b2000986 */ /* 0x0005e2000c101d0c */
[C---:B-1----:R-:W-:Y:S01]  /*4070*/  IMAD.WIDE.U32 R180, R202.reuse, 0x10, R56 ;  /* 0x00000010cab47825 */ /* 0x042fe200078e0038 */
[----:B------:R-:W-:Y:S02]  /*4080*/  MOV R56, R177 ;  /* 0x000000b100387202 */ /* 0x000fe40000000f00 */
[----:B------:R-:W-:Y:S02]  /*4090*/  MOV R57, R182 ;  /* 0x000000b600397202 */ /* 0x000fe40000000f00 */
[----:B------:R2:W-:Y:S01]  /*40a0*/  STG.E.128 desc[UR12][R180.64], R172 ;  /* 0x000000acb4007986 */ /* 0x0005e2000c101d0c */
[----:B------:R-:W-:-:S07]  /*40b0*/  IADD3 R202, PT, PT, R202, 0x100, RZ ;  /* 0x00000100caca7810 */ /* 0x000fce0007ffe0ff */
.L_x_183:
[----:B------:R-:W-:Y:S05]  /*40c0*/  BSYNC.RECONVERGENT B1 ;  /* 0x0000000000017941 */ /* 0x000fea0003800200 */
.L_x_182:
[----:B------:R-:W-:Y:S04]  /*40d0*/  BSSY.RECONVERGENT B1, `(.L_x_186) ;  /* 0x00000a6000017945 */ /* 0x000fe80003800200 */
[----:B------:R-:W-:Y:S05]  /*40e0*/  @!P2 BRA `(.L_x_187) ;  /* 0x000000080090a947 */ /* 0x000fea0003800000 */
[----:B0-2---:R-:W0:Y:S02]  /*40f0*/  LDC.64 R172, c[0x0][0x390] ;  /* 0x0000e400ffac7b82 */ /* 0x005e240000000a00 */
[----:B0-----:R-:W-:-:S06]  /*4100*/  IMAD.WIDE.U32 R172, R202, 0x10, R172 ;  /* 0x00000010caac7825 */ /* 0x001fcc00078e00ac */
[----:B------:R-:W5:Y:S01]  /*4110*/  LDG.E.128 R172, desc[UR12][R172.64] ;  /* 0x0000000cacac7981 */ /* 0x000f62000c1e1d00 */
[----:B------:R-:W-:-:S04]  /*4120*/  ISETP.NE.U32.AND P0, PT, RZ, UR22, PT ;  /* 0x00000016ff007c0c */ /* 0x000fc8000bf05070 */
[----:B------:R-:W-:-:S13]  /*4130*/  ISETP.NE.AND.EX P0, PT, RZ, UR23, PT, P0 ;  /* 0x00000017ff007c0c */ /* 0x000fda000bf05300 */
[----:B------:R-:W-:Y:S05]  /*4140*/  @!P0 BRA `(.L_x_188) ;  /* 0x0000000400348947 */ /* 0x000fea0003800000 */
[--C-:B------:R-:W-:Y:S01]  /*4150*/  FFMA.FTZ R168, R243, UR4, R176.reuse ;  /* 0x00000004f3a87c23 */ /* 0x100fe200080100b0 */
[----:B------:R-:W-:Y:S01]  /*4160*/  FFMA.FTZ R169, R206, UR4, R176 ;  /* 0x00000004cea97c23 */ /* 0x000fe200080100b0 */
[----:B------:R-:W-:Y:S02]  /*4170*/  SHF.L.U32 R184, R144, 0x10, RZ ;  /* 0x0000001090b87819 */ /* 0x000fe400000006ff */
[----:B------:R-:W-:Y:S01]  /*4180*/  FADD.FTZ R168, R241, -R168 ;  /* 0x800000a8f1a87221 */ /* 0x000fe20000010000 */
[----:B------:R-:W-:Y:S01]  /*4190*/  FADD.FTZ R170, R204, -R169 ;  /* 0x800000a9ccaa7221 */ /* 0x000fe20000010000 */
[C---:B-----5:R-:W-:Y:S02]  /*41a0*/  SHF.L.U32 R169, R175.reuse, 0x10, RZ ;  /* 0x00000010afa97819 */ /* 0x060fe400000006ff */
[----:B------:R-:W-:Y:S01]  /*41b0*/  FMUL.FTZ R171, R168, UR21 ;  /* 0x00000015a8ab7c20 */ /* 0x000fe20008410000 */
[----:B------:R-:W-:Y:S01]  /*41c0*/  PRMT R168, R175, 0x7632, R168 ;  /* 0x00007632afa87816 */ /* 0x000fe200000000a8 */
[----:B------:R-:W-:Y:S01]  /*41d0*/  FMUL.FTZ R170, R170, UR21 ;  /* 0x00000015aaaa7c20 */ /* 0x000fe20008410000 */
[----:B------:R-:W-:Y:S01]  /*41e0*/  SHF.L.U32 R183, R189, 0x10, RZ ;  /* 0x00000010bdb77819 */ /* 0x000fe200000006ff */
[----:B------:R-:W-:-:S03]  /*41f0*/  FMUL.FTZ R175, R171, UR14 ;  /* 0x0000000eabaf7c20 */ /* 0x000fc60008410000 */
[----:B------:R-:W-:Y:S01]  /*4200*/  F2FP.BF16.F32.PACK_AB R171, R170, R171 ;  /* 0x000000abaaab723e */ /* 0x000fe200000010ff */
[----:B------:R-:W-:Y:S01]  /*4210*/  FFMA.FTZ R50, R175, R169, R50 ;  /* 0x000000a9af327223 */ /* 0x000fe20000010032 */
[----:B------:R-:W-:Y:S01]  /*4220*/  SHF.L.U32 R169, R168, 0x10, RZ ;  /* 0x00000010a8a97819 */ /* 0x000fe200000006ff */
[----:B------:R-:W-:Y:S01]  /*4230*/  FMUL.FTZ R168, R170, UR14 ;  /* 0x0000000eaaa87c20 */ /* 0x000fe20008410000 */
[----:B------:R-:W-:-:S03]  /*4240*/  FFMA.FTZ R170, R20, UR4, R176 ;  /* 0x0000000414aa7c23 */ /* 0x000fc600080100b0 */
[----:B------:R-:W-:Y:S01]  /*4250*/  FFMA.FTZ R51, R168, R169, R51 ;  /* 0x000000a9a8337223 */ /* 0x000fe20000010033 */
[----:B------:R-:W-:Y:S01]  /*4260*/  FFMA.FTZ R169, R231, UR4, R176 ;  /* 0x00000004e7a97c23 */ /* 0x000fe200080100b0 */
[--C-:B------:R-:W-:Y:S01]  /*4270*/  FADD.FTZ R177, R19, -R170.reuse ;  /* 0x800000aa13b17221 */ /* 0x100fe20000010000 */
[----:B------:R-:W-:Y:S02]  /*4280*/  PRMT R170, R174, 0x7632, R170 ;  /* 0x00007632aeaa7816 */ /* 0x000fe400000000aa */
[----:B------:R-:W-:Y:S01]  /*4290*/  FADD.FTZ R169, R230, -R169 ;  /* 0x800000a9e6a97221 */ /* 0x000fe20000010000 */
[----:B------:R-:W-:Y:S01]  /*42a0*/  SHF.L.U32 R174, R174, 0x10, RZ ;  /* 0x00000010aeae7819 */ /* 0x000fe200000006ff */
[----:B------:R-:W-:Y:S01]  /*42b0*/  FMUL.FTZ R180, R177, UR21 ;  /* 0x00000015b1b47c20 */ /* 0x000fe20008410000 */
[----:B------:R-:W-:Y:S01]  /*42c0*/  SHF.L.U32 R170, R170, 0x10, RZ ;  /* 0x00000010aaaa7819 */ /* 0x000fe200000006ff */
[----:B------:R-:W-:Y:S02]  /*42d0*/  FMUL.FTZ R169, R169, UR21 ;  /* 0x00000015a9a97c20 */ /* 0x000fe40008410000 */
[----:B------:R-:W-:-:S02]  /*42e0*/  FMUL.FTZ R178, R180, UR14 ;  /* 0x0000000eb4b27c20 */ /* 0x000fc40008410000 */
[----:B------:R-:W-:Y:S02]  /*42f0*/  FMUL.FTZ R179, R169, UR14 ;  /* 0x0000000ea9b37c20 */ /* 0x000fe40008410000 */
[--C-:B------:R-:W-:Y:S01]  /*4300*/  FFMA.FTZ R182, R178, R170, R49.reuse ;  /* 0x000000aab2b67223 */ /* 0x100fe20000010031 */
[----:B------:R-:W-:Y:S01]  /*4310*/  PRMT R49, R173, 0x7632, R49 ;  /* 0x00007632ad317816 */ /* 0x000fe20000000031 */
[----:B------:R-:W-:Y:S01]  /*4320*/  FFMA.FTZ R177, R179, R174, R48 ;  /* 0x000000aeb3b17223 */ /* 0x000fe20000010030 */
[--C-:B------:R-:W-:Y:S01]  /*4330*/  FFMA.FTZ R48, R221, UR4, R176.reuse ;  /* 0x00000004dd307c23 */ /* 0x100fe200080100b0 */
[----:B------:R-:W-:Y:S01]  /*4340*/  FFMA.FTZ R174, R18, UR4, R176 ;  /* 0x0000000412ae7c23 */ /* 0x000fe200080100b0 */
[----:B------:R-:W-:Y:S02]  /*4350*/  F2FP.BF16.F32.PACK_AB R170, R180, R169 ;  /* 0x000000a9b4aa723e */ /* 0x000fe400000010ff */
[----:B------:R-:W-:Y:S01]  /*4360*/  FADD.FTZ R48, R219, -R48 ;  /* 0x80000030db307221 */ /* 0x000fe20000010000 */
[----:B------:R-:W-:Y:S01]  /*4370*/  FADD.FTZ R174, R17, -R174 ;  /* 0x800000ae11ae7221 */ /* 0x000fe20000010000 */
[----:B------:R-:W-:-:S02]  /*4380*/  SHF.L.U32 R169, R173, 0x10, RZ ;  /* 0x00000010ada97819 */ /* 0x000fc400000006ff */
[----:B------:R-:W-:Y:S01]  /*4390*/  FMUL.FTZ R48, R48, UR21 ;  /* 0x0000001530307c20 */ /* 0x000fe20008410000 */
[----:B------:R-:W-:Y:S01]  /*43a0*/  FMUL.FTZ R181, R174, UR21 ;  /* 0x00000015aeb57c20 */ /* 0x000fe20008410000 */
[----:B------:R-:W-:Y:S02]  /*43b0*/  SHF.L.U32 R49, R49, 0x10, RZ ;  /* 0x0000001031317819 */ /* 0x000fe400000006ff */
[----:B------:R-:W-:Y:S01]  /*43c0*/  FMUL.FTZ R173, R48, UR14 ;  /* 0x0000000e30ad7c20 */ /* 0x000fe20008410000 */
[----:B------:R-:W-:Y:S01]  /*43d0*/  FMUL.FTZ R180, R181, UR14 ;  /* 0x0000000eb5b47c20 */ /* 0x000fe20008410000 */
[----:B------:R-:W-:Y:S02]  /*43e0*/  SHF.L.U32 R174, R146, 0x10, RZ ;  /* 0x0000001092ae7819 */ /* 0x000fe400000006ff */
[----:B------:R-:W-:Y:S01]  /*43f0*/  FFMA.FTZ R54, R173, R169, R54 ;  /* 0x000000a9ad367223 */ /* 0x000fe20000010036 */
[----:B------:R-:W-:Y:S01]  /*4400*/  F2FP.BF16.F32.PACK_AB R169, R181, R48 ;  /* 0x00000030b5a9723e */ /* 0x000fe200000010ff */
[----:B------:R-:W-:Y:S01]  /*4410*/  FFMA.FTZ R55, R180, R49, R55 ;  /* 0x00000031b4377223 */ /* 0x000fe20000010037 */
[----:B------:R-:W-:Y:S01]  /*4420*/  SHF.L.U32 R48, R147, 0x10, RZ ;  /* 0x0000001093307819 */ /* 0x000fe200000006ff */
[----:B------:R-:W-:Y:S01]  /*4430*/  FMUL.FTZ R174, R179, R174 ;  /* 0x000000aeb3ae7220 */ /* 0x000fe20000410000 */
[----:B------:R-:W-:-:S02]  /*4440*/  SHF.L.U32 R49, R192, 0x10, RZ ;  /* 0x00000010c0317819 */ /* 0x000fc400000006ff */
[----:B------:R-:W-:Y:S01]  /*4450*/  SHF.L.U32 R179, R190, 0x10, RZ ;  /* 0x00000010beb37819 */ /* 0x000fe200000006ff */
[----:B------:R-:W-:Y:S02]  /*4460*/  FMUL.FTZ R175, R175, R48 ;  /* 0x00000030afaf7220 */ /* 0x000fe40000410000 */
[----:B------:R-:W-:Y:S01]  /*4470*/  FMUL.FTZ R48, R168, R49 ;  /* 0x00000031a8307220 */ /* 0x000fe20000410000 */
[----:B------:R-:W-:Y:S01]  /*4480*/  SHF.L.U32 R49, R191, 0x10, RZ ;  /* 0x00000010bf317819 */ /* 0x000fe200000006ff */
[----:B------:R-:W-:-:S03]  /*4490*/  FFMA.FTZ R168, R213, UR4, R176 ;  /* 0x00000004d5a87c23 */ /* 0x000fc600080100b0 */
        /* <DEDUP_REMOVED lines=24> */
.L_x_188:
[--C-:B------:R-:W-:Y:S01]  /*4620*/  FFMA.FTZ R178, R243, UR4, R176.reuse ;  /* 0x00000004f3b27c23 */ /* 0x100fe200080100b0 */
[--C-:B------:R-:W-:Y:S01]  /*4630*/  FFMA.FTZ R177, R206, UR4, R176.reuse ;  /* 0x00000004ceb17c23 */ /* 0x100fe200080100b0 */
[----:B------:R-:W-:Y:S02]  /*4640*/  FFMA.FTZ R184, R16, UR4, R176 ;  /* 0x0000000410b87c23 */ /* 0x000fe400080100b0 */
[----:B------:R-:W-:Y:S01]  /*4650*/  FADD.FTZ R178, R241, -R178 ;  /* 0x800000b2f1b27221 */ /* 0x000fe20000010000 */
[--C-:B------:R-:W-:Y:S01]  /*4660*/  FADD.FTZ R179, R204, -R177.reuse ;  /* 0x800000b1ccb37221 */ /* 0x100fe20000010000 */
[----:B-----5:R-:W-:Y:S01]  /*4670*/  PRMT R177, R175, 0x7632, R177 ;  /* 0x00007632afb17816 */ /* 0x020fe200000000b1 */
[----:B------:R-:W-:Y:S01]  /*4680*/  FADD.FTZ R184, R15, -R184 ;  /* 0x800000b80fb87221 */ /* 0x000fe20000010000 */
[----:B------:R-:W-:Y:S01]  /*4690*/  FMUL.FTZ R178, R178, UR21 ;  /* 0x00000015b2b27c20 */ /* 0x000fe20008410000 */
[----:B------:R-:W-:Y:S01]  /*46a0*/  FMUL.FTZ R180, R179, UR21 ;  /* 0x00000015b3b47c20 */ /* 0x000fe20008410000 */
[----:B------:R-:W-:Y:S01]  /*46b0*/  SHF.L.U32 R179, R175, 0x10, RZ ;  /* 0x00000010afb37819 */ /* 0x000fe200000006ff */
[----:B------:R-:W-:Y:S01]  /*46c0*/  FMUL.FTZ R184, R184, UR21 ;  /* 0x00000015b8b87c20 */ /* 0x000fe20008410000 */
[----:B------:R-:W-:Y:S01]  /*46d0*/  SHF.L.U32 R177, R177, 0x10, RZ ;  /* 0x00000010b1b17819 */ /* 0x000fe200000006ff */
[----:B------:R-:W-:Y:S01]  /*46e0*/  FMUL.FTZ R175, R178, UR14 ;  /* 0x0000000eb2af7c20 */ /* 0x000fe20008410000 */
[----:B------:R-:W-:Y:S01]  /*46f0*/  FMUL.FTZ R178, R180, UR14 ;  /* 0x0000000eb4b27c20 */ /* 0x000fe20008410000 */
[----:B------:R-:W-:-:S02]  /*4700*/  FFMA.FTZ R180, R20, UR4, R176 ;  /* 0x0000000414b47c23 */ /* 0x000fc400080100b0 */
[----:B------:R-:W-:Y:S01]  /*4710*/  FFMA.FTZ R50, R175, R179, R50 ;  /* 0x000000b3af327223 */ /* 0x000fe20000010032 */
[----:B------:R-:W-:Y:S01]  /*4720*/  FFMA.FTZ R51, R178, R177, R51 ;  /* 0x000000b1b2337223 */ /* 0x000fe20000010033 */
[----:B------:R-:W-:Y:S01]  /*4730*/  FFMA.FTZ R177, R231, UR4, R176 ;  /* 0x00000004e7b17c23 */ /* 0x000fe200080100b0 */
[----:B------:R-:W-:Y:S01]  /*4740*/  FADD.FTZ R180, R19, -R180 ;  /* 0x800000b413b47221 */ /* 0x000fe20000010000 */
[----:B------:R-:W-:Y:S02]  /*4750*/  PRMT R179, R174, 0x7632, R179 ;  /* 0x00007632aeb37816 */ /* 0x000fe400000000b3 */
[----:B------:R-:W-:Y:S01]  /*4760*/  FADD.FTZ R177, R230, -R177 ;  /* 0x800000b1e6b17221 */ /* 0x000fe20000010000 */
[----:B------:R-:W-:Y:S01]  /*4770*/  FMUL.FTZ R181, R180, UR21 ;  /* 0x00000015b4b57c20 */ /* 0x000fe20008410000 */
[----:B------:R-:W-:Y:S02]  /*4780*/  SHF.L.U32 R180, R174, 0x10, RZ ;  /* 0x00000010aeb47819 */ /* 0x000fe400000006ff */
[----:B------:R-:W-:Y:S01]  /*4790*/  FMUL.FTZ R177, R177, UR21 ;  /* 0x00000015b1b17c20 */ /* 0x000fe20008410000 */
[----:B------:R-:W-:Y:S01]  /*47a0*/  SHF.L.U32 R182, R179, 0x10, RZ ;  /* 0x00000010b3b67819 */ /* 0x000fe200000006ff */
[----:B------:R-:W-:-:S02]  /*47b0*/  FMUL.FTZ R174, R181, UR14 ;  /* 0x0000000eb5ae7c20 */ /* 0x000fc40008410000 */
[----:B------:R-:W-:Y:S02]  /*47c0*/  FMUL.FTZ R179, R177, UR14 ;  /* 0x0000000eb1b37c20 */ /* 0x000fe40008410000 */
[--C-:B------:R-:W-:Y:S01]  /*47d0*/  FFMA.FTZ R182, R174, R182, R49.reuse ;  /* 0x000000b6aeb67223 */ /* 0x100fe20000010031 */
[----:B------:R-:W-:Y:S01]  /*47e0*/  PRMT R49, R173, 0x7632, R49 ;  /* 0x00007632ad317816 */ /* 0x000fe20000000031 */
[----:B------:R-:W-:Y:S01]  /*47f0*/  FFMA.FTZ R177, R179, R180, R48 ;  /* 0x000000b4b3b17223 */ /* 0x000fe20000010030 */
[--C-:B------:R-:W-:Y:S01]  /*4800*/  FFMA.FTZ R48, R221, UR4, R176.reuse ;  /* 0x00000004dd307c23 */ /* 0x100fe200080100b0 */
[----:B------:R-:W-:Y:S01]  /*4810*/  FFMA.FTZ R180, R18, UR4, R176 ;  /* 0x0000000412b47c23 */ /* 0x000fe200080100b0 */
[----:B------:R-:W-:Y:S02]  /*4820*/  SHF.L.U32 R181, R49, 0x10, RZ ;  /* 0x0000001031b57819 */ /* 0x000fe400000006ff */
[----:B------:R-:W-:Y:S01]  /*4830*/  FADD.FTZ R48, R219, -R48 ;  /* 0x80000030db307221 */ /* 0x000fe20000010000 */
[----:B------:R-:W-:Y:S01]  /*4840*/  FADD.FTZ R180, R17, -R180 ;  /* 0x800000b411b47221 */ /* 0x000fe20000010000 */
[----:B------:R-:W-:-:S02]  /*4850*/  SHF.L.U32 R173, R173, 0x10, RZ ;  /* 0x00000010adad7819 */ /* 0x000fc400000006ff */
[----:B------:R-:W-:Y:S01]  /*4860*/  FMUL.FTZ R48, R48, UR21 ;  /* 0x0000001530307c20 */ /* 0x000fe20008410000 */
[----:B------:R-:W-:-:S03]  /*4870*/  FMUL.FTZ R180, R180, UR21 ;  /* 0x00000015b4b47c20 */ /* 0x000fc60008410000 */
[----:B------:R-:W-:Y:S01]  /*4880*/  FMUL.FTZ R49, R48, UR14 ;  /* 0x0000000e30317c20 */ /* 0x000fe20008410000 */
[----:B------:R-:W-:Y:S01]  /*4890*/  FMUL.FTZ R48, R180, UR14 ;  /* 0x0000000eb4307c20 */ /* 0x000fe20008410000 */
[----:B------:R-:W-:Y:S02]  /*48a0*/  FFMA.FTZ R180, R213, UR4, R176 ;  /* 0x00000004d5b47c23 */ /* 0x000fe400080100b0 */
[----:B------:R-:W-:Y:S01]  /*48b0*/  FFMA.FTZ R54, R49, R173, R54 ;  /* 0x000000ad31367223 */ /* 0x000fe20000010036 */
[----:B------:R-:W-:Y:S01]  /*48c0*/  FFMA.FTZ R55, R48, R181, R55 ;  /* 0x000000b530377223 */ /* 0x000fe20000010037 */
[----:B------:R-:W-:Y:S01]  /*48d0*/  FADD.FTZ R180, R211, -R180 ;  /* 0x800000b4d3b47221 */ /* 0x000fe20000010000 */
[----:B------:R-:W-:-:S03]  /*48e0*/  SHF.L.U32 R181, R172, 0x10, RZ ;  /* 0x00000010acb57819 */ /* 0x000fc600000006ff */
[----:B------:R-:W-:Y:S01]  /*48f0*/  FMUL.FTZ R173, R180, UR21 ;  /* 0x00000015b4ad7c20 */ /* 0x000fe20008410000 */
[----:B------:R-:W-:Y:S01]  /*4900*/  PRMT R180, R172, 0x7632, R180 ;  /* 0x00007632acb47816 */ /* 0x000fe200000000b4 */
[----:B------:R-:W-:Y:S02]  /*4910*/  FMUL.FTZ R172, R184, UR14 ;  /* 0x0000000eb8ac7c20 */ /* 0x000fe40008410000 */
[----:B------:R-:W-:Y:S01]  /*4920*/  FMUL.FTZ R173, R173, UR14 ;  /* 0x0000000eadad7c20 */ /* 0x000fe20008410000 */
[----:B------:R-:W-:-:S03]  /*4930*/  SHF.L.U32 R180, R180, 0x10, RZ ;  /* 0x00000010b4b47819 */ /* 0x000fc600000006ff */
        /* <DEDUP_REMOVED lines=22> */
.L_x_189:
        /* <DEDUP_REMOVED lines=9> */
.L_x_187:
[----:B------:R-:W-:Y:S05]  /*4b30*/  BSYNC.RECONVERGENT B1 ;  /* 0x0000000000017941 */ /* 0x000fea0003800200 */
.L_x_186:
[----:B------:R-:W-:Y:S05]  /*4b40*/  @!P1 BRA `(.L_x_190) ;  /* 0x00000038008c9947 */ /* 0x000fea0003800000 */
[----:B0-23--:R-:W0:Y:S02]  /*4b50*/  LDC.64 R172, c[0x0][0x390] ;  /* 0x0000e400ffac7b82 */ /* 0x00de240000000a00 */
        /* <DEDUP_REMOVED lines=16> */
[C---:B------:R-:W-:Y:S01]  /*4c60*/  F2FP.BF16.F32.PACK_AB R171, R170.reuse, R169 ;  /* 0x000000a9aaab723e */ /* 0x040fe200000010ff */
[----:B------:R-:W-:Y:S01]  /*4c70*/  FFMA.FTZ R181, R175, R181, R42 ;  /* 0x000000b5afb57223 */ /* 0x000fe2000001002a */
[----:B------:R-:W-:-:S04]  /*4c80*/  FMUL.FTZ R42, R170, UR14 ;  /* 0x0000000eaa2a7c20 */ /* 0x000fc80008410000 */
        /* <DEDUP_REMOVED lines=13> */
[----:B------:R-:W-:Y:S01]  /*4d60*/  FFMA.FTZ R169, R218, UR4, R176 ;  /* 0x00000004daa97c23 */ /* 0x000fe200080100b0 */
[----:B------:R-:W-:Y:S01]  /*4d70*/  FFMA.FTZ R182, R43, R174, R40 ;  /* 0x000000ae2bb67223 */ /* 0x000fe20000010028 */
[----:B------:R-:W-:Y:S01]  /*4d80*/  FFMA.FTZ R183, R168, R183, R41 ;  /* 0x000000b7a8b77223 */ /* 0x000fe20000010029 */
[----:B------:R-:W-:Y:S01]  /*4d90*/  FFMA.FTZ R41, R23, UR4, R176 ;  /* 0x0000000417297c23 */ /* 0x000fe200080100b0 */
[----:B------:R-:W-:Y:S01]  /*4da0*/  FADD.FTZ R174, R216, -R169 ;  /* 0x800000a9d8ae7221 */ /* 0x000fe20000010000 */
[----:B------:R-:W-:-:S02]  /*4db0*/  PRMT R40, R173, 0x7632, R40 ;  /* 0x00007632ad287816 */ /* 0x000fc40000000028 */
[----:B------:R-:W-:Y:S01]  /*4dc0*/  FADD.FTZ R41, R188, -R41 ;  /* 0x80000029bc297221 */ /* 0x000fe20000010000 */
[----:B------:R-:W-:Y:S01]  /*4dd0*/  FMUL.FTZ R174, R174, UR21 ;  /* 0x00000015aeae7c20 */ /* 0x000fe20008410000 */
[----:B------:R-:W-:Y:S02]  /*4de0*/  SHF.L.U32 R169, R173, 0x10, RZ ;  /* 0x00000010ada97819 */ /* 0x000fe400000006ff */
[----:B------:R-:W-:Y:S01]  /*4df0*/  FMUL.FTZ R41, R41, UR21 ;  /* 0x0000001529297c20 */ /* 0x000fe20008410000 */
[----:B------:R-:W-:Y:S01]  /*4e00*/  SHF.L.U32 R40, R40, 0x10, RZ ;  /* 0x0000001028287819 */ /* 0x000fe200000006ff */
        /* <DEDUP_REMOVED lines=10> */
[--C-:B------:R-:W-:Y:S01]  /*4eb0*/  FFMA.FTZ R43, R21, UR4, R176.reuse ;  /* 0x00000004152b7c23 */ /* 0x100fe200080100b0 */
[----:B------:R-:W-:Y:S01]  /*4ec0*/  FMUL.FTZ R40, R42, R41 ;  /* 0x000000292a287220 */ /* 0x000fe20000410000 */
[----:B------:R-:W-:Y:S01]  /*4ed0*/  SHF.L.U32 R41, R2, 0x10, RZ ;  /* 0x0000001002297819 */ /* 0x000fe200000006ff */
[----:B------:R-:W-:Y:S01]  /*4ee0*/  FFMA.FTZ R176, R220, UR4, R176 ;  /* 0x00000004dcb07c23 */ /* 0x000fe200080100b0 */
[----:B------:R-:W-:Y:S01]  /*4ef0*/  SHF.L.U32 R42, R137, 0x10, RZ ;  /* 0x00000010892a7819 */ /* 0x000fe200000006ff */
[----:B------:R-:W-:Y:S01]  /*4f00*/  FADD.FTZ R43, R22, -R43 ;  /* 0x8000002b162b7221 */ /* 0x000fe20000010000 */
[----:B------:R-:W-:Y:S01]  /*4f10*/  F2FP.BF16.F32.PACK_AB R175, R40, R175 ;  /* 0x000000af28af723e */ /* 0x000fe200000010ff */
[----:B------:R-:W-:Y:S01]  /*4f20*/  FMUL.FTZ R41, R168, R41 ;  /* 0x00000029a8297220 */ /* 0x000fe20000410000 */
[----:B------:R-:W-:Y:S01]  /*4f30*/  FADD.FTZ R176, R217, -R176 ;  /* 0x800000b0d9b07221 */ /* 0x000fe20000010000 */
[----:B------:R-:W-:Y:S01]  /*4f40*/  FMUL.FTZ R168, R43, UR21 ;  /* 0x000000152ba87c20 */ /* 0x000fe20008410000 */
[----:B------:R-:W-:Y:S01]  /*4f50*/  FMUL.FTZ R173, R173, R42 ;  /* 0x0000002aadad7220 */ /* 0x000fe20000410000 */
[----:B------:R-:W-:Y:S01]  /*4f60*/  FMUL.FTZ R42, R178, R177 ;  /* 0x000000b1b22a7220 */ /* 0x000fe20000410000 */
[----:B------:R-:W-:Y:S01]  /*4f70*/  SHF.L.U32 R177, R172, 0x10, RZ ;  /* 0x00000010acb17819 */ /* 0x000fe200000006ff */
[----:B------:R-:W-:Y:S01]  /*4f80*/  FMUL.FTZ R43, R168, UR14 ;  /* 0x0000000ea82b7c20 */ /* 0x000fe20008410000 */
[----:B------:R-:W-:-:S02]  /*4f90*/  SHF.L.U32 R178, R136, 0x10, RZ ;  /* 0x0000001088b27819 */ /* 0x000fc400000006ff */
[----:B------:R-:W-:Y:S01]  /*4fa0*/  PRMT R172, R172, 0x7632, R172 ;  /* 0x00007632acac7816 */ /* 0x000fe200000000ac */
[----:B------:R-:W-:Y:S01]  /*4fb0*/  FFMA.FTZ R44, R43, R177, R44 ;  /* 0x000000b12b2c7223 */ /* 0x000fe2000001002c */
[----:B------:R-:W-:Y:S01]  /*4fc0*/  SHF.L.U32 R177, R5, 0x10, RZ ;  /* 0x0000001005b17819 */ /* 0x000fe200000006ff */
[----:B------:R-:W-:Y:S01]  /*4fd0*/  FMUL.FTZ R178, R43, R178 ;  /* 0x000000b22bb27220 */ /* 0x000fe20000410000 */
[----:B------:R-:W-:Y:S01]  /*4fe0*/  FMUL.FTZ R43, R176, UR21 ;  /* 0x00000015b02b7c20 */ /* 0x000fe20008410000 */
[----:B------:R-:W-:Y:S02]  /*4ff0*/  SHF.L.U32 R176, R172, 0x10, RZ ;  /* 0x00000010acb07819 */ /* 0x000fe400000006ff */
[----:B------:R-:W-:Y:S01]  /*5000*/  F2FP.BF16.F32.PACK_AB R174, R41, R174 ;  /* 0x000000ae29ae723e */ /* 0x000fe200000010ff */
[C---:B------:R-:W-:Y:S01]  /*5010*/  FMUL.FTZ R172, R43.reuse, UR14 ;  /* 0x0000000e2bac7c20 */ /* 0x040fe20008410000 */
[----:B------:R-:W-:Y:S02]  /*5020*/  F2FP.BF16.F32.PACK_AB R168, R43, R168 ;  /* 0x000000a82ba8723e */ /* 0x000fe400000010ff */
[----:B------:R-:W-:Y:S01]  /*5030*/  F2FP.BF16.F32.PACK_AB R173, R42, R173 ;  /* 0x000000ad2aad723e */ /* 0x000fe200000010ff */
[C---:B------:R-:W-:Y:S01]  /*5040*/  FMUL.FTZ R177, R172.reuse, R177 ;  /* 0x000000b1acb17220 */ /* 0x040fe20000410000 */
[----:B------:R-:W-:-:S04]  /*5050*/  FFMA.FTZ R45, R172, R176, R45 ;  /* 0x000000b0ac2d7223 */ /* 0x000fc8000001002d */
[----:B------:R-:W-:Y:S01]  /*5060*/  F2FP.BF16.F32.PACK_AB R172, R177, R178 ;  /* 0x000000b2b1ac723e */ /* 0x000fe200000010ff */
[----:B------:R-:W-:Y:S06]  /*5070*/  BRA `(.L_x_192) ;  /* 0x0000000400207947 */ /* 0x000fec0003800000 */
.L_x_191:
[--C-:B------:R-:W-:Y:S01]  /*5080*/  FFMA.FTZ R178, R242, UR4, R176.reuse ;  /* 0x00000004f2b27c23 */ /* 0x100fe200080100b0 */
[----:B------:R-:W-:Y:S01]  /*5090*/  FFMA.FTZ R177, R225, UR4, R176 ;  /* 0x00000004e1b17c23 */ /* 0x000fe200080100b0 */
[----:B-----5:R-:W-:Y:S02]  /*50a0*/  SHF.L.U32 R181, R175, 0x10, RZ ;  /* 0x00000010afb57819 */ /* 0x020fe400000006ff */
[----:B------:R-:W-:Y:S01]  /*50b0*/  FADD.FTZ R178, R239, -R178 ;  /* 0x800000b2efb27221 */ /* 0x000fe20000010000 */
[----:B------:R-:W-:-:S03]  /*50c0*/  FADD.FTZ R177, R224, -R177 ;  /* 0x800000b1e0b17221 */ /* 0x000fc60000010000 */
[----:B------:R-:W-:Y:S01]  /*50d0*/  FMUL.FTZ R179, R178, UR21 ;  /* 0x00000015b2b37c20 */ /* 0x000fe20008410000 */
[----:B------:R-:W-:Y:S01]  /*50e0*/  PRMT R178, R175, 0x7632, R178 ;  /* 0x00007632afb27816 */ /* 0x000fe200000000b2 */
[----:B------:R-:W-:-:S03]  /*50f0*/  FMUL.FTZ R177, R177, UR21 ;  /* 0x00000015b1b17c20 */ /* 0x000fc60008410000 */
        /* <DEDUP_REMOVED lines=13> */
[----:B------:R-:W-:Y:S01]  /*51d0*/  FMUL.FTZ R43, R42, UR14 ;  /* 0x0000000e2a2b7c20 */ /* 0x000fe20008410000 */
[----:B------:R-:W-:Y:S01]  /*51e0*/  FMUL.FTZ R42, R177, UR14 ;  /* 0x0000000eb12a7c20 */ /* 0x000fe20008410000 */
[----:B------:R-:W-:Y:S01]  /*51f0*/  SHF.L.U32 R174, R174, 0x10, RZ ;  /* 0x00000010aeae7819 */ /* 0x000fe200000006ff */
[----:B------:R-:W-:-:S02]  /*5200*/  FFMA.FTZ R177, R218, UR4, R176 ;  /* 0x00000004dab17c23 */ /* 0x000fc400080100b0 */
[----:B------:R-:W-:Y:S01]  /*5210*/  FFMA.FTZ R183, R42, R183, R41 ;  /* 0x000000b72ab77223 */ /* 0x000fe20000010029 */
[----:B------:R-:W-:Y:S01]  /*5220*/  FFMA.FTZ R41, R23, UR4, R176 ;  /* 0x0000000417297c23 */ /* 0x000fe200080100b0 */
[--C-:B------:R-:W-:Y:S01]  /*5230*/  FFMA.FTZ R182, R43, R174, R40.reuse ;  /* 0x000000ae2bb67223 */ /* 0x100fe20000010028 */
[C---:B------:R-:W-:Y:S01]  /*5240*/  PRMT R40, R173.reuse, 0x7632, R40 ;  /* 0x00007632ad287816 */ /* 0x040fe20000000028 */
        /* <DEDUP_REMOVED lines=11> */
[----:B------:R-:W-:Y:S01]  /*5300*/  FFMA.FTZ R176, R220, UR4, R176 ;  /* 0x00000004dcb07c23 */ /* 0x000fe200080100b0 */
[----:B------:R-:W-:Y:S02]  /*5310*/  PRMT R174, R172, 0x7632, R174 ;  /* 0x00007632acae7816 */ /* 0x000fe400000000ae */
[----:B------:R-:W-:Y:S01]  /*5320*/  FADD.FTZ R173, R22, -R173 ;  /* 0x800000ad16ad7221 */ /* 0x000fe20000010000 */
[----:B------:R-:W-:Y:S01]  /*5330*/  FADD.FTZ R176, R217, -R176 ;  /* 0x800000b0d9b07221 */ /* 0x000fe20000010000 */
[----:B------:R-:W-:Y:S02]  /*5340*/  SHF.L.U32 R174, R174, 0x10, RZ ;  /* 0x00000010aeae7819 */ /* 0x000fe400000006ff */
[----:B------:R-:W-:Y:S01]  /*5350*/  FMUL.FTZ R173, R173, UR21 ;  /* 0x00000015adad7c20 */ /* 0x000fe20008410000 */
[----:B------:R-:W-:Y:S01]  /*5360*/  FMUL.FTZ R177, R176, UR21 ;  /* 0x00000015b0b17c20 */ /* 0x000fe20008410000 */
[----:B------:R-:W-:-:S02]  /*5370*/  SHF.L.U32 R176, R172, 0x10, RZ ;  /* 0x00000010acb07819 */ /* 0x000fc400000006ff */
[----:B------:R-:W-:Y:S01]  /*5380*/  FMUL.FTZ R173, R173, UR14 ;  /* 0x0000000eadad7c20 */ /* 0x000fe20008410000 */
[----:B------:R-:W-:Y:S01]  /*5390*/  FMUL.FTZ R172, R177, UR14 ;  /* 0x0000000eb1ac7c20 */ /* 0x000fe20008410000 */
[----:B------:R-:W-:Y:S02]  /*53a0*/  SHF.L.U32 R177, R0, 0x10, RZ ;  /* 0x0000001000b17819 */ /* 0x000fe400000006ff */
[----:B------:R-:W-:Y:S01]  /*53b0*/  FFMA.FTZ R44, R173, R176, R44 ;  /* 0x000000b0ad2c7223 */ /* 0x000fe2000001002c */
[----:B------:R-:W-:Y:S01]  /*53c0*/  FFMA.FTZ R45, R172, R174, R45 ;  /* 0x000000aeac2d7223 */ /* 0x000fe2000001002d */
        /* <DEDUP_REMOVED lines=14> */
[----:B------:R-:W-:Y:S01]  /*54b0*/  SHF.L.U32 R40, R136, 0x10, RZ ;  /* 0x0000001088287819 */ /* 0x000fe200000006ff */
[----:B------:R-:W-:-:S04]  /*54c0*/  FMUL.FTZ R41, R172, R41 ;  /* 0x00000029ac297220 */ /* 0x000fc80000410000 */
[----:B------:R-:W-:Y:S01]  /*54d0*/  FMUL.FTZ R40, R173, R40 ;  /* 0x00000028ad287220 */ /* 0x000fe20000410000 */
[----:B------:R-:W-:-:S04]  /*54e0*/  F2FP.BF16.F32.PACK_AB R173, R43, R42 ;  /* 0x0000002a2bad723e */ /* 0x000fc800000010ff */
[----:B------:R-:W-:-:S07]  /*54f0*/  F2FP.BF16.F32.PACK_AB R172, R41, R40 ;  /* 0x0000002829ac723e */ /* 0x000fce00000010ff */
.L_x_192:
[----:B------:R-:W0:Y:S08]  /*5500*/  @P0 LDC.64 R42, c[0x0][0x478] ;  /* 0x00011e00ff2a0b82 */ /* 0x000e300000000a00 */
[----:B------:R-:W1:Y:S01]  /*5510*/  LDC.64 R40, c[0x0][0x468] ;  /* 0x00011a00ff287b82 */ /* 0x000e620000000a00 */
[----:B0-----:R-:W-:Y:S01]  /*5520*/  @P0 IMAD.WIDE.U32 R176, R202, 0x10, R42 ;  /* 0x00000010cab00825 */ /* 0x001fe200078e002a */
[----:B------:R-:W-:-:S02]  /*5530*/  MOV R42, R181 ;  /* 0x000000b5002a7202 */ /* 0x000fc40000000f00 */
[----:B------:R-:W-:Y:S02]  /*5540*/  MOV R43, R180 ;  /* 0x000000b4002b7202 */ /* 0x000fe40000000f00 */
[----:B------:R4:W-:Y:S01]  /*5550*/  @P0 STG.E.128 desc[UR12][R176.64], R168 ;  /* 0x000000a8b0000986 */ /* 0x0009e2000c101d0c */
[----:B-1----:R-:W-:Y:S01]  /*5560*/  IMAD.WIDE.U32 R178, R202, 0x10, R40 ;  /* 0x00000010cab27825 */ /* 0x002fe200078e0028 */
[----:B------:R-:W-:Y:S02]  /*5570*/  MOV R40, R182 ;  /* 0x000000b600287202 */ /* 0x000fe40000000f00 */
[----:B------:R-:W-:Y:S02]  /*5580*/  MOV R41, R183 ;  /* 0x000000b700297202 */ /* 0x000fe40000000f00 */
[----:B------:R4:W-:Y:S01]  /*5590*/  STG.E.128 desc[UR12][R178.64], R172 ;  /* 0x000000acb2007986 */ /* 0x0009e2000c101d0c */
[----:B------:R-:W-:Y:S05]  /*55a0*/  BRA `(.L_x_190) ;  /* 0x0000002c00f47947 */ /* 0x000fea0003800000 */
.L_x_177:
[----:B------:R-:W-:Y:S04]  /*55b0*/  BSSY.RECONVERGENT B1, `(.L_x_193) ;  /* 0x00000c0000017945 */ /* 0x000fe80003800200 */
[----:B------:R-:W-:Y:S05]  /*55c0*/  @!P4 BRA `(.L_x_194) ;  /* 0x0000000800f8c947 */ /* 0x000fea0003800000 */
[----:B------:R-:W0:Y:S02]  /*55d0*/  LDC.64 R172, c[0x0][0x390] ;  /* 0x0000e400ffac7b82 */ /* 0x000e240000000a00 */
[----:B0-----:R-:W-:-:S06]  /*55e0*/  IMAD.WIDE.U32 R172, R202, 0x10, R172 ;  /* 0x00000010caac7825 */ /* 0x001fcc00078e00ac */
[----:B------:R-:W5:Y:S01]  /*55f0*/  LDG.E.128 R172, desc[UR12][R172.64] ;  /* 0x0000000cacac7981 */ /* 0x000f62000c1e1d00 */
[----:B------:R-:W-:-:S04]  /*5600*/  UISETP.NE.U32.AND UP1, UPT, UR22, URZ, UPT ;  /* 0x000000ff1600728c */ /* 0x000fc8000bf25070 */
[----:B------:R-:W-:-:S09]  /*5610*/  UISETP.NE.AND.EX UP1, UPT, UR23, URZ, UPT, UP1 ;  /* 0x000000ff1700728c */ /* 0x000fd2000bf25310 */
[----:B------:R-:W-:Y:S05]  /*5620*/  BRA.U UP1, `(.L_x_195) ;  /* 0x0000000501547547 */ /* 0x000fea000b800000 */
[----:B------:R-:W-:Y:S01]  /*5630*/  FFMA.FTZ R177, R212, UR4, R176 ;  /* 0x00000004d4b17c23 */ /* 0x000fe200080100b0 */
[----:B-----5:R-:W-:Y:S01]  /*5640*/  PRMT R178, R37, 0x7632, R178 ;  /* 0x0000763225b27816 */ /* 0x020fe200000000b2 */
[----:B------:R-:W-:Y:S01]  /*5650*/  FFMA.FTZ R182, R240, UR4, R176 ;  /* 0x00000004f0b67c23 */ /* 0x000fe200080100b0 */
[----:B------:R-:W-:Y:S01]  /*5660*/  SHF.L.U32 R183, R172, 0x10, RZ ;  /* 0x00000010acb77819 */ /* 0x000fe200000006ff */
[--C-:B------:R-:W-:Y:S01]  /*5670*/  FADD.FTZ R180, R210, -R177.reuse ;  /* 0x800000b1d2b47221 */ /* 0x100fe20000010000 */
[----:B------:R-:W-:Y:S01]  /*5680*/  PRMT R177, R36, 0x7632, R177 ;  /* 0x0000763224b17816 */ /* 0x000fe200000000b1 */
[----:B------:R-:W-:Y:S01]  /*5690*/  FADD.FTZ R179, R237, -R182 ;  /* 0x800000b6edb37221 */ /* 0x000fe20000010000 */
[----:B------:R-:W-:Y:S02]  /*56a0*/  SHF.L.U32 R178, R178, 0x10, RZ ;  /* 0x00000010b2b27819 */ /* 0x000fe400000006ff */
[----:B------:R-:W-:-:S05]  /*56b0*/  SHF.L.U32 R177, R177, 0x10, RZ ;  /* 0x00000010b1b17819 */ /* 0x000fca00000006ff */
[----:B------:R-:W-:Y:S01]  /*56c0*/  FFMA.FTZ R181, R180, UR21, R177 ;  /* 0x00000015b4b57c23 */ /* 0x000fe200080100b1 */
[----:B------:R-:W-:Y:S01]  /*56d0*/  FFMA.FTZ R180, R179, UR21, R178 ;  /* 0x00000015b3b47c23 */ /* 0x000fe200080100b2 */
[----:B------:R-:W-:Y:S01]  /*56e0*/  FFMA.FTZ R177, R238, UR4, R176 ;  /* 0x00000004eeb17c23 */ /* 0x000fe200080100b0 */
[----:B------:R-:W-:Y:S01]  /*56f0*/  PRMT R178, R39, 0x7632, R178 ;  /* 0x0000763227b27816 */ /* 0x000fe200000000b2 */
[----:B------:R-:W-:Y:S02]  /*5700*/  FFMA.FTZ R179, R248, UR4, R176 ;  /* 0x00000004f8b37c23 */ /* 0x000fe400080100b0 */
[--C-:B------:R-:W-:Y:S01]  /*5710*/  FADD.FTZ R182, R236, -R177.reuse ;  /* 0x800000b1ecb67221 */ /* 0x100fe20000010000 */
[----:B------:R-:W-:Y:S01]  /*5720*/  PRMT R177, R38, 0x7632, R177 ;  /* 0x0000763226b17816 */ /* 0x000fe200000000b1 */
[----:B------:R-:W-:Y:S01]  /*5730*/  FADD.FTZ R179, R246, -R179 ;  /* 0x800000b3f6b37221 */ /* 0x000fe20000010000 */
[----:B------:R-:W-:Y:S02]  /*5740*/  SHF.L.U32 R178, R178, 0x10, RZ ;  /* 0x00000010b2b27819 */ /* 0x000fe400000006ff */
[----:B------:R-:W-:-:S03]  /*5750*/  SHF.L.U32 R177, R177, 0x10, RZ ;  /* 0x00000010b1b17819 */ /* 0x000fc600000006ff */
[----:B------:R-:W-:Y:S01]  /*5760*/  FFMA.FTZ R178, R179, UR21, R178 ;  /* 0x00000015b3b27c23 */ /* 0x000fe200080100b2 */
[----:B------:R-:W-:Y:S01]  /*5770*/  FFMA.FTZ R179, R3, UR4, R176 ;  /* 0x0000000403b37c23 */ /* 0x000fe200080100b0 */
[----:B------:R-:W-:Y:S02]  /*5780*/  FFMA.FTZ R177, R182, UR21, R177 ;  /* 0x00000015b6b17c23 */ /* 0x000fe400080100b1 */
[----:B------:R-:W-:Y:S01]  /*5790*/  FMUL.FTZ R178, R178, UR14 ;  /* 0x0000000eb2b27c20 */ /* 0x000fe20008410000 */
[----:B------:R-:W-:Y:S01]  /*57a0*/  FADD.FTZ R182, R6, -R179 ;  /* 0x800000b306b67221 */ /* 0x000fe20000010000 */
[----:B------:R-:W-:-:S05]  /*57b0*/  SHF.L.U32 R179, R36, 0x10, RZ ;  /* 0x0000001024b37819 */ /* 0x000fca00000006ff */
[----:B------:R-:W-:Y:S01]  /*57c0*/  FFMA.FTZ R179, R182, UR21, R179 ;  /* 0x00000015b6b37c23 */ /* 0x000fe200080100b3 */
[----:B------:R-:W-:Y:S01]  /*57d0*/  PRMT R182, R172, 0x7632, R182 ;  /* 0x00007632acb67816 */ /* 0x000fe200000000b6 */
[----:B------:R-:W-:Y:S01]  /*57e0*/  FMUL.FTZ R172, R181, UR14 ;  /* 0x0000000eb5ac7c20 */ /* 0x000fe20008410000 */
[----:B------:R-:W-:Y:S01]  /*57f0*/  FFMA.FTZ R181, R7, UR4, R176 ;  /* 0x0000000407b57c23 */ /* 0x000fe200080100b0 */
[----:B------:R-:W-:Y:S01]  /*5800*/  FMUL.FTZ R179, R179, UR14 ;  /* 0x0000000eb3b37c20 */ /* 0x000fe20008410000 */
[----:B------:R-:W-:-:S03]  /*5810*/  SHF.L.U32 R182, R182, 0x10, RZ ;  /* 0x00000010b6b67819 */ /* 0x000fc600000006ff */
[----:B------:R-:W-:Y:S01]  /*5820*/  FFMA.FTZ R68, R179, R183, R68 ;  /* 0x000000b7b3447223 */ /* 0x000fe20000010044 */
[----:B------:R-:W-:Y:S01]  /*5830*/  SHF.L.U32 R183, R173, 0x10, RZ ;  /* 0x00000010adb77819 */ /* 0x000fe200000006ff */
[----:B------:R-:W-:Y:S01]  /*5840*/  FFMA.FTZ R69, R172, R182, R69 ;  /* 0x000000b6ac457223 */ /* 0x000fe20000010045 */
[----:B------:R-:W-:Y:S01]  /*5850*/  FADD.FTZ R182, R8, -R181 ;  /* 0x800000b508b67221 */ /* 0x000fe20000010000 */
[----:B------:R-:W-:-:S05]  /*5860*/  SHF.L.U32 R181, R37, 0x10, RZ ;  /* 0x0000001025b57819 */ /* 0x000fca00000006ff */
[----:B------:R-:W-:Y:S01]  /*5870*/  FFMA.FTZ R181, R182, UR21, R181 ;  /* 0x00000015b6b57c23 */ /* 0x000fe200080100b5 */
[----:B------:R-:W-:-:S03]  /*5880*/  PRMT R182, R173, 0x7632, R182 ;  /* 0x00007632adb67816 */ /* 0x000fc600000000b6 */
[----:B------:R-:W-:Y:S01]  /*5890*/  FMUL.FTZ R173, R181, UR14 ;  /* 0x0000000eb5ad7c20 */ /* 0x000fe20008410000 */
[----:B------:R-:W-:Y:S01]  /*58a0*/  SHF.L.U32 R184, R182, 0x10, RZ ;  /* 0x00000010b6b87819 */ /* 0x000fe200000006ff */
[----:B------:R-:W-:Y:S01]  /*58b0*/  FMUL.FTZ R182, R180, UR14 ;  /* 0x0000000eb4b67c20 */ /* 0x000fe20008410000 */
[----:B------:R-:W-:Y:S01]  /*58c0*/  FFMA.FTZ R180, R209, UR4, R176 ;  /* 0x00000004d1b47c23 */ /* 0x000fe200080100b0 */
[----:B------:R-:W-:Y:S01]  /*58d0*/  FFMA.FTZ R70, R173, R183, R70 ;  /* 0x000000b7ad467223 */ /* 0x000fe20000010046 */
[----:B------:R-:W-:Y:S01]  /*58e0*/  SHF.L.U32 R183, R174, 0x10, RZ ;  /* 0x00000010aeb77819 */ /* 0x000fe200000006ff */
[----:B------:R-:W-:Y:S01]  /*58f0*/  FFMA.FTZ R71, R182, R184, R71 ;  /* 0x000000b8b6477223 */ /* 0x000fe20000010047 */
[----:B------:R-:W-:Y:S01]  /*5900*/  FADD.FTZ R181, R207, -R180 ;  /* 0x800000b4cfb57221 */ /* 0x000fe20000010000 */
[----:B------:R-:W-:-:S05]  /*5910*/  SHF.L.U32 R180, R38, 0x10, RZ ;  /* 0x0000001026b47819 */ /* 0x000fca00000006ff */
[----:B------:R-:W-:Y:S01]  /*5920*/  FFMA.FTZ R180, R181, UR21, R180 ;  /* 0x00000015b5b47c23 */ /* 0x000fe200080100b4 */
[----:B------:R-:W-:Y:S01]  /*5930*/  PRMT R181, R174, 0x7632, R181 ;  /* 0x00007632aeb57816 */ /* 0x000fe200000000b5 */
[----:B------:R-:W-:-:S03]  /*5940*/  FMUL.FTZ R174, R177, UR14 ;  /* 0x0000000eb1ae7c20 */ /* 0x000fc60008410000 */
[----:B------:R-:W-:Y:S01]  /*5950*/  SHF.L.U32 R184, R181, 0x10, RZ ;  /* 0x00000010b5b87819 */ /* 0x000fe200000006ff */
[----:B------:R-:W-:-:S04]  /*5960*/  FMUL.FTZ R181, R180, UR14 ;  /* 0x0000000eb4b57c20 */ /* 0x000fc80008410000 */
[----:B------:R-:W-:Y:S01]  /*5970*/  FFMA.FTZ R180, R174, R184, R65 ;  /* 0x000000b8aeb47223 */ /* 0x000fe20000010041 */
[----:B------:R-:W-:Y:S01]  /*5980*/  FFMA.FTZ R65, R235, UR4, R176 ;  /* 0x00000004eb417c23 */ /* 0x000fe200080100b0 */
[----:B------:R-:W-:Y:S01]  /*5990*/  FFMA.FTZ R177, R181, R183, R64 ;  /* 0x000000b7b5b17223 */ /* 0x000fe20000010040 */
[----:B------:R-:W-:Y:S02]  /*59a0*/  SHF.L.U32 R64, R39, 0x10, RZ ;  /* 0x0000001027407819 */ /* 0x000fe400000006ff */
[----:B------:R-:W-:Y:S01]  /*59b0*/  FADD.FTZ R65, R234, -R65 ;  /* 0x80000041ea417221 */ /* 0x000fe20000010000 */
[----:B------:R-:W-:-:S03]  /*59c0*/  SHF.L.U32 R183, R175, 0x10, RZ ;  /* 0x00000010afb77819 */ /* 0x000fc600000006ff */
[----:B------:R-:W-:Y:S01]  /*59d0*/  FFMA.FTZ R64, R65, UR21, R64 ;  /* 0x0000001541407c23 */ /* 0x000fe20008010040 */
[----:B------:R-:W-:-:S03]  /*59e0*/  PRMT R65, R175, 0x7632, R65 ;  /* 0x00007632af417816 */ /* 0x000fc60000000041 */
[----:B------:R-:W-:Y:S01]  /*59f0*/  FMUL.FTZ R175, R64, UR14 ;  /* 0x0000000e40af7c20 */ /* 0x000fe20008410000 */
[----:B------:R-:W-:Y:S02]  /*5a00*/  SHF.L.U32 R65, R65, 0x10, RZ ;  /* 0x0000001041417819 */ /* 0x000fe400000006ff */
[----:B------:R-:W-:Y:S01]  /*5a10*/  SHF.L.U32 R64, R163, 0x10, RZ ;  /* 0x00000010a3407819 */ /* 0x000fe200000006ff */
[----:B------:R-:W-:Y:S02]  /*5a20*/  FFMA.FTZ R66, R175, R183, R66 ;  /* 0x000000b7af427223 */ /* 0x000fe40000010042 */
        /* <DEDUP_REMOVED lines=16> */
[----:B------:R-:W-:-:S03]  /*5b30*/  FMUL.FTZ R179, R64, R179 ;  /* 0x000000b340b37220 */ /* 0x000fc60000410000 */
[----:B------:R-:W-:Y:S01]  /*5b40*/  F2FP.BF16.F32.PACK_AB R173, R182, R173 ;  /* 0x000000adb6ad723e */ /* 0x000fe200000010ff */
[----:B------:R-:W-:-:S05]  /*5b50*/  FMUL.FTZ R172, R65, R172 ;  /* 0x000000ac41ac7220 */ /* 0x000fca0000410000 */
[----:B------:R-:W-:Y:S01]  /*5b60*/  F2FP.BF16.F32.PACK_AB R172, R172, R179 ;  /* 0x000000b3acac723e */ /* 0x000fe200000010ff */
[----:B------:R-:W-:Y:S06]  /*5b70*/  BRA `(.L_x_196) ;  /* 0x0000000400607947 */ /* 0x000fec0003800000 */
.L_x_195:
[C---:B-----5:R-:W-:Y:S01]  /*5b80*/  PRMT R168, R39.reuse, 0x7632, R168 ;  /* 0x0000763227a87816 */ /* 0x060fe200000000a8 */
[--C-:B------:R-:W-:Y:S01]  /*5b90*/  FFMA.FTZ R169, R248, UR4, R176.reuse ;  /* 0x00000004f8a97c23 */ /* 0x100fe200080100b0 */
[----:B------:R-:W-:Y:S01]  /*5ba0*/  FFMA.FTZ R170, R240, UR4, R176 ;  /* 0x00000004f0aa7c23 */ /* 0x000fe200080100b0 */
[----:B------:R-:W-:Y:S02]  /*5bb0*/  SHF.L.U32 R181, R39, 0x10, RZ ;  /* 0x0000001027b57819 */ /* 0x000fe400000006ff */
[----:B------:R-:W-:Y:S01]  /*5bc0*/  SHF.L.U32 R168, R168, 0x10, RZ ;  /* 0x00000010a8a87819 */ /* 0x000fe200000006ff */
[----:B------:R-:W-:Y:S01]  /*5bd0*/  FADD.FTZ R169, R246, -R169 ;  /* 0x800000a9f6a97221 */ /* 0x000fe20000010000 */
[----:B------:R-:W-:Y:S02]  /*5be0*/  SHF.L.U32 R184, R37, 0x10, RZ ;  /* 0x0000001025b87819 */ /* 0x000fe400000006ff */
[----:B------:R-:W-:Y:S01]  /*5bf0*/  SHF.L.U32 R183, R197, 0x10, RZ ;  /* 0x00000010c5b77819 */ /* 0x000fe200000006ff */
[----:B------:R-:W-:Y:S01]  /*5c00*/  FFMA.FTZ R171, R169, UR21, R168 ;  /* 0x00000015a9ab7c23 */ /* 0x000fe200080100a8 */
[----:B------:R-:W-:Y:S01]  /*5c10*/  FFMA.FTZ R169, R238, UR4, R176 ;  /* 0x00000004eea97c23 */ /* 0x000fe200080100b0 */
[----:B------:R-:W-:-:S03]  /*5c20*/  PRMT R168, R37, 0x7632, R168 ;  /* 0x0000763225a87816 */ /* 0x000fc600000000a8 */
[--C-:B------:R-:W-:Y:S01]  /*5c30*/  FADD.FTZ R177, R236, -R169.reuse ;  /* 0x800000a9ecb17221 */ /* 0x100fe20000010000 */
[----:B------:R-:W-:Y:S02]  /*5c40*/  PRMT R169, R38, 0x7632, R169 ;  /* 0x0000763226a97816 */ /* 0x000fe400000000a9 */
[----:B------:R-:W-:Y:S02]  /*5c50*/  SHF.L.U32 R168, R168, 0x10, RZ ;  /* 0x00000010a8a87819 */ /* 0x000fe400000006ff */
[----:B------:R-:W-:Y:S01]  /*5c60*/  SHF.L.U32 R178, R169, 0x10, RZ ;  /* 0x00000010a9b27819 */ /* 0x000fe200000006ff */
[----:B------:R-:W-:-:S04]  /*5c70*/  FADD.FTZ R169, R237, -R170 ;  /* 0x800000aaeda97221 */ /* 0x000fc80000010000 */
[----:B------:R-:W-:Y:S01]  /*5c80*/  FFMA.FTZ R170, R177, UR21, R178 ;  /* 0x00000015b1aa7c23 */ /* 0x000fe200080100b2 */
[----:B------:R-:W-:Y:S01]  /*5c90*/  FFMA.FTZ R177, R235, UR4, R176 ;  /* 0x00000004ebb17c23 */ /* 0x000fe200080100b0 */
[--C-:B------:R-:W-:Y:S01]  /*5ca0*/  FFMA.FTZ R169, R169, UR21, R168.reuse ;  /* 0x00000015a9a97c23 */ /* 0x100fe200080100a8 */
[----:B------:R-:W-:Y:S02]  /*5cb0*/  PRMT R168, R36, 0x7632, R168 ;  /* 0x0000763224a87816 */ /* 0x000fe400000000a8 */
[----:B------:R-:W-:Y:S01]  /*5cc0*/  FADD.FTZ R178, R234, -R177 ;  /* 0x800000b1eab27221 */ /* 0x000fe20000010000 */
[----:B------:R-:W-:Y:S01]  /*5cd0*/  FFMA.FTZ R177, R212, UR4, R176 ;  /* 0x00000004d4b17c23 */ /* 0x000fe200080100b0 */
[----:B------:R-:W-:Y:S01]  /*5ce0*/  SHF.L.U32 R179, R168, 0x10, RZ ;  /* 0x00000010a8b37819 */ /* 0x000fe200000006ff */
[----:B------:R-:W-:Y:S01]  /*5cf0*/  FMUL.FTZ R182, R169, UR14 ;  /* 0x0000000ea9b67c20 */ /* 0x000fe20008410000 */
[----:B------:R-:W-:Y:S01]  /*5d00*/  FFMA.FTZ R180, R178, UR21, R181 ;  /* 0x00000015b2b47c23 */ /* 0x000fe200080100b5 */
[--C-:B------:R-:W-:Y:S01]  /*5d10*/  FADD.FTZ R168, R210, -R177.reuse ;  /* 0x800000b1d2a87221 */ /* 0x100fe20000010000 */
[----:B------:R-:W-:-:S02]  /*5d20*/  PRMT R177, R175, 0x7632, R177 ;  /* 0x00007632afb17816 */ /* 0x000fc400000000b1 */
[----:B------:R-:W-:Y:S01]  /*5d30*/  SHF.L.U32 R178, R175, 0x10, RZ ;  /* 0x00000010afb27819 */ /* 0x000fe200000006ff */
[----:B------:R-:W-:Y:S01]  /*5d40*/  FMUL.FTZ R175, R180, UR14 ;  /* 0x0000000eb4af7c20 */ /* 0x000fe20008410000 */
[----:B------:R-:W-:Y:S01]  /*5d50*/  SHF.L.U32 R177, R177, 0x10, RZ ;  /* 0x00000010b1b17819 */ /* 0x000fe200000006ff */
[----:B------:R-:W-:Y:S01]  /*5d60*/  FFMA.FTZ R168, R168, UR21, R179 ;  /* 0x00000015a8a87c23 */ /* 0x000fe200080100b3 */
[----:B------:R-:W-:Y:S01]  /*5d70*/  SHF.L.U32 R179, R38, 0x10, RZ ;  /* 0x0000001026b37819 */ /* 0x000fe200000006ff */
[----:B------:R-:W-:Y:S01]  /*5d80*/  FFMA.FTZ R66, R175, R178, R66 ;  /* 0x000000b2af427223 */ /* 0x000fe20000010042 */
[C---:B------:R-:W-:Y:S01]  /*5d90*/  FMUL.FTZ R178, R171.reuse, UR14 ;  /* 0x0000000eabb27c20 */ /* 0x040fe20008410000 */
[----:B------:R-:W-:Y:S01]  /*5da0*/  F2FP.BF16.F32.PACK_AB R171, R171, R180 ;  /* 0x000000b4abab723e */ /* 0x000fe200000010ff */
[--C-:B------:R-:W-:Y:S02]  /*5db0*/  FFMA.FTZ R180, R209, UR4, R176.reuse ;  /* 0x00000004d1b47c23 */ /* 0x100fe400080100b0 */
[----:B------:R-:W-:Y:S01]  /*5dc0*/  FFMA.FTZ R67, R178, R177, R67 ;  /* 0x000000b1b2437223 */ /* 0x000fe20000010043 */
[----:B------:R-:W-:Y:S01]  /*5dd0*/  FFMA.FTZ R177, R7, UR4, R176 ;  /* 0x0000000407b17c23 */ /* 0x000fe200080100b0 */
[----:B------:R-:W-:-:S03]  /*5de0*/  FADD.FTZ R180, R207, -R180 ;  /* 0x800000b4cfb47221 */ /* 0x000fc60000010000 */
[----:B------:R-:W-:Y:S01]  /*5df0*/  FADD.FTZ R177, R8, -R177 ;  /* 0x800000b108b17221 */ /* 0x000fe20000010000 */
[----:B------:R-:W-:Y:S01]  /*5e00*/  FFMA.FTZ R181, R180, UR21, R179 ;  /* 0x00000015b4b57c23 */ /* 0x000fe200080100b3 */
[C---:B------:R-:W-:Y:S02]  /*5e10*/  PRMT R180, R174.reuse, 0x7632, R180 ;  /* 0x00007632aeb47816 */ /* 0x040fe400000000b4 */
[----:B------:R-:W-:Y:S01]  /*5e20*/  SHF.L.U32 R174, R174, 0x10, RZ ;  /* 0x00000010aeae7819 */ /* 0x000fe200000006ff */
[----:B------:R-:W-:Y:S01]  /*5e30*/  FMUL.FTZ R179, R181, UR14 ;  /* 0x0000000eb5b37c20 */ /* 0x000fe20008410000 */
[----:B------:R-:W-:Y:S01]  /*5e40*/  FFMA.FTZ R184, R177, UR21, R184 ;  /* 0x00000015b1b87c23 */ /* 0x000fe200080100b8 */
[----:B------:R-:W-:Y:S02]  /*5e50*/  SHF.L.U32 R180, R180, 0x10, RZ ;  /* 0x00000010b4b47819 */ /* 0x000fe400000006ff */
[----:B------:R-:W-:Y:S01]  /*5e60*/  FFMA.FTZ R177, R179, R174, R64 ;  /* 0x000000aeb3b17223 */ /* 0x000fe20000010040 */
[----:B------:R-:W-:Y:S01]  /*5e70*/  FMUL.FTZ R64, R170, UR14 ;  /* 0x0000000eaa407c20 */ /* 0x000fe20008410000 */
[----:B------:R-:W-:-:S02]  /*5e80*/  SHF.L.U32 R174, R36, 0x10, RZ ;  /* 0x0000001024ae7819 */ /* 0x000fc400000006ff */
[----:B------:R-:W-:Y:S01]  /*5e90*/  F2FP.BF16.F32.PACK_AB R170, R170, R181 ;  /* 0x000000b5aaaa723e */ /* 0x000fe200000010ff */
[--C-:B------:R-:W-:Y:S01]  /*5ea0*/  FFMA.FTZ R180, R64, R180, R65.reuse ;  /* 0x000000b440b47223 */ /* 0x100fe20000010041 */
[C---:B------:R-:W-:Y:S01]  /*5eb0*/  PRMT R65, R173.reuse, 0x7632, R65 ;  /* 0x00007632ad417816 */ /* 0x040fe20000000041 */
[----:B------:R-:W-:Y:S01]  /*5ec0*/  FMUL.FTZ R181, R184, UR14 ;  /* 0x0000000eb8b57c20 */ /* 0x000fe20008410000 */
[----:B------:R-:W-:Y:S02]  /*5ed0*/  SHF.L.U32 R173, R173, 0x10, RZ ;  /* 0x00000010adad7819 */ /* 0x000fe400000006ff */
[----:B------:R-:W-:Y:S02]  /*5ee0*/  SHF.L.U32 R65, R65, 0x10, RZ ;  /* 0x0000001041417819 */ /* 0x000fe400000006ff */
[----:B------:R-:W-:Y:S01]  /*5ef0*/  F2FP.BF16.F32.PACK_AB R169, R169, R184 ;  /* 0x000000b8a9a9723e */ /* 0x000fe200000010ff */
[----:B------:R-:W-:Y:S01]  /*5f00*/  FFMA.FTZ R70, R181, R173, R70 ;  /* 0x000000adb5467223 */ /* 0x000fe20000010046 */
[----:B------:R-:W-:Y:S01]  /*5f10*/  SHF.L.U32 R173, R200, 0x10, RZ ;  /* 0x00000010c8ad7819 */ /* 0x000fe200000006ff */
[----:B------:R-:W-:Y:S01]  /*5f20*/  FFMA.FTZ R71, R182, R65, R71 ;  /* 0x00000041b6477223 */ /* 0x000fe20000010047 */
[----:B------:R-:W-:Y:S01]  /*5f30*/  FFMA.FTZ R65, R3, UR4, R176 ;  /* 0x0000000403417c23 */ /* 0x000fe200080100b0 */
[----:B------:R-:W-:-:S02]  /*5f40*/  SHF.L.U32 R184, R160, 0x10, RZ ;  /* 0x00000010a0b87819 */ /* 0x000fc400000006ff */
[----:B------:R-:W-:Y:S01]  /*5f50*/  FMUL.FTZ R178, R173, R178 ;  /* 0x000000b2adb27220 */ /* 0x000fe20000410000 */
[----:B------:R-:W-:Y:S01]  /*5f60*/  FADD.FTZ R65, R6, -R65 ;  /* 0x8000004106417221 */ /* 0x000fe20000010000 */
[----:B------:R-:W-:-:S03]  /*5f70*/  SHF.L.U32 R173, R199, 0x10, RZ ;  /* 0x00000010c7ad7819 */ /* 0x000fc600000006ff */
[----:B------:R-:W-:Y:S01]  /*5f80*/  FFMA.FTZ R65, R65, UR21, R174 ;  /* 0x0000001541417c23 */ /* 0x000fe200080100ae */
[----:B------:R-:W-:Y:S01]  /*5f90*/  SHF.L.U32 R174, R163, 0x10, RZ ;  /* 0x00000010a3ae7819 */ /* 0x000fe200000006ff */
[----:B------:R-:W-:Y:S01]  /*5fa0*/  FMUL.FTZ R173, R173, R64 ;  /* 0x00000040adad7220 */ /* 0x000fe20000410000 */
[----:B------:R-:W-:-:S03]  /*5fb0*/  SHF.L.U32 R64, R161, 0x10, RZ ;  /* 0x00000010a1407819 */ /* 0x000fc600000006ff */
[----:B------:R-:W-:Y:S01]  /*5fc0*/  FMUL.FTZ R175, R174, R175 ;  /* 0x000000afaeaf7220 */ /* 0x000fe20000410000 */
[----:B------:R-:W-:Y:S01]  /*5fd0*/  SHF.L.U32 R174, R162, 0x10, RZ ;  /* 0x00000010a2ae7819 */ /* 0x000fe200000006ff */
[----:B------:R-:W-:Y:S01]  /*5fe0*/  FMUL.FTZ R64, R64, R181 ;  /* 0x000000b540407220 */ /* 0x000fe20000410000 */
[----:B------:R-:W-:Y:S02]  /*5ff0*/  FMUL.FTZ R181, R65, UR14 ;  /* 0x0000000e41b57c20 */ /* 0x000fe40008410000 */
[----:B------:R-:W-:Y:S01]  /*6000*/  F2FP.BF16.F32.PACK_AB R175, R178, R175 ;  /* 0x000000afb2af723e */ /* 0x000fe200000010ff */
[----:B------:R-:W-:Y:S01]  /*6010*/  FMUL.FTZ R174, R174, R179 ;  /* 0x000000b3aeae7220 */ /* 0x000fe20000410000 */
[----:B------:R-:W-:Y:S01]  /*6020*/  SHF.L.U32 R179, R198, 0x10, RZ ;  /* 0x00000010c6b37819 */ /* 0x000fe200000006ff */
[----:B------:R-:W-:-:S03]  /*6030*/  FMUL.FTZ R184, R184, R181 ;  /* 0x000000b5b8b87220 */ /* 0x000fc60000410000 */
[----:B------:R-:W-:Y:S01]  /*6040*/  F2FP.BF16.F32.PACK_AB R174, R173, R174 ;  /* 0x000000aeadae723e */ /* 0x000fe200000010ff */
[----:B------:R-:W-:Y:S01]  /*6050*/  FMUL.FTZ R179, R179, R182 ;  /* 0x000000b6b3b37220 */ /* 0x000fe20000410000 */
[C---:B------:R-:W-:Y:S02]  /*6060*/  SHF.L.U32 R182, R172.reuse, 0x10, RZ ;  /* 0x00000010acb67819 */ /* 0x040fe400000006ff */
[----:B------:R-:W-:Y:S02]  /*6070*/  PRMT R172, R172, 0x7632, R172 ;  /* 0x00007632acac7816 */ /* 0x000fe400000000ac */
[----:B------:R-:W-:Y:S01]  /*6080*/  F2FP.BF16.F32.PACK_AB R173, R179, R64 ;  /* 0x00000040b3ad723e */ /* 0x000fe200000010ff */
[----:B------:R-:W-:Y:S01]  /*6090*/  FFMA.FTZ R68, R181, R182, R68 ;  /* 0x000000b6b5447223 */ /* 0x000fe20000010044 */
[----:B------:R-:W-:Y:S01]  /*60a0*/  SHF.L.U32 R181, R172, 0x10, RZ ;  /* 0x00000010acb57819 */ /* 0x000fe200000006ff */
[C---:B------:R-:W-:Y:S01]  /*60b0*/  FMUL.FTZ R172, R168.reuse, UR14 ;  /* 0x0000000ea8ac7c20 */ /* 0x040fe20008410000 */
[----:B------:R-:W-:-:S03]  /*60c0*/  F2FP.BF16.F32.PACK_AB R168, R168, R65 ;  /* 0x00000041a8a8723e */ /* 0x000fc600000010ff */
[----:B------:R-:W-:Y:S01]  /*60d0*/  FMUL.FTZ R183, R183, R172 ;  /* 0x000000acb7b77220 */ /* 0x000fe20000410000 */
[----:B------:R-:W-:-:S04]  /*60e0*/  FFMA.FTZ R69, R172, R181, R69 ;  /* 0x000000b5ac457223 */ /* 0x000fc80000010045 */
[----:B------:R-:W-:-:S07]  /*60f0*/  F2FP.BF16.F32.PACK_AB R172, R183, R184 ;  /* 0x000000b8b7ac723e */ /* 0x000fce00000010ff */
.L_x_196:
[----:B------:R-:W-:Y:S01]  /*6100*/  ISETP.NE.U32.AND P0, PT, RZ, UR22, PT ;  /* 0x00000016ff007c0c */ /* 0x000fe2000bf05070 */
[----:B------:R-:W0:Y:S03]  /*6110*/  LDC.64 R64, c[0x0][0x468] ;  /* 0x00011a00ff407b82 */ /* 0x000e260000000a00 */
[----:B------:R-:W-:-:S13]  /*6120*/  ISETP.NE.AND.EX P0, PT, RZ, UR23, PT, P0 ;  /* 0x00000017ff007c0c */ /* 0x000fda000bf05300 */
[----:B------:R-:W1:Y:S01]  /*6130*/  @P0 LDC.64 R178, c[0x0][0x478] ;  /* 0x00011e00ffb20b82 */ /* 0x000e620000000a00 */
[C---:B0-----:R-:W-:Y:S01]  /*6140*/  IMAD.WIDE.U32 R182, R202.reuse, 0x10, R64 ;  /* 0x00000010cab67825 */ /* 0x041fe200078e0040 */
[----:B------:R-:W-:Y:S02]  /*6150*/  MOV R64, R177 ;  /* 0x000000b100407202 */ /* 0x000fe40000000f00 */
[----:B------:R-:W-:Y:S01]  /*6160*/  MOV R65, R180 ;  /* 0x000000b400417202 */ /* 0x000fe20000000f00 */
[C---:B-1----:R-:W-:Y:S01]  /*6170*/  @P0 IMAD.WIDE.U32 R178, R202.reuse, 0x10, R178 ;  /* 0x00000010cab20825 */ /* 0x042fe200078e00b2 */
[----:B------:R-:W-:-:S04]  /*6180*/  IADD3 R202, PT, PT, R202, 0x100, RZ ;  /* 0x00000100caca7810 */ /* 0x000fc80007ffe0ff */
[----:B------:R0:W-:Y:S04]  /*6190*/  @P0 STG.E.128 desc[UR12][R178.64], R168 ;  /* 0x000000a8b2000986 */ /* 0x0001e8000c101d0c */
[----:B------:R0:W-:Y:S02]  /*61a0*/  STG.E.128 desc[UR12][R182.64], R172 ;  /* 0x000000acb6007986 */ /* 0x0001e4000c101d0c */
.L_x_194:
[----:B------:R-:W-:Y:S05]  /*61b0*/  BSYNC.RECONVERGENT B1 ;  /* 0x0000000000017941 */ /* 0x000fea0003800200 */
.L_x_193:
        /* <DEDUP_REMOVED lines=8> */
[----:B-----5:R-:W-:Y:S01]  /*6240*/  PRMT R168, R35, 0x7632, R168 ;  /* 0x0000763223a87816 */ /* 0x020fe200000000a8 */
[----:B------:R-:W-:Y:S01]  /*6250*/  FFMA.FTZ R170, R208, UR4, R176 ;  /* 0x00000004d0aa7c23 */ /* 0x000fe200080100b0 */
[----:B------:R-:W-:Y:S02]  /*6260*/  PRMT R169, R34, 0x7632, R169 ;  /* 0x0000763222a97816 */ /* 0x000fe400000000a9 */
[----:B------:R-:W-:Y:S01]  /*6270*/  SHF.L.U32 R168, R168, 0x10, RZ ;  /* 0x00000010a8a87819 */ /* 0x000fe200000006ff */
[----:B------:R-:W-:Y:S01]  /*6280*/  FADD.FTZ R171, R205, -R170 ;  /* 0x800000aacdab7221 */ /* 0x000fe20000010000 */
[----:B------:R-:W-:Y:S01]  /*6290*/  FFMA.FTZ R170, R12, UR4, R176 ;  /* 0x000000040caa7c23 */ /* 0x000fe200080100b0 */
[----:B------:R-:W-:Y:S02]  /*62a0*/  SHF.L.U32 R169, R169, 0x10, RZ ;  /* 0x00000010a9a97819 */ /* 0x000fe400000006ff */
[----:B------:R-:W-:Y:S01]  /*62b0*/  FFMA.FTZ R171, R171, UR21, R168 ;  /* 0x00000015abab7c23 */ /* 0x000fe200080100a8 */
[----:B------:R-:W-:Y:S01]  /*62c0*/  FFMA.FTZ R168, R14, UR4, R176 ;  /* 0x000000040ea87c23 */ /* 0x000fe200080100b0 */
[----:B------:R-:W-:Y:S01]  /*62d0*/  FADD.FTZ R177, R11, -R170 ;  /* 0x800000aa0bb17221 */ /* 0x000fe20000010000 */
[----:B------:R-:W-:-:S02]  /*62e0*/  SHF.L.U32 R182, R33, 0x10, RZ ;  /* 0x0000001021b67819 */ /* 0x000fc400000006ff */
[--C-:B------:R-:W-:Y:S01]  /*62f0*/  FADD.FTZ R178, R13, -R168.reuse ;  /* 0x800000a80db27221 */ /* 0x100fe20000010000 */
[----:B------:R-:W-:Y:S02]  /*6300*/  PRMT R168, R33, 0x7632, R168 ;  /* 0x0000763221a87816 */ /* 0x000fe400000000a8 */
[----:B------:R-:W-:Y:S01]  /*6310*/  SHF.L.U32 R183, R193, 0x10, RZ ;  /* 0x00000010c1b77819 */ /* 0x000fe200000006ff */
[----:B------:R-:W-:Y:S01]  /*6320*/  FFMA.FTZ R170, R178, UR21, R169 ;  /* 0x00000015b2aa7c23 */ /* 0x000fe200080100a9 */
[----:B------:R-:W-:Y:S01]  /*6330*/  SHF.L.U32 R168, R168, 0x10, RZ ;  /* 0x00000010a8a87819 */ /* 0x000fe200000006ff */
[----:B------:R-:W-:-:S04]  /*6340*/  FFMA.FTZ R178, R10, UR4, R176 ;  /* 0x000000040ab27c23 */ /* 0x000fc800080100b0 */
[----:B------:R-:W-:Y:S01]  /*6350*/  FFMA.FTZ R169, R177, UR21, R168 ;  /* 0x00000015b1a97c23 */ /* 0x000fe200080100a8 */
[----:B------:R-:W-:Y:S01]  /*6360*/  FFMA.FTZ R177, R245, UR4, R176 ;  /* 0x00000004f5b17c23 */ /* 0x000fe200080100b0 */
[----:B------:R-:W-:Y:S01]  /*6370*/  FADD.FTZ R179, R9, -R178 ;  /* 0x800000b209b37221 */ /* 0x000fe20000010000 */
[----:B------:R-:W-:Y:S01]  /*6380*/  PRMT R168, R32, 0x7632, R168 ;  /* 0x0000763220a87816 */ /* 0x000fe200000000a8 */
[----:B------:R-:W-:Y:S01]  /*6390*/  FMUL.FTZ R184, R169, UR14 ;  /* 0x0000000ea9b87c20 */ /* 0x000fe20008410000 */
[----:B------:R-:W-:Y:S01]  /*63a0*/  FADD.FTZ R180, R244, -R177 ;  /* 0x800000b1f4b47221 */ /* 0x000fe20000010000 */
[----:B------:R-:W-:Y:S02]  /*63b0*/  SHF.L.U32 R177, R35, 0x10, RZ ;  /* 0x0000001023b17819 */ /* 0x000fe400000006ff */
[C---:B------:R-:W-:Y:S02]  /*63c0*/  SHF.L.U32 R178, R175.reuse, 0x10, RZ ;  /* 0x00000010afb27819 */ /* 0x040fe400000006ff */
[----:B------:R-:W-:Y:S01]  /*63d0*/  SHF.L.U32 R168, R168, 0x10, RZ ;  /* 0x00000010a8a87819 */ /* 0x000fe200000006ff */
[--C-:B------:R-:W-:Y:S01]  /*63e0*/  FFMA.FTZ R180, R180, UR21, R177.reuse ;  /* 0x00000015b4b47c23 */ /* 0x100fe200080100b1 */
[----:B------:R-:W-:-:S03]  /*63f0*/  PRMT R177, R175, 0x7632, R177 ;  /* 0x00007632afb17816 */ /* 0x000fc600000000b1 */
[----:B------:R-:W-:Y:S01]  /*6400*/  FMUL.FTZ R175, R180, UR14 ;  /* 0x0000000eb4af7c20 */ /* 0x000fe20008410000 */
[----:B------:R-:W-:Y:S01]  /*6410*/  SHF.L.U32 R177, R177, 0x10, RZ ;  /* 0x00000010b1b17819 */ /* 0x000fe200000006ff */
[----:B------:R-:W-:Y:S01]  /*6420*/  FFMA.FTZ R168, R179, UR21, R168 ;  /* 0x00000015b3a87c23 */ /* 0x000fe200080100a8 */
[----:B------:R-:W-:Y:S01]  /*6430*/  FFMA.FTZ R179, R233, UR4, R176 ;  /* 0x00000004e9b37c23 */ /* 0x000fe200080100b0 */
[----:B------:R-:W-:Y:S01]  /*6440*/  FFMA.FTZ R58, R175, R178, R58 ;  /* 0x000000b2af3a7223 */ /* 0x000fe2000001003a */
[C---:B------:R-:W-:Y:S01]  /*6450*/  FMUL.FTZ R178, R171.reuse, UR14 ;  /* 0x0000000eabb27c20 */ /* 0x040fe20008410000 */
[----:B------:R-:W-:Y:S01]  /*6460*/  F2FP.BF16.F32.PACK_AB R171, R171, R180 ;  /* 0x000000b4abab723e */ /* 0x000fe200000010ff */
[----:B------:R-:W-:Y:S02]  /*6470*/  FADD.FTZ R180, R232, -R179 ;  /* 0x800000b3e8b47221 */ /* 0x000fe40000010000 */
[----:B------:R-:W-:Y:S01]  /*6480*/  FFMA.FTZ R59, R178, R177, R59 ;  /* 0x000000b1b23b7223 */ /* 0x000fe2000001003b */
[----:B------:R-:W-:-:S04]  /*6490*/  FFMA.FTZ R177, R223, UR4, R176 ;  /* 0x00000004dfb17c23 */ /* 0x000fc800080100b0 */
[----:B------:R-:W-:Y:S01]  /*64a0*/  FADD.FTZ R179, R222, -R177 ;  /* 0x800000b1deb37221 */ /* 0x000fe20000010000 */
[----:B------:R-:W-:-:S03]  /*64b0*/  SHF.L.U32 R177, R34, 0x10, RZ ;  /* 0x0000001022b17819 */ /* 0x000fc600000006ff */
[----:B------:R-:W-:Y:S02]  /*64c0*/  FFMA.FTZ R182, R179, UR21, R182 ;  /* 0x00000015b3b67c23 */ /* 0x000fe400080100b6 */
[----:B------:R-:W-:Y:S01]  /*64d0*/  FFMA.FTZ R181, R180, UR21, R177 ;  /* 0x00000015b4b57c23 */ /* 0x000fe200080100b1 */
[C---:B------:R-:W-:Y:S02]  /*64e0*/  PRMT R180, R174.reuse, 0x7632, R180 ;  /* 0x00007632aeb47816 */ /* 0x040fe400000000b4 */
[----:B------:R-:W-:Y:S01]  /*64f0*/  SHF.L.U32 R174, R174, 0x10, RZ ;  /* 0x00000010aeae7819 */ /* 0x000fe200000006ff */
[----:B------:R-:W-:Y:S01]  /*6500*/  FMUL.FTZ R179, R181, UR14 ;  /* 0x0000000eb5b37c20 */ /* 0x000fe20008410000 */
[----:B------:R-:W-:Y:S02]  /*6510*/  SHF.L.U32 R180, R180, 0x10, RZ ;  /* 0x00000010b4b47819 */ /* 0x000fe400000006ff */
[----:B------:R-:W-:Y:S01]  /*6520*/  F2FP.BF16.F32.PACK_AB R169, R169, R182 ;  /* 0x000000b6a9a9723e */ /* 0x000fe200000010ff */
[----:B------:R-:W-:Y:S01]  /*6530*/  FFMA.FTZ R177, R179, R174, R56 ;  /* 0x000000aeb3b17223 */ /* 0x000fe20000010038 */
[C---:B------:R-:W-:Y:S01]  /*6540*/  FMUL.FTZ R56, R170.reuse, UR14 ;  /* 0x0000000eaa387c20 */ /* 0x040fe20008410000 */
[----:B------:R-:W-:Y:S01]  /*6550*/  F2FP.BF16.F32.PACK_AB R170, R170, R181 ;  /* 0x000000b5aaaa723e */ /* 0x000fe200000010ff */
[----:B------:R-:W-:Y:S01]  /*6560*/  FMUL.FTZ R181, R182, UR14 ;  /* 0x0000000eb6b57c20 */ /* 0x000fe20008410000 */
[----:B------:R-:W-:Y:S01]  /*6570*/  SHF.L.U32 R182, R172, 0x10, RZ ;  /* 0x00000010acb67819 */ /* 0x000fe200000006ff */
[--C-:B------:R-:W-:Y:S01]  /*6580*/  FFMA.FTZ R180, R56, R180, R57.reuse ;  /* 0x000000b438b47223 */ /* 0x100fe20000010039 */
[----:B------:R-:W-:-:S02]  /*6590*/  PRMT R57, R173, 0x7632, R57 ;  /* 0x00007632ad397816 */ /* 0x000fc40000000039 */
[----:B------:R-:W-:Y:S02]  /*65a0*/  SHF.L.U32 R173, R173, 0x10, RZ ;  /* 0x00000010adad7819 */ /* 0x000fe400000006ff */
[----:B------:R-:W-:Y:S02]  /*65b0*/  SHF.L.U32 R57, R57, 0x10, RZ ;  /* 0x0000001039397819 */ /* 0x000fe400000006ff */
[----:B------:R-:W-:Y:S01]  /*65c0*/  PRMT R172, R172, 0x7632, R172 ;  /* 0x00007632acac7816 */ /* 0x000fe200000000ac */
[----:B------:R-:W-:Y:S01]  /*65d0*/  FFMA.FTZ R62, R181, R173, R62 ;  /* 0x000000adb53e7223 */ /* 0x000fe2000001003e */
[----:B------:R-:W-:Y:S01]  /*65e0*/  SHF.L.U32 R173, R196, 0x10, RZ ;  /* 0x00000010c4ad7819 */ /* 0x000fe200000006ff */
[----:B------:R-:W-:Y:S01]  /*65f0*/  FFMA.FTZ R63, R184, R57, R63 ;  /* 0x00000039b83f7223 */ /* 0x000fe2000001003f */
[----:B------:R-:W-:-:S03]  /*6600*/  FFMA.FTZ R57, R215, UR4, R176 ;  /* 0x00000004d7397c23 */ /* 0x000fc600080100b0 */
[----:B------:R-:W-:Y:S01]  /*6610*/  FMUL.FTZ R178, R173, R178 ;  /* 0x000000b2adb27220 */ /* 0x000fe20000410000 */
[----:B------:R-:W-:Y:S01]  /*6620*/  FADD.FTZ R174, R214, -R57 ;  /* 0x80000039d6ae7221 */ /* 0x000fe20000010000 */
[----:B------:R-:W-:Y:S02]  /*6630*/  SHF.L.U32 R57, R32, 0x10, RZ ;  /* 0x0000001020397819 */ /* 0x000fe400000006ff */
        /* <DEDUP_REMOVED lines=12> */
[----:B------:R-:W-:Y:S01]  /*6700*/  FFMA.FTZ R60, R181, R182, R60 ;  /* 0x000000b6b53c7223 */ /* 0x000fe2000001003c */
[----:B------:R-:W-:Y:S01]  /*6710*/  SHF.L.U32 R182, R172, 0x10, RZ ;  /* 0x00000010acb67819 */ /* 0x000fe200000006ff */
[----:B------:R-:W-:Y:S01]  /*6720*/  FMUL.FTZ R172, R168, UR14 ;  /* 0x0000000ea8ac7c20 */ /* 0x000fe20008410000 */
[----:B------:R-:W-:Y:S01]  /*6730*/  F2FP.BF16.F32.PACK_AB R174, R173, R174 ;  /* 0x000000aeadae723e */ /* 0x000fe200000010ff */
[----:B------:R-:W-:Y:S01]  /*6740*/  FMUL.FTZ R179, R179, R184 ;  /* 0x000000b8b3b37220 */ /* 0x000fe20000410000 */
[----:B------:R-:W-:Y:S01]  /*6750*/  SHF.L.U32 R184, R152, 0x10, RZ ;  /* 0x0000001098b87819 */ /* 0x000fe200000006ff */
[----:B------:R-:W-:Y:S01]  /*6760*/  FFMA.FTZ R61, R172, R182, R61 ;  /* 0x000000b6ac3d7223 */ /* 0x000fe2000001003d */
[----:B------:R-:W-:Y:S01]  /*6770*/  FMUL.FTZ R172, R183, R172 ;  /* 0x000000acb7ac7220 */ /* 0x000fe20000410000 */
[----:B------:R-:W-:-:S02]  /*6780*/  F2FP.BF16.F32.PACK_AB R168, R168, R57 ;  /* 0x00000039a8a8723e */ /* 0x000fc400000010ff */
[----:B------:R-:W-:Y:S01]  /*6790*/  FMUL.FTZ R181, R184, R181 ;  /* 0x000000b5b8b57220 */ /* 0x000fe20000410000 */
[----:B------:R-:W-:-:S04]  /*67a0*/  F2FP.BF16.F32.PACK_AB R173, R179, R56 ;  /* 0x00000038b3ad723e */ /* 0x000fc800000010ff */
[----:B------:R-:W-:Y:S01]  /*67b0*/  F2FP.BF16.F32.PACK_AB R172, R172, R181 ;  /* 0x000000b5acac723e */ /* 0x000fe200000010ff */
[----:B------:R-:W-:Y:S06]  /*67c0*/  BRA `(.L_x_200) ;  /* 0x0000000400507947 */ /* 0x000fec0003800000 */
.L_x_199:
[----:B-----5:R-:W-:Y:S01]  /*67d0*/  PRMT R177, R32, 0x7632, R177 ;  /* 0x0000763220b17816 */ /* 0x020fe200000000b1 */
[--C-:B------:R-:W-:Y:S01]  /*67e0*/  FFMA.FTZ R178, R10, UR4, R176.reuse ;  /* 0x000000040ab27c23 */ /* 0x100fe200080100b0 */
[----:B------:R-:W-:Y:S01]  /*67f0*/  PRMT R179, R33, 0x7632, R179 ;  /* 0x0000763221b37816 */ /* 0x000fe200000000b3 */
[----:B------:R-:W-:Y:S01]  /*6800*/  FFMA.FTZ R180, R12, UR4, R176 ;  /* 0x000000040cb47c23 */ /* 0x000fe200080100b0 */
[----:B------:R-:W-:Y:S01]  /*6810*/  SHF.L.U32 R177, R177, 0x10, RZ ;  /* 0x00000010b1b17819 */ /* 0x000fe200000006ff */
[----:B------:R-:W-:Y:S01]  /*6820*/  FADD.FTZ R178, R9, -R178 ;  /* 0x800000b209b27221 */ /* 0x000fe20000010000 */
[----:B------:R-:W-:Y:S01]  /*6830*/  SHF.L.U32 R179, R179, 0x10, RZ ;  /* 0x00000010b3b37819 */ /* 0x000fe200000006ff */
[----:B------:R-:W-:Y:S01]  /*6840*/  FADD.FTZ R180, R11, -R180 ;  /* 0x800000b40bb47221 */ /* 0x000fe20000010000 */
[--C-:B------:R-:W-:Y:S01]  /*6850*/  FFMA.FTZ R182, R208, UR4, R176.reuse ;  /* 0x00000004d0b67c23 */ /* 0x100fe200080100b0 */
[--C-:B------:R-:W-:Y:S01]  /*6860*/  FFMA.FTZ R181, R178, UR21, R177.reuse ;  /* 0x00000015b2b57c23 */ /* 0x100fe200080100b1 */
[----:B------:R-:W-:Y:S01]  /*6870*/  PRMT R177, R34, 0x7632, R177 ;  /* 0x0000763222b17816 */ /* 0x000fe200000000b1 */
[--C-:B------:R-:W-:Y:S01]  /*6880*/  FFMA.FTZ R180, R180, UR21, R179.reuse ;  /* 0x00000015b4b47c23 */ /* 0x100fe200080100b3 */
[----:B------:R-:W-:Y:S01]  /*6890*/  FFMA.FTZ R178, R14, UR4, R176 ;  /* 0x000000040eb27c23 */ /* 0x000fe200080100b0 */
[----:B------:R-:W-:Y:S01]  /*68a0*/  PRMT R179, R35, 0x7632, R179 ;  /* 0x0000763223b37816 */ /* 0x000fe200000000b3 */
[----:B------:R-:W-:Y:S01]  /*68b0*/  FADD.FTZ R182, R205, -R182 ;  /* 0x800000b6cdb67221 */ /* 0x000fe20000010000 */
[----:B------:R-:W-:Y:S01]  /*68c0*/  SHF.L.U32 R177, R177, 0x10, RZ ;  /* 0x00000010b1b17819 */ /* 0x000fe200000006ff */
[----:B------:R-:W-:Y:S01]  /*68d0*/  FADD.FTZ R178, R13, -R178 ;  /* 0x800000b20db27221 */ /* 0x000fe20000010000 */
[----:B------:R-:W-:-:S02]  /*68e0*/  SHF.L.U32 R179, R179, 0x10, RZ ;  /* 0x00000010b3b37819 */ /* 0x000fc400000006ff */
[----:B------:R-:W-:Y:S01]  /*68f0*/  SHF.L.U32 R183, R172, 0x10, RZ ;  /* 0x00000010acb77819 */ /* 0x000fe200000006ff */
[----:B------:R-:W-:Y:S02]  /*6900*/  FFMA.FTZ R177, R178, UR21, R177 ;  /* 0x00000015b2b17c23 */ /* 0x000fe400080100b1 */
[----:B------:R-:W-:Y:S01]  /*6910*/  FFMA.FTZ R178, R182, UR21, R179 ;  /* 0x00000015b6b27c23 */ /* 0x000fe200080100b3 */
[----:B------:R-:W-:Y:S01]  /*6920*/  FFMA.FTZ R179, R215, UR4, R176 ;  /* 0x00000004d7b37c23 */ /* 0x000fe200080100b0 */
[----:B------:R-:W-:Y:S02]  /*6930*/  SHF.L.U32 R182, R32, 0x10, RZ ;  /* 0x0000001020b67819 */ /* 0x000fe400000006ff */
[----:B------:R-:W-:Y:S01]  /*6940*/  FMUL.FTZ R178, R178, UR14 ;  /* 0x0000000eb2b27c20 */ /* 0x000fe20008410000 */
[----:B------:R-:W-:-:S04]  /*6950*/  FADD.FTZ R179, R214, -R179 ;  /* 0x800000b3d6b37221 */ /* 0x000fc80000010000 */
[--C-:B------:R-:W-:Y:S01]  /*6960*/  FFMA.FTZ R179, R179, UR21, R182.reuse ;  /* 0x00000015b3b37c23 */ /* 0x100fe200080100b6 */
[----:B------:R-:W-:Y:S01]  /*6970*/  PRMT R182, R172, 0x7632, R182 ;  /* 0x00007632acb67816 */ /* 0x000fe200000000b6 */
[----:B------:R-:W-:Y:S01]  /*6980*/  FMUL.FTZ R172, R181, UR14 ;  /* 0x0000000eb5ac7c20 */ /* 0x000fe20008410000 */
[----:B------:R-:W-:Y:S01]  /*6990*/  FFMA.FTZ R181, R223, UR4, R176 ;  /* 0x00000004dfb57c23 */ /* 0x000fe200080100b0 */
[----:B------:R-:W-:Y:S01]  /*69a0*/  FMUL.FTZ R179, R179, UR14 ;  /* 0x0000000eb3b37c20 */ /* 0x000fe20008410000 */
[----:B------:R-:W-:Y:S02]  /*69b0*/  SHF.L.U32 R182, R182, 0x10, RZ ;  /* 0x00000010b6b67819 */ /* 0x000fe400000006ff */
[----:B------:R-:W-:Y:S01]  /*69c0*/  FADD.FTZ R181, R222, -R181 ;  /* 0x800000b5deb57221 */ /* 0x000fe20000010000 */
[----:B------:R-:W-:Y:S01]  /*69d0*/  FFMA.FTZ R60, R179, R183, R60 ;  /* 0x000000b7b33c7223 */ /* 0x000fe2000001003c */
[----:B------:R-:W-:Y:S01]  /*69e0*/  SHF.L.U32 R183, R173, 0x10, RZ ;  /* 0x00000010adb77819 */ /* 0x000fe200000006ff */
[----:B------:R-:W-:Y:S01]  /*69f0*/  FFMA.FTZ R61, R172, R182, R61 ;  /* 0x000000b6ac3d7223 */ /* 0x000fe2000001003d */
[----:B------:R-:W-:-:S05]  /*6a00*/  SHF.L.U32 R182, R33, 0x10, RZ ;  /* 0x0000001021b67819 */ /* 0x000fca00000006ff */
[--C-:B------:R-:W-:Y:S01]  /*6a10*/  FFMA.FTZ R181, R181, UR21, R182.reuse ;  /* 0x00000015b5b57c23 */ /* 0x100fe200080100b6 */
[----:B------:R-:W-:-:S03]  /*6a20*/  PRMT R182, R173, 0x7632, R182 ;  /* 0x00007632adb67816 */ /* 0x000fc600000000b6 */
[----:B------:R-:W-:Y:S01]  /*6a30*/  FMUL.FTZ R173, R181, UR14 ;  /* 0x0000000eb5ad7c20 */ /* 0x000fe20008410000 */
[----:B------:R-:W-:Y:S01]  /*6a40*/  FFMA.FTZ R181, R233, UR4, R176 ;  /* 0x00000004e9b57c23 */ /* 0x000fe200080100b0 */
[----:B------:R-:W-:Y:S01]  /*6a50*/  SHF.L.U32 R184, R182, 0x10, RZ ;  /* 0x00000010b6b87819 */ /* 0x000fe200000006ff */
[----:B------:R-:W-:Y:S01]  /*6a60*/  FMUL.FTZ R182, R180, UR14 ;  /* 0x0000000eb4b67c20 */ /* 0x000fe20008410000 */
[----:B------:R-:W-:Y:S01]  /*6a70*/  SHF.L.U32 R180, R34, 0x10, RZ ;  /* 0x0000001022b47819 */ /* 0x000fe200000006ff */
[----:B------:R-:W-:Y:S01]  /*6a80*/  FADD.FTZ R181, R232, -R181 ;  /* 0x800000b5e8b57221 */ /* 0x000fe20000010000 */
[----:B------:R-:W-:Y:S01]  /*6a90*/  FFMA.FTZ R62, R173, R183, R62 ;  /* 0x000000b7ad3e7223 */ /* 0x000fe2000001003e */
[----:B------:R-:W-:Y:S01]  /*6aa0*/  SHF.L.U32 R183, R174, 0x10, RZ ;  /* 0x00000010aeb77819 */ /* 0x000fe200000006ff */
[----:B------:R-:W-:Y:S01]  /*6ab0*/  FFMA.FTZ R63, R182, R184, R63 ;  /* 0x000000b8b63f7223 */ /* 0x000fe2000001003f */
[--C-:B------:R-:W-:Y:S01]  /*6ac0*/  FFMA.FTZ R181, R181, UR21, R180.reuse ;  /* 0x00000015b5b57c23 */ /* 0x100fe200080100b4 */
[----:B------:R-:W-:Y:S01]  /*6ad0*/  PRMT R180, R174, 0x7632, R180 ;  /* 0x00007632aeb47816 */ /* 0x000fe200000000b4 */
[----:B------:R-:W-:-:S02]  /*6ae0*/  FMUL.FTZ R174, R177, UR14 ;  /* 0x0000000eb1ae7c20 */ /* 0x000fc40008410000 */
[----:B------:R-:W-:Y:S01]  /*6af0*/  FMUL.FTZ R181, R181, UR14 ;  /* 0x0000000eb5b57c20 */ /* 0x000fe20008410000 */
[----:B------:R-:W-:-:S03]  /*6b00*/  SHF.L.U32 R180, R180, 0x10, RZ ;  /* 0x00000010b4b47819 */ /* 0x000fc600000006ff */
[----:B------:R-:W-:Y:S01]  /*6b10*/  FFMA.FTZ R177, R181, R183, R56 ;  /* 0x000000b7b5b17223 */ /* 0x000fe20000010038 */
[----:B------:R-:W-:Y:S01]  /*6b20*/  SHF.L.U32 R56, R35, 0x10, RZ ;  /* 0x0000001023387819 */ /* 0x000fe200000006ff */
[----:B------:R-:W-:Y:S01]  /*6b30*/  FFMA.FTZ R180, R174, R180, R57 ;  /* 0x000000b4aeb47223 */ /* 0x000fe20000010039 */
[----:B------:R-:W-:Y:S01]  /*6b40*/  FFMA.FTZ R57, R245, UR4, R176 ;  /* 0x00000004f5397c23 */ /* 0x000fe200080100b0 */
[----:B------:R-:W-:-:S03]  /*6b50*/  SHF.L.U32 R183, R175, 0x10, RZ ;  /* 0x00000010afb77819 */ /* 0x000fc600000006ff */
[----:B------:R-:W-:-:S04]  /*6b60*/  FADD.FTZ R57, R244, -R57 ;  /* 0x80000039f4397221 */ /* 0x000fc80000010000 */
        /* <DEDUP_REMOVED lines=25> */
[----:B------:R-:W-:-:S07]  /*6d00*/  F2FP.BF16.F32.PACK_AB R172, R57, R56 ;  /* 0x0000003839ac723e */ /* 0x000fce00000010ff */
.L_x_200:
        /* <DEDUP_REMOVED lines=9> */
.L_x_198:
[----:B------:R-:W-:Y:S05]  /*6da0*/  BSYNC.RECONVERGENT B1 ;  /* 0x0000000000017941 */ /* 0x000fea0003800200 */
.L_x_197:
        /* <DEDUP_REMOVED lines=8> */
[----:B-----5:R-:W-:Y:S01]  /*6e30*/  PRMT R168, R31, 0x7632, R168 ;  /* 0x000076321fa87816 */ /* 0x020fe200000000a8 */
[--C-:B------:R-:W-:Y:S01]  /*6e40*/  FFMA.FTZ R169, R206, UR4, R176.reuse ;  /* 0x00000004cea97c23 */ /* 0x100fe200080100b0 */
[----:B------:R-:W-:Y:S01]  /*6e50*/  FFMA.FTZ R170, R18, UR4, R176 ;  /* 0x0000000412aa7c23 */ /* 0x000fe200080100b0 */
[----:B------:R-:W-:Y:S02]  /*6e60*/  SHF.L.U32 R182, R29, 0x10, RZ ;  /* 0x000000101db67819 */ /* 0x000fe400000006ff */
[----:B------:R-:W-:Y:S01]  /*6e70*/  SHF.L.U32 R168, R168, 0x10, RZ ;  /* 0x00000010a8a87819 */ /* 0x000fe200000006ff */
[----:B------:R-:W-:Y:S01]  /*6e80*/  FADD.FTZ R169, R204, -R169 ;  /* 0x800000a9cca97221 */ /* 0x000fe20000010000 */
[----:B------:R-:W-:Y:S01]  /*6e90*/  FADD.FTZ R177, R17, -R170 ;  /* 0x800000aa11b17221 */ /* 0x000fe20000010000 */
[----:B------:R-:W-:Y:S02]  /*6ea0*/  SHF.L.U32 R183, R189, 0x10, RZ ;  /* 0x00000010bdb77819 */ /* 0x000fe400000006ff */
[----:B------:R-:W-:Y:S01]  /*6eb0*/  FFMA.FTZ R171, R169, UR21, R168 ;  /* 0x00000015a9ab7c23 */ /* 0x000fe200080100a8 */
[----:B------:R-:W-:Y:S01]  /*6ec0*/  FFMA.FTZ R168, R20, UR4, R176 ;  /* 0x0000000414a87c23 */ /* 0x000fe200080100b0 */
[----:B------:R-:W-:-:S03]  /*6ed0*/  PRMT R169, R30, 0x7632, R169 ;  /* 0x000076321ea97816 */ /* 0x000fc600000000a9 */
[--C-:B------:R-:W-:Y:S01]  /*6ee0*/  FADD.FTZ R178, R19, -R168.reuse ;  /* 0x800000a813b27221 */ /* 0x100fe20000010000 */
[----:B------:R-:W-:Y:S02]  /*6ef0*/  PRMT R168, R29, 0x7632, R168 ;  /* 0x000076321da87816 */ /* 0x000fe400000000a8 */
[----:B------:R-:W-:Y:S02]  /*6f00*/  SHF.L.U32 R169, R169, 0x10, RZ ;  /* 0x00000010a9a97819 */ /* 0x000fe400000006ff */
[----:B------:R-:W-:-:S03]  /*6f10*/  SHF.L.U32 R168, R168, 0x10, RZ ;  /* 0x00000010a8a87819 */ /* 0x000fc600000006ff */
[----:B------:R-:W-:Y:S01]  /*6f20*/  FFMA.FTZ R170, R178, UR21, R169 ;  /* 0x00000015b2aa7c23 */ /* 0x000fe200080100a9 */
[----:B------:R-:W-:Y:S01]  /*6f30*/  FFMA.FTZ R178, R243, UR4, R176 ;  /* 0x00000004f3b27c23 */ /* 0x000fe200080100b0 */
[----:B------:R-:W-:Y:S01]  /*6f40*/  FFMA.FTZ R169, R177, UR21, R168 ;  /* 0x00000015b1a97c23 */ /* 0x000fe200080100a8 */
[----:B------:R-:W-:Y:S02]  /*6f50*/  SHF.L.U32 R177, R31, 0x10, RZ ;  /* 0x000000101fb17819 */ /* 0x000fe400000006ff */
[----:B------:R-:W-:Y:S01]  /*6f60*/  FADD.FTZ R180, R241, -R178 ;  /* 0x800000b2f1b47221 */ /* 0x000fe20000010000 */
[----:B------:R-:W-:Y:S01]  /*6f70*/  FFMA.FTZ R178, R16, UR4, R176 ;  /* 0x0000000410b27c23 */ /* 0x000fe200080100b0 */
[----:B------:R-:W-:Y:S02]  /*6f80*/  PRMT R168, R28, 0x7632, R168 ;  /* 0x000076321ca87816 */ /* 0x000fe400000000a8 */
[--C-:B------:R-:W-:Y:S01]  /*6f90*/  FFMA.FTZ R180, R180, UR21, R177.reuse ;  /* 0x00000015b4b47c23 */ /* 0x100fe200080100b1 */
[----:B------:R-:W-:Y:S01]  /*6fa0*/  FADD.FTZ R179, R15, -R178 ;  /* 0x800000b20fb37221 */ /* 0x000fe20000010000 */
[----:B------:R-:W-:-:S02]  /*6fb0*/  PRMT R177, R175, 0x7632, R177 ;  /* 0x00007632afb17816 */ /* 0x000fc400000000b1 */
[----:B------:R-:W-:Y:S01]  /*6fc0*/  SHF.L.U32 R178, R175, 0x10, RZ ;  /* 0x00000010afb27819 */ /* 0x000fe200000006ff */
[----:B------:R-:W-:Y:S01]  /*6fd0*/  FMUL.FTZ R175, R180, UR14 ;  /* 0x0000000eb4af7c20 */ /* 0x000fe20008410000 */
[----:B------:R-:W-:Y:S02]  /*6fe0*/  SHF.L.U32 R177, R177, 0x10, RZ ;  /* 0x00000010b1b17819 */ /* 0x000fe400000006ff */
[----:B------:R-:W-:Y:S01]  /*6ff0*/  SHF.L.U32 R168, R168, 0x10, RZ ;  /* 0x00000010a8a87819 */ /* 0x000fe200000006ff */
[----:B------:R-:W-:Y:S01]  /*7000*/  FFMA.FTZ R50, R175, R178, R50 ;  /* 0x000000b2af327223 */ /* 0x000fe20000010032 */
[C---:B------:R-:W-:Y:S01]  /*7010*/  FMUL.FTZ R178, R171.reuse, UR14 ;  /* 0x0000000eabb27c20 */ /* 0x040fe20008410000 */
[----:B------:R-:W-:Y:S01]  /*7020*/  F2FP.BF16.F32.PACK_AB R171, R171, R180 ;  /* 0x000000b4abab723e */ /* 0x000fe200000010ff */
[----:B------:R-:W-:Y:S01]  /*7030*/  FFMA.FTZ R180, R221, UR4, R176 ;  /* 0x00000004ddb47c23 */ /* 0x000fe200080100b0 */
[----:B------:R-:W-:Y:S01]  /*7040*/  FFMA.FTZ R168, R179, UR21, R168 ;  /* 0x00000015b3a87c23 */ /* 0x000fe200080100a8 */
[----:B------:R-:W-:Y:S01]  /*7050*/  FFMA.FTZ R51, R178, R177, R51 ;  /* 0x000000b1b2337223 */ /* 0x000fe20000010033 */
[----:B------:R-:W-:Y:S01]  /*7060*/  FFMA.FTZ R177, R231, UR4, R176 ;  /* 0x00000004e7b17c23 */ /* 0x000fe200080100b0 */
[--C-:B------:R-:W-:Y:S01]  /*7070*/  FADD.FTZ R179, R219, -R180.reuse ;  /* 0x800000b4dbb37221 */ /* 0x100fe20000010000 */
[----:B------:R-:W-:-:S02]  /*7080*/  PRMT R180, R174, 0x7632, R180 ;  /* 0x00007632aeb47816 */ /* 0x000fc400000000b4 */
[----:B------:R-:W-:Y:S01]  /*7090*/  FADD.FTZ R184, R230, -R177 ;  /* 0x800000b1e6b87221 */ /* 0x000fe20000010000 */
[----:B------:R-:W-:Y:S01]  /*70a0*/  SHF.L.U32 R177, R30, 0x10, RZ ;  /* 0x000000101eb17819 */ /* 0x000fe200000006ff */
[----:B------:R-:W-:Y:S01]  /*70b0*/  FFMA.FTZ R182, R179, UR21, R182 ;  /* 0x00000015b3b67c23 */ /* 0x000fe200080100b6 */
[----:B------:R-:W-:Y:S02]  /*70c0*/  SHF.L.U32 R174, R174, 0x10, RZ ;  /* 0x00000010aeae7819 */ /* 0x000fe400000006ff */
[----:B------:R-:W-:Y:S01]  /*70d0*/  SHF.L.U32 R180, R180, 0x10, RZ ;  /* 0x00000010b4b47819 */ /* 0x000fe200000006ff */
[----:B------:R-:W-:Y:S01]  /*70e0*/  FFMA.FTZ R181, R184, UR21, R177 ;  /* 0x00000015b8b57c23 */ /* 0x000fe200080100b1 */
[C---:B------:R-:W-:Y:S01]  /*70f0*/  FMUL.FTZ R184, R169.reuse, UR14 ;  /* 0x0000000ea9b87c20 */ /* 0x040fe20008410000 */
[----:B------:R-:W-:Y:S02]  /*7100*/  F2FP.BF16.F32.PACK_AB R169, R169, R182 ;  /* 0x000000b6a9a9723e */ /* 0x000fe400000010ff */
[----:B------:R-:W-:-:S04]  /*7110*/  FMUL.FTZ R179, R181, UR14 ;  /* 0x0000000eb5b37c20 */ /* 0x000fc80008410000 */
[----:B------:R-:W-:Y:S01]  /*7120*/  FFMA.FTZ R177, R179, R174, R48 ;  /* 0x000000aeb3b17223 */ /* 0x000fe20000010030 */
[C---:B------:R-:W-:Y:S01]  /*7130*/  FMUL.FTZ R48, R170.reuse, UR14 ;  /* 0x0000000eaa307c20 */ /* 0x040fe20008410000 */
[----:B------:R-:W-:Y:S01]  /*7140*/  F2FP.BF16.F32.PACK_AB R170, R170, R181 ;  /* 0x000000b5aaaa723e */ /* 0x000fe200000010ff */
[----:B------:R-:W-:Y:S01]  /*7150*/  FMUL.FTZ R181, R182, UR14 ;  /* 0x0000000eb6b57c20 */ /* 0x000fe20008410000 */
[----:B------:R-:W-:Y:S01]  /*7160*/  FFMA.FTZ R174, R213, UR4, R176 ;  /* 0x00000004d5ae7c23 */ /* 0x000fe200080100b0 */
[--C-:B------:R-:W-:Y:S01]  /*7170*/  FFMA.FTZ R180, R48, R180, R49.reuse ;  /* 0x000000b430b47223 */ /* 0x100fe20000010031 */
[C---:B------:R-:W-:Y:S02]  /*7180*/  PRMT R49, R173.reuse, 0x7632, R49 ;  /* 0x00007632ad317816 */ /* 0x040fe40000000031 */
[----:B------:R-:W-:Y:S01]  /*7190*/  SHF.L.U32 R173, R173, 0x10, RZ ;  /* 0x00000010adad7819 */ /* 0x000fe200000006ff */
[----:B------:R-:W-:Y:S01]  /*71a0*/  FADD.FTZ R174, R211, -R174 ;  /* 0x800000aed3ae7221 */ /* 0x000fe20000010000 */
[----:B------:R-:W-:-:S02]  /*71b0*/  SHF.L.U32 R49, R49, 0x10, RZ ;  /* 0x0000001031317819 */ /* 0x000fc400000006ff */
[----:B------:R-:W-:Y:S01]  /*71c0*/  SHF.L.U32 R182, R172, 0x10, RZ ;  /* 0x00000010acb67819 */ /* 0x000fe200000006ff */
[----:B------:R-:W-:Y:S01]  /*71d0*/  FFMA.FTZ R54, R181, R173, R54 ;  /* 0x000000adb5367223 */ /* 0x000fe20000010036 */
[----:B------:R-:W-:Y:S01]  /*71e0*/  SHF.L.U32 R173, R192, 0x10, RZ ;  /* 0x00000010c0ad7819 */ /* 0x000fe200000006ff */
[----:B------:R-:W-:Y:S01]  /*71f0*/  FFMA.FTZ R55, R184, R49, R55 ;  /* 0x00000031b8377223 */ /* 0x000fe20000010037 */
[----:B------:R-:W-:Y:S02]  /*7200*/  SHF.L.U32 R49, R28, 0x10, RZ ;  /* 0x000000101c317819 */ /* 0x000fe400000006ff */
[----:B------:R-:W-:Y:S01]  /*7210*/  PRMT R172, R172, 0x7632, R172 ;  /* 0x00007632acac7816 */ /* 0x000fe200000000ac */
[----:B------:R-:W-:Y:S01]  /*7220*/  FMUL.FTZ R178, R173, R178 ;  /* 0x000000b2adb27220 */ /* 0x000fe20000410000 */
[----:B------:R-:W-:Y:S01]  /*7230*/  SHF.L.U32 R173, R191, 0x10, RZ ;  /* 0x00000010bfad7819 */ /* 0x000fe200000006ff */
[----:B------:R-:W-:Y:S01]  /*7240*/  FFMA.FTZ R49, R174, UR21, R49 ;  /* 0x00000015ae317c23 */ /* 0x000fe20008010031 */
[----:B------:R-:W-:-:S03]  /*7250*/  SHF.L.U32 R174, R147, 0x10, RZ ;  /* 0x0000001093ae7819 */ /* 0x000fc600000006ff */
[----:B------:R-:W-:Y:S01]  /*7260*/  FMUL.FTZ R173, R173, R48 ;  /* 0x00000030adad7220 */ /* 0x000fe20000410000 */
[----:B------:R-:W-:Y:S01]  /*7270*/  SHF.L.U32 R48, R145, 0x10, RZ ;  /* 0x0000001091307819 */ /* 0x000fe200000006ff */
[----:B------:R-:W-:Y:S01]  /*7280*/  FMUL.FTZ R175, R174, R175 ;  /* 0x000000afaeaf7220 */ /* 0x000fe20000410000 */
[----:B------:R-:W-:-:S03]  /*7290*/  SHF.L.U32 R174, R146, 0x10, RZ ;  /* 0x0000001092ae7819 */ /* 0x000fc600000006ff */
[----:B------:R-:W-:Y:S01]  /*72a0*/  FMUL.FTZ R48, R48, R181 ;  /* 0x000000b530307220 */ /* 0x000fe20000410000 */
[----:B------:R-:W-:Y:S01]  /*72b0*/  FMUL.FTZ R181, R49, UR14 ;  /* 0x0000000e31b57c20 */ /* 0x000fe20008410000 */
[----:B------:R-:W-:Y:S01]  /*72c0*/  FMUL.FTZ R174, R174, R179 ;  /* 0x000000b3aeae7220 */ /* 0x000fe20000410000 */
[----:B------:R-:W-:Y:S02]  /*72d0*/  SHF.L.U32 R179, R190, 0x10, RZ ;  /* 0x00000010beb37819 */ /* 0x000fe400000006ff */
[----:B------:R-:W-:Y:S01]  /*72e0*/  FFMA.FTZ R52, R181, R182, R52 ;  /* 0x000000b6b5347223 */ /* 0x000fe20000010034 */
[----:B------:R-:W-:Y:S01]  /*72f0*/  SHF.L.U32 R182, R172, 0x10, RZ ;  /* 0x00000010acb67819 */ /* 0x000fe200000006ff */
[----:B------:R-:W-:Y:S01]  /*7300*/  FMUL.FTZ R172, R168, UR14 ;  /* 0x0000000ea8ac7c20 */ /* 0x000fe20008410000 */
[----:B------:R-:W-:Y:S01]  /*7310*/  FMUL.FTZ R179, R179, R184 ;  /* 0x000000b8b3b37220 */ /* 0x000fe20000410000 */
[----:B------:R-:W-:Y:S02]  /*7320*/  SHF.L.U32 R184, R144, 0x10, RZ ;  /* 0x0000001090b87819 */ /* 0x000fe400000006ff */
[----:B------:R-:W-:Y:S01]  /*7330*/  FFMA.FTZ R53, R172, R182, R53 ;  /* 0x000000b6ac357223 */ /* 0x000fe20000010035 */
[----:B------:R-:W-:Y:S01]  /*7340*/  FMUL.FTZ R172, R183, R172 ;  /* 0x000000acb7ac7220 */ /* 0x000fe20000410000 */
[----:B------:R-:W-:Y:S01]  /*7350*/  F2FP.BF16.F32.PACK_AB R174, R173, R174 ;  /* 0x000000aeadae723e */ /* 0x000fe200000010ff */
[----:B------:R-:W-:Y:S01]  /*7360*/  FMUL.FTZ R181, R184, R181 ;  /* 0x000000b5b8b57220 */ /* 0x000fe20000410000 */
[----:B------:R-:W-:-:S02]  /*7370*/  F2FP.BF16.F32.PACK_AB R168, R168, R49 ;  /* 0x00000031a8a8723e */ /* 0x000fc400000010ff */
[----:B------:R-:W-:Y:S02]  /*7380*/  F2FP.BF16.F32.PACK_AB R175, R178, R175 ;  /* 0x000000afb2af723e */ /* 0x000fe400000010ff */
[----:B------:R-:W-:Y:S02]  /*7390*/  F2FP.BF16.F32.PACK_AB R173, R179, R48 ;  /* 0x00000030b3ad723e */ /* 0x000fe400000010ff */
[----:B------:R-:W-:Y:S01]  /*73a0*/  F2FP.BF16.F32.PACK_AB R172, R172, R181 ;  /* 0x000000b5acac723e */ /* 0x000fe200000010ff */
[----:B------:R-:W-:Y:S06]  /*73b0*/  BRA `(.L_x_204) ;  /* 0x0000000400507947 */ /* 0x000fec0003800000 */
.L_x_203:
        /* <DEDUP_REMOVED lines=25> */
[----:B------:R-:W-:Y:S01]  /*7550*/  FFMA.FTZ R179, R182, UR21, R179 ;  /* 0x00000015b6b37c23 */ /* 0x000fe200080100b3 */
[----:B------:R-:W-:Y:S01]  /*7560*/  PRMT R182, R172, 0x7632, R182 ;  /* 0x00007632acb67816 */ /* 0x000fe200000000b6 */
[----:B------:R-:W-:Y:S01]  /*7570*/  FMUL.FTZ R172, R181, UR14 ;  /* 0x0000000eb5ac7c20 */ /* 0x000fe20008410000 */
[----:B------:R-:W-:Y:S01]  /*7580*/  SHF.L.U32 R181, R29, 0x10, RZ ;  /* 0x000000101db57819 */ /* 0x000fe200000006ff */
[----:B------:R-:W-:Y:S01]  /*7590*/  FMUL.FTZ R179, R179, UR14 ;  /* 0x0000000eb3b37c20 */ /* 0x000fe20008410000 */
[----:B------:R-:W-:-:S03]  /*75a0*/  SHF.L.U32 R182, R182, 0x10, RZ ;  /* 0x00000010b6b67819 */ /* 0x000fc600000006ff */
[----:B------:R-:W-:Y:S01]  /*75b0*/  FFMA.FTZ R52, R179, R183, R52 ;  /* 0x000000b7b3347223 */ /* 0x000fe20000010034 */
[----:B------:R-:W-:Y:S01]  /*75c0*/  SHF.L.U32 R183, R173, 0x10, RZ ;  /* 0x00000010adb77819 */ /* 0x000fe200000006ff */
[----:B------:R-:W-:Y:S01]  /*75d0*/  FFMA.FTZ R53, R172, R182, R53 ;  /* 0x000000b6ac357223 */ /* 0x000fe20000010035 */
[----:B------:R-:W-:-:S04]  /*75e0*/  FFMA.FTZ R182, R221, UR4, R176 ;  /* 0x00000004ddb67c23 */ /* 0x000fc800080100b0 */
[----:B------:R-:W-:-:S04]  /*75f0*/  FADD.FTZ R182, R219, -R182 ;  /* 0x800000b6dbb67221 */ /* 0x000fc80000010000 */
[----:B------:R-:W-:Y:S01]  /*7600*/  FFMA.FTZ R181, R182, UR21, R181 ;  /* 0x00000015b6b57c23 */ /* 0x000fe200080100b5 */
        /* <DEDUP_REMOVED lines=16> */
[----:B------:R-:W-:Y:S01]  /*7710*/  FFMA.FTZ R48, R243, UR4, R176 ;  /* 0x00000004f3307c23 */ /* 0x000fe200080100b0 */
[----:B------:R-:W-:Y:S01]  /*7720*/  FFMA.FTZ R180, R174, R180, R49 ;  /* 0x000000b4aeb47223 */ /* 0x000fe20000010031 */
[----:B------:R-:W-:Y:S02]  /*7730*/  SHF.L.U32 R49, R31, 0x10, RZ ;  /* 0x000000101f317819 */ /* 0x000fe400000006ff */
[----:B------:R-:W-:Y:S01]  /*7740*/  FADD.FTZ R48, R241, -R48 ;  /* 0x80000030f1307221 */ /* 0x000fe20000010000 */
[----:B------:R-:W-:-:S03]  /*7750*/  SHF.L.U32 R183, R175, 0x10, RZ ;  /* 0x00000010afb77819 */ /* 0x000fc600000006ff */
[--C-:B------:R-:W-:Y:S01]  /*7760*/  FFMA.FTZ R48, R48, UR21, R49.reuse ;  /* 0x0000001530307c23 */ /* 0x100fe20008010031 */
        /* <DEDUP_REMOVED lines=25> */
.L_x_204:
        /* <DEDUP_REMOVED lines=9> */
.L_x_202:
[----:B------:R-:W-:Y:S05]  /*7990*/  BSYNC.RECONVERGENT B1 ;  /* 0x0000000000017941 */ /* 0x000fea0003800200 */
.L_x_201:
[----:B------:R-:W-:Y:S05]  /*79a0*/  @!P1 BRA `(.L_x_190) ;  /* 0x0000000800f49947 */ /* 0x000fea0003800000 */
[----:B0-23--:R-:W0:Y:S02]  /*79b0*/  LDC.64 R172, c[0x0][0x390] ;  /* 0x0000e400ffac7b82 */ /* 0x00de240000000a00 */
[----:B0-----:R-:W-:-:S06]  /*79c0*/  IMAD.WIDE.U32 R172, R202, 0x10, R172 ;  /* 0x00000010caac7825 */ /* 0x001fcc00078e00ac */
[----:B------:R-:W5:Y:S01]  /*79d0*/  LDG.E.128 R172, desc[UR12][R172.64] ;  /* 0x0000000cacac7981 */ /* 0x000f62000c1e1d00 */
[----:B------:R-:W-:-:S04]  /*79e0*/  ISETP.NE.U32.AND P0, PT, RZ, UR22, PT ;  /* 0x00000016ff007c0c */ /* 0x000fc8000bf05070 */
[----:B------:R-:W-:-:S13]  /*79f0*/  ISETP.NE.AND.EX P0, PT, RZ, UR23, PT, P0 ;  /* 0x00000017ff007c0c */ /* 0x000fda000bf05300 */
[----:B------:R-:W-:Y:S05]  /*7a00*/  @!P0 BRA `(.L_x_205) ;  /* 0x0000000400648947 */ /* 0x000fea0003800000 */
[----:B-----5:R-:W-:Y:S01]  /*7a10*/  PRMT R168, R27, 0x7632, R168 ;  /* 0x000076321ba87816 */ /* 0x020fe200000000a8 */
[--C-:B------:R-:W-:Y:S01]  /*7a20*/  FFMA.FTZ R170, R242, UR4, R176.reuse ;  /* 0x00000004f2aa7c23 */ /* 0x100fe200080100b0 */
[--C-:B------:R-:W-:Y:S01]  /*7a30*/  FFMA.FTZ R169, R228, UR4, R176.reuse ;  /* 0x00000004e4a97c23 */ /* 0x100fe200080100b0 */
[----:B------:R-:W-:Y:S01]  /*7a40*/  FFMA.FTZ R177, R218, UR4, R176 ;  /* 0x00000004dab17c23 */ /* 0x000fe200080100b0 */
[----:B------:R-:W-:Y:S01]  /*7a50*/  SHF.L.U32 R168, R168, 0x10, RZ ;  /* 0x00000010a8a87819 */ /* 0x000fe200000006ff */
[----:B------:R-:W-:Y:S01]  /*7a60*/  FADD.FTZ R171, R239, -R170 ;  /* 0x800000aaefab7221 */ /* 0x000fe20000010000 */
[--C-:B------:R-:W-:Y:S01]  /*7a70*/  FADD.FTZ R170, R226, -R169.reuse ;  /* 0x800000a9e2aa7221 */ /* 0x100fe20000010000 */
[----:B------:R-:W-:Y:S01]  /*7a80*/  PRMT R169, R26, 0x7632, R169 ;  /* 0x000076321aa97816 */ /* 0x000fe200000000a9 */
[----:B------:R-:W-:Y:S01]  /*7a90*/  FADD.FTZ R177, R216, -R177 ;  /* 0x800000b1d8b17221 */ /* 0x000fe20000010000 */
[--C-:B------:R-:W-:Y:S01]  /*7aa0*/  FFMA.FTZ R171, R171, UR21, R168.reuse ;  /* 0x00000015abab7c23 */ /* 0x100fe200080100a8 */
[----:B------:R-:W-:Y:S01]  /*7ab0*/  PRMT R168, R25, 0x7632, R168 ;  /* 0x0000763219a87816 */ /* 0x000fe200000000a8 */
[----:B------:R-:W-:Y:S01]  /*7ac0*/  FFMA.FTZ R178, R220, UR4, R176 ;  /* 0x00000004dcb27c23 */ /* 0x000fe200080100b0 */
[----:B------:R-:W-:-:S02]  /*7ad0*/  SHF.L.U32 R169, R169, 0x10, RZ ;  /* 0x00000010a9a97819 */ /* 0x000fc400000006ff */
[----:B------:R-:W-:Y:S01]  /*7ae0*/  SHF.L.U32 R168, R168, 0x10, RZ ;  /* 0x00000010a8a87819 */ /* 0x000fe200000006ff */
[----:B------:R-:W-:Y:S01]  /*7af0*/  FADD.FTZ R179, R217, -R178 ;  /* 0x800000b2d9b37221 */ /* 0x000fe20000010000 */
[----:B------:R-:W-:Y:S01]  /*7b00*/  SHF.L.U32 R182, R25, 0x10, RZ ;  /* 0x0000001019b67819 */ /* 0x000fe200000006ff */
[----:B------:R-:W-:Y:S01]  /*7b10*/  FFMA.FTZ R170, R170, UR21, R169 ;  /* 0x00000015aaaa7c23 */ /* 0x000fe200080100a9 */
[----:B------:R-:W-:Y:S01]  /*7b20*/  SHF.L.U32 R183, R5, 0x10, RZ ;  /* 0x0000001005b77819 */ /* 0x000fe200000006ff */
[----:B------:R-:W-:Y:S01]  /*7b30*/  FFMA.FTZ R169, R177, UR21, R168 ;  /* 0x00000015b1a97c23 */ /* 0x000fe200080100a8 */
[----:B------:R-:W-:Y:S01]  /*7b40*/  FFMA.FTZ R177, R225, UR4, R176 ;  /* 0x00000004e1b17c23 */ /* 0x000fe200080100b0 */
[----:B------:R-:W-:Y:S02]  /*7b50*/  PRMT R168, R24, 0x7632, R168 ;  /* 0x0000763218a87816 */ /* 0x000fe400000000a8 */
[----:B------:R-:W-:Y:S01]  /*7b60*/  FMUL.FTZ R184, R169, UR14 ;  /* 0x0000000ea9b87c20 */ /* 0x000fe20008410000 */
[----:B------:R-:W-:Y:S01]  /*7b70*/  FADD.FTZ R180, R224, -R177 ;  /* 0x800000b1e0b47221 */ /* 0x000fe20000010000 */
[----:B------:R-:W-:-:S02]  /*7b80*/  SHF.L.U32 R177, R27, 0x10, RZ ;  /* 0x000000101bb17819 */ /* 0x000fc400000006ff */
[----:B------:R-:W-:-:S03]  /*7b90*/  SHF.L.U32 R168, R168, 0x10, RZ ;  /* 0x00000010a8a87819 */ /* 0x000fc600000006ff */
[--C-:B------:R-:W-:Y:S01]  /*7ba0*/  FFMA.FTZ R178, R180, UR21, R177.reuse ;  /* 0x00000015b4b27c23 */ /* 0x100fe200080100b1 */
[----:B------:R-:W-:Y:S01]  /*7bb0*/  PRMT R177, R175, 0x7632, R177 ;  /* 0x00007632afb17816 */ /* 0x000fe200000000b1 */
[----:B------:R-:W-:Y:S01]  /*7bc0*/  FFMA.FTZ R168, R179, UR21, R168 ;  /* 0x00000015b3a87c23 */ /* 0x000fe200080100a8 */
[----:B------:R-:W-:Y:S01]  /*7bd0*/  SHF.L.U32 R180, R175, 0x10, RZ ;  /* 0x00000010afb47819 */ /* 0x000fe200000006ff */
[----:B------:R-:W-:Y:S01]  /*7be0*/  FMUL.FTZ R175, R178, UR14 ;  /* 0x0000000eb2af7c20 */ /* 0x000fe20008410000 */
[----:B------:R-:W-:-:S03]  /*7bf0*/  SHF.L.U32 R177, R177, 0x10, RZ ;  /* 0x00000010b1b17819 */ /* 0x000fc600000006ff */
        /* <DEDUP_REMOVED lines=8> */
[----:B------:R-:W-:-:S03]  /*7c80*/  SHF.L.U32 R43, R26, 0x10, RZ ;  /* 0x000000101a2b7819 */ /* 0x000fc600000006ff */
[----:B------:R-:W-:Y:S01]  /*7c90*/  FFMA.FTZ R182, R179, UR21, R182 ;  /* 0x00000015b3b67c23 */ /* 0x000fe200080100b6 */
[----:B------:R-:W-:Y:S01]  /*7ca0*/  PRMT R179, R174, 0x7632, R179 ;  /* 0x00007632aeb37816 */ /* 0x000fe200000000b3 */
[----:B------:R-:W-:Y:S01]  /*7cb0*/  FFMA.FTZ R177, R178, UR21, R43 ;  /* 0x00000015b2b17c23 */ /* 0x000fe2000801002b */
[----:B------:R-:W-:Y:S02]  /*7cc0*/  SHF.L.U32 R174, R174, 0x10, RZ ;  /* 0x00000010aeae7819 */ /* 0x000fe400000006ff */
[----:B------:R-:W-:Y:S01]  /*7cd0*/  SHF.L.U32 R179, R179, 0x10, RZ ;  /* 0x00000010b3b37819 */ /* 0x000fe200000006ff */
[----:B------:R-:W-:Y:S01]  /*7ce0*/  FMUL.FTZ R43, R177, UR14 ;  /* 0x0000000eb12b7c20 */ /* 0x000fe20008410000 */
[----:B------:R-:W-:-:S03]  /*7cf0*/  F2FP.BF16.F32.PACK_AB R169, R169, R182 ;  /* 0x000000b6a9a9723e */ /* 0x000fc600000010ff */
[----:B------:R-:W-:Y:S01]  /*7d00*/  FFMA.FTZ R178, R43, R174, R40 ;  /* 0x000000ae2bb27223 */ /* 0x000fe20000010028 */
[C---:B------:R-:W-:Y:S01]  /*7d10*/  FMUL.FTZ R40, R170.reuse, UR14 ;  /* 0x0000000eaa287c20 */ /* 0x040fe20008410000 */
[C---:B------:R-:W-:Y:S02]  /*7d20*/  SHF.L.U32 R174, R173.reuse, 0x10, RZ ;  /* 0x00000010adae7819 */ /* 0x040fe400000006ff */
[----:B------:R-:W-:Y:S01]  /*7d30*/  F2FP.BF16.F32.PACK_AB R170, R170, R177 ;  /* 0x000000b1aaaa723e */ /* 0x000fe200000010ff */
[--C-:B------:R-:W-:Y:S01]  /*7d40*/  FFMA.FTZ R179, R40, R179, R41.reuse ;  /* 0x000000b328b37223 */ /* 0x100fe20000010029 */
[----:B------:R-:W-:Y:S01]  /*7d50*/  PRMT R41, R173, 0x7632, R41 ;  /* 0x00007632ad297816 */ /* 0x000fe20000000029 */
[----:B------:R-:W-:Y:S01]  /*7d60*/  FMUL.FTZ R173, R182, UR14 ;  /* 0x0000000eb6ad7c20 */ /* 0x000fe20008410000 */
[----:B------:R-:W-:Y:S01]  /*7d70*/  FFMA.FTZ R177, R21, UR4, R176 ;  /* 0x0000000415b17c23 */ /* 0x000fe200080100b0 */
[----:B------:R-:W-:Y:S02]  /*7d80*/  SHF.L.U32 R176, R172, 0x10, RZ ;  /* 0x00000010acb07819 */ /* 0x000fe400000006ff */
[----:B------:R-:W-:Y:S01]  /*7d90*/  SHF.L.U32 R41, R41, 0x10, RZ ;  /* 0x0000001029297819 */ /* 0x000fe200000006ff */
[----:B------:R-:W-:Y:S01]  /*7da0*/  FFMA.FTZ R46, R173, R174, R46 ;  /* 0x000000aead2e7223 */ /* 0x000fe2000001002e */
[----:B------:R-:W-:Y:S01]  /*7db0*/  FADD.FTZ R174, R22, -R177 ;  /* 0x800000b116ae7221 */ /* 0x000fe20000010000 */
[----:B------:R-:W-:-:S02]  /*7dc0*/  SHF.L.U32 R177, R0, 0x10, RZ ;  /* 0x0000001000b17819 */ /* 0x000fc400000006ff */
[----:B------:R-:W-:Y:S01]  /*7dd0*/  FFMA.FTZ R47, R184, R41, R47 ;  /* 0x00000029b82f7223 */ /* 0x000fe2000001002f */
[----:B------:R-:W-:Y:S02]  /*7de0*/  SHF.L.U32 R41, R24, 0x10, RZ ;  /* 0x0000001018297819 */ /* 0x000fe400000006ff */
[----:B------:R-:W-:Y:S01]  /*7df0*/  FMUL.FTZ R42, R177, R42 ;  /* 0x0000002ab12a7220 */ /* 0x000fe20000410000 */
[----:B------:R-:W-:Y:S02]  /*7e00*/  SHF.L.U32 R177, R2, 0x10, RZ ;  /* 0x0000001002b17819 */ /* 0x000fe400000006ff */
[----:B------:R-:W-:Y:S01]  /*7e10*/  FFMA.FTZ R41, R174, UR21, R41 ;  /* 0x00000015ae297c23 */ /* 0x000fe20008010029 */
[----:B------:R-:W-:Y:S02]  /*7e20*/  SHF.L.U32 R174, R139, 0x10, RZ ;  /* 0x000000108bae7819 */ /* 0x000fe400000006ff */
[----:B------:R-:W-:Y:S02]  /*7e30*/  PRMT R172, R172, 0x7632, R172 ;  /* 0x00007632acac7816 */ /* 0x000fe400000000ac */
[----:B------:R-:W-:Y:S01]  /*7e40*/  SHF.L.U32 R182, R136, 0x10, RZ ;  /* 0x0000001088b67819 */ /* 0x000fe200000006ff */
[----:B------:R-:W-:Y:S01]  /*7e50*/  FMUL.FTZ R175, R174, R175 ;  /* 0x000000afaeaf7220 */ /* 0x000fe20000410000 */
[----:B------:R-:W-:-:S04]  /*7e60*/  SHF.L.U32 R174, R138, 0x10, RZ ;  /* 0x000000108aae7819 */ /* 0x000fc800000006ff */
[----:B------:R-:W-:Y:S01]  /*7e70*/  F2FP.BF16.F32.PACK_AB R175, R42, R175 ;  /* 0x000000af2aaf723e */ /* 0x000fe200000010ff */
[----:B------:R-:W-:Y:S01]  /*7e80*/  FMUL.FTZ R174, R174, R43 ;  /* 0x0000002baeae7220 */ /* 0x000fe20000410000 */
[----:B------:R-:W-:Y:S01]  /*7e90*/  FMUL.FTZ R43, R177, R40 ;  /* 0x00000028b12b7220 */ /* 0x000fe20000410000 */
[----:B------:R-:W-:Y:S02]  /*7ea0*/  SHF.L.U32 R40, R137, 0x10, RZ ;  /* 0x0000001089287819 */ /* 0x000fe400000006ff */
[----:B------:R-:W-:Y:S02]  /*7eb0*/  SHF.L.U32 R177, R4, 0x10, RZ ;  /* 0x0000001004b17819 */ /* 0x000fe400000006ff */
[----:B------:R-:W-:Y:S01]  /*7ec0*/  F2FP.BF16.F32.PACK_AB R174, R43, R174 ;  /* 0x000000ae2bae723e */ /* 0x000fe200000010ff */
[----:B------:R-:W-:Y:S02]  /*7ed0*/  FMUL.FTZ R173, R40, R173 ;  /* 0x000000ad28ad7220 */ /* 0x000fe40000410000 */
[----:B------:R-:W-:Y:S01]  /*7ee0*/  FMUL.FTZ R40, R177, R184 ;  /* 0x000000b8b1287220 */ /* 0x000fe20000410000 */
[----:B------:R-:W-:-:S04]  /*7ef0*/  FMUL.FTZ R177, R41, UR14 ;  /* 0x0000000e29b17c20 */ /* 0x000fc80008410000 */
[----:B------:R-:W-:Y:S01]  /*7f00*/  FFMA.FTZ R44, R177, R176, R44 ;  /* 0x000000b0b12c7223 */ /* 0x000fe2000001002c */
[----:B------:R-:W-:Y:S01]  /*7f10*/  SHF.L.U32 R176, R172, 0x10, RZ ;  /* 0x00000010acb07819 */ /* 0x000fe200000006ff */
[----:B------:R-:W-:Y:S01]  /*7f20*/  FMUL.FTZ R172, R168, UR14 ;  /* 0x0000000ea8ac7c20 */ /* 0x000fe20008410000 */
[----:B------:R-:W-:Y:S01]  /*7f30*/  FMUL.FTZ R177, R182, R177 ;  /* 0x000000b1b6b17220 */ /* 0x000fe20000410000 */
[----:B------:R-:W-:Y:S02]  /*7f40*/  F2FP.BF16.F32.PACK_AB R168, R168, R41 ;  /* 0x00000029a8a8723e */ /* 0x000fe400000010ff */
[----:B------:R-:W-:Y:S01]  /*7f50*/  FFMA.FTZ R45, R172, R176, R45 ;  /* 0x000000b0ac2d7223 */ /* 0x000fe2000001002d */
[----:B------:R-:W-:Y:S01]  /*7f60*/  FMUL.FTZ R172, R183, R172 ;  /* 0x000000acb7ac7220 */ /* 0x000fe20000410000 */
[----:B------:R-:W-:-:S04]  /*7f70*/  F2FP.BF16.F32.PACK_AB R173, R40, R173 ;  /* 0x000000ad28ad723e */ /* 0x000fc800000010ff */
[----:B------:R-:W-:Y:S01]  /*7f80*/  F2FP.BF16.F32.PACK_AB R172, R172, R177 ;  /* 0x000000b1acac723e */ /* 0x000fe200000010ff */
[----:B------:R-:W-:Y:S06]  /*7f90*/  BRA `(.L_x_206) ;  /* 0x0000000400507947 */ /* 0x000fec0003800000 */
.L_x_205:
        /* <DEDUP_REMOVED lines=8> */
[----:B------:R-:W-:Y:S01]  /*8020*/  PRMT R182, R27, 0x7632, R182 ;  /* 0x000076321bb67816 */ /* 0x000fe200000000b6 */
[----:B------:R-:W-:Y:S01]  /*8030*/  FFMA.FTZ R181, R178, UR21, R177 ;  /* 0x00000015b2b57c23 */ /* 0x000fe200080100b1 */
[----:B------:R-:W-:Y:S01]  /*8040*/  FFMA.FTZ R177, R228, UR4, R176 ;  /* 0x00000004e4b17c23 */ /* 0x000fe200080100b0 */
[----:B------:R-:W-:Y:S01]  /*8050*/  FFMA.FTZ R178, R179, UR21, R180 ;  /* 0x00000015b3b27c23 */ /* 0x000fe200080100b4 */
[----:B------:R-:W-:Y:S01]  /*8060*/  FFMA.FTZ R184, R242, UR4, R176 ;  /* 0x00000004f2b87c23 */ /* 0x000fe200080100b0 */
[----:B------:R-:W-:Y:S01]  /*8070*/  SHF.L.U32 R183, R172, 0x10, RZ ;  /* 0x00000010acb77819 */ /* 0x000fe200000006ff */
[--C-:B------:R-:W-:Y:S01]  /*8080*/  FADD.FTZ R179, R226, -R177.reuse ;  /* 0x800000b1e2b37221 */ /* 0x100fe20000010000 */
[----:B------:R-:W-:Y:S01]  /*8090*/  PRMT R177, R26, 0x7632, R177 ;  /* 0x000076321ab17816 */ /* 0x000fe200000000b1 */
[----:B------:R-:W-:-:S03]  /*80a0*/  FADD.FTZ R184, R239, -R184 ;  /* 0x800000b8efb87221 */ /* 0x000fc60000010000 */
[----:B------:R-:W-:Y:S02]  /*80b0*/  SHF.L.U32 R180, R177, 0x10, RZ ;  /* 0x00000010b1b47819 */ /* 0x000fe400000006ff */
[----:B------:R-:W-:Y:S02]  /*80c0*/  SHF.L.U32 R177, R182, 0x10, RZ ;  /* 0x00000010b6b17819 */ /* 0x000fe400000006ff */
[----:B------:R-:W-:Y:S01]  /*80d0*/  SHF.L.U32 R182, R24, 0x10, RZ ;  /* 0x0000001018b67819 */ /* 0x000fe200000006ff */
[----:B------:R-:W-:Y:S02]  /*80e0*/  FFMA.FTZ R179, R179, UR21, R180 ;  /* 0x00000015b3b37c23 */ /* 0x000fe400080100b4 */
[----:B------:R-:W-:Y:S01]  /*80f0*/  FFMA.FTZ R180, R184, UR21, R177 ;  /* 0x00000015b8b47c23 */ /* 0x000fe200080100b1 */
[----:B------:R-:W-:Y:S01]  /*8100*/  FFMA.FTZ R177, R21, UR4, R176 ;  /* 0x0000000415b17c23 */ /* 0x000fe200080100b0 */
[----:B------:R-:W-:-:S03]  /*8110*/  SHF.L.U32 R184, R26, 0x10, RZ ;  /* 0x000000101ab87819 */ /* 0x000fc600000006ff */
        /* <DEDUP_REMOVED lines=8> */
[----:B------:R-:W-:Y:S02]  /*81a0*/  FFMA.FTZ R44, R177, R183, R44 ;  /* 0x000000b7b12c7223 */ /* 0x000fe4000001002c */
[----:B------:R-:W-:Y:S01]  /*81b0*/  FFMA.FTZ R45, R172, R182, R45 ;  /* 0x000000b6ac2d7223 */ /* 0x000fe2000001002d */
[----:B------:R-:W-:-:S04]  /*81c0*/  FFMA.FTZ R182, R229, UR4, R176 ;  /* 0x00000004e5b67c23 */ /* 0x000fc800080100b0 */
[----:B------:R-:W-:Y:S01]  /*81d0*/  FADD.FTZ R183, R227, -R182 ;  /* 0x800000b6e3b77221 */ /* 0x000fe20000010000 */
[----:B------:R-:W-:-:S03]  /*81e0*/  SHF.L.U32 R182, R25, 0x10, RZ ;  /* 0x0000001019b67819 */ /* 0x000fc600000006ff */
[----:B------:R-:W-:Y:S01]  /*81f0*/  FFMA.FTZ R185, R183, UR21, R184 ;  /* 0x00000015b7b97c23 */ /* 0x000fe200080100b8 */
[----:B------:R-:W-:Y:S01]  /*8200*/  SHF.L.U32 R183, R173, 0x10, RZ ;  /* 0x00000010adb77819 */ /* 0x000fe200000006ff */
[--C-:B------:R-:W-:Y:S01]  /*8210*/  FFMA.FTZ R181, R181, UR21, R182.reuse ;  /* 0x00000015b5b57c23 */ /* 0x100fe200080100b6 */
[----:B------:R-:W-:-:S03]  /*8220*/  PRMT R182, R173, 0x7632, R182 ;  /* 0x00007632adb67816 */ /* 0x000fc600000000b6 */
[----:B------:R-:W-:Y:S01]  /*8230*/  FMUL.FTZ R173, R181, UR14 ;  /* 0x0000000eb5ad7c20 */ /* 0x000fe20008410000 */
[----:B------:R-:W-:Y:S01]  /*8240*/  SHF.L.U32 R184, R182, 0x10, RZ ;  /* 0x00000010b6b87819 */ /* 0x000fe200000006ff */
[----:B------:R-:W-:Y:S01]  /*8250*/  FMUL.FTZ R182, R178, UR14 ;  /* 0x0000000eb2b67c20 */ /* 0x000fe20008410000 */
[C---:B------:R-:W-:Y:S01]  /*8260*/  SHF.L.U32 R178, R174.reuse, 0x10, RZ ;  /* 0x00000010aeb27819 */ /* 0x040fe200000006ff */
[----:B------:R-:W-:Y:S01]  /*8270*/  FFMA.FTZ R46, R173, R183, R46 ;  /* 0x000000b7ad2e7223 */ /* 0x000fe2000001002e */
[----:B------:R-:W-:Y:S01]  /*8280*/  FMUL.FTZ R183, R185, UR14 ;  /* 0x0000000eb9b77c20 */ /* 0x000fe20008410000 */
[----:B------:R-:W-:Y:S01]  /*8290*/  PRMT R174, R174, 0x7632, R174 ;  /* 0x00007632aeae7816 */ /* 0x000fe200000000ae */
[----:B------:R-:W-:Y:S01]  /*82a0*/  FFMA.FTZ R181, R225, UR4, R176 ;  /* 0x00000004e1b57c23 */ /* 0x000fe200080100b0 */
[----:B------:R-:W-:Y:S01]  /*82b0*/  SHF.L.U32 R176, R175, 0x10, RZ ;  /* 0x00000010afb07819 */ /* 0x000fe200000006ff */
[----:B------:R-:W-:Y:S01]  /*82c0*/  FFMA.FTZ R178, R183, R178, R40 ;  /* 0x000000b2b7b27223 */ /* 0x000fe20000010028 */
[----:B------:R-:W-:Y:S01]  /*82d0*/  SHF.L.U32 R174, R174, 0x10, RZ ;  /* 0x00000010aeae7819 */ /* 0x000fe200000006ff */
[----:B------:R-:W-:Y:S01]  /*82e0*/  FMUL.FTZ R40, R179, UR14 ;  /* 0x0000000eb3287c20 */ /* 0x000fe20008410000 */
[----:B------:R-:W-:Y:S01]  /*82f0*/  FADD.FTZ R181, R224, -R181 ;  /* 0x800000b5e0b57221 */ /* 0x000fe20000010000 */
[----:B------:R-:W-:-:S02]  /*8300*/  FFMA.FTZ R47, R182, R184, R47 ;  /* 0x000000b8b62f7223 */ /* 0x000fc4000001002f */
[--C-:B------:R-:W-:Y:S01]  /*8310*/  FFMA.FTZ R179, R40, R174, R41.reuse ;  /* 0x000000ae28b37223 */ /* 0x100fe20000010029 */
[----:B------:R-:W-:Y:S02]  /*8320*/  SHF.L.U32 R174, R27, 0x10, RZ ;  /* 0x000000101bae7819 */ /* 0x000fe400000006ff */
[----:B------:R-:W-:-:S03]  /*8330*/  PRMT R41, R175, 0x7632, R41 ;  /* 0x00007632af297816 */ /* 0x000fc60000000029 */
[----:B------:R-:W-:Y:S01]  /*8340*/  FFMA.FTZ R174, R181, UR21, R174 ;  /* 0x00000015b5ae7c23 */ /* 0x000fe200080100ae */
[----:B------:R-:W-:-:S03]  /*8350*/  SHF.L.U32 R41, R41, 0x10, RZ ;  /* 0x0000001029297819 */ /* 0x000fc600000006ff */
        /* <DEDUP_REMOVED lines=24> */
.L_x_206:
        /* <DEDUP_REMOVED lines=9> */
[----:B------:R0:W-:Y:S05]  /*8570*/  STG.E.128 desc[UR12][R182.64], R172 ;  /* 0x000000acb6007986 */ /* 0x0001ea000c101d0c */
.L_x_190:
[----:B------:R-:W-:Y:S05]  /*8580*/  BSYNC.RECONVERGENT B0 ;  /* 0x0000000000007941 */ /* 0x000fea0003800200 */
.L_x_176:
[----:B------:R-:W-:Y:S02]  /*8590*/  UIADD3 UR7, UPT, UPT, UR7, UR24, URZ ;  /* 0x0000001807077290 */ /* 0x000fe4000fffe0ff */
[----:B------:R-:W-:Y:S02]  /*85a0*/  UPLOP3.LUT UP2, UPT, UPT, UPT, UP2, 0x40, 0x4 ;  /* 0x000000000004789c */ /* 0x000fe40003f4e820 */
[----:B------:R-:W-:-:S09]  /*85b0*/  UISETP.GE.AND UP1, UPT, UR7, UR25, UPT ;  /* 0x000000190700728c */ /* 0x000fd2000bf26270 */
[----:B------:R-:W-:Y:S05]  /*85c0*/  BRA.U !UP1, `(.L_x_207) ;  /* 0xffffff85092c7547 */ /* 0x000fea000b83ffff */
.L_x_165:
[----:B------:R-:W1:Y:S01]  /*85d0*/  S2UR UR4, SR_CTAID.X ;  /* 0x00000000000479c3 */ /* 0x000e620000002500 */
[----:B------:R-:W-:Y:S01]  /*85e0*/  BSSY.RECONVERGENT B0, `(.L_x_208) ;  /* 0x0000012000007945 */ /* 0x000fe20003800200 */
[----:B-1----:R-:W-:-:S06]  /*85f0*/  UIMAD UR4, UR4, UR6, URZ ;  /* 0x00000006040472a4 */ /* 0x002fcc000f8e02ff */
[----:B------:R-:W-:-:S04]  /*8600*/  MOV R0, UR4 ;  /* 0x0000000400007c02 */ /* 0x000fc80008000f00 */
[----:B------:R-:W-:Y:S01]  /*8610*/  LEA.HI R201, R0, R201, RZ, 0x1d ;  /* 0x000000c900c97211 */ /* 0x000fe200078fe8ff */
[----:B------:R-:W-:Y:S06]  /*8620*/  @!P4 BRA `(.L_x_209) ;  /* 0x000000000034c947 */ /* 0x000fec0003800000 */
[----:B------:R-:W1:Y:S08]  /*8630*/  LDC.64 R2, c[0x0][0x440] ;  /* 0x00011000ff027b82 */ /* 0x000e700000000a00 */
[----:B------:R-:W0:Y:S08]  /*8640*/  LDC.64 R4, c[0x0][0x448] ;  /* 0x00011200ff047b82 */ /* 0x000e300000000a00 */
[----:B------:R-:W2:Y:S01]  /*8650*/  LDC.64 R6, c[0x0][0x460] ;  /* 0x00011800ff067b82 */ /* 0x000ea20000000a00 */
[----:B-1----:R-:W-:-:S05]  /*8660*/  IMAD.WIDE.U32 R2, R201, 0x20, R2 ;  /* 0x00000020c9027825 */ /* 0x002fca00078e0002 */
[----:B------:R1:W-:Y:S01]  /*8670*/  STG.E.128 desc[UR12][R2.64], R100 ;  /* 0x0000006402007986 */ /* 0x0003e2000c101d0c */
[----:B0-----:R-:W-:-:S03]  /*8680*/  IMAD.WIDE.U32 R4, R201, 0x20, R4 ;  /* 0x00000020c9047825 */ /* 0x001fc600078e0004 */
[----:B------:R1:W-:Y:S04]  /*8690*/  STG.E.128 desc[UR12][R2.64+0x10], R96 ;  /* 0x0000106002007986 */ /* 0x0003e8000c101d0c */
[----:B------:R1:W-:Y:S01]  /*86a0*/  STG.E.128 desc[UR12][R4.64], R132 ;  /* 0x0000008404007986 */ /* 0x0003e2000c101d0c */
[----:B--2---:R-:W-:-:S03]  /*86b0*/  IMAD.WIDE.U32 R6, R201, 0x20, R6 ;  /* 0x00000020c9067825 */ /* 0x004fc600078e0006 */
[----:B------:R1:W-:Y:S01]  /*86c0*/  STG.E.128 desc[UR12][R4.64+0x10], R128 ;  /* 0x0000108004007986 */ /* 0x0003e2000c101d0c */
[----:B------:R-:W-:-:S03]  /*86d0*/  IADD3 R201, PT, PT, R201, 0x100, RZ ;  /* 0x00000100c9c97810 */ /* 0x000fc60007ffe0ff */
[----:B------:R1:W-:Y:S04]  /*86e0*/  STG.E.128 desc[UR12][R6.64], R68 ;  /* 0x0000004406007986 */ /* 0x0003e8000c101d0c */
[----:B------:R1:W-:Y:S02]  /*86f0*/  STG.E.128 desc[UR12][R6.64+0x10], R64 ;  /* 0x0000104006007986 */ /* 0x0003e4000c101d0c */
.L_x_209:
[----:B------:R-:W-:Y:S05]  /*8700*/  BSYNC.RECONVERGENT B0 ;  /* 0x0000000000007941 */ /* 0x000fea0003800200 */
.L_x_208:
[----:B------:R-:W-:Y:S04]  /*8710*/  BSSY.RECONVERGENT B0, `(.L_x_210) ;  /* 0x000000f000007945 */ /* 0x000fe80003800200 */
[----:B------:R-:W-:Y:S05]  /*8720*/  @!P3 BRA `(.L_x_211) ;  /* 0x000000000034b947 */ /* 0x000fea0003800000 */
[----:B-1----:R-:W1:Y:S08]  /*8730*/  LDC.64 R2, c[0x0][0x440] ;  /* 0x00011000ff027b82 */ /* 0x002e700000000a00 */
        /* <DEDUP_REMOVED lines=12> */
.L_x_211:
[----:B------:R-:W-:Y:S05]  /*8800*/  BSYNC.RECONVERGENT B0 ;  /* 0x0000000000007941 */ /* 0x000fea0003800200 */
.L_x_210:
        /* <DEDUP_REMOVED lines=15> */
.L_x_213:
[----:B------:R-:W-:Y:S05]  /*8900*/  BSYNC.RECONVERGENT B0 ;  /* 0x0000000000007941 */ /* 0x000fea0003800200 */
.L_x_212:
[----:B------:R-:W-:Y:S05]  /*8910*/  @!P1 EXIT ;  /* 0x000000000000994d */ /* 0x000fea0003800000 */
[----:B-1----:R-:W1:Y:S08]  /*8920*/  LDC.64 R2, c[0x0][0x440] ;  /* 0x00011000ff027b82 */ /* 0x002e700000000a00 */
[----:B------:R-:W0:Y:S08]  /*8930*/  LDC.64 R4, c[0x0][0x448] ;  /* 0x00011200ff047b82 */ /* 0x000e300000000a00 */
[----:B------:R-:W2:Y:S01]  /*8940*/  LDC.64 R6, c[0x0][0x460] ;  /* 0x00011800ff067b82 */ /* 0x000ea20000000a00 */
[----:B-1----:R-:W-:-:S05]  /*8950*/  IMAD.WIDE.U32 R2, R201, 0x20, R2 ;  /* 0x00000020c9027825 */ /* 0x002fca00078e0002 */
[----:B------:R-:W-:Y:S01]  /*8960*/  STG.E.128 desc[UR12][R2.64], R76 ;  /* 0x0000004c02007986 */ /* 0x000fe2000c101d0c */
[----:B0-----:R-:W-:-:S03]  /*8970*/  IMAD.WIDE.U32 R4, R201, 0x20, R4 ;  /* 0x00000020c9047825 */ /* 0x001fc600078e0004 */
[----:B------:R-:W-:Y:S04]  /*8980*/  STG.E.128 desc[UR12][R2.64+0x10], R72 ;  /* 0x0000104802007986 */ /* 0x000fe8000c101d0c */
[----:B------:R-:W-:Y:S01]  /*8990*/  STG.E.128 desc[UR12][R4.64], R108 ;  /* 0x0000006c04007986 */ /* 0x000fe2000c101d0c */
[----:B--2---:R-:W-:-:S03]  /*89a0*/  IMAD.WIDE.U32 R6, R201, 0x20, R6 ;  /* 0x00000020c9067825 */ /* 0x004fc600078e0006 */
[----:B------:R-:W-:Y:S04]  /*89b0*/  STG.E.128 desc[UR12][R4.64+0x10], R104 ;  /* 0x0000106804007986 */ /* 0x000fe8000c101d0c */
[----:B------:R-:W-:Y:S04]  /*89c0*/  STG.E.128 desc[UR12][R6.64], R44 ;  /* 0x0000002c06007986 */ /* 0x000fe8000c101d0c */
[----:B------:R-:W-:Y:S01]  /*89d0*/  STG.E.128 desc[UR12][R6.64+0x10], R40 ;  /* 0x0000102806007986 */ /* 0x000fe2000c101d0c */
[----:B------:R-:W-:Y:S05]  /*89e0*/  EXIT ;  /* 0x000000000000794d */ /* 0x000fea0003800000 */
.L_x_214:
        /* <DEDUP_REMOVED lines=9> */
.L_x_15582:


//--------------------- .text._ZN10layer_norm13ln_bwd_kernelINS_13Kernel_traitsI13__nv_bfloat16S2_S2_S2_fjLj8192ELj1ELj1ELj8ELj16ENS_18Kernel_traits_baseILj8192ES2_S2_S2_S2_fjLj256EEEEELb0ELb1ELb0ELb1EEEvNS_9BwdParamsE --------------------------
	.section	.text._ZN10layer_norm13ln_bwd_kernelINS_13Kernel_traitsI13__nv_bfloat16S2_S2_S2_fjLj8192ELj1ELj1ELj8ELj16ENS_18Kernel_traits_baseILj8192ES2_S2_S2_S2_fjLj256EEEEELb0ELb1ELb0ELb1EEEvNS_9BwdParamsE,"ax",@progbits
	.align	128
        .global         _ZN10layer_norm13ln_bwd_kernelINS_13Kernel_traitsI13__nv_bfloat16S2_S2_S2_fjLj8192ELj1ELj1ELj8ELj16ENS_18Kernel_traits_baseILj8192ES2_S2_S2_S2_fjLj256EEEEELb0ELb1ELb0ELb1EEEvNS_9BwdParamsE
        .type           _ZN10layer_norm13ln_bwd_kernelINS_13Kernel_traitsI13__nv_bfloat16S2_S2_S2_fjLj8192ELj1ELj1ELj8ELj16ENS_18Kernel_traits_baseILj8192ES2_S2_S2_S2_fjLj256EEEEELb0ELb1ELb0ELb1EEEvNS_9BwdParamsE,@function
        .size           _ZN10layer_norm13ln_bwd_kernelINS_13Kernel_traitsI13__nv_bfloat16S2_S2_S2_fjLj8192ELj1ELj1ELj8ELj16ENS_18Kernel_traits_baseILj8192ES2_S2_S2_S2_fjLj256EEEEELb0ELb1ELb0ELb1EEEvNS_9BwdParamsE,(.L_x_15583 - _ZN10layer_norm13ln_bwd_kernelINS_13Kernel_traitsI13__nv_bfloat16S2_S2_S2_fjLj8192ELj1ELj1ELj8ELj16ENS_18Kernel_traits_baseILj8192ES2_S2_S2_S2_fjLj256EEEEELb0ELb1ELb0ELb1EEEvNS_9BwdParamsE)
        .other          _ZN10layer_norm13ln_bwd_kernelINS_13Kernel_traitsI13__nv_bfloat16S2_S2_S2_fjLj8192ELj1ELj1ELj8ELj16ENS_18Kernel_traits_baseILj8192ES2_S2_S2_S2_fjLj256EEEEELb0ELb1ELb0ELb1EEEvNS_9BwdParamsE,@"STO_CUDA_ENTRY STV_DEFAULT"
_ZN10layer_norm13ln_bwd_kernelINS_13Kernel_traitsI13__nv_bfloat16S2_S2_S2_fjLj8192ELj1ELj1ELj8ELj16ENS_18Kernel_traits_baseILj8192ES2_S2_S2_S2_fjLj256EEEEELb0ELb1ELb0ELb1EEEvNS_9BwdParamsE:
.text._ZN10layer_norm13ln_bwd_kernelINS_13Kernel_traitsI13__nv_bfloat16S2_S2_S2_fjLj8192ELj1ELj1ELj8ELj16ENS_18Kernel_traits_baseILj8192ES2_S2_S2_S2_fjLj256EEEEELb0ELb1ELb0ELb1EEEvNS_9BwdParamsE:
        /* <DEDUP_REMOVED lines=53> */
[----:B------:R-:W0:Y:S01]  /*0350*/  LDCU.64 UR18, c[0x0][0x358] ;  /* 0x00006b00ff1277ac */ /* 0x000e220008000a00 */
[----:B-1----:R-:W-:Y:S05]  /*0360*/  BRA.U UP0, `(.L_x_215) ;  /* 0x0000008100bc7547 */ /* 0x002fea000b800000 */
[----:B------:R-:W1:Y:S01]  /*0370*/  LDC.64 R2, c[0x0][0x3d0] ;  /* 0x0000f400ff027b82 */ /* 0x000e620000000a00 */
[----:B------:R-:W2:Y:S07]  /*0380*/  LDCU.64 UR4, c[0x0][0x3e0] ;  /* 0x00007c00ff0477ac */ /* 0x000eae0008000a00 */
[----:B------:R-:W3:Y:S01]  /*0390*/  LDC.64 R4, c[0x0][0x3e8] ;  /* 0x0000fa00ff047b82 */ /* 0x000ee20000000a00 */
[----:B------:R-:W-:Y:S01]  /*03a0*/  HFMA2 R169, -RZ, RZ, 0, 0 ;  /* 0x00000000ffa97431 */ /* 0x000fe200000001ff */
[----:B------:R-:W-:Y:S01]  /*03b0*/  UPLOP3.LUT UP2, UPT, UPT, UPT, UPT, 0x40, 0x4 ;  /* 0x000000000004789c */ /* 0x000fe20003f4e870 */
[----:B------:R-:W-:Y:S01]  /*03c0*/  HFMA2 R116, -RZ, RZ, 0, 0 ;  /* 0x00000000ff747431 */ /* 0x000fe200000001ff */
[----:B------:R-:W-:-:S02]  /*03d0*/  MOV R164, RZ ;  /* 0x000000ff00a47202 */ /* 0x000fc40000000f00 */
        /* <DEDUP_REMOVED lines=16> */
[----:B0-----:R-:W4:Y:S01]  /*04e0*/  LDG.E.128 R196, desc[UR18][R2.64] ;  /* 0x0000001202c47981 */ /* 0x001f22000c1e1d00 */
[----:B------:R-:W-:Y:S02]  /*04f0*/  CS2R R46, SRZ ;  /* 0x00000000002e7805 */ /* 0x000fe4000001ff00 */
[----:B------:R-:W-:Y:S01]  /*0500*/  CS2R R44, SRZ ;  /* 0x00000000002c7805 */ /* 0x000fe2000001ff00 */
[----:B---3--:R-:W-:Y:S01]  /*0510*/  IMAD.WIDE.U32 R4, R117, 0x10, R4 ;  /* 0x0000001075047825 */ /* 0x008fe200078e0004 */
[----:B------:R-:W3:Y:S01]  /*0520*/  LDG.E.128 R188, desc[UR18][R2.64+0x1000] ;  /* 0x0010001202bc7981 */ /* 0x000ee2000c1e1d00 */
[----:B------:R-:W-:-:S02]  /*0530*/  CS2R R42, SRZ ;  /* 0x00000000002a7805 */ /* 0x000fc4000001ff00 */
[----:B------:R-:W-:Y:S02]  /*0540*/  CS2R R40, SRZ ;  /* 0x0000000000287805 */ /* 0x000fe4000001ff00 */
[----:B------:R-:W-:Y:S01]  /*0550*/  CS2R R38, SRZ ;  /* 0x0000000000267805 */ /* 0x000fe2000001ff00 */
[----:B------:R-:W3:Y:S01]  /*0560*/  LDG.E.128 R180, desc[UR18][R2.64+0x2000] ;  /* 0x0020001202b47981 */ /* 0x000ee2000c1e1d00 */
[----:B------:R-:W-:Y:S02]  /*0570*/  CS2R R36, SRZ ;  /* 0x0000000000247805 */ /* 0x000fe4000001ff00 */
[----:B------:R-:W-:Y:S02]  /*0580*/  CS2R R34, SRZ ;  /* 0x0000000000227805 */ /* 0x000fe4000001ff00 */
[----:B------:R-:W-:Y:S01]  /*0590*/  CS2R R32, SRZ ;  /* 0x0000000000207805 */ /* 0x000fe2000001ff00 */
        /* <DEDUP_REMOVED lines=9> */
[----:B--2---:R-:W-:Y:S01]  /*0630*/  UISETP.NE.U32.AND UP0, UPT, UR4, URZ, UPT ;  /* 0x000000ff0400728c */ /* 0x004fe2000bf05070 */
[----:B------:R-:W-:-:S02]  /*0640*/  CS2R R122, SRZ ;  /* 0x00000000007a7805 */ /* 0x000fc4000001ff00 */
[----:B------:R-:W-:Y:S01]  /*0650*/  CS2R R124, SRZ ;  /* 0x00000000007c7805 */ /* 0x000fe2000001ff00 */
[----:B------:R-:W5:Y:S01]  /*0660*/  LDG.E.128 R52, desc[UR18][R4.64+0x3000] ;  /* 0x0030001204347981 */ /* 0x000f62000c1e1d00 */
[----:B------:R-:W-:Y:S02]  /*0670*/  CS2R R126, SRZ ;  /* 0x00000000007e7805 */ /* 0x000fe4000001ff00 */
[----:B------:R-:W-:Y:S02]  /*0680*/  CS2R R128, SRZ ;  /* 0x0000000000807805 */ /* 0x000fe4000001ff00 */
[----:B------:R-:W-:Y:S01]  /*0690*/  CS2R R130, SRZ ;  /* 0x0000000000827805 */ /* 0x000fe2000001ff00 */
[----:B------:R0:W5:Y:S01]  /*06a0*/  LDG.E.128 R48, desc[UR18][R4.64+0x2000] ;  /* 0x0020001204307981 */ /* 0x000162000c1e1d00 */
        /* <DEDUP_REMOVED lines=10> */
[----:B0-----:R-:W-:Y:S02]  /*0750*/  CS2R R4, SRZ ;  /* 0x0000000000047805 */ /* 0x001fe4000001ff00 */
[----:B------:R-:W-:Y:S02]  /*0760*/  CS2R R2, SRZ ;  /* 0x0000000000027805 */ /* 0x000fe4000001ff00 */
[----:B------:R-:W-:Y:S01]  /*0770*/  MOV R0, RZ ;  /* 0x000000ff00007202 */ /* 0x000fe20000000f00 */
[----:B------:R-:W-:Y:S01]  /*0780*/  UISETP.NE.AND.EX UP0, UPT, UR5, URZ, UPT, UP0 ;  /* 0x000000ff0500728c */ /* 0x000fe2000bf05300 */
[----:B------:R-:W0:Y:S01]  /*0790*/  LDCU UR22, c[0x0][0x388] ;  /* 0x00007100ff1677ac */ /* 0x000e220008000800 */
[----:B------:R-:W1:Y:S01]  /*07a0*/  LDCU.U8 UR9, c[0x0][0x410] ;  /* 0x00008200ff0977ac */ /* 0x000e620008000000 */
[----:B------:R-:W2:Y:S01]  /*07b0*/  LDCU UR23, c[0x0][0x400] ;  /* 0x00008000ff1777ac */ /* 0x000ea20008000800 */
[----:B------:R-:W0:Y:S01]  /*07c0*/  LDCU.64 UR24, c[0x0][0x478] ;  /* 0x00008f00ff1877ac */ /* 0x000e220008000a00 */
[----:B------:R-:W0:Y:S01]  /*07d0*/  LDCU.128 UR12, c[0x0][0x3c0] ;  /* 0x00007800ff0c77ac */ /* 0x000e220008000c00 */
[----:B------:R-:W0:Y:S01]  /*07e0*/  LDCU.64 UR20, c[0x0][0x438] ;  /* 0x00008700ff1477ac */ /* 0x000e220008000a00 */
[----:B------:R-:W0:Y:S01]  /*07f0*/  LDCU.64 UR26, c[0x0][0x380] ;  /* 0x00007000ff1a77ac */ /* 0x000e220008000a00 */
[----:B----4-:R-:W-:-:S02]  /*0800*/  PRMT R204, R196, 0x7632, R204 ;  /* 0x00007632c4cc7816 */ /* 0x010fc400000000cc */
[----:B------:R-:W-:Y:S02]  /*0810*/  SHF.L.U32 R205, R196, 0x10, RZ ;  /* 0x00000010c4cd7819 */ /* 0x000fe400000006ff */
[C---:B------:R-:W-:Y:S02]  /*0820*/  PRMT R202, R197.reuse, 0x7632, R202 ;  /* 0x00007632c5ca7816 */ /* 0x040fe400000000ca */
[----:B------:R-:W-:Y:S02]  /*0830*/  SHF.L.U32 R203, R197, 0x10, RZ ;  /* 0x00000010c5cb7819 */ /* 0x000fe400000006ff */
[C---:B---3--:R-:W-:Y:S02]  /*0840*/  PRMT R196, R188.reuse, 0x7632, R196 ;  /* 0x00007632bcc47816 */ /* 0x048fe400000000c4 */
[----:B------:R-:W-:Y:S02]  /*0850*/  SHF.L.U32 R197, R188, 0x10, RZ ;  /* 0x00000010bcc57819 */ /* 0x000fe400000006ff */
[----:B------:R-:W-:-:S02]  /*0860*/  PRMT R194, R189, 0x7632, R194 ;  /* 0x00007632bdc27816 */ /* 0x000fc400000000c2 */
[----:B------:R-:W-:Y:S02]  /*0870*/  SHF.L.U32 R195, R189, 0x10, RZ ;  /* 0x00000010bdc37819 */ /* 0x000fe400000006ff */
[C---:B------:R-:W-:Y:S02]  /*0880*/  PRMT R200, R198.reuse, 0x7632, R200 ;  /* 0x00007632c6c87816 */ /* 0x040fe400000000c8 */
[----:B------:R-:W-:Y:S02]  /*0890*/  SHF.L.U32 R201, R198, 0x10, RZ ;  /* 0x00000010c6c97819 */ /* 0x000fe400000006ff */
[C---:B------:R-:W-:Y:S02]  /*08a0*/  PRMT R192, R190.reuse, 0x7632, R192 ;  /* 0x00007632bec07816 */ /* 0x040fe400000000c0 */
        /* <DEDUP_REMOVED lines=8> */
[----:B------:R-:W-:Y:S02]  /*0930*/  PRMT R190, R191, 0x7632, R190 ;  /* 0x00007632bfbe7816 */ /* 0x000fe400000000be */
[----:B------:R-:W-:Y:S02]  /*0940*/  PRMT R186, R181, 0x7632, R186 ;  /* 0x00007632b5ba7816 */ /* 0x000fe400000000ba */
[----:B------:R-:W-:Y:S02]  /*0950*/  PRMT R182, R183, 0x7632, R182 ;  /* 0x00007632b7b67816 */ /* 0x000fe400000000b6 */
[----:B------:R-:W-:Y:S02]  /*0960*/  PRMT R180, R172, 0x7632, R180 ;  /* 0x00007632acb47816 */ /* 0x000fe400000000b4 */
[----:B------:R-:W-:Y:S02]  /*0970*/  PRMT R178, R173, 0x7632, R178 ;  /* 0x00007632adb27816 */ /* 0x000fe400000000b2 */
[----:B------:R-:W-:-:S02]  /*0980*/  PRMT R174, R175, 0x7632, R174 ;  /* 0x00007632afae7816 */ /* 0x000fc400000000ae */
[----:B------:R-:W-:Y:S02]  /*0990*/  SHF.L.U32 R187, R181, 0x10, RZ ;  /* 0x00000010b5bb7819 */ /* 0x000fe400000006ff */
[----:B------:R-:W-:Y:S02]  /*09a0*/  SHF.L.U32 R181, R172, 0x10, RZ ;  /* 0x00000010acb57819 */ /* 0x000fe400000006ff */
[----:B------:R-:W-:Y:S02]  /*09b0*/  SHF.L.U32 R179, R173, 0x10, RZ ;  /* 0x00000010adb37819 */ /* 0x000fe400000006ff */
[----:B------:R-:W-:Y:S02]  /*09c0*/  SHF.L.U32 R199, R199, 0x10, RZ ;  /* 0x00000010c7c77819 */ /* 0x000fe400000006ff */
[----:B------:R-:W-:Y:S02]  /*09d0*/  SHF.L.U32 R191, R191, 0x10, RZ ;  /* 0x00000010bfbf7819 */ /* 0x000fe400000006ff */
[----:B------:R-:W-:-:S02]  /*09e0*/  SHF.L.U32 R183, R183, 0x10, RZ ;  /* 0x00000010b7b77819 */ /* 0x000fc400000006ff */
[----:B------:R-:W-:Y:S02]  /*09f0*/  SHF.L.U32 R175, R175, 0x10, RZ ;  /* 0x00000010afaf7819 */ /* 0x000fe400000006ff */
[----:B------:R-:W-:Y:S02]  /*0a00*/  PRMT R165, R60, 0x7632, R165 ;  /* 0x000076323ca57816 */ /* 0x000fe400000000a5 */
[----:B------:R-:W-:Y:S02]  /*0a10*/  PRMT R166, R61, 0x7632, R166 ;  /* 0x000076323da67816 */ /* 0x000fe400000000a6 */
[----:B------:R-:W-:Y:S02]  /*0a20*/  PRMT R167, R62, 0x7632, R167 ;  /* 0x000076323ea77816 */ /* 0x000fe400000000a7 */
[----:B------:R-:W-:Y:S02]  /*0a30*/  PRMT R168, R63, 0x7632, R168 ;  /* 0x000076323fa87816 */ /* 0x000fe400000000a8 */
[----:B------:R-:W-:-:S02]  /*0a40*/  PRMT R173, R56, 0x7632, R173 ;  /* 0x0000763238ad7816 */ /* 0x000fc400000000ad */
[----:B------:R-:W-:Y:S02]  /*0a50*/  PRMT R170, R57, 0x7632, R170 ;  /* 0x0000763239aa7816 */ /* 0x000fe400000000aa */
[----:B------:R-:W-:Y:S02]  /*0a60*/  PRMT R171, R58, 0x7632, R171 ;  /* 0x000076323aab7816 */ /* 0x000fe400000000ab */
[----:B------:R-:W-:Y:S02]  /*0a70*/  PRMT R172, R59, 0x7632, R172 ;  /* 0x000076323bac7816 */ /* 0x000fe400000000ac */
        /* <DEDUP_REMOVED lines=15> */
[----:B012---:R-:W-:-:S07]  /*0b70*/  SHF.L.U32 R174, R174, 0x10, RZ ;  /* 0x00000010aeae7819 */ /* 0x007fce00000006ff */
.L_x_236:
[----:B0-----:R-:W0:Y:S01]  /*0b80*/  S2R R117, SR_TID.X ;  /* 0x0000000000757919 */ /* 0x001e220000002100 */
[----:B-1----:R-:W1:Y:S01]  /*0b90*/  LDC.64 R112, c[0x0][0x3a8] ;  /* 0x0000ea00ff707b82 */ /* 0x002e620000000a00 */
[----:B------:R-:W-:Y:S01]  /*0ba0*/  UIMAD UR7, UR6, UR22, URZ ;  /* 0x00000016060772a4 */ /* 0x000fe2000f8e02ff */
[----:B------:R-:W-:Y:S01]  /*0bb0*/  PLOP3.LUT P1, PT, PT, PT, UP0, 0x80, 0x8 ;  /* 0x000000000008781c */ /* 0x000fe20003f2f008 */
[----:B------:R-:W2:Y:S02]  /*0bc0*/  @UP0 LDCU.64 UR4, c[0x0][0x3e0] ;  /* 0x00007c00ff0407ac */ /* 0x000ea40008000a00 */
[----:B------:R-:W-:-:S03]  /*0bd0*/  USHF.R.S32.HI UR8, URZ, 0x1f, UR7 ;  /* 0x0000001fff087899 */ /* 0x000fc60008011407 */
[----:B------:R-:W3:Y:S01]  /*0be0*/  LDC.64 R108, c[0x0][0x428] ;  /* 0x00010a00ff6c7b82 */ /* 0x000ee20000000a00 */
[----:B------:R-:W-:Y:S02]  /*0bf0*/  UIMAD.WIDE UR10, UR6, 0x4, UR12 ;  /* 0x00000004060a78a5 */ /* 0x000fe4000f8e020c */
[----:B------:R-:W-:Y:S02]  /*0c00*/  ULEA.HI UR8, UR8, UR7, URZ, 0x3 ;  /* 0x0000000708087291 */ /* 0x000fe4000f8f18ff */
[----:B------:R-:W-:Y:S02]  /*0c10*/  UIMAD.WIDE UR16, UR6, 0x4, UR14 ;  /* 0x00000004061078a5 */ /* 0x000fe4000f8e020e */
[----:B------:R-:W-:Y:S02]  /*0c20*/  MOV R92, UR10 ;  /* 0x0000000a005c7c02 */ /* 0x000fe40008000f00 */
[----:B------:R-:W-:Y:S02]  /*0c30*/  MOV R208, UR8 ;  /* 0x0000000800d07c02 */ /* 0x000fe40008000f00 */
[----:B------:R-:W-:-:S02]  /*0c40*/  MOV R93, UR11 ;  /* 0x0000000b005d7c02 */ /* 0x000fc40008000f00 */
[----:B------:R-:W-:Y:S01]  /*0c50*/  MOV R100, UR16 ;  /* 0x0000001000647c02 */ /* 0x000fe20008000f00 */
[----:B--2---:R-:W-:Y:S02]  /*0c60*/  @UP0 UIMAD.WIDE UR4, UR6, 0x2, UR4 ;  /* 0x00000002060408a5 */ /* 0x004fe4000f8e0204 */
[----:B------:R2:W4:Y:S01]  /*0c70*/  LDG.E R210, desc[UR18][R92.64] ;  /* 0x000000125cd27981 */ /* 0x000522000c1e1900 */
[----:B------:R-:W-:-:S03]  /*0c80*/  MOV R101, UR17 ;  /* 0x0000001100657c02 */ /* 0x000fc60008000f00 */
[----:B------:R-:W-:Y:S02]  /*0c90*/  MOV R102, UR4 ;  /* 0x0000000400667c02 */ /* 0x000fe40008000f00 */
[----:B------:R3:W4:Y:S01]  /*0ca0*/  LDG.E R211, desc[UR18][R100.64] ;  /* 0x0000001264d37981 */ /* 0x000722000c1e1900 */
[----:B0-----:R-:W-:Y:S02]  /*0cb0*/  LEA.HI.SX32 R208, R208, R117, 0x1d ;  /* 0x00000075d0d07211 */ /* 0x001fe400078feaff */
[----:B------:R-:W-:-:S03]  /*0cc0*/  MOV R103, UR5 ;  /* 0x0000000500677c02 */ /* 0x000fc60008000f00 */
[C-C-:B-1----:R-:W-:Y:S01]  /*0cd0*/  IMAD.WIDE.U32 R84, R208.reuse, 0x10, R112.reuse ;  /* 0x00000010d0547825 */ /* 0x142fe200078e0070 */
[C---:B------:R-:W-:Y:S01]  /*0ce0*/  IADD3 R207, PT, PT, R208.reuse, 0x100, RZ ;  /* 0x00000100d0cf7810 */ /* 0x040fe20007ffe0ff */
[----:B------:R-:W4:Y:S04]  /*0cf0*/  @P1 LDG.E.U16 R212, desc[UR18][R102.64] ;  /* 0x0000001266d41981 */ /* 0x000f28000c1e1500 */
[----:B------:R-:W4:Y:S01]  /*0d00*/  LDG.E.128 R84, desc[UR18][R84.64] ;  /* 0x0000001254547981 */ /* 0x000f22000c1e1d00 */
[----:B--2---:R-:W-:Y:S01]  /*0d10*/  IMAD.WIDE.U32 R92, R207, 0x10, R112 ;  /* 0x00000010cf5c7825 */ /* 0x004fe200078e0070 */
[C---:B------:R-:W-:Y:S02]  /*0d20*/  IADD3 R209, PT, PT, R208.reuse, 0x200, RZ ;  /* 0x00000200d0d17810 */ /* 0x040fe40007ffe0ff */
[C---:B------:R-:W-:Y:S01]  /*0d30*/  IADD3 R206, PT, PT, R208.reuse, 0x300, RZ ;  /* 0x00000300d0ce7810 */ /* 0x040fe20007ffe0ff */
[----:B---3--:R-:W-:-:S02]  /*0d40*/  IMAD.WIDE.U32 R88, R208, 0x10, R108 ;  /* 0x00000010d0587825 */ /* 0x008fc400078e006c */
[----:B------:R-:W2:Y:S02]  /*0d50*/  LDG.E.128 R92, desc[UR18][R92.64] ;  /* 0x000000125c5c7981 */ /* 0x000ea4000c1e1d00 */
[--C-:B------:R-:W-:Y:S02]  /*0d60*/  IMAD.WIDE.U32 R96, R207, 0x10, R108.reuse ;  /* 0x00000010cf607825 */ /* 0x100fe400078e006c */
[----:B------:R-:W3:Y:S02]  /*0d70*/  LDG.E.128 R88, desc[UR18][R88.64] ;  /* 0x0000001258587981 */ /* 0x000ee4000c1e1d00 */
[--C-:B------:R-:W-:Y:S02]  /*0d80*/  IMAD.WIDE.U32 R104, R209, 0x10, R108.reuse ;  /* 0x00000010d1687825 */ /* 0x100fe400078e006c */
[----:B------:R-:W3:Y:S02]  /*0d90*/  LDG.E.128 R96, desc[UR18][R96.64] ;  /* 0x0000001260607981 */ /* 0x000ee4000c1e1d00 */
[----:B------:R-:W-:-:S02]  /*0da0*/  IMAD.WIDE.U32 R108, R206, 0x10, R108 ;  /* 0x00000010ce6c7825 */ /* 0x000fc400078e006c */
[----:B------:R-:W3:Y:S02]  /*0db0*/  LDG.E.128 R104, desc[UR18][R104.64] ;  /* 0x0000001268687981 */ /* 0x000ee4000c1e1d00 */
[--C-:B------:R-:W-:Y:S02]  /*0dc0*/  IMAD.WIDE.U32 R100, R209, 0x10, R112.reuse ;  /* 0x00000010d1647825 */ /* 0x100fe400078e0070 */
[----:B------:R-:W3:Y:S02]  /*0dd0*/  LDG.E.128 R108, desc[UR18][R108.64] ;  /* 0x000000126c6c7981 */ /* 0x000ee4000c1e1d00 */
[----:B------:R-:W-:Y:S02]  /*0de0*/  IMAD.WIDE.U32 R112, R206, 0x10, R112 ;  /* 0x00000010ce707825 */ /* 0x000fe400078e0070 */
[----:B------:R-:W3:Y:S04]  /*0df0*/  LDG.E.128 R100, desc[UR18][R100.64] ;  /* 0x0000001264647981 */ /* 0x000ee8000c1e1d00 */
[----:B------:R-:W3:Y:S01]  /*0e00*/  LDG.E.128 R112, desc[UR18][R112.64] ;  /* 0x0000001270707981 */ /* 0x000ee2000c1e1d00 */
[----:B------:R-:W-:-:S04]  /*0e10*/  ISETP.NE.U32.AND P0, PT, RZ, UR20, PT ;  /* 0x00000014ff007c0c */ /* 0x000fc8000bf05070 */
[----:B------:R-:W-:Y:S02]  /*0e20*/  ISETP.NE.AND.EX P0, PT, RZ, UR21, PT, P0 ;  /* 0x00000015ff007c0c */ /* 0x000fe4000bf05300 */
[----:B------:R-:W-:-:S11]  /*0e30*/  ISETP.NE.AND P2, PT, RZ, UR9, PT ;  /* 0x00000009ff007c0c */ /* 0x000fd6000bf45270 */
[----:B------:R-:W0:Y:S08]  /*0e40*/  @P0 LDC.64 R214, c[0x0][0x438] ;  /* 0x00010e00ffd60b82 */ /* 0x000e300000000a00 */
[----:B------:R-:W1:Y:S01]  /*0e50*/  @P0 LDC.64 R216, c[0x0][0x438] ;  /* 0x00010e00ffd80b82 */ /* 0x000e620000000a00 */
[----:B----4-:R-:W-:-:S04]  /*0e60*/  FSEL R210, R210, RZ, !P2 ;  /* 0x000000ffd2d27208 */ /* 0x010fc80005000000 */
[----:B------:R-:W-:Y:S02]  /*0e70*/  R2UR UR5, R210 ;  /* 0x00000000d20572ca */ /* 0x000fe400000e0000 */
[----:B------:R-:W-:Y:S02]  /*0e80*/  R2UR UR8, R211 ;  /* 0x00000000d30872ca */ /* 0x000fe400000e0000 */
[C---:B------:R-:W-:Y:S02]  /*0e90*/  PRMT R223, R84.reuse, 0x7632, R223 ;  /* 0x0000763254df7816 */ /* 0x040fe400000000df */
[----:B------:R-:W-:Y:S02]  /*0ea0*/  SHF.L.U32 R233, R84, 0x10, RZ ;  /* 0x0000001054e97819 */ /* 0x000fe400000006ff */
[C---:B------:R-:W-:Y:S02]  /*0eb0*/  PRMT R224, R85.reuse, 0x7632, R224 ;  /* 0x0000763255e07816 */ /* 0x040fe400000000e0 */
[----:B------:R-:W-:-:S02]  /*0ec0*/  SHF.L.U32 R242, R85, 0x10, RZ ;  /* 0x0000001055f27819 */ /* 0x000fc400000006ff */
[----:B------:R-:W4:Y:S01]  /*0ed0*/  @P0 LDC.64 R84, c[0x0][0x438] ;  /* 0x00010e00ff540b82 */ /* 0x000f220000000a00 */
[C---:B------:R-:W-:Y:S02]  /*0ee0*/  PRMT R237, R86.reuse, 0x7632, R237 ;  /* 0x0000763256ed7816 */ /* 0x040fe400000000ed */
[----:B------:R-:W-:Y:S02]  /*0ef0*/  SHF.L.U32 R243, R86, 0x10, RZ ;  /* 0x0000001056f37819 */ /* 0x000fe400000006ff */
[C---:B------:R-:W-:Y:S02]  /*0f00*/  PRMT R234, R87.reuse, 0x7632, R234 ;  /* 0x0000763257ea7816 */ /* 0x040fe400000000ea */
[----:B------:R-:W-:Y:S02]  /*0f10*/  SHF.L.U32 R245, R87, 0x10, RZ ;  /* 0x0000001057f57819 */ /* 0x000fe400000006ff */
[C---:B--2---:R-:W-:Y:S01]  /*0f20*/  PRMT R210, R92.reuse, 0x7632, R210 ;  /* 0x000076325cd27816 */ /* 0x044fe200000000d2 */
[----:B------:R-:W2:Y:S01]  /*0f30*/  @P0 LDC.64 R86, c[0x0][0x438] ;  /* 0x00010e00ff560b82 */ /* 0x000ea20000000a00 */
[----:B------:R-:W-:-:S02]  /*0f40*/  SHF.L.U32 R213, R92, 0x10, RZ ;  /* 0x000000105cd57819 */ /* 0x000fc400000006ff */
[C---:B------:R-:W-:Y:S02]  /*0f50*/  PRMT R211, R93.reuse, 0x7632, R211 ;  /* 0x000076325dd37816 */ /* 0x040fe400000000d3 */
[----:B------:R-:W-:Y:S01]  /*0f60*/  SHF.L.U32 R220, R93, 0x10, RZ ;  /* 0x000000105ddc7819 */ /* 0x000fe200000006ff */
[----:B0-----:R-:W-:Y:S01]  /*0f70*/  @P0 IMAD.WIDE.U32 R92, R207, 0x10, R214 ;  /* 0x00000010cf5c0825 */ /* 0x001fe200078e00d6 */
[----:B---3--:R-:W-:-:S03]  /*0f80*/  PRMT R244, R88, 0x7632, R244 ;  /* 0x0000763258f47816 */ /* 0x008fc600000000f4 */
[----:B------:R-:W-:Y:S01]  /*0f90*/  FADD.FTZ R242, R242, -UR5 ;  /* 0x80000005f2f27e21 */ /* 0x000fe20008010000 */
[----:B------:R-:W-:Y:S01]  /*0fa0*/  SHF.L.U32 R246, R88, 0x10, RZ ;  /* 0x0000001058f67819 */ /* 0x000fe200000006ff */
[----:B-----5:R0:W5:Y:S01]  /*0fb0*/  @P0 LDG.E.128 R68, desc[UR18][R92.64] ;  /* 0x000000125c440981 */ /* 0x020162000c1e1d00 */
[C---:B------:R-:W-:Y:S02]  /*0fc0*/  PRMT R239, R89.reuse, 0x7632, R239 ;  /* 0x0000763259ef7816 */ /* 0x040fe400000000ef */
[----:B------:R-:W-:Y:S01]  /*0fd0*/  SHF.L.U32 R238, R89, 0x10, RZ ;  /* 0x0000001059ee7819 */ /* 0x000fe200000006ff */
[----:B------:R-:W-:Y:S01]  /*0fe0*/  FADD.FTZ R233, R233, -UR5 ;  /* 0x80000005e9e97e21 */ /* 0x000fe20008010000 */
[C---:B------:R-:W-:Y:S02]  /*0ff0*/  PRMT R88, R91.reuse, 0x7632, R88 ;  /* 0x000076325b587816 */ /* 0x040fe40000000058 */
[----:B------:R-:W-:Y:S02]  /*1000*/  SHF.L.U32 R89, R91, 0x10, RZ ;  /* 0x000000105b597819 */ /* 0x000fe400000006ff */
[----:B0-----:R-:W-:-:S02]  /*1010*/  PRMT R93, R110, 0x7632, R93 ;  /* 0x000076326e5d7816 */ /* 0x001fc4000000005d */
[----:B------:R-:W-:Y:S02]  /*1020*/  SHF.L.U32 R92, R110, 0x10, RZ ;  /* 0x000000106e5c7819 */ /* 0x000fe400000006ff */
[----:B------:R-:W-:Y:S01]  /*1030*/  SHF.L.U32 R110, R224, 0x10, RZ ;  /* 0x00000010e06e7819 */ /* 0x000fe200000006ff */
[----:B------:R-:W-:Y:S01]  /*1040*/  FADD.FTZ R224, R243, -UR5 ;  /* 0x80000005f3e07e21 */ /* 0x000fe20008010000 */
[C---:B------:R-:W-:Y:S02]  /*1050*/  PRMT R218, R94.reuse, 0x7632, R218 ;  /* 0x000076325eda7816 */ /* 0x040fe400000000da */
[----:B------:R-:W-:Y:S02]  /*1060*/  SHF.L.U32 R225, R94, 0x10, RZ ;  /* 0x000000105ee17819 */ /* 0x000fe400000006ff */
[C---:B------:R-:W-:Y:S02]  /*1070*/  PRMT R222, R95.reuse, 0x7632, R222 ;  /* 0x000076325fde7816 */ /* 0x040fe400000000de */
[----:B------:R-:W-:Y:S01]  /*1080*/  SHF.L.U32 R230, R95, 0x10, RZ ;  /* 0x000000105fe67819 */ /* 0x000fe200000006ff */
[----:B-1----:R-:W-:Y:S01]  /*1090*/  @P0 IMAD.WIDE.U32 R94, R208, 0x10, R216 ;  /* 0x00000010d05e0825 */ /* 0x002fe200078e00d8 */
[----:B------:R-:W-:-:S02]  /*10a0*/  SHF.L.U32 R235, R103, 0x10, RZ ;  /* 0x0000001067eb7819 */ /* 0x000fc400000006ff */
[----:B------:R-:W-:Y:S02]  /*10b0*/  SHF.L.U32 R91, R223, 0x10, RZ ;  /* 0x00000010df5b7819 */ /* 0x000fe400000006ff */
[----:B------:R-:W-:Y:S01]  /*10c0*/  SHF.L.U32 R243, R244, 0x10, RZ ;  /* 0x00000010f4f37819 */ /* 0x000fe200000006ff */
[----:B------:R-:W-:Y:S01]  /*10d0*/  FMUL.FTZ R244, R242, UR8 ;  /* 0x00000008f2f47c20 */ /* 0x000fe20008410000 */
[----:B------:R-:W-:Y:S01]  /*10e0*/  FADD.FTZ R242, R213, -UR5 ;  /* 0x80000005d5f27e21 */ /* 0x000fe20008010000 */
[----:B------:R-:W-:Y:S01]  /*10f0*/  SHF.L.U32 R213, R210, 0x10, RZ ;  /* 0x00000010d2d57819 */ /* 0x000fe200000006ff */
[----:B------:R-:W-:Y:S01]  /*1100*/  FMUL.FTZ R248, R233, UR8 ;  /* 0x00000008e9f87c20 */ /* 0x000fe20008410000 */
[----:B------:R-:W-:Y:S01]  /*1110*/  FADD.FTZ R210, R235, -UR5 ;  /* 0x80000005ebd27e21 */ /* 0x000fe20008010000 */
[----:B------:R0:W5:Y:S01]  /*1120*/  @P0 LDG.E.128 R64, desc[UR18][R94.64] ;  /* 0x000000125e400981 */ /* 0x000162000c1e1d00 */
[----:B----4-:R-:W-:Y:S01]  /*1130*/  @P0 IMAD.WIDE.U32 R84, R206, 0x10, R84 ;  /* 0x00000010ce540825 */ /* 0x010fe200078e0054 */
[----:B------:R-:W-:-:S03]  /*1140*/  PRMT R219, R102, 0x7632, R219 ;  /* 0x0000763266db7816 */ /* 0x000fc600000000db */
[----:B------:R-:W-:Y:S01]  /*1150*/  FADD.FTZ R91, R91, -UR5 ;  /* 0x800000055b5b7e21 */ /* 0x000fe20008010000 */
[----:B------:R-:W-:Y:S02]  /*1160*/  SHF.L.U32 R227, R102, 0x10, RZ ;  /* 0x0000001066e37819 */ /* 0x000fe400000006ff */
[----:B------:R-:W-:Y:S02]  /*1170*/  PRMT R231, R103, 0x7632, R231 ;  /* 0x0000763267e77816 */ /* 0x000fe400000000e7 */
[C---:B------:R-:W-:Y:S02]  /*1180*/  PRMT R232, R104.reuse, 0x7632, R232 ;  /* 0x0000763268e87816 */ /* 0x040fe400000000e8 */
[----:B------:R-:W-:Y:S02]  /*1190*/  SHF.L.U32 R236, R104, 0x10, RZ ;  /* 0x0000001068ec7819 */ /* 0x000fe400000006ff */
[C---:B------:R-:W-:Y:S01]  /*11a0*/  SHF.L.U32 R240, R105.reuse, 0x10, RZ ;  /* 0x0000001069f07819 */ /* 0x040fe200000006ff */
[----:B------:R-:W-:Y:S01]  /*11b0*/  FADD.FTZ R132, R246, R132 ;  /* 0x00000084f6847221 */ /* 0x000fe20000010000 */
[----:B------:R-:W-:Y:S01]  /*11c0*/  PRMT R103, R105, 0x7632, R103 ;  /* 0x0000763269677816 */ /* 0x000fe20000000067 */
[-C--:B------:R-:W-:Y:S01]  /*11d0*/  FFMA.FTZ R133, R248, R246.reuse, R133 ;  /* 0x000000f6f8857223 */ /* 0x080fe20000010085 */
[----:B0-----:R-:W-:Y:S01]  /*11e0*/  PRMT R94, R108, 0x7632, R94 ;  /* 0x000076326c5e7816 */ /* 0x001fe2000000005e */
[----:B------:R-:W-:Y:S01]  /*11f0*/  FMUL.FTZ R210, R210, UR8 ;  /* 0x00000008d2d27c20 */ /* 0x000fe20008410000 */
[----:B------:R-:W-:Y:S01]  /*1200*/  SHF.L.U32 R102, R108, 0x10, RZ ;  /* 0x000000106c667819 */ /* 0x000fe200000006ff */
[----:B------:R-:W-:Y:S01]  /*1210*/  FADD.FTZ R108, R245, -UR5 ;  /* 0x80000005f56c7e21 */ /* 0x000fe20008010000 */
[----:B------:R-:W-:Y:S01]  /*1220*/  SHF.L.U32 R104, R107, 0x10, RZ ;  /* 0x000000106b687819 */ /* 0x000fe200000006ff */
[----:B------:R-:W-:Y:S01]  /*1230*/  FMUL.FTZ R245, R205, R246 ;  /* 0x000000f6cdf57220 */ /* 0x000fe20000410000 */
[----:B------:R-:W-:Y:S01]  /*1240*/  PRMT R105, R112, 0x7632, R105 ;  /* 0x0000763270697816 */ /* 0x000fe20000000069 */
[----:B------:R-:W-:Y:S01]  /*1250*/  FMUL.FTZ R246, R91, UR8 ;  /* 0x000000085bf67c20 */ /* 0x000fe20008410000 */
[----:B------:R-:W-:Y:S01]  /*1260*/  @P1 R2UR UR4, R212 ;  /* 0x00000000d40412ca */ /* 0x000fe200000e0000 */
[----:B------:R0:W5:Y:S01]  /*1270*/  @P0 LDG.E.128 R76, desc[UR18][R84.64] ;  /* 0x00000012544c0981 */ /* 0x000162000c1e1d00 */
[----:B------:R-:W-:-:S02]  /*1280*/  PRMT R217, R97, 0x7632, R217 ;  /* 0x0000763261d97816 */ /* 0x000fc400000000d9 */
[----:B------:R-:W-:Y:S02]  /*1290*/  SHF.L.U32 R228, R97, 0x10, RZ ;  /* 0x0000001061e47819 */ /* 0x000fe400000006ff */
[----:B------:R-:W-:Y:S02]  /*12a0*/  SHF.L.U32 R112, R112, 0x10, RZ ;  /* 0x0000001070707819 */ /* 0x000fe400000006ff */
[C---:B------:R-:W-:Y:S02]  /*12b0*/  PRMT R97, R99.reuse, 0x7632, R97 ;  /* 0x0000763263617816 */ /* 0x040fe40000000061 */
[----:B------:R-:W-:Y:S02]  /*12c0*/  SHF.L.U32 R212, R99, 0x10, RZ ;  /* 0x0000001063d47819 */ /* 0x000fe400000006ff */
[----:B------:R-:W-:Y:S01]  /*12d0*/  PRMT R99, R107, 0x7632, R99 ;  /* 0x000076326b637816 */ /* 0x000fe20000000063 */
[----:B------:R-:W-:Y:S01]  /*12e0*/  FADD.FTZ R39, R104, R39 ;  /* 0x0000002768277221 */ /* 0x000fe20000010000 */
[----:B------:R-:W-:Y:S01]  /*12f0*/  PRMT R226, R90, 0x7632, R226 ;  /* 0x000076325ae27816 */ /* 0x000fe200000000e2 */
[----:B------:R-:W-:Y:S01]  /*1300*/  FFMA.FTZ R15, R210, R104, R15 ;  /* 0x00000068d20f7223 */ /* 0x000fe2000001000f */
[----:B0-----:R-:W-:-:S02]  /*1310*/  PRMT R84, R114, 0x7632, R84 ;  /* 0x0000763272547816 */ /* 0x001fc40000000054 */
[----:B------:R-:W-:Y:S01]  /*1320*/  SHF.L.U32 R107, R114, 0x10, RZ ;  /* 0x00000010726b7819 */ /* 0x000fe200000006ff */
[----:B------:R-:W-:Y:S01]  /*1330*/  FMUL.FTZ R114, R183, R104 ;  /* 0x00000068b7727220 */ /* 0x000fe20000410000 */
[----:B------:R-:W-:Y:S01]  /*1340*/  SHF.L.U32 R90, R90, 0x10, RZ ;  /* 0x000000105a5a7819 */ /* 0x000fe200000006ff */
[----:B------:R-:W-:Y:S01]  /*1350*/  FMUL.FTZ R224, R224, UR8 ;  /* 0x00000008e0e07c20 */ /* 0x000fe20008410000 */
[----:B------:R-:W-:Y:S01]  /*1360*/  SHF.L.U32 R237, R237, 0x10, RZ ;  /* 0x00000010eded7819 */ /* 0x000fe200000006ff */
[----:B------:R-:W-:Y:S01]  /*1370*/  FADD.FTZ R130, R243, R130 ;  /* 0x00000082f3827221 */ /* 0x000fe20000010000 */
[----:B------:R-:W-:Y:S01]  /*1380*/  SHF.L.U32 R234, R234, 0x10, RZ ;  /* 0x00000010eaea7819 */ /* 0x000fe200000006ff */
[-C--:B------:R-:W-:Y:S01]  /*1390*/  FFMA.FTZ R131, R246, R243.reuse, R131 ;  /* 0x000000f3f6837223 */ /* 0x080fe20000010083 */
[----:B------:R-:W-:Y:S01]  /*13a0*/  FADD.FTZ R104, R112, -UR5 ;  /* 0x8000000570687e21 */ /* 0x000fe20008010000 */
[----:B------:R-:W-:Y:S01]  /*13b0*/  FMUL.FTZ R243, R204, R243 ;  /* 0x000000f3ccf37220 */ /* 0x000fe20000410000 */
[----:B------:R-:W-:Y:S01]  /*13c0*/  FADD.FTZ R112, RZ, R245 ;  /* 0x000000f5ff707221 */ /* 0x000fe20000010000 */
[C---:B------:R-:W-:Y:S01]  /*13d0*/  PRMT R215, R98.reuse, 0x7632, R215 ;  /* 0x0000763262d77816 */ /* 0x040fe200000000d7 */
[----:B--2---:R-:W-:Y:S01]  /*13e0*/  @P0 IMAD.WIDE.U32 R86, R209, 0x10, R86 ;  /* 0x00000010d1560825 */ /* 0x004fe200078e0056 */
[----:B------:R-:W-:-:S03]  /*13f0*/  SHF.L.U32 R214, R98, 0x10, RZ ;  /* 0x0000001062d67819 */ /* 0x000fc600000006ff */
[----:B------:R-:W-:Y:S01]  /*1400*/  FADD.FTZ R124, R90, R124 ;  /* 0x0000007c5a7c7221 */ /* 0x000fe20000010000 */
[C---:B------:R-:W-:Y:S01]  /*1410*/  PRMT R95, R109.reuse, 0x7632, R95 ;  /* 0x000076326d5f7816 */ /* 0x040fe2000000005f */
[-C--:B------:R-:W-:Y:S01]  /*1420*/  FFMA.FTZ R125, R224, R90.reuse, R125 ;  /* 0x0000005ae07d7223 */ /* 0x080fe2000001007d */
[----:B------:R-:W-:Y:S01]  /*1430*/  SHF.L.U32 R98, R109, 0x10, RZ ;  /* 0x000000106d627819 */ /* 0x000fe200000006ff */
[----:B------:R-:W-:Y:S01]  /*1440*/  FMUL.FTZ R109, R201, R90 ;  /* 0x0000005ac96d7220 */ /* 0x000fe20000410000 */
[----:B------:R-:W-:Y:S01]  /*1450*/  SHF.L.U32 R239, R239, 0x10, RZ ;  /* 0x00000010efef7819 */ /* 0x000fe200000006ff */
[----:B------:R-:W-:Y:S01]  /*1460*/  FADD.FTZ R110, R110, -UR5 ;  /* 0x800000056e6e7e21 */ /* 0x000fe20008010000 */
[----:B------:R-:W-:Y:S01]  /*1470*/  FMUL.FTZ R223, R203, R238 ;  /* 0x000000eecbdf7220 */ /* 0x000fe20000410000 */
[----:B------:R-:W-:Y:S01]  /*1480*/  FADD.FTZ R237, R237, -UR5 ;  /* 0x80000005eded7e21 */ /* 0x000fe20008010000 */
[----:B------:R-:W-:Y:S01]  /*1490*/  FADD.FTZ R90, R234, -UR5 ;  /* 0x80000005ea5a7e21 */ /* 0x000fe20008010000 */
[----:B------:R-:W-:Y:S01]  /*14a0*/  FADD.FTZ R112, R243, R112 ;  /* 0x00000070f3707221 */ /* 0x000fe20000010000 */
[----:B------:R-:W-:Y:S01]  /*14b0*/  FADD.FTZ R234, R225, -UR5 ;  /* 0x80000005e1ea7e21 */ /* 0x000fe20008010000 */
[----:B------:R0:W5:Y:S01]  /*14c0*/  @P0 LDG.E.128 R72, desc[UR18][R86.64] ;  /* 0x0000001256480981 */ /* 0x000162000c1e1d00 */
[----:B------:R-:W-:Y:S01]  /*14d0*/  SHF.L.U32 R233, R226, 0x10, RZ ;  /* 0x00000010e2e97819 */ /* 0x000fe200000006ff */
[----:B------:R-:W-:Y:S01]  /*14e0*/  FMUL.FTZ R226, R110, UR8 ;  /* 0x000000086ee27c20 */ /* 0x000fe20008410000 */
[----:B------:R-:W-:Y:S01]  /*14f0*/  PRMT R85, R111, 0x7632, R85 ;  /* 0x000076326f557816 */ /* 0x000fe20000000055 */
[----:B------:R-:W-:Y:S01]  /*1500*/  FMUL.FTZ R110, R237, UR8 ;  /* 0x00000008ed6e7c20 */ /* 0x000fe20008410000 */
[----:B------:R-:W-:Y:S01]  /*1510*/  FADD.FTZ R112, R223, R112 ;  /* 0x00000070df707221 */ /* 0x000fe20000010000 */
[----:B------:R-:W-:Y:S01]  /*1520*/  FMUL.FTZ R234, R234, UR8 ;  /* 0x00000008eaea7c20 */ /* 0x000fe20008410000 */
[----:B0-----:R-:W-:Y:S01]  /*1530*/  SHF.L.U32 R86, R111, 0x10, RZ ;  /* 0x000000106f567819 */ /* 0x001fe200000006ff */
[----:B------:R-:W-:Y:S01]  /*1540*/  FMUL.FTZ R111, R202, R239 ;  /* 0x000000efca6f7220 */ /* 0x000fe20000410000 */
[----:B------:R-:W-:Y:S01]  /*1550*/  FADD.FTZ R122, R233, R122 ;  /* 0x0000007ae97a7221 */ /* 0x000fe20000010000 */
[-C--:B------:R-:W-:Y:S01]  /*1560*/  FFMA.FTZ R123, R110, R233.reuse, R123 ;  /* 0x000000e96e7b7223 */ /* 0x080fe2000001007b */
[----:B------:R-:W-:Y:S01]  /*1570*/  FMUL.FTZ R91, R200, R233 ;  /* 0x000000e9c85b7220 */ /* 0x000fe20000410000 */
[----:B------:R-:W-:Y:S01]  /*1580*/  FADD.FTZ R112, R111, R112 ;  /* 0x000000706f707221 */ /* 0x000fe20000010000 */
[----:B------:R-:W-:Y:S01]  /*1590*/  PRMT R229, R96, 0x7632, R229 ;  /* 0x0000763260e57816 */ /* 0x000fe200000000e5 */
[----:B------:R-:W-:Y:S01]  /*15a0*/  FADD.FTZ R230, R230, -UR5 ;  /* 0x80000005e6e67e21 */ /* 0x000fe20008010000 */
[----:B------:R-:W-:Y:S01]  /*15b0*/  SHF.L.U32 R241, R96, 0x10, RZ ;  /* 0x0000001060f17819 */ /* 0x000fe200000006ff */
[----:B------:R-:W-:Y:S01]  /*15c0*/  FADD.FTZ R29, R214, R29 ;  /* 0x0000001dd61d7221 */ /* 0x000fe20000010000 */
[-C--:B------:R-:W-:Y:S01]  /*15d0*/  FFMA.FTZ R5, R234, R214.reuse, R5 ;  /* 0x000000d6ea057223 */ /* 0x080fe20000010005 */
[----:B------:R-:W-:Y:S01]  /*15e0*/  FMUL.FTZ R233, R193, R214 ;  /* 0x000000d6c1e97220 */ /* 0x000fe20000410000 */
[C---:B------:R-:W-:Y:S01]  /*15f0*/  PRMT R96, R100.reuse, 0x7632, R96 ;  /* 0x0000763264607816 */ /* 0x040fe20000000060 */
[----:B------:R-:W-:Y:S01]  /*1600*/  FADD.FTZ R214, R227, -UR5 ;  /* 0x80000005e3d67e21 */ /* 0x000fe20008010000 */
[----:B------:R-:W-:Y:S01]  /*1610*/  SHF.L.U32 R216, R100, 0x10, RZ ;  /* 0x0000001064d87819 */ /* 0x000fe200000006ff */
[----:B------:R-:W-:Y:S01]  /*1620*/  FMUL.FTZ R108, R108, UR8 ;  /* 0x000000086c6c7c20 */ /* 0x000fe20008410000 */
[----:B------:R-:W-:Y:S01]  /*1630*/  SHF.L.U32 R247, R88, 0x10, RZ ;  /* 0x0000001058f77819 */ /* 0x000fe200000006ff */
[----:B------:R-:W-:Y:S01]  /*1640*/  FMUL.FTZ R90, R90, UR8 ;  /* 0x000000085a5a7c20 */ /* 0x000fe20008410000 */
[----:B------:R-:W-:Y:S01]  /*1650*/  PRMT R100, R101, 0x7632, R100 ;  /* 0x0000763265647816 */ /* 0x000fe20000000064 */
[----:B------:R-:W-:Y:S01]  /*1660*/  FADD.FTZ R112, R109, R112 ;  /* 0x000000706d707221 */ /* 0x000fe20000010000 */
[----:B------:R-:W-:Y:S01]  /*1670*/  SHF.L.U32 R221, R101, 0x10, RZ ;  /* 0x0000001065dd7819 */ /* 0x000fe200000006ff */
[----:B------:R-:W-:Y:S01]  /*1680*/  FMUL.FTZ R230, R230, UR8 ;  /* 0x00000008e6e67c20 */ /* 0x000fe20008410000 */
[----:B------:R-:W-:Y:S01]  /*1690*/  PRMT R101, R106, 0x7632, R101 ;  /* 0x000076326a657816 */ /* 0x000fe20000000065 */
[----:B------:R-:W-:Y:S01]  /*16a0*/  FMUL.FTZ R214, R214, UR8 ;  /* 0x00000008d6d67c20 */ /* 0x000fe20008410000 */
[----:B------:R-:W-:-:S02]  /*16b0*/  SHF.L.U32 R106, R106, 0x10, RZ ;  /* 0x000000106a6a7819 */ /* 0x000fc400000006ff */
[----:B------:R-:W-:Y:S01]  /*16c0*/  PRMT R87, R113, 0x7632, R87 ;  /* 0x0000763271577816 */ /* 0x000fe20000000057 */
[----:B------:R-:W-:Y:S01]  /*16d0*/  FADD.FTZ R120, R89, R120 ;  /* 0x0000007859787221 */ /* 0x000fe20000010000 */
[----:B------:R-:W-:Y:S01]  /*16e0*/  SHF.L.U32 R113, R113, 0x10, RZ ;  /* 0x0000001071717819 */ /* 0x000fe200000006ff */
[----:B------:R-:W-:Y:S01]  /*16f0*/  FFMA.FTZ R121, R108, R89, R121 ;  /* 0x000000596c797223 */ /* 0x000fe20000010079 */
[----:B------:R-:W-:Y:S01]  /*1700*/  FADD.FTZ R118, R247, R118 ;  /* 0x00000076f7767221 */ /* 0x000fe20000010000 */
[-C--:B------:R-:W-:Y:S01]  /*1710*/  FFMA.FTZ R119, R90, R247.reuse, R119 ;  /* 0x000000f75a777223 */ /* 0x080fe20000010077 */
[----:B------:R-:W-:Y:S01]  /*1720*/  FMUL.FTZ R88, R198, R247 ;  /* 0x000000f7c6587220 */ /* 0x000fe20000410000 */
[----:B------:R-:W-:Y:S01]  /*1730*/  FMUL.FTZ R89, R199, R89 ;  /* 0x00000059c7597220 */ /* 0x000fe20000410000 */
[----:B------:R-:W-:Y:S01]  /*1740*/  SHF.L.U32 R247, R229, 0x10, RZ ;  /* 0x00000010e5f77819 */ /* 0x000fe200000006ff */
[----:B------:R-:W-:Y:S01]  /*1750*/  FADD.FTZ R112, R91, R112 ;  /* 0x000000705b707221 */ /* 0x000fe20000010000 */
[----:B------:R-:W-:Y:S01]  /*1760*/  FADD.FTZ R31, R212, R31 ;  /* 0x0000001fd41f7221 */ /* 0x000fe20000010000 */
[-C--:B------:R-:W-:Y:S01]  /*1770*/  FFMA.FTZ R7, R230, R212.reuse, R7 ;  /* 0x000000d4e6077223 */ /* 0x080fe20000010007 */
[----:B------:R-:W-:Y:S01]  /*1780*/  FMUL.FTZ R229, R191, R212 ;  /* 0x000000d4bfe57220 */ /* 0x000fe20000410000 */
[----:B------:R-:W-:Y:S01]  /*1790*/  FADD.FTZ R220, R220, -UR5 ;  /* 0x80000005dcdc7e21 */ /* 0x000fe20008010000 */
[----:B------:R-:W-:Y:S01]  /*17a0*/  FADD.FTZ R37, R106, R37 ;  /* 0x000000256a257221 */ /* 0x000fe20000010000 */
[-C--:B------:R-:W-:Y:S01]  /*17b0*/  FFMA.FTZ R13, R214, R106.reuse, R13 ;  /* 0x0000006ad60d7223 */ /* 0x080fe2000001000d */
[----:B------:R-:W-:Y:S01]  /*17c0*/  FMUL.FTZ R212, R185, R106 ;  /* 0x0000006ab9d47220 */ /* 0x000fe20000410000 */
[----:B------:R-:W-:Y:S01]  /*17d0*/  SHF.L.U32 R251, R95, 0x10, RZ ;  /* 0x000000105ffb7819 */ /* 0x000fe200000006ff */
[----:B------:R-:W-:Y:S01]  /*17e0*/  FMUL.FTZ R242, R242, UR8 ;  /* 0x00000008f2f27c20 */ /* 0x000fe20008410000 */
[----:B------:R-:W-:Y:S01]  /*17f0*/  FADD.FTZ R106, R113, -UR5 ;  /* 0x80000005716a7e21 */ /* 0x000fe20008010000 */
[----:B------:R-:W-:Y:S01]  /*1800*/  FFMA.FTZ R95, R248, R245, RZ ;  /* 0x000000f5f85f7223 */ /* 0x000fe200000100ff */
[----:B------:R-:W-:Y:S01]  /*1810*/  FADD.FTZ R113, R89, R112 ;  /* 0x0000007059717221 */ /* 0x000fe20000010000 */
[----:B------:R-:W-:Y:S01]  /*1820*/  FADD.FTZ R128, R238, R128 ;  /* 0x00000080ee807221 */ /* 0x000fe20000010000 */
[----:B------:R-:W-:Y:S01]  /*1830*/  FFMA.FTZ R129, R244, R238, R129 ;  /* 0x000000eef4817223 */ /* 0x000fe20000010081 */
[----:B------:R-:W-:Y:S01]  /*1840*/  FADD.FTZ R126, R239, R126 ;  /* 0x0000007eef7e7221 */ /* 0x000fe20000010000 */
[----:B------:R-:W-:Y:S01]  /*1850*/  FFMA.FTZ R127, R226, R239, R127 ;  /* 0x000000efe27f7223 */ /* 0x000fe2000001007f */
[----:B------:R-:W-:Y:S01]  /*1860*/  SHF.L.U32 R239, R222, 0x10, RZ ;  /* 0x00000010deef7819 */ /* 0x000fe200000006ff */
[----:B------:R-:W-:Y:S01]  /*1870*/  FMUL.FTZ R238, R220, UR8 ;  /* 0x00000008dcee7c20 */ /* 0x000fe20008410000 */
[----:B------:R-:W-:Y:S01]  /*1880*/  FADD.FTZ R25, R241, R25 ;  /* 0x00000019f1197221 */ /* 0x000fe20000010000 */
[----:B------:R-:W-:Y:S01]  /*1890*/  FFMA.FTZ R0, R242, R241, R0 ;  /* 0x000000f1f2007223 */ /* 0x000fe20000010000 */
[----:B------:R-:W-:Y:S01]  /*18a0*/  SHF.L.U32 R249, R94, 0x10, RZ ;  /* 0x000000105ef97819 */ /* 0x000fe200000006ff */
[----:B------:R-:W-:Y:S01]  /*18b0*/  FFMA.FTZ R95, R246, R243, R95 ;  /* 0x000000f3f65f7223 */ /* 0x000fe2000001005f */
[----:B------:R-:W-:Y:S01]  /*18c0*/  FMUL.FTZ R241, R197, R241 ;  /* 0x000000f1c5f17220 */ /* 0x000fe20000410000 */
[----:B------:R-:W-:Y:S01]  /*18d0*/  FADD.FTZ R94, R88, R113 ;  /* 0x00000071585e7221 */ /* 0x000fe20000010000 */
[----:B------:R-:W-:Y:S01]  /*18e0*/  FADD.FTZ R27, R228, R27 ;  /* 0x0000001be41b7221 */ /* 0x000fe20000010000 */
[-C--:B------:R-:W-:Y:S01]  /*18f0*/  FFMA.FTZ R3, R238, R228.reuse, R3 ;  /* 0x000000e4ee037223 */ /* 0x080fe20000010003 */
[----:B------:R-:W-:Y:S01]  /*1900*/  FMUL.FTZ R237, R195, R228 ;  /* 0x000000e4c3ed7220 */ /* 0x000fe20000410000 */
[----:B------:R-:W-:Y:S01]  /*1910*/  FADD.FTZ R228, R239, -UR5 ;  /* 0x80000005efe47e21 */ /* 0x000fe20008010000 */
[----:B------:R-:W-:Y:S01]  /*1920*/  FFMA.FTZ R95, R244, R223, R95 ;  /* 0x000000dff45f7223 */ /* 0x000fe2000001005f */
[----:B------:R-:W-:Y:S01]  /*1930*/  FMUL.FTZ R239, R196, R247 ;  /* 0x000000f7c4ef7220 */ /* 0x000fe20000410000 */
[----:B------:R-:W-:Y:S01]  /*1940*/  FADD.FTZ R94, R241, R94 ;  /* 0x0000005ef15e7221 */ /* 0x000fe20000010000 */
[----:B------:R-:W-:Y:S01]  /*1950*/  SHF.L.U32 R217, R217, 0x10, RZ ;  /* 0x00000010d9d97819 */ /* 0x000fe200000006ff */
[----:B------:R-:W-:-:S02]  /*1960*/  FFMA.FTZ R95, R226, R111, R95 ;  /* 0x0000006fe25f7223 */ /* 0x000fc4000001005f */
[----:B------:R-:W-:Y:S02]  /*1970*/  FADD.FTZ R94, R239, R94 ;  /* 0x0000005eef5e7221 */ /* 0x000fe40000010000 */
[----:B------:R-:W-:Y:S01]  /*1980*/  FFMA.FTZ R95, R224, R109, R95 ;  /* 0x0000006de05f7223 */ /* 0x000fe2000001005f */
[----:B------:R-:W-:Y:S01]  /*1990*/  FMUL.FTZ R235, R194, R217 ;  /* 0x000000d9c2eb7220 */ /* 0x000fe20000410000 */
[----:B------:R-:W-:Y:S01]  /*19a0*/  FADD.FTZ R94, R237, R94 ;  /* 0x0000005eed5e7221 */ /* 0x000fe20000010000 */
[----:B------:R-:W-:Y:S01]  /*19b0*/  SHF.L.U32 R215, R215, 0x10, RZ ;  /* 0x00000010d7d77819 */ /* 0x000fe200000006ff */
[----:B------:R-:W-:Y:S01]  /*19c0*/  FFMA.FTZ R95, R110, R91, R95 ;  /* 0x0000005b6e5f7223 */ /* 0x000fe2000001005f */
[----:B------:R-:W-:Y:S01]  /*19d0*/  SHF.L.U32 R225, R218, 0x10, RZ ;  /* 0x00000010dae17819 */ /* 0x000fe200000006ff */
[----:B------:R-:W-:Y:S01]  /*19e0*/  FADD.FTZ R94, R235, R94 ;  /* 0x0000005eeb5e7221 */ /* 0x000fe20000010000 */
[----:B------:R-:W-:Y:S01]  /*19f0*/  FADD.FTZ R218, R221, -UR5 ;  /* 0x80000005ddda7e21 */ /* 0x000fe20008010000 */
[----:B------:R-:W-:Y:S01]  /*1a00*/  SHF.L.U32 R221, R231, 0x10, RZ ;  /* 0x00000010e7dd7819 */ /* 0x000fe200000006ff */
[----:B------:R-:W-:Y:S01]  /*1a10*/  FFMA.FTZ R95, R108, R89, R95 ;  /* 0x000000596c5f7223 */ /* 0x000fe2000001005f */
[----:B------:R-:W-:Y:S01]  /*1a20*/  FMUL.FTZ R231, R192, R215 ;  /* 0x000000d7c0e77220 */ /* 0x000fe20000410000 */
[----:B------:R-:W-:Y:S01]  /*1a30*/  FADD.FTZ R94, R233, R94 ;  /* 0x0000005ee95e7221 */ /* 0x000fe20000010000 */
[----:B------:R-:W-:Y:S01]  /*1a40*/  FADD.FTZ R216, R216, -UR5 ;  /* 0x80000005d8d87e21 */ /* 0x000fe20008010000 */
[----:B------:R-:W-:Y:S01]  /*1a50*/  FMUL.FTZ R218, R218, UR8 ;  /* 0x00000008dada7c20 */ /* 0x000fe20008410000 */
[----:B------:R-:W-:Y:S01]  /*1a60*/  SHF.L.U32 R97, R97, 0x10, RZ ;  /* 0x0000001061617819 */ /* 0x000fe200000006ff */
[----:B------:R-:W-:Y:S01]  /*1a70*/  FADD.FTZ R213, R213, -UR5 ;  /* 0x80000005d5d57e21 */ /* 0x000fe20008010000 */
[----:B------:R-:W-:Y:S01]  /*1a80*/  FFMA.FTZ R95, R90, R88, R95 ;  /* 0x000000585a5f7223 */ /* 0x000fe2000001005f */
[----:B------:R-:W-:Y:S01]  /*1a90*/  FADD.FTZ R94, R231, R94 ;  /* 0x0000005ee75e7221 */ /* 0x000fe20000010000 */
[----:B------:R-:W-:Y:S01]  /*1aa0*/  FMUL.FTZ R222, R216, UR8 ;  /* 0x00000008d8de7c20 */ /* 0x000fe20008410000 */
[----:B------:R-:W-:Y:S01]  /*1ab0*/  SHF.L.U32 R211, R211, 0x10, RZ ;  /* 0x00000010d3d37819 */ /* 0x000fe200000006ff */
[----:B------:R-:W-:Y:S01]  /*1ac0*/  FADD.FTZ R35, R240, R35 ;  /* 0x00000023f0237221 */ /* 0x000fe20000010000 */
[-C--:B------:R-:W-:Y:S01]  /*1ad0*/  FFMA.FTZ R11, R218, R240.reuse, R11 ;  /* 0x000000f0da0b7223 */ /* 0x080fe2000001000b */
[----:B------:R-:W-:Y:S01]  /*1ae0*/  FMUL.FTZ R216, R187, R240 ;  /* 0x000000f0bbd87220 */ /* 0x000fe20000410000 */
[----:B------:R-:W-:Y:S01]  /*1af0*/  FMUL.FTZ R240, R213, UR8 ;  /* 0x00000008d5f07c20 */ /* 0x000fe20008410000 */
[----:B------:R-:W-:Y:S01]  /*1b00*/  FMUL.FTZ R228, R228, UR8 ;  /* 0x00000008e4e47c20 */ /* 0x000fe20008410000 */
[----:B------:R-:W-:Y:S01]  /*1b10*/  FFMA.FTZ R95, R242, R241, R95 ;  /* 0x000000f1f25f7223 */ /* 0x000fe2000001005f */
[-C--:B------:R-:W-:Y:S01]  /*1b20*/  FMUL.FTZ R227, R190, R97.reuse ;  /* 0x00000061bee37220 */ /* 0x080fe20000410000 */
[----:B------:R-:W-:Y:S01]  /*1b30*/  FADD.FTZ R94, R229, R94 ;  /* 0x0000005ee55e7221 */ /* 0x000fe20000010000 */
[----:B------:R-:W-:Y:S01]  /*1b40*/  SHF.L.U32 R219, R219, 0x10, RZ ;  /* 0x00000010dbdb7819 */ /* 0x000fe200000006ff */
[----:B------:R-:W-:Y:S01]  /*1b50*/  FADD.FTZ R211, R211, -UR5 ;  /* 0x80000005d3d37e21 */ /* 0x000fe20008010000 */
[----:B------:R-:W-:Y:S01]  /*1b60*/  SHF.L.U32 R250, R232, 0x10, RZ ;  /* 0x00000010e8fa7819 */ /* 0x000fe200000006ff */
[----:B------:R-:W-:Y:S01]  /*1b70*/  FADD.FTZ R32, R97, R32 ;  /* 0x0000002061207221 */ /* 0x000fe20000010000 */
[----:B------:R-:W-:Y:S01]  /*1b80*/  FFMA.FTZ R8, R228, R97, R8 ;  /* 0x00000061e4087223 */ /* 0x000fe20000010008 */
[----:B------:R-:W-:Y:S01]  /*1b90*/  FFMA.FTZ R95, R240, R239, R95 ;  /* 0x000000eff05f7223 */ /* 0x000fe2000001005f */
[-C--:B------:R-:W-:Y:S01]  /*1ba0*/  FMUL.FTZ R220, R189, R236.reuse ;  /* 0x000000ecbddc7220 */ /* 0x080fe20000410000 */
[----:B------:R-:W-:Y:S01]  /*1bb0*/  FADD.FTZ R97, R227, R94 ;  /* 0x0000005ee3617221 */ /* 0x000fe20000010000 */
[----:B------:R-:W-:Y:S01]  /*1bc0*/  FADD.FTZ R33, R236, R33 ;  /* 0x00000021ec217221 */ /* 0x000fe20000010000 */
[----:B------:R-:W-:Y:S01]  /*1bd0*/  FFMA.FTZ R9, R222, R236, R9 ;  /* 0x000000ecde097223 */ /* 0x000fe20000010009 */
[----:B------:R-:W-:Y:S01]  /*1be0*/  FADD.FTZ R225, R225, -UR5 ;  /* 0x80000005e1e17e21 */ /* 0x000fe20008010000 */
[----:B------:R-:W-:Y:S01]  /*1bf0*/  FMUL.FTZ R236, R211, UR8 ;  /* 0x00000008d3ec7c20 */ /* 0x000fe20008410000 */
[----:B------:R-:W-:Y:S01]  /*1c00*/  FADD.FTZ R213, R219, -UR5 ;  /* 0x80000005dbd57e21 */ /* 0x000fe20008010000 */
[----:B------:R-:W-:Y:S01]  /*1c10*/  FFMA.FTZ R95, R238, R237, R95 ;  /* 0x000000edee5f7223 */ /* 0x000fe2000001005f */
[----:B------:R-:W-:Y:S01]  /*1c20*/  FMUL.FTZ R219, R188, R250 ;  /* 0x000000fabcdb7220 */ /* 0x000fe20000410000 */
[----:B------:R-:W-:Y:S01]  /*1c30*/  FADD.FTZ R94, R220, R97 ;  /* 0x00000061dc5e7221 */ /* 0x000fe20000010000 */
[----:B------:R-:W-:Y:S01]  /*1c40*/  SHF.L.U32 R103, R103, 0x10, RZ ;  /* 0x0000001067677819 */ /* 0x000fe200000006ff */
[----:B------:R-:W-:Y:S01]  /*1c50*/  FMUL.FTZ R232, R225, UR8 ;  /* 0x00000008e1e87c20 */ /* 0x000fe20008410000 */
[----:B------:R-:W-:Y:S01]  /*1c60*/  FFMA.FTZ R95, R236, R235, R95 ;  /* 0x000000ebec5f7223 */ /* 0x000fe2000001005f */
[----:B------:R-:W-:Y:S01]  /*1c70*/  FADD.FTZ R97, R219, R94 ;  /* 0x0000005edb617221 */ /* 0x000fe20000010000 */
[----:B------:R-:W-:Y:S01]  /*1c80*/  FADD.FTZ R30, R215, R30 ;  /* 0x0000001ed71e7221 */ /* 0x000fe20000010000 */
[----:B------:R-:W-:Y:S01]  /*1c90*/  FFMA.FTZ R6, R232, R215, R6 ;  /* 0x000000d7e8067223 */ /* 0x000fe20000010006 */
[----:B------:R-:W-:Y:S01]  /*1ca0*/  FFMA.FTZ R95, R234, R233, R95 ;  /* 0x000000e9ea5f7223 */ /* 0x000fe2000001005f */
[----:B------:R-:W-:Y:S01]  /*1cb0*/  FMUL.FTZ R215, R186, R103 ;  /* 0x00000067bad77220 */ /* 0x000fe20000410000 */
[----:B------:R-:W-:Y:S01]  /*1cc0*/  FADD.FTZ R94, R216, R97 ;  /* 0x00000061d85e7221 */ /* 0x000fe20000010000 */
[----:B------:R-:W-:Y:S01]  /*1cd0*/  SHF.L.U32 R101, R101, 0x10, RZ ;  /* 0x0000001065657819 */ /* 0x000fe200000006ff */
[----:B------:R-:W-:-:S02]  /*1ce0*/  FFMA.FTZ R95, R232, R231, R95 ;  /* 0x000000e7e85f7223 */ /* 0x000fc4000001005f */
[----:B------:R-:W-:Y:S01]  /*1cf0*/  FADD.FTZ R97, R215, R94 ;  /* 0x0000005ed7617221 */ /* 0x000fe20000010000 */
[----:B------:R-:W-:Y:S01]  /*1d00*/  SHF.L.U32 R96, R96, 0x10, RZ ;  /* 0x0000001060607819 */ /* 0x000fe200000006ff */
[----:B------:R-:W-:Y:S01]  /*1d10*/  FFMA.FTZ R95, R230, R229, R95 ;  /* 0x000000e5e65f7223 */ /* 0x000fe2000001005f */
[----:B------:R-:W-:Y:S01]  /*1d20*/  FMUL.FTZ R211, R184, R101 ;  /* 0x00000065b8d37220 */ /* 0x000fe20000410000 */
[----:B------:R-:W-:Y:S01]  /*1d30*/  FADD.FTZ R94, R212, R97 ;  /* 0x00000061d45e7221 */ /* 0x000fe20000010000 */
[----:B------:R-:W-:Y:S01]  /*1d40*/  SHF.L.U32 R99, R99, 0x10, RZ ;  /* 0x0000001063637819 */ /* 0x000fe200000006ff */
[----:B------:R-:W-:Y:S01]  /*1d50*/  FADD.FTZ R96, R96, -UR5 ;  /* 0x8000000560607e21 */ /* 0x000fe20008010000 */
[----:B------:R-:W-:Y:S01]  /*1d60*/  FFMA.FTZ R97, R228, R227, R95 ;  /* 0x000000e3e4617223 */ /* 0x000fe2000001005f */
[----:B------:R-:W-:Y:S01]  /*1d70*/  FADD.FTZ R95, R211, R94 ;  /* 0x0000005ed35f7221 */ /* 0x000fe20000010000 */
[----:B------:R-:W-:Y:S01]  /*1d80*/  SHF.L.U32 R100, R100, 0x10, RZ ;  /* 0x0000001064647819 */ /* 0x000fe200000006ff */
[----:B------:R-:W-:Y:S01]  /*1d90*/  FADD.FTZ R113, R221, -UR5 ;  /* 0x80000005dd717e21 */ /* 0x000fe20008010000 */
[----:B------:R-:W-:Y:S01]  /*1da0*/  FMUL.FTZ R104, R104, UR8 ;  /* 0x0000000868687c20 */ /* 0x000fe20008410000 */
[----:B------:R-:W-:Y:S01]  /*1db0*/  FMUL.FTZ R221, R96, UR8 ;  /* 0x0000000860dd7c20 */ /* 0x000fe20008410000 */
[----:B------:R-:W-:Y:S01]  /*1dc0*/  FFMA.FTZ R94, R222, R220, R97 ;  /* 0x000000dcde5e7223 */ /* 0x000fe20000010061 */
[----:B------:R-:W-:Y:S01]  /*1dd0*/  FMUL.FTZ R112, R182, R99 ;  /* 0x00000063b6707220 */ /* 0x000fe20000410000 */
[----:B------:R-:W-:Y:S01]  /*1de0*/  FADD.FTZ R97, R114, R95 ;  /* 0x0000005f72617221 */ /* 0x000fe20000010000 */
[----:B------:R-:W-:Y:S01]  /*1df0*/  FADD.FTZ R100, R100, -UR5 ;  /* 0x8000000564647e21 */ /* 0x000fe20008010000 */
[----:B------:R-:W-:Y:S01]  /*1e00*/  FADD.FTZ R41, R102, R41 ;  /* 0x0000002966297221 */ /* 0x000fe20000010000 */
[-C--:B------:R-:W-:Y:S01]  /*1e10*/  FFMA.FTZ R17, R104, R102.reuse, R17 ;  /* 0x0000006668117223 */ /* 0x080fe20000010011 */
[----:B------:R-:W-:Y:S01]  /*1e20*/  FMUL.FTZ R213, R213, UR8 ;  /* 0x00000008d5d57c20 */ /* 0x000fe20008410000 */
[----:B------:R-:W-:Y:S01]  /*1e30*/  FFMA.FTZ R95, R221, R219, R94 ;  /* 0x000000dbdd5f7223 */ /* 0x000fe2000001005e */
[----:B------:R-:W-:Y:S01]  /*1e40*/  FMUL.FTZ R102, R181, R102 ;  /* 0x00000066b5667220 */ /* 0x000fe20000410000 */
[----:B------:R-:W-:Y:S01]  /*1e50*/  FADD.FTZ R97, R112, R97 ;  /* 0x0000006170617221 */ /* 0x000fe20000010000 */
[----:B------:R-:W-:Y:S01]  /*1e60*/  FADD.FTZ R28, R217, R28 ;  /* 0x0000001cd91c7221 */ /* 0x000fe20000010000 */
[----:B------:R-:W-:Y:S01]  /*1e70*/  FFMA.FTZ R4, R236, R217, R4 ;  /* 0x000000d9ec047223 */ /* 0x000fe20000010004 */
[----:B------:R-:W-:Y:S01]  /*1e80*/  FMUL.FTZ R217, R100, UR8 ;  /* 0x0000000864d97c20 */ /* 0x000fe20008410000 */
[----:B------:R-:W-:Y:S01]  /*1e90*/  FADD.FTZ R38, R101, R38 ;  /* 0x0000002665267221 */ /* 0x000fe20000010000 */
[----:B------:R-:W-:Y:S01]  /*1ea0*/  FFMA.FTZ R14, R213, R101, R14 ;  /* 0x00000065d50e7223 */ /* 0x000fe2000001000e */
[----:B------:R-:W-:Y:S01]  /*1eb0*/  FMUL.FTZ R100, R106, UR8 ;  /* 0x000000086a647c20 */ /* 0x000fe20008410000 */
[----:B------:R-:W-:Y:S01]  /*1ec0*/  FFMA.FTZ R94, R218, R216, R95 ;  /* 0x000000d8da5e7223 */ /* 0x000fe2000001005f */
[----:B------:R-:W-:Y:S01]  /*1ed0*/  FADD.FTZ R106, R102, R97 ;  /* 0x00000061666a7221 */ /* 0x000fe20000010000 */
[----:B------:R-:W-:Y:S01]  /*1ee0*/  FMUL.FTZ R101, R180, R249 ;  /* 0x000000f9b4657220 */ /* 0x000fe20000410000 */
[----:B------:R-:W-:Y:S01]  /*1ef0*/  SHF.L.U32 R225, R93, 0x10, RZ ;  /* 0x000000105de17819 */ /* 0x000fe200000006ff */
[----:B------:R-:W-:Y:S01]  /*1f00*/  FADD.FTZ R43, R98, R43 ;  /* 0x0000002b622b7221 */ /* 0x000fe20000010000 */
[-C--:B------:R-:W-:Y:S01]  /*1f10*/  FFMA.FTZ R19, R100, R98.reuse, R19 ;  /* 0x0000006264137223 */ /* 0x080fe20000010013 */
[----:B------:R-:W-:Y:S01]  /*1f20*/  FFMA.FTZ R93, R217, R215, R94 ;  /* 0x000000d7d95d7223 */ /* 0x000fe2000001005e */
[----:B------:R-:W-:Y:S01]  /*1f30*/  FMUL.FTZ R98, R179, R98 ;  /* 0x00000062b3627220 */ /* 0x000fe20000410000 */
[----:B------:R-:W-:Y:S01]  /*1f40*/  FADD.FTZ R95, R106, R101 ;  /* 0x000000656a5f7221 */ /* 0x000fe20000010000 */
[----:B------:R-:W-:Y:S01]  /*1f50*/  FADD.FTZ R107, R107, -UR5 ;  /* 0x800000056b6b7e21 */ /* 0x000fe20008010000 */
[----:B------:R-:W-:Y:S01]  /*1f60*/  FFMA.FTZ R94, R214, R212, R93 ;  /* 0x000000d4d65e7223 */ /* 0x000fe2000001005d */
[----:B------:R-:W-:Y:S01]  /*1f70*/  FMUL.FTZ R97, R178, R251 ;  /* 0x000000fbb2617220 */ /* 0x000fe20000410000 */
[----:B------:R-:W-:Y:S01]  /*1f80*/  FADD.FTZ R106, R95, R98 ;  /* 0x000000625f6a7221 */ /* 0x000fe20000010000 */
[----:B------:R-:W-:Y:S01]  /*1f90*/  FMUL.FTZ R96, R107, UR8 ;  /* 0x000000086b607c20 */ /* 0x000fe20008410000 */
[----:B------:R-:W-:Y:S01]  /*1fa0*/  FFMA.FTZ R93, R213, R211, R94 ;  /* 0x000000d3d55d7223 */ /* 0x000fe2000001005e */
[-C--:B------:R-:W-:Y:S01]  /*1fb0*/  FMUL.FTZ R95, R177, R92.reuse ;  /* 0x0000005cb15f7220 */ /* 0x080fe20000410000 */
[----:B------:R-:W-:Y:S01]  /*1fc0*/  FADD.FTZ R106, R106, R97 ;  /* 0x000000616a6a7221 */ /* 0x000fe20000010000 */
[----:B------:R-:W-:Y:S01]  /*1fd0*/  FADD.FTZ R26, R247, R26 ;  /* 0x0000001af71a7221 */ /* 0x000fe20000010000 */
[----:B------:R-:W-:Y:S01]  /*1fe0*/  FFMA.FTZ R2, R240, R247, R2 ;  /* 0x000000f7f0027223 */ /* 0x000fe20000010002 */
[----:B------:R-:W-:Y:S01]  /*1ff0*/  FMUL.FTZ R113, R113, UR8 ;  /* 0x0000000871717c20 */ /* 0x000fe20008410000 */
[----:B------:R-:W-:Y:S01]  /*2000*/  FADD.FTZ R45, R92, R45 ;  /* 0x0000002d5c2d7221 */ /* 0x000fe20000010000 */
[----:B------:R-:W-:Y:S01]  /*2010*/  FFMA.FTZ R21, R96, R92, R21 ;  /* 0x0000005c60157223 */ /* 0x000fe20000010015 */
[----:B------:R-:W-:Y:S01]  /*2020*/  SHF.L.U32 R247, R85, 0x10, RZ ;  /* 0x0000001055f77819 */ /* 0x000fe200000006ff */
[----:B------:R-:W-:Y:S01]  /*2030*/  FFMA.FTZ R92, R210, R114, R93 ;  /* 0x00000072d25c7223 */ /* 0x000fe2000001005d */
[----:B------:R-:W-:Y:S01]  /*2040*/  FADD.FTZ R85, R106, R95 ;  /* 0x0000005f6a557221 */ /* 0x000fe20000010000 */
[----:B------:R-:W-:Y:S01]  /*2050*/  FMUL.FTZ R94, R176, R225 ;  /* 0x000000e1b05e7220 */ /* 0x000fe20000410000 */
[----:B------:R-:W-:Y:S01]  /*2060*/  SHF.L.U32 R105, R105, 0x10, RZ ;  /* 0x0000001069697819 */ /* 0x000fe200000006ff */
[----:B------:R-:W-:Y:S01]  /*2070*/  FADD.FTZ R40, R99, R40 ;  /* 0x0000002863287221 */ /* 0x000fe20000010000 */
[C---:B------:R-:W-:Y:S01]  /*2080*/  FFMA.FTZ R16, R113.reuse, R99, R16 ;  /* 0x0000006371107223 */ /* 0x040fe20000010010 */
[----:B------:R-:W-:Y:S01]  /*2090*/  FFMA.FTZ R99, R113, R112, R92 ;  /* 0x0000007071637223 */ /* 0x000fe2000001005c */
[----:B------:R-:W-:Y:S01]  /*20a0*/  FADD.FTZ R92, R85, R94 ;  /* 0x0000005e555c7221 */ /* 0x000fe20000010000 */
[----:B------:R-:W-:Y:S01]  /*20b0*/  FMUL.FTZ R93, R175, R86 ;  /* 0x00000056af5d7220 */ /* 0x000fe20000410000 */
[----:B------:R-:W-:Y:S01]  /*20c0*/  FADD.FTZ R36, R103, R36 ;  /* 0x0000002467247221 */ /* 0x000fe20000010000 */
[----:B------:R-:W-:Y:S01]  /*20d0*/  FFMA.FTZ R12, R217, R103, R12 ;  /* 0x00000067d90c7223 */ /* 0x000fe2000001000c */
[----:B------:R-:W-:Y:S01]  /*20e0*/  FADD.FTZ R103, R105, -UR5 ;  /* 0x8000000569677e21 */ /* 0x000fe20008010000 */
[----:B------:R-:W-:Y:S01]  /*20f0*/  SHF.L.U32 R87, R87, 0x10, RZ ;  /* 0x0000001057577819 */ /* 0x000fe200000006ff */
[----:B------:R-:W-:Y:S01]  /*2100*/  FADD.FTZ R85, R92, R93 ;  /* 0x0000005d5c557221 */ /* 0x000fe20000010000 */
[----:B------:R-:W-:Y:S01]  /*2110*/  FMUL.FTZ R92, R174, R247 ;  /* 0x000000f7ae5c7220 */ /* 0x000fe20000410000 */
[----:B------:R-:W-:Y:S01]  /*2120*/  FMUL.FTZ R103, R103, UR8 ;  /* 0x0000000867677c20 */ /* 0x000fe20008410000 */
[----:B------:R-:W-:Y:S01]  /*2130*/  FFMA.FTZ R106, R104, R102, R99 ;  /* 0x00000066686a7223 */ /* 0x000fe20000010063 */
[----:B------:R-:W-:Y:S01]  /*2140*/  FADD.FTZ R99, R87, -UR5 ;  /* 0x8000000557637e21 */ /* 0x000fe20008010000 */
[----:B------:R-:W-:-:S02]  /*2150*/  FADD.FTZ R85, R85, R92 ;  /* 0x0000005c55557221 */ /* 0x000fc40000010000 */
[----:B------:R-:W-:Y:S01]  /*2160*/  FFMA.FTZ R87, R103, R101, R106 ;  /* 0x0000006567577223 */ /* 0x000fe2000001006a */
[----:B------:R-:W-:Y:S01]  /*2170*/  SHF.L.U32 R105, R84, 0x10, RZ ;  /* 0x0000001054697819 */ /* 0x000fe200000006ff */
[----:B------:R-:W-:Y:S01]  /*2180*/  FMUL.FTZ R99, R99, UR8 ;  /* 0x0000000863637c20 */ /* 0x000fe20008410000 */
[----:B------:R-:W0:Y:S01]  /*2190*/  SHFL.DOWN PT, R84, R85, 0x10, 0x1f ;  /* 0x0a001f0055547f89 */ /* 0x000e2200000e0000 */
[----:B------:R-:W-:Y:S01]  /*21a0*/  FFMA.FTZ R106, R100, R98, R87 ;  /* 0x00000062646a7223 */ /* 0x000fe20000010057 */
[----:B------:R-:W-:Y:S01]  /*21b0*/  SHF.L.U32 R107, R115, 0x10, RZ ;  /* 0x00000010736b7819 */ /* 0x000fe200000006ff */
[----:B------:R-:W-:Y:S01]  /*21c0*/  FADD.FTZ R105, R105, -UR5 ;  /* 0x8000000569697e21 */ /* 0x000fe20008010000 */
[----:B------:R-:W-:Y:S01]  /*21d0*/  PRMT R115, R115, 0x7632, R115 ;  /* 0x0000763273737816 */ /* 0x000fe20000000073 */
[----:B------:R-:W-:Y:S01]  /*21e0*/  FFMA.FTZ R87, R99, R97, R106 ;  /* 0x0000006163577223 */ /* 0x000fe2000001006a */
[----:B------:R-:W-:Y:S01]  /*21f0*/  FADD.FTZ R34, R250, R34 ;  /* 0x00000022fa227221 */ /* 0x000fe20000010000 */
[----:B------:R-:W-:Y:S01]  /*2200*/  FFMA.FTZ R10, R221, R250, R10 ;  /* 0x000000fadd0a7223 */ /* 0x000fe2000001000a */
[----:B------:R-:W-:Y:S01]  /*2210*/  FADD.FTZ R106, R107, -UR5 ;  /* 0x800000056b6a7e21 */ /* 0x000fe20008010000 */
[----:B------:R-:W-:Y:S01]  /*2220*/  SHF.L.U32 R115, R115, 0x10, RZ ;  /* 0x0000001073737819 */ /* 0x000fe200000006ff */
[----:B------:R-:W-:Y:S01]  /*2230*/  FMUL.FTZ R107, R105, UR8 ;  /* 0x00000008696b7c20 */ /* 0x000fe20008410000 */
[----:B------:R-:W-:Y:S01]  /*2240*/  FFMA.FTZ R250, R96, R95, R87 ;  /* 0x0000005f60fa7223 */ /* 0x000fe20000010057 */
[----:B------:R-:W-:-:S02]  /*2250*/  FMUL.FTZ R106, R106, UR8 ;  /* 0x000000086a6a7c20 */ /* 0x000fc40008410000 */
[----:B------:R-:W-:Y:S01]  /*2260*/  FADD.FTZ R105, R115, -UR5 ;  /* 0x8000000573697e21 */ /* 0x000fe20008010000 */
[----:B------:R-:W-:-:S03]  /*2270*/  FFMA.FTZ R87, R107, R94, R250 ;  /* 0x0000005e6b577223 */ /* 0x000fc600000100fa */
[----:B------:R-:W-:Y:S01]  /*2280*/  FMUL.FTZ R105, R105, UR8 ;  /* 0x0000000869697c20 */ /* 0x000fe20008410000 */
[----:B------:R-:W-:-:S04]  /*2290*/  FFMA.FTZ R250, R106, R93, R87 ;  /* 0x0000005d6afa7223 */ /* 0x000fc80000010057 */
[----:B------:R-:W-:Y:S01]  /*22a0*/  FFMA.FTZ R250, R105, R92, R250 ;  /* 0x0000005c69fa7223 */ /* 0x000fe200000100fa */
[----:B0-----:R-:W-:-:S04]  /*22b0*/  FADD.FTZ R84, R85, R84 ;  /* 0x0000005455547221 */ /* 0x001fc80000010000 */
        /* <DEDUP_REMOVED lines=10> */
[----:B0-----:R-:W-:-:S05]  /*2360*/  FADD.FTZ R115, R252, R115 ;  /* 0x00000073fc737221 */ /* 0x001fca0000010000 */
[----:B------:R-:W0:Y:S01]  /*2370*/  SHFL.DOWN PT, R250, R115, 0x2, 0x1f ;  /* 0x08401f0073fa7f89 */ /* 0x000e2200000e0000 */
[----:B-1----:R-:W-:-:S05]  /*2380*/  FADD.FTZ R252, R87, R84 ;  /* 0x0000005457fc7221 */ /* 0x002fca0000010000 */
[----:B------:R-:W1:Y:S01]  /*2390*/  SHFL.DOWN PT, R84, R252, 0x1, 0x1f ;  /* 0x08201f00fc547f89 */ /* 0x000e6200000e0000 */
[----:B------:R-:W-:Y:S01]  /*23a0*/  LOP3.LUT P0, RZ, R117, 0x1f, RZ, 0xc0, !PT ;  /* 0x0000001f75ff7812 */ /* 0x000fe2000780c0ff */
[----:B0-----:R-:W-:-:S05]  /*23b0*/  FADD.FTZ R250, R115, R250 ;  /* 0x000000fa73fa7221 */ /* 0x001fca0000010000 */
[----:B------:R-:W0:Y:S01]  /*23c0*/  SHFL.DOWN PT, R85, R250, 0x1, 0x1f ;  /* 0x08201f00fa557f89 */ /* 0x000e2200000e0000 */
[----:B------:R-:W-:Y:S01]  /*23d0*/  UMOV UR7, 0x3f800000 ;  /* 0x3f80000000077882 */ /* 0x000fe20000000000 */
[----:B------:R-:W-:Y:S01]  /*23e0*/  @UP0 USHF.L.U32 UR7, UR4, 0x10, URZ ;  /* 0x0000001004070899 */ /* 0x000fe200080006ff */
[----:B------:R-:W-:Y:S01]  /*23f0*/  BSSY.RECONVERGENT B0, `(.L_x_216) ;  /* 0x000000c000007945 */ /* 0x000fe20003800200 */
[----:B-1----:R-:W-:Y:S01]  /*2400*/  FADD.FTZ R84, R252, R84 ;  /* 0x00000054fc547221 */ /* 0x002fe20000010000 */
[----:B0-----:R-:W-:Y:S02]  /*2410*/  FADD.FTZ R85, R250, R85 ;  /* 0x00000055fa557221 */ /* 0x001fe40000010000 */
[----:B------:R-:W-:Y:S07]  /*2420*/  @P0 BRA `(.L_x_217) ;  /* 0x0000000000200947 */ /* 0x000fee0003800000 */
        /* <DEDUP_REMOVED lines=8> */
.L_x_217:
[----:B------:R-:W-:Y:S05]  /*24b0*/  BSYNC.RECONVERGENT B0 ;  /* 0x0000000000007941 */ /* 0x000fea0003800200 */
.L_x_216:
[----:B------:R-:W1:Y:S08]  /*24c0*/  S2UR UR5, SR_CgaCtaId ;  /* 0x00000000000579c3 */ /* 0x000e700000008800 */
[----:B------:R-:W-:Y:S01]  /*24d0*/  BAR.SYNC.DEFER_BLOCKING 0x0 ;  /* 0x0000000000007b1d */ /* 0x000fe20000010000 */
[----:B------:R-:W-:Y:S01]  /*24e0*/  FADD.FTZ R47, R86, R47 ;  /* 0x0000002f562f7221 */ /* 0x000fe20000010000 */
[----:B------:R-:W-:Y:S01]  /*24f0*/  FFMA.FTZ R23, R106, R86, R23 ;  /* 0x000000566a177223 */ /* 0x000fe20000010017 */
[----:B------:R-:W-:Y:S01]  /*2500*/  UISETP.NE.U32.AND UP1, UPT, UR20, URZ, UPT ;  /* 0x000000ff1400728c */ /* 0x000fe2000bf25070 */
[----:B------:R-:W-:Y:S01]  /*2510*/  FADD.FTZ R46, R225, R46 ;  /* 0x0000002ee12e7221 */ /* 0x000fe20000010000 */
[----:B------:R-:W-:Y:S01]  /*2520*/  FFMA.FTZ R22, R107, R225, R22 ;  /* 0x000000e16b167223 */ /* 0x000fe20000010016 */
[----:B------:R-:W-:Y:S01]  /*2530*/  UMOV UR4, 0x400 ;  /* 0x0000040000047882 */ /* 0x000fe20000000000 */
[----:B------:R-:W-:Y:S01]  /*2540*/  UISETP.NE.AND.EX UP1, UPT, UR21, URZ, UPT, UP1 ;  /* 0x000000ff1500728c */ /* 0x000fe2000bf25310 */
[----:B------:R-:W-:Y:S01]  /*2550*/  FADD.FTZ R42, R249, R42 ;  /* 0x0000002af92a7221 */ /* 0x000fe20000010000 */
[----:B------:R-:W-:Y:S01]  /*2560*/  FFMA.FTZ R18, R103, R249, R18 ;  /* 0x000000f967127223 */ /* 0x000fe20000010012 */
[----:B------:R-:W-:Y:S01]  /*2570*/  FADD.FTZ R44, R251, R44 ;  /* 0x0000002cfb2c7221 */ /* 0x000fe20000010000 */
[----:B------:R-:W-:Y:S01]  /*2580*/  FFMA.FTZ R20, R99, R251, R20 ;  /* 0x000000fb63147223 */ /* 0x000fe20000010014 */
[----:B------:R-:W-:Y:S01]  /*2590*/  FADD.FTZ R116, R247, R116 ;  /* 0x00000074f7747221 */ /* 0x000fe20000010000 */
[----:B------:R-:W-:Y:S01]  /*25a0*/  FFMA.FTZ R24, R105, R247, R24 ;  /* 0x000000f769187223 */ /* 0x000fe20000010018 */
[----:B-1----:R-:W-:-:S04]  /*25b0*/  ULEA UR4, UR5, UR4, 0x18 ;  /* 0x0000000405047291 */ /* 0x002fc8000f8ec0ff */
[----:B------:R-:W-:Y:S02]  /*25c0*/  UIADD3 UR5, UPT, UPT, UR4, 0x8040, URZ ;  /* 0x0000804004057890 */ /* 0x000fe4000fffe0ff */
[----:B------:R-:W-:-:S09]  /*25d0*/  @!UP2 UIADD3 UR5, UPT, UPT, UR4, 0x8000, URZ ;  /* 0x000080000405a890 */ /* 0x000fd2000fffe0ff */
[----:B0-----:R-:W0:Y:S01]  /*25e0*/  LDS.128 R84, [UR5] ;  /* 0x00000005ff547984 */ /* 0x001e220008000c00 */
[----:B------:R-:W-:Y:S02]  /*25f0*/  UIADD3 UR5, UPT, UPT, UR4, 0x8050, URZ ;  /* 0x0000805004057890 */ /* 0x000fe4000fffe0ff */
[----:B------:R-:W-:Y:S01]  /*2600*/  @!UP2 UIADD3 UR5, UPT, UPT, UR4, 0x8010, URZ ;  /* 0x000080100405a890 */ /* 0x000fe2000fffe0ff */
[----:B0-----:R-:W-:Y:S01]  /*2610*/  FADD.FTZ R115, RZ, R84 ;  /* 0x00000054ff737221 */ /* 0x001fe20000010000 */
[----:B------:R-:W-:-:S03]  /*2620*/  FADD.FTZ R84, RZ, R85 ;  /* 0x00000055ff547221 */ /* 0x000fc60000010000 */
[----:B------:R-:W-:Y:S01]  /*2630*/  FADD.FTZ R115, R86, R115 ;  /* 0x0000007356737221 */ /* 0x000fe20000010000 */
[----:B------:R-:W-:-:S03]  /*2640*/  FADD.FTZ R250, R87, R84 ;  /* 0x0000005457fa7221 */ /* 0x000fc60000010000 */
[----:B------:R-:W0:Y:S01]  /*2650*/  LDS.128 R84, [UR5] ;  /* 0x00000005ff547984 */ /* 0x000e220008000c00 */
[----:B------:R-:W-:Y:S02]  /*2660*/  UIADD3 UR5, UPT, UPT, UR4, 0x8060, URZ ;  /* 0x0000806004057890 */ /* 0x000fe4000fffe0ff */
[----:B------:R-:W-:Y:S01]  /*2670*/  @!UP2 UIADD3 UR5, UPT, UPT, UR4, 0x8020, URZ ;  /* 0x000080200405a890 */ /* 0x000fe2000fffe0ff */
[----:B0-----:R-:W-:Y:S01]  /*2680*/  FADD.FTZ R115, R115, R84 ;  /* 0x0000005473737221 */ /* 0x001fe20000010000 */
[----:B------:R-:W-:-:S03]  /*2690*/  FADD.FTZ R250, R250, R85 ;  /* 0x00000055fafa7221 */ /* 0x000fc60000010000 */
        /* <DEDUP_REMOVED lines=9> */
[----:B------:R-:W0:Y:S02]  /*2730*/  LDS.128 R84, [UR5] ;  /* 0x00000005ff547984 */ /* 0x000e240008000c00 */
[----:B0-----:R-:W-:Y:S01]  /*2740*/  FADD.FTZ R250, R250, R85 ;  /* 0x00000055fafa7221 */ /* 0x001fe20000010000 */
        /* <DEDUP_REMOVED lines=8> */
[----:B------:R-:W0:Y:S02]  /*27d0*/  LDC.64 R250, c[0x0][0x390] ;  /* 0x0000e400fffa7b82 */ /* 0x000e240000000a00 */
[----:B0-----:R-:W-:-:S06]  /*27e0*/  IMAD.WIDE.U32 R84, R208, 0x10, R250 ;  /* 0x00000010d0547825 */ /* 0x001fcc00078e00fa */
[----:B------:R-:W5:Y:S01]  /*27f0*/  LDG.E.128 R84, desc[UR18][R84.64] ;  /* 0x0000001254547981 */ /* 0x000f62000c1e1d00 */
[----:B------:R-:W-:-:S04]  /*2800*/  ISETP.NE.U32.AND P0, PT, RZ, UR24, PT ;  /* 0x00000018ff007c0c */ /* 0x000fc8000bf05070 */
[----:B------:R-:W-:-:S13]  /*2810*/  ISETP.NE.AND.EX P0, PT, RZ, UR25, PT, P0 ;  /* 0x00000019ff007c0c */ /* 0x000fda000bf05300 */
[----:B------:R-:W-:Y:S05]  /*2820*/  @P0 BRA `(.L_x_219) ;  /* 0x0000000400240947 */ /* 0x000fea0003800000 */
[--C-:B------:R-:W-:Y:S01]  /*2830*/  FFMA.FTZ R108, R108, UR4, R225.reuse ;  /* 0x000000046c6c7c23 */ /* 0x100fe200080100e1 */
[--C-:B------:R-:W-:Y:S01]  /*2840*/  FFMA.FTZ R224, R224, UR4, R225.reuse ;  /* 0x00000004e0e07c23 */ /* 0x100fe200080100e1 */
[--C-:B------:R-:W-:Y:S01]  /*2850*/  FFMA.FTZ R226, R226, UR4, R225.reuse ;  /* 0x00000004e2e27c23 */ /* 0x100fe200080100e1 */
[--C-:B------:R-:W-:Y:S01]  /*2860*/  FFMA.FTZ R110, R110, UR4, R225.reuse ;  /* 0x000000046e6e7c23 */ /* 0x100fe200080100e1 */
[----:B------:R-:W-:Y:S01]  /*2870*/  FADD.FTZ R108, R89, -R108 ;  /* 0x8000006c596c7221 */ /* 0x000fe20000010000 */
[----:B------:R-:W-:Y:S01]  /*2880*/  FADD.FTZ R89, R109, -R224 ;  /* 0x800000e06d597221 */ /* 0x000fe20000010000 */
[----:B------:R-:W-:Y:S01]  /*2890*/  FFMA.FTZ R109, R90, UR4, R225 ;  /* 0x000000045a6d7c23 */ /* 0x000fe200080100e1 */
[----:B------:R-:W-:Y:S01]  /*28a0*/  FADD.FTZ R115, R111, -R226 ;  /* 0x800000e26f737221 */ /* 0x000fe20000010000 */
[----:B------:R-:W-:Y:S01]  /*28b0*/  FMUL.FTZ R108, R108, UR8 ;  /* 0x000000086c6c7c20 */ /* 0x000fe20008410000 */
[----:B------:R-:W-:Y:S01]  /*28c0*/  SHF.L.U32 R111, R59, 0x10, RZ ;  /* 0x000000103b6f7819 */ /* 0x000fe200000006ff */
[----:B------:R-:W-:Y:S01]  /*28d0*/  FADD.FTZ R90, R88, -R109 ;  /* 0x8000006d585a7221 */ /* 0x000fe20000010000 */
[C---:B-----5:R-:W-:Y:S01]  /*28e0*/  PRMT R88, R87.reuse, 0x7632, R88 ;  /* 0x0000763257587816 */ /* 0x060fe20000000058 */
[----:B------:R-:W-:Y:S01]  /*28f0*/  FMUL.FTZ R108, R108, UR7 ;  /* 0x000000076c6c7c20 */ /* 0x000fe20008410000 */
[----:B------:R-:W-:Y:S01]  /*2900*/  SHF.L.U32 R109, R87, 0x10, RZ ;  /* 0x00000010576d7819 */ /* 0x000fe200000006ff */
[----:B------:R-:W-:Y:S01]  /*2910*/  FMUL.FTZ R90, R90, UR8 ;  /* 0x000000085a5a7c20 */ /* 0x000fe20008410000 */
[----:B------:R-:W-:Y:S01]  /*2920*/  SHF.L.U32 R247, R172, 0x10, RZ ;  /* 0x00000010acf77819 */ /* 0x000fe200000006ff */
[----:B------:R-:W-:Y:S01]  /*2930*/  FMUL.FTZ R87, R108, R111 ;  /* 0x0000006f6c577220 */ /* 0x000fe20000410000 */
[----:B------:R-:W-:Y:S01]  /*2940*/  SHF.L.U32 R111, R88, 0x10, RZ ;  /* 0x00000010586f7819 */ /* 0x000fe200000006ff */
[----:B------:R-:W-:Y:S01]  /*2950*/  FMUL.FTZ R90, R90, UR7 ;  /* 0x000000075a5a7c20 */ /* 0x000fe20008410000 */
[----:B------:R-:W-:Y:S01]  /*2960*/  FMUL.FTZ R89, R89, UR8 ;  /* 0x0000000859597c20 */ /* 0x000fe20008410000 */
[----:B------:R-:W-:Y:S01]  /*2970*/  FADD.FTZ R91, R91, -R110 ;  /* 0x8000006e5b5b7221 */ /* 0x000fe20000010000 */
[----:B------:R-:W-:Y:S01]  /*2980*/  FMUL.FTZ R109, R108, R109 ;  /* 0x0000006d6c6d7220 */ /* 0x000fe20000410000 */
[--C-:B------:R-:W-:Y:S01]  /*2990*/  FFMA.FTZ R244, R244, UR4, R225.reuse ;  /* 0x00000004f4f47c23 */ /* 0x100fe200080100e1 */
[C---:B------:R-:W-:Y:S01]  /*29a0*/  FMUL.FTZ R108, R90.reuse, R111 ;  /* 0x0000006f5a6c7220 */ /* 0x040fe20000410000 */
[----:B------:R-:W-:Y:S01]  /*29b0*/  FMUL.FTZ R88, R90, R247 ;  /* 0x000000f75a587220 */ /* 0x000fe20000410000 */
[----:B------:R-:W-:Y:S01]  /*29c0*/  SHF.L.U32 R224, R58, 0x10, RZ ;  /* 0x000000103ae07819 */ /* 0x000fe200000006ff */
[----:B------:R-:W-:Y:S01]  /*29d0*/  FMUL.FTZ R89, R89, UR7 ;  /* 0x0000000759597c20 */ /* 0x000fe20008410000 */
[C---:B------:R-:W-:Y:S01]  /*29e0*/  PRMT R90, R86.reuse, 0x7632, R90 ;  /* 0x00007632565a7816 */ /* 0x040fe2000000005a */
[----:B------:R-:W-:Y:S01]  /*29f0*/  FMUL.FTZ R91, R91, UR8 ;  /* 0x000000085b5b7c20 */ /* 0x000fe20008410000 */
[----:B------:R-:W-:Y:S01]  /*2a00*/  FADD.FTZ R223, R223, -R244 ;  /* 0x800000f4dfdf7221 */ /* 0x000fe20000010000 */
[----:B------:R-:W-:Y:S01]  /*2a10*/  SHF.L.U32 R110, R86, 0x10, RZ ;  /* 0x00000010566e7819 */ /* 0x000fe200000006ff */
[----:B------:R-:W-:Y:S01]  /*2a20*/  FMUL.FTZ R86, R89, R224 ;  /* 0x000000e059567220 */ /* 0x000fe20000410000 */
[----:B------:R-:W-:Y:S01]  /*2a30*/  SHF.L.U32 R90, R90, 0x10, RZ ;  /* 0x000000105a5a7819 */ /* 0x000fe200000006ff */
[----:B------:R-:W-:Y:S01]  /*2a40*/  FMUL.FTZ R91, R91, UR7 ;  /* 0x000000075b5b7c20 */ /* 0x000fe20008410000 */
[----:B------:R-:W-:Y:S01]  /*2a50*/  SHF.L.U32 R224, R171, 0x10, RZ ;  /* 0x00000010abe07819 */ /* 0x000fe200000006ff */
[----:B------:R-:W-:Y:S01]  /*2a60*/  FMUL.FTZ R223, R223, UR8 ;  /* 0x00000008dfdf7c20 */ /* 0x000fe20008410000 */
[----:B------:R-:W-:Y:S01]  /*2a70*/  FMUL.FTZ R111, R89, R110 ;  /* 0x0000006e596f7220 */ /* 0x000fe20000410000 */
[----:B------:R-:W-:Y:S01]  /*2a80*/  FMUL.FTZ R110, R91, R90 ;  /* 0x0000005a5b6e7220 */ /* 0x000fe20000410000 */
[----:B------:R-:W-:Y:S01]  /*2a90*/  SHF.L.U32 R90, R85, 0x10, RZ ;  /* 0x00000010555a7819 */ /* 0x000fe200000006ff */
[----:B------:R-:W-:Y:S01]  /*2aa0*/  FMUL.FTZ R89, R91, R224 ;  /* 0x000000e05b597220 */ /* 0x000fe20000410000 */
[----:B------:R-:W-:Y:S01]  /*2ab0*/  FMUL.FTZ R223, R223, UR7 ;  /* 0x00000007dfdf7c20 */ /* 0x000fe20008410000 */
[----:B------:R-:W-:Y:S01]  /*2ac0*/  SHF.L.U32 R224, R57, 0x10, RZ ;  /* 0x0000001039e07819 */ /* 0x000fe200000006ff */
[----:B------:R-:W-:Y:S01]  /*2ad0*/  FFMA.FTZ R248, R248, UR4, R225 ;  /* 0x00000004f8f87c23 */ /* 0x000fe200080100e1 */
[----:B------:R-:W-:Y:S01]  /*2ae0*/  PRMT R85, R85, 0x7632, R85 ;  /* 0x0000763255557816 */ /* 0x000fe20000000055 */
[----:B------:R-:W-:Y:S01]  /*2af0*/  FFMA.FTZ R246, R246, UR4, R225 ;  /* 0x00000004f6f67c23 */ /* 0x000fe200080100e1 */
[----:B------:R-:W-:Y:S01]  /*2b00*/  FMUL.FTZ R91, R115, UR8 ;  /* 0x00000008735b7c20 */ /* 0x000fe20008410000 */
[C---:B------:R-:W-:Y:S01]  /*2b10*/  FMUL.FTZ R115, R223.reuse, R90 ;  /* 0x0000005adf737220 */ /* 0x040fe20000410000 */
[----:B------:R-:W-:Y:S01]  /*2b20*/  FMUL.FTZ R90, R223, R224 ;  /* 0x000000e0df5a7220 */ /* 0x000fe20000410000 */
[----:B------:R-:W-:Y:S01]  /*2b30*/  FADD.FTZ R245, R245, -R248 ;  /* 0x800000f8f5f57221 */ /* 0x000fe20000010000 */
[----:B------:R-:W-:Y:S01]  /*2b40*/  SHF.L.U32 R224, R85, 0x10, RZ ;  /* 0x0000001055e07819 */ /* 0x000fe200000006ff */
[----:B------:R-:W-:Y:S01]  /*2b50*/  FADD.FTZ R243, R243, -R246 ;  /* 0x800000f6f3f37221 */ /* 0x000fe20000010000 */
[----:B------:R-:W-:Y:S01]  /*2b60*/  SHF.L.U32 R226, R170, 0x10, RZ ;  /* 0x00000010aae27819 */ /* 0x000fe200000006ff */
[----:B------:R-:W-:Y:S01]  /*2b70*/  FMUL.FTZ R91, R91, UR7 ;  /* 0x000000075b5b7c20 */ /* 0x000fe20008410000 */
[----:B------:R-:W-:Y:S01]  /*2b80*/  FMUL.FTZ R245, R245, UR8 ;  /* 0x00000008f5f57c20 */ /* 0x000fe20008410000 */
[----:B------:R-:W-:Y:S01]  /*2b90*/  FMUL.FTZ R243, R243, UR8 ;  /* 0x00000008f3f37c20 */ /* 0x000fe20008410000 */
[----:B------:R-:W-:Y:S01]  /*2ba0*/  SHF.L.U32 R246, R173, 0x10, RZ ;  /* 0x00000010adf67819 */ /* 0x000fe200000006ff */
[C---:B------:R-:W-:Y:S01]  /*2bb0*/  FMUL.FTZ R224, R91.reuse, R224 ;  /* 0x000000e05be07220 */ /* 0x040fe20000410000 */
[----:B------:R-:W-:Y:S01]  /*2bc0*/  FMUL.FTZ R85, R91, R226 ;  /* 0x000000e25b557220 */ /* 0x000fe20000410000 */
[C---:B------:R-:W-:Y:S01]  /*2bd0*/  PRMT R91, R84.reuse, 0x7632, R91 ;  /* 0x00007632545b7816 */ /* 0x040fe2000000005b */
[----:B------:R-:W-:Y:S01]  /*2be0*/  FMUL.FTZ R245, R245, UR7 ;  /* 0x00000007f5f57c20 */ /* 0x000fe20008410000 */
[----:B------:R-:W-:Y:S01]  /*2bf0*/  SHF.L.U32 R84, R84, 0x10, RZ ;  /* 0x0000001054547819 */ /* 0x000fe200000006ff */
[----:B------:R-:W-:Y:S01]  /*2c00*/  FMUL.FTZ R243, R243, UR7 ;  /* 0x00000007f3f37c20 */ /* 0x000fe20008410000 */
[----:B------:R-:W-:-:S02]  /*2c10*/  SHF.L.U32 R226, R56, 0x10, RZ ;  /* 0x0000001038e27819 */ /* 0x000fc400000006ff */
[----:B------:R-:W-:Y:S01]  /*2c20*/  SHF.L.U32 R244, R91, 0x10, RZ ;  /* 0x000000105bf47819 */ /* 0x000fe200000006ff */
[----:B------:R-:W-:Y:S01]  /*2c30*/  FMUL.FTZ R223, R245, R84 ;  /* 0x00000054f5df7220 */ /* 0x000fe20000410000 */
[----:B------:R-:W-:Y:S01]  /*2c40*/  FMUL.FTZ R91, R243, R246 ;  /* 0x000000f6f35b7220 */ /* 0x000fe20000410000 */
[----:B------:R-:W-:Y:S01]  /*2c50*/  FMUL.FTZ R84, R245, R226 ;  /* 0x000000e2f5547220 */ /* 0x000fe20000410000 */
[----:B------:R-:W-:Y:S01]  /*2c60*/  F2FP.BF16.F32.PACK_AB R87, R88, R87 ;  /* 0x000000575857723e */ /* 0x000fe200000010ff */
[----:B------:R-:W-:Y:S01]  /*2c70*/  FMUL.FTZ R226, R243, R244 ;  /* 0x000000f4f3e27220 */ /* 0x000fe20000410000 */
[----:B------:R-:W-:Y:S02]  /*2c80*/  F2FP.BF16.F32.PACK_AB R86, R89, R86 ;  /* 0x000000565956723e */ /* 0x000fe400000010ff */
[----:B------:R-:W-:Y:S02]  /*2c90*/  F2FP.BF16.F32.PACK_AB R85, R85, R90 ;  /* 0x0000005a5555723e */ /* 0x000fe400000010ff */
[----:B------:R-:W-:Y:S01]  /*2ca0*/  F2FP.BF16.F32.PACK_AB R84, R91, R84 ;  /* 0x000000545b54723e */ /* 0x000fe200000010ff */
[----:B------:R-:W-:Y:S06]  /*2cb0*/  BRA `(.L_x_220) ;  /* 0x0000000400307947 */ /* 0x000fec0003800000 */
.L_x_219:
[--C-:B------:R-:W-:Y:S01]  /*2cc0*/  FFMA.FTZ R108, R108, UR4, R225.reuse ;  /* 0x000000046c6c7c23 */ /* 0x100fe200080100e1 */
[--C-:B------:R-:W-:Y:S01]  /*2cd0*/  FFMA.FTZ R83, R90, UR4, R225.reuse ;  /* 0x000000045a537c23 */ /* 0x100fe200080100e1 */
[----:B------:R-:W-:Y:S01]  /*2ce0*/  FFMA.FTZ R224, R224, UR4, R225 ;  /* 0x00000004e0e07c23 */ /* 0x000fe200080100e1 */
[----:B-----5:R-:W-:Y:S01]  /*2cf0*/  PRMT R82, R87, 0x7632, R82 ;  /* 0x0000763257527816 */ /* 0x020fe20000000052 */
[----:B------:R-:W-:Y:S01]  /*2d00*/  FADD.FTZ R108, R89, -R108 ;  /* 0x8000006c596c7221 */ /* 0x000fe20000010000 */
[----:B------:R-:W-:Y:S01]  /*2d10*/  FADD.FTZ R89, R88, -R83 ;  /* 0x8000005358597221 */ /* 0x000fe20000010000 */
[----:B------:R-:W-:Y:S01]  /*2d20*/  SHF.L.U32 R88, R87, 0x10, RZ ;  /* 0x0000001057587819 */ /* 0x000fe200000006ff */
[--C-:B------:R-:W-:Y:S01]  /*2d30*/  FFMA.FTZ R110, R110, UR4, R225.reuse ;  /* 0x000000046e6e7c23 */ /* 0x100fe200080100e1 */
[----:B------:R-:W-:Y:S01]  /*2d40*/  FMUL.FTZ R83, R108, UR8 ;  /* 0x000000086c537c20 */ /* 0x000fe20008410000 */
[----:B------:R-:W-:Y:S01]  /*2d50*/  FMUL.FTZ R108, R89, UR8 ;  /* 0x00000008596c7c20 */ /* 0x000fe20008410000 */
[----:B------:R-:W-:Y:S01]  /*2d60*/  FADD.FTZ R81, R109, -R224 ;  /* 0x800000e06d517221 */ /* 0x000fe20000010000 */
[--C-:B------:R-:W-:Y:S01]  /*2d70*/  FFMA.FTZ R80, R226, UR4, R225.reuse ;  /* 0x00000004e2507c23 */ /* 0x100fe200080100e1 */
[----:B------:R-:W-:Y:S01]  /*2d80*/  FMUL.FTZ R87, R83, UR7 ;  /* 0x0000000753577c20 */ /* 0x000fe20008410000 */
[----:B------:R-:W-:Y:S01]  /*2d90*/  SHF.L.U32 R89, R82, 0x10, RZ ;  /* 0x0000001052597819 */ /* 0x000fe200000006ff */
[----:B------:R-:W-:Y:S01]  /*2da0*/  FADD.FTZ R91, R91, -R110 ;  /* 0x8000006e5b5b7221 */ /* 0x000fe20000010000 */
[----:B------:R-:W-:Y:S01]  /*2db0*/  FMUL.FTZ R81, R81, UR8 ;  /* 0x0000000851517c20 */ /* 0x000fe20008410000 */
[----:B------:R-:W-:Y:S01]  /*2dc0*/  FMUL.FTZ R109, R87, R88 ;  /* 0x00000058576d7220 */ /* 0x000fe20000410000 */
[C---:B------:R-:W-:Y:S01]  /*2dd0*/  FMUL.FTZ R88, R108.reuse, UR7 ;  /* 0x000000076c587c20 */ /* 0x040fe20008410000 */
[----:B------:R-:W-:Y:S01]  /*2de0*/  FADD.FTZ R80, R111, -R80 ;  /* 0x800000506f507221 */ /* 0x000fe20000010000 */
[----:B------:R-:W-:Y:S01]  /*2df0*/  F2FP.BF16.F32.PACK_AB R83, R108, R83 ;  /* 0x000000536c53723e */ /* 0x000fe200000010ff */
[----:B------:R-:W-:Y:S01]  /*2e00*/  FMUL.FTZ R110, R91, UR8 ;  /* 0x000000085b6e7c20 */ /* 0x000fe20008410000 */
[----:B------:R-:W-:Y:S01]  /*2e10*/  SHF.L.U32 R111, R172, 0x10, RZ ;  /* 0x00000010ac6f7819 */ /* 0x000fe200000006ff */
[----:B------:R-:W-:Y:S01]  /*2e20*/  FMUL.FTZ R108, R88, R89 ;  /* 0x00000059586c7220 */ /* 0x000fe20000410000 */
[C---:B------:R-:W-:Y:S01]  /*2e30*/  PRMT R82, R86.reuse, 0x7632, R82 ;  /* 0x0000763256527816 */ /* 0x040fe20000000052 */
[----:B------:R-:W-:Y:S01]  /*2e40*/  FMUL.FTZ R89, R81, UR7 ;  /* 0x0000000751597c20 */ /* 0x000fe20008410000 */
[----:B------:R-:W-:Y:S01]  /*2e50*/  SHF.L.U32 R86, R86, 0x10, RZ ;  /* 0x0000001056567819 */ /* 0x000fe200000006ff */
[----:B------:R-:W-:Y:S01]  /*2e60*/  FFMA.FTZ R244, R244, UR4, R225 ;  /* 0x00000004f4f47c23 */ /* 0x000fe200080100e1 */
[----:B------:R-:W-:Y:S01]  /*2e70*/  SHF.L.U32 R90, R59, 0x10, RZ ;  /* 0x000000103b5a7819 */ /* 0x000fe200000006ff */
[----:B------:R-:W-:Y:S01]  /*2e80*/  FMUL.FTZ R88, R88, R111 ;  /* 0x0000006f58587220 */ /* 0x000fe20000410000 */
[----:B------:R-:W-:Y:S01]  /*2e90*/  SHF.L.U32 R91, R82, 0x10, RZ ;  /* 0x00000010525b7819 */ /* 0x000fe200000006ff */
[----:B------:R-:W-:Y:S01]  /*2ea0*/  FMUL.FTZ R111, R89, R86 ;  /* 0x00000056596f7220 */ /* 0x000fe20000410000 */
[C---:B------:R-:W-:Y:S01]  /*2eb0*/  F2FP.BF16.F32.PACK_AB R82, R110.reuse, R81 ;  /* 0x000000516e52723e */ /* 0x040fe200000010ff */
[----:B------:R-:W-:Y:S01]  /*2ec0*/  FMUL.FTZ R86, R110, UR7 ;  /* 0x000000076e567c20 */ /* 0x000fe20008410000 */
[----:B------:R-:W-:Y:S01]  /*2ed0*/  SHF.L.U32 R81, R171, 0x10, RZ ;  /* 0x00000010ab517819 */ /* 0x000fe200000006ff */
[----:B------:R-:W-:Y:S01]  /*2ee0*/  FADD.FTZ R223, R223, -R244 ;  /* 0x800000f4dfdf7221 */ /* 0x000fe20000010000 */
[----:B------:R-:W-:Y:S01]  /*2ef0*/  FMUL.FTZ R87, R87, R90 ;  /* 0x0000005a57577220 */ /* 0x000fe20000410000 */
[----:B------:R-:W-:Y:S01]  /*2f00*/  SHF.L.U32 R90, R58, 0x10, RZ ;  /* 0x000000103a5a7819 */ /* 0x000fe200000006ff */
[C---:B------:R-:W-:Y:S01]  /*2f10*/  FMUL.FTZ R110, R86.reuse, R91 ;  /* 0x0000005b566e7220 */ /* 0x040fe20000410000 */
[----:B------:R-:W-:Y:S01]  /*2f20*/  FMUL.FTZ R86, R86, R81 ;  /* 0x0000005156567220 */ /* 0x000fe20000410000 */
[----:B------:R-:W-:Y:S01]  /*2f30*/  FMUL.FTZ R81, R223, UR8 ;  /* 0x00000008df517c20 */ /* 0x000fe20008410000 */
[----:B------:R-:W-:Y:S01]  /*2f40*/  PRMT R91, R85, 0x7632, R91 ;  /* 0x00007632555b7816 */ /* 0x000fe2000000005b */
[----:B------:R-:W-:Y:S01]  /*2f50*/  FMUL.FTZ R89, R89, R90 ;  /* 0x0000005a59597220 */ /* 0x000fe20000410000 */
[----:B------:R-:W-:Y:S01]  /*2f60*/  SHF.L.U32 R85, R85, 0x10, RZ ;  /* 0x0000001055557819 */ /* 0x000fe200000006ff */
[----:B------:R-:W-:Y:S01]  /*2f70*/  FMUL.FTZ R90, R81, UR7 ;  /* 0x00000007515a7c20 */ /* 0x000fe20008410000 */
[----:B------:R-:W-:Y:S01]  /*2f80*/  FMUL.FTZ R80, R80, UR8 ;  /* 0x0000000850507c20 */ /* 0x000fe20008410000 */
[--C-:B------:R-:W-:Y:S01]  /*2f90*/  FFMA.FTZ R248, R248, UR4, R225.reuse ;  /* 0x00000004f8f87c23 */ /* 0x100fe200080100e1 */
[----:B------:R-:W-:Y:S01]  /*2fa0*/  FFMA.FTZ R246, R246, UR4, R225 ;  /* 0x00000004f6f67c23 */ /* 0x000fe200080100e1 */
[----:B------:R-:W-:Y:S01]  /*2fb0*/  FMUL.FTZ R115, R90, R85 ;  /* 0x000000555a737220 */ /* 0x000fe20000410000 */
[----:B------:R-:W-:Y:S01]  /*2fc0*/  SHF.L.U32 R91, R91, 0x10, RZ ;  /* 0x000000105b5b7819 */ /* 0x000fe200000006ff */
[----:B------:R-:W-:Y:S01]  /*2fd0*/  FADD.FTZ R245, R245, -R248 ;  /* 0x800000f8f5f57221 */ /* 0x000fe20000010000 */
[C---:B------:R-:W-:Y:S01]  /*2fe0*/  F2FP.BF16.F32.PACK_AB R81, R80.reuse, R81 ;  /* 0x000000515051723e */ /* 0x040fe200000010ff */
[----:B------:R-:W-:Y:S01]  /*2ff0*/  FMUL.FTZ R80, R80, UR7 ;  /* 0x0000000750507c20 */ /* 0x000fe20008410000 */
[----:B------:R-:W-:Y:S01]  /*3000*/  SHF.L.U32 R85, R170, 0x10, RZ ;  /* 0x00000010aa557819 */ /* 0x000fe200000006ff */
[----:B------:R-:W-:Y:S01]  /*3010*/  FADD.FTZ R243, R243, -R246 ;  /* 0x800000f6f3f37221 */ /* 0x000fe20000010000 */
[----:B------:R-:W-:Y:S01]  /*3020*/  SHF.L.U32 R226, R84, 0x10, RZ ;  /* 0x0000001054e27819 */ /* 0x000fe200000006ff */
[----:B------:R-:W-:Y:S01]  /*3030*/  FMUL.FTZ R224, R80, R91 ;  /* 0x0000005b50e07220 */ /* 0x000fe20000410000 */
[----:B------:R-:W-:Y:S01]  /*3040*/  PRMT R84, R84, 0x7632, R84 ;  /* 0x0000763254547816 */ /* 0x000fe20000000054 */
[----:B------:R-:W-:Y:S01]  /*3050*/  FMUL.FTZ R85, R80, R85 ;  /* 0x0000005550557220 */ /* 0x000fe20000410000 */
[----:B------:R-:W-:Y:S01]  /*3060*/  FMUL.FTZ R80, R245, UR8 ;  /* 0x00000008f5507c20 */ /* 0x000fe20008410000 */
[----:B------:R-:W-:Y:S01]  /*3070*/  FMUL.FTZ R243, R243, UR8 ;  /* 0x00000008f3f37c20 */ /* 0x000fe20008410000 */
[----:B------:R-:W-:-:S02]  /*3080*/  SHF.L.U32 R223, R57, 0x10, RZ ;  /* 0x0000001039df7819 */ /* 0x000fc400000006ff */
[----:B------:R-:W-:Y:S01]  /*3090*/  FMUL.FTZ R91, R80, UR7 ;  /* 0x00000007505b7c20 */ /* 0x000fe20008410000 */
[----:B------:R-:W-:Y:S01]  /*30a0*/  SHF.L.U32 R245, R84, 0x10, RZ ;  /* 0x0000001054f57819 */ /* 0x000fe200000006ff */
[----:B------:R-:W-:Y:S01]  /*30b0*/  FMUL.FTZ R84, R243, UR7 ;  /* 0x00000007f3547c20 */ /* 0x000fe20008410000 */
[----:B------:R-:W-:Y:S01]  /*30c0*/  SHF.L.U32 R244, R56, 0x10, RZ ;  /* 0x0000001038f47819 */ /* 0x000fe200000006ff */
[----:B------:R-:W-:Y:S01]  /*30d0*/  FMUL.FTZ R90, R90, R223 ;  /* 0x000000df5a5a7220 */ /* 0x000fe20000410000 */
[----:B------:R-:W-:Y:S01]  /*30e0*/  SHF.L.U32 R247, R173, 0x10, RZ ;  /* 0x00000010adf77819 */ /* 0x000fe200000006ff */
[C---:B------:R-:W-:Y:S01]  /*30f0*/  FMUL.FTZ R223, R91.reuse, R226 ;  /* 0x000000e25bdf7220 */ /* 0x040fe20000410000 */
[C---:B------:R-:W-:Y:S01]  /*3100*/  FMUL.FTZ R226, R84.reuse, R245 ;  /* 0x000000f554e27220 */ /* 0x040fe20000410000 */
[----:B------:R-:W-:Y:S01]  /*3110*/  FMUL.FTZ R91, R91, R244 ;  /* 0x000000f45b5b7220 */ /* 0x000fe20000410000 */
[----:B------:R-:W-:Y:S01]  /*3120*/  F2FP.BF16.F32.PACK_AB R80, R243, R80 ;  /* 0x00000050f350723e */ /* 0x000fe200000010ff */
[----:B------:R-:W-:Y:S01]  /*3130*/  FMUL.FTZ R84, R84, R247 ;  /* 0x000000f754547220 */ /* 0x000fe20000410000 */
[----:B------:R-:W-:-:S02]  /*3140*/  F2FP.BF16.F32.PACK_AB R87, R88, R87 ;  /* 0x000000575857723e */ /* 0x000fc400000010ff */
[----:B------:R-:W-:Y:S02]  /*3150*/  F2FP.BF16.F32.PACK_AB R86, R86, R89 ;  /* 0x000000595656723e */ /* 0x000fe400000010ff */
[----:B------:R-:W-:Y:S02]  /*3160*/  F2FP.BF16.F32.PACK_AB R85, R85, R90 ;  /* 0x0000005a5555723e */ /* 0x000fe400000010ff */
[----:B------:R-:W-:-:S07]  /*3170*/  F2FP.BF16.F32.PACK_AB R84, R84, R91 ;  /* 0x0000005b5454723e */ /* 0x000fce00000010ff */
.L_x_220:
[----:B------:R-:W0:Y:S08]  /*3180*/  @P0 LDC.64 R88, c[0x0][0x478] ;  /* 0x00011e00ff580b82 */ /* 0x000e300000000a00 */
[----:B------:R-:W1:Y:S01]  /*3190*/  LDC.64 R244, c[0x0][0x468] ;  /* 0x00011a00fff47b82 */ /* 0x000e620000000a00 */
[----:B0-----:R-:W-:-:S04]  /*31a0*/  @P0 IMAD.WIDE.U32 R246, R208, 0x10, R88 ;  /* 0x00000010d0f60825 */ /* 0x001fc800078e0058 */
[----:B------:R-:W-:Y:S01]  /*31b0*/  IMAD.WIDE.U32 R88, R207, 0x10, R250 ;  /* 0x00000010cf587825 */ /* 0x000fe200078e00fa */
[----:B------:R0:W-:Y:S03]  /*31c0*/  @P0 STG.E.128 desc[UR18][R246.64], R80 ;  /* 0x00000050f6000986 */ /* 0x0001e6000c101d12 */
[----:B-1----:R-:W-:-:S05]  /*31d0*/  IMAD.WIDE.U32 R248, R208, 0x10, R244 ;  /* 0x00000010d0f87825 */ /* 0x002fca00078e00f4 */
[----:B------:R0:W-:Y:S04]  /*31e0*/  STG.E.128 desc[UR18][R248.64], R84 ;  /* 0x00000054f8007986 */ /* 0x0001e8000c101d12 */
[----:B------:R-:W5:Y:S01]  /*31f0*/  LDG.E.128 R88, desc[UR18][R88.64] ;  /* 0x0000001258587981 */ /* 0x000f62000c1e1d00 */
[----:B------:R-:W-:Y:S05]  /*3200*/  @!P0 BRA `(.L_x_221) ;  /* 0x0000000400348947 */ /* 0x000fea0003800000 */
[--C-:B------:R-:W-:Y:S01]  /*3210*/  FFMA.FTZ R228, R228, UR4, R225.reuse ;  /* 0x00000004e4e47c23 */ /* 0x100fe200080100e1 */
[--C-:B------:R-:W-:Y:S01]  /*3220*/  FFMA.FTZ R230, R230, UR4, R225.reuse ;  /* 0x00000004e6e67c23 */ /* 0x100fe200080100e1 */
[----:B0----5:R-:W-:Y:S01]  /*3230*/  PRMT R80, R91, 0x7632, R80 ;  /* 0x000076325b507816 */ /* 0x021fe20000000050 */
[--C-:B------:R-:W-:Y:S01]  /*3240*/  FFMA.FTZ R234, R234, UR4, R225.reuse ;  /* 0x00000004eaea7c23 */ /* 0x100fe200080100e1 */
[----:B------:R-:W-:Y:S01]  /*3250*/  FADD.FTZ R228, R227, -R228 ;  /* 0x800000e4e3e47221 */ /* 0x000fe20000010000 */
[----:B------:R-:W-:Y:S01]  /*3260*/  FADD.FTZ R230, R229, -R230 ;  /* 0x800000e6e5e67221 */ /* 0x000fe20000010000 */
[--C-:B------:R-:W-:Y:S01]  /*3270*/  FFMA.FTZ R232, R232, UR4, R225.reuse ;  /* 0x00000004e8e87c23 */ /* 0x100fe200080100e1 */
[----:B------:R-:W-:Y:S01]  /*3280*/  SHF.L.U32 R80, R80, 0x10, RZ ;  /* 0x0000001050507819 */ /* 0x000fe200000006ff */
[----:B------:R-:W-:Y:S01]  /*3290*/  FMUL.FTZ R86, R228, UR8 ;  /* 0x00000008e4567c20 */ /* 0x000fe20008410000 */
[----:B------:R-:W-:Y:S01]  /*32a0*/  FMUL.FTZ R83, R230, UR8 ;  /* 0x00000008e6537c20 */ /* 0x000fe20008410000 */
[----:B------:R-:W-:Y:S01]  /*32b0*/  SHF.L.U32 R82, R168, 0x10, RZ ;  /* 0x00000010a8527819 */ /* 0x000fe200000006ff */
[----:B------:R-:W-:Y:S01]  /*32c0*/  FADD.FTZ R234, R233, -R234 ;  /* 0x800000eae9ea7221 */ /* 0x000fe20000010000 */
[----:B------:R-:W-:Y:S01]  /*32d0*/  FMUL.FTZ R87, R86, UR7 ;  /* 0x0000000756577c20 */ /* 0x000fe20008410000 */
[----:B------:R-:W-:Y:S01]  /*32e0*/  FADD.FTZ R232, R231, -R232 ;  /* 0x800000e8e7e87221 */ /* 0x000fe20000010000 */
[----:B------:R-:W-:Y:S01]  /*32f0*/  SHF.L.U32 R91, R91, 0x10, RZ ;  /* 0x000000105b5b7819 */ /* 0x000fe200000006ff */
[----:B------:R-:W-:Y:S01]  /*3300*/  FMUL.FTZ R84, R83, UR7 ;  /* 0x0000000753547c20 */ /* 0x000fe20008410000 */
[----:B------:R-:W-:Y:S01]  /*3310*/  SHF.L.U32 R81, R63, 0x10, RZ ;  /* 0x000000103f517819 */ /* 0x000fe200000006ff */
[C---:B------:R-:W-:Y:S01]  /*3320*/  FMUL.FTZ R228, R87.reuse, R80 ;  /* 0x0000005057e47220 */ /* 0x040fe20000410000 */
[----:B------:R-:W-:Y:S01]  /*3330*/  FMUL.FTZ R87, R87, R82 ;  /* 0x0000005257577220 */ /* 0x000fe20000410000 */
[----:B------:R-:W-:Y:S01]  /*3340*/  FMUL.FTZ R82, R234, UR8 ;  /* 0x00000008ea527c20 */ /* 0x000fe20008410000 */
[----:B------:R-:W-:Y:S01]  /*3350*/  FMUL.FTZ R85, R232, UR8 ;  /* 0x00000008e8557c20 */ /* 0x000fe20008410000 */
[----:B------:R-:W-:Y:S01]  /*3360*/  PRMT R80, R90, 0x7632, R80 ;  /* 0x000076325a507816 */ /* 0x000fe20000000050 */
[--C-:B------:R-:W-:Y:S01]  /*3370*/  FFMA.FTZ R238, R238, UR4, R225.reuse ;  /* 0x00000004eeee7c23 */ /* 0x100fe200080100e1 */
[C---:B------:R-:W-:Y:S01]  /*3380*/  FMUL.FTZ R227, R84.reuse, R91 ;  /* 0x0000005b54e37220 */ /* 0x040fe20000410000 */
[----:B------:R-:W-:Y:S01]  /*3390*/  FMUL.FTZ R84, R84, R81 ;  /* 0x0000005154547220 */ /* 0x000fe20000410000 */
[----:B------:R-:W-:Y:S01]  /*33a0*/  F2FP.BF16.F32.PACK_AB R83, R86, R83 ;  /* 0x000000535653723e */ /* 0x000fe200000010ff */
[--C-:B------:R-:W-:Y:S01]  /*33b0*/  FFMA.FTZ R236, R236, UR4, R225.reuse ;  /* 0x00000004ecec7c23 */ /* 0x100fe200080100e1 */
[----:B------:R-:W-:Y:S01]  /*33c0*/  SHF.L.U32 R229, R90, 0x10, RZ ;  /* 0x000000105ae57819 */ /* 0x000fe200000006ff */
[----:B------:R-:W-:Y:S01]  /*33d0*/  FMUL.FTZ R86, R82, UR7 ;  /* 0x0000000752567c20 */ /* 0x000fe20008410000 */
[----:B------:R-:W-:Y:S01]  /*33e0*/  SHF.L.U32 R81, R62, 0x10, RZ ;  /* 0x000000103e517819 */ /* 0x000fe200000006ff */
[----:B------:R-:W-:Y:S01]  /*33f0*/  FADD.FTZ R237, R237, -R238 ;  /* 0x800000eeeded7221 */ /* 0x000fe20000010000 */
[----:B------:R-:W-:Y:S01]  /*3400*/  SHF.L.U32 R80, R80, 0x10, RZ ;  /* 0x0000001050507819 */ /* 0x000fe200000006ff */
[----:B------:R-:W-:Y:S01]  /*3410*/  FADD.FTZ R235, R235, -R236 ;  /* 0x800000ecebeb7221 */ /* 0x000fe20000010000 */
[C---:B------:R-:W-:Y:S01]  /*3420*/  F2FP.BF16.F32.PACK_AB R82, R85.reuse, R82 ;  /* 0x000000525552723e */ /* 0x040fe200000010ff */
[----:B------:R-:W-:Y:S01]  /*3430*/  FMUL.FTZ R85, R85, UR7 ;  /* 0x0000000755557c20 */ /* 0x000fe20008410000 */
[----:B------:R-:W-:Y:S01]  /*3440*/  SHF.L.U32 R90, R167, 0x10, RZ ;  /* 0x00000010a75a7819 */ /* 0x000fe200000006ff */
[C---:B------:R-:W-:Y:S01]  /*3450*/  FMUL.FTZ R229, R86.reuse, R229 ;  /* 0x000000e556e57220 */ /* 0x040fe20000410000 */
[----:B------:R-:W-:Y:S01]  /*3460*/  FMUL.FTZ R86, R86, R81 ;  /* 0x0000005156567220 */ /* 0x000fe20000410000 */
[----:B------:R-:W-:Y:S01]  /*3470*/  FMUL.FTZ R230, R85, R80 ;  /* 0x0000005055e67220 */ /* 0x000fe20000410000 */
[----:B------:R-:W-:Y:S01]  /*3480*/  FMUL.FTZ R81, R237, UR8 ;  /* 0x00000008ed517c20 */ /* 0x000fe20008410000 */
[----:B------:R-:W-:Y:S01]  /*3490*/  PRMT R80, R89, 0x7632, R80 ;  /* 0x0000763259507816 */ /* 0x000fe20000000050 */
[----:B------:R-:W-:Y:S01]  /*34a0*/  FMUL.FTZ R85, R85, R90 ;  /* 0x0000005a55557220 */ /* 0x000fe20000410000 */
[----:B------:R-:W-:Y:S01]  /*34b0*/  FMUL.FTZ R232, R235, UR8 ;  /* 0x00000008ebe87c20 */ /* 0x000fe20008410000 */
[----:B------:R-:W-:Y:S01]  /*34c0*/  SHF.L.U32 R90, R89, 0x10, RZ ;  /* 0x00000010595a7819 */ /* 0x000fe200000006ff */
[----:B------:R-:W-:Y:S01]  /*34d0*/  FMUL.FTZ R89, R81, UR7 ;  /* 0x0000000751597c20 */ /* 0x000fe20008410000 */
[----:B------:R-:W-:Y:S01]  /*34e0*/  SHF.L.U32 R208, R61, 0x10, RZ ;  /* 0x000000103dd07819 */ /* 0x000fe200000006ff */
[--C-:B------:R-:W-:Y:S01]  /*34f0*/  FFMA.FTZ R240, R240, UR4, R225.reuse ;  /* 0x00000004f0f07c23 */ /* 0x100fe200080100e1 */
[----:B------:R-:W-:Y:S01]  /*3500*/  SHF.L.U32 R91, R80, 0x10, RZ ;  /* 0x00000010505b7819 */ /* 0x000fe200000006ff */
[----:B------:R-:W-:Y:S01]  /*3510*/  FFMA.FTZ R242, R242, UR4, R225 ;  /* 0x00000004f2f27c23 */ /* 0x000fe200080100e1 */
[----:B------:R-:W-:Y:S01]  /*3520*/  SHF.L.U32 R233, R166, 0x10, RZ ;  /* 0x00000010a6e97819 */ /* 0x000fe200000006ff */
[----:B------:R-:W-:Y:S01]  /*3530*/  FMUL.FTZ R80, R232, UR7 ;  /* 0x00000007e8507c20 */ /* 0x000fe20008410000 */
[----:B------:R-:W-:Y:S01]  /*3540*/  FMUL.FTZ R231, R89, R90 ;  /* 0x0000005a59e77220 */ /* 0x000fe20000410000 */
[----:B------:R-:W-:Y:S01]  /*3550*/  FADD.FTZ R239, R239, -R240 ;  /* 0x800000f0efef7221 */ /* 0x000fe20000010000 */
[----:B------:R-:W-:Y:S01]  /*3560*/  FMUL.FTZ R89, R89, R208 ;  /* 0x000000d059597220 */ /* 0x000fe20000410000 */
[----:B------:R-:W-:Y:S01]  /*3570*/  FADD.FTZ R241, R241, -R242 ;  /* 0x800000f2f1f17221 */ /* 0x000fe20000010000 */
[----:B------:R-:W-:Y:S01]  /*3580*/  FMUL.FTZ R208, R80, R233 ;  /* 0x000000e950d07220 */ /* 0x000fe20000410000 */
[----:B------:R-:W-:Y:S01]  /*3590*/  SHF.L.U32 R233, R88, 0x10, RZ ;  /* 0x0000001058e97819 */ /* 0x000fe200000006ff */
[----:B------:R-:W-:Y:S01]  /*35a0*/  FMUL.FTZ R239, R239, UR8 ;  /* 0x00000008efef7c20 */ /* 0x000fe20008410000 */
[----:B------:R-:W-:Y:S01]  /*35b0*/  F2FP.BF16.F32.PACK_AB R81, R232, R81 ;  /* 0x00000051e851723e */ /* 0x000fe200000010ff */
[----:B------:R-:W-:Y:S01]  /*35c0*/  FMUL.FTZ R232, R80, R91 ;  /* 0x0000005b50e87220 */ /* 0x000fe20000410000 */
[----:B------:R-:W-:Y:S01]  /*35d0*/  PRMT R88, R88, 0x7632, R88 ;  /* 0x0000763258587816 */ /* 0x000fe20000000058 */
[----:B------:R-:W-:Y:S01]  /*35e0*/  FMUL.FTZ R80, R241, UR8 ;  /* 0x00000008f1507c20 */ /* 0x000fe20008410000 */
[----:B------:R-:W-:-:S02]  /*35f0*/  SHF.L.U32 R91, R60, 0x10, RZ ;  /* 0x000000103c5b7819 */ /* 0x000fc400000006ff */
[----:B------:R-:W-:Y:S01]  /*3600*/  SHF.L.U32 R235, R88, 0x10, RZ ;  /* 0x0000001058eb7819 */ /* 0x000fe200000006ff */
[----:B------:R-:W-:Y:S01]  /*3610*/  FMUL.FTZ R88, R239, UR7 ;  /* 0x00000007ef587c20 */ /* 0x000fe20008410000 */
[----:B------:R-:W-:Y:S01]  /*3620*/  SHF.L.U32 R237, R165, 0x10, RZ ;  /* 0x00000010a5ed7819 */ /* 0x000fe200000006ff */
[----:B------:R-:W-:Y:S01]  /*3630*/  FMUL.FTZ R90, R80, UR7 ;  /* 0x00000007505a7c20 */ /* 0x000fe20008410000 */
[----:B------:R-:W-:Y:S01]  /*3640*/  F2FP.BF16.F32.PACK_AB R87, R87, R84 ;  /* 0x000000545757723e */ /* 0x000fe200000010ff */
[----:B------:R-:W-:Y:S01]  /*3650*/  FMUL.FTZ R234, R88, R235 ;  /* 0x000000eb58ea7220 */ /* 0x000fe20000410000 */
[----:B------:R-:W-:Y:S01]  /*3660*/  F2FP.BF16.F32.PACK_AB R86, R85, R86 ;  /* 0x000000565556723e */ /* 0x000fe200000010ff */
[----:B------:R-:W-:Y:S01]  /*3670*/  FMUL.FTZ R91, R90, R91 ;  /* 0x0000005b5a5b7220 */ /* 0x000fe20000410000 */
[----:B------:R-:W-:Y:S01]  /*3680*/  FMUL.FTZ R88, R88, R237 ;  /* 0x000000ed58587220 */ /* 0x000fe20000410000 */
[----:B------:R-:W-:Y:S01]  /*3690*/  FMUL.FTZ R233, R90, R233 ;  /* 0x000000e95ae97220 */ /* 0x000fe20000410000 */
[----:B------:R-:W-:-:S02]  /*36a0*/  F2FP.BF16.F32.PACK_AB R80, R239, R80 ;  /* 0x00000050ef50723e */ /* 0x000fc400000010ff */
[----:B------:R-:W-:Y:S02]  /*36b0*/  F2FP.BF16.F32.PACK_AB R85, R208, R89 ;  /* 0x00000059d055723e */ /* 0x000fe400000010ff */
[----:B------:R-:W-:Y:S01]  /*36c0*/  F2FP.BF16.F32.PACK_AB R84, R88, R91 ;  /* 0x0000005b5854723e */ /* 0x000fe200000010ff */
[----:B------:R-:W-:Y:S06]  /*36d0*/  BRA `(.L_x_222) ;  /* 0x0000000400207947 */ /* 0x000fec0003800000 */
.L_x_221:
[--C-:B------:R-:W-:Y:S01]  /*36e0*/  FFMA.FTZ R230, R230, UR4, R225.reuse ;  /* 0x00000004e6e67c23 */ /* 0x100fe200080100e1 */
[--C-:B------:R-:W-:Y:S01]  /*36f0*/  FFMA.FTZ R228, R228, UR4, R225.reuse ;  /* 0x00000004e4e47c23 */ /* 0x100fe200080100e1 */
[--C-:B------:R-:W-:Y:S01]  /*3700*/  FFMA.FTZ R232, R232, UR4, R225.reuse ;  /* 0x00000004e8e87c23 */ /* 0x100fe200080100e1 */
[----:B------:R-:W-:Y:S01]  /*3710*/  FFMA.FTZ R234, R234, UR4, R225 ;  /* 0x00000004eaea7c23 */ /* 0x000fe200080100e1 */
[----:B------:R-:W-:Y:S01]  /*3720*/  FADD.FTZ R230, R229, -R230 ;  /* 0x800000e6e5e67221 */ /* 0x000fe20000010000 */
[----:B------:R-:W-:Y:S01]  /*3730*/  FADD.FTZ R228, R227, -R228 ;  /* 0x800000e4e3e47221 */ /* 0x000fe20000010000 */
[----:B-----5:R-:W-:Y:S01]  /*3740*/  SHF.L.U32 R227, R91, 0x10, RZ ;  /* 0x000000105be37819 */ /* 0x020fe200000006ff */
[----:B------:R-:W-:Y:S01]  /*3750*/  FADD.FTZ R231, R231, -R232 ;  /* 0x800000e8e7e77221 */ /* 0x000fe20000010000 */
[----:B------:R-:W-:Y:S01]  /*3760*/  PRMT R91, R91, 0x7632, R91 ;  /* 0x000076325b5b7816 */ /* 0x000fe2000000005b */
[----:B------:R-:W-:Y:S01]  /*3770*/  FMUL.FTZ R230, R230, UR8 ;  /* 0x00000008e6e67c20 */ /* 0x000fe20008410000 */
[----:B------:R-:W-:Y:S01]  /*3780*/  FMUL.FTZ R228, R228, UR8 ;  /* 0x00000008e4e47c20 */ /* 0x000fe20008410000 */
[----:B------:R-:W-:Y:S01]  /*3790*/  FADD.FTZ R234, R233, -R234 ;  /* 0x800000eae9ea7221 */ /* 0x000fe20000010000 */
[----:B------:R-:W-:Y:S01]  /*37a0*/  SHF.L.U32 R229, R90, 0x10, RZ ;  /* 0x000000105ae57819 */ /* 0x000fe200000006ff */
[----:B------:R-:W-:Y:S01]  /*37b0*/  FMUL.FTZ R230, R230, UR7 ;  /* 0x00000007e6e67c20 */ /* 0x000fe20008410000 */
[----:B0-----:R-:W-:Y:S01]  /*37c0*/  SHF.L.U32 R85, R63, 0x10, RZ ;  /* 0x000000103f557819 */ /* 0x001fe200000006ff */
[----:B------:R-:W-:Y:S01]  /*37d0*/  FMUL.FTZ R87, R228, UR7 ;  /* 0x00000007e4577c20 */ /* 0x000fe20008410000 */
[----:B------:R-:W-:Y:S01]  /*37e0*/  SHF.L.U32 R86, R91, 0x10, RZ ;  /* 0x000000105b567819 */ /* 0x000fe200000006ff */
[----:B------:R-:W-:Y:S01]  /*37f0*/  FMUL.FTZ R231, R231, UR8 ;  /* 0x00000008e7e77c20 */ /* 0x000fe20008410000 */
[----:B------:R-:W-:Y:S01]  /*3800*/  PRMT R90, R90, 0x7632, R90 ;  /* 0x000076325a5a7816 */ /* 0x000fe2000000005a */
[--C-:B------:R-:W-:Y:S01]  /*3810*/  FFMA.FTZ R238, R238, UR4, R225.reuse ;  /* 0x00000004eeee7c23 */ /* 0x100fe200080100e1 */
[----:B------:R-:W-:Y:S01]  /*3820*/  SHF.L.U32 R208, R168, 0x10, RZ ;  /* 0x00000010a8d07819 */ /* 0x000fe200000006ff */
[--C-:B------:R-:W-:Y:S01]  /*3830*/  FFMA.FTZ R236, R236, UR4, R225.reuse ;  /* 0x00000004ecec7c23 */ /* 0x100fe200080100e1 */
[----:B------:R-:W-:Y:S01]  /*3840*/  FMUL.FTZ R234, R234, UR8 ;  /* 0x00000008eaea7c20 */ /* 0x000fe20008410000 */
[----:B------:R-:W-:Y:S01]  /*3850*/  SHF.L.U32 R90, R90, 0x10, RZ ;  /* 0x000000105a5a7819 */ /* 0x000fe200000006ff */
[----:B------:R-:W-:Y:S01]  /*3860*/  FMUL.FTZ R84, R230, R85 ;  /* 0x00000055e6547220 */ /* 0x000fe20000410000 */
[----:B------:R-:W-:Y:S01]  /*3870*/  FMUL.FTZ R228, R87, R86 ;  /* 0x0000005657e47220 */ /* 0x000fe20000410000 */
[----:B------:R-:W-:Y:S01]  /*3880*/  FMUL.FTZ R231, R231, UR7 ;  /* 0x00000007e7e77c20 */ /* 0x000fe20008410000 */
[----:B------:R-:W-:Y:S01]  /*3890*/  FADD.FTZ R237, R237, -R238 ;  /* 0x800000eeeded7221 */ /* 0x000fe20000010000 */
[----:B------:R-:W-:Y:S01]  /*38a0*/  FMUL.FTZ R87, R87, R208 ;  /* 0x000000d057577220 */ /* 0x000fe20000410000 */
[----:B------:R-:W-:Y:S01]  /*38b0*/  SHF.L.U32 R85, R62, 0x10, RZ ;  /* 0x000000103e557819 */ /* 0x000fe200000006ff */
[----:B------:R-:W-:Y:S01]  /*38c0*/  FADD.FTZ R235, R235, -R236 ;  /* 0x800000ecebeb7221 */ /* 0x000fe20000010000 */
[----:B------:R-:W-:Y:S01]  /*38d0*/  FMUL.FTZ R234, R234, UR7 ;  /* 0x00000007eaea7c20 */ /* 0x000fe20008410000 */
[----:B------:R-:W-:Y:S01]  /*38e0*/  SHF.L.U32 R208, R167, 0x10, RZ ;  /* 0x00000010a7d07819 */ /* 0x000fe200000006ff */
[----:B------:R-:W-:Y:S01]  /*38f0*/  FMUL.FTZ R227, R230, R227 ;  /* 0x000000e3e6e37220 */ /* 0x000fe20000410000 */
[----:B------:R-:W-:Y:S01]  /*3900*/  FMUL.FTZ R230, R231, R90 ;  /* 0x0000005ae7e67220 */ /* 0x000fe20000410000 */
[----:B------:R-:W-:Y:S01]  /*3910*/  FMUL.FTZ R237, R237, UR8 ;  /* 0x00000008eded7c20 */ /* 0x000fe20008410000 */
[----:B------:R-:W-:Y:S01]  /*3920*/  PRMT R90, R89, 0x7632, R90 ;  /* 0x00007632595a7816 */ /* 0x000fe2000000005a */
[----:B------:R-:W-:Y:S01]  /*3930*/  FMUL.FTZ R86, R234, R85 ;  /* 0x00000055ea567220 */ /* 0x000fe20000410000 */
[----:B------:R-:W-:Y:S01]  /*3940*/  FMUL.FTZ R235, R235, UR8 ;  /* 0x00000008ebeb7c20 */ /* 0x000fe20008410000 */
[----:B------:R-:W-:Y:S01]  /*3950*/  FMUL.FTZ R85, R231, R208 ;  /* 0x000000d0e7557220 */ /* 0x000fe20000410000 */
[----:B------:R-:W-:Y:S01]  /*3960*/  SHF.L.U32 R208, R89, 0x10, RZ ;  /* 0x0000001059d07819 */ /* 0x000fe200000006ff */
[--C-:B------:R-:W-:Y:S01]  /*3970*/  FFMA.FTZ R242, R242, UR4, R225.reuse ;  /* 0x00000004f2f27c23 */ /* 0x100fe200080100e1 */
[----:B------:R-:W-:Y:S01]  /*3980*/  SHF.L.U32 R232, R61, 0x10, RZ ;  /* 0x000000103de87819 */ /* 0x000fe200000006ff */
[----:B------:R-:W-:Y:S01]  /*3990*/  FFMA.FTZ R240, R240, UR4, R225 ;  /* 0x00000004f0f07c23 */ /* 0x000fe200080100e1 */
[----:B------:R-:W-:Y:S01]  /*39a0*/  FMUL.FTZ R237, R237, UR7 ;  /* 0x00000007eded7c20 */ /* 0x000fe20008410000 */
[----:B------:R-:W-:Y:S01]  /*39b0*/  SHF.L.U32 R90, R90, 0x10, RZ ;  /* 0x000000105a5a7819 */ /* 0x000fe200000006ff */
[----:B------:R-:W-:Y:S01]  /*39c0*/  FMUL.FTZ R235, R235, UR7 ;  /* 0x00000007ebeb7c20 */ /* 0x000fe20008410000 */
[----:B------:R-:W-:Y:S01]  /*39d0*/  FADD.FTZ R241, R241, -R242 ;  /* 0x800000f2f1f17221 */ /* 0x000fe20000010000 */
[----:B------:R-:W-:Y:S01]  /*39e0*/  FADD.FTZ R239, R239, -R240 ;  /* 0x800000f0efef7221 */ /* 0x000fe20000010000 */
[C---:B------:R-:W-:Y:S01]  /*39f0*/  FMUL.FTZ R231, R237.reuse, R208 ;  /* 0x000000d0ede77220 */ /* 0x040fe20000410000 */
[----:B------:R-:W-:Y:S01]  /*3a00*/  FMUL.FTZ R89, R237, R232 ;  /* 0x000000e8ed597220 */ /* 0x000fe20000410000 */
[----:B------:R-:W-:Y:S01]  /*3a10*/  SHF.L.U32 R208, R166, 0x10, RZ ;  /* 0x00000010a6d07819 */ /* 0x000fe200000006ff */
[----:B------:R-:W-:Y:S01]  /*3a20*/  FMUL.FTZ R232, R235, R90 ;  /* 0x0000005aebe87220 */ /* 0x000fe20000410000 */
[----:B------:R-:W-:Y:S01]  /*3a30*/  PRMT R90, R88, 0x7632, R90 ;  /* 0x00007632585a7816 */ /* 0x000fe2000000005a */
[----:B------:R-:W-:Y:S01]  /*3a40*/  FMUL.FTZ R241, R241, UR8 ;  /* 0x00000008f1f17c20 */ /* 0x000fe20008410000 */
[----:B------:R-:W-:Y:S01]  /*3a50*/  FMUL.FTZ R239, R239, UR8 ;  /* 0x00000008efef7c20 */ /* 0x000fe20008410000 */
[----:B------:R-:W-:Y:S01]  /*3a60*/  FMUL.FTZ R229, R234, R229 ;  /* 0x000000e5eae57220 */ /* 0x000fe20000410000 */
[----:B------:R-:W-:Y:S01]  /*3a70*/  FMUL.FTZ R236, R235, R208 ;  /* 0x000000d0ebec7220 */ /* 0x000fe20000410000 */
[----:B------:R-:W-:Y:S01]  /*3a80*/  SHF.L.U32 R234, R90, 0x10, RZ ;  /* 0x000000105aea7819 */ /* 0x000fe200000006ff */
[----:B------:R-:W-:Y:S01]  /*3a90*/  FMUL.FTZ R241, R241, UR7 ;  /* 0x00000007f1f17c20 */ /* 0x000fe20008410000 */
[----:B------:R-:W-:Y:S01]  /*3aa0*/  SHF.L.U32 R90, R60, 0x10, RZ ;  /* 0x000000103c5a7819 */ /* 0x000fe200000006ff */
[----:B------:R-:W-:Y:S01]  /*3ab0*/  FMUL.FTZ R239, R239, UR7 ;  /* 0x00000007efef7c20 */ /* 0x000fe20008410000 */
[----:B------:R-:W-:-:S02]  /*3ac0*/  SHF.L.U32 R208, R165, 0x10, RZ ;  /* 0x00000010a5d07819 */ /* 0x000fc400000006ff */
[----:B------:R-:W-:Y:S01]  /*3ad0*/  SHF.L.U32 R88, R88, 0x10, RZ ;  /* 0x0000001058587819 */ /* 0x000fe200000006ff */
[----:B------:R-:W-:Y:S01]  /*3ae0*/  FMUL.FTZ R90, R241, R90 ;  /* 0x0000005af15a7220 */ /* 0x000fe20000410000 */
[----:B------:R-:W-:Y:S01]  /*3af0*/  F2FP.BF16.F32.PACK_AB R87, R87, R84 ;  /* 0x000000545757723e */ /* 0x000fe200000010ff */
[----:B------:R-:W-:Y:S01]  /*3b00*/  FMUL.FTZ R91, R239, R208 ;  /* 0x000000d0ef5b7220 */ /* 0x000fe20000410000 */
[----:B------:R-:W-:Y:S01]  /*3b10*/  F2FP.BF16.F32.PACK_AB R86, R85, R86 ;  /* 0x000000565556723e */ /* 0x000fe200000010ff */
[----:B------:R-:W-:Y:S01]  /*3b20*/  FMUL.FTZ R233, R241, R88 ;  /* 0x00000058f1e97220 */ /* 0x000fe20000410000 */
[----:B------:R-:W-:Y:S01]  /*3b30*/  FMUL.FTZ R234, R239, R234 ;  /* 0x000000eaefea7220 */ /* 0x000fe20000410000 */
[----:B------:R-:W-:Y:S02]  /*3b40*/  F2FP.BF16.F32.PACK_AB R85, R236, R89 ;  /* 0x00000059ec55723e */ /* 0x000fe400000010ff */
[----:B------:R-:W-:-:S07]  /*3b50*/  F2FP.BF16.F32.PACK_AB R84, R91, R90 ;  /* 0x0000005a5b54723e */ /* 0x000fce00000010ff */
.L_x_222:
[----:B------:R-:W0:Y:S01]  /*3b60*/  @P0 LDC.64 R88, c[0x0][0x478] ;  /* 0x00011e00ff580b82 */ /* 0x000e220000000a00 */
[----:B------:R-:W-:-:S04]  /*3b70*/  IMAD.WIDE.U32 R238, R207, 0x10, R244 ;  /* 0x00000010cfee7825 */ /* 0x000fc800078e00f4 */
[----:B0-----:R-:W-:-:S04]  /*3b80*/  @P0 IMAD.WIDE.U32 R236, R207, 0x10, R88 ;  /* 0x00000010cfec0825 */ /* 0x001fc800078e0058 */
[----:B------:R-:W-:Y:S01]  /*3b90*/  IMAD.WIDE.U32 R88, R209, 0x10, R250 ;  /* 0x00000010d1587825 */ /* 0x000fe200078e00fa */
[----:B------:R0:W-:Y:S04]  /*3ba0*/  @P0 STG.E.128 desc[UR18][R236.64], R80 ;  /* 0x00000050ec000986 */ /* 0x0001e8000c101d12 */
[----:B------:R0:W-:Y:S04]  /*3bb0*/  STG.E.128 desc[UR18][R238.64], R84 ;  /* 0x00000054ee007986 */ /* 0x0001e8000c101d12 */
[----:B------:R-:W5:Y:S01]  /*3bc0*/  LDG.E.128 R88, desc[UR18][R88.64] ;  /* 0x0000001258587981 */ /* 0x000f62000c1e1d00 */
[----:B------:R-:W-:-:S02]  /*3bd0*/  PRMT R208, R48, 0x7632, R208 ;  /* 0x0000763230d07816 */ /* 0x000fc400000000d0 */
[----:B------:R-:W-:Y:S02]  /*3be0*/  PRMT R235, R49, 0x7632, R235 ;  /* 0x0000763231eb7816 */ /* 0x000fe400000000eb */
[----:B------:R-:W-:Y:S02]  /*3bf0*/  PRMT R207, R50, 0x7632, R207 ;  /* 0x0000763232cf7816 */ /* 0x000fe400000000cf */
[----:B------:R-:W-:Y:S01]  /*3c00*/  PRMT R240, R51, 0x7632, R240 ;  /* 0x0000763233f07816 */ /* 0x000fe200000000f0 */
[----:B------:R-:W-:Y:S06]  /*3c10*/  @!P0 BRA `(.L_x_223) ;  /* 0x0000000400348947 */ /* 0x000fec0003800000 */
[--C-:B0-----:R-:W-:Y:S01]  /*3c20*/  FFMA.FTZ R81, R222, UR4, R225.reuse ;  /* 0x00000004de517c23 */ /* 0x101fe200080100e1 */
[--C-:B------:R-:W-:Y:S01]  /*3c30*/  FFMA.FTZ R83, R218, UR4, R225.reuse ;  /* 0x00000004da537c23 */ /* 0x100fe200080100e1 */
[--C-:B------:R-:W-:Y:S01]  /*3c40*/  FFMA.FTZ R80, R221, UR4, R225.reuse ;  /* 0x00000004dd507c23 */ /* 0x100fe200080100e1 */
[----:B------:R-:W-:Y:S01]  /*3c50*/  FFMA.FTZ R82, R217, UR4, R225 ;  /* 0x00000004d9527c23 */ /* 0x000fe200080100e1 */
[----:B------:R-:W-:Y:S01]  /*3c60*/  FADD.FTZ R220, R220, -R81 ;  /* 0x80000051dcdc7221 */ /* 0x000fe20000010000 */
[----:B------:R-:W-:Y:S01]  /*3c70*/  FFMA.FTZ R81, R210, UR4, R225 ;  /* 0x00000004d2517c23 */ /* 0x000fe200080100e1 */
[----:B------:R-:W-:Y:S01]  /*3c80*/  FADD.FTZ R216, R216, -R83 ;  /* 0x80000053d8d87221 */ /* 0x000fe20000010000 */
[----:B------:R-:W-:Y:S01]  /*3c90*/  FADD.FTZ R219, R219, -R80 ;  /* 0x80000050dbdb7221 */ /* 0x000fe20000010000 */
[----:B------:R-:W-:Y:S01]  /*3ca0*/  FFMA.FTZ R80, R213, UR4, R225 ;  /* 0x00000004d5507c23 */ /* 0x000fe200080100e1 */
[----:B------:R-:W-:Y:S01]  /*3cb0*/  FADD.FTZ R83, R114, -R81 ;  /* 0x8000005172537221 */ /* 0x000fe20000010000 */
[--C-:B------:R-:W-:Y:S01]  /*3cc0*/  FFMA.FTZ R113, R113, UR4, R225.reuse ;  /* 0x0000000471717c23 */ /* 0x100fe200080100e1 */
[----:B------:R-:W-:Y:S01]  /*3cd0*/  FFMA.FTZ R81, R214, UR4, R225 ;  /* 0x00000004d6517c23 */ /* 0x000fe200080100e1 */
[----:B------:R-:W-:Y:S01]  /*3ce0*/  FADD.FTZ R215, R215, -R82 ;  /* 0x80000052d7d77221 */ /* 0x000fe20000010000 */
[----:B------:R-:W-:Y:S01]  /*3cf0*/  FMUL.FTZ R83, R83, UR8 ;  /* 0x0000000853537c20 */ /* 0x000fe20008410000 */
[----:B------:R-:W-:Y:S01]  /*3d00*/  FADD.FTZ R82, R211, -R80 ;  /* 0x80000050d3527221 */ /* 0x000fe20000010000 */
[----:B------:R-:W-:Y:S01]  /*3d10*/  FADD.FTZ R80, R112, -R113 ;  /* 0x8000007170507221 */ /* 0x000fe20000010000 */
[----:B-----5:R-:W-:Y:S01]  /*3d20*/  SHF.L.U32 R84, R91, 0x10, RZ ;  /* 0x000000105b547819 */ /* 0x020fe200000006ff */
[----:B------:R-:W-:Y:S01]  /*3d30*/  FADD.FTZ R81, R212, -R81 ;  /* 0x80000051d4517221 */ /* 0x000fe20000010000 */
[----:B------:R-:W-:Y:S01]  /*3d40*/  FMUL.FTZ R87, R83, UR7 ;  /* 0x0000000753577c20 */ /* 0x000fe20008410000 */
[----:B------:R-:W-:Y:S01]  /*3d50*/  SHF.L.U32 R86, R51, 0x10, RZ ;  /* 0x0000001033567819 */ /* 0x000fe200000006ff */
[----:B------:R-:W-:Y:S01]  /*3d60*/  FMUL.FTZ R80, R80, UR8 ;  /* 0x0000000850507c20 */ /* 0x000fe20008410000 */
[----:B------:R-:W-:Y:S01]  /*3d70*/  PRMT R91, R91, 0x7632, R91 ;  /* 0x000076325b5b7816 */ /* 0x000fe2000000005b */
[----:B------:R-:W-:Y:S01]  /*3d80*/  FMUL.FTZ R81, R81, UR8 ;  /* 0x0000000851517c20 */ /* 0x000fe20008410000 */
[----:B------:R-:W-:Y:S01]  /*3d90*/  FMUL.FTZ R113, R87, R84 ;  /* 0x0000005457717220 */ /* 0x000fe20000410000 */
[----:B------:R-:W-:Y:S01]  /*3da0*/  PRMT R84, R90, 0x7632, R84 ;  /* 0x000076325a547816 */ /* 0x000fe20000000054 */
[----:B------:R-:W-:Y:S01]  /*3db0*/  FMUL.FTZ R82, R82, UR8 ;  /* 0x0000000852527c20 */ /* 0x000fe20008410000 */
[----:B------:R-:W-:Y:S01]  /*3dc0*/  SHF.L.U32 R210, R207, 0x10, RZ ;  /* 0x00000010cfd27819 */ /* 0x000fe200000006ff */
[----:B------:R-:W-:Y:S01]  /*3dd0*/  FMUL.FTZ R87, R87, R86 ;  /* 0x0000005657577220 */ /* 0x000fe20000410000 */
[----:B------:R-:W-:Y:S01]  /*3de0*/  SHF.L.U32 R240, R240, 0x10, RZ ;  /* 0x00000010f0f07819 */ /* 0x000fe200000006ff */
[----:B------:R-:W-:Y:S01]  /*3df0*/  FMUL.FTZ R207, R80, UR7 ;  /* 0x0000000750cf7c20 */ /* 0x000fe20008410000 */
[----:B------:R-:W-:Y:S01]  /*3e00*/  SHF.L.U32 R114, R91, 0x10, RZ ;  /* 0x000000105b727819 */ /* 0x000fe200000006ff */
[----:B------:R-:W-:Y:S01]  /*3e10*/  FMUL.FTZ R85, R81, UR7 ;  /* 0x0000000751557c20 */ /* 0x000fe20008410000 */
[----:B------:R-:W-:Y:S01]  /*3e20*/  SHF.L.U32 R90, R90, 0x10, RZ ;  /* 0x000000105a5a7819 */ /* 0x000fe200000006ff */
[----:B------:R-:W-:Y:S01]  /*3e30*/  FMUL.FTZ R91, R82, UR7 ;  /* 0x00000007525b7c20 */ /* 0x000fe20008410000 */
[----:B------:R-:W-:Y:S01]  /*3e40*/  SHF.L.U32 R86, R50, 0x10, RZ ;  /* 0x0000001032567819 */ /* 0x000fe200000006ff */
[C---:B------:R-:W-:Y:S01]  /*3e50*/  FMUL.FTZ R114, R207.reuse, R114 ;  /* 0x00000072cf727220 */ /* 0x040fe20000410000 */
[----:B------:R-:W-:Y:S01]  /*3e60*/  SHF.L.U32 R112, R84, 0x10, RZ ;  /* 0x0000001054707819 */ /* 0x000fe200000006ff */
[----:B------:R-:W-:Y:S01]  /*3e70*/  FMUL.FTZ R84, R207, R240 ;  /* 0x000000f0cf547220 */ /* 0x000fe20000410000 */
[C---:B------:R-:W-:Y:S01]  /*3e80*/  FMUL.FTZ R207, R85.reuse, R90 ;  /* 0x0000005a55cf7220 */ /* 0x040fe20000410000 */
[----:B------:R-:W-:Y:S01]  /*3e90*/  FMUL.FTZ R85, R85, R86 ;  /* 0x0000005655557220 */ /* 0x000fe20000410000 */
[----:B------:R-:W-:Y:S01]  /*3ea0*/  FMUL.FTZ R86, R91, R210 ;  /* 0x000000d25b567220 */ /* 0x000fe20000410000 */
[----:B------:R-:W-:Y:S01]  /*3eb0*/  PRMT R210, R89, 0x7632, R210 ;  /* 0x0000763259d27816 */ /* 0x000fe200000000d2 */
[----:B------:R-:W-:Y:S01]  /*3ec0*/  FMUL.FTZ R112, R91, R112 ;  /* 0x000000705b707220 */ /* 0x000fe20000410000 */
[----:B------:R-:W-:Y:S01]  /*3ed0*/  SHF.L.U32 R212, R89, 0x10, RZ ;  /* 0x0000001059d47819 */ /* 0x000fe200000006ff */
[----:B------:R-:W-:Y:S01]  /*3ee0*/  FMUL.FTZ R89, R216, UR8 ;  /* 0x00000008d8597c20 */ /* 0x000fe20008410000 */
[----:B------:R-:W-:Y:S01]  /*3ef0*/  FMUL.FTZ R216, R215, UR8 ;  /* 0x00000008d7d87c20 */ /* 0x000fe20008410000 */
[----:B------:R-:W-:Y:S01]  /*3f00*/  SHF.L.U32 R218, R235, 0x10, RZ ;  /* 0x00000010ebda7819 */ /* 0x000fe200000006ff */
[----:B------:R-:W-:Y:S01]  /*3f10*/  FMUL.FTZ R219, R219, UR8 ;  /* 0x00000008dbdb7c20 */ /* 0x000fe20008410000 */
[----:B------:R-:W-:Y:S01]  /*3f20*/  SHF.L.U32 R210, R210, 0x10, RZ ;  /* 0x00000010d2d27819 */ /* 0x000fe200000006ff */
[----:B------:R-:W-:Y:S01]  /*3f30*/  FMUL.FTZ R215, R216, UR7 ;  /* 0x00000007d8d77c20 */ /* 0x000fe20008410000 */
[----:B------:R-:W-:Y:S01]  /*3f40*/  SHF.L.U32 R214, R49, 0x10, RZ ;  /* 0x0000001031d67819 */ /* 0x000fe200000006ff */
[----:B------:R-:W-:Y:S01]  /*3f50*/  FMUL.FTZ R91, R89, UR7 ;  /* 0x00000007595b7c20 */ /* 0x000fe20008410000 */
[----:B------:R-:W-:Y:S01]  /*3f60*/  PRMT R90, R88, 0x7632, R90 ;  /* 0x00007632585a7816 */ /* 0x000fe2000000005a */
[----:B------:R-:W-:Y:S01]  /*3f70*/  FMUL.FTZ R220, R220, UR8 ;  /* 0x00000008dcdc7c20 */ /* 0x000fe20008410000 */
[C---:B------:R-:W-:Y:S01]  /*3f80*/  FMUL.FTZ R210, R215.reuse, R210 ;  /* 0x000000d2d7d27220 */ /* 0x040fe20000410000 */
[----:B------:R-:W-:Y:S01]  /*3f90*/  FMUL.FTZ R221, R215, R218 ;  /* 0x000000dad7dd7220 */ /* 0x000fe20000410000 */
[C---:B------:R-:W-:Y:S01]  /*3fa0*/  FMUL.FTZ R211, R91.reuse, R212 ;  /* 0x000000d45bd37220 */ /* 0x040fe20000410000 */
[----:B------:R-:W-:Y:S01]  /*3fb0*/  FMUL.FTZ R214, R91, R214 ;  /* 0x000000d65bd67220 */ /* 0x000fe20000410000 */
[----:B------:R-:W-:Y:S01]  /*3fc0*/  SHF.L.U32 R215, R90, 0x10, RZ ;  /* 0x000000105ad77819 */ /* 0x000fe200000006ff */
[----:B------:R-:W-:Y:S01]  /*3fd0*/  FMUL.FTZ R90, R219, UR7 ;  /* 0x00000007db5a7c20 */ /* 0x000fe20008410000 */
[----:B------:R-:W-:Y:S01]  /*3fe0*/  SHF.L.U32 R213, R88, 0x10, RZ ;  /* 0x0000001058d57819 */ /* 0x000fe200000006ff */
[----:B------:R-:W-:Y:S01]  /*3ff0*/  FMUL.FTZ R88, R220, UR7 ;  /* 0x00000007dc587c20 */ /* 0x000fe20008410000 */
[----:B------:R-:W-:Y:S01]  /*4000*/  SHF.L.U32 R217, R208, 0x10, RZ ;  /* 0x00000010d0d97819 */ /* 0x000fe200000006ff */
[----:B------:R-:W-:Y:S01]  /*4010*/  FMUL.FTZ R212, R90, R215 ;  /* 0x000000d75ad47220 */ /* 0x000fe20000410000 */
[----:B------:R-:W-:Y:S01]  /*4020*/  SHF.L.U32 R91, R48, 0x10, RZ ;  /* 0x00000010305b7819 */ /* 0x000fe200000006ff */
[----:B------:R-:W-:Y:S01]  /*4030*/  FMUL.FTZ R213, R88, R213 ;  /* 0x000000d558d57220 */ /* 0x000fe20000410000 */
[----:B------:R-:W-:Y:S01]  /*4040*/  F2FP.BF16.F32.PACK_AB R83, R80, R83 ;  /* 0x000000535053723e */ /* 0x000fe200000010ff */
[----:B------:R-:W-:Y:S01]  /*4050*/  FMUL.FTZ R90, R90, R217 ;  /* 0x000000d95a5a7220 */ /* 0x000fe20000410000 */
[----:B------:R-:W-:Y:S01]  /*4060*/  F2FP.BF16.F32.PACK_AB R82, R82, R81 ;  /* 0x000000515252723e */ /* 0x000fe200000010ff */
[----:B------:R-:W-:Y:S01]  /*4070*/  FMUL.FTZ R91, R88, R91 ;  /* 0x0000005b585b7220 */ /* 0x000fe20000410000 */
[----:B------:R-:W-:-:S02]  /*4080*/  F2FP.BF16.F32.PACK_AB R87, R84, R87 ;  /* 0x000000575457723e */ /* 0x000fc400000010ff */
[----:B------:R-:W-:Y:S02]  /*4090*/  F2FP.BF16.F32.PACK_AB R86, R86, R85 ;  /* 0x000000555656723e */ /* 0x000fe400000010ff */
[----:B------:R-:W-:Y:S02]  /*40a0*/  F2FP.BF16.F32.PACK_AB R81, R216, R89 ;  /* 0x00000059d851723e */ /* 0x000fe400000010ff */
[----:B------:R-:W-:Y:S02]  /*40b0*/  F2FP.BF16.F32.PACK_AB R80, R219, R220 ;  /* 0x000000dcdb50723e */ /* 0x000fe400000010ff */
[----:B------:R-:W-:Y:S02]  /*40c0*/  F2FP.BF16.F32.PACK_AB R85, R221, R214 ;  /* 0x000000d6dd55723e */ /* 0x000fe400000010ff */
[----:B------:R-:W-:Y:S01]  /*40d0*/  F2FP.BF16.F32.PACK_AB R84, R90, R91 ;  /* 0x0000005b5a54723e */ /* 0x000fe200000010ff */
[----:B------:R-:W-:Y:S06]  /*40e0*/  BRA `(.L_x_224) ;  /* 0x0000000400207947 */ /* 0x000fec0003800000 */
.L_x_223:
[--C-:B0-----:R-:W-:Y:S01]  /*40f0*/  FFMA.FTZ R84, R221, UR4, R225.reuse ;  /* 0x00000004dd547c23 */ /* 0x101fe200080100e1 */
[--C-:B------:R-:W-:Y:S01]  /*4100*/  FFMA.FTZ R85, R222, UR4, R225.reuse ;  /* 0x00000004de557c23 */ /* 0x100fe200080100e1 */
[--C-:B------:R-:W-:Y:S01]  /*4110*/  FFMA.FTZ R113, R113, UR4, R225.reuse ;  /* 0x0000000471717c23 */ /* 0x100fe200080100e1 */
[--C-:B------:R-:W-:Y:S01]  /*4120*/  FFMA.FTZ R87, R210, UR4, R225.reuse ;  /* 0x00000004d2577c23 */ /* 0x100fe200080100e1 */
[----:B------:R-:W-:Y:S01]  /*4130*/  FADD.FTZ R219, R219, -R84 ;  /* 0x80000054dbdb7221 */ /* 0x000fe20000010000 */
[----:B------:R-:W-:Y:S01]  /*4140*/  FFMA.FTZ R84, R217, UR4, R225 ;  /* 0x00000004d9547c23 */ /* 0x000fe200080100e1 */
[----:B------:R-:W-:Y:S01]  /*4150*/  FADD.FTZ R220, R220, -R85 ;  /* 0x80000055dcdc7221 */ /* 0x000fe20000010000 */
[----:B------:R-:W-:Y:S01]  /*4160*/  FFMA.FTZ R85, R218, UR4, R225 ;  /* 0x00000004da557c23 */ /* 0x000fe200080100e1 */
[----:B------:R-:W-:Y:S01]  /*4170*/  FADD.FTZ R112, R112, -R113 ;  /* 0x8000007170707221 */ /* 0x000fe20000010000 */
[----:B------:R-:W-:Y:S01]  /*4180*/  FADD.FTZ R215, R215, -R84 ;  /* 0x80000054d7d77221 */ /* 0x000fe20000010000 */
[----:B------:R-:W-:Y:S01]  /*4190*/  FFMA.FTZ R84, R213, UR4, R225 ;  /* 0x00000004d5547c23 */ /* 0x000fe200080100e1 */
[----:B------:R-:W-:Y:S01]  /*41a0*/  FADD.FTZ R216, R216, -R85 ;  /* 0x80000055d8d87221 */ /* 0x000fe20000010000 */
[----:B------:R-:W-:Y:S01]  /*41b0*/  FFMA.FTZ R85, R214, UR4, R225 ;  /* 0x00000004d6557c23 */ /* 0x000fe200080100e1 */
[----:B------:R-:W-:Y:S01]  /*41c0*/  FADD.FTZ R87, R114, -R87 ;  /* 0x8000005772577221 */ /* 0x000fe20000010000 */
[--C-:B------:R-:W-:Y:S01]  /*41d0*/  FADD.FTZ R211, R211, -R84.reuse ;  /* 0x80000054d3d37221 */ /* 0x100fe20000010000 */
[----:B-----5:R-:W-:Y:S01]  /*41e0*/  PRMT R84, R91, 0x7632, R84 ;  /* 0x000076325b547816 */ /* 0x020fe20000000054 */
[----:B------:R-:W-:Y:S01]  /*41f0*/  FMUL.FTZ R112, R112, UR8 ;  /* 0x0000000870707c20 */ /* 0x000fe20008410000 */
[----:B------:R-:W-:Y:S01]  /*4200*/  FADD.FTZ R212, R212, -R85 ;  /* 0x80000055d4d47221 */ /* 0x000fe20000010000 */
        /* <DEDUP_REMOVED lines=8> */
[----:B------:R-:W-:Y:S01]  /*4290*/  PRMT R86, R89, 0x7632, R86 ;  /* 0x0000763259567816 */ /* 0x000fe20000000056 */
[C---:B------:R-:W-:Y:S01]  /*42a0*/  FMUL.FTZ R114, R112.reuse, R217 ;  /* 0x000000d970727220 */ /* 0x040fe20000410000 */
[----:B------:R-:W-:Y:S01]  /*42b0*/  FMUL.FTZ R87, R112, R221 ;  /* 0x000000dd70577220 */ /* 0x000fe20000410000 */
[----:B------:R-:W-:Y:S01]  /*42c0*/  FMUL.FTZ R215, R215, UR8 ;  /* 0x00000008d7d77c20 */ /* 0x000fe20008410000 */
[----:B------:R-:W-:Y:S01]  /*42d0*/  SHF.L.U32 R90, R90, 0x10, RZ ;  /* 0x000000105a5a7819 */ /* 0x000fe200000006ff */
        /* <DEDUP_REMOVED lines=11> */
[----:B------:R-:W-:Y:S01]  /*4390*/  FMUL.FTZ R220, R220, UR8 ;  /* 0x00000008dcdc7c20 */ /* 0x000fe20008410000 */
[----:B------:R-:W-:Y:S01]  /*43a0*/  FMUL.FTZ R90, R91, R210 ;  /* 0x000000d25b5a7220 */ /* 0x000fe20000410000 */
[----:B------:R-:W-:Y:S01]  /*43b0*/  SHF.L.U32 R89, R89, 0x10, RZ ;  /* 0x0000001059597819 */ /* 0x000fe200000006ff */
[----:B------:R-:W-:Y:S01]  /*43c0*/  FMUL.FTZ R113, R84, R113 ;  /* 0x0000007154717220 */ /* 0x000fe20000410000 */
[----:B------:R-:W-:Y:S01]  /*43d0*/  FMUL.FTZ R211, R211, UR7 ;  /* 0x00000007d3d37c20 */ /* 0x000fe20008410000 */
[----:B------:R-:W-:Y:S01]  /*43e0*/  FMUL.FTZ R210, R215, R86 ;  /* 0x00000056d7d27220 */ /* 0x000fe20000410000 */
[----:B------:R-:W-:Y:S01]  /*43f0*/  PRMT R85, R88, 0x7632, R85 ;  /* 0x0000763258557816 */ /* 0x000fe20000000055 */
        /* <DEDUP_REMOVED lines=9> */
[----:B------:R-:W-:Y:S01]  /*4490*/  FMUL.FTZ R217, R211, R218 ;  /* 0x000000dad3d97220 */ /* 0x000fe20000410000 */
[----:B------:R-:W-:Y:S01]  /*44a0*/  SHF.L.U32 R212, R85, 0x10, RZ ;  /* 0x0000001055d47819 */ /* 0x000fe200000006ff */
[----:B------:R-:W-:Y:S01]  /*44b0*/  FMUL.FTZ R211, R216, R89 ;  /* 0x00000059d8d37220 */ /* 0x000fe20000410000 */
[----:B------:R-:W-:Y:S01]  /*44c0*/  SHF.L.U32 R88, R88, 0x10, RZ ;  /* 0x0000001058587819 */ /* 0x000fe200000006ff */
[----:B------:R-:W-:Y:S01]  /*44d0*/  FMUL.FTZ R214, R215, R214 ;  /* 0x000000d6d7d67220 */ /* 0x000fe20000410000 */
[----:B------:R-:W-:Y:S01]  /*44e0*/  FMUL.FTZ R85, R216, R91 ;  /* 0x0000005bd8557220 */ /* 0x000fe20000410000 */
[----:B------:R-:W-:Y:S01]  /*44f0*/  FMUL.FTZ R208, R219, R208 ;  /* 0x000000d0dbd07220 */ /* 0x000fe20000410000 */
[----:B------:R-:W-:Y:S01]  /*4500*/  FMUL.FTZ R89, R213, R86 ;  /* 0x00000056d5597220 */ /* 0x000fe20000410000 */
[----:B------:R-:W-:Y:S01]  /*4510*/  F2FP.BF16.F32.PACK_AB R87, R87, R84 ;  /* 0x000000545757723e */ /* 0x000fe200000010ff */
[----:B------:R-:W-:Y:S01]  /*4520*/  FMUL.FTZ R212, R219, R212 ;  /* 0x000000d4dbd47220 */ /* 0x000fe20000410000 */
[----:B------:R-:W-:Y:S01]  /*4530*/  FMUL.FTZ R213, R213, R88 ;  /* 0x00000058d5d57220 */ /* 0x000fe20000410000 */
[----:B------:R-:W-:-:S02]  /*4540*/  F2FP.BF16.F32.PACK_AB R86, R217, R90 ;  /* 0x0000005ad956723e */ /* 0x000fc400000010ff */
[----:B------:R-:W-:Y:S02]  /*4550*/  F2FP.BF16.F32.PACK_AB R85, R214, R85 ;  /* 0x00000055d655723e */ /* 0x000fe400000010ff */
[----:B------:R-:W-:-:S07]  /*4560*/  F2FP.BF16.F32.PACK_AB R84, R208, R89 ;  /* 0x00000059d054723e */ /* 0x000fce00000010ff */
.L_x_224:
[----:B------:R-:W0:Y:S02]  /*4570*/  @P0 LDC.64 R88, c[0x0][0x478] ;  /* 0x00011e00ff580b82 */ /* 0x000e240000000a00 */
[----:B0-----:R-:W-:-:S04]  /*4580*/  @P0 IMAD.WIDE.U32 R214, R209, 0x10, R88 ;  /* 0x00000010d1d60825 */ /* 0x001fc800078e0058 */
[----:B------:R-:W-:Y:S01]  /*4590*/  IMAD.WIDE.U32 R208, R209, 0x10, R244 ;  /* 0x00000010d1d07825 */ /* 0x000fe200078e00f4 */
[----:B------:R0:W-:Y:S03]  /*45a0*/  @P0 STG.E.128 desc[UR18][R214.64], R80 ;  /* 0x00000050d6000986 */ /* 0x0001e6000c101d12 */
[----:B------:R-:W-:Y:S01]  /*45b0*/  IMAD.WIDE.U32 R88, R206, 0x10, R250 ;  /* 0x00000010ce587825 */ /* 0x000fe200078e00fa */
[----:B------:R0:W-:Y:S05]  /*45c0*/  STG.E.128 desc[UR18][R208.64], R84 ;  /* 0x00000054d0007986 */ /* 0x0001ea000c101d12 */
        /* <DEDUP_REMOVED lines=11> */
[----:B------:R-:W-:Y:S01]  /*4680*/  FADD.FTZ R83, R93, -R106 ;  /* 0x8000006a5d537221 */ /* 0x000fe20000010000 */
[----:B------:R-:W-:Y:S01]  /*4690*/  FADD.FTZ R101, R101, -R82 ;  /* 0x8000005265657221 */ /* 0x000fe20000010000 */
[--C-:B------:R-:W-:Y:S01]  /*46a0*/  FFMA.FTZ R87, R100, UR4, R225.reuse ;  /* 0x0000000464577c23 */ /* 0x100fe200080100e1 */
[----:B------:R-:W-:Y:S01]  /*46b0*/  FFMA.FTZ R107, R107, UR4, R225 ;  /* 0x000000046b6b7c23 */ /* 0x000fe200080100e1 */
[----:B------:R-:W-:Y:S01]  /*46c0*/  FADD.FTZ R82, R92, -R105 ;  /* 0x800000695c527221 */ /* 0x000fe20000010000 */
[--C-:B------:R-:W-:Y:S01]  /*46d0*/  FFMA.FTZ R84, R99, UR4, R225.reuse ;  /* 0x0000000463547c23 */ /* 0x100fe200080100e1 */
[----:B------:R-:W-:Y:S01]  /*46e0*/  FFMA.FTZ R100, R96, UR4, R225 ;  /* 0x0000000460647c23 */ /* 0x000fe200080100e1 */
[----:B------:R-:W-:Y:S01]  /*46f0*/  FMUL.FTZ R83, R83, UR8 ;  /* 0x0000000853537c20 */ /* 0x000fe20008410000 */
[C---:B-----5:R-:W-:Y:S01]  /*4700*/  PRMT R99, R91.reuse, 0x7632, R99 ;  /* 0x000076325b637816 */ /* 0x060fe20000000063 */
[----:B------:R-:W-:Y:S01]  /*4710*/  FMUL.FTZ R82, R82, UR8 ;  /* 0x0000000852527c20 */ /* 0x000fe20008410000 */
[----:B------:R-:W-:Y:S01]  /*4720*/  FADD.FTZ R107, R94, -R107 ;  /* 0x8000006b5e6b7221 */ /* 0x000fe20000010000 */
[----:B------:R-:W-:Y:S01]  /*4730*/  SHF.L.U32 R91, R91, 0x10, RZ ;  /* 0x000000105b5b7819 */ /* 0x000fe200000006ff */
[----:B------:R-:W-:Y:S01]  /*4740*/  FADD.FTZ R98, R98, -R87 ;  /* 0x8000005762627221 */ /* 0x000fe20000010000 */
[----:B------:R-:W-:Y:S01]  /*4750*/  FADD.FTZ R96, R97, -R84 ;  /* 0x8000005461607221 */ /* 0x000fe20000010000 */
        /* <DEDUP_REMOVED lines=9> */
[----:B------:R-:W-:Y:S01]  /*47f0*/  FMUL.FTZ R91, R84, R91 ;  /* 0x0000005b545b7220 */ /* 0x000fe20000410000 */
[----:B------:R-:W-:Y:S01]  /*4800*/  SHF.L.U32 R85, R90, 0x10, RZ ;  /* 0x000000105a557819 */ /* 0x000fe200000006ff */
[----:B------:R-:W-:Y:S01]  /*4810*/  FMUL.FTZ R84, R84, R87 ;  /* 0x0000005754547220 */ /* 0x000fe20000410000 */
[----:B------:R-:W-:Y:S01]  /*4820*/  SHF.L.U32 R103, R218, 0x10, RZ ;  /* 0x00000010da677819 */ /* 0x000fe200000006ff */
[----:B------:R-:W-:Y:S01]  /*4830*/  FMUL.FTZ R98, R98, UR8 ;  /* 0x0000000862627c20 */ /* 0x000fe20008410000 */
[C---:B------:R-:W-:Y:S01]  /*4840*/  FMUL.FTZ R90, R92.reuse, R99 ;  /* 0x000000635c5a7220 */ /* 0x040fe20000410000 */
[----:B------:R-:W-:Y:S01]  /*4850*/  FMUL.FTZ R87, R92, R219 ;  /* 0x000000db5c577220 */ /* 0x000fe20000410000 */
[----:B------:R-:W-:Y:S01]  /*4860*/  SHF.L.U32 R95, R54, 0x10, RZ ;  /* 0x00000010365f7819 */ /* 0x000fe200000006ff */
[----:B------:R-:W-:Y:S01]  /*4870*/  FMUL.FTZ R94, R107, UR7 ;  /* 0x000000076b5e7c20 */ /* 0x000fe20008410000 */
[----:B------:R-:W-:Y:S01]  /*4880*/  FMUL.FTZ R92, R104, UR7 ;  /* 0x00000007685c7c20 */ /* 0x000fe20008410000 */
[----:B------:R-:W-:Y:S01]  /*4890*/  SHF.L.U32 R99, R86, 0x10, RZ ;  /* 0x0000001056637819 */ /* 0x000fe200000006ff */
[----:B------:R-:W-:Y:S01]  /*48a0*/  FMUL.FTZ R86, R98, UR7 ;  /* 0x0000000762567c20 */ /* 0x000fe20008410000 */
[----:B------:R-:W-:Y:S01]  /*48b0*/  SHF.L.U32 R97, R53, 0x10, RZ ;  /* 0x0000001035617819 */ /* 0x000fe200000006ff */
[----:B------:R-:W-:Y:S01]  /*48c0*/  FMUL.FTZ R106, R94, R103 ;  /* 0x000000675e6a7220 */ /* 0x000fe20000410000 */
[C---:B------:R-:W-:Y:S01]  /*48d0*/  PRMT R81, R89.reuse, 0x7632, R81 ;  /* 0x0000763259517816 */ /* 0x040fe20000000051 */
[C---:B------:R-:W-:Y:S01]  /*48e0*/  FMUL.FTZ R93, R92.reuse, R85 ;  /* 0x000000555c5d7220 */ /* 0x040fe20000410000 */
[----:B------:R-:W-:Y:S01]  /*48f0*/  SHF.L.U32 R89, R89, 0x10, RZ ;  /* 0x0000001059597819 */ /* 0x000fe200000006ff */
[----:B------:R-:W-:Y:S01]  /*4900*/  FMUL.FTZ R105, R92, R95 ;  /* 0x0000005f5c697220 */ /* 0x000fe20000410000 */
[----:B------:R-:W-:Y:S01]  /*4910*/  FMUL.FTZ R103, R96, UR8 ;  /* 0x0000000860677c20 */ /* 0x000fe20008410000 */
[----:B------:R-:W-:Y:S01]  /*4920*/  PRMT R80, R88, 0x7632, R80 ;  /* 0x0000763258507816 */ /* 0x000fe20000000050 */
[----:B------:R-:W-:Y:S01]  /*4930*/  FMUL.FTZ R92, R94, R99 ;  /* 0x000000635e5c7220 */ /* 0x000fe20000410000 */
[----:B------:R-:W-:Y:S01]  /*4940*/  FMUL.FTZ R102, R102, UR8 ;  /* 0x0000000866667c20 */ /* 0x000fe20008410000 */
[C---:B------:R-:W-:Y:S01]  /*4950*/  FMUL.FTZ R99, R86.reuse, R97 ;  /* 0x0000006156637220 */ /* 0x040fe20000410000 */
        /* <DEDUP_REMOVED lines=11> */
[----:B------:R-:W-:Y:S01]  /*4a10*/  SHF.L.U32 R85, R80, 0x10, RZ ;  /* 0x0000001050557819 */ /* 0x000fe200000006ff */
[----:B------:R-:W-:Y:S01]  /*4a20*/  FMUL.FTZ R80, R101, UR7 ;  /* 0x0000000765507c20 */ /* 0x000fe20008410000 */
[----:B------:R-:W-:Y:S01]  /*4a30*/  FMUL.FTZ R100, R96, R217 ;  /* 0x000000d960647220 */ /* 0x000fe20000410000 */
[----:B------:R-:W-:Y:S01]  /*4a40*/  FMUL.FTZ R88, R81, R86 ;  /* 0x0000005651587220 */ /* 0x000fe20000410000 */
[----:B------:R-:W-:Y:S01]  /*4a50*/  F2FP.BF16.F32.PACK_AB R83, R82, R83 ;  /* 0x000000535253723e */ /* 0x000fe200000010ff */
[C---:B------:R-:W-:Y:S01]  /*4a60*/  FMUL.FTZ R89, R80.reuse, R89 ;  /* 0x0000005950597220 */ /* 0x040fe20000410000 */
        /* <DEDUP_REMOVED lines=9> */
.L_x_225:
[--C-:B------:R-:W-:Y:S01]  /*4b00*/  FFMA.FTZ R106, R106, UR4, R225.reuse ;  /* 0x000000046a6a7c23 */ /* 0x100fe200080100e1 */
[--C-:B0-----:R-:W-:Y:S01]  /*4b10*/  FFMA.FTZ R208, R96, UR4, R225.reuse ;  /* 0x0000000460d07c23 */ /* 0x101fe200080100e1 */
[--C-:B------:R-:W-:Y:S01]  /*4b20*/  FFMA.FTZ R87, R104, UR4, R225.reuse ;  /* 0x0000000468577c23 */ /* 0x100fe200080100e1 */
[--C-:B------:R-:W-:Y:S01]  /*4b30*/  FFMA.FTZ R104, R103, UR4, R225.reuse ;  /* 0x0000000467687c23 */ /* 0x100fe200080100e1 */
[----:B------:R-:W-:Y:S01]  /*4b40*/  FADD.FTZ R106, R93, -R106 ;  /* 0x8000006a5d6a7221 */ /* 0x000fe20000010000 */
[--C-:B------:R-:W-:Y:S01]  /*4b50*/  FFMA.FTZ R105, R105, UR4, R225.reuse ;  /* 0x0000000469697c23 */ /* 0x100fe200080100e1 */
[--C-:B------:R-:W-:Y:S01]  /*4b60*/  FFMA.FTZ R103, R100, UR4, R225.reuse ;  /* 0x0000000464677c23 */ /* 0x100fe200080100e1 */
[--C-:B------:R-:W-:Y:S01]  /*4b70*/  FFMA.FTZ R107, R107, UR4, R225.reuse ;  /* 0x000000046b6b7c23 */ /* 0x100fe200080100e1 */
[----:B------:R-:W-:Y:S01]  /*4b80*/  FADD.FTZ R208, R95, -R208 ;  /* 0x800000d05fd07221 */ /* 0x000fe20000010000 */
[----:B------:R-:W-:Y:S01]  /*4b90*/  FFMA.FTZ R100, R99, UR4, R225 ;  /* 0x0000000463647c23 */ /* 0x000fe200080100e1 */
[----:B------:R-:W-:Y:S01]  /*4ba0*/  FMUL.FTZ R106, R106, UR8 ;  /* 0x000000086a6a7c20 */ /* 0x000fe20008410000 */
[----:B------:R-:W-:Y:S01]  /*4bb0*/  FADD.FTZ R105, R92, -R105 ;  /* 0x800000695c697221 */ /* 0x000fe20000010000 */
[C---:B-----5:R-:W-:Y:S01]  /*4bc0*/  PRMT R99, R91.reuse, 0x7632, R99 ;  /* 0x000076325b637816 */ /* 0x060fe20000000063 */
[----:B------:R-:W-:Y:S01]  /*4bd0*/  FADD.FTZ R107, R94, -R107 ;  /* 0x8000006b5e6b7221 */ /* 0x000fe20000010000 */
[----:B------:R-:W-:Y:S01]  /*4be0*/  FMUL.FTZ R208, R208, UR8 ;  /* 0x00000008d0d07c20 */ /* 0x000fe20008410000 */
[----:B------:R-:W-:Y:S01]  /*4bf0*/  SHF.L.U32 R91, R91, 0x10, RZ ;  /* 0x000000105b5b7819 */ /* 0x000fe200000006ff */
[----:B------:R-:W-:Y:S01]  /*4c00*/  FADD.FTZ R101, R101, -R104 ;  /* 0x8000006865657221 */ /* 0x000fe20000010000 */
[----:B------:R-:W-:Y:S01]  /*4c10*/  FADD.FTZ R100, R97, -R100 ;  /* 0x8000006461647221 */ /* 0x000fe20000010000 */
[----:B------:R-:W-:Y:S01]  /*4c20*/  FADD.FTZ R102, R102, -R87 ;  /* 0x8000005766667221 */ /* 0x000fe20000010000 */
[----:B------:R-:W-:Y:S01]  /*4c30*/  FADD.FTZ R98, R98, -R103 ;  /* 0x8000006762627221 */ /* 0x000fe20000010000 */
[----:B------:R-:W-:Y:S01]  /*4c40*/  SHF.L.U32 R93, R55, 0x10, RZ ;  /* 0x00000010375d7819 */ /* 0x000fe200000006ff */
[----:B------:R-:W-:Y:S01]  /*4c50*/  FMUL.FTZ R106, R106, UR7 ;  /* 0x000000076a6a7c20 */ /* 0x000fe20008410000 */
[C---:B------:R-:W-:Y:S01]  /*4c60*/  PRMT R96, R90.reuse, 0x7632, R96 ;  /* 0x000076325a607816 */ /* 0x040fe20000000060 */
[----:B------:R-:W-:Y:S01]  /*4c70*/  FMUL.FTZ R105, R105, UR8 ;  /* 0x0000000869697c20 */ /* 0x000fe20008410000 */
[----:B------:R-:W-:Y:S01]  /*4c80*/  SHF.L.U32 R85, R90, 0x10, RZ ;  /* 0x000000105a557819 */ /* 0x000fe200000006ff */
[----:B------:R-:W-:Y:S01]  /*4c90*/  FMUL.FTZ R107, R107, UR8 ;  /* 0x000000086b6b7c20 */ /* 0x000fe20008410000 */
[----:B------:R-:W-:Y:S01]  /*4ca0*/  PRMT R86, R89, 0x7632, R86 ;  /* 0x0000763259567816 */ /* 0x000fe20000000056 */
[----:B------:R-:W-:Y:S01]  /*4cb0*/  FMUL.FTZ R208, R208, UR7 ;  /* 0x00000007d0d07c20 */ /* 0x000fe20008410000 */
[----:B------:R-:W-:Y:S01]  /*4cc0*/  PRMT R84, R88, 0x7632, R84 ;  /* 0x0000763258547816 */ /* 0x000fe20000000054 */
[----:B------:R-:W-:Y:S01]  /*4cd0*/  FMUL.FTZ R100, R100, UR8 ;  /* 0x0000000864647c20 */ /* 0x000fe20008410000 */
[----:B------:R-:W-:Y:S01]  /*4ce0*/  SHF.L.U32 R97, R54, 0x10, RZ ;  /* 0x0000001036617819 */ /* 0x000fe200000006ff */
[----:B------:R-:W-:Y:S01]  /*4cf0*/  FMUL.FTZ R101, R101, UR8 ;  /* 0x0000000865657c20 */ /* 0x000fe20008410000 */
[----:B------:R-:W-:Y:S01]  /*4d00*/  SHF.L.U32 R92, R219, 0x10, RZ ;  /* 0x00000010db5c7819 */ /* 0x000fe200000006ff */
[----:B------:R-:W-:Y:S01]  /*4d10*/  FMUL.FTZ R91, R106, R91 ;  /* 0x0000005b6a5b7220 */ /* 0x000fe20000410000 */
[----:B------:R-:W-:Y:S01]  /*4d20*/  FMUL.FTZ R98, R98, UR8 ;  /* 0x0000000862627c20 */ /* 0x000fe20008410000 */
[----:B------:R-:W-:Y:S01]  /*4d30*/  FMUL.FTZ R102, R102, UR8 ;  /* 0x0000000866667c20 */ /* 0x000fe20008410000 */
[----:B------:R-:W-:Y:S01]  /*4d40*/  FMUL.FTZ R105, R105, UR7 ;  /* 0x0000000769697c20 */ /* 0x000fe20008410000 */
[----:B------:R-:W-:Y:S01]  /*4d50*/  FMUL.FTZ R106, R106, R93 ;  /* 0x0000005d6a6a7220 */ /* 0x000fe20000410000 */
[----:B------:R-:W-:Y:S01]  /*4d60*/  SHF.L.U32 R96, R96, 0x10, RZ ;  /* 0x0000001060607819 */ /* 0x000fe200000006ff */
[----:B------:R-:W-:Y:S01]  /*4d70*/  FMUL.FTZ R107, R107, UR7 ;  /* 0x000000076b6b7c20 */ /* 0x000fe20008410000 */
[----:B------:R-:W-:Y:S01]  /*4d80*/  SHF.L.U32 R95, R86, 0x10, RZ ;  /* 0x00000010565f7819 */ /* 0x000fe200000006ff */
        /* <DEDUP_REMOVED lines=12> */
[----:B------:R-:W-:Y:S01]  /*4e50*/  FMUL.FTZ R87, R105, R92 ;  /* 0x0000005c69577220 */ /* 0x000fe20000410000 */
[----:B------:R-:W-:Y:S01]  /*4e60*/  FMUL.FTZ R92, R107, R96 ;  /* 0x000000606b5c7220 */ /* 0x000fe20000410000 */
[----:B------:R-:W-:Y:S01]  /*4e70*/  FMUL.FTZ R94, R100, R95 ;  /* 0x0000005f645e7220 */ /* 0x000fe20000410000 */
[----:B------:R-:W-:Y:S01]  /*4e80*/  FMUL.FTZ R96, R101, R84 ;  /* 0x0000005465607220 */ /* 0x000fe20000410000 */
[----:B------:R-:W-:Y:S01]  /*4e90*/  SHF.L.U32 R89, R89, 0x10, RZ ;  /* 0x0000001059597819 */ /* 0x000fe200000006ff */
[----:B------:R-:W-:Y:S01]  /*4ea0*/  FMUL.FTZ R107, R107, R218 ;  /* 0x000000da6b6b7220 */ /* 0x000fe20000410000 */
[----:B------:R-:W-:Y:S01]  /*4eb0*/  SHF.L.U32 R88, R88, 0x10, RZ ;  /* 0x0000001058587819 */ /* 0x000fe200000006ff */
[----:B------:R-:W-:Y:S01]  /*4ec0*/  FMUL.FTZ R100, R100, R217 ;  /* 0x000000d964647220 */ /* 0x000fe20000410000 */
[----:B------:R-:W-:Y:S01]  /*4ed0*/  SHF.L.U32 R90, R99, 0x10, RZ ;  /* 0x00000010635a7819 */ /* 0x000fe200000006ff */
[C---:B------:R-:W-:Y:S01]  /*4ee0*/  FMUL.FTZ R85, R98.reuse, R85 ;  /* 0x0000005562557220 */ /* 0x040fe20000410000 */
[----:B------:R-:W-:Y:S01]  /*4ef0*/  FMUL.FTZ R101, R101, R216 ;  /* 0x000000d865657220 */ /* 0x000fe20000410000 */
[----:B------:R-:W-:Y:S01]  /*4f00*/  FMUL.FTZ R84, R97, R86 ;  /* 0x0000005661547220 */ /* 0x000fe20000410000 */
[----:B------:R-:W-:Y:S01]  /*4f10*/  FMUL.FTZ R95, R98, R89 ;  /* 0x00000059625f7220 */ /* 0x000fe20000410000 */
[----:B------:R-:W-:Y:S01]  /*4f20*/  FMUL.FTZ R90, R105, R90 ;  /* 0x0000005a695a7220 */ /* 0x000fe20000410000 */
[----:B------:R-:W-:Y:S01]  /*4f30*/  FMUL.FTZ R97, R97, R88 ;  /* 0x0000005861617220 */ /* 0x000fe20000410000 */
[----:B------:R-:W-:-:S02]  /*4f40*/  F2FP.BF16.F32.PACK_AB R87, R87, R106 ;  /* 0x0000006a5757723e */ /* 0x000fc400000010ff */
[----:B------:R-:W-:Y:S02]  /*4f50*/  F2FP.BF16.F32.PACK_AB R86, R107, R208 ;  /* 0x000000d06b56723e */ /* 0x000fe400000010ff */
[----:B------:R-:W-:Y:S02]  /*4f60*/  F2FP.BF16.F32.PACK_AB R85, R100, R85 ;  /* 0x000000556455723e */ /* 0x000fe400000010ff */
[----:B------:R-:W-:-:S07]  /*4f70*/  F2FP.BF16.F32.PACK_AB R84, R101, R84 ;  /* 0x000000546554723e */ /* 0x000fce00000010ff */
.L_x_226:
[----:B------:R-:W0:Y:S01]  /*4f80*/  @P0 LDC.64 R88, c[0x0][0x478] ;  /* 0x00011e00ff580b82 */ /* 0x000e220000000a00 */
[----:B------:R-:W-:-:S04]  /*4f90*/  IMAD.WIDE.U32 R244, R206, 0x10, R244 ;  /* 0x00000010cef47825 */ /* 0x000fc800078e00f4 */
[----:B0-----:R-:W-:-:S05]  /*4fa0*/  @P0 IMAD.WIDE.U32 R88, R206, 0x10, R88 ;  /* 0x00000010ce580825 */ /* 0x001fca00078e0058 */
[----:B------:R1:W-:Y:S04]  /*4fb0*/  @P0 STG.E.128 desc[UR18][R88.64], R80 ;  /* 0x0000005058000986 */ /* 0x0003e8000c101d12 */
[----:B------:R1:W-:Y:S01]  /*4fc0*/  STG.E.128 desc[UR18][R244.64], R84 ;  /* 0x00000054f4007986 */ /* 0x0003e2000c101d12 */
[----:B------:R-:W-:Y:S05]  /*4fd0*/  BRA `(.L_x_227) ;  /* 0x0000002c00907947 */ /* 0x000fea0003800000 */
.L_x_218:
[----:B------:R-:W0:Y:S02]  /*4fe0*/  LDC.64 R250, c[0x0][0x390] ;  /* 0x0000e400fffa7b82 */ /* 0x000e240000000a00 */
[----:B0-----:R-:W-:-:S06]  /*4ff0*/  IMAD.WIDE.U32 R84, R208, 0x10, R250 ;  /* 0x00000010d0547825 */ /* 0x001fcc00078e00fa */
[----:B------:R-:W5:Y:S01]  /*5000*/  LDG.E.128 R84, desc[UR18][R84.64] ;  /* 0x0000001254547981 */ /* 0x000f62000c1e1d00 */
[----:B------:R-:W-:-:S04]  /*5010*/  UISETP.NE.U32.AND UP1, UPT, UR24, URZ, UPT ;  /* 0x000000ff1800728c */ /* 0x000fc8000bf25070 */
[----:B------:R-:W-:-:S09]  /*5020*/  UISETP.NE.AND.EX UP1, UPT, UR25, URZ, UPT, UP1 ;  /* 0x000000ff1900728c */ /* 0x000fd2000bf25310 */
[----:B------:R-:W-:Y:S05]  /*5030*/  BRA.U UP1, `(.L_x_228) ;  /* 0x0000000501547547 */ /* 0x000fea000b800000 */
[--C-:B------:R-:W-:Y:S01]  /*5040*/  FFMA.FTZ R115, R90, UR4, R225.reuse ;  /* 0x000000045a737c23 */ /* 0x100fe200080100e1 */
[--C-:B------:R-:W-:Y:S01]  /*5050*/  FFMA.FTZ R108, R108, UR4, R225.reuse ;  /* 0x000000046c6c7c23 */ /* 0x100fe200080100e1 */
[--C-:B------:R-:W-:Y:S01]  /*5060*/  FFMA.FTZ R226, R226, UR4, R225.reuse ;  /* 0x00000004e2e27c23 */ /* 0x100fe200080100e1 */
[----:B------:R-:W-:Y:S01]  /*5070*/  FFMA.FTZ R110, R110, UR4, R225 ;  /* 0x000000046e6e7c23 */ /* 0x000fe200080100e1 */
[----:B------:R-:W-:Y:S01]  /*5080*/  FADD.FTZ R209, R88, -R115 ;  /* 0x8000007358d17221 */ /* 0x000fe20000010000 */
[----:B------:R-:W-:Y:S01]  /*5090*/  FADD.FTZ R115, R89, -R108 ;  /* 0x8000006c59737221 */ /* 0x000fe20000010000 */
[----:B-----5:R-:W-:Y:S01]  /*50a0*/  PRMT R89, R65, 0x7632, R89 ;  /* 0x0000763241597816 */ /* 0x020fe20000000059 */
[----:B------:R-:W-:Y:S01]  /*50b0*/  FADD.FTZ R111, R111, -R226 ;  /* 0x800000e26f6f7221 */ /* 0x000fe20000010000 */
[----:B------:R-:W-:Y:S01]  /*50c0*/  FADD.FTZ R110, R91, -R110 ;  /* 0x8000006e5b6e7221 */ /* 0x000fe20000010000 */
[----:B------:R-:W-:Y:S01]  /*50d0*/  PRMT R91, R66, 0x7632, R91 ;  /* 0x00007632425b7816 */ /* 0x000fe2000000005b */
[--C-:B------:R-:W-:Y:S01]  /*50e0*/  FFMA.FTZ R244, R244, UR4, R225.reuse ;  /* 0x00000004f4f47c23 */ /* 0x100fe200080100e1 */
[----:B------:R-:W-:Y:S01]  /*50f0*/  SHF.L.U32 R108, R89, 0x10, RZ ;  /* 0x00000010596c7819 */ /* 0x000fe200000006ff */
[--C-:B------:R-:W-:Y:S01]  /*5100*/  FFMA.FTZ R248, R248, UR4, R225.reuse ;  /* 0x00000004f8f87c23 */ /* 0x100fe200080100e1 */
[----:B------:R-:W-:Y:S01]  /*5110*/  SHF.L.U32 R91, R91, 0x10, RZ ;  /* 0x000000105b5b7819 */ /* 0x000fe200000006ff */
[----:B------:R-:W-:Y:S01]  /*5120*/  FADD.FTZ R223, R223, -R244 ;  /* 0x800000f4dfdf7221 */ /* 0x000fe20000010000 */
[----:B------:R-:W-:Y:S01]  /*5130*/  PRMT R88, R67, 0x7632, R88 ;  /* 0x0000763243587816 */ /* 0x000fe20000000058 */
[----:B------:R-:W-:Y:S01]  /*5140*/  FFMA.FTZ R89, R111, UR8, R108 ;  /* 0x000000086f597c23 */ /* 0x000fe2000801006c */
[----:B------:R-:W-:Y:S01]  /*5150*/  SHF.L.U32 R108, R67, 0x10, RZ ;  /* 0x00000010436c7819 */ /* 0x000fe200000006ff */
[----:B------:R-:W-:Y:S01]  /*5160*/  FFMA.FTZ R224, R224, UR4, R225 ;  /* 0x00000004e0e07c23 */ /* 0x000fe200080100e1 */
[----:B------:R-:W-:Y:S01]  /*5170*/  SHF.L.U32 R206, R65, 0x10, RZ ;  /* 0x0000001041ce7819 */ /* 0x000fe200000006ff */
[----:B------:R-:W-:Y:S01]  /*5180*/  FADD.FTZ R245, R245, -R248 ;  /* 0x800000f8f5f57221 */ /* 0x000fe20000010000 */
[----:B------:R-:W-:Y:S01]  /*5190*/  SHF.L.U32 R88, R88, 0x10, RZ ;  /* 0x0000001058587819 */ /* 0x000fe200000006ff */
[----:B------:R-:W-:Y:S01]  /*51a0*/  FFMA.FTZ R111, R115, UR8, R108 ;  /* 0x00000008736f7c23 */ /* 0x000fe2000801006c */
[----:B------:R-:W-:Y:S01]  /*51b0*/  SHF.L.U32 R108, R64, 0x10, RZ ;  /* 0x00000010406c7819 */ /* 0x000fe200000006ff */
[----:B------:R-:W-:Y:S01]  /*51c0*/  FFMA.FTZ R91, R110, UR8, R91 ;  /* 0x000000086e5b7c23 */ /* 0x000fe2000801005b */
[----:B------:R-:W-:Y:S01]  /*51d0*/  FADD.FTZ R109, R109, -R224 ;  /* 0x800000e06d6d7221 */ /* 0x000fe20000010000 */
[----:B------:R-:W-:Y:S01]  /*51e0*/  SHF.L.U32 R110, R66, 0x10, RZ ;  /* 0x00000010426e7819 */ /* 0x000fe200000006ff */
[----:B------:R-:W-:Y:S01]  /*51f0*/  FFMA.FTZ R223, R223, UR8, R206 ;  /* 0x00000008dfdf7c23 */ /* 0x000fe200080100ce */
[----:B------:R-:W-:Y:S01]  /*5200*/  SHF.L.U32 R206, R87, 0x10, RZ ;  /* 0x0000001057ce7819 */ /* 0x000fe200000006ff */
[--C-:B------:R-:W-:Y:S01]  /*5210*/  FFMA.FTZ R245, R245, UR8, R108.reuse ;  /* 0x00000008f5f57c23 */ /* 0x100fe2000801006c */
[----:B------:R-:W-:Y:S01]  /*5220*/  SHF.L.U32 R224, R59, 0x10, RZ ;  /* 0x000000103be07819 */ /* 0x000fe200000006ff */
[----:B------:R-:W-:Y:S01]  /*5230*/  FMUL.FTZ R111, R111, UR7 ;  /* 0x000000076f6f7c20 */ /* 0x000fe20008410000 */
[----:B------:R-:W-:Y:S01]  /*5240*/  PRMT R108, R87, 0x7632, R108 ;  /* 0x00007632576c7816 */ /* 0x000fe2000000006c */
[----:B------:R-:W-:Y:S01]  /*5250*/  FFMA.FTZ R90, R209, UR8, R88 ;  /* 0x00000008d15a7c23 */ /* 0x000fe20008010058 */
[----:B------:R-:W-:Y:S01]  /*5260*/  FFMA.FTZ R110, R109, UR8, R110 ;  /* 0x000000086d6e7c23 */ /* 0x000fe2000801006e */
[----:B------:R-:W-:Y:S01]  /*5270*/  FMUL.FTZ R109, R111, R206 ;  /* 0x000000ce6f6d7220 */ /* 0x000fe20000410000 */
[----:B------:R-:W-:Y:S01]  /*5280*/  FMUL.FTZ R87, R224, R111 ;  /* 0x0000006fe0577220 */ /* 0x000fe20000410000 */
[----:B------:R-:W-:Y:S01]  /*5290*/  SHF.L.U32 R111, R108, 0x10, RZ ;  /* 0x000000106c6f7819 */ /* 0x000fe200000006ff */
[----:B------:R-:W-:Y:S01]  /*52a0*/  FMUL.FTZ R90, R90, UR7 ;  /* 0x000000075a5a7c20 */ /* 0x000fe20008410000 */
[----:B------:R-:W-:Y:S01]  /*52b0*/  SHF.L.U32 R115, R172, 0x10, RZ ;  /* 0x00000010ac737819 */ /* 0x000fe200000006ff */
[----:B------:R-:W-:Y:S01]  /*52c0*/  FMUL.FTZ R110, R110, UR7 ;  /* 0x000000076e6e7c20 */ /* 0x000fe20008410000 */
[----:B------:R-:W-:Y:S01]  /*52d0*/  SHF.L.U32 R209, R58, 0x10, RZ ;  /* 0x000000103ad17819 */ /* 0x000fe200000006ff */
[----:B------:R-:W-:Y:S01]  /*52e0*/  FMUL.FTZ R108, R90, R111 ;  /* 0x0000006f5a6c7220 */ /* 0x000fe20000410000 */
[C---:B------:R-:W-:Y:S01]  /*52f0*/  SHF.L.U32 R111, R86.reuse, 0x10, RZ ;  /* 0x00000010566f7819 */ /* 0x040fe200000006ff */
[----:B------:R-:W-:Y:S01]  /*5300*/  FMUL.FTZ R90, R115, R90 ;  /* 0x0000005a735a7220 */ /* 0x000fe20000410000 */
[----:B------:R-:W-:Y:S01]  /*5310*/  PRMT R115, R86, 0x7632, R115 ;  /* 0x0000763256737816 */ /* 0x000fe20000000073 */
[----:B------:R-:W-:Y:S01]  /*5320*/  FMUL.FTZ R86, R209, R110 ;  /* 0x0000006ed1567220 */ /* 0x000fe20000410000 */
[----:B------:R-:W-:Y:S01]  /*5330*/  FMUL.FTZ R91, R91, UR7 ;  /* 0x000000075b5b7c20 */ /* 0x000fe20008410000 */
[----:B------:R-:W-:Y:S01]  /*5340*/  FMUL.FTZ R111, R110, R111 ;  /* 0x0000006f6e6f7220 */ /* 0x000fe20000410000 */
[----:B------:R-:W-:Y:S01]  /*5350*/  SHF.L.U32 R110, R115, 0x10, RZ ;  /* 0x00000010736e7819 */ /* 0x000fe200000006ff */
[----:B------:R-:W-:Y:S01]  /*5360*/  FMUL.FTZ R223, R223, UR7 ;  /* 0x00000007dfdf7c20 */ /* 0x000fe20008410000 */
[----:B------:R-:W-:Y:S01]  /*5370*/  SHF.L.U32 R206, R171, 0x10, RZ ;  /* 0x00000010abce7819 */ /* 0x000fe200000006ff */
[----:B------:R-:W-:Y:S01]  /*5380*/  FFMA.FTZ R246, R246, UR4, R225 ;  /* 0x00000004f6f67c23 */ /* 0x000fe200080100e1 */
[----:B------:R-:W-:Y:S01]  /*5390*/  SHF.L.U32 R226, R57, 0x10, RZ ;  /* 0x0000001039e27819 */ /* 0x000fe200000006ff */
[----:B------:R-:W-:Y:S01]  /*53a0*/  FMUL.FTZ R110, R91, R110 ;  /* 0x0000006e5b6e7220 */ /* 0x000fe20000410000 */
[----:B------:R-:W-:Y:S01]  /*53b0*/  PRMT R88, R64, 0x7632, R88 ;  /* 0x0000763240587816 */ /* 0x000fe20000000058 */
[----:B------:R-:W-:Y:S01]  /*53c0*/  FMUL.FTZ R91, R206, R91 ;  /* 0x0000005bce5b7220 */ /* 0x000fe20000410000 */
[----:B------:R-:W-:Y:S01]  /*53d0*/  PRMT R206, R85, 0x7632, R206 ;  /* 0x0000763255ce7816 */ /* 0x000fe200000000ce */
[----:B------:R-:W-:Y:S01]  /*53e0*/  FMUL.FTZ R89, R89, UR7 ;  /* 0x0000000759597c20 */ /* 0x000fe20008410000 */
[----:B------:R-:W-:Y:S01]  /*53f0*/  SHF.L.U32 R224, R85, 0x10, RZ ;  /* 0x0000001055e07819 */ /* 0x000fe200000006ff */
[----:B------:R-:W-:Y:S01]  /*5400*/  FMUL.FTZ R85, R226, R223 ;  /* 0x000000dfe2557220 */ /* 0x000fe20000410000 */
[----:B------:R-:W-:Y:S01]  /*5410*/  SHF.L.U32 R206, R206, 0x10, RZ ;  /* 0x00000010cece7819 */ /* 0x000fe200000006ff */
[----:B------:R-:W-:Y:S01]  /*5420*/  FADD.FTZ R243, R243, -R246 ;  /* 0x800000f6f3f37221 */ /* 0x000fe20000010000 */
[----:B------:R-:W-:Y:S01]  /*5430*/  SHF.L.U32 R88, R88, 0x10, RZ ;  /* 0x0000001058587819 */ /* 0x000fe200000006ff */
[----:B------:R-:W-:Y:S01]  /*5440*/  FMUL.FTZ R115, R223, R224 ;  /* 0x000000e0df737220 */ /* 0x000fe20000410000 */
[----:B------:R-:W-:Y:S01]  /*5450*/  SHF.L.U32 R226, R170, 0x10, RZ ;  /* 0x00000010aae27819 */ /* 0x000fe200000006ff */
[----:B------:R-:W-:Y:S01]  /*5460*/  FMUL.FTZ R224, R89, R206 ;  /* 0x000000ce59e07220 */ /* 0x000fe20000410000 */
[----:B------:R-:W-:Y:S01]  /*5470*/  FMUL.FTZ R245, R245, UR7 ;  /* 0x00000007f5f57c20 */ /* 0x000fe20008410000 */
[----:B------:R-:W-:Y:S01]  /*5480*/  FFMA.FTZ R88, R243, UR8, R88 ;  /* 0x00000008f3587c23 */ /* 0x000fe20008010058 */
[----:B------:R-:W-:Y:S01]  /*5490*/  SHF.L.U32 R209, R173, 0x10, RZ ;  /* 0x00000010add17819 */ /* 0x000fe200000006ff */
[----:B------:R-:W-:Y:S01]  /*54a0*/  FMUL.FTZ R206, R226, R89 ;  /* 0x00000059e2ce7220 */ /* 0x000fe20000410000 */
[----:B------:R-:W-:Y:S01]  /*54b0*/  PRMT R89, R84, 0x7632, R89 ;  /* 0x0000763254597816 */ /* 0x000fe20000000059 */
[----:B------:R-:W-:Y:S01]  /*54c0*/  FMUL.FTZ R88, R88, UR7 ;  /* 0x0000000758587c20 */ /* 0x000fe20008410000 */
[----:B------:R-:W-:-:S02]  /*54d0*/  SHF.L.U32 R84, R84, 0x10, RZ ;  /* 0x0000001054547819 */ /* 0x000fc400000006ff */
        /* <DEDUP_REMOVED lines=8> */
[----:B------:R-:W-:Y:S02]  /*5560*/  F2FP.BF16.F32.PACK_AB R85, R206, R85 ;  /* 0x00000055ce55723e */ /* 0x000fe400000010ff */
[----:B------:R-:W-:Y:S01]  /*5570*/  F2FP.BF16.F32.PACK_AB R84, R209, R84 ;  /* 0x00000054d154723e */ /* 0x000fe200000010ff */
[----:B------:R-:W-:Y:S06]  /*5580*/  BRA `(.L_x_229) ;  /* 0x0000000400607947 */ /* 0x000fec0003800000 */
.L_x_228:
[--C-:B------:R-:W-:Y:S01]  /*5590*/  FFMA.FTZ R81, R90, UR4, R225.reuse ;  /* 0x000000045a517c23 */ /* 0x100fe200080100e1 */
[--C-:B------:R-:W-:Y:S01]  /*55a0*/  FFMA.FTZ R80, R246, UR4, R225.reuse ;  /* 0x00000004f6507c23 */ /* 0x100fe200080100e1 */
[--C-:B------:R-:W-:Y:S01]  /*55b0*/  FFMA.FTZ R110, R110, UR4, R225.reuse ;  /* 0x000000046e6e7c23 */ /* 0x100fe200080100e1 */
[----:B------:R-:W-:Y:S01]  /*55c0*/  FFMA.FTZ R108, R108, UR4, R225 ;  /* 0x000000046c6c7c23 */ /* 0x000fe200080100e1 */
[--C-:B------:R-:W-:Y:S01]  /*55d0*/  FADD.FTZ R82, R88, -R81.reuse ;  /* 0x8000005158527221 */ /* 0x100fe20000010000 */
[----:B-----5:R-:W-:Y:S01]  /*55e0*/  PRMT R81, R67, 0x7632, R81 ;  /* 0x0000763243517816 */ /* 0x020fe20000000051 */
[----:B------:R-:W-:Y:S01]  /*55f0*/  FADD.FTZ R80, R243, -R80 ;  /* 0x80000050f3507221 */ /* 0x000fe20000010000 */
[----:B------:R-:W-:Y:S01]  /*5600*/  PRMT R88, R66, 0x7632, R88 ;  /* 0x0000763242587816 */ /* 0x000fe20000000058 */
[----:B------:R-:W-:Y:S01]  /*5610*/  FADD.FTZ R91, R91, -R110 ;  /* 0x8000006e5b5b7221 */ /* 0x000fe20000010000 */
[----:B------:R-:W-:Y:S01]  /*5620*/  SHF.L.U32 R81, R81, 0x10, RZ ;  /* 0x0000001051517819 */ /* 0x000fe200000006ff */
[----:B------:R-:W-:Y:S01]  /*5630*/  FFMA.FTZ R226, R226, UR4, R225 ;  /* 0x00000004e2e27c23 */ /* 0x000fe200080100e1 */
[----:B------:R-:W-:Y:S01]  /*5640*/  SHF.L.U32 R88, R88, 0x10, RZ ;  /* 0x0000001058587819 */ /* 0x000fe200000006ff */
[----:B------:R-:W-:Y:S01]  /*5650*/  FADD.FTZ R108, R89, -R108 ;  /* 0x8000006c596c7221 */ /* 0x000fe20000010000 */
[----:B------:R-:W-:Y:S01]  /*5660*/  PRMT R83, R65, 0x7632, R83 ;  /* 0x0000763241537816 */ /* 0x000fe20000000053 */
[--C-:B------:R-:W-:Y:S01]  /*5670*/  FFMA.FTZ R82, R82, UR8, R81.reuse ;  /* 0x0000000852527c23 */ /* 0x100fe20008010051 */
[----:B------:R-:W-:Y:S01]  /*5680*/  PRMT R81, R64, 0x7632, R81 ;  /* 0x0000763240517816 */ /* 0x000fe20000000051 */
[--C-:B------:R-:W-:Y:S01]  /*5690*/  FFMA.FTZ R248, R248, UR4, R225.reuse ;  /* 0x00000004f8f87c23 */ /* 0x100fe200080100e1 */
[--C-:B------:R-:W-:Y:S01]  /*56a0*/  FFMA.FTZ R244, R244, UR4, R225.reuse ;  /* 0x00000004f4f47c23 */ /* 0x100fe200080100e1 */
[----:B------:R-:W-:Y:S01]  /*56b0*/  SHF.L.U32 R90, R83, 0x10, RZ ;  /* 0x00000010535a7819 */ /* 0x000fe200000006ff */
[----:B------:R-:W-:Y:S01]  /*56c0*/  FFMA.FTZ R91, R91, UR8, R88 ;  /* 0x000000085b5b7c23 */ /* 0x000fe20008010058 */
[----:B------:R-:W-:Y:S01]  /*56d0*/  SHF.L.U32 R81, R81, 0x10, RZ ;  /* 0x0000001051517819 */ /* 0x000fe200000006ff */
[----:B------:R-:W-:Y:S01]  /*56e0*/  FADD.FTZ R111, R111, -R226 ;  /* 0x800000e26f6f7221 */ /* 0x000fe20000010000 */
[----:B------:R-:W-:Y:S01]  /*56f0*/  FFMA.FTZ R224, R224, UR4, R225 ;  /* 0x00000004e0e07c23 */ /* 0x000fe200080100e1 */
[----:B------:R-:W-:Y:S01]  /*5700*/  SHF.L.U32 R88, R64, 0x10, RZ ;  /* 0x0000001040587819 */ /* 0x000fe200000006ff */
[----:B------:R-:W-:Y:S01]  /*5710*/  FADD.FTZ R245, R245, -R248 ;  /* 0x800000f8f5f57221 */ /* 0x000fe20000010000 */
[----:B------:R-:W-:Y:S01]  /*5720*/  FFMA.FTZ R80, R80, UR8, R81 ;  /* 0x0000000850507c23 */ /* 0x000fe20008010051 */
[----:B------:R-:W-:Y:S01]  /*5730*/  SHF.L.U32 R81, R67, 0x10, RZ ;  /* 0x0000001043517819 */ /* 0x000fe200000006ff */
[----:B------:R-:W-:Y:S01]  /*5740*/  FADD.FTZ R223, R223, -R244 ;  /* 0x800000f4dfdf7221 */ /* 0x000fe20000010000 */
[----:B------:R-:W-:Y:S01]  /*5750*/  SHF.L.U32 R110, R66, 0x10, RZ ;  /* 0x00000010426e7819 */ /* 0x000fe200000006ff */
[----:B------:R-:W-:Y:S01]  /*5760*/  FADD.FTZ R109, R109, -R224 ;  /* 0x800000e06d6d7221 */ /* 0x000fe20000010000 */
[----:B------:R-:W-:Y:S01]  /*5770*/  FFMA.FTZ R90, R111, UR8, R90 ;  /* 0x000000086f5a7c23 */ /* 0x000fe2000801005a */
[----:B------:R-:W-:Y:S01]  /*5780*/  FFMA.FTZ R83, R108, UR8, R81 ;  /* 0x000000086c537c23 */ /* 0x000fe20008010051 */
[----:B------:R-:W-:Y:S01]  /*5790*/  SHF.L.U32 R108, R65, 0x10, RZ ;  /* 0x00000010416c7819 */ /* 0x000fe200000006ff */
[----:B------:R-:W-:Y:S01]  /*57a0*/  FFMA.FTZ R89, R245, UR8, R88 ;  /* 0x00000008f5597c23 */ /* 0x000fe20008010058 */
[----:B------:R-:W-:Y:S01]  /*57b0*/  SHF.L.U32 R111, R59, 0x10, RZ ;  /* 0x000000103b6f7819 */ /* 0x000fe200000006ff */
[----:B------:R-:W-:Y:S01]  /*57c0*/  FMUL.FTZ R88, R83, UR7 ;  /* 0x0000000753587c20 */ /* 0x000fe20008410000 */
[----:B------:R-:W-:Y:S01]  /*57d0*/  FFMA.FTZ R110, R109, UR8, R110 ;  /* 0x000000086d6e7c23 */ /* 0x000fe2000801006e */
[--C-:B------:R-:W-:Y:S01]  /*57e0*/  FFMA.FTZ R81, R223, UR8, R108.reuse ;  /* 0x00000008df517c23 */ /* 0x100fe2000801006c */
[----:B------:R-:W-:-:S02]  /*57f0*/  PRMT R108, R87, 0x7632, R108 ;  /* 0x00007632576c7816 */ /* 0x000fc4000000006c */
[----:B------:R-:W-:Y:S01]  /*5800*/  SHF.L.U32 R109, R87, 0x10, RZ ;  /* 0x00000010576d7819 */ /* 0x000fe200000006ff */
[----:B------:R-:W-:Y:S01]  /*5810*/  FMUL.FTZ R87, R111, R88 ;  /* 0x000000586f577220 */ /* 0x000fe20000410000 */
[----:B------:R-:W-:Y:S02]  /*5820*/  SHF.L.U32 R111, R108, 0x10, RZ ;  /* 0x000000106c6f7819 */ /* 0x000fe400000006ff */
[C---:B------:R-:W-:Y:S01]  /*5830*/  F2FP.BF16.F32.PACK_AB R83, R82.reuse, R83 ;  /* 0x000000535253723e */ /* 0x040fe200000010ff */
[----:B------:R-:W-:Y:S01]  /*5840*/  FMUL.FTZ R82, R82, UR7 ;  /* 0x0000000752527c20 */ /* 0x000fe20008410000 */
[----:B------:R-:W-:Y:S01]  /*5850*/  SHF.L.U32 R115, R172, 0x10, RZ ;  /* 0x00000010ac737819 */ /* 0x000fe200000006ff */
[----:B------:R-:W-:Y:S01]  /*5860*/  FMUL.FTZ R109, R88, R109 ;  /* 0x0000006d586d7220 */ /* 0x000fe20000410000 */
[----:B------:R-:W-:Y:S01]  /*5870*/  SHF.L.U32 R209, R58, 0x10, RZ ;  /* 0x000000103ad17819 */ /* 0x000fe200000006ff */
[----:B------:R-:W-:Y:S01]  /*5880*/  FMUL.FTZ R108, R82, R111 ;  /* 0x0000006f526c7220 */ /* 0x000fe20000410000 */
[----:B------:R-:W-:Y:S01]  /*5890*/  SHF.L.U32 R111, R86, 0x10, RZ ;  /* 0x00000010566f7819 */ /* 0x000fe200000006ff */
[----:B------:R-:W-:Y:S01]  /*58a0*/  FMUL.FTZ R88, R115, R82 ;  /* 0x0000005273587220 */ /* 0x000fe20000410000 */
[----:B------:R-:W-:Y:S01]  /*58b0*/  FMUL.FTZ R82, R110, UR7 ;  /* 0x000000076e527c20 */ /* 0x000fe20008410000 */
[----:B------:R-:W-:-:S02]  /*58c0*/  PRMT R115, R86, 0x7632, R115 ;  /* 0x0000763256737816 */ /* 0x000fc40000000073 */
[----:B------:R-:W-:Y:S01]  /*58d0*/  SHF.L.U32 R223, R57, 0x10, RZ ;  /* 0x0000001039df7819 */ /* 0x000fe200000006ff */
[----:B------:R-:W-:Y:S01]  /*58e0*/  FMUL.FTZ R111, R82, R111 ;  /* 0x0000006f526f7220 */ /* 0x000fe20000410000 */
[----:B------:R-:W-:Y:S01]  /*58f0*/  FMUL.FTZ R86, R209, R82 ;  /* 0x00000052d1567220 */ /* 0x000fe20000410000 */
[----:B------:R-:W-:Y:S02]  /*5900*/  SHF.L.U32 R206, R115, 0x10, RZ ;  /* 0x0000001073ce7819 */ /* 0x000fe400000006ff */
[C---:B------:R-:W-:Y:S01]  /*5910*/  F2FP.BF16.F32.PACK_AB R82, R91.reuse, R110 ;  /* 0x0000006e5b52723e */ /* 0x040fe200000010ff */
[----:B------:R-:W-:Y:S01]  /*5920*/  FMUL.FTZ R91, R91, UR7 ;  /* 0x000000075b5b7c20 */ /* 0x000fe20008410000 */
[----:B------:R-:W-:Y:S02]  /*5930*/  PRMT R209, R85, 0x7632, R209 ;  /* 0x0000763255d17816 */ /* 0x000fe400000000d1 */
[----:B------:R-:W-:Y:S01]  /*5940*/  SHF.L.U32 R224, R171, 0x10, RZ ;  /* 0x00000010abe07819 */ /* 0x000fe200000006ff */
[----:B------:R-:W-:Y:S01]  /*5950*/  FMUL.FTZ R110, R91, R206 ;  /* 0x000000ce5b6e7220 */ /* 0x000fe20000410000 */
[----:B------:R-:W-:Y:S01]  /*5960*/  FMUL.FTZ R206, R81, UR7 ;  /* 0x0000000751ce7c20 */ /* 0x000fe20008410000 */
[----:B------:R-:W-:-:S02]  /*5970*/  SHF.L.U32 R115, R85, 0x10, RZ ;  /* 0x0000001055737819 */ /* 0x000fc400000006ff */
[----:B------:R-:W-:Y:S01]  /*5980*/  SHF.L.U32 R209, R209, 0x10, RZ ;  /* 0x00000010d1d17819 */ /* 0x000fe200000006ff */
[----:B------:R-:W-:Y:S01]  /*5990*/  FMUL.FTZ R85, R223, R206 ;  /* 0x000000cedf557220 */ /* 0x000fe20000410000 */
[C---:B------:R-:W-:Y:S01]  /*59a0*/  F2FP.BF16.F32.PACK_AB R81, R90.reuse, R81 ;  /* 0x000000515a51723e */ /* 0x040fe200000010ff */
[----:B------:R-:W-:Y:S01]  /*59b0*/  FMUL.FTZ R90, R90, UR7 ;  /* 0x000000075a5a7c20 */ /* 0x000fe20008410000 */
[----:B------:R-:W-:Y:S01]  /*59c0*/  SHF.L.U32 R223, R170, 0x10, RZ ;  /* 0x00000010aadf7819 */ /* 0x000fe200000006ff */
[----:B------:R-:W-:Y:S01]  /*59d0*/  FMUL.FTZ R91, R224, R91 ;  /* 0x0000005be05b7220 */ /* 0x000fe20000410000 */
[----:B------:R-:W-:Y:S01]  /*59e0*/  FMUL.FTZ R115, R206, R115 ;  /* 0x00000073ce737220 */ /* 0x000fe20000410000 */
[----:B------:R-:W-:Y:S01]  /*59f0*/  FMUL.FTZ R224, R90, R209 ;  /* 0x000000d15ae07220 */ /* 0x000fe20000410000 */
[----:B------:R-:W-:Y:S01]  /*5a00*/  SHF.L.U32 R209, R56, 0x10, RZ ;  /* 0x0000001038d17819 */ /* 0x000fe200000006ff */
[----:B------:R-:W-:Y:S01]  /*5a10*/  FMUL.FTZ R90, R223, R90 ;  /* 0x0000005adf5a7220 */ /* 0x000fe20000410000 */
[C---:B------:R-:W-:Y:S01]  /*5a20*/  SHF.L.U32 R223, R84.reuse, 0x10, RZ ;  /* 0x0000001054df7819 */ /* 0x040fe200000006ff */
[----:B------:R-:W-:Y:S01]  /*5a30*/  FMUL.FTZ R206, R89, UR7 ;  /* 0x0000000759ce7c20 */ /* 0x000fe20008410000 */
[----:B------:R-:W-:-:S02]  /*5a40*/  PRMT R84, R84, 0x7632, R84 ;  /* 0x0000763254547816 */ /* 0x000fc40000000054 */
[----:B------:R-:W-:Y:S01]  /*5a50*/  SHF.L.U32 R245, R173, 0x10, RZ ;  /* 0x00000010adf57819 */ /* 0x000fe200000006ff */
[----:B------:R-:W-:Y:S01]  /*5a60*/  FMUL.FTZ R209, R209, R206 ;  /* 0x000000ced1d17220 */ /* 0x000fe20000410000 */
[----:B------:R-:W-:Y:S01]  /*5a70*/  SHF.L.U32 R243, R84, 0x10, RZ ;  /* 0x0000001054f37819 */ /* 0x000fe200000006ff */
[----:B------:R-:W-:Y:S01]  /*5a80*/  FMUL.FTZ R84, R80, UR7 ;  /* 0x0000000750547c20 */ /* 0x000fe20008410000 */
[----:B------:R-:W-:Y:S01]  /*5a90*/  FMUL.FTZ R223, R206, R223 ;  /* 0x000000dfcedf7220 */ /* 0x000fe20000410000 */
[----:B------:R-:W-:Y:S02]  /*5aa0*/  F2FP.BF16.F32.PACK_AB R80, R80, R89 ;  /* 0x000000595050723e */ /* 0x000fe400000010ff */
[----:B------:R-:W-:Y:S01]  /*5ab0*/  FMUL.FTZ R226, R84, R243 ;  /* 0x000000f354e27220 */ /* 0x000fe20000410000 */
[----:B------:R-:W-:Y:S01]  /*5ac0*/  FMUL.FTZ R84, R245, R84 ;  /* 0x00000054f5547220 */ /* 0x000fe20000410000 */
[----:B------:R-:W-:Y:S02]  /*5ad0*/  F2FP.BF16.F32.PACK_AB R87, R88, R87 ;  /* 0x000000575857723e */ /* 0x000fe400000010ff */
[----:B------:R-:W-:-:S02]  /*5ae0*/  F2FP.BF16.F32.PACK_AB R86, R91, R86 ;  /* 0x000000565b56723e */ /* 0x000fc400000010ff */
[----:B------:R-:W-:Y:S02]  /*5af0*/  F2FP.BF16.F32.PACK_AB R85, R90, R85 ;  /* 0x000000555a55723e */ /* 0x000fe400000010ff */
[----:B------:R-:W-:-:S07]  /*5b00*/  F2FP.BF16.F32.PACK_AB R84, R84, R209 ;  /* 0x000000d15454723e */ /* 0x000fce00000010ff */
.L_x_229:
[----:B------:R-:W-:Y:S01]  /*5b10*/  ISETP.NE.U32.AND P0, PT, RZ, UR24, PT ;  /* 0x00000018ff007c0c */ /* 0x000fe2000bf05070 */
[----:B------:R-:W0:Y:S01]  /*5b20*/  LDC.64 R244, c[0x0][0x468] ;  /* 0x00011a00fff47b82 */ /* 0x000e220000000a00 */
[----:B------:R-:W-:Y:S02]  /*5b30*/  IMAD.WIDE.U32 R88, R207, 0x10, R250 ;  /* 0x00000010cf587825 */ /* 0x000fe400078e00fa */
[----:B------:R-:W-:-:S13]  /*5b40*/  ISETP.NE.AND.EX P0, PT, RZ, UR25, PT, P0 ;  /* 0x00000019ff007c0c */ /* 0x000fda000bf05300 */
[----:B------:R-:W1:Y:S01]  /*5b50*/  @P0 LDC.64 R248, c[0x0][0x478] ;  /* 0x00011e00fff80b82 */ /* 0x000e620000000a00 */
[----:B0-----:R-:W-:-:S04]  /*5b60*/  IMAD.WIDE.U32 R246, R208, 0x10, R244 ;  /* 0x00000010d0f67825 */ /* 0x001fc800078e00f4 */
[----:B-1----:R-:W-:-:S05]  /*5b70*/  @P0 IMAD.WIDE.U32 R248, R208, 0x10, R248 ;  /* 0x00000010d0f80825 */ /* 0x002fca00078e00f8 */
[----:B------:R0:W-:Y:S04]  /*5b80*/  @P0 STG.E.128 desc[UR18][R248.64], R80 ;  /* 0x00000050f8000986 */ /* 0x0001e8000c101d12 */
[----:B------:R0:W-:Y:S04]  /*5b90*/  STG.E.128 desc[UR18][R246.64], R84 ;  /* 0x00000054f6007986 */ /* 0x0001e8000c101d12 */
[----:B------:R-:W5:Y:S01]  /*5ba0*/  LDG.E.128 R88, desc[UR18][R88.64] ;  /* 0x0000001258587981 */ /* 0x000f62000c1e1d00 */
[----:B------:R-:W-:Y:S05]  /*5bb0*/  @!P0 BRA `(.L_x_230) ;  /* 0x0000000400648947 */ /* 0x000fea0003800000 */
[----:B0-----:R-:W-:Y:S01]  /*5bc0*/  PRMT R82, R71, 0x7632, R82 ;  /* 0x0000763247527816 */ /* 0x001fe20000000052 */
[--C-:B------:R-:W-:Y:S01]  /*5bd0*/  FFMA.FTZ R228, R228, UR4, R225.reuse ;  /* 0x00000004e4e47c23 */ /* 0x100fe200080100e1 */
[----:B------:R-:W-:Y:S01]  /*5be0*/  PRMT R84, R69, 0x7632, R84 ;  /* 0x0000763245547816 */ /* 0x000fe20000000054 */
[--C-:B------:R-:W-:Y:S01]  /*5bf0*/  FFMA.FTZ R206, R236, UR4, R225.reuse ;  /* 0x00000004ecce7c23 */ /* 0x100fe200080100e1 */
[----:B------:R-:W-:Y:S01]  /*5c00*/  SHF.L.U32 R82, R82, 0x10, RZ ;  /* 0x0000001052527819 */ /* 0x000fe200000006ff */
[----:B------:R-:W-:Y:S01]  /*5c10*/  FADD.FTZ R227, R227, -R228 ;  /* 0x800000e4e3e37221 */ /* 0x000fe20000010000 */
[--C-:B------:R-:W-:Y:S01]  /*5c20*/  FFMA.FTZ R230, R230, UR4, R225.reuse ;  /* 0x00000004e6e67c23 */ /* 0x100fe200080100e1 */
[----:B------:R-:W-:Y:S01]  /*5c30*/  FFMA.FTZ R234, R234, UR4, R225 ;  /* 0x00000004eaea7c23 */ /* 0x000fe200080100e1 */
[----:B------:R-:W-:Y:S01]  /*5c40*/  PRMT R87, R70, 0x7632, R87 ;  /* 0x0000763246577816 */ /* 0x000fe20000000057 */
[--C-:B------:R-:W-:Y:S01]  /*5c50*/  FFMA.FTZ R86, R227, UR8, R82.reuse ;  /* 0x00000008e3567c23 */ /* 0x100fe20008010052 */
[--C-:B------:R-:W-:Y:S01]  /*5c60*/  FFMA.FTZ R238, R238, UR4, R225.reuse ;  /* 0x00000004eeee7c23 */ /* 0x100fe200080100e1 */
[--C-:B------:R-:W-:Y:S01]  /*5c70*/  FFMA.FTZ R232, R232, UR4, R225.reuse ;  /* 0x00000004e8e87c23 */ /* 0x100fe200080100e1 */
[----:B------:R-:W-:Y:S01]  /*5c80*/  PRMT R82, R68, 0x7632, R82 ;  /* 0x0000763244527816 */ /* 0x000fe20000000052 */
[--C-:B------:R-:W-:Y:S01]  /*5c90*/  FFMA.FTZ R80, R240, UR4, R225.reuse ;  /* 0x00000004f0507c23 */ /* 0x100fe200080100e1 */
        /* <DEDUP_REMOVED lines=11> */
[----:B------:R-:W-:Y:S01]  /*5d50*/  FFMA.FTZ R242, R242, UR4, R225 ;  /* 0x00000004f2f27c23 */ /* 0x000fe200080100e1 */
[----:B------:R-:W-:Y:S01]  /*5d60*/  FADD.FTZ R80, R239, -R80 ;  /* 0x80000050ef507221 */ /* 0x000fe20000010000 */
[----:B------:R-:W-:Y:S01]  /*5d70*/  FFMA.FTZ R206, R206, UR8, R227 ;  /* 0x00000008cece7c23 */ /* 0x000fe200080100e3 */
[----:B------:R-:W-:Y:S01]  /*5d80*/  FFMA.FTZ R83, R230, UR8, R83 ;  /* 0x00000008e6537c23 */ /* 0x000fe20008010053 */
[----:B-----5:R-:W-:Y:S01]  /*5d90*/  PRMT R227, R91, 0x7632, R227 ;  /* 0x000076325be37816 */ /* 0x020fe200000000e3 */
[----:B------:R-:W-:Y:S01]  /*5da0*/  FFMA.FTZ R82, R234, UR8, R209 ;  /* 0x00000008ea527c23 */ /* 0x000fe200080100d1 */
[----:B------:R-:W-:Y:S01]  /*5db0*/  FFMA.FTZ R209, R232, UR8, R229 ;  /* 0x00000008e8d17c23 */ /* 0x000fe200080100e5 */
[----:B------:R-:W-:Y:S01]  /*5dc0*/  FFMA.FTZ R81, R81, UR8, R228 ;  /* 0x0000000851517c23 */ /* 0x000fe200080100e4 */
[----:B------:R-:W-:Y:S01]  /*5dd0*/  SHF.L.U32 R84, R68, 0x10, RZ ;  /* 0x0000001044547819 */ /* 0x000fe200000006ff */
[----:B------:R-:W-:Y:S01]  /*5de0*/  FADD.FTZ R85, R241, -R242 ;  /* 0x800000f2f1557221 */ /* 0x000fe20000010000 */
[----:B------:R-:W-:Y:S01]  /*5df0*/  FFMA.FTZ R80, R80, UR8, R87 ;  /* 0x0000000850507c23 */ /* 0x000fe20008010057 */
[----:B------:R-:W-:Y:S01]  /*5e00*/  SHF.L.U32 R228, R91, 0x10, RZ ;  /* 0x000000105be47819 */ /* 0x000fe200000006ff */
[----:B------:R-:W-:Y:S01]  /*5e10*/  FMUL.FTZ R87, R83, UR7 ;  /* 0x0000000753577c20 */ /* 0x000fe20008410000 */
[----:B------:R-:W-:Y:S01]  /*5e20*/  SHF.L.U32 R232, R63, 0x10, RZ ;  /* 0x000000103fe87819 */ /* 0x000fe200000006ff */
[----:B------:R-:W-:Y:S01]  /*5e30*/  FMUL.FTZ R91, R86, UR7 ;  /* 0x00000007565b7c20 */ /* 0x000fe20008410000 */
[----:B------:R-:W-:Y:S01]  /*5e40*/  SHF.L.U32 R234, R168, 0x10, RZ ;  /* 0x00000010a8ea7819 */ /* 0x000fe200000006ff */
[----:B------:R-:W-:Y:S01]  /*5e50*/  FFMA.FTZ R85, R85, UR8, R84 ;  /* 0x0000000855557c23 */ /* 0x000fe20008010054 */
[----:B------:R-:W-:Y:S01]  /*5e60*/  SHF.L.U32 R230, R227, 0x10, RZ ;  /* 0x00000010e3e67819 */ /* 0x000fe200000006ff */
[----:B------:R-:W-:Y:S01]  /*5e70*/  FMUL.FTZ R227, R87, R228 ;  /* 0x000000e457e37220 */ /* 0x000fe20000410000 */
[----:B------:R-:W-:Y:S01]  /*5e80*/  FMUL.FTZ R84, R232, R87 ;  /* 0x00000057e8547220 */ /* 0x000fe20000410000 */
[----:B------:R-:W-:Y:S01]  /*5e90*/  FMUL.FTZ R87, R234, R91 ;  /* 0x0000005bea577220 */ /* 0x000fe20000410000 */
[----:B------:R-:W-:Y:S01]  /*5ea0*/  F2FP.BF16.F32.PACK_AB R83, R86, R83 ;  /* 0x000000535653723e */ /* 0x000fe200000010ff */
[----:B------:R-:W-:Y:S01]  /*5eb0*/  FMUL.FTZ R228, R91, R230 ;  /* 0x000000e65be47220 */ /* 0x000fe20000410000 */
[C---:B------:R-:W-:Y:S01]  /*5ec0*/  PRMT R91, R90.reuse, 0x7632, R91 ;  /* 0x000076325a5b7816 */ /* 0x040fe2000000005b */
[----:B------:R-:W-:Y:S01]  /*5ed0*/  FMUL.FTZ R86, R209, UR7 ;  /* 0x00000007d1567c20 */ /* 0x000fe20008410000 */
[----:B------:R-:W-:-:S02]  /*5ee0*/  SHF.L.U32 R90, R90, 0x10, RZ ;  /* 0x000000105a5a7819 */ /* 0x000fc400000006ff */
[----:B------:R-:W-:Y:S01]  /*5ef0*/  SHF.L.U32 R231, R91, 0x10, RZ ;  /* 0x000000105be77819 */ /* 0x000fe200000006ff */
[----:B------:R-:W-:Y:S01]  /*5f00*/  FMUL.FTZ R91, R82, UR7 ;  /* 0x00000007525b7c20 */ /* 0x000fe20008410000 */
[----:B------:R-:W-:Y:S02]  /*5f10*/  SHF.L.U32 R230, R62, 0x10, RZ ;  /* 0x000000103ee67819 */ /* 0x000fe400000006ff */
[----:B------:R-:W-:Y:S01]  /*5f20*/  SHF.L.U32 R233, R167, 0x10, RZ ;  /* 0x00000010a7e97819 */ /* 0x000fe200000006ff */
[----:B------:R-:W-:Y:S01]  /*5f30*/  FMUL.FTZ R229, R91, R90 ;  /* 0x0000005a5be57220 */ /* 0x000fe20000410000 */
[----:B------:R-:W-:Y:S01]  /*5f40*/  F2FP.BF16.F32.PACK_AB R82, R209, R82 ;  /* 0x00000052d152723e */ /* 0x000fe200000010ff */
[----:B------:R-:W-:Y:S01]  /*5f50*/  FMUL.FTZ R91, R230, R91 ;  /* 0x0000005be65b7220 */ /* 0x000fe20000410000 */
[----:B------:R-:W-:Y:S01]  /*5f60*/  FMUL.FTZ R230, R86, R231 ;  /* 0x000000e756e67220 */ /* 0x000fe20000410000 */
[----:B------:R-:W-:Y:S01]  /*5f70*/  FMUL.FTZ R86, R233, R86 ;  /* 0x00000056e9567220 */ /* 0x000fe20000410000 */
[----:B------:R-:W-:Y:S01]  /*5f80*/  SHF.L.U32 R233, R61, 0x10, RZ ;  /* 0x000000103de97819 */ /* 0x000fe200000006ff */
[----:B------:R-:W-:Y:S01]  /*5f90*/  FMUL.FTZ R90, R81, UR7 ;  /* 0x00000007515a7c20 */ /* 0x000fe20008410000 */
        /* <DEDUP_REMOVED lines=8> */
[----:B------:R-:W-:Y:S01]  /*6020*/  FMUL.FTZ R90, R85, UR7 ;  /* 0x00000007555a7c20 */ /* 0x000fe20008410000 */
[----:B------:R-:W-:Y:S01]  /*6030*/  FMUL.FTZ R232, R206, R209 ;  /* 0x000000d1cee87220 */ /* 0x000fe20000410000 */
[----:B------:R-:W-:Y:S01]  /*6040*/  SHF.L.U32 R209, R60, 0x10, RZ ;  /* 0x000000103cd17819 */ /* 0x000fe200000006ff */
[----:B------:R-:W-:Y:S01]  /*6050*/  FMUL.FTZ R206, R233, R206 ;  /* 0x000000cee9ce7220 */ /* 0x000fe20000410000 */
[----:B------:R-:W-:-:S02]  /*6060*/  SHF.L.U32 R233, R88, 0x10, RZ ;  /* 0x0000001058e97819 */ /* 0x000fc400000006ff */
[----:B------:R-:W-:Y:S02]  /*6070*/  PRMT R88, R88, 0x7632, R88 ;  /* 0x0000763258587816 */ /* 0x000fe40000000058 */
[----:B------:R-:W-:Y:S01]  /*6080*/  SHF.L.U32 R235, R165, 0x10, RZ ;  /* 0x00000010a5eb7819 */ /* 0x000fe200000006ff */
[----:B------:R-:W-:Y:S01]  /*6090*/  FMUL.FTZ R233, R90, R233 ;  /* 0x000000e95ae97220 */ /* 0x000fe20000410000 */
[----:B------:R-:W-:Y:S01]  /*60a0*/  FMUL.FTZ R90, R209, R90 ;  /* 0x0000005ad15a7220 */ /* 0x000fe20000410000 */
[----:B------:R-:W-:Y:S01]  /*60b0*/  SHF.L.U32 R209, R88, 0x10, RZ ;  /* 0x0000001058d17819 */ /* 0x000fe200000006ff */
[C---:B------:R-:W-:Y:S01]  /*60c0*/  FMUL.FTZ R88, R80.reuse, UR7 ;  /* 0x0000000750587c20 */ /* 0x040fe20008410000 */
[----:B------:R-:W-:Y:S02]  /*60d0*/  F2FP.BF16.F32.PACK_AB R80, R80, R85 ;  /* 0x000000555050723e */ /* 0x000fe400000010ff */
[----:B------:R-:W-:Y:S01]  /*60e0*/  F2FP.BF16.F32.PACK_AB R87, R87, R84 ;  /* 0x000000545757723e */ /* 0x000fe200000010ff */
[----:B------:R-:W-:Y:S01]  /*60f0*/  FMUL.FTZ R234, R88, R209 ;  /* 0x000000d158ea7220 */ /* 0x000fe20000410000 */
[----:B------:R-:W-:Y:S01]  /*6100*/  FMUL.FTZ R209, R235, R88 ;  /* 0x00000058ebd17220 */ /* 0x000fe20000410000 */
[----:B------:R-:W-:-:S02]  /*6110*/  F2FP.BF16.F32.PACK_AB R86, R86, R91 ;  /* 0x0000005b5656723e */ /* 0x000fc400000010ff */
[----:B------:R-:W-:Y:S02]  /*6120*/  F2FP.BF16.F32.PACK_AB R85, R206, R89 ;  /* 0x00000059ce55723e */ /* 0x000fe400000010ff */
[----:B------:R-:W-:Y:S01]  /*6130*/  F2FP.BF16.F32.PACK_AB R84, R209, R90 ;  /* 0x0000005ad154723e */ /* 0x000fe200000010ff */
[----:B------:R-:W-:Y:S06]  /*6140*/  BRA `(.L_x_231) ;  /* 0x0000000400507947 */ /* 0x000fec0003800000 */
.L_x_230:
[----:B0-----:R-:W-:Y:S01]  /*6150*/  PRMT R86, R71, 0x7632, R86 ;  /* 0x0000763247567816 */ /* 0x001fe20000000056 */
[----:B------:R-:W-:Y:S01]  /*6160*/  FFMA.FTZ R228, R228, UR4, R225 ;  /* 0x00000004e4e47c23 */ /* 0x000fe200080100e1 */
[----:B------:R-:W-:Y:S01]  /*6170*/  PRMT R85, R70, 0x7632, R85 ;  /* 0x0000763246557816 */ /* 0x000fe20000000055 */
[--C-:B------:R-:W-:Y:S01]  /*6180*/  FFMA.FTZ R232, R232, UR4, R225.reuse ;  /* 0x00000004e8e87c23 */ /* 0x100fe200080100e1 */
[----:B------:R-:W-:Y:S01]  /*6190*/  SHF.L.U32 R87, R86, 0x10, RZ ;  /* 0x0000001056577819 */ /* 0x000fe200000006ff */
[----:B------:R-:W-:Y:S01]  /*61a0*/  FADD.FTZ R228, R227, -R228 ;  /* 0x800000e4e3e47221 */ /* 0x000fe20000010000 */
[----:B------:R-:W-:Y:S01]  /*61b0*/  SHF.L.U32 R86, R85, 0x10, RZ ;  /* 0x0000001055567819 */ /* 0x000fe200000006ff */
[----:B------:R-:W-:Y:S01]  /*61c0*/  FADD.FTZ R209, R231, -R232 ;  /* 0x800000e8e7d17221 */ /* 0x000fe20000010000 */
[----:B------:R-:W-:Y:S01]  /*61d0*/  FFMA.FTZ R206, R236, UR4, R225 ;  /* 0x00000004ecce7c23 */ /* 0x000fe200080100e1 */
[--C-:B------:R-:W-:Y:S01]  /*61e0*/  FFMA.FTZ R85, R228, UR8, R87.reuse ;  /* 0x00000008e4557c23 */ /* 0x100fe20008010057 */
[----:B------:R-:W-:Y:S01]  /*61f0*/  PRMT R87, R69, 0x7632, R87 ;  /* 0x0000763245577816 */ /* 0x000fe20000000057 */
[--C-:B------:R-:W-:Y:S01]  /*6200*/  FFMA.FTZ R209, R209, UR8, R86.reuse ;  /* 0x00000008d1d17c23 */ /* 0x100fe20008010056 */
[----:B------:R-:W-:Y:S01]  /*6210*/  PRMT R86, R68, 0x7632, R86 ;  /* 0x0000763244567816 */ /* 0x000fe20000000056 */
[--C-:B------:R-:W-:Y:S01]  /*6220*/  FFMA.FTZ R234, R234, UR4, R225.reuse ;  /* 0x00000004eaea7c23 */ /* 0x100fe200080100e1 */
[----:B------:R-:W-:Y:S01]  /*6230*/  SHF.L.U32 R227, R87, 0x10, RZ ;  /* 0x0000001057e37819 */ /* 0x000fe200000006ff */
[--C-:B------:R-:W-:Y:S01]  /*6240*/  FFMA.FTZ R84, R240, UR4, R225.reuse ;  /* 0x00000004f0547c23 */ /* 0x100fe200080100e1 */
[----:B------:R-:W-:Y:S01]  /*6250*/  FADD.FTZ R206, R235, -R206 ;  /* 0x800000ceebce7221 */ /* 0x000fe20000010000 */
[----:B------:R-:W-:Y:S01]  /*6260*/  SHF.L.U32 R87, R86, 0x10, RZ ;  /* 0x0000001056577819 */ /* 0x000fe200000006ff */
[--C-:B------:R-:W-:Y:S01]  /*6270*/  FFMA.FTZ R230, R230, UR4, R225.reuse ;  /* 0x00000004e6e67c23 */ /* 0x100fe200080100e1 */
[----:B------:R-:W-:Y:S01]  /*6280*/  SHF.L.U32 R86, R70, 0x10, RZ ;  /* 0x0000001046567819 */ /* 0x000fe200000006ff */
[----:B------:R-:W-:Y:S01]  /*6290*/  FADD.FTZ R233, R233, -R234 ;  /* 0x800000eae9e97221 */ /* 0x000fe20000010000 */
[----:B------:R-:W-:Y:S01]  /*62a0*/  FFMA.FTZ R238, R238, UR4, R225 ;  /* 0x00000004eeee7c23 */ /* 0x000fe200080100e1 */
[----:B------:R-:W-:Y:S01]  /*62b0*/  FADD.FTZ R84, R239, -R84 ;  /* 0x80000054ef547221 */ /* 0x000fe20000010000 */
[----:B------:R-:W-:Y:S01]  /*62c0*/  FFMA.FTZ R206, R206, UR8, R227 ;  /* 0x00000008cece7c23 */ /* 0x000fe200080100e3 */
[----:B------:R-:W-:Y:S01]  /*62d0*/  FFMA.FTZ R242, R242, UR4, R225 ;  /* 0x00000004f2f27c23 */ /* 0x000fe200080100e1 */
[----:B------:R-:W-:Y:S01]  /*62e0*/  SHF.L.U32 R227, R71, 0x10, RZ ;  /* 0x0000001047e37819 */ /* 0x000fe200000006ff */
[----:B------:R-:W-:Y:S01]  /*62f0*/  FADD.FTZ R230, R229, -R230 ;  /* 0x800000e6e5e67221 */ /* 0x000fe20000010000 */
[----:B------:R-:W-:Y:S01]  /*6300*/  SHF.L.U32 R228, R69, 0x10, RZ ;  /* 0x0000001045e47819 */ /* 0x000fe200000006ff */
[----:B------:R-:W-:Y:S01]  /*6310*/  FFMA.FTZ R233, R233, UR8, R86 ;  /* 0x00000008e9e97c23 */ /* 0x000fe20008010056 */
[----:B------:R-:W-:Y:S01]  /*6320*/  FADD.FTZ R237, R237, -R238 ;  /* 0x800000eeeded7221 */ /* 0x000fe20000010000 */
[--C-:B------:R-:W-:Y:S01]  /*6330*/  FFMA.FTZ R84, R84, UR8, R87.reuse ;  /* 0x0000000854547c23 */ /* 0x100fe20008010057 */
[----:B------:R-:W-:Y:S01]  /*6340*/  SHF.L.U32 R86, R68, 0x10, RZ ;  /* 0x0000001044567819 */ /* 0x000fe200000006ff */
[----:B------:R-:W-:Y:S01]  /*6350*/  FADD.FTZ R241, R241, -R242 ;  /* 0x800000f2f1f17221 */ /* 0x000fe20000010000 */
[----:B-----5:R-:W-:Y:S01]  /*6360*/  PRMT R87, R91, 0x7632, R87 ;  /* 0x000076325b577816 */ /* 0x020fe20000000057 */
[----:B------:R-:W-:Y:S01]  /*6370*/  FFMA.FTZ R227, R230, UR8, R227 ;  /* 0x00000008e6e37c23 */ /* 0x000fe200080100e3 */
[----:B------:R-:W-:Y:S01]  /*6380*/  FFMA.FTZ R237, R237, UR8, R228 ;  /* 0x00000008eded7c23 */ /* 0x000fe200080100e4 */
[----:B------:R-:W-:Y:S01]  /*6390*/  FFMA.FTZ R241, R241, UR8, R86 ;  /* 0x00000008f1f17c23 */ /* 0x000fe20008010056 */
[----:B------:R-:W-:Y:S01]  /*63a0*/  SHF.L.U32 R91, R91, 0x10, RZ ;  /* 0x000000105b5b7819 */ /* 0x000fe200000006ff */
[----:B------:R-:W-:Y:S01]  /*63b0*/  FMUL.FTZ R86, R227, UR7 ;  /* 0x00000007e3567c20 */ /* 0x000fe20008410000 */
        /* <DEDUP_REMOVED lines=8> */
[----:B------:R-:W-:Y:S01]  /*6440*/  FMUL.FTZ R228, R85, R228 ;  /* 0x000000e455e47220 */ /* 0x000fe20000410000 */
[----:B------:R-:W-:Y:S01]  /*6450*/  FMUL.FTZ R87, R230, R85 ;  /* 0x00000055e6577220 */ /* 0x000fe20000410000 */
[----:B------:R-:W-:Y:S01]  /*6460*/  SHF.L.U32 R230, R90, 0x10, RZ ;  /* 0x000000105ae67819 */ /* 0x000fe200000006ff */
[----:B------:R-:W-:Y:S01]  /*6470*/  FMUL.FTZ R85, R232, R233 ;  /* 0x000000e9e8557220 */ /* 0x000fe20000410000 */
[----:B------:R-:W-:Y:S01]  /*6480*/  PRMT R90, R90, 0x7632, R90 ;  /* 0x000076325a5a7816 */ /* 0x000fe2000000005a */
[----:B------:R-:W-:Y:S01]  /*6490*/  FMUL.FTZ R209, R209, UR7 ;  /* 0x00000007d1d17c20 */ /* 0x000fe20008410000 */
[----:B------:R-:W-:Y:S01]  /*64a0*/  SHF.L.U32 R232, R167, 0x10, RZ ;  /* 0x00000010a7e87819 */ /* 0x000fe200000006ff */
[----:B------:R-:W-:Y:S01]  /*64b0*/  FMUL.FTZ R229, R233, R230 ;  /* 0x000000e6e9e57220 */ /* 0x000fe20000410000 */
[----:B------:R-:W-:Y:S01]  /*64c0*/  SHF.L.U32 R90, R90, 0x10, RZ ;  /* 0x000000105a5a7819 */ /* 0x000fe200000006ff */
[----:B------:R-:W-:Y:S01]  /*64d0*/  FMUL.FTZ R237, R237, UR7 ;  /* 0x00000007eded7c20 */ /* 0x000fe20008410000 */
[----:B------:R-:W-:Y:S01]  /*64e0*/  PRMT R91, R89, 0x7632, R91 ;  /* 0x00007632595b7816 */ /* 0x000fe2000000005b */
[----:B------:R-:W-:Y:S01]  /*64f0*/  FMUL.FTZ R206, R206, UR7 ;  /* 0x00000007cece7c20 */ /* 0x000fe20008410000 */
[----:B------:R-:W-:Y:S01]  /*6500*/  SHF.L.U32 R234, R61, 0x10, RZ ;  /* 0x000000103dea7819 */ /* 0x000fe200000006ff */
[----:B------:R-:W-:Y:S01]  /*6510*/  FMUL.FTZ R230, R209, R90 ;  /* 0x0000005ad1e67220 */ /* 0x000fe20000410000 */
[----:B------:R-:W-:Y:S01]  /*6520*/  FMUL.FTZ R90, R232, R209 ;  /* 0x000000d1e85a7220 */ /* 0x000fe20000410000 */
[----:B------:R-:W-:Y:S01]  /*6530*/  SHF.L.U32 R232, R89, 0x10, RZ ;  /* 0x0000001059e87819 */ /* 0x000fe200000006ff */
[----:B------:R-:W-:Y:S01]  /*6540*/  FMUL.FTZ R241, R241, UR7 ;  /* 0x00000007f1f17c20 */ /* 0x000fe20008410000 */
[----:B------:R-:W-:Y:S01]  /*6550*/  SHF.L.U32 R91, R91, 0x10, RZ ;  /* 0x000000105b5b7819 */ /* 0x000fe200000006ff */
[----:B------:R-:W-:Y:S01]  /*6560*/  FMUL.FTZ R89, R234, R237 ;  /* 0x000000edea597220 */ /* 0x000fe20000410000 */
[----:B------:R-:W-:Y:S01]  /*6570*/  SHF.L.U32 R209, R166, 0x10, RZ ;  /* 0x00000010a6d17819 */ /* 0x000fe200000006ff */
[----:B------:R-:W-:Y:S01]  /*6580*/  FMUL.FTZ R231, R237, R232 ;  /* 0x000000e8ede77220 */ /* 0x000fe20000410000 */
[----:B------:R-:W-:Y:S01]  /*6590*/  FMUL.FTZ R234, R84, UR7 ;  /* 0x0000000754ea7c20 */ /* 0x000fe20008410000 */
[----:B------:R-:W-:Y:S01]  /*65a0*/  FMUL.FTZ R232, R206, R91 ;  /* 0x0000005bcee87220 */ /* 0x000fe20000410000 */
[----:B------:R-:W-:Y:S01]  /*65b0*/  SHF.L.U32 R84, R60, 0x10, RZ ;  /* 0x000000103c547819 */ /* 0x000fe200000006ff */
[----:B------:R-:W-:Y:S01]  /*65c0*/  FMUL.FTZ R206, R209, R206 ;  /* 0x000000ced1ce7220 */ /* 0x000fe20000410000 */
[----:B------:R-:W-:-:S02]  /*65d0*/  SHF.L.U32 R209, R165, 0x10, RZ ;  /* 0x00000010a5d17819 */ /* 0x000fc400000006ff */
[----:B------:R-:W-:Y:S01]  /*65e0*/  PRMT R91, R88, 0x7632, R91 ;  /* 0x00007632585b7816 */ /* 0x000fe2000000005b */
[----:B------:R-:W-:Y:S01]  /*65f0*/  FMUL.FTZ R84, R84, R241 ;  /* 0x000000f154547220 */ /* 0x000fe20000410000 */
[----:B------:R-:W-:Y:S01]  /*6600*/  SHF.L.U32 R88, R88, 0x10, RZ ;  /* 0x0000001058587819 */ /* 0x000fe200000006ff */
[----:B------:R-:W-:Y:S01]  /*6610*/  FMUL.FTZ R209, R209, R234 ;  /* 0x000000ead1d17220 */ /* 0x000fe20000410000 */
[----:B------:R-:W-:Y:S02]  /*6620*/  SHF.L.U32 R91, R91, 0x10, RZ ;  /* 0x000000105b5b7819 */ /* 0x000fe400000006ff */
[----:B------:R-:W-:Y:S01]  /*6630*/  F2FP.BF16.F32.PACK_AB R87, R87, R86 ;  /* 0x000000565757723e */ /* 0x000fe200000010ff */
[----:B------:R-:W-:Y:S01]  /*6640*/  FMUL.FTZ R233, R241, R88 ;  /* 0x00000058f1e97220 */ /* 0x000fe20000410000 */
[----:B------:R-:W-:Y:S01]  /*6650*/  F2FP.BF16.F32.PACK_AB R86, R90, R85 ;  /* 0x000000555a56723e */ /* 0x000fe200000010ff */
[----:B------:R-:W-:Y:S01]  /*6660*/  FMUL.FTZ R234, R234, R91 ;  /* 0x0000005beaea7220 */ /* 0x000fe20000410000 */
[----:B------:R-:W-:-:S02]  /*6670*/  F2FP.BF16.F32.PACK_AB R85, R206, R89 ;  /* 0x00000059ce55723e */ /* 0x000fc400000010ff */
[----:B------:R-:W-:-:S07]  /*6680*/  F2FP.BF16.F32.PACK_AB R84, R209, R84 ;  /* 0x00000054d154723e */ /* 0x000fce00000010ff */
.L_x_231:
[----:B------:R-:W0:Y:S01]  /*6690*/  @P0 LDC.64 R236, c[0x0][0x478] ;  /* 0x00011e00ffec0b82 */ /* 0x000e220000000a00 */
[----:B------:R-:W-:-:S05]  /*66a0*/  IADD3 R209, PT, PT, R208, 0x200, RZ ;  /* 0x00000200d0d17810 */ /* 0x000fca0007ffe0ff */
        /* <DEDUP_REMOVED lines=19> */
[--C-:B------:R-:W-:Y:S01]  /*67e0*/  FFMA.FTZ R80, R213, UR4, R225.reuse ;  /* 0x00000004d5507c23 */ /* 0x100fe200080100e1 */
[----:B------:R-:W-:Y:S01]  /*67f0*/  FFMA.FTZ R83, R210, UR4, R225 ;  /* 0x00000004d2537c23 */ /* 0x000fe200080100e1 */
[--C-:B------:R-:W-:Y:S01]  /*6800*/  FADD.FTZ R212, R212, -R81.reuse ;  /* 0x80000051d4d47221 */ /* 0x100fe20000010000 */
[----:B------:R-:W-:Y:S01]  /*6810*/  PRMT R81, R75, 0x7632, R81 ;  /* 0x000076324b517816 */ /* 0x000fe20000000051 */
[--C-:B------:R-:W-:Y:S01]  /*6820*/  FADD.FTZ R211, R211, -R80.reuse ;  /* 0x80000050d3d37221 */ /* 0x100fe20000010000 */
[----:B------:R-:W-:Y:S01]  /*6830*/  FADD.FTZ R114, R114, -R83 ;  /* 0x8000005372727221 */ /* 0x000fe20000010000 */
[----:B------:R-:W-:Y:S01]  /*6840*/  SHF.L.U32 R83, R75, 0x10, RZ ;  /* 0x000000104b537819 */ /* 0x000fe200000006ff */
[----:B------:R-:W-:Y:S01]  /*6850*/  FADD.FTZ R112, R112, -R113 ;  /* 0x8000007170707221 */ /* 0x000fe20000010000 */
[----:B------:R-:W-:Y:S01]  /*6860*/  PRMT R80, R74, 0x7632, R80 ;  /* 0x000076324a507816 */ /* 0x000fe20000000050 */
[----:B------:R-:W-:Y:S01]  /*6870*/  FFMA.FTZ R84, R217, UR4, R225 ;  /* 0x00000004d9547c23 */ /* 0x000fe200080100e1 */
[----:B------:R-:W-:-:S02]  /*6880*/  SHF.L.U32 R87, R81, 0x10, RZ ;  /* 0x0000001051577819 */ /* 0x000fc400000006ff */
[----:B------:R-:W-:Y:S01]  /*6890*/  SHF.L.U32 R82, R80, 0x10, RZ ;  /* 0x0000001050527819 */ /* 0x000fe200000006ff */
[----:B------:R-:W-:Y:S01]  /*68a0*/  FFMA.FTZ R80, R114, UR8, R83 ;  /* 0x0000000872507c23 */ /* 0x000fe20008010053 */
[----:B------:R-:W-:Y:S01]  /*68b0*/  SHF.L.U32 R113, R72, 0x10, RZ ;  /* 0x0000001048717819 */ /* 0x000fe200000006ff */
[--C-:B------:R-:W-:Y:S01]  /*68c0*/  FFMA.FTZ R83, R112, UR8, R87.reuse ;  /* 0x0000000870537c23 */ /* 0x100fe20008010057 */
[----:B------:R-:W-:Y:S01]  /*68d0*/  PRMT R112, R73, 0x7632, R112 ;  /* 0x0000763249707816 */ /* 0x000fe20000000070 */
[----:B------:R-:W-:Y:S01]  /*68e0*/  FADD.FTZ R84, R215, -R84 ;  /* 0x80000054d7547221 */ /* 0x000fe20000010000 */
[----:B------:R-:W-:Y:S01]  /*68f0*/  PRMT R87, R72, 0x7632, R87 ;  /* 0x0000763248577816 */ /* 0x000fe20000000057 */
[----:B------:R-:W-:Y:S01]  /*6900*/  FFMA.FTZ R86, R86, UR8, R113 ;  /* 0x0000000856567c23 */ /* 0x000fe20008010071 */
[----:B------:R-:W-:Y:S01]  /*6910*/  SHF.L.U32 R207, R112, 0x10, RZ ;  /* 0x0000001070cf7819 */ /* 0x000fe200000006ff */
[----:B------:R-:W-:Y:S01]  /*6920*/  FFMA.FTZ R82, R211, UR8, R82 ;  /* 0x00000008d3527c23 */ /* 0x000fe20008010052 */
[----:B-----5:R-:W-:-:S02]  /*6930*/  SHF.L.U32 R114, R91, 0x10, RZ ;  /* 0x000000105b727819 */ /* 0x020fc400000006ff */
[----:B------:R-:W-:Y:S01]  /*6940*/  SHF.L.U32 R112, R87, 0x10, RZ ;  /* 0x0000001057707819 */ /* 0x000fe200000006ff */
[----:B------:R-:W-:Y:S01]  /*6950*/  FMUL.FTZ R87, R80, UR7 ;  /* 0x0000000750577c20 */ /* 0x000fe20008410000 */
[----:B------:R-:W-:Y:S01]  /*6960*/  SHF.L.U32 R85, R74, 0x10, RZ ;  /* 0x000000104a557819 */ /* 0x000fe200000006ff */
[----:B------:R-:W-:Y:S01]  /*6970*/  FFMA.FTZ R84, R84, UR8, R207 ;  /* 0x0000000854547c23 */ /* 0x000fe200080100cf */
[----:B------:R-:W-:Y:S01]  /*6980*/  SHF.L.U32 R206, R51, 0x10, RZ ;  /* 0x0000001033ce7819 */ /* 0x000fe200000006ff */
[----:B------:R-:W-:Y:S01]  /*6990*/  FMUL.FTZ R113, R87, R114 ;  /* 0x0000007257717220 */ /* 0x000fe20000410000 */
[----:B------:R-:W-:Y:S01]  /*69a0*/  PRMT R114, R91, 0x7632, R114 ;  /* 0x000076325b727816 */ /* 0x000fe20000000072 */
[----:B------:R-:W-:Y:S01]  /*69b0*/  FFMA.FTZ R85, R212, UR8, R85 ;  /* 0x00000008d4557c23 */ /* 0x000fe20008010055 */
[C---:B------:R-:W-:Y:S01]  /*69c0*/  PRMT R91, R90.reuse, 0x7632, R91 ;  /* 0x000076325a5b7816 */ /* 0x040fe2000000005b */
[----:B------:R-:W-:Y:S01]  /*69d0*/  FFMA.FTZ R215, R219, UR8, R112 ;  /* 0x00000008dbd77c23 */ /* 0x000fe20008010070 */
        /* <DEDUP_REMOVED lines=8> */
[----:B------:R-:W-:Y:S01]  /*6a60*/  FMUL.FTZ R114, R90, R207 ;  /* 0x000000cf5a727220 */ /* 0x000fe20000410000 */
[----:B------:R-:W-:Y:S01]  /*6a70*/  SHF.L.U32 R210, R50, 0x10, RZ ;  /* 0x0000001032d27819 */ /* 0x000fe200000006ff */
[----:B------:R-:W-:Y:S01]  /*6a80*/  FMUL.FTZ R207, R91, R112 ;  /* 0x000000705bcf7220 */ /* 0x000fe20000410000 */
[----:B------:R-:W-:Y:S01]  /*6a90*/  FMUL.FTZ R112, R206, R211 ;  /* 0x000000d3ce707220 */ /* 0x000fe20000410000 */
[----:B------:R-:W-:Y:S01]  /*6aa0*/  FFMA.FTZ R81, R216, UR8, R81 ;  /* 0x00000008d8517c23 */ /* 0x000fe20008010051 */
[C---:B------:R-:W-:Y:S01]  /*6ab0*/  PRMT R211, R89.reuse, 0x7632, R211 ;  /* 0x0000763259d37816 */ /* 0x040fe200000000d3 */
        /* <DEDUP_REMOVED lines=8> */
[----:B------:R-:W-:Y:S01]  /*6b40*/  SHF.L.U32 R219, R211, 0x10, RZ ;  /* 0x00000010d3db7819 */ /* 0x000fe200000006ff */
[----:B------:R-:W-:Y:S01]  /*6b50*/  FMUL.FTZ R211, R210, R217 ;  /* 0x000000d9d2d37220 */ /* 0x000fe20000410000 */
[----:B------:R-:W-:Y:S01]  /*6b60*/  PRMT R89, R88, 0x7632, R89 ;  /* 0x0000763258597816 */ /* 0x000fe20000000059 */
[----:B------:R-:W-:Y:S01]  /*6b70*/  FMUL.FTZ R90, R213, R90 ;  /* 0x0000005ad55a7220 */ /* 0x000fe20000410000 */
        /* <DEDUP_REMOVED lines=23> */
.L_x_232:
[--C-:B0-----:R-:W-:Y:S01]  /*6cf0*/  FFMA.FTZ R85, R222, UR4, R225.reuse ;  /* 0x00000004de557c23 */ /* 0x101fe200080100e1 */
[--C-:B------:R-:W-:Y:S01]  /*6d00*/  FFMA.FTZ R87, R210, UR4, R225.reuse ;  /* 0x00000004d2577c23 */ /* 0x100fe200080100e1 */
[--C-:B------:R-:W-:Y:S01]  /*6d10*/  FFMA.FTZ R84, R221, UR4, R225.reuse ;  /* 0x00000004dd547c23 */ /* 0x100fe200080100e1 */
[----:B------:R-:W-:Y:S01]  /*6d20*/  FFMA.FTZ R86, R217, UR4, R225 ;  /* 0x00000004d9567c23 */ /* 0x000fe200080100e1 */
[----:B------:R-:W-:Y:S01]  /*6d30*/  FADD.FTZ R220, R220, -R85 ;  /* 0x80000055dcdc7221 */ /* 0x000fe20000010000 */
[----:B------:R-:W-:Y:S01]  /*6d40*/  FFMA.FTZ R85, R218, UR4, R225 ;  /* 0x00000004da557c23 */ /* 0x000fe200080100e1 */
[----:B------:R-:W-:Y:S01]  /*6d50*/  FADD.FTZ R87, R114, -R87 ;  /* 0x8000005772577221 */ /* 0x000fe20000010000 */
[----:B------:R-:W-:Y:S01]  /*6d60*/  PRMT R114, R75, 0x7632, R114 ;  /* 0x000076324b727816 */ /* 0x000fe20000000072 */
[----:B------:R-:W-:Y:S01]  /*6d70*/  FFMA.FTZ R113, R113, UR4, R225 ;  /* 0x0000000471717c23 */ /* 0x000fe200080100e1 */
[----:B------:R-:W-:Y:S01]  /*6d80*/  FADD.FTZ R219, R219, -R84 ;  /* 0x80000054dbdb7221 */ /* 0x000fe20000010000 */
[----:B------:R-:W-:Y:S01]  /*6d90*/  FADD.FTZ R84, R216, -R85 ;  /* 0x80000055d8547221 */ /* 0x000fe20000010000 */
[----:B------:R-:W-:Y:S01]  /*6da0*/  FFMA.FTZ R85, R214, UR4, R225 ;  /* 0x00000004d6557c23 */ /* 0x000fe200080100e1 */
[----:B------:R-:W-:Y:S01]  /*6db0*/  SHF.L.U32 R114, R114, 0x10, RZ ;  /* 0x0000001072727819 */ /* 0x000fe200000006ff */
[----:B------:R-:W-:Y:S01]  /*6dc0*/  FADD.FTZ R215, R215, -R86 ;  /* 0x80000056d7d77221 */ /* 0x000fe20000010000 */
[----:B------:R-:W-:Y:S01]  /*6dd0*/  FADD.FTZ R113, R112, -R113 ;  /* 0x8000007170717221 */ /* 0x000fe20000010000 */
[----:B------:R-:W-:Y:S01]  /*6de0*/  FFMA.FTZ R86, R213, UR4, R225 ;  /* 0x00000004d5567c23 */ /* 0x000fe200080100e1 */
[----:B------:R-:W-:Y:S01]  /*6df0*/  SHF.L.U32 R206, R75, 0x10, RZ ;  /* 0x000000104bce7819 */ /* 0x000fe200000006ff */
[----:B------:R-:W-:Y:S01]  /*6e00*/  FADD.FTZ R85, R212, -R85 ;  /* 0x80000055d4557221 */ /* 0x000fe20000010000 */
[C---:B------:R-:W-:Y:S01]  /*6e10*/  SHF.L.U32 R112, R74.reuse, 0x10, RZ ;  /* 0x000000104a707819 */ /* 0x040fe200000006ff */
[----:B------:R-:W-:Y:S01]  /*6e20*/  FFMA.FTZ R212, R113, UR8, R114 ;  /* 0x0000000871d47c23 */ /* 0x000fe20008010072 */
[----:B------:R-:W-:Y:S01]  /*6e30*/  FADD.FTZ R211, R211, -R86 ;  /* 0x80000056d3d37221 */ /* 0x000fe20000010000 */
[----:B------:R-:W-:Y:S01]  /*6e40*/  PRMT R113, R74, 0x7632, R113 ;  /* 0x000076324a717816 */ /* 0x000fe20000000071 */
[----:B------:R-:W-:Y:S01]  /*6e50*/  FFMA.FTZ R86, R87, UR8, R206 ;  /* 0x0000000857567c23 */ /* 0x000fe200080100ce */
[----:B------:R-:W-:Y:S01]  /*6e60*/  PRMT R87, R72, 0x7632, R87 ;  /* 0x0000763248577816 */ /* 0x000fe20000000057 */
[--C-:B------:R-:W-:Y:S01]  /*6e70*/  FFMA.FTZ R85, R85, UR8, R112.reuse ;  /* 0x0000000855557c23 */ /* 0x100fe20008010070 */
[----:B------:R-:W-:Y:S01]  /*6e80*/  PRMT R112, R73, 0x7632, R112 ;  /* 0x0000763249707816 */ /* 0x000fe20000000070 */
[----:B------:R-:W-:Y:S01]  /*6e90*/  FMUL.FTZ R212, R212, UR7 ;  /* 0x00000007d4d47c20 */ /* 0x000fe20008410000 */
[----:B------:R-:W-:Y:S01]  /*6ea0*/  SHF.L.U32 R210, R113, 0x10, RZ ;  /* 0x0000001071d27819 */ /* 0x000fe200000006ff */
[----:B------:R-:W-:Y:S01]  /*6eb0*/  FMUL.FTZ R86, R86, UR7 ;  /* 0x0000000756567c20 */ /* 0x000fe20008410000 */
[----:B------:R-:W-:-:S02]  /*6ec0*/  SHF.L.U32 R113, R72, 0x10, RZ ;  /* 0x0000001048717819 */ /* 0x000fc400000006ff */
[----:B------:R-:W-:Y:S02]  /*6ed0*/  SHF.L.U32 R114, R87, 0x10, RZ ;  /* 0x0000001057727819 */ /* 0x000fe400000006ff */
[----:B-----5:R-:W-:Y:S01]  /*6ee0*/  PRMT R87, R91, 0x7632, R87 ;  /* 0x000076325b577816 */ /* 0x020fe20000000057 */
[----:B------:R-:W-:Y:S01]  /*6ef0*/  FFMA.FTZ R220, R220, UR8, R113 ;  /* 0x00000008dcdc7c23 */ /* 0x000fe20008010071 */
[----:B------:R-:W-:Y:S01]  /*6f00*/  SHF.L.U32 R206, R112, 0x10, RZ ;  /* 0x0000001070ce7819 */ /* 0x000fe200000006ff */
[----:B------:R-:W-:Y:S01]  /*6f10*/  FFMA.FTZ R112, R211, UR8, R210 ;  /* 0x00000008d3707c23 */ /* 0x000fe200080100d2 */
[----:B------:R-:W-:Y:S01]  /*6f20*/  SHF.L.U32 R113, R91, 0x10, RZ ;  /* 0x000000105b717819 */ /* 0x000fe200000006ff */
[----:B------:R-:W-:Y:S01]  /*6f30*/  FFMA.FTZ R219, R219, UR8, R114 ;  /* 0x00000008dbdb7c23 */ /* 0x000fe20008010072 */
[----:B------:R-:W-:Y:S01]  /*6f40*/  SHF.L.U32 R87, R87, 0x10, RZ ;  /* 0x0000001057577819 */ /* 0x000fe200000006ff */
[--C-:B------:R-:W-:Y:S01]  /*6f50*/  FFMA.FTZ R215, R215, UR8, R206.reuse ;  /* 0x00000008d7d77c23 */ /* 0x100fe200080100ce */
[----:B------:R-:W-:Y:S01]  /*6f60*/  SHF.L.U32 R207, R73, 0x10, RZ ;  /* 0x0000001049cf7819 */ /* 0x000fe200000006ff */
[----:B------:R-:W-:Y:S01]  /*6f70*/  FMUL.FTZ R113, R86, R113 ;  /* 0x0000007156717220 */ /* 0x000fe20000410000 */
[----:B------:R-:W-:Y:S01]  /*6f80*/  SHF.L.U32 R213, R240, 0x10, RZ ;  /* 0x00000010f0d57819 */ /* 0x000fe200000006ff */
[----:B------:R-:W-:Y:S01]  /*6f90*/  FMUL.FTZ R114, R212, R87 ;  /* 0x00000057d4727220 */ /* 0x000fe20000410000 */
[----:B------:R-:W-:Y:S01]  /*6fa0*/  SHF.L.U32 R211, R51, 0x10, RZ ;  /* 0x0000001033d37819 */ /* 0x000fe200000006ff */
[----:B------:R-:W-:Y:S01]  /*6fb0*/  FFMA.FTZ R84, R84, UR8, R207 ;  /* 0x0000000854547c23 */ /* 0x000fe200080100cf */
[C---:B------:R-:W-:Y:S01]  /*6fc0*/  PRMT R206, R90.reuse, 0x7632, R206 ;  /* 0x000076325ace7816 */ /* 0x040fe200000000ce */
[----:B------:R-:W-:Y:S01]  /*6fd0*/  FMUL.FTZ R87, R213, R212 ;  /* 0x000000d4d5577220 */ /* 0x000fe20000410000 */
[----:B------:R-:W-:Y:S01]  /*6fe0*/  SHF.L.U32 R207, R90, 0x10, RZ ;  /* 0x000000105acf7819 */ /* 0x000fe200000006ff */
[----:B------:R-:W-:Y:S01]  /*6ff0*/  FMUL.FTZ R86, R211, R86 ;  /* 0x00000056d3567220 */ /* 0x000fe20000410000 */
[----:B------:R-:W-:Y:S01]  /*7000*/  PRMT R91, R89, 0x7632, R91 ;  /* 0x00007632595b7816 */ /* 0x000fe2000000005b */
[----:B------:R-:W-:Y:S01]  /*7010*/  FMUL.FTZ R212, R112, UR7 ;  /* 0x0000000770d47c20 */ /* 0x000fe20008410000 */
[----:B------:R-:W-:Y:S01]  /*7020*/  SHF.L.U32 R211, R50, 0x10, RZ ;  /* 0x0000001032d37819 */ /* 0x000fe200000006ff */
[----:B------:R-:W-:Y:S01]  /*7030*/  FMUL.FTZ R84, R84, UR7 ;  /* 0x0000000754547c20 */ /* 0x000fe20008410000 */
[----:B------:R-:W-:Y:S01]  /*7040*/  SHF.L.U32 R213, R206, 0x10, RZ ;  /* 0x00000010ced57819 */ /* 0x000fe200000006ff */
[----:B------:R-:W-:Y:S01]  /*7050*/  FMUL.FTZ R206, R85, UR7 ;  /* 0x0000000755ce7c20 */ /* 0x000fe20008410000 */
[----:B------:R-:W-:Y:S01]  /*7060*/  PRMT R90, R88, 0x7632, R90 ;  /* 0x00007632585a7816 */ /* 0x000fe2000000005a */
[----:B------:R-:W-:Y:S01]  /*7070*/  FMUL.FTZ R219, R219, UR7 ;  /* 0x00000007dbdb7c20 */ /* 0x000fe20008410000 */
[----:B------:R-:W-:Y:S01]  /*7080*/  SHF.L.U32 R239, R239, 0x10, RZ ;  /* 0x00000010efef7819 */ /* 0x000fe200000006ff */
[----:B------:R-:W-:Y:S01]  /*7090*/  FMUL.FTZ R207, R206, R207 ;  /* 0x000000cfcecf7220 */ /* 0x000fe20000410000 */
[----:B------:R-:W-:Y:S01]  /*70a0*/  SHF.L.U32 R210, R91, 0x10, RZ ;  /* 0x000000105bd27819 */ /* 0x000fe200000006ff */
[----:B------:R-:W-:Y:S01]  /*70b0*/  FMUL.FTZ R91, R211, R206 ;  /* 0x000000ced35b7220 */ /* 0x000fe20000410000 */
        /* <DEDUP_REMOVED lines=12> */
[----:B------:R-:W-:Y:S01]  /*7180*/  FMUL.FTZ R212, R219, R90 ;  /* 0x0000005adbd47220 */ /* 0x000fe20000410000 */
[----:B------:R-:W-:Y:S01]  /*7190*/  SHF.L.U32 R88, R88, 0x10, RZ ;  /* 0x0000001058587819 */ /* 0x000fe200000006ff */
        /* <DEDUP_REMOVED lines=9> */
.L_x_233:
[----:B------:R-:W0:Y:S01]  /*7230*/  @P0 LDC.64 R88, c[0x0][0x478] ;  /* 0x00011e00ff580b82 */ /* 0x000e220000000a00 */
[----:B------:R-:W-:Y:S01]  /*7240*/  IADD3 R217, PT, PT, R208, 0x300, RZ ;  /* 0x00000300d0d97810 */ /* 0x000fe20007ffe0ff */
        /* <DEDUP_REMOVED lines=14> */
[--C-:B------:R-:W-:Y:S01]  /*7330*/  FFMA.FTZ R87, R100, UR4, R225.reuse ;  /* 0x0000000464577c23 */ /* 0x100fe200080100e1 */
[--C-:B------:R-:W-:Y:S01]  /*7340*/  FFMA.FTZ R86, R96, UR4, R225.reuse ;  /* 0x0000000460567c23 */ /* 0x100fe200080100e1 */
[--C-:B------:R-:W-:Y:S01]  /*7350*/  FFMA.FTZ R107, R107, UR4, R225.reuse ;  /* 0x000000046b6b7c23 */ /* 0x100fe200080100e1 */
[----:B------:R-:W-:Y:S01]  /*7360*/  FFMA.FTZ R106, R106, UR4, R225 ;  /* 0x000000046a6a7c23 */ /* 0x000fe200080100e1 */
[----:B------:R-:W-:Y:S01]  /*7370*/  FADD.FTZ R103, R102, -R83 ;  /* 0x8000005366677221 */ /* 0x000fe20000010000 */
[----:B------:R-:W-:Y:S01]  /*7380*/  FADD.FTZ R101, R101, -R82 ;  /* 0x8000005265657221 */ /* 0x000fe20000010000 */
[----:B------:R-:W-:Y:S01]  /*7390*/  FFMA.FTZ R225, R105, UR4, R225 ;  /* 0x0000000469e17c23 */ /* 0x000fe200080100e1 */
[----:B------:R-:W-:Y:S01]  /*73a0*/  FADD.FTZ R102, R97, -R84 ;  /* 0x8000005461667221 */ /* 0x000fe20000010000 */
[----:B------:R-:W-:Y:S01]  /*73b0*/  PRMT R82, R79, 0x7632, R82 ;  /* 0x000076324f527816 */ /* 0x000fe20000000052 */
[----:B------:R-:W-:Y:S01]  /*73c0*/  FADD.FTZ R105, R98, -R87 ;  /* 0x8000005762697221 */ /* 0x000fe20000010000 */
[----:B------:R-:W-:Y:S01]  /*73d0*/  PRMT R84, R78, 0x7632, R84 ;  /* 0x000076324e547816 */ /* 0x000fe20000000054 */
[----:B------:R-:W-:Y:S01]  /*73e0*/  FADD.FTZ R98, R95, -R86 ;  /* 0x800000565f627221 */ /* 0x000fe20000010000 */
[C---:B-----5:R-:W-:Y:S01]  /*73f0*/  PRMT R96, R90.reuse, 0x7632, R96 ;  /* 0x000076325a607816 */ /* 0x060fe20000000060 */
[----:B------:R-:W-:Y:S01]  /*7400*/  FADD.FTZ R106, R93, -R106 ;  /* 0x8000006a5d6a7221 */ /* 0x000fe20000010000 */
[----:B------:R-:W-:Y:S01]  /*7410*/  SHF.L.U32 R85, R90, 0x10, RZ ;  /* 0x000000105a557819 */ /* 0x000fe200000006ff */
[----:B------:R-:W-:Y:S01]  /*7420*/  FADD.FTZ R225, R92, -R225 ;  /* 0x800000e15ce17221 */ /* 0x000fe20000010000 */
[----:B------:R-:W-:Y:S01]  /*7430*/  SHF.L.U32 R83, R79, 0x10, RZ ;  /* 0x000000104f537819 */ /* 0x000fe200000006ff */
[----:B------:R-:W-:Y:S01]  /*7440*/  FADD.FTZ R107, R94, -R107 ;  /* 0x8000006b5e6b7221 */ /* 0x000fe20000010000 */
[----:B------:R-:W-:-:S02]  /*7450*/  SHF.L.U32 R87, R78, 0x10, RZ ;  /* 0x000000104e577819 */ /* 0x000fc400000006ff */
[C---:B------:R-:W-:Y:S01]  /*7460*/  PRMT R86, R77.reuse, 0x7632, R86 ;  /* 0x000076324d567816 */ /* 0x040fe20000000056 */
[----:B------:R-:W-:Y:S01]  /*7470*/  FFMA.FTZ R83, R106, UR8, R83 ;  /* 0x000000086a537c23 */ /* 0x000fe20008010053 */
[----:B------:R-:W-:Y:S02]  /*7480*/  SHF.L.U32 R90, R77, 0x10, RZ ;  /* 0x000000104d5a7819 */ /* 0x000fe400000006ff */
[----:B------:R-:W-:Y:S02]  /*7490*/  SHF.L.U32 R82, R82, 0x10, RZ ;  /* 0x0000001052527819 */ /* 0x000fe400000006ff */
[----:B------:R-:W-:Y:S01]  /*74a0*/  SHF.L.U32 R92, R84, 0x10, RZ ;  /* 0x00000010545c7819 */ /* 0x000fe200000006ff */
[----:B------:R-:W-:Y:S01]  /*74b0*/  FFMA.FTZ R84, R98, UR8, R87 ;  /* 0x0000000862547c23 */ /* 0x000fe20008010057 */
[----:B------:R-:W-:Y:S01]  /*74c0*/  SHF.L.U32 R99, R86, 0x10, RZ ;  /* 0x0000001056637819 */ /* 0x000fe200000006ff */
[----:B------:R-:W-:Y:S01]  /*74d0*/  FFMA.FTZ R86, R105, UR8, R90 ;  /* 0x0000000869567c23 */ /* 0x000fe2000801005a */
[----:B------:R-:W-:Y:S01]  /*74e0*/  PRMT R100, R91, 0x7632, R100 ;  /* 0x000076325b647816 */ /* 0x000fe20000000064 */
[----:B------:R-:W-:Y:S01]  /*74f0*/  FFMA.FTZ R82, R225, UR8, R82 ;  /* 0x00000008e1527c23 */ /* 0x000fe20008010052 */
[C---:B------:R-:W-:Y:S01]  /*7500*/  SHF.L.U32 R98, R76.reuse, 0x10, RZ ;  /* 0x000000104c627819 */ /* 0x040fe200000006ff */
[----:B------:R-:W-:Y:S01]  /*7510*/  FFMA.FTZ R87, R107, UR8, R92 ;  /* 0x000000086b577c23 */ /* 0x000fe2000801005c */
[----:B------:R-:W-:Y:S01]  /*7520*/  PRMT R90, R76, 0x7632, R90 ;  /* 0x000076324c5a7816 */ /* 0x000fe2000000005a */
[----:B------:R-:W-:Y:S01]  /*7530*/  FMUL.FTZ R92, R83, UR7 ;  /* 0x00000007535c7c20 */ /* 0x000fe20008410000 */
[----:B------:R-:W-:Y:S01]  /*7540*/  SHF.L.U32 R91, R91, 0x10, RZ ;  /* 0x000000105b5b7819 */ /* 0x000fe200000006ff */
[----:B------:R-:W-:Y:S01]  /*7550*/  FMUL.FTZ R93, R82, UR7 ;  /* 0x00000007525d7c20 */ /* 0x000fe20008410000 */
[----:B------:R-:W-:Y:S01]  /*7560*/  SHF.L.U32 R95, R55, 0x10, RZ ;  /* 0x00000010375f7819 */ /* 0x000fe200000006ff */
[----:B------:R-:W-:Y:S01]  /*7570*/  FFMA.FTZ R98, R103, UR8, R98 ;  /* 0x0000000867627c23 */ /* 0x000fe20008010062 */
[----:B------:R-:W-:Y:S01]  /*7580*/  SHF.L.U32 R94, R219, 0x10, RZ ;  /* 0x00000010db5e7819 */ /* 0x000fe200000006ff */
[----:B------:R-:W-:Y:S01]  /*7590*/  FMUL.FTZ R91, R92, R91 ;  /* 0x0000005b5c5b7220 */ /* 0x000fe20000410000 */
[----:B------:R-:W-:Y:S01]  /*75a0*/  SHF.L.U32 R90, R90, 0x10, RZ ;  /* 0x000000105a5a7819 */ /* 0x000fe200000006ff */
[----:B------:R-:W-:Y:S01]  /*75b0*/  FMUL.FTZ R104, R95, R92 ;  /* 0x0000005c5f687220 */ /* 0x000fe20000410000 */
[----:B------:R-:W-:Y:S01]  /*75c0*/  SHF.L.U32 R100, R100, 0x10, RZ ;  /* 0x0000001064647819 */ /* 0x000fe200000006ff */
[----:B------:R-:W-:Y:S01]  /*75d0*/  FMUL.FTZ R92, R84, UR7 ;  /* 0x00000007545c7c20 */ /* 0x000fe20008410000 */
[----:B------:R-:W-:Y:S01]  /*75e0*/  SHF.L.U32 R103, R54, 0x10, RZ ;  /* 0x0000001036677819 */ /* 0x000fe200000006ff */
[----:B------:R-:W-:Y:S01]  /*75f0*/  FMUL.FTZ R107, R94, R93 ;  /* 0x0000005d5e6b7220 */ /* 0x000fe20000410000 */
[----:B------:R-:W-:Y:S01]  /*7600*/  PRMT R81, R89, 0x7632, R81 ;  /* 0x0000763259517816 */ /* 0x000fe20000000051 */
[----:B------:R-:W-:Y:S01]  /*7610*/  FMUL.FTZ R95, R87, UR7 ;  /* 0x00000007575f7c20 */ /* 0x000fe20008410000 */
[----:B------:R-:W-:Y:S01]  /*7620*/  SHF.L.U32 R218, R218, 0x10, RZ ;  /* 0x00000010dada7819 */ /* 0x000fe200000006ff */
[----:B------:R-:W-:Y:S01]  /*7630*/  FFMA.FTZ R101, R101, UR8, R90 ;  /* 0x0000000865657c23 */ /* 0x000fe2000801005a */
        /* <DEDUP_REMOVED lines=8> */
[----:B------:R-:W-:Y:S01]  /*76c0*/  FMUL.FTZ R102, R103, R92 ;  /* 0x0000005c67667220 */ /* 0x000fe20000410000 */
[----:B------:R-:W-:Y:S01]  /*76d0*/  FMUL.FTZ R92, R95, R96 ;  /* 0x000000605f5c7220 */ /* 0x000fe20000410000 */
[----:B------:R-:W-:Y:S01]  /*76e0*/  FMUL.FTZ R105, R218, R95 ;  /* 0x0000005fda697220 */ /* 0x000fe20000410000 */
[----:B------:R-:W-:Y:S01]  /*76f0*/  FMUL.FTZ R95, R94, R89 ;  /* 0x000000595e5f7220 */ /* 0x000fe20000410000 */
[----:B------:R-:W-:Y:S01]  /*7700*/  FMUL.FTZ R100, R97, R94 ;  /* 0x0000005e61647220 */ /* 0x000fe20000410000 */
[----:B------:R-:W-:Y:S01]  /*7710*/  SHF.L.U32 R88, R88, 0x10, RZ ;  /* 0x0000001058587819 */ /* 0x000fe200000006ff */
[----:B------:R-:W-:Y:S01]  /*7720*/  FMUL.FTZ R89, R99, UR7 ;  /* 0x0000000763597c20 */ /* 0x000fe20008410000 */
[----:B------:R-:W-:-:S02]  /*7730*/  SHF.L.U32 R216, R216, 0x10, RZ ;  /* 0x00000010d8d87819 */ /* 0x000fc400000006ff */
        /* <DEDUP_REMOVED lines=11> */
[----:B------:R-:W-:Y:S01]  /*77f0*/  FMUL.FTZ R89, R209, R80 ;  /* 0x00000050d1597220 */ /* 0x000fe20000410000 */
        /* <DEDUP_REMOVED lines=9> */
.L_x_234:
[C---:B0----5:R-:W-:Y:S01]  /*7890*/  PRMT R86, R90.reuse, 0x7632, R86 ;  /* 0x000076325a567816 */ /* 0x061fe20000000056 */
[--C-:B------:R-:W-:Y:S01]  /*78a0*/  FFMA.FTZ R105, R105, UR4, R225.reuse ;  /* 0x0000000469697c23 */ /* 0x100fe200080100e1 */
[----:B------:R-:W-:Y:S01]  /*78b0*/  SHF.L.U32 R85, R90, 0x10, RZ ;  /* 0x000000105a557819 */ /* 0x000fe200000006ff */
[--C-:B------:R-:W-:Y:S01]  /*78c0*/  FFMA.FTZ R106, R106, UR4, R225.reuse ;  /* 0x000000046a6a7c23 */ /* 0x100fe200080100e1 */
[----:B------:R-:W-:Y:S01]  /*78d0*/  PRMT R90, R79, 0x7632, R90 ;  /* 0x000076324f5a7816 */ /* 0x000fe2000000005a */
[----:B------:R-:W-:Y:S01]  /*78e0*/  FFMA.FTZ R208, R96, UR4, R225 ;  /* 0x0000000460d07c23 */ /* 0x000fe200080100e1 */
[----:B------:R-:W-:Y:S01]  /*78f0*/  FADD.FTZ R105, R92, -R105 ;  /* 0x800000695c697221 */ /* 0x000fe20000010000 */
[--C-:B------:R-:W-:Y:S01]  /*7900*/  FFMA.FTZ R209, R104, UR4, R225.reuse ;  /* 0x0000000468d17c23 */ /* 0x100fe200080100e1 */
[----:B------:R-:W-:Y:S01]  /*7910*/  SHF.L.U32 R90, R90, 0x10, RZ ;  /* 0x000000105a5a7819 */ /* 0x000fe200000006ff */
[--C-:B------:R-:W-:Y:S01]  /*7920*/  FFMA.FTZ R104, R103, UR4, R225.reuse ;  /* 0x0000000467687c23 */ /* 0x100fe200080100e1 */
[----:B------:R-:W-:Y:S01]  /*7930*/  FADD.FTZ R106, R93, -R106 ;  /* 0x8000006a5d6a7221 */ /* 0x000fe20000010000 */
[----:B------:R-:W-:Y:S01]  /*7940*/  FFMA.FTZ R103, R100, UR4, R225 ;  /* 0x0000000464677c23 */ /* 0x000fe200080100e1 */
[C---:B------:R-:W-:Y:S01]  /*7950*/  SHF.L.U32 R93, R78.reuse, 0x10, RZ ;  /* 0x000000104e5d7819 */ /* 0x040fe200000006ff */
[----:B------:R-:W-:Y:S01]  /*7960*/  FADD.FTZ R208, R95, -R208 ;  /* 0x800000d05fd07221 */ /* 0x000fe20000010000 */
[----:B------:R-:W-:Y:S01]  /*7970*/  PRMT R92, R78, 0x7632, R92 ;  /* 0x000076324e5c7816 */ /* 0x000fe2000000005c */
[--C-:B------:R-:W-:Y:S01]  /*7980*/  FFMA.FTZ R105, R105, UR8, R90.reuse ;  /* 0x0000000869697c23 */ /* 0x100fe2000801005a */
[----:B------:R-:W-:Y:S01]  /*7990*/  PRMT R90, R77, 0x7632, R90 ;  /* 0x000076324d5a7816 */ /* 0x000fe2000000005a */
[----:B------:R-:W-:Y:S01]  /*79a0*/  FADD.FTZ R103, R98, -R103 ;  /* 0x8000006762677221 */ /* 0x000fe20000010000 */
[----:B------:R-:W-:Y:S01]  /*79b0*/  SHF.L.U32 R95, R79, 0x10, RZ ;  /* 0x000000104f5f7819 */ /* 0x000fe200000006ff */
[----:B------:R-:W-:Y:S01]  /*79c0*/  FFMA.FTZ R208, R208, UR8, R93 ;  /* 0x00000008d0d07c23 */ /* 0x000fe2000801005d */
[----:B------:R-:W-:Y:S01]  /*79d0*/  SHF.L.U32 R98, R92, 0x10, RZ ;  /* 0x000000105c627819 */ /* 0x000fe200000006ff */
[----:B------:R-:W-:Y:S01]  /*79e0*/  FFMA.FTZ R107, R107, UR4, R225 ;  /* 0x000000046b6b7c23 */ /* 0x000fe200080100e1 */
[----:B------:R-:W-:Y:S01]  /*79f0*/  SHF.L.U32 R93, R90, 0x10, RZ ;  /* 0x000000105a5d7819 */ /* 0x000fe200000006ff */
[----:B------:R-:W-:Y:S01]  /*7a00*/  FADD.FTZ R209, R102, -R209 ;  /* 0x800000d166d17221 */ /* 0x000fe20000010000 */
[C---:B------:R-:W-:Y:S01]  /*7a10*/  SHF.L.U32 R92, R76.reuse, 0x10, RZ ;  /* 0x000000104c5c7819 */ /* 0x040fe200000006ff */
[----:B------:R-:W-:Y:S01]  /*7a20*/  FFMA.FTZ R100, R99, UR4, R225 ;  /* 0x0000000463647c23 */ /* 0x000fe200080100e1 */
[----:B------:R-:W-:Y:S01]  /*7a30*/  PRMT R90, R76, 0x7632, R90 ;  /* 0x000076324c5a7816 */ /* 0x000fe2000000005a */
[----:B------:R-:W-:Y:S01]  /*7a40*/  FFMA.FTZ R106, R106, UR8, R95 ;  /* 0x000000086a6a7c23 */ /* 0x000fe2000801005f */
[----:B------:R-:W-:Y:S01]  /*7a50*/  PRMT R96, R91, 0x7632, R96 ;  /* 0x000076325b607816 */ /* 0x000fe20000000060 */
[----:B------:R-:W-:Y:S01]  /*7a60*/  FADD.FTZ R107, R94, -R107 ;  /* 0x8000006b5e6b7221 */ /* 0x000fe20000010000 */
[----:B------:R-:W-:Y:S01]  /*7a70*/  FFMA.FTZ R209, R209, UR8, R92 ;  /* 0x00000008d1d17c23 */ /* 0x000fe2000801005c */
[----:B------:R-:W-:Y:S01]  /*7a80*/  SHF.L.U32 R90, R90, 0x10, RZ ;  /* 0x000000105a5a7819 */ /* 0x000fe200000006ff */
[----:B------:R-:W-:Y:S01]  /*7a90*/  FADD.FTZ R101, R101, -R104 ;  /* 0x8000006865657221 */ /* 0x000fe20000010000 */
[----:B------:R-:W-:Y:S01]  /*7aa0*/  SHF.L.U32 R91, R91, 0x10, RZ ;  /* 0x000000105b5b7819 */ /* 0x000fe200000006ff */
[----:B------:R-:W-:Y:S01]  /*7ab0*/  FADD.FTZ R100, R97, -R100 ;  /* 0x8000006461647221 */ /* 0x000fe20000010000 */
[----:B------:R-:W-:Y:S01]  /*7ac0*/  SHF.L.U32 R94, R77, 0x10, RZ ;  /* 0x000000104d5e7819 */ /* 0x000fe200000006ff */
[----:B------:R-:W-:Y:S01]  /*7ad0*/  FMUL.FTZ R105, R105, UR7 ;  /* 0x0000000769697c20 */ /* 0x000fe20008410000 */
[----:B------:R-:W-:Y:S01]  /*7ae0*/  SHF.L.U32 R92, R219, 0x10, RZ ;  /* 0x00000010db5c7819 */ /* 0x000fe200000006ff */
[----:B------:R-:W-:Y:S01]  /*7af0*/  FMUL.FTZ R106, R106, UR7 ;  /* 0x000000076a6a7c20 */ /* 0x000fe20008410000 */
[----:B------:R-:W-:Y:S01]  /*7b00*/  SHF.L.U32 R96, R96, 0x10, RZ ;  /* 0x0000001060607819 */ /* 0x000fe200000006ff */
[----:B------:R-:W-:Y:S01]  /*7b10*/  FFMA.FTZ R98, R107, UR8, R98 ;  /* 0x000000086b627c23 */ /* 0x000fe20008010062 */
[----:B------:R-:W-:Y:S01]  /*7b20*/  SHF.L.U32 R97, R55, 0x10, RZ ;  /* 0x0000001037617819 */ /* 0x000fe200000006ff */
[----:B------:R-:W-:Y:S01]  /*7b30*/  FFMA.FTZ R93, R100, UR8, R93 ;  /* 0x00000008645d7c23 */ /* 0x000fe2000801005d */
[----:B------:R-:W-:Y:S01]  /*7b40*/  PRMT R87, R89, 0x7632, R87 ;  /* 0x0000763259577816 */ /* 0x000fe20000000057 */
[----:B------:R-:W-:Y:S01]  /*7b50*/  FFMA.FTZ R101, R101, UR8, R90 ;  /* 0x0000000865657c23 */ /* 0x000fe2000801005a */
[----:B------:R-:W-:Y:S01]  /*7b60*/  FFMA.FTZ R95, R103, UR8, R94 ;  /* 0x00000008675f7c23 */ /* 0x000fe2000801005e */
[----:B------:R-:W-:Y:S01]  /*7b70*/  FMUL.FTZ R90, R105, R96 ;  /* 0x00000060695a7220 */ /* 0x000fe20000410000 */
        /* <DEDUP_REMOVED lines=11> */
[----:B------:R-:W-:Y:S01]  /*7c30*/  PRMT R84, R88, 0x7632, R84 ;  /* 0x0000763258547816 */ /* 0x000fe20000000054 */
[----:B------:R-:W-:Y:S01]  /*7c40*/  FMUL.FTZ R92, R98, R103 ;  /* 0x00000067625c7220 */ /* 0x000fe20000410000 */
[----:B------:R-:W-:Y:S01]  /*7c50*/  SHF.L.U32 R89, R89, 0x10, RZ ;  /* 0x0000001059597819 */ /* 0x000fe200000006ff */
[----:B------:R-:W-:Y:S01]  /*7c60*/  FMUL.FTZ R100, R105, R98 ;  /* 0x0000006269647220 */ /* 0x000fe20000410000 */
[----:B------:R-:W-:Y:S01]  /*7c70*/  SHF.L.U32 R85, R53, 0x10, RZ ;  /* 0x0000001035557819 */ /* 0x000fe200000006ff */
[----:B------:R-:W-:Y:S01]  /*7c80*/  FMUL.FTZ R94, R86, R87 ;  /* 0x00000057565e7220 */ /* 0x000fe20000410000 */
[----:B------:R-:W-:Y:S01]  /*7c90*/  FMUL.FTZ R98, R97, R86 ;  /* 0x0000005661627220 */ /* 0x000fe20000410000 */
[----:B------:R-:W-:Y:S01]  /*7ca0*/  FMUL.FTZ R96, R95, UR7 ;  /* 0x000000075f607c20 */ /* 0x000fe20008410000 */
        /* <DEDUP_REMOVED lines=15> */
[----:B------:R-:W-:-:S02]  /*7da0*/  F2FP.BF16.F32.PACK_AB R86, R100, R99 ;  /* 0x000000636456723e */ /* 0x000fc400000010ff */
[----:B------:R-:W-:Y:S02]  /*7db0*/  F2FP.BF16.F32.PACK_AB R85, R98, R85 ;  /* 0x000000556255723e */ /* 0x000fe400000010ff */
[----:B------:R-:W-:-:S07]  /*7dc0*/  F2FP.BF16.F32.PACK_AB R84, R101, R84 ;  /* 0x000000546554723e */ /* 0x000fce00000010ff */
.L_x_235:
[----:B------:R-:W0:Y:S01]  /*7dd0*/  @P0 LDC.64 R88, c[0x0][0x478] ;  /* 0x00011e00ff580b82 */ /* 0x000e220000000a00 */
[----:B------:R-:W-:-:S04]  /*7de0*/  IMAD.WIDE.U32 R244, R217, 0x10, R244 ;  /* 0x00000010d9f47825 */ /* 0x000fc800078e00f4 */
[----:B0-----:R-:W-:-:S05]  /*7df0*/  @P0 IMAD.WIDE.U32 R88, R217, 0x10, R88 ;  /* 0x00000010d9580825 */ /* 0x001fca00078e0058 */
[----:B------:R0:W-:Y:S04]  /*7e00*/  @P0 STG.E.128 desc[UR18][R88.64], R80 ;  /* 0x0000005058000986 */ /* 0x0001e8000c101d12 */
[----:B------:R0:W-:Y:S02]  /*7e10*/  STG.E.128 desc[UR18][R244.64], R84 ;  /* 0x00000054f4007986 */ /* 0x0001e4000c101d12 */
.L_x_227:
[----:B------:R-:W-:Y:S01]  /*7e20*/  UIADD3 UR6, UPT, UPT, UR6, UR26, URZ ;  /* 0x0000001a06067290 */ /* 0x000fe2000fffe0ff */
[----:B------:R-:W-:Y:S01]  /*7e30*/  FADD.FTZ R134, R223, R134 ;  /* 0x00000086df867221 */ /* 0x000fe20000010000 */
[----:B------:R-:W-:Y:S01]  /*7e40*/  FADD.FTZ R135, R226, R135 ;  /* 0x00000087e2877221 */ /* 0x000fe20000010000 */
[----:B------:R-:W-:Y:S01]  /*7e50*/  FADD.FTZ R136, R115, R136 ;  /* 0x0000008873887221 */ /* 0x000fe20000010000 */
[----:B------:R-:W-:Y:S01]  /*7e60*/  UISETP.GE.AND UP1, UPT, UR6, UR27, UPT ;  /* 0x0000001b0600728c */ /* 0x000fe2000bf26270 */
[----:B------:R-:W-:Y:S01]  /*7e70*/  FADD.FTZ R137, R224, R137 ;  /* 0x00000089e0897221 */ /* 0x000fe20000010000 */
        /* <DEDUP_REMOVED lines=28> */
[----:B------:R-:W-:Y:S01]  /*8040*/  UPLOP3.LUT UP2, UPT, UPT, UPT, UP2, 0x40, 0x4 ;  /* 0x000000000004789c */ /* 0x000fe20003f4e820 */
[----:B------:R-:W-:Y:S10]  /*8050*/  BRA.U !UP1, `(.L_x_236) ;  /* 0xffffff8909c87547 */ /* 0x000ff4000b83ffff */
        /* <DEDUP_REMOVED lines=38> */
[----:B01----:R-:W-:Y:S02]  /*82c0*/  MOV R89, R159 ;  /* 0x0000009f00597202 */ /* 0x003fe40000000f00 */
        /* <DEDUP_REMOVED lines=56> */
[----:B------:R-:W-:-:S07]  /*8650*/  MOV R19, R116 ;  /* 0x0000007400137202 */ /* 0x000fce0000000f00 */
.L_x_215:
[----:B------:R-:W1:Y:S08]  /*8660*/  S2UR UR4, SR_CTAID.X ;  /* 0x00000000000479c3 */ /* 0x000e700000002500 */
[----:B------:R-:W1:Y:S08]  /*8670*/  LDC R0, c[0x0][0x388] ;  /* 0x0000e200ff007b82 */ /* 0x000e700000000800 */
[----:B------:R-:W2:Y:S08]  /*8680*/  LDC.64 R2, c[0x0][0x440] ;  /* 0x00011000ff027b82 */ /* 0x000eb00000000a00 */
[----:B------:R-:W3:Y:S08]  /*8690*/  LDC.64 R12, c[0x0][0x448] ;  /* 0x00011200ff0c7b82 */ /* 0x000ef00000000a00 */
[----:B------:R-:W4:Y:S01]  /*86a0*/  LDC.64 R14, c[0x0][0x460] ;  /* 0x00011800ff0e7b82 */ /* 0x000f220000000a00 */
[----:B-1----:R-:W-:-:S05]  /*86b0*/  IMAD R0, R0, UR4, RZ ;  /* 0x0000000400007c24 */ /* 0x002fca000f8e02ff */
[----:B------:R-:W-:-:S05]  /*86c0*/  LEA.HI R117, R0, R117, RZ, 0x1d ;  /* 0x0000007500757211 */ /* 0x000fca00078fe8ff */
[----:B--2---:R-:W-:-:S04]  /*86d0*/  IMAD.WIDE.U32 R2, R117, 0x20, R2 ;  /* 0x0000002075027825 */ /* 0x004fc800078e0002 */
[C---:B---3--:R-:W-:Y:S01]  /*86e0*/  IMAD.WIDE.U32 R12, R117.reuse, 0x20, R12 ;  /* 0x00000020750c7825 */ /* 0x048fe200078e000c */
[----:B0-----:R-:W-:Y:S04]  /*86f0*/  STG.E.128 desc[UR18][R2.64], R56 ;  /* 0x0000003802007986 */ /* 0x001fe8000c101d12 */
[----:B------:R-:W-:Y:S01]  /*8700*/  STG.E.128 desc[UR18][R2.64+0x10], R60 ;  /* 0x0000103c02007986 */ /* 0x000fe2000c101d12 */
[----:B----4-:R-:W-:-:S03]  /*8710*/  IMAD.WIDE.U32 R14, R117, 0x20, R14 ;  /* 0x00000020750e7825 */ /* 0x010fc600078e000e */
        /* <DEDUP_REMOVED lines=23> */
.L_x_237:
        /* <DEDUP_REMOVED lines=15> */
.L_x_15583:


//--------------------- .text._ZN10layer_norm13ln_bwd_kernelINS_13Kernel_traitsI13__nv_bfloat16S2_S2_S2_fjLj8192ELj1ELj1ELj8ELj16ENS_18Kernel_traits_baseILj8192ES2_S2_S2_S2_fjLj256EEEEELb0ELb1ELb1ELb0EEEvNS_9BwdParamsE --------------------------
	.section	.text._ZN10layer_norm13ln_bwd_kernelINS_13Kernel_traitsI13__nv_bfloat16S2_S2_S2_fjLj8192ELj1ELj1ELj8ELj16ENS_18Kernel_traits_baseILj8192ES2_S2_S2_S2_fjLj256EEEEELb0ELb1ELb1ELb0EEEvNS_9BwdParamsE,"ax",@progbits
	.align	128
        .global         _ZN10layer_norm13ln_bwd_kernelINS_13Kernel_traitsI13__nv_bfloat16S2_S2_S2_fjLj8192ELj1ELj1ELj8ELj16ENS_18Kernel_traits_baseILj8192ES2_S2_S2_S2_fjLj256EEEEELb0ELb1ELb1ELb0EEEvNS_9BwdParamsE
        .type           _ZN10layer_norm13ln_bwd_kernelINS_13Kernel_traitsI13__nv_bfloat16S2_S2_S2_fjLj8192ELj1ELj1ELj8ELj16ENS_18Kernel_traits_baseILj8192ES2_S2_S2_S2_fjLj256EEEEELb0ELb1ELb1ELb0EEEvNS_9BwdParamsE,@function
        .size           _ZN10layer_norm13ln_bwd_kernelINS_13Kernel_traitsI13__nv_bfloat16S2_S2_S2_fjLj8192ELj1ELj1ELj8ELj16ENS_18Kernel_traits_baseILj8192ES2_S2_S2_S2_fjLj256EEEEELb0ELb1ELb1ELb0EEEvNS_9BwdParamsE,(.L_x_15584 - _ZN10layer_norm13ln_bwd_kernelINS_13Kernel_traitsI13__nv_bfloat16S2_S2_S2_fjLj8192ELj1ELj1ELj8ELj16ENS_18Kernel_traits_baseILj8192ES2_S2_S2_S2_fjLj256EEEEELb0ELb1ELb1ELb0EEEvNS_9BwdParamsE)
        .other          _ZN10layer_norm13ln_bwd_kernelINS_13Kernel_traitsI13__nv_bfloat16S2_S2_S2_fjLj8192ELj1ELj1ELj8ELj16ENS_18Kernel_traits_baseILj8192ES2_S2_S2_S2_fjLj256EEEEELb0ELb1ELb1ELb0EEEvNS_9BwdParamsE,@"STO_CUDA_ENTRY STV_DEFAULT"
_ZN10layer_norm13ln_bwd_kernelINS_13Kernel_traitsI13__nv_bfloat16S2_S2_S2_fjLj8192ELj1ELj1ELj8ELj16ENS_18Kernel_traits_baseILj8192ES2_S2_S2_S2_fjLj256EEEEELb0ELb1ELb1ELb0EEEvNS_9BwdParamsE:
.text._ZN10layer_norm13ln_bwd_kernelINS_13Kernel_traitsI13__nv_bfloat16S2_S2_S2_fjLj8192ELj1ELj1ELj8ELj16ENS_18Kernel_traits_baseILj8192ES2_S2_S2_S2_fjLj256EEEEELb0ELb1ELb1ELb0EEEvNS_9BwdParamsE:
[----:B------:R-:W0:Y:S01]  /*0000*/  LDC R1, c[0x0][0x37c] ;  /* 0x0000df00ff017b82 */ /* 0x000e220000000800 */
[----:B------:R-:W1:Y:S01]  /*0010*/  S2R R4, SR_TID.X ;  /* 0x0000000000047919 */ /* 0x000e620000002100 */
[----:B------:R-:W2:Y:S01]  /*0020*/  LDCU UR10, c[0x0][0x388] ;  /* 0x00007100ff0a77ac */ /* 0x000ea20008000800 */
[----:B0-----:R-:W-:Y:S01]  /*0030*/  IADD3 R1, PT, PT, R1, -0x10, RZ ;  /* 0xfffffff001017810 */ /* 0x001fe20007ffe0ff */
[----:B------:R-:W0:Y:S01]  /*0040*/  LDCU.64 UR16, c[0x0][0x358] ;  /* 0x00006b00ff1077ac */ /* 0x000e220008000a00 */
[----:B--2---:R-:W-:-:S04]  /*0050*/  USHF.R.S32.HI UR4, URZ, 0x1f, UR10 ;  /* 0x0000001fff047899 */ /* 0x004fc8000801140a */
[----:B------:R-:W-:-:S06]  /*0060*/  ULEA.HI UR4, UR4, UR10, URZ, 0x3 ;  /* 0x0000000a04047291 */ /* 0x000fcc000f8f18ff */
[----:B------:R-:W-:Y:S02]  /*0070*/  MOV R0, UR4 ;  /* 0x0000000400007c02 */ /* 0x000fe40008000f00 */
[----:B-1----:R-:W-:Y:S02]  /*0080*/  LOP3.LUT R5, R4, 0xff, RZ, 0x3c, !PT ;  /* 0x000000ff04057812 */ /* 0x002fe400078e3cff */
[----:B------:R-:W-:Y:S01]  /*0090*/  MOV R25, R4 ;  /* 0x0000000400197202 */ /* 0x000fe20000000f00 */
[----:B------:R-:W1:Y:S01]  /*00a0*/  S2UR UR26, SR_CTAID.X ;  /* 0x00000000001a79c3 */ /* 0x000e620000002500 */
[----:B------:R-:W-:Y:S01]  /*00b0*/  LEA.HI.SX32 R5, R0, R5, 0x1d ;  /* 0x0000000500057211 */ /* 0x000fe200078feaff */
[----:B------:R-:W1:Y:S03]  /*00c0*/  LDCU UR4, c[0x0][0x384] ;  /* 0x00007080ff0477ac */ /* 0x000e660008000800 */
[----:B------:R-:W-:-:S02]  /*00d0*/  ISETP.GE.U32.AND P1, PT, R5, 0x100, PT ;  /* 0x000001000500780c */ /* 0x000fc40003f26070 */
[C---:B------:R-:W-:Y:S02]  /*00e0*/  ISETP.GE.U32.AND P3, PT, R5.reuse, 0x200, PT ;  /* 0x000002000500780c */ /* 0x040fe40003f66070 */
[C---:B------:R-:W-:Y:S02]  /*00f0*/  ISETP.GE.U32.AND P4, PT, R5.reuse, 0x300, PT ;  /* 0x000003000500780c */ /* 0x040fe40003f86070 */
[----:B------:R-:W-:-:S07]  /*0100*/  ISETP.GE.U32.AND P5, PT, R5, 0x400, PT ;  /* 0x000004000500780c */ /* 0x000fce0003fa6070 */
[----:B------:R-:W2:Y:S08]  /*0110*/  @P1 LDC.64 R2, c[0x0][0x3d0] ;  /* 0x0000f400ff021b82 */ /* 0x000eb00000000a00 */
[----:B------:R-:W3:Y:S08]  /*0120*/  @P1 LDC.64 R6, c[0x0][0x3e8] ;  /* 0x0000fa00ff061b82 */ /* 0x000ef00000000a00 */
[----:B------:R-:W4:Y:S08]  /*0130*/  @P3 LDC.64 R8, c[0x0][0x3d0] ;  /* 0x0000f400ff083b82 */ /* 0x000f300000000a00 */
[----:B------:R-:W1:Y:S01]  /*0140*/  @P3 LDC.64 R10, c[0x0][0x3e8] ;  /* 0x0000fa00ff0a3b82 */ /* 0x000e620000000a00 */
[----:B--2---:R-:W-:-:S05]  /*0150*/  @P1 IMAD.WIDE.U32 R2, R25, 0x10, R2 ;  /* 0x0000001019021825 */ /* 0x004fca00078e0002 */
[----:B0-----:R0:W5:Y:S02]  /*0160*/  @P1 LDG.E.128 R228, desc[UR16][R2.64] ;  /* 0x0000001002e41981 */ /* 0x001164000c1e1d00 */
        /* <DEDUP_REMOVED lines=8> */
[C---:B-1----:R-:W-:Y:S01]  /*01f0*/  @P3 IMAD.WIDE.U32 R14, R25.reuse, 0x10, R10 ;  /* 0x00000010190e3825 */ /* 0x042fe200078e000a */
[----:B------:R-:W-:-:S04]  /*0200*/  @P3 IADD3 R25, PT, PT, R25, 0x100, RZ ;  /* 0x0000010019193810 */ /* 0x000fc80007ffe0ff */
[----:B------:R0:W5:Y:S02]  /*0210*/  @P3 LDG.E.128 R36, desc[UR16][R14.64] ;  /* 0x000000100e243981 */ /* 0x000164000c1e1d00 */
[----:B------:R-:W1:Y:S01]  /*0220*/  @P5 LDC.64 R22, c[0x0][0x3e8] ;  /* 0x0000fa00ff165b82 */ /* 0x000e620000000a00 */
[----:B--2---:R-:W-:-:S05]  /*0230*/  @P4 IMAD.WIDE.U32 R16, R25, 0x10, R16 ;  /* 0x0000001019104825 */ /* 0x004fca00078e0010 */
[----:B------:R0:W5:Y:S01]  /*0240*/  @P4 LDG.E.128 R40, desc[UR16][R16.64] ;  /* 0x0000001010284981 */ /* 0x000162000c1e1d00 */
[C---:B---3--:R-:W-:Y:S01]  /*0250*/  @P4 IMAD.WIDE.U32 R18, R25.reuse, 0x10, R18 ;  /* 0x0000001019124825 */ /* 0x048fe200078e0012 */
[----:B------:R-:W-:-:S04]  /*0260*/  @P4 IADD3 R25, PT, PT, R25, 0x100, RZ ;  /* 0x0000010019194810 */ /* 0x000fc80007ffe0ff */
[----:B------:R0:W5:Y:S01]  /*0270*/  @P4 LDG.E.128 R44, desc[UR16][R18.64] ;  /* 0x00000010122c4981 */ /* 0x000162000c1e1d00 */
[----:B----4-:R-:W-:-:S05]  /*0280*/  @P5 IMAD.WIDE.U32 R8, R25, 0x10, R20 ;  /* 0x0000001019085825 */ /* 0x010fca00078e0014 */
[----:B------:R0:W5:Y:S01]  /*0290*/  @P5 LDG.E.128 R48, desc[UR16][R8.64] ;  /* 0x0000001008305981 */ /* 0x000162000c1e1d00 */
[----:B-1----:R-:W-:-:S05]  /*02a0*/  @P5 IMAD.WIDE.U32 R10, R25, 0x10, R22 ;  /* 0x00000010190a5825 */ /* 0x002fca00078e0016 */
        /* <DEDUP_REMOVED lines=50> */
[----:B0-----:R-:W-:Y:S06]  /*05d0*/  BRA.U UP0, `(.L_x_238) ;  /* 0x0000009d00047547 */ /* 0x001fec000b800000 */
[----:B-----5:R-:W-:Y:S02]  /*05e0*/  PRMT R3, R231, 0x7632, R3 ;  /* 0x00007632e7037816 */ /* 0x020fe40000000003 */
[----:B------:R-:W-:Y:S02]  /*05f0*/  CS2R R56, SRZ ;  /* 0x0000000000387805 */ /* 0x000fe4000001ff00 */
[----:B------:R-:W-:Y:S02]  /*0600*/  PRMT R2, R230, 0x7632, R2 ;  /* 0x00007632e6027816 */ /* 0x000fe40000000002 */
[----:B------:R-:W-:Y:S02]  /*0610*/  CS2R R58, SRZ ;  /* 0x00000000003a7805 */ /* 0x000fe4000001ff00 */
[----:B------:R-:W-:Y:S01]  /*0620*/  PRMT R0, R229, 0x7632, R0 ;  /* 0x00007632e5007816 */ /* 0x000fe20000000000 */
[----:B------:R0:W-:Y:S01]  /*0630*/  STL.S16 [R1+0x8], R3 ;  /* 0x0000080301007387 */ /* 0x0001e20000100600 */
[----:B------:R-:W-:-:S02]  /*0640*/  PRMT R251, R31, 0x7632, R251 ;  /* 0x000076321ffb7816 */ /* 0x000fc400000000fb */
[----:B------:R-:W-:Y:S02]  /*0650*/  CS2R R60, SRZ ;  /* 0x00000000003c7805 */ /* 0x000fe4000001ff00 */
[----:B------:R-:W-:Y:S01]  /*0660*/  PRMT R250, R30, 0x7632, R250 ;  /* 0x000076321efa7816 */ /* 0x000fe200000000fa */
[----:B------:R0:W-:Y:S01]  /*0670*/  STL.S16 [R1+0x4], R2 ;  /* 0x0000040201007387 */ /* 0x0001e20000100600 */
[----:B------:R-:W-:Y:S02]  /*0680*/  PRMT R249, R29, 0x7632, R249 ;  /* 0x000076321df97816 */ /* 0x000fe400000000f9 */
[----:B------:R-:W-:Y:S02]  /*0690*/  CS2R R62, SRZ ;  /* 0x00000000003e7805 */ /* 0x000fe4000001ff00 */
[----:B------:R-:W-:Y:S01]  /*06a0*/  PRMT R248, R28, 0x7632, R248 ;  /* 0x000076321cf87816 */ /* 0x000fe200000000f8 */
[----:B------:R0:W-:Y:S01]  /*06b0*/  STL.S16 [R1], R0 ;  /* 0x0000000001007387 */ /* 0x0001e20000100600 */
        /* <DEDUP_REMOVED lines=57> */
[----:B------:R-:W-:Y:S01]  /*0a50*/  UPLOP3.LUT UP1, UPT, UPT, UPT, UPT, 0x40, 0x4 ;  /* 0x000000000004789c */ /* 0x000fe20003f2e870 */
[----:B------:R-:W1:Y:S01]  /*0a60*/  LDCU UR29, c[0x0][0x40c] ;  /* 0x00008180ff1d77ac */ /* 0x000e620008000800 */
[----:B------:R-:W2:Y:S01]  /*0a70*/  LDCU UR10, c[0x0][0x388] ;  /* 0x00007100ff0a77ac */ /* 0x000ea20008000800 */
[----:B------:R-:W3:Y:S01]  /*0a80*/  LDCU.U8 UR27, c[0x0][0x410] ;  /* 0x00008200ff1b77ac */ /* 0x000ee20008000000 */
[----:B------:R-:W4:Y:S01]  /*0a90*/  LDCU.64 UR18, c[0x0][0x3c8] ;  /* 0x00007900ff1277ac */ /* 0x000f220008000a00 */
[----:B------:R-:W0:Y:S01]  /*0aa0*/  LDCU.64 UR20, c[0x0][0x3c0] ;  /* 0x00007800ff1477ac */ /* 0x000e220008000a00 */
[----:B------:R-:W0:Y:S01]  /*0ab0*/  LDCU UR28, c[0x0][0x400] ;  /* 0x00008000ff1c77ac */ /* 0x000e220008000800 */
[----:B------:R-:W0:Y:S01]  /*0ac0*/  LDCU.64 UR22, c[0x0][0x438] ;  /* 0x00008700ff1677ac */ /* 0x000e220008000a00 */
[----:B------:R-:W0:Y:S01]  /*0ad0*/  LDCU.64 UR4, c[0x0][0x478] ;  /* 0x00008f00ff0477ac */ /* 0x000e220008000a00 */
[----:B------:R-:W0:Y:S01]  /*0ae0*/  LDCU.128 UR12, c[0x0][0x3f0] ;  /* 0x00007e00ff0c77ac */ /* 0x000e220008000c00 */
[----:B------:R-:W0:Y:S02]  /*0af0*/  LDCU.64 UR24, c[0x0][0x380] ;  /* 0x00007000ff1877ac */ /* 0x000e240008000a00 */
.L_x_390:
[----:B0-----:R-:W-:Y:S02]  /*0b00*/  UIMAD.WIDE UR8, UR26, 0x4, UR14 ;  /* 0x000000041a0878a5 */ /* 0x001fe4000f8e020e */
[----:B----4-:R-:W-:-:S04]  /*0b10*/  UIMAD.WIDE UR6, UR26, 0x4, UR18 ;  /* 0x000000041a0678a5 */ /* 0x010fc8000f8e0212 */
[----:B-123--:R-:W-:Y:S02]  /*0b20*/  MOV R176, UR8 ;  /* 0x0000000800b07c02 */ /* 0x00efe40008000f00 */
[----:B------:R-:W-:Y:S01]  /*0b30*/  MOV R177, UR9 ;  /* 0x0000000900b17c02 */ /* 0x000fe20008000f00 */
[----:B------:R-:W-:-:S04]  /*0b40*/  UIMAD.WIDE UR8, UR26, 0x4, UR12 ;  /* 0x000000041a0878a5 */ /* 0x000fc8000f8e020c */
[----:B------:R0:W4:Y:S02]  /*0b50*/  LDG.E R179, desc[UR16][R176.64] ;  /* 0x00000010b0b37981 */ /* 0x000124000c1e1900 */
[----:B0-----:R-:W-:Y:S01]  /*0b60*/  MOV R176, UR6 ;  /* 0x0000000600b07c02 */ /* 0x001fe20008000f00 */
[----:B------:R-:W-:-:S05]  /*0b70*/  IMAD.U32 R177, RZ, RZ, UR7 ;  /* 0x00000007ffb17e24 */ /* 0x000fca000f8e00ff */
[----:B-----5:R0:W5:Y:S02]  /*0b80*/  LDG.E R178, desc[UR16][R176.64] ;  /* 0x00000010b0b27981 */ /* 0x020164000c1e1900 */
[----:B0-----:R-:W-:Y:S02]  /*0b90*/  MOV R176, UR8 ;  /* 0x0000000800b07c02 */ /* 0x001fe40008000f00 */
[----:B------:R-:W-:-:S05]  /*0ba0*/  MOV R177, UR9 ;  /* 0x0000000900b17c02 */ /* 0x000fca0008000f00 */
[----:B------:R-:W2:Y:S01]  /*0bb0*/  LDG.E R180, desc[UR16][R176.64] ;  /* 0x00000010b0b47981 */ /* 0x000ea2000c1e1900 */
[----:B------:R-:W-:Y:S01]  /*0bc0*/  BSSY.RECONVERGENT B0, `(.L_x_239) ;  /* 0x00001e8000007945 */ /* 0x000fe20003800200 */
[----:B------:R-:W-:Y:S02]  /*0bd0*/  CS2R R234, SRZ ;  /* 0x0000000000ea7805 */ /* 0x000fe4000001ff00 */
[----:B----4-:R-:W-:-:S13]  /*0be0*/  R2UR UR31, R179 ;  /* 0x00000000b31f72ca */ /* 0x010fda00000e0000 */
[----:B------:R-:W-:Y:S01]  /*0bf0*/  UISETP.GE.AND UP2, UPT, UR31, 0x1, UPT ;  /* 0x000000011f00788c */ /* 0x000fe2000bf46270 */
[----:B-----5:R-:W-:Y:S02]  /*0c00*/  R2UR UR30, R178 ;  /* 0x00000000b21e72ca */ /* 0x020fe400000e0000 */
[----:B--2---:R-:W-:-:S06]  /*0c10*/  R2UR UR11, R180 ;  /* 0x00000000b40b72ca */ /* 0x004fcc00000e0000 */
[----:B------:R-:W-:Y:S09]  /*0c20*/  BRA.U !UP2, `(.L_x_240) ;  /* 0x0000001d0a107547 */ /* 0x000ff2000b800000 */
[----:B------:R-:W-:-:S06]  /*0c30*/  UIMAD.WIDE UR6, UR26, 0x4, UR20 ;  /* 0x000000041a0678a5 */ /* 0x000fcc000f8e0214 */
[----:B------:R-:W-:Y:S02]  /*0c40*/  MOV R176, UR6 ;  /* 0x0000000600b07c02 */ /* 0x000fe40008000f00 */
[----:B------:R-:W-:-:S05]  /*0c50*/  MOV R177, UR7 ;  /* 0x0000000700b17c02 */ /* 0x000fca0008000f00 */
[----:B------:R-:W2:Y:S01]  /*0c60*/  LDG.E R176, desc[UR16][R176.64] ;  /* 0x00000010b0b07981 */ /* 0x000ea2000c1e1900 */
[----:B------:R-:W-:Y:S01]  /*0c70*/  UIADD3 UR7, UPT, UPT, UR31, -0x1, URZ ;  /* 0xffffffff1f077890 */ /* 0x000fe2000fffe0ff */
[C---:B------:R-:W-:Y:S01]  /*0c80*/  ISETP.GE.U32.AND P3, PT, R5.reuse, 0x100, PT ;  /* 0x000001000500780c */ /* 0x040fe20003f66070 */
[----:B------:R-:W-:Y:S01]  /*0c90*/  UIMAD UR6, UR26, UR10, URZ ;  /* 0x0000000a1a0672a4 */ /* 0x000fe2000f8e02ff */
[----:B------:R-:W0:Y:S01]  /*0ca0*/  S2R R178, SR_TID.X ;  /* 0x0000000000b27919 */ /* 0x000e220000002100 */
[----:B------:R-:W-:Y:S01]  /*0cb0*/  UIMAD UR8, UR7, UR10, URZ ;  /* 0x0000000a070872a4 */ /* 0x000fe2000f8e02ff */
[----:B---3--:R-:W-:Y:S01]  /*0cc0*/  ISETP.NE.AND P0, PT, RZ, UR27, PT ;  /* 0x0000001bff007c0c */ /* 0x008fe2000bf05270 */
[----:B------:R-:W-:Y:S01]  /*0cd0*/  USHF.R.S32.HI UR7, URZ, 0x1f, UR6 ;  /* 0x0000001fff077899 */ /* 0x000fe20008011406 */
[----:B------:R-:W-:Y:S01]  /*0ce0*/  BSSY.RECONVERGENT B1, `(.L_x_241) ;  /* 0x0000077000017945 */ /* 0x000fe20003800200 */
[----:B------:R-:W-:Y:S01]  /*0cf0*/  USHF.R.S32.HI UR9, URZ, 0x1f, UR8 ;  /* 0x0000001fff097899 */ /* 0x000fe20008011408 */
[C---:B------:R-:W-:Y:S01]  /*0d00*/  ISETP.GE.U32.AND P4, PT, R5.reuse, 0x200, PT ;  /* 0x000002000500780c */ /* 0x040fe20003f86070 */
[----:B------:R-:W-:Y:S01]  /*0d10*/  ULEA.HI UR7, UR7, UR6, URZ, 0x3 ;  /* 0x0000000607077291 */ /* 0x000fe2000f8f18ff */
[C---:B------:R-:W-:Y:S01]  /*0d20*/  ISETP.GE.U32.AND P2, PT, R5.reuse, 0x300, PT ;  /* 0x000003000500780c */ /* 0x040fe20003f46070 */
[----:B------:R-:W-:Y:S01]  /*0d30*/  ULEA.HI UR9, UR9, UR8, URZ, 0x3 ;  /* 0x0000000809097291 */ /* 0x000fe2000f8f18ff */
[----:B------:R-:W-:-:S02]  /*0d40*/  ISETP.GE.U32.AND P1, PT, R5, 0x400, PT ;  /* 0x000004000500780c */ /* 0x000fc40003f26070 */
[----:B------:R-:W-:Y:S02]  /*0d50*/  CS2R R234, SRZ ;  /* 0x0000000000ea7805 */ /* 0x000fe4000001ff00 */
[----:B------:R-:W-:Y:S02]  /*0d60*/  MOV R233, UR7 ;  /* 0x0000000700e97c02 */ /* 0x000fe40008000f00 */
[----:B------:R-:W-:Y:S02]  /*0d70*/  MOV R232, UR9 ;  /* 0x0000000900e87c02 */ /* 0x000fe40008000f00 */
[-C--:B0-----:R-:W-:Y:S02]  /*0d80*/  LEA.HI.SX32 R233, R233, R178.reuse, 0x1d ;  /* 0x000000b2e9e97211 */ /* 0x081fe400078feaff */
[----:B------:R-:W-:Y:S02]  /*0d90*/  LEA.HI.SX32 R232, R232, R178, 0x1d ;  /* 0x000000b2e8e87211 */ /* 0x000fe400078feaff */
[----:B------:R-:W-:-:S02]  /*0da0*/  MOV R227, R233 ;  /* 0x000000e900e37202 */ /* 0x000fc40000000f00 */
[----:B--2---:R-:W-:Y:S01]  /*0db0*/  FSEL R226, R176, RZ, !P0 ;  /* 0x000000ffb0e27208 */ /* 0x004fe20004000000 */
[----:B------:R-:W-:Y:S06]  /*0dc0*/  @!P3 BRA `(.L_x_242) ;  /* 0x0000000400a0b947 */ /* 0x000fec0003800000 */
[----:B------:R-:W0:Y:S01]  /*0dd0*/  LDC.64 R176, c[0x0][0x3a8] ;  /* 0x0000ea00ffb07b82 */ /* 0x000e220000000a00 */
[----:B------:R-:W2:Y:S04]  /*0de0*/  LDL R204, [R1] ;  /* 0x0000000001cc7983 */ /* 0x000ea80000100800 */
[----:B------:R-:W3:Y:S03]  /*0df0*/  LDL R214, [R1+0x4] ;  /* 0x0000040001d67983 */ /* 0x000ee60000100800 */
[----:B------:R-:W4:Y:S01]  /*0e00*/  LDC.64 R180, c[0x0][0x428] ;  /* 0x00010a00ffb47b82 */ /* 0x000f220000000a00 */
[----:B------:R-:W3:Y:S01]  /*0e10*/  LDL R213, [R1+0x8] ;  /* 0x0000080001d57983 */ /* 0x000ee20000100800 */
[----:B0-----:R-:W-:-:S06]  /*0e20*/  IMAD.WIDE.U32 R176, R227, 0x10, R176 ;  /* 0x00000010e3b07825 */ /* 0x001fcc00078e00b0 */
[----:B------:R-:W3:Y:S01]  /*0e30*/  LDG.E.128 R176, desc[UR16][R176.64] ;  /* 0x00000010b0b07981 */ /* 0x000ee2000c1e1d00 */
[----:B----4-:R-:W-:-:S06]  /*0e40*/  IMAD.WIDE.U32 R180, R232, 0x10, R180 ;  /* 0x00000010e8b47825 */ /* 0x010fcc00078e00b4 */
[----:B------:R-:W4:Y:S01]  /*0e50*/  LDG.E.128 R180, desc[UR16][R180.64] ;  /* 0x00000010b4b47981 */ /* 0x000f22000c1e1d00 */
        /* <DEDUP_REMOVED lines=8> */
[----:B------:R-:W-:Y:S02]  /*0ee0*/  IADD3 R232, PT, PT, R232, 0x100, RZ ;  /* 0x00000100e8e87810 */ /* 0x000fe40007ffe0ff */
[----:B------:R-:W-:Y:S02]  /*0ef0*/  IADD3 R227, PT, PT, R227, 0x100, RZ ;  /* 0x00000100e3e37810 */ /* 0x000fe40007ffe0ff */
[----:B--2---:R-:W-:Y:S02]  /*0f00*/  SHF.L.U32 R206, R204, 0x10, RZ ;  /* 0x00000010ccce7819 */ /* 0x004fe400000006ff */
[----:B---3--:R-:W-:Y:S02]  /*0f10*/  SHF.L.U32 R204, R214, 0x10, RZ ;  /* 0x00000010d6cc7819 */ /* 0x008fe400000006ff */
[----:B------:R-:W-:Y:S02]  /*0f20*/  SHF.L.U32 R213, R213, 0x10, RZ ;  /* 0x00000010d5d57819 */ /* 0x000fe400000006ff */
[C---:B------:R-:W-:Y:S01]  /*0f30*/  SHF.L.U32 R11, R176.reuse, 0x10, RZ ;  /* 0x00000010b00b7819 */ /* 0x040fe200000006ff */
[----:B------:R-:W-:Y:S01]  /*0f40*/  IMAD.U32 R191, R177, 0x10000, RZ ;  /* 0x00010000b1bf7824 */ /* 0x000fe200078e00ff */
[----:B------:R-:W-:-:S02]  /*0f50*/  PRMT R176, R176, 0x7632, R176 ;  /* 0x00007632b0b07816 */ /* 0x000fc400000000b0 */
[----:B------:R-:W-:Y:S01]  /*0f60*/  PRMT R177, R177, 0x7632, R177 ;  /* 0x00007632b1b17816 */ /* 0x000fe200000000b1 */
[C---:B------:R-:W-:Y:S01]  /*0f70*/  FADD.FTZ R0, -R226.reuse, R11 ;  /* 0x0000000be2007221 */ /* 0x040fe20000010100 */
[----:B------:R-:W-:Y:S01]  /*0f80*/  FADD.FTZ R191, -R226, R191 ;  /* 0x000000bfe2bf7221 */ /* 0x000fe20000010100 */
[----:B----4-:R-:W-:Y:S02]  /*0f90*/  SHF.L.U32 R11, R180, 0x10, RZ ;  /* 0x00000010b40b7819 */ /* 0x010fe400000006ff */
[----:B------:R-:W-:Y:S01]  /*0fa0*/  FMUL.FTZ R0, R0, UR30 ;  /* 0x0000001e00007c20 */ /* 0x000fe20008410000 */
[----:B0-----:R-:W-:Y:S01]  /*0fb0*/  FMUL.FTZ R3, R191, UR30 ;  /* 0x0000001ebf037c20 */ /* 0x001fe20008410000 */
[----:B------:R-:W-:Y:S01]  /*0fc0*/  SHF.L.U32 R191, R179, 0x10, RZ ;  /* 0x00000010b3bf7819 */ /* 0x000fe200000006ff */
[----:B------:R-:W-:Y:S02]  /*0fd0*/  IMAD.U32 R205, R183, 0x10000, RZ ;  /* 0x00010000b7cd7824 */ /* 0x000fe400078e00ff */
[----:B------:R-:W-:Y:S01]  /*0fe0*/  FADD.FTZ R80, R80, R11 ;  /* 0x0000000b50507221 */ /* 0x000fe20000010000 */
[-C--:B------:R-:W-:Y:S01]  /*0ff0*/  FFMA.FTZ R56, R0, R11.reuse, R56 ;  /* 0x0000000b00387223 */ /* 0x080fe20000010038 */
[----:B------:R-:W-:Y:S01]  /*1000*/  FMUL.FTZ R4, R4, R11 ;  /* 0x0000000b04047220 */ /* 0x000fe20000410000 */
[----:B------:R-:W-:Y:S01]  /*1010*/  SHF.L.U32 R11, R178, 0x10, RZ ;  /* 0x00000010b20b7819 */ /* 0x000fe200000006ff */
[----:B------:R-:W-:Y:S01]  /*1020*/  FADD.FTZ R12, -R226, R191 ;  /* 0x000000bfe20c7221 */ /* 0x000fe20000010100 */
[----:B------:R-:W-:Y:S01]  /*1030*/  SHF.L.U32 R2, R181, 0x10, RZ ;  /* 0x00000010b5027819 */ /* 0x000fe200000006ff */
[----:B------:R-:W-:Y:S01]  /*1040*/  FADD.FTZ R86, R86, R205 ;  /* 0x000000cd56567221 */ /* 0x000fe20000010000 */
[----:B------:R-:W-:Y:S01]  /*1050*/  SHF.L.U32 R191, R176, 0x10, RZ ;  /* 0x00000010b0bf7819 */ /* 0x000fe200000006ff */
[----:B------:R-:W-:Y:S01]  /*1060*/  FADD.FTZ R11, -R226, R11 ;  /* 0x0000000be20b7221 */ /* 0x000fe20000010100 */
[----:B------:R-:W-:Y:S01]  /*1070*/  SHF.L.U32 R177, R177, 0x10, RZ ;  /* 0x00000010b1b17819 */ /* 0x000fe200000006ff */
[----:B------:R-:W-:Y:S01]  /*1080*/  FADD.FTZ R82, R82, R2 ;  /* 0x0000000252527221 */ /* 0x000fe20000010000 */
[-C--:B------:R-:W-:Y:S01]  /*1090*/  FFMA.FTZ R58, R3, R2.reuse, R58 ;  /* 0x00000002033a7223 */ /* 0x080fe2000001003a */
[----:B------:R-:W-:Y:S01]  /*10a0*/  FMUL.FTZ R225, R225, R2 ;  /* 0x00000002e1e17220 */ /* 0x000fe20000410000 */
[----:B------:R-:W-:Y:S01]  /*10b0*/  FMUL.FTZ R2, R11, UR30 ;  /* 0x0000001e0b027c20 */ /* 0x000fe20008410000 */
[C---:B------:R-:W-:Y:S01]  /*10c0*/  FADD.FTZ R191, -R226.reuse, R191 ;  /* 0x000000bfe2bf7221 */ /* 0x040fe20000010100 */
[----:B------:R-:W-:Y:S01]  /*10d0*/  PRMT R181, R181, 0x7632, R181 ;  /* 0x00007632b5b57816 */ /* 0x000fe200000000b5 */
[----:B------:R-:W-:Y:S01]  /*10e0*/  FADD.FTZ R177, -R226, R177 ;  /* 0x000000b1e2b17221 */ /* 0x000fe20000010100 */
[----:B------:R-:W-:Y:S01]  /*10f0*/  SHF.L.U32 R11, R182, 0x10, RZ ;  /* 0x00000010b60b7819 */ /* 0x000fe200000006ff */
[----:B------:R-:W-:Y:S01]  /*1100*/  FMUL.FTZ R192, R191, UR30 ;  /* 0x0000001ebfc07c20 */ /* 0x000fe20008410000 */
[----:B------:R-:W-:Y:S01]  /*1110*/  PRMT R180, R180, 0x7632, R180 ;  /* 0x00007632b4b47816 */ /* 0x000fe200000000b4 */
[----:B------:R-:W-:Y:S01]  /*1120*/  FMUL.FTZ R207, R177, UR30 ;  /* 0x0000001eb1cf7c20 */ /* 0x000fe20008410000 */
[----:B------:R-:W-:Y:S01]  /*1130*/  SHF.L.U32 R176, R181, 0x10, RZ ;  /* 0x00000010b5b07819 */ /* 0x000fe200000006ff */
[----:B------:R-:W-:Y:S01]  /*1140*/  FADD.FTZ R84, R84, R11 ;  /* 0x0000000b54547221 */ /* 0x000fe20000010000 */
[----:B------:R-:W-:Y:S01]  /*1150*/  SHF.L.U32 R180, R180, 0x10, RZ ;  /* 0x00000010b4b47819 */ /* 0x000fe200000006ff */
[-C--:B------:R-:W-:Y:S01]  /*1160*/  FFMA.FTZ R60, R2, R11.reuse, R60 ;  /* 0x0000000b023c7223 */ /* 0x080fe2000001003c */
[----:B------:R-:W-:Y:S01]  /*1170*/  SHF.L.U32 R191, R252, 0x10, RZ ;  /* 0x00000010fcbf7819 */ /* 0x000fe200000006ff */
[----:B------:R-:W-:Y:S01]  /*1180*/  FMUL.FTZ R224, R224, R11 ;  /* 0x0000000be0e07220 */ /* 0x000fe20000410000 */
[----:B------:R-:W-:Y:S01]  /*1190*/  SHF.L.U32 R11, R231, 0x10, RZ ;  /* 0x00000010e70b7819 */ /* 0x000fe200000006ff */
[----:B------:R-:W-:Y:S01]  /*11a0*/  FMUL.FTZ R12, R12, UR30 ;  /* 0x0000001e0c0c7c20 */ /* 0x000fe20008410000 */
[----:B------:R-:W-:Y:S01]  /*11b0*/  PRMT R178, R178, 0x7632, R178 ;  /* 0x00007632b2b27816 */ /* 0x000fe200000000b2 */
[----:B------:R-:W-:Y:S01]  /*11c0*/  FADD.FTZ R83, R83, R176 ;  /* 0x000000b053537221 */ /* 0x000fe20000010000 */
[-C--:B------:R-:W-:Y:S01]  /*11d0*/  FFMA.FTZ R59, R207, R176.reuse, R59 ;  /* 0x000000b0cf3b7223 */ /* 0x080fe2000001003b */
[----:B------:R-:W-:Y:S01]  /*11e0*/  FMUL.FTZ R206, R206, R176 ;  /* 0x000000b0cece7220 */ /* 0x000fe20000410000 */
[----:B------:R-:W-:Y:S01]  /*11f0*/  FMUL.FTZ R191, R191, R180 ;  /* 0x000000b4bfbf7220 */ /* 0x000fe20000410000 */
[----:B------:R-:W-:Y:S01]  /*1200*/  FADD.FTZ R176, RZ, R4 ;  /* 0x00000004ffb07221 */ /* 0x000fe20000010000 */
[----:B------:R-:W-:Y:S01]  /*1210*/  FFMA.FTZ R177, R0, R4, RZ ;  /* 0x0000000400b17223 */ /* 0x000fe200000100ff */
[-C--:B------:R-:W-:Y:S01]  /*1220*/  FFMA.FTZ R62, R12, R205.reuse, R62 ;  /* 0x000000cd0c3e7223 */ /* 0x080fe2000001003e */
[----:B------:R-:W-:Y:S01]  /*1230*/  FMUL.FTZ R11, R11, R205 ;  /* 0x000000cd0b0b7220 */ /* 0x000fe20000410000 */
[----:B------:R-:W-:Y:S01]  /*1240*/  SHF.L.U32 R205, R178, 0x10, RZ ;  /* 0x00000010b2cd7819 */ /* 0x000fe200000006ff */
[----:B------:R-:W-:Y:S01]  /*1250*/  FADD.FTZ R81, R81, R180 ;  /* 0x000000b451517221 */ /* 0x000fe20000010000 */
[----:B------:R-:W-:Y:S01]  /*1260*/  PRMT R179, R179, 0x7632, R179 ;  /* 0x00007632b3b37816 */ /* 0x000fe200000000b3 */
[----:B------:R-:W-:Y:S01]  /*1270*/  FFMA.FTZ R57, R192, R180, R57 ;  /* 0x000000b4c0397223 */ /* 0x000fe20000010039 */
[----:B------:R-:W-:Y:S01]  /*1280*/  FADD.FTZ R178, R176, R191 ;  /* 0x000000bfb0b27221 */ /* 0x000fe20000010000 */
[----:B------:R-:W-:Y:S01]  /*1290*/  FFMA.FTZ R180, R192, R191, R177 ;  /* 0x000000bfc0b47223 */ /* 0x000fe200000100b1 */
[----:B------:R-:W-:Y:S01]  /*12a0*/  PRMT R182, R182, 0x7632, R182 ;  /* 0x00007632b6b67816 */ /* 0x000fe200000000b6 */
[----:B------:R-:W-:Y:S01]  /*12b0*/  FADD.FTZ R205, -R226, R205 ;  /* 0x000000cde2cd7221 */ /* 0x000fe20000010100 */
[----:B------:R-:W-:Y:S01]  /*12c0*/  SHF.L.U32 R179, R179, 0x10, RZ ;  /* 0x00000010b3b37819 */ /* 0x000fe200000006ff */
[----:B------:R-:W-:Y:S01]  /*12d0*/  FADD.FTZ R177, R178, R225 ;  /* 0x000000e1b2b17221 */ /* 0x000fe20000010000 */
[----:B------:R-:W-:Y:S01]  /*12e0*/  FFMA.FTZ R180, R3, R225, R180 ;  /* 0x000000e103b47223 */ /* 0x000fe200000100b4 */
[----:B------:R-:W-:Y:S01]  /*12f0*/  IMAD.U32 R182, R182, 0x10000, RZ ;  /* 0x00010000b6b67824 */ /* 0x000fe200078e00ff */
[----:B------:R-:W-:Y:S01]  /*1300*/  PRMT R183, R183, 0x7632, R183 ;  /* 0x00007632b7b77816 */ /* 0x000fe200000000b7 */
[----:B------:R-:W-:Y:S01]  /*1310*/  FADD.FTZ R214, -R226, R179 ;  /* 0x000000b3e2d67221 */ /* 0x000fe20000010100 */
[----:B------:R-:W-:Y:S01]  /*1320*/  FADD.FTZ R177, R177, R206 ;  /* 0x000000ceb1b17221 */ /* 0x000fe20000010000 */
[----:B------:R-:W-:Y:S01]  /*1330*/  FFMA.FTZ R179, R207, R206, R180 ;  /* 0x000000cecfb37223 */ /* 0x000fe200000100b4 */
[----:B------:R-:W-:Y:S01]  /*1340*/  FMUL.FTZ R204, R204, R182 ;  /* 0x000000b6cccc7220 */ /* 0x000fe20000410000 */
[----:B------:R-:W-:Y:S01]  /*1350*/  FMUL.FTZ R205, R205, UR30 ;  /* 0x0000001ecdcd7c20 */ /* 0x000fe20008410000 */
[----:B------:R-:W-:Y:S01]  /*1360*/  FADD.FTZ R177, R177, R224 ;  /* 0x000000e0b1b17221 */ /* 0x000fe20000010000 */
[----:B------:R-:W-:Y:S01]  /*1370*/  FFMA.FTZ R178, R2, R224, R179 ;  /* 0x000000e002b27223 */ /* 0x000fe200000100b3 */
[----:B------:R-:W-:Y:S01]  /*1380*/  SHF.L.U32 R176, R183, 0x10, RZ ;  /* 0x00000010b7b07819 */ /* 0x000fe200000006ff */
[----:B------:R-:W-:Y:S01]  /*1390*/  FMUL.FTZ R214, R214, UR30 ;  /* 0x0000001ed6d67c20 */ /* 0x000fe20008410000 */
[----:B------:R-:W-:Y:S01]  /*13a0*/  FADD.FTZ R180, R177, R204 ;  /* 0x000000ccb1b47221 */ /* 0x000fe20000010000 */
[----:B------:R-:W-:Y:S01]  /*13b0*/  FFMA.FTZ R177, R205, R204, R178 ;  /* 0x000000cccdb17223 */ /* 0x000fe200000100b2 */
[----:B------:R-:W-:Y:S01]  /*13c0*/  FADD.FTZ R85, R85, R182 ;  /* 0x000000b655557221 */ /* 0x000fe20000010000 */
[----:B------:R-:W-:Y:S01]  /*13d0*/  FMUL.FTZ R213, R213, R176 ;  /* 0x000000b0d5d57220 */ /* 0x000fe20000410000 */
[----:B------:R-:W-:Y:S01]  /*13e0*/  FADD.FTZ R180, R180, R11 ;  /* 0x0000000bb4b47221 */ /* 0x000fe20000010000 */
[----:B------:R-:W-:Y:S01]  /*13f0*/  FFMA.FTZ R177, R12, R11, R177 ;  /* 0x0000000b0cb17223 */ /* 0x000fe200000100b1 */
[----:B------:R-:W-:Y:S01]  /*1400*/  FFMA.FTZ R61, R205, R182, R61 ;  /* 0x000000b6cd3d7223 */ /* 0x000fe2000001003d */
[----:B------:R-:W-:Y:S01]  /*1410*/  FADD.FTZ R87, R87, R176 ;  /* 0x000000b057577221 */ /* 0x000fe20000010000 */
[----:B------:R-:W-:Y:S01]  /*1420*/  FFMA.FTZ R63, R214, R176, R63 ;  /* 0x000000b0d63f7223 */ /* 0x000fe2000001003f */
[----:B------:R-:W-:Y:S01]  /*1430*/  FADD.FTZ R234, R180, R213 ;  /* 0x000000d5b4ea7221 */ /* 0x000fe20000010000 */
[----:B------:R-:W-:-:S07]  /*1440*/  FFMA.FTZ R235, R214, R213, R177 ;  /* 0x000000d5d6eb7223 */ /* 0x000fce00000100b1 */
.L_x_242:
[----:B-1----:R-:W-:Y:S05]  /*1450*/  BSYNC.RECONVERGENT B1 ;  /* 0x0000000000017941 */ /* 0x002fea0003800200 */
.L_x_241:
        /* <DEDUP_REMOVED lines=11> */
[----:B------:R-:W-:-:S04]  /*1510*/  PRMT R223, R32, 0x7632, R223 ;  /* 0x0000763220df7816 */ /* 0x000fc800000000df */
[----:B------:R-:W-:Y:S01]  /*1520*/  SHF.L.U32 R223, R223, 0x10, RZ ;  /* 0x00000010dfdf7819 */ /* 0x000fe200000006ff */
[----:B0-----:R-:W-:-:S05]  /*1530*/  @P0 IMAD.WIDE.U32 R6, R227, 0x10, R6 ;  /* 0x00000010e3060825 */ /* 0x001fca00078e0006 */
[----:B------:R0:W5:Y:S01]  /*1540*/  @P0 LDG.E.128 R24, desc[UR16][R6.64] ;  /* 0x0000001006180981 */ /* 0x000162000c1e1d00 */
[----:B------:R-:W-:-:S04]  /*1550*/  PRMT R222, R33, 0x7632, R222 ;  /* 0x0000763221de7816 */ /* 0x000fc800000000de */
[----:B------:R-:W-:Y:S02]  /*1560*/  SHF.L.U32 R222, R222, 0x10, RZ ;  /* 0x00000010dede7819 */ /* 0x000fe400000006ff */
[----:B------:R-:W-:Y:S02]  /*1570*/  SHF.L.U32 R202, R34, 0x10, RZ ;  /* 0x0000001022ca7819 */ /* 0x000fe400000006ff */
[C---:B------:R-:W-:Y:S01]  /*1580*/  PRMT R211, R35.reuse, 0x7632, R211 ;  /* 0x0000763223d37816 */ /* 0x040fe200000000d3 */
[----:B------:R-:W-:-:S03]  /*1590*/  IMAD.U32 R210, R35, 0x10000, RZ ;  /* 0x0001000023d27824 */ /* 0x000fc600078e00ff */
[----:B------:R-:W-:Y:S02]  /*15a0*/  SHF.L.U32 R211, R211, 0x10, RZ ;  /* 0x00000010d3d37819 */ /* 0x000fe400000006ff */
[----:B------:R-:W-:Y:S02]  /*15b0*/  IADD3 R232, PT, PT, R232, 0x100, RZ ;  /* 0x00000100e8e87810 */ /* 0x000fe40007ffe0ff */
[----:B------:R-:W-:Y:S02]  /*15c0*/  IADD3 R227, PT, PT, R227, 0x100, RZ ;  /* 0x00000100e3e37810 */ /* 0x000fe40007ffe0ff */
[----:B--2---:R-:W-:-:S04]  /*15d0*/  PRMT R13, R176, 0x7632, R13 ;  /* 0x00007632b00d7816 */ /* 0x004fc8000000000d */
[----:B------:R-:W-:Y:S02]  /*15e0*/  SHF.L.U32 R189, R13, 0x10, RZ ;  /* 0x000000100dbd7819 */ /* 0x000fe400000006ff */
[----:B0-----:R-:W-:Y:S02]  /*15f0*/  PRMT R7, R177, 0x7632, R7 ;  /* 0x00007632b1077816 */ /* 0x001fe40000000007 */
[----:B---3--:R-:W-:Y:S01]  /*1600*/  PRMT R13, R180, 0x7632, R13 ;  /* 0x00007632b40d7816 */ /* 0x008fe2000000000d */
[----:B------:R-:W-:-:S04]  /*1610*/  FADD.FTZ R189, -R226, R189 ;  /* 0x000000bde2bd7221 */ /* 0x000fc80000010100 */
[----:B------:R-:W-:Y:S01]  /*1620*/  IMAD.U32 R14, R13, 0x10000, RZ ;  /* 0x000100000d0e7824 */ /* 0x000fe200078e00ff */
[----:B------:R-:W-:Y:S01]  /*1630*/  SHF.L.U32 R13, R7, 0x10, RZ ;  /* 0x00000010070d7819 */ /* 0x000fe200000006ff */
[----:B------:R-:W-:Y:S01]  /*1640*/  FMUL.FTZ R6, R189, UR30 ;  /* 0x0000001ebd067c20 */ /* 0x000fe20008410000 */
[----:B------:R-:W-:Y:S01]  /*1650*/  PRMT R7, R181, 0x7632, R7 ;  /* 0x00007632b5077816 */ /* 0x000fe20000000007 */
[-C--:B------:R-:W-:Y:S02]  /*1660*/  FMUL.FTZ R223, R223, R14.reuse ;  /* 0x0000000edfdf7220 */ /* 0x080fe40000410000 */
[----:B------:R-:W-:Y:S01]  /*1670*/  FADD.FTZ R13, -R226, R13 ;  /* 0x0000000de20d7221 */ /* 0x000fe20000010100 */
[----:B------:R-:W-:Y:S01]  /*1680*/  FADD.FTZ R153, R153, R14 ;  /* 0x0000000e99997221 */ /* 0x000fe20000010000 */
[----:B------:R-:W-:Y:S01]  /*1690*/  FFMA.FTZ R89, R6, R14, R89 ;  /* 0x0000000e06597223 */ /* 0x000fe20000010059 */
[----:B------:R-:W-:Y:S01]  /*16a0*/  SHF.L.U32 R14, R7, 0x10, RZ ;  /* 0x00000010070e7819 */ /* 0x000fe200000006ff */
[----:B------:R-:W-:Y:S01]  /*16b0*/  FMUL.FTZ R7, R13, UR30 ;  /* 0x0000001e0d077c20 */ /* 0x000fe20008410000 */
[----:B------:R-:W-:-:S04]  /*16c0*/  PRMT R13, R178, 0x7632, R13 ;  /* 0x00007632b20d7816 */ /* 0x000fc8000000000d */
[----:B------:R-:W-:Y:S01]  /*16d0*/  SHF.L.U32 R189, R13, 0x10, RZ ;  /* 0x000000100dbd7819 */ /* 0x000fe200000006ff */
[-C--:B------:R-:W-:Y:S01]  /*16e0*/  FMUL.FTZ R222, R222, R14.reuse ;  /* 0x0000000edede7220 */ /* 0x080fe20000410000 */
[--C-:B------:R-:W-:Y:S01]  /*16f0*/  FADD.FTZ R155, R155, R14.reuse ;  /* 0x0000000e9b9b7221 */ /* 0x100fe20000010000 */
[----:B------:R-:W-:Y:S01]  /*1700*/  FFMA.FTZ R91, R7, R14, R91 ;  /* 0x0000000e075b7223 */ /* 0x000fe2000001005b */
[----:B------:R-:W-:Y:S01]  /*1710*/  PRMT R14, R34, 0x7632, R14 ;  /* 0x00007632220e7816 */ /* 0x000fe2000000000e */
[----:B------:R-:W-:Y:S01]  /*1720*/  FADD.FTZ R195, -R226, R189 ;  /* 0x000000bde2c37221 */ /* 0x000fe20000010100 */
[----:B------:R-:W-:Y:S02]  /*1730*/  PRMT R13, R182, 0x7632, R13 ;  /* 0x00007632b60d7816 */ /* 0x000fe4000000000d */
[----:B------:R-:W-:Y:S02]  /*1740*/  SHF.L.U32 R189, R176, 0x10, RZ ;  /* 0x00000010b0bd7819 */ /* 0x000fe400000006ff */
[----:B------:R-:W-:-:S02]  /*1750*/  SHF.L.U32 R14, R14, 0x10, RZ ;  /* 0x000000100e0e7819 */ /* 0x000fc400000006ff */
[----:B------:R-:W-:Y:S01]  /*1760*/  SHF.L.U32 R190, R13, 0x10, RZ ;  /* 0x000000100dbe7819 */ /* 0x000fe200000006ff */
[----:B------:R-:W-:Y:S01]  /*1770*/  FMUL.FTZ R13, R195, UR30 ;  /* 0x0000001ec30d7c20 */ /* 0x000fe20008410000 */
[----:B------:R-:W-:Y:S01]  /*1780*/  FADD.FTZ R189, -R226, R189 ;  /* 0x000000bde2bd7221 */ /* 0x000fe20000010100 */
[----:B------:R-:W-:Y:S02]  /*1790*/  SHF.L.U32 R195, R177, 0x10, RZ ;  /* 0x00000010b1c37819 */ /* 0x000fe400000006ff */
[-C--:B------:R-:W-:Y:S01]  /*17a0*/  FMUL.FTZ R14, R14, R190.reuse ;  /* 0x000000be0e0e7220 */ /* 0x080fe20000410000 */
[----:B------:R-:W-:Y:S01]  /*17b0*/  FADD.FTZ R157, R157, R190 ;  /* 0x000000be9d9d7221 */ /* 0x000fe20000010000 */
[----:B------:R-:W-:Y:S01]  /*17c0*/  FFMA.FTZ R93, R13, R190, R93 ;  /* 0x000000be0d5d7223 */ /* 0x000fe2000001005d */
[----:B------:R-:W-:Y:S01]  /*17d0*/  FMUL.FTZ R190, R189, UR30 ;  /* 0x0000001ebdbe7c20 */ /* 0x000fe20008410000 */
[----:B------:R-:W-:Y:S01]  /*17e0*/  SHF.L.U32 R189, R32, 0x10, RZ ;  /* 0x0000001020bd7819 */ /* 0x000fe200000006ff */
[----:B------:R-:W-:-:S02]  /*17f0*/  IMAD.U32 R177, R180, 0x10000, RZ ;  /* 0x00010000b4b17824 */ /* 0x000fc400078e00ff */
[----:B------:R-:W-:Y:S01]  /*1800*/  FADD.FTZ R195, -R226, R195 ;  /* 0x000000c3e2c37221 */ /* 0x000fe20000010100 */
[----:B------:R-:W-:Y:S01]  /*1810*/  SHF.L.U32 R181, R181, 0x10, RZ ;  /* 0x00000010b5b57819 */ /* 0x000fe200000006ff */
[----:B------:R-:W-:Y:S01]  /*1820*/  FADD.FTZ R152, R152, R177 ;  /* 0x000000b198987221 */ /* 0x000fe20000010000 */
[-C--:B------:R-:W-:Y:S01]  /*1830*/  FFMA.FTZ R88, R190, R177.reuse, R88 ;  /* 0x000000b1be587223 */ /* 0x080fe20000010058 */
[----:B------:R-:W-:Y:S01]  /*1840*/  FMUL.FTZ R189, R189, R177 ;  /* 0x000000b1bdbd7220 */ /* 0x000fe20000410000 */
[----:B------:R-:W-:Y:S01]  /*1850*/  FMUL.FTZ R196, R195, UR30 ;  /* 0x0000001ec3c47c20 */ /* 0x000fe20008410000 */
[----:B------:R-:W-:Y:S02]  /*1860*/  SHF.L.U32 R177, R178, 0x10, RZ ;  /* 0x00000010b2b17819 */ /* 0x000fe400000006ff */
[----:B------:R-:W-:Y:S01]  /*1870*/  SHF.L.U32 R195, R33, 0x10, RZ ;  /* 0x0000001021c37819 */ /* 0x000fe200000006ff */
[----:B------:R-:W-:Y:S01]  /*1880*/  FADD.FTZ R154, R154, R181 ;  /* 0x000000b59a9a7221 */ /* 0x000fe20000010000 */
[----:B------:R-:W-:Y:S01]  /*1890*/  FFMA.FTZ R90, R196, R181, R90 ;  /* 0x000000b5c45a7223 */ /* 0x000fe2000001005a */
[----:B------:R-:W-:-:S02]  /*18a0*/  FADD.FTZ R203, -R226, R177 ;  /* 0x000000b1e2cb7221 */ /* 0x000fc40000010100 */
[----:B------:R-:W-:Y:S01]  /*18b0*/  FMUL.FTZ R195, R195, R181 ;  /* 0x000000b5c3c37220 */ /* 0x000fe20000410000 */
[C---:B------:R-:W-:Y:S02]  /*18c0*/  SHF.L.U32 R181, R179.reuse, 0x10, RZ ;  /* 0x00000010b3b57819 */ /* 0x040fe400000006ff */
[----:B------:R-:W-:Y:S01]  /*18d0*/  PRMT R179, R179, 0x7632, R179 ;  /* 0x00007632b3b37816 */ /* 0x000fe200000000b3 */
[----:B------:R-:W-:Y:S01]  /*18e0*/  FMUL.FTZ R203, R203, UR30 ;  /* 0x0000001ecbcb7c20 */ /* 0x000fe20008410000 */
[----:B------:R-:W-:Y:S02]  /*18f0*/  SHF.L.U32 R177, R182, 0x10, RZ ;  /* 0x00000010b6b17819 */ /* 0x000fe400000006ff */
[----:B------:R-:W-:-:S03]  /*1900*/  SHF.L.U32 R179, R179, 0x10, RZ ;  /* 0x00000010b3b37819 */ /* 0x000fc600000006ff */
[----:B------:R-:W-:Y:S01]  /*1910*/  FADD.FTZ R156, R156, R177 ;  /* 0x000000b19c9c7221 */ /* 0x000fe20000010000 */
[-C--:B------:R-:W-:Y:S01]  /*1920*/  FFMA.FTZ R92, R203, R177.reuse, R92 ;  /* 0x000000b1cb5c7223 */ /* 0x080fe2000001005c */
[----:B------:R-:W-:Y:S01]  /*1930*/  FMUL.FTZ R202, R202, R177 ;  /* 0x000000b1caca7220 */ /* 0x000fe20000410000 */
[C---:B------:R-:W-:Y:S01]  /*1940*/  SHF.L.U32 R177, R183.reuse, 0x10, RZ ;  /* 0x00000010b7b17819 */ /* 0x040fe200000006ff */
[C---:B------:R-:W-:Y:S01]  /*1950*/  FADD.FTZ R181, -R226.reuse, R181 ;  /* 0x000000b5e2b57221 */ /* 0x040fe20000010100 */
[----:B------:R-:W-:Y:S01]  /*1960*/  PRMT R183, R183, 0x7632, R183 ;  /* 0x00007632b7b77816 */ /* 0x000fe200000000b7 */
[----:B------:R-:W-:Y:S01]  /*1970*/  FADD.FTZ R179, -R226, R179 ;  /* 0x000000b3e2b37221 */ /* 0x000fe20000010100 */
[----:B------:R-:W-:Y:S01]  /*1980*/  FADD.FTZ R234, R234, R189 ;  /* 0x000000bdeaea7221 */ /* 0x000fe20000010000 */
[----:B------:R-:W-:Y:S01]  /*1990*/  FFMA.FTZ R235, R190, R189, R235 ;  /* 0x000000bdbeeb7223 */ /* 0x000fe200000100eb */
[----:B------:R-:W-:Y:S01]  /*19a0*/  SHF.L.U32 R176, R183, 0x10, RZ ;  /* 0x00000010b7b07819 */ /* 0x000fe200000006ff */
[----:B------:R-:W-:Y:S01]  /*19b0*/  FMUL.FTZ R201, R181, UR30 ;  /* 0x0000001eb5c97c20 */ /* 0x000fe20008410000 */
[----:B------:R-:W-:Y:S01]  /*19c0*/  FMUL.FTZ R212, R179, UR30 ;  /* 0x0000001eb3d47c20 */ /* 0x000fe20008410000 */
[----:B------:R-:W-:Y:S01]  /*19d0*/  FADD.FTZ R234, R234, R223 ;  /* 0x000000dfeaea7221 */ /* 0x000fe20000010000 */
[----:B------:R-:W-:Y:S01]  /*19e0*/  FFMA.FTZ R235, R6, R223, R235 ;  /* 0x000000df06eb7223 */ /* 0x000fe200000100eb */
[----:B------:R-:W-:Y:S01]  /*19f0*/  FADD.FTZ R158, R158, R177 ;  /* 0x000000b19e9e7221 */ /* 0x000fe20000010000 */
[-C--:B------:R-:W-:Y:S01]  /*1a00*/  FFMA.FTZ R94, R201, R177.reuse, R94 ;  /* 0x000000b1c95e7223 */ /* 0x080fe2000001005e */
[----:B------:R-:W-:Y:S01]  /*1a10*/  FMUL.FTZ R210, R210, R177 ;  /* 0x000000b1d2d27220 */ /* 0x000fe20000410000 */
[-C--:B------:R-:W-:Y:S01]  /*1a20*/  FMUL.FTZ R211, R211, R176.reuse ;  /* 0x000000b0d3d37220 */ /* 0x080fe20000410000 */
[----:B------:R-:W-:Y:S01]  /*1a30*/  FADD.FTZ R159, R159, R176 ;  /* 0x000000b09f9f7221 */ /* 0x000fe20000010000 */
[----:B------:R-:W-:Y:S01]  /*1a40*/  FFMA.FTZ R95, R212, R176, R95 ;  /* 0x000000b0d45f7223 */ /* 0x000fe2000001005f */
[----:B------:R-:W-:Y:S01]  /*1a50*/  FADD.FTZ R177, R234, R195 ;  /* 0x000000c3eab17221 */ /* 0x000fe20000010000 */
[----:B------:R-:W-:-:S03]  /*1a60*/  FFMA.FTZ R176, R196, R195, R235 ;  /* 0x000000c3c4b07223 */ /* 0x000fc600000100eb */
        /* <DEDUP_REMOVED lines=9> */
[----:B------:R-:W-:-:S07]  /*1b00*/  FFMA.FTZ R235, R212, R211, R235 ;  /* 0x000000d3d4eb7223 */ /* 0x000fce00000100eb */
.L_x_244:
[----:B------:R-:W-:Y:S05]  /*1b10*/  BSYNC.RECONVERGENT B1 ;  /* 0x0000000000017941 */ /* 0x000fea0003800200 */
.L_x_243:
        /* <DEDUP_REMOVED lines=15> */
[----:B------:R-:W-:Y:S02]  /*1c10*/  SHF.L.U32 R199, R42, 0x10, RZ ;  /* 0x000000102ac77819 */ /* 0x000fe400000006ff */
[C---:B------:R-:W-:Y:S02]  /*1c20*/  PRMT R216, R43.reuse, 0x7632, R216 ;  /* 0x000076322bd87816 */ /* 0x040fe400000000d8 */
[----:B------:R-:W-:Y:S02]  /*1c30*/  SHF.L.U32 R209, R43, 0x10, RZ ;  /* 0x000000102bd17819 */ /* 0x000fe400000006ff */
[----:B------:R-:W-:Y:S02]  /*1c40*/  SHF.L.U32 R216, R216, 0x10, RZ ;  /* 0x00000010d8d87819 */ /* 0x000fe400000006ff */
[----:B------:R-:W-:Y:S02]  /*1c50*/  IADD3 R232, PT, PT, R232, 0x100, RZ ;  /* 0x00000100e8e87810 */ /* 0x000fe40007ffe0ff */
[----:B------:R-:W-:-:S02]  /*1c60*/  IADD3 R227, PT, PT, R227, 0x100, RZ ;  /* 0x00000100e3e37810 */ /* 0x000fc40007ffe0ff */
[----:B--2---:R-:W-:-:S04]  /*1c70*/  PRMT R10, R176, 0x7632, R10 ;  /* 0x00007632b00a7816 */ /* 0x004fc8000000000a */
[----:B------:R-:W-:Y:S02]  /*1c80*/  SHF.L.U32 R23, R10, 0x10, RZ ;  /* 0x000000100a177819 */ /* 0x000fe400000006ff */
[----:B0-----:R-:W-:-:S03]  /*1c90*/  PRMT R9, R177, 0x7632, R9 ;  /* 0x00007632b1097816 */ /* 0x001fc60000000009 */
[----:B------:R-:W-:Y:S01]  /*1ca0*/  FADD.FTZ R23, -R226, R23 ;  /* 0x00000017e2177221 */ /* 0x000fe20000010100 */
[----:B---3--:R-:W-:-:S03]  /*1cb0*/  PRMT R10, R180, 0x7632, R10 ;  /* 0x00007632b40a7816 */ /* 0x008fc6000000000a */
[----:B------:R-:W-:Y:S01]  /*1cc0*/  FMUL.FTZ R8, R23, UR30 ;  /* 0x0000001e17087c20 */ /* 0x000fe20008410000 */
[----:B------:R-:W-:Y:S01]  /*1cd0*/  IMAD.U32 R23, R9, 0x10000, RZ ;  /* 0x0001000009177824 */ /* 0x000fe200078e00ff */
[----:B------:R-:W-:Y:S02]  /*1ce0*/  SHF.L.U32 R10, R10, 0x10, RZ ;  /* 0x000000100a0a7819 */ /* 0x000fe400000006ff */
[----:B------:R-:W-:Y:S01]  /*1cf0*/  PRMT R9, R181, 0x7632, R9 ;  /* 0x00007632b5097816 */ /* 0x000fe20000000009 */
[----:B------:R-:W-:Y:S02]  /*1d00*/  FADD.FTZ R23, -R226, R23 ;  /* 0x00000017e2177221 */ /* 0x000fe40000010100 */
[-C--:B------:R-:W-:Y:S01]  /*1d10*/  FMUL.FTZ R221, R221, R10.reuse ;  /* 0x0000000adddd7220 */ /* 0x080fe20000410000 */
[--C-:B------:R-:W-:Y:S01]  /*1d20*/  FADD.FTZ R97, R97, R10.reuse ;  /* 0x0000000a61617221 */ /* 0x100fe20000010000 */
[----:B------:R-:W-:Y:S01]  /*1d30*/  FFMA.FTZ R65, R8, R10, R65 ;  /* 0x0000000a08417223 */ /* 0x000fe20000010041 */
[----:B------:R-:W-:Y:S01]  /*1d40*/  SHF.L.U32 R184, R9, 0x10, RZ ;  /* 0x0000001009b87819 */ /* 0x000fe200000006ff */
[----:B------:R-:W-:Y:S01]  /*1d50*/  FMUL.FTZ R9, R23, UR30 ;  /* 0x0000001e17097c20 */ /* 0x000fe20008410000 */
[----:B------:R-:W-:-:S02]  /*1d60*/  PRMT R10, R41, 0x7632, R10 ;  /* 0x00007632290a7816 */ /* 0x000fc4000000000a */
[----:B------:R-:W-:Y:S02]  /*1d70*/  PRMT R23, R178, 0x7632, R23 ;  /* 0x00007632b2177816 */ /* 0x000fe40000000017 */
[----:B------:R-:W-:Y:S02]  /*1d80*/  SHF.L.U32 R10, R10, 0x10, RZ ;  /* 0x000000100a0a7819 */ /* 0x000fe400000006ff */
[----:B------:R-:W-:Y:S01]  /*1d90*/  SHF.L.U32 R187, R23, 0x10, RZ ;  /* 0x0000001017bb7819 */ /* 0x000fe200000006ff */
[--C-:B------:R-:W-:Y:S01]  /*1da0*/  FADD.FTZ R99, R99, R184.reuse ;  /* 0x000000b863637221 */ /* 0x100fe20000010000 */
[-C--:B------:R-:W-:Y:S01]  /*1db0*/  FFMA.FTZ R67, R9, R184.reuse, R67 ;  /* 0x000000b809437223 */ /* 0x080fe20000010043 */
[----:B------:R-:W-:Y:S01]  /*1dc0*/  FMUL.FTZ R10, R10, R184 ;  /* 0x000000b80a0a7220 */ /* 0x000fe20000410000 */
[----:B------:R-:W-:Y:S01]  /*1dd0*/  PRMT R184, R42, 0x7632, R184 ;  /* 0x000076322ab87816 */ /* 0x000fe200000000b8 */
[----:B------:R-:W-:Y:S01]  /*1de0*/  FADD.FTZ R193, -R226, R187 ;  /* 0x000000bbe2c17221 */ /* 0x000fe20000010100 */
[----:B------:R-:W-:-:S02]  /*1df0*/  PRMT R23, R182, 0x7632, R23 ;  /* 0x00007632b6177816 */ /* 0x000fc40000000017 */
[----:B------:R-:W-:Y:S02]  /*1e00*/  SHF.L.U32 R187, R176, 0x10, RZ ;  /* 0x00000010b0bb7819 */ /* 0x000fe400000006ff */
[----:B------:R-:W-:Y:S02]  /*1e10*/  SHF.L.U32 R184, R184, 0x10, RZ ;  /* 0x00000010b8b87819 */ /* 0x000fe400000006ff */
[----:B------:R-:W-:Y:S01]  /*1e20*/  SHF.L.U32 R188, R23, 0x10, RZ ;  /* 0x0000001017bc7819 */ /* 0x000fe200000006ff */
[----:B------:R-:W-:Y:S01]  /*1e30*/  FMUL.FTZ R23, R193, UR30 ;  /* 0x0000001ec1177c20 */ /* 0x000fe20008410000 */
[----:B------:R-:W-:Y:S01]  /*1e40*/  FADD.FTZ R187, -R226, R187 ;  /* 0x000000bbe2bb7221 */ /* 0x000fe20000010100 */
[----:B------:R-:W-:Y:S02]  /*1e50*/  SHF.L.U32 R193, R177, 0x10, RZ ;  /* 0x00000010b1c17819 */ /* 0x000fe400000006ff */
[-C--:B------:R-:W-:Y:S01]  /*1e60*/  FMUL.FTZ R184, R184, R188.reuse ;  /* 0x000000bcb8b87220 */ /* 0x080fe20000410000 */
[----:B------:R-:W-:Y:S01]  /*1e70*/  FADD.FTZ R101, R101, R188 ;  /* 0x000000bc65657221 */ /* 0x000fe20000010000 */
[----:B------:R-:W-:Y:S01]  /*1e80*/  FFMA.FTZ R69, R23, R188, R69 ;  /* 0x000000bc17457223 */ /* 0x000fe20000010045 */
[----:B------:R-:W-:Y:S01]  /*1e90*/  SHF.L.U32 R177, R180, 0x10, RZ ;  /* 0x00000010b4b17819 */ /* 0x000fe200000006ff */
[----:B------:R-:W-:Y:S01]  /*1ea0*/  FMUL.FTZ R188, R187, UR30 ;  /* 0x0000001ebbbc7c20 */ /* 0x000fe20008410000 */
        /* <DEDUP_REMOVED lines=16> */
[----:B------:R-:W-:-:S03]  /*1fb0*/  SHF.L.U32 R177, R182, 0x10, RZ ;  /* 0x00000010b6b17819 */ /* 0x000fc600000006ff */
[----:B------:R-:W-:Y:S02]  /*1fc0*/  IMAD.U32 R179, R179, 0x10000, RZ ;  /* 0x00010000b3b37824 */ /* 0x000fe400078e00ff */
        /* <DEDUP_REMOVED lines=9> */
[----:B------:R-:W-:Y:S01]  /*2060*/  FMUL.FTZ R198, R181, UR30 ;  /* 0x0000001eb5c67c20 */ /* 0x000fe20008410000 */
[----:B------:R-:W-:Y:S01]  /*2070*/  SHF.L.U32 R176, R183, 0x10, RZ ;  /* 0x00000010b7b07819 */ /* 0x000fe200000006ff */
        /* <DEDUP_REMOVED lines=21> */
.L_x_246:
[----:B------:R-:W-:Y:S05]  /*21d0*/  BSYNC.RECONVERGENT B1 ;  /* 0x0000000000017941 */ /* 0x000fea0003800200 */
.L_x_245:
        /* <DEDUP_REMOVED lines=12> */
[----:B------:R-:W-:Y:S01]  /*22a0*/  SHF.L.U32 R185, R48, 0x10, RZ ;  /* 0x0000001030b97819 */ /* 0x000fe200000006ff */
[----:B------:R-:W-:Y:S01]  /*22b0*/  IMAD.U32 R218, R50, 0x10000, RZ ;  /* 0x0001000032da7824 */ /* 0x000fe200078e00ff */
[----:B------:R-:W-:Y:S02]  /*22c0*/  SHF.L.U32 R208, R49, 0x10, RZ ;  /* 0x0000001031d07819 */ /* 0x000fe400000006ff */
[----:B------:R-:W-:Y:S02]  /*22d0*/  SHF.L.U32 R220, R51, 0x10, RZ ;  /* 0x0000001033dc7819 */ /* 0x000fe400000006ff */
[C---:B--2---:R-:W-:Y:S02]  /*22e0*/  PRMT R15, R16.reuse, 0x7632, R15 ;  /* 0x00007632100f7816 */ /* 0x044fe4000000000f */
[----:B------:R-:W-:Y:S02]  /*22f0*/  SHF.L.U32 R181, R16, 0x10, RZ ;  /* 0x0000001010b57819 */ /* 0x000fe400000006ff */
[C---:B------:R-:W-:Y:S01]  /*2300*/  PRMT R16, R18.reuse, 0x7632, R16 ;  /* 0x0000763212107816 */ /* 0x040fe20000000010 */
[----:B------:R-:W-:Y:S01]  /*2310*/  IMAD.U32 R15, R15, 0x10000, RZ ;  /* 0x000100000f0f7824 */ /* 0x000fe200078e00ff */
[----:B------:R-:W-:Y:S01]  /*2320*/  SHF.L.U32 R217, R18, 0x10, RZ ;  /* 0x0000001012d97819 */ /* 0x000fe200000006ff */
[----:B------:R-:W-:Y:S01]  /*2330*/  FADD.FTZ R186, -R226, R181 ;  /* 0x000000b5e2ba7221 */ /* 0x000fe20000010100 */
[----:B------:R-:W-:-:S02]  /*2340*/  PRMT R18, R19, 0x7632, R18 ;  /* 0x0000763213127816 */ /* 0x000fc40000000012 */
[C---:B------:R-:W-:Y:S01]  /*2350*/  PRMT R22, R17.reuse, 0x7632, R22 ;  /* 0x0000763211167816 */ /* 0x040fe20000000016 */
[----:B------:R-:W-:Y:S01]  /*2360*/  FMUL.FTZ R186, R186, UR30 ;  /* 0x0000001ebaba7c20 */ /* 0x000fe20008410000 */
[----:B0-----:R-:W-:Y:S01]  /*2370*/  SHF.L.U32 R21, R18, 0x10, RZ ;  /* 0x0000001012157819 */ /* 0x001fe200000006ff */
[----:B------:R-:W-:Y:S01]  /*2380*/  FADD.FTZ R217, -R226, R217 ;  /* 0x000000d9e2d97221 */ /* 0x000fe20000010100 */
[----:B------:R-:W-:Y:S02]  /*2390*/  SHF.L.U32 R197, R17, 0x10, RZ ;  /* 0x0000001011c57819 */ /* 0x000fe400000006ff */
[----:B------:R-:W-:Y:S01]  /*23a0*/  SHF.L.U32 R219, R19, 0x10, RZ ;  /* 0x0000001013db7819 */ /* 0x000fe200000006ff */
[----:B------:R-:W-:Y:S01]  /*23b0*/  FMUL.FTZ R217, R217, UR30 ;  /* 0x0000001ed9d97c20 */ /* 0x000fe20008410000 */
[----:B------:R-:W-:Y:S01]  /*23c0*/  SHF.L.U32 R17, R22, 0x10, RZ ;  /* 0x0000001016117819 */ /* 0x000fe200000006ff */
[----:B------:R-:W-:Y:S01]  /*23d0*/  FADD.FTZ R22, -R226, R15 ;  /* 0x0000000fe2167221 */ /* 0x000fe20000010100 */
[----:B------:R-:W-:Y:S01]  /*23e0*/  SHF.L.U32 R19, R16, 0x10, RZ ;  /* 0x0000001010137819 */ /* 0x000fe200000006ff */
[--C-:B------:R-:W-:Y:S01]  /*23f0*/  FADD.FTZ R16, -R226, R21.reuse ;  /* 0x00000015e2107221 */ /* 0x100fe20000010100 */
[----:B------:R-:W-:Y:S01]  /*2400*/  PRMT R21, R48, 0x7632, R21 ;  /* 0x0000763230157816 */ /* 0x000fe20000000015 */
[----:B------:R-:W-:Y:S01]  /*2410*/  FMUL.FTZ R22, R22, UR30 ;  /* 0x0000001e16167c20 */ /* 0x000fe20008410000 */
[----:B---3--:R-:W-:Y:S01]  /*2420*/  PRMT R15, R176, 0x7632, R15 ;  /* 0x00007632b00f7816 */ /* 0x008fe2000000000f */
[C---:B------:R-:W-:Y:S01]  /*2430*/  FADD.FTZ R18, -R226.reuse, R19 ;  /* 0x00000013e2127221 */ /* 0x040fe20000010100 */
[----:B------:R-:W-:Y:S01]  /*2440*/  SHF.L.U32 R21, R21, 0x10, RZ ;  /* 0x0000001015157819 */ /* 0x000fe200000006ff */
[----:B------:R-:W-:Y:S01]  /*2450*/  FADD.FTZ R20, -R226, R17 ;  /* 0x00000011e2147221 */ /* 0x000fe20000010100 */
[----:B------:R-:W-:Y:S01]  /*2460*/  SHF.L.U32 R180, R15, 0x10, RZ ;  /* 0x000000100fb47819 */ /* 0x000fe200000006ff */
[----:B------:R-:W-:Y:S01]  /*2470*/  FMUL.FTZ R18, R18, UR30 ;  /* 0x0000001e12127c20 */ /* 0x000fe20008410000 */
[----:B------:R-:W-:Y:S01]  /*2480*/  PRMT R19, R49, 0x7632, R19 ;  /* 0x0000763231137816 */ /* 0x000fe20000000013 */
[----:B------:R-:W-:Y:S01]  /*2490*/  FMUL.FTZ R20, R20, UR30 ;  /* 0x0000001e14147c20 */ /* 0x000fe20008410000 */
[----:B------:R-:W-:Y:S01]  /*24a0*/  PRMT R15, R177, 0x7632, R15 ;  /* 0x00007632b10f7816 */ /* 0x000fe2000000000f */
[-C--:B------:R-:W-:Y:S01]  /*24b0*/  FMUL.FTZ R21, R21, R180.reuse ;  /* 0x000000b415157220 */ /* 0x080fe20000410000 */
[----:B------:R-:W-:Y:S01]  /*24c0*/  FADD.FTZ R105, R105, R180 ;  /* 0x000000b469697221 */ /* 0x000fe20000010000 */
[----:B------:R-:W-:Y:S01]  /*24d0*/  FFMA.FTZ R73, R22, R180, R73 ;  /* 0x000000b416497223 */ /* 0x000fe20000010049 */
[----:B------:R-:W-:Y:S01]  /*24e0*/  SHF.L.U32 R19, R19, 0x10, RZ ;  /* 0x0000001013137819 */ /* 0x000fe200000006ff */
[----:B------:R-:W-:Y:S01]  /*24f0*/  FMUL.FTZ R16, R16, UR30 ;  /* 0x0000001e10107c20 */ /* 0x000fe20008410000 */
[----:B------:R-:W-:Y:S01]  /*2500*/  SHF.L.U32 R180, R15, 0x10, RZ ;  /* 0x000000100fb47819 */ /* 0x000fe200000006ff */
[----:B------:R-:W-:Y:S01]  /*2510*/  FADD.FTZ R197, -R226, R197 ;  /* 0x000000c5e2c57221 */ /* 0x000fe20000010100 */
[----:B------:R-:W-:Y:S01]  /*2520*/  PRMT R17, R50, 0x7632, R17 ;  /* 0x0000763232117816 */ /* 0x000fe20000000011 */
[----:B------:R-:W-:Y:S01]  /*2530*/  FADD.FTZ R219, -R226, R219 ;  /* 0x000000dbe2db7221 */ /* 0x000fe20000010100 */
[----:B------:R-:W-:Y:S01]  /*2540*/  PRMT R15, R178, 0x7632, R15 ;  /* 0x00007632b20f7816 */ /* 0x000fe2000000000f */
[-C--:B------:R-:W-:Y:S01]  /*2550*/  FMUL.FTZ R19, R19, R180.reuse ;  /* 0x000000b413137220 */ /* 0x080fe20000410000 */
[----:B------:R-:W-:Y:S01]  /*2560*/  FADD.FTZ R107, R107, R180 ;  /* 0x000000b46b6b7221 */ /* 0x000fe20000010000 */
[----:B------:R-:W-:Y:S01]  /*2570*/  FFMA.FTZ R75, R20, R180, R75 ;  /* 0x000000b4144b7223 */ /* 0x000fe2000001004b */
[----:B------:R-:W-:Y:S01]  /*2580*/  SHF.L.U32 R17, R17, 0x10, RZ ;  /* 0x0000001011117819 */ /* 0x000fe200000006ff */
[----:B------:R-:W-:Y:S01]  /*2590*/  IMAD.U32 R180, R15, 0x10000, RZ ;  /* 0x000100000fb47824 */ /* 0x000fe200078e00ff */
[----:B------:R-:W-:Y:S01]  /*25a0*/  PRMT R15, R179, 0x7632, R15 ;  /* 0x00007632b30f7816 */ /* 0x000fe2000000000f */
[----:B------:R-:W-:Y:S01]  /*25b0*/  FMUL.FTZ R197, R197, UR30 ;  /* 0x0000001ec5c57c20 */ /* 0x000fe20008410000 */
[----:B------:R-:W-:Y:S01]  /*25c0*/  SHF.L.U32 R179, R179, 0x10, RZ ;  /* 0x00000010b3b37819 */ /* 0x000fe200000006ff */
[-C--:B------:R-:W-:Y:S01]  /*25d0*/  FMUL.FTZ R17, R17, R180.reuse ;  /* 0x000000b411117220 */ /* 0x080fe20000410000 */
[--C-:B------:R-:W-:Y:S01]  /*25e0*/  FADD.FTZ R109, R109, R180.reuse ;  /* 0x000000b46d6d7221 */ /* 0x100fe20000010000 */
[----:B------:R-:W-:Y:S01]  /*25f0*/  FFMA.FTZ R77, R18, R180, R77 ;  /* 0x000000b4124d7223 */ /* 0x000fe2000001004d */
[----:B------:R-:W-:Y:S01]  /*2600*/  PRMT R180, R51, 0x7632, R180 ;  /* 0x0000763233b47816 */ /* 0x000fe200000000b4 */
[----:B------:R-:W-:Y:S01]  /*2610*/  FMUL.FTZ R219, R219, UR30 ;  /* 0x0000001edbdb7c20 */ /* 0x000fe20008410000 */
[----:B------:R-:W-:Y:S01]  /*2620*/  SHF.L.U32 R181, R15, 0x10, RZ ;  /* 0x000000100fb57819 */ /* 0x000fe200000006ff */
[----:B------:R-:W-:Y:S01]  /*2630*/  FADD.FTZ R110, R110, R179 ;  /* 0x000000b36e6e7221 */ /* 0x000fe20000010000 */
[----:B------:R-:W-:Y:S01]  /*2640*/  SHF.L.U32 R180, R180, 0x10, RZ ;  /* 0x00000010b4b47819 */ /* 0x000fe200000006ff */
[-C--:B------:R-:W-:Y:S01]  /*2650*/  FFMA.FTZ R78, R219, R179.reuse, R78 ;  /* 0x000000b3db4e7223 */ /* 0x080fe2000001004e */
[----:B------:R-:W-:Y:S01]  /*2660*/  FMUL.FTZ R220, R220, R179 ;  /* 0x000000b3dcdc7220 */ /* 0x000fe20000410000 */
[----:B------:R-:W-:Y:S01]  /*2670*/  FADD.FTZ R111, R111, R181 ;  /* 0x000000b56f6f7221 */ /* 0x000fe20000010000 */
[-C--:B------:R-:W-:Y:S01]  /*2680*/  FFMA.FTZ R79, R16, R181.reuse, R79 ;  /* 0x000000b5104f7223 */ /* 0x080fe2000001004f */
[----:B------:R-:W-:Y:S01]  /*2690*/  FMUL.FTZ R15, R180, R181 ;  /* 0x000000b5b40f7220 */ /* 0x000fe20000410000 */
[----:B------:R-:W-:-:S05]  /*26a0*/  SHF.L.U32 R181, R176, 0x10, RZ ;  /* 0x00000010b0b57819 */ /* 0x000fca00000006ff */
[-C--:B------:R-:W-:Y:S01]  /*26b0*/  FMUL.FTZ R185, R185, R181.reuse ;  /* 0x000000b5b9b97220 */ /* 0x080fe20000410000 */
[----:B------:R-:W-:Y:S01]  /*26c0*/  FADD.FTZ R104, R104, R181 ;  /* 0x000000b568687221 */ /* 0x000fe20000010000 */
[----:B------:R-:W-:Y:S01]  /*26d0*/  FFMA.FTZ R72, R186, R181, R72 ;  /* 0x000000b5ba487223 */ /* 0x000fe20000010048 */
[----:B------:R-:W-:Y:S01]  /*26e0*/  SHF.L.U32 R181, R177, 0x10, RZ ;  /* 0x00000010b1b57819 */ /* 0x000fe200000006ff */
[----:B------:R-:W-:Y:S01]  /*26f0*/  FADD.FTZ R234, R234, R185 ;  /* 0x000000b9eaea7221 */ /* 0x000fe20000010000 */
[----:B------:R-:W-:Y:S01]  /*2700*/  FFMA.FTZ R235, R186, R185, R235 ;  /* 0x000000b9baeb7223 */ /* 0x000fe200000100eb */
[----:B------:R-:W-:Y:S02]  /*2710*/  SHF.L.U32 R177, R178, 0x10, RZ ;  /* 0x00000010b2b17819 */ /* 0x000fe400000006ff */
[----:B------:R-:W-:Y:S01]  /*2720*/  FADD.FTZ R106, R106, R181 ;  /* 0x000000b56a6a7221 */ /* 0x000fe20000010000 */
[-C--:B------:R-:W-:Y:S01]  /*2730*/  FFMA.FTZ R74, R197, R181.reuse, R74 ;  /* 0x000000b5c54a7223 */ /* 0x080fe2000001004a */
[----:B------:R-:W-:Y:S01]  /*2740*/  FMUL.FTZ R208, R208, R181 ;  /* 0x000000b5d0d07220 */ /* 0x000fe20000410000 */
[----:B------:R-:W-:Y:S01]  /*2750*/  FADD.FTZ R181, R234, R21 ;  /* 0x00000015eab57221 */ /* 0x000fe20000010000 */
[----:B------:R-:W-:Y:S01]  /*2760*/  FFMA.FTZ R176, R22, R21, R235 ;  /* 0x0000001516b07223 */ /* 0x000fe200000100eb */
[----:B------:R-:W-:Y:S01]  /*2770*/  FADD.FTZ R108, R108, R177 ;  /* 0x000000b16c6c7221 */ /* 0x000fe20000010000 */
[-C--:B------:R-:W-:Y:S01]  /*2780*/  FFMA.FTZ R76, R217, R177.reuse, R76 ;  /* 0x000000b1d94c7223 */ /* 0x080fe2000001004c */
[----:B------:R-:W-:Y:S01]  /*2790*/  FMUL.FTZ R218, R218, R177 ;  /* 0x000000b1dada7220 */ /* 0x000fe20000410000 */
        /* <DEDUP_REMOVED lines=11> */
[----:B------:R-:W-:Y:S01]  /*2850*/  FFMA.FTZ R235, R16, R15, R235 ;  /* 0x0000000f10eb7223 */ /* 0x000fe200000100eb */
[----:B------:R-:W-:Y:S06]  /*2860*/  BRA `(.L_x_247) ;  /* 0x0000000000747947 */ /* 0x000fec0003800000 */
.L_x_240:
[----:B------:R-:W0:Y:S01]  /*2870*/  S2R R176, SR_TID.X ;  /* 0x0000000000b07919 */ /* 0x000e220000002100 */
[----:B------:R-:W-:Y:S02]  /*2880*/  UIMAD UR6, UR26, UR10, URZ ;  /* 0x0000000a1a0672a4 */ /* 0x000fe4000f8e02ff */
[----:B------:R-:W-:Y:S02]  /*2890*/  UISETP.NE.U32.AND UP0, UPT, UR22, URZ, UPT ;  /* 0x000000ff1600728c */ /* 0x000fe4000bf05070 */
[----:B------:R-:W-:Y:S02]  /*28a0*/  USHF.R.S32.HI UR7, URZ, 0x1f, UR6 ;  /* 0x0000001fff077899 */ /* 0x000fe40008011406 */
[----:B------:R-:W-:Y:S02]  /*28b0*/  UISETP.NE.AND.EX UP0, UPT, UR23, URZ, UPT, UP0 ;  /* 0x000000ff1700728c */ /* 0x000fe4000bf05300 */
[----:B------:R-:W-:-:S06]  /*28c0*/  ULEA.HI UR7, UR7, UR6, URZ, 0x3 ;  /* 0x0000000607077291 */ /* 0x000fcc000f8f18ff */
[----:B------:R-:W-:-:S04]  /*28d0*/  MOV R233, UR7 ;  /* 0x0000000700e97c02 */ /* 0x000fc80008000f00 */
[----:B0-----:R-:W-:Y:S01]  /*28e0*/  LEA.HI.SX32 R233, R233, R176, 0x1d ;  /* 0x000000b0e9e97211 */ /* 0x001fe200078feaff */
[----:B------:R-:W-:Y:S06]  /*28f0*/  BRA.U !UP0, `(.L_x_247) ;  /* 0x0000000108507547 */ /* 0x000fec000b800000 */
[C---:B------:R-:W-:Y:S02]  /*2900*/  ISETP.GE.U32.AND P0, PT, R5.reuse, 0x100, PT ;  /* 0x000001000500780c */ /* 0x040fe40003f06070 */
[----:B------:R-:W-:Y:S02]  /*2910*/  ISETP.GE.U32.AND P1, PT, R5, 0x200, PT ;  /* 0x000002000500780c */ /* 0x000fe40003f26070 */
[----:B------:R-:W-:-:S09]  /*2920*/  MOV R178, R233 ;  /* 0x000000e900b27202 */ /* 0x000fd20000000f00 */
[----:B------:R-:W0:Y:S01]  /*2930*/  @P0 LDC.64 R176, c[0x0][0x438] ;  /* 0x00010e00ffb00b82 */ /* 0x000e220000000a00 */
[----:B------:R-:W-:Y:S01]  /*2940*/  ISETP.GE.U32.AND P2, PT, R5, 0x300, PT ;  /* 0x000003000500780c */ /* 0x000fe20003f46070 */
[----:B0-----:R-:W-:-:S05]  /*2950*/  @P0 IMAD.WIDE.U32 R176, R178, 0x10, R176 ;  /* 0x00000010b2b00825 */ /* 0x001fca00078e00b0 */
[----:B------:R0:W5:Y:S01]  /*2960*/  @P0 LDG.E.128 R144, desc[UR16][R176.64] ;  /* 0x00000010b0900981 */ /* 0x000162000c1e1d00 */
[----:B------:R-:W-:Y:S01]  /*2970*/  @P0 IADD3 R178, PT, PT, R178, 0x100, RZ ;  /* 0x00000100b2b20810 */ /* 0x000fe20007ffe0ff */
[----:B0-----:R-:W0:Y:S01]  /*2980*/  @P1 LDC.64 R176, c[0x0][0x438] ;  /* 0x00010e00ffb01b82 */ /* 0x001e220000000a00 */
[----:B------:R-:W-:-:S03]  /*2990*/  ISETP.GE.U32.AND P0, PT, R5, 0x400, PT ;  /* 0x000004000500780c */ /* 0x000fc60003f06070 */
[----:B0-----:R-:W-:-:S05]  /*29a0*/  @P1 IMAD.WIDE.U32 R176, R178, 0x10, R176 ;  /* 0x00000010b2b01825 */ /* 0x001fca00078e00b0 */
[----:B------:R0:W5:Y:S01]  /*29b0*/  @P1 LDG.E.128 R24, desc[UR16][R176.64] ;  /* 0x00000010b0181981 */ /* 0x000162000c1e1d00 */
[----:B------:R-:W-:Y:S01]  /*29c0*/  @P1 IADD3 R178, PT, PT, R178, 0x100, RZ ;  /* 0x00000100b2b21810 */ /* 0x000fe20007ffe0ff */
[----:B0-----:R-:W0:Y:S04]  /*29d0*/  @P2 LDC.64 R176, c[0x0][0x438] ;  /* 0x00010e00ffb02b82 */ /* 0x001e280000000a00 */
[----:B0-----:R-:W-:-:S05]  /*29e0*/  @P2 IMAD.WIDE.U32 R176, R178, 0x10, R176 ;  /* 0x00000010b2b02825 */ /* 0x001fca00078e00b0 */
[----:B------:R0:W5:Y:S01]  /*29f0*/  @P2 LDG.E.128 R168, desc[UR16][R176.64] ;  /* 0x00000010b0a82981 */ /* 0x000162000c1e1d00 */
[----:B------:R-:W-:Y:S01]  /*2a00*/  @P2 IADD3 R178, PT, PT, R178, 0x100, RZ ;  /* 0x00000100b2b22810 */ /* 0x000fe20007ffe0ff */
[----:B0-----:R-:W0:Y:S04]  /*2a10*/  @P0 LDC.64 R176, c[0x0][0x438] ;  /* 0x00010e00ffb00b82 */ /* 0x001e280000000a00 */
[----:B0-----:R-:W-:-:S05]  /*2a20*/  @P0 IMAD.WIDE.U32 R176, R178, 0x10, R176 ;  /* 0x00000010b2b00825 */ /* 0x001fca00078e00b0 */
[----:B------:R0:W5:Y:S02]  /*2a30*/  @P0 LDG.E.128 R172, desc[UR16][R176.64] ;  /* 0x00000010b0ac0981 */ /* 0x000164000c1e1d00 */
.L_x_247:
[----:B-1-3--:R-:W-:Y:S05]  /*2a40*/  BSYNC.RECONVERGENT B0 ;  /* 0x0000000000007941 */ /* 0x00afea0003800200 */
.L_x_239:
        /* <DEDUP_REMOVED lines=32> */
.L_x_249:
[----:B------:R-:W-:Y:S05]  /*2c50*/  BSYNC.RECONVERGENT B0 ;  /* 0x0000000000007941 */ /* 0x000fea0003800200 */
.L_x_248:
[----:B------:R-:W1:Y:S08]  /*2c60*/  S2UR UR7, SR_CgaCtaId ;  /* 0x00000000000779c3 */ /* 0x000e700000008800 */
[----:B------:R-:W-:Y:S01]  /*2c70*/  BAR.SYNC.DEFER_BLOCKING 0x0 ;  /* 0x0000000000007b1d */ /* 0x000fe20000010000 */
[----:B------:R-:W-:Y:S01]  /*2c80*/  UISETP.GE.AND UP3, UPT, UR11, 0x1, UPT ;  /* 0x000000010b00788c */ /* 0x000fe2000bf66270 */
[----:B------:R-:W-:-:S02]  /*2c90*/  ISETP.GE.U32.AND P1, PT, R5, 0x100, PT ;  /* 0x000001000500780c */ /* 0x000fc40003f26070 */
[----:B------:R-:W-:Y:S02]  /*2ca0*/  ISETP.NE.AND P0, PT, RZ, UR27, PT ;  /* 0x0000001bff007c0c */ /* 0x000fe4000bf05270 */
[----:B------:R-:W-:Y:S01]  /*2cb0*/  UMOV UR6, 0x400 ;  /* 0x0000040000067882 */ /* 0x000fe20000000000 */
[----:B------:R-:W-:Y:S01]  /*2cc0*/  PLOP3.LUT P2, PT, PT, PT, UP3, 0x80, 0x8 ;  /* 0x000000000008781c */ /* 0x000fe20003f4f038 */
[----:B------:R-:W-:Y:S01]  /*2cd0*/  BSSY.RECONVERGENT B0, `(.L_x_250) ;  /* 0x00001f1000007945 */ /* 0x000fe20003800200 */
        /* <DEDUP_REMOVED lines=19> */
[----:B------:R-:W-:Y:S02]  /*2e10*/  @!UP1 UIADD3 UR7, UPT, UPT, UR6, 0x8030, URZ ;  /* 0x0000803006079890 */ /* 0x000fe4000fffe0ff */
[----:B------:R-:W-:-:S04]  /*2e20*/  @UP3 UIADD3 UR6, UPT, UPT, UR11, -0x1, URZ ;  /* 0xffffffff0b063890 */ /* 0x000fc8000fffe0ff */
[----:B------:R-:W-:Y:S01]  /*2e30*/  @UP3 UIMAD UR6, UR6, UR10, URZ ;  /* 0x0000000a060632a4 */ /* 0x000fe2000f8e02ff */
[----:B0-----:R-:W-:Y:S01]  /*2e40*/  FADD.FTZ R181, R181, R176 ;  /* 0x000000b0b5b57221 */ /* 0x001fe20000010000 */
[----:B------:R-:W-:-:S03]  /*2e50*/  FADD.FTZ R180, R180, R177 ;  /* 0x000000b1b4b47221 */ /* 0x000fc60000010000 */
[----:B------:R-:W-:Y:S01]  /*2e60*/  FADD.FTZ R181, R178, R181 ;  /* 0x000000b5b2b57221 */ /* 0x000fe20000010000 */
[----:B------:R-:W-:Y:S02]  /*2e70*/  FADD.FTZ R180, R179, R180 ;  /* 0x000000b4b3b47221 */ /* 0x000fe40000010000 */
[----:B------:R-:W0:Y:S01]  /*2e80*/  LDS.128 R176, [UR7] ;  /* 0x00000007ffb07984 */ /* 0x000e220008000c00 */
[----:B------:R-:W-:-:S04]  /*2e90*/  @UP3 USHF.R.S32.HI UR7, URZ, 0x1f, UR6 ;  /* 0x0000001fff073899 */ /* 0x000fc80008011406 */
[----:B------:R-:W-:Y:S01]  /*2ea0*/  @UP3 ULEA.HI UR7, UR7, UR6, URZ, 0x3 ;  /* 0x0000000607073291 */ /* 0x000fe2000f8f18ff */
[----:B0-----:R-:W-:Y:S01]  /*2eb0*/  FADD.FTZ R180, R180, R177 ;  /* 0x000000b1b4b47221 */ /* 0x001fe20000010000 */
[----:B------:R-:W-:-:S04]  /*2ec0*/  FADD.FTZ R181, R181, R176 ;  /* 0x000000b0b5b57221 */ /* 0x000fc80000010000 */
[----:B------:R-:W-:Y:S01]  /*2ed0*/  MOV R176, UR7 ;  /* 0x0000000700b07c02 */ /* 0x000fe20008000f00 */
[----:B------:R-:W-:Y:S01]  /*2ee0*/  FADD.FTZ R179, R179, R180 ;  /* 0x000000b4b3b37221 */ /* 0x000fe20000010000 */
[----:B------:R-:W-:-:S03]  /*2ef0*/  FADD.FTZ R178, R178, R181 ;  /* 0x000000b5b2b27221 */ /* 0x000fc60000010000 */
[----:B------:R-:W-:-:S05]  /*2f00*/  FMUL.FTZ R179, R179, UR28 ;  /* 0x0000001cb3b37c20 */ /* 0x000fca0008410000 */
[----:B------:R-:W-:Y:S01]  /*2f10*/  R2UR UR8, R179 ;  /* 0x00000000b30872ca */ /* 0x000fe200000e0000 */
[----:B------:R-:W-:Y:S01]  /*2f20*/  FMUL.FTZ R179, R178, UR28 ;  /* 0x0000001cb2b37c20 */ /* 0x000fe20008410000 */
[----:B------:R-:W-:-:S04]  /*2f30*/  HFMA2 R178, -RZ, RZ, 0, 0 ;  /* 0x00000000ffb27431 */ /* 0x000fc800000001ff */
[----:B------:R-:W-:Y:S02]  /*2f40*/  FSEL R179, R179, RZ, !P0 ;  /* 0x000000ffb3b37208 */ /* 0x000fe40004000000 */
[----:B------:R-:W-:Y:S01]  /*2f50*/  @P2 LEA.HI.SX32 R178, R176, R227, 0x1d ;  /* 0x000000e3b0b22211 */ /* 0x000fe200078feaff */
[----:B------:R-:W-:Y:S06]  /*2f60*/  @!P1 BRA `(.L_x_251) ;  /* 0x0000001c001c9947 */ /* 0x000fec0003800000 */
[----:B------:R-:W-:-:S04]  /*2f70*/  UISETP.NE.U32.AND UP0, UPT, UR22, URZ, UPT ;  /* 0x000000ff1600728c */ /* 0x000fc8000bf05070 */
[----:B------:R-:W-:Y:S01]  /*2f80*/  UISETP.NE.AND.EX UP0, UPT, UR23, URZ, UPT, UP0 ;  /* 0x000000ff1700728c */ /* 0x000fe2000bf05300 */
[----:B------:R-:W-:Y:S10]  /*2f90*/  BRA.U !UP3, `(.L_x_252) ;  /* 0x000000010b0c7547 */ /* 0x000ff4000b800000 */
[----:B------:R-:W0:Y:S02]  /*2fa0*/  LDC.64 R164, c[0x0][0x390] ;  /* 0x0000e400ffa47b82 */ /* 0x000e240000000a00 */
[----:B0-----:R-:W-:-:S06]  /*2fb0*/  IMAD.WIDE.U32 R164, R178, 0x10, R164 ;  /* 0x00000010b2a47825 */ /* 0x001fcc00078e00a4 */
[----:B------:R-:W5:Y:S02]  /*2fc0*/  LDG.E.128 R164, desc[UR16][R164.64] ;  /* 0x00000010a4a47981 */ /* 0x000f64000c1e1d00 */
.L_x_252:
[----:B------:R-:W-:Y:S05]  /*2fd0*/  BRA.U UP0, `(.L_x_253) ;  /* 0x0000000d00687547 */ /* 0x000fea000b800000 */
[----:B------:R-:W-:-:S04]  /*2fe0*/  UISETP.NE.U32.AND UP0, UPT, UR4, URZ, UPT ;  /* 0x000000ff0400728c */ /* 0x000fc8000bf05070 */
[----:B------:R-:W-:-:S09]  /*2ff0*/  UISETP.NE.AND.EX UP0, UPT, UR5, URZ, UPT, UP0 ;  /* 0x000000ff0500728c */ /* 0x000fd2000bf05300 */
[----:B------:R-:W-:Y:S05]  /*3000*/  BRA.U UP0, `(.L_x_254) ;  /* 0x0000000500b47547 */ /* 0x000fea000b800000 */
[----:B------:R-:W-:Y:S05]  /*3010*/  BRA.U !UP3, `(.L_x_255) ;  /* 0x000000010b307547 */ /* 0x000fea000b800000 */
[----:B------:R-:W-:Y:S01]  /*3020*/  FFMA.FTZ R177, R0, UR8, R179 ;  /* 0x0000000800b17c23 */ /* 0x000fe200080100b3 */
[----:B------:R-:W-:Y:S01]  /*3030*/  ISETP.LT.AND P0, PT, RZ, UR31, PT ;  /* 0x0000001fff007c0c */ /* 0x000fe2000bf01270 */
[----:B------:R-:W-:Y:S02]  /*3040*/  IMAD.U32 R176, R28, 0x10000, RZ ;  /* 0x000100001cb07824 */ /* 0x000fe400078e00ff */
[----:B------:R-:W-:-:S04]  /*3050*/  FADD.FTZ R177, R4, -R177 ;  /* 0x800000b104b17221 */ /* 0x000fc80000010000 */
[----:B------:R-:W-:-:S05]  /*3060*/  FMUL.FTZ R177, R177, UR30 ;  /* 0x0000001eb1b17c20 */ /* 0x000fca0008410000 */
[----:B------:R-:W-:-:S05]  /*3070*/  FSEL R177, R177, RZ, P0 ;  /* 0x000000ffb1b17208 */ /* 0x000fca0000000000 */
[----:B------:R-:W-:-:S04]  /*3080*/  FMUL.FTZ R177, R177, UR29 ;  /* 0x0000001db1b17c20 */ /* 0x000fc80008410000 */
[----:B------:R-:W-:Y:S01]  /*3090*/  FMUL.FTZ R180, R177, R176 ;  /* 0x000000b0b1b47220 */ /* 0x000fe20000410000 */
[----:B-----5:R-:W-:-:S04]  /*30a0*/  SHF.L.U32 R176, R164, 0x10, RZ ;  /* 0x00000010a4b07819 */ /* 0x020fc800000006ff */
[----:B------:R-:W-:Y:S01]  /*30b0*/  F2FP.BF16.F32.PACK_AB R180, RZ, R180 ;  /* 0x000000b4ffb4723e */ /* 0x000fe200000010ff */
[----:B------:R-:W-:-:S03]  /*30c0*/  FFMA.FTZ R112, R177, R176, R112 ;  /* 0x000000b0b1707223 */ /* 0x000fc60000010070 */
[----:B------:R-:W-:-:S07]  /*30d0*/  PRMT R148, R180, 0x7610, R148 ;  /* 0x00007610b4947816 */ /* 0x000fce0000000094 */
.L_x_255:
[----:B------:R-:W-:Y:S05]  /*30e0*/  BRA.U !UP3, `(.L_x_256) ;  /* 0x000000010b347547 */ /* 0x000fea000b800000 */
[----:B------:R-:W-:Y:S01]  /*30f0*/  FFMA.FTZ R176, R192, UR8, R179 ;  /* 0x00000008c0b07c23 */ /* 0x000fe200080100b3 */
[----:B------:R-:W-:Y:S02]  /*3100*/  ISETP.LT.AND P0, PT, RZ, UR31, PT ;  /* 0x0000001fff007c0c */ /* 0x000fe4000bf01270 */
[----:B------:R-:W-:Y:S01]  /*3110*/  SHF.L.U32 R181, R248, 0x10, RZ ;  /* 0x00000010f8b57819 */ /* 0x000fe200000006ff */
[----:B------:R-:W-:Y:S01]  /*3120*/  FADD.FTZ R176, R191, -R176 ;  /* 0x800000b0bfb07221 */ /* 0x000fe20000010000 */
[----:B-----5:R-:W-:-:S03]  /*3130*/  PRMT R177, R164, 0x7632, R177 ;  /* 0x00007632a4b17816 */ /* 0x020fc600000000b1 */
[----:B------:R-:W-:Y:S01]  /*3140*/  FMUL.FTZ R176, R176, UR30 ;  /* 0x0000001eb0b07c20 */ /* 0x000fe20008410000 */
[----:B------:R-:W-:-:S04]  /*3150*/  SHF.L.U32 R177, R177, 0x10, RZ ;  /* 0x00000010b1b17819 */ /* 0x000fc800000006ff */
[----:B------:R-:W-:-:S05]  /*3160*/  FSEL R176, R176, RZ, P0 ;  /* 0x000000ffb0b07208 */ /* 0x000fca0000000000 */
[----:B------:R-:W-:-:S04]  /*3170*/  FMUL.FTZ R176, R176, UR29 ;  /* 0x0000001db0b07c20 */ /* 0x000fc80008410000 */
[C---:B------:R-:W-:Y:S01]  /*3180*/  FMUL.FTZ R181, R176.reuse, R181 ;  /* 0x000000b5b0b57220 */ /* 0x040fe20000410000 */
[----:B------:R-:W-:-:S04]  /*3190*/  FFMA.FTZ R113, R176, R177, R113 ;  /* 0x000000b1b0717223 */ /* 0x000fc80000010071 */
[----:B------:R-:W-:-:S04]  /*31a0*/  F2FP.BF16.F32.PACK_AB R181, RZ, R181 ;  /* 0x000000b5ffb5723e */ /* 0x000fc800000010ff */
[----:B------:R-:W-:-:S07]  /*31b0*/  PRMT R148, R148, 0x5410, R181 ;  /* 0x0000541094947816 */ /* 0x000fce00000000b5 */
.L_x_256:
[----:B------:R-:W-:Y:S05]  /*31c0*/  BRA.U !UP3, `(.L_x_257) ;  /* 0x000000010b307547 */ /* 0x000fea000b800000 */
[----:B------:R-:W-:Y:S01]  /*31d0*/  FFMA.FTZ R176, R3, UR8, R179 ;  /* 0x0000000803b07c23 */ /* 0x000fe200080100b3 */
[----:B------:R-:W-:-:S03]  /*31e0*/  ISETP.LT.AND P0, PT, RZ, UR31, PT ;  /* 0x0000001fff007c0c */ /* 0x000fc6000bf01270 */
[----:B------:R-:W-:-:S04]  /*31f0*/  FADD.FTZ R176, R225, -R176 ;  /* 0x800000b0e1b07221 */ /* 0x000fc80000010000 */
[----:B------:R-:W-:-:S05]  /*3200*/  FMUL.FTZ R176, R176, UR30 ;  /* 0x0000001eb0b07c20 */ /* 0x000fca0008410000 */
[----:B------:R-:W-:-:S05]  /*3210*/  FSEL R176, R176, RZ, P0 ;  /* 0x000000ffb0b07208 */ /* 0x000fca0000000000 */
[----:B------:R-:W-:Y:S01]  /*3220*/  FMUL.FTZ R177, R176, UR29 ;  /* 0x0000001db0b17c20 */ /* 0x000fe20008410000 */
[----:B------:R-:W-:-:S05]  /*3230*/  SHF.L.U32 R176, R29, 0x10, RZ ;  /* 0x000000101db07819 */ /* 0x000fca00000006ff */
[----:B------:R-:W-:Y:S01]  /*3240*/  FMUL.FTZ R180, R177, R176 ;  /* 0x000000b0b1b47220 */ /* 0x000fe20000410000 */
[----:B-----5:R-:W-:-:S04]  /*3250*/  SHF.L.U32 R176, R165, 0x10, RZ ;  /* 0x00000010a5b07819 */ /* 0x020fc800000006ff */
[----:B------:R-:W-:Y:S01]  /*3260*/  F2FP.BF16.F32.PACK_AB R180, RZ, R180 ;  /* 0x000000b4ffb4723e */ /* 0x000fe200000010ff */
[----:B------:R-:W-:-:S03]  /*3270*/  FFMA.FTZ R114, R177, R176, R114 ;  /* 0x000000b0b1727223 */ /* 0x000fc60000010072 */
[----:B------:R-:W-:-:S07]  /*3280*/  PRMT R149, R180, 0x7610, R149 ;  /* 0x00007610b4957816 */ /* 0x000fce0000000095 */
.L_x_257:
[----:B------:R-:W-:Y:S05]  /*3290*/  BRA.U !UP3, `(.L_x_258) ;  /* 0x000000010b347547 */ /* 0x000fea000b800000 */
[----:B------:R-:W-:Y:S01]  /*32a0*/  FFMA.FTZ R177, R207, UR8, R179 ;  /* 0x00000008cfb17c23 */ /* 0x000fe200080100b3 */
[----:B------:R-:W-:Y:S02]  /*32b0*/  ISETP.LT.AND P0, PT, RZ, UR31, PT ;  /* 0x0000001fff007c0c */ /* 0x000fe4000bf01270 */
[----:B------:R-:W-:Y:S01]  /*32c0*/  SHF.L.U32 R181, R249, 0x10, RZ ;  /* 0x00000010f9b57819 */ /* 0x000fe200000006ff */
[----:B------:R-:W-:-:S04]  /*32d0*/  FADD.FTZ R177, R206, -R177 ;  /* 0x800000b1ceb17221 */ /* 0x000fc80000010000 */
[----:B------:R-:W-:-:S05]  /*32e0*/  FMUL.FTZ R177, R177, UR30 ;  /* 0x0000001eb1b17c20 */ /* 0x000fca0008410000 */
[----:B------:R-:W-:-:S05]  /*32f0*/  FSEL R177, R177, RZ, P0 ;  /* 0x000000ffb1b17208 */ /* 0x000fca0000000000 */
[----:B------:R-:W-:Y:S01]  /*3300*/  FMUL.FTZ R176, R177, UR29 ;  /* 0x0000001db1b07c20 */ /* 0x000fe20008410000 */
[----:B-----5:R-:W-:-:S03]  /*3310*/  PRMT R177, R165, 0x7632, R177 ;  /* 0x00007632a5b17816 */ /* 0x020fc600000000b1 */
[----:B------:R-:W-:Y:S01]  /*3320*/  FMUL.FTZ R181, R176, R181 ;  /* 0x000000b5b0b57220 */ /* 0x000fe20000410000 */
[----:B------:R-:W-:-:S04]  /*3330*/  SHF.L.U32 R177, R177, 0x10, RZ ;  /* 0x00000010b1b17819 */ /* 0x000fc800000006ff */
[----:B------:R-:W-:Y:S01]  /*3340*/  F2FP.BF16.F32.PACK_AB R181, RZ, R181 ;  /* 0x000000b5ffb5723e */ /* 0x000fe200000010ff */
[----:B------:R-:W-:-:S03]  /*3350*/  FFMA.FTZ R115, R176, R177, R115 ;  /* 0x000000b1b0737223 */ /* 0x000fc60000010073 */
[----:B------:R-:W-:-:S07]  /*3360*/  PRMT R149, R149, 0x5410, R181 ;  /* 0x0000541095957816 */ /* 0x000fce00000000b5 */
.L_x_258:
[----:B------:R-:W-:Y:S05]  /*3370*/  BRA.U !UP3, `(.L_x_259) ;  /* 0x000000010b307547 */ /* 0x000fea000b800000 */
[----:B------:R-:W-:Y:S01]  /*3380*/  FFMA.FTZ R177, R2, UR8, R179 ;  /* 0x0000000802b17c23 */ /* 0x000fe200080100b3 */
[----:B------:R-:W-:Y:S02]  /*3390*/  ISETP.LT.AND P0, PT, RZ, UR31, PT ;  /* 0x0000001fff007c0c */ /* 0x000fe4000bf01270 */
[----:B------:R-:W-:Y:S01]  /*33a0*/  SHF.L.U32 R176, R30, 0x10, RZ ;  /* 0x000000101eb07819 */ /* 0x000fe200000006ff */
[----:B------:R-:W-:-:S04]  /*33b0*/  FADD.FTZ R177, R224, -R177 ;  /* 0x800000b1e0b17221 */ /* 0x000fc80000010000 */
[----:B------:R-:W-:-:S05]  /*33c0*/  FMUL.FTZ R177, R177, UR30 ;  /* 0x0000001eb1b17c20 */ /* 0x000fca0008410000 */
[----:B------:R-:W-:-:S05]  /*33d0*/  FSEL R177, R177, RZ, P0 ;  /* 0x000000ffb1b17208 */ /* 0x000fca0000000000 */
[----:B------:R-:W-:-:S04]  /*33e0*/  FMUL.FTZ R177, R177, UR29 ;  /* 0x0000001db1b17c20 */ /* 0x000fc80008410000 */
[----:B------:R-:W-:Y:S01]  /*33f0*/  FMUL.FTZ R180, R177, R176 ;  /* 0x000000b0b1b47220 */ /* 0x000fe20000410000 */
[----:B-----5:R-:W-:-:S04]  /*3400*/  IMAD.U32 R176, R166, 0x10000, RZ ;  /* 0x00010000a6b07824 */ /* 0x020fc800078e00ff */
[----:B------:R-:W-:Y:S01]  /*3410*/  F2FP.BF16.F32.PACK_AB R180, RZ, R180 ;  /* 0x000000b4ffb4723e */ /* 0x000fe200000010ff */
[----:B------:R-:W-:-:S03]  /*3420*/  FFMA.FTZ R116, R177, R176, R116 ;  /* 0x000000b0b1747223 */ /* 0x000fc60000010074 */
[----:B------:R-:W-:-:S07]  /*3430*/  PRMT R150, R180, 0x7610, R150 ;  /* 0x00007610b4967816 */ /* 0x000fce0000000096 */
.L_x_259:
        /* <DEDUP_REMOVED lines=14> */
.L_x_260:
        /* <DEDUP_REMOVED lines=13> */
.L_x_261:
        /* <DEDUP_REMOVED lines=13> */
[----:B------:R-:W-:Y:S01]  /*36c0*/  PRMT R151, R151, 0x5410, R181 ;  /* 0x0000541097977816 */ /* 0x000fe200000000b5 */
[----:B------:R-:W-:Y:S06]  /*36d0*/  BRA `(.L_x_262) ;  /* 0x0000001400147947 */ /* 0x000fec0003800000 */
.L_x_254:
[--C-:B------:R-:W-:Y:S01]  /*36e0*/  FFMA.FTZ R161, R0, UR8, R179.reuse ;  /* 0x0000000800a17c23 */ /* 0x100fe200080100b3 */
[--C-:B------:R-:W-:Y:S01]  /*36f0*/  FFMA.FTZ R160, R192, UR8, R179.reuse ;  /* 0x00000008c0a07c23 */ /* 0x100fe200080100b3 */
[--C-:B------:R-:W-:Y:S01]  /*3700*/  FFMA.FTZ R162, R3, UR8, R179.reuse ;  /* 0x0000000803a27c23 */ /* 0x100fe200080100b3 */
[----:B------:R-:W-:Y:S01]  /*3710*/  FFMA.FTZ R163, R207, UR8, R179 ;  /* 0x00000008cfa37c23 */ /* 0x000fe200080100b3 */
[----:B------:R-:W-:Y:S01]  /*3720*/  FADD.FTZ R161, R4, -R161 ;  /* 0x800000a104a17221 */ /* 0x000fe20000010000 */
[----:B------:R-:W-:Y:S01]  /*3730*/  FADD.FTZ R160, R191, -R160 ;  /* 0x800000a0bfa07221 */ /* 0x000fe20000010000 */
[----:B------:R-:W-:Y:S01]  /*3740*/  FADD.FTZ R162, R225, -R162 ;  /* 0x800000a2e1a27221 */ /* 0x000fe20000010000 */
[----:B------:R-:W-:Y:S01]  /*3750*/  FADD.FTZ R176, R206, -R163 ;  /* 0x800000a3ceb07221 */ /* 0x000fe20000010000 */
[--C-:B------:R-:W-:Y:S01]  /*3760*/  FFMA.FTZ R177, R2, UR8, R179.reuse ;  /* 0x0000000802b17c23 */ /* 0x100fe200080100b3 */
[----:B------:R-:W-:Y:S01]  /*3770*/  FFMA.FTZ R181, R205, UR8, R179 ;  /* 0x00000008cdb57c23 */ /* 0x000fe200080100b3 */
[----:B------:R-:W-:Y:S01]  /*3780*/  FMUL.FTZ R163, R161, UR30 ;  /* 0x0000001ea1a37c20 */ /* 0x000fe20008410000 */
[----:B------:R-:W-:Y:S01]  /*3790*/  FMUL.FTZ R160, R160, UR30 ;  /* 0x0000001ea0a07c20 */ /* 0x000fe20008410000 */
[----:B------:R-:W-:Y:S01]  /*37a0*/  FMUL.FTZ R161, R162, UR30 ;  /* 0x0000001ea2a17c20 */ /* 0x000fe20008410000 */
[----:B------:R-:W-:Y:S01]  /*37b0*/  FMUL.FTZ R180, R176, UR30 ;  /* 0x0000001eb0b47c20 */ /* 0x000fe20008410000 */
[----:B------:R-:W-:Y:S01]  /*37c0*/  ISETP.LT.AND P0, PT, RZ, UR31, PT ;  /* 0x0000001fff007c0c */ /* 0x000fe2000bf01270 */
[----:B------:R-:W-:Y:S01]  /*37d0*/  FADD.FTZ R177, R224, -R177 ;  /* 0x800000b1e0b17221 */ /* 0x000fe20000010000 */
[----:B------:R-:W-:-:S02]  /*37e0*/  FADD.FTZ R181, R204, -R181 ;  /* 0x800000b5ccb57221 */ /* 0x000fc40000010000 */
[----:B------:R-:W-:Y:S01]  /*37f0*/  FSEL R160, R160, RZ, P0 ;  /* 0x000000ffa0a07208 */ /* 0x000fe20000000000 */
[----:B------:R-:W-:Y:S01]  /*3800*/  FMUL.FTZ R162, R177, UR30 ;  /* 0x0000001eb1a27c20 */ /* 0x000fe20008410000 */
[----:B------:R-:W-:Y:S01]  /*3810*/  FMUL.FTZ R176, R181, UR30 ;  /* 0x0000001eb5b07c20 */ /* 0x000fe20008410000 */
[----:B------:R-:W-:Y:S02]  /*3820*/  FSEL R161, R161, RZ, P0 ;  /* 0x000000ffa1a17208 */ /* 0x000fe40000000000 */
[----:B------:R-:W-:Y:S02]  /*3830*/  FSEL R180, R180, RZ, P0 ;  /* 0x000000ffb4b47208 */ /* 0x000fe40000000000 */
[----:B------:R-:W-:Y:S01]  /*3840*/  FSEL R163, R163, RZ, P0 ;  /* 0x000000ffa3a37208 */ /* 0x000fe20000000000 */
[----:B------:R-:W-:Y:S06]  /*3850*/  BRA.U !UP3, `(.L_x_263) ;  /* 0x000000010b1c7547 */ /* 0x000fec000b800000 */
[----:B-----5:R-:W-:Y:S01]  /*3860*/  SHF.L.U32 R181, R164, 0x10, RZ ;  /* 0x00000010a4b57819 */ /* 0x020fe200000006ff */
[----:B------:R-:W-:Y:S01]  /*3870*/  FMUL.FTZ R177, R163, UR29 ;  /* 0x0000001da3b17c20 */ /* 0x000fe20008410000 */
[----:B------:R-:W-:-:S03]  /*3880*/  SHF.L.U32 R182, R28, 0x10, RZ ;  /* 0x000000101cb67819 */ /* 0x000fc600000006ff */
[-C--:B------:R-:W-:Y:S02]  /*3890*/  FFMA.FTZ R112, R181, R177.reuse, R112 ;  /* 0x000000b1b5707223 */ /* 0x080fe40000010070 */
[----:B------:R-:W-:-:S05]  /*38a0*/  FMUL.FTZ R177, R182, R177 ;  /* 0x000000b1b6b17220 */ /* 0x000fca0000410000 */
[----:B------:R-:W-:-:S04]  /*38b0*/  F2FP.BF16.F32.PACK_AB R177, RZ, R177 ;  /* 0x000000b1ffb1723e */ /* 0x000fc800000010ff */
[----:B------:R-:W-:-:S07]  /*38c0*/  PRMT R148, R177, 0x7610, R148 ;  /* 0x00007610b1947816 */ /* 0x000fce0000000094 */
.L_x_263:
[----:B------:R-:W-:Y:S05]  /*38d0*/  BRA.U !UP3, `(.L_x_264) ;  /* 0x000000010b207547 */ /* 0x000fea000b800000 */
[----:B-----5:R-:W-:Y:S01]  /*38e0*/  PRMT R177, R164, 0x7632, R177 ;  /* 0x00007632a4b17816 */ /* 0x020fe200000000b1 */
[----:B------:R-:W-:-:S04]  /*38f0*/  FMUL.FTZ R182, R160, UR29 ;  /* 0x0000001da0b67c20 */ /* 0x000fc80008410000 */
[----:B------:R-:W-:-:S04]  /*3900*/  IMAD.U32 R177, R177, 0x10000, RZ ;  /* 0x00010000b1b17824 */ /* 0x000fc800078e00ff */
[----:B------:R-:W-:Y:S01]  /*3910*/  FFMA.FTZ R113, R182, R177, R113 ;  /* 0x000000b1b6717223 */ /* 0x000fe20000010071 */
[----:B------:R-:W-:-:S05]  /*3920*/  SHF.L.U32 R177, R248, 0x10, RZ ;  /* 0x00000010f8b17819 */ /* 0x000fca00000006ff */
[----:B------:R-:W-:-:S05]  /*3930*/  FMUL.FTZ R182, R177, R182 ;  /* 0x000000b6b1b67220 */ /* 0x000fca0000410000 */
[----:B------:R-:W-:-:S04]  /*3940*/  F2FP.BF16.F32.PACK_AB R182, RZ, R182 ;  /* 0x000000b6ffb6723e */ /* 0x000fc800000010ff */
[----:B------:R-:W-:-:S07]  /*3950*/  PRMT R148, R148, 0x5410, R182 ;  /* 0x0000541094947816 */ /* 0x000fce00000000b6 */
.L_x_264:
[----:B------:R-:W-:Y:S05]  /*3960*/  BRA.U !UP3, `(.L_x_265) ;  /* 0x000000010b1c7547 */ /* 0x000fea000b800000 */
[----:B-----5:R-:W-:Y:S01]  /*3970*/  SHF.L.U32 R181, R165, 0x10, RZ ;  /* 0x00000010a5b57819 */ /* 0x020fe200000006ff */
[----:B------:R-:W-:Y:S01]  /*3980*/  FMUL.FTZ R177, R161, UR29 ;  /* 0x0000001da1b17c20 */ /* 0x000fe20008410000 */
[----:B------:R-:W-:-:S03]  /*3990*/  SHF.L.U32 R182, R29, 0x10, RZ ;  /* 0x000000101db67819 */ /* 0x000fc600000006ff */
[-C--:B------:R-:W-:Y:S02]  /*39a0*/  FFMA.FTZ R114, R181, R177.reuse, R114 ;  /* 0x000000b1b5727223 */ /* 0x080fe40000010072 */
[----:B------:R-:W-:-:S05]  /*39b0*/  FMUL.FTZ R177, R182, R177 ;  /* 0x000000b1b6b17220 */ /* 0x000fca0000410000 */
[----:B------:R-:W-:-:S04]  /*39c0*/  F2FP.BF16.F32.PACK_AB R177, RZ, R177 ;  /* 0x000000b1ffb1723e */ /* 0x000fc800000010ff */
[----:B------:R-:W-:-:S07]  /*39d0*/  PRMT R149, R177, 0x7610, R149 ;  /* 0x00007610b1957816 */ /* 0x000fce0000000095 */
.L_x_265:
[----:B------:R-:W-:Y:S05]  /*39e0*/  BRA.U !UP3, `(.L_x_266) ;  /* 0x000000010b207547 */ /* 0x000fea000b800000 */
[----:B-----5:R-:W-:Y:S01]  /*39f0*/  PRMT R177, R165, 0x7632, R177 ;  /* 0x00007632a5b17816 */ /* 0x020fe200000000b1 */
[----:B------:R-:W-:-:S03]  /*3a00*/  FMUL.FTZ R182, R180, UR29 ;  /* 0x0000001db4b67c20 */ /* 0x000fc60008410000 */
[----:B------:R-:W-:-:S05]  /*3a10*/  SHF.L.U32 R177, R177, 0x10, RZ ;  /* 0x00000010b1b17819 */ /* 0x000fca00000006ff */
[----:B------:R-:W-:Y:S01]  /*3a20*/  FFMA.FTZ R115, R182, R177, R115 ;  /* 0x000000b1b6737223 */ /* 0x000fe20000010073 */
[----:B------:R-:W-:-:S05]  /*3a30*/  SHF.L.U32 R177, R249, 0x10, RZ ;  /* 0x00000010f9b17819 */ /* 0x000fca00000006ff */
[----:B------:R-:W-:-:S05]  /*3a40*/  FMUL.FTZ R182, R177, R182 ;  /* 0x000000b6b1b67220 */ /* 0x000fca0000410000 */
[----:B------:R-:W-:-:S04]  /*3a50*/  F2FP.BF16.F32.PACK_AB R182, RZ, R182 ;  /* 0x000000b6ffb6723e */ /* 0x000fc800000010ff */
[----:B------:R-:W-:-:S07]  /*3a60*/  PRMT R149, R149, 0x5410, R182 ;  /* 0x0000541095957816 */ /* 0x000fce00000000b6 */
.L_x_266:
[----:B------:R-:W-:Y:S02]  /*3a70*/  F2FP.BF16.F32.PACK_AB R161, R180, R161 ;  /* 0x000000a1b4a1723e */ /* 0x000fe400000010ff */
[----:B------:R-:W-:Y:S02]  /*3a80*/  FSEL R176, R176, RZ, P0 ;  /* 0x000000ffb0b07208 */ /* 0x000fe40000000000 */
[----:B------:R-:W-:Y:S01]  /*3a90*/  FSEL R181, R162, RZ, P0 ;  /* 0x000000ffa2b57208 */ /* 0x000fe20000000000 */
[----:B------:R-:W-:Y:S06]  /*3aa0*/  BRA.U !UP3, `(.L_x_267) ;  /* 0x000000010b1c7547 */ /* 0x000fec000b800000 */
[----:B------:R-:W-:Y:S01]  /*3ab0*/  SHF.L.U32 R162, R30, 0x10, RZ ;  /* 0x000000101ea27819 */ /* 0x000fe200000006ff */
[----:B------:R-:W-:Y:S01]  /*3ac0*/  FMUL.FTZ R177, R181, UR29 ;  /* 0x0000001db5b17c20 */ /* 0x000fe20008410000 */
[----:B-----5:R-:W-:-:S03]  /*3ad0*/  SHF.L.U32 R183, R166, 0x10, RZ ;  /* 0x00000010a6b77819 */ /* 0x020fc600000006ff */
[-C--:B------:R-:W-:Y:S02]  /*3ae0*/  FMUL.FTZ R162, R162, R177.reuse ;  /* 0x000000b1a2a27220 */ /* 0x080fe40000410000 */
[----:B------:R-:W-:-:S03]  /*3af0*/  FFMA.FTZ R116, R183, R177, R116 ;  /* 0x000000b1b7747223 */ /* 0x000fc60000010074 */
[----:B------:R-:W-:-:S04]  /*3b00*/  F2FP.BF16.F32.PACK_AB R162, RZ, R162 ;  /* 0x000000a2ffa2723e */ /* 0x000fc800000010ff */
[----:B------:R-:W-:-:S07]  /*3b10*/  PRMT R150, R162, 0x7610, R150 ;  /* 0x00007610a2967816 */ /* 0x000fce0000000096 */
.L_x_267:
[----:B------:R-:W-:Y:S01]  /*3b20*/  F2FP.BF16.F32.PACK_AB R162, R176, R181 ;  /* 0x000000b5b0a2723e */ /* 0x000fe200000010ff */
[----:B------:R-:W-:Y:S06]  /*3b30*/  BRA.U !UP3, `(.L_x_268) ;  /* 0x000000010b207547 */ /* 0x000fec000b800000 */
[----:B------:R-:W-:Y:S01]  /*3b40*/  SHF.L.U32 R181, R250, 0x10, RZ ;  /* 0x00000010fab57819 */ /* 0x000fe200000006ff */
[----:B------:R-:W-:Y:S01]  /*3b50*/  FMUL.FTZ R176, R176, UR29 ;  /* 0x0000001db0b07c20 */ /* 0x000fe20008410000 */
[----:B-----5:R-:W-:-:S03]  /*3b60*/  PRMT R177, R166, 0x7632, R177 ;  /* 0x00007632a6b17816 */ /* 0x020fc600000000b1 */
[----:B------:R-:W-:Y:S02]  /*3b70*/  FMUL.FTZ R180, R181, R176 ;  /* 0x000000b0b5b47220 */ /* 0x000fe40000410000 */
[----:B------:R-:W-:-:S03]  /*3b80*/  IMAD.U32 R177, R177, 0x10000, RZ ;  /* 0x00010000b1b17824 */ /* 0x000fc600078e00ff */
[----:B------:R-:W-:Y:S01]  /*3b90*/  F2FP.BF16.F32.PACK_AB R180, RZ, R180 ;  /* 0x000000b4ffb4723e */ /* 0x000fe200000010ff */
[----:B------:R-:W-:-:S03]  /*3ba0*/  FFMA.FTZ R117, R176, R177, R117 ;  /* 0x000000b1b0757223 */ /* 0x000fc60000010075 */
[----:B------:R-:W-:-:S07]  /*3bb0*/  PRMT R150, R150, 0x5410, R180 ;  /* 0x0000541096967816 */ /* 0x000fce00000000b4 */
.L_x_268:
[--C-:B------:R-:W-:Y:S01]  /*3bc0*/  FFMA.FTZ R180, R214, UR8, R179.reuse ;  /* 0x00000008d6b47c23 */ /* 0x100fe200080100b3 */
[----:B------:R-:W-:Y:S01]  /*3bd0*/  FFMA.FTZ R176, R12, UR8, R179 ;  /* 0x000000080cb07c23 */ /* 0x000fe200080100b3 */
[----:B------:R-:W-:Y:S02]  /*3be0*/  F2FP.BF16.F32.PACK_AB R160, R160, R163 ;  /* 0x000000a3a0a0723e */ /* 0x000fe400000010ff */
[----:B------:R-:W-:Y:S01]  /*3bf0*/  FADD.FTZ R180, R213, -R180 ;  /* 0x800000b4d5b47221 */ /* 0x000fe20000010000 */
[----:B------:R-:W-:-:S03]  /*3c00*/  FADD.FTZ R176, R11, -R176 ;  /* 0x800000b00bb07221 */ /* 0x000fc60000010000 */
[----:B------:R-:W-:Y:S01]  /*3c10*/  FMUL.FTZ R180, R180, UR30 ;  /* 0x0000001eb4b47c20 */ /* 0x000fe20008410000 */
[----:B------:R-:W-:-:S04]  /*3c20*/  FMUL.FTZ R181, R176, UR30 ;  /* 0x0000001eb0b57c20 */ /* 0x000fc80008410000 */
        /* <DEDUP_REMOVED lines=10> */
.L_x_269:
[----:B------:R-:W-:Y:S01]  /*3cd0*/  F2FP.BF16.F32.PACK_AB R163, R176, R181 ;  /* 0x000000b5b0a3723e */ /* 0x000fe200000010ff */
[----:B------:R-:W-:Y:S06]  /*3ce0*/  BRA.U !UP3, `(.L_x_262) ;  /* 0x0000000d0b907547 */ /* 0x000fec000b800000 */
[----:B------:R-:W-:Y:S01]  /*3cf0*/  SHF.L.U32 R181, R251, 0x10, RZ ;  /* 0x00000010fbb57819 */ /* 0x000fe200000006ff */
[----:B------:R-:W-:Y:S01]  /*3d00*/  FMUL.FTZ R176, R176, UR29 ;  /* 0x0000001db0b07c20 */ /* 0x000fe20008410000 */
[----:B-----5:R-:W-:-:S03]  /*3d10*/  PRMT R177, R167, 0x7632, R177 ;  /* 0x00007632a7b17816 */ /* 0x020fc600000000b1 */
[----:B------:R-:W-:Y:S01]  /*3d20*/  FMUL.FTZ R180, R181, R176 ;  /* 0x000000b0b5b47220 */ /* 0x000fe20000410000 */
[----:B------:R-:W-:-:S04]  /*3d30*/  SHF.L.U32 R177, R177, 0x10, RZ ;  /* 0x00000010b1b17819 */ /* 0x000fc800000006ff */
[----:B------:R-:W-:Y:S01]  /*3d40*/  F2FP.BF16.F32.PACK_AB R180, RZ, R180 ;  /* 0x000000b4ffb4723e */ /* 0x000fe200000010ff */
[----:B------:R-:W-:-:S03]  /*3d50*/  FFMA.FTZ R119, R176, R177, R119 ;  /* 0x000000b1b0777223 */ /* 0x000fc60000010077 */
[----:B------:R-:W-:Y:S01]  /*3d60*/  PRMT R151, R151, 0x5410, R180 ;  /* 0x0000541097977816 */ /* 0x000fe200000000b4 */
[----:B------:R-:W-:Y:S06]  /*3d70*/  BRA `(.L_x_262) ;  /* 0x0000000c006c7947 */ /* 0x000fec0003800000 */
.L_x_253:
[----:B------:R-:W-:-:S04]  /*3d80*/  UISETP.NE.U32.AND UP0, UPT, UR4, URZ, UPT ;  /* 0x000000ff0400728c */ /* 0x000fc8000bf05070 */
[----:B------:R-:W-:-:S09]  /*3d90*/  UISETP.NE.AND.EX UP0, UPT, UR5, URZ, UPT, UP0 ;  /* 0x000000ff0500728c */ /* 0x000fd2000bf05300 */
[----:B------:R-:W-:Y:S05]  /*3da0*/  BRA.U UP0, `(.L_x_270) ;  /* 0x0000000500a87547 */ /* 0x000fea000b800000 */
[----:B------:R-:W-:Y:S01]  /*3db0*/  ISETP.LT.AND P0, PT, RZ, UR31, PT ;  /* 0x0000001fff007c0c */ /* 0x000fe2000bf01270 */
[----:B------:R-:W-:-:S12]  /*3dc0*/  BRA.U !UP3, `(.L_x_271) ;  /* 0x000000010b2c7547 */ /* 0x000fd8000b800000 */
[----:B------:R-:W-:Y:S01]  /*3dd0*/  @P0 FFMA.FTZ R177, R0, UR8, R179 ;  /* 0x0000000800b10c23 */ /* 0x000fe200080100b3 */
[----:B-----5:R-:W-:Y:S02]  /*3de0*/  SHF.L.U32 R176, R144, 0x10, RZ ;  /* 0x0000001090b07819 */ /* 0x020fe400000006ff */
[----:B------:R-:W-:Y:S01]  /*3df0*/  SHF.L.U32 R181, R164, 0x10, RZ ;  /* 0x00000010a4b57819 */ /* 0x000fe200000006ff */
[----:B------:R-:W-:-:S04]  /*3e00*/  @P0 FADD.FTZ R177, R4, -R177 ;  /* 0x800000b104b10221 */ /* 0x000fc80000010000 */
[----:B------:R-:W-:-:S04]  /*3e10*/  @P0 FFMA.FTZ R176, R177, UR30, R176 ;  /* 0x0000001eb1b00c23 */ /* 0x000fc800080100b0 */
[----:B------:R-:W-:Y:S01]  /*3e20*/  FMUL.FTZ R177, R176, UR29 ;  /* 0x0000001db0b17c20 */ /* 0x000fe20008410000 */
[----:B------:R-:W-:-:S03]  /*3e30*/  SHF.L.U32 R176, R28, 0x10, RZ ;  /* 0x000000101cb07819 */ /* 0x000fc600000006ff */
[-C--:B------:R-:W-:Y:S02]  /*3e40*/  FFMA.FTZ R112, R181, R177.reuse, R112 ;  /* 0x000000b1b5707223 */ /* 0x080fe40000010070 */
[----:B------:R-:W-:-:S05]  /*3e50*/  FMUL.FTZ R176, R176, R177 ;  /* 0x000000b1b0b07220 */ /* 0x000fca0000410000 */
[----:B------:R-:W-:-:S04]  /*3e60*/  F2FP.BF16.F32.PACK_AB R176, RZ, R176 ;  /* 0x000000b0ffb0723e */ /* 0x000fc800000010ff */
[----:B------:R-:W-:-:S07]  /*3e70*/  PRMT R148, R176, 0x7610, R148 ;  /* 0x00007610b0947816 */ /* 0x000fce0000000094 */
.L_x_271:
[----:B------:R-:W-:Y:S05]  /*3e80*/  BRA.U !UP3, `(.L_x_272) ;  /* 0x000000010b347547 */ /* 0x000fea000b800000 */
[----:B-----5:R-:W-:Y:S01]  /*3e90*/  PRMT R176, R144, 0x7632, R176 ;  /* 0x0000763290b07816 */ /* 0x020fe200000000b0 */
[----:B------:R-:W-:Y:S01]  /*3ea0*/  @P0 FFMA.FTZ R180, R192, UR8, R179 ;  /* 0x00000008c0b40c23 */ /* 0x000fe200080100b3 */
[----:B------:R-:W-:Y:S02]  /*3eb0*/  IMAD.U32 R181, R248, 0x10000, RZ ;  /* 0x00010000f8b57824 */ /* 0x000fe400078e00ff */
[----:B------:R-:W-:Y:S01]  /*3ec0*/  SHF.L.U32 R176, R176, 0x10, RZ ;  /* 0x00000010b0b07819 */ /* 0x000fe200000006ff */
[----:B------:R-:W-:-:S04]  /*3ed0*/  @P0 FADD.FTZ R177, R191, -R180 ;  /* 0x800000b4bfb10221 */ /* 0x000fc80000010000 */
[----:B------:R-:W-:Y:S01]  /*3ee0*/  @P0 FFMA.FTZ R176, R177, UR30, R176 ;  /* 0x0000001eb1b00c23 */ /* 0x000fe200080100b0 */
[----:B------:R-:W-:-:S03]  /*3ef0*/  PRMT R177, R164, 0x7632, R177 ;  /* 0x00007632a4b17816 */ /* 0x000fc600000000b1 */
[----:B------:R-:W-:Y:S01]  /*3f00*/  FMUL.FTZ R176, R176, UR29 ;  /* 0x0000001db0b07c20 */ /* 0x000fe20008410000 */
[----:B------:R-:W-:-:S03]  /*3f10*/  SHF.L.U32 R177, R177, 0x10, RZ ;  /* 0x00000010b1b17819 */ /* 0x000fc600000006ff */
[----:B------:R-:W-:Y:S02]  /*3f20*/  FMUL.FTZ R180, R181, R176 ;  /* 0x000000b0b5b47220 */ /* 0x000fe40000410000 */
[----:B------:R-:W-:-:S03]  /*3f30*/  FFMA.FTZ R113, R176, R177, R113 ;  /* 0x000000b1b0717223 */ /* 0x000fc60000010071 */
[----:B------:R-:W-:-:S04]  /*3f40*/  F2FP.BF16.F32.PACK_AB R180, RZ, R180 ;  /* 0x000000b4ffb4723e */ /* 0x000fc800000010ff */
[----:B------:R-:W-:-:S07]  /*3f50*/  PRMT R148, R148, 0x5410, R180 ;  /* 0x0000541094947816 */ /* 0x000fce00000000b4 */
.L_x_272:
[----:B------:R-:W-:Y:S05]  /*3f60*/  BRA.U !UP3, `(.L_x_273) ;  /* 0x000000010b2c7547 */ /* 0x000fea000b800000 */
[----:B------:R-:W-:Y:S01]  /*3f70*/  @P0 FFMA.FTZ R176, R3, UR8, R179 ;  /* 0x0000000803b00c23 */ /* 0x000fe200080100b3 */
[----:B-----5:R-:W-:-:S03]  /*3f80*/  SHF.L.U32 R181, R165, 0x10, RZ ;  /* 0x00000010a5b57819 */ /* 0x020fc600000006ff */
[----:B------:R-:W-:Y:S01]  /*3f90*/  @P0 FADD.FTZ R177, R225, -R176 ;  /* 0x800000b0e1b10221 */ /* 0x000fe20000010000 */
[----:B------:R-:W-:-:S05]  /*3fa0*/  SHF.L.U32 R176, R145, 0x10, RZ ;  /* 0x0000001091b07819 */ /* 0x000fca00000006ff */
[----:B------:R-:W-:-:S04]  /*3fb0*/  @P0 FFMA.FTZ R176, R177, UR30, R176 ;  /* 0x0000001eb1b00c23 */ /* 0x000fc800080100b0 */
[----:B------:R-:W-:Y:S01]  /*3fc0*/  FMUL.FTZ R177, R176, UR29 ;  /* 0x0000001db0b17c20 */ /* 0x000fe20008410000 */
[----:B------:R-:W-:-:S03]  /*3fd0*/  SHF.L.U32 R176, R29, 0x10, RZ ;  /* 0x000000101db07819 */ /* 0x000fc600000006ff */
[-C--:B------:R-:W-:Y:S02]  /*3fe0*/  FFMA.FTZ R114, R181, R177.reuse, R114 ;  /* 0x000000b1b5727223 */ /* 0x080fe40000010072 */
[----:B------:R-:W-:-:S05]  /*3ff0*/  FMUL.FTZ R176, R176, R177 ;  /* 0x000000b1b0b07220 */ /* 0x000fca0000410000 */
[----:B------:R-:W-:-:S04]  /*4000*/  F2FP.BF16.F32.PACK_AB R176, RZ, R176 ;  /* 0x000000b0ffb0723e */ /* 0x000fc800000010ff */
[----:B------:R-:W-:-:S07]  /*4010*/  PRMT R149, R176, 0x7610, R149 ;  /* 0x00007610b0957816 */ /* 0x000fce0000000095 */
.L_x_273:
[----:B------:R-:W-:Y:S05]  /*4020*/  BRA.U !UP3, `(.L_x_274) ;  /* 0x000000010b347547 */ /* 0x000fea000b800000 */
[----:B-----5:R-:W-:Y:S01]  /*4030*/  PRMT R176, R145, 0x7632, R176 ;  /* 0x0000763291b07816 */ /* 0x020fe200000000b0 */
[----:B------:R-:W-:Y:S01]  /*4040*/  @P0 FFMA.FTZ R177, R207, UR8, R179 ;  /* 0x00000008cfb10c23 */ /* 0x000fe200080100b3 */
[----:B------:R-:W-:Y:S02]  /*4050*/  SHF.L.U32 R181, R249, 0x10, RZ ;  /* 0x00000010f9b57819 */ /* 0x000fe400000006ff */
        /* <DEDUP_REMOVED lines=10> */
.L_x_274:
[----:B------:R-:W-:Y:S05]  /*4100*/  BRA.U !UP3, `(.L_x_275) ;  /* 0x000000010b2c7547 */ /* 0x000fea000b800000 */
[----:B------:R-:W-:Y:S01]  /*4110*/  @P0 FFMA.FTZ R177, R2, UR8, R179 ;  /* 0x0000000802b10c23 */ /* 0x000fe200080100b3 */
[----:B-----5:R-:W-:Y:S02]  /*4120*/  SHF.L.U32 R176, R146, 0x10, RZ ;  /* 0x0000001092b07819 */ /* 0x020fe400000006ff */
[----:B------:R-:W-:Y:S01]  /*4130*/  SHF.L.U32 R181, R166, 0x10, RZ ;  /* 0x00000010a6b57819 */ /* 0x000fe200000006ff */
[----:B------:R-:W-:-:S04]  /*4140*/  @P0 FADD.FTZ R177, R224, -R177 ;  /* 0x800000b1e0b10221 */ /* 0x000fc80000010000 */
[----:B------:R-:W-:-:S04]  /*4150*/  @P0 FFMA.FTZ R176, R177, UR30, R176 ;  /* 0x0000001eb1b00c23 */ /* 0x000fc800080100b0 */
[----:B------:R-:W-:Y:S01]  /*4160*/  FMUL.FTZ R177, R176, UR29 ;  /* 0x0000001db0b17c20 */ /* 0x000fe20008410000 */
[----:B------:R-:W-:-:S03]  /*4170*/  IMAD.U32 R176, R30, 0x10000, RZ ;  /* 0x000100001eb07824 */ /* 0x000fc600078e00ff */
[-C--:B------:R-:W-:Y:S01]  /*4180*/  FFMA.FTZ R116, R181, R177.reuse, R116 ;  /* 0x000000b1b5747223 */ /* 0x080fe20000010074 */
[----:B------:R-:W-:-:S05]  /*4190*/  FMUL.FTZ R176, R176, R177 ;  /* 0x000000b1b0b07220 */ /* 0x000fca0000410000 */
[----:B------:R-:W-:-:S04]  /*41a0*/  F2FP.BF16.F32.PACK_AB R176, RZ, R176 ;  /* 0x000000b0ffb0723e */ /* 0x000fc800000010ff */
[----:B------:R-:W-:-:S07]  /*41b0*/  PRMT R150, R176, 0x7610, R150 ;  /* 0x00007610b0967816 */ /* 0x000fce0000000096 */
.L_x_275:
        /* <DEDUP_REMOVED lines=14> */
.L_x_276:
        /* <DEDUP_REMOVED lines=12> */
.L_x_277:
        /* <DEDUP_REMOVED lines=13> */
[----:B------:R-:W-:Y:S01]  /*4430*/  PRMT R151, R151, 0x5410, R180 ;  /* 0x0000541097977816 */ /* 0x000fe200000000b4 */
[----:B------:R-:W-:Y:S06]  /*4440*/  BRA `(.L_x_262) ;  /* 0x0000000400b87947 */ /* 0x000fec0003800000 */
.L_x_270:
[----:B------:R-:W-:Y:S02]  /*4450*/  ISETP.LT.AND P0, PT, RZ, UR31, PT ;  /* 0x0000001fff007c0c */ /* 0x000fe4000bf01270 */
[----:B-----5:R-:W-:Y:S02]  /*4460*/  PRMT R163, R144, 0x7632, R163 ;  /* 0x0000763290a37816 */ /* 0x020fe400000000a3 */
[----:B------:R-:W-:Y:S02]  /*4470*/  SHF.L.U32 R176, R145, 0x10, RZ ;  /* 0x0000001091b07819 */ /* 0x000fe400000006ff */
[----:B------:R-:W-:Y:S02]  /*4480*/  SHF.L.U32 R163, R163, 0x10, RZ ;  /* 0x00000010a3a37819 */ /* 0x000fe400000006ff */
[----:B------:R-:W-:Y:S02]  /*4490*/  PLOP3.LUT P3, PT, PT, PT, UP2, 0x80, 0x8 ;  /* 0x000000000008781c */ /* 0x000fe40003f6f028 */
[----:B------:R-:W-:-:S02]  /*44a0*/  PRMT R161, R145, 0x7632, R161 ;  /* 0x0000763291a17816 */ /* 0x000fc400000000a1 */
[----:B------:R-:W-:Y:S01]  /*44b0*/  SHF.L.U32 R162, R146, 0x10, RZ ;  /* 0x0000001092a27819 */ /* 0x000fe200000006ff */
[--C-:B------:R-:W-:Y:S01]  /*44c0*/  @P0 FFMA.FTZ R160, R192, UR8, R179.reuse ;  /* 0x00000008c0a00c23 */ /* 0x100fe200080100b3 */
[--C-:B------:R-:W-:Y:S01]  /*44d0*/  @P0 FFMA.FTZ R181, R207, UR8, R179.reuse ;  /* 0x00000008cfb50c23 */ /* 0x100fe200080100b3 */
[----:B------:R-:W-:Y:S01]  /*44e0*/  SHF.L.U32 R161, R161, 0x10, RZ ;  /* 0x00000010a1a17819 */ /* 0x000fe200000006ff */
[----:B------:R-:W-:Y:S01]  /*44f0*/  @P0 FFMA.FTZ R183, R205, UR8, R179 ;  /* 0x00000008cdb70c23 */ /* 0x000fe200080100b3 */
[----:B------:R-:W-:-:S04]  /*4500*/  @P0 FADD.FTZ R160, R191, -R160 ;  /* 0x800000a0bfa00221 */ /* 0x000fc80000010000 */
[----:B------:R-:W-:Y:S01]  /*4510*/  @P0 FFMA.FTZ R163, R160, UR30, R163 ;  /* 0x0000001ea0a30c23 */ /* 0x000fe200080100a3 */
[----:B------:R-:W-:-:S04]  /*4520*/  @P0 FFMA.FTZ R160, R3, UR8, R179 ;  /* 0x0000000803a00c23 */ /* 0x000fc800080100b3 */
[----:B------:R-:W-:Y:S01]  /*4530*/  @P0 FADD.FTZ R177, R225, -R160 ;  /* 0x800000a0e1b10221 */ /* 0x000fe20000010000 */
[----:B------:R-:W-:Y:S01]  /*4540*/  @P0 FADD.FTZ R160, R206, -R181 ;  /* 0x800000b5cea00221 */ /* 0x000fe20000010000 */
[----:B------:R-:W-:Y:S02]  /*4550*/  @P0 FFMA.FTZ R181, R2, UR8, R179 ;  /* 0x0000000802b50c23 */ /* 0x000fe400080100b3 */
[----:B------:R-:W-:Y:S01]  /*4560*/  @P0 FFMA.FTZ R176, R177, UR30, R176 ;  /* 0x0000001eb1b00c23 */ /* 0x000fe200080100b0 */
[----:B------:R-:W-:Y:S01]  /*4570*/  PRMT R177, R146, 0x7632, R177 ;  /* 0x0000763292b17816 */ /* 0x000fe200000000b1 */
[----:B------:R-:W-:Y:S01]  /*4580*/  @P0 FADD.FTZ R181, R224, -R181 ;  /* 0x800000b5e0b50221 */ /* 0x000fe20000010000 */
[----:B------:R-:W-:Y:S01]  /*4590*/  @P0 FFMA.FTZ R161, R160, UR30, R161 ;  /* 0x0000001ea0a10c23 */ /* 0x000fe200080100a1 */
[----:B------:R-:W-:Y:S01]  /*45a0*/  @P0 FADD.FTZ R160, R204, -R183 ;  /* 0x800000b7cca00221 */ /* 0x000fe20000010000 */
[----:B------:R-:W-:Y:S01]  /*45b0*/  SHF.L.U32 R177, R177, 0x10, RZ ;  /* 0x00000010b1b17819 */ /* 0x000fe200000006ff */
[----:B------:R-:W-:Y:S01]  /*45c0*/  @P0 FFMA.FTZ R162, R181, UR30, R162 ;  /* 0x0000001eb5a20c23 */ /* 0x000fe200080100a2 */
[----:B------:R-:W-:-:S03]  /*45d0*/  @P3 FFMA.FTZ R181, R0, UR8, R179 ;  /* 0x0000000800b53c23 */ /* 0x000fc600080100b3 */
[----:B------:R-:W-:Y:S01]  /*45e0*/  @P0 FFMA.FTZ R177, R160, UR30, R177 ;  /* 0x0000001ea0b10c23 */ /* 0x000fe200080100b1 */
[----:B------:R-:W-:Y:S01]  /*45f0*/  SHF.L.U32 R160, R144, 0x10, RZ ;  /* 0x0000001090a07819 */ /* 0x000fe200000006ff */
[----:B------:R-:W-:-:S04]  /*4600*/  @P3 FADD.FTZ R181, R4, -R181 ;  /* 0x800000b504b53221 */ /* 0x000fc80000010000 */
[----:B------:R-:W-:Y:S01]  /*4610*/  @P3 FFMA.FTZ R160, R181, UR30, R160 ;  /* 0x0000001eb5a03c23 */ /* 0x000fe200080100a0 */
[----:B------:R-:W-:Y:S06]  /*4620*/  BRA.U !UP3, `(.L_x_278) ;  /* 0x000000010b1c7547 */ /* 0x000fec000b800000 */
[----:B------:R-:W-:Y:S01]  /*4630*/  SHF.L.U32 R183, R164, 0x10, RZ ;  /* 0x00000010a4b77819 */ /* 0x000fe200000006ff */
[----:B------:R-:W-:Y:S01]  /*4640*/  FMUL.FTZ R181, R160, UR29 ;  /* 0x0000001da0b57c20 */ /* 0x000fe20008410000 */
[----:B------:R-:W-:-:S03]  /*4650*/  IMAD.U32 R180, R28, 0x10000, RZ ;  /* 0x000100001cb47824 */ /* 0x000fc600078e00ff */
[-C--:B------:R-:W-:Y:S01]  /*4660*/  FFMA.FTZ R112, R183, R181.reuse, R112 ;  /* 0x000000b5b7707223 */ /* 0x080fe20000010070 */
[----:B------:R-:W-:-:S05]  /*4670*/  FMUL.FTZ R181, R180, R181 ;  /* 0x000000b5b4b57220 */ /* 0x000fca0000410000 */
[----:B------:R-:W-:-:S04]  /*4680*/  F2FP.BF16.F32.PACK_AB R181, RZ, R181 ;  /* 0x000000b5ffb5723e */ /* 0x000fc800000010ff */
[----:B------:R-:W-:-:S07]  /*4690*/  PRMT R148, R181, 0x7610, R148 ;  /* 0x00007610b5947816 */ /* 0x000fce0000000094 */
.L_x_278:
[----:B------:R-:W-:Y:S05]  /*46a0*/  BRA.U !UP3, `(.L_x_279) ;  /* 0x000000010b207547 */ /* 0x000fea000b800000 */
[----:B------:R-:W-:-:S04]  /*46b0*/  PRMT R180, R164, 0x7632, R180 ;  /* 0x00007632a4b47816 */ /* 0x000fc800000000b4 */
[----:B------:R-:W-:Y:S01]  /*46c0*/  SHF.L.U32 R181, R180, 0x10, RZ ;  /* 0x00000010b4b57819 */ /* 0x000fe200000006ff */
[----:B------:R-:W-:-:S04]  /*46d0*/  FMUL.FTZ R180, R163, UR29 ;  /* 0x0000001da3b47c20 */ /* 0x000fc80008410000 */
[----:B------:R-:W-:Y:S01]  /*46e0*/  FFMA.FTZ R113, R180, R181, R113 ;  /* 0x000000b5b4717223 */ /* 0x000fe20000010071 */
[----:B------:R-:W-:-:S05]  /*46f0*/  SHF.L.U32 R181, R248, 0x10, RZ ;  /* 0x00000010f8b57819 */ /* 0x000fca00000006ff */
[----:B------:R-:W-:-:S05]  /*4700*/  FMUL.FTZ R180, R181, R180 ;  /* 0x000000b4b5b47220 */ /* 0x000fca0000410000 */
[----:B------:R-:W-:-:S04]  /*4710*/  F2FP.BF16.F32.PACK_AB R180, RZ, R180 ;  /* 0x000000b4ffb4723e */ /* 0x000fc800000010ff */
[----:B------:R-:W-:-:S07]  /*4720*/  PRMT R148, R148, 0x5410, R180 ;  /* 0x0000541094947816 */ /* 0x000fce00000000b4 */
.L_x_279:
[----:B------:R-:W-:Y:S05]  /*4730*/  BRA.U !UP3, `(.L_x_280) ;  /* 0x000000010b1c7547 */ /* 0x000fea000b800000 */
[----:B------:R-:W-:Y:S01]  /*4740*/  SHF.L.U32 R183, R165, 0x10, RZ ;  /* 0x00000010a5b77819 */ /* 0x000fe200000006ff */
[----:B------:R-:W-:Y:S01]  /*4750*/  FMUL.FTZ R181, R176, UR29 ;  /* 0x0000001db0b57c20 */ /* 0x000fe20008410000 */
[----:B------:R-:W-:-:S03]  /*4760*/  SHF.L.U32 R180, R29, 0x10, RZ ;  /* 0x000000101db47819 */ /* 0x000fc600000006ff */
[-C--:B------:R-:W-:Y:S02]  /*4770*/  FFMA.FTZ R114, R183, R181.reuse, R114 ;  /* 0x000000b5b7727223 */ /* 0x080fe40000010072 */
[----:B------:R-:W-:-:S05]  /*4780*/  FMUL.FTZ R181, R180, R181 ;  /* 0x000000b5b4b57220 */ /* 0x000fca0000410000 */
[----:B------:R-:W-:-:S04]  /*4790*/  F2FP.BF16.F32.PACK_AB R181, RZ, R181 ;  /* 0x000000b5ffb5723e */ /* 0x000fc800000010ff */
[----:B------:R-:W-:-:S07]  /*47a0*/  PRMT R149, R181, 0x7610, R149 ;  /* 0x00007610b5957816 */ /* 0x000fce0000000095 */
.L_x_280:
        /* <DEDUP_REMOVED lines=9> */
.L_x_281:
        /* <DEDUP_REMOVED lines=8> */
.L_x_282:
[----:B------:R-:W-:Y:S01]  /*48c0*/  PRMT R180, R147, 0x7632, R180 ;  /* 0x0000763293b47816 */ /* 0x000fe200000000b4 */
[----:B------:R-:W-:Y:S01]  /*48d0*/  @P0 FFMA.FTZ R182, R214, UR8, R179 ;  /* 0x00000008d6b60c23 */ /* 0x000fe200080100b3 */
[----:B------:R-:W-:-:S03]  /*48e0*/  F2FP.BF16.F32.PACK_AB R162, R177, R162 ;  /* 0x000000a2b1a2723e */ /* 0x000fc600000010ff */
[----:B------:R-:W-:Y:S02]  /*48f0*/  IMAD.U32 R180, R180, 0x10000, RZ ;  /* 0x00010000b4b47824 */ /* 0x000fe400078e00ff */
[----:B------:R-:W-:-:S04]  /*4900*/  @P0 FADD.FTZ R181, R213, -R182 ;  /* 0x800000b6d5b50221 */ /* 0x000fc80000010000 */
[----:B------:R-:W-:Y:S01]  /*4910*/  @P0 FFMA.FTZ R180, R181, UR30, R180 ;  /* 0x0000001eb5b40c23 */ /* 0x000fe200080100b4 */
[----:B------:R-:W-:Y:S06]  /*4920*/  BRA.U !UP3, `(.L_x_283) ;  /* 0x000000010b207547 */ /* 0x000fec000b800000 */
[----:B------:R-:W-:Y:S01]  /*4930*/  PRMT R181, R166, 0x7632, R181 ;  /* 0x00007632a6b57816 */ /* 0x000fe200000000b5 */
[----:B------:R-:W-:Y:S01]  /*4940*/  FMUL.FTZ R182, R177, UR29 ;  /* 0x0000001db1b67c20 */ /* 0x000fe20008410000 */
[----:B------:R-:W-:Y:S02]  /*4950*/  SHF.L.U32 R177, R250, 0x10, RZ ;  /* 0x00000010fab17819 */ /* 0x000fe400000006ff */
[----:B------:R-:W-:-:S05]  /*4960*/  SHF.L.U32 R181, R181, 0x10, RZ ;  /* 0x00000010b5b57819 */ /* 0x000fca00000006ff */
[----:B------:R-:W-:Y:S01]  /*4970*/  FFMA.FTZ R117, R182, R181, R117 ;  /* 0x000000b5b6757223 */ /* 0x000fe20000010075 */
[----:B------:R-:W-:-:S05]  /*4980*/  FMUL.FTZ R182, R177, R182 ;  /* 0x000000b6b1b67220 */ /* 0x000fca0000410000 */
[----:B------:R-:W-:-:S04]  /*4990*/  F2FP.BF16.F32.PACK_AB R182, RZ, R182 ;  /* 0x000000b6ffb6723e */ /* 0x000fc800000010ff */
[----:B------:R-:W-:-:S07]  /*49a0*/  PRMT R150, R150, 0x5410, R182 ;  /* 0x0000541096967816 */ /* 0x000fce00000000b6 */
.L_x_283:
[----:B------:R-:W-:Y:S01]  /*49b0*/  F2FP.BF16.F32.PACK_AB R161, R161, R176 ;  /* 0x000000b0a1a1723e */ /* 0x000fe200000010ff */
[----:B------:R-:W-:Y:S01]  /*49c0*/  @P0 FFMA.FTZ R176, R12, UR8, R179 ;  /* 0x000000080cb00c23 */ /* 0x000fe200080100b3 */
[----:B------:R-:W-:Y:S02]  /*49d0*/  F2FP.BF16.F32.PACK_AB R160, R163, R160 ;  /* 0x000000a0a3a0723e */ /* 0x000fe400000010ff */
[----:B------:R-:W-:Y:S01]  /*49e0*/  SHF.L.U32 R163, R147, 0x10, RZ ;  /* 0x0000001093a37819 */ /* 0x000fe200000006ff */
[----:B------:R-:W-:-:S04]  /*49f0*/  @P0 FADD.FTZ R176, R11, -R176 ;  /* 0x800000b00bb00221 */ /* 0x000fc80000010000 */
[----:B------:R-:W-:Y:S01]  /*4a00*/  @P0 FFMA.FTZ R163, R176, UR30, R163 ;  /* 0x0000001eb0a30c23 */ /* 0x000fe200080100a3 */
[----:B------:R-:W-:Y:S06]  /*4a10*/  BRA.U !UP3, `(.L_x_284) ;  /* 0x000000010b1c7547 */ /* 0x000fec000b800000 */
[----:B------:R-:W-:Y:S01]  /*4a20*/  SHF.L.U32 R176, R31, 0x10, RZ ;  /* 0x000000101fb07819 */ /* 0x000fe200000006ff */
[----:B------:R-:W-:Y:S01]  /*4a30*/  FMUL.FTZ R177, R163, UR29 ;  /* 0x0000001da3b17c20 */ /* 0x000fe20008410000 */
[----:B------:R-:W-:-:S03]  /*4a40*/  SHF.L.U32 R181, R167, 0x10, RZ ;  /* 0x00000010a7b57819 */ /* 0x000fc600000006ff */
[-C--:B------:R-:W-:Y:S02]  /*4a50*/  FMUL.FTZ R176, R176, R177.reuse ;  /* 0x000000b1b0b07220 */ /* 0x080fe40000410000 */
[----:B------:R-:W-:-:S03]  /*4a60*/  FFMA.FTZ R118, R181, R177, R118 ;  /* 0x000000b1b5767223 */ /* 0x000fc60000010076 */
[----:B------:R-:W-:-:S04]  /*4a70*/  F2FP.BF16.F32.PACK_AB R176, RZ, R176 ;  /* 0x000000b0ffb0723e */ /* 0x000fc800000010ff */
[----:B------:R-:W-:-:S07]  /*4a80*/  PRMT R151, R176, 0x7610, R151 ;  /* 0x00007610b0977816 */ /* 0x000fce0000000097 */
.L_x_284:
[----:B------:R-:W-:Y:S01]  /*4a90*/  F2FP.BF16.F32.PACK_AB R163, R180, R163 ;  /* 0x000000a3b4a3723e */ /* 0x000fe200000010ff */
[----:B------:R-:W-:Y:S06]  /*4aa0*/  BRA.U !UP3, `(.L_x_262) ;  /* 0x000000010b207547 */ /* 0x000fec000b800000 */
[----:B------:R-:W-:Y:S01]  /*4ab0*/  SHF.L.U32 R177, R251, 0x10, RZ ;  /* 0x00000010fbb17819 */ /* 0x000fe200000006ff */
[----:B------:R-:W-:Y:S01]  /*4ac0*/  FMUL.FTZ R180, R180, UR29 ;  /* 0x0000001db4b47c20 */ /* 0x000fe20008410000 */
[----:B------:R-:W-:-:S03]  /*4ad0*/  PRMT R176, R167, 0x7632, R176 ;  /* 0x00007632a7b07816 */ /* 0x000fc600000000b0 */
[----:B------:R-:W-:Y:S01]  /*4ae0*/  FMUL.FTZ R177, R177, R180 ;  /* 0x000000b4b1b17220 */ /* 0x000fe20000410000 */
[----:B------:R-:W-:-:S04]  /*4af0*/  SHF.L.U32 R176, R176, 0x10, RZ ;  /* 0x00000010b0b07819 */ /* 0x000fc800000006ff */
[----:B------:R-:W-:Y:S01]  /*4b00*/  F2FP.BF16.F32.PACK_AB R177, RZ, R177 ;  /* 0x000000b1ffb1723e */ /* 0x000fe200000010ff */
[----:B------:R-:W-:-:S03]  /*4b10*/  FFMA.FTZ R119, R180, R176, R119 ;  /* 0x000000b0b4777223 */ /* 0x000fc60000010077 */
[----:B------:R-:W-:-:S07]  /*4b20*/  PRMT R151, R151, 0x5410, R177 ;  /* 0x0000541097977816 */ /* 0x000fce00000000b1 */
.L_x_262:
[----:B------:R-:W-:Y:S01]  /*4b30*/  ISETP.NE.U32.AND P0, PT, RZ, UR4, PT ;  /* 0x00000004ff007c0c */ /* 0x000fe2000bf05070 */
[----:B------:R-:W0:Y:S01]  /*4b40*/  @UP3 LDCU.64 UR6, c[0x0][0x468] ;  /* 0x00008d00ff0637ac */ /* 0x000e220008000a00 */
[----:B------:R-:W-:Y:S02]  /*4b50*/  MOV R181, 0x10 ;  /* 0x0000001000b57802 */ /* 0x000fe40000000f00 */
[----:B------:R-:W-:-:S13]  /*4b60*/  ISETP.NE.AND.EX P0, PT, RZ, UR5, PT, P0 ;  /* 0x00000005ff007c0c */ /* 0x000fda000bf05300 */
[----:B------:R-:W1:Y:S02]  /*4b70*/  @P0 LDC.64 R176, c[0x0][0x478] ;  /* 0x00011e00ffb00b82 */ /* 0x000e640000000a00 */
[C---:B-1----:R-:W-:Y:S01]  /*4b80*/  @P0 IMAD.WIDE.U32 R176, R233.reuse, 0x10, R176 ;  /* 0x00000010e9b00825 */ /* 0x042fe200078e00b0 */
[----:B------:R-:W-:-:S04]  /*4b90*/  IADD3 R233, PT, PT, R233, 0x100, RZ ;  /* 0x00000100e9e97810 */ /* 0x000fc80007ffe0ff */
[----:B------:R0:W-:Y:S02]  /*4ba0*/  @P0 STG.E.128 desc[UR16][R176.64], R160 ;  /* 0x000000a0b0000986 */ /* 0x0001e4000c101d10 */
[----:B0-----:R-:W-:-:S04]  /*4bb0*/  @P2 IMAD.WIDE.U32 R176, R178, R181, UR6 ;  /* 0x00000006b2b02e25 */ /* 0x001fc8000f8e00b5 */
[----:B------:R-:W-:Y:S01]  /*4bc0*/  VIADD R178, R178, 0x100 ;  /* 0x00000100b2b27836 */ /* 0x000fe20000000000 */
[----:B------:R0:W-:Y:S06]  /*4bd0*/  @P2 STG.E.128 desc[UR16][R176.64], R148 ;  /* 0x00000094b0002986 */ /* 0x0001ec000c101d10 */
.L_x_251:
[----:B------:R-:W-:Y:S05]  /*4be0*/  BSYNC.RECONVERGENT B0 ;  /* 0x0000000000007941 */ /* 0x000fea0003800200 */
.L_x_250:
[----:B------:R-:W-:Y:S01]  /*4bf0*/  ISETP.GE.U32.AND P3, PT, R5, 0x200, PT ;  /* 0x000002000500780c */ /* 0x000fe20003f66070 */
[----:B------:R-:W-:-:S12]  /*4c00*/  BSSY.RECONVERGENT B0, `(.L_x_285) ;  /* 0x00001c8000007945 */ /* 0x000fd80003800200 */
[----:B------:R-:W-:Y:S05]  /*4c10*/  @!P3 BRA `(.L_x_286) ;  /* 0x0000001c0018b947 */ /* 0x000fea0003800000 */
[----:B------:R-:W-:-:S04]  /*4c20*/  UISETP.NE.U32.AND UP0, UPT, UR22, URZ, UPT ;  /* 0x000000ff1600728c */ /* 0x000fc8000bf05070 */
[----:B------:R-:W-:Y:S01]  /*4c30*/  UISETP.NE.AND.EX UP0, UPT, UR23, URZ, UPT, UP0 ;  /* 0x000000ff1700728c */ /* 0x000fe2000bf05300 */
[----:B------:R-:W-:Y:S10]  /*4c40*/  BRA.U !UP3, `(.L_x_287) ;  /* 0x000000010b0c7547 */ /* 0x000ff4000b800000 */
[----:B-----5:R-:W1:Y:S02]  /*4c50*/  LDC.64 R164, c[0x0][0x390] ;  /* 0x0000e400ffa47b82 */ /* 0x020e640000000a00 */
[----:B-1----:R-:W-:-:S06]  /*4c60*/  IMAD.WIDE.U32 R164, R178, 0x10, R164 ;  /* 0x00000010b2a47825 */ /* 0x002fcc00078e00a4 */
[----:B------:R-:W5:Y:S02]  /*4c70*/  LDG.E.128 R164, desc[UR16][R164.64] ;  /* 0x00000010a4a47981 */ /* 0x000f64000c1e1d00 */
.L_x_287:
[----:B------:R-:W-:Y:S05]  /*4c80*/  BRA.U !UP0, `(.L_x_288) ;  /* 0x0000000d08707547 */ /* 0x000fea000b800000 */
[----:B------:R-:W-:-:S04]  /*4c90*/  UISETP.NE.U32.AND UP0, UPT, UR4, URZ, UPT ;  /* 0x000000ff0400728c */ /* 0x000fc8000bf05070 */
[----:B------:R-:W-:-:S06]  /*4ca0*/  UISETP.NE.AND.EX UP0, UPT, UR5, URZ, UPT, UP0 ;  /* 0x000000ff0500728c */ /* 0x000fcc000bf05300 */
[----:B------:R-:W-:-:S13]  /*4cb0*/  PLOP3.LUT P0, PT, PT, PT, UP0, 0x80, 0x8 ;  /* 0x000000000008781c */ /* 0x000fda0003f0f008 */
[----:B------:R-:W-:Y:S05]  /*4cc0*/  @!P0 BRA `(.L_x_289) ;  /* 0x0000000400b88947 */ /* 0x000fea0003800000 */
[----:B------:R-:W-:Y:S02]  /*4cd0*/  ISETP.LT.AND P4, PT, RZ, UR31, PT ;  /* 0x0000001fff007c0c */ /* 0x000fe4000bf81270 */
[----:B-----5:R-:W-:Y:S02]  /*4ce0*/  PRMT R160, R24, 0x7632, R160 ;  /* 0x0000763218a07816 */ /* 0x020fe400000000a0 */
[----:B0-----:R-:W-:Y:S02]  /*4cf0*/  SHF.L.U32 R176, R25, 0x10, RZ ;  /* 0x0000001019b07819 */ /* 0x001fe400000006ff */
[----:B------:R-:W-:-:S07]  /*4d00*/  SHF.L.U32 R160, R160, 0x10, RZ ;  /* 0x00000010a0a07819 */ /* 0x000fce00000006ff */
[--C-:B------:R-:W-:Y:S01]  /*4d10*/  @P4 FFMA.FTZ R162, R6, UR8, R179.reuse ;  /* 0x0000000806a24c23 */ /* 0x100fe200080100b3 */
[--C-:B------:R-:W-:Y:S01]  /*4d20*/  @P4 FFMA.FTZ R177, R7, UR8, R179.reuse ;  /* 0x0000000807b14c23 */ /* 0x100fe200080100b3 */
[--C-:B------:R-:W-:Y:S02]  /*4d30*/  @P4 FFMA.FTZ R181, R13, UR8, R179.reuse ;  /* 0x000000080db54c23 */ /* 0x100fe400080100b3 */
[----:B------:R-:W-:Y:S01]  /*4d40*/  @P4 FADD.FTZ R161, R223, -R162 ;  /* 0x800000a2dfa14221 */ /* 0x000fe20000010000 */
[----:B------:R-:W-:Y:S01]  /*4d50*/  @P4 FFMA.FTZ R162, R196, UR8, R179 ;  /* 0x00000008c4a24c23 */ /* 0x000fe200080100b3 */
[----:B------:R-:W-:Y:S02]  /*4d60*/  @P4 FADD.FTZ R180, R14, -R181 ;  /* 0x800000b50eb44221 */ /* 0x000fe40000010000 */
[----:B------:R-:W-:Y:S01]  /*4d70*/  @P4 FFMA.FTZ R160, R161, UR30, R160 ;  /* 0x0000001ea1a04c23 */ /* 0x000fe200080100a0 */
[----:B------:R-:W-:Y:S01]  /*4d80*/  PRMT R161, R25, 0x7632, R161 ;  /* 0x0000763219a17816 */ /* 0x000fe200000000a1 */
[----:B------:R-:W-:Y:S01]  /*4d90*/  @P4 FADD.FTZ R163, R195, -R162 ;  /* 0x800000a2c3a34221 */ /* 0x000fe20000010000 */
[--C-:B------:R-:W-:Y:S01]  /*4da0*/  @P4 FADD.FTZ R162, R222, -R177.reuse ;  /* 0x800000b1dea24221 */ /* 0x100fe20000010000 */
[----:B------:R-:W-:-:S02]  /*4db0*/  PRMT R177, R26, 0x7632, R177 ;  /* 0x000076321ab17816 */ /* 0x000fc400000000b1 */
[----:B------:R-:W-:Y:S01]  /*4dc0*/  SHF.L.U32 R161, R161, 0x10, RZ ;  /* 0x00000010a1a17819 */ /* 0x000fe200000006ff */
[----:B------:R-:W-:Y:S01]  /*4dd0*/  @P4 FFMA.FTZ R176, R163, UR30, R176 ;  /* 0x0000001ea3b04c23 */ /* 0x000fe200080100b0 */
[----:B------:R-:W-:Y:S01]  /*4de0*/  @P4 FFMA.FTZ R163, R203, UR8, R179 ;  /* 0x00000008cba34c23 */ /* 0x000fe200080100b3 */
[----:B------:R-:W-:Y:S02]  /*4df0*/  SHF.L.U32 R177, R177, 0x10, RZ ;  /* 0x00000010b1b17819 */ /* 0x000fe400000006ff */
[----:B------:R-:W-:Y:S01]  /*4e00*/  @P4 FFMA.FTZ R161, R162, UR30, R161 ;  /* 0x0000001ea2a14c23 */ /* 0x000fe200080100a1 */
[----:B------:R-:W-:Y:S01]  /*4e10*/  SHF.L.U32 R162, R26, 0x10, RZ ;  /* 0x000000101aa27819 */ /* 0x000fe200000006ff */
[----:B------:R-:W-:Y:S01]  /*4e20*/  @P4 FADD.FTZ R163, R202, -R163 ;  /* 0x800000a3caa34221 */ /* 0x000fe20000010000 */
[----:B------:R-:W-:Y:S01]  /*4e30*/  @P4 FFMA.FTZ R177, R180, UR30, R177 ;  /* 0x0000001eb4b14c23 */ /* 0x000fe200080100b1 */
[----:B------:R-:W-:Y:S02]  /*4e40*/  @P4 FFMA.FTZ R180, R190, UR8, R179 ;  /* 0x00000008beb44c23 */ /* 0x000fe400080100b3 */
[----:B------:R-:W-:Y:S01]  /*4e50*/  @P4 FFMA.FTZ R162, R163, UR30, R162 ;  /* 0x0000001ea3a24c23 */ /* 0x000fe200080100a2 */
[----:B------:R-:W-:Y:S01]  /*4e60*/  SHF.L.U32 R163, R24, 0x10, RZ ;  /* 0x0000001018a37819 */ /* 0x000fe200000006ff */
[----:B------:R-:W-:-:S04]  /*4e70*/  @P4 FADD.FTZ R180, R189, -R180 ;  /* 0x800000b4bdb44221 */ /* 0x000fc80000010000 */
[----:B------:R-:W-:Y:S01]  /*4e80*/  @P4 FFMA.FTZ R163, R180, UR30, R163 ;  /* 0x0000001eb4a34c23 */ /* 0x000fe200080100a3 */
[----:B------:R-:W-:Y:S06]  /*4e90*/  BRA.U !UP3, `(.L_x_290) ;  /* 0x000000010b1c7547 */ /* 0x000fec000b800000 */
[----:B------:R-:W-:Y:S01]  /*4ea0*/  FMUL.FTZ R181, R163, UR29 ;  /* 0x0000001da3b57c20 */ /* 0x000fe20008410000 */
[----:B------:R-:W-:Y:S01]  /*4eb0*/  IMAD.U32 R180, R36, 0x10000, RZ ;  /* 0x0001000024b47824 */ /* 0x000fe200078e00ff */
[----:B------:R-:W-:-:S03]  /*4ec0*/  SHF.L.U32 R183, R164, 0x10, RZ ;  /* 0x00000010a4b77819 */ /* 0x000fc600000006ff */
[----:B------:R-:W-:Y:S02]  /*4ed0*/  FMUL.FTZ R180, R181, R180 ;  /* 0x000000b4b5b47220 */ /* 0x000fe40000410000 */
[----:B------:R-:W-:-:S03]  /*4ee0*/  FFMA.FTZ R120, R183, R181, R120 ;  /* 0x000000b5b7787223 */ /* 0x000fc60000010078 */
[----:B------:R-:W-:-:S04]  /*4ef0*/  F2FP.BF16.F32.PACK_AB R180, RZ, R180 ;  /* 0x000000b4ffb4723e */ /* 0x000fc800000010ff */
[----:B------:R-:W-:-:S07]  /*4f00*/  PRMT R148, R180, 0x7610, R148 ;  /* 0x00007610b4947816 */ /* 0x000fce0000000094 */
.L_x_290:
        /* <DEDUP_REMOVED lines=9> */
.L_x_291:
[----:B------:R-:W-:Y:S05]  /*4fa0*/  BRA.U !UP3, `(.L_x_292) ;  /* 0x000000010b1c7547 */ /* 0x000fea000b800000 */
[----:B------:R-:W-:Y:S01]  /*4fb0*/  SHF.L.U32 R180, R37, 0x10, RZ ;  /* 0x0000001025b47819 */ /* 0x000fe200000006ff */
[----:B------:R-:W-:Y:S01]  /*4fc0*/  FMUL.FTZ R181, R176, UR29 ;  /* 0x0000001db0b57c20 */ /* 0x000fe20008410000 */
[----:B------:R-:W-:-:S03]  /*4fd0*/  SHF.L.U32 R183, R165, 0x10, RZ ;  /* 0x00000010a5b77819 */ /* 0x000fc600000006ff */
[----:B------:R-:W-:Y:S02]  /*4fe0*/  FMUL.FTZ R180, R181, R180 ;  /* 0x000000b4b5b47220 */ /* 0x000fe40000410000 */
[----:B------:R-:W-:-:S03]  /*4ff0*/  FFMA.FTZ R122, R183, R181, R122 ;  /* 0x000000b5b77a7223 */ /* 0x000fc6000001007a */
[----:B------:R-:W-:-:S04]  /*5000*/  F2FP.BF16.F32.PACK_AB R180, RZ, R180 ;  /* 0x000000b4ffb4723e */ /* 0x000fc800000010ff */
[----:B------:R-:W-:-:S07]  /*5010*/  PRMT R149, R180, 0x7610, R149 ;  /* 0x00007610b4957816 */ /* 0x000fce0000000095 */
.L_x_292:
        /* <DEDUP_REMOVED lines=9> */
.L_x_293:
        /* <DEDUP_REMOVED lines=8> */
.L_x_294:
[----:B------:R-:W-:Y:S01]  /*5130*/  PRMT R180, R27, 0x7632, R180 ;  /* 0x000076321bb47816 */ /* 0x000fe200000000b4 */
[----:B------:R-:W-:Y:S01]  /*5140*/  @P4 FFMA.FTZ R182, R212, UR8, R179 ;  /* 0x00000008d4b64c23 */ /* 0x000fe200080100b3 */
[----:B------:R-:W-:-:S03]  /*5150*/  F2FP.BF16.F32.PACK_AB R162, R177, R162 ;  /* 0x000000a2b1a2723e */ /* 0x000fc600000010ff */
[----:B------:R-:W-:Y:S02]  /*5160*/  IMAD.U32 R180, R180, 0x10000, RZ ;  /* 0x00010000b4b47824 */ /* 0x000fe400078e00ff */
[----:B------:R-:W-:-:S04]  /*5170*/  @P4 FADD.FTZ R181, R211, -R182 ;  /* 0x800000b6d3b54221 */ /* 0x000fc80000010000 */
[----:B------:R-:W-:Y:S01]  /*5180*/  @P4 FFMA.FTZ R180, R181, UR30, R180 ;  /* 0x0000001eb5b44c23 */ /* 0x000fe200080100b4 */
[----:B------:R-:W-:Y:S06]  /*5190*/  BRA.U !UP3, `(.L_x_295) ;  /* 0x000000010b207547 */ /* 0x000fec000b800000 */
[----:B------:R-:W-:Y:S01]  /*51a0*/  FMUL.FTZ R182, R177, UR29 ;  /* 0x0000001db1b67c20 */ /* 0x000fe20008410000 */
[----:B------:R-:W-:Y:S02]  /*51b0*/  SHF.L.U32 R177, R246, 0x10, RZ ;  /* 0x00000010f6b17819 */ /* 0x000fe400000006ff */
[----:B------:R-:W-:-:S03]  /*51c0*/  PRMT R181, R166, 0x7632, R181 ;  /* 0x00007632a6b57816 */ /* 0x000fc600000000b5 */
[----:B------:R-:W-:Y:S01]  /*51d0*/  FMUL.FTZ R177, R182, R177 ;  /* 0x000000b1b6b17220 */ /* 0x000fe20000410000 */
[----:B------:R-:W-:-:S04]  /*51e0*/  SHF.L.U32 R181, R181, 0x10, RZ ;  /* 0x00000010b5b57819 */ /* 0x000fc800000006ff */
[----:B------:R-:W-:Y:S01]  /*51f0*/  F2FP.BF16.F32.PACK_AB R177, RZ, R177 ;  /* 0x000000b1ffb1723e */ /* 0x000fe200000010ff */
[----:B------:R-:W-:-:S03]  /*5200*/  FFMA.FTZ R125, R182, R181, R125 ;  /* 0x000000b5b67d7223 */ /* 0x000fc6000001007d */
[----:B------:R-:W-:-:S07]  /*5210*/  PRMT R150, R150, 0x5410, R177 ;  /* 0x0000541096967816 */ /* 0x000fce00000000b1 */
.L_x_295:
[----:B------:R-:W-:Y:S01]  /*5220*/  F2FP.BF16.F32.PACK_AB R160, R160, R163 ;  /* 0x000000a3a0a0723e */ /* 0x000fe200000010ff */
[----:B------:R-:W-:Y:S01]  /*5230*/  @P4 FFMA.FTZ R163, R201, UR8, R179 ;  /* 0x00000008c9a34c23 */ /* 0x000fe200080100b3 */
[----:B------:R-:W-:-:S03]  /*5240*/  F2FP.BF16.F32.PACK_AB R161, R161, R176 ;  /* 0x000000b0a1a1723e */ /* 0x000fc600000010ff */
[----:B------:R-:W-:Y:S01]  /*5250*/  @P4 FADD.FTZ R176, R210, -R163 ;  /* 0x800000a3d2b04221 */ /* 0x000fe20000010000 */
[----:B------:R-:W-:-:S05]  /*5260*/  SHF.L.U32 R163, R27, 0x10, RZ ;  /* 0x000000101ba37819 */ /* 0x000fca00000006ff */
[----:B------:R-:W-:Y:S01]  /*5270*/  @P4 FFMA.FTZ R163, R176, UR30, R163 ;  /* 0x0000001eb0a34c23 */ /* 0x000fe200080100a3 */
[----:B------:R-:W-:Y:S06]  /*5280*/  BRA.U !UP3, `(.L_x_296) ;  /* 0x000000010b1c7547 */ /* 0x000fec000b800000 */
[----:B------:R-:W-:Y:S01]  /*5290*/  SHF.L.U32 R176, R39, 0x10, RZ ;  /* 0x0000001027b07819 */ /* 0x000fe200000006ff */
[----:B------:R-:W-:Y:S01]  /*52a0*/  FMUL.FTZ R177, R163, UR29 ;  /* 0x0000001da3b17c20 */ /* 0x000fe20008410000 */
[----:B------:R-:W-:-:S03]  /*52b0*/  SHF.L.U32 R181, R167, 0x10, RZ ;  /* 0x00000010a7b57819 */ /* 0x000fc600000006ff */
[----:B------:R-:W-:Y:S02]  /*52c0*/  FMUL.FTZ R176, R177, R176 ;  /* 0x000000b0b1b07220 */ /* 0x000fe40000410000 */
[----:B------:R-:W-:-:S03]  /*52d0*/  FFMA.FTZ R126, R181, R177, R126 ;  /* 0x000000b1b57e7223 */ /* 0x000fc6000001007e */
[----:B------:R-:W-:-:S04]  /*52e0*/  F2FP.BF16.F32.PACK_AB R176, RZ, R176 ;  /* 0x000000b0ffb0723e */ /* 0x000fc800000010ff */
[----:B------:R-:W-:-:S07]  /*52f0*/  PRMT R151, R176, 0x7610, R151 ;  /* 0x00007610b0977816 */ /* 0x000fce0000000097 */
.L_x_296:
        /* <DEDUP_REMOVED lines=9> */
[----:B------:R-:W-:Y:S01]  /*5390*/  PRMT R151, R151, 0x5410, R177 ;  /* 0x0000541097977816 */ /* 0x000fe200000000b1 */
[----:B------:R-:W-:Y:S06]  /*53a0*/  BRA `(.L_x_297) ;  /* 0x0000001400107947 */ /* 0x000fec0003800000 */
.L_x_289:
[----:B------:R-:W-:Y:S01]  /*53b0*/  ISETP.LT.AND P4, PT, RZ, UR31, PT ;  /* 0x0000001fff007c0c */ /* 0x000fe2000bf81270 */
[----:B------:R-:W-:-:S12]  /*53c0*/  BRA.U !UP3, `(.L_x_298) ;  /* 0x000000010b2c7547 */ /* 0x000fd8000b800000 */
[----:B0-----:R-:W-:Y:S01]  /*53d0*/  @P4 FFMA.FTZ R176, R190, UR8, R179 ;  /* 0x00000008beb04c23 */ /* 0x001fe200080100b3 */
[----:B-----5:R-:W-:-:S03]  /*53e0*/  SHF.L.U32 R181, R164, 0x10, RZ ;  /* 0x00000010a4b57819 */ /* 0x020fc600000006ff */
[----:B------:R-:W-:Y:S01]  /*53f0*/  @P4 FADD.FTZ R177, R189, -R176 ;  /* 0x800000b0bdb14221 */ /* 0x000fe20000010000 */
[----:B------:R-:W-:-:S05]  /*5400*/  SHF.L.U32 R176, R24, 0x10, RZ ;  /* 0x0000001018b07819 */ /* 0x000fca00000006ff */
[----:B------:R-:W-:-:S04]  /*5410*/  @P4 FFMA.FTZ R176, R177, UR30, R176 ;  /* 0x0000001eb1b04c23 */ /* 0x000fc800080100b0 */
[----:B------:R-:W-:Y:S01]  /*5420*/  FMUL.FTZ R177, R176, UR29 ;  /* 0x0000001db0b17c20 */ /* 0x000fe20008410000 */
[----:B------:R-:W-:-:S03]  /*5430*/  IMAD.U32 R176, R36, 0x10000, RZ ;  /* 0x0001000024b07824 */ /* 0x000fc600078e00ff */
[-C--:B------:R-:W-:Y:S01]  /*5440*/  FFMA.FTZ R120, R181, R177.reuse, R120 ;  /* 0x000000b1b5787223 */ /* 0x080fe20000010078 */
[----:B------:R-:W-:-:S05]  /*5450*/  FMUL.FTZ R176, R176, R177 ;  /* 0x000000b1b0b07220 */ /* 0x000fca0000410000 */
[----:B------:R-:W-:-:S04]  /*5460*/  F2FP.BF16.F32.PACK_AB R176, RZ, R176 ;  /* 0x000000b0ffb0723e */ /* 0x000fc800000010ff */
[----:B------:R-:W-:-:S07]  /*5470*/  PRMT R148, R176, 0x7610, R148 ;  /* 0x00007610b0947816 */ /* 0x000fce0000000094 */
.L_x_298:
[----:B------:R-:W-:Y:S05]  /*5480*/  BRA.U !UP3, `(.L_x_299) ;  /* 0x000000010b347547 */ /* 0x000fea000b800000 */
[----:B0----5:R-:W-:Y:S01]  /*5490*/  PRMT R176, R24, 0x7632, R176 ;  /* 0x0000763218b07816 */ /* 0x021fe200000000b0 */
        /* <DEDUP_REMOVED lines=12> */
.L_x_299:
[----:B------:R-:W-:Y:S05]  /*5560*/  BRA.U !UP3, `(.L_x_300) ;  /* 0x000000010b2c7547 */ /* 0x000fea000b800000 */
[----:B0-----:R-:W-:Y:S01]  /*5570*/  @P4 FFMA.FTZ R176, R196, UR8, R179 ;  /* 0x00000008c4b04c23 */ /* 0x001fe200080100b3 */
        /* <DEDUP_REMOVED lines=10> */
.L_x_300:
[----:B------:R-:W-:Y:S05]  /*5620*/  BRA.U !UP3, `(.L_x_301) ;  /* 0x000000010b347547 */ /* 0x000fea000b800000 */
[----:B0----5:R-:W-:Y:S01]  /*5630*/  PRMT R176, R25, 0x7632, R176 ;  /* 0x0000763219b07816 */ /* 0x021fe200000000b0 */
        /* <DEDUP_REMOVED lines=12> */
.L_x_301:
[----:B------:R-:W-:Y:S05]  /*5700*/  BRA.U !UP3, `(.L_x_302) ;  /* 0x000000010b2c7547 */ /* 0x000fea000b800000 */
[----:B0-----:R-:W-:Y:S01]  /*5710*/  @P4 FFMA.FTZ R177, R203, UR8, R179 ;  /* 0x00000008cbb14c23 */ /* 0x001fe200080100b3 */
        /* <DEDUP_REMOVED lines=10> */
.L_x_302:
        /* <DEDUP_REMOVED lines=14> */
.L_x_303:
[----:B------:R-:W-:Y:S05]  /*58a0*/  BRA.U !UP3, `(.L_x_304) ;  /* 0x000000010b2c7547 */ /* 0x000fea000b800000 */
[----:B0-----:R-:W-:Y:S01]  /*58b0*/  @P4 FFMA.FTZ R177, R201, UR8, R179 ;  /* 0x00000008c9b14c23 */ /* 0x001fe200080100b3 */
        /* <DEDUP_REMOVED lines=10> */
.L_x_304:
        /* <DEDUP_REMOVED lines=15> */
.L_x_288:
[----:B0-----:R-:W0:Y:S02]  /*5a50*/  LDC.64 R176, c[0x0][0x478] ;  /* 0x00011e00ffb07b82 */ /* 0x001e240000000a00 */
[----:B0-----:R-:W-:-:S04]  /*5a60*/  ISETP.NE.U32.AND P0, PT, R176, RZ, PT ;  /* 0x000000ffb000720c */ /* 0x001fc80003f05070 */
[----:B------:R-:W-:-:S13]  /*5a70*/  ISETP.NE.AND.EX P0, PT, R177, RZ, PT, P0 ;  /* 0x000000ffb100720c */ /* 0x000fda0003f05300 */
[----:B------:R-:W-:Y:S05]  /*5a80*/  @!P0 BRA `(.L_x_305) ;  /* 0x0000000400a88947 */ /* 0x000fea0003800000 */
        /* <DEDUP_REMOVED lines=31> */
.L_x_306:
        /* <DEDUP_REMOVED lines=9> */
.L_x_307:
[----:B------:R-:W-:Y:S05]  /*5d10*/  BRA.U !UP3, `(.L_x_308) ;  /* 0x000000010b1c7547 */ /* 0x000fea000b800000 */
[----:B-----5:R-:W-:Y:S02]  /*5d20*/  IMAD.U32 R181, R165, 0x10000, RZ ;  /* 0x00010000a5b57824 */ /* 0x020fe400078e00ff */
[----:B------:R-:W-:Y:S01]  /*5d30*/  FMUL.FTZ R177, R161, UR29 ;  /* 0x0000001da1b17c20 */ /* 0x000fe20008410000 */
[----:B------:R-:W-:-:S03]  /*5d40*/  SHF.L.U32 R182, R37, 0x10, RZ ;  /* 0x0000001025b67819 */ /* 0x000fc600000006ff */
[-C--:B------:R-:W-:Y:S02]  /*5d50*/  FFMA.FTZ R122, R181, R177.reuse, R122 ;  /* 0x000000b1b57a7223 */ /* 0x080fe4000001007a */
[----:B------:R-:W-:-:S05]  /*5d60*/  FMUL.FTZ R177, R182, R177 ;  /* 0x000000b1b6b17220 */ /* 0x000fca0000410000 */
[----:B------:R-:W-:-:S04]  /*5d70*/  F2FP.BF16.F32.PACK_AB R177, RZ, R177 ;  /* 0x000000b1ffb1723e */ /* 0x000fc800000010ff */
[----:B------:R-:W-:-:S07]  /*5d80*/  PRMT R149, R177, 0x7610, R149 ;  /* 0x00007610b1957816 */ /* 0x000fce0000000095 */
.L_x_308:
        /* <DEDUP_REMOVED lines=9> */
.L_x_309:
        /* <DEDUP_REMOVED lines=11> */
.L_x_310:
        /* <DEDUP_REMOVED lines=9> */
[----:B------:R-:W-:-:S07]  /*5f60*/  PRMT R150, R150, 0x5410, R180 ;  /* 0x0000541096967816 */ /* 0x000fce00000000b4 */
.L_x_311:
        /* <DEDUP_REMOVED lines=12> */
[----:B-----5:R-:W-:-:S03]  /*6030*/  IMAD.U32 R183, R167, 0x10000, RZ ;  /* 0x00010000a7b77824 */ /* 0x020fc600078e00ff */
[-C--:B------:R-:W-:Y:S01]  /*6040*/  FMUL.FTZ R177, R180, R163.reuse ;  /* 0x000000a3b4b17220 */ /* 0x080fe20000410000 */
[----:B------:R-:W-:-:S04]  /*6050*/  FFMA.FTZ R126, R183, R163, R126 ;  /* 0x000000a3b77e7223 */ /* 0x000fc8000001007e */
[----:B------:R-:W-:-:S04]  /*6060*/  F2FP.BF16.F32.PACK_AB R177, RZ, R177 ;  /* 0x000000b1ffb1723e */ /* 0x000fc800000010ff */
[----:B------:R-:W-:-:S07]  /*6070*/  PRMT R151, R177, 0x7610, R151 ;  /* 0x00007610b1977816 */ /* 0x000fce0000000097 */
.L_x_312:
        /* <DEDUP_REMOVED lines=11> */
.L_x_305:
[----:B------:R-:W-:Y:S05]  /*6130*/  BRA.U !UP3, `(.L_x_313) ;  /* 0x000000010b307547 */ /* 0x000fea000b800000 */
[----:B------:R-:W-:Y:S01]  /*6140*/  FFMA.FTZ R176, R190, UR8, R179 ;  /* 0x00000008beb07c23 */ /* 0x000fe200080100b3 */
[----:B------:R-:W-:Y:S02]  /*6150*/  ISETP.LT.AND P4, PT, RZ, UR31, PT ;  /* 0x0000001fff007c0c */ /* 0x000fe4000bf81270 */
[----:B-----5:R-:W-:Y:S01]  /*6160*/  SHF.L.U32 R181, R164, 0x10, RZ ;  /* 0x00000010a4b57819 */ /* 0x020fe200000006ff */
[----:B------:R-:W-:-:S04]  /*6170*/  FADD.FTZ R176, R189, -R176 ;  /* 0x800000b0bdb07221 */ /* 0x000fc80000010000 */
[----:B------:R-:W-:-:S05]  /*6180*/  FMUL.FTZ R176, R176, UR30 ;  /* 0x0000001eb0b07c20 */ /* 0x000fca0008410000 */
[----:B------:R-:W-:-:S05]  /*6190*/  FSEL R176, R176, RZ, P4 ;  /* 0x000000ffb0b07208 */ /* 0x000fca0002000000 */
[----:B------:R-:W-:Y:S01]  /*61a0*/  FMUL.FTZ R177, R176, UR29 ;  /* 0x0000001db0b17c20 */ /* 0x000fe20008410000 */
[----:B------:R-:W-:-:S03]  /*61b0*/  SHF.L.U32 R176, R36, 0x10, RZ ;  /* 0x0000001024b07819 */ /* 0x000fc600000006ff */
[-C--:B------:R-:W-:Y:S02]  /*61c0*/  FFMA.FTZ R120, R181, R177.reuse, R120 ;  /* 0x000000b1b5787223 */ /* 0x080fe40000010078 */
[----:B------:R-:W-:-:S05]  /*61d0*/  FMUL.FTZ R176, R176, R177 ;  /* 0x000000b1b0b07220 */ /* 0x000fca0000410000 */
[----:B------:R-:W-:-:S04]  /*61e0*/  F2FP.BF16.F32.PACK_AB R176, RZ, R176 ;  /* 0x000000b0ffb0723e */ /* 0x000fc800000010ff */
[----:B------:R-:W-:-:S07]  /*61f0*/  PRMT R148, R176, 0x7610, R148 ;  /* 0x00007610b0947816 */ /* 0x000fce0000000094 */
.L_x_313:
        /* <DEDUP_REMOVED lines=10> */
[----:B------:R-:W-:Y:S01]  /*62a0*/  FMUL.FTZ R180, R181, R176 ;  /* 0x000000b0b5b47220 */ /* 0x000fe20000410000 */
[----:B------:R-:W-:-:S04]  /*62b0*/  FFMA.FTZ R121, R176, R177, R121 ;  /* 0x000000b1b0797223 */ /* 0x000fc80000010079 */
[----:B------:R-:W-:-:S04]  /*62c0*/  F2FP.BF16.F32.PACK_AB R180, RZ, R180 ;  /* 0x000000b4ffb4723e */ /* 0x000fc800000010ff */
[----:B------:R-:W-:-:S07]  /*62d0*/  PRMT R148, R148, 0x5410, R180 ;  /* 0x0000541094947816 */ /* 0x000fce00000000b4 */
.L_x_314:
        /* <DEDUP_REMOVED lines=13> */
.L_x_315:
[----:B------:R-:W-:Y:S05]  /*63b0*/  BRA.U !UP3, `(.L_x_316) ;  /* 0x000000010b347547 */ /* 0x000fea000b800000 */
[----:B------:R-:W-:Y:S01]  /*63c0*/  FFMA.FTZ R177, R7, UR8, R179 ;  /* 0x0000000807b17c23 */ /* 0x000fe200080100b3 */
[----:B------:R-:W-:Y:S01]  /*63d0*/  ISETP.LT.AND P4, PT, RZ, UR31, PT ;  /* 0x0000001fff007c0c */ /* 0x000fe2000bf81270 */
[----:B------:R-:W-:Y:S02]  /*63e0*/  IMAD.U32 R181, R245, 0x10000, RZ ;  /* 0x00010000f5b57824 */ /* 0x000fe400078e00ff */
[----:B------:R-:W-:-:S04]  /*63f0*/  FADD.FTZ R177, R222, -R177 ;  /* 0x800000b1deb17221 */ /* 0x000fc80000010000 */
[----:B------:R-:W-:Y:S01]  /*6400*/  FMUL.FTZ R176, R177, UR30 ;  /* 0x0000001eb1b07c20 */ /* 0x000fe20008410000 */
[----:B-----5:R-:W-:-:S04]  /*6410*/  PRMT R177, R165, 0x7632, R177 ;  /* 0x00007632a5b17816 */ /* 0x020fc800000000b1 */
[----:B------:R-:W-:Y:S02]  /*6420*/  FSEL R176, R176, RZ, P4 ;  /* 0x000000ffb0b07208 */ /* 0x000fe40002000000 */
[----:B------:R-:W-:-:S03]  /*6430*/  SHF.L.U32 R177, R177, 0x10, RZ ;  /* 0x00000010b1b17819 */ /* 0x000fc600000006ff */
[----:B------:R-:W-:-:S04]  /*6440*/  FMUL.FTZ R176, R176, UR29 ;  /* 0x0000001db0b07c20 */ /* 0x000fc80008410000 */
[----:B------:R-:W-:Y:S01]  /*6450*/  FMUL.FTZ R180, R181, R176 ;  /* 0x000000b0b5b47220 */ /* 0x000fe20000410000 */
[----:B------:R-:W-:-:S04]  /*6460*/  FFMA.FTZ R123, R176, R177, R123 ;  /* 0x000000b1b07b7223 */ /* 0x000fc8000001007b */
[----:B------:R-:W-:-:S04]  /*6470*/  F2FP.BF16.F32.PACK_AB R180, RZ, R180 ;  /* 0x000000b4ffb4723e */ /* 0x000fc800000010ff */
[----:B------:R-:W-:-:S07]  /*6480*/  PRMT R149, R149, 0x5410, R180 ;  /* 0x0000541095957816 */ /* 0x000fce00000000b4 */
.L_x_316:
        /* <DEDUP_REMOVED lines=13> */
.L_x_317:
[----:B------:R-:W-:Y:S05]  /*6560*/  BRA.U !UP3, `(.L_x_318) ;  /* 0x000000010b347547 */ /* 0x000fea000b800000 */
[----:B------:R-:W-:Y:S01]  /*6570*/  FFMA.FTZ R177, R13, UR8, R179 ;  /* 0x000000080db17c23 */ /* 0x000fe200080100b3 */
[----:B------:R-:W-:Y:S02]  /*6580*/  ISETP.LT.AND P4, PT, RZ, UR31, PT ;  /* 0x0000001fff007c0c */ /* 0x000fe4000bf81270 */
[----:B------:R-:W-:Y:S01]  /*6590*/  SHF.L.U32 R181, R246, 0x10, RZ ;  /* 0x00000010f6b57819 */ /* 0x000fe200000006ff */
        /* <DEDUP_REMOVED lines=10> */
.L_x_318:
        /* <DEDUP_REMOVED lines=13> */
.L_x_319:
[----:B------:R-:W-:Y:S05]  /*6710*/  BRA.U !UP3, `(.L_x_297) ;  /* 0x000000010b347547 */ /* 0x000fea000b800000 */
[----:B------:R-:W-:Y:S01]  /*6720*/  FFMA.FTZ R176, R212, UR8, R179 ;  /* 0x00000008d4b07c23 */ /* 0x000fe200080100b3 */
[----:B------:R-:W-:Y:S02]  /*6730*/  ISETP.LT.AND P4, PT, RZ, UR31, PT ;  /* 0x0000001fff007c0c */ /* 0x000fe4000bf81270 */
[----:B------:R-:W-:Y:S01]  /*6740*/  SHF.L.U32 R181, R247, 0x10, RZ ;  /* 0x00000010f7b57819 */ /* 0x000fe200000006ff */
[----:B------:R-:W-:Y:S01]  /*6750*/  FADD.FTZ R176, R211, -R176 ;  /* 0x800000b0d3b07221 */ /* 0x000fe20000010000 */
[----:B-----5:R-:W-:-:S03]  /*6760*/  PRMT R177, R167, 0x7632, R177 ;  /* 0x00007632a7b17816 */ /* 0x020fc600000000b1 */
[----:B------:R-:W-:Y:S02]  /*6770*/  FMUL.FTZ R176, R176, UR30 ;  /* 0x0000001eb0b07c20 */ /* 0x000fe40008410000 */
[----:B------:R-:W-:-:S03]  /*6780*/  IMAD.U32 R177, R177, 0x10000, RZ ;  /* 0x00010000b1b17824 */ /* 0x000fc600078e00ff */
[----:B------:R-:W-:-:S05]  /*6790*/  FSEL R176, R176, RZ, P4 ;  /* 0x000000ffb0b07208 */ /* 0x000fca0002000000 */
[----:B------:R-:W-:-:S04]  /*67a0*/  FMUL.FTZ R176, R176, UR29 ;  /* 0x0000001db0b07c20 */ /* 0x000fc80008410000 */
[----:B------:R-:W-:Y:S01]  /*67b0*/  FMUL.FTZ R180, R181, R176 ;  /* 0x000000b0b5b47220 */ /* 0x000fe20000410000 */
[----:B------:R-:W-:-:S04]  /*67c0*/  FFMA.FTZ R127, R176, R177, R127 ;  /* 0x000000b1b07f7223 */ /* 0x000fc8000001007f */
[----:B------:R-:W-:-:S04]  /*67d0*/  F2FP.BF16.F32.PACK_AB R180, RZ, R180 ;  /* 0x000000b4ffb4723e */ /* 0x000fc800000010ff */
[----:B------:R-:W-:-:S07]  /*67e0*/  PRMT R151, R151, 0x5410, R180 ;  /* 0x0000541097977816 */ /* 0x000fce00000000b4 */
.L_x_297:
[----:B0-----:R-:W0:Y:S01]  /*67f0*/  @P0 LDC.64 R176, c[0x0][0x478] ;  /* 0x00011e00ffb00b82 */ /* 0x001e220000000a00 */
[----:B------:R-:W1:Y:S01]  /*6800*/  @UP3 LDCU.64 UR6, c[0x0][0x468] ;  /* 0x00008d00ff0637ac */ /* 0x000e620008000a00 */
[----:B------:R-:W-:Y:S02]  /*6810*/  HFMA2 R181, -RZ, RZ, 0, 9.5367431640625e-07 ;  /* 0x00000010ffb57431 */ /* 0x000fe400000001ff */
[C---:B0-----:R-:W-:Y:S01]  /*6820*/  @P0 IMAD.WIDE.U32 R176, R233.reuse, 0x10, R176 ;  /* 0x00000010e9b00825 */ /* 0x041fe200078e00b0 */
[----:B------:R-:W-:-:S04]  /*6830*/  IADD3 R233, PT, PT, R233, 0x100, RZ ;  /* 0x00000100e9e97810 */ /* 0x000fc80007ffe0ff */
[----:B------:R1:W-:Y:S02]  /*6840*/  @P0 STG.E.128 desc[UR16][R176.64], R160 ;  /* 0x000000a0b0000986 */ /* 0x0003e4000c101d10 */
[C---:B-1----:R-:W-:Y:S01]  /*6850*/  @P2 IMAD.WIDE.U32 R176, R178.reuse, R181, UR6 ;  /* 0x00000006b2b02e25 */ /* 0x042fe2000f8e00b5 */
[----:B------:R-:W-:-:S04]  /*6860*/  IADD3 R178, PT, PT, R178, 0x100, RZ ;  /* 0x00000100b2b27810 */ /* 0x000fc80007ffe0ff */
[----:B------:R1:W-:Y:S03]  /*6870*/  @P2 STG.E.128 desc[UR16][R176.64], R148 ;  /* 0x00000094b0002986 */ /* 0x0003e6000c101d10 */
.L_x_286:
[----:B------:R-:W-:Y:S05]  /*6880*/  BSYNC.RECONVERGENT B0 ;  /* 0x0000000000007941 */ /* 0x000fea0003800200 */
.L_x_285:
[----:B------:R-:W-:Y:S01]  /*6890*/  ISETP.GE.U32.AND P4, PT, R5, 0x300, PT ;  /* 0x000003000500780c */ /* 0x000fe20003f86070 */
[----:B------:R-:W-:-:S12]  /*68a0*/  BSSY.RECONVERGENT B0, `(.L_x_320) ;  /* 0x00001c8000007945 */ /* 0x000fd80003800200 */
[----:B------:R-:W-:Y:S05]  /*68b0*/  @!P4 BRA `(.L_x_321) ;  /* 0x0000001c0018c947 */ /* 0x000fea0003800000 */
[----:B------:R-:W-:-:S04]  /*68c0*/  UISETP.NE.U32.AND UP0, UPT, UR22, URZ, UPT ;  /* 0x000000ff1600728c */ /* 0x000fc8000bf05070 */
[----:B------:R-:W-:Y:S01]  /*68d0*/  UISETP.NE.AND.EX UP0, UPT, UR23, URZ, UPT, UP0 ;  /* 0x000000ff1700728c */ /* 0x000fe2000bf05300 */
[----:B------:R-:W-:Y:S10]  /*68e0*/  BRA.U !UP3, `(.L_x_322) ;  /* 0x000000010b0c7547 */ /* 0x000ff4000b800000 */
[----:B-----5:R-:W2:Y:S02]  /*68f0*/  LDC.64 R164, c[0x0][0x390] ;  /* 0x0000e400ffa47b82 */ /* 0x020ea40000000a00 */
[----:B--2---:R-:W-:-:S06]  /*6900*/  IMAD.WIDE.U32 R164, R178, 0x10, R164 ;  /* 0x00000010b2a47825 */ /* 0x004fcc00078e00a4 */
[----:B------:R-:W5:Y:S02]  /*6910*/  LDG.E.128 R164, desc[UR16][R164.64] ;  /* 0x00000010a4a47981 */ /* 0x000f64000c1e1d00 */
.L_x_322:
[----:B------:R-:W-:Y:S05]  /*6920*/  BRA.U !UP0, `(.L_x_323) ;  /* 0x0000000d08707547 */ /* 0x000fea000b800000 */
[----:B------:R-:W-:-:S04]  /*6930*/  UISETP.NE.U32.AND UP0, UPT, UR4, URZ, UPT ;  /* 0x000000ff0400728c */ /* 0x000fc8000bf05070 */
[----:B------:R-:W-:-:S06]  /*6940*/  UISETP.NE.AND.EX UP0, UPT, UR5, URZ, UPT, UP0 ;  /* 0x000000ff0500728c */ /* 0x000fcc000bf05300 */
[----:B------:R-:W-:-:S13]  /*6950*/  PLOP3.LUT P0, PT, PT, PT, UP0, 0x80, 0x8 ;  /* 0x000000000008781c */ /* 0x000fda0003f0f008 */
[----:B------:R-:W-:Y:S05]  /*6960*/  @!P0 BRA `(.L_x_324) ;  /* 0x0000000400b88947 */ /* 0x000fea0003800000 */
[----:B------:R-:W-:Y:S02]  /*6970*/  ISETP.LT.AND P5, PT, RZ, UR31, PT ;  /* 0x0000001fff007c0c */ /* 0x000fe4000bfa1270 */
[----:B-----5:R-:W-:Y:S02]  /*6980*/  PRMT R160, R168, 0x7632, R160 ;  /* 0x00007632a8a07816 */ /* 0x020fe400000000a0 */
[----:B01----:R-:W-:Y:S02]  /*6990*/  SHF.L.U32 R176, R169, 0x10, RZ ;  /* 0x00000010a9b07819 */ /* 0x003fe400000006ff */
        /* <DEDUP_REMOVED lines=14> */
[----:B------:R-:W-:-:S03]  /*6a80*/  SHF.L.U32 R177, R177, 0x10, RZ ;  /* 0x00000010b1b17819 */ /* 0x000fc600000006ff */
[----:B------:R-:W-:Y:S01]  /*6a90*/  @P5 FFMA.FTZ R161, R162, UR30, R161 ;  /* 0x0000001ea2a15c23 */ /* 0x000fe200080100a1 */
[----:B------:R-:W-:Y:S01]  /*6aa0*/  @P5 FFMA.FTZ R162, R200, UR8, R179 ;  /* 0x00000008c8a25c23 */ /* 0x000fe200080100b3 */
[----:B------:R-:W-:Y:S01]  /*6ab0*/  @P5 FFMA.FTZ R177, R180, UR30, R177 ;  /* 0x0000001eb4b15c23 */ /* 0x000fe200080100b1 */
[----:B------:R-:W-:Y:S02]  /*6ac0*/  @P5 FFMA.FTZ R180, R188, UR8, R179 ;  /* 0x00000008bcb45c23 */ /* 0x000fe400080100b3 */
[----:B------:R-:W-:Y:S01]  /*6ad0*/  @P5 FADD.FTZ R163, R199, -R162 ;  /* 0x800000a2c7a35221 */ /* 0x000fe20000010000 */
[----:B------:R-:W-:Y:S01]  /*6ae0*/  SHF.L.U32 R162, R170, 0x10, RZ ;  /* 0x00000010aaa27819 */ /* 0x000fe200000006ff */
[----:B------:R-:W-:-:S04]  /*6af0*/  @P5 FADD.FTZ R180, R187, -R180 ;  /* 0x800000b4bbb45221 */ /* 0x000fc80000010000 */
[----:B------:R-:W-:Y:S01]  /*6b00*/  @P5 FFMA.FTZ R162, R163, UR30, R162 ;  /* 0x0000001ea3a25c23 */ /* 0x000fe200080100a2 */
[----:B------:R-:W-:-:S04]  /*6b10*/  IMAD.U32 R163, R168, 0x10000, RZ ;  /* 0x00010000a8a37824 */ /* 0x000fc800078e00ff */
        /* <DEDUP_REMOVED lines=9> */
.L_x_325:
        /* <DEDUP_REMOVED lines=9> */
.L_x_326:
        /* <DEDUP_REMOVED lines=8> */
.L_x_327:
        /* <DEDUP_REMOVED lines=9> */
.L_x_328:
[----:B------:R-:W-:Y:S05]  /*6d50*/  BRA.U !UP3, `(.L_x_329) ;  /* 0x000000010b1c7547 */ /* 0x000fea000b800000 */
[----:B------:R-:W-:Y:S01]  /*6d60*/  SHF.L.U32 R180, R46, 0x10, RZ ;  /* 0x000000102eb47819 */ /* 0x000fe200000006ff */
[----:B------:R-:W-:Y:S01]  /*6d70*/  FMUL.FTZ R181, R162, UR29 ;  /* 0x0000001da2b57c20 */ /* 0x000fe20008410000 */
[----:B------:R-:W-:-:S03]  /*6d80*/  IMAD.U32 R183, R166, 0x10000, RZ ;  /* 0x00010000a6b77824 */ /* 0x000fc600078e00ff */
[----:B------:R-:W-:Y:S01]  /*6d90*/  FMUL.FTZ R180, R181, R180 ;  /* 0x000000b4b5b47220 */ /* 0x000fe20000410000 */
[----:B------:R-:W-:-:S04]  /*6da0*/  FFMA.FTZ R132, R183, R181, R132 ;  /* 0x000000b5b7847223 */ /* 0x000fc80000010084 */
[----:B------:R-:W-:-:S04]  /*6db0*/  F2FP.BF16.F32.PACK_AB R180, RZ, R180 ;  /* 0x000000b4ffb4723e */ /* 0x000fc800000010ff */
[----:B------:R-:W-:-:S07]  /*6dc0*/  PRMT R150, R180, 0x7610, R150 ;  /* 0x00007610b4967816 */ /* 0x000fce0000000096 */
.L_x_329:
[----:B------:R-:W-:Y:S01]  /*6dd0*/  PRMT R180, R171, 0x7632, R180 ;  /* 0x00007632abb47816 */ /* 0x000fe200000000b4 */
[----:B------:R-:W-:Y:S01]  /*6de0*/  @P5 FFMA.FTZ R181, R215, UR8, R179 ;  /* 0x00000008d7b55c23 */ /* 0x000fe200080100b3 */
[----:B------:R-:W-:Y:S02]  /*6df0*/  F2FP.BF16.F32.PACK_AB R162, R177, R162 ;  /* 0x000000a2b1a2723e */ /* 0x000fe400000010ff */
[----:B------:R-:W-:Y:S01]  /*6e00*/  SHF.L.U32 R180, R180, 0x10, RZ ;  /* 0x00000010b4b47819 */ /* 0x000fe200000006ff */
        /* <DEDUP_REMOVED lines=11> */
.L_x_330:
        /* <DEDUP_REMOVED lines=14> */
.L_x_331:
[----:B------:R-:W-:Y:S01]  /*6fa0*/  F2FP.BF16.F32.PACK_AB R163, R180, R163 ;  /* 0x000000a3b4a3723e */ /* 0x000fe200000010ff */
[----:B------:R-:W-:Y:S06]  /*6fb0*/  BRA.U !UP3, `(.L_x_332) ;  /* 0x000000150b347547 */ /* 0x000fec000b800000 */
[----:B------:R-:W-:Y:S01]  /*6fc0*/  SHF.L.U32 R177, R243, 0x10, RZ ;  /* 0x00000010f3b17819 */ /* 0x000fe200000006ff */
[----:B------:R-:W-:Y:S01]  /*6fd0*/  FMUL.FTZ R180, R180, UR29 ;  /* 0x0000001db4b47c20 */ /* 0x000fe20008410000 */
[----:B------:R-:W-:-:S03]  /*6fe0*/  PRMT R176, R167, 0x7632, R176 ;  /* 0x00007632a7b07816 */ /* 0x000fc600000000b0 */
[----:B------:R-:W-:Y:S02]  /*6ff0*/  FMUL.FTZ R177, R180, R177 ;  /* 0x000000b1b4b17220 */ /* 0x000fe40000410000 */
[----:B------:R-:W-:-:S03]  /*7000*/  IMAD.U32 R176, R176, 0x10000, RZ ;  /* 0x00010000b0b07824 */ /* 0x000fc600078e00ff */
[----:B------:R-:W-:Y:S01]  /*7010*/  F2FP.BF16.F32.PACK_AB R177, RZ, R177 ;  /* 0x000000b1ffb1723e */ /* 0x000fe200000010ff */
[----:B------:R-:W-:-:S03]  /*7020*/  FFMA.FTZ R135, R180, R176, R135 ;  /* 0x000000b0b4877223 */ /* 0x000fc60000010087 */
[----:B------:R-:W-:Y:S01]  /*7030*/  PRMT R151, R151, 0x5410, R177 ;  /* 0x0000541097977816 */ /* 0x000fe200000000b1 */
[----:B------:R-:W-:Y:S06]  /*7040*/  BRA `(.L_x_332) ;  /* 0x0000001400107947 */ /* 0x000fec0003800000 */
.L_x_324:
[----:B------:R-:W-:Y:S01]  /*7050*/  ISETP.LT.AND P5, PT, RZ, UR31, PT ;  /* 0x0000001fff007c0c */ /* 0x000fe2000bfa1270 */
[----:B------:R-:W-:-:S12]  /*7060*/  BRA.U !UP3, `(.L_x_333) ;  /* 0x000000010b2c7547 */ /* 0x000fd8000b800000 */
[----:B01----:R-:W-:Y:S01]  /*7070*/  @P5 FFMA.FTZ R176, R188, UR8, R179 ;  /* 0x00000008bcb05c23 */ /* 0x003fe200080100b3 */
        /* <DEDUP_REMOVED lines=10> */
.L_x_333:
[----:B------:R-:W-:Y:S05]  /*7120*/  BRA.U !UP3, `(.L_x_334) ;  /* 0x000000010b347547 */ /* 0x000fea000b800000 */
[----:B01---5:R-:W-:Y:S01]  /*7130*/  PRMT R176, R168, 0x7632, R176 ;  /* 0x00007632a8b07816 */ /* 0x023fe200000000b0 */
        /* <DEDUP_REMOVED lines=12> */
.L_x_334:
[----:B------:R-:W-:Y:S05]  /*7200*/  BRA.U !UP3, `(.L_x_335) ;  /* 0x000000010b2c7547 */ /* 0x000fea000b800000 */
[----:B01----:R-:W-:Y:S01]  /*7210*/  @P5 FFMA.FTZ R176, R194, UR8, R179 ;  /* 0x00000008c2b05c23 */ /* 0x003fe200080100b3 */
[----:B-----5:R-:W-:-:S03]  /*7220*/  IMAD.U32 R181, R165, 0x10000, RZ ;  /* 0x00010000a5b57824 */ /* 0x020fc600078e00ff */
        /* <DEDUP_REMOVED lines=9> */
.L_x_335:
        /* <DEDUP_REMOVED lines=14> */
.L_x_336:
[----:B------:R-:W-:Y:S05]  /*73a0*/  BRA.U !UP3, `(.L_x_337) ;  /* 0x000000010b2c7547 */ /* 0x000fea000b800000 */
        /* <DEDUP_REMOVED lines=11> */
.L_x_337:
        /* <DEDUP_REMOVED lines=8> */
[----:B------:R-:W-:Y:S02]  /*74e0*/  FMUL.FTZ R176, R176, UR29 ;  /* 0x0000001db0b07c20 */ /* 0x000fe40008410000 */
[----:B------:R-:W-:Y:S02]  /*74f0*/  IMAD.U32 R177, R177, 0x10000, RZ ;  /* 0x00010000b1b17824 */ /* 0x000fe400078e00ff */
[----:B------:R-:W-:Y:S02]  /*7500*/  FMUL.FTZ R180, R181, R176 ;  /* 0x000000b0b5b47220 */ /* 0x000fe40000410000 */
[----:B------:R-:W-:-:S03]  /*7510*/  FFMA.FTZ R133, R176, R177, R133 ;  /* 0x000000b1b0857223 */ /* 0x000fc60000010085 */
[----:B------:R-:W-:-:S04]  /*7520*/  F2FP.BF16.F32.PACK_AB R180, RZ, R180 ;  /* 0x000000b4ffb4723e */ /* 0x000fc800000010ff */
[----:B------:R-:W-:-:S07]  /*7530*/  PRMT R150, R150, 0x5410, R180 ;  /* 0x0000541096967816 */ /* 0x000fce00000000b4 */
.L_x_338:
        /* <DEDUP_REMOVED lines=12> */
.L_x_339:
        /* <DEDUP_REMOVED lines=15> */
.L_x_323:
[----:B01----:R-:W0:Y:S02]  /*76f0*/  LDC.64 R176, c[0x0][0x478] ;  /* 0x00011e00ffb07b82 */ /* 0x003e240000000a00 */
[----:B0-----:R-:W-:-:S04]  /*7700*/  ISETP.NE.U32.AND P0, PT, R176, RZ, PT ;  /* 0x000000ffb000720c */ /* 0x001fc80003f05070 */
[----:B------:R-:W-:-:S13]  /*7710*/  ISETP.NE.AND.EX P0, PT, R177, RZ, PT, P0 ;  /* 0x000000ffb100720c */ /* 0x000fda0003f05300 */
[----:B------:R-:W-:Y:S05]  /*7720*/  @!P0 BRA `(.L_x_340) ;  /* 0x0000000400a88947 */ /* 0x000fea0003800000 */
[--C-:B------:R-:W-:Y:S01]  /*7730*/  FFMA.FTZ R160, R188, UR8, R179.reuse ;  /* 0x00000008bca07c23 */ /* 0x100fe200080100b3 */
[--C-:B------:R-:W-:Y:S01]  /*7740*/  FFMA.FTZ R176, R194, UR8, R179.reuse ;  /* 0x00000008c2b07c23 */ /* 0x100fe200080100b3 */
[--C-:B------:R-:W-:Y:S01]  /*7750*/  FFMA.FTZ R162, R8, UR8, R179.reuse ;  /* 0x0000000808a27c23 */ /* 0x100fe200080100b3 */
[--C-:B------:R-:W-:Y:S01]  /*7760*/  FFMA.FTZ R163, R9, UR8, R179.reuse ;  /* 0x0000000809a37c23 */ /* 0x100fe200080100b3 */
[----:B------:R-:W-:Y:S01]  /*7770*/  FADD.FTZ R160, R187, -R160 ;  /* 0x800000a0bba07221 */ /* 0x000fe20000010000 */
[----:B------:R-:W-:Y:S01]  /*7780*/  FADD.FTZ R161, R193, -R176 ;  /* 0x800000b0c1a17221 */ /* 0x000fe20000010000 */
[----:B------:R-:W-:Y:S01]  /*7790*/  FADD.FTZ R162, R221, -R162 ;  /* 0x800000a2dda27221 */ /* 0x000fe20000010000 */
[----:B------:R-:W-:Y:S01]  /*77a0*/  FFMA.FTZ R176, R200, UR8, R179 ;  /* 0x00000008c8b07c23 */ /* 0x000fe200080100b3 */
[----:B------:R-:W-:Y:S01]  /*77b0*/  FADD.FTZ R180, R10, -R163 ;  /* 0x800000a30ab47221 */ /* 0x000fe20000010000 */
[----:B------:R-:W-:Y:S01]  /*77c0*/  FFMA.FTZ R177, R23, UR8, R179 ;  /* 0x0000000817b17c23 */ /* 0x000fe200080100b3 */
[----:B------:R-:W-:Y:S01]  /*77d0*/  FMUL.FTZ R163, R160, UR30 ;  /* 0x0000001ea0a37c20 */ /* 0x000fe20008410000 */
[----:B------:R-:W-:Y:S01]  /*77e0*/  FADD.FTZ R176, R199, -R176 ;  /* 0x800000b0c7b07221 */ /* 0x000fe20000010000 */
[----:B------:R-:W-:Y:S01]  /*77f0*/  FMUL.FTZ R160, R162, UR30 ;  /* 0x0000001ea2a07c20 */ /* 0x000fe20008410000 */
[----:B------:R-:W-:Y:S01]  /*7800*/  FMUL.FTZ R161, R161, UR30 ;  /* 0x0000001ea1a17c20 */ /* 0x000fe20008410000 */
[----:B------:R-:W-:Y:S01]  /*7810*/  FMUL.FTZ R180, R180, UR30 ;  /* 0x0000001eb4b47c20 */ /* 0x000fe20008410000 */
[----:B------:R-:W-:Y:S01]  /*7820*/  ISETP.LT.AND P5, PT, RZ, UR31, PT ;  /* 0x0000001fff007c0c */ /* 0x000fe2000bfa1270 */
[----:B------:R-:W-:Y:S01]  /*7830*/  FADD.FTZ R177, R184, -R177 ;  /* 0x800000b1b8b17221 */ /* 0x000fe20000010000 */
[----:B------:R-:W-:-:S02]  /*7840*/  FMUL.FTZ R162, R176, UR30 ;  /* 0x0000001eb0a27c20 */ /* 0x000fc40008410000 */
[----:B------:R-:W-:Y:S01]  /*7850*/  FSEL R160, R160, RZ, P5 ;  /* 0x000000ffa0a07208 */ /* 0x000fe20002800000 */
        /* <DEDUP_REMOVED lines=12> */
.L_x_341:
        /* <DEDUP_REMOVED lines=9> */
.L_x_342:
        /* <DEDUP_REMOVED lines=8> */
.L_x_343:
        /* <DEDUP_REMOVED lines=9> */
.L_x_344:
        /* <DEDUP_REMOVED lines=11> */
.L_x_345:
        /* <DEDUP_REMOVED lines=10> */
.L_x_346:
        /* <DEDUP_REMOVED lines=17> */
.L_x_347:
        /* <DEDUP_REMOVED lines=11> */
.L_x_340:
        /* <DEDUP_REMOVED lines=13> */
.L_x_348:
        /* <DEDUP_REMOVED lines=14> */
.L_x_349:
        /* <DEDUP_REMOVED lines=8> */
[----:B------:R-:W-:-:S03]  /*8000*/  IMAD.U32 R176, R45, 0x10000, RZ ;  /* 0x000100002db07824 */ /* 0x000fc600078e00ff */
[-C--:B------:R-:W-:Y:S01]  /*8010*/  FFMA.FTZ R130, R181, R177.reuse, R130 ;  /* 0x000000b1b5827223 */ /* 0x080fe20000010082 */
[----:B------:R-:W-:-:S05]  /*8020*/  FMUL.FTZ R176, R176, R177 ;  /* 0x000000b1b0b07220 */ /* 0x000fca0000410000 */
[----:B------:R-:W-:-:S04]  /*8030*/  F2FP.BF16.F32.PACK_AB R176, RZ, R176 ;  /* 0x000000b0ffb0723e */ /* 0x000fc800000010ff */
[----:B------:R-:W-:-:S07]  /*8040*/  PRMT R149, R176, 0x7610, R149 ;  /* 0x00007610b0957816 */ /* 0x000fce0000000095 */
.L_x_350:
        /* <DEDUP_REMOVED lines=14> */
.L_x_351:
        /* <DEDUP_REMOVED lines=13> */
.L_x_352:
        /* <DEDUP_REMOVED lines=14> */
.L_x_353:
[----:B------:R-:W-:Y:S05]  /*82e0*/  BRA.U !UP3, `(.L_x_354) ;  /* 0x000000010b307547 */ /* 0x000fea000b800000 */
[----:B------:R-:W-:Y:S01]  /*82f0*/  FFMA.FTZ R176, R198, UR8, R179 ;  /* 0x00000008c6b07c23 */ /* 0x000fe200080100b3 */
[----:B------:R-:W-:Y:S01]  /*8300*/  ISETP.LT.AND P5, PT, RZ, UR31, PT ;  /* 0x0000001fff007c0c */ /* 0x000fe2000bfa1270 */
[----:B-----5:R-:W-:Y:S02]  /*8310*/  IMAD.U32 R181, R167, 0x10000, RZ ;  /* 0x00010000a7b57824 */ /* 0x020fe400078e00ff */
        /* <DEDUP_REMOVED lines=9> */
.L_x_354:
        /* <DEDUP_REMOVED lines=14> */
.L_x_332:
[----:B01----:R-:W0:Y:S01]  /*8490*/  @P0 LDC.64 R176, c[0x0][0x478] ;  /* 0x00011e00ffb00b82 */ /* 0x003e220000000a00 */
[----:B------:R-:W1:Y:S01]  /*84a0*/  @UP3 LDCU.64 UR6, c[0x0][0x468] ;  /* 0x00008d00ff0637ac */ /* 0x000e620008000a00 */
[----:B------:R-:W-:Y:S01]  /*84b0*/  MOV R181, 0x10 ;  /* 0x0000001000b57802 */ /* 0x000fe20000000f00 */
[C---:B0-----:R-:W-:Y:S01]  /*84c0*/  @P0 IMAD.WIDE.U32 R176, R233.reuse, 0x10, R176 ;  /* 0x00000010e9b00825 */ /* 0x041fe200078e00b0 */
[----:B------:R-:W-:-:S04]  /*84d0*/  IADD3 R233, PT, PT, R233, 0x100, RZ ;  /* 0x00000100e9e97810 */ /* 0x000fc80007ffe0ff */
[----:B------:R1:W-:Y:S02]  /*84e0*/  @P0 STG.E.128 desc[UR16][R176.64], R160 ;  /* 0x000000a0b0000986 */ /* 0x0003e4000c101d10 */
[C---:B-1----:R-:W-:Y:S01]  /*84f0*/  @P2 IMAD.WIDE.U32 R176, R178.reuse, R181, UR6 ;  /* 0x00000006b2b02e25 */ /* 0x042fe2000f8e00b5 */
[----:B------:R-:W-:-:S04]  /*8500*/  IADD3 R178, PT, PT, R178, 0x100, RZ ;  /* 0x00000100b2b27810 */ /* 0x000fc80007ffe0ff */
[----:B------:R2:W-:Y:S03]  /*8510*/  @P2 STG.E.128 desc[UR16][R176.64], R148 ;  /* 0x00000094b0002986 */ /* 0x0005e6000c101d10 */
.L_x_321:
[----:B------:R-:W-:Y:S05]  /*8520*/  BSYNC.RECONVERGENT B0 ;  /* 0x0000000000007941 */ /* 0x000fea0003800200 */
.L_x_320:
[----:B------:R-:W-:Y:S01]  /*8530*/  ISETP.GE.U32.AND P5, PT, R5, 0x400, PT ;  /* 0x000004000500780c */ /* 0x000fe20003fa6070 */
[----:B------:R-:W-:-:S12]  /*8540*/  BSSY.RECONVERGENT B0, `(.L_x_355) ;  /* 0x00001c6000007945 */ /* 0x000fd80003800200 */
[----:B------:R-:W-:Y:S05]  /*8550*/  @!P5 BRA `(.L_x_356) ;  /* 0x0000001c0010d947 */ /* 0x000fea0003800000 */
[----:B------:R-:W-:-:S04]  /*8560*/  UISETP.NE.U32.AND UP0, UPT, UR22, URZ, UPT ;  /* 0x000000ff1600728c */ /* 0x000fc8000bf05070 */
[----:B------:R-:W-:Y:S01]  /*8570*/  UISETP.NE.AND.EX UP0, UPT, UR23, URZ, UPT, UP0 ;  /* 0x000000ff1700728c */ /* 0x000fe2000bf05300 */
[----:B------:R-:W-:Y:S10]  /*8580*/  BRA.U !UP3, `(.L_x_357) ;  /* 0x000000010b0c7547 */ /* 0x000ff4000b800000 */
[----:B-----5:R-:W3:Y:S02]  /*8590*/  LDC.64 R164, c[0x0][0x390] ;  /* 0x0000e400ffa47b82 */ /* 0x020ee40000000a00 */
[----:B---3--:R-:W-:-:S06]  /*85a0*/  IMAD.WIDE.U32 R164, R178, 0x10, R164 ;  /* 0x00000010b2a47825 */ /* 0x008fcc00078e00a4 */
[----:B------:R-:W5:Y:S02]  /*85b0*/  LDG.E.128 R164, desc[UR16][R164.64] ;  /* 0x00000010a4a47981 */ /* 0x000f64000c1e1d00 */
.L_x_357:
[----:B------:R-:W-:Y:S05]  /*85c0*/  BRA.U !UP0, `(.L_x_358) ;  /* 0x0000000d08707547 */ /* 0x000fea000b800000 */
[----:B------:R-:W-:-:S04]  /*85d0*/  UISETP.NE.U32.AND UP0, UPT, UR4, URZ, UPT ;  /* 0x000000ff0400728c */ /* 0x000fc8000bf05070 */
[----:B------:R-:W-:-:S06]  /*85e0*/  UISETP.NE.AND.EX UP0, UPT, UR5, URZ, UPT, UP0 ;  /* 0x000000ff0500728c */ /* 0x000fcc000bf05300 */
[----:B------:R-:W-:-:S13]  /*85f0*/  PLOP3.LUT P0, PT, PT, PT, UP0, 0x80, 0x8 ;  /* 0x000000000008781c */ /* 0x000fda0003f0f008 */
[----:B------:R-:W-:Y:S05]  /*8600*/  @!P0 BRA `(.L_x_359) ;  /* 0x0000000400b88947 */ /* 0x000fea0003800000 */
[----:B------:R-:W-:Y:S02]  /*8610*/  ISETP.LT.AND P6, PT, RZ, UR31, PT ;  /* 0x0000001fff007c0c */ /* 0x000fe4000bfc1270 */
[----:B-----5:R-:W-:Y:S02]  /*8620*/  PRMT R160, R172, 0x7632, R160 ;  /* 0x00007632aca07816 */ /* 0x020fe400000000a0 */
[----:B012---:R-:W-:Y:S02]  /*8630*/  SHF.L.U32 R176, R173, 0x10, RZ ;  /* 0x00000010adb07819 */ /* 0x007fe400000006ff */
[----:B------:R-:W-:Y:S02]  /*8640*/  SHF.L.U32 R160, R160, 0x10, RZ ;  /* 0x00000010a0a07819 */ /* 0x000fe400000006ff */
[----:B------:R-:W-:-:S05]  /*8650*/  SHF.L.U32 R177, R174, 0x10, RZ ;  /* 0x00000010aeb17819 */ /* 0x000fca00000006ff */
        /* <DEDUP_REMOVED lines=9> */
[----:B------:R-:W-:Y:S01]  /*86f0*/  @P6 FFMA.FTZ R176, R163, UR30, R176 ;  /* 0x0000001ea3b06c23 */ /* 0x000fe200080100b0 */
[----:B------:R-:W-:Y:S01]  /*8700*/  @P6 FFMA.FTZ R163, R217, UR8, R179 ;  /* 0x00000008d9a36c23 */ /* 0x000fe200080100b3 */
[----:B------:R-:W-:-:S03]  /*8710*/  SHF.L.U32 R161, R161, 0x10, RZ ;  /* 0x00000010a1a17819 */ /* 0x000fc600000006ff */
[----:B------:R-:W-:Y:S01]  /*8720*/  @P6 FADD.FTZ R180, R218, -R163 ;  /* 0x800000a3dab46221 */ /* 0x000fe20000010000 */
[----:B------:R-:W-:Y:S01]  /*8730*/  @P6 FADD.FTZ R163, R17, -R182 ;  /* 0x800000b611a36221 */ /* 0x000fe20000010000 */
[----:B------:R-:W-:Y:S01]  /*8740*/  @P6 FFMA.FTZ R161, R162, UR30, R161 ;  /* 0x0000001ea2a16c23 */ /* 0x000fe200080100a1 */
[----:B------:R-:W-:Y:S01]  /*8750*/  PRMT R162, R174, 0x7632, R162 ;  /* 0x00007632aea27816 */ /* 0x000fe200000000a2 */
[----:B------:R-:W-:Y:S01]  /*8760*/  @P6 FFMA.FTZ R177, R180, UR30, R177 ;  /* 0x0000001eb4b16c23 */ /* 0x000fe200080100b1 */
[----:B------:R-:W-:-:S03]  /*8770*/  @P6 FFMA.FTZ R180, R186, UR8, R179 ;  /* 0x00000008bab46c23 */ /* 0x000fc600080100b3 */
[----:B------:R-:W-:Y:S02]  /*8780*/  IMAD.U32 R162, R162, 0x10000, RZ ;  /* 0x00010000a2a27824 */ /* 0x000fe400078e00ff */
[----:B------:R-:W-:Y:S02]  /*8790*/  @P6 FADD.FTZ R180, R185, -R180 ;  /* 0x800000b4b9b46221 */ /* 0x000fe40000010000 */
[----:B------:R-:W-:Y:S01]  /*87a0*/  @P6 FFMA.FTZ R162, R163, UR30, R162 ;  /* 0x0000001ea3a26c23 */ /* 0x000fe200080100a2 */
        /* <DEDUP_REMOVED lines=10> */
.L_x_360:
        /* <DEDUP_REMOVED lines=9> */
.L_x_361:
        /* <DEDUP_REMOVED lines=8> */
.L_x_362:
[----:B------:R-:W-:Y:S05]  /*8960*/  BRA.U !UP3, `(.L_x_363) ;  /* 0x000000010b207547 */ /* 0x000fea000b800000 */
[----:B------:R-:W-:-:S05]  /*8970*/  PRMT R180, R165, 0x7632, R180 ;  /* 0x00007632a5b47816 */ /* 0x000fca00000000b4 */
[----:B------:R-:W-:Y:S02]  /*8980*/  IMAD.U32 R181, R180, 0x10000, RZ ;  /* 0x00010000b4b57824 */ /* 0x000fe400078e00ff */
[----:B------:R-:W-:-:S04]  /*8990*/  FMUL.FTZ R180, R161, UR29 ;  /* 0x0000001da1b47c20 */ /* 0x000fc80008410000 */
[----:B------:R-:W-:Y:S01]  /*89a0*/  FFMA.FTZ R139, R180, R181, R139 ;  /* 0x000000b5b48b7223 */ /* 0x000fe2000001008b */
[----:B------:R-:W-:-:S05]  /*89b0*/  SHF.L.U32 R181, R237, 0x10, RZ ;  /* 0x00000010edb57819 */ /* 0x000fca00000006ff */
[----:B------:R-:W-:-:S05]  /*89c0*/  FMUL.FTZ R181, R180, R181 ;  /* 0x000000b5b4b57220 */ /* 0x000fca0000410000 */
[----:B------:R-:W-:-:S04]  /*89d0*/  F2FP.BF16.F32.PACK_AB R181, RZ, R181 ;  /* 0x000000b5ffb5723e */ /* 0x000fc800000010ff */
[----:B------:R-:W-:-:S07]  /*89e0*/  PRMT R149, R149, 0x5410, R181 ;  /* 0x0000541095957816 */ /* 0x000fce00000000b5 */
.L_x_363:
        /* <DEDUP_REMOVED lines=8> */
.L_x_364:
        /* <DEDUP_REMOVED lines=9> */
.L_x_365:
[--C-:B------:R-:W-:Y:S01]  /*8b00*/  @P6 FFMA.FTZ R181, R219, UR8, R179.reuse ;  /* 0x00000008dbb56c23 */ /* 0x100fe200080100b3 */
[--C-:B------:R-:W-:Y:S01]  /*8b10*/  @P6 FFMA.FTZ R182, R16, UR8, R179.reuse ;  /* 0x0000000810b66c23 */ /* 0x100fe200080100b3 */
[C---:B------:R-:W-:Y:S02]  /*8b20*/  PRMT R179, R175.reuse, 0x7632, R179 ;  /* 0x00007632afb37816 */ /* 0x040fe400000000b3 */
[----:B------:R-:W-:Y:S01]  /*8b30*/  SHF.L.U32 R180, R175, 0x10, RZ ;  /* 0x00000010afb47819 */ /* 0x000fe200000006ff */
[----:B------:R-:W-:Y:S01]  /*8b40*/  @P6 FADD.FTZ R181, R220, -R181 ;  /* 0x800000b5dcb56221 */ /* 0x000fe20000010000 */
[----:B------:R-:W-:Y:S01]  /*8b50*/  SHF.L.U32 R179, R179, 0x10, RZ ;  /* 0x00000010b3b37819 */ /* 0x000fe200000006ff */
[----:B------:R-:W-:Y:S01]  /*8b60*/  @P6 FADD.FTZ R182, R15, -R182 ;  /* 0x800000b60fb66221 */ /* 0x000fe20000010000 */
[----:B------:R-:W-:Y:S01]  /*8b70*/  F2FP.BF16.F32.PACK_AB R162, R162, R177 ;  /* 0x000000b1a2a2723e */ /* 0x000fe200000010ff */
[----:B------:R-:W-:Y:S01]  /*8b80*/  @P6 FFMA.FTZ R180, R181, UR30, R180 ;  /* 0x0000001eb5b46c23 */ /* 0x000fe200080100b4 */
[----:B------:R-:W-:Y:S01]  /*8b90*/  F2FP.BF16.F32.PACK_AB R161, R161, R176 ;  /* 0x000000b0a1a1723e */ /* 0x000fe200000010ff */
[----:B------:R-:W-:Y:S01]  /*8ba0*/  @P6 FFMA.FTZ R179, R182, UR30, R179 ;  /* 0x0000001eb6b36c23 */ /* 0x000fe200080100b3 */
[----:B------:R-:W-:Y:S01]  /*8bb0*/  F2FP.BF16.F32.PACK_AB R160, R160, R163 ;  /* 0x000000a3a0a0723e */ /* 0x000fe200000010ff */
[----:B------:R-:W-:Y:S06]  /*8bc0*/  BRA.U !UP3, `(.L_x_366) ;  /* 0x000000010b1c7547 */ /* 0x000fec000b800000 */
[----:B------:R-:W-:Y:S01]  /*8bd0*/  SHF.L.U32 R176, R55, 0x10, RZ ;  /* 0x0000001037b07819 */ /* 0x000fe200000006ff */
[----:B------:R-:W-:Y:S01]  /*8be0*/  FMUL.FTZ R163, R180, UR29 ;  /* 0x0000001db4a37c20 */ /* 0x000fe20008410000 */
[----:B------:R-:W-:-:S03]  /*8bf0*/  IMAD.U32 R177, R167, 0x10000, RZ ;  /* 0x00010000a7b17824 */ /* 0x000fc600078e00ff */
[----:B------:R-:W-:Y:S01]  /*8c00*/  FMUL.FTZ R176, R163, R176 ;  /* 0x000000b0a3b07220 */ /* 0x000fe20000410000 */
[----:B------:R-:W-:-:S04]  /*8c10*/  FFMA.FTZ R142, R177, R163, R142 ;  /* 0x000000a3b18e7223 */ /* 0x000fc8000001008e */
[----:B------:R-:W-:-:S04]  /*8c20*/  F2FP.BF16.F32.PACK_AB R176, RZ, R176 ;  /* 0x000000b0ffb0723e */ /* 0x000fc800000010ff */
[----:B------:R-:W-:-:S07]  /*8c30*/  PRMT R151, R176, 0x7610, R151 ;  /* 0x00007610b0977816 */ /* 0x000fce0000000097 */
.L_x_366:
[----:B------:R-:W-:Y:S01]  /*8c40*/  F2FP.BF16.F32.PACK_AB R163, R179, R180 ;  /* 0x000000b4b3a3723e */ /* 0x000fe200000010ff */
        /* <DEDUP_REMOVED lines=8> */
[----:B------:R-:W-:Y:S01]  /*8cd0*/  PRMT R151, R151, 0x5410, R179 ;  /* 0x0000541097977816 */ /* 0x000fe200000000b3 */
[----:B------:R-:W-:Y:S06]  /*8ce0*/  BRA `(.L_x_367) ;  /* 0x0000001400107947 */ /* 0x000fec0003800000 */
.L_x_359:
[----:B------:R-:W-:Y:S01]  /*8cf0*/  ISETP.LT.AND P6, PT, RZ, UR31, PT ;  /* 0x0000001fff007c0c */ /* 0x000fe2000bfc1270 */
[----:B------:R-:W-:-:S12]  /*8d00*/  BRA.U !UP3, `(.L_x_368) ;  /* 0x000000010b2c7547 */ /* 0x000fd8000b800000 */
[----:B012---:R-:W-:Y:S01]  /*8d10*/  @P6 FFMA.FTZ R176, R186, UR8, R179 ;  /* 0x00000008bab06c23 */ /* 0x007fe200080100b3 */
        /* <DEDUP_REMOVED lines=10> */
.L_x_368:
[----:B------:R-:W-:Y:S05]  /*8dc0*/  BRA.U !UP3, `(.L_x_369) ;  /* 0x000000010b347547 */ /* 0x000fea000b800000 */
[----:B012--5:R-:W-:Y:S01]  /*8dd0*/  PRMT R176, R172, 0x7632, R176 ;  /* 0x00007632acb07816 */ /* 0x027fe200000000b0 */
        /* <DEDUP_REMOVED lines=12> */
.L_x_369:
[----:B------:R-:W-:Y:S05]  /*8ea0*/  BRA.U !UP3, `(.L_x_370) ;  /* 0x000000010b2c7547 */ /* 0x000fea000b800000 */
[----:B012---:R-:W-:Y:S01]  /*8eb0*/  @P6 FFMA.FTZ R177, R197, UR8, R179 ;  /* 0x00000008c5b16c23 */ /* 0x007fe200080100b3 */
[----:B-----5:R-:W-:Y:S01]  /*8ec0*/  IMAD.U32 R176, R173, 0x10000, RZ ;  /* 0x00010000adb07824 */ /* 0x020fe200078e00ff */
[----:B------:R-:W-:Y:S02]  /*8ed0*/  SHF.L.U32 R181, R165, 0x10, RZ ;  /* 0x00000010a5b57819 */ /* 0x000fe400000006ff */
        /* <DEDUP_REMOVED lines=8> */
.L_x_370:
        /* <DEDUP_REMOVED lines=14> */
.L_x_371:
[----:B------:R-:W-:Y:S05]  /*9040*/  BRA.U !UP3, `(.L_x_372) ;  /* 0x000000010b2c7547 */ /* 0x000fea000b800000 */
[----:B012---:R-:W-:Y:S01]  /*9050*/  @P6 FFMA.FTZ R177, R217, UR8, R179 ;  /* 0x00000008d9b16c23 */ /* 0x007fe200080100b3 */
        /* <DEDUP_REMOVED lines=10> */
.L_x_372:
[----:B------:R-:W-:Y:S05]  /*9100*/  BRA.U !UP3, `(.L_x_373) ;  /* 0x000000010b347547 */ /* 0x000fea000b800000 */
[----:B012--5:R-:W-:Y:S01]  /*9110*/  PRMT R176, R174, 0x7632, R176 ;  /* 0x00007632aeb07816 */ /* 0x027fe200000000b0 */
[----:B------:R-:W-:Y:S01]  /*9120*/  @P6 FFMA.FTZ R180, R18, UR8, R179 ;  /* 0x0000000812b46c23 */ /* 0x000fe200080100b3 */
[----:B------:R-:W-:-:S03]  /*9130*/  SHF.L.U32 R181, R238, 0x10, RZ ;  /* 0x00000010eeb57819 */ /* 0x000fc600000006ff */
[----:B------:R-:W-:Y:S02]  /*9140*/  IMAD.U32 R176, R176, 0x10000, RZ ;  /* 0x00010000b0b07824 */ /* 0x000fe400078e00ff */
        /* <DEDUP_REMOVED lines=9> */
.L_x_373:
        /* <DEDUP_REMOVED lines=12> */
.L_x_374:
        /* <DEDUP_REMOVED lines=15> */
.L_x_358:
[----:B012---:R-:W0:Y:S02]  /*9390*/  LDC.64 R176, c[0x0][0x478] ;  /* 0x00011e00ffb07b82 */ /* 0x007e240000000a00 */
[----:B0-----:R-:W-:-:S04]  /*93a0*/  ISETP.NE.U32.AND P0, PT, R176, RZ, PT ;  /* 0x000000ffb000720c */ /* 0x001fc80003f05070 */
[----:B------:R-:W-:-:S13]  /*93b0*/  ISETP.NE.AND.EX P0, PT, R177, RZ, PT, P0 ;  /* 0x000000ffb100720c */ /* 0x000fda0003f05300 */
[----:B------:R-:W-:Y:S05]  /*93c0*/  @!P0 BRA `(.L_x_375) ;  /* 0x0000000400a88947 */ /* 0x000fea0003800000 */
[--C-:B------:R-:W-:Y:S01]  /*93d0*/  FFMA.FTZ R160, R186, UR8, R179.reuse ;  /* 0x00000008baa07c23 */ /* 0x100fe200080100b3 */
[--C-:B------:R-:W-:Y:S01]  /*93e0*/  FFMA.FTZ R162, R22, UR8, R179.reuse ;  /* 0x0000000816a27c23 */ /* 0x100fe200080100b3 */
[--C-:B------:R-:W-:Y:S01]  /*93f0*/  FFMA.FTZ R161, R197, UR8, R179.reuse ;  /* 0x00000008c5a17c23 */ /* 0x100fe200080100b3 */
[--C-:B------:R-:W-:Y:S01]  /*9400*/  FFMA.FTZ R176, R20, UR8, R179.reuse ;  /* 0x0000000814b07c23 */ /* 0x100fe200080100b3 */
[--C-:B------:R-:W-:Y:S01]  /*9410*/  FFMA.FTZ R163, R217, UR8, R179.reuse ;  /* 0x00000008d9a37c23 */ /* 0x100fe200080100b3 */
[----:B------:R-:W-:Y:S01]  /*9420*/  FADD.FTZ R160, R185, -R160 ;  /* 0x800000a0b9a07221 */ /* 0x000fe20000010000 */
[----:B------:R-:W-:Y:S01]  /*9430*/  FFMA.FTZ R180, R18, UR8, R179 ;  /* 0x0000000812b47c23 */ /* 0x000fe200080100b3 */
[----:B------:R-:W-:Y:S01]  /*9440*/  FADD.FTZ R162, R21, -R162 ;  /* 0x800000a215a27221 */ /* 0x000fe20000010000 */
[----:B------:R-:W-:Y:S01]  /*9450*/  FADD.FTZ R161, R208, -R161 ;  /* 0x800000a1d0a17221 */ /* 0x000fe20000010000 */
[----:B------:R-:W-:Y:S01]  /*9460*/  FADD.FTZ R176, R19, -R176 ;  /* 0x800000b013b07221 */ /* 0x000fe20000010000 */
[----:B------:R-:W-:Y:S01]  /*9470*/  FADD.FTZ R177, R218, -R163 ;  /* 0x800000a3dab17221 */ /* 0x000fe20000010000 */
[----:B------:R-:W-:Y:S01]  /*9480*/  FADD.FTZ R181, R17, -R180 ;  /* 0x800000b411b57221 */ /* 0x000fe20000010000 */
[----:B------:R-:W-:Y:S01]  /*9490*/  FMUL.FTZ R163, R160, UR30 ;  /* 0x0000001ea0a37c20 */ /* 0x000fe20008410000 */
[----:B------:R-:W-:Y:S01]  /*94a0*/  FMUL.FTZ R160, R162, UR30 ;  /* 0x0000001ea2a07c20 */ /* 0x000fe20008410000 */
[----:B------:R-:W-:Y:S01]  /*94b0*/  FMUL.FTZ R161, R161, UR30 ;  /* 0x0000001ea1a17c20 */ /* 0x000fe20008410000 */
[----:B------:R-:W-:Y:S01]  /*94c0*/  FMUL.FTZ R180, R176, UR30 ;  /* 0x0000001eb0b47c20 */ /* 0x000fe20008410000 */
[----:B------:R-:W-:Y:S01]  /*94d0*/  ISETP.LT.AND P6, PT, RZ, UR31, PT ;  /* 0x0000001fff007c0c */ /* 0x000fe2000bfc1270 */
[----:B------:R-:W-:Y:S01]  /*94e0*/  FMUL.FTZ R162, R177, UR30 ;  /* 0x0000001eb1a27c20 */ /* 0x000fe20008410000 */
[----:B------:R-:W-:-:S02]  /*94f0*/  FMUL.FTZ R176, R181, UR30 ;  /* 0x0000001eb5b07c20 */ /* 0x000fc40008410000 */
[----:B------:R-:W-:Y:S02]  /*9500*/  FSEL R160, R160, RZ, P6 ;  /* 0x000000ffa0a07208 */ /* 0x000fe40003000000 */
[----:B------:R-:W-:Y:S02]  /*9510*/  FSEL R161, R161, RZ, P6 ;  /* 0x000000ffa1a17208 */ /* 0x000fe40003000000 */
[----:B------:R-:W-:Y:S02]  /*9520*/  FSEL R180, R180, RZ, P6 ;  /* 0x000000ffb4b47208 */ /* 0x000fe40003000000 */
[----:B------:R-:W-:Y:S01]  /*9530*/  FSEL R163, R163, RZ, P6 ;  /* 0x000000ffa3a37208 */ /* 0x000fe20003000000 */
[----:B------:R-:W-:Y:S06]  /*9540*/  BRA.U !UP3, `(.L_x_376) ;  /* 0x000000010b1c7547 */ /* 0x000fec000b800000 */
[----:B-----5:R-:W-:Y:S02]  /*9550*/  IMAD.U32 R181, R164, 0x10000, RZ ;  /* 0x00010000a4b57824 */ /* 0x020fe400078e00ff */
[----:B------:R-:W-:Y:S01]  /*9560*/  FMUL.FTZ R177, R163, UR29 ;  /* 0x0000001da3b17c20 */ /* 0x000fe20008410000 */
[----:B------:R-:W-:-:S03]  /*9570*/  SHF.L.U32 R182, R52, 0x10, RZ ;  /* 0x0000001034b67819 */ /* 0x000fc600000006ff */
[-C--:B------:R-:W-:Y:S02]  /*9580*/  FFMA.FTZ R136, R181, R177.reuse, R136 ;  /* 0x000000b1b5887223 */ /* 0x080fe40000010088 */
[----:B------:R-:W-:-:S05]  /*9590*/  FMUL.FTZ R177, R182, R177 ;  /* 0x000000b1b6b17220 */ /* 0x000fca0000410000 */
[----:B------:R-:W-:-:S04]  /*95a0*/  F2FP.BF16.F32.PACK_AB R177, RZ, R177 ;  /* 0x000000b1ffb1723e */ /* 0x000fc800000010ff */
[----:B------:R-:W-:-:S07]  /*95b0*/  PRMT R148, R177, 0x7610, R148 ;  /* 0x00007610b1947816 */ /* 0x000fce0000000094 */
.L_x_376:
        /* <DEDUP_REMOVED lines=9> */
.L_x_377:
        /* <DEDUP_REMOVED lines=8> */
.L_x_378:
        /* <DEDUP_REMOVED lines=9> */
.L_x_379:
[----:B------:R-:W-:Y:S02]  /*9760*/  F2FP.BF16.F32.PACK_AB R161, R180, R161 ;  /* 0x000000a1b4a1723e */ /* 0x000fe400000010ff */
        /* <DEDUP_REMOVED lines=10> */
.L_x_380:
        /* <DEDUP_REMOVED lines=10> */
.L_x_381:
        /* <DEDUP_REMOVED lines=17> */
.L_x_382:
        /* <DEDUP_REMOVED lines=11> */
.L_x_375:
        /* <DEDUP_REMOVED lines=13> */
.L_x_383:
[----:B------:R-:W-:Y:S05]  /*9b40*/  BRA.U !UP3, `(.L_x_384) ;  /* 0x000000010b347547 */ /* 0x000fea000b800000 */
[----:B------:R-:W-:Y:S01]  /*9b50*/  FFMA.FTZ R176, R22, UR8, R179 ;  /* 0x0000000816b07c23 */ /* 0x000fe200080100b3 */
[----:B------:R-:W-:Y:S01]  /*9b60*/  ISETP.LT.AND P6, PT, RZ, UR31, PT ;  /* 0x0000001fff007c0c */ /* 0x000fe2000bfc1270 */
[----:B------:R-:W-:Y:S01]  /*9b70*/  IMAD.U32 R181, R236, 0x10000, RZ ;  /* 0x00010000ecb57824 */ /* 0x000fe200078e00ff */
[----:B-----5:R-:W-:Y:S01]  /*9b80*/  PRMT R177, R164, 0x7632, R177 ;  /* 0x00007632a4b17816 */ /* 0x020fe200000000b1 */
[----:B------:R-:W-:-:S03]  /*9b90*/  FADD.FTZ R176, R21, -R176 ;  /* 0x800000b015b07221 */ /* 0x000fc60000010000 */
[----:B------:R-:W-:Y:S01]  /*9ba0*/  SHF.L.U32 R177, R177, 0x10, RZ ;  /* 0x00000010b1b17819 */ /* 0x000fe200000006ff */
[----:B------:R-:W-:-:S05]  /*9bb0*/  FMUL.FTZ R176, R176, UR30 ;  /* 0x0000001eb0b07c20 */ /* 0x000fca0008410000 */
[----:B------:R-:W-:-:S05]  /*9bc0*/  FSEL R176, R176, RZ, P6 ;  /* 0x000000ffb0b07208 */ /* 0x000fca0003000000 */
[----:B------:R-:W-:-:S04]  /*9bd0*/  FMUL.FTZ R176, R176, UR29 ;  /* 0x0000001db0b07c20 */ /* 0x000fc80008410000 */
[----:B------:R-:W-:Y:S01]  /*9be0*/  FMUL.FTZ R180, R181, R176 ;  /* 0x000000b0b5b47220 */ /* 0x000fe20000410000 */
[----:B------:R-:W-:-:S04]  /*9bf0*/  FFMA.FTZ R137, R176, R177, R137 ;  /* 0x000000b1b0897223 */ /* 0x000fc80000010089 */
[----:B------:R-:W-:-:S04]  /*9c00*/  F2FP.BF16.F32.PACK_AB R180, RZ, R180 ;  /* 0x000000b4ffb4723e */ /* 0x000fc800000010ff */
[----:B------:R-:W-:-:S07]  /*9c10*/  PRMT R148, R148, 0x5410, R180 ;  /* 0x0000541094947816 */ /* 0x000fce00000000b4 */
.L_x_384:
        /* <DEDUP_REMOVED lines=13> */
.L_x_385:
        /* <DEDUP_REMOVED lines=14> */
.L_x_386:
        /* <DEDUP_REMOVED lines=13> */
.L_x_387:
        /* <DEDUP_REMOVED lines=14> */
.L_x_388:
        /* <DEDUP_REMOVED lines=13> */
.L_x_389:
        /* <DEDUP_REMOVED lines=14> */
.L_x_367:
[----:B012---:R-:W0:Y:S01]  /*a130*/  @P0 LDC.64 R176, c[0x0][0x478] ;  /* 0x00011e00ffb00b82 */ /* 0x007e220000000a00 */
[----:B------:R-:W1:Y:S01]  /*a140*/  @UP3 LDCU.64 UR6, c[0x0][0x468] ;  /* 0x00008d00ff0637ac */ /* 0x000e620008000a00 */
[----:B------:R-:W-:Y:S02]  /*a150*/  HFMA2 R179, -RZ, RZ, 0, 9.5367431640625e-07 ;  /* 0x00000010ffb37431 */ /* 0x000fe400000001ff */
[----:B0-----:R-:W-:-:S05]  /*a160*/  @P0 IMAD.WIDE.U32 R176, R233, 0x10, R176 ;  /* 0x00000010e9b00825 */ /* 0x001fca00078e00b0 */
[----:B------:R1:W-:Y:S02]  /*a170*/  @P0 STG.E.128 desc[UR16][R176.64], R160 ;  /* 0x000000a0b0000986 */ /* 0x0003e4000c101d10 */
[----:B-1----:R-:W-:-:S05]  /*a180*/  @P2 IMAD.WIDE.U32 R176, R178, R179, UR6 ;  /* 0x00000006b2b02e25 */ /* 0x002fca000f8e00b3 */
[----:B------:R3:W-:Y:S02]  /*a190*/  @P2 STG.E.128 desc[UR16][R176.64], R148 ;  /* 0x00000094b0002986 */ /* 0x0007e4000c101d10 */
.L_x_356:
[----:B------:R-:W-:Y:S05]  /*a1a0*/  BSYNC.RECONVERGENT B0 ;  /* 0x0000000000007941 */ /* 0x000fea0003800200 */
.L_x_355:
[----:B------:R-:W-:Y:S02]  /*a1b0*/  UIADD3 UR26, UPT, UPT, UR26, UR24, URZ ;  /* 0x000000181a1a7290 */ /* 0x000fe4000fffe0ff */
[----:B------:R-:W-:Y:S02]  /*a1c0*/  UPLOP3.LUT UP1, UPT, UPT, UPT, UP1, 0x40, 0x4 ;  /* 0x000000000004789c */ /* 0x000fe40003f2e810 */
[----:B------:R-:W-:-:S09]  /*a1d0*/  UISETP.GE.AND UP0, UPT, UR26, UR25, UPT ;  /* 0x000000191a00728c */ /* 0x000fd2000bf06270 */
[----:B------:R-:W-:Y:S05]  /*a1e0*/  BRA.U !UP0, `(.L_x_390) ;  /* 0xffffff6908447547 */ /* 0x000fea000b83ffff */
.L_x_238:
[----:B------:R-:W4:Y:S01]  /*a1f0*/  S2UR UR4, SR_CTAID.X ;  /* 0x00000000000479c3 */ /* 0x000f220000002500 */
[----:B0123--:R-:W0:Y:S01]  /*a200*/  S2R R176, SR_TID.X ;  /* 0x0000000000b07919 */ /* 0x00fe220000002100 */
[----:B------:R-:W-:Y:S01]  /*a210*/  BSSY.RECONVERGENT B0, `(.L_x_391) ;  /* 0x0000012000007945 */ /* 0x000fe20003800200 */
[----:B----4-:R-:W-:-:S06]  /*a220*/  UIMAD UR4, UR4, UR10, URZ ;  /* 0x0000000a040472a4 */ /* 0x010fcc000f8e02ff */
[----:B------:R-:W-:-:S04]  /*a230*/  MOV R9, UR4 ;  /* 0x0000000400097c02 */ /* 0x000fc80008000f00 */
[----:B0-----:R-:W-:Y:S01]  /*a240*/  LEA.HI R9, R9, R176, RZ, 0x1d ;  /* 0x000000b009097211 */ /* 0x001fe200078fe8ff */
[----:B------:R-:W-:Y:S06]  /*a250*/  @!P1 BRA `(.L_x_392) ;  /* 0x0000000000349947 */ /* 0x000fec0003800000 */
[----:B------:R-:W0:Y:S08]  /*a260*/  LDC.64 R2, c[0x0][0x440] ;  /* 0x00011000ff027b82 */ /* 0x000e300000000a00 */
[----:B------:R-:W1:Y:S08]  /*a270*/  LDC.64 R4, c[0x0][0x448] ;  /* 0x00011200ff047b82 */ /* 0x000e700000000a00 */
[----:B------:R-:W2:Y:S01]  /*a280*/  LDC.64 R6, c[0x0][0x460] ;  /* 0x00011800ff067b82 */ /* 0x000ea20000000a00 */
[----:B0-----:R-:W-:-:S05]  /*a290*/  IMAD.WIDE.U32 R2, R9, 0x20, R2 ;  /* 0x0000002009027825 */ /* 0x001fca00078e0002 */
[----:B------:R0:W-:Y:S01]  /*a2a0*/  STG.E.128 desc[UR16][R2.64], R80 ;  /* 0x0000005002007986 */ /* 0x0001e2000c101d10 */
[----:B-1----:R-:W-:-:S03]  /*a2b0*/  IMAD.WIDE.U32 R4, R9, 0x20, R4 ;  /* 0x0000002009047825 */ /* 0x002fc600078e0004 */
[----:B------:R0:W-:Y:S04]  /*a2c0*/  STG.E.128 desc[UR16][R2.64+0x10], R84 ;  /* 0x0000105402007986 */ /* 0x0001e8000c101d10 */
[----:B------:R0:W-:Y:S01]  /*a2d0*/  STG.E.128 desc[UR16][R4.64], R56 ;  /* 0x0000003804007986 */ /* 0x0001e2000c101d10 */
[----:B--2---:R-:W-:-:S03]  /*a2e0*/  IMAD.WIDE.U32 R6, R9, 0x20, R6 ;  /* 0x0000002009067825 */ /* 0x004fc600078e0006 */
[----:B------:R0:W-:Y:S01]  /*a2f0*/  STG.E.128 desc[UR16][R4.64+0x10], R60 ;  /* 0x0000103c04007986 */ /* 0x0001e2000c101d10 */
[----:B------:R-:W-:-:S03]  /*a300*/  IADD3 R9, PT, PT, R9, 0x100, RZ ;  /* 0x0000010009097810 */ /* 0x000fc60007ffe0ff */
[----:B------:R0:W-:Y:S04]  /*a310*/  STG.E.128 desc[UR16][R6.64], R112 ;  /* 0x0000007006007986 */ /* 0x0001e8000c101d10 */
[----:B------:R0:W-:Y:S02]  /*a320*/  STG.E.128 desc[UR16][R6.64+0x10], R116 ;  /* 0x0000107406007986 */ /* 0x0001e4000c101d10 */
.L_x_392:
[----:B------:R-:W-:Y:S05]  /*a330*/  BSYNC.RECONVERGENT B0 ;  /* 0x0000000000007941 */ /* 0x000fea0003800200 */
.L_x_391:
[----:B------:R-:W-:Y:S04]  /*a340*/  BSSY.RECONVERGENT B0, `(.L_x_393) ;  /* 0x000000f000007945 */ /* 0x000fe80003800200 */
[----:B------:R-:W-:Y:S05]  /*a350*/  @!P3 BRA `(.L_x_394) ;  /* 0x000000000034b947 */ /* 0x000fea0003800000 */
[----:B0-----:R-:W0:Y:S08]  /*a360*/  LDC.64 R2, c[0x0][0x440] ;  /* 0x00011000ff027b82 */ /* 0x001e300000000a00 */
        /* <DEDUP_REMOVED lines=12> */
.L_x_394:
[----:B------:R-:W-:Y:S05]  /*a430*/  BSYNC.RECONVERGENT B0 ;  /* 0x0000000000007941 */ /* 0x000fea0003800200 */
.L_x_393:
[----:B------:R-:W-:Y:S04]  /*a440*/  BSSY.RECONVERGENT B0, `(.L_x_395) ;  /* 0x000000f000007945 */ /* 0x000fe80003800200 */
[----:B------:R-:W-:Y:S05]  /*a450*/  @!P4 BRA `(.L_x_396) ;  /* 0x000000000034c947 */ /* 0x000fea0003800000 */
[----:B0--3--:R-:W0:Y:S08]  /*a460*/  LDC.64 R2, c[0x0][0x440] ;  /* 0x00011000ff027b82 */ /* 0x009e300000000a00 */
        /* <DEDUP_REMOVED lines=12> */
.L_x_396:
[----:B------:R-:W-:Y:S05]  /*a530*/  BSYNC.RECONVERGENT B0 ;  /* 0x0000000000007941 */ /* 0x000fea0003800200 */
.L_x_395:
[----:B------:R-:W-:Y:S05]  /*a540*/  @!P5 EXIT ;  /* 0x000000000000d94d */ /* 0x000fea0003800000 */
[----:B0--34-:R-:W0:Y:S08]  /*a550*/  LDC.64 R2, c[0x0][0x440] ;  /* 0x00011000ff027b82 */ /* 0x019e300000000a00 */
[----:B------:R-:W1:Y:S08]  /*a560*/  LDC.64 R4, c[0x0][0x448] ;  /* 0x00011200ff047b82 */ /* 0x000e700000000a00 */
[----:B------:R-:W2:Y:S01]  /*a570*/  LDC.64 R6, c[0x0][0x460] ;  /* 0x00011800ff067b82 */ /* 0x000ea20000000a00 */
[----:B0-----:R-:W-:-:S05]  /*a580*/  IMAD.WIDE.U32 R2, R9, 0x20, R2 ;  /* 0x0000002009027825 */ /* 0x001fca00078e0002 */
[----:B------:R-:W-:Y:S01]  /*a590*/  STG.E.128 desc[UR16][R2.64], R104 ;  /* 0x0000006802007986 */ /* 0x000fe2000c101d10 */
[----:B-1----:R-:W-:-:S03]  /*a5a0*/  IMAD.WIDE.U32 R4, R9, 0x20, R4 ;  /* 0x0000002009047825 */ /* 0x002fc600078e0004 */
[----:B------:R-:W-:Y:S04]  /*a5b0*/  STG.E.128 desc[UR16][R2.64+0x10], R108 ;  /* 0x0000106c02007986 */ /* 0x000fe8000c101d10 */
[----:B------:R-:W-:Y:S01]  /*a5c0*/  STG.E.128 desc[UR16][R4.64], R72 ;  /* 0x0000004804007986 */ /* 0x000fe2000c101d10 */
[----:B--2---:R-:W-:-:S03]  /*a5d0*/  IMAD.WIDE.U32 R6, R9, 0x20, R6 ;  /* 0x0000002009067825 */ /* 0x004fc600078e0006 */
[----:B------:R-:W-:Y:S04]  /*a5e0*/  STG.E.128 desc[UR16][R4.64+0x10], R76 ;  /* 0x0000104c04007986 */ /* 0x000fe8000c101d10 */
[----:B------:R-:W-:Y:S04]  /*a5f0*/  STG.E.128 desc[UR16][R6.64], R136 ;  /* 0x0000008806007986 */ /* 0x000fe8000c101d10 */
[----:B------:R-:W-:Y:S01]  /*a600*/  STG.E.128 desc[UR16][R6.64+0x10], R140 ;  /* 0x0000108c06007986 */ /* 0x000fe2000c101d10 */
[----:B------:R-:W-:Y:S05]  /*a610*/  EXIT ;  /* 0x000000000000794d */ /* 0x000fea0003800000 */
.L_x_397:
        /* <DEDUP_REMOVED lines=14> */
.L_x_15584:


//--------------------- .text._ZN10layer_norm13ln_bwd_kernelINS_13Kernel_traitsI13__nv_bfloat16S2_S2_S2_fjLj8192ELj1ELj1ELj8ELj16ENS_18Kernel_traits_baseILj8192ES2_S2_S2_S2_fjLj256EEEEELb0ELb1ELb1ELb1EEEvNS_9BwdParamsE --------------------------
	.section	.text._ZN10layer_norm13ln_bwd_kernelINS_13Kernel_traitsI13__nv_bfloat16S2_S2_S2_fjLj8192ELj1ELj1ELj8ELj16ENS_18Kernel_traits_baseILj8192ES2_S2_S2_S2_fjLj256EEEEELb0ELb1ELb1ELb1EEEvNS_9BwdParamsE,"ax",@progbits
	.align	128
        .global         _ZN10layer_norm13ln_bwd_kernelINS_13Kernel_traitsI13__nv_bfloat16S2_S2_S2_fjLj8192ELj1ELj1ELj8ELj16ENS_18Kernel_traits_baseILj8192ES2_S2_S2_S2_fjLj256EEEEELb0ELb1ELb1ELb1EEEvNS_9BwdParamsE
        .type           _ZN10layer_norm13ln_bwd_kernelINS_13Kernel_traitsI13__nv_bfloat16S2_S2_S2_fjLj8192ELj1ELj1ELj8ELj16ENS_18Kernel_traits_baseILj8192ES2_S2_S2_S2_fjLj256EEEEELb0ELb1ELb1ELb1EEEvNS_9BwdParamsE,@function
        .size           _ZN10layer_norm13ln_bwd_kernelINS_13Kernel_traitsI13__nv_bfloat16S2_S2_S2_fjLj8192ELj1ELj1ELj8ELj16ENS_18Kernel_traits_baseILj8192ES2_S2_S2_S2_fjLj256EEEEELb0ELb1ELb1ELb1EEEvNS_9BwdParamsE,(.L_x_15585 - _ZN10layer_norm13ln_bwd_kernelINS_13Kernel_traitsI13__nv_bfloat16S2_S2_S2_fjLj8192ELj1ELj1ELj8ELj16ENS_18Kernel_traits_baseILj8192ES2_S2_S2_S2_fjLj256EEEEELb0ELb1ELb1ELb1EEEvNS_9BwdParamsE)
        .other          _ZN10layer_norm13ln_bwd_kernelINS_13Kernel_traitsI13__nv_bfloat16S2_S2_S2_fjLj8192ELj1ELj1ELj8ELj16ENS_18Kernel_traits_baseILj8192ES2_S2_S2_S2_fjLj256EEEEELb0ELb1ELb1ELb1EEEvNS_9BwdParamsE,@"STO_CUDA_ENTRY STV_DEFAULT"
_ZN10layer_norm13ln_bwd_kernelINS_13Kernel_traitsI13__nv_bfloat16S2_S2_S2_fjLj8192ELj1ELj1ELj8ELj16ENS_18Kernel_traits_baseILj8192ES2_S2_S2_S2_fjLj256EEEEELb0ELb1ELb1ELb1EEEvNS_9BwdParamsE:
.text._ZN10layer_norm13ln_bwd_kernelINS_13Kernel_traitsI13__nv_bfloat16S2_S2_S2_fjLj8192ELj1ELj1ELj8ELj16ENS_18Kernel_traits_baseILj8192ES2_S2_S2_S2_fjLj256EEEEELb0ELb1ELb1ELb1EEEvNS_9BwdParamsE:
        /* <DEDUP_REMOVED lines=55> */
[----:B------:R-:W1:Y:S08]  /*0370*/  LDC.64 R2, c[0x0][0x3e8] ;  /* 0x0000fa00ff027b82 */ /* 0x000e700000000a00 */
[----:B------:R-:W2:Y:S01]  /*0380*/  LDC.64 R4, c[0x0][0x3d0] ;  /* 0x0000f400ff047b82 */ /* 0x000ea20000000a00 */
[----:B------:R-:W-:Y:S01]  /*0390*/  MOV R209, UR4 ;  /* 0x0000000400d17c02 */ /* 0x000fe20008000f00 */
[----:B------:R-:W-:Y:S01]  /*03a0*/  UPLOP3.LUT UP1, UPT, UPT, UPT, UPT, 0x40, 0x4 ;  /* 0x000000000004789c */ /* 0x000fe20003f2e870 */
[----:B------:R-:W3:Y:S01]  /*03b0*/  LDCU UR16, c[0x0][0x40c] ;  /* 0x00008180ff1077ac */ /* 0x000ee20008000800 */
[----:B------:R-:W4:Y:S01]  /*03c0*/  LDCU UR14, c[0x0][0x388] ;  /* 0x00007100ff0e77ac */ /* 0x000f220008000800 */
[----:B------:R-:W0:Y:S01]  /*03d0*/  LDCU.U8 UR11, c[0x0][0x410] ;  /* 0x00008200ff0b77ac */ /* 0x000e220008000000 */
[C---:B-1----:R-:W-:Y:S01]  /*03e0*/  IMAD.WIDE.U32 R2, R246.reuse, 0x10, R2 ;  /* 0x00000010f6027825 */ /* 0x042fe200078e0002 */
[----:B------:R-:W1:Y:S04]  /*03f0*/  LDCU UR15, c[0x0][0x400] ;  /* 0x00008000ff0f77ac */ /* 0x000e680008000800 */
[----:B0-----:R-:W3:Y:S01]  /*0400*/  LDG.E.128 R116, desc[UR12][R2.64+0x3000] ;  /* 0x0030000c02747981 */ /* 0x001ee2000c1e1d00 */
[----:B------:R-:W0:Y:S01]  /*0410*/  LDCU.64 UR6, c[0x0][0x438] ;  /* 0x00008700ff0677ac */ /* 0x000e220008000a00 */
[----:B--2---:R-:W-:-:S02]  /*0420*/  IMAD.WIDE.U32 R246, R246, 0x10, R4 ;  /* 0x00000010f6f67825 */ /* 0x004fc400078e0004 */
[----:B------:R-:W2:Y:S01]  /*0430*/  LDG.E.128 R120, desc[UR12][R2.64+0x2000] ;  /* 0x0020000c02787981 */ /* 0x000ea2000c1e1d00 */
[----:B------:R-:W0:Y:S03]  /*0440*/  LDCU.64 UR8, c[0x0][0x478] ;  /* 0x00008f00ff0877ac */ /* 0x000e260008000a00 */
[----:B------:R-:W4:Y:S04]  /*0450*/  LDG.E.128 R124, desc[UR12][R2.64+0x1000] ;  /* 0x0010000c027c7981 */ /* 0x000f28000c1e1d00 */
[----:B------:R-:W4:Y:S04]  /*0460*/  LDG.E.128 R128, desc[UR12][R2.64] ;  /* 0x0000000c02807981 */ /* 0x000f28000c1e1d00 */
[----:B------:R0:W5:Y:S04]  /*0470*/  LDG.E.128 R132, desc[UR12][R246.64+0x3000] ;  /* 0x0030000cf6847981 */ /* 0x000168000c1e1d00 */
[----:B------:R0:W5:Y:S04]  /*0480*/  LDG.E.128 R136, desc[UR12][R246.64+0x2000] ;  /* 0x0020000cf6887981 */ /* 0x000168000c1e1d00 */
[----:B------:R0:W5:Y:S04]  /*0490*/  LDG.E.128 R140, desc[UR12][R246.64+0x1000] ;  /* 0x0010000cf68c7981 */ /* 0x000168000c1e1d00 */
[----:B------:R0:W5:Y:S01]  /*04a0*/  LDG.E.128 R144, desc[UR12][R246.64] ;  /* 0x0000000cf6907981 */ /* 0x000162000c1e1d00 */
[----:B------:R-:W-:Y:S01]  /*04b0*/  HFMA2 R172, -RZ, RZ, 0, 0 ;  /* 0x00000000ffac7431 */ /* 0x000fe200000001ff */
[----:B---3--:R-:W-:-:S02]  /*04c0*/  PRMT R208, R116, 0x7632, R208 ;  /* 0x0000763274d07816 */ /* 0x008fc400000000d0 */
[----:B------:R-:W-:Y:S02]  /*04d0*/  PRMT R19, R117, 0x7632, R19 ;  /* 0x0000763275137816 */ /* 0x000fe40000000013 */
[----:B------:R-:W-:Y:S02]  /*04e0*/  PRMT R18, R118, 0x7632, R18 ;  /* 0x0000763276127816 */ /* 0x000fe40000000012 */
[----:B------:R-:W-:Y:S02]  /*04f0*/  PRMT R17, R119, 0x7632, R17 ;  /* 0x0000763277117816 */ /* 0x000fe40000000011 */
[----:B--2---:R-:W-:Y:S02]  /*0500*/  PRMT R16, R120, 0x7632, R16 ;  /* 0x0000763278107816 */ /* 0x004fe40000000010 */
[----:B------:R-:W-:Y:S02]  /*0510*/  PRMT R15, R121, 0x7632, R15 ;  /* 0x00007632790f7816 */ /* 0x000fe4000000000f */
[----:B------:R-:W-:-:S02]  /*0520*/  PRMT R14, R122, 0x7632, R14 ;  /* 0x000076327a0e7816 */ /* 0x000fc4000000000e */
[----:B------:R-:W-:Y:S02]  /*0530*/  PRMT R13, R123, 0x7632, R13 ;  /* 0x000076327b0d7816 */ /* 0x000fe4000000000d */
[----:B----4-:R-:W-:Y:S02]  /*0540*/  PRMT R12, R124, 0x7632, R12 ;  /* 0x000076327c0c7816 */ /* 0x010fe4000000000c */
[----:B------:R-:W-:Y:S02]  /*0550*/  PRMT R11, R125, 0x7632, R11 ;  /* 0x000076327d0b7816 */ /* 0x000fe4000000000b */
[----:B------:R-:W-:Y:S02]  /*0560*/  PRMT R10, R126, 0x7632, R10 ;  /* 0x000076327e0a7816 */ /* 0x000fe4000000000a */
[----:B------:R-:W-:Y:S02]  /*0570*/  PRMT R9, R127, 0x7632, R9 ;  /* 0x000076327f097816 */ /* 0x000fe40000000009 */
[----:B------:R-:W-:-:S02]  /*0580*/  PRMT R8, R128, 0x7632, R8 ;  /* 0x0000763280087816 */ /* 0x000fc40000000008 */
[----:B------:R-:W-:Y:S02]  /*0590*/  PRMT R7, R129, 0x7632, R7 ;  /* 0x0000763281077816 */ /* 0x000fe40000000007 */
[----:B------:R-:W-:Y:S02]  /*05a0*/  PRMT R6, R130, 0x7632, R6 ;  /* 0x0000763282067816 */ /* 0x000fe40000000006 */
[----:B01----:R-:W-:-:S07]  /*05b0*/  PRMT R5, R131, 0x7632, R5 ;  /* 0x0000763283057816 */ /* 0x003fce0000000005 */
.L_x_534:
[----:B------:R-:W0:Y:S08]  /*05c0*/  LDC.64 R180, c[0x0][0x3f8] ;  /* 0x0000fe00ffb47b82 */ /* 0x000e300000000a00 */
[----:B------:R-:W1:Y:S08]  /*05d0*/  LDC.64 R178, c[0x0][0x3c8] ;  /* 0x0000f200ffb27b82 */ /* 0x000e700000000a00 */
[----:B------:R-:W2:Y:S01]  /*05e0*/  LDC.64 R176, c[0x0][0x3f0] ;  /* 0x0000fc00ffb07b82 */ /* 0x000ea20000000a00 */
[----:B0-----:R-:W-:-:S05]  /*05f0*/  IMAD.WIDE R180, R209, 0x4, R180 ;  /* 0x00000004d1b47825 */ /* 0x001fca00078e02b4 */
[----:B------:R-:W3:Y:S01]  /*0600*/  LDG.E R4, desc[UR12][R180.64] ;  /* 0x0000000cb4047981 */ /* 0x000ee2000c1e1900 */
[----:B-1----:R-:W-:-:S05]  /*0610*/  IMAD.WIDE R178, R209, 0x4, R178 ;  /* 0x00000004d1b27825 */ /* 0x002fca00078e02b2 */
[----:B-----5:R0:W5:Y:S01]  /*0620*/  LDG.E R2, desc[UR12][R178.64] ;  /* 0x0000000cb2027981 */ /* 0x020162000c1e1900 */
[----:B--2---:R-:W-:-:S05]  /*0630*/  IMAD.WIDE R176, R209, 0x4, R176 ;  /* 0x00000004d1b07825 */ /* 0x004fca00078e02b0 */
[----:B------:R0:W5:Y:S01]  /*0640*/  LDG.E R0, desc[UR12][R176.64] ;  /* 0x0000000cb0007981 */ /* 0x000162000c1e1900 */
[----:B------:R-:W-:Y:S02]  /*0650*/  CS2R R182, SRZ ;  /* 0x0000000000b67805 */ /* 0x000fe4000001ff00 */
[----:B---3--:R-:W-:-:S13]  /*0660*/  ISETP.GE.AND P1, PT, R4, 0x1, PT ;  /* 0x000000010400780c */ /* 0x008fda0003f26270 */
[----:B0-----:R-:W-:Y:S05]  /*0670*/  @!P1 BRA `(.L_x_399) ;  /* 0x0000001800a49947 */ /* 0x001fea0003800000 */
[----:B------:R-:W0:Y:S01]  /*0680*/  S2R R191, SR_TID.X ;  /* 0x0000000000bf7919 */ /* 0x000e220000002100 */
[----:B------:R-:W-:Y:S01]  /*0690*/  IMAD R3, R209, UR14, RZ ;  /* 0x0000000ed1037c24 */ /* 0x000fe2000f8e02ff */
[----:B------:R-:W1:Y:S04]  /*06a0*/  LDC.64 R184, c[0x0][0x3c0] ;  /* 0x0000f000ffb87b82 */ /* 0x000e680000000a00 */
[----:B------:R-:W-:-:S04]  /*06b0*/  SHF.R.S32.HI R176, RZ, 0x1f, R3 ;  /* 0x0000001fffb07819 */ /* 0x000fc80000011403 */
[----:B------:R-:W2:Y:S01]  /*06c0*/  LDC.64 R204, c[0x0][0x3a8] ;  /* 0x0000ea00ffcc7b82 */ /* 0x000ea20000000a00 */
[----:B------:R-:W-:-:S07]  /*06d0*/  LEA.HI R176, R176, R3, RZ, 0x3 ;  /* 0x00000003b0b07211 */ /* 0x000fce00078f18ff */
[----:B------:R-:W3:Y:S01]  /*06e0*/  LDC.64 R188, c[0x0][0x428] ;  /* 0x00010a00ffbc7b82 */ /* 0x000ee20000000a00 */
[----:B0-----:R-:W-:Y:S02]  /*06f0*/  LEA.HI.SX32 R216, R176, R191, 0x1d ;  /* 0x000000bfb0d87211 */ /* 0x001fe400078feaff */
[----:B------:R-:W-:Y:S02]  /*0700*/  IADD3 R176, PT, PT, R4, -0x1, RZ ;  /* 0xffffffff04b07810 */ /* 0x000fe40007ffe0ff */
[C---:B------:R-:W-:Y:S01]  /*0710*/  IADD3 R214, PT, PT, R216.reuse, 0x100, RZ ;  /* 0x00000100d8d67810 */ /* 0x040fe20007ffe0ff */
[----:B--2---:R-:W-:-:S04]  /*0720*/  IMAD.WIDE.U32 R192, R216, 0x10, R204 ;  /* 0x00000010d8c07825 */ /* 0x004fc800078e00cc */
[----:B------:R-:W-:Y:S01]  /*0730*/  IMAD R176, R176, UR14, RZ ;  /* 0x0000000eb0b07c24 */ /* 0x000fe2000f8e02ff */
[C---:B------:R-:W-:Y:S02]  /*0740*/  IADD3 R210, PT, PT, R216.reuse, 0x200, RZ ;  /* 0x00000200d8d27810 */ /* 0x040fe40007ffe0ff */
[----:B------:R-:W-:Y:S02]  /*0750*/  IADD3 R3, PT, PT, R216, 0x300, RZ ;  /* 0x00000300d8037810 */ /* 0x000fe40007ffe0ff */
[----:B------:R-:W-:Y:S02]  /*0760*/  SHF.R.S32.HI R178, RZ, 0x1f, R209 ;  /* 0x0000001fffb27819 */ /* 0x000fe400000114d1 */
[----:B-1----:R-:W-:Y:S01]  /*0770*/  LEA R184, P0, R209, R184, 0x2 ;  /* 0x000000b8d1b87211 */ /* 0x002fe200078010ff */
[----:B------:R-:W-:Y:S01]  /*0780*/  IMAD.WIDE.U32 R196, R214, 0x10, R204 ;  /* 0x00000010d6c47825 */ /* 0x000fe200078e00cc */
[----:B------:R-:W-:Y:S01]  /*0790*/  SHF.R.S32.HI R177, RZ, 0x1f, R176 ;  /* 0x0000001fffb17819 */ /* 0x000fe200000114b0 */
[----:B------:R-:W2:Y:S03]  /*07a0*/  LDG.E.128 R192, desc[UR12][R192.64] ;  /* 0x0000000cc0c07981 */ /* 0x000ea6000c1e1d00 */
[----:B------:R-:W-:Y:S01]  /*07b0*/  LEA.HI R177, R177, R176, RZ, 0x3 ;  /* 0x000000b0b1b17211 */ /* 0x000fe200078f18ff */
[----:B------:R-:W-:Y:S01]  /*07c0*/  IMAD.WIDE.U32 R200, R210, 0x10, R204 ;  /* 0x00000010d2c87825 */ /* 0x000fe200078e00cc */
[----:B------:R-:W-:Y:S01]  /*07d0*/  LEA.HI.X R185, R209, R185, R178, 0x2, P0 ;  /* 0x000000b9d1b97211 */ /* 0x000fe200000f14b2 */
[----:B------:R-:W4:Y:S01]  /*07e0*/  LDG.E.128 R196, desc[UR12][R196.64] ;  /* 0x0000000cc4c47981 */ /* 0x000f22000c1e1d00 */
[----:B------:R-:W-:Y:S01]  /*07f0*/  LEA.HI.SX32 R191, R177, R191, 0x1d ;  /* 0x000000bfb1bf7211 */ /* 0x000fe200078feaff */
[----:B------:R-:W-:-:S02]  /*0800*/  IMAD.WIDE.U32 R204, R3, 0x10, R204 ;  /* 0x0000001003cc7825 */ /* 0x000fc400078e00cc */
[----:B------:R-:W4:Y:S02]  /*0810*/  LDG.E.128 R200, desc[UR12][R200.64] ;  /* 0x0000000cc8c87981 */ /* 0x000f24000c1e1d00 */
[C---:B---3--:R-:W-:Y:S02]  /*0820*/  IMAD.WIDE.U32 R176, R191.reuse, 0x10, R188 ;  /* 0x00000010bfb07825 */ /* 0x048fe400078e00bc */
[----:B------:R0:W3:Y:S04]  /*0830*/  LDG.E R225, desc[UR12][R184.64] ;  /* 0x0000000cb8e17981 */ /* 0x0000e8000c1e1900 */
[----:B------:R-:W3:Y:S04]  /*0840*/  LDG.E.128 R204, desc[UR12][R204.64] ;  /* 0x0000000ccccc7981 */ /* 0x000ee8000c1e1d00 */
[----:B------:R-:W3:Y:S01]  /*0850*/  LDG.E.128 R176, desc[UR12][R176.64] ;  /* 0x0000000cb0b07981 */ /* 0x000ee2000c1e1d00 */
[----:B------:R-:W-:-:S05]  /*0860*/  IADD3 R181, PT, PT, R191, 0x100, RZ ;  /* 0x00000100bfb57810 */ /* 0x000fca0007ffe0ff */
[----:B------:R-:W-:-:S06]  /*0870*/  IMAD.WIDE.U32 R180, R181, 0x10, R188 ;  /* 0x00000010b5b47825 */ /* 0x000fcc00078e00bc */
[----:B------:R-:W3:Y:S01]  /*0880*/  LDG.E.128 R180, desc[UR12][R180.64] ;  /* 0x0000000cb4b47981 */ /* 0x000ee2000c1e1d00 */
[----:B------:R-:W-:-:S05]  /*0890*/  IADD3 R187, PT, PT, R191, 0x200, RZ ;  /* 0x00000200bfbb7810 */ /* 0x000fca0007ffe0ff */
[----:B0-----:R-:W-:-:S06]  /*08a0*/  IMAD.WIDE.U32 R184, R187, 0x10, R188 ;  /* 0x00000010bbb87825 */ /* 0x001fcc00078e00bc */
[----:B------:R-:W3:Y:S01]  /*08b0*/  LDG.E.128 R184, desc[UR12][R184.64] ;  /* 0x0000000cb8b87981 */ /* 0x000ee2000c1e1d00 */
[----:B------:R-:W-:-:S05]  /*08c0*/  IADD3 R191, PT, PT, R191, 0x300, RZ ;  /* 0x00000300bfbf7810 */ /* 0x000fca0007ffe0ff */
[----:B------:R-:W-:-:S06]  /*08d0*/  IMAD.WIDE.U32 R188, R191, 0x10, R188 ;  /* 0x00000010bfbc7825 */ /* 0x000fcc00078e00bc */
[----:B------:R-:W3:Y:S01]  /*08e0*/  LDG.E.128 R188, desc[UR12][R188.64] ;  /* 0x0000000cbcbc7981 */ /* 0x000ee2000c1e1d00 */
[----:B------:R-:W-:Y:S01]  /*08f0*/  UISETP.NE.U32.AND UP0, UPT, UR6, URZ, UPT ;  /* 0x000000ff0600728c */ /* 0x000fe2000bf05070 */
[----:B------:R-:W-:-:S03]  /*0900*/  ISETP.NE.AND P2, PT, RZ, UR11, PT ;  /* 0x0000000bff007c0c */ /* 0x000fc6000bf45270 */
[----:B------:R-:W-:-:S06]  /*0910*/  UISETP.NE.AND.EX UP0, UPT, UR7, URZ, UPT, UP0 ;  /* 0x000000ff0700728c */ /* 0x000fcc000bf05300 */
[----:B------:R-:W-:-:S13]  /*0920*/  PLOP3.LUT P0, PT, PT, PT, UP0, 0x80, 0x8 ;  /* 0x000000000008781c */ /* 0x000fda0003f0f008 */
[----:B------:R-:W0:Y:S08]  /*0930*/  @P0 LDC.64 R220, c[0x0][0x438] ;  /* 0x00010e00ffdc0b82 */ /* 0x000e300000000a00 */
[----:B------:R-:W1:Y:S08]  /*0940*/  @P0 LDC.64 R222, c[0x0][0x438] ;  /* 0x00010e00ffde0b82 */ /* 0x000e700000000a00 */
[----:B------:R-:W1:Y:S08]  /*0950*/  @P0 LDC.64 R218, c[0x0][0x438] ;  /* 0x00010e00ffda0b82 */ /* 0x000e700000000a00 */
[----:B------:R-:W1:Y:S01]  /*0960*/  @P0 LDC.64 R212, c[0x0][0x438] ;  /* 0x00010e00ffd40b82 */ /* 0x000e620000000a00 */
[----:B0-----:R-:W-:-:S05]  /*0970*/  @P0 IMAD.WIDE.U32 R214, R214, 0x10, R220 ;  /* 0x00000010d6d60825 */ /* 0x001fca00078e00dc */
[----:B------:R0:W5:Y:S01]  /*0980*/  @P0 LDG.E.128 R152, desc[UR12][R214.64] ;  /* 0x0000000cd6980981 */ /* 0x000162000c1e1d00 */
[----:B-1----:R-:W-:-:S05]  /*0990*/  @P0 IMAD.WIDE.U32 R210, R210, 0x10, R222 ;  /* 0x00000010d2d20825 */ /* 0x002fca00078e00de */
[----:B------:R1:W5:Y:S01]  /*09a0*/  @P0 LDG.E.128 R156, desc[UR12][R210.64] ;  /* 0x0000000cd29c0981 */ /* 0x000362000c1e1d00 */
[----:B------:R-:W-:-:S04]  /*09b0*/  @P0 IMAD.WIDE.U32 R216, R216, 0x10, R218 ;  /* 0x00000010d8d80825 */ /* 0x000fc800078e00da */
[----:B------:R-:W-:Y:S01]  /*09c0*/  @P0 IMAD.WIDE.U32 R212, R3, 0x10, R212 ;  /* 0x0000001003d40825 */ /* 0x000fe200078e00d4 */
[----:B------:R1:W5:Y:S01]  /*09d0*/  @P0 LDG.E.128 R148, desc[UR12][R216.64] ;  /* 0x0000000cd8940981 */ /* 0x000362000c1e1d00 */
[----:B0-----:R-:W-:Y:S02]  /*09e0*/  PRMT R215, R140, 0x7632, R215 ;  /* 0x000076328cd77816 */ /* 0x001fe400000000d7 */
[----:B-1----:R-:W-:Y:S01]  /*09f0*/  PRMT R211, R142, 0x7632, R211 ;  /* 0x000076328ed37816 */ /* 0x002fe200000000d3 */
[----:B------:R0:W5:Y:S01]  /*0a00*/  @P0 LDG.E.128 R160, desc[UR12][R212.64] ;  /* 0x0000000cd4a00981 */ /* 0x000162000c1e1d00 */
[----:B------:R-:W-:Y:S02]  /*0a10*/  SHF.L.U32 R215, R215, 0x10, RZ ;  /* 0x00000010d7d77819 */ /* 0x000fe400000006ff */
[----:B------:R-:W-:-:S04]  /*0a20*/  PRMT R217, R147, 0x7632, R217 ;  /* 0x0000763293d97816 */ /* 0x000fc800000000d9 */
[----:B------:R-:W-:Y:S01]  /*0a30*/  SHF.L.U32 R217, R217, 0x10, RZ ;  /* 0x00000010d9d97819 */ /* 0x000fe200000006ff */
[----:B------:R-:W-:Y:S01]  /*0a40*/  IMAD.U32 R211, R211, 0x10000, RZ ;  /* 0x00010000d3d37824 */ /* 0x000fe200078e00ff */
[----:B0-----:R-:W-:-:S04]  /*0a50*/  PRMT R213, R141, 0x7632, R213 ;  /* 0x000076328dd57816 */ /* 0x001fc800000000d5 */
[----:B------:R-:W-:Y:S02]  /*0a60*/  SHF.L.U32 R213, R213, 0x10, RZ ;  /* 0x00000010d5d57819 */ /* 0x000fe400000006ff */
[----:B--2---:R-:W-:Y:S02]  /*0a70*/  PRMT R227, R192, 0x7632, R227 ;  /* 0x00007632c0e37816 */ /* 0x004fe400000000e3 */
[C---:B------:R-:W-:Y:S02]  /*0a80*/  SHF.L.U32 R246, R195.reuse, 0x10, RZ ;  /* 0x00000010c3f67819 */ /* 0x040fe400000006ff */
[C---:B------:R-:W-:Y:S02]  /*0a90*/  PRMT R223, R194.reuse, 0x7632, R223 ;  /* 0x00007632c2df7816 */ /* 0x040fe400000000df */
[----:B------:R-:W-:Y:S02]  /*0aa0*/  SHF.L.U32 R252, R194, 0x10, RZ ;  /* 0x00000010c2fc7819 */ /* 0x000fe400000006ff */
[----:B------:R-:W-:-:S02]  /*0ab0*/  PRMT R194, R195, 0x7632, R194 ;  /* 0x00007632c3c27816 */ /* 0x000fc400000000c2 */
[----:B----4-:R-:W-:Y:S02]  /*0ac0*/  SHF.L.U32 R226, R200, 0x10, RZ ;  /* 0x00000010c8e27819 */ /* 0x010fe400000006ff */
[----:B------:R-:W-:Y:S02]  /*0ad0*/  SHF.L.U32 R248, R192, 0x10, RZ ;  /* 0x00000010c0f87819 */ /* 0x000fe400000006ff */
[----:B---3--:R-:W-:Y:S02]  /*0ae0*/  FSEL R225, R225, RZ, !P2 ;  /* 0x000000ffe1e17208 */ /* 0x008fe40005000000 */
[----:B------:R-:W-:Y:S02]  /*0af0*/  PRMT R229, R193, 0x7632, R229 ;  /* 0x00007632c1e57816 */ /* 0x000fe400000000e5 */
[C---:B------:R-:W-:Y:S02]  /*0b00*/  PRMT R221, R204.reuse, 0x7632, R221 ;  /* 0x00007632ccdd7816 */ /* 0x040fe400000000dd */
[----:B------:R-:W-:-:S02]  /*0b10*/  SHF.L.U32 R234, R204, 0x10, RZ ;  /* 0x00000010ccea7819 */ /* 0x000fc400000006ff */
[C---:B------:R-:W-:Y:S02]  /*0b20*/  PRMT R204, R206.reuse, 0x7632, R204 ;  /* 0x00007632cecc7816 */ /* 0x040fe400000000cc */
[----:B------:R-:W-:Y:S02]  /*0b30*/  SHF.L.U32 R242, R206, 0x10, RZ ;  /* 0x00000010cef27819 */ /* 0x000fe400000006ff */
[----:B------:R-:W-:Y:S01]  /*0b40*/  SHF.L.U32 R206, R227, 0x10, RZ ;  /* 0x00000010e3ce7819 */ /* 0x000fe200000006ff */
[C---:B------:R-:W-:Y:S01]  /*0b50*/  FADD.FTZ R233, -R225.reuse, R246 ;  /* 0x000000f6e1e97221 */ /* 0x040fe20000010100 */
[----:B------:R-:W-:Y:S01]  /*0b60*/  FADD.FTZ R243, -R225, R226 ;  /* 0x000000e2e1f37221 */ /* 0x000fe20000010100 */
[C---:B------:R-:W-:Y:S02]  /*0b70*/  PRMT R219, R202.reuse, 0x7632, R219 ;  /* 0x00007632cadb7816 */ /* 0x040fe400000000db */
[----:B------:R-:W-:Y:S02]  /*0b80*/  SHF.L.U32 R228, R202, 0x10, RZ ;  /* 0x00000010cae47819 */ /* 0x000fe400000006ff */
[----:B------:R-:W-:-:S02]  /*0b90*/  SHF.L.U32 R246, R194, 0x10, RZ ;  /* 0x00000010c2f67819 */ /* 0x000fc400000006ff */
[----:B------:R-:W-:Y:S02]  /*0ba0*/  SHF.L.U32 R226, R221, 0x10, RZ ;  /* 0x00000010dde27819 */ /* 0x000fe400000006ff */
[----:B------:R-:W-:Y:S02]  /*0bb0*/  SHF.L.U32 R250, R193, 0x10, RZ ;  /* 0x00000010c1fa7819 */ /* 0x000fe400000006ff */
[C---:B------:R-:W-:Y:S02]  /*0bc0*/  PRMT R202, R203.reuse, 0x7632, R202 ;  /* 0x00007632cbca7816 */ /* 0x040fe400000000ca */
[----:B------:R-:W-:Y:S01]  /*0bd0*/  SHF.L.U32 R230, R203, 0x10, RZ ;  /* 0x00000010cbe67819 */ /* 0x000fe200000006ff */
[C---:B------:R-:W-:Y:S01]  /*0be0*/  FADD.FTZ R203, -R225.reuse, R206 ;  /* 0x000000cee1cb7221 */ /* 0x040fe20000010100 */
[----:B------:R-:W-:Y:S02]  /*0bf0*/  PRMT R192, R144, 0x7632, R192 ;  /* 0x0000763290c07816 */ /* 0x000fe400000000c0 */
[----:B------:R-:W-:Y:S01]  /*0c00*/  PRMT R194, R176, 0x7632, R194 ;  /* 0x00007632b0c27816 */ /* 0x000fe200000000c2 */
[----:B------:R-:W-:Y:S01]  /*0c10*/  FADD.FTZ R3, -R225, R248 ;  /* 0x000000f8e1037221 */ /* 0x000fe20000010100 */
[----:B------:R-:W-:-:S02]  /*0c20*/  SHF.L.U32 R224, R199, 0x10, RZ ;  /* 0x00000010c7e07819 */ /* 0x000fc400000006ff */
[----:B------:R-:W-:Y:S02]  /*0c30*/  SHF.L.U32 R222, R201, 0x10, RZ ;  /* 0x00000010c9de7819 */ /* 0x000fe400000006ff */
[----:B------:R-:W-:Y:S01]  /*0c40*/  SHF.L.U32 R248, R229, 0x10, RZ ;  /* 0x00000010e5f87819 */ /* 0x000fe200000006ff */
[C---:B------:R-:W-:Y:S01]  /*0c50*/  FADD.FTZ R229, -R225.reuse, R226 ;  /* 0x000000e2e1e57221 */ /* 0x040fe20000010100 */
[----:B------:R-:W-:Y:S01]  /*0c60*/  SHF.L.U32 R192, R192, 0x10, RZ ;  /* 0x00000010c0c07819 */ /* 0x000fe200000006ff */
[----:B------:R-:W-:Y:S01]  /*0c70*/  FADD.FTZ R227, -R225, R250 ;  /* 0x000000fae1e37221 */ /* 0x000fe20000010100 */
[----:B------:R-:W-:Y:S01]  /*0c80*/  SHF.L.U32 R194, R194, 0x10, RZ ;  /* 0x00000010c2c27819 */ /* 0x000fe200000006ff */
[----:B-----5:R-:W-:Y:S01]  /*0c90*/  FMUL.FTZ R226, R2, R203 ;  /* 0x000000cb02e27220 */ /* 0x020fe20000410000 */
[----:B------:R-:W-:Y:S02]  /*0ca0*/  PRMT R218, R200, 0x7632, R218 ;  /* 0x00007632c8da7816 */ /* 0x000fe400000000da */
[----:B------:R-:W-:Y:S01]  /*0cb0*/  SHF.L.U32 R250, R223, 0x10, RZ ;  /* 0x00000010dffa7819 */ /* 0x000fe200000006ff */
[C---:B------:R-:W-:Y:S01]  /*0cc0*/  FADD.FTZ R241, -R225.reuse, R224 ;  /* 0x000000e0e1f17221 */ /* 0x040fe20000010100 */
[C---:B------:R-:W-:Y:S01]  /*0cd0*/  PRMT R193, R196.reuse, 0x7632, R193 ;  /* 0x00007632c4c17816 */ /* 0x040fe200000000c1 */
[----:B------:R-:W-:Y:S01]  /*0ce0*/  FADD.FTZ R245, -R225, R222 ;  /* 0x000000dee1f57221 */ /* 0x000fe20000010100 */
[----:B------:R-:W-:Y:S01]  /*0cf0*/  SHF.L.U32 R238, R196, 0x10, RZ ;  /* 0x00000010c4ee7819 */ /* 0x000fe200000006ff */
[-C--:B------:R-:W-:Y:S01]  /*0d00*/  FMUL.FTZ R223, R192, R194.reuse ;  /* 0x000000c2c0df7220 */ /* 0x080fe20000410000 */
[----:B------:R-:W-:Y:S01]  /*0d10*/  PRMT R220, R205, 0x7632, R220 ;  /* 0x00007632cddc7816 */ /* 0x000fe200000000dc */
[----:B------:R-:W-:Y:S01]  /*0d20*/  FADD.FTZ R173, R173, R194 ;  /* 0x000000c2adad7221 */ /* 0x000fe20000010000 */
[----:B------:R-:W-:Y:S01]  /*0d30*/  SHF.L.U32 R240, R205, 0x10, RZ ;  /* 0x00000010cdf07819 */ /* 0x000fe200000006ff */
[----:B------:R-:W-:Y:S01]  /*0d40*/  FFMA.FTZ R21, R226, R194, R21 ;  /* 0x000000c2e2157223 */ /* 0x000fe20000010015 */
[----:B------:R-:W-:-:S02]  /*0d50*/  PRMT R196, R198, 0x7632, R196 ;  /* 0x00007632c6c47816 */ /* 0x000fc400000000c4 */
[----:B------:R-:W-:Y:S02]  /*0d60*/  SHF.L.U32 R232, R198, 0x10, RZ ;  /* 0x00000010c6e87819 */ /* 0x000fe400000006ff */
[----:B------:R-:W-:Y:S02]  /*0d70*/  PRMT R205, R207, 0x7632, R205 ;  /* 0x00007632cfcd7816 */ /* 0x000fe400000000cd */
[----:B------:R-:W-:Y:S02]  /*0d80*/  SHF.L.U32 R224, R218, 0x10, RZ ;  /* 0x00000010dae07819 */ /* 0x000fe400000006ff */
[----:B------:R-:W-:Y:S02]  /*0d90*/  SHF.L.U32 R222, R219, 0x10, RZ ;  /* 0x00000010dbde7819 */ /* 0x000fe400000006ff */
[----:B------:R-:W-:Y:S01]  /*0da0*/  PRMT R198, R199, 0x7632, R198 ;  /* 0x00007632c7c67816 */ /* 0x000fe200000000c6 */
[----:B------:R-:W-:Y:S01]  /*0db0*/  FADD.FTZ R199, -R225, R250 ;  /* 0x000000fae1c77221 */ /* 0x000fe20000010100 */
[----:B------:R-:W-:Y:S01]  /*0dc0*/  PRMT R200, R201, 0x7632, R200 ;  /* 0x00007632c9c87816 */ /* 0x000fe200000000c8 */
[----:B------:R-:W-:Y:S01]  /*0dd0*/  FADD.FTZ R201, -R225, R248 ;  /* 0x000000f8e1c97221 */ /* 0x000fe20000010100 */
[----:B------:R-:W-:-:S02]  /*0de0*/  PRMT R221, R145, 0x7632, R221 ;  /* 0x0000763291dd7816 */ /* 0x000fc400000000dd */
[----:B------:R-:W-:Y:S02]  /*0df0*/  PRMT R192, R177, 0x7632, R192 ;  /* 0x00007632b1c07816 */ /* 0x000fe400000000c0 */
[----:B------:R-:W-:Y:S02]  /*0e00*/  PRMT R219, R146, 0x7632, R219 ;  /* 0x0000763292db7816 */ /* 0x000fe400000000db */
[----:B------:R-:W-:Y:S01]  /*0e10*/  PRMT R194, R178, 0x7632, R194 ;  /* 0x00007632b2c27816 */ /* 0x000fe200000000c2 */
[C---:B------:R-:W-:Y:S01]  /*0e20*/  FADD.FTZ R247, -R225.reuse, R228 ;  /* 0x000000e4e1f77221 */ /* 0x040fe20000010100 */
[C---:B------:R-:W-:Y:S01]  /*0e30*/  FADD.FTZ R249, -R225.reuse, R230 ;  /* 0x000000e6e1f97221 */ /* 0x040fe20000010100 */
[----:B------:R-:W-:Y:S01]  /*0e40*/  SHF.L.U32 R228, R204, 0x10, RZ ;  /* 0x00000010cce47819 */ /* 0x000fe200000006ff */
[----:B------:R-:W-:Y:S01]  /*0e50*/  FADD.FTZ R204, -R225, R222 ;  /* 0x000000dee1cc7221 */ /* 0x000fe20000010100 */
[----:B------:R-:W-:Y:S01]  /*0e60*/  SHF.L.U32 R230, R205, 0x10, RZ ;  /* 0x00000010cde67819 */ /* 0x000fe200000006ff */
[----:B------:R-:W-:Y:S01]  /*0e70*/  FADD.FTZ R205, -R225, R224 ;  /* 0x000000e0e1cd7221 */ /* 0x000fe20000010100 */
[----:B------:R-:W-:Y:S01]  /*0e80*/  SHF.L.U32 R221, R221, 0x10, RZ ;  /* 0x00000010dddd7819 */ /* 0x000fe200000006ff */
[----:B------:R-:W-:Y:S01]  /*0e90*/  FMUL.FTZ R224, R2, R201 ;  /* 0x000000c902e07220 */ /* 0x000fe20000410000 */
[----:B------:R-:W-:Y:S01]  /*0ea0*/  SHF.L.U32 R192, R192, 0x10, RZ ;  /* 0x00000010c0c07819 */ /* 0x000fe200000006ff */
[----:B------:R-:W-:Y:S01]  /*0eb0*/  FMUL.FTZ R222, R2, R199 ;  /* 0x000000c702de7220 */ /* 0x000fe20000410000 */
[----:B------:R-:W-:-:S02]  /*0ec0*/  SHF.L.U32 R219, R219, 0x10, RZ ;  /* 0x00000010dbdb7819 */ /* 0x000fc400000006ff */
[----:B------:R-:W-:Y:S02]  /*0ed0*/  SHF.L.U32 R194, R194, 0x10, RZ ;  /* 0x00000010c2c27819 */ /* 0x000fe400000006ff */
[----:B------:R-:W-:Y:S01]  /*0ee0*/  SHF.L.U32 R206, R193, 0x10, RZ ;  /* 0x00000010c1ce7819 */ /* 0x000fe200000006ff */
[-C--:B------:R-:W-:Y:S01]  /*0ef0*/  FMUL.FTZ R221, R221, R192.reuse ;  /* 0x000000c0dddd7220 */ /* 0x080fe20000410000 */
[----:B------:R-:W-:Y:S01]  /*0f00*/  PRMT R195, R197, 0x7632, R195 ;  /* 0x00007632c5c37816 */ /* 0x000fe200000000c3 */
[----:B------:R-:W-:Y:S01]  /*0f10*/  FADD.FTZ R175, R175, R192 ;  /* 0x000000c0afaf7221 */ /* 0x000fe20000010000 */
[----:B------:R-:W-:Y:S01]  /*0f20*/  SHF.L.U32 R220, R220, 0x10, RZ ;  /* 0x00000010dcdc7819 */ /* 0x000fe200000006ff */
[----:B------:R-:W-:Y:S01]  /*0f30*/  FFMA.FTZ R23, R224, R192, R23 ;  /* 0x000000c0e0177223 */ /* 0x000fe20000010017 */
[-C--:B------:R-:W-:Y:S01]  /*0f40*/  FMUL.FTZ R219, R219, R194.reuse ;  /* 0x000000c2dbdb7220 */ /* 0x080fe20000410000 */
[----:B------:R-:W-:Y:S01]  /*0f50*/  FADD.FTZ R81, R81, R194 ;  /* 0x000000c251517221 */ /* 0x000fe20000010000 */
[----:B------:R-:W-:Y:S01]  /*0f60*/  FFMA.FTZ R25, R222, R194, R25 ;  /* 0x000000c2de197223 */ /* 0x000fe20000010019 */
[----:B------:R-:W-:Y:S01]  /*0f70*/  SHF.L.U32 R236, R197, 0x10, RZ ;  /* 0x00000010c5ec7819 */ /* 0x000fe200000006ff */
[----:B------:R-:W-:Y:S01]  /*0f80*/  FADD.FTZ R197, -R225, R246 ;  /* 0x000000f6e1c57221 */ /* 0x000fe20000010100 */
[----:B------:R-:W-:Y:S01]  /*0f90*/  PRMT R192, R179, 0x7632, R192 ;  /* 0x00007632b3c07816 */ /* 0x000fe200000000c0 */
[----:B------:R-:W-:Y:S01]  /*0fa0*/  FADD.FTZ R218, -R225, R206 ;  /* 0x000000cee1da7221 */ /* 0x000fe20000010100 */
[----:B------:R-:W-:-:S02]  /*0fb0*/  PRMT R194, R180, 0x7632, R194 ;  /* 0x00007632b4c27816 */ /* 0x000fc400000000c2 */
[----:B------:R-:W-:Y:S01]  /*0fc0*/  SHF.L.U32 R216, R195, 0x10, RZ ;  /* 0x00000010c3d87819 */ /* 0x000fe200000006ff */
[----:B------:R-:W-:Y:S01]  /*0fd0*/  FADD.FTZ R195, -R225, R220 ;  /* 0x000000dce1c37221 */ /* 0x000fe20000010100 */
[----:B------:R-:W-:Y:S01]  /*0fe0*/  SHF.L.U32 R192, R192, 0x10, RZ ;  /* 0x00000010c0c07819 */ /* 0x000fe200000006ff */
[----:B------:R-:W-:Y:S01]  /*0ff0*/  FMUL.FTZ R220, R2, R197 ;  /* 0x000000c502dc7220 */ /* 0x000fe20000410000 */
[----:B------:R-:W-:Y:S01]  /*1000*/  SHF.L.U32 R194, R194, 0x10, RZ ;  /* 0x00000010c2c27819 */ /* 0x000fe200000006ff */
[----:B------:R-:W-:Y:S01]  /*1010*/  FMUL.FTZ R218, R2, R218 ;  /* 0x000000da02da7220 */ /* 0x000fe20000410000 */
[----:B------:R-:W-:Y:S02]  /*1020*/  SHF.L.U32 R196, R196, 0x10, RZ ;  /* 0x00000010c4c47819 */ /* 0x000fe400000006ff */
[----:B------:R-:W-:Y:S01]  /*1030*/  SHF.L.U32 R198, R198, 0x10, RZ ;  /* 0x00000010c6c67819 */ /* 0x000fe200000006ff */
[-C--:B------:R-:W-:Y:S01]  /*1040*/  FMUL.FTZ R217, R217, R192.reuse ;  /* 0x000000c0d9d97220 */ /* 0x080fe20000410000 */
[----:B------:R-:W-:Y:S01]  /*1050*/  FADD.FTZ R83, R83, R192 ;  /* 0x000000c053537221 */ /* 0x000fe20000010000 */
[----:B------:R-:W-:Y:S01]  /*1060*/  FFMA.FTZ R27, R220, R192, R27 ;  /* 0x000000c0dc1b7223 */ /* 0x000fe2000001001b */
[-C--:B------:R-:W-:Y:S01]  /*1070*/  FMUL.FTZ R215, R215, R194.reuse ;  /* 0x000000c2d7d77220 */ /* 0x080fe20000410000 */
[----:B------:R-:W-:Y:S01]  /*1080*/  FADD.FTZ R41, R41, R194 ;  /* 0x000000c229297221 */ /* 0x000fe20000010000 */
[----:B------:R-:W-:Y:S01]  /*1090*/  FFMA.FTZ R29, R218, R194, R29 ;  /* 0x000000c2da1d7223 */ /* 0x000fe2000001001d */
[----:B------:R-:W-:Y:S01]  /*10a0*/  SHF.L.U32 R244, R207, 0x10, RZ ;  /* 0x00000010cff47819 */ /* 0x000fe200000006ff */
[C---:B------:R-:W-:Y:S01]  /*10b0*/  FADD.FTZ R196, -R225.reuse, R196 ;  /* 0x000000c4e1c47221 */ /* 0x040fe20000010100 */
[----:B------:R-:W-:Y:S01]  /*10c0*/  PRMT R192, R182, 0x7632, R192 ;  /* 0x00007632b6c07816 */ /* 0x000fe200000000c0 */
[----:B------:R-:W-:Y:S01]  /*10d0*/  FADD.FTZ R207, -R225, R198 ;  /* 0x000000c6e1cf7221 */ /* 0x000fe20000010100 */
[----:B------:R-:W-:-:S02]  /*10e0*/  PRMT R197, R143, 0x7632, R197 ;  /* 0x000076328fc57816 */ /* 0x000fc400000000c5 */
[----:B------:R-:W-:Y:S01]  /*10f0*/  PRMT R194, R183, 0x7632, R194 ;  /* 0x00007632b7c27816 */ /* 0x000fe200000000c2 */
[----:B------:R-:W-:Y:S01]  /*1100*/  FMUL.FTZ R214, R2, R196 ;  /* 0x000000c402d67220 */ /* 0x000fe20000410000 */
[----:B------:R-:W-:Y:S01]  /*1110*/  SHF.L.U32 R192, R192, 0x10, RZ ;  /* 0x00000010c0c07819 */ /* 0x000fe200000006ff */
[----:B------:R-:W-:Y:S01]  /*1120*/  FMUL.FTZ R212, R2, R207 ;  /* 0x000000cf02d47220 */ /* 0x000fe20000410000 */
[----:B------:R-:W-:Y:S02]  /*1130*/  SHF.L.U32 R197, R197, 0x10, RZ ;  /* 0x00000010c5c57819 */ /* 0x000fe400000006ff */
[----:B------:R-:W-:Y:S01]  /*1140*/  SHF.L.U32 R194, R194, 0x10, RZ ;  /* 0x00000010c2c27819 */ /* 0x000fe200000006ff */
[-C--:B------:R-:W-:Y:S01]  /*1150*/  FMUL.FTZ R211, R211, R192.reuse ;  /* 0x000000c0d3d37220 */ /* 0x080fe20000410000 */
[--C-:B------:R-:W-:Y:S01]  /*1160*/  FADD.FTZ R45, R45, R192.reuse ;  /* 0x000000c02d2d7221 */ /* 0x100fe20000010000 */
[----:B------:R-:W-:Y:S01]  /*1170*/  FFMA.FTZ R33, R214, R192, R33 ;  /* 0x000000c0d6217223 */ /* 0x000fe20000010021 */
[----:B------:R-:W-:Y:S01]  /*1180*/  PRMT R192, R184, 0x7632, R192 ;  /* 0x00007632b8c07816 */ /* 0x000fe200000000c0 */
[-C--:B------:R-:W-:Y:S01]  /*1190*/  FMUL.FTZ R207, R197, R194.reuse ;  /* 0x000000c2c5cf7220 */ /* 0x080fe20000410000 */
[--C-:B------:R-:W-:Y:S01]  /*11a0*/  FADD.FTZ R47, R47, R194.reuse ;  /* 0x000000c22f2f7221 */ /* 0x100fe20000010000 */
[----:B------:R-:W-:Y:S01]  /*11b0*/  FFMA.FTZ R35, R212, R194, R35 ;  /* 0x000000c2d4237223 */ /* 0x000fe20000010023 */
[----:B------:R-:W-:Y:S01]  /*11c0*/  PRMT R194, R136, 0x7632, R194 ;  /* 0x0000763288c27816 */ /* 0x000fe200000000c2 */
[----:B------:R-:W-:Y:S01]  /*11d0*/  FMUL.FTZ R210, R2, R205 ;  /* 0x000000cd02d27220 */ /* 0x000fe20000410000 */
[----:B------:R-:W-:-:S02]  /*11e0*/  SHF.L.U32 R192, R192, 0x10, RZ ;  /* 0x00000010c0c07819 */ /* 0x000fc400000006ff */
[----:B------:R-:W-:Y:S02]  /*11f0*/  SHF.L.U32 R194, R194, 0x10, RZ ;  /* 0x00000010c2c27819 */ /* 0x000fe400000006ff */
[----:B------:R-:W-:Y:S01]  /*1200*/  SHF.L.U32 R200, R200, 0x10, RZ ;  /* 0x00000010c8c87819 */ /* 0x000fe200000006ff */
[----:B------:R-:W-:Y:S01]  /*1210*/  FADD.FTZ R165, R165, R192 ;  /* 0x000000c0a5a57221 */ /* 0x000fe20000010000 */
[-C--:B------:R-:W-:Y:S01]  /*1220*/  FFMA.FTZ R37, R210, R192.reuse, R37 ;  /* 0x000000c0d2257223 */ /* 0x080fe20000010025 */
[----:B------:R-:W-:Y:S01]  /*1230*/  FMUL.FTZ R205, R194, R192 ;  /* 0x000000c0c2cd7220 */ /* 0x000fe20000410000 */
[----:B------:R-:W-:Y:S01]  /*1240*/  PRMT R203, R137, 0x7632, R203 ;  /* 0x0000763289cb7816 */ /* 0x000fe200000000cb */
[----:B------:R-:W-:Y:S01]  /*1250*/  FADD.FTZ R206, -R225, R200 ;  /* 0x000000c8e1ce7221 */ /* 0x000fe20000010100 */
[----:B------:R-:W-:Y:S02]  /*1260*/  PRMT R192, R185, 0x7632, R192 ;  /* 0x00007632b9c07816 */ /* 0x000fe400000000c0 */
[----:B------:R-:W-:Y:S01]  /*1270*/  SHF.L.U32 R203, R203, 0x10, RZ ;  /* 0x00000010cbcb7819 */ /* 0x000fe200000006ff */
[----:B------:R-:W-:Y:S01]  /*1280*/  FMUL.FTZ R206, R2, R206 ;  /* 0x000000ce02ce7220 */ /* 0x000fe20000410000 */
[----:B------:R-:W-:-:S02]  /*1290*/  SHF.L.U32 R192, R192, 0x10, RZ ;  /* 0x00000010c0c07819 */ /* 0x000fc400000006ff */
[----:B------:R-:W-:-:S03]  /*12a0*/  PRMT R201, R138, 0x7632, R201 ;  /* 0x000076328ac97816 */ /* 0x000fc600000000c9 */
[-C--:B------:R-:W-:Y:S01]  /*12b0*/  FMUL.FTZ R203, R203, R192.reuse ;  /* 0x000000c0cbcb7220 */ /* 0x080fe20000410000 */
[--C-:B------:R-:W-:Y:S01]  /*12c0*/  FADD.FTZ R167, R167, R192.reuse ;  /* 0x000000c0a7a77221 */ /* 0x100fe20000010000 */
[----:B------:R-:W-:Y:S01]  /*12d0*/  FFMA.FTZ R39, R206, R192, R39 ;  /* 0x000000c0ce277223 */ /* 0x000fe20000010027 */
[----:B------:R-:W-:Y:S01]  /*12e0*/  PRMT R192, R186, 0x7632, R192 ;  /* 0x00007632bac07816 */ /* 0x000fe200000000c0 */
[----:B------:R-:W-:Y:S01]  /*12f0*/  FMUL.FTZ R204, R2, R204 ;  /* 0x000000cc02cc7220 */ /* 0x000fe20000410000 */
[----:B------:R-:W-:Y:S02]  /*1300*/  SHF.L.U32 R201, R201, 0x10, RZ ;  /* 0x00000010c9c97819 */ /* 0x000fe400000006ff */
[----:B------:R-:W-:Y:S02]  /*1310*/  SHF.L.U32 R192, R192, 0x10, RZ ;  /* 0x00000010c0c07819 */ /* 0x000fe400000006ff */
[----:B------:R-:W-:Y:S02]  /*1320*/  SHF.L.U32 R202, R202, 0x10, RZ ;  /* 0x00000010caca7819 */ /* 0x000fe400000006ff */
[----:B------:R-:W-:Y:S01]  /*1330*/  PRMT R199, R139, 0x7632, R199 ;  /* 0x000076328bc77816 */ /* 0x000fe200000000c7 */
[-C--:B------:R-:W-:Y:S01]  /*1340*/  FMUL.FTZ R201, R201, R192.reuse ;  /* 0x000000c0c9c97220 */ /* 0x080fe20000410000 */
[--C-:B------:R-:W-:Y:S01]  /*1350*/  FADD.FTZ R169, R169, R192.reuse ;  /* 0x000000c0a9a97221 */ /* 0x100fe20000010000 */
[----:B------:R-:W-:Y:S01]  /*1360*/  FFMA.FTZ R93, R204, R192, R93 ;  /* 0x000000c0cc5d7223 */ /* 0x000fe2000001005d */
[----:B------:R-:W-:Y:S01]  /*1370*/  PRMT R192, R187, 0x7632, R192 ;  /* 0x00007632bbc07816 */ /* 0x000fe200000000c0 */
[----:B------:R-:W-:Y:S01]  /*1380*/  FADD.FTZ R202, -R225, R202 ;  /* 0x000000cae1ca7221 */ /* 0x000fe20000010100 */
[----:B------:R-:W-:-:S02]  /*1390*/  SHF.L.U32 R199, R199, 0x10, RZ ;  /* 0x00000010c7c77819 */ /* 0x000fc400000006ff */
[----:B------:R-:W-:Y:S01]  /*13a0*/  SHF.L.U32 R192, R192, 0x10, RZ ;  /* 0x00000010c0c07819 */ /* 0x000fe200000006ff */
[----:B------:R-:W-:Y:S01]  /*13b0*/  FMUL.FTZ R202, R2, R202 ;  /* 0x000000ca02ca7220 */ /* 0x000fe20000410000 */
[----:B------:R-:W-:-:S03]  /*13c0*/  PRMT R197, R132, 0x7632, R197 ;  /* 0x0000763284c57816 */ /* 0x000fc600000000c5 */
[-C--:B------:R-:W-:Y:S01]  /*13d0*/  FMUL.FTZ R199, R199, R192.reuse ;  /* 0x000000c0c7c77220 */ /* 0x080fe20000410000 */
[--C-:B------:R-:W-:Y:S01]  /*13e0*/  FADD.FTZ R171, R171, R192.reuse ;  /* 0x000000c0abab7221 */ /* 0x100fe20000010000 */
[----:B------:R-:W-:Y:S01]  /*13f0*/  FFMA.FTZ R95, R202, R192, R95 ;  /* 0x000000c0ca5f7223 */ /* 0x000fe2000001005f */
[----:B------:R-:W-:Y:S01]  /*1400*/  PRMT R192, R188, 0x7632, R192 ;  /* 0x00007632bcc07816 */ /* 0x000fe200000000c0 */
[----:B------:R-:W-:Y:S01]  /*1410*/  FMUL.FTZ R200, R2, R229 ;  /* 0x000000e502c87220 */ /* 0x000fe20000410000 */
[----:B------:R-:W-:Y:S02]  /*1420*/  SHF.L.U32 R197, R197, 0x10, RZ ;  /* 0x00000010c5c57819 */ /* 0x000fe400000006ff */
[----:B------:R-:W-:Y:S01]  /*1430*/  SHF.L.U32 R192, R192, 0x10, RZ ;  /* 0x00000010c0c07819 */ /* 0x000fe200000006ff */
[----:B------:R-:W-:Y:S01]  /*1440*/  FADD.FTZ R216, -R225, R216 ;  /* 0x000000d8e1d87221 */ /* 0x000fe20000010100 */
[----:B------:R-:W-:Y:S02]  /*1450*/  PRMT R198, R181, 0x7632, R198 ;  /* 0x00007632b5c67816 */ /* 0x000fe400000000c6 */
[----:B------:R-:W-:Y:S01]  /*1460*/  PRMT R194, R133, 0x7632, R194 ;  /* 0x0000763285c27816 */ /* 0x000fe200000000c2 */
[-C--:B------:R-:W-:Y:S01]  /*1470*/  FMUL.FTZ R197, R197, R192.reuse ;  /* 0x000000c0c5c57220 */ /* 0x080fe20000410000 */
[----:B------:R-:W-:Y:S01]  /*1480*/  SHF.L.U32 R198, R198, 0x10, RZ ;  /* 0x00000010c6c67819 */ /* 0x000fe200000006ff */
[--C-:B------:R-:W-:Y:S01]  /*1490*/  FADD.FTZ R105, R105, R192.reuse ;  /* 0x000000c069697221 */ /* 0x100fe20000010000 */
[----:B------:R-:W-:Y:S01]  /*14a0*/  FFMA.FTZ R89, R200, R192, R89 ;  /* 0x000000c0c8597223 */ /* 0x000fe20000010059 */
        /* <DEDUP_REMOVED lines=8> */
[----:B------:R-:W-:-:S04]  /*1530*/  FADD.FTZ R193, -R225, R228 ;  /* 0x000000e4e1c17221 */ /* 0x000fc80000010100 */
[-C--:B------:R-:W-:Y:S01]  /*1540*/  FMUL.FTZ R195, R194, R192.reuse ;  /* 0x000000c0c2c37220 */ /* 0x080fe20000410000 */
[----:B------:R-:W-:Y:S01]  /*1550*/  FADD.FTZ R107, R107, R192 ;  /* 0x000000c06b6b7221 */ /* 0x000fe20000010000 */
[----:B------:R-:W-:Y:S01]  /*1560*/  FFMA.FTZ R91, R198, R192, R91 ;  /* 0x000000c0c65b7223 */ /* 0x000fe2000001005b */
[----:B------:R-:W-:Y:S02]  /*1570*/  PRMT R194, R134, 0x7632, R194 ;  /* 0x0000763286c27816 */ /* 0x000fe400000000c2 */
[----:B------:R-:W-:Y:S01]  /*1580*/  PRMT R192, R190, 0x7632, R192 ;  /* 0x00007632bec07816 */ /* 0x000fe200000000c0 */
[----:B------:R-:W-:Y:S01]  /*1590*/  FMUL.FTZ R196, R2, R193 ;  /* 0x000000c102c47220 */ /* 0x000fe20000410000 */
[----:B------:R-:W-:Y:S02]  /*15a0*/  SHF.L.U32 R194, R194, 0x10, RZ ;  /* 0x00000010c2c27819 */ /* 0x000fe400000006ff */
[----:B------:R-:W-:Y:S02]  /*15b0*/  SHF.L.U32 R192, R192, 0x10, RZ ;  /* 0x00000010c0c07819 */ /* 0x000fe400000006ff */
[----:B------:R-:W-:-:S03]  /*15c0*/  PRMT R228, R135, 0x7632, R228 ;  /* 0x0000763287e47816 */ /* 0x000fc600000000e4 */
[-C--:B------:R-:W-:Y:S01]  /*15d0*/  FMUL.FTZ R193, R194, R192.reuse ;  /* 0x000000c0c2c17220 */ /* 0x080fe20000410000 */
[--C-:B------:R-:W-:Y:S01]  /*15e0*/  FADD.FTZ R113, R113, R192.reuse ;  /* 0x000000c071717221 */ /* 0x100fe20000010000 */
[----:B------:R-:W-:Y:S01]  /*15f0*/  FFMA.FTZ R85, R196, R192, R85 ;  /* 0x000000c0c4557223 */ /* 0x000fe20000010055 */
[----:B------:R-:W-:Y:S01]  /*1600*/  PRMT R192, R191, 0x7632, R192 ;  /* 0x00007632bfc07816 */ /* 0x000fe200000000c0 */
        /* <DEDUP_REMOVED lines=8> */
[----:B------:R-:W-:Y:S01]  /*1690*/  SHF.L.U32 R228, R228, 0x10, RZ ;  /* 0x00000010e4e47819 */ /* 0x000fe200000006ff */
[----:B------:R-:W-:Y:S01]  /*16a0*/  FADD.FTZ R225, -R225, R230 ;  /* 0x000000e6e1e17221 */ /* 0x000fe20000010100 */
[----:B------:R-:W-:Y:S01]  /*16b0*/  SHF.L.U32 R229, R192, 0x10, RZ ;  /* 0x00000010c0e57819 */ /* 0x000fe200000006ff */
[----:B------:R-:W-:-:S02]  /*16c0*/  FMUL.FTZ R3, R2, R3 ;  /* 0x0000000302037220 */ /* 0x000fc40000410000 */
[----:B------:R-:W-:Y:S01]  /*16d0*/  FMUL.FTZ R194, R2, R225 ;  /* 0x000000e102c27220 */ /* 0x000fe20000410000 */
[----:B------:R-:W-:Y:S01]  /*16e0*/  SHF.L.U32 R225, R176, 0x10, RZ ;  /* 0x00000010b0e17819 */ /* 0x000fe200000006ff */
[----:B------:R-:W-:Y:S01]  /*16f0*/  FMUL.FTZ R192, R228, R229 ;  /* 0x000000e5e4c07220 */ /* 0x000fe20000410000 */
[----:B------:R-:W-:Y:S01]  /*1700*/  SHF.L.U32 R228, R144, 0x10, RZ ;  /* 0x0000001090e47819 */ /* 0x000fe200000006ff */
[----:B------:R-:W-:Y:S01]  /*1710*/  FMUL.FTZ R227, R2, R227 ;  /* 0x000000e302e37220 */ /* 0x000fe20000410000 */
[----:B------:R-:W-:Y:S01]  /*1720*/  SHF.L.U32 R177, R177, 0x10, RZ ;  /* 0x00000010b1b17819 */ /* 0x000fe200000006ff */
[----:B------:R-:W-:Y:S01]  /*1730*/  FADD.FTZ R172, R172, R225 ;  /* 0x000000e1acac7221 */ /* 0x000fe20000010000 */
[-C--:B------:R-:W-:Y:S01]  /*1740*/  FFMA.FTZ R20, R3, R225.reuse, R20 ;  /* 0x000000e103147223 */ /* 0x080fe20000010014 */
[----:B------:R-:W-:Y:S01]  /*1750*/  FMUL.FTZ R228, R228, R225 ;  /* 0x000000e1e4e47220 */ /* 0x000fe20000410000 */
[----:B------:R-:W-:Y:S01]  /*1760*/  SHF.L.U32 R225, R145, 0x10, RZ ;  /* 0x0000001091e17819 */ /* 0x000fe200000006ff */
[----:B------:R-:W-:Y:S01]  /*1770*/  FADD.FTZ R174, R174, R177 ;  /* 0x000000b1aeae7221 */ /* 0x000fe20000010000 */
[----:B------:R-:W-:Y:S01]  /*1780*/  FFMA.FTZ R22, R227, R177, R22 ;  /* 0x000000b1e3167223 */ /* 0x000fe20000010016 */
[----:B------:R-:W-:-:S02]  /*1790*/  SHF.L.U32 R232, R140, 0x10, RZ ;  /* 0x000000108ce87819 */ /* 0x000fc400000006ff */
[----:B------:R-:W-:Y:S01]  /*17a0*/  FMUL.FTZ R225, R225, R177 ;  /* 0x000000b1e1e17220 */ /* 0x000fe20000410000 */
[----:B------:R-:W-:Y:S01]  /*17b0*/  SHF.L.U32 R177, R180, 0x10, RZ ;  /* 0x00000010b4b17819 */ /* 0x000fe200000006ff */
[----:B------:R-:W-:Y:S01]  /*17c0*/  FMUL.FTZ R235, R2, R235 ;  /* 0x000000eb02eb7220 */ /* 0x000fe20000410000 */
[----:B------:R-:W-:Y:S01]  /*17d0*/  SHF.L.U32 R236, R142, 0x10, RZ ;  /* 0x000000108eec7819 */ /* 0x000fe200000006ff */
[----:B------:R-:W-:Y:S02]  /*17e0*/  FMUL.FTZ R239, R2, R239 ;  /* 0x000000ef02ef7220 */ /* 0x000fe40000410000 */
[----:B------:R-:W-:Y:S01]  /*17f0*/  FADD.FTZ R40, R40, R177 ;  /* 0x000000b128287221 */ /* 0x000fe20000010000 */
[-C--:B------:R-:W-:Y:S01]  /*1800*/  FFMA.FTZ R28, R235, R177.reuse, R28 ;  /* 0x000000b1eb1c7223 */ /* 0x080fe2000001001c */
[----:B------:R-:W-:Y:S01]  /*1810*/  FMUL.FTZ R232, R232, R177 ;  /* 0x000000b1e8e87220 */ /* 0x000fe20000410000 */
[----:B------:R-:W-:Y:S01]  /*1820*/  SHF.L.U32 R177, R182, 0x10, RZ ;  /* 0x00000010b6b17819 */ /* 0x000fe200000006ff */
[----:B------:R-:W-:Y:S01]  /*1830*/  FADD.FTZ R115, R115, R229 ;  /* 0x000000e573737221 */ /* 0x000fe20000010000 */
[----:B------:R-:W-:-:S03]  /*1840*/  FFMA.FTZ R87, R194, R229, R87 ;  /* 0x000000e5c2577223 */ /* 0x000fc60000010057 */
[----:B------:R-:W-:Y:S01]  /*1850*/  FADD.FTZ R44, R44, R177 ;  /* 0x000000b12c2c7221 */ /* 0x000fe20000010000 */
[-C--:B------:R-:W-:Y:S01]  /*1860*/  FFMA.FTZ R32, R239, R177.reuse, R32 ;  /* 0x000000b1ef207223 */ /* 0x080fe20000010020 */
[----:B------:R-:W-:Y:S01]  /*1870*/  FMUL.FTZ R236, R236, R177 ;  /* 0x000000b1ecec7220 */ /* 0x000fe20000410000 */
[----:B------:R-:W-:Y:S01]  /*1880*/  SHF.L.U32 R177, R184, 0x10, RZ ;  /* 0x00000010b8b17819 */ /* 0x000fe200000006ff */
[----:B------:R-:W-:Y:S01]  /*1890*/  FMUL.FTZ R243, R2, R243 ;  /* 0x000000f302f37220 */ /* 0x000fe20000410000 */
[----:B------:R-:W-:Y:S01]  /*18a0*/  SHF.L.U32 R184, R136, 0x10, RZ ;  /* 0x0000001088b87819 */ /* 0x000fe200000006ff */
[----:B------:R-:W-:Y:S01]  /*18b0*/  FMUL.FTZ R231, R2, R231 ;  /* 0x000000e702e77220 */ /* 0x000fe20000410000 */
[----:B------:R-:W-:Y:S02]  /*18c0*/  SHF.L.U32 R178, R178, 0x10, RZ ;  /* 0x00000010b2b27819 */ /* 0x000fe400000006ff */
[----:B------:R-:W-:Y:S01]  /*18d0*/  SHF.L.U32 R229, R146, 0x10, RZ ;  /* 0x0000001092e57819 */ /* 0x000fe200000006ff */
[----:B------:R-:W-:Y:S01]  /*18e0*/  FADD.FTZ R164, R164, R177 ;  /* 0x000000b1a4a47221 */ /* 0x000fe20000010000 */
[-C--:B------:R-:W-:Y:S01]  /*18f0*/  FFMA.FTZ R36, R243, R177.reuse, R36 ;  /* 0x000000b1f3247223 */ /* 0x080fe20000010024 */
[----:B------:R-:W-:Y:S01]  /*1900*/  FMUL.FTZ R184, R184, R177 ;  /* 0x000000b1b8b87220 */ /* 0x000fe20000410000 */
[----:B------:R-:W-:Y:S01]  /*1910*/  FADD.FTZ R80, R80, R178 ;  /* 0x000000b250507221 */ /* 0x000fe20000010000 */
[-C--:B------:R-:W-:Y:S01]  /*1920*/  FFMA.FTZ R24, R231, R178.reuse, R24 ;  /* 0x000000b2e7187223 */ /* 0x080fe20000010018 */
[----:B------:R-:W-:Y:S01]  /*1930*/  FMUL.FTZ R229, R229, R178 ;  /* 0x000000b2e5e57220 */ /* 0x000fe20000410000 */
[----:B------:R-:W-:Y:S01]  /*1940*/  FFMA.FTZ R177, R3, R228, RZ ;  /* 0x000000e403b17223 */ /* 0x000fe200000100ff */
[----:B------:R-:W-:-:S03]  /*1950*/  FADD.FTZ R178, RZ, R228 ;  /* 0x000000e4ffb27221 */ /* 0x000fc60000010000 */
[----:B------:R-:W-:Y:S01]  /*1960*/  FFMA.FTZ R176, R226, R223, R177 ;  /* 0x000000dfe2b07223 */ /* 0x000fe200000100b1 */
[----:B------:R-:W-:-:S03]  /*1970*/  FADD.FTZ R180, R223, R178 ;  /* 0x000000b2dfb47221 */ /* 0x000fc60000010000 */
[----:B------:R-:W-:Y:S01]  /*1980*/  FFMA.FTZ R177, R227, R225, R176 ;  /* 0x000000e1e3b17223 */ /* 0x000fe200000100b0 */
[----:B------:R-:W-:-:S03]  /*1990*/  FADD.FTZ R180, R225, R180 ;  /* 0x000000b4e1b47221 */ /* 0x000fc60000010000 */
[----:B------:R-:W-:Y:S01]  /*19a0*/  FFMA.FTZ R176, R224, R221, R177 ;  /* 0x000000dde0b07223 */ /* 0x000fe200000100b1 */
[----:B------:R-:W-:Y:S01]  /*19b0*/  FADD.FTZ R180, R221, R180 ;  /* 0x000000b4ddb47221 */ /* 0x000fe20000010000 */
[----:B------:R-:W-:Y:S01]  /*19c0*/  SHF.L.U32 R179, R179, 0x10, RZ ;  /* 0x00000010b3b37819 */ /* 0x000fe200000006ff */
[C---:B------:R-:W-:Y:S01]  /*19d0*/  FMUL.FTZ R237, R2.reuse, R237 ;  /* 0x000000ed02ed7220 */ /* 0x040fe20000410000 */
[----:B------:R-:W-:Y:S01]  /*19e0*/  SHF.L.U32 R230, R147, 0x10, RZ ;  /* 0x0000001093e67819 */ /* 0x000fe200000006ff */
[----:B------:R-:W-:Y:S01]  /*19f0*/  FFMA.FTZ R177, R231, R229, R176 ;  /* 0x000000e5e7b17223 */ /* 0x000fe200000100b0 */
[----:B------:R-:W-:Y:S02]  /*1a00*/  SHF.L.U32 R181, R181, 0x10, RZ ;  /* 0x00000010b5b57819 */ /* 0x000fe400000006ff */
[----:B------:R-:W-:Y:S01]  /*1a10*/  SHF.L.U32 R234, R141, 0x10, RZ ;  /* 0x000000108dea7819 */ /* 0x000fe200000006ff */
[----:B------:R-:W-:Y:S01]  /*1a20*/  FADD.FTZ R180, R229, R180 ;  /* 0x000000b4e5b47221 */ /* 0x000fe20000010000 */
[----:B------:R-:W-:Y:S01]  /*1a30*/  SHF.L.U32 R178, R185, 0x10, RZ ;  /* 0x00000010b9b27819 */ /* 0x000fe200000006ff */
[----:B------:R-:W-:Y:S01]  /*1a40*/  FMUL.FTZ R233, R2, R233 ;  /* 0x000000e902e97220 */ /* 0x000fe20000410000 */
[----:B------:R-:W-:Y:S01]  /*1a50*/  SHF.L.U32 R185, R137, 0x10, RZ ;  /* 0x0000001089b97819 */ /* 0x000fe200000006ff */
[----:B------:R-:W-:Y:S01]  /*1a60*/  FMUL.FTZ R230, R230, R179 ;  /* 0x000000b3e6e67220 */ /* 0x000fe20000410000 */
[----:B------:R-:W-:Y:S01]  /*1a70*/  FADD.FTZ R42, R42, R181 ;  /* 0x000000b52a2a7221 */ /* 0x000fe20000010000 */
[-C--:B------:R-:W-:Y:S01]  /*1a80*/  FFMA.FTZ R30, R237, R181.reuse, R30 ;  /* 0x000000b5ed1e7223 */ /* 0x080fe2000001001e */
[----:B------:R-:W-:Y:S01]  /*1a90*/  FMUL.FTZ R234, R234, R181 ;  /* 0x000000b5eaea7220 */ /* 0x000fe20000410000 */
[----:B------:R-:W-:Y:S01]  /*1aa0*/  FMUL.FTZ R245, R2, R245 ;  /* 0x000000f502f57220 */ /* 0x000fe20000410000 */
[----:B------:R-:W-:Y:S01]  /*1ab0*/  FFMA.FTZ R176, R222, R219, R177 ;  /* 0x000000dbdeb07223 */ /* 0x000fe200000100b1 */
[----:B------:R-:W-:Y:S01]  /*1ac0*/  FADD.FTZ R181, R219, R180 ;  /* 0x000000b4dbb57221 */ /* 0x000fe20000010000 */
[----:B------:R-:W-:Y:S01]  /*1ad0*/  FADD.FTZ R166, R166, R178 ;  /* 0x000000b2a6a67221 */ /* 0x000fe20000010000 */
[-C--:B------:R-:W-:Y:S01]  /*1ae0*/  FFMA.FTZ R38, R245, R178.reuse, R38 ;  /* 0x000000b2f5267223 */ /* 0x080fe20000010026 */
[----:B------:R-:W-:Y:S01]  /*1af0*/  FMUL.FTZ R185, R185, R178 ;  /* 0x000000b2b9b97220 */ /* 0x000fe20000410000 */
[C---:B------:R-:W-:Y:S01]  /*1b00*/  FFMA.FTZ R177, R233.reuse, R230, R176 ;  /* 0x000000e6e9b17223 */ /* 0x040fe200000100b0 */
[----:B------:R-:W-:Y:S01]  /*1b10*/  FADD.FTZ R178, R230, R181 ;  /* 0x000000b5e6b27221 */ /* 0x000fe20000010000 */
[----:B------:R-:W-:Y:S01]  /*1b20*/  FADD.FTZ R82, R82, R179 ;  /* 0x000000b352527221 */ /* 0x000fe20000010000 */
[----:B------:R-:W-:Y:S01]  /*1b30*/  FFMA.FTZ R26, R233, R179, R26 ;  /* 0x000000b3e91a7223 */ /* 0x000fe2000001001a */
[----:B------:R-:W-:Y:S01]  /*1b40*/  FFMA.FTZ R176, R220, R217, R177 ;  /* 0x000000d9dcb07223 */ /* 0x000fe200000100b1 */
[----:B------:R-:W-:Y:S01]  /*1b50*/  FADD.FTZ R181, R217, R178 ;  /* 0x000000b2d9b57221 */ /* 0x000fe20000010000 */
[----:B------:R-:W-:Y:S01]  /*1b60*/  SHF.L.U32 R179, R186, 0x10, RZ ;  /* 0x00000010bab37819 */ /* 0x000fe200000006ff */
[----:B------:R-:W-:Y:S01]  /*1b70*/  FMUL.FTZ R247, R2, R247 ;  /* 0x000000f702f77220 */ /* 0x000fe20000410000 */
[----:B------:R-:W-:Y:S01]  /*1b80*/  SHF.L.U32 R186, R138, 0x10, RZ ;  /* 0x000000108aba7819 */ /* 0x000fe200000006ff */
[----:B------:R-:W-:Y:S01]  /*1b90*/  FFMA.FTZ R177, R235, R232, R176 ;  /* 0x000000e8ebb17223 */ /* 0x000fe200000100b0 */
[----:B------:R-:W-:Y:S01]  /*1ba0*/  FADD.FTZ R178, R232, R181 ;  /* 0x000000b5e8b27221 */ /* 0x000fe20000010000 */
[----:B------:R-:W-:Y:S01]  /*1bb0*/  FADD.FTZ R168, R168, R179 ;  /* 0x000000b3a8a87221 */ /* 0x000fe20000010000 */
[-C--:B------:R-:W-:Y:S01]  /*1bc0*/  FFMA.FTZ R92, R247, R179.reuse, R92 ;  /* 0x000000b3f75c7223 */ /* 0x080fe2000001005c */
[----:B------:R-:W-:Y:S01]  /*1bd0*/  FMUL.FTZ R186, R186, R179 ;  /* 0x000000b3baba7220 */ /* 0x000fe20000410000 */
[----:B------:R-:W-:Y:S01]  /*1be0*/  FFMA.FTZ R176, R218, R215, R177 ;  /* 0x000000d7dab07223 */ /* 0x000fe200000100b1 */
[----:B------:R-:W-:-:S03]  /*1bf0*/  FADD.FTZ R179, R215, R178 ;  /* 0x000000b2d7b37221 */ /* 0x000fc60000010000 */
[----:B------:R-:W-:Y:S01]  /*1c00*/  FFMA.FTZ R177, R237, R234, R176 ;  /* 0x000000eaedb17223 */ /* 0x000fe200000100b0 */
[----:B------:R-:W-:-:S03]  /*1c10*/  FADD.FTZ R180, R234, R179 ;  /* 0x000000b3eab47221 */ /* 0x000fc60000010000 */
[----:B------:R-:W-:Y:S01]  /*1c20*/  FFMA.FTZ R176, R216, R213, R177 ;  /* 0x000000d5d8b07223 */ /* 0x000fe200000100b1 */
[----:B------:R-:W-:Y:S01]  /*1c30*/  FADD.FTZ R179, R213, R180 ;  /* 0x000000b4d5b37221 */ /* 0x000fe20000010000 */
[----:B------:R-:W-:Y:S02]  /*1c40*/  SHF.L.U32 R183, R183, 0x10, RZ ;  /* 0x00000010b7b77819 */ /* 0x000fe400000006ff */
[----:B------:R-:W-:Y:S01]  /*1c50*/  SHF.L.U32 R238, R143, 0x10, RZ ;  /* 0x000000108fee7819 */ /* 0x000fe200000006ff */
[----:B------:R-:W-:Y:S01]  /*1c60*/  FFMA.FTZ R177, R239, R236, R176 ;  /* 0x000000ecefb17223 */ /* 0x000fe200000100b0 */
[----:B------:R-:W-:Y:S01]  /*1c70*/  FADD.FTZ R180, R236, R179 ;  /* 0x000000b3ecb47221 */ /* 0x000fe20000010000 */
[----:B------:R-:W-:Y:S01]  /*1c80*/  FMUL.FTZ R241, R2, R241 ;  /* 0x000000f102f17220 */ /* 0x000fe20000410000 */
[----:B------:R-:W-:Y:S01]  /*1c90*/  SHF.L.U32 R178, R187, 0x10, RZ ;  /* 0x00000010bbb27819 */ /* 0x000fe200000006ff */
[----:B------:R-:W-:Y:S01]  /*1ca0*/  FMUL.FTZ R238, R238, R183 ;  /* 0x000000b7eeee7220 */ /* 0x000fe20000410000 */
[----:B------:R-:W-:Y:S01]  /*1cb0*/  FFMA.FTZ R176, R214, R211, R177 ;  /* 0x000000d3d6b07223 */ /* 0x000fe200000100b1 */
[----:B------:R-:W-:Y:S01]  /*1cc0*/  FADD.FTZ R181, R211, R180 ;  /* 0x000000b4d3b57221 */ /* 0x000fe20000010000 */
[----:B------:R-:W-:Y:S01]  /*1cd0*/  SHF.L.U32 R187, R139, 0x10, RZ ;  /* 0x000000108bbb7819 */ /* 0x000fe200000006ff */
[----:B------:R-:W-:Y:S01]  /*1ce0*/  FMUL.FTZ R249, R2, R249 ;  /* 0x000000f902f97220 */ /* 0x000fe20000410000 */
        /* <DEDUP_REMOVED lines=8> */
[----:B------:R-:W-:Y:S01]  /*1d70*/  FADD.FTZ R178, R184, R181 ;  /* 0x000000b5b8b27221 */ /* 0x000fe20000010000 */
[----:B------:R-:W-:Y:S02]  /*1d80*/  SHF.L.U32 R179, R188, 0x10, RZ ;  /* 0x00000010bcb37819 */ /* 0x000fe400000006ff */
        /* <DEDUP_REMOVED lines=24> */
[----:B------:R-:W-:Y:S01]  /*1f10*/  FADD.FTZ R106, R106, R181 ;  /* 0x000000b56a6a7221 */ /* 0x000fe20000010000 */
[----:B------:R-:W-:Y:S01]  /*1f20*/  FMUL.FTZ R189, R189, R181 ;  /* 0x000000b5bdbd7220 */ /* 0x000fe20000410000 */
[----:B------:R-:W-:Y:S01]  /*1f30*/  FFMA.FTZ R179, R200, R197, R179 ;  /* 0x000000c5c8b37223 */ /* 0x000fe200000100b3 */
[----:B------:R-:W-:Y:S01]  /*1f40*/  FADD.FTZ R176, R176, R197 ;  /* 0x000000c5b0b07221 */ /* 0x000fe20000010000 */
[----:B------:R-:W-:Y:S01]  /*1f50*/  FFMA.FTZ R90, R240, R181, R90 ;  /* 0x000000b5f05a7223 */ /* 0x000fe2000001005a */
[----:B------:R-:W-:Y:S01]  /*1f60*/  IMAD.U32 R181, R190, 0x10000, RZ ;  /* 0x00010000beb57824 */ /* 0x000fe200078e00ff */
        /* <DEDUP_REMOVED lines=8> */
[C---:B------:R-:W-:Y:S01]  /*1ff0*/  FFMA.FTZ R84, R242.reuse, R181, R84 ;  /* 0x000000b5f2547223 */ /* 0x040fe20000010054 */
[----:B------:R-:W-:Y:S01]  /*2000*/  SHF.L.U32 R181, R191, 0x10, RZ ;  /* 0x00000010bfb57819 */ /* 0x000fe200000006ff */
[----:B------:R-:W-:Y:S01]  /*2010*/  FFMA.FTZ R179, R242, R190, R179 ;  /* 0x000000bef2b37223 */ /* 0x000fe200000100b3 */
[----:B------:R-:W-:Y:S01]  /*2020*/  SHF.L.U32 R191, R135, 0x10, RZ ;  /* 0x0000001087bf7819 */ /* 0x000fe200000006ff */
[----:B------:R-:W-:Y:S01]  /*2030*/  FADD.FTZ R176, R177, R190 ;  /* 0x000000beb1b07221 */ /* 0x000fe20000010000 */
[----:B------:R-:W-:Y:S01]  /*2040*/  FMUL.FTZ R244, R2, R244 ;  /* 0x000000f402f47220 */ /* 0x000fe20000410000 */
[----:B------:R-:W-:-:S02]  /*2050*/  FFMA.FTZ R179, R196, R193, R179 ;  /* 0x000000c1c4b37223 */ /* 0x000fc400000100b3 */
[----:B------:R-:W-:Y:S01]  /*2060*/  FMUL.FTZ R191, R191, R181 ;  /* 0x000000b5bfbf7220 */ /* 0x000fe20000410000 */
        /* <DEDUP_REMOVED lines=8> */
[----:B------:R-:W-:Y:S01]  /*20f0*/  FADD.FTZ R183, R183, R192 ;  /* 0x000000c0b7b77221 */ /* 0x000fe20000010000 */
[----:B------:R-:W-:Y:S06]  /*2100*/  BRA `(.L_x_400) ;  /* 0x0000000000507947 */ /* 0x000fec0003800000 */
.L_x_399:
[----:B------:R-:W-:-:S04]  /*2110*/  ISETP.NE.U32.AND P0, PT, RZ, UR6, PT ;  /* 0x00000006ff007c0c */ /* 0x000fc8000bf05070 */
[----:B------:R-:W-:-:S13]  /*2120*/  ISETP.NE.AND.EX P0, PT, RZ, UR7, PT, P0 ;  /* 0x00000007ff007c0c */ /* 0x000fda000bf05300 */
[----:B------:R-:W-:Y:S05]  /*2130*/  @!P0 BRA `(.L_x_400) ;  /* 0x0000000000448947 */ /* 0x000fea0003800000 */
[----:B------:R-:W0:Y:S01]  /*2140*/  S2R R150, SR_TID.X ;  /* 0x0000000000967919 */ /* 0x000e220000002100 */
[----:B------:R-:W1:Y:S01]  /*2150*/  LDC.64 R160, c[0x0][0x438] ;  /* 0x00010e00ffa07b82 */ /* 0x000e620000000a00 */
[----:B------:R-:W-:-:S05]  /*2160*/  IMAD R148, R209, UR14, RZ ;  /* 0x0000000ed1947c24 */ /* 0x000fca000f8e02ff */
[----:B------:R-:W-:-:S04]  /*2170*/  SHF.R.S32.HI R149, RZ, 0x1f, R148 ;  /* 0x0000001fff957819 */ /* 0x000fc80000011494 */
[----:B------:R-:W-:-:S04]  /*2180*/  LEA.HI R149, R149, R148, RZ, 0x3 ;  /* 0x0000009495957211 */ /* 0x000fc800078f18ff */
[----:B0-----:R-:W-:-:S04]  /*2190*/  LEA.HI.SX32 R149, R149, R150, 0x1d ;  /* 0x0000009695957211 */ /* 0x001fc800078feaff */
[C---:B------:R-:W-:Y:S02]  /*21a0*/  IADD3 R153, PT, PT, R149.reuse, 0x100, RZ ;  /* 0x0000010095997810 */ /* 0x040fe40007ffe0ff */
[C---:B------:R-:W-:Y:S02]  /*21b0*/  IADD3 R157, PT, PT, R149.reuse, 0x200, RZ ;  /* 0x00000200959d7810 */ /* 0x040fe40007ffe0ff */
[C---:B------:R-:W-:Y:S01]  /*21c0*/  IADD3 R151, PT, PT, R149.reuse, 0x300, RZ ;  /* 0x0000030095977810 */ /* 0x040fe20007ffe0ff */
[----:B-1----:R-:W-:-:S04]  /*21d0*/  IMAD.WIDE.U32 R148, R149, 0x10, R160 ;  /* 0x0000001095947825 */ /* 0x002fc800078e00a0 */
[----:B------:R-:W-:-:S04]  /*21e0*/  IMAD.WIDE.U32 R152, R153, 0x10, R160 ;  /* 0x0000001099987825 */ /* 0x000fc800078e00a0 */
[--C-:B------:R-:W-:Y:S02]  /*21f0*/  IMAD.WIDE.U32 R156, R157, 0x10, R160.reuse ;  /* 0x000000109d9c7825 */ /* 0x100fe400078e00a0 */
[----:B------:R-:W5:Y:S02]  /*2200*/  LDG.E.128 R152, desc[UR12][R152.64] ;  /* 0x0000000c98987981 */ /* 0x000f64000c1e1d00 */
[----:B------:R-:W-:Y:S02]  /*2210*/  IMAD.WIDE.U32 R160, R151, 0x10, R160 ;  /* 0x0000001097a07825 */ /* 0x000fe400078e00a0 */
[----:B------:R-:W5:Y:S04]  /*2220*/  LDG.E.128 R148, desc[UR12][R148.64] ;  /* 0x0000000c94947981 */ /* 0x000f68000c1e1d00 */
[----:B------:R-:W5:Y:S04]  /*2230*/  LDG.E.128 R156, desc[UR12][R156.64] ;  /* 0x0000000c9c9c7981 */ /* 0x000f68000c1e1d00 */
[----:B------:R-:W5:Y:S02]  /*2240*/  LDG.E.128 R160, desc[UR12][R160.64] ;  /* 0x0000000ca0a07981 */ /* 0x000f64000c1e1d00 */
.L_x_400:
        /* <DEDUP_REMOVED lines=32> */
.L_x_402:
[----:B------:R-:W-:Y:S05]  /*2450*/  BSYNC.RECONVERGENT B0 ;  /* 0x0000000000007941 */ /* 0x000fea0003800200 */
.L_x_401:
[----:B------:R-:W1:Y:S08]  /*2460*/  S2UR UR5, SR_CgaCtaId ;  /* 0x00000000000579c3 */ /* 0x000e700000008800 */
[----:B------:R-:W-:Y:S01]  /*2470*/  BAR.SYNC.DEFER_BLOCKING 0x0 ;  /* 0x0000000000007b1d */ /* 0x000fe20000010000 */
[----:B-----5:R-:W-:-:S05]  /*2480*/  ISETP.GE.AND P2, PT, R0, 0x1, PT ;  /* 0x000000010000780c */ /* 0x020fca0003f46270 */
[----:B------:R-:W-:-:S08]  /*2490*/  UMOV UR4, 0x400 ;  /* 0x0000040000047882 */ /* 0x000fd00000000000 */
[----:B------:R-:W-:Y:S01]  /*24a0*/  @P2 IADD3 R0, PT, PT, R0, -0x1, RZ ;  /* 0xffffffff00002810 */ /* 0x000fe20007ffe0ff */
[----:B-1----:R-:W-:-:S04]  /*24b0*/  ULEA UR4, UR5, UR4, 0x18 ;  /* 0x0000000405047291 */ /* 0x002fc8000f8ec0ff */
[----:B------:R-:W-:Y:S02]  /*24c0*/  UIADD3 UR5, UPT, UPT, UR4, 0x8040, URZ ;  /* 0x0000804004057890 */ /* 0x000fe4000fffe0ff */
[----:B------:R-:W-:Y:S02]  /*24d0*/  @!UP1 UIADD3 UR5, UPT, UPT, UR4, 0x8000, URZ ;  /* 0x0000800004059890 */ /* 0x000fe4000fffe0ff */
[----:B------:R-:W-:Y:S02]  /*24e0*/  UIADD3 UR10, UPT, UPT, UR4, 0x8050, URZ ;  /* 0x00008050040a7890 */ /* 0x000fe4000fffe0ff */
[----:B------:R-:W-:-:S05]  /*24f0*/  @!UP1 UIADD3 UR10, UPT, UPT, UR4, 0x8010, URZ ;  /* 0x00008010040a9890 */ /* 0x000fca000fffe0ff */
[----:B------:R-:W1:Y:S01]  /*2500*/  LDS.128 R180, [UR5] ;  /* 0x00000005ffb47984 */ /* 0x000e620008000c00 */
[----:B------:R-:W-:Y:S02]  /*2510*/  UIADD3 UR5, UPT, UPT, UR4, 0x8060, URZ ;  /* 0x0000806004057890 */ /* 0x000fe4000fffe0ff */
[----:B------:R-:W-:Y:S01]  /*2520*/  @!UP1 UIADD3 UR5, UPT, UPT, UR4, 0x8020, URZ ;  /* 0x0000802004059890 */ /* 0x000fe2000fffe0ff */
[----:B0-----:R-:W0:Y:S01]  /*2530*/  LDS.128 R176, [UR10] ;  /* 0x0000000affb07984 */ /* 0x001e220008000c00 */
[----:B-1----:R-:W-:Y:S01]  /*2540*/  FADD.FTZ R180, RZ, R180 ;  /* 0x000000b4ffb47221 */ /* 0x002fe20000010000 */
[----:B------:R-:W-:-:S03]  /*2550*/  FADD.FTZ R248, RZ, R181 ;  /* 0x000000b5fff87221 */ /* 0x000fc60000010000 */
[----:B------:R-:W-:Y:S01]  /*2560*/  FADD.FTZ R181, R182, R180 ;  /* 0x000000b4b6b57221 */ /* 0x000fe20000010000 */
[----:B------:R-:W-:-:S03]  /*2570*/  FADD.FTZ R248, R183, R248 ;  /* 0x000000f8b7f87221 */ /* 0x000fc60000010000 */
[----:B0-----:R-:W-:Y:S01]  /*2580*/  FADD.FTZ R176, R181, R176 ;  /* 0x000000b0b5b07221 */ /* 0x001fe20000010000 */
[----:B------:R-:W-:Y:S01]  /*2590*/  FADD.FTZ R248, R248, R177 ;  /* 0x000000b1f8f87221 */ /* 0x000fe20000010000 */
[----:B------:R-:W0:Y:S01]  /*25a0*/  LDS.128 R180, [UR5] ;  /* 0x00000005ffb47984 */ /* 0x000e220008000c00 */
[----:B------:R-:W-:Y:S01]  /*25b0*/  UIADD3 UR5, UPT, UPT, UR4, 0x8070, URZ ;  /* 0x0000807004057890 */ /* 0x000fe2000fffe0ff */
[----:B------:R-:W-:Y:S01]  /*25c0*/  FADD.FTZ R177, R178, R176 ;  /* 0x000000b0b2b17221 */ /* 0x000fe20000010000 */
[----:B------:R-:W-:Y:S01]  /*25d0*/  @!UP1 UIADD3 UR5, UPT, UPT, UR4, 0x8030, URZ ;  /* 0x0000803004059890 */ /* 0x000fe2000fffe0ff */
[----:B------:R-:W-:Y:S02]  /*25e0*/  FADD.FTZ R248, R179, R248 ;  /* 0x000000f8b3f87221 */ /* 0x000fe40000010000 */
[----:B0-----:R-:W-:Y:S02]  /*25f0*/  FADD.FTZ R177, R177, R180 ;  /* 0x000000b4b1b17221 */ /* 0x001fe40000010000 */
[----:B------:R-:W-:-:S02]  /*2600*/  FADD.FTZ R248, R248, R181 ;  /* 0x000000b5f8f87221 */ /* 0x000fc40000010000 */
[----:B------:R-:W-:Y:S02]  /*2610*/  FADD.FTZ R181, R182, R177 ;  /* 0x000000b1b6b57221 */ /* 0x000fe40000010000 */
[----:B------:R-:W-:Y:S01]  /*2620*/  FADD.FTZ R248, R183, R248 ;  /* 0x000000f8b7f87221 */ /* 0x000fe20000010000 */
[----:B------:R-:W0:Y:S01]  /*2630*/  LDS.128 R176, [UR5] ;  /* 0x00000005ffb07984 */ /* 0x000e220008000c00 */
[----:B------:R-:W1:Y:S02]  /*2640*/  LDC R182, c[0x0][0x388] ;  /* 0x0000e200ffb67b82 */ /* 0x000e640000000800 */
[----:B-1----:R-:W-:-:S05]  /*2650*/  @P2 IMAD R0, R0, R182, RZ ;  /* 0x000000b600002224 */ /* 0x002fca00078e02ff */
[----:B------:R-:W-:-:S04]  /*2660*/  @P2 SHF.R.S32.HI R183, RZ, 0x1f, R0 ;  /* 0x0000001fffb72819 */ /* 0x000fc80000011400 */
[----:B------:R-:W-:Y:S02]  /*2670*/  @P2 LEA.HI R183, R183, R0, RZ, 0x3 ;  /* 0x00000000b7b72211 */ /* 0x000fe400078f18ff */
[----:B------:R-:W-:Y:S02]  /*2680*/  MOV R0, RZ ;  /* 0x000000ff00007202 */ /* 0x000fe40000000f00 */
[----:B------:R-:W-:Y:S01]  /*2690*/  @P2 LEA.HI.SX32 R0, R183, R246, 0x1d ;  /* 0x000000f6b7002211 */ /* 0x000fe200078feaff */
[----:B0-----:R-:W-:Y:S02]  /*26a0*/  FADD.FTZ R183, R181, R176 ;  /* 0x000000b0b5b77221 */ /* 0x001fe40000010000 */
[----:B------:R-:W0:Y:S01]  /*26b0*/  @P2 LDC.64 R180, c[0x0][0x390] ;  /* 0x0000e400ffb42b82 */ /* 0x000e220000000a00 */
[----:B------:R-:W-:Y:S01]  /*26c0*/  IMAD R182, R209, R182, RZ ;  /* 0x000000b6d1b67224 */ /* 0x000fe200078e02ff */
[----:B------:R-:W-:Y:S01]  /*26d0*/  UISETP.NE.U32.AND UP0, UPT, UR6, URZ, UPT ;  /* 0x000000ff0600728c */ /* 0x000fe2000bf05070 */
[----:B------:R-:W-:Y:S01]  /*26e0*/  FADD.FTZ R248, R248, R177 ;  /* 0x000000b1f8f87221 */ /* 0x000fe20000010000 */
[----:B------:R-:W-:-:S02]  /*26f0*/  FADD.FTZ R178, R178, R183 ;  /* 0x000000b7b2b27221 */ /* 0x000fc40000010000 */
[----:B------:R-:W-:Y:S01]  /*2700*/  UISETP.NE.AND.EX UP0, UPT, UR7, URZ, UPT, UP0 ;  /* 0x000000ff0700728c */ /* 0x000fe2000bf05300 */
[----:B------:R-:W-:Y:S01]  /*2710*/  SHF.R.S32.HI R177, RZ, 0x1f, R182 ;  /* 0x0000001fffb17819 */ /* 0x000fe200000114b6 */
[----:B------:R-:W-:Y:S01]  /*2720*/  FADD.FTZ R179, R179, R248 ;  /* 0x000000f8b3b37221 */ /* 0x000fe20000010000 */
[----:B------:R-:W-:Y:S02]  /*2730*/  ISETP.NE.AND P3, PT, RZ, UR11, PT ;  /* 0x0000000bff007c0c */ /* 0x000fe4000bf65270 */
[----:B------:R-:W-:Y:S01]  /*2740*/  LEA.HI R177, R177, R182, RZ, 0x3 ;  /* 0x000000b6b1b17211 */ /* 0x000fe200078f18ff */
[----:B------:R-:W-:-:S05]  /*2750*/  FMUL.FTZ R182, R178, UR15 ;  /* 0x0000000fb2b67c20 */ /* 0x000fca0008410000 */
[----:B------:R-:W-:Y:S01]  /*2760*/  FSEL R182, R182, RZ, !P3 ;  /* 0x000000ffb6b67208 */ /* 0x000fe20005800000 */
[----:B0-----:R-:W-:-:S05]  /*2770*/  @P2 IMAD.WIDE.U32 R180, R0, 0x10, R180 ;  /* 0x0000001000b42825 */ /* 0x001fca00078e00b4 */
[----:B------:R0:W5:Y:S02]  /*2780*/  @P2 LDG.E.128 R108, desc[UR12][R180.64] ;  /* 0x0000000cb46c2981 */ /* 0x000164000c1e1d00 */
[----:B0-----:R-:W-:Y:S01]  /*2790*/  LEA.HI.SX32 R180, R177, R246, 0x1d ;  /* 0x000000f6b1b47211 */ /* 0x001fe200078feaff */
[----:B------:R-:W-:Y:S01]  /*27a0*/  FMUL.FTZ R181, R179, UR15 ;  /* 0x0000000fb3b57c20 */ /* 0x000fe20008410000 */
        /* <DEDUP_REMOVED lines=8> */
[----:B------:R-:W-:Y:S02]  /*2830*/  ISETP.GT.AND P1, PT, R4, RZ, PT ;  /* 0x000000ff0400720c */ /* 0x000fe40003f24270 */
[----:B------:R-:W-:Y:S01]  /*2840*/  SHF.L.U32 R176, R128, 0x10, RZ ;  /* 0x0000001080b07819 */ /* 0x000fe200000006ff */
[----:B------:R-:W-:-:S04]  /*2850*/  FADD.FTZ R177, R228, -R177 ;  /* 0x800000b1e4b17221 */ /* 0x000fc80000010000 */
[----:B------:R-:W-:-:S05]  /*2860*/  FMUL.FTZ R177, R2, R177 ;  /* 0x000000b102b17220 */ /* 0x000fca0000410000 */
[----:B------:R-:W-:-:S05]  /*2870*/  FSEL R177, R177, RZ, P1 ;  /* 0x000000ffb1b17208 */ /* 0x000fca0000800000 */
[----:B------:R-:W-:-:S04]  /*2880*/  FMUL.FTZ R177, R177, UR16 ;  /* 0x00000010b1b17c20 */ /* 0x000fc80008410000 */
[----:B------:R-:W-:Y:S01]  /*2890*/  FMUL.FTZ R178, R177, R176 ;  /* 0x000000b0b1b27220 */ /* 0x000fe20000410000 */
[----:B-----5:R-:W-:-:S04]  /*28a0*/  SHF.L.U32 R176, R108, 0x10, RZ ;  /* 0x000000106cb07819 */ /* 0x020fc800000006ff */
[----:B------:R-:W-:Y:S01]  /*28b0*/  F2FP.BF16.F32.PACK_AB R178, RZ, R178 ;  /* 0x000000b2ffb2723e */ /* 0x000fe200000010ff */
[----:B------:R-:W-:-:S03]  /*28c0*/  FFMA.FTZ R48, R177, R176, R48 ;  /* 0x000000b0b1307223 */ /* 0x000fc60000010030 */
[----:B------:R-:W-:-:S07]  /*28d0*/  PRMT R96, R178, 0x7610, R96 ;  /* 0x00007610b2607816 */ /* 0x000fce0000000060 */
.L_x_405:
[----:B------:R-:W-:Y:S05]  /*28e0*/  @!P2 BRA `(.L_x_406) ;  /* 0x000000000034a947 */ /* 0x000fea0003800000 */
[----:B------:R-:W-:Y:S01]  /*28f0*/  FFMA.FTZ R176, R226, R181, R182 ;  /* 0x000000b5e2b07223 */ /* 0x000fe200000100b6 */
[----:B------:R-:W-:Y:S02]  /*2900*/  ISETP.GT.AND P1, PT, R4, RZ, PT ;  /* 0x000000ff0400720c */ /* 0x000fe40003f24270 */
[----:B------:R-:W-:Y:S01]  /*2910*/  SHF.L.U32 R179, R8, 0x10, RZ ;  /* 0x0000001008b37819 */ /* 0x000fe200000006ff */
[----:B------:R-:W-:-:S04]  /*2920*/  FADD.FTZ R177, R223, -R176 ;  /* 0x800000b0dfb17221 */ /* 0x000fc80000010000 */
[----:B------:R-:W-:-:S05]  /*2930*/  FMUL.FTZ R177, R2, R177 ;  /* 0x000000b102b17220 */ /* 0x000fca0000410000 */
        /* <DEDUP_REMOVED lines=8> */
.L_x_406:
[----:B------:R-:W-:Y:S05]  /*29c0*/  @!P2 BRA `(.L_x_407) ;  /* 0x000000000030a947 */ /* 0x000fea0003800000 */
[----:B------:R-:W-:Y:S01]  /*29d0*/  FFMA.FTZ R176, R227, R181, R182 ;  /* 0x000000b5e3b07223 */ /* 0x000fe200000100b6 */
[----:B------:R-:W-:-:S03]  /*29e0*/  ISETP.GT.AND P1, PT, R4, RZ, PT ;  /* 0x000000ff0400720c */ /* 0x000fc60003f24270 */
[----:B------:R-:W-:Y:S01]  /*29f0*/  FADD.FTZ R177, R225, -R176 ;  /* 0x800000b0e1b17221 */ /* 0x000fe20000010000 */
[----:B------:R-:W-:-:S03]  /*2a00*/  SHF.L.U32 R176, R129, 0x10, RZ ;  /* 0x0000001081b07819 */ /* 0x000fc600000006ff */
        /* <DEDUP_REMOVED lines=8> */
.L_x_407:
        /* <DEDUP_REMOVED lines=14> */
.L_x_408:
        /* <DEDUP_REMOVED lines=13> */
.L_x_409:
        /* <DEDUP_REMOVED lines=14> */
.L_x_410:
        /* <DEDUP_REMOVED lines=13> */
.L_x_411:
        /* <DEDUP_REMOVED lines=15> */
.L_x_404:
[-CC-:B------:R-:W-:Y:S01]  /*2ee0*/  FFMA.FTZ R100, R226, R181.reuse, R182.reuse ;  /* 0x000000b5e2647223 */ /* 0x180fe200000100b6 */
[-CC-:B------:R-:W-:Y:S01]  /*2ef0*/  FFMA.FTZ R101, R3, R181.reuse, R182.reuse ;  /* 0x000000b503657223 */ /* 0x180fe200000100b6 */
[-CC-:B------:R-:W-:Y:S01]  /*2f00*/  FFMA.FTZ R102, R227, R181.reuse, R182.reuse ;  /* 0x000000b5e3667223 */ /* 0x180fe200000100b6 */
[-C--:B------:R-:W-:Y:S01]  /*2f10*/  FFMA.FTZ R176, R222, R181.reuse, R182 ;  /* 0x000000b5deb07223 */ /* 0x080fe200000100b6 */
[----:B------:R-:W-:Y:S01]  /*2f20*/  FADD.FTZ R177, R223, -R100 ;  /* 0x80000064dfb17221 */ /* 0x000fe20000010000 */
[-C--:B------:R-:W-:Y:S01]  /*2f30*/  FFMA.FTZ R100, R224, R181.reuse, R182 ;  /* 0x000000b5e0647223 */ /* 0x080fe200000100b6 */
[----:B------:R-:W-:Y:S01]  /*2f40*/  FADD.FTZ R101, R228, -R101 ;  /* 0x80000065e4657221 */ /* 0x000fe20000010000 */
[----:B------:R-:W-:Y:S01]  /*2f50*/  FADD.FTZ R179, R225, -R102 ;  /* 0x80000066e1b37221 */ /* 0x000fe20000010000 */
[----:B------:R-:W-:Y:S01]  /*2f60*/  FFMA.FTZ R102, R231, R181, R182 ;  /* 0x000000b5e7667223 */ /* 0x000fe200000100b6 */
[----:B------:R-:W-:Y:S01]  /*2f70*/  FADD.FTZ R183, R221, -R100 ;  /* 0x80000064ddb77221 */ /* 0x000fe20000010000 */
[C---:B------:R-:W-:Y:S01]  /*2f80*/  FMUL.FTZ R103, R2.reuse, R101 ;  /* 0x0000006502677220 */ /* 0x040fe20000410000 */
[C---:B------:R-:W-:Y:S01]  /*2f90*/  FMUL.FTZ R100, R2.reuse, R177 ;  /* 0x000000b102647220 */ /* 0x040fe20000410000 */
[C---:B------:R-:W-:Y:S01]  /*2fa0*/  FMUL.FTZ R101, R2.reuse, R179 ;  /* 0x000000b302657220 */ /* 0x040fe20000410000 */
[----:B------:R-:W-:Y:S01]  /*2fb0*/  FMUL.FTZ R178, R2, R183 ;  /* 0x000000b702b27220 */ /* 0x000fe20000410000 */
[----:B------:R-:W-:Y:S01]  /*2fc0*/  ISETP.GT.AND P1, PT, R4, RZ, PT ;  /* 0x000000ff0400720c */ /* 0x000fe20003f24270 */
[----:B------:R-:W-:Y:S01]  /*2fd0*/  FADD.FTZ R102, R229, -R102 ;  /* 0x80000066e5667221 */ /* 0x000fe20000010000 */
[----:B------:R-:W-:-:S02]  /*2fe0*/  FADD.FTZ R176, R219, -R176 ;  /* 0x800000b0dbb07221 */ /* 0x000fc40000010000 */
[----:B------:R-:W-:Y:S01]  /*2ff0*/  FSEL R100, R100, RZ, P1 ;  /* 0x000000ff64647208 */ /* 0x000fe20000800000 */
[C---:B------:R-:W-:Y:S01]  /*3000*/  FMUL.FTZ R102, R2.reuse, R102 ;  /* 0x0000006602667220 */ /* 0x040fe20000410000 */
[----:B------:R-:W-:Y:S01]  /*3010*/  FMUL.FTZ R176, R2, R176 ;  /* 0x000000b002b07220 */ /* 0x000fe20000410000 */
[----:B------:R-:W-:Y:S02]  /*3020*/  FSEL R101, R101, RZ, P1 ;  /* 0x000000ff65657208 */ /* 0x000fe40000800000 */
[----:B------:R-:W-:Y:S02]  /*3030*/  FSEL R178, R178, RZ, P1 ;  /* 0x000000ffb2b27208 */ /* 0x000fe40000800000 */
[----:B------:R-:W-:Y:S01]  /*3040*/  FSEL R103, R103, RZ, P1 ;  /* 0x000000ff67677208 */ /* 0x000fe20000800000 */
[----:B------:R-:W-:Y:S06]  /*3050*/  @!P2 BRA `(.L_x_413) ;  /* 0x00000000001ca947 */ /* 0x000fec0003800000 */
[----:B------:R-:W-:Y:S01]  /*3060*/  SHF.L.U32 R248, R128, 0x10, RZ ;  /* 0x0000001080f87819 */ /* 0x000fe200000006ff */
[----:B------:R-:W-:Y:S01]  /*3070*/  FMUL.FTZ R177, R103, UR16 ;  /* 0x0000001067b17c20 */ /* 0x000fe20008410000 */
[----:B-----5:R-:W-:-:S03]  /*3080*/  SHF.L.U32 R183, R108, 0x10, RZ ;  /* 0x000000106cb77819 */ /* 0x020fc600000006ff */
[-C--:B------:R-:W-:Y:S02]  /*3090*/  FMUL.FTZ R179, R248, R177.reuse ;  /* 0x000000b1f8b37220 */ /* 0x080fe40000410000 */
[----:B------:R-:W-:-:S03]  /*30a0*/  FFMA.FTZ R48, R183, R177, R48 ;  /* 0x000000b1b7307223 */ /* 0x000fc60000010030 */
[----:B------:R-:W-:-:S04]  /*30b0*/  F2FP.BF16.F32.PACK_AB R179, RZ, R179 ;  /* 0x000000b3ffb3723e */ /* 0x000fc800000010ff */
[----:B------:R-:W-:-:S07]  /*30c0*/  PRMT R96, R179, 0x7610, R96 ;  /* 0x00007610b3607816 */ /* 0x000fce0000000060 */
.L_x_413:
[----:B------:R-:W-:Y:S05]  /*30d0*/  @!P2 BRA `(.L_x_414) ;  /* 0x000000000020a947 */ /* 0x000fea0003800000 */
        /* <DEDUP_REMOVED lines=8> */
.L_x_414:
[----:B------:R-:W-:Y:S05]  /*3160*/  @!P2 BRA `(.L_x_415) ;  /* 0x00000000001ca947 */ /* 0x000fea0003800000 */
[----:B------:R-:W-:Y:S01]  /*3170*/  SHF.L.U32 R248, R129, 0x10, RZ ;  /* 0x0000001081f87819 */ /* 0x000fe200000006ff */
[----:B------:R-:W-:Y:S01]  /*3180*/  FMUL.FTZ R177, R101, UR16 ;  /* 0x0000001065b17c20 */ /* 0x000fe20008410000 */
[----:B-----5:R-:W-:-:S03]  /*3190*/  SHF.L.U32 R183, R109, 0x10, RZ ;  /* 0x000000106db77819 */ /* 0x020fc600000006ff */
[-C--:B------:R-:W-:Y:S02]  /*31a0*/  FMUL.FTZ R179, R248, R177.reuse ;  /* 0x000000b1f8b37220 */ /* 0x080fe40000410000 */
[----:B------:R-:W-:-:S03]  /*31b0*/  FFMA.FTZ R50, R183, R177, R50 ;  /* 0x000000b1b7327223 */ /* 0x000fc60000010032 */
[----:B------:R-:W-:-:S04]  /*31c0*/  F2FP.BF16.F32.PACK_AB R179, RZ, R179 ;  /* 0x000000b3ffb3723e */ /* 0x000fc800000010ff */
[----:B------:R-:W-:-:S07]  /*31d0*/  PRMT R97, R179, 0x7610, R97 ;  /* 0x00007610b3617816 */ /* 0x000fce0000000061 */
.L_x_415:
        /* <DEDUP_REMOVED lines=9> */
.L_x_416:
[----:B------:R-:W-:Y:S02]  /*3270*/  FSEL R179, R176, RZ, P1 ;  /* 0x000000ffb0b37208 */ /* 0x000fe40000800000 */
[----:B------:R-:W-:Y:S02]  /*3280*/  F2FP.BF16.F32.PACK_AB R101, R178, R101 ;  /* 0x00000065b265723e */ /* 0x000fe400000010ff */
        /* <DEDUP_REMOVED lines=9> */
.L_x_417:
[----:B------:R-:W-:Y:S01]  /*3320*/  F2FP.BF16.F32.PACK_AB R102, R179, R176 ;  /* 0x000000b0b366723e */ /* 0x000fe200000010ff */
[----:B------:R-:W-:Y:S06]  /*3330*/  @!P2 BRA `(.L_x_418) ;  /* 0x000000000020a947 */ /* 0x000fec0003800000 */
[----:B------:R-:W-:Y:S01]  /*3340*/  FMUL.FTZ R176, R179, UR16 ;  /* 0x00000010b3b07c20 */ /* 0x000fe20008410000 */
[----:B------:R-:W-:Y:S02]  /*3350*/  SHF.L.U32 R179, R6, 0x10, RZ ;  /* 0x0000001006b37819 */ /* 0x000fe400000006ff */
[----:B-----5:R-:W-:-:S03]  /*3360*/  PRMT R177, R110, 0x7632, R177 ;  /* 0x000076326eb17816 */ /* 0x020fc600000000b1 */
[----:B------:R-:W-:Y:S01]  /*3370*/  FMUL.FTZ R178, R179, R176 ;  /* 0x000000b0b3b27220 */ /* 0x000fe20000410000 */
[----:B------:R-:W-:-:S04]  /*3380*/  SHF.L.U32 R177, R177, 0x10, RZ ;  /* 0x00000010b1b17819 */ /* 0x000fc800000006ff */
[----:B------:R-:W-:Y:S01]  /*3390*/  F2FP.BF16.F32.PACK_AB R178, RZ, R178 ;  /* 0x000000b2ffb2723e */ /* 0x000fe200000010ff */
[----:B------:R-:W-:-:S03]  /*33a0*/  FFMA.FTZ R53, R176, R177, R53 ;  /* 0x000000b1b0357223 */ /* 0x000fc60000010035 */
[----:B------:R-:W-:-:S07]  /*33b0*/  PRMT R98, R98, 0x5410, R178 ;  /* 0x0000541062627816 */ /* 0x000fce00000000b2 */
.L_x_418:
[-CC-:B------:R-:W-:Y:S01]  /*33c0*/  FFMA.FTZ R176, R220, R181.reuse, R182.reuse ;  /* 0x000000b5dcb07223 */ /* 0x180fe200000100b6 */
[----:B------:R-:W-:Y:S01]  /*33d0*/  FFMA.FTZ R177, R233, R181, R182 ;  /* 0x000000b5e9b17223 */ /* 0x000fe200000100b6 */
[----:B------:R-:W-:Y:S02]  /*33e0*/  F2FP.BF16.F32.PACK_AB R100, R100, R103 ;  /* 0x000000676464723e */ /* 0x000fe400000010ff */
[----:B------:R-:W-:Y:S01]  /*33f0*/  FADD.FTZ R179, R217, -R176 ;  /* 0x800000b0d9b37221 */ /* 0x000fe20000010000 */
[----:B------:R-:W-:-:S03]  /*3400*/  FADD.FTZ R177, R230, -R177 ;  /* 0x800000b1e6b17221 */ /* 0x000fc60000010000 */
[C---:B------:R-:W-:Y:S01]  /*3410*/  FMUL.FTZ R179, R2.reuse, R179 ;  /* 0x000000b302b37220 */ /* 0x040fe20000410000 */
[----:B------:R-:W-:-:S04]  /*3420*/  FMUL.FTZ R178, R2, R177 ;  /* 0x000000b102b27220 */ /* 0x000fc80000410000 */
        /* <DEDUP_REMOVED lines=10> */
.L_x_419:
[----:B------:R-:W-:Y:S01]  /*34d0*/  F2FP.BF16.F32.PACK_AB R103, R177, R178 ;  /* 0x000000b2b167723e */ /* 0x000fe200000010ff */
[----:B------:R-:W-:Y:S06]  /*34e0*/  @!P2 BRA `(.L_x_412) ;  /* 0x0000000c0094a947 */ /* 0x000fec0003800000 */
        /* <DEDUP_REMOVED lines=9> */
.L_x_403:
[----:B------:R-:W-:Y:S01]  /*3580*/  UMOV UR4, UR8 ;  /* 0x0000000800047c82 */ /* 0x000fe20008000000 */
[----:B------:R-:W-:Y:S01]  /*3590*/  UMOV UR5, UR9 ;  /* 0x0000000900057c82 */ /* 0x000fe20008000000 */
[----:B------:R-:W-:-:S04]  /*35a0*/  UISETP.NE.U32.AND UP0, UPT, UR4, URZ, UPT ;  /* 0x000000ff0400728c */ /* 0x000fc8000bf05070 */
[----:B------:R-:W-:-:S09]  /*35b0*/  UISETP.NE.AND.EX UP0, UPT, UR5, URZ, UPT, UP0 ;  /* 0x000000ff0500728c */ /* 0x000fd2000bf05300 */
[----:B------:R-:W-:Y:S05]  /*35c0*/  BRA.U UP0, `(.L_x_420) ;  /* 0x0000000500a87547 */ /* 0x000fea000b800000 */
[----:B------:R-:W-:Y:S01]  /*35d0*/  ISETP.GT.AND P1, PT, R4, RZ, PT ;  /* 0x000000ff0400720c */ /* 0x000fe20003f24270 */
[----:B------:R-:W-:-:S12]  /*35e0*/  @!P2 BRA `(.L_x_421) ;  /* 0x00000000002ca947 */ /* 0x000fd80003800000 */
[----:B------:R-:W-:Y:S01]  /*35f0*/  @P1 FFMA.FTZ R177, R3, R181, R182 ;  /* 0x000000b503b11223 */ /* 0x000fe200000100b6 */
[----:B-----5:R-:W-:-:S03]  /*3600*/  SHF.L.U32 R179, R108, 0x10, RZ ;  /* 0x000000106cb37819 */ /* 0x020fc600000006ff */
[----:B------:R-:W-:Y:S01]  /*3610*/  @P1 FADD.FTZ R176, R228, -R177 ;  /* 0x800000b1e4b01221 */ /* 0x000fe20000010000 */
[----:B------:R-:W-:-:S05]  /*3620*/  SHF.L.U32 R177, R148, 0x10, RZ ;  /* 0x0000001094b17819 */ /* 0x000fca00000006ff */
[----:B------:R-:W-:Y:S01]  /*3630*/  @P1 FFMA.FTZ R177, R2, R176, R177 ;  /* 0x000000b002b11223 */ /* 0x000fe200000100b1 */
[----:B------:R-:W-:-:S03]  /*3640*/  SHF.L.U32 R176, R128, 0x10, RZ ;  /* 0x0000001080b07819 */ /* 0x000fc600000006ff */
[----:B------:R-:W-:-:S04]  /*3650*/  FMUL.FTZ R177, R177, UR16 ;  /* 0x00000010b1b17c20 */ /* 0x000fc80008410000 */
[-C--:B------:R-:W-:Y:S01]  /*3660*/  FMUL.FTZ R176, R176, R177.reuse ;  /* 0x000000b1b0b07220 */ /* 0x080fe20000410000 */
[----:B------:R-:W-:-:S04]  /*3670*/  FFMA.FTZ R48, R179, R177, R48 ;  /* 0x000000b1b3307223 */ /* 0x000fc80000010030 */
[----:B------:R-:W-:-:S04]  /*3680*/  F2FP.BF16.F32.PACK_AB R176, RZ, R176 ;  /* 0x000000b0ffb0723e */ /* 0x000fc800000010ff */
[----:B------:R-:W-:-:S07]  /*3690*/  PRMT R96, R176, 0x7610, R96 ;  /* 0x00007610b0607816 */ /* 0x000fce0000000060 */
.L_x_421:
[----:B------:R-:W-:Y:S05]  /*36a0*/  @!P2 BRA `(.L_x_422) ;  /* 0x000000000034a947 */ /* 0x000fea0003800000 */
[----:B------:R-:W-:Y:S01]  /*36b0*/  PRMT R176, R148, 0x7632, R176 ;  /* 0x0000763294b07816 */ /* 0x000fe200000000b0 */
[----:B------:R-:W-:Y:S01]  /*36c0*/  @P1 FFMA.FTZ R178, R226, R181, R182 ;  /* 0x000000b5e2b21223 */ /* 0x000fe200000100b6 */
[----:B------:R-:W-:Y:S02]  /*36d0*/  SHF.L.U32 R179, R8, 0x10, RZ ;  /* 0x0000001008b37819 */ /* 0x000fe400000006ff */
[----:B------:R-:W-:Y:S01]  /*36e0*/  SHF.L.U32 R177, R176, 0x10, RZ ;  /* 0x00000010b0b17819 */ /* 0x000fe200000006ff */
[----:B------:R-:W-:-:S04]  /*36f0*/  @P1 FADD.FTZ R178, R223, -R178 ;  /* 0x800000b2dfb21221 */ /* 0x000fc80000010000 */
[----:B------:R-:W-:-:S04]  /*3700*/  @P1 FFMA.FTZ R177, R2, R178, R177 ;  /* 0x000000b202b11223 */ /* 0x000fc800000100b1 */
[----:B------:R-:W-:Y:S01]  /*3710*/  FMUL.FTZ R176, R177, UR16 ;  /* 0x00000010b1b07c20 */ /* 0x000fe20008410000 */
[----:B-----5:R-:W-:-:S03]  /*3720*/  PRMT R177, R108, 0x7632, R177 ;  /* 0x000076326cb17816 */ /* 0x020fc600000000b1 */
[----:B------:R-:W-:Y:S01]  /*3730*/  FMUL.FTZ R178, R179, R176 ;  /* 0x000000b0b3b27220 */ /* 0x000fe20000410000 */
[----:B------:R-:W-:-:S04]  /*3740*/  SHF.L.U32 R177, R177, 0x10, RZ ;  /* 0x00000010b1b17819 */ /* 0x000fc800000006ff */
[----:B------:R-:W-:Y:S01]  /*3750*/  F2FP.BF16.F32.PACK_AB R178, RZ, R178 ;  /* 0x000000b2ffb2723e */ /* 0x000fe200000010ff */
[----:B------:R-:W-:-:S03]  /*3760*/  FFMA.FTZ R49, R176, R177, R49 ;  /* 0x000000b1b0317223 */ /* 0x000fc60000010031 */
[----:B------:R-:W-:-:S07]  /*3770*/  PRMT R96, R96, 0x5410, R178 ;  /* 0x0000541060607816 */ /* 0x000fce00000000b2 */
.L_x_422:
[----:B------:R-:W-:Y:S05]  /*3780*/  @!P2 BRA `(.L_x_423) ;  /* 0x00000000002ca947 */ /* 0x000fea0003800000 */
[----:B------:R-:W-:Y:S01]  /*3790*/  @P1 FFMA.FTZ R176, R227, R181, R182 ;  /* 0x000000b5e3b01223 */ /* 0x000fe200000100b6 */
[----:B------:R-:W-:Y:S02]  /*37a0*/  SHF.L.U32 R177, R149, 0x10, RZ ;  /* 0x0000001095b17819 */ /* 0x000fe400000006ff */
[----:B-----5:R-:W-:Y:S01]  /*37b0*/  SHF.L.U32 R179, R109, 0x10, RZ ;  /* 0x000000106db37819 */ /* 0x020fe200000006ff */
[----:B------:R-:W-:-:S04]  /*37c0*/  @P1 FADD.FTZ R176, R225, -R176 ;  /* 0x800000b0e1b01221 */ /* 0x000fc80000010000 */
[----:B------:R-:W-:Y:S01]  /*37d0*/  @P1 FFMA.FTZ R177, R2, R176, R177 ;  /* 0x000000b002b11223 */ /* 0x000fe200000100b1 */
[----:B------:R-:W-:-:S03]  /*37e0*/  IMAD.U32 R176, R129, 0x10000, RZ ;  /* 0x0001000081b07824 */ /* 0x000fc600078e00ff */
[----:B------:R-:W-:-:S04]  /*37f0*/  FMUL.FTZ R177, R177, UR16 ;  /* 0x00000010b1b17c20 */ /* 0x000fc80008410000 */
[-C--:B------:R-:W-:Y:S01]  /*3800*/  FMUL.FTZ R176, R176, R177.reuse ;  /* 0x000000b1b0b07220 */ /* 0x080fe20000410000 */
[----:B------:R-:W-:-:S04]  /*3810*/  FFMA.FTZ R50, R179, R177, R50 ;  /* 0x000000b1b3327223 */ /* 0x000fc80000010032 */
[----:B------:R-:W-:-:S04]  /*3820*/  F2FP.BF16.F32.PACK_AB R176, RZ, R176 ;  /* 0x000000b0ffb0723e */ /* 0x000fc800000010ff */
[----:B------:R-:W-:-:S07]  /*3830*/  PRMT R97, R176, 0x7610, R97 ;  /* 0x00007610b0617816 */ /* 0x000fce0000000061 */
.L_x_423:
        /* <DEDUP_REMOVED lines=14> */
.L_x_424:
[----:B------:R-:W-:Y:S05]  /*3920*/  @!P2 BRA `(.L_x_425) ;  /* 0x00000000002ca947 */ /* 0x000fea0003800000 */
[----:B------:R-:W-:Y:S01]  /*3930*/  @P1 FFMA.FTZ R176, R231, R181, R182 ;  /* 0x000000b5e7b01223 */ /* 0x000fe200000100b6 */
[----:B------:R-:W-:Y:S02]  /*3940*/  SHF.L.U32 R177, R150, 0x10, RZ ;  /* 0x0000001096b17819 */ /* 0x000fe400000006ff */
[----:B-----5:R-:W-:Y:S01]  /*3950*/  SHF.L.U32 R179, R110, 0x10, RZ ;  /* 0x000000106eb37819 */ /* 0x020fe200000006ff */
[----:B------:R-:W-:-:S04]  /*3960*/  @P1 FADD.FTZ R176, R229, -R176 ;  /* 0x800000b0e5b01221 */ /* 0x000fc80000010000 */
[----:B------:R-:W-:Y:S01]  /*3970*/  @P1 FFMA.FTZ R177, R2, R176, R177 ;  /* 0x000000b002b11223 */ /* 0x000fe200000100b1 */
[----:B------:R-:W-:-:S03]  /*3980*/  SHF.L.U32 R176, R130, 0x10, RZ ;  /* 0x0000001082b07819 */ /* 0x000fc600000006ff */
[----:B------:R-:W-:-:S04]  /*3990*/  FMUL.FTZ R177, R177, UR16 ;  /* 0x00000010b1b17c20 */ /* 0x000fc80008410000 */
[-C--:B------:R-:W-:Y:S01]  /*39a0*/  FMUL.FTZ R176, R176, R177.reuse ;  /* 0x000000b1b0b07220 */ /* 0x080fe20000410000 */
[----:B------:R-:W-:-:S04]  /*39b0*/  FFMA.FTZ R52, R179, R177, R52 ;  /* 0x000000b1b3347223 */ /* 0x000fc80000010034 */
[----:B------:R-:W-:-:S04]  /*39c0*/  F2FP.BF16.F32.PACK_AB R176, RZ, R176 ;  /* 0x000000b0ffb0723e */ /* 0x000fc800000010ff */
[----:B------:R-:W-:-:S07]  /*39d0*/  PRMT R98, R176, 0x7610, R98 ;  /* 0x00007610b0627816 */ /* 0x000fce0000000062 */
.L_x_425:
        /* <DEDUP_REMOVED lines=14> */
.L_x_426:
[----:B------:R-:W-:Y:S05]  /*3ac0*/  @!P2 BRA `(.L_x_427) ;  /* 0x00000000002ca947 */ /* 0x000fea0003800000 */
        /* <DEDUP_REMOVED lines=11> */
.L_x_427:
        /* <DEDUP_REMOVED lines=15> */
.L_x_420:
[----:B------:R-:W-:Y:S02]  /*3c70*/  ISETP.GT.AND P3, PT, R4, RZ, PT ;  /* 0x000000ff0400720c */ /* 0x000fe40003f64270 */
[----:B------:R-:W-:Y:S02]  /*3c80*/  PRMT R102, R148, 0x7632, R102 ;  /* 0x0000763294667816 */ /* 0x000fe40000000066 */
[----:B------:R-:W-:Y:S02]  /*3c90*/  PRMT R179, R149, 0x7632, R179 ;  /* 0x0000763295b37816 */ /* 0x000fe400000000b3 */
[----:B------:R-:W-:Y:S02]  /*3ca0*/  SHF.L.U32 R102, R102, 0x10, RZ ;  /* 0x0000001066667819 */ /* 0x000fe400000006ff */
[----:B------:R-:W-:Y:S02]  /*3cb0*/  SHF.L.U32 R183, R150, 0x10, RZ ;  /* 0x0000001096b77819 */ /* 0x000fe400000006ff */
[----:B------:R-:W-:-:S02]  /*3cc0*/  SHF.L.U32 R179, R179, 0x10, RZ ;  /* 0x00000010b3b37819 */ /* 0x000fc400000006ff */
[----:B------:R-:W-:Y:S01]  /*3cd0*/  PRMT R103, R150, 0x7632, R103 ;  /* 0x0000763296677816 */ /* 0x000fe20000000067 */
[-CC-:B------:R-:W-:Y:S01]  /*3ce0*/  @P3 FFMA.FTZ R100, R226, R181.reuse, R182.reuse ;  /* 0x000000b5e2643223 */ /* 0x180fe200000100b6 */
[-CC-:B------:R-:W-:Y:S01]  /*3cf0*/  @P3 FFMA.FTZ R176, R224, R181.reuse, R182.reuse ;  /* 0x000000b5e0b03223 */ /* 0x180fe200000100b6 */
[-C--:B------:R-:W-:Y:S01]  /*3d00*/  @P3 FFMA.FTZ R177, R233, R181.reuse, R182 ;  /* 0x000000b5e9b13223 */ /* 0x080fe200000100b6 */
[----:B------:R-:W-:Y:S01]  /*3d10*/  SHF.L.U32 R103, R103, 0x10, RZ ;  /* 0x0000001067677819 */ /* 0x000fe200000006ff */
[----:B------:R-:W-:Y:S01]  /*3d20*/  @P3 FADD.FTZ R101, R223, -R100 ;  /* 0x80000064df653221 */ /* 0x000fe20000010000 */
[----:B------:R-:W-:Y:S01]  /*3d30*/  @P3 FFMA.FTZ R100, R227, R181, R182 ;  /* 0x000000b5e3643223 */ /* 0x000fe200000100b6 */
[----:B------:R-:W-:Y:S02]  /*3d40*/  @P3 FADD.FTZ R176, R221, -R176 ;  /* 0x800000b0ddb03221 */ /* 0x000fe40000010000 */
[C---:B------:R-:W-:Y:S01]  /*3d50*/  @P3 FFMA.FTZ R102, R2.reuse, R101, R102 ;  /* 0x0000006502663223 */ /* 0x040fe20000010066 */
[----:B------:R-:W-:Y:S01]  /*3d60*/  SHF.L.U32 R101, R149, 0x10, RZ ;  /* 0x0000001095657819 */ /* 0x000fe200000006ff */
[----:B------:R-:W-:Y:S01]  /*3d70*/  @P3 FADD.FTZ R100, R225, -R100 ;  /* 0x80000064e1643221 */ /* 0x000fe20000010000 */
[----:B------:R-:W-:Y:S01]  /*3d80*/  @P3 FFMA.FTZ R179, R2, R176, R179 ;  /* 0x000000b002b33223 */ /* 0x000fe200000100b3 */
[----:B------:R-:W-:-:S02]  /*3d90*/  @P3 FFMA.FTZ R176, R222, R181, R182 ;  /* 0x000000b5deb03223 */ /* 0x000fc400000100b6 */
[----:B------:R-:W-:Y:S01]  /*3da0*/  @P3 FFMA.FTZ R101, R2, R100, R101 ;  /* 0x0000006402653223 */ /* 0x000fe20000010065 */
[----:B------:R-:W-:Y:S01]  /*3db0*/  @P3 FFMA.FTZ R100, R231, R181, R182 ;  /* 0x000000b5e7643223 */ /* 0x000fe200000100b6 */
[----:B------:R-:W-:-:S03]  /*3dc0*/  @P3 FADD.FTZ R176, R219, -R176 ;  /* 0x800000b0dbb03221 */ /* 0x000fc60000010000 */
[----:B------:R-:W-:Y:S01]  /*3dd0*/  @P3 FADD.FTZ R100, R229, -R100 ;  /* 0x80000064e5643221 */ /* 0x000fe20000010000 */
[----:B------:R-:W-:-:S03]  /*3de0*/  @P3 FFMA.FTZ R103, R2, R176, R103 ;  /* 0x000000b002673223 */ /* 0x000fc60000010067 */
[----:B------:R-:W-:Y:S01]  /*3df0*/  @P3 FFMA.FTZ R183, R2, R100, R183 ;  /* 0x0000006402b73223 */ /* 0x000fe200000100b7 */
[----:B------:R-:W-:Y:S01]  /*3e00*/  @P3 FADD.FTZ R100, R230, -R177 ;  /* 0x800000b1e6643221 */ /* 0x000fe20000010000 */
[----:B------:R-:W-:-:S05]  /*3e10*/  SHF.L.U32 R177, R151, 0x10, RZ ;  /* 0x0000001097b17819 */ /* 0x000fca00000006ff */
[----:B------:R-:W-:Y:S01]  /*3e20*/  @P3 FFMA.FTZ R177, R2, R100, R177 ;  /* 0x0000006402b13223 */ /* 0x000fe200000100b1 */
[----:B------:R-:W-:-:S04]  /*3e30*/  @P1 FFMA.FTZ R100, R3, R181, R182 ;  /* 0x000000b503641223 */ /* 0x000fc800000100b6 */
[----:B------:R-:W-:Y:S01]  /*3e40*/  @P1 FADD.FTZ R176, R228, -R100 ;  /* 0x80000064e4b01221 */ /* 0x000fe20000010000 */
[----:B------:R-:W-:-:S05]  /*3e50*/  SHF.L.U32 R100, R148, 0x10, RZ ;  /* 0x0000001094647819 */ /* 0x000fca00000006ff */
[----:B------:R-:W-:Y:S01]  /*3e60*/  @P1 FFMA.FTZ R100, R2, R176, R100 ;  /* 0x000000b002641223 */ /* 0x000fe20000010064 */
[----:B------:R-:W-:Y:S06]  /*3e70*/  @!P2 BRA `(.L_x_428) ;  /* 0x00000000001ca947 */ /* 0x000fec0003800000 */
[----:B-----5:R-:W-:Y:S01]  /*3e80*/  SHF.L.U32 R178, R108, 0x10, RZ ;  /* 0x000000106cb27819 */ /* 0x020fe200000006ff */
[----:B------:R-:W-:-:S04]  /*3e90*/  FMUL.FTZ R176, R100, UR16 ;  /* 0x0000001064b07c20 */ /* 0x000fc80008410000 */
[----:B------:R-:W-:Y:S01]  /*3ea0*/  FFMA.FTZ R48, R178, R176, R48 ;  /* 0x000000b0b2307223 */ /* 0x000fe20000010030 */
[----:B------:R-:W-:-:S05]  /*3eb0*/  SHF.L.U32 R178, R128, 0x10, RZ ;  /* 0x0000001080b27819 */ /* 0x000fca00000006ff */
[----:B------:R-:W-:-:S05]  /*3ec0*/  FMUL.FTZ R176, R178, R176 ;  /* 0x000000b0b2b07220 */ /* 0x000fca0000410000 */
[----:B------:R-:W-:-:S04]  /*3ed0*/  F2FP.BF16.F32.PACK_AB R176, RZ, R176 ;  /* 0x000000b0ffb0723e */ /* 0x000fc800000010ff */
[----:B------:R-:W-:-:S07]  /*3ee0*/  PRMT R96, R176, 0x7610, R96 ;  /* 0x00007610b0607816 */ /* 0x000fce0000000060 */
.L_x_428:
[----:B------:R-:W-:Y:S01]  /*3ef0*/  PRMT R176, R151, 0x7632, R176 ;  /* 0x0000763297b07816 */ /* 0x000fe200000000b0 */
[----:B------:R-:W-:Y:S01]  /*3f00*/  @P3 FFMA.FTZ R178, R220, R181, R182 ;  /* 0x000000b5dcb23223 */ /* 0x000fe200000100b6 */
[----:B------:R-:W-:Y:S02]  /*3f10*/  F2FP.BF16.F32.PACK_AB R100, R102, R100 ;  /* 0x000000646664723e */ /* 0x000fe400000010ff */
[----:B------:R-:W-:Y:S01]  /*3f20*/  SHF.L.U32 R176, R176, 0x10, RZ ;  /* 0x00000010b0b07819 */ /* 0x000fe200000006ff */
[----:B------:R-:W-:-:S04]  /*3f30*/  @P3 FADD.FTZ R178, R217, -R178 ;  /* 0x800000b2d9b23221 */ /* 0x000fc80000010000 */
[----:B------:R-:W-:Y:S01]  /*3f40*/  @P3 FFMA.FTZ R176, R2, R178, R176 ;  /* 0x000000b202b03223 */ /* 0x000fe200000100b0 */
[----:B------:R-:W-:Y:S06]  /*3f50*/  @!P2 BRA `(.L_x_429) ;  /* 0x000000000020a947 */ /* 0x000fec0003800000 */
        /* <DEDUP_REMOVED lines=8> */
.L_x_429:
[----:B------:R-:W-:Y:S05]  /*3fe0*/  @!P2 BRA `(.L_x_430) ;  /* 0x00000000001ca947 */ /* 0x000fea0003800000 */
[----:B-----5:R-:W-:Y:S01]  /*3ff0*/  SHF.L.U32 R178, R109, 0x10, RZ ;  /* 0x000000106db27819 */ /* 0x020fe200000006ff */
[----:B------:R-:W-:-:S04]  /*4000*/  FMUL.FTZ R102, R101, UR16 ;  /* 0x0000001065667c20 */ /* 0x000fc80008410000 */
[----:B------:R-:W-:Y:S01]  /*4010*/  FFMA.FTZ R50, R178, R102, R50 ;  /* 0x00000066b2327223 */ /* 0x000fe20000010032 */
[----:B------:R-:W-:-:S05]  /*4020*/  SHF.L.U32 R178, R129, 0x10, RZ ;  /* 0x0000001081b27819 */ /* 0x000fca00000006ff */
[----:B------:R-:W-:-:S05]  /*4030*/  FMUL.FTZ R102, R178, R102 ;  /* 0x00000066b2667220 */ /* 0x000fca0000410000 */
[----:B------:R-:W-:-:S04]  /*4040*/  F2FP.BF16.F32.PACK_AB R102, RZ, R102 ;  /* 0x00000066ff66723e */ /* 0x000fc800000010ff */
[----:B------:R-:W-:-:S07]  /*4050*/  PRMT R97, R102, 0x7610, R97 ;  /* 0x0000761066617816 */ /* 0x000fce0000000061 */
.L_x_430:
        /* <DEDUP_REMOVED lines=10> */
.L_x_431:
        /* <DEDUP_REMOVED lines=8> */
.L_x_432:
        /* <DEDUP_REMOVED lines=10> */
.L_x_433:
        /* <DEDUP_REMOVED lines=8> */
.L_x_434:
        /* <DEDUP_REMOVED lines=10> */
.L_x_412:
        /* <DEDUP_REMOVED lines=9> */
[----:B-----5:R-:W1:Y:S01]  /*43d0*/  LDC.64 R108, c[0x0][0x390] ;  /* 0x0000e400ff6c7b82 */ /* 0x020e620000000a00 */
[----:B------:R-:W-:-:S05]  /*43e0*/  IADD3 R111, PT, PT, R0, 0x100, RZ ;  /* 0x00000100006f7810 */ /* 0x000fca0007ffe0ff */
[----:B-1----:R-:W-:-:S06]  /*43f0*/  IMAD.WIDE.U32 R108, R111, 0x10, R108 ;  /* 0x000000106f6c7825 */ /* 0x002fcc00078e006c */
[----:B------:R-:W5:Y:S02]  /*4400*/  LDG.E.128 R108, desc[UR12][R108.64] ;  /* 0x0000000c6c6c7981 */ /* 0x000f64000c1e1d00 */
.L_x_435:
[----:B------:R-:W-:Y:S05]  /*4410*/  @!P0 BRA `(.L_x_436) ;  /* 0x0000000c00648947 */ /* 0x000fea0003800000 */
[----:B------:R-:W-:Y:S05]  /*4420*/  @!P1 BRA `(.L_x_437) ;  /* 0x0000000400b89947 */ /* 0x000fea0003800000 */
[----:B------:R-:W-:Y:S02]  /*4430*/  ISETP.GT.AND P3, PT, R4, RZ, PT ;  /* 0x000000ff0400720c */ /* 0x000fe40003f64270 */
[----:B0-----:R-:W-:Y:S02]  /*4440*/  PRMT R101, R152, 0x7632, R101 ;  /* 0x0000763298657816 */ /* 0x001fe40000000065 */
[----:B------:R-:W-:Y:S02]  /*4450*/  PRMT R179, R153, 0x7632, R179 ;  /* 0x0000763299b37816 */ /* 0x000fe400000000b3 */
[----:B------:R-:W-:Y:S02]  /*4460*/  SHF.L.U32 R101, R101, 0x10, RZ ;  /* 0x0000001065657819 */ /* 0x000fe400000006ff */
[----:B------:R-:W-:Y:S02]  /*4470*/  SHF.L.U32 R102, R153, 0x10, RZ ;  /* 0x0000001099667819 */ /* 0x000fe400000006ff */
[----:B------:R-:W-:-:S02]  /*4480*/  SHF.L.U32 R179, R179, 0x10, RZ ;  /* 0x00000010b3b37819 */ /* 0x000fc400000006ff */
[----:B------:R-:W-:Y:S01]  /*4490*/  SHF.L.U32 R183, R154, 0x10, RZ ;  /* 0x000000109ab77819 */ /* 0x000fe200000006ff */
[-CC-:B------:R-:W-:Y:S01]  /*44a0*/  @P3 FFMA.FTZ R100, R218, R181.reuse, R182.reuse ;  /* 0x000000b5da643223 */ /* 0x180fe200000100b6 */
[-CC-:B------:R-:W-:Y:S01]  /*44b0*/  @P3 FFMA.FTZ R103, R237, R181.reuse, R182.reuse ;  /* 0x000000b5ed673223 */ /* 0x180fe200000100b6 */
[-C--:B------:R-:W-:Y:S02]  /*44c0*/  @P3 FFMA.FTZ R177, R239, R181.reuse, R182 ;  /* 0x000000b5efb13223 */ /* 0x080fe400000100b6 */
[----:B------:R-:W-:Y:S01]  /*44d0*/  @P3 FADD.FTZ R100, R215, -R100 ;  /* 0x80000064d7643221 */ /* 0x000fe20000010000 */
[----:B------:R-:W-:Y:S01]  /*44e0*/  @P3 FADD.FTZ R103, R234, -R103 ;  /* 0x80000067ea673221 */ /* 0x000fe20000010000 */
[----:B------:R-:W-:Y:S02]  /*44f0*/  @P3 FADD.FTZ R177, R236, -R177 ;  /* 0x800000b1ecb13221 */ /* 0x000fe40000010000 */
[----:B------:R-:W-:Y:S01]  /*4500*/  @P3 FFMA.FTZ R101, R2, R100, R101 ;  /* 0x0000006402653223 */ /* 0x000fe20000010065 */
[----:B------:R-:W-:Y:S01]  /*4510*/  @P3 FFMA.FTZ R100, R216, R181, R182 ;  /* 0x000000b5d8643223 */ /* 0x000fe200000100b6 */
[----:B------:R-:W-:Y:S01]  /*4520*/  @P3 FFMA.FTZ R102, R2, R103, R102 ;  /* 0x0000006702663223 */ /* 0x000fe20000010066 */
[----:B------:R-:W-:Y:S01]  /*4530*/  PRMT R103, R154, 0x7632, R103 ;  /* 0x000076329a677816 */ /* 0x000fe20000000067 */
[----:B------:R-:W-:Y:S01]  /*4540*/  @P3 FFMA.FTZ R183, R2, R177, R183 ;  /* 0x000000b102b73223 */ /* 0x000fe200000100b7 */
[----:B------:R-:W-:Y:S01]  /*4550*/  @P3 FADD.FTZ R100, R213, -R100 ;  /* 0x80000064d5643221 */ /* 0x000fe20000010000 */
[----:B------:R-:W-:Y:S01]  /*4560*/  @P3 FFMA.FTZ R177, R241, R181, R182 ;  /* 0x000000b5f1b13223 */ /* 0x000fe200000100b6 */
[----:B------:R-:W-:-:S02]  /*4570*/  SHF.L.U32 R103, R103, 0x10, RZ ;  /* 0x0000001067677819 */ /* 0x000fc400000006ff */
[----:B------:R-:W-:Y:S01]  /*4580*/  @P3 FFMA.FTZ R179, R2, R100, R179 ;  /* 0x0000006402b33223 */ /* 0x000fe200000100b3 */
[----:B------:R-:W-:-:S04]  /*4590*/  @P3 FFMA.FTZ R100, R214, R181, R182 ;  /* 0x000000b5d6643223 */ /* 0x000fc800000100b6 */
[----:B------:R-:W-:-:S04]  /*45a0*/  @P3 FADD.FTZ R100, R211, -R100 ;  /* 0x80000064d3643221 */ /* 0x000fc80000010000 */
[----:B------:R-:W-:Y:S01]  /*45b0*/  @P3 FFMA.FTZ R103, R2, R100, R103 ;  /* 0x0000006402673223 */ /* 0x000fe20000010067 */
[----:B------:R-:W-:Y:S01]  /*45c0*/  @P3 FADD.FTZ R100, R238, -R177 ;  /* 0x800000b1ee643221 */ /* 0x000fe20000010000 */
[----:B------:R-:W-:-:S05]  /*45d0*/  SHF.L.U32 R177, R155, 0x10, RZ ;  /* 0x000000109bb17819 */ /* 0x000fca00000006ff */
[----:B------:R-:W-:Y:S01]  /*45e0*/  @P3 FFMA.FTZ R177, R2, R100, R177 ;  /* 0x0000006402b13223 */ /* 0x000fe200000100b1 */
[----:B------:R-:W-:-:S04]  /*45f0*/  @P3 FFMA.FTZ R100, R235, R181, R182 ;  /* 0x000000b5eb643223 */ /* 0x000fc800000100b6 */
[----:B------:R-:W-:Y:S01]  /*4600*/  @P3 FADD.FTZ R176, R232, -R100 ;  /* 0x80000064e8b03221 */ /* 0x000fe20000010000 */
[----:B------:R-:W-:-:S04]  /*4610*/  IMAD.U32 R100, R152, 0x10000, RZ ;  /* 0x0001000098647824 */ /* 0x000fc800078e00ff */
        /* <DEDUP_REMOVED lines=9> */
.L_x_438:
[----:B------:R-:W-:Y:S01]  /*46b0*/  PRMT R176, R155, 0x7632, R176 ;  /* 0x000076329bb07816 */ /* 0x000fe200000000b0 */
[----:B------:R-:W-:Y:S01]  /*46c0*/  @P3 FFMA.FTZ R178, R212, R181, R182 ;  /* 0x000000b5d4b23223 */ /* 0x000fe200000100b6 */
[----:B------:R-:W-:Y:S02]  /*46d0*/  F2FP.BF16.F32.PACK_AB R100, R101, R100 ;  /* 0x000000646564723e */ /* 0x000fe400000010ff */
[----:B------:R-:W-:Y:S01]  /*46e0*/  SHF.L.U32 R176, R176, 0x10, RZ ;  /* 0x00000010b0b07819 */ /* 0x000fe200000006ff */
[----:B------:R-:W-:-:S04]  /*46f0*/  @P3 FADD.FTZ R178, R207, -R178 ;  /* 0x800000b2cfb23221 */ /* 0x000fc80000010000 */
[----:B------:R-:W-:Y:S01]  /*4700*/  @P3 FFMA.FTZ R176, R2, R178, R176 ;  /* 0x000000b202b03223 */ /* 0x000fe200000100b0 */
[----:B------:R-:W-:Y:S06]  /*4710*/  @!P2 BRA `(.L_x_439) ;  /* 0x000000000020a947 */ /* 0x000fec0003800000 */
[----:B-----5:R-:W-:-:S04]  /*4720*/  PRMT R178, R108, 0x7632, R178 ;  /* 0x000076326cb27816 */ /* 0x020fc800000000b2 */
[----:B------:R-:W-:Y:S01]  /*4730*/  SHF.L.U32 R248, R178, 0x10, RZ ;  /* 0x00000010b2f87819 */ /* 0x000fe200000006ff */
[----:B------:R-:W-:Y:S01]  /*4740*/  FMUL.FTZ R178, R101, UR16 ;  /* 0x0000001065b27c20 */ /* 0x000fe20008410000 */
[----:B------:R-:W-:-:S03]  /*4750*/  SHF.L.U32 R101, R12, 0x10, RZ ;  /* 0x000000100c657819 */ /* 0x000fc600000006ff */
[C---:B------:R-:W-:Y:S02]  /*4760*/  FFMA.FTZ R57, R178.reuse, R248, R57 ;  /* 0x000000f8b2397223 */ /* 0x040fe40000010039 */
[----:B------:R-:W-:-:S05]  /*4770*/  FMUL.FTZ R101, R178, R101 ;  /* 0x00000065b2657220 */ /* 0x000fca0000410000 */
[----:B------:R-:W-:-:S04]  /*4780*/  F2FP.BF16.F32.PACK_AB R101, RZ, R101 ;  /* 0x00000065ff65723e */ /* 0x000fc800000010ff */
[----:B------:R-:W-:-:S07]  /*4790*/  PRMT R96, R96, 0x5410, R101 ;  /* 0x0000541060607816 */ /* 0x000fce0000000065 */
.L_x_439:
        /* <DEDUP_REMOVED lines=8> */
.L_x_440:
        /* <DEDUP_REMOVED lines=10> */
.L_x_441:
[----:B------:R-:W-:Y:S05]  /*48c0*/  @!P2 BRA `(.L_x_442) ;  /* 0x00000000001ca947 */ /* 0x000fea0003800000 */
[----:B------:R-:W-:Y:S01]  /*48d0*/  SHF.L.U32 R102, R126, 0x10, RZ ;  /* 0x000000107e667819 */ /* 0x000fe200000006ff */
[----:B------:R-:W-:Y:S01]  /*48e0*/  FMUL.FTZ R179, R183, UR16 ;  /* 0x00000010b7b37c20 */ /* 0x000fe20008410000 */
[----:B-----5:R-:W-:-:S03]  /*48f0*/  SHF.L.U32 R178, R110, 0x10, RZ ;  /* 0x000000106eb27819 */ /* 0x020fc600000006ff */
[----:B------:R-:W-:Y:S02]  /*4900*/  FMUL.FTZ R102, R179, R102 ;  /* 0x00000066b3667220 */ /* 0x000fe40000410000 */
[----:B------:R-:W-:-:S03]  /*4910*/  FFMA.FTZ R60, R178, R179, R60 ;  /* 0x000000b3b23c7223 */ /* 0x000fc6000001003c */
[----:B------:R-:W-:-:S04]  /*4920*/  F2FP.BF16.F32.PACK_AB R102, RZ, R102 ;  /* 0x00000066ff66723e */ /* 0x000fc800000010ff */
[----:B------:R-:W-:-:S07]  /*4930*/  PRMT R98, R102, 0x7610, R98 ;  /* 0x0000761066627816 */ /* 0x000fce0000000062 */
.L_x_442:
        /* <DEDUP_REMOVED lines=10> */
.L_x_443:
        /* <DEDUP_REMOVED lines=8> */
.L_x_444:
        /* <DEDUP_REMOVED lines=11> */
.L_x_437:
[----:B------:R-:W-:Y:S01]  /*4b10*/  ISETP.GT.AND P3, PT, R4, RZ, PT ;  /* 0x000000ff0400720c */ /* 0x000fe20003f64270 */
[----:B------:R-:W-:-:S12]  /*4b20*/  @!P2 BRA `(.L_x_446) ;  /* 0x00000000002ca947 */ /* 0x000fd80003800000 */
[----:B0-----:R-:W-:Y:S01]  /*4b30*/  @P3 FFMA.FTZ R177, R235, R181, R182 ;  /* 0x000000b5ebb13223 */ /* 0x001fe200000100b6 */
        /* <DEDUP_REMOVED lines=10> */
.L_x_446:
[----:B------:R-:W-:Y:S05]  /*4be0*/  @!P2 BRA `(.L_x_447) ;  /* 0x000000000034a947 */ /* 0x000fea0003800000 */
[----:B0-----:R-:W-:Y:S01]  /*4bf0*/  PRMT R176, R152, 0x7632, R176 ;  /* 0x0000763298b07816 */ /* 0x001fe200000000b0 */
        /* <DEDUP_REMOVED lines=12> */
.L_x_447:
[----:B------:R-:W-:Y:S05]  /*4cc0*/  @!P2 BRA `(.L_x_448) ;  /* 0x00000000002ca947 */ /* 0x000fea0003800000 */
        /* <DEDUP_REMOVED lines=11> */
.L_x_448:
        /* <DEDUP_REMOVED lines=14> */
.L_x_449:
        /* <DEDUP_REMOVED lines=12> */
.L_x_450:
        /* <DEDUP_REMOVED lines=14> */
.L_x_451:
        /* <DEDUP_REMOVED lines=12> */
.L_x_452:
        /* <DEDUP_REMOVED lines=15> */
.L_x_436:
[----:B------:R-:W-:Y:S05]  /*51b0*/  @!P1 BRA `(.L_x_453) ;  /* 0x0000000400a89947 */ /* 0x000fea0003800000 */
[-CC-:B0-----:R-:W-:Y:S01]  /*51c0*/  FFMA.FTZ R100, R218, R181.reuse, R182.reuse ;  /* 0x000000b5da647223 */ /* 0x181fe200000100b6 */
[-CC-:B------:R-:W-:Y:S01]  /*51d0*/  FFMA.FTZ R101, R235, R181.reuse, R182.reuse ;  /* 0x000000b5eb657223 */ /* 0x180fe200000100b6 */
[-CC-:B------:R-:W-:Y:S01]  /*51e0*/  FFMA.FTZ R177, R237, R181.reuse, R182.reuse ;  /* 0x000000b5edb17223 */ /* 0x180fe200000100b6 */
[-C--:B------:R-:W-:Y:S01]  /*51f0*/  FFMA.FTZ R183, R239, R181.reuse, R182 ;  /* 0x000000b5efb77223 */ /* 0x080fe200000100b6 */
[----:B------:R-:W-:Y:S01]  /*5200*/  FADD.FTZ R103, R215, -R100 ;  /* 0x80000064d7677221 */ /* 0x000fe20000010000 */
[-CC-:B------:R-:W-:Y:S01]  /*5210*/  FFMA.FTZ R100, R216, R181.reuse, R182.reuse ;  /* 0x000000b5d8647223 */ /* 0x180fe200000100b6 */
        /* <DEDUP_REMOVED lines=25> */
.L_x_454:
        /* <DEDUP_REMOVED lines=9> */
.L_x_455:
        /* <DEDUP_REMOVED lines=8> */
.L_x_456:
[----:B------:R-:W-:Y:S05]  /*54c0*/  @!P2 BRA `(.L_x_457) ;  /* 0x000000000020a947 */ /* 0x000fea0003800000 */
[----:B------:R-:W-:Y:S02]  /*54d0*/  IMAD.U32 R179, R11, 0x10000, RZ ;  /* 0x000100000bb37824 */ /* 0x000fe400078e00ff */
[----:B------:R-:W-:Y:S01]  /*54e0*/  FMUL.FTZ R248, R178, UR16 ;  /* 0x00000010b2f87c20 */ /* 0x000fe20008410000 */
[----:B-----5:R-:W-:-:S03]  /*54f0*/  PRMT R177, R109, 0x7632, R177 ;  /* 0x000076326db17816 */ /* 0x020fc600000000b1 */
[----:B------:R-:W-:Y:S01]  /*5500*/  FMUL.FTZ R179, R179, R248 ;  /* 0x000000f8b3b37220 */ /* 0x000fe20000410000 */
[----:B------:R-:W-:-:S04]  /*5510*/  SHF.L.U32 R177, R177, 0x10, RZ ;  /* 0x00000010b1b17819 */ /* 0x000fc800000006ff */
[----:B------:R-:W-:Y:S01]  /*5520*/  F2FP.BF16.F32.PACK_AB R179, RZ, R179 ;  /* 0x000000b3ffb3723e */ /* 0x000fe200000010ff */
[----:B------:R-:W-:-:S03]  /*5530*/  FFMA.FTZ R59, R248, R177, R59 ;  /* 0x000000b1f83b7223 */ /* 0x000fc6000001003b */
[----:B------:R-:W-:-:S07]  /*5540*/  PRMT R97, R97, 0x5410, R179 ;  /* 0x0000541061617816 */ /* 0x000fce00000000b3 */
.L_x_457:
        /* <DEDUP_REMOVED lines=11> */
.L_x_458:
        /* <DEDUP_REMOVED lines=10> */
.L_x_459:
[-CC-:B------:R-:W-:Y:S01]  /*56a0*/  FFMA.FTZ R100, R212, R181.reuse, R182.reuse ;  /* 0x000000b5d4647223 */ /* 0x180fe200000100b6 */
[----:B------:R-:W-:-:S03]  /*56b0*/  FFMA.FTZ R177, R241, R181, R182 ;  /* 0x000000b5f1b17223 */ /* 0x000fc600000100b6 */
[----:B------:R-:W-:Y:S01]  /*56c0*/  FADD.FTZ R179, R207, -R100 ;  /* 0x80000064cfb37221 */ /* 0x000fe20000010000 */
[----:B------:R-:W-:Y:S01]  /*56d0*/  FADD.FTZ R177, R238, -R177 ;  /* 0x800000b1eeb17221 */ /* 0x000fe20000010000 */
[----:B------:R-:W-:Y:S02]  /*56e0*/  F2FP.BF16.F32.PACK_AB R100, R103, R176 ;  /* 0x000000b06764723e */ /* 0x000fe400000010ff */
        /* <DEDUP_REMOVED lines=12> */
.L_x_460:
        /* <DEDUP_REMOVED lines=11> */
.L_x_453:
[----:B------:R-:W-:Y:S05]  /*5860*/  @!P2 BRA `(.L_x_461) ;  /* 0x000000000030a947 */ /* 0x000fea0003800000 */
[----:B0-----:R-:W-:Y:S01]  /*5870*/  FFMA.FTZ R177, R235, R181, R182 ;  /* 0x000000b5ebb17223 */ /* 0x001fe200000100b6 */
[----:B------:R-:W-:Y:S02]  /*5880*/  ISETP.GT.AND P3, PT, R4, RZ, PT ;  /* 0x000000ff0400720c */ /* 0x000fe40003f64270 */
[----:B-----5:R-:W-:Y:S01]  /*5890*/  SHF.L.U32 R179, R108, 0x10, RZ ;  /* 0x000000106cb37819 */ /* 0x020fe200000006ff */
[----:B------:R-:W-:-:S04]  /*58a0*/  FADD.FTZ R177, R232, -R177 ;  /* 0x800000b1e8b17221 */ /* 0x000fc80000010000 */
[----:B------:R-:W-:-:S05]  /*58b0*/  FMUL.FTZ R176, R2, R177 ;  /* 0x000000b102b07220 */ /* 0x000fca0000410000 */
[----:B------:R-:W-:-:S05]  /*58c0*/  FSEL R176, R176, RZ, P3 ;  /* 0x000000ffb0b07208 */ /* 0x000fca0001800000 */
[----:B------:R-:W-:Y:S01]  /*58d0*/  FMUL.FTZ R177, R176, UR16 ;  /* 0x00000010b0b17c20 */ /* 0x000fe20008410000 */
[----:B------:R-:W-:-:S03]  /*58e0*/  SHF.L.U32 R176, R124, 0x10, RZ ;  /* 0x000000107cb07819 */ /* 0x000fc600000006ff */
[-C--:B------:R-:W-:Y:S02]  /*58f0*/  FFMA.FTZ R56, R179, R177.reuse, R56 ;  /* 0x000000b1b3387223 */ /* 0x080fe40000010038 */
[----:B------:R-:W-:-:S05]  /*5900*/  FMUL.FTZ R176, R176, R177 ;  /* 0x000000b1b0b07220 */ /* 0x000fca0000410000 */
[----:B------:R-:W-:-:S04]  /*5910*/  F2FP.BF16.F32.PACK_AB R176, RZ, R176 ;  /* 0x000000b0ffb0723e */ /* 0x000fc800000010ff */
[----:B------:R-:W-:-:S07]  /*5920*/  PRMT R96, R176, 0x7610, R96 ;  /* 0x00007610b0607816 */ /* 0x000fce0000000060 */
.L_x_461:
[----:B------:R-:W-:Y:S05]  /*5930*/  @!P2 BRA `(.L_x_462) ;  /* 0x000000000034a947 */ /* 0x000fea0003800000 */
[----:B0-----:R-:W-:Y:S01]  /*5940*/  FFMA.FTZ R176, R218, R181, R182 ;  /* 0x000000b5dab07223 */ /* 0x001fe200000100b6 */
[----:B------:R-:W-:Y:S02]  /*5950*/  ISETP.GT.AND P3, PT, R4, RZ, PT ;  /* 0x000000ff0400720c */ /* 0x000fe40003f64270 */
[----:B------:R-:W-:Y:S01]  /*5960*/  SHF.L.U32 R179, R12, 0x10, RZ ;  /* 0x000000100cb37819 */ /* 0x000fe200000006ff */
[----:B------:R-:W-:-:S04]  /*5970*/  FADD.FTZ R177, R215, -R176 ;  /* 0x800000b0d7b17221 */ /* 0x000fc80000010000 */
[----:B------:R-:W-:Y:S01]  /*5980*/  FMUL.FTZ R176, R2, R177 ;  /* 0x000000b102b07220 */ /* 0x000fe20000410000 */
        /* <DEDUP_REMOVED lines=8> */
.L_x_462:
        /* <DEDUP_REMOVED lines=13> */
.L_x_463:
        /* <DEDUP_REMOVED lines=14> */
.L_x_464:
        /* <DEDUP_REMOVED lines=13> */
.L_x_465:
        /* <DEDUP_REMOVED lines=14> */
.L_x_466:
        /* <DEDUP_REMOVED lines=13> */
.L_x_467:
        /* <DEDUP_REMOVED lines=14> */
.L_x_445:
[----:B0-----:R-:W0:Y:S01]  /*5f20*/  @P1 LDC.64 R178, c[0x0][0x478] ;  /* 0x00011e00ffb21b82 */ /* 0x001e220000000a00 */
[----:B------:R-:W-:-:S07]  /*5f30*/  @P1 IADD3 R183, PT, PT, R180, 0x100, RZ ;  /* 0x00000100b4b71810 */ /* 0x000fce0007ffe0ff */
[----:B------:R-:W1:Y:S01]  /*5f40*/  @P2 LDC.64 R176, c[0x0][0x468] ;  /* 0x00011a00ffb02b82 */ /* 0x000e620000000a00 */
[----:B0-----:R-:W-:Y:S01]  /*5f50*/  @P1 IMAD.WIDE.U32 R178, R183, 0x10, R178 ;  /* 0x00000010b7b21825 */ /* 0x001fe200078e00b2 */
[----:B------:R-:W-:-:S04]  /*5f60*/  @P2 IADD3 R183, PT, PT, R0, 0x100, RZ ;  /* 0x0000010000b72810 */ /* 0x000fc80007ffe0ff */
[----:B------:R0:W-:Y:S01]  /*5f70*/  @P1 STG.E.128 desc[UR12][R178.64], R100 ;  /* 0x00000064b2001986 */ /* 0x0001e2000c101d0c */
[----:B-1----:R-:W-:-:S05]  /*5f80*/  @P2 IMAD.WIDE.U32 R176, R183, 0x10, R176 ;  /* 0x00000010b7b02825 */ /* 0x002fca00078e00b0 */
[----:B------:R0:W-:Y:S01]  /*5f90*/  @P2 STG.E.128 desc[UR12][R176.64], R96 ;  /* 0x00000060b0002986 */ /* 0x0001e2000c101d0c */
[----:B------:R-:W-:Y:S05]  /*5fa0*/  @!P2 BRA `(.L_x_468) ;  /* 0x000000000010a947 */ /* 0x000fea0003800000 */
[----:B-----5:R-:W1:Y:S01]  /*5fb0*/  LDC.64 R108, c[0x0][0x390] ;  /* 0x0000e400ff6c7b82 */ /* 0x020e620000000a00 */
[----:B------:R-:W-:-:S05]  /*5fc0*/  IADD3 R111, PT, PT, R0, 0x200, RZ ;  /* 0x00000200006f7810 */ /* 0x000fca0007ffe0ff */
[----:B-1----:R-:W-:-:S06]  /*5fd0*/  IMAD.WIDE.U32 R108, R111, 0x10, R108 ;  /* 0x000000106f6c7825 */ /* 0x002fcc00078e006c */
[----:B------:R-:W5:Y:S02]  /*5fe0*/  LDG.E.128 R108, desc[UR12][R108.64] ;  /* 0x0000000c6c6c7981 */ /* 0x000f64000c1e1d00 */
.L_x_468:
        /* <DEDUP_REMOVED lines=10> */
[----:B------:R-:W-:-:S03]  /*6090*/  @P3 FFMA.FTZ R177, R247, R181, R182 ;  /* 0x000000b5f7b13223 */ /* 0x000fc600000100b6 */
[----:B------:R-:W-:Y:S01]  /*60a0*/  @P3 FADD.FTZ R100, R205, -R100 ;  /* 0x80000064cd643221 */ /* 0x000fe20000010000 */
[----:B------:R-:W-:-:S03]  /*60b0*/  @P3 FADD.FTZ R177, R186, -R177 ;  /* 0x800000b1bab13221 */ /* 0x000fc60000010000 */
[C---:B------:R-:W-:Y:S01]  /*60c0*/  @P3 FFMA.FTZ R101, R2.reuse, R100, R101 ;  /* 0x0000006402653223 */ /* 0x040fe20000010065 */
[----:B------:R-:W-:Y:S01]  /*60d0*/  @P3 FFMA.FTZ R100, R245, R181, R182 ;  /* 0x000000b5f5643223 */ /* 0x000fe200000100b6 */
[----:B------:R-:W-:Y:S01]  /*60e0*/  @P3 FFMA.FTZ R183, R2, R177, R183 ;  /* 0x000000b102b73223 */ /* 0x000fe200000100b7 */
[----:B------:R-:W-:Y:S02]  /*60f0*/  SHF.L.U32 R177, R159, 0x10, RZ ;  /* 0x000000109fb17819 */ /* 0x000fe400000006ff */
[----:B------:R-:W-:Y:S01]  /*6100*/  @P3 FADD.FTZ R103, R185, -R100 ;  /* 0x80000064b9673221 */ /* 0x000fe20000010000 */
[----:B------:R-:W-:-:S03]  /*6110*/  @P3 FFMA.FTZ R100, R206, R181, R182 ;  /* 0x000000b5ce643223 */ /* 0x000fc600000100b6 */
[----:B------:R-:W-:Y:S01]  /*6120*/  @P3 FFMA.FTZ R102, R2, R103, R102 ;  /* 0x0000006702663223 */ /* 0x000fe20000010066 */
[----:B------:R-:W-:Y:S01]  /*6130*/  @P3 FADD.FTZ R100, R203, -R100 ;  /* 0x80000064cb643221 */ /* 0x000fe20000010000 */
[----:B------:R-:W-:-:S03]  /*6140*/  PRMT R103, R158, 0x7632, R103 ;  /* 0x000076329e677816 */ /* 0x000fc60000000067 */
[----:B------:R-:W-:Y:S01]  /*6150*/  @P3 FFMA.FTZ R179, R2, R100, R179 ;  /* 0x0000006402b33223 */ /* 0x000fe200000100b3 */
[----:B------:R-:W-:Y:S01]  /*6160*/  @P3 FFMA.FTZ R100, R204, R181, R182 ;  /* 0x000000b5cc643223 */ /* 0x000fe200000100b6 */
[----:B------:R-:W-:-:S03]  /*6170*/  SHF.L.U32 R103, R103, 0x10, RZ ;  /* 0x0000001067677819 */ /* 0x000fc600000006ff */
[----:B------:R-:W-:-:S04]  /*6180*/  @P3 FADD.FTZ R100, R201, -R100 ;  /* 0x80000064c9643221 */ /* 0x000fc80000010000 */
[----:B------:R-:W-:Y:S01]  /*6190*/  @P3 FFMA.FTZ R103, R2, R100, R103 ;  /* 0x0000006402673223 */ /* 0x000fe20000010067 */
[----:B------:R-:W-:-:S04]  /*61a0*/  @P3 FFMA.FTZ R100, R249, R181, R182 ;  /* 0x000000b5f9643223 */ /* 0x000fc800000100b6 */
[----:B------:R-:W-:-:S04]  /*61b0*/  @P3 FADD.FTZ R100, R187, -R100 ;  /* 0x80000064bb643221 */ /* 0x000fc80000010000 */
        /* <DEDUP_REMOVED lines=13> */
.L_x_471:
        /* <DEDUP_REMOVED lines=15> */
.L_x_472:
        /* <DEDUP_REMOVED lines=8> */
.L_x_473:
        /* <DEDUP_REMOVED lines=10> */
.L_x_474:
        /* <DEDUP_REMOVED lines=8> */
.L_x_475:
[----:B------:R-:W-:Y:S01]  /*6520*/  F2FP.BF16.F32.PACK_AB R102, R103, R183 ;  /* 0x000000b76766723e */ /* 0x000fe200000010ff */
[----:B------:R-:W-:Y:S06]  /*6530*/  @!P2 BRA `(.L_x_476) ;  /* 0x000000000020a947 */ /* 0x000fec0003800000 */
        /* <DEDUP_REMOVED lines=8> */
.L_x_476:
        /* <DEDUP_REMOVED lines=8> */
.L_x_477:
        /* <DEDUP_REMOVED lines=11> */
.L_x_470:
        /* <DEDUP_REMOVED lines=13> */
.L_x_479:
        /* <DEDUP_REMOVED lines=14> */
.L_x_480:
[----:B------:R-:W-:Y:S05]  /*68a0*/  @!P2 BRA `(.L_x_481) ;  /* 0x00000000002ca947 */ /* 0x000fea0003800000 */
[----:B0-----:R-:W-:Y:S01]  /*68b0*/  @P3 FFMA.FTZ R176, R245, R181, R182 ;  /* 0x000000b5f5b03223 */ /* 0x001fe200000100b6 */
        /* <DEDUP_REMOVED lines=10> */
.L_x_481:
        /* <DEDUP_REMOVED lines=14> */
.L_x_482:
        /* <DEDUP_REMOVED lines=12> */
.L_x_483:
        /* <DEDUP_REMOVED lines=14> */
.L_x_484:
        /* <DEDUP_REMOVED lines=12> */
.L_x_485:
        /* <DEDUP_REMOVED lines=15> */
.L_x_469:
[----:B------:R-:W-:Y:S05]  /*6d90*/  @!P1 BRA `(.L_x_486) ;  /* 0x0000000400a89947 */ /* 0x000fea0003800000 */
[-CC-:B0-----:R-:W-:Y:S01]  /*6da0*/  FFMA.FTZ R100, R210, R181.reuse, R182.reuse ;  /* 0x000000b5d2647223 */ /* 0x181fe200000100b6 */
        /* <DEDUP_REMOVED lines=30> */
.L_x_487:
        /* <DEDUP_REMOVED lines=9> */
.L_x_488:
        /* <DEDUP_REMOVED lines=8> */
.L_x_489:
        /* <DEDUP_REMOVED lines=9> */
.L_x_490:
        /* <DEDUP_REMOVED lines=11> */
.L_x_491:
        /* <DEDUP_REMOVED lines=10> */
.L_x_492:
        /* <DEDUP_REMOVED lines=17> */
.L_x_493:
        /* <DEDUP_REMOVED lines=11> */
.L_x_486:
        /* <DEDUP_REMOVED lines=13> */
.L_x_494:
[----:B------:R-:W-:Y:S05]  /*7510*/  @!P2 BRA `(.L_x_495) ;  /* 0x000000000034a947 */ /* 0x000fea0003800000 */
[----:B0-----:R-:W-:Y:S01]  /*7520*/  FFMA.FTZ R176, R210, R181, R182 ;  /* 0x000000b5d2b07223 */ /* 0x001fe200000100b6 */
[----:B------:R-:W-:Y:S02]  /*7530*/  ISETP.GT.AND P3, PT, R4, RZ, PT ;  /* 0x000000ff0400720c */ /* 0x000fe40003f64270 */
[----:B------:R-:W-:Y:S01]  /*7540*/  SHF.L.U32 R179, R16, 0x10, RZ ;  /* 0x0000001010b37819 */ /* 0x000fe200000006ff */
[----:B------:R-:W-:-:S04]  /*7550*/  FADD.FTZ R177, R205, -R176 ;  /* 0x800000b0cdb17221 */ /* 0x000fc80000010000 */
[----:B------:R-:W-:Y:S01]  /*7560*/  FMUL.FTZ R176, R2, R177 ;  /* 0x000000b102b07220 */ /* 0x000fe20000410000 */
[----:B-----5:R-:W-:-:S04]  /*7570*/  PRMT R177, R108, 0x7632, R177 ;  /* 0x000076326cb17816 */ /* 0x020fc800000000b1 */
[----:B------:R-:W-:Y:S01]  /*7580*/  FSEL R176, R176, RZ, P3 ;  /* 0x000000ffb0b07208 */ /* 0x000fe20001800000 */
[----:B------:R-:W-:-:S04]  /*7590*/  IMAD.U32 R177, R177, 0x10000, RZ ;  /* 0x00010000b1b17824 */ /* 0x000fc800078e00ff */
[----:B------:R-:W-:-:S04]  /*75a0*/  FMUL.FTZ R176, R176, UR16 ;  /* 0x00000010b0b07c20 */ /* 0x000fc80008410000 */
[----:B------:R-:W-:Y:S01]  /*75b0*/  FMUL.FTZ R178, R179, R176 ;  /* 0x000000b0b3b27220 */ /* 0x000fe20000410000 */
[----:B------:R-:W-:-:S04]  /*75c0*/  FFMA.FTZ R65, R176, R177, R65 ;  /* 0x000000b1b0417223 */ /* 0x000fc80000010041 */
[----:B------:R-:W-:-:S04]  /*75d0*/  F2FP.BF16.F32.PACK_AB R178, RZ, R178 ;  /* 0x000000b2ffb2723e */ /* 0x000fc800000010ff */
[----:B------:R-:W-:-:S07]  /*75e0*/  PRMT R96, R96, 0x5410, R178 ;  /* 0x0000541060607816 */ /* 0x000fce00000000b2 */
.L_x_495:
        /* <DEDUP_REMOVED lines=13> */
.L_x_496:
        /* <DEDUP_REMOVED lines=14> */
.L_x_497:
        /* <DEDUP_REMOVED lines=13> */
.L_x_498:
        /* <DEDUP_REMOVED lines=14> */
.L_x_499:
        /* <DEDUP_REMOVED lines=13> */
.L_x_500:
        /* <DEDUP_REMOVED lines=14> */
.L_x_478:
[----:B0-----:R-:W0:Y:S01]  /*7b00*/  @P1 LDC.64 R178, c[0x0][0x478] ;  /* 0x00011e00ffb21b82 */ /* 0x001e220000000a00 */
[----:B------:R-:W-:-:S07]  /*7b10*/  @P1 IADD3 R183, PT, PT, R180, 0x200, RZ ;  /* 0x00000200b4b71810 */ /* 0x000fce0007ffe0ff */
[----:B------:R-:W1:Y:S01]  /*7b20*/  @P2 LDC.64 R176, c[0x0][0x468] ;  /* 0x00011a00ffb02b82 */ /* 0x000e620000000a00 */
[----:B0-----:R-:W-:Y:S01]  /*7b30*/  @P1 IMAD.WIDE.U32 R178, R183, 0x10, R178 ;  /* 0x00000010b7b21825 */ /* 0x001fe200078e00b2 */
[C---:B------:R-:W-:Y:S02]  /*7b40*/  @P2 IADD3 R183, PT, PT, R0.reuse, 0x200, RZ ;  /* 0x0000020000b72810 */ /* 0x040fe40007ffe0ff */
[----:B------:R-:W-:Y:S02]  /*7b50*/  IADD3 R0, PT, PT, R0, 0x300, RZ ;  /* 0x0000030000007810 */ /* 0x000fe40007ffe0ff */
[----:B------:R0:W-:Y:S01]  /*7b60*/  @P1 STG.E.128 desc[UR12][R178.64], R100 ;  /* 0x00000064b2001986 */ /* 0x0001e2000c101d0c */
[----:B-1----:R-:W-:-:S05]  /*7b70*/  @P2 IMAD.WIDE.U32 R176, R183, 0x10, R176 ;  /* 0x00000010b7b02825 */ /* 0x002fca00078e00b0 */
[----:B------:R0:W-:Y:S01]  /*7b80*/  @P2 STG.E.128 desc[UR12][R176.64], R96 ;  /* 0x00000060b0002986 */ /* 0x0001e2000c101d0c */
[----:B------:R-:W-:Y:S05]  /*7b90*/  @!P2 BRA `(.L_x_501) ;  /* 0x00000000000ca947 */ /* 0x000fea0003800000 */
[----:B-----5:R-:W1:Y:S02]  /*7ba0*/  LDC.64 R108, c[0x0][0x390] ;  /* 0x0000e400ff6c7b82 */ /* 0x020e640000000a00 */
[----:B-1----:R-:W-:-:S06]  /*7bb0*/  IMAD.WIDE.U32 R108, R0, 0x10, R108 ;  /* 0x00000010006c7825 */ /* 0x002fcc00078e006c */
[----:B------:R-:W5:Y:S02]  /*7bc0*/  LDG.E.128 R108, desc[UR12][R108.64] ;  /* 0x0000000c6c6c7981 */ /* 0x000f64000c1e1d00 */
.L_x_501:
[----:B------:R-:W-:Y:S05]  /*7bd0*/  @!P0 BRA `(.L_x_502) ;  /* 0x0000000c00648947 */ /* 0x000fea0003800000 */
[----:B------:R-:W-:Y:S05]  /*7be0*/  @!P1 BRA `(.L_x_503) ;  /* 0x0000000400b89947 */ /* 0x000fea0003800000 */
[----:B------:R-:W-:Y:S02]  /*7bf0*/  ISETP.GT.AND P0, PT, R4, RZ, PT ;  /* 0x000000ff0400720c */ /* 0x000fe40003f04270 */
[----:B0-----:R-:W-:Y:S02]  /*7c00*/  PRMT R101, R160, 0x7632, R101 ;  /* 0x00007632a0657816 */ /* 0x001fe40000000065 */
[----:B------:R-:W-:Y:S02]  /*7c10*/  SHF.L.U32 R183, R162, 0x10, RZ ;  /* 0x00000010a2b77819 */ /* 0x000fe400000006ff */
[----:B------:R-:W-:Y:S02]  /*7c20*/  SHF.L.U32 R101, R101, 0x10, RZ ;  /* 0x0000001065657819 */ /* 0x000fe400000006ff */
[----:B------:R-:W-:-:S04]  /*7c30*/  PRMT R177, R161, 0x7632, R177 ;  /* 0x00007632a1b17816 */ /* 0x000fc800000000b1 */
[----:B------:R-:W-:Y:S01]  /*7c40*/  SHF.L.U32 R177, R177, 0x10, RZ ;  /* 0x00000010b1b17819 */ /* 0x000fe200000006ff */
[-CC-:B------:R-:W-:Y:S01]  /*7c50*/  @P0 FFMA.FTZ R4, R200, R181.reuse, R182.reuse ;  /* 0x000000b5c8040223 */ /* 0x180fe200000100b6 */
[-CC-:B------:R-:W-:Y:S01]  /*7c60*/  @P0 FFMA.FTZ R102, R196, R181.reuse, R182.reuse ;  /* 0x000000b5c4660223 */ /* 0x180fe200000100b6 */
[-CC-:B------:R-:W-:Y:S01]  /*7c70*/  @P0 FFMA.FTZ R179, R242, R181.reuse, R182.reuse ;  /* 0x000000b5f2b30223 */ /* 0x180fe200000100b6 */
[-C--:B------:R-:W-:Y:S01]  /*7c80*/  @P0 FFMA.FTZ R100, R251, R181.reuse, R182 ;  /* 0x000000b5fb640223 */ /* 0x080fe200000100b6 */
[----:B------:R-:W-:Y:S01]  /*7c90*/  @P0 FADD.FTZ R103, R197, -R4 ;  /* 0x80000004c5670221 */ /* 0x000fe20000010000 */
[----:B------:R-:W-:Y:S01]  /*7ca0*/  @P0 FADD.FTZ R102, R193, -R102 ;  /* 0x80000066c1660221 */ /* 0x000fe20000010000 */
[--C-:B------:R-:W-:Y:S01]  /*7cb0*/  @P0 FFMA.FTZ R4, R244, R181, R182.reuse ;  /* 0x000000b5f4040223 */ /* 0x100fe200000100b6 */
[----:B------:R-:W-:Y:S01]  /*7cc0*/  @P0 FADD.FTZ R179, R190, -R179 ;  /* 0x800000b3beb30221 */ /* 0x000fe20000010000 */
[----:B------:R-:W-:Y:S01]  /*7cd0*/  @P0 FFMA.FTZ R101, R2, R103, R101 ;  /* 0x0000006702650223 */ /* 0x000fe20000010065 */
[----:B------:R-:W-:Y:S01]  /*7ce0*/  PRMT R103, R162, 0x7632, R103 ;  /* 0x00007632a2677816 */ /* 0x000fe20000000067 */
[--C-:B------:R-:W-:Y:S01]  /*7cf0*/  @P0 FFMA.FTZ R176, R240, R181, R182.reuse ;  /* 0x000000b5f0b00223 */ /* 0x100fe200000100b6 */
[----:B------:R-:W-:Y:S01]  /*7d00*/  @P0 FFMA.FTZ R183, R2, R179, R183 ;  /* 0x000000b302b70223 */ /* 0x000fe200000100b7 */
[-CC-:B------:R-:W-:Y:S01]  /*7d10*/  @P0 FFMA.FTZ R178, R198, R181.reuse, R182.reuse ;  /* 0x000000b5c6b20223 */ /* 0x180fe200000100b6 */
[----:B------:R-:W-:Y:S01]  /*7d20*/  SHF.L.U32 R103, R103, 0x10, RZ ;  /* 0x0000001067677819 */ /* 0x000fe200000006ff */
[----:B------:R-:W-:Y:S01]  /*7d30*/  @P0 FFMA.FTZ R182, R194, R181, R182 ;  /* 0x000000b5c2b60223 */ /* 0x000fe200000100b6 */
[----:B------:R-:W-:Y:S01]  /*7d40*/  PRMT R179, R163, 0x7632, R179 ;  /* 0x00007632a3b37816 */ /* 0x000fe200000000b3 */
[----:B------:R-:W-:Y:S01]  /*7d50*/  @P0 FADD.FTZ R176, R189, -R176 ;  /* 0x800000b0bdb00221 */ /* 0x000fe20000010000 */
[----:B------:R-:W-:Y:S01]  /*7d60*/  SHF.L.U32 R181, R161, 0x10, RZ ;  /* 0x00000010a1b57819 */ /* 0x000fe200000006ff */
[----:B------:R-:W-:Y:S01]  /*7d70*/  @P0 FFMA.FTZ R103, R2, R102, R103 ;  /* 0x0000006602670223 */ /* 0x000fe20000010067 */
[----:B------:R-:W-:Y:S01]  /*7d80*/  @P0 FADD.FTZ R102, R191, -R4 ;  /* 0x80000004bf660221 */ /* 0x000fe20000010000 */
[----:B------:R-:W-:Y:S01]  /*7d90*/  SHF.L.U32 R4, R163, 0x10, RZ ;  /* 0x00000010a3047819 */ /* 0x000fe200000006ff */
[----:B------:R-:W-:Y:S01]  /*7da0*/  @P0 FADD.FTZ R178, R195, -R178 ;  /* 0x800000b2c3b20221 */ /* 0x000fe20000010000 */
[----:B------:R-:W-:Y:S01]  /*7db0*/  SHF.L.U32 R179, R179, 0x10, RZ ;  /* 0x00000010b3b37819 */ /* 0x000fe200000006ff */
[----:B------:R-:W-:Y:S01]  /*7dc0*/  @P0 FADD.FTZ R182, R192, -R182 ;  /* 0x800000b6c0b60221 */ /* 0x000fe20000010000 */
[C---:B------:R-:W-:Y:S01]  /*7dd0*/  @P0 FFMA.FTZ R181, R2.reuse, R176, R181 ;  /* 0x000000b002b50223 */ /* 0x040fe200000100b5 */
[----:B------:R-:W-:Y:S01]  /*7de0*/  @P0 FFMA.FTZ R4, R2, R102, R4 ;  /* 0x0000006602040223 */ /* 0x000fe20000010004 */
[----:B------:R-:W-:Y:S01]  /*7df0*/  @P0 FADD.FTZ R102, R188, -R100 ;  /* 0x80000064bc660221 */ /* 0x000fe20000010000 */
[----:B------:R-:W-:Y:S01]  /*7e00*/  SHF.L.U32 R100, R160, 0x10, RZ ;  /* 0x00000010a0647819 */ /* 0x000fe200000006ff */
[C---:B------:R-:W-:Y:S01]  /*7e10*/  @P0 FFMA.FTZ R177, R2.reuse, R178, R177 ;  /* 0x000000b202b10223 */ /* 0x040fe200000100b1 */
[----:B------:R-:W-:-:S03]  /*7e20*/  @P0 FFMA.FTZ R179, R2, R182, R179 ;  /* 0x000000b602b30223 */ /* 0x000fc600000100b3 */
[----:B------:R-:W-:Y:S01]  /*7e30*/  @P0 FFMA.FTZ R100, R2, R102, R100 ;  /* 0x0000006602640223 */ /* 0x000fe20000010064 */
[----:B------:R-:W-:Y:S06]  /*7e40*/  @!P2 BRA `(.L_x_504) ;  /* 0x00000000001ca947 */ /* 0x000fec0003800000 */
[----:B------:R-:W-:Y:S01]  /*7e50*/  SHF.L.U32 R102, R116, 0x10, RZ ;  /* 0x0000001074667819 */ /* 0x000fe200000006ff */
[----:B------:R-:W-:Y:S01]  /*7e60*/  FMUL.FTZ R2, R100, UR16 ;  /* 0x0000001064027c20 */ /* 0x000fe20008410000 */
[----:B-----5:R-:W-:-:S03]  /*7e70*/  SHF.L.U32 R176, R108, 0x10, RZ ;  /* 0x000000106cb07819 */ /* 0x020fc600000006ff */
[----:B------:R-:W-:Y:S02]  /*7e80*/  FMUL.FTZ R102, R2, R102 ;  /* 0x0000006602667220 */ /* 0x000fe40000410000 */
[----:B------:R-:W-:-:S03]  /*7e90*/  FFMA.FTZ R72, R176, R2, R72 ;  /* 0x00000002b0487223 */ /* 0x000fc60000010048 */
[----:B------:R-:W-:-:S04]  /*7ea0*/  F2FP.BF16.F32.PACK_AB R102, RZ, R102 ;  /* 0x00000066ff66723e */ /* 0x000fc800000010ff */
[----:B------:R-:W-:-:S07]  /*7eb0*/  PRMT R96, R102, 0x7610, R96 ;  /* 0x0000761066607816 */ /* 0x000fce0000000060 */
.L_x_504:
        /* <DEDUP_REMOVED lines=10> */
.L_x_505:
        /* <DEDUP_REMOVED lines=8> */
.L_x_506:
        /* <DEDUP_REMOVED lines=10> */
.L_x_507:
        /* <DEDUP_REMOVED lines=8> */
.L_x_508:
        /* <DEDUP_REMOVED lines=10> */
.L_x_509:
        /* <DEDUP_REMOVED lines=8> */
.L_x_510:
        /* <DEDUP_REMOVED lines=11> */
.L_x_503:
        /* <DEDUP_REMOVED lines=13> */
.L_x_512:
[----:B------:R-:W-:Y:S05]  /*83a0*/  @!P2 BRA `(.L_x_513) ;  /* 0x000000000034a947 */ /* 0x000fea0003800000 */
[----:B------:R-:W-:Y:S01]  /*83b0*/  PRMT R4, R160, 0x7632, R4 ;  /* 0x00007632a0047816 */ /* 0x000fe20000000004 */
[----:B0-----:R-:W-:-:S03]  /*83c0*/  @P0 FFMA.FTZ R176, R200, R181, R182 ;  /* 0x000000b5c8b00223 */ /* 0x001fc600000100b6 */
[----:B------:R-:W-:Y:S01]  /*83d0*/  SHF.L.U32 R177, R4, 0x10, RZ ;  /* 0x0000001004b17819 */ /* 0x000fe200000006ff */
[----:B------:R-:W-:-:S04]  /*83e0*/  @P0 FADD.FTZ R176, R197, -R176 ;  /* 0x800000b0c5b00221 */ /* 0x000fc80000010000 */
[----:B------:R-:W-:Y:S01]  /*83f0*/  @P0 FFMA.FTZ R177, R2, R176, R177 ;  /* 0x000000b002b10223 */ /* 0x000fe200000100b1 */
[----:B-----5:R-:W-:-:S03]  /*8400*/  PRMT R176, R108, 0x7632, R176 ;  /* 0x000076326cb07816 */ /* 0x020fc600000000b0 */
[----:B------:R-:W-:Y:S01]  /*8410*/  FMUL.FTZ R4, R177, UR16 ;  /* 0x00000010b1047c20 */ /* 0x000fe20008410000 */
[----:B------:R-:W-:Y:S02]  /*8420*/  SHF.L.U32 R177, R208, 0x10, RZ ;  /* 0x00000010d0b17819 */ /* 0x000fe400000006ff */
[----:B------:R-:W-:-:S03]  /*8430*/  SHF.L.U32 R176, R176, 0x10, RZ ;  /* 0x00000010b0b07819 */ /* 0x000fc600000006ff */
[----:B------:R-:W-:Y:S02]  /*8440*/  FMUL.FTZ R177, R177, R4 ;  /* 0x00000004b1b17220 */ /* 0x000fe40000410000 */
[----:B------:R-:W-:-:S03]  /*8450*/  FFMA.FTZ R73, R4, R176, R73 ;  /* 0x000000b004497223 */ /* 0x000fc60000010049 */
[----:B------:R-:W-:-:S04]  /*8460*/  F2FP.BF16.F32.PACK_AB R177, RZ, R177 ;  /* 0x000000b1ffb1723e */ /* 0x000fc800000010ff */
[----:B------:R-:W-:-:S07]  /*8470*/  PRMT R96, R96, 0x5410, R177 ;  /* 0x0000541060607816 */ /* 0x000fce00000000b1 */
.L_x_513:
[----:B------:R-:W-:Y:S05]  /*8480*/  @!P2 BRA `(.L_x_514) ;  /* 0x00000000002ca947 */ /* 0x000fea0003800000 */
[----:B------:R-:W-:Y:S01]  /*8490*/  @P0 FFMA.FTZ R4, R240, R181, R182 ;  /* 0x000000b5f0040223 */ /* 0x000fe200000100b6 */
[----:B0-----:R-:W-:Y:S02]  /*84a0*/  SHF.L.U32 R177, R161, 0x10, RZ ;  /* 0x00000010a1b17819 */ /* 0x001fe400000006ff */
        /* <DEDUP_REMOVED lines=9> */
.L_x_514:
[----:B------:R-:W-:Y:S05]  /*8540*/  @!P2 BRA `(.L_x_515) ;  /* 0x000000000034a947 */ /* 0x000fea0003800000 */
[----:B------:R-:W-:Y:S01]  /*8550*/  PRMT R4, R161, 0x7632, R4 ;  /* 0x00007632a1047816 */ /* 0x000fe20000000004 */
[----:B0-----:R-:W-:-:S04]  /*8560*/  @P0 FFMA.FTZ R176, R198, R181, R182 ;  /* 0x000000b5c6b00223 */ /* 0x001fc800000100b6 */
[----:B------:R-:W-:Y:S02]  /*8570*/  IMAD.U32 R177, R4, 0x10000, RZ ;  /* 0x0001000004b17824 */ /* 0x000fe400078e00ff */
        /* <DEDUP_REMOVED lines=10> */
.L_x_515:
        /* <DEDUP_REMOVED lines=12> */
.L_x_516:
        /* <DEDUP_REMOVED lines=14> */
.L_x_517:
        /* <DEDUP_REMOVED lines=12> */
.L_x_518:
[----:B------:R-:W-:Y:S05]  /*8880*/  @!P2 BRA `(.L_x_511) ;  /* 0x0000000c0094a947 */ /* 0x000fea0003800000 */
[----:B------:R-:W-:Y:S01]  /*8890*/  PRMT R4, R163, 0x7632, R4 ;  /* 0x00007632a3047816 */ /* 0x000fe20000000004 */
[----:B------:R-:W-:-:S03]  /*88a0*/  @P0 FFMA.FTZ R181, R194, R181, R182 ;  /* 0x000000b5c2b50223 */ /* 0x000fc600000100b6 */
[----:B0-----:R-:W-:Y:S01]  /*88b0*/  SHF.L.U32 R177, R4, 0x10, RZ ;  /* 0x0000001004b17819 */ /* 0x001fe200000006ff */
[----:B------:R-:W-:Y:S01]  /*88c0*/  @P0 FADD.FTZ R181, R192, -R181 ;  /* 0x800000b5c0b50221 */ /* 0x000fe20000010000 */
[----:B-----5:R-:W-:-:S03]  /*88d0*/  PRMT R4, R111, 0x7632, R4 ;  /* 0x000076326f047816 */ /* 0x020fc60000000004 */
[----:B------:R-:W-:Y:S01]  /*88e0*/  @P0 FFMA.FTZ R177, R2, R181, R177 ;  /* 0x000000b502b10223 */ /* 0x000fe200000100b1 */
[----:B------:R-:W-:-:S03]  /*88f0*/  SHF.L.U32 R4, R4, 0x10, RZ ;  /* 0x0000001004047819 */ /* 0x000fc600000006ff */
[----:B------:R-:W-:Y:S01]  /*8900*/  FMUL.FTZ R2, R177, UR16 ;  /* 0x00000010b1027c20 */ /* 0x000fe20008410000 */
[----:B------:R-:W-:-:S03]  /*8910*/  SHF.L.U32 R177, R17, 0x10, RZ ;  /* 0x0000001011b17819 */ /* 0x000fc600000006ff */
[----:B------:R-:W-:Y:S02]  /*8920*/  FFMA.FTZ R79, R2, R4, R79 ;  /* 0x00000004024f7223 */ /* 0x000fe4000001004f */
[----:B------:R-:W-:-:S05]  /*8930*/  FMUL.FTZ R176, R177, R2 ;  /* 0x00000002b1b07220 */ /* 0x000fca0000410000 */
[----:B------:R-:W-:-:S04]  /*8940*/  F2FP.BF16.F32.PACK_AB R176, RZ, R176 ;  /* 0x000000b0ffb0723e */ /* 0x000fc800000010ff */
[----:B------:R-:W-:Y:S01]  /*8950*/  PRMT R99, R99, 0x5410, R176 ;  /* 0x0000541063637816 */ /* 0x000fe200000000b0 */
[----:B------:R-:W-:Y:S06]  /*8960*/  BRA `(.L_x_511) ;  /* 0x0000000c005c7947 */ /* 0x000fec0003800000 */
.L_x_502:
[----:B------:R-:W-:Y:S05]  /*8970*/  @!P1 BRA `(.L_x_519) ;  /* 0x0000000400a89947 */ /* 0x000fea0003800000 */
[-CC-:B0-----:R-:W-:Y:S01]  /*8980*/  FFMA.FTZ R101, R251, R181.reuse, R182.reuse ;  /* 0x000000b5fb657223 */ /* 0x181fe200000100b6 */
[-CC-:B------:R-:W-:Y:S01]  /*8990*/  FFMA.FTZ R100, R200, R181.reuse, R182.reuse ;  /* 0x000000b5c8647223 */ /* 0x180fe200000100b6 */
[-CC-:B------:R-:W-:Y:S01]  /*89a0*/  FFMA.FTZ R102, R240, R181.reuse, R182.reuse ;  /* 0x000000b5f0667223 */ /* 0x180fe200000100b6 */
[-CC-:B------:R-:W-:Y:S01]  /*89b0*/  FFMA.FTZ R176, R198, R181.reuse, R182.reuse ;  /* 0x000000b5c6b07223 */ /* 0x180fe200000100b6 */
[-CC-:B------:R-:W-:Y:S01]  /*89c0*/  FFMA.FTZ R103, R242, R181.reuse, R182.reuse ;  /* 0x000000b5f2677223 */ /* 0x180fe200000100b6 */
[-CC-:B------:R-:W-:Y:S01]  /*89d0*/  FFMA.FTZ R178, R196, R181.reuse, R182.reuse ;  /* 0x000000b5c4b27223 */ /* 0x180fe200000100b6 */
[----:B------:R-:W-:Y:S01]  /*89e0*/  ISETP.GT.AND P0, PT, R4, RZ, PT ;  /* 0x000000ff0400720c */ /* 0x000fe20003f04270 */
        /* <DEDUP_REMOVED lines=11> */
[C---:B------:R-:W-:Y:S01]  /*8aa0*/  FMUL.FTZ R101, R2.reuse, R179 ;  /* 0x000000b302657220 */ /* 0x040fe20000410000 */
[C---:B------:R-:W-:Y:S01]  /*8ab0*/  FMUL.FTZ R176, R2.reuse, R181 ;  /* 0x000000b502b07220 */ /* 0x040fe20000410000 */
[C---:B------:R-:W-:Y:S01]  /*8ac0*/  FMUL.FTZ R102, R2.reuse, R183 ;  /* 0x000000b702667220 */ /* 0x040fe20000410000 */
[----:B------:R-:W-:Y:S01]  /*8ad0*/  FMUL.FTZ R177, R2, R178 ;  /* 0x000000b202b17220 */ /* 0x000fe20000410000 */
[----:B------:R-:W-:Y:S01]  /*8ae0*/  FADD.FTZ R182, R192, -R182 ;  /* 0x800000b6c0b67221 */ /* 0x000fe20000010000 */
[----:B------:R-:W-:Y:S01]  /*8af0*/  FMUL.FTZ R4, R2, R4 ;  /* 0x0000000402047220 */ /* 0x000fe20000410000 */
[----:B------:R-:W-:-:S02]  /*8b00*/  FSEL R100, R100, RZ, P0 ;  /* 0x000000ff64647208 */ /* 0x000fc40000000000 */
[----:B------:R-:W-:Y:S01]  /*8b10*/  FMUL.FTZ R2, R2, R182 ;  /* 0x000000b602027220 */ /* 0x000fe20000410000 */
[----:B------:R-:W-:Y:S02]  /*8b20*/  FSEL R101, R101, RZ, P0 ;  /* 0x000000ff65657208 */ /* 0x000fe40000000000 */
[----:B------:R-:W-:Y:S02]  /*8b30*/  FSEL R176, R176, RZ, P0 ;  /* 0x000000ffb0b07208 */ /* 0x000fe40000000000 */
        /* <DEDUP_REMOVED lines=11> */
.L_x_520:
        /* <DEDUP_REMOVED lines=9> */
.L_x_521:
        /* <DEDUP_REMOVED lines=8> */
.L_x_522:
        /* <DEDUP_REMOVED lines=9> */
.L_x_523:
        /* <DEDUP_REMOVED lines=8> */
.L_x_524:
        /* <DEDUP_REMOVED lines=9> */
.L_x_525:
[----:B------:R-:W-:Y:S02]  /*8ea0*/  F2FP.BF16.F32.PACK_AB R102, R177, R102 ;  /* 0x00000066b166723e */ /* 0x000fe400000010ff */
[----:B------:R-:W-:Y:S02]  /*8eb0*/  F2FP.BF16.F32.PACK_AB R101, R176, R101 ;  /* 0x00000065b065723e */ /* 0x000fe400000010ff */
[----:B------:R-:W-:Y:S02]  /*8ec0*/  F2FP.BF16.F32.PACK_AB R100, R100, R103 ;  /* 0x000000676464723e */ /* 0x000fe400000010ff */
        /* <DEDUP_REMOVED lines=10> */
.L_x_526:
        /* <DEDUP_REMOVED lines=9> */
[----:B------:R-:W-:Y:S01]  /*9000*/  PRMT R99, R99, 0x5410, R176 ;  /* 0x0000541063637816 */ /* 0x000fe200000000b0 */
[----:B------:R-:W-:Y:S06]  /*9010*/  BRA `(.L_x_511) ;  /* 0x0000000400b07947 */ /* 0x000fec0003800000 */
.L_x_519:
        /* <DEDUP_REMOVED lines=13> */
.L_x_527:
        /* <DEDUP_REMOVED lines=14> */
.L_x_528:
        /* <DEDUP_REMOVED lines=13> */
.L_x_529:
        /* <DEDUP_REMOVED lines=14> */
.L_x_530:
        /* <DEDUP_REMOVED lines=13> */
.L_x_531:
        /* <DEDUP_REMOVED lines=14> */
.L_x_532:
        /* <DEDUP_REMOVED lines=13> */
.L_x_533:
[----:B------:R-:W-:Y:S05]  /*9600*/  @!P2 BRA `(.L_x_511) ;  /* 0x000000000034a947 */ /* 0x000fea0003800000 */
[----:B------:R-:W-:Y:S01]  /*9610*/  FFMA.FTZ R181, R194, R181, R182 ;  /* 0x000000b5c2b57223 */ /* 0x000fe200000100b6 */
[----:B------:R-:W-:Y:S02]  /*9620*/  ISETP.GT.AND P0, PT, R4, RZ, PT ;  /* 0x000000ff0400720c */ /* 0x000fe40003f04270 */
[----:B0-----:R-:W-:Y:S01]  /*9630*/  SHF.L.U32 R177, R17, 0x10, RZ ;  /* 0x0000001011b17819 */ /* 0x001fe200000006ff */
[----:B------:R-:W-:Y:S01]  /*9640*/  FADD.FTZ R181, R192, -R181 ;  /* 0x800000b5c0b57221 */ /* 0x000fe20000010000 */
[----:B-----5:R-:W-:-:S03]  /*9650*/  PRMT R4, R111, 0x7632, R4 ;  /* 0x000076326f047816 */ /* 0x020fc60000000004 */
[----:B------:R-:W-:Y:S01]  /*9660*/  FMUL.FTZ R2, R2, R181 ;  /* 0x000000b502027220 */ /* 0x000fe20000410000 */
[----:B------:R-:W-:-:S04]  /*9670*/  SHF.L.U32 R4, R4, 0x10, RZ ;  /* 0x0000001004047819 */ /* 0x000fc800000006ff */
[----:B------:R-:W-:-:S05]  /*9680*/  FSEL R2, R2, RZ, P0 ;  /* 0x000000ff02027208 */ /* 0x000fca0000000000 */
[----:B------:R-:W-:-:S04]  /*9690*/  FMUL.FTZ R2, R2, UR16 ;  /* 0x0000001002027c20 */ /* 0x000fc80008410000 */
[----:B------:R-:W-:Y:S01]  /*96a0*/  FMUL.FTZ R176, R177, R2 ;  /* 0x00000002b1b07220 */ /* 0x000fe20000410000 */
[----:B------:R-:W-:-:S04]  /*96b0*/  FFMA.FTZ R79, R2, R4, R79 ;  /* 0x00000004024f7223 */ /* 0x000fc8000001004f */
[----:B------:R-:W-:-:S04]  /*96c0*/  F2FP.BF16.F32.PACK_AB R176, RZ, R176 ;  /* 0x000000b0ffb0723e */ /* 0x000fc800000010ff */
[----:B------:R-:W-:-:S07]  /*96d0*/  PRMT R99, R99, 0x5410, R176 ;  /* 0x0000541063637816 */ /* 0x000fce00000000b0 */
.L_x_511:
[----:B------:R-:W1:Y:S01]  /*96e0*/  @P1 LDC.64 R182, c[0x0][0x478] ;  /* 0x00011e00ffb61b82 */ /* 0x000e620000000a00 */
[----:B------:R-:W-:Y:S01]  /*96f0*/  @P1 IADD3 R181, PT, PT, R180, 0x300, RZ ;  /* 0x00000300b4b51810 */ /* 0x000fe20007ffe0ff */
[----:B------:R-:W-:-:S06]  /*9700*/  UPLOP3.LUT UP1, UPT, UPT, UPT, UP1, 0x40, 0x4 ;  /* 0x000000000004789c */ /* 0x000fcc0003f2e810 */
[----:B0-----:R-:W0:Y:S08]  /*9710*/  @P2 LDC.64 R178, c[0x0][0x468] ;  /* 0x00011a00ffb22b82 */ /* 0x001e300000000a00 */
[----:B------:R-:W2:Y:S01]  /*9720*/  LDC.64 R176, c[0x0][0x380] ;  /* 0x0000e000ffb07b82 */ /* 0x000ea20000000a00 */
[----:B-1----:R-:W-:-:S05]  /*9730*/  @P1 IMAD.WIDE.U32 R182, R181, 0x10, R182 ;  /* 0x00000010b5b61825 */ /* 0x002fca00078e00b6 */
[----:B------:R1:W-:Y:S01]  /*9740*/  @P1 STG.E.128 desc[UR12][R182.64], R100 ;  /* 0x00000064b6001986 */ /* 0x0003e2000c101d0c */
[----:B0-----:R-:W-:-:S05]  /*9750*/  @P2 IMAD.WIDE.U32 R178, R0, 0x10, R178 ;  /* 0x0000001000b22825 */ /* 0x001fca00078e00b2 */
[----:B------:R1:W-:Y:S01]  /*9760*/  @P2 STG.E.128 desc[UR12][R178.64], R96 ;  /* 0x00000060b2002986 */ /* 0x0003e2000c101d0c */
[----:B--2---:R-:W-:-:S04]  /*9770*/  IADD3 R209, PT, PT, R209, R176, RZ ;  /* 0x000000b0d1d17210 */ /* 0x004fc80007ffe0ff */
[----:B------:R-:W-:-:S13]  /*9780*/  ISETP.GE.AND P0, PT, R209, R177, PT ;  /* 0x000000b1d100720c */ /* 0x000fda0003f06270 */
[----:B-1----:R-:W-:Y:S05]  /*9790*/  @!P0 BRA `(.L_x_534) ;  /* 0xffffff6c00888947 */ /* 0x002fea000383ffff */
.L_x_398:
        /* <DEDUP_REMOVED lines=35> */
.L_x_535:
        /* <DEDUP_REMOVED lines=11> */
.L_x_15585:


//--------------------- .text._ZN10layer_norm13ln_bwd_kernelINS_13Kernel_traitsI13__nv_bfloat16S2_S2_S2_fjLj8192ELj1ELj1ELj8ELj16ENS_18Kernel_traits_baseILj8192ES2_S2_S2_S2_fjLj256EEEEELb1ELb0ELb0ELb0EEEvNS_9BwdParamsE --------------------------
	.section	.text._ZN10layer_norm13ln_bwd_kernelINS_13Kernel_traitsI13__nv_bfloat16S2_S2_S2_fjLj8192ELj1ELj1ELj8ELj16ENS_18Kernel_traits_baseILj8192ES2_S2_S2_S2_fjLj256EEEEELb1ELb0ELb0ELb0EEEvNS_9BwdParamsE,"ax",@progbits
	.align	128
        .global         _ZN10layer_norm13ln_bwd_kernelINS_13Kernel_traitsI13__nv_bfloat16S2_S2_S2_fjLj8192ELj1ELj1ELj8ELj16ENS_18Kernel_traits_baseILj8192ES2_S2_S2_S2_fjLj256EEEEELb1ELb0ELb0ELb0EEEvNS_9BwdParamsE
        .type           _ZN10layer_norm13ln_bwd_kernelINS_13Kernel_traitsI13__nv_bfloat16S2_S2_S2_fjLj8192ELj1ELj1ELj8ELj16ENS_18Kernel_traits_baseILj8192ES2_S2_S2_S2_fjLj256EEEEELb1ELb0ELb0ELb0EEEvNS_9BwdParamsE,@function
        .size           _ZN10layer_norm13ln_bwd_kernelINS_13Kernel_traitsI13__nv_bfloat16S2_S2_S2_fjLj8192ELj1ELj1ELj8ELj16ENS_18Kernel_traits_baseILj8192ES2_S2_S2_S2_fjLj256EEEEELb1ELb0ELb0ELb0EEEvNS_9BwdParamsE,(.L_x_15586 - _ZN10layer_norm13ln_bwd_kernelINS_13Kernel_traitsI13__nv_bfloat16S2_S2_S2_fjLj8192ELj1ELj1ELj8ELj16ENS_18Kernel_traits_baseILj8192ES2_S2_S2_S2_fjLj256EEEEELb1ELb0ELb0ELb0EEEvNS_9BwdParamsE)
        .other          _ZN10layer_norm13ln_bwd_kernelINS_13Kernel_traitsI13__nv_bfloat16S2_S2_S2_fjLj8192ELj1ELj1ELj8ELj16ENS_18Kernel_traits_baseILj8192ES2_S2_S2_S2_fjLj256EEEEELb1ELb0ELb0ELb0EEEvNS_9BwdParamsE,@"STO_CUDA_ENTRY STV_DEFAULT"
_ZN10layer_norm13ln_bwd_kernelINS_13Kernel_traitsI13__nv_bfloat16S2_S2_S2_fjLj8192ELj1ELj1ELj8ELj16ENS_18Kernel_traits_baseILj8192ES2_S2_S2_S2_fjLj256EEEEELb1ELb0ELb0ELb0EEEvNS_9BwdParamsE:
.text._ZN10layer_norm13ln_bwd_kernelINS_13Kernel_traitsI13__nv_bfloat16S2_S2_S2_fjLj8192ELj1ELj1ELj8ELj16ENS_18Kernel_traits_baseILj8192ES2_S2_S2_S2_fjLj256EEEEELb1ELb0ELb0ELb0EEEvNS_9BwdParamsE:
        /* <DEDUP_REMOVED lines=98> */
[----:B------:R-:W-:Y:S02]  /*0620*/  P2R R22, PR, RZ, 0x1 ;  /* 0x00000001ff167803 */ /* 0x000fe40000000000 */
        /* <DEDUP_REMOVED lines=21> */
[----:B------:R-:W0:Y:S01]  /*0780*/  LDCU.U8 UR7, c[0x0][0x410] ;  /* 0x00008200ff0777ac */ /* 0x000e220008000000 */
[----:B------:R-:W1:Y:S01]  /*0790*/  LDCU UR11, c[0x0][0x408] ;  /* 0x00008100ff0b77ac */ /* 0x000e620008000800 */
[----:B------:R-:W2:Y:S01]  /*07a0*/  LDCU UR10, c[0x0][0x400] ;  /* 0x00008000ff0a77ac */ /* 0x000ea20008000800 */
[----:B------:R-:W3:Y:S01]  /*07b0*/  LDCU.64 UR8, c[0x0][0x438] ;  /* 0x00008700ff0877ac */ /* 0x000ee20008000a00 */
[----:B------:R-:W4:Y:S02]  /*07c0*/  LDCU.64 UR12, c[0x0][0x478] ;  /* 0x00008f00ff0c77ac */ /* 0x000f240008000a00 */
.L_x_575:
[----:B------:R-:W0:Y:S08]  /*07d0*/  LDC.64 R136, c[0x0][0x3c0] ;  /* 0x0000f000ff887b82 */ /* 0x000e300000000a00 */
[----:B------:R-:W1:Y:S01]  /*07e0*/  LDC R20, c[0x0][0x388] ;  /* 0x0000e200ff147b82 */ /* 0x000e620000000800 */
[----:B0-----:R-:W-:-:S07]  /*07f0*/  IMAD.WIDE R138, R17, 0x4, R136 ;  /* 0x00000004118a7825 */ /* 0x001fce00078e0288 */
[----:B------:R-:W0:Y:S01]  /*0800*/  LDC.64 R136, c[0x0][0x3c8] ;  /* 0x0000f200ff887b82 */ /* 0x000e220000000a00 */
[----:B------:R-:W2:Y:S01]  /*0810*/  LDG.E R138, desc[UR4][R138.64] ;  /* 0x000000048a8a7981 */ /* 0x000ea2000c1e1900 */
[----:B------:R-:W-:Y:S01]  /*0820*/  ISETP.GE.U32.AND P3, PT, R19, 0x100, PT ;  /* 0x000001001300780c */ /* 0x000fe20003f66070 */
[----:B-1----:R-:W-:Y:S01]  /*0830*/  IMAD R140, R17, R20, RZ ;  /* 0x00000014118c7224 */ /* 0x002fe200078e02ff */
[C---:B------:R-:W-:Y:S01]  /*0840*/  ISETP.GE.U32.AND P5, PT, R19.reuse, 0x200, PT ;  /* 0x000002001300780c */ /* 0x040fe20003fa6070 */
[----:B------:R-:W1:Y:S01]  /*0850*/  S2R R148, SR_CgaCtaId ;  /* 0x0000000000947919 */ /* 0x000e620000008800 */
[----:B------:R-:W-:Y:S02]  /*0860*/  ISETP.GE.U32.AND P4, PT, R19, 0x300, PT ;  /* 0x000003001300780c */ /* 0x000fe40003f86070 */
[----:B------:R-:W-:-:S04]  /*0870*/  SHF.R.S32.HI R141, RZ, 0x1f, R140 ;  /* 0x0000001fff8d7819 */ /* 0x000fc8000001148c */
[----:B------:R-:W-:Y:S01]  /*0880*/  LEA.HI R140, R141, R140, RZ, 0x3 ;  /* 0x0000008c8d8c7211 */ /* 0x000fe200078f18ff */
[----:B------:R-:W-:Y:S01]  /*0890*/  BSSY.RECONVERGENT B0, `(.L_x_537) ;  /* 0x0000071000007945 */ /* 0x000fe20003800200 */
[----:B------:R-:W-:Y:S02]  /*08a0*/  ISETP.NE.AND P0, PT, RZ, UR7, PT ;  /* 0x00000007ff007c0c */ /* 0x000fe4000bf05270 */
[----:B------:R-:W-:Y:S01]  /*08b0*/  LEA.HI.SX32 R202, R140, R21, 0x1d ;  /* 0x000000158cca7211 */ /* 0x000fe200078feaff */
[----:B0-----:R-:W-:Y:S01]  /*08c0*/  IMAD.WIDE R136, R17, 0x4, R136 ;  /* 0x0000000411887825 */ /* 0x001fe200078e0288 */
[----:B------:R-:W-:Y:S02]  /*08d0*/  CS2R R150, SRZ ;  /* 0x0000000000967805 */ /* 0x000fe4000001ff00 */
[----:B------:R-:W-:Y:S02]  /*08e0*/  MOV R205, R202 ;  /* 0x000000ca00cd7202 */ /* 0x000fe40000000f00 */
[----:B-----5:R0:W5:Y:S02]  /*08f0*/  LDG.E R204, desc[UR4][R136.64] ;  /* 0x0000000488cc7981 */ /* 0x020164000c1e1900 */
[----:B0-----:R-:W-:-:S02]  /*0900*/  P2R R136, PR, RZ, 0x1 ;  /* 0x00000001ff887803 */ /* 0x001fc40000000000 */
[----:B--2---:R-:W-:Y:S01]  /*0910*/  FSEL R149, R138, RZ, !P0 ;  /* 0x000000ff8a957208 */ /* 0x004fe20004000000 */
[----:B-1----:R-:W-:Y:S06]  /*0920*/  @!P3 BRA `(.L_x_538) ;  /* 0x00000004009cb947 */ /* 0x002fec0003800000 */
[----:B------:R-:W0:Y:S08]  /*0930*/  LDC.64 R136, c[0x0][0x3a8] ;  /* 0x0000ea00ff887b82 */ /* 0x000e300000000a00 */
[----:B------:R-:W1:Y:S01]  /*0940*/  LDC.64 R140, c[0x0][0x428] ;  /* 0x00010a00ff8c7b82 */ /* 0x000e620000000a00 */
[----:B---3--:R-:W-:-:S07]  /*0950*/  ISETP.NE.U32.AND P0, PT, RZ, UR8, PT ;  /* 0x00000008ff007c0c */ /* 0x008fce000bf05070 */
[----:B------:R-:W2:Y:S01]  /*0960*/  LDC.64 R144, c[0x0][0x3b0] ;  /* 0x0000ec00ff907b82 */ /* 0x000ea20000000a00 */
[----:B0-----:R-:W-:-:S06]  /*0970*/  IMAD.WIDE.U32 R136, R202, 0x10, R136 ;  /* 0x00000010ca887825 */ /* 0x001fcc00078e0088 */
[----:B------:R-:W3:Y:S01]  /*0980*/  LDG.E.128 R136, desc[UR4][R136.64] ;  /* 0x0000000488887981 */ /* 0x000ee2000c1e1d00 */
[----:B-1----:R-:W-:-:S06]  /*0990*/  IMAD.WIDE.U32 R140, R202, 0x10, R140 ;  /* 0x00000010ca8c7825 */ /* 0x002fcc00078e008c */
[----:B------:R-:W4:Y:S01]  /*09a0*/  LDG.E.128 R140, desc[UR4][R140.64] ;  /* 0x000000048c8c7981 */ /* 0x000f22000c1e1d00 */
[----:B------:R-:W-:Y:S01]  /*09b0*/  ISETP.NE.AND.EX P0, PT, RZ, UR9, PT, P0 ;  /* 0x00000009ff007c0c */ /* 0x000fe2000bf05300 */
[----:B--2---:R-:W-:Y:S01]  /*09c0*/  IMAD.WIDE.U32 R144, R202, 0x8, R144 ;  /* 0x00000008ca907825 */ /* 0x004fe200078e0090 */
[----:B------:R-:W-:Y:S02]  /*09d0*/  SHF.L.U32 R201, R112, 0x10, RZ ;  /* 0x0000001070c97819 */ /* 0x000fe400000006ff */
[----:B------:R-:W-:Y:S02]  /*09e0*/  SHF.L.U32 R198, R13, 0x10, RZ ;  /* 0x000000100dc67819 */ /* 0x000fe400000006ff */
[----:B------:R-:W-:Y:S01]  /*09f0*/  SHF.L.U32 R197, R113, 0x10, RZ ;  /* 0x0000001071c57819 */ /* 0x000fe200000006ff */
[----:B------:R0:W5:Y:S06]  /*0a00*/  LDG.E.64 R212, desc[UR4][R144.64] ;  /* 0x0000000490d47981 */ /* 0x00016c000c1e1b00 */
[----:B------:R-:W1:Y:S02]  /*0a10*/  @P0 LDC.64 R146, c[0x0][0x438] ;  /* 0x00010e00ff920b82 */ /* 0x000e640000000a00 */
[----:B-1----:R-:W-:-:S05]  /*0a20*/  @P0 IMAD.WIDE.U32 R146, R202, 0x10, R146 ;  /* 0x00000010ca920825 */ /* 0x002fca00078e0092 */
[----:B------:R1:W5:Y:S01]  /*0a30*/  @P0 LDG.E.128 R44, desc[UR4][R146.64] ;  /* 0x00000004922c0981 */ /* 0x000362000c1e1d00 */
[----:B------:R-:W-:Y:S02]  /*0a40*/  SHF.L.U32 R193, R114, 0x10, RZ ;  /* 0x0000001072c17819 */ /* 0x000fe400000006ff */
[----:B------:R-:W-:Y:S02]  /*0a50*/  SHF.L.U32 R189, R115, 0x10, RZ ;  /* 0x0000001073bd7819 */ /* 0x000fe400000006ff */
[----:B------:R-:W-:Y:S02]  /*0a60*/  IADD3 R205, PT, PT, R202, 0x100, RZ ;  /* 0x00000100cacd7810 */ /* 0x000fe40007ffe0ff */
[C---:B---3--:R-:W-:Y:S02]  /*0a70*/  PRMT R150, R136.reuse, 0x7632, R150 ;  /* 0x0000763288967816 */ /* 0x048fe40000000096 */
[----:B------:R-:W-:Y:S02]  /*0a80*/  SHF.L.U32 R136, R136, 0x10, RZ ;  /* 0x0000001088887819 */ /* 0x000fe400000006ff */
[----:B------:R-:W-:-:S02]  /*0a90*/  PRMT R151, R137, 0x7632, R151 ;  /* 0x0000763289977816 */ /* 0x000fc40000000097 */
[----:B------:R-:W-:Y:S01]  /*0aa0*/  SHF.L.U32 R186, R137, 0x10, RZ ;  /* 0x0000001089ba7819 */ /* 0x000fe200000006ff */
[----:B------:R-:W-:Y:S01]  /*0ab0*/  FADD.FTZ R203, -R149, R136 ;  /* 0x0000008895cb7221 */ /* 0x000fe20000010100 */
[C---:B----4-:R-:W-:Y:S02]  /*0ac0*/  PRMT R137, R140.reuse, 0x7632, R137 ;  /* 0x000076328c897816 */ /* 0x050fe40000000089 */
[----:B------:R-:W-:Y:S01]  /*0ad0*/  SHF.L.U32 R140, R140, 0x10, RZ ;  /* 0x000000108c8c7819 */ /* 0x000fe200000006ff */
[----:B-----5:R-:W-:Y:S01]  /*0ae0*/  FMUL.FTZ R203, R204, R203 ;  /* 0x000000cbcccb7220 */ /* 0x020fe20000410000 */
[----:B------:R-:W-:-:S03]  /*0af0*/  SHF.L.U32 R150, R150, 0x10, RZ ;  /* 0x0000001096967819 */ /* 0x000fc600000006ff */
[-C--:B------:R-:W-:Y:S01]  /*0b00*/  FMUL.FTZ R201, R201, R140.reuse ;  /* 0x0000008cc9c97220 */ /* 0x080fe20000410000 */
[----:B------:R-:W-:Y:S01]  /*0b10*/  FADD.FTZ R76, R76, R140 ;  /* 0x0000008c4c4c7221 */ /* 0x000fe20000010000 */
[----:B------:R-:W-:Y:S01]  /*0b20*/  FFMA.FTZ R108, R203, R140, R108 ;  /* 0x0000008ccb6c7223 */ /* 0x000fe2000001006c */
[----:B------:R-:W-:Y:S02]  /*0b30*/  SHF.L.U32 R140, R151, 0x10, RZ ;  /* 0x00000010978c7819 */ /* 0x000fe400000006ff */
[C---:B------:R-:W-:Y:S02]  /*0b40*/  SHF.L.U32 R194, R139.reuse, 0x10, RZ ;  /* 0x000000108bc27819 */ /* 0x040fe400000006ff */
[C---:B------:R-:W-:Y:S02]  /*0b50*/  PRMT R188, R138.reuse, 0x7632, R188 ;  /* 0x000076328abc7816 */ /* 0x040fe400000000bc */
[----:B------:R-:W-:Y:S02]  /*0b60*/  SHF.L.U32 R190, R138, 0x10, RZ ;  /* 0x000000108abe7819 */ /* 0x000fe400000006ff */
[----:B------:R-:W-:Y:S01]  /*0b70*/  PRMT R192, R139, 0x7632, R192 ;  /* 0x000076328bc07816 */ /* 0x000fe200000000c0 */
[----:B------:R-:W-:Y:S01]  /*0b80*/  FADD.FTZ R139, -R149, R140 ;  /* 0x0000008c958b7221 */ /* 0x000fe20000010100 */
[----:B------:R-:W-:-:S02]  /*0b90*/  PRMT R138, R141, 0x7632, R138 ;  /* 0x000076328d8a7816 */ /* 0x000fc4000000008a */
[----:B------:R-:W-:Y:S01]  /*0ba0*/  SHF.L.U32 R136, R137, 0x10, RZ ;  /* 0x0000001089887819 */ /* 0x000fe200000006ff */
[C---:B------:R-:W-:Y:S01]  /*0bb0*/  FADD.FTZ R137, -R149.reuse, R150 ;  /* 0x0000009695897221 */ /* 0x040fe20000010100 */
[----:B------:R-:W-:Y:S01]  /*0bc0*/  FADD.FTZ R191, -R149, R194 ;  /* 0x000000c295bf7221 */ /* 0x000fe20000010100 */
[----:B------:R-:W-:Y:S01]  /*0bd0*/  SHF.L.U32 R194, R14, 0x10, RZ ;  /* 0x000000100ec27819 */ /* 0x000fe200000006ff */
[----:B------:R-:W-:Y:S01]  /*0be0*/  FMUL.FTZ R196, R204, R139 ;  /* 0x0000008bccc47220 */ /* 0x000fe20000410000 */
[----:B------:R-:W-:Y:S01]  /*0bf0*/  SHF.L.U32 R138, R138, 0x10, RZ ;  /* 0x000000108a8a7819 */ /* 0x000fe200000006ff */
[----:B------:R-:W-:Y:S01]  /*0c00*/  FMUL.FTZ R200, R204, R137 ;  /* 0x00000089ccc87220 */ /* 0x000fe20000410000 */
[----:B------:R-:W-:Y:S01]  /*0c10*/  SHF.L.U32 R141, R141, 0x10, RZ ;  /* 0x000000108d8d7819 */ /* 0x000fe200000006ff */
[----:B------:R-:W-:Y:S01]  /*0c20*/  FADD.FTZ R199, -R149, R186 ;  /* 0x000000ba95c77221 */ /* 0x000fe20000010100 */
[-C--:B------:R-:W-:Y:S01]  /*0c30*/  FMUL.FTZ R198, R198, R136.reuse ;  /* 0x00000088c6c67220 */ /* 0x080fe20000410000 */
[----:B------:R-:W-:Y:S01]  /*0c40*/  FADD.FTZ R137, RZ, R201 ;  /* 0x000000c9ff897221 */ /* 0x000fe20000010000 */
[----:B------:R-:W-:Y:S01]  /*0c50*/  FFMA.FTZ R139, R203, R201, RZ ;  /* 0x000000c9cb8b7223 */ /* 0x000fe200000100ff */
[----:B------:R-:W-:Y:S01]  /*0c60*/  FADD.FTZ R77, R77, R136 ;  /* 0x000000884d4d7221 */ /* 0x000fe20000010000 */
[----:B------:R-:W-:Y:S01]  /*0c70*/  FFMA.FTZ R109, R200, R136, R109 ;  /* 0x00000088c86d7223 */ /* 0x000fe2000001006d */
[-C--:B------:R-:W-:Y:S01]  /*0c80*/  FMUL.FTZ R194, R194, R138.reuse ;  /* 0x0000008ac2c27220 */ /* 0x080fe20000410000 */
[----:B------:R-:W-:Y:S01]  /*0c90*/  FADD.FTZ R79, R79, R138 ;  /* 0x0000008a4f4f7221 */ /* 0x000fe20000010000 */
[----:B------:R-:W-:Y:S01]  /*0ca0*/  FFMA.FTZ R111, R196, R138, R111 ;  /* 0x0000008ac46f7223 */ /* 0x000fe2000001006f */
[----:B------:R-:W-:Y:S01]  /*0cb0*/  FMUL.FTZ R199, R204, R199 ;  /* 0x000000c7ccc77220 */ /* 0x000fe20000410000 */
[----:B------:R-:W-:Y:S01]  /*0cc0*/  FMUL.FTZ R197, R197, R141 ;  /* 0x0000008dc5c57220 */ /* 0x000fe20000410000 */
[----:B------:R-:W-:Y:S01]  /*0cd0*/  FADD.FTZ R136, R137, R198 ;  /* 0x000000c689887221 */ /* 0x000fe20000010000 */
[----:B------:R-:W-:Y:S01]  /*0ce0*/  FFMA.FTZ R138, R200, R198, R139 ;  /* 0x000000c6c88a7223 */ /* 0x000fe2000001008b */
[C---:B0-----:R-:W-:Y:S01]  /*0cf0*/  PRMT R144, R142.reuse, 0x7632, R144 ;  /* 0x000076328e907816 */ /* 0x041fe20000000090 */
[----:B------:R-:W-:Y:S01]  /*0d00*/  FADD.FTZ R195, -R149, R190 ;  /* 0x000000be95c37221 */ /* 0x000fe20000010100 */
[----:B------:R-:W-:Y:S01]  /*0d10*/  SHF.L.U32 R142, R142, 0x10, RZ ;  /* 0x000000108e8e7819 */ /* 0x000fe200000006ff */
[----:B------:R-:W-:Y:S01]  /*0d20*/  FADD.FTZ R137, R136, R197 ;  /* 0x000000c588897221 */ /* 0x000fe20000010000 */
[----:B------:R-:W-:Y:S01]  /*0d30*/  SHF.L.U32 R188, R188, 0x10, RZ ;  /* 0x00000010bcbc7819 */ /* 0x000fe200000006ff */
[C---:B------:R-:W-:Y:S01]  /*0d40*/  FFMA.FTZ R139, R199.reuse, R197, R138 ;  /* 0x000000c5c78b7223 */ /* 0x040fe2000001008a */
[----:B------:R-:W-:Y:S01]  /*0d50*/  FADD.FTZ R78, R78, R141 ;  /* 0x0000008d4e4e7221 */ /* 0x000fe20000010000 */
[----:B------:R-:W-:Y:S01]  /*0d60*/  FFMA.FTZ R110, R199, R141, R110 ;  /* 0x0000008dc76e7223 */ /* 0x000fe2000001006e */
[----:B------:R-:W-:Y:S01]  /*0d70*/  SHF.L.U32 R190, R15, 0x10, RZ ;  /* 0x000000100fbe7819 */ /* 0x000fe200000006ff */
[----:B------:R-:W-:Y:S01]  /*0d80*/  FMUL.FTZ R195, R204, R195 ;  /* 0x000000c3ccc37220 */ /* 0x000fe20000410000 */
[----:B------:R-:W-:Y:S01]  /*0d90*/  SHF.L.U32 R144, R144, 0x10, RZ ;  /* 0x0000001090907819 */ /* 0x000fe200000006ff */
[----:B------:R-:W-:Y:S01]  /*0da0*/  FMUL.FTZ R193, R193, R142 ;  /* 0x0000008ec1c17220 */ /* 0x000fe20000410000 */
[----:B------:R-:W-:Y:S01]  /*0db0*/  FADD.FTZ R141, -R149, R188 ;  /* 0x000000bc958d7221 */ /* 0x000fe20000010100 */
[----:B------:R-:W-:Y:S01]  /*0dc0*/  FADD.FTZ R136, R137, R194 ;  /* 0x000000c289887221 */ /* 0x000fe20000010000 */
[----:B------:R-:W-:Y:S01]  /*0dd0*/  FFMA.FTZ R138, R196, R194, R139 ;  /* 0x000000c2c48a7223 */ /* 0x000fe2000001008b */
[C---:B------:R-:W-:Y:S01]  /*0de0*/  PRMT R145, R143.reuse, 0x7632, R145 ;  /* 0x000076328f917816 */ /* 0x040fe20000000091 */
[----:B------:R-:W-:Y:S01]  /*0df0*/  FMUL.FTZ R190, R190, R144 ;  /* 0x00000090bebe7220 */ /* 0x000fe20000410000 */
[----:B------:R-:W-:Y:S01]  /*0e00*/  SHF.L.U32 R143, R143, 0x10, RZ ;  /* 0x000000108f8f7819 */ /* 0x000fe200000006ff */
[----:B------:R-:W-:Y:S01]  /*0e10*/  FADD.FTZ R137, R136, R193 ;  /* 0x000000c188897221 */ /* 0x000fe20000010000 */
[----:B------:R-:W-:Y:S01]  /*0e20*/  SHF.L.U32 R140, R192, 0x10, RZ ;  /* 0x00000010c08c7819 */ /* 0x000fe200000006ff */
[----:B------:R-:W-:Y:S01]  /*0e30*/  FMUL.FTZ R192, R204, R141 ;  /* 0x0000008dccc07220 */ /* 0x000fe20000410000 */
        /* <DEDUP_REMOVED lines=21> */
[----:B-1----:R-:W-:-:S07]  /*0f90*/  FFMA.FTZ R150, R188, R186, R137 ;  /* 0x000000babc967223 */ /* 0x002fce0000010089 */
.L_x_538:
[----:B---34-:R-:W-:Y:S05]  /*0fa0*/  BSYNC.RECONVERGENT B0 ;  /* 0x0000000000007941 */ /* 0x018fea0003800200 */
.L_x_537:
[----:B------:R-:W-:Y:S04]  /*0fb0*/  BSSY.RECONVERGENT B0, `(.L_x_539) ;  /* 0x0000069000007945 */ /* 0x000fe80003800200 */
[----:B------:R-:W-:Y:S05]  /*0fc0*/  @!P5 BRA `(.L_x_540) ;  /* 0x00000004009cd947 */ /* 0x000fea0003800000 */
[----:B------:R-:W0:Y:S08]  /*0fd0*/  LDC.64 R136, c[0x0][0x3a8] ;  /* 0x0000ea00ff887b82 */ /* 0x000e300000000a00 */
[----:B------:R-:W1:Y:S08]  /*0fe0*/  LDC.64 R140, c[0x0][0x428] ;  /* 0x00010a00ff8c7b82 */ /* 0x000e700000000a00 */
[----:B------:R-:W2:Y:S01]  /*0ff0*/  LDC.64 R144, c[0x0][0x3b0] ;  /* 0x0000ec00ff907b82 */ /* 0x000ea20000000a00 */
[----:B0-----:R-:W-:-:S06]  /*1000*/  IMAD.WIDE.U32 R136, R205, 0x10, R136 ;  /* 0x00000010cd887825 */ /* 0x001fcc00078e0088 */
[----:B------:R-:W3:Y:S01]  /*1010*/  LDG.E.128 R136, desc[UR4][R136.64] ;  /* 0x0000000488887981 */ /* 0x000ee2000c1e1d00 */
[----:B-1----:R-:W-:-:S06]  /*1020*/  IMAD.WIDE.U32 R140, R205, 0x10, R140 ;  /* 0x00000010cd8c7825 */ /* 0x002fcc00078e008c */
[----:B------:R-:W4:Y:S01]  /*1030*/  LDG.E.128 R140, desc[UR4][R140.64] ;  /* 0x000000048c8c7981 */ /* 0x000f22000c1e1d00 */
[----:B------:R-:W-:Y:S01]  /*1040*/  ISETP.NE.U32.AND P0, PT, RZ, UR8, PT ;  /* 0x00000008ff007c0c */ /* 0x000fe2000bf05070 */
[----:B--2---:R-:W-:-:S03]  /*1050*/  IMAD.WIDE.U32 R144, R205, 0x8, R144 ;  /* 0x00000008cd907825 */ /* 0x004fc600078e0090 */
[----:B------:R-:W-:Y:S02]  /*1060*/  ISETP.NE.AND.EX P0, PT, RZ, UR9, PT, P0 ;  /* 0x00000009ff007c0c */ /* 0x000fe4000bf05300 */
[----:B------:R0:W5:Y:S01]  /*1070*/  LDG.E.64 R210, desc[UR4][R144.64] ;  /* 0x0000000490d27981 */ /* 0x000162000c1e1b00 */
[----:B------:R-:W-:-:S10]  /*1080*/  SHF.L.U32 R185, R124, 0x10, RZ ;  /* 0x000000107cb97819 */ /* 0x000fd400000006ff */
[----:B------:R-:W1:Y:S01]  /*1090*/  @P0 LDC.64 R146, c[0x0][0x438] ;  /* 0x00010e00ff920b82 */ /* 0x000e620000000a00 */
[----:B------:R-:W-:Y:S02]  /*10a0*/  SHF.L.U32 R182, R9, 0x10, RZ ;  /* 0x0000001009b67819 */ /* 0x000fe400000006ff */
[----:B------:R-:W-:Y:S02]  /*10b0*/  SHF.L.U32 R181, R125, 0x10, RZ ;  /* 0x000000107db57819 */ /* 0x000fe400000006ff */
[----:B------:R-:W-:Y:S01]  /*10c0*/  SHF.L.U32 R163, R12, 0x10, RZ ;  /* 0x000000100ca37819 */ /* 0x000fe200000006ff */
[----:B-1----:R-:W-:-:S05]  /*10d0*/  @P0 IMAD.WIDE.U32 R146, R205, 0x10, R146 ;  /* 0x00000010cd920825 */ /* 0x002fca00078e0092 */
[----:B------:R1:W5:Y:S01]  /*10e0*/  @P0 LDG.E.128 R40, desc[UR4][R146.64] ;  /* 0x0000000492280981 */ /* 0x000362000c1e1d00 */
[----:B------:R-:W-:Y:S02]  /*10f0*/  IADD3 R205, PT, PT, R205, 0x100, RZ ;  /* 0x00000100cdcd7810 */ /* 0x000fe40007ffe0ff */
[C---:B---3--:R-:W-:Y:S02]  /*1100*/  PRMT R158, R136.reuse, 0x7632, R158 ;  /* 0x00007632889e7816 */ /* 0x048fe4000000009e */
[----:B------:R-:W-:Y:S02]  /*1110*/  SHF.L.U32 R136, R136, 0x10, RZ ;  /* 0x0000001088887819 */ /* 0x000fe400000006ff */
[C---:B------:R-:W-:Y:S02]  /*1120*/  PRMT R161, R138.reuse, 0x7632, R161 ;  /* 0x000076328aa17816 */ /* 0x040fe400000000a1 */
[----:B------:R-:W-:Y:S01]  /*1130*/  SHF.L.U32 R138, R138, 0x10, RZ ;  /* 0x000000108a8a7819 */ /* 0x000fe200000006ff */
[----:B------:R-:W-:Y:S01]  /*1140*/  FADD.FTZ R187, -R149, R136 ;  /* 0x0000008895bb7221 */ /* 0x000fe20000010100 */
[----:B------:R-:W-:-:S02]  /*1150*/  PRMT R159, R137, 0x7632, R159 ;  /* 0x00007632899f7816 */ /* 0x000fc4000000009f */
[----:B------:R-:W-:Y:S02]  /*1160*/  SHF.L.U32 R156, R137, 0x10, RZ ;  /* 0x00000010899c7819 */ /* 0x000fe400000006ff */
[----:B----4-:R-:W-:Y:S01]  /*1170*/  PRMT R137, R140, 0x7632, R137 ;  /* 0x000076328c897816 */ /* 0x010fe20000000089 */
[----:B-----5:R-:W-:Y:S01]  /*1180*/  FMUL.FTZ R187, R204, R187 ;  /* 0x000000bbccbb7220 */ /* 0x020fe20000410000 */
[----:B------:R-:W-:Y:S01]  /*1190*/  SHF.L.U32 R140, R140, 0x10, RZ ;  /* 0x000000108c8c7819 */ /* 0x000fe200000006ff */
[----:B------:R-:W-:Y:S01]  /*11a0*/  FADD.FTZ R155, -R149, R138 ;  /* 0x0000008a959b7221 */ /* 0x000fe20000010100 */
[C---:B0-----:R-:W-:Y:S02]  /*11b0*/  PRMT R144, R142.reuse, 0x7632, R144 ;  /* 0x000076328e907816 */ /* 0x041fe40000000090 */
[----:B------:R-:W-:Y:S02]  /*11c0*/  SHF.L.U32 R145, R142, 0x10, RZ ;  /* 0x000000108e917819 */ /* 0x000fe400000006ff */
[----:B------:R-:W-:-:S02]  /*11d0*/  PRMT R142, R143, 0x7632, R142 ;  /* 0x000076328f8e7816 */ /* 0x000fc4000000008e */
[----:B------:R-:W-:Y:S02]  /*11e0*/  SHF.L.U32 R143, R143, 0x10, RZ ;  /* 0x000000108f8f7819 */ /* 0x000fe400000006ff */
[----:B------:R-:W-:Y:S01]  /*11f0*/  SHF.L.U32 R138, R127, 0x10, RZ ;  /* 0x000000107f8a7819 */ /* 0x000fe200000006ff */
[-C--:B------:R-:W-:Y:S01]  /*1200*/  FMUL.FTZ R185, R185, R140.reuse ;  /* 0x0000008cb9b97220 */ /* 0x080fe20000410000 */
[----:B------:R-:W-:Y:S01]  /*1210*/  SHF.L.U32 R136, R158, 0x10, RZ ;  /* 0x000000109e887819 */ /* 0x000fe200000006ff */
[----:B------:R-:W-:Y:S01]  /*1220*/  FADD.FTZ R68, R68, R140 ;  /* 0x0000008c44447221 */ /* 0x000fe20000010000 */
[----:B------:R-:W-:Y:S01]  /*1230*/  PRMT R162, R139, 0x7632, R162 ;  /* 0x000076328ba27816 */ /* 0x000fe200000000a2 */
[----:B------:R-:W-:Y:S01]  /*1240*/  FFMA.FTZ R100, R187, R140, R100 ;  /* 0x0000008cbb647223 */ /* 0x000fe20000010064 */
[----:B------:R-:W-:Y:S01]  /*1250*/  SHF.L.U32 R160, R139, 0x10, RZ ;  /* 0x000000108ba07819 */ /* 0x000fe200000006ff */
[----:B------:R-:W-:Y:S01]  /*1260*/  FMUL.FTZ R158, R138, R143 ;  /* 0x0000008f8a9e7220 */ /* 0x000fe20000410000 */
[----:B------:R-:W-:-:S02]  /*1270*/  PRMT R139, R141, 0x7632, R139 ;  /* 0x000076328d8b7816 */ /* 0x000fc4000000008b */
[----:B------:R-:W-:Y:S02]  /*1280*/  SHF.L.U32 R140, R159, 0x10, RZ ;  /* 0x000000109f8c7819 */ /* 0x000fe400000006ff */
[----:B------:R-:W-:Y:S01]  /*1290*/  SHF.L.U32 R138, R137, 0x10, RZ ;  /* 0x00000010898a7819 */ /* 0x000fe200000006ff */
[----:B------:R-:W-:Y:S01]  /*12a0*/  FADD.FTZ R137, -R149, R136 ;  /* 0x0000008895897221 */ /* 0x000fe20000010100 */
[----:B------:R-:W-:Y:S01]  /*12b0*/  SHF.L.U32 R136, R139, 0x10, RZ ;  /* 0x000000108b887819 */ /* 0x000fe200000006ff */
[C---:B------:R-:W-:Y:S01]  /*12c0*/  FADD.FTZ R139, -R149.reuse, R140 ;  /* 0x0000008c958b7221 */ /* 0x040fe20000010100 */
[----:B------:R-:W-:Y:S01]  /*12d0*/  FADD.FTZ R157, -R149, R160 ;  /* 0x000000a0959d7221 */ /* 0x000fe20000010100 */
[----:B------:R-:W-:Y:S01]  /*12e0*/  SHF.L.U32 R159, R10, 0x10, RZ ;  /* 0x000000100a9f7819 */ /* 0x000fe200000006ff */
[C---:B------:R-:W-:Y:S01]  /*12f0*/  FMUL.FTZ R184, R204.reuse, R137 ;  /* 0x00000089ccb87220 */ /* 0x040fe20000410000 */
[----:B------:R-:W-:Y:S01]  /*1300*/  SHF.L.U32 R141, R141, 0x10, RZ ;  /* 0x000000108d8d7819 */ /* 0x000fe200000006ff */
[----:B------:R-:W-:Y:S01]  /*1310*/  FMUL.FTZ R160, R204, R139 ;  /* 0x0000008bcca07220 */ /* 0x000fe20000410000 */
[----:B------:R-:W-:Y:S01]  /*1320*/  FMUL.FTZ R182, R182, R138 ;  /* 0x0000008ab6b67220 */ /* 0x000fe20000410000 */
[----:B------:R-:W-:Y:S01]  /*1330*/  FADD.FTZ R151, R151, R185 ;  /* 0x000000b997977221 */ /* 0x000fe20000010000 */
[----:B------:R-:W-:Y:S01]  /*1340*/  FADD.FTZ R183, -R149, R156 ;  /* 0x0000009c95b77221 */ /* 0x000fe20000010100 */
[----:B------:R-:W-:Y:S01]  /*1350*/  FFMA.FTZ R137, R187, R185, R150 ;  /* 0x000000b9bb897223 */ /* 0x000fe20000010096 */
[----:B------:R-:W-:Y:S01]  /*1360*/  SHF.L.U32 R140, R161, 0x10, RZ ;  /* 0x00000010a18c7819 */ /* 0x000fe200000006ff */
[-C--:B------:R-:W-:Y:S01]  /*1370*/  FMUL.FTZ R159, R159, R136.reuse ;  /* 0x000000889f9f7220 */ /* 0x080fe20000410000 */
[----:B------:R-:W-:Y:S01]  /*1380*/  FADD.FTZ R71, R71, R136 ;  /* 0x0000008847477221 */ /* 0x000fe20000010000 */
[----:B------:R-:W-:Y:S01]  /*1390*/  FFMA.FTZ R103, R160, R136, R103 ;  /* 0x00000088a0677223 */ /* 0x000fe20000010067 */
[----:B------:R-:W-:Y:S01]  /*13a0*/  FMUL.FTZ R181, R181, R141 ;  /* 0x0000008db5b57220 */ /* 0x000fe20000410000 */
[----:B------:R-:W-:Y:S01]  /*13b0*/  FADD.FTZ R69, R69, R138 ;  /* 0x0000008a45457221 */ /* 0x000fe20000010000 */
[----:B------:R-:W-:Y:S01]  /*13c0*/  FFMA.FTZ R101, R184, R138, R101 ;  /* 0x0000008ab8657223 */ /* 0x000fe20000010065 */
[----:B------:R-:W-:Y:S01]  /*13d0*/  FADD.FTZ R136, R151, R182 ;  /* 0x000000b697887221 */ /* 0x000fe20000010000 */
[----:B------:R-:W-:Y:S01]  /*13e0*/  FMUL.FTZ R183, R204, R183 ;  /* 0x000000b7ccb77220 */ /* 0x000fe20000410000 */
[----:B------:R-:W-:Y:S01]  /*13f0*/  FFMA.FTZ R138, R184, R182, R137 ;  /* 0x000000b6b88a7223 */ /* 0x000fe20000010089 */
[----:B------:R-:W-:Y:S01]  /*1400*/  FADD.FTZ R139, -R149, R140 ;  /* 0x0000008c958b7221 */ /* 0x000fe20000010100 */
[----:B------:R-:W-:Y:S01]  /*1410*/  SHF.L.U32 R156, R126, 0x10, RZ ;  /* 0x000000107e9c7819 */ /* 0x000fe200000006ff */
[----:B------:R-:W-:Y:S01]  /*1420*/  FADD.FTZ R136, R136, R181 ;  /* 0x000000b588887221 */ /* 0x000fe20000010000 */
[C---:B------:R-:W-:Y:S01]  /*1430*/  FFMA.FTZ R137, R183.reuse, R181, R138 ;  /* 0x000000b5b7897223 */ /* 0x040fe2000001008a */
[----:B-1----:R-:W-:Y:S01]  /*1440*/  SHF.L.U32 R146, R162, 0x10, RZ ;  /* 0x00000010a2927819 */ /* 0x002fe200000006ff */
[----:B------:R-:W-:Y:S01]  /*1450*/  FADD.FTZ R70, R70, R141 ;  /* 0x0000008d46467221 */ /* 0x000fe20000010000 */
[----:B------:R-:W-:Y:S01]  /*1460*/  FFMA.FTZ R102, R183, R141, R102 ;  /* 0x0000008db7667223 */ /* 0x000fe20000010066 */
[----:B------:R-:W-:Y:S01]  /*1470*/  FMUL.FTZ R162, R204, R139 ;  /* 0x0000008bcca27220 */ /* 0x000fe20000410000 */
[----:B------:R-:W-:Y:S01]  /*1480*/  SHF.L.U32 R141, R11, 0x10, RZ ;  /* 0x000000100b8d7819 */ /* 0x000fe200000006ff */
[----:B------:R-:W-:Y:S01]  /*1490*/  FADD.FTZ R139, R136, R159 ;  /* 0x0000009f888b7221 */ /* 0x000fe20000010000 */
[----:B------:R-:W-:Y:S01]  /*14a0*/  SHF.L.U32 R144, R144, 0x10, RZ ;  /* 0x0000001090907819 */ /* 0x000fe200000006ff */
[----:B------:R-:W-:Y:S01]  /*14b0*/  FMUL.FTZ R155, R204, R155 ;  /* 0x0000009bcc9b7220 */ /* 0x000fe20000410000 */
[----:B------:R-:W-:Y:S01]  /*14c0*/  FMUL.FTZ R156, R156, R145 ;  /* 0x000000919c9c7220 */ /* 0x000fe20000410000 */
[----:B------:R-:W-:-:S02]  /*14d0*/  FFMA.FTZ R136, R160, R159, R137 ;  /* 0x0000009fa0887223 */ /* 0x000fc40000010089 */
[----:B------:R-:W-:Y:S01]  /*14e0*/  FMUL.FTZ R161, R141, R144 ;  /* 0x000000908da17220 */ /* 0x000fe20000410000 */
[----:B------:R-:W-:Y:S01]  /*14f0*/  FADD.FTZ R138, R139, R156 ;  /* 0x0000009c8b8a7221 */ /* 0x000fe20000010000 */
[----:B------:R-:W-:Y:S01]  /*1500*/  FFMA.FTZ R137, R155, R156, R136 ;  /* 0x0000009c9b897223 */ /* 0x000fe20000010088 */
        /* <DEDUP_REMOVED lines=19> */
.L_x_540:
[----:B------:R-:W-:Y:S05]  /*1640*/  BSYNC.RECONVERGENT B0 ;  /* 0x0000000000007941 */ /* 0x000fea0003800200 */
.L_x_539:
        /* <DEDUP_REMOVED lines=11> */
[----:B------:R-:W-:-:S03]  /*1700*/  ISETP.NE.AND.EX P0, PT, RZ, UR9, PT, P0 ;  /* 0x00000009ff007c0c */ /* 0x000fc6000bf05300 */
[----:B------:R-:W5:Y:S10]  /*1710*/  LDG.E.64 R206, desc[UR4][R206.64] ;  /* 0x00000004cece7981 */ /* 0x000f74000c1e1b00 */
[----:B------:R-:W0:Y:S02]  /*1720*/  @P0 LDC.64 R32, c[0x0][0x438] ;  /* 0x00010e00ff200b82 */ /* 0x000e240000000a00 */
[----:B0-----:R-:W-:-:S05]  /*1730*/  @P0 IMAD.WIDE.U32 R32, R205, 0x10, R32 ;  /* 0x00000010cd200825 */ /* 0x001fca00078e0020 */
[----:B------:R0:W5:Y:S01]  /*1740*/  @P0 LDG.E.128 R36, desc[UR4][R32.64] ;  /* 0x0000000420240981 */ /* 0x000162000c1e1d00 */
[----:B------:R-:W-:Y:S02]  /*1750*/  SHF.L.U32 R153, R8, 0x10, RZ ;  /* 0x0000001008997819 */ /* 0x000fe400000006ff */
[----:B------:R-:W-:Y:S02]  /*1760*/  IADD3 R205, PT, PT, R205, 0x100, RZ ;  /* 0x00000100cdcd7810 */ /* 0x000fe40007ffe0ff */
[----:B---3--:R-:W-:Y:S02]  /*1770*/  SHF.L.U32 R136, R24, 0x10, RZ ;  /* 0x0000001018887819 */ /* 0x008fe400000006ff */
[----:B------:R-:W-:-:S03]  /*1780*/  SHF.L.U32 R140, R25, 0x10, RZ ;  /* 0x00000010198c7819 */ /* 0x000fc600000006ff */
[----:B------:R-:W-:Y:S01]  /*1790*/  FADD.FTZ R23, -R149, R136 ;  /* 0x0000008895177221 */ /* 0x000fe20000010100 */
[----:B------:R-:W-:Y:S02]  /*17a0*/  PRMT R34, R24, 0x7632, R34 ;  /* 0x0000763218227816 */ /* 0x000fe40000000022 */
[----:B------:R-:W-:Y:S01]  /*17b0*/  PRMT R138, R25, 0x7632, R138 ;  /* 0x00007632198a7816 */ /* 0x000fe2000000008a */
[----:B-----5:R-:W-:Y:S01]  /*17c0*/  FMUL.FTZ R23, R204, R23 ;  /* 0x00000017cc177220 */ /* 0x020fe20000410000 */
[----:B------:R-:W-:Y:S02]  /*17d0*/  SHF.L.U32 R24, R120, 0x10, RZ ;  /* 0x0000001078187819 */ /* 0x000fe400000006ff */
[----:B----4-:R-:W-:Y:S02]  /*17e0*/  SHF.L.U32 R25, R28, 0x10, RZ ;  /* 0x000000101c197819 */ /* 0x010fe400000006ff */
[C---:B------:R-:W-:Y:S02]  /*17f0*/  PRMT R143, R27.reuse, 0x7632, R143 ;  /* 0x000076321b8f7816 */ /* 0x040fe4000000008f */
[----:B------:R-:W-:Y:S01]  /*1800*/  SHF.L.U32 R146, R27, 0x10, RZ ;  /* 0x000000101b927819 */ /* 0x000fe200000006ff */
[----:B------:R-:W-:Y:S01]  /*1810*/  FADD.FTZ R27, -R149, R140 ;  /* 0x0000008c951b7221 */ /* 0x000fe20000010100 */
[----:B------:R-:W-:Y:S01]  /*1820*/  PRMT R142, R26, 0x7632, R142 ;  /* 0x000076321a8e7816 */ /* 0x000fe2000000008e */
[-C--:B------:R-:W-:Y:S01]  /*1830*/  FMUL.FTZ R24, R24, R25.reuse ;  /* 0x0000001918187220 */ /* 0x080fe20000410000 */
[----:B------:R-:W-:Y:S01]  /*1840*/  SHF.L.U32 R144, R26, 0x10, RZ ;  /* 0x000000101a907819 */ /* 0x000fe200000006ff */
[----:B------:R-:W-:Y:S01]  /*1850*/  FADD.FTZ R60, R60, R25 ;  /* 0x000000193c3c7221 */ /* 0x000fe20000010000 */
[----:B0-----:R-:W-:Y:S01]  /*1860*/  PRMT R33, R29, 0x7632, R33 ;  /* 0x000076321d217816 */ /* 0x001fe20000000021 */
[----:B------:R-:W-:Y:S01]  /*1870*/  FFMA.FTZ R92, R23, R25, R92 ;  /* 0x00000019175c7223 */ /* 0x000fe2000001005c */
[----:B------:R-:W-:Y:S01]  /*1880*/  SHF.L.U32 R29, R29, 0x10, RZ ;  /* 0x000000101d1d7819 */ /* 0x000fe200000006ff */
[----:B------:R-:W-:Y:S01]  /*1890*/  FMUL.FTZ R25, R204, R27 ;  /* 0x0000001bcc197220 */ /* 0x000fe20000410000 */
[----:B------:R-:W-:Y:S01]  /*18a0*/  SHF.L.U32 R26, R121, 0x10, RZ ;  /* 0x00000010791a7819 */ /* 0x000fe200000006ff */
[----:B------:R-:W-:-:S02]  /*18b0*/  FADD.FTZ R27, -R149, R144 ;  /* 0x00000090951b7221 */ /* 0x000fc40000010100 */
[----:B------:R-:W-:Y:S01]  /*18c0*/  FADD.FTZ R62, R62, R29 ;  /* 0x0000001d3e3e7221 */ /* 0x000fe20000010000 */
[-C--:B------:R-:W-:Y:S01]  /*18d0*/  FFMA.FTZ R94, R25, R29.reuse, R94 ;  /* 0x0000001d195e7223 */ /* 0x080fe2000001005e */
[----:B------:R-:W-:Y:S01]  /*18e0*/  FMUL.FTZ R26, R26, R29 ;  /* 0x0000001d1a1a7220 */ /* 0x000fe20000410000 */
[----:B------:R-:W-:Y:S01]  /*18f0*/  FADD.FTZ R29, -R149, R146 ;  /* 0x00000092951d7221 */ /* 0x000fe20000010100 */
[----:B------:R-:W-:Y:S02]  /*1900*/  SHF.L.U32 R34, R34, 0x10, RZ ;  /* 0x0000001022227819 */ /* 0x000fe400000006ff */
[C---:B------:R-:W-:Y:S02]  /*1910*/  PRMT R137, R30.reuse, 0x7632, R137 ;  /* 0x000076321e897816 */ /* 0x040fe40000000089 */
[----:B------:R-:W-:Y:S02]  /*1920*/  SHF.L.U32 R35, R30, 0x10, RZ ;  /* 0x000000101e237819 */ /* 0x000fe400000006ff */
[----:B------:R-:W-:Y:S01]  /*1930*/  PRMT R141, R31, 0x7632, R141 ;  /* 0x000076321f8d7816 */ /* 0x000fe2000000008d */
[----:B------:R-:W-:Y:S01]  /*1940*/  FMUL.FTZ R29, R204, R29 ;  /* 0x0000001dcc1d7220 */ /* 0x000fe20000410000 */
[----:B------:R-:W-:-:S02]  /*1950*/  PRMT R32, R28, 0x7632, R32 ;  /* 0x000076321c207816 */ /* 0x000fc40000000020 */
[----:B------:R-:W-:Y:S02]  /*1960*/  SHF.L.U32 R31, R31, 0x10, RZ ;  /* 0x000000101f1f7819 */ /* 0x000fe400000006ff */
[----:B------:R-:W-:Y:S02]  /*1970*/  SHF.L.U32 R30, R123, 0x10, RZ ;  /* 0x000000107b1e7819 */ /* 0x000fe400000006ff */
[----:B------:R-:W-:Y:S01]  /*1980*/  SHF.L.U32 R140, R138, 0x10, RZ ;  /* 0x000000108a8c7819 */ /* 0x000fe200000006ff */
[----:B------:R-:W-:Y:S01]  /*1990*/  FMUL.FTZ R27, R204, R27 ;  /* 0x0000001bcc1b7220 */ /* 0x000fe20000410000 */
[----:B------:R-:W-:Y:S01]  /*19a0*/  SHF.L.U32 R28, R122, 0x10, RZ ;  /* 0x000000107a1c7819 */ /* 0x000fe200000006ff */
[----:B------:R-:W-:Y:S01]  /*19b0*/  FADD.FTZ R139, -R149, R34 ;  /* 0x00000022958b7221 */ /* 0x000fe20000010100 */
[----:B------:R-:W-:Y:S01]  /*19c0*/  SHF.L.U32 R138, R33, 0x10, RZ ;  /* 0x00000010218a7819 */ /* 0x000fe200000006ff */
[-C--:B------:R-:W-:Y:S01]  /*19d0*/  FMUL.FTZ R30, R30, R31.reuse ;  /* 0x0000001f1e1e7220 */ /* 0x080fe20000410000 */
[----:B------:R-:W-:Y:S01]  /*19e0*/  FADD.FTZ R58, R58, R31 ;  /* 0x0000001f3a3a7221 */ /* 0x000fe20000010000 */
[----:B------:R-:W-:Y:S01]  /*19f0*/  FFMA.FTZ R90, R29, R31, R90 ;  /* 0x0000001f1d5a7223 */ /* 0x000fe2000001005a */
[----:B------:R-:W-:Y:S01]  /*1a00*/  FADD.FTZ R33, -R149, R140 ;  /* 0x0000008c95217221 */ /* 0x000fe20000010100 */
[-C--:B------:R-:W-:Y:S01]  /*1a10*/  FMUL.FTZ R28, R28, R35.reuse ;  /* 0x000000231c1c7220 */ /* 0x080fe20000410000 */
[----:B------:R-:W-:Y:S01]  /*1a20*/  FADD.FTZ R56, R56, R35 ;  /* 0x0000002338387221 */ /* 0x000fe20000010000 */
[----:B------:R-:W-:Y:S01]  /*1a30*/  FFMA.FTZ R88, R27, R35, R88 ;  /* 0x000000231b587223 */ /* 0x000fe20000010058 */
[----:B------:R-:W-:-:S02]  /*1a40*/  SHF.L.U32 R31, R5, 0x10, RZ ;  /* 0x00000010051f7819 */ /* 0x000fc400000006ff */
[----:B------:R-:W-:Y:S01]  /*1a50*/  SHF.L.U32 R136, R32, 0x10, RZ ;  /* 0x0000001020887819 */ /* 0x000fe200000006ff */
[----:B------:R-:W-:Y:S01]  /*1a60*/  FMUL.FTZ R32, R204, R139 ;  /* 0x0000008bcc207220 */ /* 0x000fe20000410000 */
[----:B------:R-:W-:Y:S01]  /*1a70*/  SHF.L.U32 R35, R6, 0x10, RZ ;  /* 0x0000001006237819 */ /* 0x000fe200000006ff */
[----:B------:R-:W-:Y:S02]  /*1a80*/  FMUL.FTZ R34, R204, R33 ;  /* 0x00000021cc227220 */ /* 0x000fe40000410000 */
[-C--:B------:R-:W-:Y:S01]  /*1a90*/  FMUL.FTZ R31, R31, R136.reuse ;  /* 0x000000881f1f7220 */ /* 0x080fe20000410000 */
[----:B------:R-:W-:Y:S01]  /*1aa0*/  FADD.FTZ R61, R61, R136 ;  /* 0x000000883d3d7221 */ /* 0x000fe20000010000 */
[----:B------:R-:W-:Y:S01]  /*1ab0*/  FFMA.FTZ R93, R32, R136, R93 ;  /* 0x00000088205d7223 */ /* 0x000fe2000001005d */
[-C--:B------:R-:W-:Y:S01]  /*1ac0*/  FMUL.FTZ R33, R35, R138.reuse ;  /* 0x0000008a23217220 */ /* 0x080fe20000410000 */
[----:B------:R-:W-:Y:S01]  /*1ad0*/  FADD.FTZ R136, R151, R24 ;  /* 0x0000001897887221 */ /* 0x000fe20000010000 */
[----:B------:R-:W-:Y:S01]  /*1ae0*/  FADD.FTZ R63, R63, R138 ;  /* 0x0000008a3f3f7221 */ /* 0x000fe20000010000 */
[----:B------:R-:W-:Y:S01]  /*1af0*/  FFMA.FTZ R95, R34, R138, R95 ;  /* 0x0000008a225f7223 */ /* 0x000fe2000001005f */
[----:B------:R-:W-:Y:S01]  /*1b00*/  FFMA.FTZ R35, R23, R24, R150 ;  /* 0x0000001817237223 */ /* 0x000fe20000010096 */
[----:B------:R-:W-:-:S02]  /*1b10*/  SHF.L.U32 R138, R142, 0x10, RZ ;  /* 0x000000108e8a7819 */ /* 0x000fc400000006ff */
[----:B------:R-:W-:Y:S01]  /*1b20*/  SHF.L.U32 R140, R137, 0x10, RZ ;  /* 0x00000010898c7819 */ /* 0x000fe200000006ff */
[----:B------:R-:W-:Y:S01]  /*1b30*/  FADD.FTZ R137, R136, R31 ;  /* 0x0000001f88897221 */ /* 0x000fe20000010000 */
[----:B------:R-:W-:Y:S01]  /*1b40*/  FFMA.FTZ R136, R32, R31, R35 ;  /* 0x0000001f20887223 */ /* 0x000fe20000010023 */
[----:B------:R-:W-:Y:S01]  /*1b50*/  SHF.L.U32 R142, R141, 0x10, RZ ;  /* 0x000000108d8e7819 */ /* 0x000fe200000006ff */
[----:B------:R-:W-:Y:S01]  /*1b60*/  FADD.FTZ R141, -R149, R138 ;  /* 0x0000008a958d7221 */ /* 0x000fe20000010100 */
[----:B------:R-:W-:Y:S01]  /*1b70*/  SHF.L.U32 R139, R7, 0x10, RZ ;  /* 0x00000010078b7819 */ /* 0x000fe200000006ff */
[----:B------:R-:W-:Y:S01]  /*1b80*/  FADD.FTZ R138, R137, R26 ;  /* 0x0000001a898a7221 */ /* 0x000fe20000010000 */
[----:B------:R-:W-:-:S03]  /*1b90*/  FFMA.FTZ R137, R25, R26, R136 ;  /* 0x0000001a19897223 */ /* 0x000fc60000010088 */
[----:B------:R-:W-:Y:S01]  /*1ba0*/  FMUL.FTZ R35, R139, R140 ;  /* 0x0000008c8b237220 */ /* 0x000fe20000410000 */
[----:B------:R-:W-:Y:S01]  /*1bb0*/  FADD.FTZ R139, R138, R33 ;  /* 0x000000218a8b7221 */ /* 0x000fe20000010000 */
[----:B------:R-:W-:Y:S01]  /*1bc0*/  FFMA.FTZ R136, R34, R33, R137 ;  /* 0x0000002122887223 */ /* 0x000fe20000010089 */
[----:B------:R-:W-:Y:S01]  /*1bd0*/  SHF.L.U32 R144, R143, 0x10, RZ ;  /* 0x000000108f907819 */ /* 0x000fe200000006ff */
[----:B------:R-:W-:Y:S01]  /*1be0*/  FMUL.FTZ R152, R204, R141 ;  /* 0x0000008dcc987220 */ /* 0x000fe20000410000 */
[----:B------:R-:W-:Y:S01]  /*1bf0*/  FADD.FTZ R138, R139, R28 ;  /* 0x0000001c8b8a7221 */ /* 0x000fe20000010000 */
[----:B------:R-:W-:Y:S02]  /*1c00*/  FFMA.FTZ R137, R27, R28, R136 ;  /* 0x0000001c1b897223 */ /* 0x000fe40000010088 */
        /* <DEDUP_REMOVED lines=13> */
.L_x_542:
[----:B------:R-:W-:Y:S05]  /*1ce0*/  BSYNC.RECONVERGENT B0 ;  /* 0x0000000000007941 */ /* 0x000fea0003800200 */
.L_x_541:
[----:B------:R-:W-:Y:S01]  /*1cf0*/  ISETP.GE.U32.AND P2, PT, R19, 0x400, PT ;  /* 0x000004001300780c */ /* 0x000fe20003f46070 */
[----:B------:R-:W-:Y:S01]  /*1d00*/  BSSY.RECONVERGENT B0, `(.L_x_543) ;  /* 0x0000069000007945 */ /* 0x000fe20003800200 */
[----:B------:R-:W-:-:S11]  /*1d10*/  MOV R215, 0x400 ;  /* 0x0000040000d77802 */ /* 0x000fd60000000f00 */
[----:B------:R-:W-:Y:S05]  /*1d20*/  @!P2 BRA `(.L_x_544) ;  /* 0x000000040098a947 */ /* 0x000fea0003800000 */
[----:B------:R-:W-:Y:S01]  /*1d30*/  ISETP.NE.U32.AND P0, PT, RZ, UR8, PT ;  /* 0x00000008ff007c0c */ /* 0x000fe2000bf05070 */
[----:B------:R-:W0:Y:S03]  /*1d40*/  LDC.64 R140, c[0x0][0x428] ;  /* 0x00010a00ff8c7b82 */ /* 0x000e260000000a00 */
[----:B------:R-:W-:-:S05]  /*1d50*/  ISETP.NE.AND.EX P0, PT, RZ, UR9, PT, P0 ;  /* 0x00000009ff007c0c */ /* 0x000fca000bf05300 */
[----:B------:R-:W1:Y:S08]  /*1d60*/  LDC.64 R144, c[0x0][0x3b0] ;  /* 0x0000ec00ff907b82 */ /* 0x000e700000000a00 */
[----:B------:R-:W2:Y:S02]  /*1d70*/  @P0 LDC.64 R136, c[0x0][0x438] ;  /* 0x00010e00ff880b82 */ /* 0x000ea40000000a00 */
[----:B--2---:R-:W-:-:S06]  /*1d80*/  @P0 IMAD.WIDE.U32 R146, R205, 0x10, R136 ;  /* 0x00000010cd920825 */ /* 0x004fcc00078e0088 */
[----:B------:R-:W2:Y:S01]  /*1d90*/  LDC.64 R136, c[0x0][0x3a8] ;  /* 0x0000ea00ff887b82 */ /* 0x000ea20000000a00 */
[C---:B0-----:R-:W-:Y:S01]  /*1da0*/  IMAD.WIDE.U32 R140, R205.reuse, 0x10, R140 ;  /* 0x00000010cd8c7825 */ /* 0x041fe200078e008c */
[----:B------:R0:W5:Y:S05]  /*1db0*/  @P0 LDG.E.128 R128, desc[UR4][R146.64] ;  /* 0x0000000492800981 */ /* 0x00016a000c1e1d00 */
[----:B------:R-:W3:Y:S01]  /*1dc0*/  LDG.E.128 R140, desc[UR4][R140.64] ;  /* 0x000000048c8c7981 */ /* 0x000ee2000c1e1d00 */
[----:B--2---:R-:W-:-:S06]  /*1dd0*/  IMAD.WIDE.U32 R136, R205, 0x10, R136 ;  /* 0x00000010cd887825 */ /* 0x004fcc00078e0088 */
[----:B------:R-:W2:Y:S01]  /*1de0*/  LDG.E.128 R136, desc[UR4][R136.64] ;  /* 0x0000000488887981 */ /* 0x000ea2000c1e1d00 */
[----:B-1----:R-:W-:-:S05]  /*1df0*/  IMAD.WIDE.U32 R144, R205, 0x8, R144 ;  /* 0x00000008cd907825 */ /* 0x002fca00078e0090 */
[----:B------:R1:W5:Y:S01]  /*1e00*/  LDG.E.64 R208, desc[UR4][R144.64] ;  /* 0x0000000490d07981 */ /* 0x000362000c1e1b00 */
[----:B------:R-:W-:Y:S02]  /*1e10*/  SHF.L.U32 R173, R0, 0x10, RZ ;  /* 0x0000001000ad7819 */ /* 0x000fe400000006ff */
[----:B------:R-:W-:Y:S02]  /*1e20*/  SHF.L.U32 R175, R2, 0x10, RZ ;  /* 0x0000001002af7819 */ /* 0x000fe400000006ff */
[----:B------:R-:W-:Y:S02]  /*1e30*/  SHF.L.U32 R177, R3, 0x10, RZ ;  /* 0x0000001003b17819 */ /* 0x000fe400000006ff */
[C---:B--2---:R-:W-:Y:S02]  /*1e40*/  PRMT R165, R136.reuse, 0x7632, R165 ;  /* 0x0000763288a57816 */ /* 0x044fe400000000a5 */
[----:B0-----:R-:W-:Y:S02]  /*1e50*/  SHF.L.U32 R146, R136, 0x10, RZ ;  /* 0x0000001088927819 */ /* 0x001fe400000006ff */
[----:B------:R-:W-:-:S02]  /*1e60*/  SHF.L.U32 R136, R165, 0x10, RZ ;  /* 0x00000010a5887819 */ /* 0x000fc400000006ff */
[C---:B------:R-:W-:Y:S02]  /*1e70*/  SHF.L.U32 R166, R137.reuse, 0x10, RZ ;  /* 0x0000001089a67819 */ /* 0x040fe400000006ff */
[----:B------:R-:W-:Y:S01]  /*1e80*/  PRMT R147, R137, 0x7632, R147 ;  /* 0x0000763289937816 */ /* 0x000fe20000000093 */
[C---:B-1----:R-:W-:Y:S01]  /*1e90*/  FADD.FTZ R145, -R149.reuse, R136 ;  /* 0x0000008895917221 */ /* 0x042fe20000010100 */
[----:B------:R-:W-:Y:S01]  /*1ea0*/  PRMT R168, R138, 0x7632, R168 ;  /* 0x000076328aa87816 */ /* 0x000fe200000000a8 */
[----:B------:R-:W-:Y:S01]  /*1eb0*/  FADD.FTZ R167, -R149, R166 ;  /* 0x000000a695a77221 */ /* 0x000fe20000010100 */
[C---:B------:R-:W-:Y:S02]  /*1ec0*/  PRMT R171, R139.reuse, 0x7632, R171 ;  /* 0x000076328bab7816 */ /* 0x040fe400000000ab */
[----:B------:R-:W-:Y:S02]  /*1ed0*/  SHF.L.U32 R172, R139, 0x10, RZ ;  /* 0x000000108bac7819 */ /* 0x000fe400000006ff */
[----:B---3--:R-:W-:-:S02]  /*1ee0*/  PRMT R136, R140, 0x7632, R136 ;  /* 0x000076328c887816 */ /* 0x008fc40000000088 */
[----:B------:R-:W-:Y:S02]  /*1ef0*/  SHF.L.U32 R166, R116, 0x10, RZ ;  /* 0x0000001074a67819 */ /* 0x000fe400000006ff */
[----:B------:R-:W-:Y:S01]  /*1f00*/  SHF.L.U32 R139, R140, 0x10, RZ ;  /* 0x000000108c8b7819 */ /* 0x000fe200000006ff */
[----:B------:R-:W-:Y:S01]  /*1f10*/  FADD.FTZ R137, -R149, R146 ;  /* 0x0000009295897221 */ /* 0x000fe20000010100 */
[----:B------:R-:W-:Y:S02]  /*1f20*/  SHF.L.U32 R170, R138, 0x10, RZ ;  /* 0x000000108aaa7819 */ /* 0x000fe400000006ff */
[----:B------:R-:W-:Y:S01]  /*1f30*/  SHF.L.U32 R138, R147, 0x10, RZ ;  /* 0x00000010938a7819 */ /* 0x000fe200000006ff */
[----:B-----5:R-:W-:Y:S01]  /*1f40*/  FMUL.FTZ R174, R204, R145 ;  /* 0x00000091ccae7220 */ /* 0x020fe20000410000 */
[----:B------:R-:W-:Y:S02]  /*1f50*/  SHF.L.U32 R168, R168, 0x10, RZ ;  /* 0x00000010a8a87819 */ /* 0x000fe400000006ff */
[----:B------:R-:W-:Y:S01]  /*1f60*/  SHF.L.U32 R136, R136, 0x10, RZ ;  /* 0x0000001088887819 */ /* 0x000fe200000006ff */
[----:B------:R-:W-:Y:S01]  /*1f70*/  FMUL.FTZ R166, R166, R139 ;  /* 0x0000008ba6a67220 */ /* 0x000fe20000410000 */
[----:B------:R-:W-:Y:S01]  /*1f80*/  FMUL.FTZ R165, R204, R137 ;  /* 0x00000089cca57220 */ /* 0x000fe20000410000 */
[C---:B------:R-:W-:Y:S01]  /*1f90*/  FADD.FTZ R147, -R149.reuse, R138 ;  /* 0x0000008a95937221 */ /* 0x040fe20000010100 */
[----:B------:R-:W-:Y:S01]  /*1fa0*/  FADD.FTZ R179, -R149, R168 ;  /* 0x000000a895b37221 */ /* 0x000fe20000010100 */
[----:B------:R-:W-:Y:S01]  /*1fb0*/  PRMT R138, R141, 0x7632, R138 ;  /* 0x000076328d8a7816 */ /* 0x000fe2000000008a */
[-C--:B------:R-:W-:Y:S01]  /*1fc0*/  FMUL.FTZ R173, R173, R136.reuse ;  /* 0x00000088adad7220 */ /* 0x080fe20000410000 */
[----:B------:R-:W-:Y:S01]  /*1fd0*/  FADD.FTZ R53, R53, R136 ;  /* 0x0000008835357221 */ /* 0x000fe20000010000 */
[----:B------:R-:W-:Y:S01]  /*1fe0*/  FFMA.FTZ R85, R174, R136, R85 ;  /* 0x00000088ae557223 */ /* 0x000fe20000010055 */
[----:B------:R-:W-:Y:S01]  /*1ff0*/  SHF.L.U32 R141, R141, 0x10, RZ ;  /* 0x000000108d8d7819 */ /* 0x000fe200000006ff */
[----:B------:R-:W-:Y:S01]  /*2000*/  FADD.FTZ R136, R151, R166 ;  /* 0x000000a697887221 */ /* 0x000fe20000010000 */
[----:B------:R-:W-:Y:S01]  /*2010*/  SHF.L.U32 R168, R117, 0x10, RZ ;  /* 0x0000001075a87819 */ /* 0x000fe200000006ff */
[----:B------:R-:W-:Y:S01]  /*2020*/  FFMA.FTZ R137, R165, R166, R150 ;  /* 0x000000a6a5897223 */ /* 0x000fe20000010096 */
[----:B------:R-:W-:Y:S01]  /*2030*/  SHF.L.U32 R144, R171, 0x10, RZ ;  /* 0x00000010ab907819 */ /* 0x000fe200000006ff */
[----:B------:R-:W-:Y:S01]  /*2040*/  FADD.FTZ R52, R52, R139 ;  /* 0x0000008b34347221 */ /* 0x000fe20000010000 */
[----:B------:R-:W-:Y:S01]  /*2050*/  FFMA.FTZ R84, R165, R139, R84 ;  /* 0x0000008ba5547223 */ /* 0x000fe20000010054 */
[----:B------:R-:W-:Y:S01]  /*2060*/  SHF.L.U32 R138, R138, 0x10, RZ ;  /* 0x000000108a8a7819 */ /* 0x000fe200000006ff */
[----:B------:R-:W-:Y:S01]  /*2070*/  FMUL.FTZ R176, R204, R147 ;  /* 0x00000093ccb07220 */ /* 0x000fe20000410000 */
[----:B------:R-:W-:Y:S01]  /*2080*/  FADD.FTZ R139, R136, R173 ;  /* 0x000000ad888b7221 */ /* 0x000fe20000010000 */
[----:B------:R-:W-:Y:S01]  /*2090*/  FMUL.FTZ R167, R204, R167 ;  /* 0x000000a7cca77220 */ /* 0x000fe20000410000 */
[----:B------:R-:W-:Y:S01]  /*20a0*/  FMUL.FTZ R168, R168, R141 ;  /* 0x0000008da8a87220 */ /* 0x000fe20000410000 */
[----:B------:R-:W-:Y:S01]  /*20b0*/  FFMA.FTZ R136, R174, R173, R137 ;  /* 0x000000adae887223 */ /* 0x000fe20000010089 */
[C---:B------:R-:W-:Y:S01]  /*20c0*/  FADD.FTZ R169, -R149.reuse, R170 ;  /* 0x000000aa95a97221 */ /* 0x040fe20000010100 */
[C---:B------:R-:W-:Y:S01]  /*20d0*/  FADD.FTZ R171, -R149.reuse, R172 ;  /* 0x000000ac95ab7221 */ /* 0x040fe20000010100 */
[----:B------:R-:W-:Y:S01]  /*20e0*/  FADD.FTZ R205, -R149, R144 ;  /* 0x0000009095cd7221 */ /* 0x000fe20000010100 */
[C---:B------:R-:W-:Y:S01]  /*20f0*/  PRMT R140, R142.reuse, 0x7632, R140 ;  /* 0x000076328e8c7816 */ /* 0x040fe2000000008c */
[-C--:B------:R-:W-:Y:S01]  /*2100*/  FMUL.FTZ R175, R175, R138.reuse ;  /* 0x0000008aafaf7220 */ /* 0x080fe20000410000 */
[----:B------:R-:W-:Y:S01]  /*2110*/  SHF.L.U32 R149, R142, 0x10, RZ ;  /* 0x000000108e957819 */ /* 0x000fe200000006ff */
[----:B------:R-:W-:Y:S01]  /*2120*/  FADD.FTZ R55, R55, R138 ;  /* 0x0000008a37377221 */ /* 0x000fe20000010000 */
[----:B------:R-:W-:Y:S01]  /*2130*/  SHF.L.U32 R170, R118, 0x10, RZ ;  /* 0x0000001076aa7819 */ /* 0x000fe200000006ff */
        /* <DEDUP_REMOVED lines=12> */
[----:B------:R-:W-:Y:S01]  /*2200*/  SHF.L.U32 R172, R119, 0x10, RZ ;  /* 0x0000001077ac7819 */ /* 0x000fe200000006ff */
        /* <DEDUP_REMOVED lines=24> */
.L_x_544:
[----:B------:R-:W-:Y:S05]  /*2390*/  BSYNC.RECONVERGENT B0 ;  /* 0x0000000000007941 */ /* 0x000fea0003800200 */
.L_x_543:
[----:B------:R-:W0:Y:S01]  /*23a0*/  SHFL.DOWN PT, R136, R151, 0x10, 0x1f ;  /* 0x0a001f0097887f89 */ /* 0x000e2200000e0000 */
[----:B------:R-:W-:Y:S02]  /*23b0*/  LOP3.LUT P6, RZ, R21, 0x1f, RZ, 0xc0, !PT ;  /* 0x0000001f15ff7812 */ /* 0x000fe400078cc0ff */
[----:B------:R-:W-:Y:S01]  /*23c0*/  PLOP3.LUT P0, PT, PT, PT, PT, 0x80, 0x8 ;  /* 0x000000000008781c */ /* 0x000fe20003f0f070 */
[----:B------:R-:W1:Y:S01]  /*23d0*/  SHFL.DOWN PT, R137, R150, 0x10, 0x1f ;  /* 0x0a001f0096897f89 */ /* 0x000e6200000e0000 */
[----:B------:R-:W-:-:S04]  /*23e0*/  LEA R215, R148, R215, 0x18 ;  /* 0x000000d794d77211 */ /* 0x000fc800078ec0ff */
[----:B------:R-:W-:-:S05]  /*23f0*/  IADD3 R214, PT, PT, R215, 0x8040, RZ ;  /* 0x00008040d7d67810 */ /* 0x000fca0007ffe0ff */
[----:B------:R-:W-:Y:S02]  /*2400*/  @!P6 PLOP3.LUT P0, PT, P1, PT, PT, 0x80, 0x8 ;  /* 0x000000000008e81c */ /* 0x000fe40000f0f070 */
[----:B------:R-:W-:Y:S01]  /*2410*/  @!P6 MOV R146, R214 ;  /* 0x000000d60092e202 */ /* 0x000fe20000000f00 */
[----:B0-----:R-:W-:-:S10]  /*2420*/  FADD.FTZ R136, R136, R151 ;  /* 0x0000009788887221 */ /* 0x001fd40000010000 */
[----:B------:R-:W-:Y:S01]  /*2430*/  @!P0 IADD3 R146, PT, PT, R215, 0x8000, RZ ;  /* 0x00008000d7928810 */ /* 0x000fe20007ffe0ff */
[----:B-1----:R-:W-:Y:S01]  /*2440*/  FADD.FTZ R137, R137, R150 ;  /* 0x0000009689897221 */ /* 0x002fe20000010000 */
[----:B------:R-:W0:Y:S01]  /*2450*/  SHFL.DOWN PT, R139, R136, 0x8, 0x1f ;  /* 0x09001f00888b7f89 */ /* 0x000e2200000e0000 */
[----:B------:R-:W-:Y:S02]  /*2460*/  ISETP.NE.AND P0, PT, R22, RZ, PT ;  /* 0x000000ff1600720c */ /* 0x000fe40003f05270 */
[----:B------:R-:W-:Y:S01]  /*2470*/  @!P6 LEA R146, R18, R146, 0x3 ;  /* 0x000000921292e211 */ /* 0x000fe200078e18ff */
[----:B------:R-:W1:Y:S01]  /*2480*/  SHFL.DOWN PT, R138, R137, 0x8, 0x1f ;  /* 0x09001f00898a7f89 */ /* 0x000e6200000e0000 */
[----:B0-----:R-:W-:Y:S01]  /*2490*/  FADD.FTZ R139, R136, R139 ;  /* 0x0000008b888b7221 */ /* 0x001fe20000010000 */
[----:B-1----:R-:W-:-:S04]  /*24a0*/  FADD.FTZ R138, R137, R138 ;  /* 0x0000008a898a7221 */ /* 0x002fc80000010000 */
[----:B------:R-:W0:Y:S04]  /*24b0*/  SHFL.DOWN PT, R140, R139, 0x4, 0x1f ;  /* 0x08801f008b8c7f89 */ /* 0x000e2800000e0000 */
[----:B------:R-:W1:Y:S01]  /*24c0*/  @P0 LDC.64 R136, c[0x0][0x3e0] ;  /* 0x0000f800ff880b82 */ /* 0x000e620000000a00 */
[----:B------:R-:W2:Y:S01]  /*24d0*/  SHFL.DOWN PT, R141, R138, 0x4, 0x1f ;  /* 0x08801f008a8d7f89 */ /* 0x000ea200000e0000 */
[----:B0-----:R-:W-:Y:S01]  /*24e0*/  FADD.FTZ R140, R139, R140 ;  /* 0x0000008c8b8c7221 */ /* 0x001fe20000010000 */
[----:B-1----:R-:W-:-:S04]  /*24f0*/  @P0 IMAD.WIDE R148, R17, 0x2, R136 ;  /* 0x0000000211940825 */ /* 0x002fc800078e0288 */
[----:B--2---:R-:W-:Y:S01]  /*2500*/  FADD.FTZ R141, R138, R141 ;  /* 0x0000008d8a8d7221 */ /* 0x004fe20000010000 */
[----:B------:R-:W0:Y:S04]  /*2510*/  SHFL.DOWN PT, R143, R140, 0x2, 0x1f ;  /* 0x08401f008c8f7f89 */ /* 0x000e2800000e0000 */
        /* <DEDUP_REMOVED lines=34> */
[----:B------:R-:W-:Y:S02]  /*2740*/  HFMA2 R144, -RZ, RZ, 1.875, 0 ;  /* 0x3f800000ff907431 */ /* 0x000fe400000001ff */
[----:B-1----:R-:W-:Y:S01]  /*2750*/  FADD.FTZ R215, R215, R148 ;  /* 0x00000094d7d77221 */ /* 0x002fe20000010000 */
[----:B------:R-:W-:Y:S01]  /*2760*/  UISETP.NE.AND.EX UP0, UPT, UR9, URZ, UPT, UP0 ;  /* 0x000000ff0900728c */ /* 0x000fe2000bf05300 */
[----:B------:R-:W-:Y:S02]  /*2770*/  FADD.FTZ R136, R136, R149 ;  /* 0x0000009588887221 */ /* 0x000fe40000010000 */
[----:B------:R-:W-:Y:S02]  /*2780*/  FADD.FTZ R150, R150, R215 ;  /* 0x000000d796967221 */ /* 0x000fe40000010000 */
[----:B------:R-:W-:-:S02]  /*2790*/  FADD.FTZ R136, R151, R136 ;  /* 0x0000008897887221 */ /* 0x000fc40000010000 */
[----:B------:R-:W-:Y:S01]  /*27a0*/  FMUL.FTZ R146, R150, UR10 ;  /* 0x0000000a96927c20 */ /* 0x000fe20008410000 */
[----:B------:R-:W-:Y:S01]  /*27b0*/  BSSY.RECONVERGENT B0, `(.L_x_545) ;  /* 0x00004cb000007945 */ /* 0x000fe20003800200 */
[----:B------:R-:W-:Y:S01]  /*27c0*/  PRMT R147, R131, 0x7632, R147 ;  /* 0x0000763283937816 */ /* 0x000fe20000000093 */
[----:B------:R-:W-:Y:S01]  /*27d0*/  FMUL.FTZ R145, R136, UR10 ;  /* 0x0000000a88917c20 */ /* 0x000fe20008410000 */
[----:B------:R-:W-:Y:S02]  /*27e0*/  PRMT R148, R130, 0x7632, R148 ;  /* 0x0000763282947816 */ /* 0x000fe40000000094 */
[----:B------:R-:W-:Y:S02]  /*27f0*/  PRMT R149, R129, 0x7632, R149 ;  /* 0x0000763281957816 */ /* 0x000fe40000000095 */
[----:B------:R-:W-:Y:S02]  /*2800*/  PRMT R150, R128, 0x7632, R150 ;  /* 0x0000763280967816 */ /* 0x000fe40000000096 */
[----:B--2---:R-:W-:-:S02]  /*2810*/  @P0 SHF.L.U32 R144, R205, 0x10, RZ ;  /* 0x00000010cd900819 */ /* 0x004fc400000006ff */
[----:B------:R-:W-:-:S04]  /*2820*/  ISETP.NE.AND P0, PT, RZ, UR7, PT ;  /* 0x00000007ff007c0c */ /* 0x000fc8000bf05270 */
[----:B------:R-:W-:Y:S01]  /*2830*/  FSEL R146, R146, RZ, !P0 ;  /* 0x000000ff92927208 */ /* 0x000fe20004000000 */
[----:B------:R-:W-:Y:S08]  /*2840*/  BRA.U UP0, `(.L_x_546) ;  /* 0x0000002100b87547 */ /* 0x000ff0000b800000 */
[----:B------:R-:W-:Y:S04]  /*2850*/  BSSY.RECONVERGENT B1, `(.L_x_547) ;  /* 0x000008b000017945 */ /* 0x000fe80003800200 */
[----:B------:R-:W-:Y:S05]  /*2860*/  @!P3 BRA `(.L_x_548) ;  /* 0x000000080024b947 */ /* 0x000fea0003800000 */
[----:B------:R-:W-:-:S04]  /*2870*/  ISETP.NE.U32.AND P6, PT, RZ, UR12, PT ;  /* 0x0000000cff007c0c */ /* 0x000fc8000bfc5070 */
[----:B------:R-:W-:-:S13]  /*2880*/  ISETP.NE.AND.EX P6, PT, RZ, UR13, PT, P6 ;  /* 0x0000000dff007c0c */ /* 0x000fda000bfc5360 */
[----:B------:R-:W-:Y:S05]  /*2890*/  @P6 BRA `(.L_x_549) ;  /* 0x0000000000f86947 */ /* 0x000fea0003800000 */
[----:B------:R-:W-:Y:S01]  /*28a0*/  FFMA.FTZ R136, R191, R145, R146 ;  /* 0x00000091bf887223 */ /* 0x000fe20000010092 */
[----:B------:R-:W-:-:S03]  /*28b0*/  LOP3.LUT P0, RZ, R213, 0xff0000, RZ, 0xc0, !PT ;  /* 0x00ff0000d5ff7812 */ /* 0x000fc6000780c0ff */
[----:B------:R-:W-:Y:S01]  /*28c0*/  FADD.FTZ R137, R189, -R136 ;  /* 0x80000088bd897221 */ /* 0x000fe20000010000 */
[----:B------:R-:W-:-:S03]  /*28d0*/  FFMA.FTZ R136, R195, R145, R146 ;  /* 0x00000091c3887223 */ /* 0x000fc60000010092 */
[----:B-----5:R-:W-:-:S04]  /*28e0*/  FMUL.FTZ R137, R204, R137 ;  /* 0x00000089cc897220 */ /* 0x020fc80000410000 */
[----:B------:R-:W-:-:S04]  /*28f0*/  FMUL.FTZ R137, R137, R144 ;  /* 0x0000009089897220 */ /* 0x000fc80000410000 */
[----:B------:R-:W-:-:S05]  /*2900*/  FMUL.FTZ R137, R137, UR11 ;  /* 0x0000000b89897c20 */ /* 0x000fca0008410000 */
[----:B------:R-:W-:Y:S01]  /*2910*/  FSEL R139, R137, RZ, P0 ;  /* 0x000000ff898b7208 */ /* 0x000fe20000000000 */
[----:B------:R-:W-:Y:S01]  /*2920*/  FFMA.FTZ R137, R188, R145, R146 ;  /* 0x00000091bc897223 */ /* 0x000fe20000010092 */
[----:B------:R-:W-:-:S03]  /*2930*/  ISETP.GE.U32.AND P0, PT, R212, RZ, PT ;  /* 0x000000ffd400720c */ /* 0x000fc60003f06070 */
[----:B------:R-:W-:Y:S01]  /*2940*/  FADD.FTZ R137, R186, -R137 ;  /* 0x80000089ba897221 */ /* 0x000fe20000010000 */
[----:B------:R-:W-:-:S03]  /*2950*/  ISETP.GE.U32.AND.EX P0, PT, R213, 0x1000000, PT, P0 ;  /* 0x01000000d500780c */ /* 0x000fc60003f06100 */
[----:B------:R-:W-:-:S04]  /*2960*/  FMUL.FTZ R137, R204, R137 ;  /* 0x00000089cc897220 */ /* 0x000fc80000410000 */
[----:B------:R-:W-:-:S04]  /*2970*/  FMUL.FTZ R137, R137, R144 ;  /* 0x0000009089897220 */ /* 0x000fc80000410000 */
[----:B------:R-:W-:-:S05]  /*2980*/  FMUL.FTZ R137, R137, UR11 ;  /* 0x0000000b89897c20 */ /* 0x000fca0008410000 */
[----:B------:R-:W-:Y:S01]  /*2990*/  FSEL R142, R137, RZ, P0 ;  /* 0x000000ff898e7208 */ /* 0x000fe20000000000 */
[----:B------:R-:W-:Y:S01]  /*29a0*/  FADD.FTZ R137, R193, -R136 ;  /* 0x80000088c1897221 */ /* 0x000fe20000010000 */
[----:B------:R-:W-:Y:S01]  /*29b0*/  LOP3.LUT P0, RZ, R213, 0xff, RZ, 0xc0, !PT ;  /* 0x000000ffd5ff7812 */ /* 0x000fe2000780c0ff */
[----:B------:R-:W-:Y:S01]  /*29c0*/  FFMA.FTZ R136, R199, R145, R146 ;  /* 0x00000091c7887223 */ /* 0x000fe20000010092 */
[----:B------:R-:W-:Y:S01]  /*29d0*/  F2FP.BF16.F32.PACK_AB R139, R142, R139 ;  /* 0x0000008b8e8b723e */ /* 0x000fe200000010ff */
[----:B------:R-:W-:-:S04]  /*29e0*/  FMUL.FTZ R137, R204, R137 ;  /* 0x00000089cc897220 */ /* 0x000fc80000410000 */
[----:B------:R-:W-:-:S04]  /*29f0*/  FMUL.FTZ R137, R137, R144 ;  /* 0x0000009089897220 */ /* 0x000fc80000410000 */
[----:B------:R-:W-:-:S05]  /*2a00*/  FMUL.FTZ R137, R137, UR11 ;  /* 0x0000000b89897c20 */ /* 0x000fca0008410000 */
[----:B------:R-:W-:Y:S01]  /*2a10*/  FSEL R138, R137, RZ, P0 ;  /* 0x000000ff898a7208 */ /* 0x000fe20000000000 */
[----:B------:R-:W-:Y:S01]  /*2a20*/  FFMA.FTZ R137, R192, R145, R146 ;  /* 0x00000091c0897223 */ /* 0x000fe20000010092 */
[----:B------:R-:W-:-:S03]  /*2a30*/  LOP3.LUT P0, RZ, R213, 0xff00, RZ, 0xc0, !PT ;  /* 0x0000ff00d5ff7812 */ /* 0x000fc6000780c0ff */
[----:B------:R-:W-:-:S04]  /*2a40*/  FADD.FTZ R137, R190, -R137 ;  /* 0x80000089be897221 */ /* 0x000fc80000010000 */
        /* <DEDUP_REMOVED lines=27> */
[----:B------:R-:W-:-:S03]  /*2c00*/  LOP3.LUT P0, RZ, R212, 0xff, RZ, 0xc0, !PT ;  /* 0x000000ffd4ff7812 */ /* 0x000fc6000780c0ff */
[----:B------:R-:W-:-:S04]  /*2c10*/  FMUL.FTZ R137, R204, R137 ;  /* 0x00000089cc897220 */ /* 0x000fc80000410000 */
[----:B------:R-:W-:-:S04]  /*2c20*/  FMUL.FTZ R137, R137, R144 ;  /* 0x0000009089897220 */ /* 0x000fc80000410000 */
[----:B------:R-:W-:-:S05]  /*2c30*/  FMUL.FTZ R137, R137, UR11 ;  /* 0x0000000b89897c20 */ /* 0x000fca0008410000 */
[----:B------:R-:W-:Y:S02]  /*2c40*/  FSEL R136, R137, RZ, P0 ;  /* 0x000000ff89887208 */ /* 0x000fe40000000000 */
[----:B------:R-:W-:Y:S02]  /*2c50*/  F2FP.BF16.F32.PACK_AB R137, R143, R140 ;  /* 0x0000008c8f89723e */ /* 0x000fe400000010ff */
[----:B------:R-:W-:Y:S01]  /*2c60*/  F2FP.BF16.F32.PACK_AB R136, R141, R136 ;  /* 0x000000888d88723e */ /* 0x000fe200000010ff */
[----:B------:R-:W-:Y:S06]  /*2c70*/  BRA `(.L_x_550) ;  /* 0x0000000400047947 */ /* 0x000fec0003800000 */
.L_x_549:
[----:B------:R-:W-:Y:S01]  /*2c80*/  FFMA.FTZ R132, R191, R145, R146 ;  /* 0x00000091bf847223 */ /* 0x000fe20000010092 */
[----:B------:R-:W-:-:S03]  /*2c90*/  LOP3.LUT P0, RZ, R213, 0xff0000, RZ, 0xc0, !PT ;  /* 0x00ff0000d5ff7812 */ /* 0x000fc6000780c0ff */
[----:B------:R-:W-:-:S04]  /*2ca0*/  FADD.FTZ R133, R189, -R132 ;  /* 0x80000084bd857221 */ /* 0x000fc80000010000 */
[----:B-----5:R-:W-:Y:S01]  /*2cb0*/  FMUL.FTZ R135, R204, R133 ;  /* 0x00000085cc877220 */ /* 0x020fe20000410000 */
[----:B------:R-:W-:-:S03]  /*2cc0*/  FFMA.FTZ R133, R188, R145, R146 ;  /* 0x00000091bc857223 */ /* 0x000fc60000010092 */
[----:B------:R-:W-:Y:S01]  /*2cd0*/  FMUL.FTZ R132, R135, R144 ;  /* 0x0000009087847220 */ /* 0x000fe20000410000 */
[----:B------:R-:W-:-:S03]  /*2ce0*/  FADD.FTZ R133, R186, -R133 ;  /* 0x80000085ba857221 */ /* 0x000fc60000010000 */
[----:B------:R-:W-:Y:S01]  /*2cf0*/  FMUL.FTZ R132, R132, UR11 ;  /* 0x0000000b84847c20 */ /* 0x000fe20008410000 */
[----:B------:R-:W-:-:S04]  /*2d00*/  FMUL.FTZ R151, R204, R133 ;  /* 0x00000085cc977220 */ /* 0x000fc80000410000 */
[----:B------:R-:W-:Y:S01]  /*2d10*/  FSEL R150, R132, RZ, P0 ;  /* 0x000000ff84967208 */ /* 0x000fe20000000000 */
[C---:B------:R-:W-:Y:S01]  /*2d20*/  FMUL.FTZ R132, R151.reuse, R144 ;  /* 0x0000009097847220 */ /* 0x040fe20000410000 */
[----:B------:R-:W-:Y:S02]  /*2d30*/  ISETP.GE.U32.AND P0, PT, R212, RZ, PT ;  /* 0x000000ffd400720c */ /* 0x000fe40003f06070 */
[----:B------:R-:W-:Y:S01]  /*2d40*/  F2FP.BF16.F32.PACK_AB R135, R151, R135 ;  /* 0x000000879787723e */ /* 0x000fe200000010ff */
[----:B------:R-:W-:Y:S01]  /*2d50*/  FMUL.FTZ R132, R132, UR11 ;  /* 0x0000000b84847c20 */ /* 0x000fe20008410000 */
[----:B------:R-:W-:-:S04]  /*2d60*/  ISETP.GE.U32.AND.EX P0, PT, R213, 0x1000000, PT, P0 ;  /* 0x01000000d500780c */ /* 0x000fc80003f06100 */
[----:B------:R-:W-:Y:S01]  /*2d70*/  FSEL R205, R132, RZ, P0 ;  /* 0x000000ff84cd7208 */ /* 0x000fe20000000000 */
[----:B------:R-:W-:Y:S01]  /*2d80*/  FFMA.FTZ R132, R195, R145, R146 ;  /* 0x00000091c3847223 */ /* 0x000fe20000010092 */
[----:B------:R-:W-:-:S03]  /*2d90*/  LOP3.LUT P0, RZ, R213, 0xff, RZ, 0xc0, !PT ;  /* 0x000000ffd5ff7812 */ /* 0x000fc6000780c0ff */
[----:B------:R-:W-:-:S04]  /*2da0*/  FADD.FTZ R133, R193, -R132 ;  /* 0x80000084c1857221 */ /* 0x000fc80000010000 */
[----:B------:R-:W-:Y:S01]  /*2db0*/  FMUL.FTZ R147, R204, R133 ;  /* 0x00000085cc937220 */ /* 0x000fe20000410000 */
[----:B------:R-:W-:-:S03]  /*2dc0*/  FFMA.FTZ R133, R192, R145, R146 ;  /* 0x00000091c0857223 */ /* 0x000fc60000010092 */
[----:B------:R-:W-:Y:S01]  /*2dd0*/  FMUL.FTZ R132, R147, R144 ;  /* 0x0000009093847220 */ /* 0x000fe20000410000 */
[----:B------:R-:W-:-:S03]  /*2de0*/  FADD.FTZ R133, R190, -R133 ;  /* 0x80000085be857221 */ /* 0x000fc60000010000 */
[----:B------:R-:W-:Y:S01]  /*2df0*/  FMUL.FTZ R132, R132, UR11 ;  /* 0x0000000b84847c20 */ /* 0x000fe20008410000 */
[----:B------:R-:W-:-:S04]  /*2e00*/  FMUL.FTZ R134, R204, R133 ;  /* 0x00000085cc867220 */ /* 0x000fc80000410000 */
[----:B------:R-:W-:Y:S01]  /*2e10*/  FSEL R148, R132, RZ, P0 ;  /* 0x000000ff84947208 */ /* 0x000fe20000000000 */
[C---:B------:R-:W-:Y:S01]  /*2e20*/  FMUL.FTZ R132, R134.reuse, R144 ;  /* 0x0000009086847220 */ /* 0x040fe20000410000 */
[----:B------:R-:W-:Y:S02]  /*2e30*/  LOP3.LUT P0, RZ, R213, 0xff00, RZ, 0xc0, !PT ;  /* 0x0000ff00d5ff7812 */ /* 0x000fe4000780c0ff */
[----:B------:R-:W-:Y:S01]  /*2e40*/  F2FP.BF16.F32.PACK_AB R134, R134, R147 ;  /* 0x000000938686723e */ /* 0x000fe200000010ff */
[----:B------:R-:W-:-:S05]  /*2e50*/  FMUL.FTZ R132, R132, UR11 ;  /* 0x0000000b84847c20 */ /* 0x000fca0008410000 */
        /* <DEDUP_REMOVED lines=9> */
[----:B------:R-:W-:Y:S01]  /*2ef0*/  FMUL.FTZ R142, R204, R133 ;  /* 0x00000085cc8e7220 */ /* 0x000fe20000410000 */
[----:B------:R-:W-:-:S03]  /*2f00*/  FFMA.FTZ R133, R200, R145, R146 ;  /* 0x00000091c8857223 */ /* 0x000fc60000010092 */
[----:B------:R-:W-:Y:S01]  /*2f10*/  FSEL R140, R132, RZ, P0 ;  /* 0x000000ff848c7208 */ /* 0x000fe20000000000 */
[----:B------:R-:W-:Y:S01]  /*2f20*/  FMUL.FTZ R132, R142, R144 ;  /* 0x000000908e847220 */ /* 0x000fe20000410000 */
[----:B------:R-:W-:Y:S01]  /*2f30*/  FADD.FTZ R133, R198, -R133 ;  /* 0x80000085c6857221 */ /* 0x000fe20000010000 */
[----:B------:R-:W-:Y:S02]  /*2f40*/  LOP3.LUT P0, RZ, R212, 0xff000000, RZ, 0xc0, !PT ;  /* 0xff000000d4ff7812 */ /* 0x000fe4000780c0ff */
[----:B------:R-:W-:Y:S01]  /*2f50*/  FMUL.FTZ R132, R132, UR11 ;  /* 0x0000000b84847c20 */ /* 0x000fe20008410000 */
[----:B------:R-:W-:-:S04]  /*2f60*/  FMUL.FTZ R138, R204, R133 ;  /* 0x00000085cc8a7220 */ /* 0x000fc80000410000 */
[----:B------:R-:W-:Y:S01]  /*2f70*/  FSEL R143, R132, RZ, P0 ;  /* 0x000000ff848f7208 */ /* 0x000fe20000000000 */
[----:B------:R-:W-:Y:S01]  /*2f80*/  FMUL.FTZ R132, R138, R144 ;  /* 0x000000908a847220 */ /* 0x000fe20000410000 */
[----:B------:R-:W-:-:S03]  /*2f90*/  LOP3.LUT P0, RZ, R212, 0xff00, RZ, 0xc0, !PT ;  /* 0x0000ff00d4ff7812 */ /* 0x000fc6000780c0ff */
[----:B------:R-:W-:-:S05]  /*2fa0*/  FMUL.FTZ R132, R132, UR11 ;  /* 0x0000000b84847c20 */ /* 0x000fca0008410000 */
[----:B------:R-:W-:Y:S01]  /*2fb0*/  FSEL R141, R132, RZ, P0 ;  /* 0x000000ff848d7208 */ /* 0x000fe20000000000 */
[----:B------:R-:W-:Y:S01]  /*2fc0*/  FFMA.FTZ R132, R203, R145, R146 ;  /* 0x00000091cb847223 */ /* 0x000fe20000010092 */
[----:B------:R-:W-:-:S03]  /*2fd0*/  LOP3.LUT P0, RZ, R212, 0xff, RZ, 0xc0, !PT ;  /* 0x000000ffd4ff7812 */ /* 0x000fc6000780c0ff */
[----:B------:R-:W-:-:S04]  /*2fe0*/  FADD.FTZ R133, R201, -R132 ;  /* 0x80000084c9857221 */ /* 0x000fc80000010000 */
[----:B------:R-:W-:Y:S01]  /*2ff0*/  FMUL.FTZ R137, R204, R133 ;  /* 0x00000085cc897220 */ /* 0x000fe20000410000 */
[----:B------:R-:W-:Y:S02]  /*3000*/  F2FP.BF16.F32.PACK_AB R133, R142, R139 ;  /* 0x0000008b8e85723e */ /* 0x000fe400000010ff */
[----:B------:R-:W-:Y:S01]  /*3010*/  F2FP.BF16.F32.PACK_AB R139, R205, R150 ;  /* 0x00000096cd8b723e */ /* 0x000fe200000010ff */
[----:B------:R-:W-:-:S04]  /*3020*/  FMUL.FTZ R132, R137, R144 ;  /* 0x0000009089847220 */ /* 0x000fc80000410000 */
[----:B------:R-:W-:-:S05]  /*3030*/  FMUL.FTZ R132, R132, UR11 ;  /* 0x0000000b84847c20 */ /* 0x000fca0008410000 */
[----:B------:R-:W-:Y:S02]  /*3040*/  FSEL R136, R132, RZ, P0 ;  /* 0x000000ff84887208 */ /* 0x000fe40000000000 */
[----:B------:R-:W-:Y:S02]  /*3050*/  F2FP.BF16.F32.PACK_AB R132, R138, R137 ;  /* 0x000000898a84723e */ /* 0x000fe400000010ff */
[----:B------:R-:W-:Y:S02]  /*3060*/  F2FP.BF16.F32.PACK_AB R138, R149, R148 ;  /* 0x00000094958a723e */ /* 0x000fe400000010ff */
[----:B------:R-:W-:Y:S02]  /*3070*/  F2FP.BF16.F32.PACK_AB R137, R143, R140 ;  /* 0x0000008c8f89723e */ /* 0x000fe400000010ff */
[----:B------:R-:W-:-:S07]  /*3080*/  F2FP.BF16.F32.PACK_AB R136, R141, R136 ;  /* 0x000000888d88723e */ /* 0x000fce00000010ff */
.L_x_550:
[----:B------:R-:W0:Y:S08]  /*3090*/  @P6 LDC.64 R142, c[0x0][0x478] ;  /* 0x00011e00ff8e6b82 */ /* 0x000e300000000a00 */
[----:B------:R-:W1:Y:S01]  /*30a0*/  LDC.64 R140, c[0x0][0x468] ;  /* 0x00011a00ff8c7b82 */ /* 0x000e620000000a00 */
[----:B0-----:R-:W-:-:S05]  /*30b0*/  @P6 IMAD.WIDE.U32 R142, R202, 0x10, R142 ;  /* 0x00000010ca8e6825 */ /* 0x001fca00078e008e */
[----:B------:R0:W-:Y:S01]  /*30c0*/  @P6 STG.E.128 desc[UR4][R142.64], R132 ;  /* 0x000000848e006986 */ /* 0x0001e2000c101d04 */
[C---:B-1----:R-:W-:Y:S01]  /*30d0*/  IMAD.WIDE.U32 R140, R202.reuse, 0x10, R140 ;  /* 0x00000010ca8c7825 */ /* 0x042fe200078e008c */
[----:B------:R-:W-:-:S04]  /*30e0*/  IADD3 R202, PT, PT, R202, 0x100, RZ ;  /* 0x00000100caca7810 */ /* 0x000fc80007ffe0ff */
[----:B------:R0:W-:Y:S03]  /*30f0*/  STG.E.128 desc[UR4][R140.64], R136 ;  /* 0x000000888c007986 */ /* 0x0001e6000c101d04 */
.L_x_548:
[----:B------:R-:W-:Y:S05]  /*3100*/  BSYNC.RECONVERGENT B1 ;  /* 0x0000000000017941 */ /* 0x000fea0003800200 */
.L_x_547:
[----:B------:R-:W-:Y:S04]  /*3110*/  BSSY.RECONVERGENT B1, `(.L_x_551) ;  /* 0x000008b000017945 */ /* 0x000fe80003800200 */
[----:B------:R-:W-:Y:S05]  /*3120*/  @!P5 BRA `(.L_x_552) ;  /* 0x000000080024d947 */ /* 0x000fea0003800000 */
[----:B------:R-:W-:-:S04]  /*3130*/  ISETP.NE.U32.AND P6, PT, RZ, UR12, PT ;  /* 0x0000000cff007c0c */ /* 0x000fc8000bfc5070 */
[----:B------:R-:W-:-:S13]  /*3140*/  ISETP.NE.AND.EX P6, PT, RZ, UR13, PT, P6 ;  /* 0x0000000dff007c0c */ /* 0x000fda000bfc5360 */
[----:B------:R-:W-:Y:S05]  /*3150*/  @!P6 BRA `(.L_x_553) ;  /* 0x000000040008e947 */ /* 0x000fea0003800000 */
[----:B0-----:R-:W-:Y:S01]  /*3160*/  FFMA.FTZ R133, R157, R145, R146 ;  /* 0x000000919d857223 */ /* 0x001fe20000010092 */
[----:B------:R-:W-:-:S03]  /*3170*/  LOP3.LUT P0, RZ, R211, 0xff0000, RZ, 0xc0, !PT ;  /* 0x00ff0000d3ff7812 */ /* 0x000fc6000780c0ff */
[----:B------:R-:W-:-:S04]  /*3180*/  FADD.FTZ R133, R158, -R133 ;  /* 0x800000859e857221 */ /* 0x000fc80000010000 */
        /* <DEDUP_REMOVED lines=8> */
[----:B------:R-:W-:Y:S01]  /*3210*/  FMUL.FTZ R151, R204, R133 ;  /* 0x00000085cc977220 */ /* 0x000fe20000410000 */
[----:B------:R-:W-:-:S03]  /*3220*/  FFMA.FTZ R133, R155, R145, R146 ;  /* 0x000000919b857223 */ /* 0x000fc60000010092 */
[C---:B------:R-:W-:Y:S01]  /*3230*/  FMUL.FTZ R132, R151.reuse, R144 ;  /* 0x0000009097847220 */ /* 0x040fe20000410000 */
[----:B------:R-:W-:Y:S01]  /*3240*/  FADD.FTZ R133, R156, -R133 ;  /* 0x800000859c857221 */ /* 0x000fe20000010000 */
[----:B------:R-:W-:Y:S02]  /*3250*/  F2FP.BF16.F32.PACK_AB R135, R151, R135 ;  /* 0x000000879787723e */ /* 0x000fe400000010ff */
        /* <DEDUP_REMOVED lines=10> */
[----:B------:R-:W-:-:S04]  /*3300*/  FMUL.FTZ R134, R204, R133 ;  /* 0x00000085cc867220 */ /* 0x000fc80000410000 */
[C---:B------:R-:W-:Y:S01]  /*3310*/  FMUL.FTZ R132, R134.reuse, R144 ;  /* 0x0000009086847220 */ /* 0x040fe20000410000 */
[----:B------:R-:W-:-:S03]  /*3320*/  F2FP.BF16.F32.PACK_AB R134, R134, R147 ;  /* 0x000000938686723e */ /* 0x000fc600000010ff */
        /* <DEDUP_REMOVED lines=35> */
[----:B------:R-:W-:Y:S01]  /*3560*/  F2FP.BF16.F32.PACK_AB R136, R141, R136 ;  /* 0x000000888d88723e */ /* 0x000fe200000010ff */
[----:B------:R-:W-:Y:S06]  /*3570*/  BRA `(.L_x_554) ;  /* 0x0000000000f47947 */ /* 0x000fec0003800000 */
.L_x_553:
[-CC-:B0-----:R-:W-:Y:S01]  /*3580*/  FFMA.FTZ R137, R157, R145.reuse, R146.reuse ;  /* 0x000000919d897223 */ /* 0x181fe20000010092 */
[----:B------:R-:W-:Y:S01]  /*3590*/  LOP3.LUT P0, RZ, R211, 0xff0000, RZ, 0xc0, !PT ;  /* 0x00ff0000d3ff7812 */ /* 0x000fe2000780c0ff */
[----:B------:R-:W-:Y:S02]  /*35a0*/  FFMA.FTZ R136, R164, R145, R146 ;  /* 0x00000091a4887223 */ /* 0x000fe40000010092 */
[----:B------:R-:W-:-:S04]  /*35b0*/  FADD.FTZ R137, R158, -R137 ;  /* 0x800000899e897221 */ /* 0x000fc80000010000 */
[----:B-----5:R-:W-:-:S04]  /*35c0*/  FMUL.FTZ R137, R204, R137 ;  /* 0x00000089cc897220 */ /* 0x020fc80000410000 */
[----:B------:R-:W-:-:S04]  /*35d0*/  FMUL.FTZ R137, R137, R144 ;  /* 0x0000009089897220 */ /* 0x000fc80000410000 */
[----:B------:R-:W-:-:S05]  /*35e0*/  FMUL.FTZ R137, R137, UR11 ;  /* 0x0000000b89897c20 */ /* 0x000fca0008410000 */
[----:B------:R-:W-:Y:S01]  /*35f0*/  FSEL R139, R137, RZ, P0 ;  /* 0x000000ff898b7208 */ /* 0x000fe20000000000 */
[----:B------:R-:W-:Y:S01]  /*3600*/  FADD.FTZ R137, R163, -R136 ;  /* 0x80000088a3897221 */ /* 0x000fe20000010000 */
[----:B------:R-:W-:Y:S01]  /*3610*/  ISETP.GE.U32.AND P0, PT, R210, RZ, PT ;  /* 0x000000ffd200720c */ /* 0x000fe20003f06070 */
[----:B------:R-:W-:Y:S02]  /*3620*/  FFMA.FTZ R136, R162, R145, R146 ;  /* 0x00000091a2887223 */ /* 0x000fe40000010092 */
[----:B------:R-:W-:Y:S01]  /*3630*/  FMUL.FTZ R137, R204, R137 ;  /* 0x00000089cc897220 */ /* 0x000fe20000410000 */
[----:B------:R-:W-:-:S03]  /*3640*/  ISETP.GE.U32.AND.EX P0, PT, R211, 0x1000000, PT, P0 ;  /* 0x01000000d300780c */ /* 0x000fc60003f06100 */
[----:B------:R-:W-:-:S04]  /*3650*/  FMUL.FTZ R137, R137, R144 ;  /* 0x0000009089897220 */ /* 0x000fc80000410000 */
[----:B------:R-:W-:-:S05]  /*3660*/  FMUL.FTZ R137, R137, UR11 ;  /* 0x0000000b89897c20 */ /* 0x000fca0008410000 */
[----:B------:R-:W-:Y:S01]  /*3670*/  FSEL R142, R137, RZ, P0 ;  /* 0x000000ff898e7208 */ /* 0x000fe20000000000 */
[----:B------:R-:W-:Y:S01]  /*3680*/  FFMA.FTZ R137, R155, R145, R146 ;  /* 0x000000919b897223 */ /* 0x000fe20000010092 */
[----:B------:R-:W-:Y:S02]  /*3690*/  LOP3.LUT P0, RZ, R211, 0xff, RZ, 0xc0, !PT ;  /* 0x000000ffd3ff7812 */ /* 0x000fe4000780c0ff */
[----:B------:R-:W-:Y:S01]  /*36a0*/  F2FP.BF16.F32.PACK_AB R139, R142, R139 ;  /* 0x0000008b8e8b723e */ /* 0x000fe200000010ff */
[----:B------:R-:W-:-:S04]  /*36b0*/  FADD.FTZ R137, R156, -R137 ;  /* 0x800000899c897221 */ /* 0x000fc80000010000 */
[----:B------:R-:W-:-:S04]  /*36c0*/  FMUL.FTZ R137, R204, R137 ;  /* 0x00000089cc897220 */ /* 0x000fc80000410000 */
[----:B------:R-:W-:-:S04]  /*36d0*/  FMUL.FTZ R137, R137, R144 ;  /* 0x0000009089897220 */ /* 0x000fc80000410000 */
[----:B------:R-:W-:-:S05]  /*36e0*/  FMUL.FTZ R137, R137, UR11 ;  /* 0x0000000b89897c20 */ /* 0x000fca0008410000 */
[----:B------:R-:W-:Y:S01]  /*36f0*/  FSEL R138, R137, RZ, P0 ;  /* 0x000000ff898a7208 */ /* 0x000fe20000000000 */
[----:B------:R-:W-:Y:S01]  /*3700*/  FADD.FTZ R137, R161, -R136 ;  /* 0x80000088a1897221 */ /* 0x000fe20000010000 */
[----:B------:R-:W-:Y:S01]  /*3710*/  LOP3.LUT P0, RZ, R211, 0xff00, RZ, 0xc0, !PT ;  /* 0x0000ff00d3ff7812 */ /* 0x000fe2000780c0ff */
[----:B------:R-:W-:Y:S02]  /*3720*/  FFMA.FTZ R136, R183, R145, R146 ;  /* 0x00000091b7887223 */ /* 0x000fe40000010092 */
        /* <DEDUP_REMOVED lines=33> */
[----:B------:R-:W-:-:S07]  /*3940*/  F2FP.BF16.F32.PACK_AB R136, R141, R136 ;  /* 0x000000888d88723e */ /* 0x000fce00000010ff */
.L_x_554:
[----:B------:R-:W0:Y:S08]  /*3950*/  @P6 LDC.64 R142, c[0x0][0x478] ;  /* 0x00011e00ff8e6b82 */ /* 0x000e300000000a00 */
[----:B------:R-:W1:Y:S01]  /*3960*/  LDC.64 R140, c[0x0][0x468] ;  /* 0x00011a00ff8c7b82 */ /* 0x000e620000000a00 */
[----:B0-----:R-:W-:-:S05]  /*3970*/  @P6 IMAD.WIDE.U32 R142, R202, 0x10, R142 ;  /* 0x00000010ca8e6825 */ /* 0x001fca00078e008e */
[----:B------:R2:W-:Y:S01]  /*3980*/  @P6 STG.E.128 desc[UR4][R142.64], R132 ;  /* 0x000000848e006986 */ /* 0x0005e2000c101d04 */
[C---:B-1----:R-:W-:Y:S01]  /*3990*/  IMAD.WIDE.U32 R140, R202.reuse, 0x10, R140 ;  /* 0x00000010ca8c7825 */ /* 0x042fe200078e008c */
[----:B------:R-:W-:-:S04]  /*39a0*/  IADD3 R202, PT, PT, R202, 0x100, RZ ;  /* 0x00000100caca7810 */ /* 0x000fc80007ffe0ff */
[----:B------:R2:W-:Y:S03]  /*39b0*/  STG.E.128 desc[UR4][R140.64], R136 ;  /* 0x000000888c007986 */ /* 0x0005e6000c101d04 */
.L_x_552:
[----:B------:R-:W-:Y:S05]  /*39c0*/  BSYNC.RECONVERGENT B1 ;  /* 0x0000000000017941 */ /* 0x000fea0003800200 */
.L_x_551:
[----:B------:R-:W-:Y:S04]  /*39d0*/  BSSY.RECONVERGENT B1, `(.L_x_555) ;  /* 0x000008b000017945 */ /* 0x000fe80003800200 */
[----:B------:R-:W-:Y:S05]  /*39e0*/  @!P4 BRA `(.L_x_556) ;  /* 0x000000080024c947 */ /* 0x000fea0003800000 */
[----:B------:R-:W-:-:S04]  /*39f0*/  ISETP.NE.U32.AND P6, PT, RZ, UR12, PT ;  /* 0x0000000cff007c0c */ /* 0x000fc8000bfc5070 */
[----:B------:R-:W-:-:S13]  /*3a00*/  ISETP.NE.AND.EX P6, PT, RZ, UR13, PT, P6 ;  /* 0x0000000dff007c0c */ /* 0x000fda000bfc5360 */
[----:B------:R-:W-:Y:S05]  /*3a10*/  @!P6 BRA `(.L_x_557) ;  /* 0x000000040008e947 */ /* 0x000fea0003800000 */
[----:B0-2---:R-:W-:Y:S01]  /*3a20*/  FFMA.FTZ R133, R29, R145, R146 ;  /* 0x000000911d857223 */ /* 0x005fe20000010092 */
        /* <DEDUP_REMOVED lines=53> */
[----:B------:R-:W-:Y:S02]  /*3d80*/  F2FP.BF16.F32.PACK_AB R133, R142, R139 ;  /* 0x0000008b8e85723e */ /* 0x000fe400000010ff */
[----:B------:R-:W-:Y:S02]  /*3d90*/  F2FP.BF16.F32.PACK_AB R139, R205, R150 ;  /* 0x00000096cd8b723e */ /* 0x000fe400000010ff */
[----:B------:R-:W-:Y:S01]  /*3da0*/  FSEL R141, R132, RZ, P0 ;  /* 0x000000ff848d7208 */ /* 0x000fe20000000000 */
[----:B------:R-:W-:Y:S01]  /*3db0*/  FMUL.FTZ R132, R137, R144 ;  /* 0x0000009089847220 */ /* 0x000fe20000410000 */
[----:B------:R-:W-:-:S03]  /*3dc0*/  LOP3.LUT P0, RZ, R206, 0xff, RZ, 0xc0, !PT ;  /* 0x000000ffceff7812 */ /* 0x000fc6000780c0ff */
[----:B------:R-:W-:-:S05]  /*3dd0*/  FMUL.FTZ R132, R132, UR11 ;  /* 0x0000000b84847c20 */ /* 0x000fca0008410000 */
[----:B------:R-:W-:Y:S02]  /*3de0*/  FSEL R136, R132, RZ, P0 ;  /* 0x000000ff84887208 */ /* 0x000fe40000000000 */
[----:B------:R-:W-:Y:S02]  /*3df0*/  F2FP.BF16.F32.PACK_AB R132, R138, R137 ;  /* 0x000000898a84723e */ /* 0x000fe400000010ff */
[----:B------:R-:W-:Y:S02]  /*3e00*/  F2FP.BF16.F32.PACK_AB R138, R149, R148 ;  /* 0x00000094958a723e */ /* 0x000fe400000010ff */
[----:B------:R-:W-:Y:S02]  /*3e10*/  F2FP.BF16.F32.PACK_AB R137, R143, R140 ;  /* 0x0000008c8f89723e */ /* 0x000fe400000010ff */
[----:B------:R-:W-:Y:S01]  /*3e20*/  F2FP.BF16.F32.PACK_AB R136, R141, R136 ;  /* 0x000000888d88723e */ /* 0x000fe200000010ff */
[----:B------:R-:W-:Y:S06]  /*3e30*/  BRA `(.L_x_558) ;  /* 0x0000000000f47947 */ /* 0x000fec0003800000 */
.L_x_557:
[-CC-:B0-2---:R-:W-:Y:S01]  /*3e40*/  FFMA.FTZ R137, R29, R145.reuse, R146.reuse ;  /* 0x000000911d897223 */ /* 0x185fe20000010092 */
        /* <DEDUP_REMOVED lines=57> */
[----:B------:R-:W-:Y:S02]  /*41e0*/  FSEL R136, R137, RZ, P0 ;  /* 0x000000ff89887208 */ /* 0x000fe40000000000 */
[----:B------:R-:W-:Y:S02]  /*41f0*/  F2FP.BF16.F32.PACK_AB R137, R143, R140 ;  /* 0x0000008c8f89723e */ /* 0x000fe400000010ff */
[----:B------:R-:W-:-:S07]  /*4200*/  F2FP.BF16.F32.PACK_AB R136, R141, R136 ;  /* 0x000000888d88723e */ /* 0x000fce00000010ff */
.L_x_558:
[----:B------:R-:W0:Y:S08]  /*4210*/  @P6 LDC.64 R142, c[0x0][0x478] ;  /* 0x00011e00ff8e6b82 */ /* 0x000e300000000a00 */
[----:B------:R-:W1:Y:S01]  /*4220*/  LDC.64 R140, c[0x0][0x468] ;  /* 0x00011a00ff8c7b82 */ /* 0x000e620000000a00 */
[----:B0-----:R-:W-:-:S05]  /*4230*/  @P6 IMAD.WIDE.U32 R142, R202, 0x10, R142 ;  /* 0x00000010ca8e6825 */ /* 0x001fca00078e008e */
[----:B------:R3:W-:Y:S01]  /*4240*/  @P6 STG.E.128 desc[UR4][R142.64], R132 ;  /* 0x000000848e006986 */ /* 0x0007e2000c101d04 */
[C---:B-1----:R-:W-:Y:S01]  /*4250*/  IMAD.WIDE.U32 R140, R202.reuse, 0x10, R140 ;  /* 0x00000010ca8c7825 */ /* 0x042fe200078e008c */
[----:B------:R-:W-:-:S04]  /*4260*/  IADD3 R202, PT, PT, R202, 0x100, RZ ;  /* 0x00000100caca7810 */ /* 0x000fc80007ffe0ff */
[----:B------:R3:W-:Y:S03]  /*4270*/  STG.E.128 desc[UR4][R140.64], R136 ;  /* 0x000000888c007986 */ /* 0x0007e6000c101d04 */
.L_x_556:
[----:B------:R-:W-:Y:S05]  /*4280*/  BSYNC.RECONVERGENT B1 ;  /* 0x0000000000017941 */ /* 0x000fea0003800200 */
.L_x_555:
[----:B------:R-:W-:Y:S05]  /*4290*/  @!P2 BRA `(.L_x_559) ;  /* 0x000000300070a947 */ /* 0x000fea0003800000 */
[----:B------:R-:W-:-:S04]  /*42a0*/  ISETP.NE.U32.AND P6, PT, RZ, UR12, PT ;  /* 0x0000000cff007c0c */ /* 0x000fc8000bfc5070 */
[----:B------:R-:W-:-:S13]  /*42b0*/  ISETP.NE.AND.EX P6, PT, RZ, UR13, PT, P6 ;  /* 0x0000000dff007c0c */ /* 0x000fda000bfc5360 */
[----:B------:R-:W-:Y:S05]  /*42c0*/  @!P6 BRA `(.L_x_560) ;  /* 0x000000040008e947 */ /* 0x000fea0003800000 */
[----:B0-23--:R-:W-:Y:S01]  /*42d0*/  FFMA.FTZ R132, R180, R145, R146 ;  /* 0x00000091b4847223 */ /* 0x00dfe20000010092 */
[----:B------:R-:W-:-:S03]  /*42e0*/  ISETP.GE.U32.AND P0, PT, R208, RZ, PT ;  /* 0x000000ffd000720c */ /* 0x000fc60003f06070 */
[----:B------:R-:W-:Y:S01]  /*42f0*/  FADD.FTZ R133, R179, -R132 ;  /* 0x80000084b3857221 */ /* 0x000fe20000010000 */
[----:B------:R-:W-:-:S03]  /*4300*/  ISETP.GE.U32.AND.EX P0, PT, R209, 0x1000000, PT, P0 ;  /* 0x01000000d100780c */ /* 0x000fc60003f06100 */
[----:B-----5:R-:W-:Y:S01]  /*4310*/  FMUL.FTZ R149, R204, R133 ;  /* 0x00000085cc957220 */ /* 0x020fe20000410000 */
        /* <DEDUP_REMOVED lines=11> */
[----:B------:R-:W-:Y:S01]  /*43d0*/  FMUL.FTZ R139, R204, R133 ;  /* 0x00000085cc8b7220 */ /* 0x000fe20000410000 */
[----:B------:R-:W-:-:S03]  /*43e0*/  F2FP.BF16.F32.PACK_AB R135, R149, R135 ;  /* 0x000000879587723e */ /* 0x000fc600000010ff */
        /* <DEDUP_REMOVED lines=28> */
[-CC-:B------:R-:W-:Y:S01]  /*45b0*/  FFMA.FTZ R132, R174, R145.reuse, R146.reuse ;  /* 0x00000091ae847223 */ /* 0x180fe20000010092 */
[----:B------:R-:W-:Y:S01]  /*45c0*/  FFMA.FTZ R145, R165, R145, R146 ;  /* 0x00000091a5917223 */ /* 0x000fe20000010092 */
[----:B------:R-:W-:Y:S02]  /*45d0*/  LOP3.LUT P0, RZ, R208, 0xff00, RZ, 0xc0, !PT ;  /* 0x0000ff00d0ff7812 */ /* 0x000fe4000780c0ff */
[----:B------:R-:W-:Y:S01]  /*45e0*/  FADD.FTZ R133, R173, -R132 ;  /* 0x80000084ad857221 */ /* 0x000fe20000010000 */
[----:B------:R-:W-:-:S03]  /*45f0*/  FADD.FTZ R145, R166, -R145 ;  /* 0x80000091a6917221 */ /* 0x000fc60000010000 */
[C---:B------:R-:W-:Y:S01]  /*4600*/  FMUL.FTZ R132, R204.reuse, R133 ;  /* 0x00000085cc847220 */ /* 0x040fe20000410000 */
[----:B------:R-:W-:-:S03]  /*4610*/  FMUL.FTZ R145, R204, R145 ;  /* 0x00000091cc917220 */ /* 0x000fc60000410000 */
[CC--:B------:R-:W-:Y:S01]  /*4620*/  FMUL.FTZ R133, R132.reuse, R144.reuse ;  /* 0x0000009084857220 */ /* 0x0c0fe20000410000 */
[----:B------:R-:W-:Y:S01]  /*4630*/  FMUL.FTZ R144, R145, R144 ;  /* 0x0000009091907220 */ /* 0x000fe20000410000 */
[----:B------:R-:W-:Y:S02]  /*4640*/  F2FP.BF16.F32.PACK_AB R132, R132, R145 ;  /* 0x000000918484723e */ /* 0x000fe400000010ff */
[----:B------:R-:W-:Y:S01]  /*4650*/  FMUL.FTZ R133, R133, UR11 ;  /* 0x0000000b85857c20 */ /* 0x000fe20008410000 */
[----:B------:R-:W-:-:S04]  /*4660*/  FMUL.FTZ R144, R144, UR11 ;  /* 0x0000000b90907c20 */ /* 0x000fc80008410000 */
[----:B------:R-:W-:Y:S02]  /*4670*/  FSEL R141, R133, RZ, P0 ;  /* 0x000000ff858d7208 */ /* 0x000fe40000000000 */
[----:B------:R-:W-:Y:S02]  /*4680*/  LOP3.LUT P0, RZ, R208, 0xff, RZ, 0xc0, !PT ;  /* 0x000000ffd0ff7812 */ /* 0x000fe4000780c0ff */
[----:B------:R-:W-:Y:S02]  /*4690*/  F2FP.BF16.F32.PACK_AB R133, R138, R137 ;  /* 0x000000898a85723e */ /* 0x000fe400000010ff */
[----:B------:R-:W-:Y:S02]  /*46a0*/  FSEL R136, R144, RZ, P0 ;  /* 0x000000ff90887208 */ /* 0x000fe40000000000 */
[----:B------:R-:W-:Y:S02]  /*46b0*/  F2FP.BF16.F32.PACK_AB R138, R147, R142 ;  /* 0x0000008e938a723e */ /* 0x000fe400000010ff */
[----:B------:R-:W-:-:S02]  /*46c0*/  F2FP.BF16.F32.PACK_AB R137, R143, R140 ;  /* 0x0000008c8f89723e */ /* 0x000fc400000010ff */
[----:B------:R-:W-:Y:S01]  /*46d0*/  F2FP.BF16.F32.PACK_AB R136, R141, R136 ;  /* 0x000000888d88723e */ /* 0x000fe200000010ff */
[----:B------:R-:W-:Y:S06]  /*46e0*/  BRA `(.L_x_561) ;  /* 0x0000000000f47947 */ /* 0x000fec0003800000 */
.L_x_560:
[-CC-:B0-23--:R-:W-:Y:S01]  /*46f0*/  FFMA.FTZ R137, R171, R145.reuse, R146.reuse ;  /* 0x00000091ab897223 */ /* 0x18dfe20000010092 */
        /* <DEDUP_REMOVED lines=40> */
[-CC-:B------:R-:W-:Y:S01]  /*4980*/  FFMA.FTZ R136, R174, R145.reuse, R146.reuse ;  /* 0x00000091ae887223 */ /* 0x180fe20000010092 */
[----:B------:R-:W-:Y:S01]  /*4990*/  FFMA.FTZ R145, R165, R145, R146 ;  /* 0x00000091a5917223 */ /* 0x000fe20000010092 */
[----:B------:R-:W-:-:S03]  /*49a0*/  FMUL.FTZ R137, R204, R137 ;  /* 0x00000089cc897220 */ /* 0x000fc60000410000 */
[----:B------:R-:W-:Y:S01]  /*49b0*/  FADD.FTZ R145, R166, -R145 ;  /* 0x80000091a6917221 */ /* 0x000fe20000010000 */
[----:B------:R-:W-:-:S03]  /*49c0*/  FMUL.FTZ R137, R137, R144 ;  /* 0x0000009089897220 */ /* 0x000fc60000410000 */
[----:B------:R-:W-:Y:S01]  /*49d0*/  FMUL.FTZ R145, R204, R145 ;  /* 0x00000091cc917220 */ /* 0x000fe20000410000 */
[----:B------:R-:W-:-:S03]  /*49e0*/  FMUL.FTZ R137, R137, UR11 ;  /* 0x0000000b89897c20 */ /* 0x000fc60008410000 */
[----:B------:R-:W-:Y:S02]  /*49f0*/  FMUL.FTZ R145, R145, R144 ;  /* 0x0000009091917220 */ /* 0x000fe40000410000 */
[----:B------:R-:W-:Y:S01]  /*4a00*/  FSEL R143, R137, RZ, P0 ;  /* 0x000000ff898f7208 */ /* 0x000fe20000000000 */
[----:B------:R-:W-:Y:S01]  /*4a10*/  FADD.FTZ R137, R173, -R136 ;  /* 0x80000088ad897221 */ /* 0x000fe20000010000 */
[----:B------:R-:W-:Y:S01]  /*4a20*/  LOP3.LUT P0, RZ, R208, 0xff00, RZ, 0xc0, !PT ;  /* 0x0000ff00d0ff7812 */ /* 0x000fe2000780c0ff */
[----:B------:R-:W-:Y:S02]  /*4a30*/  FMUL.FTZ R145, R145, UR11 ;  /* 0x0000000b91917c20 */ /* 0x000fe40008410000 */
[----:B------:R-:W-:-:S04]  /*4a40*/  FMUL.FTZ R137, R204, R137 ;  /* 0x00000089cc897220 */ /* 0x000fc80000410000 */
[----:B------:R-:W-:-:S04]  /*4a50*/  FMUL.FTZ R137, R137, R144 ;  /* 0x0000009089897220 */ /* 0x000fc80000410000 */
[----:B------:R-:W-:-:S05]  /*4a60*/  FMUL.FTZ R137, R137, UR11 ;  /* 0x0000000b89897c20 */ /* 0x000fca0008410000 */
[----:B------:R-:W-:Y:S02]  /*4a70*/  FSEL R141, R137, RZ, P0 ;  /* 0x000000ff898d7208 */ /* 0x000fe40000000000 */
[----:B------:R-:W-:Y:S02]  /*4a80*/  LOP3.LUT P0, RZ, R208, 0xff, RZ, 0xc0, !PT ;  /* 0x000000ffd0ff7812 */ /* 0x000fe4000780c0ff */
[----:B------:R-:W-:Y:S02]  /*4a90*/  F2FP.BF16.F32.PACK_AB R137, R143, R140 ;  /* 0x0000008c8f89723e */ /* 0x000fe400000010ff */
[----:B------:R-:W-:-:S04]  /*4aa0*/  FSEL R136, R145, RZ, P0 ;  /* 0x000000ff91887208 */ /* 0x000fc80000000000 */
[----:B------:R-:W-:-:S07]  /*4ab0*/  F2FP.BF16.F32.PACK_AB R136, R141, R136 ;  /* 0x000000888d88723e */ /* 0x000fce00000010ff */
.L_x_561:
[----:B------:R-:W0:Y:S08]  /*4ac0*/  @P6 LDC.64 R142, c[0x0][0x478] ;  /* 0x00011e00ff8e6b82 */ /* 0x000e300000000a00 */
[----:B------:R-:W1:Y:S01]  /*4ad0*/  LDC.64 R140, c[0x0][0x468] ;  /* 0x00011a00ff8c7b82 */ /* 0x000e620000000a00 */
[----:B0-----:R-:W-:-:S05]  /*4ae0*/  @P6 IMAD.WIDE.U32 R142, R202, 0x10, R142 ;  /* 0x00000010ca8e6825 */ /* 0x001fca00078e008e */
[----:B------:R0:W-:Y:S01]  /*4af0*/  @P6 STG.E.128 desc[UR4][R142.64], R132 ;  /* 0x000000848e006986 */ /* 0x0001e2000c101d04 */
[----:B-1----:R-:W-:-:S05]  /*4b00*/  IMAD.WIDE.U32 R140, R202, 0x10, R140 ;  /* 0x00000010ca8c7825 */ /* 0x002fca00078e008c */
[----:B------:R0:W-:Y:S01]  /*4b10*/  STG.E.128 desc[UR4][R140.64], R136 ;  /* 0x000000888c007986 */ /* 0x0001e2000c101d04 */
[----:B------:R-:W-:Y:S05]  /*4b20*/  BRA `(.L_x_559) ;  /* 0x00000028004c7947 */ /* 0x000fea0003800000 */
.L_x_546:
[----:B------:R-:W-:-:S04]  /*4b30*/  UISETP.NE.U32.AND UP0, UPT, UR12, URZ, UPT ;  /* 0x000000ff0c00728c */ /* 0x000fc8000bf05070 */
[----:B------:R-:W-:-:S09]  /*4b40*/  UISETP.NE.AND.EX UP0, UPT, UR13, URZ, UPT, UP0 ;  /* 0x000000ff0d00728c */ /* 0x000fd2000bf05300 */
[----:B------:R-:W-:Y:S05]  /*4b50*/  BRA.U UP0, `(.L_x_562) ;  /* 0x0000001100ec7547 */ /* 0x000fea000b800000 */
[----:B------:R-:W-:Y:S01]  /*4b60*/  ISETP.GT.U32.AND P0, PT, R19, 0xff, PT ;  /* 0x000000ff1300780c */ /* 0x000fe20003f04070 */
[----:B------:R-:W-:-:S12]  /*4b70*/  BSSY.RECONVERGENT B1, `(.L_x_563) ;  /* 0x000004f000017945 */ /* 0x000fd80003800200 */
[----:B------:R-:W-:Y:S05]  /*4b80*/  @!P0 BRA `(.L_x_564) ;  /* 0x0000000400348947 */ /* 0x000fea0003800000 */
[-CC-:B------:R-:W-:Y:S01]  /*4b90*/  FFMA.FTZ R136, R191, R145.reuse, R146.reuse ;  /* 0x00000091bf887223 */ /* 0x180fe20000010092 */
[----:B------:R-:W-:Y:S01]  /*4ba0*/  SHF.L.U32 R137, R47, 0x10, RZ ;  /* 0x000000102f897819 */ /* 0x000fe200000006ff */
[-C--:B------:R-:W-:Y:S01]  /*4bb0*/  FFMA.FTZ R139, R188, R145.reuse, R146 ;  /* 0x00000091bc8b7223 */ /* 0x080fe20000010092 */
[----:B------:R-:W-:Y:S01]  /*4bc0*/  LOP3.LUT P0, RZ, R213, 0xff0000, RZ, 0xc0, !PT ;  /* 0x00ff0000d5ff7812 */ /* 0x000fe2000780c0ff */
[----:B------:R-:W-:Y:S01]  /*4bd0*/  FADD.FTZ R136, R189, -R136 ;  /* 0x80000088bd887221 */ /* 0x000fe20000010000 */
[-CC-:B------:R-:W-:Y:S01]  /*4be0*/  FFMA.FTZ R140, R195, R145.reuse, R146.reuse ;  /* 0x00000091c38c7223 */ /* 0x180fe20000010092 */
[----:B------:R-:W-:Y:S01]  /*4bf0*/  FADD.FTZ R143, R186, -R139 ;  /* 0x8000008bba8f7221 */ /* 0x000fe20000010000 */
[-C--:B------:R-:W-:Y:S01]  /*4c00*/  FFMA.FTZ R151, R192, R145.reuse, R146 ;  /* 0x00000091c0977223 */ /* 0x080fe20000010092 */
[----:B-----5:R-:W-:Y:S01]  /*4c10*/  FFMA.FTZ R137, R204, R136, R137 ;  /* 0x00000088cc897223 */ /* 0x020fe20000010089 */
[----:B------:R-:W-:Y:S01]  /*4c20*/  PRMT R136, R47, 0x7632, R136 ;  /* 0x000076322f887816 */ /* 0x000fe20000000088 */
[----:B------:R-:W-:Y:S01]  /*4c30*/  FFMA.FTZ R138, R199, R145, R146 ;  /* 0x00000091c78a7223 */ /* 0x000fe20000010092 */
[----:B------:R-:W-:Y:S01]  /*4c40*/  FADD.FTZ R140, R193, -R140 ;  /* 0x8000008cc18c7221 */ /* 0x000fe20000010000 */
[-C--:B------:R-:W-:Y:S01]  /*4c50*/  FMUL.FTZ R137, R137, R144.reuse ;  /* 0x0000009089897220 */ /* 0x080fe20000410000 */
[----:B------:R-:W-:Y:S01]  /*4c60*/  SHF.L.U32 R141, R136, 0x10, RZ ;  /* 0x00000010888d7819 */ /* 0x000fe200000006ff */
[----:B------:R-:W-:Y:S01]  /*4c70*/  FADD.FTZ R142, R190, -R151 ;  /* 0x80000097be8e7221 */ /* 0x000fe20000010000 */
[----:B------:R-:W-:Y:S01]  /*4c80*/  PRMT R136, R46, 0x7632, R136 ;  /* 0x000076322e887816 */ /* 0x000fe20000000088 */
[----:B------:R-:W-:Y:S01]  /*4c90*/  FMUL.FTZ R137, R137, UR11 ;  /* 0x0000000b89897c20 */ /* 0x000fe20008410000 */
[----:B------:R-:W-:Y:S01]  /*4ca0*/  FADD.FTZ R138, R197, -R138 ;  /* 0x8000008ac58a7221 */ /* 0x000fe20000010000 */
[----:B------:R-:W-:Y:S01]  /*4cb0*/  FFMA.FTZ R143, R204, R143, R141 ;  /* 0x0000008fcc8f7223 */ /* 0x000fe2000001008d */
[----:B------:R-:W-:Y:S01]  /*4cc0*/  SHF.L.U32 R141, R46, 0x10, RZ ;  /* 0x000000102e8d7819 */ /* 0x000fe200000006ff */
[-CC-:B------:R-:W-:Y:S01]  /*4cd0*/  FFMA.FTZ R215, R196, R145.reuse, R146.reuse ;  /* 0x00000091c4d77223 */ /* 0x180fe20000010092 */
[----:B------:R-:W-:Y:S01]  /*4ce0*/  FSEL R139, R137, RZ, P0 ;  /* 0x000000ff898b7208 */ /* 0x000fe20000000000 */
[----:B------:R-:W-:Y:S01]  /*4cf0*/  FMUL.FTZ R143, R143, R144 ;  /* 0x000000908f8f7220 */ /* 0x000fe20000410000 */
[----:B------:R-:W-:Y:S01]  /*4d00*/  ISETP.GE.U32.AND P0, PT, R212, RZ, PT ;  /* 0x000000ffd400720c */ /* 0x000fe20003f06070 */
[----:B------:R-:W-:Y:S01]  /*4d10*/  FFMA.FTZ R205, R200, R145, R146 ;  /* 0x00000091c8cd7223 */ /* 0x000fe20000010092 */
[----:B------:R-:W-:Y:S01]  /*4d20*/  SHF.L.U32 R151, R136, 0x10, RZ ;  /* 0x0000001088977819 */ /* 0x000fe200000006ff */
[----:B------:R-:W-:Y:S01]  /*4d30*/  FMUL.FTZ R136, R143, UR11 ;  /* 0x0000000b8f887c20 */ /* 0x000fe20008410000 */
[----:B------:R-:W-:Y:S01]  /*4d40*/  SHF.L.U32 R137, R45, 0x10, RZ ;  /* 0x000000102d897819 */ /* 0x000fe200000006ff */
[C---:B------:R-:W-:Y:S01]  /*4d50*/  FFMA.FTZ R143, R204.reuse, R140, R141 ;  /* 0x0000008ccc8f7223 */ /* 0x040fe2000001008d */
[----:B------:R-:W-:Y:S01]  /*4d60*/  ISETP.GE.U32.AND.EX P0, PT, R213, 0x1000000, PT, P0 ;  /* 0x01000000d500780c */ /* 0x000fe20003f06100 */
[----:B------:R-:W-:Y:S01]  /*4d70*/  FFMA.FTZ R151, R204, R142, R151 ;  /* 0x0000008ecc977223 */ /* 0x000fe20000010097 */
[----:B------:R-:W-:Y:S01]  /*4d80*/  FADD.FTZ R215, R194, -R215 ;  /* 0x800000d7c2d77221 */ /* 0x000fe20000010000 */
[--C-:B------:R-:W-:Y:S01]  /*4d90*/  FFMA.FTZ R141, R204, R138, R137.reuse ;  /* 0x0000008acc8d7223 */ /* 0x100fe20000010089 */
[-C--:B------:R-:W-:Y:S01]  /*4da0*/  FMUL.FTZ R143, R143, R144.reuse ;  /* 0x000000908f8f7220 */ /* 0x080fe20000410000 */
[----:B------:R-:W-:Y:S01]  /*4db0*/  FSEL R214, R136, RZ, P0 ;  /* 0x000000ff88d67208 */ /* 0x000fe20000000000 */
[-C--:B------:R-:W-:Y:S01]  /*4dc0*/  FMUL.FTZ R151, R151, R144.reuse ;  /* 0x0000009097977220 */ /* 0x080fe20000410000 */
[----:B------:R-:W-:Y:S01]  /*4dd0*/  PRMT R137, R45, 0x7632, R137 ;  /* 0x000076322d897816 */ /* 0x000fe20000000089 */
[----:B------:R-:W-:Y:S01]  /*4de0*/  FMUL.FTZ R138, R143, UR11 ;  /* 0x0000000b8f8a7c20 */ /* 0x000fe20008410000 */
[----:B------:R-:W-:Y:S01]  /*4df0*/  PRMT R136, R44, 0x7632, R136 ;  /* 0x000076322c887816 */ /* 0x000fe20000000088 */
[----:B------:R-:W-:Y:S01]  /*4e00*/  FADD.FTZ R140, R198, -R205 ;  /* 0x800000cdc68c7221 */ /* 0x000fe20000010000 */
[----:B------:R-:W-:Y:S01]  /*4e10*/  SHF.L.U32 R143, R137, 0x10, RZ ;  /* 0x00000010898f7819 */ /* 0x000fe200000006ff */
[----:B------:R-:W-:Y:S01]  /*4e20*/  FMUL.FTZ R141, R141, R144 ;  /* 0x000000908d8d7220 */ /* 0x000fe20000410000 */
[----:B------:R-:W-:Y:S01]  /*4e30*/  SHF.L.U32 R137, R136, 0x10, RZ ;  /* 0x0000001088897819 */ /* 0x000fe200000006ff */
[----:B------:R-:W-:Y:S01]  /*4e40*/  FMUL.FTZ R136, R151, UR11 ;  /* 0x0000000b97887c20 */ /* 0x000fe20008410000 */
[----:B------:R-:W-:Y:S01]  /*4e50*/  LOP3.LUT P0, RZ, R213, 0xff, RZ, 0xc0, !PT ;  /* 0x000000ffd5ff7812 */ /* 0x000fe2000780c0ff */
[----:B------:R-:W-:Y:S01]  /*4e60*/  FFMA.FTZ R151, R204, R215, R143 ;  /* 0x000000d7cc977223 */ /* 0x000fe2000001008f */
[----:B------:R-:W-:Y:S01]  /*4e70*/  F2FP.BF16.F32.PACK_AB R139, R214, R139 ;  /* 0x0000008bd68b723e */ /* 0x000fe200000010ff */
[----:B------:R-:W-:Y:S01]  /*4e80*/  FFMA.FTZ R143, R204, R140, R137 ;  /* 0x0000008ccc8f7223 */ /* 0x000fe20000010089 */
[----:B------:R-:W-:Y:S01]  /*4e90*/  FSEL R138, R138, RZ, P0 ;  /* 0x000000ff8a8a7208 */ /* 0x000fe20000000000 */
[----:B------:R-:W-:Y:S01]  /*4ea0*/  FFMA.FTZ R140, R203, R145, R146 ;  /* 0x00000091cb8c7223 */ /* 0x000fe20000010092 */
[----:B------:R-:W-:Y:S01]  /*4eb0*/  LOP3.LUT P0, RZ, R213, 0xff00, RZ, 0xc0, !PT ;  /* 0x0000ff00d5ff7812 */ /* 0x000fe2000780c0ff */
[----:B------:R-:W-:Y:S01]  /*4ec0*/  FMUL.FTZ R151, R151, R144 ;  /* 0x0000009097977220 */ /* 0x000fe20000410000 */
[----:B------:R-:W-:Y:S01]  /*4ed0*/  SHF.L.U32 R137, R44, 0x10, RZ ;  /* 0x000000102c897819 */ /* 0x000fe200000006ff */
[----:B------:R-:W-:Y:S01]  /*4ee0*/  FADD.FTZ R142, R201, -R140 ;  /* 0x8000008cc98e7221 */ /* 0x000fe20000010000 */
[----:B------:R-:W-:Y:S01]  /*4ef0*/  FSEL R205, R136, RZ, P0 ;  /* 0x000000ff88cd7208 */ /* 0x000fe20000000000 */
[----:B------:R-:W-:Y:S01]  /*4f00*/  FMUL.FTZ R136, R141, UR11 ;  /* 0x0000000b8d887c20 */ /* 0x000fe20008410000 */
[----:B------:R-:W-:Y:S01]  /*4f10*/  LOP3.LUT P0, RZ, R212, 0xff0000, RZ, 0xc0, !PT ;  /* 0x00ff0000d4ff7812 */ /* 0x000fe2000780c0ff */
[----:B------:R-:W0:Y:S01]  /*4f20*/  LDC.64 R140, c[0x0][0x468] ;  /* 0x00011a00ff8c7b82 */ /* 0x000e220000000a00 */
[----:B------:R-:W-:Y:S01]  /*4f30*/  FFMA.FTZ R137, R204, R142, R137 ;  /* 0x0000008ecc897223 */ /* 0x000fe20000010089 */
[----:B------:R-:W-:Y:S01]  /*4f40*/  FMUL.FTZ R151, R151, UR11 ;  /* 0x0000000b97977c20 */ /* 0x000fe20008410000 */
[----:B------:R-:W-:Y:S01]  /*4f50*/  FSEL R142, R136, RZ, P0 ;  /* 0x000000ff888e7208 */ /* 0x000fe20000000000 */
[-C--:B------:R-:W-:Y:S01]  /*4f60*/  FMUL.FTZ R143, R143, R144.reuse ;  /* 0x000000908f8f7220 */ /* 0x080fe20000410000 */
[C---:B------:R-:W-:Y:S01]  /*4f70*/  LOP3.LUT P0, RZ, R212.reuse, 0xff000000, RZ, 0xc0, !PT ;  /* 0xff000000d4ff7812 */ /* 0x040fe2000780c0ff */
[----:B------:R-:W-:Y:S01]  /*4f80*/  FMUL.FTZ R137, R137, R144 ;  /* 0x0000009089897220 */ /* 0x000fe20000410000 */
[----:B------:R-:W-:Y:S01]  /*4f90*/  F2FP.BF16.F32.PACK_AB R138, R205, R138 ;  /* 0x0000008acd8a723e */ /* 0x000fe200000010ff */
[----:B------:R-:W-:Y:S01]  /*4fa0*/  FMUL.FTZ R143, R143, UR11 ;  /* 0x0000000b8f8f7c20 */ /* 0x000fe20008410000 */
[----:B------:R-:W-:Y:S01]  /*4fb0*/  FSEL R151, R151, RZ, P0 ;  /* 0x000000ff97977208 */ /* 0x000fe20000000000 */
[----:B------:R-:W-:Y:S01]  /*4fc0*/  FMUL.FTZ R137, R137, UR11 ;  /* 0x0000000b89897c20 */ /* 0x000fe20008410000 */
[----:B------:R-:W-:-:S04]  /*4fd0*/  LOP3.LUT P0, RZ, R212, 0xff00, RZ, 0xc0, !PT ;  /* 0x0000ff00d4ff7812 */ /* 0x000fc8000780c0ff */
[----:B------:R-:W-:Y:S02]  /*4fe0*/  FSEL R143, R143, RZ, P0 ;  /* 0x000000ff8f8f7208 */ /* 0x000fe40000000000 */
[----:B------:R-:W-:-:S04]  /*4ff0*/  LOP3.LUT P0, RZ, R212, 0xff, RZ, 0xc0, !PT ;  /* 0x000000ffd4ff7812 */ /* 0x000fc8000780c0ff */
[----:B------:R-:W-:Y:S02]  /*5000*/  FSEL R136, R137, RZ, P0 ;  /* 0x000000ff89887208 */ /* 0x000fe40000000000 */
[----:B------:R-:W-:Y:S01]  /*5010*/  F2FP.BF16.F32.PACK_AB R137, R151, R142 ;  /* 0x0000008e9789723e */ /* 0x000fe200000010ff */
[C---:B0-----:R-:W-:Y:S01]  /*5020*/  IMAD.WIDE.U32 R140, R202.reuse, 0x10, R140 ;  /* 0x00000010ca8c7825 */ /* 0x041fe200078e008c */
[----:B------:R-:W-:Y:S02]  /*5030*/  F2FP.BF16.F32.PACK_AB R136, R143, R136 ;  /* 0x000000888f88723e */ /* 0x000fe400000010ff */
[----:B------:R-:W-:-:S03]  /*5040*/  IADD3 R202, PT, PT, R202, 0x100, RZ ;  /* 0x00000100caca7810 */ /* 0x000fc60007ffe0ff */
[----:B------:R0:W-:Y:S04]  /*5050*/  STG.E.128 desc[UR4][R140.64], R136 ;  /* 0x000000888c007986 */ /* 0x0001e8000c101d04 */
.L_x_564:
[----:B------:R-:W-:Y:S05]  /*5060*/  BSYNC.RECONVERGENT B1 ;  /* 0x0000000000017941 */ /* 0x000fea0003800200 */
.L_x_563:
[----:B------:R-:W-:Y:S04]  /*5070*/  BSSY.RECONVERGENT B1, `(.L_x_565) ;  /* 0x000004f000017945 */ /* 0x000fe80003800200 */
[----:B------:R-:W-:Y:S05]  /*5080*/  @!P5 BRA `(.L_x_566) ;  /* 0x000000040034d947 */ /* 0x000fea0003800000 */
[-CC-:B0-----:R-:W-:Y:S01]  /*5090*/  FFMA.FTZ R139, R157, R145.reuse, R146.reuse ;  /* 0x000000919d8b7223 */ /* 0x181fe20000010092 */
[C---:B------:R-:W-:Y:S01]  /*50a0*/  SHF.L.U32 R137, R43.reuse, 0x10, RZ ;  /* 0x000000102b897819 */ /* 0x040fe200000006ff */
[----:B------:R-:W-:Y:S01]  /*50b0*/  FFMA.FTZ R138, R164, R145, R146 ;  /* 0x00000091a48a7223 */ /* 0x000fe20000010092 */
[----:B------:R-:W-:Y:S01]  /*50c0*/  PRMT R136, R43, 0x7632, R136 ;  /* 0x000076322b887816 */ /* 0x000fe20000000088 */
[----:B------:R-:W-:Y:S01]  /*50d0*/  FADD.FTZ R139, R158, -R139 ;  /* 0x8000008b9e8b7221 */ /* 0x000fe20000010000 */
[----:B------:R-:W-:Y:S01]  /*50e0*/  LOP3.LUT P0, RZ, R211, 0xff0000, RZ, 0xc0, !PT ;  /* 0x00ff0000d3ff7812 */ /* 0x000fe2000780c0ff */
[----:B------:R-:W-:Y:S01]  /*50f0*/  FADD.FTZ R138, R163, -R138 ;  /* 0x8000008aa38a7221 */ /* 0x000fe20000010000 */
[----:B------:R-:W-:Y:S01]  /*5100*/  SHF.L.U32 R141, R136, 0x10, RZ ;  /* 0x00000010888d7819 */ /* 0x000fe200000006ff */
[----:B-----5:R-:W-:Y:S01]  /*5110*/  FFMA.FTZ R137, R204, R139, R137 ;  /* 0x0000008bcc897223 */ /* 0x020fe20000010089 */
[-C--:B------:R-:W-:Y:S01]  /*5120*/  FFMA.FTZ R151, R155, R145.reuse, R146 ;  /* 0x000000919b977223 */ /* 0x080fe20000010092 */
[----:B------:R-:W-:Y:S01]  /*5130*/  PRMT R136, R42, 0x7632, R136 ;  /* 0x000076322a887816 */ /* 0x000fe20000000088 */
[-CC-:B------:R-:W-:Y:S01]  /*5140*/  FFMA.FTZ R142, R162, R145.reuse, R146.reuse ;  /* 0x00000091a28e7223 */ /* 0x180fe20000010092 */
[----:B------:R-:W-:Y:S01]  /*5150*/  FMUL.FTZ R137, R137, R144 ;  /* 0x0000009089897220 */ /* 0x000fe20000410000 */
[----:B------:R-:W-:Y:S01]  /*5160*/  FFMA.FTZ R143, R204, R138, R141 ;  /* 0x0000008acc8f7223 */ /* 0x000fe2000001008d */
[-C--:B------:R-:W-:Y:S01]  /*5170*/  FFMA.FTZ R138, R183, R145.reuse, R146 ;  /* 0x00000091b78a7223 */ /* 0x080fe20000010092 */
[----:B------:R-:W-:Y:S01]  /*5180*/  SHF.L.U32 R141, R42, 0x10, RZ ;  /* 0x000000102a8d7819 */ /* 0x000fe200000006ff */
[----:B------:R-:W-:Y:S01]  /*5190*/  FMUL.FTZ R137, R137, UR11 ;  /* 0x0000000b89897c20 */ /* 0x000fe20008410000 */
[----:B------:R-:W-:Y:S01]  /*51a0*/  FMUL.FTZ R143, R143, R144 ;  /* 0x000000908f8f7220 */ /* 0x000fe20000410000 */
[----:B------:R-:W-:Y:S01]  /*51b0*/  FADD.FTZ R140, R156, -R151 ;  /* 0x800000979c8c7221 */ /* 0x000fe20000010000 */
[----:B------:R-:W-:Y:S01]  /*51c0*/  SHF.L.U32 R151, R136, 0x10, RZ ;  /* 0x0000001088977819 */ /* 0x000fe200000006ff */
[----:B------:R-:W-:Y:S01]  /*51d0*/  FADD.FTZ R138, R181, -R138 ;  /* 0x8000008ab58a7221 */ /* 0x000fe20000010000 */
[----:B------:R-:W-:Y:S01]  /*51e0*/  FSEL R139, R137, RZ, P0 ;  /* 0x000000ff898b7208 */ /* 0x000fe20000000000 */
[----:B------:R-:W-:Y:S01]  /*51f0*/  FMUL.FTZ R136, R143, UR11 ;  /* 0x0000000b8f887c20 */ /* 0x000fe20008410000 */
[----:B------:R-:W-:Y:S01]  /*5200*/  ISETP.GE.U32.AND P0, PT, R210, RZ, PT ;  /* 0x000000ffd200720c */ /* 0x000fe20003f06070 */
[----:B------:R-:W-:Y:S01]  /*5210*/  FFMA.FTZ R143, R204, R140, R141 ;  /* 0x0000008ccc8f7223 */ /* 0x000fe2000001008d */
[----:B------:R-:W-:Y:S01]  /*5220*/  SHF.L.U32 R137, R41, 0x10, RZ ;  /* 0x0000001029897819 */ /* 0x000fe200000006ff */
[----:B------:R-:W-:Y:S01]  /*5230*/  FADD.FTZ R142, R161, -R142 ;  /* 0x8000008ea18e7221 */ /* 0x000fe20000010000 */
[----:B------:R-:W-:Y:S01]  /*5240*/  ISETP.GE.U32.AND.EX P0, PT, R211, 0x1000000, PT, P0 ;  /* 0x01000000d300780c */ /* 0x000fe20003f06100 */
[----:B------:R-:W-:Y:S01]  /*5250*/  FMUL.FTZ R143, R143, R144 ;  /* 0x000000908f8f7220 */ /* 0x000fe20000410000 */
[-CC-:B------:R-:W-:Y:S01]  /*5260*/  FFMA.FTZ R205, R184, R145.reuse, R146.reuse ;  /* 0x00000091b8cd7223 */ /* 0x180fe20000010092 */
[----:B------:R-:W-:Y:S01]  /*5270*/  FFMA.FTZ R141, R204, R138, R137 ;  /* 0x0000008acc8d7223 */ /* 0x000fe20000010089 */
[----:B------:R-:W-:Y:S01]  /*5280*/  FFMA.FTZ R138, R160, R145, R146 ;  /* 0x00000091a08a7223 */ /* 0x000fe20000010092 */
[----:B------:R-:W-:Y:S01]  /*5290*/  FFMA.FTZ R151, R204, R142, R151 ;  /* 0x0000008ecc977223 */ /* 0x000fe20000010097 */
[----:B------:R-:W-:Y:S01]  /*52a0*/  FSEL R214, R136, RZ, P0 ;  /* 0x000000ff88d67208 */ /* 0x000fe20000000000 */
[----:B------:R-:W-:Y:S01]  /*52b0*/  FADD.FTZ R140, R182, -R205 ;  /* 0x800000cdb68c7221 */ /* 0x000fe20000010000 */
[----:B------:R-:W-:Y:S01]  /*52c0*/  PRMT R137, R41, 0x7632, R137 ;  /* 0x0000763229897816 */ /* 0x000fe20000000089 */
[----:B------:R-:W-:Y:S01]  /*52d0*/  FADD.FTZ R142, R159, -R138 ;  /* 0x8000008a9f8e7221 */ /* 0x000fe20000010000 */
[----:B------:R-:W-:Y:S01]  /*52e0*/  PRMT R136, R40, 0x7632, R136 ;  /* 0x0000763228887816 */ /* 0x000fe20000000088 */
[----:B------:R-:W-:Y:S01]  /*52f0*/  FMUL.FTZ R138, R143, UR11 ;  /* 0x0000000b8f8a7c20 */ /* 0x000fe20008410000 */
[-C--:B------:R-:W-:Y:S01]  /*5300*/  FMUL.FTZ R151, R151, R144.reuse ;  /* 0x0000009097977220 */ /* 0x080fe20000410000 */
        /* <DEDUP_REMOVED lines=37> */
.L_x_566:
[----:B------:R-:W-:Y:S05]  /*5560*/  BSYNC.RECONVERGENT B1 ;  /* 0x0000000000017941 */ /* 0x000fea0003800200 */
.L_x_565:
[----:B------:R-:W-:Y:S04]  /*5570*/  BSSY.RECONVERGENT B1, `(.L_x_567) ;  /* 0x000004f000017945 */ /* 0x000fe80003800200 */
[----:B------:R-:W-:Y:S05]  /*5580*/  @!P4 BRA `(.L_x_568) ;  /* 0x000000040034c947 */ /* 0x000fea0003800000 */
[-CC-:B01----:R-:W-:Y:S01]  /*5590*/  FFMA.FTZ R139, R29, R145.reuse, R146.reuse ;  /* 0x000000911d8b7223 */ /* 0x183fe20000010092 */
        /* <DEDUP_REMOVED lines=18> */
[----:B------:R-:W-:Y:S01]  /*56c0*/  FADD.FTZ R142, R35, -R138 ;  /* 0x8000008a238e7221 */ /* 0x000fe20000010000 */
[----:B------:R-:W-:Y:S01]  /*56d0*/  SHF.L.U32 R151, R136, 0x10, RZ ;  /* 0x0000001088977819 */ /* 0x000fe200000006ff */
[----:B------:R-:W-:Y:S01]  /*56e0*/  FADD.FTZ R138, R26, -R205 ;  /* 0x800000cd1a8a7221 */ /* 0x000fe20000010000 */
[----:B------:R-:W-:Y:S01]  /*56f0*/  FSEL R139, R137, RZ, P0 ;  /* 0x000000ff898b7208 */ /* 0x000fe20000000000 */
[----:B------:R-:W-:Y:S01]  /*5700*/  FMUL.FTZ R136, R143, UR11 ;  /* 0x0000000b8f887c20 */ /* 0x000fe20008410000 */
[----:B------:R-:W-:Y:S01]  /*5710*/  SHF.L.U32 R137, R37, 0x10, RZ ;  /* 0x0000001025897819 */ /* 0x000fe200000006ff */
[----:B------:R-:W-:Y:S01]  /*5720*/  FFMA.FTZ R143, R204, R140, R141 ;  /* 0x0000008ccc8f7223 */ /* 0x000fe2000001008d */
[----:B------:R-:W-:Y:S01]  /*5730*/  ISETP.GE.U32.AND P0, PT, R206, RZ, PT ;  /* 0x000000ffce00720c */ /* 0x000fe20003f06070 */
[----:B------:R-:W-:Y:S01]  /*5740*/  FFMA.FTZ R151, R204, R142, R151 ;  /* 0x0000008ecc977223 */ /* 0x000fe20000010097 */
[-CC-:B------:R-:W-:Y:S01]  /*5750*/  FFMA.FTZ R140, R32, R145.reuse, R146.reuse ;  /* 0x00000091208c7223 */ /* 0x180fe20000010092 */
[--C-:B------:R-:W-:Y:S01]  /*5760*/  FFMA.FTZ R141, R204, R138, R137.reuse ;  /* 0x0000008acc8d7223 */ /* 0x100fe20000010089 */
[----:B------:R-:W-:Y:S01]  /*5770*/  ISETP.GE.U32.AND.EX P0, PT, R207, 0x1000000, PT, P0 ;  /* 0x01000000cf00780c */ /* 0x000fe20003f06100 */
[-C--:B------:R-:W-:Y:S01]  /*5780*/  FFMA.FTZ R138, R34, R145.reuse, R146 ;  /* 0x00000091228a7223 */ /* 0x080fe20000010092 */
[-C--:B------:R-:W-:Y:S01]  /*5790*/  FMUL.FTZ R143, R143, R144.reuse ;  /* 0x000000908f8f7220 */ /* 0x080fe20000410000 */
[----:B------:R-:W-:Y:S01]  /*57a0*/  PRMT R137, R37, 0x7632, R137 ;  /* 0x0000763225897816 */ /* 0x000fe20000000089 */
[-C--:B------:R-:W-:Y:S01]  /*57b0*/  FMUL.FTZ R151, R151, R144.reuse ;  /* 0x0000009097977220 */ /* 0x080fe20000410000 */
[----:B------:R-:W-:Y:S01]  /*57c0*/  FSEL R214, R136, RZ, P0 ;  /* 0x000000ff88d67208 */ /* 0x000fe20000000000 */
[----:B------:R-:W-:Y:S01]  /*57d0*/  FADD.FTZ R142, R33, -R138 ;  /* 0x8000008a218e7221 */ /* 0x000fe20000010000 */
[----:B------:R-:W-:Y:S01]  /*57e0*/  PRMT R136, R36, 0x7632, R136 ;  /* 0x0000763224887816 */ /* 0x000fe20000000088 */
[----:B------:R-:W-:Y:S01]  /*57f0*/  FMUL.FTZ R138, R143, UR11 ;  /* 0x0000000b8f8a7c20 */ /* 0x000fe20008410000 */
[----:B------:R-:W-:Y:S01]  /*5800*/  LOP3.LUT P0, RZ, R207, 0xff, RZ, 0xc0, !PT ;  /* 0x000000ffcfff7812 */ /* 0x000fe2000780c0ff */
[----:B------:R-:W-:Y:S01]  /*5810*/  FADD.FTZ R140, R31, -R140 ;  /* 0x8000008c1f8c7221 */ /* 0x000fe20000010000 */
[----:B------:R-:W-:Y:S01]  /*5820*/  SHF.L.U32 R143, R137, 0x10, RZ ;  /* 0x00000010898f7819 */ /* 0x000fe200000006ff */
[----:B------:R-:W-:Y:S01]  /*5830*/  FMUL.FTZ R141, R141, R144 ;  /* 0x000000908d8d7220 */ /* 0x000fe20000410000 */
[----:B------:R-:W-:Y:S01]  /*5840*/  SHF.L.U32 R137, R136, 0x10, RZ ;  /* 0x0000001088897819 */ /* 0x000fe200000006ff */
[----:B------:R-:W-:Y:S01]  /*5850*/  FMUL.FTZ R136, R151, UR11 ;  /* 0x0000000b97887c20 */ /* 0x000fe20008410000 */
[----:B------:R-:W-:Y:S01]  /*5860*/  FSEL R138, R138, RZ, P0 ;  /* 0x000000ff8a8a7208 */ /* 0x000fe20000000000 */
[C---:B------:R-:W-:Y:S01]  /*5870*/  FFMA.FTZ R151, R204.reuse, R142, R143 ;  /* 0x0000008ecc977223 */ /* 0x040fe2000001008f */
[----:B------:R-:W-:Y:S01]  /*5880*/  LOP3.LUT P0, RZ, R207, 0xff00, RZ, 0xc0, !PT ;  /* 0x0000ff00cfff7812 */ /* 0x000fe2000780c0ff */
[----:B------:R-:W-:Y:S01]  /*5890*/  FFMA.FTZ R143, R204, R140, R137 ;  /* 0x0000008ccc8f7223 */ /* 0x000fe20000010089 */
[----:B------:R-:W-:Y:S01]  /*58a0*/  FFMA.FTZ R215, R23, R145, R146 ;  /* 0x0000009117d77223 */ /* 0x000fe20000010092 */
[-C--:B------:R-:W-:Y:S01]  /*58b0*/  FMUL.FTZ R151, R151, R144.reuse ;  /* 0x0000009097977220 */ /* 0x080fe20000410000 */
[----:B------:R-:W-:Y:S01]  /*58c0*/  FSEL R205, R136, RZ, P0 ;  /* 0x000000ff88cd7208 */ /* 0x000fe20000000000 */
[----:B------:R-:W-:Y:S01]  /*58d0*/  FMUL.FTZ R136, R141, UR11 ;  /* 0x0000000b8d887c20 */ /* 0x000fe20008410000 */
[----:B------:R-:W-:Y:S01]  /*58e0*/  LOP3.LUT P0, RZ, R206, 0xff0000, RZ, 0xc0, !PT ;  /* 0x00ff0000ceff7812 */ /* 0x000fe2000780c0ff */
[----:B------:R-:W0:Y:S01]  /*58f0*/  LDC.64 R140, c[0x0][0x468] ;  /* 0x00011a00ff8c7b82 */ /* 0x000e220000000a00 */
[----:B------:R-:W-:Y:S01]  /*5900*/  SHF.L.U32 R137, R36, 0x10, RZ ;  /* 0x0000001024897819 */ /* 0x000fe200000006ff */
[----:B------:R-:W-:Y:S01]  /*5910*/  FADD.FTZ R215, R24, -R215 ;  /* 0x800000d718d77221 */ /* 0x000fe20000010000 */
[----:B------:R-:W-:Y:S01]  /*5920*/  FMUL.FTZ R151, R151, UR11 ;  /* 0x0000000b97977c20 */ /* 0x000fe20008410000 */
[----:B------:R-:W-:Y:S01]  /*5930*/  FSEL R142, R136, RZ, P0 ;  /* 0x000000ff888e7208 */ /* 0x000fe20000000000 */
[-C--:B------:R-:W-:Y:S01]  /*5940*/  FMUL.FTZ R143, R143, R144.reuse ;  /* 0x000000908f8f7220 */ /* 0x080fe20000410000 */
[----:B------:R-:W-:Y:S01]  /*5950*/  LOP3.LUT P0, RZ, R206, 0xff000000, RZ, 0xc0, !PT ;  /* 0xff000000ceff7812 */ /* 0x000fe2000780c0ff */
[----:B------:R-:W-:Y:S01]  /*5960*/  FFMA.FTZ R137, R204, R215, R137 ;  /* 0x000000d7cc897223 */ /* 0x000fe20000010089 */
[----:B------:R-:W-:Y:S01]  /*5970*/  F2FP.BF16.F32.PACK_AB R139, R214, R139 ;  /* 0x0000008bd68b723e */ /* 0x000fe200000010ff */
[----:B------:R-:W-:Y:S01]  /*5980*/  FMUL.FTZ R143, R143, UR11 ;  /* 0x0000000b8f8f7c20 */ /* 0x000fe20008410000 */
[----:B------:R-:W-:Y:S01]  /*5990*/  FSEL R151, R151, RZ, P0 ;  /* 0x000000ff97977208 */ /* 0x000fe20000000000 */
[----:B------:R-:W-:Y:S01]  /*59a0*/  FMUL.FTZ R137, R137, R144 ;  /* 0x0000009089897220 */ /* 0x000fe20000410000 */
[----:B------:R-:W-:-:S02]  /*59b0*/  LOP3.LUT P0, RZ, R206, 0xff00, RZ, 0xc0, !PT ;  /* 0x0000ff00ceff7812 */ /* 0x000fc4000780c0ff */
[----:B------:R-:W-:Y:S01]  /*59c0*/  F2FP.BF16.F32.PACK_AB R138, R205, R138 ;  /* 0x0000008acd8a723e */ /* 0x000fe200000010ff */
[----:B------:R-:W-:Y:S01]  /*59d0*/  FMUL.FTZ R137, R137, UR11 ;  /* 0x0000000b89897c20 */ /* 0x000fe20008410000 */
        /* <DEDUP_REMOVED lines=8> */
.L_x_568:
[----:B------:R-:W-:Y:S05]  /*5a60*/  BSYNC.RECONVERGENT B1 ;  /* 0x0000000000017941 */ /* 0x000fea0003800200 */
.L_x_567:
[----:B------:R-:W-:Y:S05]  /*5a70*/  @!P2 BRA `(.L_x_559) ;  /* 0x000000180078a947 */ /* 0x000fea0003800000 */
[-CC-:B------:R-:W-:Y:S01]  /*5a80*/  FFMA.FTZ R143, R171, R145.reuse, R146.reuse ;  /* 0x00000091ab8f7223 */ /* 0x180fe20000010092 */
[-CC-:B012---:R-:W-:Y:S01]  /*5a90*/  FFMA.FTZ R136, R180, R145.reuse, R146.reuse ;  /* 0x00000091b4887223 */ /* 0x187fe20000010092 */
[----:B------:R-:W-:Y:S01]  /*5aa0*/  SHF.L.U32 R139, R131, 0x10, RZ ;  /* 0x00000010838b7819 */ /* 0x000fe200000006ff */
[-C--:B------:R-:W-:Y:S01]  /*5ab0*/  FFMA.FTZ R141, R169, R145.reuse, R146 ;  /* 0x00000091a98d7223 */ /* 0x080fe20000010092 */
[----:B------:R-:W-:Y:S01]  /*5ac0*/  FADD.FTZ R142, R172, -R143 ;  /* 0x8000008fac8e7221 */ /* 0x000fe20000010000 */
[----:B------:R-:W-:Y:S01]  /*5ad0*/  SHF.L.U32 R137, R130, 0x10, RZ ;  /* 0x0000001082897819 */ /* 0x000fe200000006ff */
[----:B------:R-:W-:Y:S01]  /*5ae0*/  FADD.FTZ R214, R179, -R136 ;  /* 0x80000088b3d67221 */ /* 0x000fe20000010000 */
[----:B------:R-:W-:Y:S01]  /*5af0*/  FADD.FTZ R136, R170, -R141 ;  /* 0x8000008daa887221 */ /* 0x000fe20000010000 */
[----:B-----5:R-:W-:Y:S01]  /*5b00*/  FFMA.FTZ R143, R204, R142, R139 ;  /* 0x0000008ecc8f7223 */ /* 0x020fe2000001008b */
[-CC-:B------:R-:W-:Y:S01]  /*5b10*/  FFMA.FTZ R138, R178, R145.reuse, R146.reuse ;  /* 0x00000091b28a7223 */ /* 0x180fe20000010092 */
[----:B------:R-:W-:Y:S01]  /*5b20*/  SHF.L.U32 R147, R147, 0x10, RZ ;  /* 0x0000001093937819 */ /* 0x000fe200000006ff */
[-C--:B------:R-:W-:Y:S01]  /*5b30*/  FFMA.FTZ R205, R167, R145.reuse, R146 ;  /* 0x00000091a7cd7223 */ /* 0x080fe20000010092 */
[----:B------:R-:W-:Y:S01]  /*5b40*/  FFMA.FTZ R141, R204, R136, R137 ;  /* 0x00000088cc8d7223 */ /* 0x000fe20000010089 */
[----:B------:R-:W-:Y:S01]  /*5b50*/  FMUL.FTZ R136, R143, R144 ;  /* 0x000000908f887220 */ /* 0x000fe20000410000 */
[----:B------:R-:W-:Y:S01]  /*5b60*/  SHF.L.U32 R139, R148, 0x10, RZ ;  /* 0x00000010948b7819 */ /* 0x000fe200000006ff */
[----:B------:R-:W-:Y:S01]  /*5b70*/  FADD.FTZ R142, R177, -R138 ;  /* 0x8000008ab18e7221 */ /* 0x000fe20000010000 */
[----:B------:R-:W-:Y:S01]  /*5b80*/  SHF.L.U32 R137, R129, 0x10, RZ ;  /* 0x0000001081897819 */ /* 0x000fe200000006ff */
[----:B------:R-:W-:Y:S01]  /*5b90*/  FADD.FTZ R138, R168, -R205 ;  /* 0x800000cda88a7221 */ /* 0x000fe20000010000 */
[----:B------:R-:W-:Y:S01]  /*5ba0*/  FFMA.FTZ R147, R204, R214, R147 ;  /* 0x000000d6cc937223 */ /* 0x000fe20000010093 */
[----:B------:R-:W-:Y:S01]  /*5bb0*/  FMUL.FTZ R136, R136, UR11 ;  /* 0x0000000b88887c20 */ /* 0x000fe20008410000 */
[----:B------:R-:W-:Y:S01]  /*5bc0*/  LOP3.LUT P0, RZ, R209, 0xff0000, RZ, 0xc0, !PT ;  /* 0x00ff0000d1ff7812 */ /* 0x000fe2000780c0ff */
[C---:B------:R-:W-:Y:S01]  /*5bd0*/  FFMA.FTZ R143, R204.reuse, R142, R139 ;  /* 0x0000008ecc8f7223 */ /* 0x040fe2000001008b */
[----:B------:R-:W-:Y:S01]  /*5be0*/  FFMA.FTZ R139, R204, R138, R137 ;  /* 0x0000008acc8b7223 */ /* 0x000fe20000010089 */
[-C--:B------:R-:W-:Y:S01]  /*5bf0*/  FMUL.FTZ R138, R147, R144.reuse ;  /* 0x00000090938a7220 */ /* 0x080fe20000410000 */
[----:B------:R-:W-:Y:S01]  /*5c00*/  FSEL R147, R136, RZ, P0 ;  /* 0x000000ff88937208 */ /* 0x000fe20000000000 */
[-CC-:B------:R-:W-:Y:S01]  /*5c10*/  FFMA.FTZ R140, R176, R145.reuse, R146.reuse ;  /* 0x00000091b08c7223 */ /* 0x180fe20000010092 */
[----:B------:R-:W-:Y:S01]  /*5c20*/  ISETP.GE.U32.AND P0, PT, R208, RZ, PT ;  /* 0x000000ffd000720c */ /* 0x000fe20003f06070 */
[----:B------:R-:W-:Y:S01]  /*5c30*/  FMUL.FTZ R138, R138, UR11 ;  /* 0x0000000b8a8a7c20 */ /* 0x000fe20008410000 */
[-CC-:B------:R-:W-:Y:S01]  /*5c40*/  FFMA.FTZ R151, R165, R145.reuse, R146.reuse ;  /* 0x00000091a5977223 */ /* 0x180fe20000010092 */
[-C--:B------:R-:W-:Y:S01]  /*5c50*/  FMUL.FTZ R141, R141, R144.reuse ;  /* 0x000000908d8d7220 */ /* 0x080fe20000410000 */
[----:B------:R-:W-:Y:S01]  /*5c60*/  ISETP.GE.U32.AND.EX P0, PT, R209, 0x1000000, PT, P0 ;  /* 0x01000000d100780c */ /* 0x000fe20003f06100 */
[----:B------:R-:W-:Y:S01]  /*5c70*/  FFMA.FTZ R146, R174, R145, R146 ;  /* 0x00000091ae927223 */ /* 0x000fe20000010092 */
[----:B------:R-:W-:Y:S01]  /*5c80*/  SHF.L.U32 R137, R150, 0x10, RZ ;  /* 0x0000001096897819 */ /* 0x000fe200000006ff */
[----:B------:R-:W-:Y:S01]  /*5c90*/  FMUL.FTZ R136, R141, UR11 ;  /* 0x0000000b8d887c20 */ /* 0x000fe20008410000 */
[----:B------:R-:W-:Y:S01]  /*5ca0*/  FSEL R148, R138, RZ, P0 ;  /* 0x000000ff8a947208 */ /* 0x000fe20000000000 */
[----:B------:R-:W-:Y:S01]  /*5cb0*/  FADD.FTZ R146, R173, -R146 ;  /* 0x80000092ad927221 */ /* 0x000fe20000010000 */
[----:B------:R-:W-:Y:S01]  /*5cc0*/  LOP3.LUT P0, RZ, R209, 0xff, RZ, 0xc0, !PT ;  /* 0x000000ffd1ff7812 */ /* 0x000fe2000780c0ff */
[----:B------:R-:W-:Y:S01]  /*5cd0*/  FMUL.FTZ R143, R143, R144 ;  /* 0x000000908f8f7220 */ /* 0x000fe20000410000 */
[----:B------:R-:W-:Y:S01]  /*5ce0*/  SHF.L.U32 R149, R149, 0x10, RZ ;  /* 0x0000001095957819 */ /* 0x000fe200000006ff */
[----:B------:R-:W-:Y:S01]  /*5cf0*/  FADD.FTZ R140, R175, -R140 ;  /* 0x8000008caf8c7221 */ /* 0x000fe20000010000 */
[----:B------:R-:W-:Y:S01]  /*5d00*/  FFMA.FTZ R141, R204, R146, R137 ;  /* 0x00000092cc8d7223 */ /* 0x000fe20000010089 */
[----:B------:R-:W-:Y:S01]  /*5d10*/  FSEL R145, R136, RZ, P0 ;  /* 0x000000ff88917208 */ /* 0x000fe20000000000 */
[----:B------:R-:W-:Y:S01]  /*5d20*/  FMUL.FTZ R143, R143, UR11 ;  /* 0x0000000b8f8f7c20 */ /* 0x000fe20008410000 */
[----:B------:R-:W0:Y:S01]  /*5d30*/  LDC.64 R136, c[0x0][0x468] ;  /* 0x00011a00ff887b82 */ /* 0x000e220000000a00 */
[----:B------:R-:W-:Y:S01]  /*5d40*/  LOP3.LUT P0, RZ, R209, 0xff00, RZ, 0xc0, !PT ;  /* 0x0000ff00d1ff7812 */ /* 0x000fe2000780c0ff */
[----:B------:R-:W-:Y:S01]  /*5d50*/  FMUL.FTZ R138, R139, R144 ;  /* 0x000000908b8a7220 */ /* 0x000fe20000410000 */
[----:B------:R-:W-:Y:S01]  /*5d60*/  FFMA.FTZ R149, R204, R140, R149 ;  /* 0x0000008ccc957223 */ /* 0x000fe20000010095 */
[----:B------:R-:W-:Y:S01]  /*5d70*/  SHF.L.U32 R139, R128, 0x10, RZ ;  /* 0x00000010808b7819 */ /* 0x000fe200000006ff */
[----:B------:R-:W-:Y:S01]  /*5d80*/  FADD.FTZ R151, R166, -R151 ;  /* 0x80000097a6977221 */ /* 0x000fe20000010000 */
[----:B------:R-:W-:Y:S01]  /*5d90*/  FMUL.FTZ R138, R138, UR11 ;  /* 0x0000000b8a8a7c20 */ /* 0x000fe20008410000 */
[----:B------:R-:W-:Y:S01]  /*5da0*/  FSEL R146, R143, RZ, P0 ;  /* 0x000000ff8f927208 */ /* 0x000fe20000000000 */
[-C--:B------:R-:W-:Y:S01]  /*5db0*/  FMUL.FTZ R149, R149, R144.reuse ;  /* 0x0000009095957220 */ /* 0x080fe20000410000 */
[----:B------:R-:W-:Y:S01]  /*5dc0*/  LOP3.LUT P0, RZ, R208, 0xff0000, RZ, 0xc0, !PT ;  /* 0x00ff0000d0ff7812 */ /* 0x000fe2000780c0ff */
[-C--:B------:R-:W-:Y:S01]  /*5dd0*/  FMUL.FTZ R141, R141, R144.reuse ;  /* 0x000000908d8d7220 */ /* 0x080fe20000410000 */
[----:B------:R-:W-:Y:S01]  /*5de0*/  FFMA.FTZ R139, R204, R151, R139 ;  /* 0x00000097cc8b7223 */ /* 0x000fe2000001008b */
[----:B------:R-:W-:Y:S01]  /*5df0*/  FMUL.FTZ R149, R149, UR11 ;  /* 0x0000000b95957c20 */ /* 0x000fe20008410000 */
[----:B------:R-:W-:Y:S01]  /*5e00*/  FSEL R142, R138, RZ, P0 ;  /* 0x000000ff8a8e7208 */ /* 0x000fe20000000000 */
[----:B------:R-:W-:Y:S01]  /*5e10*/  FMUL.FTZ R141, R141, UR11 ;  /* 0x0000000b8d8d7c20 */ /* 0x000fe20008410000 */
[----:B------:R-:W-:Y:S01]  /*5e20*/  LOP3.LUT P0, RZ, R208, 0xff000000, RZ, 0xc0, !PT ;  /* 0xff000000d0ff7812 */ /* 0x000fe2000780c0ff */
[----:B------:R-:W-:Y:S01]  /*5e30*/  FMUL.FTZ R139, R139, R144 ;  /* 0x000000908b8b7220 */ /* 0x000fe20000410000 */
[----:B------:R-:W-:-:S02]  /*5e40*/  F2FP.BF16.F32.PACK_AB R138, R146, R145 ;  /* 0x00000091928a723e */ /* 0x000fc400000010ff */
[----:B------:R-:W-:Y:S01]  /*5e50*/  FSEL R149, R149, RZ, P0 ;  /* 0x000000ff95957208 */ /* 0x000fe20000000000 */
[----:B------:R-:W-:Y:S01]  /*5e60*/  FMUL.FTZ R139, R139, UR11 ;  /* 0x0000000b8b8b7c20 */ /* 0x000fe20008410000 */
[----:B------:R-:W-:-:S04]  /*5e70*/  LOP3.LUT P0, RZ, R208, 0xff00, RZ, 0xc0, !PT ;  /* 0x0000ff00d0ff7812 */ /* 0x000fc8000780c0ff */
[----:B------:R-:W-:Y:S01]  /*5e80*/  FSEL R143, R141, RZ, P0 ;  /* 0x000000ff8d8f7208 */ /* 0x000fe20000000000 */
[----:B0-----:R-:W-:Y:S01]  /*5e90*/  IMAD.WIDE.U32 R140, R202, 0x10, R136 ;  /* 0x00000010ca8c7825 */ /* 0x001fe200078e0088 */
[----:B------:R-:W-:Y:S02]  /*5ea0*/  LOP3.LUT P0, RZ, R208, 0xff, RZ, 0xc0, !PT ;  /* 0x000000ffd0ff7812 */ /* 0x000fe4000780c0ff */
[----:B------:R-:W-:Y:S02]  /*5eb0*/  F2FP.BF16.F32.PACK_AB R137, R149, R142 ;  /* 0x0000008e9589723e */ /* 0x000fe400000010ff */
[----:B------:R-:W-:Y:S02]  /*5ec0*/  FSEL R136, R139, RZ, P0 ;  /* 0x000000ff8b887208 */ /* 0x000fe40000000000 */
[----:B------:R-:W-:Y:S02]  /*5ed0*/  F2FP.BF16.F32.PACK_AB R139, R148, R147 ;  /* 0x00000093948b723e */ /* 0x000fe400000010ff */
[----:B------:R-:W-:-:S05]  /*5ee0*/  F2FP.BF16.F32.PACK_AB R136, R143, R136 ;  /* 0x000000888f88723e */ /* 0x000fca00000010ff */
[----:B------:R4:W-:Y:S01]  /*5ef0*/  STG.E.128 desc[UR4][R140.64], R136 ;  /* 0x000000888c007986 */ /* 0x0009e2000c101d04 */
[----:B------:R-:W-:Y:S05]  /*5f00*/  BRA `(.L_x_559) ;  /* 0x0000001400547947 */ /* 0x000fea0003800000 */
.L_x_562:
[----:B------:R-:W-:Y:S04]  /*5f10*/  BSSY.RECONVERGENT B1, `(.L_x_569) ;  /* 0x0000056000017945 */ /* 0x000fe80003800200 */
[----:B------:R-:W-:Y:S05]  /*5f20*/  @!P3 BRA `(.L_x_570) ;  /* 0x000000040050b947 */ /* 0x000fea0003800000 */
[-CC-:B------:R-:W-:Y:S01]  /*5f30*/  FFMA.FTZ R132, R191, R145.reuse, R146.reuse ;  /* 0x00000091bf847223 */ /* 0x180fe20000010092 */
[----:B------:R-:W-:Y:S01]  /*5f40*/  SHF.L.U32 R133, R47, 0x10, RZ ;  /* 0x000000102f857819 */ /* 0x000fe200000006ff */
[-C--:B------:R-:W-:Y:S01]  /*5f50*/  FFMA.FTZ R137, R188, R145.reuse, R146 ;  /* 0x00000091bc897223 */ /* 0x080fe20000010092 */
[----:B------:R-:W-:Y:S01]  /*5f60*/  SHF.L.U32 R134, R46, 0x10, RZ ;  /* 0x000000102e867819 */ /* 0x000fe200000006ff */
[----:B------:R-:W-:Y:S01]  /*5f70*/  FADD.FTZ R135, R189, -R132 ;  /* 0x80000084bd877221 */ /* 0x000fe20000010000 */
[--C-:B------:R-:W-:Y:S01]  /*5f80*/  FFMA.FTZ R132, R195, R145, R146.reuse ;  /* 0x00000091c3847223 */ /* 0x100fe20000010092 */
[----:B------:R-:W-:Y:S01]  /*5f90*/  FADD.FTZ R137, R186, -R137 ;  /* 0x80000089ba897221 */ /* 0x000fe20000010000 */
[----:B------:R-:W-:Y:S01]  /*5fa0*/  LOP3.LUT P0, RZ, R213, 0xff0000, RZ, 0xc0, !PT ;  /* 0x00ff0000d5ff7812 */ /* 0x000fe2000780c0ff */
[--C-:B-----5:R-:W-:Y:S01]  /*5fb0*/  FFMA.FTZ R135, R204, R135, R133.reuse ;  /* 0x00000087cc877223 */ /* 0x120fe20000010085 */
[----:B------:R-:W-:Y:S01]  /*5fc0*/  PRMT R133, R47, 0x7632, R133 ;  /* 0x000076322f857816 */ /* 0x000fe20000000085 */
[----:B------:R-:W-:-:S02]  /*5fd0*/  FFMA.FTZ R141, R192, R145, R146 ;  /* 0x00000091c08d7223 */ /* 0x000fc40000010092 */
[-C--:B------:R-:W-:Y:S01]  /*5fe0*/  FMUL.FTZ R136, R135, R144.reuse ;  /* 0x0000009087887220 */ /* 0x080fe20000410000 */
[----:B------:R-:W-:Y:S01]  /*5ff0*/  SHF.L.U32 R139, R133, 0x10, RZ ;  /* 0x00000010858b7819 */ /* 0x000fe200000006ff */
[----:B------:R-:W-:Y:S01]  /*6000*/  FADD.FTZ R133, R193, -R132 ;  /* 0x80000084c1857221 */ /* 0x000fe20000010000 */
[----:B------:R-:W-:Y:S01]  /*6010*/  FFMA.FTZ R132, R199, R145, R146 ;  /* 0x00000091c7847223 */ /* 0x000fe20000010092 */
[----:B------:R-:W-:Y:S01]  /*6020*/  FMUL.FTZ R136, R136, UR11 ;  /* 0x0000000b88887c20 */ /* 0x000fe20008410000 */
[----:B------:R-:W-:Y:S01]  /*6030*/  FADD.FTZ R141, R190, -R141 ;  /* 0x8000008dbe8d7221 */ /* 0x000fe20000010000 */
[----:B------:R-:W-:Y:S01]  /*6040*/  FFMA.FTZ R219, R204, R133, R134 ;  /* 0x00000085ccdb7223 */ /* 0x000fe20000010086 */
[----:B------:R-:W-:Y:S01]  /*6050*/  PRMT R133, R46, 0x7632, R133 ;  /* 0x000076322e857816 */ /* 0x000fe20000000085 */
[----:B------:R-:W-:Y:S01]  /*6060*/  FFMA.FTZ R151, R204, R137, R139 ;  /* 0x00000089cc977223 */ /* 0x000fe2000001008b */
[----:B------:R-:W-:Y:S01]  /*6070*/  FSEL R139, R136, RZ, P0 ;  /* 0x000000ff888b7208 */ /* 0x000fe20000000000 */
[----:B------:R-:W-:Y:S01]  /*6080*/  FFMA.FTZ R137, R196, R145, R146 ;  /* 0x00000091c4897223 */ /* 0x000fe20000010092 */
[----:B------:R-:W-:Y:S01]  /*6090*/  SHF.L.U32 R136, R45, 0x10, RZ ;  /* 0x000000102d887819 */ /* 0x000fe200000006ff */
[-C--:B------:R-:W-:Y:S01]  /*60a0*/  FMUL.FTZ R138, R151, R144.reuse ;  /* 0x00000090978a7220 */ /* 0x080fe20000410000 */
[----:B------:R-:W-:Y:S01]  /*60b0*/  SHF.L.U32 R143, R133, 0x10, RZ ;  /* 0x00000010858f7819 */ /* 0x000fe200000006ff */
[----:B------:R-:W-:Y:S01]  /*60c0*/  FADD.FTZ R133, R197, -R132 ;  /* 0x80000084c5857221 */ /* 0x000fe20000010000 */
[----:B------:R-:W-:Y:S01]  /*60d0*/  PRMT R134, R45, 0x7632, R134 ;  /* 0x000076322d867816 */ /* 0x000fe20000000086 */
[----:B------:R-:W-:Y:S01]  /*60e0*/  FMUL.FTZ R138, R138, UR11 ;  /* 0x0000000b8a8a7c20 */ /* 0x000fe20008410000 */
[----:B------:R-:W-:Y:S01]  /*60f0*/  ISETP.GE.U32.AND P0, PT, R212, RZ, PT ;  /* 0x000000ffd400720c */ /* 0x000fe20003f06070 */
[----:B------:R-:W-:Y:S01]  /*6100*/  FFMA.FTZ R205, R204, R133, R136 ;  /* 0x00000085cccd7223 */ /* 0x000fe20000010088 */
[----:B------:R-:W-:Y:S01]  /*6110*/  SHF.L.U32 R134, R134, 0x10, RZ ;  /* 0x0000001086867819 */ /* 0x000fe200000006ff */
[----:B------:R-:W-:Y:S01]  /*6120*/  FADD.FTZ R137, R194, -R137 ;  /* 0x80000089c2897221 */ /* 0x000fe20000010000 */
[----:B------:R-:W-:Y:S01]  /*6130*/  ISETP.GE.U32.AND.EX P0, PT, R213, 0x1000000, PT, P0 ;  /* 0x01000000d500780c */ /* 0x000fe20003f06100 */
[-C--:B------:R-:W-:Y:S01]  /*6140*/  FMUL.FTZ R133, R219, R144.reuse ;  /* 0x00000090db857220 */ /* 0x080fe20000410000 */
[C---:B------:R-:W-:Y:S01]  /*6150*/  FFMA.FTZ R218, R204.reuse, R141, R143 ;  /* 0x0000008dccda7223 */ /* 0x040fe2000001008f */
[----:B------:R-:W-:Y:S01]  /*6160*/  FFMA.FTZ R215, R204, R137, R134 ;  /* 0x00000089ccd77223 */ /* 0x000fe20000010086 */
[----:B------:R-:W-:Y:S01]  /*6170*/  FSEL R220, R138, RZ, P0 ;  /* 0x000000ff8adc7208 */ /* 0x000fe20000000000 */
[----:B------:R-:W-:Y:S01]  /*6180*/  FMUL.FTZ R136, R133, UR11 ;  /* 0x0000000b85887c20 */ /* 0x000fe20008410000 */
[----:B------:R-:W-:Y:S01]  /*6190*/  LOP3.LUT P0, RZ, R213, 0xff, RZ, 0xc0, !PT ;  /* 0x000000ffd5ff7812 */ /* 0x000fe2000780c0ff */
[-C--:B------:R-:W-:Y:S01]  /*61a0*/  FFMA.FTZ R141, R200, R145.reuse, R146 ;  /* 0x00000091c88d7223 */ /* 0x080fe20000010092 */
[----:B------:R-:W-:Y:S01]  /*61b0*/  PRMT R134, R44, 0x7632, R134 ;  /* 0x000076322c867816 */ /* 0x000fe20000000086 */
[-C--:B------:R-:W-:Y:S01]  /*61c0*/  FMUL.FTZ R138, R218, R144.reuse ;  /* 0x00000090da8a7220 */ /* 0x080fe20000410000 */
[----:B------:R-:W-:Y:S01]  /*61d0*/  FFMA.FTZ R132, R203, R145, R146 ;  /* 0x00000091cb847223 */ /* 0x000fe20000010092 */
[----:B------:R-:W-:Y:S01]  /*61e0*/  SHF.L.U32 R137, R44, 0x10, RZ ;  /* 0x000000102c897819 */ /* 0x000fe200000006ff */
[----:B------:R-:W-:Y:S01]  /*61f0*/  FADD.FTZ R141, R198, -R141 ;  /* 0x8000008dc68d7221 */ /* 0x000fe20000010000 */
[----:B------:R-:W-:Y:S01]  /*6200*/  SHF.L.U32 R134, R134, 0x10, RZ ;  /* 0x0000001086867819 */ /* 0x000fe200000006ff */
[----:B------:R-:W-:Y:S01]  /*6210*/  FMUL.FTZ R140, R138, UR11 ;  /* 0x0000000b8a8c7c20 */ /* 0x000fe20008410000 */
[----:B------:R-:W-:Y:S01]  /*6220*/  FSEL R216, R136, RZ, P0 ;  /* 0x000000ff88d87208 */ /* 0x000fe20000000000 */
[----:B------:R-:W-:Y:S01]  /*6230*/  FADD.FTZ R133, R201, -R132 ;  /* 0x80000084c9857221 */ /* 0x000fe20000010000 */
[----:B------:R-:W-:Y:S01]  /*6240*/  LOP3.LUT P0, RZ, R213, 0xff00, RZ, 0xc0, !PT ;  /* 0x0000ff00d5ff7812 */ /* 0x000fe2000780c0ff */
[-C--:B------:R-:W-:Y:S01]  /*6250*/  FMUL.FTZ R132, R205, R144.reuse ;  /* 0x00000090cd847220 */ /* 0x080fe20000410000 */
[C---:B------:R-:W-:Y:S01]  /*6260*/  FFMA.FTZ R138, R204.reuse, R141, R134 ;  /* 0x0000008dcc8a7223 */ /* 0x040fe20000010086 */
[----:B------:R-:W-:Y:S01]  /*6270*/  FFMA.FTZ R137, R204, R133, R137 ;  /* 0x00000085cc897223 */ /* 0x000fe20000010089 */
[----:B------:R-:W-:Y:S01]  /*6280*/  FSEL R221, R140, RZ, P0 ;  /* 0x000000ff8cdd7208 */ /* 0x000fe20000000000 */
[----:B------:R-:W0:Y:S01]  /*6290*/  LDC.64 R142, c[0x0][0x478] ;  /* 0x00011e00ff8e7b82 */ /* 0x000e220000000a00 */
[----:B------:R-:W-:Y:S01]  /*62a0*/  FMUL.FTZ R133, R132, UR11 ;  /* 0x0000000b84857c20 */ /* 0x000fe20008410000 */
[----:B------:R-:W-:Y:S01]  /*62b0*/  LOP3.LUT P0, RZ, R212, 0xff0000, RZ, 0xc0, !PT ;  /* 0x00ff0000d4ff7812 */ /* 0x000fe2000780c0ff */
[-C--:B------:R-:W-:Y:S01]  /*62c0*/  FMUL.FTZ R134, R215, R144.reuse ;  /* 0x00000090d7867220 */ /* 0x080fe20000410000 */
[----:B------:R-:W-:Y:S01]  /*62d0*/  FMUL.FTZ R132, R137, R144 ;  /* 0x0000009089847220 */ /* 0x000fe20000410000 */
[----:B------:R-:W-:-:S02]  /*62e0*/  F2FP.BF16.F32.PACK_AB R135, R151, R135 ;  /* 0x000000879787723e */ /* 0x000fc400000010ff */
[----:B------:R-:W-:Y:S01]  /*62f0*/  FMUL.FTZ R134, R134, UR11 ;  /* 0x0000000b86867c20 */ /* 0x000fe20008410000 */
[----:B------:R-:W1:Y:S01]  /*6300*/  LDC.64 R140, c[0x0][0x468] ;  /* 0x00011a00ff8c7b82 */ /* 0x000e620000000a00 */
[----:B------:R-:W-:Y:S01]  /*6310*/  FSEL R214, R133, RZ, P0 ;  /* 0x000000ff85d67208 */ /* 0x000fe20000000000 */
[----:B------:R-:W-:Y:S01]  /*6320*/  FMUL.FTZ R132, R132, UR11 ;  /* 0x0000000b84847c20 */ /* 0x000fe20008410000 */
[----:B------:R-:W-:Y:S01]  /*6330*/  LOP3.LUT P0, RZ, R212, 0xff000000, RZ, 0xc0, !PT ;  /* 0xff000000d4ff7812 */ /* 0x000fe2000780c0ff */
[----:B------:R-:W-:Y:S01]  /*6340*/  FMUL.FTZ R133, R138, R144 ;  /* 0x000000908a857220 */ /* 0x000fe20000410000 */
[----:B------:R-:W-:Y:S02]  /*6350*/  F2FP.BF16.F32.PACK_AB R139, R220, R139 ;  /* 0x0000008bdc8b723e */ /* 0x000fe400000010ff */
[----:B------:R-:W-:Y:S01]  /*6360*/  FSEL R217, R134, RZ, P0 ;  /* 0x000000ff86d97208 */ /* 0x000fe20000000000 */
[----:B------:R-:W-:Y:S01]  /*6370*/  FMUL.FTZ R151, R133, UR11 ;  /* 0x0000000b85977c20 */ /* 0x000fe20008410000 */
[----:B------:R-:W-:-:S02]  /*6380*/  LOP3.LUT P0, RZ, R212, 0xff, RZ, 0xc0, !PT ;  /* 0x000000ffd4ff7812 */ /* 0x000fc4000780c0ff */
[----:B------:R-:W-:Y:S02]  /*6390*/  F2FP.BF16.F32.PACK_AB R134, R218, R219 ;  /* 0x000000dbda86723e */ /* 0x000fe400000010ff */
[----:B------:R-:W-:Y:S02]  /*63a0*/  FSEL R136, R132, RZ, P0 ;  /* 0x000000ff84887208 */ /* 0x000fe40000000000 */
[----:B------:R-:W-:Y:S01]  /*63b0*/  LOP3.LUT P0, RZ, R212, 0xff00, RZ, 0xc0, !PT ;  /* 0x0000ff00d4ff7812 */ /* 0x000fe2000780c0ff */
[----:B0-----:R-:W-:Y:S01]  /*63c0*/  IMAD.WIDE.U32 R142, R202, 0x10, R142 ;  /* 0x00000010ca8e7825 */ /* 0x001fe200078e008e */
[----:B------:R-:W-:Y:S02]  /*63d0*/  F2FP.BF16.F32.PACK_AB R133, R215, R205 ;  /* 0x000000cdd785723e */ /* 0x000fe400000010ff */
[----:B------:R-:W-:Y:S02]  /*63e0*/  FSEL R151, R151, RZ, P0 ;  /* 0x000000ff97977208 */ /* 0x000fe40000000000 */
[----:B------:R-:W-:-:S02]  /*63f0*/  F2FP.BF16.F32.PACK_AB R132, R138, R137 ;  /* 0x000000898a84723e */ /* 0x000fc400000010ff */
[----:B------:R-:W-:Y:S01]  /*6400*/  F2FP.BF16.F32.PACK_AB R138, R221, R216 ;  /* 0x000000d8dd8a723e */ /* 0x000fe200000010ff */
[C---:B-1----:R-:W-:Y:S01]  /*6410*/  IMAD.WIDE.U32 R140, R202.reuse, 0x10, R140 ;  /* 0x00000010ca8c7825 */ /* 0x042fe200078e008c */
[----:B------:R-:W-:Y:S01]  /*6420*/  F2FP.BF16.F32.PACK_AB R137, R217, R214 ;  /* 0x000000d6d989723e */ /* 0x000fe200000010ff */
[----:B------:R0:W-:Y:S01]  /*6430*/  STG.E.128 desc[UR4][R142.64], R132 ;  /* 0x000000848e007986 */ /* 0x0001e2000c101d04 */
[----:B------:R-:W-:Y:S02]  /*6440*/  F2FP.BF16.F32.PACK_AB R136, R151, R136 ;  /* 0x000000889788723e */ /* 0x000fe400000010ff */
[----:B------:R-:W-:-:S03]  /*6450*/  IADD3 R202, PT, PT, R202, 0x100, RZ ;  /* 0x00000100caca7810 */ /* 0x000fc60007ffe0ff */
[----:B------:R0:W-:Y:S04]  /*6460*/  STG.E.128 desc[UR4][R140.64], R136 ;  /* 0x000000888c007986 */ /* 0x0001e8000c101d04 */
.L_x_570:
[----:B------:R-:W-:Y:S05]  /*6470*/  BSYNC.RECONVERGENT B1 ;  /* 0x0000000000017941 */ /* 0x000fea0003800200 */
.L_x_569:
[----:B------:R-:W-:Y:S04]  /*6480*/  BSSY.RECONVERGENT B1, `(.L_x_571) ;  /* 0x0000056000017945 */ /* 0x000fe80003800200 */
[----:B------:R-:W-:Y:S05]  /*6490*/  @!P5 BRA `(.L_x_572) ;  /* 0x000000040050d947 */ /* 0x000fea0003800000 */
[-CC-:B0-----:R-:W-:Y:S01]  /*64a0*/  FFMA.FTZ R133, R157, R145.reuse, R146.reuse ;  /* 0x000000919d857223 */ /* 0x181fe20000010092 */
[C---:B------:R-:W-:Y:S01]  /*64b0*/  SHF.L.U32 R135, R43.reuse, 0x10, RZ ;  /* 0x000000102b877819 */ /* 0x040fe200000006ff */
[----:B------:R-:W-:Y:S01]  /*64c0*/  FFMA.FTZ R138, R164, R145, R146 ;  /* 0x00000091a48a7223 */ /* 0x000fe20000010092 */
[----:B------:R-:W-:Y:S01]  /*64d0*/  PRMT R134, R43, 0x7632, R134 ;  /* 0x000076322b867816 */ /* 0x000fe20000000086 */
[----:B------:R-:W-:Y:S01]  /*64e0*/  FADD.FTZ R133, R158, -R133 ;  /* 0x800000859e857221 */ /* 0x000fe20000010000 */
[----:B------:R-:W-:Y:S01]  /*64f0*/  SHF.L.U32 R132, R42, 0x10, RZ ;  /* 0x000000102a847819 */ /* 0x000fe200000006ff */
[----:B------:R-:W-:Y:S01]  /*6500*/  FADD.FTZ R137, R163, -R138 ;  /* 0x8000008aa3897221 */ /* 0x000fe20000010000 */
[----:B------:R-:W-:Y:S01]  /*6510*/  SHF.L.U32 R139, R134, 0x10, RZ ;  /* 0x00000010868b7819 */ /* 0x000fe200000006ff */
[----:B-----5:R-:W-:Y:S01]  /*6520*/  FFMA.FTZ R135, R204, R133, R135 ;  /* 0x00000085cc877223 */ /* 0x020fe20000010087 */
[-CC-:B------:R-:W-:Y:S01]  /*6530*/  FFMA.FTZ R133, R155, R145.reuse, R146.reuse ;  /* 0x000000919b857223 */ /* 0x180fe20000010092 */
[----:B------:R-:W-:Y:S01]  /*6540*/  LOP3.LUT P0, RZ, R211, 0xff0000, RZ, 0xc0, !PT ;  /* 0x00ff0000d3ff7812 */ /* 0x000fe2000780c0ff */
[----:B------:R-:W-:Y:S01]  /*6550*/  FFMA.FTZ R140, R162, R145, R146 ;  /* 0x00000091a28c7223 */ /* 0x000fe20000010092 */
[-C--:B------:R-:W-:Y:S01]  /*6560*/  FMUL.FTZ R136, R135, R144.reuse ;  /* 0x0000009087887220 */ /* 0x080fe20000410000 */
[----:B------:R-:W-:Y:S01]  /*6570*/  FADD.FTZ R133, R156, -R133 ;  /* 0x800000859c857221 */ /* 0x000fe20000010000 */
[----:B------:R-:W-:Y:S01]  /*6580*/  FFMA.FTZ R151, R204, R137, R139 ;  /* 0x00000089cc977223 */ /* 0x000fe2000001008b */
[----:B------:R-:W-:Y:S01]  /*6590*/  FADD.FTZ R141, R161, -R140 ;  /* 0x8000008ca18d7221 */ /* 0x000fe20000010000 */
[----:B------:R-:W-:Y:S01]  /*65a0*/  FMUL.FTZ R136, R136, UR11 ;  /* 0x0000000b88887c20 */ /* 0x000fe20008410000 */
[----:B------:R-:W-:Y:S01]  /*65b0*/  FFMA.FTZ R219, R204, R133, R132 ;  /* 0x00000085ccdb7223 */ /* 0x000fe20000010084 */
[----:B------:R-:W-:Y:S01]  /*65c0*/  PRMT R133, R42, 0x7632, R133 ;  /* 0x000076322a857816 */ /* 0x000fe20000000085 */
[-C--:B------:R-:W-:Y:S01]  /*65d0*/  FFMA.FTZ R132, R183, R145.reuse, R146 ;  /* 0x00000091b7847223 */ /* 0x080fe20000010092 */
[----:B------:R-:W-:Y:S01]  /*65e0*/  PRMT R134, R41, 0x7632, R134 ;  /* 0x0000763229867816 */ /* 0x000fe20000000086 */
[-C--:B------:R-:W-:Y:S01]  /*65f0*/  FMUL.FTZ R140, R151, R144.reuse ;  /* 0x00000090978c7220 */ /* 0x080fe20000410000 */
[----:B------:R-:W-:Y:S01]  /*6600*/  FSEL R139, R136, RZ, P0 ;  /* 0x000000ff888b7208 */ /* 0x000fe20000000000 */
[----:B------:R-:W-:Y:S01]  /*6610*/  FFMA.FTZ R138, R160, R145, R146 ;  /* 0x00000091a08a7223 */ /* 0x000fe20000010092 */
[----:B------:R-:W-:Y:S01]  /*6620*/  SHF.L.U32 R136, R41, 0x10, RZ ;  /* 0x0000001029887819 */ /* 0x000fe200000006ff */
[----:B------:R-:W-:Y:S01]  /*6630*/  FMUL.FTZ R140, R140, UR11 ;  /* 0x0000000b8c8c7c20 */ /* 0x000fe20008410000 */
[----:B------:R-:W-:Y:S01]  /*6640*/  SHF.L.U32 R143, R133, 0x10, RZ ;  /* 0x00000010858f7819 */ /* 0x000fe200000006ff */
[----:B------:R-:W-:Y:S01]  /*6650*/  FADD.FTZ R133, R181, -R132 ;  /* 0x80000084b5857221 */ /* 0x000fe20000010000 */
[----:B------:R-:W-:Y:S01]  /*6660*/  ISETP.GE.U32.AND P0, PT, R210, RZ, PT ;  /* 0x000000ffd200720c */ /* 0x000fe20003f06070 */
[----:B------:R-:W-:Y:S01]  /*6670*/  FADD.FTZ R137, R159, -R138 ;  /* 0x8000008a9f897221 */ /* 0x000fe20000010000 */
[----:B------:R-:W-:Y:S01]  /*6680*/  SHF.L.U32 R134, R134, 0x10, RZ ;  /* 0x0000001086867819 */ /* 0x000fe200000006ff */
[C---:B------:R-:W-:Y:S01]  /*6690*/  FFMA.FTZ R205, R204.reuse, R133, R136 ;  /* 0x00000085cccd7223 */ /* 0x040fe20000010088 */
        /* <DEDUP_REMOVED lines=52> */
.L_x_572:
[----:B------:R-:W-:Y:S05]  /*69e0*/  BSYNC.RECONVERGENT B1 ;  /* 0x0000000000017941 */ /* 0x000fea0003800200 */
.L_x_571:
[----:B------:R-:W-:Y:S04]  /*69f0*/  BSSY.RECONVERGENT B1, `(.L_x_573) ;  /* 0x0000056000017945 */ /* 0x000fe80003800200 */
[----:B------:R-:W-:Y:S05]  /*6a00*/  @!P4 BRA `(.L_x_574) ;  /* 0x000000040050c947 */ /* 0x000fea0003800000 */
[-CC-:B01----:R-:W-:Y:S01]  /*6a10*/  FFMA.FTZ R133, R29, R145.reuse, R146.reuse ;  /* 0x000000911d857223 */ /* 0x183fe20000010092 */
        /* <DEDUP_REMOVED lines=14> */
[----:B------:R-:W-:Y:S01]  /*6b00*/  PRMT R137, R38, 0x7632, R137 ;  /* 0x0000763226897816 */ /* 0x000fe20000000089 */
[----:B------:R-:W-:Y:S01]  /*6b10*/  FMUL.FTZ R134, R134, UR11 ;  /* 0x0000000b86867c20 */ /* 0x000fe20008410000 */
[----:B------:R-:W-:Y:S01]  /*6b20*/  FFMA.FTZ R219, R204, R133, R132 ;  /* 0x00000085ccdb7223 */ /* 0x000fe20000010084 */
[----:B------:R-:W-:Y:S01]  /*6b30*/  PRMT R136, R37, 0x7632, R136 ;  /* 0x0000763225887816 */ /* 0x000fe20000000088 */
[-C--:B------:R-:W-:Y:S01]  /*6b40*/  FFMA.FTZ R133, R25, R145.reuse, R146 ;  /* 0x0000009119857223 */ /* 0x080fe20000010092 */
[----:B------:R-:W-:Y:S01]  /*6b50*/  FADD.FTZ R141, R35, -R138 ;  /* 0x8000008a238d7221 */ /* 0x000fe20000010000 */
[----:B------:R-:W-:Y:S01]  /*6b60*/  FSEL R139, R134, RZ, P0 ;  /* 0x000000ff868b7208 */ /* 0x000fe20000000000 */
[----:B------:R-:W-:Y:S01]  /*6b70*/  FFMA.FTZ R134, R34, R145, R146 ;  /* 0x0000009122867223 */ /* 0x000fe20000010092 */
[----:B------:R-:W-:Y:S01]  /*6b80*/  SHF.L.U32 R132, R37, 0x10, RZ ;  /* 0x0000001025847819 */ /* 0x000fe200000006ff */
[-C--:B------:R-:W-:Y:S01]  /*6b90*/  FMUL.FTZ R138, R151, R144.reuse ;  /* 0x00000090978a7220 */ /* 0x080fe20000410000 */
[----:B------:R-:W-:Y:S01]  /*6ba0*/  SHF.L.U32 R143, R137, 0x10, RZ ;  /* 0x00000010898f7819 */ /* 0x000fe200000006ff */
[----:B------:R-:W-:Y:S01]  /*6bb0*/  FADD.FTZ R133, R26, -R133 ;  /* 0x800000851a857221 */ /* 0x000fe20000010000 */
[----:B------:R-:W-:Y:S01]  /*6bc0*/  SHF.L.U32 R136, R136, 0x10, RZ ;  /* 0x0000001088887819 */ /* 0x000fe200000006ff */
[----:B------:R-:W-:Y:S01]  /*6bd0*/  FADD.FTZ R137, R33, -R134 ;  /* 0x8000008621897221 */ /* 0x000fe20000010000 */
[----:B------:R-:W-:Y:S01]  /*6be0*/  ISETP.GE.U32.AND P0, PT, R206, RZ, PT ;  /* 0x000000ffce00720c */ /* 0x000fe20003f06070 */
[----:B------:R-:W-:Y:S01]  /*6bf0*/  FMUL.FTZ R138, R138, UR11 ;  /* 0x0000000b8a8a7c20 */ /* 0x000fe20008410000 */
[C---:B------:R-:W-:Y:S01]  /*6c00*/  FFMA.FTZ R205, R204.reuse, R133, R132 ;  /* 0x00000085cccd7223 */ /* 0x040fe20000010084 */
[C---:B------:R-:W-:Y:S01]  /*6c10*/  FFMA.FTZ R215, R204.reuse, R137, R136 ;  /* 0x00000089ccd77223 */ /* 0x040fe20000010088 */
[----:B------:R-:W-:Y:S01]  /*6c20*/  ISETP.GE.U32.AND.EX P0, PT, R207, 0x1000000, PT, P0 ;  /* 0x01000000cf00780c */ /* 0x000fe20003f06100 */
[----:B------:R-:W-:Y:S01]  /*6c30*/  FFMA.FTZ R218, R204, R141, R143 ;  /* 0x0000008dccda7223 */ /* 0x000fe2000001008f */
[-C--:B------:R-:W-:Y:S01]  /*6c40*/  FMUL.FTZ R136, R219, R144.reuse ;  /* 0x00000090db887220 */ /* 0x080fe20000410000 */
[----:B------:R-:W-:Y:S01]  /*6c50*/  PRMT R132, R36, 0x7632, R132 ;  /* 0x0000763224847816 */ /* 0x000fe20000000084 */
[-CC-:B------:R-:W-:Y:S01]  /*6c60*/  FFMA.FTZ R134, R32, R145.reuse, R146.reuse ;  /* 0x0000009120867223 */ /* 0x180fe20000010092 */
[----:B------:R-:W-:Y:S01]  /*6c70*/  FSEL R220, R138, RZ, P0 ;  /* 0x000000ff8adc7208 */ /* 0x000fe20000000000 */
[-C--:B------:R-:W-:Y:S01]  /*6c80*/  FMUL.FTZ R138, R218, R144.reuse ;  /* 0x00000090da8a7220 */ /* 0x080fe20000410000 */
[----:B------:R-:W-:Y:S01]  /*6c90*/  FMUL.FTZ R136, R136, UR11 ;  /* 0x0000000b88887c20 */ /* 0x000fe20008410000 */
[----:B------:R-:W-:Y:S01]  /*6ca0*/  SHF.L.U32 R132, R132, 0x10, RZ ;  /* 0x0000001084847819 */ /* 0x000fe200000006ff */
[----:B------:R-:W-:Y:S01]  /*6cb0*/  FFMA.FTZ R133, R23, R145, R146 ;  /* 0x0000009117857223 */ /* 0x000fe20000010092 */
[----:B------:R-:W-:Y:S01]  /*6cc0*/  LOP3.LUT P0, RZ, R207, 0xff, RZ, 0xc0, !PT ;  /* 0x000000ffcfff7812 */ /* 0x000fe2000780c0ff */
[----:B------:R-:W-:Y:S01]  /*6cd0*/  FADD.FTZ R141, R31, -R134 ;  /* 0x800000861f8d7221 */ /* 0x000fe20000010000 */
[----:B------:R-:W-:Y:S01]  /*6ce0*/  SHF.L.U32 R137, R36, 0x10, RZ ;  /* 0x0000001024897819 */ /* 0x000fe200000006ff */
[----:B------:R-:W-:Y:S01]  /*6cf0*/  FMUL.FTZ R134, R138, UR11 ;  /* 0x0000000b8a867c20 */ /* 0x000fe20008410000 */
[----:B------:R-:W-:Y:S01]  /*6d00*/  FADD.FTZ R133, R24, -R133 ;  /* 0x8000008518857221 */ /* 0x000fe20000010000 */
[----:B------:R-:W-:Y:S01]  /*6d10*/  FSEL R216, R136, RZ, P0 ;  /* 0x000000ff88d87208 */ /* 0x000fe20000000000 */
[C---:B------:R-:W-:Y:S01]  /*6d20*/  FFMA.FTZ R138, R204.reuse, R141, R132 ;  /* 0x0000008dcc8a7223 */ /* 0x040fe20000010084 */
[----:B------:R-:W-:Y:S01]  /*6d30*/  LOP3.LUT P0, RZ, R207, 0xff00, RZ, 0xc0, !PT ;  /* 0x0000ff00cfff7812 */ /* 0x000fe2000780c0ff */
[-C--:B------:R-:W-:Y:S01]  /*6d40*/  FMUL.FTZ R132, R205, R144.reuse ;  /* 0x00000090cd847220 */ /* 0x080fe20000410000 */
[----:B------:R-:W-:Y:S01]  /*6d50*/  FFMA.FTZ R137, R204, R133, R137 ;  /* 0x00000085cc897223 */ /* 0x000fe20000010089 */
[----:B------:R-:W0:Y:S01]  /*6d60*/  LDC.64 R142, c[0x0][0x478] ;  /* 0x00011e00ff8e7b82 */ /* 0x000e220000000a00 */
[----:B------:R-:W-:Y:S01]  /*6d70*/  FSEL R221, R134, RZ, P0 ;  /* 0x000000ff86dd7208 */ /* 0x000fe20000000000 */
[----:B------:R-:W-:Y:S01]  /*6d80*/  FMUL.FTZ R133, R132, UR11 ;  /* 0x0000000b84857c20 */ /* 0x000fe20008410000 */
[----:B------:R-:W-:Y:S01]  /*6d90*/  LOP3.LUT P0, RZ, R206, 0xff0000, RZ, 0xc0, !PT ;  /* 0x00ff0000ceff7812 */ /* 0x000fe2000780c0ff */
[-C--:B------:R-:W-:Y:S01]  /*6da0*/  FMUL.FTZ R134, R215, R144.reuse ;  /* 0x00000090d7867220 */ /* 0x080fe20000410000 */
[----:B------:R-:W-:Y:S01]  /*6db0*/  FMUL.FTZ R132, R137, R144 ;  /* 0x0000009089847220 */ /* 0x000fe20000410000 */
[----:B------:R-:W-:-:S02]  /*6dc0*/  F2FP.BF16.F32.PACK_AB R135, R151, R135 ;  /* 0x000000879787723e */ /* 0x000fc400000010ff */
[----:B------:R-:W1:Y:S01]  /*6dd0*/  LDC.64 R140, c[0x0][0x468] ;  /* 0x00011a00ff8c7b82 */ /* 0x000e620000000a00 */
[----:B------:R-:W-:Y:S01]  /*6de0*/  FMUL.FTZ R134, R134, UR11 ;  /* 0x0000000b86867c20 */ /* 0x000fe20008410000 */
        /* <DEDUP_REMOVED lines=22> */
.L_x_574:
[----:B------:R-:W-:Y:S05]  /*6f50*/  BSYNC.RECONVERGENT B1 ;  /* 0x0000000000017941 */ /* 0x000fea0003800200 */
.L_x_573:
[----:B------:R-:W-:Y:S05]  /*6f60*/  @!P2 BRA `(.L_x_559) ;  /* 0x00000004003ca947 */ /* 0x000fea0003800000 */
[-CC-:B012---:R-:W-:Y:S01]  /*6f70*/  FFMA.FTZ R133, R171, R145.reuse, R146.reuse ;  /* 0x00000091ab857223 */ /* 0x187fe20000010092 */
[----:B------:R-:W-:Y:S01]  /*6f80*/  SHF.L.U32 R135, R131, 0x10, RZ ;  /* 0x0000001083877819 */ /* 0x000fe200000006ff */
[-CC-:B------:R-:W-:Y:S01]  /*6f90*/  FFMA.FTZ R132, R180, R145.reuse, R146.reuse ;  /* 0x00000091b4847223 */ /* 0x180fe20000010092 */
[----:B------:R-:W-:Y:S01]  /*6fa0*/  FFMA.FTZ R139, R169, R145, R146 ;  /* 0x00000091a98b7223 */ /* 0x000fe20000010092 */
[----:B------:R-:W-:Y:S01]  /*6fb0*/  FADD.FTZ R133, R172, -R133 ;  /* 0x80000085ac857221 */ /* 0x000fe20000010000 */
[----:B------:R-:W-:Y:S01]  /*6fc0*/  SHF.L.U32 R147, R147, 0x10, RZ ;  /* 0x0000001093937819 */ /* 0x000fe200000006ff */
[----:B------:R-:W-:Y:S01]  /*6fd0*/  FADD.FTZ R141, R179, -R132 ;  /* 0x80000084b38d7221 */ /* 0x000fe20000010000 */
[----:B------:R-:W-:Y:S01]  /*6fe0*/  SHF.L.U32 R132, R130, 0x10, RZ ;  /* 0x0000001082847819 */ /* 0x000fe200000006ff */
[----:B-----5:R-:W-:Y:S01]  /*6ff0*/  FFMA.FTZ R135, R204, R133, R135 ;  /* 0x00000085cc877223 */ /* 0x020fe20000010087 */
[----:B------:R-:W-:Y:S01]  /*7000*/  FADD.FTZ R139, R170, -R139 ;  /* 0x8000008baa8b7221 */ /* 0x000fe20000010000 */
[----:B------:R-:W-:Y:S01]  /*7010*/  LOP3.LUT P0, RZ, R209, 0xff0000, RZ, 0xc0, !PT ;  /* 0x00ff0000d1ff7812 */ /* 0x000fe2000780c0ff */
[--C-:B------:R-:W-:Y:S01]  /*7020*/  FFMA.FTZ R133, R167, R145, R146.reuse ;  /* 0x00000091a7857223 */ /* 0x100fe20000010092 */
[-C--:B------:R-:W-:Y:S01]  /*7030*/  FMUL.FTZ R136, R135, R144.reuse ;  /* 0x0000009087887220 */ /* 0x080fe20000410000 */
[----:B------:R-:W-:Y:S01]  /*7040*/  FFMA.FTZ R215, R204, R141, R147 ;  /* 0x0000008dccd77223 */ /* 0x000fe20000010093 */
[----:B------:R-:W-:Y:S01]  /*7050*/  FFMA.FTZ R138, R178, R145, R146 ;  /* 0x00000091b28a7223 */ /* 0x000fe20000010092 */
[----:B------:R-:W-:Y:S01]  /*7060*/  FFMA.FTZ R151, R204, R139, R132 ;  /* 0x0000008bcc977223 */ /* 0x000fe20000010084 */
[----:B------:R-:W-:Y:S01]  /*7070*/  FMUL.FTZ R140, R136, UR11 ;  /* 0x0000000b888c7c20 */ /* 0x000fe20008410000 */
[----:B------:R-:W-:Y:S01]  /*7080*/  SHF.L.U32 R132, R129, 0x10, RZ ;  /* 0x0000001081847819 */ /* 0x000fe200000006ff */
[-CC-:B------:R-:W-:Y:S01]  /*7090*/  FFMA.FTZ R134, R176, R145.reuse, R146.reuse ;  /* 0x00000091b0867223 */ /* 0x180fe20000010092 */
[----:B------:R-:W-:Y:S01]  /*70a0*/  FADD.FTZ R133, R168, -R133 ;  /* 0x80000085a8857221 */ /* 0x000fe20000010000 */
[----:B------:R-:W-:Y:S01]  /*70b0*/  SHF.L.U32 R143, R148, 0x10, RZ ;  /* 0x00000010948f7819 */ /* 0x000fe200000006ff */
[-C--:B------:R-:W-:Y:S01]  /*70c0*/  FFMA.FTZ R137, R165, R145.reuse, R146 ;  /* 0x00000091a5897223 */ /* 0x080fe20000010092 */
[----:B------:R-:W-:Y:S01]  /*70d0*/  FSEL R214, R140, RZ, P0 ;  /* 0x000000ff8cd67208 */ /* 0x000fe20000000000 */
[-C--:B------:R-:W-:Y:S01]  /*70e0*/  FMUL.FTZ R140, R215, R144.reuse ;  /* 0x00000090d78c7220 */ /* 0x080fe20000410000 */
[----:B------:R-:W-:Y:S01]  /*70f0*/  ISETP.GE.U32.AND P0, PT, R208, RZ, PT ;  /* 0x000000ffd000720c */ /* 0x000fe20003f06070 */
[----:B------:R-:W-:Y:S01]  /*7100*/  FADD.FTZ R141, R177, -R138 ;  /* 0x8000008ab18d7221 */ /* 0x000fe20000010000 */
[----:B------:R-:W-:Y:S01]  /*7110*/  FFMA.FTZ R146, R174, R145, R146 ;  /* 0x00000091ae927223 */ /* 0x000fe20000010092 */
[----:B------:R-:W-:Y:S01]  /*7120*/  SHF.L.U32 R136, R149, 0x10, RZ ;  /* 0x0000001095887819 */ /* 0x000fe200000006ff */
[----:B------:R-:W-:Y:S01]  /*7130*/  FADD.FTZ R139, R175, -R134 ;  /* 0x80000086af8b7221 */ /* 0x000fe20000010000 */
[----:B------:R-:W-:Y:S01]  /*7140*/  FMUL.FTZ R140, R140, UR11 ;  /* 0x0000000b8c8c7c20 */ /* 0x000fe20008410000 */
        /* <DEDUP_REMOVED lines=8> */
[-C--:B------:R-:W-:Y:S01]  /*71d0*/  FMUL.FTZ R142, R149, R144.reuse ;  /* 0x00000090958e7220 */ /* 0x080fe20000410000 */
[----:B------:R-:W0:Y:S01]  /*71e0*/  LDC.64 R132, c[0x0][0x468] ;  /* 0x00011a00ff847b82 */ /* 0x000e220000000a00 */
[-C--:B------:R-:W-:Y:S01]  /*71f0*/  FMUL.FTZ R134, R145, R144.reuse ;  /* 0x0000009091867220 */ /* 0x080fe20000410000 */
[----:B------:R-:W-:Y:S01]  /*7200*/  FSEL R148, R136, RZ, P0 ;  /* 0x000000ff88947208 */ /* 0x000fe20000000000 */
[----:B------:R-:W-:Y:S01]  /*7210*/  FMUL.FTZ R142, R142, UR11 ;  /* 0x0000000b8e8e7c20 */ /* 0x000fe20008410000 */
[----:B------:R-:W-:Y:S01]  /*7220*/  LOP3.LUT P0, RZ, R209, 0xff00, RZ, 0xc0, !PT ;  /* 0x0000ff00d1ff7812 */ /* 0x000fe2000780c0ff */
[----:B------:R-:W-:Y:S01]  /*7230*/  FADD.FTZ R137, R166, -R137 ;  /* 0x80000089a6897221 */ /* 0x000fe20000010000 */
[----:B------:R-:W-:Y:S01]  /*7240*/  SHF.L.U32 R139, R128, 0x10, RZ ;  /* 0x00000010808b7819 */ /* 0x000fe200000006ff */
[----:B------:R-:W-:Y:S01]  /*7250*/  FMUL.FTZ R134, R134, UR11 ;  /* 0x0000000b86867c20 */ /* 0x000fe20008410000 */
[----:B------:R-:W1:Y:S01]  /*7260*/  LDC.64 R140, c[0x0][0x478] ;  /* 0x00011e00ff8c7b82 */ /* 0x000e620000000a00 */
[----:B------:R-:W-:Y:S01]  /*7270*/  FSEL R205, R142, RZ, P0 ;  /* 0x000000ff8ecd7208 */ /* 0x000fe20000000000 */
[-C--:B------:R-:W-:Y:S01]  /*7280*/  FMUL.FTZ R136, R138, R144.reuse ;  /* 0x000000908a887220 */ /* 0x080fe20000410000 */
[----:B------:R-:W-:Y:S01]  /*7290*/  LOP3.LUT P0, RZ, R208, 0xff0000, RZ, 0xc0, !PT ;  /* 0x00ff0000d0ff7812 */ /* 0x000fe2000780c0ff */
[----:B------:R-:W-:Y:S01]  /*72a0*/  FFMA.FTZ R137, R204, R137, R139 ;  /* 0x00000089cc897223 */ /* 0x000fe2000001008b */
        /* <DEDUP_REMOVED lines=11> */
[----:B------:R-:W-:Y:S01]  /*7360*/  LOP3.LUT P0, RZ, R208, 0xff, RZ, 0xc0, !PT ;  /* 0x000000ffd0ff7812 */ /* 0x000fe2000780c0ff */
[----:B0-----:R-:W-:Y:S01]  /*7370*/  IMAD.WIDE.U32 R142, R202, 0x10, R132 ;  /* 0x00000010ca8e7825 */ /* 0x001fe200078e0084 */
[----:B------:R-:W-:-:S03]  /*7380*/  F2FP.BF16.F32.PACK_AB R133, R138, R145 ;  /* 0x000000918a85723e */ /* 0x000fc600000010ff */
[----:B------:R-:W-:Y:S01]  /*7390*/  FMUL.FTZ R144, R144, UR11 ;  /* 0x0000000b90907c20 */ /* 0x000fe20008410000 */
[----:B------:R-:W-:Y:S02]  /*73a0*/  FSEL R136, R134, RZ, P0 ;  /* 0x000000ff86887208 */ /* 0x000fe40000000000 */
[----:B------:R-:W-:Y:S01]  /*73b0*/  LOP3.LUT P0, RZ, R208, 0xff00, RZ, 0xc0, !PT ;  /* 0x0000ff00d0ff7812 */ /* 0x000fe2000780c0ff */
[----:B-1----:R-:W-:Y:S01]  /*73c0*/  IMAD.WIDE.U32 R140, R202, 0x10, R140 ;  /* 0x00000010ca8c7825 */ /* 0x002fe200078e008c */
[----:B------:R-:W-:Y:S02]  /*73d0*/  F2FP.BF16.F32.PACK_AB R134, R149, R151 ;  /* 0x000000979586723e */ /* 0x000fe400000010ff */
[----:B------:R-:W-:Y:S02]  /*73e0*/  FSEL R145, R144, RZ, P0 ;  /* 0x000000ff90917208 */ /* 0x000fe40000000000 */
[----:B------:R-:W-:Y:S02]  /*73f0*/  F2FP.BF16.F32.PACK_AB R132, R139, R137 ;  /* 0x000000898b84723e */ /* 0x000fe400000010ff */
[----:B------:R-:W-:-:S02]  /*7400*/  F2FP.BF16.F32.PACK_AB R139, R217, R214 ;  /* 0x000000d6d98b723e */ /* 0x000fc400000010ff */
[----:B------:R-:W-:Y:S01]  /*7410*/  F2FP.BF16.F32.PACK_AB R138, R205, R148 ;  /* 0x00000094cd8a723e */ /* 0x000fe200000010ff */
[----:B------:R3:W-:Y:S01]  /*7420*/  STG.E.128 desc[UR4][R140.64], R132 ;  /* 0x000000848c007986 */ /* 0x0007e2000c101d04 */
[----:B------:R-:W-:Y:S02]  /*7430*/  F2FP.BF16.F32.PACK_AB R137, R147, R146 ;  /* 0x000000929389723e */ /* 0x000fe400000010ff */
[----:B------:R-:W-:-:S05]  /*7440*/  F2FP.BF16.F32.PACK_AB R136, R145, R136 ;  /* 0x000000889188723e */ /* 0x000fca00000010ff */
[----:B------:R3:W-:Y:S02]  /*7450*/  STG.E.128 desc[UR4][R142.64], R136 ;  /* 0x000000888e007986 */ /* 0x0007e4000c101d04 */
.L_x_559:
[----:B------:R-:W-:Y:S05]  /*7460*/  BSYNC.RECONVERGENT B0 ;  /* 0x0000000000007941 */ /* 0x000fea0003800200 */
.L_x_545:
[----:B01234-:R-:W0:Y:S01]  /*7470*/  LDC.64 R136, c[0x0][0x380] ;  /* 0x0000e000ff887b82 */ /* 0x01fe220000000a00 */
[----:B------:R-:W-:Y:S02]  /*7480*/  PLOP3.LUT P1, PT, P1, PT, PT, 0x8, 0x80 ;  /* 0x000000000080781c */ /* 0x000fe40000f2e170 */
[----:B0-----:R-:W-:-:S04]  /*7490*/  IADD3 R17, PT, PT, R17, R136, RZ ;  /* 0x0000008811117210 */ /* 0x001fc80007ffe0ff */
[----:B------:R-:W-:-:S13]  /*74a0*/  ISETP.GE.AND P0, PT, R17, R137, PT ;  /* 0x000000891100720c */ /* 0x000fda0003f06270 */
[----:B------:R-:W-:Y:S05]  /*74b0*/  @!P0 BRA `(.L_x_575) ;  /* 0xffffff9000c48947 */ /* 0x000fea000383ffff */
.L_x_536:
        /* <DEDUP_REMOVED lines=39> */
.L_x_576:
        /* <DEDUP_REMOVED lines=13> */
.L_x_15586:


//--------------------- .text._ZN10layer_norm13ln_bwd_kernelINS_13Kernel_traitsI13__nv_bfloat16S2_S2_S2_fjLj8192ELj1ELj1ELj8ELj16ENS_18Kernel_traits_baseILj8192ES2_S2_S2_S2_fjLj256EEEEELb1ELb0ELb0ELb1EEEvNS_9BwdParamsE --------------------------
	.section	.text._ZN10layer_norm13ln_bwd_kernelINS_13Kernel_traitsI13__nv_bfloat16S2_S2_S2_fjLj8192ELj1ELj1ELj8ELj16ENS_18Kernel_traits_baseILj8192ES2_S2_S2_S2_fjLj256EEEEELb1ELb0ELb0ELb1EEEvNS_9BwdParamsE,"ax",@progbits
	.align	128
        .global         _ZN10layer_norm13ln_bwd_kernelINS_13Kernel_traitsI13__nv_bfloat16S2_S2_S2_fjLj8192ELj1ELj1ELj8ELj16ENS_18Kernel_traits_baseILj8192ES2_S2_S2_S2_fjLj256EEEEELb1ELb0ELb0ELb1EEEvNS_9BwdParamsE
        .type           _ZN10layer_norm13ln_bwd_kernelINS_13Kernel_traitsI13__nv_bfloat16S2_S2_S2_fjLj8192ELj1ELj1ELj8ELj16ENS_18Kernel_traits_baseILj8192ES2_S2_S2_S2_fjLj256EEEEELb1ELb0ELb0ELb1EEEvNS_9BwdParamsE,@function
        .size           _ZN10layer_norm13ln_bwd_kernelINS_13Kernel_traitsI13__nv_bfloat16S2_S2_S2_fjLj8192ELj1ELj1ELj8ELj16ENS_18Kernel_traits_baseILj8192ES2_S2_S2_S2_fjLj256EEEEELb1ELb0ELb0ELb1EEEvNS_9BwdParamsE,(.L_x_15587 - _ZN10layer_norm13ln_bwd_kernelINS_13Kernel_traitsI13__nv_bfloat16S2_S2_S2_fjLj8192ELj1ELj1ELj8ELj16ENS_18Kernel_traits_baseILj8192ES2_S2_S2_S2_fjLj256EEEEELb1ELb0ELb0ELb1EEEvNS_9BwdParamsE)
        .other          _ZN10layer_norm13ln_bwd_kernelINS_13Kernel_traitsI13__nv_bfloat16S2_S2_S2_fjLj8192ELj1ELj1ELj8ELj16ENS_18Kernel_traits_baseILj8192ES2_S2_S2_S2_fjLj256EEEEELb1ELb0ELb0ELb1EEEvNS_9BwdParamsE,@"STO_CUDA_ENTRY STV_DEFAULT"
_ZN10layer_norm13ln_bwd_kernelINS_13Kernel_traitsI13__nv_bfloat16S2_S2_S2_fjLj8192ELj1ELj1ELj8ELj16ENS_18Kernel_traits_baseILj8192ES2_S2_S2_S2_fjLj256EEEEELb1ELb0ELb0ELb1EEEvNS_9BwdParamsE:
.text._ZN10layer_norm13ln_bwd_kernelINS_13Kernel_traitsI13__nv_bfloat16S2_S2_S2_fjLj8192ELj1ELj1ELj8ELj16ENS_18Kernel_traits_baseILj8192ES2_S2_S2_S2_fjLj256EEEEELb1ELb0ELb0ELb1EEEvNS_9BwdParamsE:
        /* <DEDUP_REMOVED lines=42> */
[----:B------:R-:W-:-:S02]  /*02a0*/  PLOP3.LUT P2, PT, PT, PT, PT, 0x8, 0x80 ;  /* 0x000000000080781c */ /* 0x000fc40003f4e170 */
[----:B------:R-:W-:Y:S02]  /*02b0*/  CS2R R106, SRZ ;  /* 0x00000000006a7805 */ /* 0x000fe4000001ff00 */
[----:B------:R-:W-:Y:S02]  /*02c0*/  SHF.R.U32.HI R136, RZ, 0x5, R56 ;  /* 0x00000005ff887819 */ /* 0x000fe40000011638 */
        /* <DEDUP_REMOVED lines=11> */
[----:B-1----:R-:W-:Y:S01]  /*0380*/  IMAD.WIDE.U32 R2, R56, 0x10, R2 ;  /* 0x0000001038027825 */ /* 0x002fe200078e0002 */
[----:B------:R-:W-:Y:S02]  /*0390*/  CS2R R102, SRZ ;  /* 0x0000000000667805 */ /* 0x000fe4000001ff00 */
[----:B------:R-:W-:Y:S02]  /*03a0*/  CS2R R104, SRZ ;  /* 0x0000000000687805 */ /* 0x000fe4000001ff00 */
[----:B------:R-:W-:Y:S02]  /*03b0*/  CS2R R108, SRZ ;  /* 0x00000000006c7805 */ /* 0x000fe4000001ff00 */
[----:B------:R-:W-:Y:S01]  /*03c0*/  CS2R R114, SRZ ;  /* 0x0000000000727805 */ /* 0x000fe2000001ff00 */
[----:B0-----:R-:W3:Y:S01]  /*03d0*/  LDG.E.128 R120, desc[UR6][R2.64] ;  /* 0x0000000602787981 */ /* 0x001ee2000c1e1d00 */
[----:B------:R-:W-:-:S02]  /*03e0*/  CS2R R116, SRZ ;  /* 0x0000000000747805 */ /* 0x000fc4000001ff00 */
[----:B------:R-:W-:Y:S02]  /*03f0*/  CS2R R118, SRZ ;  /* 0x0000000000767805 */ /* 0x000fe4000001ff00 */
[----:B------:R-:W-:Y:S01]  /*0400*/  CS2R R58, SRZ ;  /* 0x00000000003a7805 */ /* 0x000fe2000001ff00 */
[----:B------:R-:W4:Y:S01]  /*0410*/  LDG.E.128 R124, desc[UR6][R2.64+0x1000] ;  /* 0x00100006027c7981 */ /* 0x000f22000c1e1d00 */
[----:B------:R-:W-:Y:S02]  /*0420*/  CS2R R60, SRZ ;  /* 0x00000000003c7805 */ /* 0x000fe4000001ff00 */
[----:B------:R-:W-:Y:S02]  /*0430*/  CS2R R62, SRZ ;  /* 0x00000000003e7805 */ /* 0x000fe4000001ff00 */
[----:B------:R-:W-:Y:S01]  /*0440*/  CS2R R64, SRZ ;  /* 0x0000000000407805 */ /* 0x000fe2000001ff00 */
[----:B------:R-:W5:Y:S01]  /*0450*/  LDG.E.128 R128, desc[UR6][R2.64+0x2000] ;  /* 0x0020000602807981 */ /* 0x000f62000c1e1d00 */
[----:B------:R-:W-:-:S02]  /*0460*/  CS2R R66, SRZ ;  /* 0x0000000000427805 */ /* 0x000fc4000001ff00 */
[----:B------:R-:W-:Y:S02]  /*0470*/  CS2R R68, SRZ ;  /* 0x0000000000447805 */ /* 0x000fe4000001ff00 */
[----:B------:R-:W-:Y:S01]  /*0480*/  CS2R R70, SRZ ;  /* 0x0000000000467805 */ /* 0x000fe2000001ff00 */
[----:B------:R-:W5:Y:S01]  /*0490*/  LDG.E.128 R132, desc[UR6][R2.64+0x3000] ;  /* 0x0030000602847981 */ /* 0x000f62000c1e1d00 */
[----:B--2---:R-:W-:Y:S02]  /*04a0*/  ISETP.NE.U32.AND P1, PT, R4, RZ, PT ;  /* 0x000000ff0400720c */ /* 0x004fe40003f25070 */
[----:B------:R-:W-:Y:S02]  /*04b0*/  CS2R R72, SRZ ;  /* 0x0000000000487805 */ /* 0x000fe4000001ff00 */
[----:B------:R-:W-:Y:S02]  /*04c0*/  CS2R R74, SRZ ;  /* 0x00000000004a7805 */ /* 0x000fe4000001ff00 */
[----:B------:R-:W-:-:S02]  /*04d0*/  CS2R R76, SRZ ;  /* 0x00000000004c7805 */ /* 0x000fc4000001ff00 */
[----:B------:R-:W-:Y:S02]  /*04e0*/  ISETP.NE.AND.EX P1, PT, R5, RZ, PT, P1 ;  /* 0x000000ff0500720c */ /* 0x000fe40003f25310 */
[----:B------:R-:W-:Y:S02]  /*04f0*/  CS2R R78, SRZ ;  /* 0x00000000004e7805 */ /* 0x000fe4000001ff00 */
[----:B------:R-:W-:Y:S02]  /*0500*/  CS2R R80, SRZ ;  /* 0x0000000000507805 */ /* 0x000fe4000001ff00 */
[----:B------:R-:W-:Y:S02]  /*0510*/  CS2R R82, SRZ ;  /* 0x0000000000527805 */ /* 0x000fe4000001ff00 */
[----:B------:R-:W-:Y:S01]  /*0520*/  MOV R137, RZ ;  /* 0x000000ff00897202 */ /* 0x000fe20000000f00 */
[----:B------:R-:W0:Y:S01]  /*0530*/  LDCU.U8 UR8, c[0x0][0x410] ;  /* 0x00008200ff0877ac */ /* 0x000e220008000000 */
[----:B------:R-:W-:Y:S01]  /*0540*/  MOV R139, UR5 ;  /* 0x00000005008b7c02 */ /* 0x000fe20008000f00 */
[----:B------:R-:W1:Y:S01]  /*0550*/  LDCU UR4, c[0x0][0x408] ;  /* 0x00008100ff0477ac */ /* 0x000e620008000800 */
[----:B------:R-:W2:Y:S01]  /*0560*/  LDCU UR9, c[0x0][0x388] ;  /* 0x00007100ff0977ac */ /* 0x000ea20008000800 */
[----:B------:R-:W0:Y:S01]  /*0570*/  LDCU UR12, c[0x0][0x400] ;  /* 0x00008000ff0c77ac */ /* 0x000e220008000800 */
[----:B------:R-:W0:Y:S01]  /*0580*/  LDCU.64 UR14, c[0x0][0x478] ;  /* 0x00008f00ff0e77ac */ /* 0x000e220008000a00 */
[----:B------:R-:W0:Y:S01]  /*0590*/  LDCU.64 UR10, c[0x0][0x438] ;  /* 0x00008700ff0a77ac */ /* 0x000e220008000a00 */
[----:B---3--:R-:W-:-:S02]  /*05a0*/  PRMT R138, R120, 0x7632, R138 ;  /* 0x00007632788a7816 */ /* 0x008fc4000000008a */
[----:B------:R-:W-:Y:S02]  /*05b0*/  PRMT R140, R121, 0x7632, R140 ;  /* 0x00007632798c7816 */ /* 0x000fe4000000008c */
[----:B------:R-:W-:Y:S02]  /*05c0*/  PRMT R141, R122, 0x7632, R141 ;  /* 0x000076327a8d7816 */ /* 0x000fe4000000008d */
[----:B------:R-:W-:Y:S02]  /*05d0*/  PRMT R142, R123, 0x7632, R142 ;  /* 0x000076327b8e7816 */ /* 0x000fe4000000008e */
[----:B----4-:R-:W-:Y:S02]  /*05e0*/  PRMT R143, R124, 0x7632, R143 ;  /* 0x000076327c8f7816 */ /* 0x010fe4000000008f */
[----:B------:R-:W-:Y:S02]  /*05f0*/  PRMT R144, R125, 0x7632, R144 ;  /* 0x000076327d907816 */ /* 0x000fe40000000090 */
[----:B------:R-:W-:-:S02]  /*0600*/  PRMT R145, R126, 0x7632, R145 ;  /* 0x000076327e917816 */ /* 0x000fc40000000091 */
[----:B------:R-:W-:Y:S02]  /*0610*/  PRMT R146, R127, 0x7632, R146 ;  /* 0x000076327f927816 */ /* 0x000fe40000000092 */
[----:B-----5:R-:W-:Y:S02]  /*0620*/  PRMT R147, R128, 0x7632, R147 ;  /* 0x0000763280937816 */ /* 0x020fe40000000093 */
        /* <DEDUP_REMOVED lines=39> */
.L_x_589:
[----:B------:R-:W0:Y:S01]  /*08a0*/  LDC.64 R48, c[0x0][0x3a8] ;  /* 0x0000ea00ff307b82 */ /* 0x000e220000000a00 */
[----:B------:R-:W-:-:S05]  /*08b0*/  IMAD R0, R139, UR9, RZ ;  /* 0x000000098b007c24 */ /* 0x000fca000f8e02ff */
[----:B------:R-:W-:Y:S02]  /*08c0*/  SHF.R.S32.HI R25, RZ, 0x1f, R0 ;  /* 0x0000001fff197819 */ /* 0x000fe40000011400 */
[----:B------:R-:W1:Y:S02]  /*08d0*/  LDC.64 R2, c[0x0][0x428] ;  /* 0x00010a00ff027b82 */ /* 0x000e640000000a00 */
[----:B------:R-:W-:-:S04]  /*08e0*/  LEA.HI R25, R25, R0, RZ, 0x3 ;  /* 0x0000000019197211 */ /* 0x000fc800078f18ff */
[----:B------:R-:W-:Y:S02]  /*08f0*/  LEA.HI.SX32 R163, R25, R56, 0x1d ;  /* 0x0000003819a37211 */ /* 0x000fe400078feaff */
[----:B------:R-:W2:Y:S02]  /*0900*/  LDC.64 R52, c[0x0][0x3c0] ;  /* 0x0000f000ff347b82 */ /* 0x000ea40000000a00 */
[C---:B------:R-:W-:Y:S02]  /*0910*/  IADD3 R161, PT, PT, R163.reuse, 0x100, RZ ;  /* 0x00000100a3a17810 */ /* 0x040fe40007ffe0ff */
[C---:B------:R-:W-:Y:S01]  /*0920*/  IADD3 R159, PT, PT, R163.reuse, 0x200, RZ ;  /* 0x00000200a39f7810 */ /* 0x040fe20007ffe0ff */
[C---:B0-----:R-:W-:Y:S01]  /*0930*/  IMAD.WIDE.U32 R24, R163.reuse, 0x10, R48 ;  /* 0x00000010a3187825 */ /* 0x041fe200078e0030 */
[----:B------:R-:W-:-:S05]  /*0940*/  IADD3 R155, PT, PT, R163, 0x300, RZ ;  /* 0x00000300a39b7810 */ /* 0x000fca0007ffe0ff */
[----:B------:R-:W3:Y:S01]  /*0950*/  LDG.E.128 R24, desc[UR6][R24.64] ;  /* 0x0000000618187981 */ /* 0x000ee2000c1e1d00 */
[----:B-1----:R-:W-:-:S04]  /*0960*/  IMAD.WIDE.U32 R28, R163, 0x10, R2 ;  /* 0x00000010a31c7825 */ /* 0x002fc800078e0002 */
[----:B------:R-:W-:Y:S02]  /*0970*/  IMAD.WIDE.U32 R36, R161, 0x10, R2 ;  /* 0x00000010a1247825 */ /* 0x000fe400078e0002 */
[----:B------:R-:W4:Y:S02]  /*0980*/  LDG.E.128 R28, desc[UR6][R28.64] ;  /* 0x000000061c1c7981 */ /* 0x000f24000c1e1d00 */
[----:B--2---:R-:W-:Y:S02]  /*0990*/  IMAD.WIDE R156, R139, 0x4, R52 ;  /* 0x000000048b9c7825 */ /* 0x004fe400078e0234 */
[----:B------:R-:W2:Y:S02]  /*09a0*/  LDG.E.128 R36, desc[UR6][R36.64] ;  /* 0x0000000624247981 */ /* 0x000ea4000c1e1d00 */
[--C-:B------:R-:W-:Y:S02]  /*09b0*/  IMAD.WIDE.U32 R44, R159, 0x10, R2.reuse ;  /* 0x000000109f2c7825 */ /* 0x100fe400078e0002 */
[----:B------:R-:W2:Y:S02]  /*09c0*/  LDG.E R180, desc[UR6][R156.64] ;  /* 0x000000069cb47981 */ /* 0x000ea4000c1e1900 */
[----:B------:R-:W-:-:S02]  /*09d0*/  IMAD.WIDE.U32 R52, R155, 0x10, R2 ;  /* 0x000000109b347825 */ /* 0x000fc400078e0002 */
[----:B------:R-:W0:Y:S01]  /*09e0*/  LDC.64 R2, c[0x0][0x3c8] ;  /* 0x0000f200ff027b82 */ /* 0x000e220000000a00 */
[----:B------:R-:W2:Y:S01]  /*09f0*/  LDG.E.128 R44, desc[UR6][R44.64] ;  /* 0x000000062c2c7981 */ /* 0x000ea2000c1e1d00 */
[----:B------:R-:W-:-:S03]  /*0a00*/  IMAD.WIDE.U32 R32, R161, 0x10, R48 ;  /* 0x00000010a1207825 */ /* 0x000fc600078e0030 */
[----:B------:R-:W2:Y:S04]  /*0a10*/  LDG.E.128 R52, desc[UR6][R52.64] ;  /* 0x0000000634347981 */ /* 0x000ea8000c1e1d00 */
[----:B------:R-:W2:Y:S01]  /*0a20*/  LDG.E.128 R32, desc[UR6][R32.64] ;  /* 0x0000000620207981 */ /* 0x000ea2000c1e1d00 */
[----:B0-----:R-:W-:-:S05]  /*0a30*/  IMAD.WIDE R2, R139, 0x4, R2 ;  /* 0x000000048b027825 */ /* 0x001fca00078e0202 */
[----:B------:R0:W2:Y:S01]  /*0a40*/  LDG.E R158, desc[UR6][R2.64] ;  /* 0x00000006029e7981 */ /* 0x0000a2000c1e1900 */
[----:B------:R-:W-:-:S04]  /*0a50*/  IMAD.WIDE.U32 R40, R159, 0x10, R48 ;  /* 0x000000109f287825 */ /* 0x000fc800078e0030 */
[----:B------:R-:W-:Y:S02]  /*0a60*/  IMAD.WIDE.U32 R48, R155, 0x10, R48 ;  /* 0x000000109b307825 */ /* 0x000fe400078e0030 */
[----:B------:R-:W2:Y:S01]  /*0a70*/  LDG.E.128 R40, desc[UR6][R40.64] ;  /* 0x0000000628287981 */ /* 0x000ea2000c1e1d00 */
[----:B------:R-:W-:Y:S02]  /*0a80*/  ISETP.NE.U32.AND P3, PT, RZ, UR10, PT ;  /* 0x0000000aff007c0c */ /* 0x000fe4000bf65070 */
[----:B------:R-:W-:Y:S01]  /*0a90*/  ISETP.NE.AND P5, PT, RZ, UR8, PT ;  /* 0x00000008ff007c0c */ /* 0x000fe2000bfa5270 */
[----:B------:R-:W2:Y:S01]  /*0aa0*/  LDG.E.128 R48, desc[UR6][R48.64] ;  /* 0x0000000630307981 */ /* 0x000ea2000c1e1d00 */
[----:B------:R-:W-:Y:S01]  /*0ab0*/  ISETP.NE.AND.EX P3, PT, RZ, UR11, PT, P3 ;  /* 0x0000000bff007c0c */ /* 0x000fe2000bf65330 */
[----:B0-----:R-:W0:Y:S01]  /*0ac0*/  LDC.64 R2, c[0x0][0x3b0] ;  /* 0x0000ec00ff027b82 */ /* 0x001e220000000a00 */
[C---:B---3--:R-:W-:Y:S02]  /*0ad0*/  PRMT R172, R26.reuse, 0x7632, R172 ;  /* 0x000076321aac7816 */ /* 0x048fe400000000ac */
[----:B------:R-:W-:-:S02]  /*0ae0*/  SHF.L.U32 R197, R26, 0x10, RZ ;  /* 0x000000101ac57819 */ /* 0x000fc400000006ff */
[C---:B------:R-:W-:Y:S02]  /*0af0*/  PRMT R173, R27.reuse, 0x7632, R173 ;  /* 0x000076321bad7816 */ /* 0x040fe400000000ad */
[----:B------:R-:W-:Y:S02]  /*0b00*/  SHF.L.U32 R199, R27, 0x10, RZ ;  /* 0x000000101bc77819 */ /* 0x000fe400000006ff */
[----:B----4-:R-:W-:-:S03]  /*0b10*/  PRMT R168, R28, 0x7632, R168 ;  /* 0x000076321ca87816 */ /* 0x010fc600000000a8 */
[----:B------:R-:W1:Y:S01]  /*0b20*/  @P3 LDC.64 R26, c[0x0][0x438] ;  /* 0x00010e00ff1a3b82 */ /* 0x000e620000000a00 */
[----:B------:R-:W-:Y:S02]  /*0b30*/  SHF.L.U32 R156, R28, 0x10, RZ ;  /* 0x000000101c9c7819 */ /* 0x000fe400000006ff */
[C---:B------:R-:W-:Y:S02]  /*0b40*/  PRMT R166, R29.reuse, 0x7632, R166 ;  /* 0x000076321da67816 */ /* 0x040fe400000000a6 */
[----:B------:R-:W-:-:S03]  /*0b50*/  SHF.L.U32 R160, R29, 0x10, RZ ;  /* 0x000000101da07819 */ /* 0x000fc600000006ff */
[----:B------:R-:W3:Y:S01]  /*0b60*/  @P1 LDC.64 R28, c[0x0][0x3e0] ;  /* 0x0000f800ff1c1b82 */ /* 0x000ee20000000a00 */
[C---:B------:R-:W-:Y:S02]  /*0b70*/  PRMT R169, R24.reuse, 0x7632, R169 ;  /* 0x0000763218a97816 */ /* 0x040fe400000000a9 */
[----:B------:R-:W-:Y:S02]  /*0b80*/  SHF.L.U32 R195, R24, 0x10, RZ ;  /* 0x0000001018c37819 */ /* 0x000fe400000006ff */
[C---:B------:R-:W-:Y:S02]  /*0b90*/  PRMT R171, R25.reuse, 0x7632, R171 ;  /* 0x0000763219ab7816 */ /* 0x040fe400000000ab */
[----:B------:R-:W-:Y:S02]  /*0ba0*/  SHF.L.U32 R223, R25, 0x10, RZ ;  /* 0x0000001019df7819 */ /* 0x000fe400000006ff */
[----:B------:R-:W4:Y:S01]  /*0bb0*/  @P3 LDC.64 R24, c[0x0][0x438] ;  /* 0x00010e00ff183b82 */ /* 0x000f220000000a00 */
[----:B------:R-:W-:-:S02]  /*0bc0*/  PRMT R0, R30, 0x7632, R0 ;  /* 0x000076321e007816 */ /* 0x000fc40000000000 */
[----:B------:R-:W-:Y:S02]  /*0bd0*/  SHF.L.U32 R164, R30, 0x10, RZ ;  /* 0x000000101ea47819 */ /* 0x000fe400000006ff */
[C---:B------:R-:W-:Y:S02]  /*0be0*/  PRMT R170, R31.reuse, 0x7632, R170 ;  /* 0x000076321faa7816 */ /* 0x040fe400000000aa */
[----:B------:R-:W-:Y:S01]  /*0bf0*/  SHF.L.U32 R162, R31, 0x10, RZ ;  /* 0x000000101fa27819 */ /* 0x000fe200000006ff */
[----:B-1----:R-:W-:Y:S01]  /*0c00*/  @P3 IMAD.WIDE.U32 R26, R159, 0x10, R26 ;  /* 0x000000109f1a3825 */ /* 0x002fe200078e001a */
[----:B--2---:R-:W-:Y:S01]  /*0c10*/  FSEL R180, R180, RZ, !P5 ;  /* 0x000000ffb4b47208 */ /* 0x004fe20006800000 */
[----:B------:R-:W1:Y:S01]  /*0c20*/  @P3 LDC.64 R30, c[0x0][0x438] ;  /* 0x00010e00ff1e3b82 */ /* 0x000e620000000a00 */
[----:B------:R-:W-:Y:S02]  /*0c30*/  SHF.L.U32 R169, R169, 0x10, RZ ;  /* 0x00000010a9a97819 */ /* 0x000fe400000006ff */
[----:B------:R2:W5:Y:S01]  /*0c40*/  @P3 LDG.E.128 R12, desc[UR6][R26.64] ;  /* 0x000000061a0c3981 */ /* 0x000562000c1e1d00 */
[----:B---3--:R-:W-:-:S04]  /*0c50*/  @P1 IMAD.WIDE R28, R139, 0x2, R28 ;  /* 0x000000028b1c1825 */ /* 0x008fc800078e021c */
[----:B------:R-:W-:Y:S01]  /*0c60*/  FADD.FTZ R195, -R180, R195 ;  /* 0x000000c3b4c37221 */ /* 0x000fe20000010100 */
[----:B------:R-:W-:Y:S01]  /*0c70*/  FMUL.FTZ R221, R120, R156 ;  /* 0x0000009c78dd7220 */ /* 0x000fe20000410000 */
[----:B------:R-:W-:Y:S01]  /*0c80*/  FADD.FTZ R219, -R180, R169 ;  /* 0x000000a9b4db7221 */ /* 0x000fe20000010100 */
[----:B------:R3:W3:Y:S01]  /*0c90*/  @P1 LDG.E.U16 R194, desc[UR6][R28.64] ;  /* 0x000000061cc21981 */ /* 0x0006e2000c1e1500 */
[----:B--2---:R-:W-:Y:S01]  /*0ca0*/  SHF.L.U32 R26, R168, 0x10, RZ ;  /* 0x00000010a81a7819 */ /* 0x004fe200000006ff */
[----:B----4-:R-:W-:Y:S01]  /*0cb0*/  @P3 IMAD.WIDE.U32 R24, R155, 0x10, R24 ;  /* 0x000000109b183825 */ /* 0x010fe200078e0018 */
[----:B------:R-:W-:Y:S02]  /*0cc0*/  SHF.L.U32 R171, R171, 0x10, RZ ;  /* 0x00000010abab7819 */ /* 0x000fe400000006ff */
[----:B---3--:R-:W-:Y:S01]  /*0cd0*/  SHF.L.U32 R29, R0, 0x10, RZ ;  /* 0x00000010001d7819 */ /* 0x008fe200000006ff */
[----:B------:R-:W-:Y:S01]  /*0ce0*/  FMUL.FTZ R0, R158, R195 ;  /* 0x000000c39e007220 */ /* 0x000fe20000410000 */
[----:B------:R2:W5:Y:S01]  /*0cf0*/  @P3 LDG.E.128 R16, desc[UR6][R24.64] ;  /* 0x0000000618103981 */ /* 0x000562000c1e1d00 */
[----:B------:R-:W-:Y:S01]  /*0d00*/  FMUL.FTZ R222, R138, R26 ;  /* 0x0000001a8ade7220 */ /* 0x000fe20000410000 */
[----:B------:R-:W-:Y:S01]  /*0d10*/  FADD.FTZ R223, -R180, R223 ;  /* 0x000000dfb4df7221 */ /* 0x000fe20000010100 */
[----:B------:R-:W-:Y:S01]  /*0d20*/  FMUL.FTZ R219, R158, R219 ;  /* 0x000000db9edb7220 */ /* 0x000fe20000410000 */
[----:B------:R-:W-:Y:S01]  /*0d30*/  SHF.L.U32 R28, R166, 0x10, RZ ;  /* 0x00000010a61c7819 */ /* 0x000fe200000006ff */
[----:B------:R-:W-:Y:S01]  /*0d40*/  FMUL.FTZ R212, R121, R160 ;  /* 0x000000a079d47220 */ /* 0x000fe20000410000 */
[----:B--2---:R-:W-:Y:S01]  /*0d50*/  FADD.FTZ R25, RZ, R221 ;  /* 0x000000ddff197221 */ /* 0x004fe20000010000 */
[----:B------:R-:W-:Y:S01]  /*0d60*/  FFMA.FTZ R24, R0, R221, RZ ;  /* 0x000000dd00187223 */ /* 0x000fe200000100ff */
[----:B------:R-:W-:Y:S01]  /*0d70*/  FADD.FTZ R217, -R180, R171 ;  /* 0x000000abb4d97221 */ /* 0x000fe20000010100 */
[----:B------:R-:W-:Y:S01]  /*0d80*/  FMUL.FTZ R223, R158, R223 ;  /* 0x000000df9edf7220 */ /* 0x000fe20000410000 */
[----:B------:R-:W-:Y:S01]  /*0d90*/  FADD.FTZ R25, R25, R222 ;  /* 0x000000de19197221 */ /* 0x000fe20000010000 */
[----:B------:R-:W-:Y:S01]  /*0da0*/  FFMA.FTZ R24, R219, R222, R24 ;  /* 0x000000dedb187223 */ /* 0x000fe20000010018 */
[----:B------:R-:W-:Y:S01]  /*0db0*/  SHF.L.U32 R172, R172, 0x10, RZ ;  /* 0x00000010acac7819 */ /* 0x000fe200000006ff */
[----:B------:R-:W-:Y:S01]  /*0dc0*/  FMUL.FTZ R224, R140, R28 ;  /* 0x0000001c8ce07220 */ /* 0x000fe20000410000 */
[----:B------:R-:W-:Y:S01]  /*0dd0*/  FADD.FTZ R25, R25, R212 ;  /* 0x000000d419197221 */ /* 0x000fe20000010000 */
[----:B------:R-:W-:Y:S01]  /*0de0*/  FADD.FTZ R197, -R180, R197 ;  /* 0x000000c5b4c57221 */ /* 0x000fe20000010100 */
[----:B------:R-:W-:Y:S01]  /*0df0*/  FMUL.FTZ R217, R158, R217 ;  /* 0x000000d99ed97220 */ /* 0x000fe20000410000 */
[----:B------:R-:W-:Y:S01]  /*0e00*/  FFMA.FTZ R24, R223, R212, R24 ;  /* 0x000000d4df187223 */ /* 0x000fe20000010018 */
[----:B------:R-:W-:Y:S01]  /*0e10*/  FMUL.FTZ R214, R122, R164 ;  /* 0x000000a47ad67220 */ /* 0x000fe20000410000 */
[----:B------:R-:W-:Y:S01]  /*0e20*/  FADD.FTZ R25, R25, R224 ;  /* 0x000000e019197221 */ /* 0x000fe20000010000 */
[----:B------:R-:W-:Y:S01]  /*0e30*/  FADD.FTZ R215, -R180, R172 ;  /* 0x000000acb4d77221 */ /* 0x000fe20000010100 */
[----:B-1----:R-:W-:-:S04]  /*0e40*/  @P3 IMAD.WIDE.U32 R30, R161, 0x10, R30 ;  /* 0x00000010a11e3825 */ /* 0x002fc800078e001e */
[----:B------:R-:W-:Y:S01]  /*0e50*/  FMUL.FTZ R218, R158, R197 ;  /* 0x000000c59eda7220 */ /* 0x000fe20000410000 */
[----:B------:R-:W-:Y:S01]  /*0e60*/  FFMA.FTZ R27, R217, R224, R24 ;  /* 0x000000e0d91b7223 */ /* 0x000fe20000010018 */
[----:B------:R-:W-:Y:S01]  /*0e70*/  SHF.L.U32 R173, R173, 0x10, RZ ;  /* 0x00000010adad7819 */ /* 0x000fe200000006ff */
[----:B------:R-:W-:Y:S01]  /*0e80*/  FMUL.FTZ R226, R141, R29 ;  /* 0x0000001d8de27220 */ /* 0x000fe20000410000 */
[----:B------:R-:W-:Y:S01]  /*0e90*/  FADD.FTZ R25, R25, R214 ;  /* 0x000000d619197221 */ /* 0x000fe20000010000 */
[----:B------:R-:W-:Y:S01]  /*0ea0*/  FADD.FTZ R199, -R180, R199 ;  /* 0x000000c7b4c77221 */ /* 0x000fe20000010100 */
[----:B------:R-:W-:Y:S01]  /*0eb0*/  FMUL.FTZ R215, R158, R215 ;  /* 0x000000d79ed77220 */ /* 0x000fe20000410000 */
[----:B------:R-:W-:Y:S01]  /*0ec0*/  FFMA.FTZ R24, R218, R214, R27 ;  /* 0x000000d6da187223 */ /* 0x000fe2000001001b */
[----:B------:R1:W5:Y:S01]  /*0ed0*/  @P3 LDG.E.128 R8, desc[UR6][R30.64] ;  /* 0x000000061e083981 */ /* 0x000362000c1e1d00 */
[C---:B------:R-:W-:Y:S01]  /*0ee0*/  PRMT R174, R32.reuse, 0x7632, R174 ;  /* 0x0000763220ae7816 */ /* 0x040fe200000000ae */
[----:B------:R-:W-:Y:S01]  /*0ef0*/  FMUL.FTZ R216, R123, R162 ;  /* 0x000000a27bd87220 */ /* 0x000fe20000410000 */
[----:B------:R-:W-:Y:S01]  /*0f00*/  SHF.L.U32 R177, R32, 0x10, RZ ;  /* 0x0000001020b17819 */ /* 0x000fe200000006ff */
[----:B------:R-:W-:Y:S01]  /*0f10*/  FADD.FTZ R25, R25, R226 ;  /* 0x000000e219197221 */ /* 0x000fe20000010000 */
[----:B------:R-:W-:Y:S01]  /*0f20*/  FADD.FTZ R213, -R180, R173 ;  /* 0x000000adb4d57221 */ /* 0x000fe20000010100 */
[----:B------:R-:W-:Y:S01]  /*0f30*/  FMUL.FTZ R220, R158, R199 ;  /* 0x000000c79edc7220 */ /* 0x000fe20000410000 */
[----:B------:R-:W-:Y:S01]  /*0f40*/  FFMA.FTZ R27, R215, R226, R24 ;  /* 0x000000e2d71b7223 */ /* 0x000fe20000010018 */
[----:B-1----:R-:W-:-:S02]  /*0f50*/  SHF.L.U32 R31, R170, 0x10, RZ ;  /* 0x00000010aa1f7819 */ /* 0x002fc400000006ff */
[C---:B------:R-:W-:Y:S01]  /*0f60*/  PRMT R238, R36.reuse, 0x7632, R238 ;  /* 0x0000763224ee7816 */ /* 0x040fe200000000ee */
[----:B------:R-:W-:Y:S01]  /*0f70*/  FADD.FTZ R25, R25, R216 ;  /* 0x000000d819197221 */ /* 0x000fe20000010000 */
[----:B------:R-:W-:Y:S01]  /*0f80*/  SHF.L.U32 R36, R36, 0x10, RZ ;  /* 0x0000001024247819 */ /* 0x000fe200000006ff */
[----:B------:R-:W-:Y:S01]  /*0f90*/  FMUL.FTZ R228, R142, R31 ;  /* 0x0000001f8ee47220 */ /* 0x000fe20000410000 */
[----:B------:R-:W-:Y:S01]  /*0fa0*/  SHF.L.U32 R174, R174, 0x10, RZ ;  /* 0x00000010aeae7819 */ /* 0x000fe200000006ff */
[----:B------:R-:W-:Y:S01]  /*0fb0*/  FADD.FTZ R177, -R180, R177 ;  /* 0x000000b1b4b17221 */ /* 0x000fe20000010100 */
[----:B------:R-:W-:Y:S01]  /*0fc0*/  FMUL.FTZ R213, R158, R213 ;  /* 0x000000d59ed57220 */ /* 0x000fe20000410000 */
[----:B------:R-:W-:Y:S01]  /*0fd0*/  FFMA.FTZ R24, R220, R216, R27 ;  /* 0x000000d8dc187223 */ /* 0x000fe2000001001b */
[----:B------:R-:W-:Y:S01]  /*0fe0*/  SHF.L.U32 R238, R238, 0x10, RZ ;  /* 0x00000010eeee7819 */ /* 0x000fe200000006ff */
[----:B------:R-:W-:Y:S01]  /*0ff0*/  FMUL.FTZ R195, R124, R36 ;  /* 0x000000247cc37220 */ /* 0x000fe20000410000 */
[----:B------:R-:W-:Y:S01]  /*1000*/  PRMT R175, R33, 0x7632, R175 ;  /* 0x0000763221af7816 */ /* 0x000fe200000000af */
[----:B------:R-:W-:Y:S01]  /*1010*/  FADD.FTZ R30, R25, R228 ;  /* 0x000000e4191e7221 */ /* 0x000fe20000010000 */
[----:B------:R-:W-:Y:S01]  /*1020*/  SHF.L.U32 R203, R33, 0x10, RZ ;  /* 0x0000001021cb7819 */ /* 0x000fe200000006ff */
[----:B------:R-:W-:Y:S01]  /*1030*/  FADD.FTZ R201, -R180, R174 ;  /* 0x000000aeb4c97221 */ /* 0x000fe20000010100 */
[----:B------:R-:W-:Y:S01]  /*1040*/  FMUL.FTZ R200, R158, R177 ;  /* 0x000000b19ec87220 */ /* 0x000fe20000410000 */
[----:B------:R-:W-:Y:S01]  /*1050*/  FFMA.FTZ R25, R213, R228, R24 ;  /* 0x000000e4d5197223 */ /* 0x000fe20000010018 */
[----:B------:R-:W-:-:S02]  /*1060*/  PRMT R176, R34, 0x7632, R176 ;  /* 0x0000763222b07816 */ /* 0x000fc400000000b0 */
[----:B------:R-:W-:Y:S01]  /*1070*/  SHF.L.U32 R179, R34, 0x10, RZ ;  /* 0x0000001022b37819 */ /* 0x000fe200000006ff */
[----:B------:R-:W-:Y:S01]  /*1080*/  FMUL.FTZ R199, R143, R238 ;  /* 0x000000ee8fc77220 */ /* 0x000fe20000410000 */
[C---:B------:R-:W-:Y:S01]  /*1090*/  PRMT R239, R37.reuse, 0x7632, R239 ;  /* 0x0000763225ef7816 */ /* 0x040fe200000000ef */
[----:B------:R-:W-:Y:S01]  /*10a0*/  FADD.FTZ R24, R30, R195 ;  /* 0x000000c31e187221 */ /* 0x000fe20000010000 */
[----:B------:R-:W-:Y:S01]  /*10b0*/  SHF.L.U32 R34, R37, 0x10, RZ ;  /* 0x0000001025227819 */ /* 0x000fe200000006ff */
[----:B------:R-:W-:Y:S01]  /*10c0*/  FADD.FTZ R203, -R180, R203 ;  /* 0x000000cbb4cb7221 */ /* 0x000fe20000010100 */
[----:B------:R-:W-:Y:S01]  /*10d0*/  SHF.L.U32 R175, R175, 0x10, RZ ;  /* 0x00000010afaf7819 */ /* 0x000fe200000006ff */
        /* <DEDUP_REMOVED lines=24> */
[----:B------:R-:W-:Y:S01]  /*1260*/  PRMT R229, R39, 0x7632, R229 ;  /* 0x0000763227e57816 */ /* 0x000fe200000000e5 */
[----:B------:R-:W-:Y:S01]  /*1270*/  FMUL.FTZ R206, R145, R240 ;  /* 0x000000f091ce7220 */ /* 0x000fe20000410000 */
[----:B------:R-:W-:Y:S01]  /*1280*/  SHF.L.U32 R38, R39, 0x10, RZ ;  /* 0x0000001027267819 */ /* 0x000fe200000006ff */
[----:B------:R-:W-:Y:S01]  /*1290*/  FADD.FTZ R27, R24, R197 ;  /* 0x000000c5181b7221 */ /* 0x000fe20000010000 */
[----:B------:R-:W-:Y:S01]  /*12a0*/  SHF.L.U32 R178, R178, 0x10, RZ ;  /* 0x00000010b2b27819 */ /* 0x000fe200000006ff */
[----:B------:R-:W-:Y:S01]  /*12b0*/  FADD.FTZ R209, -R180, R209 ;  /* 0x000000d1b4d17221 */ /* 0x000fe20000010100 */
[----:B------:R-:W-:Y:S01]  /*12c0*/  FMUL.FTZ R207, R158, R207 ;  /* 0x000000cf9ecf7220 */ /* 0x000fe20000410000 */
[----:B------:R-:W-:Y:S01]  /*12d0*/  FFMA.FTZ R24, R204, R197, R25 ;  /* 0x000000c5cc187223 */ /* 0x000fe20000010019 */
[----:B------:R-:W-:Y:S01]  /*12e0*/  SHF.L.U32 R229, R229, 0x10, RZ ;  /* 0x00000010e5e57819 */ /* 0x000fe200000006ff */
[----:B------:R-:W-:Y:S01]  /*12f0*/  FMUL.FTZ R198, R127, R38 ;  /* 0x000000267fc67220 */ /* 0x000fe20000410000 */
[C---:B------:R-:W-:Y:S01]  /*1300*/  PRMT R37, R40.reuse, 0x7632, R37 ;  /* 0x0000763228257816 */ /* 0x040fe20000000025 */
[----:B------:R-:W-:Y:S01]  /*1310*/  FADD.FTZ R27, R27, R206 ;  /* 0x000000ce1b1b7221 */ /* 0x000fe20000010000 */
[----:B------:R-:W-:Y:S01]  /*1320*/  SHF.L.U32 R181, R40, 0x10, RZ ;  /* 0x0000001028b57819 */ /* 0x000fe200000006ff */
[----:B------:R-:W-:Y:S01]  /*1330*/  FADD.FTZ R241, -R180, R178 ;  /* 0x000000b2b4f17221 */ /* 0x000fe20000010100 */
[C---:B------:R-:W-:Y:S01]  /*1340*/  PRMT R39, R41.reuse, 0x7632, R39 ;  /* 0x0000763229277816 */ /* 0x040fe20000000027 */
[----:B------:R-:W-:Y:S01]  /*1350*/  FMUL.FTZ R208, R158, R209 ;  /* 0x000000d19ed07220 */ /* 0x000fe20000410000 */
[----:B------:R-:W-:Y:S01]  /*1360*/  SHF.L.U32 R183, R41, 0x10, RZ ;  /* 0x0000001029b77819 */ /* 0x000fe200000006ff */
[----:B------:R-:W-:Y:S01]  /*1370*/  FFMA.FTZ R25, R207, R206, R24 ;  /* 0x000000cecf197223 */ /* 0x000fe20000010018 */
[C---:B------:R-:W-:Y:S01]  /*1380*/  PRMT R40, R42.reuse, 0x7632, R40 ;  /* 0x000076322a287816 */ /* 0x040fe20000000028 */
[----:B------:R-:W1:Y:S01]  /*1390*/  @P3 LDC.64 R32, c[0x0][0x438] ;  /* 0x00010e00ff203b82 */ /* 0x000e620000000a00 */
[----:B------:R-:W-:-:S02]  /*13a0*/  SHF.L.U32 R185, R42, 0x10, RZ ;  /* 0x000000102ab97819 */ /* 0x000fc400000006ff */
[C---:B------:R-:W-:Y:S02]  /*13b0*/  PRMT R41, R43.reuse, 0x7632, R41 ;  /* 0x000076322b297816 */ /* 0x040fe40000000029 */
[----:B------:R-:W-:Y:S02]  /*13c0*/  SHF.L.U32 R189, R43, 0x10, RZ ;  /* 0x000000102bbd7819 */ /* 0x000fe400000006ff */
[C---:B------:R-:W-:Y:S02]  /*13d0*/  PRMT R230, R44.reuse, 0x7632, R230 ;  /* 0x000076322ce67816 */ /* 0x040fe400000000e6 */
[----:B------:R-:W-:Y:S02]  /*13e0*/  SHF.L.U32 R157, R44, 0x10, RZ ;  /* 0x000000102c9d7819 */ /* 0x000fe400000006ff */
[C---:B------:R-:W-:Y:S02]  /*13f0*/  PRMT R231, R45.reuse, 0x7632, R231 ;  /* 0x000076322de77816 */ /* 0x040fe400000000e7 */
[----:B------:R-:W-:-:S02]  /*1400*/  SHF.L.U32 R165, R45, 0x10, RZ ;  /* 0x000000102da57819 */ /* 0x000fc400000006ff */
[----:B------:R-:W-:Y:S02]  /*1410*/  PRMT R42, R48, 0x7632, R42 ;  /* 0x00007632302a7816 */ /* 0x000fe4000000002a */
[----:B------:R-:W-:Y:S02]  /*1420*/  PRMT R43, R49, 0x7632, R43 ;  /* 0x00007632312b7816 */ /* 0x000fe4000000002b */
[----:B------:R-:W-:Y:S02]  /*1430*/  PRMT R44, R50, 0x7632, R44 ;  /* 0x00007632322c7816 */ /* 0x000fe4000000002c */
[----:B------:R-:W-:Y:S01]  /*1440*/  PRMT R45, R51, 0x7632, R45 ;  /* 0x00007632332d7816 */ /* 0x000fe2000000002d */
[----:B------:R-:W-:Y:S01]  /*1450*/  FMUL.FTZ R209, R146, R229 ;  /* 0x000000e592d17220 */ /* 0x000fe20000410000 */
[----:B------:R-:W-:Y:S01]  /*1460*/  SHF.L.U32 R37, R37, 0x10, RZ ;  /* 0x0000001025257819 */ /* 0x000fe200000006ff */
[----:B------:R-:W-:Y:S01]  /*1470*/  FADD.FTZ R24, R27, R198 ;  /* 0x000000c61b187221 */ /* 0x000fe20000010000 */
[----:B------:R-:W-:Y:S01]  /*1480*/  SHF.L.U32 R51, R51, 0x10, RZ ;  /* 0x0000001033337819 */ /* 0x000fe200000006ff */
[----:B------:R-:W-:Y:S01]  /*1490*/  FADD.FTZ R181, -R180, R181 ;  /* 0x000000b5b4b57221 */ /* 0x000fe20000010100 */
[----:B------:R-:W-:Y:S01]  /*14a0*/  SHF.L.U32 R39, R39, 0x10, RZ ;  /* 0x0000001027277819 */ /* 0x000fe200000006ff */
[----:B------:R-:W-:Y:S01]  /*14b0*/  FMUL.FTZ R210, R158, R241 ;  /* 0x000000f19ed27220 */ /* 0x000fe20000410000 */
[----:B------:R-:W-:Y:S01]  /*14c0*/  FFMA.FTZ R25, R208, R198, R25 ;  /* 0x000000c6d0197223 */ /* 0x000fe20000010019 */
        /* <DEDUP_REMOVED lines=8> */
[----:B------:R-:W-:Y:S01]  /*1550*/  SHF.L.U32 R45, R45, 0x10, RZ ;  /* 0x000000102d2d7819 */ /* 0x000fe200000006ff */
[----:B------:R-:W-:Y:S01]  /*1560*/  FMUL.FTZ R176, R128, R157 ;  /* 0x0000009d80b07220 */ /* 0x000fe20000410000 */
[----:B------:R-:W-:Y:S01]  /*1570*/  SHF.L.U32 R230, R230, 0x10, RZ ;  /* 0x00000010e6e67819 */ /* 0x000fe200000006ff */
[----:B------:R-:W-:Y:S01]  /*1580*/  FADD.FTZ R27, R24, R209 ;  /* 0x000000d1181b7221 */ /* 0x000fe20000010000 */
[----:B------:R-:W-:Y:S01]  /*1590*/  FADD.FTZ R235, -R180, R37 ;  /* 0x00000025b4eb7221 */ /* 0x000fe20000010100 */
[----:B------:R-:W-:Y:S01]  /*15a0*/  FMUL.FTZ R181, R158, R181 ;  /* 0x000000b59eb57220 */ /* 0x000fe20000410000 */
[----:B------:R-:W-:Y:S01]  /*15b0*/  FFMA.FTZ R24, R210, R209, R25 ;  /* 0x000000d1d2187223 */ /* 0x000fe20000010019 */
        /* <DEDUP_REMOVED lines=16> */
[C---:B------:R-:W-:Y:S01]  /*16c0*/  FMUL.FTZ R182, R158.reuse, R235 ;  /* 0x000000eb9eb67220 */ /* 0x040fe20000410000 */
[----:B------:R-:W-:Y:S01]  /*16d0*/  FFMA.FTZ R27, R181, R176, R24 ;  /* 0x000000b0b51b7223 */ /* 0x000fe20000010018 */
[----:B------:R-:W-:Y:S01]  /*16e0*/  SHF.L.U32 R231, R231, 0x10, RZ ;  /* 0x00000010e7e77819 */ /* 0x000fe200000006ff */
        /* <DEDUP_REMOVED lines=34> */
[----:B------:R-:W-:Y:S01]  /*1910*/  PRMT R46, R55, 0x7632, R46 ;  /* 0x00007632372e7816 */ /* 0x000fe2000000002e */
[----:B------:R-:W-:Y:S01]  /*1920*/  FADD.FTZ R25, R25, R190 ;  /* 0x000000be19197221 */ /* 0x000fe20000010000 */
[----:B------:R-:W-:Y:S01]  /*1930*/  SHF.L.U32 R193, R55, 0x10, RZ ;  /* 0x0000001037c17819 */ /* 0x000fe200000006ff */
[----:B------:R-:W-:Y:S01]  /*1940*/  FMUL.FTZ R55, R158, R225 ;  /* 0x000000e19e377220 */ /* 0x000fe20000410000 */
[----:B------:R-:W-:Y:S01]  /*1950*/  FFMA.FTZ R24, R192, R190, R27 ;  /* 0x000000bec0187223 */ /* 0x000fe2000001001b */
[----:B------:R-:W-:Y:S01]  /*1960*/  SHF.L.U32 R175, R53, 0x10, RZ ;  /* 0x0000001035af7819 */ /* 0x000fe200000006ff */
[----:B------:R-:W-:Y:S01]  /*1970*/  FMUL.FTZ R50, R151, R234 ;  /* 0x000000ea97327220 */ /* 0x000fe20000410000 */
[----:B------:R-:W-:Y:S01]  /*1980*/  PRMT R48, R53, 0x7632, R48 ;  /* 0x0000763235307816 */ /* 0x000fe20000000030 */
[----:B------:R-:W-:Y:S01]  /*1990*/  FADD.FTZ R25, R25, R168 ;  /* 0x000000a819197221 */ /* 0x000fe20000010000 */
[----:B------:R-:W-:Y:S01]  /*19a0*/  FMUL.FTZ R166, R158, R211 ;  /* 0x000000d39ea67220 */ /* 0x000fe20000410000 */
[----:B------:R-:W-:Y:S01]  /*19b0*/  FFMA.FTZ R27, R55, R168, R24 ;  /* 0x000000a8371b7223 */ /* 0x000fe20000010018 */
[C---:B------:R-:W-:Y:S01]  /*19c0*/  PRMT R236, R54.reuse, 0x7632, R236 ;  /* 0x0000763236ec7816 */ /* 0x040fe200000000ec */
[----:B------:R-:W-:Y:S01]  /*19d0*/  FADD.FTZ R25, R25, R50 ;  /* 0x0000003219197221 */ /* 0x000fe20000010000 */
[----:B------:R-:W-:Y:S01]  /*19e0*/  SHF.L.U32 R191, R54, 0x10, RZ ;  /* 0x0000001036bf7819 */ /* 0x000fe200000006ff */
[----:B------:R-:W-:Y:S01]  /*19f0*/  FMUL.FTZ R54, R133, R175 ;  /* 0x000000af85367220 */ /* 0x000fe20000410000 */
[----:B------:R-:W-:Y:S01]  /*1a00*/  SHF.L.U32 R235, R48, 0x10, RZ ;  /* 0x0000001030eb7819 */ /* 0x000fe200000006ff */
[----:B------:R-:W-:Y:S01]  /*1a10*/  FMUL.FTZ R53, R158, R49 ;  /* 0x000000319e357220 */ /* 0x000fe20000410000 */
[----:B------:R-:W-:Y:S01]  /*1a20*/  FFMA.FTZ R24, R166, R50, R27 ;  /* 0x00000032a6187223 */ /* 0x000fe2000001001b */
[----:B------:R-:W-:Y:S01]  /*1a30*/  FADD.FTZ R30, R25, R54 ;  /* 0x00000036191e7221 */ /* 0x000fe20000010000 */
[----:B------:R-:W-:Y:S01]  /*1a40*/  FMUL.FTZ R52, R158, R51 ;  /* 0x000000339e347220 */ /* 0x000fe20000410000 */
[----:B------:R-:W-:Y:S01]  /*1a50*/  FMUL.FTZ R49, R152, R235 ;  /* 0x000000eb98317220 */ /* 0x000fe20000410000 */
[----:B------:R-:W-:Y:S01]  /*1a60*/  FFMA.FTZ R25, R53, R54, R24 ;  /* 0x0000003635197223 */ /* 0x000fe20000010018 */
[----:B------:R-:W-:Y:S01]  /*1a70*/  SHF.L.U32 R236, R236, 0x10, RZ ;  /* 0x00000010ecec7819 */ /* 0x000fe200000006ff */
[----:B------:R-:W-:Y:S01]  /*1a80*/  FMUL.FTZ R51, R134, R191 ;  /* 0x000000bf86337220 */ /* 0x000fe20000410000 */
[----:B------:R-:W-:Y:S01]  /*1a90*/  FMUL.FTZ R169, R158, R169 ;  /* 0x000000a99ea97220 */ /* 0x000fe20000410000 */
[----:B------:R-:W-:Y:S01]  /*1aa0*/  FADD.FTZ R30, R30, R49 ;  /* 0x000000311e1e7221 */ /* 0x000fe20000010000 */
[----:B------:R-:W-:Y:S01]  /*1ab0*/  FFMA.FTZ R24, R52, R49, R25 ;  /* 0x0000003134187223 */ /* 0x000fe20000010019 */
[----:B------:R-:W-:Y:S01]  /*1ac0*/  FMUL.FTZ R48, R153, R236 ;  /* 0x000000ec99307220 */ /* 0x000fe20000410000 */
[----:B------:R-:W-:Y:S01]  /*1ad0*/  FMUL.FTZ R172, R158, R39 ;  /* 0x000000279eac7220 */ /* 0x000fe20000410000 */
[----:B------:R-:W-:Y:S01]  /*1ae0*/  FADD.FTZ R25, R30, R51 ;  /* 0x000000331e197221 */ /* 0x000fe20000010000 */
        /* <DEDUP_REMOVED lines=12> */
[----:B------:R-:W2:Y:S04]  /*1bb0*/  SHFL.DOWN PT, R24, R25, 0x10, 0x1f ;  /* 0x0a001f0019187f89 */ /* 0x000ea800000e0000 */
[----:B------:R-:W3:Y:S01]  /*1bc0*/  SHFL.DOWN PT, R30, R27, 0x10, 0x1f ;  /* 0x0a001f001b1e7f89 */ /* 0x000ee200000e0000 */
[----:B-1----:R-:W-:-:S05]  /*1bd0*/  @P3 IMAD.WIDE.U32 R32, R163, 0x10, R32 ;  /* 0x00000010a3203825 */ /* 0x002fca00078e0020 */
[----:B------:R1:W5:Y:S01]  /*1be0*/  @P3 LDG.E.128 R4, desc[UR6][R32.64] ;  /* 0x0000000620043981 */ /* 0x000362000c1e1d00 */
[----:B--2---:R-:W-:Y:S01]  /*1bf0*/  FADD.FTZ R24, R25, R24 ;  /* 0x0000001819187221 */ /* 0x004fe20000010000 */
[----:B---3--:R-:W-:-:S04]  /*1c00*/  FADD.FTZ R30, R27, R30 ;  /* 0x0000001e1b1e7221 */ /* 0x008fc80000010000 */
[----:B-1----:R-:W1:Y:S04]  /*1c10*/  SHFL.DOWN PT, R33, R24, 0x8, 0x1f ;  /* 0x09001f0018217f89 */ /* 0x002e6800000e0000 */
[----:B------:R-:W2:Y:S01]  /*1c20*/  SHFL.DOWN PT, R37, R30, 0x8, 0x1f ;  /* 0x09001f001e257f89 */ /* 0x000ea200000e0000 */
[----:B-1----:R-:W-:Y:S01]  /*1c30*/  FADD.FTZ R33, R24, R33 ;  /* 0x0000002118217221 */ /* 0x002fe20000010000 */
[----:B--2---:R-:W-:-:S04]  /*1c40*/  FADD.FTZ R37, R30, R37 ;  /* 0x000000251e257221 */ /* 0x004fc80000010000 */
[----:B------:R-:W1:Y:S04]  /*1c50*/  SHFL.DOWN PT, R32, R33, 0x4, 0x1f ;  /* 0x08801f0021207f89 */ /* 0x000e6800000e0000 */
[----:B------:R-:W2:Y:S01]  /*1c60*/  SHFL.DOWN PT, R242, R37, 0x4, 0x1f ;  /* 0x08801f0025f27f89 */ /* 0x000ea200000e0000 */
[----:B------:R-:W3:Y:S01]  /*1c70*/  S2R R39, SR_CgaCtaId ;  /* 0x0000000000277919 */ /* 0x000ee20000008800 */
[----:B-1----:R-:W-:Y:S01]  /*1c80*/  FADD.FTZ R32, R33, R32 ;  /* 0x0000002021207221 */ /* 0x002fe20000010000 */
[----:B--2---:R-:W-:-:S04]  /*1c90*/  FADD.FTZ R242, R37, R242 ;  /* 0x000000f225f27221 */ /* 0x004fc80000010000 */
[----:B------:R-:W1:Y:S04]  /*1ca0*/  SHFL.DOWN PT, R25, R32, 0x2, 0x1f ;  /* 0x08401f0020197f89 */ /* 0x000e6800000e0000 */
[----:B------:R-:W2:Y:S01]  /*1cb0*/  SHFL.DOWN PT, R27, R242, 0x2, 0x1f ;  /* 0x08401f00f21b7f89 */ /* 0x000ea200000e0000 */
[----:B------:R-:W-:Y:S02]  /*1cc0*/  LOP3.LUT P4, RZ, R56, 0x1f, RZ, 0xc0, !PT ;  /* 0x0000001f38ff7812 */ /* 0x000fe4000788c0ff */
[----:B------:R-:W-:-:S04]  /*1cd0*/  MOV R24, 0x400 ;  /* 0x0000040000187802 */ /* 0x000fc80000000f00 */
[----:B---3--:R-:W-:Y:S02]  /*1ce0*/  LEA R39, R39, R24, 0x18 ;  /* 0x0000001827277211 */ /* 0x008fe400078ec0ff */
[----:B------:R-:W-:Y:S01]  /*1cf0*/  PLOP3.LUT P0, PT, PT, PT, PT, 0x80, 0x8 ;  /* 0x000000000008781c */ /* 0x000fe20003f0f070 */
[----:B-1----:R-:W-:Y:S01]  /*1d00*/  FADD.FTZ R25, R32, R25 ;  /* 0x0000001920197221 */ /* 0x002fe20000010000 */
[----:B--2---:R-:W-:-:S04]  /*1d10*/  FADD.FTZ R27, R242, R27 ;  /* 0x0000001bf21b7221 */ /* 0x004fc80000010000 */
[----:B------:R-:W1:Y:S01]  /*1d20*/  SHFL.DOWN PT, R24, R25, 0x1, 0x1f ;  /* 0x08201f0019187f89 */ /* 0x000e6200000e0000 */
[----:B------:R-:W-:-:S03]  /*1d30*/  @!P4 PLOP3.LUT P0, PT, P2, PT, PT, 0x80, 0x8 ;  /* 0x000000000008c81c */ /* 0x000fc6000170f070 */
[----:B------:R-:W2:Y:S01]  /*1d40*/  SHFL.DOWN PT, R30, R27, 0x1, 0x1f ;  /* 0x08201f001b1e7f89 */ /* 0x000ea200000e0000 */
[----:B------:R-:W-:-:S04]  /*1d50*/  IADD3 R211, PT, PT, R39, 0x8040, RZ ;  /* 0x0000804027d37810 */ /* 0x000fc80007ffe0ff */
[----:B------:R-:W-:Y:S02]  /*1d60*/  @!P4 MOV R32, R211 ;  /* 0x000000d30020c202 */ /* 0x000fe40000000f00 */
[----:B------:R-:W-:-:S03]  /*1d70*/  IADD3 R225, PT, PT, R39, 0x8050, RZ ;  /* 0x0000805027e17810 */ /* 0x000fc60007ffe0ff */
[C---:B------:R-:W-:Y:S02]  /*1d80*/  @!P0 IADD3 R32, PT, PT, R39.reuse, 0x8000, RZ ;  /* 0x0000800027208810 */ /* 0x040fe40007ffe0ff */
[C---:B------:R-:W-:Y:S02]  /*1d90*/  IADD3 R237, PT, PT, R39.reuse, 0x8060, RZ ;  /* 0x0000806027ed7810 */ /* 0x040fe40007ffe0ff */
[C---:B------:R-:W-:Y:S02]  /*1da0*/  IADD3 R37, PT, PT, R39.reuse, 0x8070, RZ ;  /* 0x0000807027257810 */ /* 0x040fe40007ffe0ff */
[C---:B------:R-:W-:Y:S02]  /*1db0*/  @!P2 IADD3 R225, PT, PT, R39.reuse, 0x8010, RZ ;  /* 0x0000801027e1a810 */ /* 0x040fe40007ffe0ff */
[C---:B------:R-:W-:Y:S02]  /*1dc0*/  @!P2 IADD3 R237, PT, PT, R39.reuse, 0x8020, RZ ;  /* 0x0000802027eda810 */ /* 0x040fe40007ffe0ff */
[----:B------:R-:W-:-:S02]  /*1dd0*/  @!P2 IADD3 R37, PT, PT, R39, 0x8030, RZ ;  /* 0x000080302725a810 */ /* 0x000fc40007ffe0ff */
[----:B------:R-:W-:Y:S02]  /*1de0*/  @!P2 IADD3 R211, PT, PT, R39, 0x8000, RZ ;  /* 0x0000800027d3a810 */ /* 0x000fe40007ffe0ff */
[----:B------:R-:W-:Y:S01]  /*1df0*/  @!P4 MOV R39, R32 ;  /* 0x000000200027c202 */ /* 0x000fe20000000f00 */
[----:B0-----:R-:W-:-:S04]  /*1e00*/  IMAD.WIDE.U32 R44, R163, 0x8, R2 ;  /* 0x00000008a32c7825 */ /* 0x001fc800078e0002 */
[----:B-1----:R-:W-:Y:S01]  /*1e10*/  FADD.FTZ R32, R25, R24 ;  /* 0x0000001819207221 */ /* 0x002fe20000010000 */
[----:B--2---:R-:W-:Y:S01]  /*1e20*/  FADD.FTZ R33, R27, R30 ;  /* 0x0000001e1b217221 */ /* 0x004fe20000010000 */
[--C-:B------:R-:W-:Y:S01]  /*1e30*/  IMAD.WIDE.U32 R42, R161, 0x8, R2.reuse ;  /* 0x00000008a12a7825 */ /* 0x100fe200078e0002 */
[----:B------:R-:W-:Y:S01]  /*1e40*/  @!P4 LEA R39, R136, R39, 0x3 ;  /* 0x000000278827c211 */ /* 0x000fe200078e18ff */
[----:B------:R-:W5:Y:S02]  /*1e50*/  LDG.E.64 R44, desc[UR6][R44.64] ;  /* 0x000000062c2c7981 */ /* 0x000f64000c1e1b00 */
[--C-:B------:R-:W-:Y:S02]  /*1e60*/  IMAD.WIDE.U32 R40, R159, 0x8, R2.reuse ;  /* 0x000000089f287825 */ /* 0x100fe400078e0002 */
[----:B------:R-:W5:Y:S02]  /*1e70*/  LDG.E.64 R42, desc[UR6][R42.64] ;  /* 0x000000062a2a7981 */ /* 0x000f64000c1e1b00 */
[----:B------:R-:W-:-:S02]  /*1e80*/  IMAD.WIDE.U32 R2, R155, 0x8, R2 ;  /* 0x000000089b027825 */ /* 0x000fc400078e0002 */
[----:B------:R-:W5:Y:S04]  /*1e90*/  LDG.E.64 R40, desc[UR6][R40.64] ;  /* 0x0000000628287981 */ /* 0x000f68000c1e1b00 */
[----:B------:R-:W5:Y:S04]  /*1ea0*/  LDG.E.64 R2, desc[UR6][R2.64] ;  /* 0x0000000602027981 */ /* 0x000f68000c1e1b00 */
[----:B------:R-:W-:Y:S01]  /*1eb0*/  @!P4 STS.64 [R39], R32 ;  /* 0x000000202700c388 */ /* 0x000fe20000000a00 */
[----:B------:R-:W-:Y:S01]  /*1ec0*/  FADD.FTZ R117, R26, R117 ;  /* 0x000000751a757221 */ /* 0x000fe20000010000 */
[----:B------:R-:W-:Y:S01]  /*1ed0*/  FFMA.FTZ R118, R219, R26, R118 ;  /* 0x0000001adb767223 */ /* 0x000fe20000010076 */
[----:B------:R-:W-:Y:S01]  /*1ee0*/  BAR.SYNC.DEFER_BLOCKING 0x0 ;  /* 0x0000000000007b1d */ /* 0x000fe20000010000 */
        /* <DEDUP_REMOVED lines=9> */
[----:B------:R-:W0:Y:S04]  /*1f80*/  LDS.128 R24, [R211] ;  /* 0x00000000d3187984 */ /* 0x000e280000000c00 */
[----:B------:R-:W1:Y:S01]  /*1f90*/  LDS.128 R28, [R225] ;  /* 0x00000000e11c7984 */ /* 0x000e620000000c00 */
[----:B------:R-:W-:-:S03]  /*1fa0*/  FFMA.FTZ R75, R204, R35, R75 ;  /* 0x00000023cc4b7223 */ /* 0x000fc6000001004b */
[----:B------:R-:W2:Y:S01]  /*1fb0*/  LDS.128 R32, [R237] ;  /* 0x00000000ed207984 */ /* 0x000ea20000000c00 */
[----:B------:R-:W-:Y:S01]  /*1fc0*/  FADD.FTZ R105, R36, R105 ;  /* 0x0000006924697221 */ /* 0x000fe20000010000 */
[----:B------:R-:W-:Y:S01]  /*1fd0*/  FFMA.FTZ R79, R200, R36, R79 ;  /* 0x00000024c84f7223 */ /* 0x000fe2000001004f */
[----:B------:R-:W-:Y:S01]  /*1fe0*/  FADD.FTZ R100, R38, R100 ;  /* 0x0000006426647221 */ /* 0x000fe20000010000 */
[----:B------:R-:W-:Y:S02]  /*1ff0*/  FFMA.FTZ R73, R208, R38, R73 ;  /* 0x00000026d0497223 */ /* 0x000fe40000010049 */
[----:B------:R-:W3:Y:S01]  /*2000*/  LDS.128 R36, [R37] ;  /* 0x0000000025247984 */ /* 0x000ee20000000c00 */
[----:B------:R-:W-:Y:S01]  /*2010*/  FADD.FTZ R92, R47, R92 ;  /* 0x0000005c2f5c7221 */ /* 0x000fe20000010000 */
[----:B------:R-:W-:Y:S01]  /*2020*/  FFMA.FTZ R66, R189, R47, R66 ;  /* 0x0000002fbd427223 */ /* 0x000fe20000010042 */
        /* <DEDUP_REMOVED lines=12> */
[----:B---3--:R-:W-:Y:S01]  /*20f0*/  FADD.FTZ R47, R47, R36 ;  /* 0x000000242f2f7221 */ /* 0x008fe20000010000 */
[----:B------:R-:W-:-:S03]  /*2100*/  FADD.FTZ R24, R24, R37 ;  /* 0x0000002518187221 */ /* 0x000fc60000010000 */
[----:B------:R-:W-:Y:S01]  /*2110*/  FADD.FTZ R38, R38, R47 ;  /* 0x0000002f26267221 */ /* 0x000fe20000010000 */
[----:B------:R-:W-:-:S03]  /*2120*/  FADD.FTZ R24, R39, R24 ;  /* 0x0000001827187221 */ /* 0x000fc60000010000 */
[----:B------:R-:W-:Y:S01]  /*2130*/  FMUL.FTZ R35, R38, UR12 ;  /* 0x0000000c26237c20 */ /* 0x000fe20008410000 */
        /* <DEDUP_REMOVED lines=47> */
[----:B------:R-:W-:Y:S01]  /*2430*/  @P1 SHF.L.U32 R36, R194, 0x10, RZ ;  /* 0x00000010c2241819 */ /* 0x000fe200000006ff */
[----:B------:R-:W-:Y:S01]  /*2440*/  FMUL.FTZ R34, R24, UR12 ;  /* 0x0000000c18227c20 */ /* 0x000fe20008410000 */
[----:B------:R-:W-:Y:S01]  /*2450*/  FSEL R35, R35, RZ, !P5 ;  /* 0x000000ff23237208 */ /* 0x000fe20006800000 */
[----:B------:R-:W-:Y:S06]  /*2460*/  @!P3 BRA `(.L_x_578) ;  /* 0x0000002400d0b947 */ /* 0x000fec0003800000 */
[----:B------:R-:W-:Y:S01]  /*2470*/  UISETP.NE.U32.AND UP0, UPT, UR14, URZ, UPT ;  /* 0x000000ff0e00728c */ /* 0x000fe2000bf05070 */
[----:B-----5:R-:W-:Y:S02]  /*2480*/  PRMT R24, R14, 0x7632, R24 ;  /* 0x000076320e187816 */ /* 0x020fe40000000018 */
[----:B------:R-:W-:Y:S01]  /*2490*/  PRMT R26, R19, 0x7632, R26 ;  /* 0x00007632131a7816 */ /* 0x000fe2000000001a */
[----:B------:R-:W-:Y:S01]  /*24a0*/  UISETP.NE.AND.EX UP0, UPT, UR15, URZ, UPT, UP0 ;  /* 0x000000ff0f00728c */ /* 0x000fe2000bf05300 */
[----:B------:R-:W-:Y:S02]  /*24b0*/  PRMT R28, R18, 0x7632, R28 ;  /* 0x00007632121c7816 */ /* 0x000fe4000000001c */
[----:B------:R-:W-:Y:S02]  /*24c0*/  PRMT R27, R17, 0x7632, R27 ;  /* 0x00007632111b7816 */ /* 0x000fe4000000001b */
[----:B------:R-:W-:-:S04]  /*24d0*/  PRMT R29, R16, 0x7632, R29 ;  /* 0x00007632101d7816 */ /* 0x000fc8000000001d */
[----:B------:R-:W-:Y:S05]  /*24e0*/  BRA.U UP0, `(.L_x_579) ;  /* 0x0000001100a87547 */ /* 0x000fea000b800000 */
[-CC-:B------:R-:W-:Y:S01]  /*24f0*/  FFMA.FTZ R0, R0, R34.reuse, R35.reuse ;  /* 0x0000002200007223 */ /* 0x180fe20000010023 */
[C---:B------:R-:W-:Y:S01]  /*2500*/  PRMT R38, R4.reuse, 0x7632, R38 ;  /* 0x0000763204267816 */ /* 0x040fe20000000026 */
[-CC-:B------:R-:W-:Y:S01]  /*2510*/  FFMA.FTZ R219, R219, R34.reuse, R35.reuse ;  /* 0x00000022dbdb7223 */ /* 0x180fe20000010023 */
[----:B------:R-:W-:Y:S01]  /*2520*/  SHF.L.U32 R157, R4, 0x10, RZ ;  /* 0x00000010049d7819 */ /* 0x000fe200000006ff */
[-C--:B------:R-:W-:Y:S01]  /*2530*/  FFMA.FTZ R223, R223, R34.reuse, R35 ;  /* 0x00000022dfdf7223 */ /* 0x080fe20000010023 */
[----:B------:R-:W-:Y:S01]  /*2540*/  FADD.FTZ R221, R221, -R0 ;  /* 0x80000000dddd7221 */ /* 0x000fe20000010000 */
[----:B------:R-:W-:Y:S01]  /*2550*/  SHF.L.U32 R38, R38, 0x10, RZ ;  /* 0x0000001026267819 */ /* 0x000fe200000006ff */
[----:B------:R-:W-:Y:S01]  /*2560*/  FADD.FTZ R219, R222, -R219 ;  /* 0x800000dbdedb7221 */ /* 0x000fe20000010000 */
[----:B------:R-:W-:Y:S01]  /*2570*/  SHF.L.U32 R156, R5, 0x10, RZ ;  /* 0x00000010059c7819 */ /* 0x000fe200000006ff */
[----:B------:R-:W-:Y:S01]  /*2580*/  FADD.FTZ R223, R212, -R223 ;  /* 0x800000dfd4df7221 */ /* 0x000fe20000010000 */
[C---:B------:R-:W-:Y:S01]  /*2590*/  FFMA.FTZ R157, R158.reuse, R221, R157 ;  /* 0x000000dd9e9d7223 */ /* 0x040fe2000001009d */
[C---:B------:R-:W-:Y:S01]  /*25a0*/  FFMA.FTZ R219, R158.reuse, R219, R38 ;  /* 0x000000db9edb7223 */ /* 0x040fe20000010026 */
[--C-:B------:R-:W-:Y:S01]  /*25b0*/  FFMA.FTZ R217, R217, R34, R35.reuse ;  /* 0x00000022d9d97223 */ /* 0x100fe20000010023 */
[----:B------:R-:W-:Y:S01]  /*25c0*/  FFMA.FTZ R223, R158, R223, R156 ;  /* 0x000000df9edf7223 */ /* 0x000fe2000001009c */
[----:B------:R-:W-:Y:S01]  /*25d0*/  FMUL.FTZ R157, R157, R36 ;  /* 0x000000249d9d7220 */ /* 0x000fe20000410000 */
        /* <DEDUP_REMOVED lines=28> */
[-C--:B------:R-:W-:Y:S01]  /*27a0*/  FMUL.FTZ R219, R219, R36.reuse ;  /* 0x00000024dbdb7220 */ /* 0x080fe20000410000 */
[-C--:B------:R-:W-:Y:S01]  /*27b0*/  FMUL.FTZ R223, R223, R36.reuse ;  /* 0x00000024dfdf7220 */ /* 0x080fe20000410000 */
[----:B------:R-:W-:Y:S01]  /*27c0*/  FMUL.FTZ R34, R157, UR4 ;  /* 0x000000049d227c20 */ /* 0x000fe20008410000 */
[C---:B------:R-:W-:Y:S01]  /*27d0*/  LOP3.LUT P4, RZ, R44.reuse, 0xff, RZ, 0xc0, !PT ;  /* 0x000000ff2cff7812 */ /* 0x040fe2000788c0ff */
[----:B------:R-:W-:Y:S01]  /*27e0*/  FMUL.FTZ R157, R219, UR4 ;  /* 0x00000004db9d7c20 */ /* 0x000fe20008410000 */
[----:B------:R-:W-:Y:S01]  /*27f0*/  FMUL.FTZ R38, R223, UR4 ;  /* 0x00000004df267c20 */ /* 0x000fe20008410000 */
[----:B------:R-:W-:Y:S01]  /*2800*/  LOP3.LUT P5, RZ, R44, 0xff00, RZ, 0xc0, !PT ;  /* 0x0000ff002cff7812 */ /* 0x000fe200078ac0ff */
[----:B------:R-:W-:Y:S01]  /*2810*/  FADD.FTZ R165, R214, -R165 ;  /* 0x800000a5d6a57221 */ /* 0x000fe20000010000 */
[----:B------:R-:W-:Y:S01]  /*2820*/  LOP3.LUT P6, RZ, R44, 0xff0000, RZ, 0xc0, !PT ;  /* 0x00ff00002cff7812 */ /* 0x000fe200078cc0ff */
[----:B------:R-:W-:Y:S01]  /*2830*/  FADD.FTZ R217, R224, -R217 ;  /* 0x800000d9e0d97221 */ /* 0x000fe20000010000 */
[----:B------:R-:W-:Y:S01]  /*2840*/  FSEL R34, R34, RZ, P4 ;  /* 0x000000ff22227208 */ /* 0x000fe20002000000 */
[----:B------:R-:W-:Y:S01]  /*2850*/  FADD.FTZ R215, R226, -R215 ;  /* 0x800000d7e2d77221 */ /* 0x000fe20000010000 */
[C---:B------:R-:W-:Y:S01]  /*2860*/  LOP3.LUT P0, RZ, R44.reuse, 0xff000000, RZ, 0xc0, !PT ;  /* 0xff0000002cff7812 */ /* 0x040fe2000780c0ff */
[----:B------:R-:W-:Y:S01]  /*2870*/  FADD.FTZ R199, R199, -R160 ;  /* 0x800000a0c7c77221 */ /* 0x000fe20000010000 */
[----:B------:R-:W-:Y:S01]  /*2880*/  ISETP.GE.U32.AND P4, PT, R44, RZ, PT ;  /* 0x000000ff2c00720c */ /* 0x000fe20003f86070 */
[----:B------:R-:W-:Y:S01]  /*2890*/  FADD.FTZ R195, R195, -R200 ;  /* 0x800000c8c3c37221 */ /* 0x000fe20000010000 */
[----:B------:R-:W-:Y:S01]  /*28a0*/  PRMT R44, R5, 0x7632, R44 ;  /* 0x00007632052c7816 */ /* 0x000fe2000000002c */
[----:B------:R-:W-:Y:S01]  /*28b0*/  FADD.FTZ R167, R216, -R167 ;  /* 0x800000a7d8a77221 */ /* 0x000fe20000010000 */
[----:B------:R-:W-:Y:S01]  /*28c0*/  FSEL R157, R157, RZ, P5 ;  /* 0x000000ff9d9d7208 */ /* 0x000fe20002800000 */
[----:B------:R-:W-:Y:S01]  /*28d0*/  FADD.FTZ R213, R228, -R213 ;  /* 0x800000d5e4d57221 */ /* 0x000fe20000010000 */
[----:B------:R-:W-:Y:S01]  /*28e0*/  FSEL R38, R38, RZ, P6 ;  /* 0x000000ff26267208 */ /* 0x000fe20003000000 */
[----:B------:R-:W-:Y:S01]  /*28f0*/  FADD.FTZ R173, R196, -R173 ;  /* 0x800000adc4ad7221 */ /* 0x000fe20000010000 */
[----:B------:R-:W-:Y:S01]  /*2900*/  LOP3.LUT P3, RZ, R45, 0xff, RZ, 0xc0, !PT ;  /* 0x000000ff2dff7812 */ /* 0x000fe2000786c0ff */
[----:B------:R-:W-:Y:S01]  /*2910*/  FADD.FTZ R203, R203, -R0 ;  /* 0x80000000cbcb7221 */ /* 0x000fe20000010000 */
[----:B------:R-:W-:Y:S01]  /*2920*/  LOP3.LUT P5, RZ, R45, 0xff00, RZ, 0xc0, !PT ;  /* 0x0000ff002dff7812 */ /* 0x000fe200078ac0ff */
[----:B------:R-:W-:Y:S01]  /*2930*/  FADD.FTZ R197, R197, -R204 ;  /* 0x800000ccc5c57221 */ /* 0x000fe20000010000 */
[----:B------:R-:W-:Y:S01]  /*2940*/  LOP3.LUT P6, RZ, R45, 0xff0000, RZ, 0xc0, !PT ;  /* 0x00ff00002dff7812 */ /* 0x000fe200078cc0ff */
[----:B------:R-:W-:Y:S01]  /*2950*/  FADD.FTZ R177, R177, -R30 ;  /* 0x8000001eb1b17221 */ /* 0x000fe20000010000 */
[----:B------:R-:W-:Y:S01]  /*2960*/  ISETP.GE.U32.AND.EX P4, PT, R45, 0x1000000, PT, P4 ;  /* 0x010000002d00780c */ /* 0x000fe20003f86140 */
[----:B------:R-:W-:Y:S01]  /*2970*/  FADD.FTZ R207, R206, -R207 ;  /* 0x800000cfcecf7221 */ /* 0x000fe20000010000 */
[----:B------:R-:W-:Y:S01]  /*2980*/  SHF.L.U32 R45, R44, 0x10, RZ ;  /* 0x000000102c2d7819 */ /* 0x000fe200000006ff */
[----:B------:R-:W-:Y:S01]  /*2990*/  FADD.FTZ R181, R176, -R181 ;  /* 0x800000b5b0b57221 */ /* 0x000fe20000010000 */
[C---:B------:R-:W-:Y:S01]  /*29a0*/  PRMT R156, R6.reuse, 0x7632, R156 ;  /* 0x00007632069c7816 */ /* 0x040fe2000000009c */
[----:B------:R-:W-:Y:S01]  /*29b0*/  FADD.FTZ R209, R209, -R210 ;  /* 0x800000d2d1d17221 */ /* 0x000fe20000010000 */
[----:B------:R-:W-:Y:S01]  /*29c0*/  SHF.L.U32 R44, R6, 0x10, RZ ;  /* 0x00000010062c7819 */ /* 0x000fe200000006ff */
[----:B------:R-:W-:Y:S01]  /*29d0*/  FFMA.FTZ R45, R158, R217, R45 ;  /* 0x000000d99e2d7223 */ /* 0x000fe2000001002d */
[----:B------:R-:W-:Y:S01]  /*29e0*/  SHF.L.U32 R156, R156, 0x10, RZ ;  /* 0x000000109c9c7819 */ /* 0x000fe200000006ff */
[----:B------:R-:W-:Y:S01]  /*29f0*/  FADD.FTZ R179, R179, -R24 ;  /* 0x80000018b3b37221 */ /* 0x000fe20000010000 */
[----:B------:R-:W-:Y:S01]  /*2a00*/  PRMT R160, R7, 0x7632, R160 ;  /* 0x0000763207a07816 */ /* 0x000fe200000000a0 */
[--C-:B------:R-:W-:Y:S01]  /*2a10*/  FFMA.FTZ R165, R158, R165, R44.reuse ;  /* 0x000000a59ea57223 */ /* 0x100fe2000001002c */
[----:B------:R-:W-:Y:S01]  /*2a20*/  PRMT R44, R8, 0x7632, R44 ;  /* 0x00007632082c7816 */ /* 0x000fe2000000002c */
[----:B------:R-:W-:Y:S01]  /*2a30*/  FFMA.FTZ R215, R158, R215, R156 ;  /* 0x000000d79ed77223 */ /* 0x000fe2000001009c */
[----:B------:R-:W-:Y:S01]  /*2a40*/  SHF.L.U32 R169, R8, 0x10, RZ ;  /* 0x0000001008a97819 */ /* 0x000fe200000006ff */
[-C--:B------:R-:W-:Y:S01]  /*2a50*/  FMUL.FTZ R45, R45, R36.reuse ;  /* 0x000000242d2d7220 */ /* 0x080fe20000410000 */
[----:B------:R-:W-:Y:S01]  /*2a60*/  SHF.L.U32 R162, R7, 0x10, RZ ;  /* 0x0000001007a27819 */ /* 0x000fe200000006ff */
[-C--:B------:R-:W-:Y:S01]  /*2a70*/  FMUL.FTZ R165, R165, R36.reuse ;  /* 0x00000024a5a57220 */ /* 0x080fe20000410000 */
[----:B------:R-:W-:Y:S01]  /*2a80*/  SHF.L.U32 R160, R160, 0x10, RZ ;  /* 0x00000010a0a07819 */ /* 0x000fe200000006ff */
[----:B------:R-:W-:Y:S01]  /*2a90*/  FFMA.FTZ R169, R158, R195, R169 ;  /* 0x000000c39ea97223 */ /* 0x000fe200000100a9 */
[----:B------:R-:W-:Y:S01]  /*2aa0*/  SHF.L.U32 R44, R44, 0x10, RZ ;  /* 0x000000102c2c7819 */ /* 0x000fe200000006ff */
[C---:B------:R-:W-:Y:S01]  /*2ab0*/  FFMA.FTZ R167, R158.reuse, R167, R162 ;  /* 0x000000a79ea77223 */ /* 0x040fe200000100a2 */
[----:B------:R-:W-:Y:S01]  /*2ac0*/  SHF.L.U32 R156, R9, 0x10, RZ ;  /* 0x00000010099c7819 */ /* 0x000fe200000006ff */
[----:B------:R-:W-:Y:S01]  /*2ad0*/  FMUL.FTZ R45, R45, UR4 ;  /* 0x000000042d2d7c20 */ /* 0x000fe20008410000 */
[-C--:B------:R-:W-:Y:S01]  /*2ae0*/  FMUL.FTZ R215, R215, R36.reuse ;  /* 0x00000024d7d77220 */ /* 0x080fe20000410000 */
[C---:B------:R-:W-:Y:S01]  /*2af0*/  FFMA.FTZ R213, R158.reuse, R213, R160 ;  /* 0x000000d59ed57223 */ /* 0x040fe200000100a0 */
[C---:B------:R-:W-:Y:S01]  /*2b00*/  FFMA.FTZ R199, R158.reuse, R199, R44 ;  /* 0x000000c79ec77223 */ /* 0x040fe2000001002c */
[----:B------:R-:W-:Y:S01]  /*2b10*/  FFMA.FTZ R175, R158, R173, R156 ;  /* 0x000000ad9eaf7223 */ /* 0x000fe2000001009c */
[-C--:B------:R-:W-:Y:S01]  /*2b20*/  FMUL.FTZ R169, R169, R36.reuse ;  /* 0x00000024a9a97220 */ /* 0x080fe20000410000 */
[-C--:B------:R-:W-:Y:S01]  /*2b30*/  FMUL.FTZ R44, R167, R36.reuse ;  /* 0x00000024a72c7220 */ /* 0x080fe20000410000 */
[----:B------:R-:W-:Y:S01]  /*2b40*/  FMUL.FTZ R156, R165, UR4 ;  /* 0x00000004a59c7c20 */ /* 0x000fe20008410000 */
[----:B------:R-:W-:Y:S01]  /*2b50*/  FMUL.FTZ R167, R215, UR4 ;  /* 0x00000004d7a77c20 */ /* 0x000fe20008410000 */
[----:B------:R-:W-:Y:S01]  /*2b60*/  FSEL R165, R45, RZ, P0 ;  /* 0x000000ff2da57208 */ /* 0x000fe20000000000 */
[-C--:B------:R-:W-:Y:S01]  /*2b70*/  FMUL.FTZ R213, R213, R36.reuse ;  /* 0x00000024d5d57220 */ /* 0x080fe20000410000 */
[-C--:B------:R-:W-:Y:S01]  /*2b80*/  FMUL.FTZ R199, R199, R36.reuse ;  /* 0x00000024c7c77220 */ /* 0x080fe20000410000 */
[----:B------:R-:W-:Y:S01]  /*2b90*/  FMUL.FTZ R175, R175, R36 ;  /* 0x00000024afaf7220 */ /* 0x000fe20000410000 */
[----:B------:R-:W-:Y:S01]  /*2ba0*/  FMUL.FTZ R160, R169, UR4 ;  /* 0x00000004a9a07c20 */ /* 0x000fe20008410000 */
[----:B------:R-:W-:Y:S01]  /*2bb0*/  LOP3.LUT P0, RZ, R42, 0xff, RZ, 0xc0, !PT ;  /* 0x000000ff2aff7812 */ /* 0x000fe2000780c0ff */
[----:B------:R-:W-:Y:S01]  /*2bc0*/  FMUL.FTZ R173, R213, UR4 ;  /* 0x00000004d5ad7c20 */ /* 0x000fe20008410000 */
[----:B------:R-:W-:Y:S01]  /*2bd0*/  FSEL R156, R156, RZ, P3 ;  /* 0x000000ff9c9c7208 */ /* 0x000fe20001800000 */
[----:B------:R-:W-:Y:S01]  /*2be0*/  FMUL.FTZ R169, R199, UR4 ;  /* 0x00000004c7a97c20 */ /* 0x000fe20008410000 */
[----:B------:R-:W-:Y:S01]  /*2bf0*/  FSEL R167, R167, RZ, P5 ;  /* 0x000000ffa7a77208 */ /* 0x000fe20002800000 */
[----:B------:R-:W-:Y:S01]  /*2c00*/  FMUL.FTZ R164, R175, UR4 ;  /* 0x00000004afa47c20 */ /* 0x000fe20008410000 */
[----:B------:R-:W-:Y:S01]  /*2c10*/  LOP3.LUT P3, RZ, R42, 0xff00, RZ, 0xc0, !PT ;  /* 0x0000ff002aff7812 */ /* 0x000fe2000786c0ff */
[----:B------:R-:W-:Y:S01]  /*2c20*/  FMUL.FTZ R44, R44, UR4 ;  /* 0x000000042c2c7c20 */ /* 0x000fe20008410000 */
[----:B------:R-:W-:Y:S01]  /*2c30*/  LOP3.LUT P5, RZ, R42, 0xff0000, RZ, 0xc0, !PT ;  /* 0x00ff00002aff7812 */ /* 0x000fe200078ac0ff */
[----:B------:R-:W-:Y:S01]  /*2c40*/  FADD.FTZ R45, R180, -R39 ;  /* 0x80000027b42d7221 */ /* 0x000fe20000010000 */
[----:B------:R-:W-:Y:S01]  /*2c50*/  FSEL R160, R160, RZ, P0 ;  /* 0x000000ffa0a07208 */ /* 0x000fe20000000000 */
        /* <DEDUP_REMOVED lines=9> */
[----:B------:R-:W-:Y:S01]  /*2cf0*/  FSEL R164, R164, RZ, P5 ;  /* 0x000000ffa4a47208 */ /* 0x000fe20002800000 */
[----:B------:R-:W-:Y:S01]  /*2d00*/  FADD.FTZ R55, R168, -R55 ;  /* 0x80000037a8377221 */ /* 0x000fe20000010000 */
[C---:B------:R-:W-:Y:S01]  /*2d10*/  LOP3.LUT P4, RZ, R43.reuse, 0xff, RZ, 0xc0, !PT ;  /* 0x000000ff2bff7812 */ /* 0x040fe2000788c0ff */
[----:B------:R-:W-:Y:S01]  /*2d20*/  FADD.FTZ R31, R50, -R31 ;  /* 0x8000001f321f7221 */ /* 0x000fe20000010000 */
[----:B------:R-:W-:Y:S01]  /*2d30*/  LOP3.LUT P3, RZ, R43, 0xff00, RZ, 0xc0, !PT ;  /* 0x0000ff002bff7812 */ /* 0x000fe2000786c0ff */
[----:B------:R-:W-:Y:S01]  /*2d40*/  FADD.FTZ R49, R49, -R52 ;  /* 0x8000003431317221 */ /* 0x000fe20000010000 */
[C---:B------:R-:W-:Y:S01]  /*2d50*/  LOP3.LUT P5, RZ, R43.reuse, 0xff0000, RZ, 0xc0, !PT ;  /* 0x00ff00002bff7812 */ /* 0x040fe200078ac0ff */
[----:B------:R-:W-:Y:S01]  /*2d60*/  FADD.FTZ R47, R48, -R47 ;  /* 0x8000002f302f7221 */ /* 0x000fe20000010000 */
[----:B------:R-:W-:Y:S01]  /*2d70*/  ISETP.GE.U32.AND.EX P0, PT, R43, 0x1000000, PT, P0 ;  /* 0x010000002b00780c */ /* 0x000fe20003f06100 */
[----:B------:R-:W-:Y:S01]  /*2d80*/  FADD.FTZ R43, R198, -R33 ;  /* 0x80000021c62b7221 */ /* 0x000fe20000010000 */
[----:B------:R-:W-:Y:S01]  /*2d90*/  SHF.L.U32 R33, R0, 0x10, RZ ;  /* 0x0000001000217819 */ /* 0x000fe200000006ff */
[----:B------:R-:W-:Y:S01]  /*2da0*/  FADD.FTZ R171, R46, -R171 ;  /* 0x800000ab2eab7221 */ /* 0x000fe20000010000 */
[----:B------:R-:W-:Y:S01]  /*2db0*/  PRMT R39, R10, 0x7632, R39 ;  /* 0x000076320a277816 */ /* 0x000fe20000000027 */
[----:B------:R-:W-:Y:S01]  /*2dc0*/  FADD.FTZ R35, R170, -R35 ;  /* 0x80000023aa237221 */ /* 0x000fe20000010000 */
[----:B------:R-:W-:Y:S01]  /*2dd0*/  SHF.L.U32 R0, R10, 0x10, RZ ;  /* 0x000000100a007819 */ /* 0x000fe200000006ff */
[----:B------:R-:W-:Y:S01]  /*2de0*/  FFMA.FTZ R33, R158, R203, R33 ;  /* 0x000000cb9e217223 */ /* 0x000fe20000010021 */
[----:B------:R-:W-:-:S02]  /*2df0*/  FSEL R162, R44, RZ, P6 ;  /* 0x000000ff2ca27208 */ /* 0x000fc40003000000 */
[----:B------:R-:W-:Y:S01]  /*2e00*/  SHF.L.U32 R30, R39, 0x10, RZ ;  /* 0x00000010271e7819 */ /* 0x000fe200000006ff */
[----:B------:R-:W-:Y:S01]  /*2e10*/  FFMA.FTZ R197, R158, R197, R0 ;  /* 0x000000c59ec57223 */ /* 0x000fe20000010000 */
[----:B------:R-:W-:Y:S01]  /*2e20*/  LOP3.LUT P6, RZ, R42, 0xff000000, RZ, 0xc0, !PT ;  /* 0xff0000002aff7812 */ /* 0x000fe200078cc0ff */
[-C--:B------:R-:W-:Y:S01]  /*2e30*/  FMUL.FTZ R33, R33, R36.reuse ;  /* 0x0000002421217220 */ /* 0x080fe20000410000 */
[----:B------:R-:W-:Y:S01]  /*2e40*/  PRMT R42, R11, 0x7632, R42 ;  /* 0x000076320b2a7816 */ /* 0x000fe2000000002a */
[----:B------:R-:W-:Y:S01]  /*2e50*/  FFMA.FTZ R207, R158, R207, R30 ;  /* 0x000000cf9ecf7223 */ /* 0x000fe2000001001e */
[C---:B------:R-:W-:Y:S01]  /*2e60*/  PRMT R0, R12.reuse, 0x7632, R0 ;  /* 0x000076320c007816 */ /* 0x040fe20000000000 */
[-C--:B------:R-:W-:Y:S01]  /*2e70*/  FMUL.FTZ R197, R197, R36.reuse ;  /* 0x00000024c5c57220 */ /* 0x080fe20000410000 */
[----:B------:R-:W-:Y:S01]  /*2e80*/  SHF.L.U32 R39, R12, 0x10, RZ ;  /* 0x000000100c277819 */ /* 0x000fe200000006ff */
[----:B------:R-:W-:Y:S01]  /*2e90*/  FMUL.FTZ R33, R33, UR4 ;  /* 0x0000000421217c20 */ /* 0x000fe20008410000 */
[----:B------:R-:W-:Y:S01]  /*2ea0*/  SHF.L.U32 R42, R42, 0x10, RZ ;  /* 0x000000102a2a7819 */ /* 0x000fe200000006ff */
[-C--:B------:R-:W-:Y:S01]  /*2eb0*/  FMUL.FTZ R207, R207, R36.reuse ;  /* 0x00000024cfcf7220 */ /* 0x080fe20000410000 */
[----:B------:R-:W-:Y:S01]  /*2ec0*/  SHF.L.U32 R0, R0, 0x10, RZ ;  /* 0x0000001000007819 */ /* 0x000fe200000006ff */
[C---:B------:R-:W-:Y:S01]  /*2ed0*/  FFMA.FTZ R181, R158.reuse, R181, R39 ;  /* 0x000000b59eb57223 */ /* 0x040fe20000010027 */
[----:B------:R-:W-:Y:S01]  /*2ee0*/  SHF.L.U32 R30, R13, 0x10, RZ ;  /* 0x000000100d1e7819 */ /* 0x000fe200000006ff */
[C---:B------:R-:W-:Y:S01]  /*2ef0*/  FFMA.FTZ R209, R158.reuse, R209, R42 ;  /* 0x000000d19ed17223 */ /* 0x040fe2000001002a */
[----:B------:R-:W-:Y:S01]  /*2f00*/  SHF.L.U32 R44, R11, 0x10, RZ ;  /* 0x000000100b2c7819 */ /* 0x000fe200000006ff */
[C---:B------:R-:W-:Y:S01]  /*2f10*/  FFMA.FTZ R45, R158.reuse, R45, R0 ;  /* 0x0000002d9e2d7223 */ /* 0x040fe20000010000 */
[-C--:B------:R-:W-:Y:S01]  /*2f20*/  FMUL.FTZ R181, R181, R36.reuse ;  /* 0x00000024b5b57220 */ /* 0x080fe20000410000 */
[----:B------:R-:W-:Y:S01]  /*2f30*/  FFMA.FTZ R175, R158, R177, R30 ;  /* 0x000000b19eaf7223 */ /* 0x000fe2000001001e */
[----:B------:R-:W-:Y:S01]  /*2f40*/  FMUL.FTZ R30, R197, UR4 ;  /* 0x00000004c51e7c20 */ /* 0x000fe20008410000 */
[----:B------:R-:W-:Y:S01]  /*2f50*/  FMUL.FTZ R39, R207, UR4 ;  /* 0x00000004cf277c20 */ /* 0x000fe20008410000 */
[----:B------:R-:W-:Y:S01]  /*2f60*/  FSEL R33, R33, RZ, P6 ;  /* 0x000000ff21217208 */ /* 0x000fe20003000000 */
[-C--:B------:R-:W-:Y:S01]  /*2f70*/  FMUL.FTZ R209, R209, R36.reuse ;  /* 0x00000024d1d17220 */ /* 0x080fe20000410000 */
[-C--:B------:R-:W-:Y:S01]  /*2f80*/  FMUL.FTZ R45, R45, R36.reuse ;  /* 0x000000242d2d7220 */ /* 0x080fe20000410000 */
[-C--:B------:R-:W-:Y:S01]  /*2f90*/  FMUL.FTZ R175, R175, R36.reuse ;  /* 0x00000024afaf7220 */ /* 0x080fe20000410000 */
[----:B------:R-:W-:Y:S01]  /*2fa0*/  FMUL.FTZ R0, R181, UR4 ;  /* 0x00000004b5007c20 */ /* 0x000fe20008410000 */
[----:B------:R-:W-:Y:S01]  /*2fb0*/  LOP3.LUT P6, RZ, R40, 0xff, RZ, 0xc0, !PT ;  /* 0x000000ff28ff7812 */ /* 0x000fe200078cc0ff */
[----:B------:R-:W-:Y:S01]  /*2fc0*/  FFMA.FTZ R43, R158, R43, R44 ;  /* 0x0000002b9e2b7223 */ /* 0x000fe2000001002c */
[----:B------:R-:W-:Y:S01]  /*2fd0*/  FSEL R30, R30, RZ, P4 ;  /* 0x000000ff1e1e7208 */ /* 0x000fe20002000000 */
[----:B------:R-:W-:Y:S01]  /*2fe0*/  FMUL.FTZ R177, R209, UR4 ;  /* 0x00000004d1b17c20 */ /* 0x000fe20008410000 */
[----:B------:R-:W-:Y:S01]  /*2ff0*/  FSEL R39, R39, RZ, P3 ;  /* 0x000000ff27277208 */ /* 0x000fe20001800000 */
[----:B------:R-:W-:Y:S01]  /*3000*/  FMUL.FTZ R45, R45, UR4 ;  /* 0x000000042d2d7c20 */ /* 0x000fe20008410000 */
[----:B------:R-:W-:Y:S01]  /*3010*/  FMUL.FTZ R172, R175, UR4 ;  /* 0x00000004afac7c20 */ /* 0x000fe20008410000 */
[C---:B------:R-:W-:Y:S01]  /*3020*/  LOP3.LUT P4, RZ, R40.reuse, 0xff00, RZ, 0xc0, !PT ;  /* 0x0000ff0028ff7812 */ /* 0x040fe2000788c0ff */
[----:B------:R-:W-:Y:S01]  /*3030*/  FMUL.FTZ R43, R43, R36 ;  /* 0x000000242b2b7220 */ /* 0x000fe20000410000 */
[----:B------:R-:W-:-:S02]  /*3040*/  LOP3.LUT P3, RZ, R40, 0xff0000, RZ, 0xc0, !PT ;  /* 0x00ff000028ff7812 */ /* 0x000fc4000786c0ff */
[----:B------:R-:W-:Y:S01]  /*3050*/  FSEL R0, R0, RZ, P6 ;  /* 0x000000ff00007208 */ /* 0x000fe20003000000 */
[----:B------:R-:W-:Y:S01]  /*3060*/  FMUL.FTZ R43, R43, UR4 ;  /* 0x000000042b2b7c20 */ /* 0x000fe20008410000 */
[----:B------:R-:W-:Y:S02]  /*3070*/  ISETP.GE.U32.AND P6, PT, R40, RZ, PT ;  /* 0x000000ff2800720c */ /* 0x000fe40003fc6070 */
[----:B------:R-:W-:Y:S02]  /*3080*/  PRMT R24, R13, 0x7632, R24 ;  /* 0x000076320d187816 */ /* 0x000fe40000000018 */
[----:B------:R-:W-:Y:S02]  /*3090*/  FSEL R177, R177, RZ, P0 ;  /* 0x000000ffb1b17208 */ /* 0x000fe40000000000 */
[----:B------:R-:W-:Y:S02]  /*30a0*/  FSEL R175, R45, RZ, P4 ;  /* 0x000000ff2daf7208 */ /* 0x000fe40002000000 */
[----:B------:R-:W-:-:S02]  /*30b0*/  FSEL R172, R172, RZ, P3 ;  /* 0x000000ffacac7208 */ /* 0x000fc40001800000 */
[C---:B------:R-:W-:Y:S02]  /*30c0*/  LOP3.LUT P0, RZ, R41.reuse, 0xff, RZ, 0xc0, !PT ;  /* 0x000000ff29ff7812 */ /* 0x040fe4000780c0ff */
[C---:B------:R-:W-:Y:S02]  /*30d0*/  LOP3.LUT P4, RZ, R41.reuse, 0xff0000, RZ, 0xc0, !PT ;  /* 0x00ff000029ff7812 */ /* 0x040fe4000788c0ff */
[C---:B------:R-:W-:Y:S02]  /*30e0*/  LOP3.LUT P3, RZ, R41.reuse, 0xff00, RZ, 0xc0, !PT ;  /* 0x0000ff0029ff7812 */ /* 0x040fe4000786c0ff */
[----:B------:R-:W-:Y:S01]  /*30f0*/  ISETP.GE.U32.AND.EX P6, PT, R41, 0x1000000, PT, P6 ;  /* 0x010000002900780c */ /* 0x000fe20003fc6160 */
[----:B------:R-:W-:Y:S01]  /*3100*/  FADD.FTZ R41, R190, -R37 ;  /* 0x80000025be297221 */ /* 0x000fe20000010000 */
[----:B------:R-:W-:Y:S02]  /*3110*/  SHF.L.U32 R37, R24, 0x10, RZ ;  /* 0x0000001018257819 */ /* 0x000fe400000006ff */
[----:B------:R-:W-:-:S02]  /*3120*/  PRMT R24, R14, 0x7632, R24 ;  /* 0x000076320e187816 */ /* 0x000fc40000000018 */
[----:B------:R-:W-:Y:S01]  /*3130*/  FSEL R166, R43, RZ, P5 ;  /* 0x000000ff2ba67208 */ /* 0x000fe20002800000 */
[----:B------:R-:W-:Y:S01]  /*3140*/  FFMA.FTZ R25, R158, R25, R37 ;  /* 0x000000199e197223 */ /* 0x000fe20000010025 */
[----:B------:R-:W-:Y:S02]  /*3150*/  LOP3.LUT P5, RZ, R40, 0xff000000, RZ, 0xc0, !PT ;  /* 0xff00000028ff7812 */ /* 0x000fe400078ac0ff */
[----:B------:R-:W-:Y:S01]  /*3160*/  SHF.L.U32 R24, R24, 0x10, RZ ;  /* 0x0000001018187819 */ /* 0x000fe200000006ff */
[-C--:B------:R-:W-:Y:S01]  /*3170*/  FMUL.FTZ R25, R25, R36.reuse ;  /* 0x0000002419197220 */ /* 0x080fe20000410000 */
[C---:B------:R-:W-:Y:S02]  /*3180*/  SHF.L.U32 R40, R15.reuse, 0x10, RZ ;  /* 0x000000100f287819 */ /* 0x040fe400000006ff */
[----:B------:R-:W-:Y:S01]  /*3190*/  PRMT R42, R15, 0x7632, R42 ;  /* 0x000076320f2a7816 */ /* 0x000fe2000000002a */
[----:B------:R-:W-:Y:S01]  /*31a0*/  FFMA.FTZ R187, R158, R187, R24 ;  /* 0x000000bb9ebb7223 */ /* 0x000fe20000010018 */
[----:B------:R-:W-:Y:S01]  /*31b0*/  SHF.L.U32 R32, R14, 0x10, RZ ;  /* 0x000000100e207819 */ /* 0x000fe200000006ff */
[----:B------:R-:W-:Y:S01]  /*31c0*/  FFMA.FTZ R179, R158, R179, R40 ;  /* 0x000000b39eb37223 */ /* 0x000fe20000010028 */
[----:B------:R-:W-:Y:S01]  /*31d0*/  SHF.L.U32 R42, R42, 0x10, RZ ;  /* 0x000000102a2a7819 */ /* 0x000fe200000006ff */
[----:B------:R-:W-:Y:S01]  /*31e0*/  FMUL.FTZ R25, R25, UR4 ;  /* 0x0000000419197c20 */ /* 0x000fe20008410000 */
[----:B------:R-:W-:Y:S01]  /*31f0*/  SHF.L.U32 R24, R17, 0x10, RZ ;  /* 0x0000001011187819 */ /* 0x000fe200000006ff */
[-C--:B------:R-:W-:Y:S01]  /*3200*/  FMUL.FTZ R179, R179, R36.reuse ;  /* 0x00000024b3b37220 */ /* 0x080fe20000410000 */
[C---:B------:R-:W-:Y:S01]  /*3210*/  FFMA.FTZ R185, R158.reuse, R185, R32 ;  /* 0x000000b99eb97223 */ /* 0x040fe20000010020 */
[----:B------:R-:W-:Y:S01]  /*3220*/  FFMA.FTZ R41, R158, R41, R42 ;  /* 0x000000299e297223 */ /* 0x000fe2000001002a */
[----:B------:R-:W-:Y:S01]  /*3230*/  SHF.L.U32 R37, R16, 0x10, RZ ;  /* 0x0000001010257819 */ /* 0x000fe200000006ff */
[C---:B------:R-:W-:Y:S01]  /*3240*/  FFMA.FTZ R53, R158.reuse, R53, R24 ;  /* 0x000000359e357223 */ /* 0x040fe20000010018 */
[----:B------:R-:W-:Y:S01]  /*3250*/  FMUL.FTZ R179, R179, UR4 ;  /* 0x00000004b3b37c20 */ /* 0x000fe20008410000 */
[-C--:B------:R-:W-:Y:S01]  /*3260*/  FMUL.FTZ R185, R185, R36.reuse ;  /* 0x00000024b9b97220 */ /* 0x080fe20000410000 */
[-C--:B------:R-:W-:Y:S01]  /*3270*/  FMUL.FTZ R41, R41, R36.reuse ;  /* 0x0000002429297220 */ /* 0x080fe20000410000 */
[-C--:B------:R-:W-:Y:S01]  /*3280*/  FMUL.FTZ R53, R53, R36.reuse ;  /* 0x0000002435357220 */ /* 0x080fe20000410000 */
[----:B------:R-:W-:Y:S01]  /*3290*/  FFMA.FTZ R55, R158, R55, R37 ;  /* 0x000000379e377223 */ /* 0x000fe20000010025 */
[----:B------:R-:W-:Y:S01]  /*32a0*/  FSEL R37, R25, RZ, P5 ;  /* 0x000000ff19257208 */ /* 0x000fe20002800000 */
[----:B------:R-:W-:Y:S01]  /*32b0*/  FMUL.FTZ R185, R185, UR4 ;  /* 0x00000004b9b97c20 */ /* 0x000fe20008410000 */
[----:B------:R-:W-:Y:S01]  /*32c0*/  SHF.L.U32 R32, R18, 0x10, RZ ;  /* 0x0000001012207819 */ /* 0x000fe200000006ff */
[----:B------:R-:W0:Y:S01]  /*32d0*/  LDC.64 R24, c[0x0][0x468] ;  /* 0x00011a00ff187b82 */ /* 0x000e220000000a00 */
[----:B------:R-:W-:Y:S01]  /*32e0*/  FMUL.FTZ R41, R41, UR4 ;  /* 0x0000000429297c20 */ /* 0x000fe20008410000 */
[----:B------:R-:W-:Y:S01]  /*32f0*/  FSEL R179, R179, RZ, P4 ;  /* 0x000000ffb3b37208 */ /* 0x000fe20002000000 */
[----:B------:R-:W-:Y:S01]  /*3300*/  FMUL.FTZ R53, R53, UR4 ;  /* 0x0000000435357c20 */ /* 0x000fe20008410000 */
[----:B------:R-:W-:Y:S01]  /*3310*/  LOP3.LUT P4, RZ, R2, 0xff0000, RZ, 0xc0, !PT ;  /* 0x00ff000002ff7812 */ /* 0x000fe2000788c0ff */
[----:B------:R-:W-:Y:S01]  /*3320*/  FFMA.FTZ R51, R158, R51, R32 ;  /* 0x000000339e337223 */ /* 0x000fe20000010020 */
[----:B------:R-:W-:Y:S01]  /*3330*/  FSEL R185, R185, RZ, P0 ;  /* 0x000000ffb9b97208 */ /* 0x000fe20000000000 */
[-C--:B------:R-:W-:Y:S01]  /*3340*/  FMUL.FTZ R187, R187, R36.reuse ;  /* 0x00000024bbbb7220 */ /* 0x080fe20000410000 */
[----:B------:R-:W-:Y:S01]  /*3350*/  FSEL R32, R41, RZ, P6 ;  /* 0x000000ff29207208 */ /* 0x000fe20003000000 */
[-C--:B------:R-:W-:Y:S01]  /*3360*/  FMUL.FTZ R55, R55, R36.reuse ;  /* 0x0000002437377220 */ /* 0x080fe20000410000 */
[----:B------:R-:W-:Y:S01]  /*3370*/  FSEL R53, R53, RZ, P4 ;  /* 0x000000ff35357208 */ /* 0x000fe20002000000 */
[----:B------:R-:W-:Y:S01]  /*3380*/  FMUL.FTZ R187, R187, UR4 ;  /* 0x00000004bbbb7c20 */ /* 0x000fe20008410000 */
[C---:B------:R-:W-:Y:S01]  /*3390*/  LOP3.LUT P5, RZ, R2.reuse, 0xff, RZ, 0xc0, !PT ;  /* 0x000000ff02ff7812 */ /* 0x040fe200078ac0ff */
[----:B------:R-:W-:Y:S01]  /*33a0*/  FMUL.FTZ R51, R51, R36 ;  /* 0x0000002433337220 */ /* 0x000fe20000410000 */
[C---:B------:R-:W-:Y:S01]  /*33b0*/  LOP3.LUT P0, RZ, R2.reuse, 0xff00, RZ, 0xc0, !PT ;  /* 0x0000ff0002ff7812 */ /* 0x040fe2000780c0ff */
[----:B------:R-:W-:Y:S01]  /*33c0*/  FMUL.FTZ R55, R55, UR4 ;  /* 0x0000000437377c20 */ /* 0x000fe20008410000 */
[C---:B------:R-:W-:Y:S01]  /*33d0*/  LOP3.LUT P6, RZ, R2.reuse, 0xff000000, RZ, 0xc0, !PT ;  /* 0xff00000002ff7812 */ /* 0x040fe200078cc0ff */
[----:B------:R-:W-:Y:S01]  /*33e0*/  FMUL.FTZ R51, R51, UR4 ;  /* 0x0000000433337c20 */ /* 0x000fe20008410000 */
[----:B------:R-:W-:-:S02]  /*33f0*/  ISETP.GE.U32.AND P4, PT, R2, RZ, PT ;  /* 0x000000ff0200720c */ /* 0x000fc40003f86070 */
[----:B------:R-:W-:Y:S02]  /*3400*/  SHF.L.U32 R40, R26, 0x10, RZ ;  /* 0x000000101a287819 */ /* 0x000fe400000006ff */
[----:B------:R-:W-:Y:S02]  /*3410*/  SHF.L.U32 R29, R29, 0x10, RZ ;  /* 0x000000101d1d7819 */ /* 0x000fe400000006ff */
[----:B------:R-:W-:Y:S01]  /*3420*/  SHF.L.U32 R2, R27, 0x10, RZ ;  /* 0x000000101b027819 */ /* 0x000fe200000006ff */
[----:B------:R-:W-:Y:S01]  /*3430*/  FFMA.FTZ R35, R158, R35, R40 ;  /* 0x000000239e237223 */ /* 0x000fe20000010028 */
[----:B------:R-:W-:Y:S01]  /*3440*/  SHF.L.U32 R28, R28, 0x10, RZ ;  /* 0x000000101c1c7819 */ /* 0x000fe200000006ff */
[C---:B------:R-:W-:Y:S01]  /*3450*/  FFMA.FTZ R29, R158.reuse, R31, R29 ;  /* 0x0000001f9e1d7223 */ /* 0x040fe2000001001d */
[----:B------:R-:W-:Y:S01]  /*3460*/  SHF.L.U32 R26, R19, 0x10, RZ ;  /* 0x00000010131a7819 */ /* 0x000fe200000006ff */
[C---:B------:R-:W-:Y:S01]  /*3470*/  FFMA.FTZ R49, R158.reuse, R49, R2 ;  /* 0x000000319e317223 */ /* 0x040fe20000010002 */
[----:B------:R-:W-:Y:S01]  /*3480*/  FSEL R54, R187, RZ, P3 ;  /* 0x000000ffbb367208 */ /* 0x000fe20001800000 */
[C---:B------:R-:W-:Y:S01]  /*3490*/  FFMA.FTZ R47, R158.reuse, R47, R28 ;  /* 0x0000002f9e2f7223 */ /* 0x040fe2000001001c */
[----:B------:R-:W-:Y:S01]  /*34a0*/  LOP3.LUT P3, RZ, R3, 0xff, RZ, 0xc0, !PT ;  /* 0x000000ff03ff7812 */ /* 0x000fe2000786c0ff */
[----:B------:R-:W-:Y:S01]  /*34b0*/  FFMA.FTZ R171, R158, R171, R26 ;  /* 0x000000ab9eab7223 */ /* 0x000fe2000001001a */
[-C--:B------:R-:W-:Y:S01]  /*34c0*/  FMUL.FTZ R46, R29, R36.reuse ;  /* 0x000000241d2e7220 */ /* 0x080fe20000410000 */
[-C--:B------:R-:W-:Y:S01]  /*34d0*/  FMUL.FTZ R49, R49, R36.reuse ;  /* 0x0000002431317220 */ /* 0x080fe20000410000 */
[-C--:B------:R-:W-:Y:S01]  /*34e0*/  FMUL.FTZ R47, R47, R36.reuse ;  /* 0x000000242f2f7220 */ /* 0x080fe20000410000 */
[-C--:B------:R-:W-:Y:S01]  /*34f0*/  FMUL.FTZ R48, R35, R36.reuse ;  /* 0x0000002423307220 */ /* 0x080fe20000410000 */
[----:B------:R-:W-:Y:S01]  /*3500*/  FMUL.FTZ R171, R171, R36 ;  /* 0x00000024abab7220 */ /* 0x000fe20000410000 */
[----:B------:R-:W-:Y:S01]  /*3510*/  FSEL R55, R55, RZ, P5 ;  /* 0x000000ff37377208 */ /* 0x000fe20002800000 */
[----:B------:R-:W-:Y:S01]  /*3520*/  FMUL.FTZ R47, R47, UR4 ;  /* 0x000000042f2f7c20 */ /* 0x000fe20008410000 */
[----:B------:R-:W-:Y:S01]  /*3530*/  FSEL R51, R51, RZ, P3 ;  /* 0x000000ff33337208 */ /* 0x000fe20001800000 */
[----:B------:R-:W-:Y:S01]  /*3540*/  FMUL.FTZ R171, R171, UR4 ;  /* 0x00000004abab7c20 */ /* 0x000fe20008410000 */
[----:B------:R-:W-:Y:S01]  /*3550*/  FMUL.FTZ R48, R48, UR4 ;  /* 0x0000000430307c20 */ /* 0x000fe20008410000 */
[----:B------:R-:W-:Y:S01]  /*3560*/  FMUL.FTZ R49, R49, UR4 ;  /* 0x0000000431317c20 */ /* 0x000fe20008410000 */
[----:B------:R-:W-:Y:S01]  /*3570*/  FMUL.FTZ R46, R46, UR4 ;  /* 0x000000042e2e7c20 */ /* 0x000fe20008410000 */
[----:B------:R-:W-:Y:S01]  /*3580*/  LOP3.LUT P5, RZ, R3, 0xff00, RZ, 0xc0, !PT ;  /* 0x0000ff0003ff7812 */ /* 0x000fe200078ac0ff */
[----:B0-----:R-:W-:Y:S01]  /*3590*/  IMAD.WIDE.U32 R40, R161, 0x10, R24 ;  /* 0x00000010a1287825 */ /* 0x001fe200078e0018 */
[----:B------:R-:W-:-:S02]  /*35a0*/  LOP3.LUT P3, RZ, R3, 0xff0000, RZ, 0xc0, !PT ;  /* 0x00ff000003ff7812 */ /* 0x000fc4000786c0ff */
[----:B------:R-:W-:Y:S01]  /*35b0*/  ISETP.GE.U32.AND.EX P4, PT, R3, 0x1000000, PT, P4 ;  /* 0x010000000300780c */ /* 0x000fe20003f86140 */
[--C-:B------:R-:W-:Y:S01]  /*35c0*/  IMAD.WIDE.U32 R2, R163, 0x10, R24.reuse ;  /* 0x00000010a3027825 */ /* 0x100fe200078e0018 */
[----:B------:R-:W-:Y:S02]  /*35d0*/  F2FP.BF16.F32.PACK_AB R35, R32, R179 ;  /* 0x000000b32023723e */ /* 0x000fe400000010ff */
[----:B------:R-:W-:Y:S01]  /*35e0*/  F2FP.BF16.F32.PACK_AB R30, R39, R30 ;  /* 0x0000001e271e723e */ /* 0x000fe200000010ff */
[--C-:B------:R-:W-:Y:S01]  /*35f0*/  IMAD.WIDE.U32 R42, R159, 0x10, R24.reuse ;  /* 0x000000109f2a7825 */ /* 0x100fe200078e0018 */
[----:B------:R-:W-:Y:S02]  /*3600*/  F2FP.BF16.F32.PACK_AB R32, R175, R0 ;  /* 0x00000000af20723e */ /* 0x000fe400000010ff */
[----:B------:R-:W-:Y:S01]  /*3610*/  FSEL R39, R171, RZ, P3 ;  /* 0x000000ffab277208 */ /* 0x000fe20001800000 */
[----:B------:R-:W-:Y:S01]  /*3620*/  IMAD.WIDE.U32 R44, R155, 0x10, R24 ;  /* 0x000000109b2c7825 */ /* 0x000fe200078e0018 */
[----:B------:R-:W-:-:S02]  /*3630*/  F2FP.BF16.F32.PACK_AB R25, R165, R38 ;  /* 0x00000026a519723e */ /* 0x000fc400000010ff */
[----:B------:R-:W-:Y:S02]  /*3640*/  FSEL R48, R48, RZ, P4 ;  /* 0x000000ff30307208 */ /* 0x000fe40002000000 */
[----:B------:R-:W-:Y:S02]  /*3650*/  FSEL R38, R47, RZ, P5 ;  /* 0x000000ff2f267208 */ /* 0x000fe40002800000 */
[----:B------:R-:W-:Y:S02]  /*3660*/  FSEL R0, R49, RZ, P6 ;  /* 0x000000ff31007208 */ /* 0x000fe40003000000 */
[----:B------:R-:W-:Y:S02]  /*3670*/  FSEL R36, R46, RZ, P0 ;  /* 0x000000ff2e247208 */ /* 0x000fe40000000000 */
[----:B------:R-:W-:Y:S02]  /*3680*/  F2FP.BF16.F32.PACK_AB R27, R173, R162 ;  /* 0x000000a2ad1b723e */ /* 0x000fe400000010ff */
        /* <DEDUP_REMOVED lines=16> */
.L_x_579:
[-CC-:B------:R-:W-:Y:S01]  /*3790*/  FFMA.FTZ R21, R220, R34.reuse, R35.reuse ;  /* 0x00000022dc157223 */ /* 0x180fe20000010023 */
[----:B------:R-:W-:Y:S01]  /*37a0*/  PRMT R20, R7, 0x7632, R20 ;  /* 0x0000763207147816 */ /* 0x000fe20000000014 */
[-C--:B------:R-:W-:Y:S01]  /*37b0*/  FFMA.FTZ R213, R213, R34.reuse, R35 ;  /* 0x00000022d5d57223 */ /* 0x080fe20000010023 */
[----:B------:R-:W-:Y:S01]  /*37c0*/  SHF.L.U32 R22, R6, 0x10, RZ ;  /* 0x0000001006167819 */ /* 0x000fe200000006ff */
[----:B------:R-:W-:Y:S01]  /*37d0*/  FADD.FTZ R23, R216, -R21 ;  /* 0x80000015d8177221 */ /* 0x000fe20000010000 */
[----:B------:R-:W-:Y:S01]  /*37e0*/  FFMA.FTZ R21, R218, R34, R35 ;  /* 0x00000022da157223 */ /* 0x000fe20000010023 */
[----:B------:R-:W-:Y:S01]  /*37f0*/  SHF.L.U32 R25, R7, 0x10, RZ ;  /* 0x0000001007197819 */ /* 0x000fe200000006ff */
[----:B------:R-:W-:Y:S01]  /*3800*/  FADD.FTZ R213, R228, -R213 ;  /* 0x800000d5e4d57221 */ /* 0x000fe20000010000 */
[----:B------:R-:W-:Y:S01]  /*3810*/  SHF.L.U32 R30, R20, 0x10, RZ ;  /* 0x00000010141e7819 */ /* 0x000fe200000006ff */
[----:B------:R-:W-:Y:S01]  /*3820*/  FADD.FTZ R21, R214, -R21 ;  /* 0x80000015d6157221 */ /* 0x000fe20000010000 */
[----:B------:R-:W-:Y:S01]  /*3830*/  LOP3.LUT P3, RZ, R45, 0xff, RZ, 0xc0, !PT ;  /* 0x000000ff2dff7812 */ /* 0x000fe2000786c0ff */
[----:B------:R-:W-:Y:S01]  /*3840*/  FFMA.FTZ R20, R158, R23, R25 ;  /* 0x000000179e147223 */ /* 0x000fe20000010019 */
[----:B------:R-:W-:Y:S01]  /*3850*/  ISETP.GE.U32.AND P6, PT, R44, RZ, PT ;  /* 0x000000ff2c00720c */ /* 0x000fe20003fc6070 */
[C---:B------:R-:W-:Y:S01]  /*3860*/  FFMA.FTZ R21, R158.reuse, R21, R22 ;  /* 0x000000159e157223 */ /* 0x040fe20000010016 */
[----:B------:R-:W-:Y:S01]  /*3870*/  FFMA.FTZ R23, R158, R213, R30 ;  /* 0x000000d59e177223 */ /* 0x000fe2000001001e */
[----:B------:R-:W-:Y:S01]  /*3880*/  FMUL.FTZ R25, R20, R36 ;  /* 0x0000002414197220 */ /* 0x000fe20000410000 */
[--C-:B------:R-:W-:Y:S01]  /*3890*/  FFMA.FTZ R0, R0, R34, R35.reuse ;  /* 0x0000002200007223 */ /* 0x100fe20000010023 */
[-C--:B------:R-:W-:Y:S01]  /*38a0*/  FMUL.FTZ R22, R21, R36.reuse ;  /* 0x0000002415167220 */ /* 0x080fe20000410000 */
[----:B------:R-:W-:Y:S01]  /*38b0*/  FMUL.FTZ R30, R23, R36 ;  /* 0x00000024171e7220 */ /* 0x000fe20000410000 */
[----:B------:R-:W-:Y:S01]  /*38c0*/  FMUL.FTZ R25, R25, UR4 ;  /* 0x0000000419197c20 */ /* 0x000fe20008410000 */
[C---:B------:R-:W-:Y:S01]  /*38d0*/  LOP3.LUT P4, RZ, R45.reuse, 0xff0000, RZ, 0xc0, !PT ;  /* 0x00ff00002dff7812 */ /* 0x040fe2000788c0ff */
[----:B------:R-:W-:Y:S01]  /*38e0*/  FMUL.FTZ R22, R22, UR4 ;  /* 0x0000000416167c20 */ /* 0x000fe20008410000 */
[----:B------:R-:W-:Y:S01]  /*38f0*/  FMUL.FTZ R30, R30, UR4 ;  /* 0x000000041e1e7c20 */ /* 0x000fe20008410000 */
[----:B------:R-:W-:Y:S01]  /*3900*/  ISETP.GE.U32.AND.EX P6, PT, R45, 0x1000000, PT, P6 ;  /* 0x010000002d00780c */ /* 0x000fe20003fc6160 */
[----:B------:R-:W-:Y:S01]  /*3910*/  FADD.FTZ R191, R221, -R0 ;  /* 0x80000000ddbf7221 */ /* 0x000fe20000010000 */
[-CC-:B------:R-:W-:Y:S01]  /*3920*/  FFMA.FTZ R223, R223, R34.reuse, R35.reuse ;  /* 0x00000022dfdf7223 */ /* 0x180fe20000010023 */
[----:B------:R-:W-:Y:S01]  /*3930*/  FSEL R32, R22, RZ, P3 ;  /* 0x000000ff16207208 */ /* 0x000fe20001800000 */
[-CC-:B------:R-:W-:Y:S01]  /*3940*/  FFMA.FTZ R215, R215, R34.reuse, R35.reuse ;  /* 0x00000022d7d77223 */ /* 0x180fe20000010023 */
[----:B------:R-:W-:Y:S01]  /*3950*/  PRMT R22, R6, 0x7632, R22 ;  /* 0x0000763206167816 */ /* 0x000fe20000000016 */
[-C--:B------:R-:W-:Y:S01]  /*3960*/  FFMA.FTZ R217, R217, R34.reuse, R35 ;  /* 0x00000022d9d97223 */ /* 0x080fe20000010023 */
[----:B------:R-:W-:Y:S01]  /*3970*/  PRMT R0, R5, 0x7632, R0 ;  /* 0x0000763205007816 */ /* 0x000fe20000000000 */
[----:B------:R-:W-:Y:S01]  /*3980*/  FADD.FTZ R215, R226, -R215 ;  /* 0x800000d7e2d77221 */ /* 0x000fe20000010000 */
[----:B------:R-:W-:Y:S01]  /*3990*/  FSEL R38, R25, RZ, P4 ;  /* 0x000000ff19267208 */ /* 0x000fe20002000000 */
[----:B------:R-:W-:Y:S01]  /*39a0*/  FADD.FTZ R25, R212, -R223 ;  /* 0x800000dfd4197221 */ /* 0x000fe20000010000 */
[----:B------:R-:W-:Y:S01]  /*39b0*/  FSEL R33, R30, RZ, P6 ;  /* 0x000000ff1e217208 */ /* 0x000fe20003000000 */
[----:B------:R-:W-:Y:S01]  /*39c0*/  FADD.FTZ R217, R224, -R217 ;  /* 0x800000d9e0d97221 */ /* 0x000fe20000010000 */
[----:B------:R-:W-:Y:S01]  /*39d0*/  LOP3.LUT P0, RZ, R44, 0xff, RZ, 0xc0, !PT ;  /* 0x000000ff2cff7812 */ /* 0x000fe2000780c0ff */
[-CC-:B------:R-:W-:Y:S01]  /*39e0*/  FFMA.FTZ R37, R208, R34.reuse, R35.reuse ;  /* 0x00000022d0257223 */ /* 0x180fe20000010023 */
[C---:B------:R-:W-:Y:S01]  /*39f0*/  LOP3.LUT P5, RZ, R44.reuse, 0xff00, RZ, 0xc0, !PT ;  /* 0x0000ff002cff7812 */ /* 0x040fe200078ac0ff */
[-C--:B------:R-:W-:Y:S01]  /*3a00*/  FFMA.FTZ R219, R219, R34.reuse, R35 ;  /* 0x00000022dbdb7223 */ /* 0x080fe20000010023 */
[----:B------:R-:W-:Y:S01]  /*3a10*/  LOP3.LUT P4, RZ, R44, 0xff0000, RZ, 0xc0, !PT ;  /* 0x00ff00002cff7812 */ /* 0x000fe2000788c0ff */
[----:B------:R-:W-:Y:S01]  /*3a20*/  FADD.FTZ R37, R198, -R37 ;  /* 0x80000025c6257221 */ /* 0x000fe20000010000 */
[----:B------:R-:W-:Y:S01]  /*3a30*/  LOP3.LUT P6, RZ, R44, 0xff000000, RZ, 0xc0, !PT ;  /* 0xff0000002cff7812 */ /* 0x000fe200078cc0ff */
[-C--:B------:R-:W-:Y:S01]  /*3a40*/  FFMA.FTZ R204, R204, R34.reuse, R35 ;  /* 0x00000022cccc7223 */ /* 0x080fe20000010023 */
[----:B------:R-:W-:Y:S01]  /*3a50*/  SHF.L.U32 R31, R22, 0x10, RZ ;  /* 0x00000010161f7819 */ /* 0x000fe200000006ff */
[----:B------:R-:W-:Y:S01]  /*3a60*/  FADD.FTZ R219, R222, -R219 ;  /* 0x800000dbdedb7221 */ /* 0x000fe20000010000 */
[----:B------:R-:W-:Y:S01]  /*3a70*/  SHF.L.U32 R30, R5, 0x10, RZ ;  /* 0x00000010051e7819 */ /* 0x000fe200000006ff */
[----:B------:R-:W-:Y:S01]  /*3a80*/  FFMA.FTZ R210, R210, R34, R35 ;  /* 0x00000022d2d27223 */ /* 0x000fe20000010023 */
        /* <DEDUP_REMOVED lines=9> */
[C---:B------:R-:W-:Y:S01]  /*3b20*/  FFMA.FTZ R191, R158.reuse, R191, R31 ;  /* 0x000000bf9ebf7223 */ /* 0x040fe2000001001f */
[----:B------:R-:W-:Y:S01]  /*3b30*/  LOP3.LUT P3, RZ, R45, 0xff00, RZ, 0xc0, !PT ;  /* 0x0000ff002dff7812 */ /* 0x000fe2000786c0ff */
[----:B------:R-:W-:Y:S01]  /*3b40*/  FFMA.FTZ R31, R158, R37, R44 ;  /* 0x000000259e1f7223 */ /* 0x000fe2000001002c */
[----:B------:R-:W-:Y:S01]  /*3b50*/  PRMT R39, R11, 0x7632, R39 ;  /* 0x000076320b277816 */ /* 0x000fe20000000027 */
[----:B------:R-:W-:Y:S01]  /*3b60*/  FADD.FTZ R45, R197, -R204 ;  /* 0x800000ccc52d7221 */ /* 0x000fe20000010000 */
[-C--:B------:R-:W-:Y:S01]  /*3b70*/  FMUL.FTZ R37, R22, R36.reuse ;  /* 0x0000002416257220 */ /* 0x080fe20000410000 */
[----:B------:R-:W-:Y:S01]  /*3b80*/  FFMA.FTZ R197, R158, R219, R0 ;  /* 0x000000db9ec57223 */ /* 0x000fe20000010000 */
[-C--:B------:R-:W-:Y:S01]  /*3b90*/  FMUL.FTZ R0, R25, R36.reuse ;  /* 0x0000002419007220 */ /* 0x080fe20000410000 */
[----:B------:R-:W-:Y:S01]  /*3ba0*/  SHF.L.U32 R160, R39, 0x10, RZ ;  /* 0x0000001027a07819 */ /* 0x000fe200000006ff */
[----:B------:R-:W-:Y:S01]  /*3bb0*/  FMUL.FTZ R39, R37, UR4 ;  /* 0x0000000425277c20 */ /* 0x000fe20008410000 */
[-C--:B------:R-:W-:Y:S01]  /*3bc0*/  FMUL.FTZ R37, R30, R36.reuse ;  /* 0x000000241e257220 */ /* 0x080fe20000410000 */
[----:B------:R-:W-:Y:S01]  /*3bd0*/  FMUL.FTZ R193, R0, UR4 ;  /* 0x0000000400c17c20 */ /* 0x000fe20008410000 */
[-C--:B------:R-:W-:Y:S01]  /*3be0*/  FMUL.FTZ R0, R191, R36.reuse ;  /* 0x00000024bf007220 */ /* 0x080fe20000410000 */
[----:B------:R-:W-:Y:S01]  /*3bf0*/  SHF.L.U32 R156, R10, 0x10, RZ ;  /* 0x000000100a9c7819 */ /* 0x000fe200000006ff */
[----:B------:R-:W-:Y:S01]  /*3c00*/  FMUL.FTZ R194, R37, UR4 ;  /* 0x0000000425c27c20 */ /* 0x000fe20008410000 */
[-C--:B------:R-:W-:Y:S01]  /*3c10*/  FMUL.FTZ R37, R197, R36.reuse ;  /* 0x00000024c5257220 */ /* 0x080fe20000410000 */
[----:B------:R-:W-:Y:S01]  /*3c20*/  FMUL.FTZ R0, R0, UR4 ;  /* 0x0000000400007c20 */ /* 0x000fe20008410000 */
[C---:B------:R-:W-:Y:S01]  /*3c30*/  FFMA.FTZ R44, R158.reuse, R209, R160 ;  /* 0x000000d19e2c7223 */ /* 0x040fe200000100a0 */
[----:B------:R-:W-:Y:S01]  /*3c40*/  FFMA.FTZ R45, R158, R45, R156 ;  /* 0x0000002d9e2d7223 */ /* 0x000fe2000001009c */
[----:B------:R-:W-:Y:S01]  /*3c50*/  FMUL.FTZ R37, R37, UR4 ;  /* 0x0000000425257c20 */ /* 0x000fe20008410000 */
[-C--:B------:R-:W-:Y:S01]  /*3c60*/  FMUL.FTZ R47, R31, R36.reuse ;  /* 0x000000241f2f7220 */ /* 0x080fe20000410000 */
[----:B------:R-:W-:Y:S01]  /*3c70*/  FSEL R198, R0, RZ, P0 ;  /* 0x000000ff00c67208 */ /* 0x000fe20000000000 */
[----:B------:R-:W-:Y:S01]  /*3c80*/  FMUL.FTZ R156, R44, R36 ;  /* 0x000000242c9c7220 */ /* 0x000fe20000410000 */
[----:B------:R-:W-:Y:S01]  /*3c90*/  ISETP.GE.U32.AND P0, PT, R42, RZ, PT ;  /* 0x000000ff2a00720c */ /* 0x000fe20003f06070 */
[--C-:B------:R-:W-:Y:S01]  /*3ca0*/  FFMA.FTZ R160, R201, R34, R35.reuse ;  /* 0x00000022c9a07223 */ /* 0x100fe20000010023 */
[----:B------:R-:W-:Y:S01]  /*3cb0*/  FSEL R201, R37, RZ, P5 ;  /* 0x000000ff25c97208 */ /* 0x000fe20002800000 */
[----:B------:R-:W-:Y:S01]  /*3cc0*/  FMUL.FTZ R47, R47, UR4 ;  /* 0x000000042f2f7c20 */ /* 0x000fe20008410000 */
[----:B------:R-:W-:Y:S01]  /*3cd0*/  FMUL.FTZ R37, R156, UR4 ;  /* 0x000000049c257c20 */ /* 0x000fe20008410000 */
[----:B------:R-:W-:Y:S01]  /*3ce0*/  LOP3.LUT P5, RZ, R43, 0xff0000, RZ, 0xc0, !PT ;  /* 0x00ff00002bff7812 */ /* 0x000fe200078ac0ff */
[----:B------:R-:W-:Y:S01]  /*3cf0*/  FMUL.FTZ R0, R45, R36 ;  /* 0x000000242d007220 */ /* 0x000fe20000410000 */
[----:B------:R-:W-:Y:S01]  /*3d00*/  ISETP.GE.U32.AND.EX P0, PT, R43, 0x1000000, PT, P0 ;  /* 0x010000002b00780c */ /* 0x000fe20003f06100 */
[-CC-:B------:R-:W-:Y:S01]  /*3d10*/  FFMA.FTZ R185, R185, R34.reuse, R35.reuse ;  /* 0x00000022b9b97223 */ /* 0x180fe20000010023 */
[----:B------:R-:W-:Y:S01]  /*3d20*/  FSEL R39, R39, RZ, P3 ;  /* 0x000000ff27277208 */ /* 0x000fe20001800000 */
[----:B------:R-:W-:Y:S01]  /*3d30*/  FMUL.FTZ R0, R0, UR4 ;  /* 0x0000000400007c20 */ /* 0x000fe20008410000 */
[----:B------:R-:W-:Y:S01]  /*3d40*/  FSEL R193, R193, RZ, P4 ;  /* 0x000000ffc1c17208 */ /* 0x000fe20002000000 */
[-C--:B------:R-:W-:Y:S01]  /*3d50*/  FFMA.FTZ R207, R207, R34.reuse, R35 ;  /* 0x00000022cfcf7223 */ /* 0x080fe20000010023 */
[----:B------:R-:W-:Y:S01]  /*3d60*/  FSEL R156, R47, RZ, P5 ;  /* 0x000000ff2f9c7208 */ /* 0x000fe20002800000 */
[----:B------:R-:W-:Y:S01]  /*3d70*/  FADD.FTZ R165, R178, -R185 ;  /* 0x800000b9b2a57221 */ /* 0x000fe20000010000 */
[----:B------:R-:W-:Y:S01]  /*3d80*/  FSEL R37, R37, RZ, P0 ;  /* 0x000000ff25257208 */ /* 0x000fe20000000000 */
[-C--:B------:R-:W-:Y:S01]  /*3d90*/  FFMA.FTZ R167, R192, R34.reuse, R35 ;  /* 0x00000022c0a77223 */ /* 0x080fe20000010023 */
[----:B------:R-:W-:Y:S01]  /*3da0*/  LOP3.LUT P3, RZ, R42, 0xff, RZ, 0xc0, !PT ;  /* 0x000000ff2aff7812 */ /* 0x000fe2000786c0ff */
[----:B------:R-:W-:Y:S01]  /*3db0*/  FADD.FTZ R207, R206, -R207 ;  /* 0x800000cfcecf7221 */ /* 0x000fe20000010000 */
[----:B------:R-:W-:Y:S01]  /*3dc0*/  LOP3.LUT P4, RZ, R42, 0xff00, RZ, 0xc0, !PT ;  /* 0x0000ff002aff7812 */ /* 0x000fe2000788c0ff */
[----:B------:R-:W-:Y:S01]  /*3dd0*/  FADD.FTZ R173, R190, -R167 ;  /* 0x800000a7bead7221 */ /* 0x000fe20000010000 */
[----:B------:R-:W-:Y:S01]  /*3de0*/  LOP3.LUT P5, RZ, R42, 0xff0000, RZ, 0xc0, !PT ;  /* 0x00ff00002aff7812 */ /* 0x000fe200078ac0ff */
[-CC-:B------:R-:W-:Y:S01]  /*3df0*/  FFMA.FTZ R200, R200, R34.reuse, R35.reuse ;  /* 0x00000022c8c87223 */ /* 0x180fe20000010023 */
[----:B------:R-:W-:Y:S01]  /*3e00*/  LOP3.LUT P0, RZ, R42, 0xff000000, RZ, 0xc0, !PT ;  /* 0xff0000002aff7812 */ /* 0x000fe2000780c0ff */
[-CC-:B------:R-:W-:Y:S01]  /*3e10*/  FFMA.FTZ R42, R205, R34.reuse, R35.reuse ;  /* 0x00000022cd2a7223 */ /* 0x180fe20000010023 */
[----:B------:R-:W-:Y:S01]  /*3e20*/  FSEL R194, R194, RZ, P6 ;  /* 0x000000ffc2c27208 */ /* 0x000fe20003000000 */
[----:B------:R-:W-:Y:S01]  /*3e30*/  FADD.FTZ R199, R199, -R160 ;  /* 0x800000a0c7c77221 */ /* 0x000fe20000010000 */
[----:B------:R-:W-:Y:S01]  /*3e40*/  LOP3.LUT P6, RZ, R43, 0xff, RZ, 0xc0, !PT ;  /* 0x000000ff2bff7812 */ /* 0x000fe200078cc0ff */
[----:B------:R-:W-:Y:S01]  /*3e50*/  FADD.FTZ R203, R203, -R42 ;  /* 0x8000002acbcb7221 */ /* 0x000fe20000010000 */
[-C--:B------:R-:W-:Y:S01]  /*3e60*/  FFMA.FTZ R42, R189, R34.reuse, R35 ;  /* 0x00000022bd2a7223 */ /* 0x080fe20000010023 */
[----:B------:R-:W-:Y:S01]  /*3e70*/  PRMT R47, R10, 0x7632, R47 ;  /* 0x000076320a2f7816 */ /* 0x000fe2000000002f */
[----:B------:R-:W-:Y:S01]  /*3e80*/  FADD.FTZ R195, R195, -R200 ;  /* 0x800000c8c3c37221 */ /* 0x000fe20000010000 */
[----:B------:R-:W-:Y:S01]  /*3e90*/  FSEL R0, R0, RZ, P6 ;  /* 0x000000ff00007208 */ /* 0x000fe20003000000 */
[--C-:B------:R-:W-:Y:S01]  /*3ea0*/  FADD.FTZ R185, R179, -R42.reuse ;  /* 0x8000002ab3b97221 */ /* 0x100fe20000010000 */
[----:B------:R-:W-:Y:S01]  /*3eb0*/  LOP3.LUT P6, RZ, R43, 0xff00, RZ, 0xc0, !PT ;  /* 0x0000ff002bff7812 */ /* 0x000fe200078cc0ff */
[-CC-:B------:R-:W-:Y:S01]  /*3ec0*/  FFMA.FTZ R43, R202, R34.reuse, R35.reuse ;  /* 0x00000022ca2b7223 */ /* 0x180fe20000010023 */
[----:B------:R-:W-:Y:S01]  /*3ed0*/  SHF.L.U32 R157, R47, 0x10, RZ ;  /* 0x000000102f9d7819 */ /* 0x000fe200000006ff */
[-C--:B------:R-:W-:Y:S01]  /*3ee0*/  FFMA.FTZ R181, R181, R34.reuse, R35 ;  /* 0x00000022b5b57223 */ /* 0x080fe20000010023 */
[C---:B------:R-:W-:Y:S01]  /*3ef0*/  PRMT R42, R9.reuse, 0x7632, R42 ;  /* 0x00007632092a7816 */ /* 0x040fe2000000002a */
[----:B------:R-:W-:Y:S01]  /*3f00*/  FADD.FTZ R43, R196, -R43 ;  /* 0x8000002bc42b7221 */ /* 0x000fe20000010000 */
[----:B------:R-:W-:Y:S01]  /*3f10*/  PRMT R47, R8, 0x7632, R47 ;  /* 0x00007632082f7816 */ /* 0x000fe2000000002f */
[-CC-:B------:R-:W-:Y:S01]  /*3f20*/  FFMA.FTZ R188, R188, R34.reuse, R35.reuse ;  /* 0x00000022bcbc7223 */ /* 0x180fe20000010023 */
[----:B------:R-:W-:Y:S01]  /*3f30*/  SHF.L.U32 R162, R9, 0x10, RZ ;  /* 0x0000001009a27819 */ /* 0x000fe200000006ff */
[----:B------:R-:W-:Y:S01]  /*3f40*/  FFMA.FTZ R55, R55, R34, R35 ;  /* 0x0000002237377223 */ /* 0x000fe20000010023 */
[----:B------:R-:W-:Y:S01]  /*3f50*/  SHF.L.U32 R164, R42, 0x10, RZ ;  /* 0x000000102aa47819 */ /* 0x000fe200000006ff */
[C---:B------:R-:W-:Y:S01]  /*3f60*/  FFMA.FTZ R42, R158.reuse, R207, R157 ;  /* 0x000000cf9e2a7223 */ /* 0x040fe2000001009d */
[----:B------:R-:W-:Y:S01]  /*3f70*/  SHF.L.U32 R190, R47, 0x10, RZ ;  /* 0x000000102fbe7819 */ /* 0x000fe200000006ff */
[----:B------:R-:W-:Y:S01]  /*3f80*/  FFMA.FTZ R43, R158, R43, R162 ;  /* 0x0000002b9e2b7223 */ /* 0x000fe200000100a2 */
[----:B------:R-:W-:Y:S01]  /*3f90*/  PRMT R47, R15, 0x7632, R47 ;  /* 0x000076320f2f7816 */ /* 0x000fe2000000002f */
[-C--:B------:R-:W-:Y:S01]  /*3fa0*/  FMUL.FTZ R157, R42, R36.reuse ;  /* 0x000000242a9d7220 */ /* 0x080fe20000410000 */
[----:B------:R-:W-:Y:S01]  /*3fb0*/  SHF.L.U32 R160, R8, 0x10, RZ ;  /* 0x0000001008a07819 */ /* 0x000fe200000006ff */
[C---:B------:R-:W-:Y:S01]  /*3fc0*/  FFMA.FTZ R189, R158.reuse, R203, R164 ;  /* 0x000000cb9ebd7223 */ /* 0x040fe200000100a4 */
[----:B------:R-:W-:Y:S01]  /*3fd0*/  SHF.L.U32 R178, R47, 0x10, RZ ;  /* 0x000000102fb27819 */ /* 0x000fe200000006ff */
[-C--:B------:R-:W-:Y:S01]  /*3fe0*/  FMUL.FTZ R47, R43, R36.reuse ;  /* 0x000000242b2f7220 */ /* 0x080fe20000410000 */
[----:B------:R-:W-:Y:S01]  /*3ff0*/  FMUL.FTZ R175, R157, UR4 ;  /* 0x000000049daf7c20 */ /* 0x000fe20008410000 */
[C---:B------:R-:W-:Y:S01]  /*4000*/  FFMA.FTZ R195, R158.reuse, R195, R160 ;  /* 0x000000c39ec37223 */ /* 0x040fe200000100a0 */
[-C--:B------:R-:W-:Y:S01]  /*4010*/  FMUL.FTZ R157, R189, R36.reuse ;  /* 0x00000024bd9d7220 */ /* 0x080fe20000410000 */
[C---:B------:R-:W-:Y:S01]  /*4020*/  FFMA.FTZ R178, R158.reuse, R173, R178 ;  /* 0x000000ad9eb27223 */ /* 0x040fe200000100b2 */
[----:B------:R-:W-:Y:S01]  /*4030*/  SHF.L.U32 R167, R15, 0x10, RZ ;  /* 0x000000100fa77819 */ /* 0x000fe200000006ff */
[----:B------:R-:W-:Y:S01]  /*4040*/  FFMA.FTZ R190, R158, R199, R190 ;  /* 0x000000c79ebe7223 */ /* 0x000fe200000100be */
[----:B------:R-:W-:Y:S01]  /*4050*/  FMUL.FTZ R173, R47, UR4 ;  /* 0x000000042fad7c20 */ /* 0x000fe20008410000 */
[-C--:B------:R-:W-:Y:S01]  /*4060*/  FMUL.FTZ R47, R195, R36.reuse ;  /* 0x00000024c32f7220 */ /* 0x080fe20000410000 */
[----:B------:R-:W-:Y:S01]  /*4070*/  SHF.L.U32 R160, R14, 0x10, RZ ;  /* 0x000000100ea07819 */ /* 0x000fe200000006ff */
[----:B------:R-:W-:Y:S01]  /*4080*/  FMUL.FTZ R164, R157, UR4 ;  /* 0x000000049da47c20 */ /* 0x000fe20008410000 */
[-C--:B------:R-:W-:Y:S01]  /*4090*/  FMUL.FTZ R157, R190, R36.reuse ;  /* 0x00000024be9d7220 */ /* 0x080fe20000410000 */
[C---:B------:R-:W-:Y:S01]  /*40a0*/  FFMA.FTZ R185, R158.reuse, R185, R167 ;  /* 0x000000b99eb97223 */ /* 0x040fe200000100a7 */
[----:B------:R-:W-:Y:S01]  /*40b0*/  FMUL.FTZ R47, R47, UR4 ;  /* 0x000000042f2f7c20 */ /* 0x000fe20008410000 */
[----:B------:R-:W-:Y:S01]  /*40c0*/  FFMA.FTZ R179, R158, R165, R160 ;  /* 0x000000a59eb37223 */ /* 0x000fe200000100a0 */
[----:B------:R-:W-:Y:S01]  /*40d0*/  FMUL.FTZ R157, R157, UR4 ;  /* 0x000000049d9d7c20 */ /* 0x000fe20008410000 */
[-C--:B------:R-:W-:Y:S01]  /*40e0*/  FMUL.FTZ R160, R185, R36.reuse ;  /* 0x00000024b9a07220 */ /* 0x080fe20000410000 */
[-C--:B------:R-:W-:Y:S01]  /*40f0*/  FMUL.FTZ R165, R178, R36.reuse ;  /* 0x00000024b2a57220 */ /* 0x080fe20000410000 */
[----:B------:R-:W-:Y:S01]  /*4100*/  FSEL R167, R47, RZ, P3 ;  /* 0x000000ff2fa77208 */ /* 0x000fe20001800000 */
[----:B------:R-:W-:Y:S01]  /*4110*/  FMUL.FTZ R47, R179, R36 ;  /* 0x00000024b32f7220 */ /* 0x000fe20000410000 */
[----:B------:R-:W-:Y:S01]  /*4120*/  ISETP.GE.U32.AND P3, PT, R40, RZ, PT ;  /* 0x000000ff2800720c */ /* 0x000fe20003f66070 */
[----:B------:R-:W-:Y:S01]  /*4130*/  FMUL.FTZ R160, R160, UR4 ;  /* 0x00000004a0a07c20 */ /* 0x000fe20008410000 */
[----:B------:R-:W-:Y:S01]  /*4140*/  FSEL R162, R157, RZ, P4 ;  /* 0x000000ff9da27208 */ /* 0x000fe20002000000 */
[----:B------:R-:W-:Y:S01]  /*4150*/  FMUL.FTZ R157, R165, UR4 ;  /* 0x00000004a59d7c20 */ /* 0x000fe20008410000 */
[----:B------:R-:W-:Y:S01]  /*4160*/  LOP3.LUT P4, RZ, R41, 0xff0000, RZ, 0xc0, !PT ;  /* 0x00ff000029ff7812 */ /* 0x000fe2000788c0ff */
[----:B------:R-:W-:Y:S01]  /*4170*/  FMUL.FTZ R47, R47, UR4 ;  /* 0x000000042f2f7c20 */ /* 0x000fe20008410000 */
[----:B------:R-:W-:Y:S01]  /*4180*/  FSEL R164, R164, RZ, P0 ;  /* 0x000000ffa4a47208 */ /* 0x000fe20000000000 */
[-CC-:B------:R-:W-:Y:S01]  /*4190*/  FFMA.FTZ R199, R166, R34.reuse, R35.reuse ;  /* 0x00000022a6c77223 */ /* 0x180fe20000010023 */
[C---:B------:R-:W-:Y:S01]  /*41a0*/  ISETP.GE.U32.AND.EX P3, PT, R41.reuse, 0x1000000, PT, P3 ;  /* 0x010000002900780c */ /* 0x040fe20003f66130 */
[-CC-:B------:R-:W-:Y:S01]  /*41b0*/  FFMA.FTZ R203, R172, R34.reuse, R35.reuse ;  /* 0x00000022accb7223 */ /* 0x180fe20000010023 */
[----:B------:R-:W-:Y:S01]  /*41c0*/  LOP3.LUT P0, RZ, R41, 0xff, RZ, 0xc0, !PT ;  /* 0x000000ff29ff7812 */ /* 0x000fe2000780c0ff */
[-CC-:B------:R-:W-:Y:S01]  /*41d0*/  FFMA.FTZ R205, R171, R34.reuse, R35.reuse ;  /* 0x00000022abcd7223 */ /* 0x180fe20000010023 */
[----:B------:R-:W-:Y:S01]  /*41e0*/  FSEL R165, R160, RZ, P4 ;  /* 0x000000ffa0a57208 */ /* 0x000fe20002000000 */
[-C--:B------:R-:W-:Y:S01]  /*41f0*/  FFMA.FTZ R207, R174, R34.reuse, R35 ;  /* 0x00000022aecf7223 */ /* 0x080fe20000010023 */
[----:B------:R-:W-:Y:S01]  /*4200*/  FSEL R160, R157, RZ, P3 ;  /* 0x000000ff9da07208 */ /* 0x000fe20001800000 */
[----:B------:R-:W-:Y:S01]  /*4210*/  FADD.FTZ R55, R168, -R55 ;  /* 0x80000037a8377221 */ /* 0x000fe20000010000 */
[----:B------:R-:W-:Y:S01]  /*4220*/  FSEL R175, R175, RZ, P6 ;  /* 0x000000ffafaf7208 */ /* 0x000fe20003000000 */
[----:B------:R-:W-:Y:S01]  /*4230*/  FADD.FTZ R188, R187, -R188 ;  /* 0x800000bcbbbc7221 */ /* 0x000fe20000010000 */
        /* <DEDUP_REMOVED lines=14> */
[-CC-:B------:R-:W-:Y:S01]  /*4320*/  FFMA.FTZ R182, R52, R34.reuse, R35.reuse ;  /* 0x0000002234b67223 */ /* 0x180fe20000010023 */
[-CC-:B------:R-:W-:Y:S01]  /*4330*/  FFMA.FTZ R183, R53, R34.reuse, R35.reuse ;  /* 0x0000002235b77223 */ /* 0x180fe20000010023 */
[----:B------:R-:W-:Y:S01]  /*4340*/  FFMA.FTZ R52, R169, R34, R35 ;  /* 0x00000022a9347223 */ /* 0x000fe20000010023 */
[----:B------:R-:W-:Y:S01]  /*4350*/  PRMT R34, R13, 0x7632, R34 ;  /* 0x000076320d227816 */ /* 0x000fe20000000022 */
        /* <DEDUP_REMOVED lines=8> */
[----:B------:R-:W-:Y:S01]  /*43e0*/  FFMA.FTZ R53, R158, R53, R40 ;  /* 0x000000359e357223 */ /* 0x000fe20000010028 */
[----:B------:R-:W-:Y:S01]  /*43f0*/  PRMT R24, R12, 0x7632, R24 ;  /* 0x000076320c187816 */ /* 0x000fe20000000018 */
[----:B------:R-:W-:Y:S01]  /*4400*/  FFMA.FTZ R169, R158, R169, R34 ;  /* 0x000000a99ea97223 */ /* 0x000fe20000010022 */
[----:B------:R-:W-:Y:S01]  /*4410*/  FADD.FTZ R41, R180, -R41 ;  /* 0x80000029b4297221 */ /* 0x000fe20000010000 */
[----:B------:R-:W-:Y:S01]  /*4420*/  FMUL.FTZ R34, R53, R36 ;  /* 0x0000002435227220 */ /* 0x000fe20000410000 */
[----:B------:R-:W-:Y:S01]  /*4430*/  SHF.L.U32 R24, R24, 0x10, RZ ;  /* 0x0000001018187819 */ /* 0x000fe200000006ff */
[----:B------:R-:W-:Y:S01]  /*4440*/  FFMA.FTZ R51, R158, R188, R51 ;  /* 0x000000bc9e337223 */ /* 0x000fe20000010033 */
[----:B------:R-:W-:Y:S01]  /*4450*/  SHF.L.U32 R177, R16, 0x10, RZ ;  /* 0x0000001010b17819 */ /* 0x000fe200000006ff */
[----:B------:R-:W-:Y:S01]  /*4460*/  FMUL.FTZ R34, R34, UR4 ;  /* 0x0000000422227c20 */ /* 0x000fe20008410000 */
[----:B------:R-:W-:Y:S01]  /*4470*/  SHF.L.U32 R52, R18, 0x10, RZ ;  /* 0x0000001012347819 */ /* 0x000fe200000006ff */
[C---:B------:R-:W-:Y:S01]  /*4480*/  FFMA.FTZ R171, R158.reuse, R41, R24 ;  /* 0x000000299eab7223 */ /* 0x040fe20000010018 */
[C---:B------:R-:W-:Y:S01]  /*4490*/  FFMA.FTZ R54, R158.reuse, R47, R54 ;  /* 0x0000002f9e367223 */ /* 0x040fe20000010036 */
[----:B------:R-:W-:Y:S01]  /*44a0*/  FFMA.FTZ R177, R158, R55, R177 ;  /* 0x000000379eb17223 */ /* 0x000fe200000100b1 */
[----:B------:R-:W-:Y:S01]  /*44b0*/  FSEL R55, R34, RZ, P4 ;  /* 0x000000ff22377208 */ /* 0x000fe20002000000 */
[-C--:B------:R-:W-:Y:S01]  /*44c0*/  FMUL.FTZ R34, R171, R36.reuse ;  /* 0x00000024ab227220 */ /* 0x080fe20000410000 */
[----:B------:R-:W-:Y:S01]  /*44d0*/  FFMA.FTZ R181, R158, R181, R52 ;  /* 0x000000b59eb57223 */ /* 0x000fe20000010034 */
[----:B------:R-:W-:Y:S01]  /*44e0*/  SHF.L.U32 R40, R17, 0x10, RZ ;  /* 0x0000001011287819 */ /* 0x000fe200000006ff */
[-C--:B------:R-:W-:Y:S01]  /*44f0*/  FMUL.FTZ R24, R51, R36.reuse ;  /* 0x0000002433187220 */ /* 0x080fe20000410000 */
[----:B------:R-:W-:Y:S01]  /*4500*/  FMUL.FTZ R34, R34, UR4 ;  /* 0x0000000422227c20 */ /* 0x000fe20008410000 */
[-C--:B------:R-:W-:Y:S01]  /*4510*/  FMUL.FTZ R47, R181, R36.reuse ;  /* 0x00000024b52f7220 */ /* 0x080fe20000410000 */
[-C--:B------:R-:W-:Y:S01]  /*4520*/  FMUL.FTZ R35, R54, R36.reuse ;  /* 0x0000002436237220 */ /* 0x080fe20000410000 */
[----:B------:R-:W-:Y:S01]  /*4530*/  FMUL.FTZ R24, R24, UR4 ;  /* 0x0000000418187c20 */ /* 0x000fe20008410000 */
[----:B------:R-:W-:Y:S01]  /*4540*/  FFMA.FTZ R183, R158, R183, R40 ;  /* 0x000000b79eb77223 */ /* 0x000fe20000010028 */
[----:B------:R-:W-:Y:S01]  /*4550*/  FSEL R187, R34, RZ, P5 ;  /* 0x000000ff22bb7208 */ /* 0x000fe20002800000 */
[----:B------:R-:W-:Y:S01]  /*4560*/  FMUL.FTZ R47, R47, UR4 ;  /* 0x000000042f2f7c20 */ /* 0x000fe20008410000 */
[----:B------:R-:W-:Y:S01]  /*4570*/  LOP3.LUT P5, RZ, R3, 0xff, RZ, 0xc0, !PT ;  /* 0x000000ff03ff7812 */ /* 0x000fe200078ac0ff */
[----:B------:R-:W0:Y:S01]  /*4580*/  LDC.64 R40, c[0x0][0x478] ;  /* 0x00011e00ff287b82 */ /* 0x000e220000000a00 */
[----:B------:R-:W-:Y:S01]  /*4590*/  FSEL R52, R24, RZ, P0 ;  /* 0x000000ff18347208 */ /* 0x000fe20000000000 */
[-C--:B------:R-:W-:Y:S01]  /*45a0*/  FMUL.FTZ R24, R169, R36.reuse ;  /* 0x00000024a9187220 */ /* 0x080fe20000410000 */
[----:B------:R-:W-:Y:S01]  /*45b0*/  FSEL R176, R47, RZ, P5 ;  /* 0x000000ff2fb07208 */ /* 0x000fe20002800000 */
[----:B------:R-:W-:Y:S01]  /*45c0*/  FMUL.FTZ R35, R35, UR4 ;  /* 0x0000000423237c20 */ /* 0x000fe20008410000 */
[----:B------:R-:W-:Y:S01]  /*45d0*/  LOP3.LUT P0, RZ, R2, 0xff, RZ, 0xc0, !PT ;  /* 0x000000ff02ff7812 */ /* 0x000fe2000780c0ff */
[----:B------:R-:W-:Y:S01]  /*45e0*/  FMUL.FTZ R24, R24, UR4 ;  /* 0x0000000418187c20 */ /* 0x000fe20008410000 */
[----:B------:R-:W-:Y:S01]  /*45f0*/  SHF.L.U32 R27, R27, 0x10, RZ ;  /* 0x000000101b1b7819 */ /* 0x000fe200000006ff */
[----:B------:R-:W1:Y:S01]  /*4600*/  LDC.64 R46, c[0x0][0x468] ;  /* 0x00011a00ff2e7b82 */ /* 0x000e620000000a00 */
[----:B------:R-:W-:Y:S01]  /*4610*/  FSEL R168, R35, RZ, P3 ;  /* 0x000000ff23a87208 */ /* 0x000fe20001800000 */
[-C--:B------:R-:W-:Y:S01]  /*4620*/  FMUL.FTZ R35, R177, R36.reuse ;  /* 0x00000024b1237220 */ /* 0x080fe20000410000 */
[----:B------:R-:W-:Y:S01]  /*4630*/  FSEL R174, R24, RZ, P6 ;  /* 0x000000ff18ae7208 */ /* 0x000fe20003000000 */
[----:B------:R-:W-:Y:S01]  /*4640*/  FMUL.FTZ R24, R183, R36 ;  /* 0x00000024b7187220 */ /* 0x000fe20000410000 */
[----:B------:R-:W-:Y:S01]  /*4650*/  LOP3.LUT P3, RZ, R2, 0xff0000, RZ, 0xc0, !PT ;  /* 0x00ff000002ff7812 */ /* 0x000fe2000786c0ff */
[----:B------:R-:W-:Y:S01]  /*4660*/  FMUL.FTZ R35, R35, UR4 ;  /* 0x0000000423237c20 */ /* 0x000fe20008410000 */
[----:B------:R-:W-:Y:S01]  /*4670*/  SHF.L.U32 R29, R29, 0x10, RZ ;  /* 0x000000101d1d7819 */ /* 0x000fe200000006ff */
[----:B------:R-:W-:Y:S01]  /*4680*/  FMUL.FTZ R24, R24, UR4 ;  /* 0x0000000418187c20 */ /* 0x000fe20008410000 */
[----:B------:R-:W-:Y:S01]  /*4690*/  FADD.FTZ R49, R49, -R182 ;  /* 0x800000b631317221 */ /* 0x000fe20000010000 */
[----:B------:R-:W-:Y:S01]  /*46a0*/  SHF.L.U32 R28, R28, 0x10, RZ ;  /* 0x000000101c1c7819 */ /* 0x000fe200000006ff */
[----:B------:R-:W-:Y:S01]  /*46b0*/  FADD.FTZ R207, R170, -R207 ;  /* 0x800000cfaacf7221 */ /* 0x000fe20000010000 */
[----:B------:R-:W-:Y:S01]  /*46c0*/  FSEL R166, R35, RZ, P0 ;  /* 0x000000ff23a67208 */ /* 0x000fe20000000000 */
[----:B------:R-:W-:Y:S01]  /*46d0*/  FFMA.FTZ R50, R158, R49, R27 ;  /* 0x000000319e327223 */ /* 0x000fe2000001001b */
[----:B------:R-:W-:Y:S01]  /*46e0*/  LOP3.LUT P4, RZ, R2, 0xff00, RZ, 0xc0, !PT ;  /* 0x0000ff0002ff7812 */ /* 0x000fe2000788c0ff */
[----:B------:R-:W-:Y:S01]  /*46f0*/  FFMA.FTZ R199, R158, R199, R29 ;  /* 0x000000c79ec77223 */ /* 0x000fe2000001001d */
[----:B------:R-:W-:Y:S01]  /*4700*/  LOP3.LUT P6, RZ, R2, 0xff000000, RZ, 0xc0, !PT ;  /* 0xff00000002ff7812 */ /* 0x000fe200078cc0ff */
[----:B------:R-:W-:Y:S01]  /*4710*/  FFMA.FTZ R203, R158, R203, R28 ;  /* 0x000000cb9ecb7223 */ /* 0x000fe2000001001c */
[----:B------:R-:W-:-:S02]  /*4720*/  ISETP.GE.U32.AND P0, PT, R2, RZ, PT ;  /* 0x000000ff0200720c */ /* 0x000fc40003f06070 */
[----:B------:R-:W-:Y:S02]  /*4730*/  F2FP.BF16.F32.PACK_AB R22, R22, R21 ;  /* 0x000000151616723e */ /* 0x000fe400000010ff */
[----:B------:R-:W-:Y:S02]  /*4740*/  FSEL R172, R24, RZ, P3 ;  /* 0x000000ff18ac7208 */ /* 0x000fe40001800000 */
[----:B------:R-:W-:Y:S01]  /*4750*/  F2FP.BF16.F32.PACK_AB R23, R23, R20 ;  /* 0x000000141717723e */ /* 0x000fe200000010ff */
[----:B-1----:R-:W-:Y:S01]  /*4760*/  IMAD.WIDE.U32 R48, R163, 0x10, R46 ;  /* 0x00000010a3307825 */ /* 0x002fe200078e002e */
[----:B------:R-:W-:Y:S02]  /*4770*/  F2FP.BF16.F32.PACK_AB R21, R30, R25 ;  /* 0x000000191e15723e */ /* 0x000fe400000010ff */
[----:B------:R-:W-:Y:S01]  /*4780*/  SHF.L.U32 R2, R19, 0x10, RZ ;  /* 0x0000001013027819 */ /* 0x000fe200000006ff */
[----:B0-----:R-:W-:Y:S01]  /*4790*/  IMAD.WIDE.U32 R24, R163, 0x10, R40 ;  /* 0x00000010a3187825 */ /* 0x001fe200078e0028 */
[----:B------:R-:W-:-:S02]  /*47a0*/  F2FP.BF16.F32.PACK_AB R20, R197, R191 ;  /* 0x000000bfc514723e */ /* 0x000fc400000010ff */
[----:B------:R-:W-:Y:S01]  /*47b0*/  SHF.L.U32 R26, R26, 0x10, RZ ;  /* 0x000000101a1a7819 */ /* 0x000fe200000006ff */
[----:B------:R-:W-:Y:S01]  /*47c0*/  FFMA.FTZ R205, R158, R205, R2 ;  /* 0x000000cd9ecd7223 */ /* 0x000fe20000010002 */
[----:B------:R-:W-:Y:S01]  /*47d0*/  F2FP.BF16.F32.PACK_AB R35, R33, R38 ;  /* 0x000000262123723e */ /* 0x000fe200000010ff */
[----:B------:R0:W-:Y:S01]  /*47e0*/  STG.E.128 desc[UR6][R24.64], R20 ;  /* 0x0000001418007986 */ /* 0x0001e2000c101d06 */
[----:B------:R-:W-:Y:S01]  /*47f0*/  F2FP.BF16.F32.PACK_AB R34, R39, R32 ;  /* 0x000000202722723e */ /* 0x000fe200000010ff */
[----:B------:R-:W-:Y:S01]  /*4800*/  IMAD.WIDE.U32 R38, R161, 0x10, R40 ;  /* 0x00000010a1267825 */ /* 0x000fe200078e0028 */
[----:B------:R-:W-:-:S03]  /*4810*/  F2FP.BF16.F32.PACK_AB R33, R194, R193 ;  /* 0x000000c1c221723e */ /* 0x000fc600000010ff */
[----:B------:R-:W-:Y:S01]  /*4820*/  FFMA.FTZ R207, R158, R207, R26 ;  /* 0x000000cf9ecf7223 */ /* 0x000fe2000001001a */
[----:B------:R-:W-:Y:S02]  /*4830*/  F2FP.BF16.F32.PACK_AB R32, R201, R198 ;  /* 0x000000c6c920723e */ /* 0x000fe400000010ff */
[----:B------:R-:W-:Y:S02]  /*4840*/  F2FP.BF16.F32.PACK_AB R31, R44, R31 ;  /* 0x0000001f2c1f723e */ /* 0x000fe400000010ff */
[----:B------:R-:W-:Y:S01]  /*4850*/  F2FP.BF16.F32.PACK_AB R30, R42, R45 ;  /* 0x0000002d2a1e723e */ /* 0x000fe200000010ff */
[----:B------:R-:W-:Y:S01]  /*4860*/  STG.E.128 desc[UR6][R48.64], R32 ;  /* 0x0000002030007986 */ /* 0x000fe2000c101d06 */
[----:B------:R-:W-:Y:S01]  /*4870*/  F2FP.BF16.F32.PACK_AB R29, R189, R43 ;  /* 0x0000002bbd1d723e */ /* 0x000fe200000010ff */
[--C-:B------:R-:W-:Y:S01]  /*4880*/  IMAD.WIDE.U32 R42, R161, 0x10, R46.reuse ;  /* 0x00000010a12a7825 */ /* 0x100fe200078e002e */
[----:B------:R-:W-:Y:S02]  /*4890*/  F2FP.BF16.F32.PACK_AB R28, R190, R195 ;  /* 0x000000c3be1c723e */ /* 0x000fe400000010ff */
[----:B------:R-:W-:Y:S01]  /*48a0*/  LOP3.LUT P5, RZ, R3, 0xff0000, RZ, 0xc0, !PT ;  /* 0x00ff000003ff7812 */ /* 0x000fe200078ac0ff */
[----:B------:R-:W-:Y:S01]  /*48b0*/  IMAD.WIDE.U32 R44, R159, 0x10, R46 ;  /* 0x000000109f2c7825 */ /* 0x000fe200078e002e */
[----:B------:R-:W-:Y:S01]  /*48c0*/  ISETP.GE.U32.AND.EX P0, PT, R3, 0x1000000, PT, P0 ;  /* 0x010000000300780c */ /* 0x000fe20003f06100 */
[----:B------:R1:W-:Y:S01]  /*48d0*/  STG.E.128 desc[UR6][R38.64], R28 ;  /* 0x0000001c26007986 */ /* 0x0003e2000c101d06 */
[C---:B0-----:R-:W-:Y:S01]  /*48e0*/  F2FP.BF16.F32.PACK_AB R20, R199.reuse, R177 ;  /* 0x000000b1c714723e */ /* 0x041fe200000010ff */
[-C--:B------:R-:W-:Y:S01]  /*48f0*/  FMUL.FTZ R199, R199, R36.reuse ;  /* 0x00000024c7c77220 */ /* 0x080fe20000410000 */
[C---:B------:R-:W-:Y:S01]  /*4900*/  F2FP.BF16.F32.PACK_AB R21, R50.reuse, R183 ;  /* 0x000000b73215723e */ /* 0x040fe200000010ff */
[-C--:B------:R-:W-:Y:S01]  /*4910*/  FMUL.FTZ R50, R50, R36.reuse ;  /* 0x0000002432327220 */ /* 0x080fe20000410000 */
[C---:B------:R-:W-:Y:S01]  /*4920*/  F2FP.BF16.F32.PACK_AB R22, R203.reuse, R181 ;  /* 0x000000b5cb16723e */ /* 0x040fe200000010ff */
[----:B------:R-:W-:Y:S01]  /*4930*/  FMUL.FTZ R203, R203, R36 ;  /* 0x00000024cbcb7220 */ /* 0x000fe20000410000 */
[----:B------:R-:W-:Y:S01]  /*4940*/  FMUL.FTZ R199, R199, UR4 ;  /* 0x00000004c7c77c20 */ /* 0x000fe20008410000 */
[----:B------:R-:W-:Y:S01]  /*4950*/  FMUL.FTZ R50, R50, UR4 ;  /* 0x0000000432327c20 */ /* 0x000fe20008410000 */
[----:B------:R-:W-:Y:S01]  /*4960*/  LOP3.LUT P3, RZ, R3, 0xff00, RZ, 0xc0, !PT ;  /* 0x0000ff0003ff7812 */ /* 0x000fe2000786c0ff */
[----:B------:R-:W-:Y:S01]  /*4970*/  FMUL.FTZ R203, R203, UR4 ;  /* 0x00000004cbcb7c20 */ /* 0x000fe20008410000 */
[----:B------:R-:W-:Y:S01]  /*4980*/  IMAD.WIDE.U32 R2, R159, 0x10, R40 ;  /* 0x000000109f027825 */ /* 0x000fe200078e0028 */
[----:B------:R-:W-:-:S02]  /*4990*/  FSEL R199, R199, RZ, P4 ;  /* 0x000000ffc7c77208 */ /* 0x000fc40002000000 */
[----:B------:R-:W-:Y:S01]  /*49a0*/  F2FP.BF16.F32.PACK_AB R27, R178, R185 ;  /* 0x000000b9b21b723e */ /* 0x000fe200000010ff */
[----:B------:R-:W-:Y:S01]  /*49b0*/  IMAD.WIDE.U32 R40, R155, 0x10, R40 ;  /* 0x000000109b287825 */ /* 0x000fe200078e0028 */
[----:B------:R-:W-:-:S03]  /*49c0*/  FSEL R203, R203, RZ, P3 ;  /* 0x000000ffcbcb7208 */ /* 0x000fc60001800000 */
[-C--:B-1----:R-:W-:Y:S01]  /*49d0*/  FMUL.FTZ R38, R205, R36.reuse ;  /* 0x00000024cd267220 */ /* 0x082fe20000410000 */
[----:B------:R-:W-:Y:S01]  /*49e0*/  FMUL.FTZ R36, R207, R36 ;  /* 0x00000024cf247220 */ /* 0x000fe20000410000 */
[----:B------:R-:W-:Y:S01]  /*49f0*/  F2FP.BF16.F32.PACK_AB R31, R37, R156 ;  /* 0x0000009c251f723e */ /* 0x000fe200000010ff */
[----:B------:R-:W-:-:S04]  /*4a00*/  IMAD.WIDE.U32 R46, R155, 0x10, R46 ;  /* 0x000000109b2e7825 */ /* 0x000fc800078e002e */
[----:B------:R-:W-:Y:S01]  /*4a10*/  FMUL.FTZ R38, R38, UR4 ;  /* 0x0000000426267c20 */ /* 0x000fe20008410000 */
[----:B------:R-:W-:Y:S01]  /*4a20*/  FMUL.FTZ R36, R36, UR4 ;  /* 0x0000000424247c20 */ /* 0x000fe20008410000 */
[----:B------:R-:W-:Y:S02]  /*4a30*/  F2FP.BF16.F32.PACK_AB R30, R175, R0 ;  /* 0x00000000af1e723e */ /* 0x000fe400000010ff */
[----:B------:R-:W-:Y:S02]  /*4a40*/  F2FP.BF16.F32.PACK_AB R29, R164, R173 ;  /* 0x000000ada41d723e */ /* 0x000fe400000010ff */
[----:B------:R-:W-:Y:S02]  /*4a50*/  FSEL R38, R38, RZ, P5 ;  /* 0x000000ff26267208 */ /* 0x000fe40002800000 */
[----:B------:R-:W-:Y:S02]  /*4a60*/  FSEL R39, R36, RZ, P0 ;  /* 0x000000ff24277208 */ /* 0x000fe40000000000 */
[----:B------:R-:W-:-:S02]  /*4a70*/  F2FP.BF16.F32.PACK_AB R28, R162, R167 ;  /* 0x000000a7a21c723e */ /* 0x000fc400000010ff */
[----:B------:R-:W-:Y:S02]  /*4a80*/  FSEL R37, R50, RZ, P6 ;  /* 0x000000ff32257208 */ /* 0x000fe40003000000 */
[----:B------:R-:W-:Y:S01]  /*4a90*/  F2FP.BF16.F32.PACK_AB R26, R51, R179 ;  /* 0x000000b3331a723e */ /* 0x000fe200000010ff */
[----:B------:R1:W-:Y:S01]  /*4aa0*/  STG.E.128 desc[UR6][R42.64], R28 ;  /* 0x0000001c2a007986 */ /* 0x0003e2000c101d06 */
[----:B------:R-:W-:Y:S02]  /*4ab0*/  F2FP.BF16.F32.PACK_AB R25, R54, R53 ;  /* 0x000000353619723e */ /* 0x000fe400000010ff */
[----:B------:R-:W-:Y:S02]  /*4ac0*/  F2FP.BF16.F32.PACK_AB R24, R171, R169 ;  /* 0x000000a9ab18723e */ /* 0x000fe400000010ff */
[----:B------:R-:W-:Y:S02]  /*4ad0*/  F2FP.BF16.F32.PACK_AB R35, R160, R165 ;  /* 0x000000a5a023723e */ /* 0x000fe400000010ff */
        /* <DEDUP_REMOVED lines=10> */
[----:B------:R-:W-:-:S05]  /*4b80*/  F2FP.BF16.F32.PACK_AB R36, R199, R166 ;  /* 0x000000a6c724723e */ /* 0x000fca00000010ff */
[----:B------:R1:W-:Y:S01]  /*4b90*/  STG.E.128 desc[UR6][R46.64], R36 ;  /* 0x000000242e007986 */ /* 0x0003e2000c101d06 */
[----:B------:R-:W-:Y:S05]  /*4ba0*/  BRA `(.L_x_580) ;  /* 0x00000020005c7947 */ /* 0x000fea0003800000 */
.L_x_578:
[----:B------:R-:W-:-:S04]  /*4bb0*/  ISETP.NE.U32.AND P0, PT, RZ, UR14, PT ;  /* 0x0000000eff007c0c */ /* 0x000fc8000bf05070 */
[----:B------:R-:W-:-:S13]  /*4bc0*/  ISETP.NE.AND.EX P0, PT, RZ, UR15, PT, P0 ;  /* 0x0000000fff007c0c */ /* 0x000fda000bf05300 */
[----:B------:R-:W-:Y:S05]  /*4bd0*/  @P0 BRA `(.L_x_581) ;  /* 0x0000000000f80947 */ /* 0x000fea0003800000 */
[-CC-:B------:R-:W-:Y:S01]  /*4be0*/  FFMA.FTZ R219, R219, R34.reuse, R35.reuse ;  /* 0x00000022dbdb7223 */ /* 0x180fe20000010023 */
[-CC-:B------:R-:W-:Y:S01]  /*4bf0*/  FFMA.FTZ R223, R223, R34.reuse, R35.reuse ;  /* 0x00000022dfdf7223 */ /* 0x180fe20000010023 */
[-CC-:B------:R-:W-:Y:S01]  /*4c00*/  FFMA.FTZ R29, R218, R34.reuse, R35.reuse ;  /* 0x00000022da1d7223 */ /* 0x180fe20000010023 */
[-C--:B------:R-:W-:Y:S01]  /*4c10*/  FFMA.FTZ R33, R220, R34.reuse, R35 ;  /* 0x00000022dc217223 */ /* 0x080fe20000010023 */
[----:B------:R-:W-:Y:S01]  /*4c20*/  FADD.FTZ R25, R222, -R219 ;  /* 0x800000dbde197221 */ /* 0x000fe20000010000 */
[----:B------:R-:W-:Y:S01]  /*4c30*/  FADD.FTZ R27, R212, -R223 ;  /* 0x800000dfd41b7221 */ /* 0x000fe20000010000 */
[----:B------:R-:W-:Y:S01]  /*4c40*/  FADD.FTZ R29, R214, -R29 ;  /* 0x8000001dd61d7221 */ /* 0x000fe20000010000 */
[----:B------:R-:W-:Y:S01]  /*4c50*/  FFMA.FTZ R215, R215, R34, R35 ;  /* 0x00000022d7d77223 */ /* 0x000fe20000010023 */
[C---:B------:R-:W-:Y:S01]  /*4c60*/  FMUL.FTZ R25, R158.reuse, R25 ;  /* 0x000000199e197220 */ /* 0x040fe20000410000 */
[C---:B------:R-:W-:Y:S01]  /*4c70*/  FMUL.FTZ R27, R158.reuse, R27 ;  /* 0x0000001b9e1b7220 */ /* 0x040fe20000410000 */
[----:B------:R-:W-:Y:S01]  /*4c80*/  FMUL.FTZ R29, R158, R29 ;  /* 0x0000001d9e1d7220 */ /* 0x000fe20000410000 */
[----:B------:R-:W-:Y:S01]  /*4c90*/  FADD.FTZ R33, R216, -R33 ;  /* 0x80000021d8217221 */ /* 0x000fe20000010000 */
[-C--:B------:R-:W-:Y:S01]  /*4ca0*/  FMUL.FTZ R25, R25, R36.reuse ;  /* 0x0000002419197220 */ /* 0x080fe20000410000 */
[----:B------:R-:W-:Y:S01]  /*4cb0*/  FMUL.FTZ R27, R27, R36 ;  /* 0x000000241b1b7220 */ /* 0x000fe20000410000 */
[-CC-:B------:R-:W-:Y:S01]  /*4cc0*/  FFMA.FTZ R217, R217, R34.reuse, R35.reuse ;  /* 0x00000022d9d97223 */ /* 0x180fe20000010023 */
[-CC-:B------:R-:W-:Y:S01]  /*4cd0*/  FFMA.FTZ R213, R213, R34.reuse, R35.reuse ;  /* 0x00000022d5d57223 */ /* 0x180fe20000010023 */
[----:B------:R-:W-:Y:S01]  /*4ce0*/  FFMA.FTZ R0, R0, R34, R35 ;  /* 0x0000002200007223 */ /* 0x000fe20000010023 */
[-C--:B------:R-:W-:Y:S01]  /*4cf0*/  FMUL.FTZ R29, R29, R36.reuse ;  /* 0x000000241d1d7220 */ /* 0x080fe20000410000 */
[----:B------:R-:W-:Y:S01]  /*4d00*/  FMUL.FTZ R25, R25, UR4 ;  /* 0x0000000419197c20 */ /* 0x000fe20008410000 */
[----:B------:R-:W-:Y:S01]  /*4d10*/  FMUL.FTZ R27, R27, UR4 ;  /* 0x000000041b1b7c20 */ /* 0x000fe20008410000 */
[----:B------:R-:W-:Y:S01]  /*4d20*/  FADD.FTZ R31, R226, -R215 ;  /* 0x800000d7e21f7221 */ /* 0x000fe20000010000 */
[----:B-----5:R-:W-:Y:S01]  /*4d30*/  LOP3.LUT P3, RZ, R44, 0xff00, RZ, 0xc0, !PT ;  /* 0x0000ff002cff7812 */ /* 0x020fe2000786c0ff */
[----:B------:R-:W-:Y:S01]  /*4d40*/  FMUL.FTZ R33, R158, R33 ;  /* 0x000000219e217220 */ /* 0x000fe20000410000 */
[----:B------:R-:W-:Y:S01]  /*4d50*/  LOP3.LUT P5, RZ, R44, 0xff0000, RZ, 0xc0, !PT ;  /* 0x00ff00002cff7812 */ /* 0x000fe200078ac0ff */
[----:B------:R-:W-:Y:S01]  /*4d60*/  FADD.FTZ R217, R224, -R217 ;  /* 0x800000d9e0d97221 */ /* 0x000fe20000010000 */
[----:B------:R-:W-:Y:S01]  /*4d70*/  FADD.FTZ R37, R228, -R213 ;  /* 0x800000d5e4257221 */ /* 0x000fe20000010000 */
[----:B------:R-:W-:Y:S01]  /*4d80*/  FADD.FTZ R221, R221, -R0 ;  /* 0x80000000dddd7221 */ /* 0x000fe20000010000 */
[----:B------:R-:W-:Y:S01]  /*4d90*/  FMUL.FTZ R24, R29, UR4 ;  /* 0x000000041d187c20 */ /* 0x000fe20008410000 */
[----:B------:R-:W-:Y:S01]  /*4da0*/  LOP3.LUT P6, RZ, R45, 0xff, RZ, 0xc0, !PT ;  /* 0x000000ff2dff7812 */ /* 0x000fe200078cc0ff */
[C---:B------:R-:W-:Y:S01]  /*4db0*/  FMUL.FTZ R31, R158.reuse, R31 ;  /* 0x0000001f9e1f7220 */ /* 0x040fe20000410000 */
[----:B------:R-:W-:Y:S01]  /*4dc0*/  FSEL R29, R25, RZ, P3 ;  /* 0x000000ff191d7208 */ /* 0x000fe20001800000 */
[-C--:B------:R-:W-:Y:S01]  /*4dd0*/  FMUL.FTZ R33, R33, R36.reuse ;  /* 0x0000002421217220 */ /* 0x080fe20000410000 */
[----:B------:R-:W-:Y:S01]  /*4de0*/  FSEL R0, R27, RZ, P5 ;  /* 0x000000ff1b007208 */ /* 0x000fe20002800000 */
[C---:B------:R-:W-:Y:S01]  /*4df0*/  FMUL.FTZ R27, R158.reuse, R217 ;  /* 0x000000d99e1b7220 */ /* 0x040fe20000410000 */
[C---:B------:R-:W-:Y:S01]  /*4e00*/  FMUL.FTZ R37, R158.reuse, R37 ;  /* 0x000000259e257220 */ /* 0x040fe20000410000 */
[----:B------:R-:W-:Y:S01]  /*4e10*/  FMUL.FTZ R25, R158, R221 ;  /* 0x000000dd9e197220 */ /* 0x000fe20000410000 */
[----:B------:R-:W-:Y:S01]  /*4e20*/  FSEL R26, R24, RZ, P6 ;  /* 0x000000ff181a7208 */ /* 0x000fe20003000000 */
[-C--:B------:R-:W-:Y:S01]  /*4e30*/  FMUL.FTZ R31, R31, R36.reuse ;  /* 0x000000241f1f7220 */ /* 0x080fe20000410000 */
[----:B------:R-:W-:Y:S01]  /*4e40*/  FMUL.FTZ R33, R33, UR4 ;  /* 0x0000000421217c20 */ /* 0x000fe20008410000 */
[----:B------:R-:W-:Y:S01]  /*4e50*/  LOP3.LUT P6, RZ, R45, 0xff0000, RZ, 0xc0, !PT ;  /* 0x00ff00002dff7812 */ /* 0x000fe200078cc0ff */
[-C--:B------:R-:W-:Y:S01]  /*4e60*/  FMUL.FTZ R27, R27, R36.reuse ;  /* 0x000000241b1b7220 */ /* 0x080fe20000410000 */
[-C--:B------:R-:W-:Y:S01]  /*4e70*/  FMUL.FTZ R37, R37, R36.reuse ;  /* 0x0000002425257220 */ /* 0x080fe20000410000 */
[----:B------:R-:W-:Y:S01]  /*4e80*/  FMUL.FTZ R25, R25, R36 ;  /* 0x0000002419197220 */ /* 0x000fe20000410000 */
[----:B------:R-:W-:Y:S01]  /*4e90*/  ISETP.GE.U32.AND P3, PT, R44, RZ, PT ;  /* 0x000000ff2c00720c */ /* 0x000fe20003f66070 */
[----:B------:R-:W-:Y:S01]  /*4ea0*/  FMUL.FTZ R31, R31, UR4 ;  /* 0x000000041f1f7c20 */ /* 0x000fe20008410000 */
[----:B------:R-:W-:Y:S01]  /*4eb0*/  LOP3.LUT P5, RZ, R45, 0xff00, RZ, 0xc0, !PT ;  /* 0x0000ff002dff7812 */ /* 0x000fe200078ac0ff */
[----:B------:R-:W-:Y:S01]  /*4ec0*/  FMUL.FTZ R27, R27, UR4 ;  /* 0x000000041b1b7c20 */ /* 0x000fe20008410000 */
[----:B------:R-:W-:Y:S01]  /*4ed0*/  FMUL.FTZ R37, R37, UR4 ;  /* 0x0000000425257c20 */ /* 0x000fe20008410000 */
[----:B------:R-:W-:Y:S01]  /*4ee0*/  FMUL.FTZ R25, R25, UR4 ;  /* 0x0000000419197c20 */ /* 0x000fe20008410000 */
[----:B------:R-:W-:-:S02]  /*4ef0*/  FSEL R28, R33, RZ, P6 ;  /* 0x000000ff211c7208 */ /* 0x000fc40003000000 */
[C---:B------:R-:W-:Y:S02]  /*4f00*/  LOP3.LUT P4, RZ, R44.reuse, 0xff000000, RZ, 0xc0, !PT ;  /* 0xff0000002cff7812 */ /* 0x040fe4000788c0ff */
[----:B------:R-:W-:Y:S02]  /*4f10*/  ISETP.GE.U32.AND.EX P3, PT, R45, 0x1000000, PT, P3 ;  /* 0x010000002d00780c */ /* 0x000fe40003f66130 */
[----:B------:R-:W-:Y:S02]  /*4f20*/  LOP3.LUT P6, RZ, R44, 0xff, RZ, 0xc0, !PT ;  /* 0x000000ff2cff7812 */ /* 0x000fe400078cc0ff */
[----:B------:R-:W-:Y:S02]  /*4f30*/  FSEL R33, R31, RZ, P5 ;  /* 0x000000ff1f217208 */ /* 0x000fe40002800000 */
[----:B------:R-:W-:Y:S02]  /*4f40*/  FSEL R37, R37, RZ, P3 ;  /* 0x000000ff25257208 */ /* 0x000fe40001800000 */
[----:B------:R-:W-:-:S02]  /*4f50*/  FSEL R31, R27, RZ, P4 ;  /* 0x000000ff1b1f7208 */ /* 0x000fc40002000000 */
[----:B------:R-:W-:Y:S02]  /*4f60*/  FSEL R24, R25, RZ, P6 ;  /* 0x000000ff19187208 */ /* 0x000fe40003000000 */
[----:B------:R-:W-:Y:S02]  /*4f70*/  F2FP.BF16.F32.PACK_AB R27, R37, R28 ;  /* 0x0000001c251b723e */ /* 0x000fe400000010ff */
[----:B------:R-:W-:Y:S02]  /*4f80*/  F2FP.BF16.F32.PACK_AB R26, R33, R26 ;  /* 0x0000001a211a723e */ /* 0x000fe400000010ff */
[----:B------:R-:W-:Y:S02]  /*4f90*/  F2FP.BF16.F32.PACK_AB R25, R31, R0 ;  /* 0x000000001f19723e */ /* 0x000fe400000010ff */
[----:B------:R-:W-:Y:S01]  /*4fa0*/  F2FP.BF16.F32.PACK_AB R24, R29, R24 ;  /* 0x000000181d18723e */ /* 0x000fe200000010ff */
[----:B------:R-:W-:Y:S06]  /*4fb0*/  BRA `(.L_x_582) ;  /* 0x0000000400047947 */ /* 0x000fec0003800000 */
.L_x_581:
        /* <DEDUP_REMOVED lines=8> */
[C---:B------:R-:W-:Y:S01]  /*5040*/  FMUL.FTZ R23, R158.reuse, R23 ;  /* 0x000000179e177220 */ /* 0x040fe20000410000 */
[C---:B------:R-:W-:Y:S01]  /*5050*/  FMUL.FTZ R25, R158.reuse, R21 ;  /* 0x000000159e197220 */ /* 0x040fe20000410000 */
[C---:B------:R-:W-:Y:S01]  /*5060*/  FMUL.FTZ R22, R158.reuse, R215 ;  /* 0x000000d79e167220 */ /* 0x040fe20000410000 */
[----:B------:R-:W-:Y:S01]  /*5070*/  FMUL.FTZ R213, R158, R213 ;  /* 0x000000d59ed57220 */ /* 0x000fe20000410000 */
[-C--:B------:R-:W-:Y:S01]  /*5080*/  FMUL.FTZ R21, R23, R36.reuse ;  /* 0x0000002417157220 */ /* 0x080fe20000410000 */
[----:B-----5:R-:W-:Y:S01]  /*5090*/  LOP3.LUT P6, RZ, R45, 0xff0000, RZ, 0xc0, !PT ;  /* 0x00ff00002dff7812 */ /* 0x020fe200078cc0ff */
[-C--:B------:R-:W-:Y:S01]  /*50a0*/  FMUL.FTZ R20, R25, R36.reuse ;  /* 0x0000002419147220 */ /* 0x080fe20000410000 */
[-C--:B------:R-:W-:Y:S01]  /*50b0*/  FMUL.FTZ R26, R213, R36.reuse ;  /* 0x00000024d51a7220 */ /* 0x080fe20000410000 */
[----:B------:R-:W-:Y:S01]  /*50c0*/  FMUL.FTZ R24, R21, UR4 ;  /* 0x0000000415187c20 */ /* 0x000fe20008410000 */
[----:B------:R-:W-:Y:S01]  /*50d0*/  FMUL.FTZ R21, R22, R36 ;  /* 0x0000002416157220 */ /* 0x000fe20000410000 */
[----:B------:R-:W-:Y:S01]  /*50e0*/  ISETP.GE.U32.AND P3, PT, R44, RZ, PT ;  /* 0x000000ff2c00720c */ /* 0x000fe20003f66070 */
[-CC-:B------:R-:W-:Y:S01]  /*50f0*/  FFMA.FTZ R223, R223, R34.reuse, R35.reuse ;  /* 0x00000022dfdf7223 */ /* 0x180fe20000010023 */
[-CC-:B------:R-:W-:Y:S01]  /*5100*/  FFMA.FTZ R217, R217, R34.reuse, R35.reuse ;  /* 0x00000022d9d97223 */ /* 0x180fe20000010023 */
[----:B------:R-:W-:Y:S01]  /*5110*/  FSEL R27, R24, RZ, P6 ;  /* 0x000000ff181b7208 */ /* 0x000fe20003000000 */
[----:B------:R-:W-:Y:S01]  /*5120*/  FMUL.FTZ R21, R21, UR4 ;  /* 0x0000000415157c20 */ /* 0x000fe20008410000 */
[-CC-:B------:R-:W-:Y:S01]  /*5130*/  FFMA.FTZ R219, R219, R34.reuse, R35.reuse ;  /* 0x00000022dbdb7223 */ /* 0x180fe20000010023 */
[----:B------:R-:W-:Y:S01]  /*5140*/  FFMA.FTZ R0, R0, R34, R35 ;  /* 0x0000002200007223 */ /* 0x000fe20000010023 */
[----:B------:R-:W-:Y:S01]  /*5150*/  FMUL.FTZ R26, R26, UR4 ;  /* 0x000000041a1a7c20 */ /* 0x000fe20008410000 */
[C---:B------:R-:W-:Y:S01]  /*5160*/  LOP3.LUT P6, RZ, R45.reuse, 0xff00, RZ, 0xc0, !PT ;  /* 0x0000ff002dff7812 */ /* 0x040fe200078cc0ff */
[----:B------:R-:W-:Y:S01]  /*5170*/  FMUL.FTZ R20, R20, UR4 ;  /* 0x0000000414147c20 */ /* 0x000fe20008410000 */
[C---:B------:R-:W-:Y:S01]  /*5180*/  ISETP.GE.U32.AND.EX P3, PT, R45.reuse, 0x1000000, PT, P3 ;  /* 0x010000002d00780c */ /* 0x040fe20003f66130 */
[----:B------:R-:W-:Y:S01]  /*5190*/  FADD.FTZ R223, R212, -R223 ;  /* 0x800000dfd4df7221 */ /* 0x000fe20000010000 */
[----:B------:R-:W-:Y:S01]  /*51a0*/  FADD.FTZ R217, R224, -R217 ;  /* 0x800000d9e0d97221 */ /* 0x000fe20000010000 */
[----:B------:R-:W-:Y:S01]  /*51b0*/  LOP3.LUT P5, RZ, R45, 0xff, RZ, 0xc0, !PT ;  /* 0x000000ff2dff7812 */ /* 0x000fe200078ac0ff */
[----:B------:R-:W-:Y:S01]  /*51c0*/  FADD.FTZ R219, R222, -R219 ;  /* 0x800000dbdedb7221 */ /* 0x000fe20000010000 */
[----:B------:R-:W-:Y:S01]  /*51d0*/  FADD.FTZ R221, R221, -R0 ;  /* 0x80000000dddd7221 */ /* 0x000fe20000010000 */
[----:B------:R-:W-:Y:S01]  /*51e0*/  FSEL R31, R21, RZ, P6 ;  /* 0x000000ff151f7208 */ /* 0x000fe20003000000 */
[----:B------:R-:W-:Y:S01]  /*51f0*/  FMUL.FTZ R21, R158, R223 ;  /* 0x000000df9e157220 */ /* 0x000fe20000410000 */
[----:B------:R-:W-:Y:S01]  /*5200*/  FSEL R30, R26, RZ, P3 ;  /* 0x000000ff1a1e7208 */ /* 0x000fe20001800000 */
[----:B------:R-:W-:Y:S01]  /*5210*/  FMUL.FTZ R217, R158, R217 ;  /* 0x000000d99ed97220 */ /* 0x000fe20000410000 */
[----:B------:R-:W-:Y:S01]  /*5220*/  FSEL R26, R20, RZ, P5 ;  /* 0x000000ff141a7208 */ /* 0x000fe20002800000 */
[C---:B------:R-:W-:Y:S01]  /*5230*/  FMUL.FTZ R20, R158.reuse, R219 ;  /* 0x000000db9e147220 */ /* 0x040fe20000410000 */
[----:B------:R-:W-:Y:S01]  /*5240*/  FMUL.FTZ R221, R158, R221 ;  /* 0x000000dd9edd7220 */ /* 0x000fe20000410000 */
[----:B------:R-:W-:Y:S01]  /*5250*/  F2FP.BF16.F32.PACK_AB R22, R22, R25 ;  /* 0x000000191616723e */ /* 0x000fe200000010ff */
[-C--:B------:R-:W-:Y:S01]  /*5260*/  FMUL.FTZ R25, R21, R36.reuse ;  /* 0x0000002415197220 */ /* 0x080fe20000410000 */
[C---:B------:R-:W-:Y:S01]  /*5270*/  F2FP.BF16.F32.PACK_AB R21, R217.reuse, R21 ;  /* 0x00000015d915723e */ /* 0x040fe200000010ff */
[-C--:B------:R-:W-:Y:S01]  /*5280*/  FMUL.FTZ R217, R217, R36.reuse ;  /* 0x00000024d9d97220 */ /* 0x080fe20000410000 */
[-C--:B------:R-:W-:Y:S01]  /*5290*/  FMUL.FTZ R24, R20, R36.reuse ;  /* 0x0000002414187220 */ /* 0x080fe20000410000 */
[----:B------:R-:W-:Y:S01]  /*52a0*/  FMUL.FTZ R0, R221, R36 ;  /* 0x00000024dd007220 */ /* 0x000fe20000410000 */
[----:B------:R-:W-:Y:S01]  /*52b0*/  FMUL.FTZ R25, R25, UR4 ;  /* 0x0000000419197c20 */ /* 0x000fe20008410000 */
[----:B------:R-:W-:Y:S01]  /*52c0*/  FMUL.FTZ R217, R217, UR4 ;  /* 0x00000004d9d97c20 */ /* 0x000fe20008410000 */
[----:B------:R-:W-:Y:S01]  /*52d0*/  FMUL.FTZ R24, R24, UR4 ;  /* 0x0000000418187c20 */ /* 0x000fe20008410000 */
[----:B------:R-:W-:Y:S01]  /*52e0*/  FMUL.FTZ R0, R0, UR4 ;  /* 0x0000000400007c20 */ /* 0x000fe20008410000 */
[----:B------:R-:W-:-:S02]  /*52f0*/  LOP3.LUT P4, RZ, R44, 0xff, RZ, 0xc0, !PT ;  /* 0x000000ff2cff7812 */ /* 0x000fc4000788c0ff */
[C---:B------:R-:W-:Y:S02]  /*5300*/  LOP3.LUT P3, RZ, R44.reuse, 0xff00, RZ, 0xc0, !PT ;  /* 0x0000ff002cff7812 */ /* 0x040fe4000786c0ff */
[C---:B------:R-:W-:Y:S02]  /*5310*/  LOP3.LUT P5, RZ, R44.reuse, 0xff0000, RZ, 0xc0, !PT ;  /* 0x00ff00002cff7812 */ /* 0x040fe400078ac0ff */
        /* <DEDUP_REMOVED lines=8> */
[----:B------:R-:W-:Y:S02]  /*53a0*/  F2FP.BF16.F32.PACK_AB R26, R31, R26 ;  /* 0x0000001a1f1a723e */ /* 0x000fe400000010ff */
[----:B------:R-:W-:-:S02]  /*53b0*/  F2FP.BF16.F32.PACK_AB R25, R28, R25 ;  /* 0x000000191c19723e */ /* 0x000fc400000010ff */
[----:B------:R-:W-:-:S07]  /*53c0*/  F2FP.BF16.F32.PACK_AB R24, R29, R0 ;  /* 0x000000001d18723e */ /* 0x000fce00000010ff */
.L_x_582:
[----:B------:R-:W0:Y:S08]  /*53d0*/  @P0 LDC.64 R30, c[0x0][0x478] ;  /* 0x00011e00ff1e0b82 */ /* 0x000e300000000a00 */
[----:B------:R-:W1:Y:S01]  /*53e0*/  LDC.64 R28, c[0x0][0x468] ;  /* 0x00011a00ff1c7b82 */ /* 0x000e620000000a00 */
[----:B0-----:R-:W-:-:S05]  /*53f0*/  @P0 IMAD.WIDE.U32 R30, R163, 0x10, R30 ;  /* 0x00000010a31e0825 */ /* 0x001fca00078e001e */
[----:B------:R0:W-:Y:S01]  /*5400*/  @P0 STG.E.128 desc[UR6][R30.64], R20 ;  /* 0x000000141e000986 */ /* 0x0001e2000c101d06 */
[----:B-1----:R-:W-:-:S05]  /*5410*/  IMAD.WIDE.U32 R32, R163, 0x10, R28 ;  /* 0x00000010a3207825 */ /* 0x002fca00078e001c */
[----:B------:R0:W-:Y:S01]  /*5420*/  STG.E.128 desc[UR6][R32.64], R24 ;  /* 0x0000001820007986 */ /* 0x0001e2000c101d06 */
[----:B------:R-:W-:Y:S05]  /*5430*/  @!P0 BRA `(.L_x_583) ;  /* 0x0000000400088947 */ /* 0x000fea0003800000 */
[-CC-:B0-----:R-:W-:Y:S01]  /*5440*/  FFMA.FTZ R21, R208, R34.reuse, R35.reuse ;  /* 0x00000022d0157223 */ /* 0x181fe20000010023 */
[-CC-:B------:R-:W-:Y:S01]  /*5450*/  FFMA.FTZ R207, R207, R34.reuse, R35.reuse ;  /* 0x00000022cfcf7223 */ /* 0x180fe20000010023 */
[-CC-:B------:R-:W-:Y:S01]  /*5460*/  FFMA.FTZ R204, R204, R34.reuse, R35.reuse ;  /* 0x00000022cccc7223 */ /* 0x180fe20000010023 */
[----:B------:R-:W-:Y:S01]  /*5470*/  FFMA.FTZ R210, R210, R34, R35 ;  /* 0x00000022d2d27223 */ /* 0x000fe20000010023 */
[----:B------:R-:W-:Y:S01]  /*5480*/  FADD.FTZ R21, R198, -R21 ;  /* 0x80000015c6157221 */ /* 0x000fe20000010000 */
[----:B------:R-:W-:Y:S01]  /*5490*/  FADD.FTZ R207, R206, -R207 ;  /* 0x800000cfcecf7221 */ /* 0x000fe20000010000 */
[----:B------:R-:W-:Y:S01]  /*54a0*/  FADD.FTZ R25, R197, -R204 ;  /* 0x800000ccc5197221 */ /* 0x000fe20000010000 */
[----:B------:R-:W-:Y:S01]  /*54b0*/  LOP3.LUT P6, RZ, R43, 0xff0000, RZ, 0xc0, !PT ;  /* 0x00ff00002bff7812 */ /* 0x000fe200078cc0ff */
[C---:B------:R-:W-:Y:S01]  /*54c0*/  FMUL.FTZ R23, R158.reuse, R21 ;  /* 0x000000159e177220 */ /* 0x040fe20000410000 */
[C---:B------:R-:W-:Y:S01]  /*54d0*/  FMUL.FTZ R22, R158.reuse, R207 ;  /* 0x000000cf9e167220 */ /* 0x040fe20000410000 */
[C---:B------:R-:W-:Y:S01]  /*54e0*/  FMUL.FTZ R25, R158.reuse, R25 ;  /* 0x000000199e197220 */ /* 0x040fe20000410000 */
[----:B------:R-:W-:Y:S01]  /*54f0*/  FADD.FTZ R209, R209, -R210 ;  /* 0x800000d2d1d17221 */ /* 0x000fe20000010000 */
[-C--:B------:R-:W-:Y:S01]  /*5500*/  FMUL.FTZ R20, R23, R36.reuse ;  /* 0x0000002417147220 */ /* 0x080fe20000410000 */
[----:B------:R-:W-:Y:S01]  /*5510*/  LOP3.LUT P5, RZ, R43, 0xff, RZ, 0xc0, !PT ;  /* 0x000000ff2bff7812 */ /* 0x000fe200078ac0ff */
[-C--:B------:R-:W-:Y:S01]  /*5520*/  FMUL.FTZ R0, R25, R36.reuse ;  /* 0x0000002419007220 */ /* 0x080fe20000410000 */
[----:B------:R-:W-:Y:S01]  /*5530*/  FMUL.FTZ R24, R158, R209 ;  /* 0x000000d19e187220 */ /* 0x000fe20000410000 */
[----:B------:R-:W-:Y:S01]  /*5540*/  FMUL.FTZ R21, R20, UR4 ;  /* 0x0000000414157c20 */ /* 0x000fe20008410000 */
[-C--:B------:R-:W-:Y:S01]  /*5550*/  FMUL.FTZ R20, R22, R36.reuse ;  /* 0x0000002416147220 */ /* 0x080fe20000410000 */
[----:B------:R-:W-:Y:S01]  /*5560*/  FMUL.FTZ R0, R0, UR4 ;  /* 0x0000000400007c20 */ /* 0x000fe20008410000 */
[----:B------:R-:W-:Y:S01]  /*5570*/  FMUL.FTZ R26, R24, R36 ;  /* 0x00000024181a7220 */ /* 0x000fe20000410000 */
[-CC-:B------:R-:W-:Y:S01]  /*5580*/  FFMA.FTZ R200, R200, R34.reuse, R35.reuse ;  /* 0x00000022c8c87223 */ /* 0x180fe20000010023 */
[----:B------:R-:W-:Y:S01]  /*5590*/  FSEL R37, R21, RZ, P6 ;  /* 0x000000ff15257208 */ /* 0x000fe20003000000 */
[----:B------:R-:W-:Y:S01]  /*55a0*/  FMUL.FTZ R20, R20, UR4 ;  /* 0x0000000414147c20 */ /* 0x000fe20008410000 */
[----:B------:R-:W-:Y:S01]  /*55b0*/  LOP3.LUT P6, RZ, R43, 0xff00, RZ, 0xc0, !PT ;  /* 0x0000ff002bff7812 */ /* 0x000fe200078cc0ff */
[-CC-:B------:R-:W-:Y:S01]  /*55c0*/  FFMA.FTZ R21, R202, R34.reuse, R35.reuse ;  /* 0x00000022ca157223 */ /* 0x180fe20000010023 */
[----:B------:R-:W-:Y:S01]  /*55d0*/  FSEL R32, R0, RZ, P5 ;  /* 0x000000ff00207208 */ /* 0x000fe20002800000 */
[-CC-:B------:R-:W-:Y:S01]  /*55e0*/  FFMA.FTZ R0, R201, R34.reuse, R35.reuse ;  /* 0x00000022c9007223 */ /* 0x180fe20000010023 */
[----:B------:R-:W-:Y:S01]  /*55f0*/  FSEL R33, R20, RZ, P6 ;  /* 0x000000ff14217208 */ /* 0x000fe20003000000 */
[----:B------:R-:W-:Y:S01]  /*5600*/  FFMA.FTZ R20, R205, R34, R35 ;  /* 0x00000022cd147223 */ /* 0x000fe20000010023 */
[----:B------:R-:W-:Y:S01]  /*5610*/  ISETP.GE.U32.AND P3, PT, R42, RZ, PT ;  /* 0x000000ff2a00720c */ /* 0x000fe20003f66070 */
[----:B------:R-:W-:Y:S01]  /*5620*/  FADD.FTZ R21, R196, -R21 ;  /* 0x80000015c4157221 */ /* 0x000fe20000010000 */
[----:B------:R-:W-:Y:S01]  /*5630*/  FMUL.FTZ R26, R26, UR4 ;  /* 0x000000041a1a7c20 */ /* 0x000fe20008410000 */
[----:B------:R-:W-:Y:S01]  /*5640*/  FADD.FTZ R203, R203, -R20 ;  /* 0x80000014cbcb7221 */ /* 0x000fe20000010000 */
[----:B------:R-:W-:Y:S01]  /*5650*/  FADD.FTZ R199, R199, -R0 ;  /* 0x80000000c7c77221 */ /* 0x000fe20000010000 */
[----:B------:R-:W-:Y:S01]  /*5660*/  FADD.FTZ R195, R195, -R200 ;  /* 0x800000c8c3c37221 */ /* 0x000fe20000010000 */
[----:B------:R-:W-:Y:S01]  /*5670*/  ISETP.GE.U32.AND.EX P3, PT, R43, 0x1000000, PT, P3 ;  /* 0x010000002b00780c */ /* 0x000fe20003f66130 */
[C---:B------:R-:W-:Y:S01]  /*5680*/  FMUL.FTZ R21, R158.reuse, R21 ;  /* 0x000000159e157220 */ /* 0x040fe20000410000 */
[----:B------:R-:W-:Y:S01]  /*5690*/  FMUL.FTZ R0, R158, R203 ;  /* 0x000000cb9e007220 */ /* 0x000fe20000410000 */
[----:B------:R-:W-:Y:S01]  /*56a0*/  F2FP.BF16.F32.PACK_AB R22, R22, R25 ;  /* 0x000000191616723e */ /* 0x000fe200000010ff */
[C---:B------:R-:W-:Y:S01]  /*56b0*/  FMUL.FTZ R20, R158.reuse, R199 ;  /* 0x000000c79e147220 */ /* 0x040fe20000410000 */
[----:B------:R-:W-:Y:S01]  /*56c0*/  FMUL.FTZ R25, R158, R195 ;  /* 0x000000c39e197220 */ /* 0x000fe20000410000 */
[----:B------:R-:W-:Y:S01]  /*56d0*/  FSEL R38, R26, RZ, P3 ;  /* 0x000000ff1a267208 */ /* 0x000fe20001800000 */
[-C--:B------:R-:W-:Y:S01]  /*56e0*/  FMUL.FTZ R26, R21, R36.reuse ;  /* 0x00000024151a7220 */ /* 0x080fe20000410000 */
[----:B------:R-:W-:Y:S01]  /*56f0*/  F2FP.BF16.F32.PACK_AB R23, R24, R23 ;  /* 0x000000171817723e */ /* 0x000fe200000010ff */
[CC--:B------:R-:W-:Y:S01]  /*5700*/  FMUL.FTZ R27, R0.reuse, R36.reuse ;  /* 0x00000024001b7220 */ /* 0x0c0fe20000410000 */
[----:B------:R-:W-:Y:S01]  /*5710*/  F2FP.BF16.F32.PACK_AB R21, R0, R21 ;  /* 0x000000150015723e */ /* 0x000fe200000010ff */
        /* <DEDUP_REMOVED lines=10> */
[----:B------:R-:W-:Y:S02]  /*57c0*/  F2FP.BF16.F32.PACK_AB R20, R20, R25 ;  /* 0x000000191414723e */ /* 0x000fe400000010ff */
[----:B------:R-:W-:Y:S02]  /*57d0*/  FSEL R25, R26, RZ, P5 ;  /* 0x000000ff1a197208 */ /* 0x000fe40002800000 */
[----:B------:R-:W-:-:S02]  /*57e0*/  FSEL R30, R27, RZ, P6 ;  /* 0x000000ff1b1e7208 */ /* 0x000fc40003000000 */
[----:B------:R-:W-:Y:S02]  /*57f0*/  FSEL R31, R24, RZ, P3 ;  /* 0x000000ff181f7208 */ /* 0x000fe40001800000 */
[----:B------:R-:W-:Y:S02]  /*5800*/  FSEL R0, R0, RZ, P4 ;  /* 0x000000ff00007208 */ /* 0x000fe40002000000 */
[----:B------:R-:W-:Y:S02]  /*5810*/  F2FP.BF16.F32.PACK_AB R27, R38, R37 ;  /* 0x00000025261b723e */ /* 0x000fe400000010ff */
[----:B------:R-:W-:Y:S02]  /*5820*/  F2FP.BF16.F32.PACK_AB R26, R33, R32 ;  /* 0x00000020211a723e */ /* 0x000fe400000010ff */
[----:B------:R-:W-:Y:S02]  /*5830*/  F2FP.BF16.F32.PACK_AB R25, R30, R25 ;  /* 0x000000191e19723e */ /* 0x000fe400000010ff */
[----:B------:R-:W-:Y:S01]  /*5840*/  F2FP.BF16.F32.PACK_AB R24, R31, R0 ;  /* 0x000000001f18723e */ /* 0x000fe200000010ff */
[----:B------:R-:W-:Y:S06]  /*5850*/  BRA `(.L_x_584) ;  /* 0x0000000000f47947 */ /* 0x000fec0003800000 */
.L_x_583:
[-CC-:B------:R-:W-:Y:S01]  /*5860*/  FFMA.FTZ R204, R204, R34.reuse, R35.reuse ;  /* 0x00000022cccc7223 */ /* 0x180fe20000010023 */
[-CC-:B------:R-:W-:Y:S01]  /*5870*/  FFMA.FTZ R0, R201, R34.reuse, R35.reuse ;  /* 0x00000022c9007223 */ /* 0x180fe20000010023 */
[-CC-:B0-----:R-:W-:Y:S01]  /*5880*/  FFMA.FTZ R25, R202, R34.reuse, R35.reuse ;  /* 0x00000022ca197223 */ /* 0x181fe20000010023 */
[-C--:B------:R-:W-:Y:S01]  /*5890*/  FFMA.FTZ R27, R208, R34.reuse, R35 ;  /* 0x00000022d01b7223 */ /* 0x080fe20000010023 */
[----:B------:R-:W-:Y:S01]  /*58a0*/  FADD.FTZ R197, R197, -R204 ;  /* 0x800000ccc5c57221 */ /* 0x000fe20000010000 */
[----:B------:R-:W-:Y:S01]  /*58b0*/  FADD.FTZ R199, R199, -R0 ;  /* 0x80000000c7c77221 */ /* 0x000fe20000010000 */
[----:B------:R-:W-:Y:S01]  /*58c0*/  FADD.FTZ R25, R196, -R25 ;  /* 0x80000019c4197221 */ /* 0x000fe20000010000 */
[----:B------:R-:W-:Y:S01]  /*58d0*/  FADD.FTZ R27, R198, -R27 ;  /* 0x8000001bc61b7221 */ /* 0x000fe20000010000 */
[C---:B------:R-:W-:Y:S01]  /*58e0*/  FMUL.FTZ R197, R158.reuse, R197 ;  /* 0x000000c59ec57220 */ /* 0x040fe20000410000 */
[----:B------:R-:W-:Y:S01]  /*58f0*/  FMUL.FTZ R199, R158, R199 ;  /* 0x000000c79ec77220 */ /* 0x000fe20000410000 */
[-CC-:B------:R-:W-:Y:S01]  /*5900*/  FFMA.FTZ R24, R205, R34.reuse, R35.reuse ;  /* 0x00000022cd187223 */ /* 0x180fe20000010023 */
[-CC-:B------:R-:W-:Y:S01]  /*5910*/  FFMA.FTZ R207, R207, R34.reuse, R35.reuse ;  /* 0x00000022cfcf7223 */ /* 0x180fe20000010023 */
[-CC-:B------:R-:W-:Y:S01]  /*5920*/  FFMA.FTZ R210, R210, R34.reuse, R35.reuse ;  /* 0x00000022d2d27223 */ /* 0x180fe20000010023 */
[----:B------:R-:W-:Y:S01]  /*5930*/  FFMA.FTZ R200, R200, R34, R35 ;  /* 0x00000022c8c87223 */ /* 0x000fe20000010023 */
[-C--:B------:R-:W-:Y:S01]  /*5940*/  FMUL.FTZ R197, R197, R36.reuse ;  /* 0x00000024c5c57220 */ /* 0x080fe20000410000 */
[C---:B------:R-:W-:Y:S01]  /*5950*/  FMUL.FTZ R25, R158.reuse, R25 ;  /* 0x000000199e197220 */ /* 0x040fe20000410000 */
[-C--:B------:R-:W-:Y:S01]  /*5960*/  FMUL.FTZ R199, R199, R36.reuse ;  /* 0x00000024c7c77220 */ /* 0x080fe20000410000 */
[----:B------:R-:W-:Y:S01]  /*5970*/  FMUL.FTZ R27, R158, R27 ;  /* 0x0000001b9e1b7220 */ /* 0x000fe20000410000 */
[----:B------:R-:W-:Y:S01]  /*5980*/  FADD.FTZ R203, R203, -R24 ;  /* 0x80000018cbcb7221 */ /* 0x000fe20000010000 */
[----:B------:R-:W-:Y:S01]  /*5990*/  FADD.FTZ R207, R206, -R207 ;  /* 0x800000cfcecf7221 */ /* 0x000fe20000010000 */
[----:B------:R-:W-:Y:S01]  /*59a0*/  FADD.FTZ R209, R209, -R210 ;  /* 0x800000d2d1d17221 */ /* 0x000fe20000010000 */
[----:B------:R-:W-:Y:S01]  /*59b0*/  FADD.FTZ R195, R195, -R200 ;  /* 0x800000c8c3c37221 */ /* 0x000fe20000010000 */
[----:B------:R-:W-:Y:S01]  /*59c0*/  FMUL.FTZ R197, R197, UR4 ;  /* 0x00000004c5c57c20 */ /* 0x000fe20008410000 */
[-C--:B------:R-:W-:Y:S01]  /*59d0*/  FMUL.FTZ R25, R25, R36.reuse ;  /* 0x0000002419197220 */ /* 0x080fe20000410000 */
[----:B------:R-:W-:Y:S01]  /*59e0*/  FMUL.FTZ R199, R199, UR4 ;  /* 0x00000004c7c77c20 */ /* 0x000fe20008410000 */
[----:B------:R-:W-:Y:S01]  /*59f0*/  LOP3.LUT P6, RZ, R43, 0xff, RZ, 0xc0, !PT ;  /* 0x000000ff2bff7812 */ /* 0x000fe200078cc0ff */
[-C--:B------:R-:W-:Y:S01]  /*5a00*/  FMUL.FTZ R27, R27, R36.reuse ;  /* 0x000000241b1b7220 */ /* 0x080fe20000410000 */
[----:B------:R-:W-:Y:S01]  /*5a10*/  LOP3.LUT P3, RZ, R42, 0xff00, RZ, 0xc0, !PT ;  /* 0x0000ff002aff7812 */ /* 0x000fe2000786c0ff */
[C---:B------:R-:W-:Y:S01]  /*5a20*/  FMUL.FTZ R203, R158.reuse, R203 ;  /* 0x000000cb9ecb7220 */ /* 0x040fe20000410000 */
[C---:B------:R-:W-:Y:S01]  /*5a30*/  FMUL.FTZ R207, R158.reuse, R207 ;  /* 0x000000cf9ecf7220 */ /* 0x040fe20000410000 */
[C---:B------:R-:W-:Y:S01]  /*5a40*/  FMUL.FTZ R209, R158.reuse, R209 ;  /* 0x000000d19ed17220 */ /* 0x040fe20000410000 */
[----:B------:R-:W-:Y:S01]  /*5a50*/  FMUL.FTZ R195, R158, R195 ;  /* 0x000000c39ec37220 */ /* 0x000fe20000410000 */
[----:B------:R-:W-:Y:S01]  /*5a60*/  FMUL.FTZ R25, R25, UR4 ;  /* 0x0000000419197c20 */ /* 0x000fe20008410000 */
[----:B------:R-:W-:Y:S01]  /*5a70*/  FSEL R26, R197, RZ, P6 ;  /* 0x000000ffc51a7208 */ /* 0x000fe20003000000 */
[----:B------:R-:W-:Y:S01]  /*5a80*/  FMUL.FTZ R27, R27, UR4 ;  /* 0x000000041b1b7c20 */ /* 0x000fe20008410000 */
[C---:B------:R-:W-:Y:S01]  /*5a90*/  LOP3.LUT P5, RZ, R42.reuse, 0xff0000, RZ, 0xc0, !PT ;  /* 0x00ff00002aff7812 */ /* 0x040fe200078ac0ff */
[-C--:B------:R-:W-:Y:S01]  /*5aa0*/  FMUL.FTZ R203, R203, R36.reuse ;  /* 0x00000024cbcb7220 */ /* 0x080fe20000410000 */
[----:B------:R-:W-:Y:S01]  /*5ab0*/  FSEL R199, R199, RZ, P3 ;  /* 0x000000ffc7c77208 */ /* 0x000fe20001800000 */
[-C--:B------:R-:W-:Y:S01]  /*5ac0*/  FMUL.FTZ R207, R207, R36.reuse ;  /* 0x00000024cfcf7220 */ /* 0x080fe20000410000 */
[----:B------:R-:W-:Y:S01]  /*5ad0*/  LOP3.LUT P6, RZ, R43, 0xff0000, RZ, 0xc0, !PT ;  /* 0x00ff00002bff7812 */ /* 0x000fe200078cc0ff */
[-C--:B------:R-:W-:Y:S01]  /*5ae0*/  FMUL.FTZ R209, R209, R36.reuse ;  /* 0x00000024d1d17220 */ /* 0x080fe20000410000 */
[----:B------:R-:W-:Y:S01]  /*5af0*/  FMUL.FTZ R195, R195, R36 ;  /* 0x00000024c3c37220 */ /* 0x000fe20000410000 */
[----:B------:R-:W-:Y:S01]  /*5b00*/  ISETP.GE.U32.AND P3, PT, R42, RZ, PT ;  /* 0x000000ff2a00720c */ /* 0x000fe20003f66070 */
[----:B------:R-:W-:Y:S01]  /*5b10*/  FMUL.FTZ R203, R203, UR4 ;  /* 0x00000004cbcb7c20 */ /* 0x000fe20008410000 */
[----:B------:R-:W-:Y:S01]  /*5b20*/  FSEL R25, R25, RZ, P5 ;  /* 0x000000ff19197208 */ /* 0x000fe20002800000 */
[----:B------:R-:W-:Y:S01]  /*5b30*/  FMUL.FTZ R209, R209, UR4 ;  /* 0x00000004d1d17c20 */ /* 0x000fe20008410000 */
[----:B------:R-:W-:Y:S01]  /*5b40*/  FMUL.FTZ R207, R207, UR4 ;  /* 0x00000004cfcf7c20 */ /* 0x000fe20008410000 */
[----:B------:R-:W-:Y:S01]  /*5b50*/  FMUL.FTZ R195, R195, UR4 ;  /* 0x00000004c3c37c20 */ /* 0x000fe20008410000 */
[----:B------:R-:W-:-:S02]  /*5b60*/  FSEL R27, R27, RZ, P6 ;  /* 0x000000ff1b1b7208 */ /* 0x000fc40003000000 */
[C---:B------:R-:W-:Y:S02]  /*5b70*/  LOP3.LUT P4, RZ, R42.reuse, 0xff000000, RZ, 0xc0, !PT ;  /* 0xff0000002aff7812 */ /* 0x040fe4000788c0ff */
[C---:B------:R-:W-:Y:S02]  /*5b80*/  LOP3.LUT P5, RZ, R43.reuse, 0xff00, RZ, 0xc0, !PT ;  /* 0x0000ff002bff7812 */ /* 0x040fe400078ac0ff */
[----:B------:R-:W-:Y:S02]  /*5b90*/  ISETP.GE.U32.AND.EX P3, PT, R43, 0x1000000, PT, P3 ;  /* 0x010000002b00780c */ /* 0x000fe40003f66130 */
[----:B------:R-:W-:Y:S02]  /*5ba0*/  LOP3.LUT P6, RZ, R42, 0xff, RZ, 0xc0, !PT ;  /* 0x000000ff2aff7812 */ /* 0x000fe400078cc0ff */
[----:B------:R-:W-:Y:S02]  /*5bb0*/  FSEL R30, R209, RZ, P3 ;  /* 0x000000ffd11e7208 */ /* 0x000fe40001800000 */
[----:B------:R-:W-:-:S02]  /*5bc0*/  FSEL R207, R207, RZ, P5 ;  /* 0x000000ffcfcf7208 */ /* 0x000fc40002800000 */
[----:B------:R-:W-:Y:S02]  /*5bd0*/  FSEL R0, R203, RZ, P4 ;  /* 0x000000ffcb007208 */ /* 0x000fe40002000000 */
[----:B------:R-:W-:Y:S02]  /*5be0*/  FSEL R24, R195, RZ, P6 ;  /* 0x000000ffc3187208 */ /* 0x000fe40003000000 */
[----:B------:R-:W-:Y:S02]  /*5bf0*/  F2FP.BF16.F32.PACK_AB R27, R30, R27 ;  /* 0x0000001b1e1b723e */ /* 0x000fe400000010ff */
[----:B------:R-:W-:Y:S02]  /*5c00*/  F2FP.BF16.F32.PACK_AB R26, R207, R26 ;  /* 0x0000001acf1a723e */ /* 0x000fe400000010ff */
[----:B------:R-:W-:Y:S02]  /*5c10*/  F2FP.BF16.F32.PACK_AB R25, R0, R25 ;  /* 0x000000190019723e */ /* 0x000fe400000010ff */
[----:B------:R-:W-:-:S07]  /*5c20*/  F2FP.BF16.F32.PACK_AB R24, R199, R24 ;  /* 0x00000018c718723e */ /* 0x000fce00000010ff */
.L_x_584:
[----:B------:R-:W0:Y:S01]  /*5c30*/  @P0 LDC.64 R30, c[0x0][0x478] ;  /* 0x00011e00ff1e0b82 */ /* 0x000e220000000a00 */
[----:B------:R-:W-:-:S04]  /*5c40*/  IMAD.WIDE.U32 R32, R161, 0x10, R28 ;  /* 0x00000010a1207825 */ /* 0x000fc800078e001c */
[----:B0-----:R-:W-:-:S05]  /*5c50*/  @P0 IMAD.WIDE.U32 R30, R161, 0x10, R30 ;  /* 0x00000010a11e0825 */ /* 0x001fca00078e001e */
[----:B------:R0:W-:Y:S04]  /*5c60*/  @P0 STG.E.128 desc[UR6][R30.64], R20 ;  /* 0x000000141e000986 */ /* 0x0001e8000c101d06 */
[----:B------:R0:W-:Y:S01]  /*5c70*/  STG.E.128 desc[UR6][R32.64], R24 ;  /* 0x0000001820007986 */ /* 0x0001e2000c101d06 */
[----:B------:R-:W-:Y:S05]  /*5c80*/  @!P0 BRA `(.L_x_585) ;  /* 0x0000000400088947 */ /* 0x000fea0003800000 */
[-CC-:B------:R-:W-:Y:S01]  /*5c90*/  FFMA.FTZ R0, R189, R34.reuse, R35.reuse ;  /* 0x00000022bd007223 */ /* 0x180fe20000010023 */
[-CC-:B------:R-:W-:Y:S01]  /*5ca0*/  FFMA.FTZ R185, R185, R34.reuse, R35.reuse ;  /* 0x00000022b9b97223 */ /* 0x180fe20000010023 */
[-CC-:B0-----:R-:W-:Y:S01]  /*5cb0*/  FFMA.FTZ R21, R192, R34.reuse, R35.reuse ;  /* 0x00000022c0157223 */ /* 0x181fe20000010023 */
        /* <DEDUP_REMOVED lines=8> */
[----:B------:R-:W-:Y:S01]  /*5d40*/  LOP3.LUT P6, RZ, R41, 0xff0000, RZ, 0xc0, !PT ;  /* 0x00ff000029ff7812 */ /* 0x000fe200078cc0ff */
[-C--:B------:R-:W-:Y:S01]  /*5d50*/  FMUL.FTZ R20, R23, R36.reuse ;  /* 0x0000002417147220 */ /* 0x080fe20000410000 */
[----:B------:R-:W-:Y:S01]  /*5d60*/  FMUL.FTZ R0, R25, R36 ;  /* 0x0000002419007220 */ /* 0x000fe20000410000 */
[----:B------:R-:W-:Y:S01]  /*5d70*/  LOP3.LUT P5, RZ, R41, 0xff, RZ, 0xc0, !PT ;  /* 0x000000ff29ff7812 */ /* 0x000fe200078ac0ff */
[----:B------:R-:W-:Y:S01]  /*5d80*/  FMUL.FTZ R22, R158, R187 ;  /* 0x000000bb9e167220 */ /* 0x000fe20000410000 */
[----:B------:R-:W-:Y:S01]  /*5d90*/  FMUL.FTZ R21, R20, UR4 ;  /* 0x0000000414157c20 */ /* 0x000fe20008410000 */
[----:B------:R-:W-:Y:S01]  /*5da0*/  FMUL.FTZ R0, R0, UR4 ;  /* 0x0000000400007c20 */ /* 0x000fe20008410000 */
[--C-:B------:R-:W-:Y:S01]  /*5db0*/  FFMA.FTZ R31, R186, R34, R35.reuse ;  /* 0x00000022ba1f7223 */ /* 0x100fe20000010023 */
[-C--:B------:R-:W-:Y:S01]  /*5dc0*/  FMUL.FTZ R20, R22, R36.reuse ;  /* 0x0000002416147220 */ /* 0x080fe20000410000 */
[----:B------:R-:W-:Y:S01]  /*5dd0*/  FMUL.FTZ R26, R24, R36 ;  /* 0x00000024181a7220 */ /* 0x000fe20000410000 */
[----:B------:R-:W-:Y:S01]  /*5de0*/  FSEL R37, R21, RZ, P6 ;  /* 0x000000ff15257208 */ /* 0x000fe20003000000 */
[-CC-:B------:R-:W-:Y:S01]  /*5df0*/  FFMA.FTZ R21, R182, R34.reuse, R35.reuse ;  /* 0x00000022b6157223 */ /* 0x180fe20000010023 */
[----:B------:R-:W-:Y:S01]  /*5e00*/  FSEL R32, R0, RZ, P5 ;  /* 0x000000ff00207208 */ /* 0x000fe20002800000 */
[-CC-:B------:R-:W-:Y:S01]  /*5e10*/  FFMA.FTZ R0, R183, R34.reuse, R35.reuse ;  /* 0x00000022b7007223 */ /* 0x180fe20000010023 */
[----:B------:R-:W-:Y:S01]  /*5e20*/  FFMA.FTZ R181, R181, R34, R35 ;  /* 0x00000022b5b57223 */ /* 0x000fe20000010023 */
[----:B------:R-:W-:Y:S01]  /*5e30*/  ISETP.GE.U32.AND P3, PT, R40, RZ, PT ;  /* 0x000000ff2800720c */ /* 0x000fe20003f66070 */
[----:B------:R-:W-:Y:S01]  /*5e40*/  FADD.FTZ R27, R180, -R21 ;  /* 0x80000015b41b7221 */ /* 0x000fe20000010000 */
[----:B------:R-:W-:Y:S01]  /*5e50*/  FMUL.FTZ R20, R20, UR4 ;  /* 0x0000000414147c20 */ /* 0x000fe20008410000 */
[----:B------:R-:W-:Y:S01]  /*5e60*/  FADD.FTZ R21, R177, -R0 ;  /* 0x80000000b1157221 */ /* 0x000fe20000010000 */
[----:B------:R-:W-:Y:S01]  /*5e70*/  FADD.FTZ R31, R184, -R31 ;  /* 0x8000001fb81f7221 */ /* 0x000fe20000010000 */
[C---:B------:R-:W-:Y:S01]  /*5e80*/  LOP3.LUT P6, RZ, R41.reuse, 0xff00, RZ, 0xc0, !PT ;  /* 0x0000ff0029ff7812 */ /* 0x040fe200078cc0ff */
[----:B------:R-:W-:Y:S01]  /*5e90*/  FMUL.FTZ R26, R26, UR4 ;  /* 0x000000041a1a7c20 */ /* 0x000fe20008410000 */
[----:B------:R-:W-:Y:S01]  /*5ea0*/  FADD.FTZ R181, R176, -R181 ;  /* 0x800000b5b0b57221 */ /* 0x000fe20000010000 */
[----:B------:R-:W-:Y:S01]  /*5eb0*/  ISETP.GE.U32.AND.EX P3, PT, R41, 0x1000000, PT, P3 ;  /* 0x010000002900780c */ /* 0x000fe20003f66130 */
[C---:B------:R-:W-:Y:S01]  /*5ec0*/  FMUL.FTZ R21, R158.reuse, R21 ;  /* 0x000000159e157220 */ /* 0x040fe20000410000 */
[----:B------:R-:W-:Y:S01]  /*5ed0*/  FMUL.FTZ R0, R158, R31 ;  /* 0x0000001f9e007220 */ /* 0x000fe20000410000 */
[----:B------:R-:W-:Y:S01]  /*5ee0*/  FSEL R33, R20, RZ, P6 ;  /* 0x000000ff14217208 */ /* 0x000fe20003000000 */
[----:B------:R-:W-:Y:S01]  /*5ef0*/  FMUL.FTZ R20, R158, R27 ;  /* 0x0000001b9e147220 */ /* 0x000fe20000410000 */
[----:B------:R-:W-:Y:S01]  /*5f00*/  F2FP.BF16.F32.PACK_AB R22, R22, R25 ;  /* 0x000000191616723e */ /* 0x000fe200000010ff */
        /* <DEDUP_REMOVED lines=26> */
.L_x_585:
[-CC-:B------:R-:W-:Y:S01]  /*60b0*/  FFMA.FTZ R0, R183, R34.reuse, R35.reuse ;  /* 0x00000022b7007223 */ /* 0x180fe20000010023 */
[-CC-:B------:R-:W-:Y:S01]  /*60c0*/  FFMA.FTZ R185, R185, R34.reuse, R35.reuse ;  /* 0x00000022b9b97223 */ /* 0x180fe20000010023 */
[-CC-:B0-----:R-:W-:Y:S01]  /*60d0*/  FFMA.FTZ R25, R182, R34.reuse, R35.reuse ;  /* 0x00000022b6197223 */ /* 0x181fe20000010023 */
[-C--:B------:R-:W-:Y:S01]  /*60e0*/  FFMA.FTZ R27, R186, R34.reuse, R35 ;  /* 0x00000022ba1b7223 */ /* 0x080fe20000010023 */
[----:B------:R-:W-:Y:S01]  /*60f0*/  FADD.FTZ R177, R177, -R0 ;  /* 0x80000000b1b17221 */ /* 0x000fe20000010000 */
[----:B------:R-:W-:Y:S01]  /*6100*/  FADD.FTZ R185, R178, -R185 ;  /* 0x800000b9b2b97221 */ /* 0x000fe20000010000 */
[----:B------:R-:W-:Y:S01]  /*6110*/  FADD.FTZ R25, R180, -R25 ;  /* 0x80000019b4197221 */ /* 0x000fe20000010000 */
[-CC-:B------:R-:W-:Y:S01]  /*6120*/  FFMA.FTZ R0, R189, R34.reuse, R35.reuse ;  /* 0x00000022bd007223 */ /* 0x180fe20000010023 */
[-CC-:B------:R-:W-:Y:S01]  /*6130*/  FFMA.FTZ R188, R188, R34.reuse, R35.reuse ;  /* 0x00000022bcbc7223 */ /* 0x180fe20000010023 */
[C---:B------:R-:W-:Y:S01]  /*6140*/  FMUL.FTZ R185, R158.reuse, R185 ;  /* 0x000000b99eb97220 */ /* 0x040fe20000410000 */
[----:B------:R-:W-:Y:S01]  /*6150*/  FMUL.FTZ R25, R158, R25 ;  /* 0x000000199e197220 */ /* 0x000fe20000410000 */
[----:B------:R-:W-:Y:S01]  /*6160*/  FADD.FTZ R179, R179, -R0 ;  /* 0x80000000b3b37221 */ /* 0x000fe20000010000 */
        /* <DEDUP_REMOVED lines=49> */
.L_x_586:
        /* <DEDUP_REMOVED lines=8> */
[-CC-:B------:R-:W-:Y:S01]  /*6500*/  FFMA.FTZ R53, R53, R34.reuse, R35.reuse ;  /* 0x0000002235357223 */ /* 0x180fe20000010023 */
[----:B0-----:R-:W-:Y:S01]  /*6510*/  FFMA.FTZ R25, R172, R34, R35 ;  /* 0x00000022ac197223 */ /* 0x001fe20000010023 */
        /* <DEDUP_REMOVED lines=9> */
[-C--:B------:R-:W-:Y:S01]  /*65b0*/  FMUL.FTZ R0, R31, R36.reuse ;  /* 0x000000241f007220 */ /* 0x080fe20000410000 */
[C---:B------:R-:W-:Y:S01]  /*65c0*/  LOP3.LUT P3, RZ, R3.reuse, 0xff, RZ, 0xc0, !PT ;  /* 0x000000ff03ff7812 */ /* 0x040fe2000786c0ff */
[-C--:B------:R-:W-:Y:S01]  /*65d0*/  FMUL.FTZ R24, R22, R36.reuse ;  /* 0x0000002416187220 */ /* 0x080fe20000410000 */
[----:B------:R-:W-:Y:S01]  /*65e0*/  FMUL.FTZ R20, R20, UR4 ;  /* 0x0000000414147c20 */ /* 0x000fe20008410000 */
[----:B------:R-:W-:Y:S01]  /*65f0*/  FMUL.FTZ R25, R0, UR4 ;  /* 0x0000000400197c20 */ /* 0x000fe20008410000 */
[----:B------:R-:W-:Y:S01]  /*6600*/  LOP3.LUT P5, RZ, R3, 0xff0000, RZ, 0xc0, !PT ;  /* 0x00ff000003ff7812 */ /* 0x000fe200078ac0ff */
[----:B------:R-:W-:Y:S01]  /*6610*/  FMUL.FTZ R0, R21, R36 ;  /* 0x0000002415007220 */ /* 0x000fe20000410000 */
[-CC-:B------:R-:W-:Y:S01]  /*6620*/  FFMA.FTZ R52, R52, R34.reuse, R35.reuse ;  /* 0x0000002234347223 */ /* 0x180fe20000010023 */
[-CC-:B------:R-:W-:Y:S01]  /*6630*/  FFMA.FTZ R37, R174, R34.reuse, R35.reuse ;  /* 0x00000022ae257223 */ /* 0x180fe20000010023 */
[----:B------:R-:W-:Y:S01]  /*6640*/  FSEL R26, R20, RZ, P3 ;  /* 0x000000ff141a7208 */ /* 0x000fe20001800000 */
[-CC-:B------:R-:W-:Y:S01]  /*6650*/  FFMA.FTZ R33, R166, R34.reuse, R35.reuse ;  /* 0x00000022a6217223 */ /* 0x180fe20000010023 */
[----:B------:R-:W-:Y:S01]  /*6660*/  FMUL.FTZ R24, R24, UR4 ;  /* 0x0000000418187c20 */ /* 0x000fe20008410000 */
[----:B------:R-:W-:Y:S01]  /*6670*/  FSEL R30, R25, RZ, P5 ;  /* 0x000000ff191e7208 */ /* 0x000fe20002800000 */
[----:B------:R-:W-:Y:S01]  /*6680*/  FMUL.FTZ R0, R0, UR4 ;  /* 0x0000000400007c20 */ /* 0x000fe20008410000 */
[C---:B------:R-:W-:Y:S01]  /*6690*/  ISETP.GE.U32.AND P3, PT, R2.reuse, RZ, PT ;  /* 0x000000ff0200720c */ /* 0x040fe20003f66070 */
[----:B------:R-:W-:Y:S01]  /*66a0*/  FFMA.FTZ R35, R55, R34, R35 ;  /* 0x0000002237237223 */ /* 0x000fe20000010023 */
[----:B------:R-:W-:Y:S01]  /*66b0*/  LOP3.LUT P6, RZ, R2, 0xff0000, RZ, 0xc0, !PT ;  /* 0x00ff000002ff7812 */ /* 0x000fe200078cc0ff */
[----:B------:R-:W-:Y:S01]  /*66c0*/  FADD.FTZ R49, R49, -R52 ;  /* 0x8000003431317221 */ /* 0x000fe20000010000 */
[C---:B------:R-:W-:Y:S01]  /*66d0*/  LOP3.LUT P5, RZ, R3.reuse, 0xff00, RZ, 0xc0, !PT ;  /* 0x0000ff0003ff7812 */ /* 0x040fe200078ac0ff */
[----:B------:R-:W-:Y:S01]  /*66e0*/  FADD.FTZ R37, R170, -R37 ;  /* 0x80000025aa257221 */ /* 0x000fe20000010000 */
[----:B------:R-:W-:Y:S01]  /*66f0*/  ISETP.GE.U32.AND.EX P3, PT, R3, 0x1000000, PT, P3 ;  /* 0x010000000300780c */ /* 0x000fe20003f66130 */
[----:B------:R-:W-:Y:S01]  /*6700*/  FADD.FTZ R33, R50, -R33 ;  /* 0x8000002132217221 */ /* 0x000fe20000010000 */
[----:B------:R-:W-:Y:S01]  /*6710*/  FSEL R27, R24, RZ, P5 ;  /* 0x000000ff181b7208 */ /* 0x000fe20002800000 */
[----:B------:R-:W-:Y:S01]  /*6720*/  FADD.FTZ R3, R168, -R35 ;  /* 0x80000023a8037221 */ /* 0x000fe20000010000 */
[----:B------:R-:W-:Y:S01]  /*6730*/  FSEL R25, R0, RZ, P6 ;  /* 0x000000ff00197208 */ /* 0x000fe20003000000 */
[C---:B------:R-:W-:Y:S01]  /*6740*/  FMUL.FTZ R0, R158.reuse, R49 ;  /* 0x000000319e007220 */ /* 0x040fe20000410000 */
[C---:B------:R-:W-:Y:S01]  /*6750*/  FMUL.FTZ R24, R158.reuse, R37 ;  /* 0x000000259e187220 */ /* 0x040fe20000410000 */
[C---:B------:R-:W-:Y:S01]  /*6760*/  FMUL.FTZ R20, R158.reuse, R33 ;  /* 0x000000219e147220 */ /* 0x040fe20000410000 */
[----:B------:R-:W-:Y:S01]  /*6770*/  FMUL.FTZ R3, R158, R3 ;  /* 0x000000039e037220 */ /* 0x000fe20000410000 */
[----:B------:R-:W-:-:S02]  /*6780*/  LOP3.LUT P4, RZ, R2, 0xff, RZ, 0xc0, !PT ;  /* 0x000000ff02ff7812 */ /* 0x000fc4000788c0ff */
[C---:B------:R-:W-:Y:S02]  /*6790*/  LOP3.LUT P5, RZ, R2.reuse, 0xff00, RZ, 0xc0, !PT ;  /* 0x0000ff0002ff7812 */ /* 0x040fe400078ac0ff */
[----:B------:R-:W-:Y:S01]  /*67a0*/  LOP3.LUT P6, RZ, R2, 0xff000000, RZ, 0xc0, !PT ;  /* 0xff00000002ff7812 */ /* 0x000fe200078cc0ff */
[-C--:B------:R-:W-:Y:S01]  /*67b0*/  FMUL.FTZ R2, R0, R36.reuse ;  /* 0x0000002400027220 */ /* 0x080fe20000410000 */
[----:B------:R-:W-:Y:S02]  /*67c0*/  F2FP.BF16.F32.PACK_AB R22, R22, R23 ;  /* 0x000000171616723e */ /* 0x000fe400000010ff */
[----:B------:R-:W-:Y:S01]  /*67d0*/  F2FP.BF16.F32.PACK_AB R21, R0, R21 ;  /* 0x000000150015723e */ /* 0x000fe200000010ff */
[-C--:B------:R-:W-:Y:S01]  /*67e0*/  FMUL.FTZ R0, R20, R36.reuse ;  /* 0x0000002414007220 */ /* 0x080fe20000410000 */
[C---:B------:R-:W-:Y:S01]  /*67f0*/  F2FP.BF16.F32.PACK_AB R23, R24.reuse, R31 ;  /* 0x0000001f1817723e */ /* 0x040fe200000010ff */
[-C--:B------:R-:W-:Y:S01]  /*6800*/  FMUL.FTZ R24, R24, R36.reuse ;  /* 0x0000002418187220 */ /* 0x080fe20000410000 */
[----:B------:R-:W-:Y:S01]  /*6810*/  FMUL.FTZ R36, R3, R36 ;  /* 0x0000002403247220 */ /* 0x000fe20000410000 */
[----:B------:R-:W-:Y:S01]  /*6820*/  FMUL.FTZ R2, R2, UR4 ;  /* 0x0000000402027c20 */ /* 0x000fe20008410000 */
[----:B------:R-:W-:Y:S01]  /*6830*/  FMUL.FTZ R0, R0, UR4 ;  /* 0x0000000400007c20 */ /* 0x000fe20008410000 */
[----:B------:R-:W-:Y:S01]  /*6840*/  FMUL.FTZ R24, R24, UR4 ;  /* 0x0000000418187c20 */ /* 0x000fe20008410000 */
[----:B------:R-:W-:Y:S01]  /*6850*/  FMUL.FTZ R36, R36, UR4 ;  /* 0x0000000424247c20 */ /* 0x000fe20008410000 */
        /* <DEDUP_REMOVED lines=8> */
[----:B------:R-:W-:Y:S01]  /*68e0*/  F2FP.BF16.F32.PACK_AB R24, R3, R24 ;  /* 0x000000180318723e */ /* 0x000fe200000010ff */
[----:B------:R-:W-:Y:S06]  /*68f0*/  BRA `(.L_x_588) ;  /* 0x0000000000f47947 */ /* 0x000fec0003800000 */
.L_x_587:
[-CC-:B0-----:R-:W-:Y:S01]  /*6900*/  FFMA.FTZ R25, R166, R34.reuse, R35.reuse ;  /* 0x00000022a6197223 */ /* 0x181fe20000010023 */
[-CC-:B------:R-:W-:Y:S01]  /*6910*/  FFMA.FTZ R0, R169, R34.reuse, R35.reuse ;  /* 0x00000022a9007223 */ /* 0x180fe20000010023 */
[-CC-:B------:R-:W-:Y:S01]  /*6920*/  FFMA.FTZ R53, R53, R34.reuse, R35.reuse ;  /* 0x0000002235357223 */ /* 0x180fe20000010023 */
[-C--:B------:R-:W-:Y:S01]  /*6930*/  FFMA.FTZ R171, R171, R34.reuse, R35 ;  /* 0x00000022abab7223 */ /* 0x080fe20000010023 */
[----:B------:R-:W-:Y:S01]  /*6940*/  FADD.FTZ R25, R50, -R25 ;  /* 0x8000001932197221 */ /* 0x000fe20000010000 */
[----:B------:R-:W-:Y:S01]  /*6950*/  FADD.FTZ R51, R51, -R0 ;  /* 0x8000000033337221 */ /* 0x000fe20000010000 */
[-CC-:B------:R-:W-:Y:S01]  /*6960*/  FFMA.FTZ R31, R174, R34.reuse, R35.reuse ;  /* 0x00000022ae1f7223 */ /* 0x180fe20000010023 */
[-CC-:B------:R-:W-:Y:S01]  /*6970*/  FFMA.FTZ R52, R52, R34.reuse, R35.reuse ;  /* 0x0000002234347223 */ /* 0x180fe20000010023 */
[C---:B------:R-:W-:Y:S01]  /*6980*/  FMUL.FTZ R25, R158.reuse, R25 ;  /* 0x000000199e197220 */ /* 0x040fe20000410000 */
[----:B------:R-:W-:Y:S01]  /*6990*/  FMUL.FTZ R51, R158, R51 ;  /* 0x000000339e337220 */ /* 0x000fe20000410000 */
[-C--:B------:R-:W-:Y:S01]  /*69a0*/  FFMA.FTZ R27, R172, R34.reuse, R35 ;  /* 0x00000022ac1b7223 */ /* 0x080fe20000010023 */
[----:B------:R-:W-:Y:S01]  /*69b0*/  FADD.FTZ R53, R54, -R53 ;  /* 0x8000003536357221 */ /* 0x000fe20000010000 */
[----:B------:R-:W-:Y:S01]  /*69c0*/  FADD.FTZ R171, R46, -R171 ;  /* 0x800000ab2eab7221 */ /* 0x000fe20000010000 */
[----:B------:R-:W-:Y:S01]  /*69d0*/  FFMA.FTZ R35, R55, R34, R35 ;  /* 0x0000002237237223 */ /* 0x000fe20000010023 */
[----:B------:R-:W-:Y:S01]  /*69e0*/  FADD.FTZ R31, R170, -R31 ;  /* 0x8000001faa1f7221 */ /* 0x000fe20000010000 */
[-C--:B------:R-:W-:Y:S01]  /*69f0*/  FMUL.FTZ R25, R25, R36.reuse ;  /* 0x0000002419197220 */ /* 0x080fe20000410000 */
[-C--:B------:R-:W-:Y:S01]  /*6a00*/  FMUL.FTZ R51, R51, R36.reuse ;  /* 0x0000002433337220 */ /* 0x080fe20000410000 */
[C---:B------:R-:W-:Y:S01]  /*6a10*/  FMUL.FTZ R53, R158.reuse, R53 ;  /* 0x000000359e357220 */ /* 0x040fe20000410000 */
[----:B------:R-:W-:Y:S01]  /*6a20*/  FMUL.FTZ R171, R158, R171 ;  /* 0x000000ab9eab7220 */ /* 0x000fe20000410000 */
[----:B------:R-:W-:Y:S01]  /*6a30*/  FADD.FTZ R49, R49, -R52 ;  /* 0x8000003431317221 */ /* 0x000fe20000010000 */
[----:B------:R-:W-:Y:S01]  /*6a40*/  FADD.FTZ R27, R48, -R27 ;  /* 0x8000001b301b7221 */ /* 0x000fe20000010000 */
[----:B------:R-:W-:Y:S01]  /*6a50*/  FADD.FTZ R35, R168, -R35 ;  /* 0x80000023a8237221 */ /* 0x000fe20000010000 */
[----:B------:R-:W-:Y:S01]  /*6a60*/  FMUL.FTZ R31, R158, R31 ;  /* 0x0000001f9e1f7220 */ /* 0x000fe20000410000 */
[----:B------:R-:W-:Y:S01]  /*6a70*/  FMUL.FTZ R25, R25, UR4 ;  /* 0x0000000419197c20 */ /* 0x000fe20008410000 */
[----:B------:R-:W-:Y:S01]  /*6a80*/  FMUL.FTZ R51, R51, UR4 ;  /* 0x0000000433337c20 */ /* 0x000fe20008410000 */
[-C--:B------:R-:W-:Y:S01]  /*6a90*/  FMUL.FTZ R53, R53, R36.reuse ;  /* 0x0000002435357220 */ /* 0x080fe20000410000 */
[-C--:B------:R-:W-:Y:S01]  /*6aa0*/  FMUL.FTZ R171, R171, R36.reuse ;  /* 0x00000024abab7220 */ /* 0x080fe20000410000 */
[----:B------:R-:W-:Y:S01]  /*6ab0*/  LOP3.LUT P3, RZ, R2, 0xff00, RZ, 0xc0, !PT ;  /* 0x0000ff0002ff7812 */ /* 0x000fe2000786c0ff */
[C---:B------:R-:W-:Y:S01]  /*6ac0*/  FMUL.FTZ R49, R158.reuse, R49 ;  /* 0x000000319e317220 */ /* 0x040fe20000410000 */
[----:B------:R-:W-:Y:S01]  /*6ad0*/  LOP3.LUT P6, RZ, R3, 0xff, RZ, 0xc0, !PT ;  /* 0x000000ff03ff7812 */ /* 0x000fe200078cc0ff */
[C---:B------:R-:W-:Y:S01]  /*6ae0*/  FMUL.FTZ R27, R158.reuse, R27 ;  /* 0x0000001b9e1b7220 */ /* 0x040fe20000410000 */
[----:B------:R-:W-:Y:S01]  /*6af0*/  FMUL.FTZ R35, R158, R35 ;  /* 0x000000239e237220 */ /* 0x000fe20000410000 */
[-C--:B------:R-:W-:Y:S01]  /*6b00*/  FMUL.FTZ R0, R31, R36.reuse ;  /* 0x000000241f007220 */ /* 0x080fe20000410000 */
[----:B------:R-:W-:Y:S01]  /*6b10*/  FMUL.FTZ R53, R53, UR4 ;  /* 0x0000000435357c20 */ /* 0x000fe20008410000 */
[----:B------:R-:W-:Y:S01]  /*6b20*/  FSEL R31, R25, RZ, P3 ;  /* 0x000000ff191f7208 */ /* 0x000fe20001800000 */
[----:B------:R-:W-:Y:S01]  /*6b30*/  FMUL.FTZ R171, R171, UR4 ;  /* 0x00000004abab7c20 */ /* 0x000fe20008410000 */
[----:B------:R-:W-:Y:S01]  /*6b40*/  FSEL R26, R51, RZ, P6 ;  /* 0x000000ff331a7208 */ /* 0x000fe20003000000 */
[-C--:B------:R-:W-:Y:S01]  /*6b50*/  FMUL.FTZ R49, R49, R36.reuse ;  /* 0x0000002431317220 */ /* 0x080fe20000410000 */
[-C--:B------:R-:W-:Y:S01]  /*6b60*/  FMUL.FTZ R27, R27, R36.reuse ;  /* 0x000000241b1b7220 */ /* 0x080fe20000410000 */
[----:B------:R-:W-:Y:S01]  /*6b70*/  FMUL.FTZ R35, R35, R36 ;  /* 0x0000002423237220 */ /* 0x000fe20000410000 */
[----:B------:R-:W-:Y:S01]  /*6b80*/  LOP3.LUT P5, RZ, R2, 0xff0000, RZ, 0xc0, !PT ;  /* 0x00ff000002ff7812 */ /* 0x000fe200078ac0ff */
[----:B------:R-:W-:Y:S01]  /*6b90*/  FMUL.FTZ R0, R0, UR4 ;  /* 0x0000000400007c20 */ /* 0x000fe20008410000 */
[----:B------:R-:W-:Y:S01]  /*6ba0*/  ISETP.GE.U32.AND P3, PT, R2, RZ, PT ;  /* 0x000000ff0200720c */ /* 0x000fe20003f66070 */
[----:B------:R-:W-:Y:S01]  /*6bb0*/  FMUL.FTZ R49, R49, UR4 ;  /* 0x0000000431317c20 */ /* 0x000fe20008410000 */
[----:B------:R-:W-:Y:S01]  /*6bc0*/  LOP3.LUT P6, RZ, R3, 0xff0000, RZ, 0xc0, !PT ;  /* 0x00ff000003ff7812 */ /* 0x000fe200078cc0ff */
[----:B------:R-:W-:Y:S01]  /*6bd0*/  FMUL.FTZ R27, R27, UR4 ;  /* 0x000000041b1b7c20 */ /* 0x000fe20008410000 */
[----:B------:R-:W-:Y:S01]  /*6be0*/  FSEL R25, R53, RZ, P5 ;  /* 0x000000ff35197208 */ /* 0x000fe20002800000 */
[----:B------:R-:W-:Y:S01]  /*6bf0*/  FMUL.FTZ R35, R35, UR4 ;  /* 0x0000000423237c20 */ /* 0x000fe20008410000 */
[----:B------:R-:W-:-:S02]  /*6c00*/  ISETP.GE.U32.AND.EX P3, PT, R3, 0x1000000, PT, P3 ;  /* 0x010000000300780c */ /* 0x000fc40003f66130 */
[----:B------:R-:W-:Y:S02]  /*6c10*/  FSEL R171, R171, RZ, P6 ;  /* 0x000000ffabab7208 */ /* 0x000fe40003000000 */
[C---:B------:R-:W-:Y:S02]  /*6c20*/  LOP3.LUT P4, RZ, R2.reuse, 0xff000000, RZ, 0xc0, !PT ;  /* 0xff00000002ff7812 */ /* 0x040fe4000788c0ff */
[----:B------:R-:W-:Y:S02]  /*6c30*/  LOP3.LUT P5, RZ, R3, 0xff00, RZ, 0xc0, !PT ;  /* 0x0000ff0003ff7812 */ /* 0x000fe400078ac0ff */
        /* <DEDUP_REMOVED lines=9> */
.L_x_588:
[----:B------:R-:W0:Y:S01]  /*6cd0*/  @P0 LDC.64 R2, c[0x0][0x478] ;  /* 0x00011e00ff020b82 */ /* 0x000e220000000a00 */
[----:B------:R-:W-:-:S04]  /*6ce0*/  IMAD.WIDE.U32 R28, R155, 0x10, R28 ;  /* 0x000000109b1c7825 */ /* 0x000fc800078e001c */
[----:B0-----:R-:W-:-:S05]  /*6cf0*/  @P0 IMAD.WIDE.U32 R2, R155, 0x10, R2 ;  /* 0x000000109b020825 */ /* 0x001fca00078e0002 */
[----:B------:R2:W-:Y:S04]  /*6d00*/  @P0 STG.E.128 desc[UR6][R2.64], R20 ;  /* 0x0000001402000986 */ /* 0x0005e8000c101d06 */
[----:B------:R2:W-:Y:S02]  /*6d10*/  STG.E.128 desc[UR6][R28.64], R24 ;  /* 0x000000181c007986 */ /* 0x0005e4000c101d06 */
.L_x_580:
[----:B012---:R-:W0:Y:S01]  /*6d20*/  LDC.64 R2, c[0x0][0x380] ;  /* 0x0000e000ff027b82 */ /* 0x007e220000000a00 */
        /* <DEDUP_REMOVED lines=62> */
.L_x_577:
        /* <DEDUP_REMOVED lines=24> */
.L_x_590:
        /* <DEDUP_REMOVED lines=15> */
.L_x_15587:


//--------------------- .text._ZN10layer_norm22ln_bwd_finalize_kernelINS_22Kernel_traits_finalizeILj8192E13__nv_bfloat16S2_S2_S2_fjLb0ELj1024ELj4ENS_18Kernel_traits_baseILj8192ES2_S2_S2_S2_fjLj1024EEEEELb0ELb0EEEvNS_9BwdParamsE --------------------------
	.section	.text._ZN10layer_norm22ln_bwd_finalize_kernelINS_22Kernel_traits_finalizeILj8192E13__nv_bfloat16S2_S2_S2_fjLb0ELj1024ELj4ENS_18Kernel_traits_baseILj8192ES2_S2_S2_S2_fjLj1024EEEEELb0ELb0EEEvNS_9BwdParamsE,"ax",@progbits
	.align	128
        .global         _ZN10layer_norm22ln_bwd_finalize_kernelINS_22Kernel_traits_finalizeILj8192E13__nv_bfloat16S2_S2_S2_fjLb0ELj1024ELj4ENS_18Kernel_traits_baseILj8192ES2_S2_S2_S2_fjLj1024EEEEELb0ELb0EEEvNS_9BwdParamsE
        .type           _ZN10layer_norm22ln_bwd_finalize_kernelINS_22Kernel_traits_finalizeILj8192E13__nv_bfloat16S2_S2_S2_fjLb0ELj1024ELj4ENS_18Kernel_traits_baseILj8192ES2_S2_S2_S2_fjLj1024EEEEELb0ELb0EEEvNS_9BwdParamsE,@function
        .size           _ZN10layer_norm22ln_bwd_finalize_kernelINS_22Kernel_traits_finalizeILj8192E13__nv_bfloat16S2_S2_S2_fjLb0ELj1024ELj4ENS_18Kernel_traits_baseILj8192ES2_S2_S2_S2_fjLj1024EEEEELb0ELb0EEEvNS_9BwdParamsE,(.L_x_15588 - _ZN10layer_norm22ln_bwd_finalize_kernelINS_22Kernel_traits_finalizeILj8192E13__nv_bfloat16S2_S2_S2_fjLb0ELj1024ELj4ENS_18Kernel_traits_baseILj8192ES2_S2_S2_S2_fjLj1024EEEEELb0ELb0EEEvNS_9BwdParamsE)
        .other          _ZN10layer_norm22ln_bwd_finalize_kernelINS_22Kernel_traits_finalizeILj8192E13__nv_bfloat16S2_S2_S2_fjLb0ELj1024ELj4ENS_18Kernel_traits_baseILj8192ES2_S2_S2_S2_fjLj1024EEEEELb0ELb0EEEvNS_9BwdParamsE,@"STO_CUDA_ENTRY STV_DEFAULT"
_ZN10layer_norm22ln_bwd_finalize_kernelINS_22Kernel_traits_finalizeILj8192E13__nv_bfloat16S2_S2_S2_fjLb0ELj1024ELj4ENS_18Kernel_traits_baseILj8192ES2_S2_S2_S2_fjLj1024EEEEELb0ELb0EEEvNS_9BwdParamsE:
.text._ZN10layer_norm22ln_bwd_finalize_kernelINS_22Kernel_traits_finalizeILj8192E13__nv_bfloat16S2_S2_S2_fjLb0ELj1024ELj4ENS_18Kernel_traits_baseILj8192ES2_S2_S2_S2_fjLj1024EEEEELb0ELb0EEEvNS_9BwdParamsE:
[----:B------:R-:W-:Y:S01]  /*0000*/  LDC R1, c[0x0][0x37c] ;  /* 0x0000df00ff017b82 */ /* 0x000fe20000000800 */
[----:B------:R-:W0:Y:S01]  /*0010*/  S2R R58, SR_CTAID.X ;  /* 0x00000000003a7919 */ /* 0x000e220000002500 */
[----:B------:R-:W1:Y:S01]  /*0020*/  S2R R0, SR_TID.X ;  /* 0x0000000000007919 */ /* 0x000e620000002100 */
[----:B0-----:R-:W-:-:S04]  /*0030*/  SHF.L.U32 R5, R58, 0x5, RZ ;  /* 0x000000053a057819 */ /* 0x001fc800000006ff */
[----:B-1----:R-:W-:-:S04]  /*0040*/  LOP3.LUT R3, R5, 0x1f, R0, 0xf8, !PT ;  /* 0x0000001f05037812 */ /* 0x002fc800078ef800 */
[----:B------:R-:W-:-:S13]  /*0050*/  ISETP.GT.U32.AND P0, PT, R3, 0x1fff, PT ;  /* 0x00001fff0300780c */ /* 0x000fda0003f04070 */
[----:B------:R-:W-:Y:S05]  /*0060*/  @P0 EXIT ;  /* 0x000000000000094d */ /* 0x000fea0003800000 */
[----:B------:R-:W0:Y:S01]  /*0070*/  LDC R54, c[0x0][0x388] ;  /* 0x0000e200ff367b82 */ /* 0x000e220000000800 */
[----:B------:R-:W1:Y:S01]  /*0080*/  LDCU UR8, c[0x0][0x380] ;  /* 0x00007000ff0877ac */ /* 0x000e620008000800 */
[----:B------:R-:W-:Y:S01]  /*0090*/  SHF.R.U32.HI R2, RZ, 0x5, R0 ;  /* 0x00000005ff027819 */ /* 0x000fe20000011600 */
[----:B------:R-:W-:Y:S01]  /*00a0*/  BSSY.RECONVERGENT B0, `(.L_x_591) ;  /* 0x0000136000007945 */ /* 0x000fe20003800200 */
[----:B------:R-:W-:Y:S01]  /*00b0*/  LOP3.LUT R57, R0, 0x1f, RZ, 0xc0, !PT ;  /* 0x0000001f00397812 */ /* 0x000fe200078ec0ff */
[----:B------:R-:W2:Y:S01]  /*00c0*/  LDCU.64 UR6, c[0x0][0x358] ;  /* 0x00006b00ff0677ac */ /* 0x000ea20008000a00 */
[----:B------:R-:W-:Y:S02]  /*00d0*/  MOV R43, RZ ;  /* 0x000000ff002b7202 */ /* 0x000fe40000000f00 */
[----:B-1----:R-:W-:-:S04]  /*00e0*/  ISETP.GE.U32.AND P0, PT, R2, UR8, PT ;  /* 0x0000000802007c0c */ /* 0x002fc8000bf06070 */
[----:B0-----:R-:W-:Y:S01]  /*00f0*/  ISETP.GE.U32.OR P0, PT, R3, R54, P0 ;  /* 0x000000360300720c */ /* 0x001fe20000706470 */
[----:B------:R-:W-:-:S12]  /*0100*/  HFMA2 R3, -RZ, RZ, 0, 0 ;  /* 0x00000000ff037431 */ /* 0x000fd800000001ff */
[----:B--2---:R-:W-:Y:S05]  /*0110*/  @P0 BRA `(.L_x_592) ;  /* 0x0000001000b80947 */ /* 0x004fea0003800000 */
[----:B------:R-:W-:Y:S01]  /*0120*/  LOP3.LUT R32, R2, 0x20, RZ, 0xfc, !PT ;  /* 0x0000002002207812 */ /* 0x000fe200078efcff */
[----:B------:R-:W-:Y:S01]  /*0130*/  BSSY.RECONVERGENT B1, `(.L_x_593) ;  /* 0x00000b1000017945 */ /* 0x000fe20003800200 */
[----:B------:R-:W-:Y:S02]  /*0140*/  LOP3.LUT R3, RZ, R2, RZ, 0x33, !PT ;  /* 0x00000002ff037212 */ /* 0x000fe400078e33ff */
[----:B------:R-:W-:Y:S02]  /*0150*/  VIMNMX.U32 R0, PT, PT, R32, UR8, !PT ;  /* 0x0000000820007c48 */ /* 0x000fe4000ffe0000 */
[----:B------:R-:W-:Y:S02]  /*0160*/  MOV R43, RZ ;  /* 0x000000ff002b7202 */ /* 0x000fe40000000f00 */
[----:B------:R-:W-:Y:S02]  /*0170*/  IADD3 R0, PT, PT, R0, R3, RZ ;  /* 0x0000000300007210 */ /* 0x000fe40007ffe0ff */
[----:B------:R-:W-:-:S02]  /*0180*/  MOV R3, RZ ;  /* 0x000000ff00037202 */ /* 0x000fc40000000f00 */
[C---:B------:R-:W-:Y:S02]  /*0190*/  ISETP.GE.U32.AND P1, PT, R0.reuse, 0x1e0, PT ;  /* 0x000001e00000780c */ /* 0x040fe40003f26070 */
[----:B------:R-:W-:-:S04]  /*01a0*/  LEA.HI R55, R0, 0x1, RZ, 0x1b ;  /* 0x0000000100377811 */ /* 0x000fc800078fd8ff */
[----:B------:R-:W-:-:S07]  /*01b0*/  LOP3.LUT P0, R56, R55, 0xf, RZ, 0xc0, !PT ;  /* 0x0000000f37387812 */ /* 0x000fce000780c0ff */
[----:B------:R-:W-:Y:S06]  /*01c0*/  @!P1 BRA `(.L_x_594) ;  /* 0x00000008009c9947 */ /* 0x000fec0003800000 */
[----:B------:R-:W-:Y:S01]  /*01d0*/  LOP3.LUT R7, R2, 0x140, RZ, 0xfc, !PT ;  /* 0x0000014002077812 */ /* 0x000fe200078efcff */
[-CC-:B------:R-:W-:Y:S01]  /*01e0*/  IMAD R32, R32, R54.reuse, R5.reuse ;  /* 0x0000003620207224 */ /* 0x180fe200078e0205 */
[C---:B------:R-:W-:Y:S01]  /*01f0*/  LOP3.LUT R9, R2.reuse, 0x160, RZ, 0xfc, !PT ;  /* 0x0000016002097812 */ /* 0x040fe200078efcff */
[----:B------:R-:W-:Y:S01]  /*0200*/  HFMA2 R43, -RZ, RZ, 0, 0 ;  /* 0x00000000ff2b7431 */ /* 0x000fe200000001ff */
[C---:B------:R-:W-:Y:S01]  /*0210*/  LOP3.LUT R11, R2.reuse, 0x180, RZ, 0xfc, !PT ;  /* 0x00000180020b7812 */ /* 0x040fe200078efcff */
[-CC-:B------:R-:W-:Y:S01]  /*0220*/  IMAD R8, R7, R54.reuse, R5.reuse ;  /* 0x0000003607087224 */ /* 0x180fe200078e0205 */
[C---:B------:R-:W-:Y:S01]  /*0230*/  LOP3.LUT R0, R2.reuse, 0x100, RZ, 0xfc, !PT ;  /* 0x0000010002007812 */ /* 0x040fe200078efcff */
[-CC-:B------:R-:W-:Y:S01]  /*0240*/  IMAD R10, R9, R54.reuse, R5.reuse ;  /* 0x00000036090a7224 */ /* 0x180fe200078e0205 */
[C---:B------:R-:W-:Y:S01]  /*0250*/  LOP3.LUT R13, R2.reuse, 0x1a0, RZ, 0xfc, !PT ;  /* 0x000001a0020d7812 */ /* 0x040fe200078efcff */
[-CC-:B------:R-:W-:Y:S01]  /*0260*/  IMAD R12, R11, R54.reuse, R5.reuse ;  /* 0x000000360b0c7224 */ /* 0x180fe200078e0205 */
[----:B------:R-:W-:Y:S01]  /*0270*/  LOP3.LUT R15, R2, 0x1c0, RZ, 0xfc, !PT ;  /* 0x000001c0020f7812 */ /* 0x000fe200078efcff */
[-CC-:B------:R-:W-:Y:S01]  /*0280*/  IMAD R4, R0, R54.reuse, R5.reuse ;  /* 0x0000003600047224 */ /* 0x180fe200078e0205 */
        /* <DEDUP_REMOVED lines=17> */
[--C-:B------:R-:W-:Y:S01]  /*03a0*/  IMAD R28, R27, R54, R5.reuse ;  /* 0x000000361b1c7224 */ /* 0x100fe200078e0205 */
[----:B------:R-:W-:Y:S01]  /*03b0*/  IADD3 R7, PT, PT, R57, R8, RZ ;  /* 0x0000000839077210 */ /* 0x000fe20007ffe0ff */
[--C-:B------:R-:W-:Y:S01]  /*03c0*/  IMAD R30, R29, R54, R5.reuse ;  /* 0x000000361d1e7224 */ /* 0x100fe200078e0205 */
[C---:B------:R-:W-:Y:S01]  /*03d0*/  IADD3 R8, PT, PT, R57.reuse, R10, RZ ;  /* 0x0000000a39087210 */ /* 0x040fe20007ffe0ff */
[----:B------:R-:W-:Y:S01]  /*03e0*/  IMAD R0, R2, R54, R5 ;  /* 0x0000003602007224 */ /* 0x000fe200078e0205 */
[----:B------:R-:W-:-:S02]  /*03f0*/  IADD3 R9, PT, PT, R57, R12, RZ ;  /* 0x0000000c39097210 */ /* 0x000fc40007ffe0ff */
[C---:B------:R-:W-:Y:S02]  /*0400*/  IADD3 R17, PT, PT, R57.reuse, R4, RZ ;  /* 0x0000000439117210 */ /* 0x040fe40007ffe0ff */
[C---:B------:R-:W-:Y:S02]  /*0410*/  IADD3 R10, PT, PT, R57.reuse, R14, RZ ;  /* 0x0000000e390a7210 */ /* 0x040fe40007ffe0ff */
[C---:B------:R-:W-:Y:S02]  /*0420*/  IADD3 R11, PT, PT, R57.reuse, R16, RZ ;  /* 0x00000010390b7210 */ /* 0x040fe40007ffe0ff */
[C---:B------:R-:W-:Y:S02]  /*0430*/  IADD3 R12, PT, PT, R57.reuse, R18, RZ ;  /* 0x00000012390c7210 */ /* 0x040fe40007ffe0ff */
[C---:B------:R-:W-:Y:S02]  /*0440*/  IADD3 R5, PT, PT, R57.reuse, R32, RZ ;  /* 0x0000002039057210 */ /* 0x040fe40007ffe0ff */
[----:B------:R-:W-:-:S02]  /*0450*/  IADD3 R0, PT, PT, R57, R0, RZ ;  /* 0x0000000039007210 */ /* 0x000fc40007ffe0ff */
[----:B------:R-:W-:Y:S02]  /*0460*/  IADD3 R19, PT, PT, -R19, RZ, RZ ;  /* 0x000000ff13137210 */ /* 0x000fe40007ffe1ff */
[C---:B------:R-:W-:Y:S02]  /*0470*/  IADD3 R6, PT, PT, R57.reuse, R6, RZ ;  /* 0x0000000639067210 */ /* 0x040fe40007ffe0ff */
[C---:B------:R-:W-:Y:S02]  /*0480*/  IADD3 R13, PT, PT, R57.reuse, R20, RZ ;  /* 0x00000014390d7210 */ /* 0x040fe40007ffe0ff */
[C---:B------:R-:W-:Y:S02]  /*0490*/  IADD3 R14, PT, PT, R57.reuse, R22, RZ ;  /* 0x00000016390e7210 */ /* 0x040fe40007ffe0ff */
[C---:B------:R-:W-:Y:S02]  /*04a0*/  IADD3 R15, PT, PT, R57.reuse, R24, RZ ;  /* 0x00000018390f7210 */ /* 0x040fe40007ffe0ff */
[----:B------:R-:W-:-:S02]  /*04b0*/  IADD3 R16, PT, PT, R57, R26, RZ ;  /* 0x0000001a39107210 */ /* 0x000fc40007ffe0ff */
[C---:B------:R-:W-:Y:S02]  /*04c0*/  IADD3 R4, PT, PT, R57.reuse, R28, RZ ;  /* 0x0000001c39047210 */ /* 0x040fe40007ffe0ff */
[----:B------:R-:W-:-:S07]  /*04d0*/  IADD3 R18, PT, PT, R57, R30, RZ ;  /* 0x0000001e39127210 */ /* 0x000fce0007ffe0ff */
.L_x_595:
[----:B------:R-:W0:Y:S08]  /*04e0*/  LDC.64 R50, c[0x0][0x440] ;  /* 0x00011000ff327b82 */ /* 0x000e300000000a00 */
[----:B------:R-:W1:Y:S01]  /*04f0*/  LDC.64 R52, c[0x0][0x448] ;  /* 0x00011200ff347b82 */ /* 0x000e620000000a00 */
[----:B0-----:R-:W-:-:S06]  /*0500*/  IMAD.WIDE.U32 R44, R0, 0x4, R50 ;  /* 0x00000004002c7825 */ /* 0x001fcc00078e0032 */
[----:B------:R-:W2:Y:S01]  /*0510*/  LDG.E R44, desc[UR6][R44.64] ;  /* 0x000000062c2c7981 */ /* 0x000ea2000c1e1900 */
[----:B------:R-:W-:-:S04]  /*0520*/  IMAD.WIDE.U32 R20, R4, 0x4, R50 ;  /* 0x0000000404147825 */ /* 0x000fc800078e0032 */
[----:B------:R-:W-:Y:S01]  /*0530*/  IMAD.WIDE.U32 R24, R15, 0x4, R50 ;  /* 0x000000040f187825 */ /* 0x000fe200078e0032 */
[----:B------:R0:W3:Y:S03]  /*0540*/  LDG.E R48, desc[UR6][R20.64] ;  /* 0x0000000614307981 */ /* 0x0000e6000c1e1900 */
[----:B-1----:R-:W-:Y:S02]  /*0550*/  IMAD.WIDE.U32 R40, R0, 0x4, R52 ;  /* 0x0000000400287825 */ /* 0x002fe400078e0034 */
[----:B------:R-:W4:Y:S02]  /*0560*/  LDG.E R25, desc[UR6][R24.64] ;  /* 0x0000000618197981 */ /* 0x000f24000c1e1900 */
[--C-:B------:R-:W-:Y:S02]  /*0570*/  IMAD.WIDE.U32 R22, R5, 0x4, R50.reuse ;  /* 0x0000000405167825 */ /* 0x100fe400078e0032 */
[----:B------:R-:W5:Y:S02]  /*0580*/  LDG.E R40, desc[UR6][R40.64] ;  /* 0x0000000628287981 */ /* 0x000f64000c1e1900 */
[----:B0-----:R-:W-:-:S02]  /*0590*/  IMAD.WIDE.U32 R20, R16, 0x4, R50 ;  /* 0x0000000410147825 */ /* 0x001fc400078e0032 */
[----:B------:R0:W3:Y:S02]  /*05a0*/  LDG.E R49, desc[UR6][R22.64] ;  /* 0x0000000616317981 */ /* 0x0000e4000c1e1900 */
[----:B------:R-:W-:Y:S02]  /*05b0*/  IMAD.WIDE.U32 R38, R5, 0x4, R52 ;  /* 0x0000000405267825 */ /* 0x000fe400078e0034 */
[----:B------:R1:W4:Y:S02]  /*05c0*/  LDG.E R24, desc[UR6][R20.64] ;  /* 0x0000000614187981 */ /* 0x000324000c1e1900 */
[--C-:B------:R-:W-:Y:S02]  /*05d0*/  IMAD.WIDE.U32 R26, R13, 0x4, R50.reuse ;  /* 0x000000040d1a7825 */ /* 0x100fe400078e0032 */
[----:B------:R-:W4:Y:S02]  /*05e0*/  LDG.E R38, desc[UR6][R38.64] ;  /* 0x0000000626267981 */ /* 0x000f24000c1e1900 */
[----:B0-----:R-:W-:-:S02]  /*05f0*/  IMAD.WIDE.U32 R22, R14, 0x4, R50 ;  /* 0x000000040e167825 */ /* 0x001fc400078e0032 */
[----:B------:R-:W4:Y:S02]  /*0600*/  LDG.E R27, desc[UR6][R26.64] ;  /* 0x000000061a1b7981 */ /* 0x000f24000c1e1900 */
[----:B-1----:R-:W-:-:S04]  /*0610*/  IMAD.WIDE.U32 R20, R7, 0x4, R50 ;  /* 0x0000000407147825 */ /* 0x002fc800078e0032 */
[--C-:B------:R-:W-:Y:S02]  /*0620*/  IMAD.WIDE.U32 R28, R8, 0x4, R50.reuse ;  /* 0x00000004081c7825 */ /* 0x100fe400078e0032 */
[----:B------:R-:W4:Y:S02]  /*0630*/  LDG.E R21, desc[UR6][R20.64] ;  /* 0x0000000614157981 */ /* 0x000f24000c1e1900 */
[----:B------:R-:W-:Y:S02]  /*0640*/  IMAD.WIDE.U32 R32, R9, 0x4, R50 ;  /* 0x0000000409207825 */ /* 0x000fe400078e0032 */
[----:B------:R0:W4:Y:S02]  /*0650*/  LDG.E R26, desc[UR6][R22.64] ;  /* 0x00000006161a7981 */ /* 0x000124000c1e1900 */
[----:B------:R-:W-:Y:S02]  /*0660*/  IMAD.WIDE.U32 R34, R4, 0x4, R52 ;  /* 0x0000000404227825 */ /* 0x000fe400078e0034 */
[----:B------:R-:W4:Y:S02]  /*0670*/  LDG.E R36, desc[UR6][R32.64] ;  /* 0x0000000620247981 */ /* 0x000f24000c1e1900 */
[----:B------:R-:W-:-:S02]  /*0680*/  IMAD.WIDE.U32 R46, R18, 0x4, R50 ;  /* 0x00000004122e7825 */ /* 0x000fc400078e0032 */
[----:B------:R1:W4:Y:S02]  /*0690*/  LDG.E R20, desc[UR6][R28.64] ;  /* 0x000000061c147981 */ /* 0x000324000c1e1900 */
[--C-:B0-----:R-:W-:Y:S02]  /*06a0*/  IMAD.WIDE.U32 R22, R17, 0x4, R50.reuse ;  /* 0x0000000411167825 */ /* 0x101fe400078e0032 */
[----:B------:R0:W4:Y:S02]  /*06b0*/  LDG.E R37, desc[UR6][R34.64] ;  /* 0x0000000622257981 */ /* 0x000124000c1e1900 */
[----:B------:R-:W-:Y:S02]  /*06c0*/  IMAD.WIDE.U32 R30, R6, 0x4, R50 ;  /* 0x00000004061e7825 */ /* 0x000fe400078e0032 */
[----:B------:R-:W4:Y:S02]  /*06d0*/  LDG.E R46, desc[UR6][R46.64] ;  /* 0x000000062e2e7981 */ /* 0x000f24000c1e1900 */
[----:B-1----:R-:W-:-:S02]  /*06e0*/  IMAD.WIDE.U32 R28, R18, 0x4, R52 ;  /* 0x00000004121c7825 */ /* 0x002fc400078e0034 */
[----:B------:R-:W4:Y:S02]  /*06f0*/  LDG.E R23, desc[UR6][R22.64] ;  /* 0x0000000616177981 */ /* 0x000f24000c1e1900 */
[--C-:B------:R-:W-:Y:S02]  /*0700*/  IMAD.WIDE.U32 R32, R13, 0x4, R52.reuse ;  /* 0x000000040d207825 */ /* 0x100fe400078e0034 */
[----:B------:R-:W4:Y:S04]  /*0710*/  LDG.E R41, desc[UR6][R28.64] ;  /* 0x000000061c297981 */ /* 0x000f28000c1e1900 */
[----:B------:R1:W4:Y:S04]  /*0720*/  LDG.E R42, desc[UR6][R32.64] ;  /* 0x00000006202a7981 */ /* 0x000328000c1e1900 */
[----:B------:R1:W4:Y:S01]  /*0730*/  LDG.E R22, desc[UR6][R30.64] ;  /* 0x000000061e167981 */ /* 0x000322000c1e1900 */
[----:B0-----:R-:W-:-:S04]  /*0740*/  IMAD.WIDE.U32 R34, R15, 0x4, R52 ;  /* 0x000000040f227825 */ /* 0x001fc800078e0034 */
[----:B-1----:R-:W-:Y:S02]  /*0750*/  IMAD.WIDE.U32 R32, R14, 0x4, R52 ;  /* 0x000000040e207825 */ /* 0x002fe400078e0034 */
[----:B------:R-:W4:Y:S02]  /*0760*/  LDG.E R34, desc[UR6][R34.64] ;  /* 0x0000000622227981 */ /* 0x000f24000c1e1900 */
[----:B------:R-:W-:-:S04]  /*0770*/  IMAD.WIDE.U32 R30, R10, 0x4, R50 ;  /* 0x000000040a1e7825 */ /* 0x000fc800078e0032 */
[--C-:B------:R-:W-:Y:S01]  /*0780*/  IMAD.WIDE.U32 R28, R12, 0x4, R50.reuse ;  /* 0x000000040c1c7825 */ /* 0x100fe200078e0032 */
[----:B------:R0:W4:Y:S04]  /*0790*/  LDG.E R39, desc[UR6][R30.64] ;  /* 0x000000061e277981 */ /* 0x000128000c1e1900 */
[----:B------:R1:W4:Y:S01]  /*07a0*/  LDG.E R47, desc[UR6][R28.64] ;  /* 0x000000061c2f7981 */ /* 0x000322000c1e1900 */
[----:B0-----:R-:W-:-:S04]  /*07b0*/  IMAD.WIDE.U32 R30, R11, 0x4, R50 ;  /* 0x000000040b1e7825 */ /* 0x001fc800078e0032 */
[--C-:B-1----:R-:W-:Y:S01]  /*07c0*/  IMAD.WIDE.U32 R28, R16, 0x4, R52.reuse ;  /* 0x00000004101c7825 */ /* 0x102fe200078e0034 */
[----:B------:R0:W4:Y:S04]  /*07d0*/  LDG.E R45, desc[UR6][R30.64] ;  /* 0x000000061e2d7981 */ /* 0x000128000c1e1900 */
[----:B------:R1:W4:Y:S01]  /*07e0*/  LDG.E R35, desc[UR6][R28.64] ;  /* 0x000000061c237981 */ /* 0x000322000c1e1900 */
[----:B0-----:R-:W-:-:S04]  /*07f0*/  IMAD.WIDE.U32 R30, R17, 0x4, R52 ;  /* 0x00000004111e7825 */ /* 0x001fc800078e0034 */
[--C-:B-1----:R-:W-:Y:S01]  /*0800*/  IMAD.WIDE.U32 R28, R7, 0x4, R52.reuse ;  /* 0x00000004071c7825 */ /* 0x102fe200078e0034 */
[----:B------:R0:W4:Y:S03]  /*0810*/  LDG.E R50, desc[UR6][R30.64] ;  /* 0x000000061e327981 */ /* 0x000126000c1e1900 */
[----:B0-----:R-:W-:-:S06]  /*0820*/  IMAD.WIDE.U32 R30, R8, 0x4, R52 ;  /* 0x00000004081e7825 */ /* 0x001fcc00078e0034 */
[----:B------:R-:W4:Y:S01]  /*0830*/  LDG.E R30, desc[UR6][R30.64] ;  /* 0x000000061e1e7981 */ /* 0x000f22000c1e1900 */
[----:B--2---:R-:W-:-:S03]  /*0840*/  FADD.FTZ R44, R44, R43 ;  /* 0x0000002b2c2c7221 */ /* 0x004fc60000010000 */
[----:B------:R0:W2:Y:S02]  /*0850*/  LDG.E R43, desc[UR6][R32.64] ;  /* 0x00000006202b7981 */ /* 0x0000a4000c1e1900 */
[----:B0-----:R-:W-:-:S06]  /*0860*/  IMAD.WIDE.U32 R32, R6, 0x4, R52 ;  /* 0x0000000406207825 */ /* 0x001fcc00078e0034 */
[----:B------:R-:W2:Y:S04]  /*0870*/  LDG.E R32, desc[UR6][R32.64] ;  /* 0x0000000620207981 */ /* 0x000ea8000c1e1900 */
[----:B------:R0:W2:Y:S02]  /*0880*/  LDG.E R33, desc[UR6][R28.64] ;  /* 0x000000061c217981 */ /* 0x0000a4000c1e1900 */
[----:B0-----:R-:W-:-:S05]  /*0890*/  IMAD.WIDE.U32 R28, R9, 0x4, R52 ;  /* 0x00000004091c7825 */ /* 0x001fca00078e0034 */
[----:B------:R0:W2:Y:S02]  /*08a0*/  LDG.E R51, desc[UR6][R28.64] ;  /* 0x000000061c337981 */ /* 0x0000a4000c1e1900 */
[----:B0-----:R-:W-:-:S05]  /*08b0*/  IMAD.WIDE.U32 R28, R10, 0x4, R52 ;  /* 0x000000040a1c7825 */ /* 0x001fca00078e0034 */
[----:B------:R0:W2:Y:S02]  /*08c0*/  LDG.E R59, desc[UR6][R28.64] ;  /* 0x000000061c3b7981 */ /* 0x0000a4000c1e1900 */
[----:B0-----:R-:W-:-:S05]  /*08d0*/  IMAD.WIDE.U32 R28, R11, 0x4, R52 ;  /* 0x000000040b1c7825 */ /* 0x001fca00078e0034 */
[----:B------:R0:W2:Y:S02]  /*08e0*/  LDG.E R60, desc[UR6][R28.64] ;  /* 0x000000061c3c7981 */ /* 0x0000a4000c1e1900 */
[----:B0-----:R-:W-:-:S05]  /*08f0*/  IMAD.WIDE.U32 R28, R12, 0x4, R52 ;  /* 0x000000040c1c7825 */ /* 0x001fca00078e0034 */
[----:B------:R-:W2:Y:S01]  /*0900*/  LDG.E R52, desc[UR6][R28.64] ;  /* 0x000000061c347981 */ /* 0x000ea2000c1e1900 */
[----:B-----5:R-:W-:Y:S01]  /*0910*/  FADD.FTZ R3, R40, R3 ;  /* 0x0000000328037221 */ /* 0x020fe20000010000 */
[----:B---3--:R-:W-:-:S03]  /*0920*/  FADD.FTZ R49, R44, R49 ;  /* 0x000000312c317221 */ /* 0x008fc60000010000 */
[----:B----4-:R-:W-:Y:S01]  /*0930*/  FADD.FTZ R38, R3, R38 ;  /* 0x0000002603267221 */ /* 0x010fe20000010000 */
[----:B------:R-:W-:-:S03]  /*0940*/  FADD.FTZ R49, R49, R48 ;  /* 0x0000003031317221 */ /* 0x000fc60000010000 */
[----:B------:R-:W-:Y:S01]  /*0950*/  FADD.FTZ R38, R38, R37 ;  /* 0x0000002526267221 */ /* 0x000fe20000010000 */
[----:B------:R-:W-:-:S03]  /*0960*/  FADD.FTZ R46, R49, R46 ;  /* 0x0000002e312e7221 */ /* 0x000fc60000010000 */
[----:B------:R-:W-:Y:S01]  /*0970*/  FADD.FTZ R41, R38, R41 ;  /* 0x0000002926297221 */ /* 0x000fe20000010000 */
[----:B------:R-:W-:-:S03]  /*0980*/  FADD.FTZ R27, R46, R27 ;  /* 0x0000001b2e1b7221 */ /* 0x000fc60000010000 */
[----:B------:R-:W-:Y:S01]  /*0990*/  FADD.FTZ R42, R41, R42 ;  /* 0x0000002a292a7221 */ /* 0x000fe20000010000 */
[----:B------:R-:W-:-:S04]  /*09a0*/  FADD.FTZ R26, R27, R26 ;  /* 0x0000001a1b1a7221 */ /* 0x000fc80000010000 */
[----:B------:R-:W-:-:S04]  /*09b0*/  FADD.FTZ R25, R26, R25 ;  /* 0x000000191a197221 */ /* 0x000fc80000010000 */
[----:B------:R-:W-:-:S04]  /*09c0*/  FADD.FTZ R24, R25, R24 ;  /* 0x0000001819187221 */ /* 0x000fc80000010000 */
[----:B------:R-:W-:-:S04]  /*09d0*/  FADD.FTZ R23, R24, R23 ;  /* 0x0000001718177221 */ /* 0x000fc80000010000 */
[----:B------:R-:W-:Y:S01]  /*09e0*/  FADD.FTZ R22, R23, R22 ;  /* 0x0000001617167221 */ /* 0x000fe20000010000 */
[----:B------:R-:W-:-:S03]  /*09f0*/  IADD3 R19, PT, PT, R19, 0x10, RZ ;  /* 0x0000001013137810 */ /* 0x000fc60007ffe0ff */
[----:B------:R-:W-:Y:S01]  /*0a00*/  FADD.FTZ R21, R22, R21 ;  /* 0x0000001516157221 */ /* 0x000fe20000010000 */
[----:B------:R-:W-:-:S03]  /*0a10*/  ISETP.NE.AND P1, PT, R19, RZ, PT ;  /* 0x000000ff1300720c */ /* 0x000fc60003f25270 */
[----:B------:R-:W-:-:S04]  /*0a20*/  FADD.FTZ R21, R21, R20 ;  /* 0x0000001415157221 */ /* 0x000fc80000010000 */
[----:B------:R-:W-:-:S04]  /*0a30*/  FADD.FTZ R36, R21, R36 ;  /* 0x0000002415247221 */ /* 0x000fc80000010000 */
[----:B------:R-:W-:-:S04]  /*0a40*/  FADD.FTZ R36, R36, R39 ;  /* 0x0000002724247221 */ /* 0x000fc80000010000 */
[----:B------:R-:W-:Y:S01]  /*0a50*/  FADD.FTZ R36, R36, R45 ;  /* 0x0000002d24247221 */ /* 0x000fe20000010000 */
[----:B------:R-:W-:Y:S02]  /*0a60*/  IADD3 R2, PT, PT, R2, 0x200, RZ ;  /* 0x0000020002027810 */ /* 0x000fe40007ffe0ff */
[C---:B------:R-:W-:Y:S02]  /*0a70*/  LEA R0, R54.reuse, R0, 0x9 ;  /* 0x0000000036007211 */ /* 0x040fe400078e48ff */
[C---:B------:R-:W-:Y:S02]  /*0a80*/  LEA R5, R54.reuse, R5, 0x9 ;  /* 0x0000000536057211 */ /* 0x040fe400078e48ff */
[C---:B------:R-:W-:Y:S02]  /*0a90*/  LEA R4, R54.reuse, R4, 0x9 ;  /* 0x0000000436047211 */ /* 0x040fe400078e48ff */
[C---:B------:R-:W-:Y:S02]  /*0aa0*/  LEA R18, R54.reuse, R18, 0x9 ;  /* 0x0000001236127211 */ /* 0x040fe400078e48ff */
[----:B------:R-:W-:-:S02]  /*0ab0*/  LEA R13, R54, R13, 0x9 ;  /* 0x0000000d360d7211 */ /* 0x000fc400078e48ff */
[C---:B------:R-:W-:Y:S02]  /*0ac0*/  LEA R14, R54.reuse, R14, 0x9 ;  /* 0x0000000e360e7211 */ /* 0x040fe400078e48ff */
        /* <DEDUP_REMOVED lines=9> */
[----:B------:R-:W-:Y:S01]  /*0b60*/  LEA R12, R54, R12, 0x9 ;  /* 0x0000000c360c7211 */ /* 0x000fe200078e48ff */
[----:B--2---:R-:W-:-:S04]  /*0b70*/  FADD.FTZ R43, R42, R43 ;  /* 0x0000002b2a2b7221 */ /* 0x004fc80000010000 */
[----:B------:R-:W-:-:S04]  /*0b80*/  FADD.FTZ R34, R43, R34 ;  /* 0x000000222b227221 */ /* 0x000fc80000010000 */
[----:B------:R-:W-:-:S04]  /*0b90*/  FADD.FTZ R35, R34, R35 ;  /* 0x0000002322237221 */ /* 0x000fc80000010000 */
[----:B------:R-:W-:-:S04]  /*0ba0*/  FADD.FTZ R35, R35, R50 ;  /* 0x0000003223237221 */ /* 0x000fc80000010000 */
[----:B------:R-:W-:-:S04]  /*0bb0*/  FADD.FTZ R32, R35, R32 ;  /* 0x0000002023207221 */ /* 0x000fc80000010000 */
[----:B------:R-:W-:-:S04]  /*0bc0*/  FADD.FTZ R33, R32, R33 ;  /* 0x0000002120217221 */ /* 0x000fc80000010000 */
[----:B------:R-:W-:-:S04]  /*0bd0*/  FADD.FTZ R30, R33, R30 ;  /* 0x0000001e211e7221 */ /* 0x000fc80000010000 */
[----:B------:R-:W-:Y:S01]  /*0be0*/  FADD.FTZ R30, R30, R51 ;  /* 0x000000331e1e7221 */ /* 0x000fe20000010000 */
[----:B------:R-:W-:-:S03]  /*0bf0*/  FADD.FTZ R43, R36, R47 ;  /* 0x0000002f242b7221 */ /* 0x000fc60000010000 */
[----:B------:R-:W-:-:S04]  /*0c00*/  FADD.FTZ R59, R30, R59 ;  /* 0x0000003b1e3b7221 */ /* 0x000fc80000010000 */
[----:B------:R-:W-:-:S04]  /*0c10*/  FADD.FTZ R59, R59, R60 ;  /* 0x0000003c3b3b7221 */ /* 0x000fc80000010000 */
[----:B------:R-:W-:Y:S01]  /*0c20*/  FADD.FTZ R3, R59, R52 ;  /* 0x000000343b037221 */ /* 0x000fe20000010000 */
[----:B------:R-:W-:Y:S06]  /*0c30*/  @P1 BRA `(.L_x_595) ;  /* 0xfffffff800281947 */ /* 0x000fec000383ffff */
.L_x_594:
[----:B------:R-:W-:Y:S05]  /*0c40*/  BSYNC.RECONVERGENT B1 ;  /* 0x0000000000017941 */ /* 0x000fea0003800200 */
.L_x_593:
[----:B------:R-:W-:Y:S05]  /*0c50*/  @!P0 BRA `(.L_x_592) ;  /* 0x0000000400e88947 */ /* 0x000fea0003800000 */
[----:B------:R-:W0:Y:S01]  /*0c60*/  S2R R0, SR_TID.X ;  /* 0x0000000000007919 */ /* 0x000e220000002100 */
[----:B------:R-:W-:Y:S01]  /*0c70*/  ISETP.GE.U32.AND P0, PT, R56, 0x8, PT ;  /* 0x000000083800780c */ /* 0x000fe20003f06070 */
[----:B------:R-:W-:Y:S01]  /*0c80*/  BSSY.RECONVERGENT B1, `(.L_x_596) ;  /* 0x0000041000017945 */ /* 0x000fe20003800200 */
[----:B------:R-:W-:Y:S02]  /*0c90*/  LOP3.LUT R34, R55, 0x7, RZ, 0xc0, !PT ;  /* 0x0000000737227812 */ /* 0x000fe400078ec0ff */
[----:B------:R-:W-:Y:S02]  /*0ca0*/  SHF.L.U32 R7, R58, 0x5, RZ ;  /* 0x000000053a077819 */ /* 0x000fe400000006ff */
[----:B------:R-:W-:Y:S02]  /*0cb0*/  ISETP.NE.AND P1, PT, R34, RZ, PT ;  /* 0x000000ff2200720c */ /* 0x000fe40003f25270 */
[----:B0-----:R-:W-:-:S05]  /*0cc0*/  LOP3.LUT R11, R7, 0x1f, R0, 0xf8, !PT ;  /* 0x0000001f070b7812 */ /* 0x001fca00078ef800 */
[----:B------:R-:W-:Y:S06]  /*0cd0*/  @!P0 BRA `(.L_x_597) ;  /* 0x0000000000ec8947 */ /* 0x000fec0003800000 */
[----:B------:R-:W0:Y:S01]  /*0ce0*/  LDC.64 R4, c[0x0][0x448] ;  /* 0x00011200ff047b82 */ /* 0x000e220000000a00 */
[----:B------:R-:W-:-:S05]  /*0cf0*/  IMAD R13, R2, R54, R11 ;  /* 0x00000036020d7224 */ /* 0x000fca00078e020b */
[CC--:B------:R-:W-:Y:S02]  /*0d00*/  LEA R21, R54.reuse, R13.reuse, 0x5 ;  /* 0x0000000d36157211 */ /* 0x0c0fe400078e28ff */
[----:B------:R-:W1:Y:S01]  /*0d10*/  LDC.64 R8, c[0x0][0x440] ;  /* 0x00011000ff087b82 */ /* 0x000e620000000a00 */
[CC--:B------:R-:W-:Y:S02]  /*0d20*/  LEA R23, R54.reuse, R13.reuse, 0x6 ;  /* 0x0000000d36177211 */ /* 0x0c0fe400078e30ff */
[C---:B------:R-:W-:Y:S02]  /*0d30*/  LEA R33, R54.reuse, R13, 0x7 ;  /* 0x0000000d36217211 */ /* 0x040fe400078e38ff */
[----:B------:R-:W-:Y:S01]  /*0d40*/  LEA R27, R54, R23, 0x5 ;  /* 0x00000017361b7211 */ /* 0x000fe200078e28ff */
[----:B0-----:R-:W-:-:S06]  /*0d50*/  IMAD.WIDE.U32 R14, R13, 0x4, R4 ;  /* 0x000000040d0e7825 */ /* 0x001fcc00078e0004 */
[----:B------:R0:W2:Y:S01]  /*0d60*/  LDG.E R14, desc[UR6][R14.64] ;  /* 0x000000060e0e7981 */ /* 0x0000a2000c1e1900 */
[----:B-1----:R-:W-:-:S04]  /*0d70*/  IMAD.WIDE.U32 R16, R13, 0x4, R8 ;  /* 0x000000040d107825 */ /* 0x002fc800078e0008 */
[C---:B------:R-:W-:Y:S01]  /*0d80*/  IMAD.WIDE.U32 R18, R21.reuse, 0x4, R8 ;  /* 0x0000000415127825 */ /* 0x040fe200078e0008 */
[----:B------:R-:W3:Y:S03]  /*0d90*/  LDG.E R0, desc[UR6][R16.64] ;  /* 0x0000000610007981 */ /* 0x000ee6000c1e1900 */
[----:B------:R-:W-:Y:S01]  /*0da0*/  IMAD.WIDE.U32 R20, R21, 0x4, R4 ;  /* 0x0000000415147825 */ /* 0x000fe200078e0004 */
[----:B------:R1:W4:Y:S03]  /*0db0*/  LDG.E R6, desc[UR6][R18.64] ;  /* 0x0000000612067981 */ /* 0x000326000c1e1900 */
[C---:B------:R-:W-:Y:S01]  /*0dc0*/  IMAD.WIDE.U32 R12, R23.reuse, 0x4, R8 ;  /* 0x00000004170c7825 */ /* 0x040fe200078e0008 */
[----:B------:R5:W4:Y:S03]  /*0dd0*/  LDG.E R35, desc[UR6][R20.64] ;  /* 0x0000000614237981 */ /* 0x000b26000c1e1900 */
[----:B------:R-:W-:-:S04]  /*0de0*/  IMAD.WIDE.U32 R22, R23, 0x4, R4 ;  /* 0x0000000417167825 */ /* 0x000fc800078e0004 */
[C---:B------:R-:W-:Y:S01]  /*0df0*/  IMAD.WIDE.U32 R24, R27.reuse, 0x4, R8 ;  /* 0x000000041b187825 */ /* 0x040fe200078e0008 */
[----:B------:R5:W4:Y:S03]  /*0e00*/  LDG.E R12, desc[UR6][R12.64] ;  /* 0x000000060c0c7981 */ /* 0x000b26000c1e1900 */
[--C-:B------:R-:W-:Y:S01]  /*0e10*/  IMAD.WIDE.U32 R26, R27, 0x4, R4.reuse ;  /* 0x000000041b1a7825 */ /* 0x100fe200078e0004 */
[----:B------:R-:W4:Y:S01]  /*0e20*/  LDG.E R23, desc[UR6][R22.64] ;  /* 0x0000000616177981 */ /* 0x000f22000c1e1900 */
[CC--:B0-----:R-:W-:Y:S02]  /*0e30*/  LEA R15, R54.reuse, R33.reuse, 0x5 ;  /* 0x00000021360f7211 */ /* 0x0c1fe400078e28ff */
[----:B------:R-:W-:Y:S01]  /*0e40*/  IMAD.WIDE.U32 R30, R33, 0x4, R4 ;  /* 0x00000004211e7825 */ /* 0x000fe200078e0004 */
[----:B------:R-:W4:Y:S01]  /*0e50*/  LDG.E R25, desc[UR6][R24.64] ;  /* 0x0000000618197981 */ /* 0x000f22000c1e1900 */
[----:B-1----:R-:W-:-:S02]  /*0e60*/  LEA R19, R54, R33, 0x6 ;  /* 0x0000002136137211 */ /* 0x002fc400078e30ff */
[--C-:B------:R-:W-:Y:S01]  /*0e70*/  IMAD.WIDE.U32 R28, R33, 0x4, R8.reuse ;  /* 0x00000004211c7825 */ /* 0x100fe200078e0008 */
[----:B------:R-:W4:Y:S03]  /*0e80*/  LDG.E R27, desc[UR6][R26.64] ;  /* 0x000000061a1b7981 */ /* 0x000f26000c1e1900 */
[C---:B------:R-:W-:Y:S01]  /*0e90*/  IMAD.WIDE.U32 R32, R15.reuse, 0x4, R8 ;  /* 0x000000040f207825 */ /* 0x040fe200078e0008 */
[----:B------:R-:W4:Y:S03]  /*0ea0*/  LDG.E R10, desc[UR6][R28.64] ;  /* 0x000000061c0a7981 */ /* 0x000f26000c1e1900 */
[----:B-----5:R-:W-:Y:S01]  /*0eb0*/  IMAD.WIDE.U32 R20, R15, 0x4, R4 ;  /* 0x000000040f147825 */ /* 0x020fe200078e0004 */
[----:B------:R-:W5:Y:S01]  /*0ec0*/  LDG.E R31, desc[UR6][R30.64] ;  /* 0x000000061e1f7981 */ /* 0x000f62000c1e1900 */
[----:B------:R-:W-:-:S02]  /*0ed0*/  LEA R13, R54, R19, 0x5 ;  /* 0x00000013360d7211 */ /* 0x000fc400078e28ff */
[C---:B------:R-:W-:Y:S01]  /*0ee0*/  IMAD.WIDE.U32 R16, R19.reuse, 0x4, R8 ;  /* 0x0000000413107825 */ /* 0x040fe200078e0008 */
[----:B------:R-:W5:Y:S03]  /*0ef0*/  LDG.E R33, desc[UR6][R32.64] ;  /* 0x0000000620217981 */ /* 0x000f66000c1e1900 */
[----:B------:R-:W-:Y:S01]  /*0f00*/  IMAD.WIDE.U32 R18, R19, 0x4, R4 ;  /* 0x0000000413127825 */ /* 0x000fe200078e0004 */
[----:B------:R-:W5:Y:S03]  /*0f10*/  LDG.E R21, desc[UR6][R20.64] ;  /* 0x0000000614157981 */ /* 0x000f66000c1e1900 */
[C---:B------:R-:W-:Y:S01]  /*0f20*/  IMAD.WIDE.U32 R8, R13.reuse, 0x4, R8 ;  /* 0x000000040d087825 */ /* 0x040fe200078e0008 */
[----:B------:R-:W5:Y:S03]  /*0f30*/  LDG.E R17, desc[UR6][R16.64] ;  /* 0x0000000610117981 */ /* 0x000f66000c1e1900 */
[----:B------:R-:W-:Y:S01]  /*0f40*/  IMAD.WIDE.U32 R4, R13, 0x4, R4 ;  /* 0x000000040d047825 */ /* 0x000fe200078e0004 */
[----:B------:R-:W5:Y:S04]  /*0f50*/  LDG.E R19, desc[UR6][R18.64] ;  /* 0x0000000612137981 */ /* 0x000f68000c1e1900 */
[----:B------:R-:W5:Y:S04]  /*0f60*/  LDG.E R9, desc[UR6][R8.64] ;  /* 0x0000000608097981 */ /* 0x000f68000c1e1900 */
[----:B------:R-:W5:Y:S01]  /*0f70*/  LDG.E R5, desc[UR6][R4.64] ;  /* 0x0000000604057981 */ /* 0x000f62000c1e1900 */
[----:B------:R-:W-:Y:S01]  /*0f80*/  IADD3 R2, PT, PT, R2, 0x100, RZ ;  /* 0x0000010002027810 */ /* 0x000fe20007ffe0ff */
[----:B--2---:R-:W-:Y:S01]  /*0f90*/  FADD.FTZ R14, R3, R14 ;  /* 0x0000000e030e7221 */ /* 0x004fe20000010000 */
[----:B---3--:R-:W-:-:S04]  /*0fa0*/  FADD.FTZ R43, R43, R0 ;  /* 0x000000002b2b7221 */ /* 0x008fc80000010000 */
[----:B----4-:R-:W-:Y:S01]  /*0fb0*/  FADD.FTZ R43, R43, R6 ;  /* 0x000000062b2b7221 */ /* 0x010fe20000010000 */
[----:B------:R-:W-:-:S03]  /*0fc0*/  FADD.FTZ R14, R14, R35 ;  /* 0x000000230e0e7221 */ /* 0x000fc60000010000 */
[----:B------:R-:W-:Y:S01]  /*0fd0*/  FADD.FTZ R12, R43, R12 ;  /* 0x0000000c2b0c7221 */ /* 0x000fe20000010000 */
[----:B------:R-:W-:-:S03]  /*0fe0*/  FADD.FTZ R14, R14, R23 ;  /* 0x000000170e0e7221 */ /* 0x000fc60000010000 */
[----:B------:R-:W-:Y:S01]  /*0ff0*/  FADD.FTZ R25, R12, R25 ;  /* 0x000000190c197221 */ /* 0x000fe20000010000 */
[----:B------:R-:W-:-:S03]  /*1000*/  FADD.FTZ R14, R14, R27 ;  /* 0x0000001b0e0e7221 */ /* 0x000fc60000010000 */
[----:B------:R-:W-:Y:S01]  /*1010*/  FADD.FTZ R10, R25, R10 ;  /* 0x0000000a190a7221 */ /* 0x000fe20000010000 */
[----:B-----5:R-:W-:-:S03]  /*1020*/  FADD.FTZ R14, R14, R31 ;  /* 0x0000001f0e0e7221 */ /* 0x020fc60000010000 */
[----:B------:R-:W-:Y:S01]  /*1030*/  FADD.FTZ R10, R10, R33 ;  /* 0x000000210a0a7221 */ /* 0x000fe20000010000 */
[----:B------:R-:W-:-:S03]  /*1040*/  FADD.FTZ R14, R14, R21 ;  /* 0x000000150e0e7221 */ /* 0x000fc60000010000 */
[----:B------:R-:W-:Y:S01]  /*1050*/  FADD.FTZ R10, R10, R17 ;  /* 0x000000110a0a7221 */ /* 0x000fe20000010000 */
[----:B------:R-:W-:-:S03]  /*1060*/  FADD.FTZ R14, R14, R19 ;  /* 0x000000130e0e7221 */ /* 0x000fc60000010000 */
[----:B------:R-:W-:Y:S01]  /*1070*/  FADD.FTZ R43, R10, R9 ;  /* 0x000000090a2b7221 */ /* 0x000fe20000010000 */
[----:B------:R-:W-:-:S07]  /*1080*/  FADD.FTZ R3, R14, R5 ;  /* 0x000000050e037221 */ /* 0x000fce0000010000 */
.L_x_597:
[----:B------:R-:W-:Y:S05]  /*1090*/  BSYNC.RECONVERGENT B1 ;  /* 0x0000000000017941 */ /* 0x000fea0003800200 */
.L_x_596:
[----:B------:R-:W-:Y:S05]  /*10a0*/  @!P1 BRA `(.L_x_592) ;  /* 0x0000000000d49947 */ /* 0x000fea0003800000 */
[----:B------:R-:W-:Y:S01]  /*10b0*/  ISETP.GE.U32.AND P0, PT, R34, 0x4, PT ;  /* 0x000000042200780c */ /* 0x000fe20003f06070 */
[----:B------:R-:W-:Y:S01]  /*10c0*/  BSSY.RECONVERGENT B1, `(.L_x_598) ;  /* 0x0000023000017945 */ /* 0x000fe20003800200 */
[----:B------:R-:W-:-:S04]  /*10d0*/  LOP3.LUT R0, R55, 0x3, RZ, 0xc0, !PT ;  /* 0x0000000337007812 */ /* 0x000fc800078ec0ff */
[----:B------:R-:W-:-:S07]  /*10e0*/  ISETP.NE.AND P1, PT, R0, RZ, PT ;  /* 0x000000ff0000720c */ /* 0x000fce0003f25270 */
[----:B------:R-:W-:Y:S06]  /*10f0*/  @!P0 BRA `(.L_x_599) ;  /* 0x00000000007c8947 */ /* 0x000fec0003800000 */
[----:B------:R-:W0:Y:S01]  /*1100*/  LDC.64 R4, c[0x0][0x440] ;  /* 0x00011000ff047b82 */ /* 0x000e220000000a00 */
[----:B------:R-:W-:-:S05]  /*1110*/  IMAD R15, R2, R54, R11 ;  /* 0x00000036020f7224 */ /* 0x000fca00078e020b */
[CC--:B------:R-:W-:Y:S02]  /*1120*/  LEA R17, R54.reuse, R15.reuse, 0x5 ;  /* 0x0000000f36117211 */ /* 0x0c0fe400078e28ff */
[----:B------:R-:W1:Y:S01]  /*1130*/  LDC.64 R12, c[0x0][0x448] ;  /* 0x00011200ff0c7b82 */ /* 0x000e620000000a00 */
[----:B------:R-:W-:-:S04]  /*1140*/  LEA R21, R54, R15, 0x6 ;  /* 0x0000000f36157211 */ /* 0x000fc800078e30ff */
[----:B------:R-:W-:Y:S01]  /*1150*/  LEA R23, R54, R21, 0x5 ;  /* 0x0000001536177211 */ /* 0x000fe200078e28ff */
[----:B0-----:R-:W-:-:S04]  /*1160*/  IMAD.WIDE.U32 R8, R15, 0x4, R4 ;  /* 0x000000040f087825 */ /* 0x001fc800078e0004 */
[----:B-1----:R-:W-:Y:S02]  /*1170*/  IMAD.WIDE.U32 R10, R15, 0x4, R12 ;  /* 0x000000040f0a7825 */ /* 0x002fe400078e000c */
[----:B------:R-:W2:Y:S02]  /*1180*/  LDG.E R8, desc[UR6][R8.64] ;  /* 0x0000000608087981 */ /* 0x000ea4000c1e1900 */
[C---:B------:R-:W-:Y:S02]  /*1190*/  IMAD.WIDE.U32 R14, R17.reuse, 0x4, R4 ;  /* 0x00000004110e7825 */ /* 0x040fe400078e0004 */
[----:B------:R-:W3:Y:S02]  /*11a0*/  LDG.E R10, desc[UR6][R10.64] ;  /* 0x000000060a0a7981 */ /* 0x000ee4000c1e1900 */
[----:B------:R-:W-:Y:S02]  /*11b0*/  IMAD.WIDE.U32 R16, R17, 0x4, R12 ;  /* 0x0000000411107825 */ /* 0x000fe400078e000c */
[----:B------:R-:W4:Y:S02]  /*11c0*/  LDG.E R15, desc[UR6][R14.64] ;  /* 0x000000060e0f7981 */ /* 0x000f24000c1e1900 */
[----:B------:R-:W-:-:S02]  /*11d0*/  IMAD.WIDE.U32 R18, R21, 0x4, R4 ;  /* 0x0000000415127825 */ /* 0x000fc400078e0004 */
[----:B------:R-:W5:Y:S02]  /*11e0*/  LDG.E R17, desc[UR6][R16.64] ;  /* 0x0000000610117981 */ /* 0x000f64000c1e1900 */
[----:B------:R-:W-:Y:S02]  /*11f0*/  IMAD.WIDE.U32 R20, R21, 0x4, R12 ;  /* 0x0000000415147825 */ /* 0x000fe400078e000c */
[----:B------:R-:W5:Y:S02]  /*1200*/  LDG.E R19, desc[UR6][R18.64] ;  /* 0x0000000612137981 */ /* 0x000f64000c1e1900 */
[C---:B------:R-:W-:Y:S02]  /*1210*/  IMAD.WIDE.U32 R4, R23.reuse, 0x4, R4 ;  /* 0x0000000417047825 */ /* 0x040fe400078e0004 */
[----:B------:R-:W5:Y:S02]  /*1220*/  LDG.E R21, desc[UR6][R20.64] ;  /* 0x0000000614157981 */ /* 0x000f64000c1e1900 */
[----:B------:R-:W-:-:S02]  /*1230*/  IMAD.WIDE.U32 R12, R23, 0x4, R12 ;  /* 0x00000004170c7825 */ /* 0x000fc400078e000c */
[----:B------:R-:W5:Y:S04]  /*1240*/  LDG.E R5, desc[UR6][R4.64] ;  /* 0x0000000604057981 */ /* 0x000f68000c1e1900 */
[----:B------:R-:W5:Y:S01]  /*1250*/  LDG.E R13, desc[UR6][R12.64] ;  /* 0x000000060c0d7981 */ /* 0x000f62000c1e1900 */
[----:B------:R-:W-:Y:S01]  /*1260*/  IADD3 R2, PT, PT, R2, 0x80, RZ ;  /* 0x0000008002027810 */ /* 0x000fe20007ffe0ff */
[----:B--2---:R-:W-:Y:S01]  /*1270*/  FADD.FTZ R8, R43, R8 ;  /* 0x000000082b087221 */ /* 0x004fe20000010000 */
[----:B---3--:R-:W-:-:S03]  /*1280*/  FADD.FTZ R10, R3, R10 ;  /* 0x0000000a030a7221 */ /* 0x008fc60000010000 */
[----:B----4-:R-:W-:Y:S01]  /*1290*/  FADD.FTZ R8, R8, R15 ;  /* 0x0000000f08087221 */ /* 0x010fe20000010000 */
[----:B-----5:R-:W-:-:S03]  /*12a0*/  FADD.FTZ R10, R10, R17 ;  /* 0x000000110a0a7221 */ /* 0x020fc60000010000 */
[----:B------:R-:W-:Y:S01]  /*12b0*/  FADD.FTZ R8, R8, R19 ;  /* 0x0000001308087221 */ /* 0x000fe20000010000 */
[----:B------:R-:W-:-:S03]  /*12c0*/  FADD.FTZ R10, R10, R21 ;  /* 0x000000150a0a7221 */ /* 0x000fc60000010000 */
[----:B------:R-:W-:Y:S01]  /*12d0*/  FADD.FTZ R43, R8, R5 ;  /* 0x00000005082b7221 */ /* 0x000fe20000010000 */
[----:B------:R-:W-:-:S07]  /*12e0*/  FADD.FTZ R3, R10, R13 ;  /* 0x0000000d0a037221 */ /* 0x000fce0000010000 */
.L_x_599:
[----:B------:R-:W-:Y:S05]  /*12f0*/  BSYNC.RECONVERGENT B1 ;  /* 0x0000000000017941 */ /* 0x000fea0003800200 */
.L_x_598:
[----:B------:R-:W-:Y:S05]  /*1300*/  @!P1 BRA `(.L_x_592) ;  /* 0x00000000003c9947 */ /* 0x000fea0003800000 */
[----:B------:R-:W0:Y:S01]  /*1310*/  LDC.64 R8, c[0x0][0x440] ;  /* 0x00011000ff087b82 */ /* 0x000e220000000a00 */
[----:B------:R-:W-:Y:S01]  /*1320*/  IMAD R2, R2, R54, R7 ;  /* 0x0000003602027224 */ /* 0x000fe200078e0207 */
[----:B------:R-:W-:-:S04]  /*1330*/  IADD3 R0, PT, PT, -R0, RZ, RZ ;  /* 0x000000ff00007210 */ /* 0x000fc80007ffe1ff */
[----:B------:R-:W-:Y:S02]  /*1340*/  IADD3 R13, PT, PT, R57, R2, RZ ;  /* 0x00000002390d7210 */ /* 0x000fe40007ffe0ff */
[----:B------:R-:W1:Y:S05]  /*1350*/  LDC.64 R10, c[0x0][0x448] ;  /* 0x00011200ff0a7b82 */ /* 0x000e6a0000000a00 */
.L_x_600:
[----:B0-----:R-:W-:-:S04]  /*1360*/  IMAD.WIDE.U32 R4, R13, 0x4, R8 ;  /* 0x000000040d047825 */ /* 0x001fc800078e0008 */
[----:B-1----:R-:W-:Y:S02]  /*1370*/  IMAD.WIDE.U32 R6, R13, 0x4, R10 ;  /* 0x000000040d067825 */ /* 0x002fe400078e000a */
[----:B------:R-:W2:Y:S04]  /*1380*/  LDG.E R4, desc[UR6][R4.64] ;  /* 0x0000000604047981 */ /* 0x000ea8000c1e1900 */
[----:B------:R-:W3:Y:S01]  /*1390*/  LDG.E R6, desc[UR6][R6.64] ;  /* 0x0000000606067981 */ /* 0x000ee2000c1e1900 */
[----:B------:R-:W-:Y:S02]  /*13a0*/  IADD3 R0, PT, PT, R0, 0x1, RZ ;  /* 0x0000000100007810 */ /* 0x000fe40007ffe0ff */
[----:B------:R-:W-:Y:S02]  /*13b0*/  LEA R13, R54, R13, 0x5 ;  /* 0x0000000d360d7211 */ /* 0x000fe400078e28ff */
[----:B------:R-:W-:Y:S01]  /*13c0*/  ISETP.NE.AND P0, PT, R0, RZ, PT ;  /* 0x000000ff0000720c */ /* 0x000fe20003f05270 */
[----:B--2---:R-:W-:Y:S01]  /*13d0*/  FADD.FTZ R43, R4, R43 ;  /* 0x0000002b042b7221 */ /* 0x004fe20000010000 */
[----:B---3--:R-:W-:-:S11]  /*13e0*/  FADD.FTZ R3, R6, R3 ;  /* 0x0000000306037221 */ /* 0x008fd60000010000 */
[----:B------:R-:W-:Y:S05]  /*13f0*/  @P0 BRA `(.L_x_600) ;  /* 0xfffffffc00d80947 */ /* 0x000fea000383ffff */
.L_x_592:
[----:B------:R-:W-:Y:S05]  /*1400*/  BSYNC.RECONVERGENT B0 ;  /* 0x0000000000007941 */ /* 0x000fea0003800200 */
.L_x_591:
[----:B------:R-:W0:Y:S01]  /*1410*/  S2R R5, SR_TID.X ;  /* 0x0000000000057919 */ /* 0x000e220000002100 */
[----:B------:R-:W1:Y:S01]  /*1420*/  S2UR UR5, SR_CgaCtaId ;  /* 0x00000000000579c3 */ /* 0x000e620000008800 */
[----:B------:R-:W-:Y:S01]  /*1430*/  UMOV UR4, 0x400 ;  /* 0x0000040000047882 */ /* 0x000fe20000000000 */
[----:B------:R-:W-:Y:S02]  /*1440*/  SHF.L.U32 R58, R58, 0x4, RZ ;  /* 0x000000043a3a7819 */ /* 0x000fe400000006ff */
[----:B------:R-:W-:Y:S02]  /*1450*/  ISETP.NE.AND P0, PT, R57, RZ, PT ;  /* 0x000000ff3900720c */ /* 0x000fe40003f05270 */
[----:B------:R-:W-:Y:S01]  /*1460*/  LOP3.LUT R58, R58, 0x7ffffff0, RZ, 0xc0, !PT ;  /* 0x7ffffff03a3a7812 */ /* 0x000fe200078ec0ff */
[----:B-1----:R-:W-:Y:S01]  /*1470*/  ULEA UR4, UR5, UR4, 0x18 ;  /* 0x0000000405047291 */ /* 0x002fe2000f8ec0ff */
[----:B0-----:R-:W-:-:S04]  /*1480*/  SHF.R.U32.HI R12, RZ, 0x5, R5 ;  /* 0x00000005ff0c7819 */ /* 0x001fc80000011605 */
[----:B------:R-:W-:-:S04]  /*1490*/  LOP3.LUT R0, R12, 0x1f, R5, 0x78, !PT ;  /* 0x0000001f0c007812 */ /* 0x000fc800078e7805 */
[----:B------:R-:W-:Y:S02]  /*14a0*/  LOP3.LUT R2, R0, 0x3e0, R5, 0xf8, !PT ;  /* 0x000003e000027812 */ /* 0x000fe400078ef805 */
[----:B------:R-:W-:Y:S02]  /*14b0*/  SHF.L.U32 R5, R57, 0x7, RZ ;  /* 0x0000000739057819 */ /* 0x000fe400000006ff */
[----:B------:R-:W-:Y:S02]  /*14c0*/  LEA R2, R2, UR4, 0x2 ;  /* 0x0000000402027c11 */ /* 0x000fe4000f8e10ff */
[----:B------:R-:W-:-:S03]  /*14d0*/  SHF.L.U32 R0, R0, 0x2, RZ ;  /* 0x0000000200007819 */ /* 0x000fc600000006ff */
[----:B------:R-:W-:Y:S01]  /*14e0*/  STS [R2], R3 ;  /* 0x0000000302007388 */ /* 0x000fe20000000800 */
[----:B------:R-:W-:-:S03]  /*14f0*/  LOP3.LUT R0, R5, R0, RZ, 0xfc, !PT ;  /* 0x0000000005007212 */ /* 0x000fc600078efcff */
[----:B------:R-:W-:Y:S01]  /*1500*/  STS [R2+0x1000], R43 ;  /* 0x0010002b02007388 */ /* 0x000fe20000000800 */
[----:B------:R-:W-:Y:S06]  /*1510*/  BAR.SYNC.DEFER_BLOCKING 0x0 ;  /* 0x0000000000007b1d */ /* 0x000fec0000010000 */
[----:B------:R-:W0:Y:S04]  /*1520*/  LDS R4, [R0+UR4] ;  /* 0x0000000400047984 */ /* 0x000e280008000800 */
[----:B------:R-:W1:Y:S04]  /*1530*/  LDS R5, [R0+UR4+0x1000] ;  /* 0x0010000400057984 */ /* 0x000e680008000800 */
[----:B0-----:R-:W0:Y:S04]  /*1540*/  SHFL.BFLY PT, R7, R4, 0x1, 0x1f ;  /* 0x0c201f0004077f89 */ /* 0x001e2800000e0000 */
[----:B-1----:R-:W1:Y:S01]  /*1550*/  SHFL.BFLY PT, R6, R5, 0x1, 0x1f ;  /* 0x0c201f0005067f89 */ /* 0x002e6200000e0000 */
[----:B0-----:R-:W-:Y:S01]  /*1560*/  FADD.FTZ R8, R4, R7 ;  /* 0x0000000704087221 */ /* 0x001fe20000010000 */
[----:B-1----:R-:W-:-:S04]  /*1570*/  FADD.FTZ R6, R5, R6 ;  /* 0x0000000605067221 */ /* 0x002fc80000010000 */
[----:B------:R-:W0:Y:S04]  /*1580*/  SHFL.BFLY PT, R9, R8, 0x2, 0x1f ;  /* 0x0c401f0008097f89 */ /* 0x000e2800000e0000 */
[----:B------:R-:W1:Y:S01]  /*1590*/  SHFL.BFLY PT, R7, R6, 0x2, 0x1f ;  /* 0x0c401f0006077f89 */ /* 0x000e6200000e0000 */
[----:B0-----:R-:W-:Y:S01]  /*15a0*/  FADD.FTZ R9, R8, R9 ;  /* 0x0000000908097221 */ /* 0x001fe20000010000 */
[----:B-1----:R-:W-:-:S04]  /*15b0*/  FADD.FTZ R7, R6, R7 ;  /* 0x0000000706077221 */ /* 0x002fc80000010000 */
[----:B------:R-:W0:Y:S04]  /*15c0*/  SHFL.BFLY PT, R10, R9, 0x4, 0x1f ;  /* 0x0c801f00090a7f89 */ /* 0x000e2800000e0000 */
[----:B------:R-:W1:Y:S01]  /*15d0*/  SHFL.BFLY PT, R2, R7, 0x4, 0x1f ;  /* 0x0c801f0007027f89 */ /* 0x000e6200000e0000 */
[----:B0-----:R-:W-:Y:S01]  /*15e0*/  FADD.FTZ R10, R9, R10 ;  /* 0x0000000a090a7221 */ /* 0x001fe20000010000 */
[----:B------:R-:W-:Y:S01]  /*15f0*/  IADD3 R9, PT, PT, R57, R58, RZ ;  /* 0x0000003a39097210 */ /* 0x000fe20007ffe0ff */
[----:B-1----:R-:W-:-:S03]  /*1600*/  FADD.FTZ R2, R7, R2 ;  /* 0x0000000207027221 */ /* 0x002fc60000010000 */
[----:B------:R-:W0:Y:S01]  /*1610*/  SHFL.BFLY PT, R5, R10, 0x8, 0x1f ;  /* 0x0d001f000a057f89 */ /* 0x000e2200000e0000 */
[----:B------:R-:W-:-:S03]  /*1620*/  SHF.L.U32 R7, R9, 0x1, RZ ;  /* 0x0000000109077819 */ /* 0x000fc600000006ff */
[----:B------:R-:W1:Y:S01]  /*1630*/  SHFL.BFLY PT, R3, R2, 0x8, 0x1f ;  /* 0x0d001f0002037f89 */ /* 0x000e6200000e0000 */
[----:B------:R-:W-:Y:S02]  /*1640*/  ISETP.GE.U32.AND P1, PT, R7, R54, PT ;  /* 0x000000360700720c */ /* 0x000fe40003f26070 */
[----:B------:R-:W-:Y:S01]  /*1650*/  @!P0 LEA R7, R12, UR4, 0x2 ;  /* 0x000000040c078c11 */ /* 0x000fe2000f8e10ff */
[----:B0-----:R-:W-:Y:S01]  /*1660*/  FADD.FTZ R5, R10, R5 ;  /* 0x000000050a057221 */ /* 0x001fe20000010000 */
[----:B-1----:R-:W-:-:S04]  /*1670*/  FADD.FTZ R3, R2, R3 ;  /* 0x0000000302037221 */ /* 0x002fc80000010000 */
[----:B------:R-:W0:Y:S04]  /*1680*/  SHFL.BFLY PT, R4, R5, 0x10, 0x1f ;  /* 0x0e001f0005047f89 */ /* 0x000e2800000e0000 */
[----:B------:R-:W1:Y:S01]  /*1690*/  SHFL.BFLY PT, R0, R3, 0x10, 0x1f ;  /* 0x0e001f0003007f89 */ /* 0x000e6200000e0000 */
[----:B0-----:R-:W-:Y:S01]  /*16a0*/  FADD.FTZ R4, R5, R4 ;  /* 0x0000000405047221 */ /* 0x001fe20000010000 */
[----:B-1----:R-:W-:-:S04]  /*16b0*/  FADD.FTZ R0, R3, R0 ;  /* 0x0000000003007221 */ /* 0x002fc80000010000 */
[----:B------:R0:W-:Y:S04]  /*16c0*/  @!P0 STS [R7+0x2000], R4 ;  /* 0x0020000407008388 */ /* 0x0001e80000000800 */
[----:B------:R0:W-:Y:S01]  /*16d0*/  @!P0 STS [R7+0x2080], R0 ;  /* 0x0020800007008388 */ /* 0x0001e20000000800 */
[----:B------:R-:W-:Y:S06]  /*16e0*/  BAR.SYNC.DEFER_BLOCKING 0x0 ;  /* 0x0000000000007b1d */ /* 0x000fec0000010000 */
[----:B------:R-:W-:Y:S05]  /*16f0*/  @P1 EXIT ;  /* 0x000000000000194d */ /* 0x000fea0003800000 */
[----:B------:R-:W-:-:S04]  /*1700*/  ISETP.GT.U32.AND P0, PT, R57, 0xf, PT ;  /* 0x0000000f3900780c */ /* 0x000fc80003f04070 */
[----:B------:R-:W-:-:S13]  /*1710*/  ISETP.NE.OR P0, PT, R12, 0x1f, P0 ;  /* 0x0000001f0c00780c */ /* 0x000fda0000705670 */
[----:B------:R-:W-:Y:S05]  /*1720*/  @P0 EXIT ;  /* 0x000000000000094d */ /* 0x000fea0003800000 */
[----:B------:R-:W-:Y:S01]  /*1730*/  LEA R57, R57, UR4, 0x3 ;  /* 0x0000000439397c11 */ /* 0x000fe2000f8e18ff */
[----:B------:R-:W1:Y:S04]  /*1740*/  LDC.64 R2, c[0x0][0x488] ;  /* 0x00012200ff027b82 */ /* 0x000e680000000a00 */
[----:B0-----:R-:W0:Y:S04]  /*1750*/  LDS.64 R6, [R57+0x2000] ;  /* 0x0020000039067984 */ /* 0x001e280000000a00 */
[----:B------:R-:W2:Y:S01]  /*1760*/  LDS.64 R10, [R57+0x2080] ;  /* 0x00208000390a7984 */ /* 0x000ea20000000a00 */
[----:B------:R-:W3:Y:S01]  /*1770*/  LDC.64 R4, c[0x0][0x480] ;  /* 0x00012000ff047b82 */ /* 0x000ee20000000a00 */
[----:B-1----:R-:W-:-:S04]  /*1780*/  IMAD.WIDE.U32 R2, R9, 0x4, R2 ;  /* 0x0000000409027825 */ /* 0x002fc800078e0002 */
[----:B---3--:R-:W-:Y:S01]  /*1790*/  IMAD.WIDE.U32 R4, R9, 0x4, R4 ;  /* 0x0000000409047825 */ /* 0x008fe200078e0004 */
[----:B0-----:R-:W-:Y:S02]  /*17a0*/  F2FP.BF16.F32.PACK_AB R7, R7, R6 ;  /* 0x000000060707723e */ /* 0x001fe400000010ff */
[----:B--2---:R-:W-:-:S03]  /*17b0*/  F2FP.BF16.F32.PACK_AB R11, R11, R10 ;  /* 0x0000000a0b0b723e */ /* 0x004fc600000010ff */
[----:B------:R-:W-:Y:S04]  /*17c0*/  STG.E desc[UR6][R2.64], R7 ;  /* 0x0000000702007986 */ /* 0x000fe8000c101906 */
[----:B------:R-:W-:Y:S01]  /*17d0*/  STG.E desc[UR6][R4.64], R11 ;  /* 0x0000000b04007986 */ /* 0x000fe2000c101906 */
[----:B------:R-:W-:Y:S05]  /*17e0*/  EXIT ;  /* 0x000000000000794d */ /* 0x000fea0003800000 */
.L_x_601:
        /* <DEDUP_REMOVED lines=9> */
.L_x_15588:


//--------------------- .text._ZN10layer_norm13ln_bwd_kernelINS_13Kernel_traitsI13__nv_bfloat16S2_S2_S2_fjLj8192ELj1ELj1ELj8ELj16ENS_18Kernel_traits_baseILj8192ES2_S2_S2_S2_fjLj256EEEEELb1ELb0ELb1ELb0EEEvNS_9BwdParamsE --------------------------
	.section	.text._ZN10layer_norm13ln_bwd_kernelINS_13Kernel_traitsI13__nv_bfloat16S2_S2_S2_fjLj8192ELj1ELj1ELj8ELj16ENS_18Kernel_traits_baseILj8192ES2_S2_S2_S2_fjLj256EEEEELb1ELb0ELb1ELb0EEEvNS_9BwdParamsE,"ax",@progbits
	.align	128
        .global         _ZN10layer_norm13ln_bwd_kernelINS_13Kernel_traitsI13__nv_bfloat16S2_S2_S2_fjLj8192ELj1ELj1ELj8ELj16ENS_18Kernel_traits_baseILj8192ES2_S2_S2_S2_fjLj256EEEEELb1ELb0ELb1ELb0EEEvNS_9BwdParamsE
        .type           _ZN10layer_norm13ln_bwd_kernelINS_13Kernel_traitsI13__nv_bfloat16S2_S2_S2_fjLj8192ELj1ELj1ELj8ELj16ENS_18Kernel_traits_baseILj8192ES2_S2_S2_S2_fjLj256EEEEELb1ELb0ELb1ELb0EEEvNS_9BwdParamsE,@function
        .size           _ZN10layer_norm13ln_bwd_kernelINS_13Kernel_traitsI13__nv_bfloat16S2_S2_S2_fjLj8192ELj1ELj1ELj8ELj16ENS_18Kernel_traits_baseILj8192ES2_S2_S2_S2_fjLj256EEEEELb1ELb0ELb1ELb0EEEvNS_9BwdParamsE,(.L_x_15589 - _ZN10layer_norm13ln_bwd_kernelINS_13Kernel_traitsI13__nv_bfloat16S2_S2_S2_fjLj8192ELj1ELj1ELj8ELj16ENS_18Kernel_traits_baseILj8192ES2_S2_S2_S2_fjLj256EEEEELb1ELb0ELb1ELb0EEEvNS_9BwdParamsE)
        .other          _ZN10layer_norm13ln_bwd_kernelINS_13Kernel_traitsI13__nv_bfloat16S2_S2_S2_fjLj8192ELj1ELj1ELj8ELj16ENS_18Kernel_traits_baseILj8192ES2_S2_S2_S2_fjLj256EEEEELb1ELb0ELb1ELb0EEEvNS_9BwdParamsE,@"STO_CUDA_ENTRY STV_DEFAULT"
_ZN10layer_norm13ln_bwd_kernelINS_13Kernel_traitsI13__nv_bfloat16S2_S2_S2_fjLj8192ELj1ELj1ELj8ELj16ENS_18Kernel_traits_baseILj8192ES2_S2_S2_S2_fjLj256EEEEELb1ELb0ELb1ELb0EEEvNS_9BwdParamsE:
.text._ZN10layer_norm13ln_bwd_kernelINS_13Kernel_traitsI13__nv_bfloat16S2_S2_S2_fjLj8192ELj1ELj1ELj8ELj16ENS_18Kernel_traits_baseILj8192ES2_S2_S2_S2_fjLj256EEEEELb1ELb0ELb1ELb0EEEvNS_9BwdParamsE:
[----:B------:R-:W-:Y:S01]  /*0000*/  LDC R1, c[0x0][0x37c] ;  /* 0x0000df00ff017b82 */ /* 0x000fe20000000800 */
[----:B------:R-:W0:Y:S01]  /*0010*/  S2R R199, SR_TID.X ;  /* 0x0000000000c77919 */ /* 0x000e220000002100 */
[----:B------:R-:W1:Y:S01]  /*0020*/  LDCU UR4, c[0x0][0x388] ;  /* 0x00007100ff0477ac */ /* 0x000e620008000800 */
[----:B------:R-:W2:Y:S01]  /*0030*/  LDCU.64 UR10, c[0x0][0x358] ;  /* 0x00006b00ff0a77ac */ /* 0x000ea20008000a00 */
[----:B------:R-:W3:Y:S01]  /*0040*/  LDCU UR5, c[0x0][0x384] ;  /* 0x00007080ff0577ac */ /* 0x000ee20008000800 */
[----:B-1----:R-:W-:-:S05]  /*0050*/  IMAD.U32 R0, RZ, RZ, UR4 ;  /* 0x00000004ff007e24 */ /* 0x002fca000f8e00ff */
[----:B------:R-:W-:-:S04]  /*0060*/  SHF.R.S32.HI R3, RZ, 0x1f, R0 ;  /* 0x0000001fff037819 */ /* 0x000fc80000011400 */
[----:B------:R-:W-:Y:S02]  /*0070*/  LEA.HI R2, R3, R0, RZ, 0x3 ;  /* 0x0000000003027211 */ /* 0x000fe400078f18ff */
[----:B0-----:R-:W-:Y:S01]  /*0080*/  LOP3.LUT R5, R199, 0xff, RZ, 0x3c, !PT ;  /* 0x000000ffc7057812 */ /* 0x001fe200078e3cff */
[----:B------:R-:W-:-:S03]  /*0090*/  IMAD.MOV.U32 R3, RZ, RZ, R199 ;  /* 0x000000ffff037224 */ /* 0x000fc600078e00c7 */
        /* <DEDUP_REMOVED lines=15> */
[----:B----4-:R-:W-:-:S04]  /*0190*/  @P2 IMAD.WIDE.U32 R10, R3, 0x10, R10 ;  /* 0x00000010030a2825 */ /* 0x010fc800078e000a */
[----:B------:R-:W-:Y:S01]  /*01a0*/  @P2 VIADD R3, R3, 0x100 ;  /* 0x0000010003032836 */ /* 0x000fe20000000000 */
[----:B------:R1:W5:Y:S03]  /*01b0*/  @P2 LDG.E.128 R112, desc[UR10][R10.64] ;  /* 0x0000000a0a702981 */ /* 0x000366000c1e1d00 */
[----:B---3--:R-:W-:-:S05]  /*01c0*/  @P3 IMAD.WIDE.U32 R6, R3, 0x10, R12 ;  /* 0x0000001003063825 */ /* 0x008fca00078e000c */
[----:B------:R1:W5:Y:S01]  /*01d0*/  @P3 LDG.E.128 R108, desc[UR10][R6.64] ;  /* 0x0000000a066c3981 */ /* 0x000362000c1e1d00 */
[----:B------:R-:W0:Y:S01]  /*01e0*/  S2UR UR4, SR_CTAID.X ;  /* 0x00000000000479c3 */ /* 0x000e220000002500 */
[----:B------:R-:W-:Y:S02]  /*01f0*/  CS2R R104, SRZ ;  /* 0x0000000000687805 */ /* 0x000fe4000001ff00 */
[----:B------:R-:W-:Y:S02]  /*0200*/  CS2R R106, SRZ ;  /* 0x00000000006a7805 */ /* 0x000fe4000001ff00 */
[----:B------:R-:W-:Y:S02]  /*0210*/  CS2R R100, SRZ ;  /* 0x0000000000647805 */ /* 0x000fe4000001ff00 */
[----:B------:R-:W-:Y:S01]  /*0220*/  CS2R R102, SRZ ;  /* 0x0000000000667805 */ /* 0x000fe2000001ff00 */
[----:B0-----:R-:W-:-:S05]  /*0230*/  IMAD.U32 R5, RZ, RZ, UR4 ;  /* 0x00000004ff057e24 */ /* 0x001fca000f8e00ff */
        /* <DEDUP_REMOVED lines=29> */
[----:B-1----:R-:W-:Y:S06]  /*0410*/  @P4 BRA `(.L_x_602) ;  /* 0x0000009400604947 */ /* 0x002fec0003800000 */
        /* <DEDUP_REMOVED lines=33> */
[----:B------:R-:W0:Y:S01]  /*0630*/  LDCU.U8 UR9, c[0x0][0x410] ;  /* 0x00008200ff0977ac */ /* 0x000e220008000000 */
[----:B------:R-:W1:Y:S01]  /*0640*/  LDCU UR14, c[0x0][0x400] ;  /* 0x00008000ff0e77ac */ /* 0x000e620008000800 */
[----:B------:R-:W2:Y:S01]  /*0650*/  LDCU.64 UR16, c[0x0][0x408] ;  /* 0x00008100ff1077ac */ /* 0x000ea20008000a00 */
[----:B------:R-:W3:Y:S01]  /*0660*/  LDCU.64 UR12, c[0x0][0x438] ;  /* 0x00008700ff0c77ac */ /* 0x000ee20008000a00 */
[----:B------:R-:W4:Y:S06]  /*0670*/  LDCU.64 UR6, c[0x0][0x478] ;  /* 0x00008f00ff0677ac */ /* 0x000f2c0008000a00 */
.L_x_751:
[----:B0-23--:R-:W0:Y:S08]  /*0680*/  LDC.64 R140, c[0x0][0x3f8] ;  /* 0x0000fe00ff8c7b82 */ /* 0x00de300000000a00 */
[----:B------:R-:W1:Y:S08]  /*0690*/  LDC.64 R6, c[0x0][0x3c8] ;  /* 0x0000f200ff067b82 */ /* 0x000e700000000a00 */
[----:B------:R-:W2:Y:S01]  /*06a0*/  LDC.64 R142, c[0x0][0x3f0] ;  /* 0x0000fc00ff8e7b82 */ /* 0x000ea20000000a00 */
[----:B0-----:R-:W-:-:S07]  /*06b0*/  IMAD.WIDE R144, R5, 0x4, R140 ;  /* 0x0000000405907825 */ /* 0x001fce00078e028c */
[----:B------:R-:W0:Y:S01]  /*06c0*/  LDC.64 R140, c[0x0][0x3c0] ;  /* 0x0000f000ff8c7b82 */ /* 0x000e220000000a00 */
[----:B------:R-:W3:Y:S01]  /*06d0*/  LDG.E R4, desc[UR10][R144.64] ;  /* 0x0000000a90047981 */ /* 0x000ee2000c1e1900 */
[----:B-1----:R-:W-:-:S06]  /*06e0*/  IMAD.WIDE R6, R5, 0x4, R6 ;  /* 0x0000000405067825 */ /* 0x002fcc00078e0206 */
[----:B-----5:R1:W5:Y:S01]  /*06f0*/  LDG.E R6, desc[UR10][R6.64] ;  /* 0x0000000a06067981 */ /* 0x020362000c1e1900 */
[----:B--2---:R-:W-:-:S05]  /*0700*/  IMAD.WIDE R142, R5, 0x4, R142 ;  /* 0x00000004058e7825 */ /* 0x004fca00078e028e */
[----:B------:R1:W5:Y:S01]  /*0710*/  LDG.E R8, desc[UR10][R142.64] ;  /* 0x0000000a8e087981 */ /* 0x000362000c1e1900 */
[----:B------:R-:W-:Y:S01]  /*0720*/  BSSY.RECONVERGENT B0, `(.L_x_603) ;  /* 0x0000226000007945 */ /* 0x000fe20003800200 */
[----:B---3--:R-:W-:-:S13]  /*0730*/  ISETP.GE.AND P6, PT, R4, 0x1, PT ;  /* 0x000000010400780c */ /* 0x008fda0003fc6270 */
[----:B01----:R-:W-:Y:S05]  /*0740*/  @!P6 BRA `(.L_x_604) ;  /* 0x0000001c0060e947 */ /* 0x003fea0003800000 */
[----:B------:R-:W-:Y:S01]  /*0750*/  IMAD.WIDE R140, R5, 0x4, R140 ;  /* 0x00000004058c7825 */ /* 0x000fe200078e028c */
[----:B------:R-:W0:Y:S05]  /*0760*/  LDC R0, c[0x0][0x388] ;  /* 0x0000e200ff007b82 */ /* 0x000e2a0000000800 */
[----:B------:R-:W2:Y:S01]  /*0770*/  LDG.E R140, desc[UR10][R140.64] ;  /* 0x0000000a8c8c7981 */ /* 0x000ea2000c1e1900 */
[----:B-----5:R-:W-:Y:S01]  /*0780*/  ISETP.GE.AND P4, PT, R8, 0x1, PT ;  /* 0x000000010800780c */ /* 0x020fe20003f86270 */
[----:B------:R-:W-:Y:S01]  /*0790*/  IMAD.MOV.U32 R149, RZ, RZ, RZ ;  /* 0x000000ffff957224 */ /* 0x000fe200078e00ff */
[----:B------:R-:W-:Y:S01]  /*07a0*/  IADD3 R143, PT, PT, R4, -0x1, RZ ;  /* 0xffffffff048f7810 */ /* 0x000fe20007ffe0ff */
[----:B------:R-:W-:Y:S01]  /*07b0*/  BSSY.RECONVERGENT B1, `(.L_x_605) ;  /* 0x0000085000017945 */ /* 0x000fe20003800200 */
[----:B------:R-:W-:Y:S01]  /*07c0*/  ISETP.GE.U32.AND P0, PT, R2, 0x100, PT ;  /* 0x000001000200780c */ /* 0x000fe20003f06070 */
[----:B------:R-:W-:Y:S01]  /*07d0*/  IMAD.MOV.U32 R202, RZ, RZ, RZ ;  /* 0x000000ffffca7224 */ /* 0x000fe200078e00ff */
[----:B------:R-:W-:-:S02]  /*07e0*/  ISETP.NE.AND P5, PT, RZ, UR9, PT ;  /* 0x00000009ff007c0c */ /* 0x000fc4000bfa5270 */
[C---:B------:R-:W-:Y:S02]  /*07f0*/  ISETP.GE.U32.AND P1, PT, R2.reuse, 0x200, PT ;  /* 0x000002000200780c */ /* 0x040fe40003f26070 */
[C---:B------:R-:W-:Y:S02]  /*0800*/  ISETP.GE.U32.AND P2, PT, R2.reuse, 0x300, PT ;  /* 0x000003000200780c */ /* 0x040fe40003f46070 */
[----:B------:R-:W-:Y:S01]  /*0810*/  ISETP.GE.U32.AND P3, PT, R2, 0x400, PT ;  /* 0x000004000200780c */ /* 0x000fe20003f66070 */
[----:B------:R-:W-:Y:S02]  /*0820*/  @P4 VIADD R145, R8, 0xffffffff ;  /* 0xffffffff08914836 */ /* 0x000fe40000000000 */
[-C--:B0-----:R-:W-:Y:S02]  /*0830*/  IMAD R7, R5, R0.reuse, RZ ;  /* 0x0000000005077224 */ /* 0x081fe400078e02ff */
[-C--:B------:R-:W-:Y:S02]  /*0840*/  IMAD R143, R143, R0.reuse, RZ ;  /* 0x000000008f8f7224 */ /* 0x080fe400078e02ff */
[----:B------:R-:W-:Y:S01]  /*0850*/  @P4 IMAD R145, R145, R0, RZ ;  /* 0x0000000091914224 */ /* 0x000fe200078e02ff */
[----:B------:R-:W-:-:S02]  /*0860*/  SHF.R.S32.HI R142, RZ, 0x1f, R7 ;  /* 0x0000001fff8e7819 */ /* 0x000fc40000011407 */
[----:B------:R-:W-:Y:S02]  /*0870*/  SHF.R.S32.HI R144, RZ, 0x1f, R143 ;  /* 0x0000001fff907819 */ /* 0x000fe4000001148f */
[----:B------:R-:W-:Y:S02]  /*0880*/  @P4 SHF.R.S32.HI R146, RZ, 0x1f, R145 ;  /* 0x0000001fff924819 */ /* 0x000fe40000011491 */
[----:B------:R-:W-:Y:S02]  /*0890*/  LEA.HI R142, R142, R7, RZ, 0x3 ;  /* 0x000000078e8e7211 */ /* 0x000fe400078f18ff */
[----:B------:R-:W-:Y:S02]  /*08a0*/  LEA.HI R144, R144, R143, RZ, 0x3 ;  /* 0x0000008f90907211 */ /* 0x000fe400078f18ff */
[----:B------:R-:W-:Y:S02]  /*08b0*/  @P4 LEA.HI R146, R146, R145, RZ, 0x3 ;  /* 0x0000009192924211 */ /* 0x000fe400078f18ff */
[----:B------:R-:W-:-:S02]  /*08c0*/  LEA.HI.SX32 R7, R142, R199, 0x1d ;  /* 0x000000c78e077211 */ /* 0x000fc400078feaff */
[-C--:B------:R-:W-:Y:S02]  /*08d0*/  LEA.HI.SX32 R151, R144, R199.reuse, 0x1d ;  /* 0x000000c790977211 */ /* 0x080fe400078feaff */
[----:B------:R-:W-:Y:S01]  /*08e0*/  @P4 LEA.HI.SX32 R149, R146, R199, 0x1d ;  /* 0x000000c792954211 */ /* 0x000fe200078feaff */
[----:B------:R-:W-:Y:S02]  /*08f0*/  HFMA2 R199, -RZ, RZ, 0, 0 ;  /* 0x00000000ffc77431 */ /* 0x000fe400000001ff */
[----:B------:R-:W-:Y:S01]  /*0900*/  IMAD.MOV.U32 R150, RZ, RZ, R7 ;  /* 0x000000ffff967224 */ /* 0x000fe200078e0007 */
[----:B--2---:R-:W-:Y:S01]  /*0910*/  FSEL R148, R140, RZ, !P5 ;  /* 0x000000ff8c947208 */ /* 0x004fe20006800000 */
[----:B------:R-:W-:Y:S06]  /*0920*/  @!P0 BRA `(.L_x_606) ;  /* 0x0000000400b48947 */ /* 0x000fec0003800000 */
        /* <DEDUP_REMOVED lines=11> */
[----:B------:R-:W0:Y:S01]  /*09e0*/  @P5 LDC.64 R10, c[0x0][0x438] ;  /* 0x00010e00ff0a5b82 */ /* 0x000e220000000a00 */
[----:B------:R-:W-:Y:S01]  /*09f0*/  IMAD.U32 R9, R120, 0x10000, RZ ;  /* 0x0001000078097824 */ /* 0x000fe200078e00ff */
[----:B------:R-:W-:Y:S01]  /*0a00*/  PRMT R24, R121, 0x7632, R24 ;  /* 0x0000763279187816 */ /* 0x000fe20000000018 */
[----:B0-----:R-:W-:-:S05]  /*0a10*/  @P5 IMAD.WIDE.U32 R10, R150, 0x10, R10 ;  /* 0x00000010960a5825 */ /* 0x001fca00078e000a */
[----:B------:R0:W5:Y:S01]  /*0a20*/  @P5 LDG.E.128 R40, desc[UR10][R10.64] ;  /* 0x0000000a0a285981 */ /* 0x000162000c1e1d00 */
[----:B------:R-:W-:Y:S01]  /*0a30*/  IMAD.U32 R24, R24, 0x10000, RZ ;  /* 0x0001000018187824 */ /* 0x000fe200078e00ff */
[----:B------:R-:W-:-:S04]  /*0a40*/  PRMT R147, R123, 0x7632, R147 ;  /* 0x000076327b937816 */ /* 0x000fc80000000093 */
[----:B------:R-:W-:Y:S01]  /*0a50*/  SHF.L.U32 R147, R147, 0x10, RZ ;  /* 0x0000001093937819 */ /* 0x000fe200000006ff */
[----:B------:R-:W-:Y:S01]  /*0a60*/  VIADD R151, R151, 0x100 ;  /* 0x0000010097977836 */ /* 0x000fe20000000000 */
[----:B------:R-:W-:Y:S01]  /*0a70*/  IADD3 R149, PT, PT, R149, 0x100, RZ ;  /* 0x0000010095957810 */ /* 0x000fe20007ffe0ff */
[----:B------:R-:W-:Y:S01]  /*0a80*/  VIADD R150, R150, 0x100 ;  /* 0x0000010096967836 */ /* 0x000fe20000000000 */
[C---:B---3--:R-:W-:Y:S01]  /*0a90*/  PRMT R21, R13.reuse, 0x7632, R21 ;  /* 0x000076320d157816 */ /* 0x048fe20000000015 */
[----:B------:R-:W-:Y:S01]  /*0aa0*/  IMAD.U32 R13, R13, 0x10000, RZ ;  /* 0x000100000d0d7824 */ /* 0x000fe200078e00ff */
[----:B------:R-:W-:Y:S02]  /*0ab0*/  SHF.L.U32 R3, R12, 0x10, RZ ;  /* 0x000000100c037819 */ /* 0x000fe400000006ff */
[C---:B------:R-:W-:Y:S02]  /*0ac0*/  PRMT R144, R15.reuse, 0x7632, R144 ;  /* 0x000076320f907816 */ /* 0x040fe40000000090 */
[----:B------:R-:W-:-:S02]  /*0ad0*/  SHF.L.U32 R145, R15, 0x10, RZ ;  /* 0x000000100f917819 */ /* 0x000fc400000006ff */
[C---:B----4-:R-:W-:Y:S01]  /*0ae0*/  PRMT R15, R16.reuse, 0x7632, R15 ;  /* 0x00007632100f7816 */ /* 0x050fe2000000000f */
[----:B------:R-:W-:Y:S02]  /*0af0*/  IMAD.U32 R16, R16, 0x10000, RZ ;  /* 0x0001000010107824 */ /* 0x000fe400078e00ff */
[C---:B------:R-:W-:Y:S01]  /*0b00*/  FADD.FTZ R13, -R148.reuse, R13 ;  /* 0x0000000d940d7221 */ /* 0x040fe20000010100 */
[----:B------:R-:W-:Y:S01]  /*0b10*/  FADD.FTZ R3, -R148, R3 ;  /* 0x0000000394037221 */ /* 0x000fe20000010100 */
[----:B------:R-:W-:Y:S01]  /*0b20*/  PRMT R20, R12, 0x7632, R20 ;  /* 0x000076320c147816 */ /* 0x000fe20000000014 */
[-C--:B0-----:R-:W-:Y:S01]  /*0b30*/  FMUL.FTZ R10, R9, R16.reuse ;  /* 0x00000010090a7220 */ /* 0x081fe20000410000 */
[C---:B------:R-:W-:Y:S01]  /*0b40*/  PRMT R22, R17.reuse, 0x7632, R22 ;  /* 0x0000763211167816 */ /* 0x040fe20000000016 */
[C---:B------:R-:W-:Y:S01]  /*0b50*/  FMUL.FTZ R9, R6.reuse, R13 ;  /* 0x0000000d06097220 */ /* 0x040fe20000410000 */
[----:B------:R-:W-:Y:S02]  /*0b60*/  SHF.L.U32 R17, R17, 0x10, RZ ;  /* 0x0000001011117819 */ /* 0x000fe400000006ff */
[----:B------:R-:W-:Y:S01]  /*0b70*/  SHF.L.U32 R12, R121, 0x10, RZ ;  /* 0x00000010790c7819 */ /* 0x000fe200000006ff */
[----:B------:R-:W-:Y:S01]  /*0b80*/  FMUL.FTZ R3, R6, R3 ;  /* 0x0000000306037220 */ /* 0x000fe20000410000 */
[----:B------:R-:W-:Y:S01]  /*0b90*/  FADD.FTZ R13, -R148, R145 ;  /* 0x00000091940d7221 */ /* 0x000fe20000010100 */
[----:B------:R-:W-:Y:S01]  /*0ba0*/  FADD.FTZ R74, R74, R17 ;  /* 0x000000114a4a7221 */ /* 0x000fe20000010000 */
[-C--:B------:R-:W-:Y:S01]  /*0bb0*/  FFMA.FTZ R106, R9, R17.reuse, R106 ;  /* 0x00000011096a7223 */ /* 0x080fe2000001006a */
[----:B------:R-:W-:Y:S01]  /*0bc0*/  FMUL.FTZ R12, R12, R17 ;  /* 0x000000110c0c7220 */ /* 0x000fe20000410000 */
[----:B------:R-:W-:Y:S01]  /*0bd0*/  FADD.FTZ R72, R72, R16 ;  /* 0x0000001048487221 */ /* 0x000fe20000010000 */
[----:B------:R-:W-:Y:S01]  /*0be0*/  FFMA.FTZ R104, R3, R16, R104 ;  /* 0x0000001003687223 */ /* 0x000fe20000010068 */
[----:B------:R-:W-:Y:S01]  /*0bf0*/  IMAD.U32 R17, R20, 0x10000, RZ ;  /* 0x0001000014117824 */ /* 0x000fe200078e00ff */
[----:B------:R-:W-:Y:S01]  /*0c00*/  PRMT R146, R19, 0x7632, R146 ;  /* 0x0000763213927816 */ /* 0x000fe20000000092 */
[C---:B------:R-:W-:Y:S01]  /*0c10*/  IMAD.U32 R143, R18.reuse, 0x10000, RZ ;  /* 0x00010000128f7824 */ /* 0x040fe200078e00ff */
[----:B------:R-:W-:Y:S01]  /*0c20*/  SHF.L.U32 R16, R123, 0x10, RZ ;  /* 0x000000107b107819 */ /* 0x000fe200000006ff */
[----:B------:R-:W-:Y:S01]  /*0c30*/  IMAD.U32 R19, R19, 0x10000, RZ ;  /* 0x0001000013137824 */ /* 0x000fe200078e00ff */
[----:B------:R-:W-:Y:S01]  /*0c40*/  PRMT R142, R18, 0x7632, R142 ;  /* 0x00007632128e7816 */ /* 0x000fe2000000008e */
[----:B------:R-:W-:Y:S01]  /*0c50*/  FMUL.FTZ R13, R6, R13 ;  /* 0x0000000d060d7220 */ /* 0x000fe20000410000 */
[----:B------:R-:W-:Y:S01]  /*0c60*/  PRMT R18, R120, 0x7632, R18 ;  /* 0x0000763278127816 */ /* 0x000fe20000000012 */
[----:B------:R-:W-:Y:S01]  /*0c70*/  FADD.FTZ R17, -R148, R17 ;  /* 0x0000001194117221 */ /* 0x000fe20000010100 */
[----:B------:R-:W-:-:S02]  /*0c80*/  IMAD.U32 R21, R21, 0x10000, RZ ;  /* 0x0001000015157824 */ /* 0x000fc400078e00ff */
[-C--:B------:R-:W-:Y:S01]  /*0c90*/  FMUL.FTZ R16, R16, R19.reuse ;  /* 0x0000001310107220 */ /* 0x080fe20000410000 */
[----:B------:R-:W-:Y:S01]  /*0ca0*/  FADD.FTZ R70, R70, R19 ;  /* 0x0000001346467221 */ /* 0x000fe20000010000 */
[----:B------:R-:W-:Y:S01]  /*0cb0*/  FFMA.FTZ R102, R13, R19, R102 ;  /* 0x000000130d667223 */ /* 0x000fe20000010066 */
[----:B------:R-:W-:Y:S01]  /*0cc0*/  SHF.L.U32 R19, R18, 0x10, RZ ;  /* 0x0000001012137819 */ /* 0x000fe200000006ff */
[----:B------:R-:W-:Y:S01]  /*0cd0*/  FMUL.FTZ R18, R6, R17 ;  /* 0x0000001106127220 */ /* 0x000fe20000410000 */
[----:B------:R-:W-:Y:S01]  /*0ce0*/  SHF.L.U32 R20, R15, 0x10, RZ ;  /* 0x000000100f147819 */ /* 0x000fe200000006ff */
[----:B------:R-:W-:Y:S01]  /*0cf0*/  FADD.FTZ R21, -R148, R21 ;  /* 0x0000001594157221 */ /* 0x000fe20000010100 */
[C---:B------:R-:W-:Y:S01]  /*0d00*/  PRMT R140, R14.reuse, 0x7632, R140 ;  /* 0x000076320e8c7816 */ /* 0x040fe2000000008c */
[----:B------:R-:W-:Y:S01]  /*0d10*/  IMAD.U32 R141, R14, 0x10000, RZ ;  /* 0x000100000e8d7824 */ /* 0x000fe200078e00ff */
[----:B------:R-:W-:Y:S01]  /*0d20*/  SHF.L.U32 R22, R22, 0x10, RZ ;  /* 0x0000001016167819 */ /* 0x000fe200000006ff */
[-C--:B------:R-:W-:Y:S01]  /*0d30*/  FMUL.FTZ R15, R19, R20.reuse ;  /* 0x00000014130f7220 */ /* 0x080fe20000410000 */
[----:B------:R-:W-:Y:S01]  /*0d40*/  FADD.FTZ R73, R73, R20 ;  /* 0x0000001449497221 */ /* 0x000fe20000010000 */
[----:B------:R-:W-:Y:S01]  /*0d50*/  FFMA.FTZ R105, R18, R20, R105 ;  /* 0x0000001412697223 */ /* 0x000fe20000010069 */
[----:B------:R-:W-:Y:S01]  /*0d60*/  FMUL.FTZ R20, R6, R21 ;  /* 0x0000001506147220 */ /* 0x000fe20000410000 */
[----:B------:R-:W-:Y:S01]  /*0d70*/  FADD.FTZ R11, -R148, R141 ;  /* 0x0000008d940b7221 */ /* 0x000fe20000010100 */
[-C--:B------:R-:W-:Y:S01]  /*0d80*/  FMUL.FTZ R17, R24, R22.reuse ;  /* 0x0000001618117220 */ /* 0x080fe20000410000 */
[----:B------:R-:W-:Y:S01]  /*0d90*/  FADD.FTZ R75, R75, R22 ;  /* 0x000000164b4b7221 */ /* 0x000fe20000010000 */
[----:B------:R-:W-:Y:S01]  /*0da0*/  FFMA.FTZ R107, R20, R22, R107 ;  /* 0x00000016146b7223 */ /* 0x000fe2000001006b */
[----:B------:R-:W-:-:S02]  /*0db0*/  IMAD.U32 R21, R140, 0x10000, RZ ;  /* 0x000100008c157824 */ /* 0x000fc400078e00ff */
[----:B------:R-:W-:Y:S01]  /*0dc0*/  FADD.FTZ R22, RZ, R10 ;  /* 0x0000000aff167221 */ /* 0x000fe20000010000 */
[----:B------:R-:W-:Y:S01]  /*0dd0*/  FFMA.FTZ R19, R3, R10, RZ ;  /* 0x0000000a03137223 */ /* 0x000fe200000100ff */
[----:B------:R-:W-:Y:S02]  /*0de0*/  IMAD.U32 R14, R122, 0x10000, RZ ;  /* 0x000100007a0e7824 */ /* 0x000fe400078e00ff */
[----:B------:R-:W-:Y:S01]  /*0df0*/  FMUL.FTZ R11, R6, R11 ;  /* 0x0000000b060b7220 */ /* 0x000fe20000410000 */
[----:B------:R-:W-:Y:S01]  /*0e00*/  FADD.FTZ R141, -R148, R21 ;  /* 0x00000015948d7221 */ /* 0x000fe20000010100 */
[----:B------:R-:W-:Y:S01]  /*0e10*/  FADD.FTZ R21, R22, R15 ;  /* 0x0000000f16157221 */ /* 0x000fe20000010000 */
[----:B------:R-:W-:Y:S01]  /*0e20*/  FFMA.FTZ R24, R18, R15, R19 ;  /* 0x0000000f12187223 */ /* 0x000fe20000010013 */
[-C--:B------:R-:W-:Y:S01]  /*0e30*/  FMUL.FTZ R14, R14, R143.reuse ;  /* 0x0000008f0e0e7220 */ /* 0x080fe20000410000 */
[--C-:B------:R-:W-:Y:S01]  /*0e40*/  FADD.FTZ R68, R68, R143.reuse ;  /* 0x0000008f44447221 */ /* 0x100fe20000010000 */
[----:B------:R-:W-:Y:S01]  /*0e50*/  FFMA.FTZ R100, R11, R143, R100 ;  /* 0x0000008f0b647223 */ /* 0x000fe20000010064 */
[----:B------:R-:W-:Y:S01]  /*0e60*/  PRMT R143, R122, 0x7632, R143 ;  /* 0x000076327a8f7816 */ /* 0x000fe2000000008f */
[----:B------:R-:W-:Y:S01]  /*0e70*/  FADD.FTZ R140, R21, R12 ;  /* 0x0000000c158c7221 */ /* 0x000fe20000010000 */
[----:B------:R-:W-:Y:S01]  /*0e80*/  FFMA.FTZ R21, R9, R12, R24 ;  /* 0x0000000c09157223 */ /* 0x000fe20000010018 */
[----:B------:R-:W-:Y:S01]  /*0e90*/  FMUL.FTZ R22, R6, R141 ;  /* 0x0000008d06167220 */ /* 0x000fe20000410000 */
[----:B------:R-:W-:-:S02]  /*0ea0*/  IMAD.U32 R142, R142, 0x10000, RZ ;  /* 0x000100008e8e7824 */ /* 0x000fc400078e00ff */
[----:B------:R-:W-:Y:S01]  /*0eb0*/  FADD.FTZ R141, R140, R17 ;  /* 0x000000118c8d7221 */ /* 0x000fe20000010000 */
[----:B------:R-:W-:Y:S02]  /*0ec0*/  IMAD.U32 R143, R143, 0x10000, RZ ;  /* 0x000100008f8f7824 */ /* 0x000fe400078e00ff */
[----:B------:R-:W-:Y:S01]  /*0ed0*/  FFMA.FTZ R24, R20, R17, R21 ;  /* 0x0000001114187223 */ /* 0x000fe20000010015 */
[----:B------:R-:W-:Y:S01]  /*0ee0*/  SHF.L.U32 R145, R144, 0x10, RZ ;  /* 0x0000001090917819 */ /* 0x000fe200000006ff */
[----:B------:R-:W-:Y:S01]  /*0ef0*/  FADD.FTZ R140, R141, R14 ;  /* 0x0000000e8d8c7221 */ /* 0x000fe20000010000 */
[----:B------:R-:W-:Y:S01]  /*0f00*/  FMUL.FTZ R19, R143, R142 ;  /* 0x0000008e8f137220 */ /* 0x000fe20000410000 */
[----:B------:R-:W-:Y:S01]  /*0f10*/  FFMA.FTZ R141, R11, R14, R24 ;  /* 0x0000000e0b8d7223 */ /* 0x000fe20000010018 */
[----:B------:R-:W-:Y:S01]  /*0f20*/  SHF.L.U32 R146, R146, 0x10, RZ ;  /* 0x0000001092927819 */ /* 0x000fe200000006ff */
[----:B------:R-:W-:Y:S01]  /*0f30*/  FADD.FTZ R145, -R148, R145 ;  /* 0x0000009194917221 */ /* 0x000fe20000010100 */
[----:B------:R-:W-:Y:S01]  /*0f40*/  FADD.FTZ R143, R140, R19 ;  /* 0x000000138c8f7221 */ /* 0x000fe20000010000 */
[C---:B------:R-:W-:Y:S01]  /*0f50*/  FFMA.FTZ R140, R22.reuse, R19, R141 ;  /* 0x00000013168c7223 */ /* 0x040fe2000001008d */
        /* <DEDUP_REMOVED lines=10> */
.L_x_606:
[----:B----4-:R-:W-:Y:S05]  /*1000*/  BSYNC.RECONVERGENT B1 ;  /* 0x0000000000017941 */ /* 0x010fea0003800200 */
.L_x_605:
[----:B------:R-:W-:Y:S04]  /*1010*/  BSSY.RECONVERGENT B1, `(.L_x_607) ;  /* 0x000006f000017945 */ /* 0x000fe80003800200 */
[----:B------:R-:W-:Y:S05]  /*1020*/  @!P1 BRA `(.L_x_608) ;  /* 0x0000000400b49947 */ /* 0x000fea0003800000 */
[----:B------:R-:W0:Y:S08]  /*1030*/  LDC.64 R28, c[0x0][0x3a8] ;  /* 0x0000ea00ff1c7b82 */ /* 0x000e300000000a00 */
[----:B------:R-:W1:Y:S01]  /*1040*/  LDC.64 R26, c[0x0][0x428] ;  /* 0x00010a00ff1a7b82 */ /* 0x000e620000000a00 */
[----:B------:R-:W-:-:S07]  /*1050*/  ISETP.NE.U32.AND P5, PT, RZ, UR12, PT ;  /* 0x0000000cff007c0c */ /* 0x000fce000bfa5070 */
[----:B------:R-:W2:Y:S01]  /*1060*/  LDC.64 R142, c[0x0][0x3b0] ;  /* 0x0000ec00ff8e7b82 */ /* 0x000ea20000000a00 */
[----:B0-----:R-:W-:-:S06]  /*1070*/  IMAD.WIDE.U32 R28, R150, 0x10, R28 ;  /* 0x00000010961c7825 */ /* 0x001fcc00078e001c */
[----:B------:R-:W3:Y:S01]  /*1080*/  LDG.E.128 R28, desc[UR10][R28.64] ;  /* 0x0000000a1c1c7981 */ /* 0x000ee2000c1e1d00 */
[----:B-1----:R-:W-:-:S05]  /*1090*/  IMAD.WIDE.U32 R26, R151, 0x10, R26 ;  /* 0x00000010971a7825 */ /* 0x002fca00078e001a */
[----:B------:R0:W4:Y:S01]  /*10a0*/  LDG.E.128 R32, desc[UR10][R26.64] ;  /* 0x0000000a1a207981 */ /* 0x000122000c1e1d00 */
[----:B------:R-:W-:Y:S01]  /*10b0*/  ISETP.NE.AND.EX P5, PT, RZ, UR13, PT, P5 ;  /* 0x0000000dff007c0c */ /* 0x000fe2000bfa5350 */
[----:B--2---:R-:W-:-:S05]  /*10c0*/  IMAD.WIDE.U32 R142, R149, 0x8, R142 ;  /* 0x00000008958e7825 */ /* 0x004fca00078e008e */
[----:B------:R-:W5:Y:S07]  /*10d0*/  LDG.E.64 R168, desc[UR10][R142.64] ;  /* 0x0000000a8ea87981 */ /* 0x000f6e000c1e1b00 */
[----:B------:R-:W1:Y:S01]  /*10e0*/  @P5 LDC.64 R140, c[0x0][0x438] ;  /* 0x00010e00ff8c5b82 */ /* 0x000e620000000a00 */
[----:B0-----:R-:W-:Y:S01]  /*10f0*/  SHF.L.U32 R26, R116, 0x10, RZ ;  /* 0x00000010741a7819 */ /* 0x001fe200000006ff */
[----:B-1----:R-:W-:-:S05]  /*1100*/  @P5 IMAD.WIDE.U32 R140, R150, 0x10, R140 ;  /* 0x00000010968c5825 */ /* 0x002fca00078e008c */
[----:B------:R0:W5:Y:S01]  /*1110*/  @P5 LDG.E.128 R36, desc[UR10][R140.64] ;  /* 0x0000000a8c245981 */ /* 0x000162000c1e1d00 */
[----:B------:R-:W-:-:S05]  /*1120*/  PRMT R157, R119, 0x7632, R157 ;  /* 0x00007632779d7816 */ /* 0x000fca000000009d */
[----:B------:R-:W-:Y:S01]  /*1130*/  IMAD.U32 R157, R157, 0x10000, RZ ;  /* 0x000100009d9d7824 */ /* 0x000fe200078e00ff */
[----:B------:R-:W-:Y:S01]  /*1140*/  IADD3 R151, PT, PT, R151, 0x100, RZ ;  /* 0x0000010097977810 */ /* 0x000fe20007ffe0ff */
[----:B------:R-:W-:Y:S01]  /*1150*/  VIADD R149, R149, 0x100 ;  /* 0x0000010095957836 */ /* 0x000fe20000000000 */
[----:B------:R-:W-:Y:S02]  /*1160*/  IADD3 R150, PT, PT, R150, 0x100, RZ ;  /* 0x0000010096967810 */ /* 0x000fe40007ffe0ff */
[----:B---3--:R-:W-:Y:S01]  /*1170*/  SHF.L.U32 R23, R28, 0x10, RZ ;  /* 0x000000101c177819 */ /* 0x008fe200000006ff */
[----:B------:R-:W-:-:S04]  /*1180*/  IMAD.U32 R27, R29, 0x10000, RZ ;  /* 0x000100001d1b7824 */ /* 0x000fc800078e00ff */
[----:B------:R-:W-:Y:S01]  /*1190*/  FADD.FTZ R23, -R148, R23 ;  /* 0x0000001794177221 */ /* 0x000fe20000010100 */
[----:B------:R-:W-:Y:S01]  /*11a0*/  SHF.L.U32 R147, R30, 0x10, RZ ;  /* 0x000000101e937819 */ /* 0x000fe200000006ff */
[----:B----4-:R-:W-:Y:S02]  /*11b0*/  IMAD.U32 R25, R32, 0x10000, RZ ;  /* 0x0001000020197824 */ /* 0x010fe400078e00ff */
[----:B------:R-:W-:Y:S01]  /*11c0*/  FADD.FTZ R27, -R148, R27 ;  /* 0x0000001b941b7221 */ /* 0x000fe20000010100 */
[----:B------:R-:W-:Y:S01]  /*11d0*/  FMUL.FTZ R23, R6, R23 ;  /* 0x0000001706177220 */ /* 0x000fe20000410000 */
[-C--:B------:R-:W-:Y:S01]  /*11e0*/  FMUL.FTZ R26, R26, R25.reuse ;  /* 0x000000191a1a7220 */ /* 0x080fe20000410000 */
[----:B------:R-:W-:Y:S02]  /*11f0*/  FADD.FTZ R64, R64, R25 ;  /* 0x0000001940407221 */ /* 0x000fe40000010000 */
[----:B------:R-:W-:Y:S01]  /*1200*/  FFMA.FTZ R96, R23, R25, R96 ;  /* 0x0000001917607223 */ /* 0x000fe20000010060 */
[----:B------:R-:W-:Y:S01]  /*1210*/  FMUL.FTZ R25, R6, R27 ;  /* 0x0000001b06197220 */ /* 0x000fe20000410000 */
[----:B------:R-:W-:Y:S01]  /*1220*/  FADD.FTZ R27, -R148, R147 ;  /* 0x00000093941b7221 */ /* 0x000fe20000010100 */
[----:B------:R-:W-:Y:S01]  /*1230*/  IMAD.U32 R155, R31, 0x10000, RZ ;  /* 0x000100001f9b7824 */ /* 0x000fe200078e00ff */
[----:B------:R-:W-:-:S02]  /*1240*/  PRMT R145, R28, 0x7632, R145 ;  /* 0x000076321c917816 */ /* 0x000fc40000000091 */
[----:B------:R-:W-:Y:S01]  /*1250*/  PRMT R152, R30, 0x7632, R152 ;  /* 0x000076321e987816 */ /* 0x000fe20000000098 */
[----:B------:R-:W-:Y:S01]  /*1260*/  FMUL.FTZ R27, R6, R27 ;  /* 0x0000001b061b7220 */ /* 0x000fe20000410000 */
[----:B------:R-:W-:Y:S01]  /*1270*/  PRMT R146, R29, 0x7632, R146 ;  /* 0x000076321d927816 */ /* 0x000fe20000000092 */
[----:B------:R-:W-:Y:S01]  /*1280*/  IMAD.U32 R29, R34, 0x10000, RZ ;  /* 0x00010000221d7824 */ /* 0x000fe200078e00ff */
[----:B0-----:R-:W-:Y:S02]  /*1290*/  PRMT R141, R33, 0x7632, R141 ;  /* 0x00007632218d7816 */ /* 0x001fe4000000008d */
[----:B------:R-:W-:Y:S01]  /*12a0*/  SHF.L.U32 R30, R118, 0x10, RZ ;  /* 0x00000010761e7819 */ /* 0x000fe200000006ff */
[----:B------:R-:W-:Y:S01]  /*12b0*/  IMAD.U32 R28, R117, 0x10000, RZ ;  /* 0x00010000751c7824 */ /* 0x000fe200078e00ff */
[----:B------:R-:W-:Y:S01]  /*12c0*/  SHF.L.U32 R33, R33, 0x10, RZ ;  /* 0x0000001021217819 */ /* 0x000fe200000006ff */
[----:B------:R-:W-:Y:S01]  /*12d0*/  FADD.FTZ R155, -R148, R155 ;  /* 0x0000009b949b7221 */ /* 0x000fe20000010100 */
[----:B------:R-:W-:Y:S01]  /*12e0*/  SHF.L.U32 R145, R145, 0x10, RZ ;  /* 0x0000001091917819 */ /* 0x000fe200000006ff */
[-C--:B------:R-:W-:Y:S01]  /*12f0*/  FMUL.FTZ R30, R30, R29.reuse ;  /* 0x0000001d1e1e7220 */ /* 0x080fe20000410000 */
[----:B------:R-:W-:Y:S01]  /*1300*/  PRMT R153, R31, 0x7632, R153 ;  /* 0x000076321f997816 */ /* 0x000fe20000000099 */
[----:B------:R-:W-:Y:S01]  /*1310*/  FADD.FTZ R60, R60, R29 ;  /* 0x0000001d3c3c7221 */ /* 0x000fe20000010000 */
[----:B------:R-:W-:Y:S01]  /*1320*/  PRMT R144, R35, 0x7632, R144 ;  /* 0x0000763223907816 */ /* 0x000fe20000000090 */
[----:B------:R-:W-:Y:S01]  /*1330*/  FFMA.FTZ R92, R27, R29, R92 ;  /* 0x0000001d1b5c7223 */ /* 0x000fe2000001005c */
[----:B------:R-:W-:Y:S01]  /*1340*/  PRMT R31, R32, 0x7632, R31 ;  /* 0x00007632201f7816 */ /* 0x000fe2000000001f */
[-C--:B------:R-:W-:Y:S01]  /*1350*/  FMUL.FTZ R28, R28, R33.reuse ;  /* 0x000000211c1c7220 */ /* 0x080fe20000410000 */
[----:B------:R-:W-:Y:S01]  /*1360*/  SHF.L.U32 R35, R35, 0x10, RZ ;  /* 0x0000001023237819 */ /* 0x000fe200000006ff */
[----:B------:R-:W-:Y:S01]  /*1370*/  FADD.FTZ R66, R66, R33 ;  /* 0x0000002142427221 */ /* 0x000fe20000010000 */
[----:B------:R-:W-:Y:S01]  /*1380*/  FFMA.FTZ R98, R25, R33, R98 ;  /* 0x0000002119627223 */ /* 0x000fe20000010062 */
[----:B------:R-:W-:-:S02]  /*1390*/  IMAD.U32 R32, R119, 0x10000, RZ ;  /* 0x0001000077207824 */ /* 0x000fc400078e00ff */
[----:B------:R-:W-:Y:S01]  /*13a0*/  FMUL.FTZ R29, R6, R155 ;  /* 0x0000009b061d7220 */ /* 0x000fe20000410000 */
[----:B------:R-:W-:Y:S01]  /*13b0*/  PRMT R33, R116, 0x7632, R33 ;  /* 0x0000763274217816 */ /* 0x000fe20000000021 */
[----:B------:R-:W-:Y:S01]  /*13c0*/  FADD.FTZ R145, -R148, R145 ;  /* 0x0000009194917221 */ /* 0x000fe20000010100 */
[----:B------:R-:W-:Y:S01]  /*13d0*/  SHF.L.U32 R147, R146, 0x10, RZ ;  /* 0x0000001092937819 */ /* 0x000fe200000006ff */
[-C--:B------:R-:W-:Y:S01]  /*13e0*/  FMUL.FTZ R32, R32, R35.reuse ;  /* 0x0000002320207220 */ /* 0x080fe20000410000 */
[----:B------:R-:W-:Y:S01]  /*13f0*/  FADD.FTZ R62, R62, R35 ;  /* 0x000000233e3e7221 */ /* 0x000fe20000010000 */
[----:B------:R-:W-:Y:S01]  /*1400*/  FFMA.FTZ R94, R29, R35, R94 ;  /* 0x000000231d5e7223 */ /* 0x000fe2000001005e */
[----:B------:R-:W-:Y:S01]  /*1410*/  PRMT R143, R34, 0x7632, R143 ;  /* 0x00007632228f7816 */ /* 0x000fe2000000008f */
[----:B------:R-:W-:Y:S01]  /*1420*/  IMAD.U32 R33, R33, 0x10000, RZ ;  /* 0x0001000021217824 */ /* 0x000fe200078e00ff */
[----:B------:R-:W-:Y:S01]  /*1430*/  PRMT R35, R117, 0x7632, R35 ;  /* 0x0000763275237816 */ /* 0x000fe20000000023 */
[----:B------:R-:W-:-:S02]  /*1440*/  IMAD.U32 R140, R31, 0x10000, RZ ;  /* 0x000100001f8c7824 */ /* 0x000fc400078e00ff */
[----:B------:R-:W-:Y:S01]  /*1450*/  FMUL.FTZ R34, R6, R145 ;  /* 0x0000009106227220 */ /* 0x000fe20000410000 */
[----:B------:R-:W-:Y:S01]  /*1460*/  FADD.FTZ R147, -R148, R147 ;  /* 0x0000009394937221 */ /* 0x000fe20000010100 */
[----:B------:R-:W-:Y:S01]  /*1470*/  SHF.L.U32 R35, R35, 0x10, RZ ;  /* 0x0000001023237819 */ /* 0x000fe200000006ff */
[----:B------:R-:W-:Y:S02]  /*1480*/  IMAD.U32 R142, R141, 0x10000, RZ ;  /* 0x000100008d8e7824 */ /* 0x000fe400078e00ff */
[-C--:B------:R-:W-:Y:S01]  /*1490*/  FMUL.FTZ R31, R33, R140.reuse ;  /* 0x0000008c211f7220 */ /* 0x080fe20000410000 */
[--C-:B------:R-:W-:Y:S01]  /*14a0*/  FADD.FTZ R65, R65, R140.reuse ;  /* 0x0000008c41417221 */ /* 0x100fe20000010000 */
[----:B------:R-:W-:Y:S01]  /*14b0*/  FFMA.FTZ R97, R34, R140, R97 ;  /* 0x0000008c22617223 */ /* 0x000fe20000010061 */
[----:B------:R-:W-:Y:S01]  /*14c0*/  FMUL.FTZ R156, R6, R147 ;  /* 0x00000093069c7220 */ /* 0x000fe20000410000 */
[----:B------:R-:W-:Y:S01]  /*14d0*/  PRMT R140, R118, 0x7632, R140 ;  /* 0x00007632768c7816 */ /* 0x000fe2000000008c */
[-C--:B------:R-:W-:Y:S01]  /*14e0*/  FMUL.FTZ R33, R35, R142.reuse ;  /* 0x0000008e23217220 */ /* 0x080fe20000410000 */
[----:B------:R-:W-:Y:S01]  /*14f0*/  FADD.FTZ R67, R67, R142 ;  /* 0x0000008e43437221 */ /* 0x000fe20000010000 */
[----:B------:R-:W-:Y:S01]  /*1500*/  FFMA.FTZ R99, R156, R142, R99 ;  /* 0x0000008e9c637223 */ /* 0x000fe20000010063 */
[----:B------:R-:W-:-:S02]  /*1510*/  SHF.L.U32 R141, R152, 0x10, RZ ;  /* 0x00000010988d7819 */ /* 0x000fc400000006ff */
[----:B------:R-:W-:Y:S01]  /*1520*/  SHF.L.U32 R142, R140, 0x10, RZ ;  /* 0x000000108c8e7819 */ /* 0x000fe200000006ff */
[----:B------:R-:W-:Y:S01]  /*1530*/  FADD.FTZ R140, R199, R26 ;  /* 0x0000001ac78c7221 */ /* 0x000fe20000010000 */
[----:B------:R-:W-:Y:S01]  /*1540*/  FFMA.FTZ R35, R23, R26, R202 ;  /* 0x0000001a17237223 */ /* 0x000fe200000100ca */
[----:B------:R-:W-:Y:S01]  /*1550*/  SHF.L.U32 R143, R143, 0x10, RZ ;  /* 0x000000108f8f7819 */ /* 0x000fe200000006ff */
[----:B------:R-:W-:Y:S01]  /*1560*/  FADD.FTZ R145, -R148, R141 ;  /* 0x0000008d94917221 */ /* 0x000fe20000010100 */
[----:B------:R-:W-:Y:S01]  /*1570*/  FADD.FTZ R141, R140, R31 ;  /* 0x0000001f8c8d7221 */ /* 0x000fe20000010000 */
[----:B------:R-:W-:Y:S02]  /*1580*/  FFMA.FTZ R140, R34, R31, R35 ;  /* 0x0000001f228c7223 */ /* 0x000fe40000010023 */
        /* <DEDUP_REMOVED lines=8> */
[----:B------:R-:W-:-:S02]  /*1610*/  IMAD.U32 R153, R153, 0x10000, RZ ;  /* 0x0001000099997824 */ /* 0x000fc400078e00ff */
[----:B------:R-:W-:Y:S01]  /*1620*/  FADD.FTZ R142, R143, R30 ;  /* 0x0000001e8f8e7221 */ /* 0x000fe20000010000 */
[----:B------:R-:W-:Y:S01]  /*1630*/  FFMA.FTZ R141, R27, R30, R140 ;  /* 0x0000001e1b8d7223 */ /* 0x000fe2000001008c */
[----:B------:R-:W-:Y:S02]  /*1640*/  IMAD.U32 R144, R144, 0x10000, RZ ;  /* 0x0001000090907824 */ /* 0x000fe400078e00ff */
        /* <DEDUP_REMOVED lines=11> */
.L_x_608:
[----:B------:R-:W-:Y:S05]  /*1700*/  BSYNC.RECONVERGENT B1 ;  /* 0x0000000000017941 */ /* 0x000fea0003800200 */
.L_x_607:
        /* <DEDUP_REMOVED lines=12> */
[----:B------:R-:W5:Y:S01]  /*17d0*/  LDG.E.64 R172, desc[UR10][R154.64] ;  /* 0x0000000a9aac7981 */ /* 0x000f62000c1e1b00 */
[----:B------:R-:W-:Y:S01]  /*17e0*/  IMAD.U32 R162, R112, 0x10000, RZ ;  /* 0x0001000070a27824 */ /* 0x000fe200078e00ff */
[----:B------:R-:W-:-:S09]  /*17f0*/  SHF.L.U32 R164, R113, 0x10, RZ ;  /* 0x0000001071a47819 */ /* 0x000fd200000006ff */
[----:B------:R-:W0:Y:S01]  /*1800*/  @P5 LDC.64 R152, c[0x0][0x438] ;  /* 0x00010e00ff985b82 */ /* 0x000e220000000a00 */
[C---:B------:R-:W-:Y:S01]  /*1810*/  PRMT R179, R114.reuse, 0x7632, R179 ;  /* 0x0000763272b37816 */ /* 0x040fe200000000b3 */
[----:B------:R-:W-:Y:S01]  /*1820*/  IMAD.U32 R166, R114, 0x10000, RZ ;  /* 0x0001000072a67824 */ /* 0x000fe200078e00ff */
[----:B------:R-:W-:-:S03]  /*1830*/  SHF.L.U32 R176, R115, 0x10, RZ ;  /* 0x0000001073b07819 */ /* 0x000fc600000006ff */
[----:B------:R-:W-:Y:S01]  /*1840*/  IMAD.U32 R179, R179, 0x10000, RZ ;  /* 0x00010000b3b37824 */ /* 0x000fe200078e00ff */
[----:B------:R-:W-:Y:S01]  /*1850*/  PRMT R181, R115, 0x7632, R181 ;  /* 0x0000763273b57816 */ /* 0x000fe200000000b5 */
[----:B0-----:R-:W-:-:S05]  /*1860*/  @P5 IMAD.WIDE.U32 R152, R150, 0x10, R152 ;  /* 0x0000001096985825 */ /* 0x001fca00078e0098 */
[----:B------:R0:W5:Y:S01]  /*1870*/  @P5 LDG.E.128 R124, desc[UR10][R152.64] ;  /* 0x0000000a987c5981 */ /* 0x000162000c1e1d00 */
[----:B------:R-:W-:Y:S01]  /*1880*/  SHF.L.U32 R181, R181, 0x10, RZ ;  /* 0x00000010b5b57819 */ /* 0x000fe200000006ff */
[----:B------:R-:W-:Y:S01]  /*1890*/  VIADD R151, R151, 0x100 ;  /* 0x0000010097977836 */ /* 0x000fe20000000000 */
[----:B------:R-:W-:Y:S01]  /*18a0*/  IADD3 R149, PT, PT, R149, 0x100, RZ ;  /* 0x0000010095957810 */ /* 0x000fe20007ffe0ff */
[----:B------:R-:W-:Y:S02]  /*18b0*/  VIADD R150, R150, 0x100 ;  /* 0x0000010096967836 */ /* 0x000fe40000000000 */
[----:B---3--:R-:W-:Y:S01]  /*18c0*/  IMAD.U32 R159, R140, 0x10000, RZ ;  /* 0x000100008c9f7824 */ /* 0x008fe200078e00ff */
[----:B------:R-:W-:-:S03]  /*18d0*/  SHF.L.U32 R161, R141, 0x10, RZ ;  /* 0x000000108da17819 */ /* 0x000fc600000006ff */
[C---:B------:R-:W-:Y:S01]  /*18e0*/  FADD.FTZ R159, -R148.reuse, R159 ;  /* 0x0000009f949f7221 */ /* 0x040fe20000010100 */
[----:B------:R-:W-:Y:S01]  /*18f0*/  PRMT R177, R141, 0x7632, R177 ;  /* 0x000076328db17816 */ /* 0x000fe200000000b1 */
[----:B------:R-:W-:Y:S01]  /*1900*/  FADD.FTZ R161, -R148, R161 ;  /* 0x000000a194a17221 */ /* 0x000fe20000010100 */
[----:B------:R-:W-:Y:S01]  /*1910*/  PRMT R167, R140, 0x7632, R167 ;  /* 0x000076328ca77816 */ /* 0x000fe200000000a7 */
[----:B------:R-:W-:Y:S01]  /*1920*/  FMUL.FTZ R159, R6, R159 ;  /* 0x0000009f069f7220 */ /* 0x000fe20000410000 */
[----:B----4-:R-:W-:Y:S01]  /*1930*/  SHF.L.U32 R141, R144, 0x10, RZ ;  /* 0x00000010908d7819 */ /* 0x010fe200000006ff */
[C---:B------:R-:W-:Y:S01]  /*1940*/  IMAD.U32 R163, R142.reuse, 0x10000, RZ ;  /* 0x000100008ea37824 */ /* 0x040fe200078e00ff */
[----:B------:R-:W-:Y:S01]  /*1950*/  PRMT R182, R142, 0x7632, R182 ;  /* 0x000076328eb67816 */ /* 0x000fe200000000b6 */
[----:B------:R-:W-:Y:S01]  /*1960*/  FMUL.FTZ R161, R6, R161 ;  /* 0x000000a106a17220 */ /* 0x000fe20000410000 */
[C---:B------:R-:W-:Y:S01]  /*1970*/  PRMT R142, R145.reuse, 0x7632, R142 ;  /* 0x00007632918e7816 */ /* 0x040fe2000000008e */
[----:B------:R-:W-:-:S02]  /*1980*/  IMAD.U32 R145, R145, 0x10000, RZ ;  /* 0x0001000091917824 */ /* 0x000fc400078e00ff */
[-C--:B------:R-:W-:Y:S01]  /*1990*/  FMUL.FTZ R162, R162, R141.reuse ;  /* 0x0000008da2a27220 */ /* 0x080fe20000410000 */
[----:B------:R-:W-:Y:S01]  /*19a0*/  FADD.FTZ R56, R56, R141 ;  /* 0x0000008d38387221 */ /* 0x000fe20000010000 */
[----:B------:R-:W-:Y:S01]  /*19b0*/  FFMA.FTZ R88, R159, R141, R88 ;  /* 0x0000008d9f587223 */ /* 0x000fe20000010058 */
[----:B------:R-:W-:Y:S02]  /*19c0*/  IMAD.U32 R141, R167, 0x10000, RZ ;  /* 0x00010000a78d7824 */ /* 0x000fe400078e00ff */
[-C--:B------:R-:W-:Y:S01]  /*19d0*/  FMUL.FTZ R164, R164, R145.reuse ;  /* 0x00000091a4a47220 */ /* 0x080fe20000410000 */
[----:B------:R-:W-:Y:S01]  /*19e0*/  FADD.FTZ R58, R58, R145 ;  /* 0x000000913a3a7221 */ /* 0x000fe20000010000 */
[----:B------:R-:W-:Y:S01]  /*19f0*/  FFMA.FTZ R90, R161, R145, R90 ;  /* 0x00000091a15a7223 */ /* 0x000fe2000001005a */
[----:B------:R-:W-:Y:S01]  /*1a00*/  PRMT R140, R144, 0x7632, R140 ;  /* 0x00007632908c7816 */ /* 0x000fe2000000008c */
[----:B------:R-:W-:Y:S01]  /*1a10*/  FADD.FTZ R141, -R148, R141 ;  /* 0x0000008d948d7221 */ /* 0x000fe20000010100 */
[----:B------:R-:W-:-:S02]  /*1a20*/  PRMT R145, R112, 0x7632, R145 ;  /* 0x0000763270917816 */ /* 0x000fc40000000091 */
[----:B------:R-:W-:Y:S01]  /*1a30*/  SHF.L.U32 R140, R140, 0x10, RZ ;  /* 0x000000108c8c7819 */ /* 0x000fe200000006ff */
[----:B------:R-:W-:Y:S01]  /*1a40*/  FMUL.FTZ R178, R6, R141 ;  /* 0x0000008d06b27220 */ /* 0x000fe20000410000 */
[----:B------:R-:W-:Y:S01]  /*1a50*/  SHF.L.U32 R167, R145, 0x10, RZ ;  /* 0x0000001091a77819 */ /* 0x000fe200000006ff */
[----:B------:R-:W-:Y:S01]  /*1a60*/  IMAD.U32 R145, R177, 0x10000, RZ ;  /* 0x00010000b1917824 */ /* 0x000fe200078e00ff */
[C---:B------:R-:W-:Y:S02]  /*1a70*/  PRMT R184, R143.reuse, 0x7632, R184 ;  /* 0x000076328fb87816 */ /* 0x040fe400000000b8 */
[----:B------:R-:W-:Y:S02]  /*1a80*/  SHF.L.U32 R165, R143, 0x10, RZ ;  /* 0x000000108fa57819 */ /* 0x000fe400000006ff */
[----:B------:R-:W-:Y:S01]  /*1a90*/  PRMT R144, R113, 0x7632, R144 ;  /* 0x0000763271907816 */ /* 0x000fe20000000090 */
[-C--:B------:R-:W-:Y:S01]  /*1aa0*/  FMUL.FTZ R167, R167, R140.reuse ;  /* 0x0000008ca7a77220 */ /* 0x080fe20000410000 */
[----:B------:R-:W-:Y:S01]  /*1ab0*/  PRMT R143, R146, 0x7632, R143 ;  /* 0x00007632928f7816 */ /* 0x000fe2000000008f */
[----:B------:R-:W-:Y:S01]  /*1ac0*/  FADD.FTZ R57, R57, R140 ;  /* 0x0000008c39397221 */ /* 0x000fe20000010000 */
[----:B------:R-:W-:Y:S01]  /*1ad0*/  FFMA.FTZ R89, R178, R140, R89 ;  /* 0x0000008cb2597223 */ /* 0x000fe20000010059 */
[----:B------:R-:W-:Y:S01]  /*1ae0*/  FADD.FTZ R145, -R148, R145 ;  /* 0x0000009194917221 */ /* 0x000fe20000010100 */
[----:B------:R-:W-:Y:S01]  /*1af0*/  FADD.FTZ R140, R199, R162 ;  /* 0x000000a2c78c7221 */ /* 0x000fe20000010000 */
[----:B------:R-:W-:Y:S01]  /*1b00*/  FFMA.FTZ R141, R159, R162, R202 ;  /* 0x000000a29f8d7223 */ /* 0x000fe200000100ca */
[----:B------:R-:W-:Y:S01]  /*1b10*/  IMAD.U32 R177, R144, 0x10000, RZ ;  /* 0x0001000090b17824 */ /* 0x000fe200078e00ff */
[----:B------:R-:W-:Y:S01]  /*1b20*/  SHF.L.U32 R142, R142, 0x10, RZ ;  /* 0x000000108e8e7819 */ /* 0x000fe200000006ff */
[----:B------:R-:W-:-:S02]  /*1b30*/  IMAD.U32 R144, R143, 0x10000, RZ ;  /* 0x000100008f907824 */ /* 0x000fc400078e00ff */
[----:B------:R-:W-:Y:S01]  /*1b40*/  FMUL.FTZ R180, R6, R145 ;  /* 0x0000009106b47220 */ /* 0x000fe20000410000 */
[----:B------:R-:W-:Y:S01]  /*1b50*/  FADD.FTZ R143, R140, R167 ;  /* 0x000000a78c8f7221 */ /* 0x000fe20000010000 */
[----:B------:R-:W-:Y:S01]  /*1b60*/  FFMA.FTZ R140, R178, R167, R141 ;  /* 0x000000a7b28c7223 */ /* 0x000fe2000001008d */
[----:B------:R-:W-:Y:S01]  /*1b70*/  FADD.FTZ R165, -R148, R165 ;  /* 0x000000a594a57221 */ /* 0x000fe20000010100 */
[----:B0-----:R-:W-:Y:S01]  /*1b80*/  SHF.L.U32 R153, R146, 0x10, RZ ;  /* 0x0000001092997819 */ /* 0x001fe200000006ff */
[-C--:B------:R-:W-:Y:S01]  /*1b90*/  FMUL.FTZ R177, R177, R142.reuse ;  /* 0x0000008eb1b17220 */ /* 0x080fe20000410000 */
[----:B------:R-:W-:Y:S01]  /*1ba0*/  FADD.FTZ R59, R59, R142 ;  /* 0x0000008e3b3b7221 */ /* 0x000fe20000010000 */
[----:B------:R-:W-:Y:S01]  /*1bb0*/  FFMA.FTZ R91, R180, R142, R91 ;  /* 0x0000008eb45b7223 */ /* 0x000fe2000001005b */
[----:B------:R-:W-:Y:S01]  /*1bc0*/  FADD.FTZ R163, -R148, R163 ;  /* 0x000000a394a37221 */ /* 0x000fe20000010100 */
[----:B------:R-:W-:Y:S02]  /*1bd0*/  IMAD.U32 R145, R182, 0x10000, RZ ;  /* 0x00010000b6917824 */ /* 0x000fe400078e00ff */
[----:B------:R-:W-:Y:S01]  /*1be0*/  FADD.FTZ R142, R143, R164 ;  /* 0x000000a48f8e7221 */ /* 0x000fe20000010000 */
[----:B------:R-:W-:Y:S01]  /*1bf0*/  FFMA.FTZ R141, R161, R164, R140 ;  /* 0x000000a4a18d7223 */ /* 0x000fe2000001008c */
[C---:B------:R-:W-:Y:S01]  /*1c00*/  PRMT R146, R147.reuse, 0x7632, R146 ;  /* 0x0000763293927816 */ /* 0x040fe20000000092 */
[----:B------:R-:W-:-:S02]  /*1c10*/  IMAD.U32 R147, R147, 0x10000, RZ ;  /* 0x0001000093937824 */ /* 0x000fc400078e00ff */
[C---:B------:R-:W-:Y:S01]  /*1c20*/  FMUL.FTZ R165, R6.reuse, R165 ;  /* 0x000000a506a57220 */ /* 0x040fe20000410000 */
        /* <DEDUP_REMOVED lines=29> */
.L_x_610:
[----:B------:R-:W-:Y:S05]  /*1e00*/  BSYNC.RECONVERGENT B1 ;  /* 0x0000000000017941 */ /* 0x000fea0003800200 */
.L_x_609:
        /* <DEDUP_REMOVED lines=13> */
[----:B------:R-:W-:-:S02]  /*1ee0*/  PRMT R191, R108, 0x7632, R191 ;  /* 0x000076326cbf7816 */ /* 0x000fc400000000bf */
[----:B------:R-:W-:Y:S02]  /*1ef0*/  SHF.L.U32 R186, R108, 0x10, RZ ;  /* 0x000000106cba7819 */ /* 0x000fe400000006ff */
[----:B------:R-:W-:Y:S01]  /*1f00*/  SHF.L.U32 R191, R191, 0x10, RZ ;  /* 0x00000010bfbf7819 */ /* 0x000fe200000006ff */
[----:B0-----:R-:W-:Y:S01]  /*1f10*/  @P5 IMAD.WIDE.U32 R150, R150, 0x10, R152 ;  /* 0x0000001096965825 */ /* 0x001fe200078e0098 */
[----:B------:R-:W-:-:S03]  /*1f20*/  PRMT R193, R109, 0x7632, R193 ;  /* 0x000076326dc17816 */ /* 0x000fc600000000c1 */
[----:B------:R-:W-:Y:S01]  /*1f30*/  IMAD.U32 R188, R109, 0x10000, RZ ;  /* 0x000100006dbc7824 */ /* 0x000fe200078e00ff */
[----:B------:R0:W5:Y:S01]  /*1f40*/  @P5 LDG.E.128 R128, desc[UR10][R150.64] ;  /* 0x0000000a96805981 */ /* 0x000162000c1e1d00 */
[----:B------:R-:W-:Y:S02]  /*1f50*/  SHF.L.U32 R193, R193, 0x10, RZ ;  /* 0x00000010c1c17819 */ /* 0x000fe400000006ff */
[C---:B------:R-:W-:Y:S02]  /*1f60*/  SHF.L.U32 R190, R110.reuse, 0x10, RZ ;  /* 0x000000106ebe7819 */ /* 0x040fe400000006ff */
[----:B------:R-:W-:-:S04]  /*1f70*/  PRMT R195, R110, 0x7632, R195 ;  /* 0x000076326ec37816 */ /* 0x000fc800000000c3 */
[----:B------:R-:W-:Y:S01]  /*1f80*/  SHF.L.U32 R195, R195, 0x10, RZ ;  /* 0x00000010c3c37819 */ /* 0x000fe200000006ff */
[----:B------:R-:W-:Y:S01]  /*1f90*/  IMAD.U32 R192, R111, 0x10000, RZ ;  /* 0x000100006fc07824 */ /* 0x000fe200078e00ff */
[C---:B---3--:R-:W-:Y:S02]  /*1fa0*/  PRMT R149, R140.reuse, 0x7632, R149 ;  /* 0x000076328c957816 */ /* 0x048fe40000000095 */
[----:B------:R-:W-:Y:S02]  /*1fb0*/  SHF.L.U32 R153, R140, 0x10, RZ ;  /* 0x000000108c997819 */ /* 0x000fe400000006ff */
[C---:B------:R-:W-:Y:S01]  /*1fc0*/  PRMT R140, R141.reuse, 0x7632, R140 ;  /* 0x000076328d8c7816 */ /* 0x040fe2000000008c */
[----:B------:R-:W-:Y:S01]  /*1fd0*/  IMAD.U32 R141, R141, 0x10000, RZ ;  /* 0x000100008d8d7824 */ /* 0x000fe200078e00ff */
[C---:B------:R-:W-:Y:S02]  /*1fe0*/  PRMT R152, R142.reuse, 0x7632, R152 ;  /* 0x000076328e987816 */ /* 0x040fe40000000098 */
[----:B------:R-:W-:Y:S01]  /*1ff0*/  SHF.L.U32 R155, R142, 0x10, RZ ;  /* 0x000000108e9b7819 */ /* 0x000fe200000006ff */
[----:B------:R-:W-:Y:S01]  /*2000*/  FADD.FTZ R185, -R148, R141 ;  /* 0x0000008d94b97221 */ /* 0x000fe20000010100 */
[C---:B------:R-:W-:Y:S01]  /*2010*/  PRMT R142, R143.reuse, 0x7632, R142 ;  /* 0x000076328f8e7816 */ /* 0x040fe2000000008e */
[----:B------:R-:W-:Y:S01]  /*2020*/  IMAD.U32 R143, R143, 0x10000, RZ ;  /* 0x000100008f8f7824 */ /* 0x000fe200078e00ff */
[----:B------:R-:W-:Y:S01]  /*2030*/  SHF.L.U32 R149, R149, 0x10, RZ ;  /* 0x0000001095957819 */ /* 0x000fe200000006ff */
[----:B------:R-:W-:Y:S01]  /*2040*/  IMAD.U32 R141, R140, 0x10000, RZ ;  /* 0x000100008c8d7824 */ /* 0x000fe200078e00ff */
[----:B----4-:R-:W-:Y:S01]  /*2050*/  PRMT R140, R144, 0x7632, R140 ;  /* 0x00007632908c7816 */ /* 0x010fe2000000008c */
[----:B------:R-:W-:Y:S01]  /*2060*/  FADD.FTZ R189, -R148, R143 ;  /* 0x0000008f94bd7221 */ /* 0x000fe20000010100 */
[----:B------:R-:W-:-:S02]  /*2070*/  IMAD.U32 R183, R142, 0x10000, RZ ;  /* 0x000100008eb77824 */ /* 0x000fc400078e00ff */
[C---:B------:R-:W-:Y:S01]  /*2080*/  FADD.FTZ R149, -R148.reuse, R149 ;  /* 0x0000009594957221 */ /* 0x040fe20000010100 */
[C---:B------:R-:W-:Y:S01]  /*2090*/  FADD.FTZ R143, -R148.reuse, R141 ;  /* 0x0000008d948f7221 */ /* 0x040fe20000010100 */
[----:B------:R-:W-:Y:S01]  /*20a0*/  FADD.FTZ R153, -R148, R153 ;  /* 0x0000009994997221 */ /* 0x000fe20000010100 */
[----:B------:R-:W-:Y:S02]  /*20b0*/  IMAD.U32 R141, R144, 0x10000, RZ ;  /* 0x00010000908d7824 */ /* 0x000fe400078e00ff */
[----:B------:R-:W-:Y:S01]  /*20c0*/  FADD.FTZ R201, -R148, R183 ;  /* 0x000000b794c97221 */ /* 0x000fe20000010100 */
[----:B------:R-:W-:Y:S02]  /*20d0*/  IMAD.U32 R140, R140, 0x10000, RZ ;  /* 0x000100008c8c7824 */ /* 0x000fe400078e00ff */
        /* <DEDUP_REMOVED lines=12> */
[----:B0-----:R-:W-:Y:S01]  /*21a0*/  SHF.L.U32 R151, R152, 0x10, RZ ;  /* 0x0000001098977819 */ /* 0x001fe200000006ff */
[----:B------:R-:W-:Y:S01]  /*21b0*/  FMUL.FTZ R196, R6, R143 ;  /* 0x0000008f06c47220 */ /* 0x000fe20000410000 */
[----:B------:R-:W-:-:S02]  /*21c0*/  IMAD.U32 R142, R142, 0x10000, RZ ;  /* 0x000100008e8e7824 */ /* 0x000fc400078e00ff */
[----:B------:R-:W-:Y:S01]  /*21d0*/  FADD.FTZ R143, R140, R191 ;  /* 0x000000bf8c8f7221 */ /* 0x000fe20000010000 */
[----:B------:R-:W-:Y:S01]  /*21e0*/  FMUL.FTZ R185, R6, R185 ;  /* 0x000000b906b97220 */ /* 0x000fe20000410000 */
[----:B------:R-:W-:Y:S01]  /*21f0*/  FMUL.FTZ R188, R188, R145 ;  /* 0x00000091bcbc7220 */ /* 0x000fe20000410000 */
[----:B------:R-:W-:Y:S01]  /*2200*/  FFMA.FTZ R140, R194, R191, R141 ;  /* 0x000000bfc28c7223 */ /* 0x000fe2000001008d */
[----:B------:R-:W-:Y:S01]  /*2210*/  FADD.FTZ R197, -R148, R151 ;  /* 0x0000009794c57221 */ /* 0x000fe20000010100 */
[----:B------:R-:W-:Y:S01]  /*2220*/  PRMT R144, R146, 0x7632, R144 ;  /* 0x0000763292907816 */ /* 0x000fe20000000090 */
[-C--:B------:R-:W-:Y:S01]  /*2230*/  FMUL.FTZ R193, R193, R142.reuse ;  /* 0x0000008ec1c17220 */ /* 0x080fe20000410000 */
[----:B------:R-:W-:Y:S01]  /*2240*/  FADD.FTZ R51, R51, R142 ;  /* 0x0000008e33337221 */ /* 0x000fe20000010000 */
[----:B------:R-:W-:Y:S01]  /*2250*/  FFMA.FTZ R83, R196, R142, R83 ;  /* 0x0000008ec4537223 */ /* 0x000fe20000010053 */
[----:B------:R-:W-:Y:S01]  /*2260*/  FADD.FTZ R155, -R148, R155 ;  /* 0x0000009b949b7221 */ /* 0x000fe20000010100 */
[----:B------:R-:W-:-:S02]  /*2270*/  IMAD.U32 R151, R146, 0x10000, RZ ;  /* 0x0001000092977824 */ /* 0x000fc400078e00ff */
[----:B------:R-:W-:Y:S01]  /*2280*/  FADD.FTZ R142, R143, R188 ;  /* 0x000000bc8f8e7221 */ /* 0x000fe20000010000 */
[----:B------:R-:W-:Y:S01]  /*2290*/  FFMA.FTZ R141, R185, R188, R140 ;  /* 0x000000bcb98d7223 */ /* 0x000fe2000001008c */
[----:B------:R-:W-:Y:S01]  /*22a0*/  FMUL.FTZ R187, R6, R155 ;  /* 0x0000009b06bb7220 */ /* 0x000fe20000410000 */
[----:B------:R-:W-:Y:S01]  /*22b0*/  FMUL.FTZ R190, R190, R151 ;  /* 0x00000097bebe7220 */ /* 0x000fe20000410000 */
[----:B------:R-:W-:Y:S02]  /*22c0*/  IMAD.U32 R144, R144, 0x10000, RZ ;  /* 0x0001000090907824 */ /* 0x000fe400078e00ff */
[----:B------:R-:W-:Y:S01]  /*22d0*/  FADD.FTZ R143, R142, R193 ;  /* 0x000000c18e8f7221 */ /* 0x000fe20000010000 */
[----:B------:R-:W-:Y:S01]  /*22e0*/  FFMA.FTZ R140, R196, R193, R141 ;  /* 0x000000c1c48c7223 */ /* 0x000fe2000001008d */
[----:B------:R-:W-:Y:S01]  /*22f0*/  PRMT R146, R147, 0x7632, R146 ;  /* 0x0000763293927816 */ /* 0x000fe20000000092 */
[--C-:B------:R-:W-:Y:S01]  /*2300*/  FADD.FTZ R50, R50, R145.reuse ;  /* 0x0000009132327221 */ /* 0x100fe20000010000 */
[----:B------:R-:W-:Y:S01]  /*2310*/  FFMA.FTZ R82, R185, R145, R82 ;  /* 0x00000091b9527223 */ /* 0x000fe20000010052 */
[----:B------:R-:W-:Y:S01]  /*2320*/  SHF.L.U32 R147, R147, 0x10, RZ ;  /* 0x0000001093937819 */ /* 0x000fe200000006ff */
[----:B------:R-:W-:Y:S01]  /*2330*/  FMUL.FTZ R195, R195, R144 ;  /* 0x00000090c3c37220 */ /* 0x000fe20000410000 */
[----:B------:R-:W-:Y:S01]  /*2340*/  PRMT R145, R111, 0x7632, R145 ;  /* 0x000076326f917816 */ /* 0x000fe20000000091 */
[C---:B------:R-:W-:Y:S01]  /*2350*/  FMUL.FTZ R198, R6.reuse, R197 ;  /* 0x000000c506c67220 */ /* 0x040fe20000410000 */
[----:B------:R-:W-:Y:S01]  /*2360*/  FADD.FTZ R142, R143, R190 ;  /* 0x000000be8f8e7221 */ /* 0x000fe20000010000 */
[----:B------:R-:W-:Y:S01]  /*2370*/  FFMA.FTZ R140, R187, R190, R140 ;  /* 0x000000bebb8c7223 */ /* 0x000fe2000001008c */
[----:B------:R-:W-:Y:S01]  /*2380*/  SHF.L.U32 R145, R145, 0x10, RZ ;  /* 0x0000001091917819 */ /* 0x000fe200000006ff */
[----:B------:R-:W-:Y:S01]  /*2390*/  FMUL.FTZ R189, R6, R189 ;  /* 0x000000bd06bd7220 */ /* 0x000fe20000410000 */
[----:B------:R-:W-:Y:S01]  /*23a0*/  FMUL.FTZ R192, R192, R147 ;  /* 0x00000093c0c07220 */ /* 0x000fe20000410000 */
[----:B------:R-:W-:-:S02]  /*23b0*/  IMAD.U32 R146, R146, 0x10000, RZ ;  /* 0x0001000092927824 */ /* 0x000fc400078e00ff */
        /* <DEDUP_REMOVED lines=17> */
.L_x_604:
[----:B------:R-:W0:Y:S01]  /*24d0*/  LDC R0, c[0x0][0x388] ;  /* 0x0000e200ff007b82 */ /* 0x000e220000000800 */
[----:B-----5:R-:W-:Y:S01]  /*24e0*/  ISETP.GE.AND P4, PT, R8, 0x1, PT ;  /* 0x000000010800780c */ /* 0x020fe20003f86270 */
[----:B------:R-:W-:Y:S01]  /*24f0*/  UISETP.NE.U32.AND UP0, UPT, UR12, URZ, UPT ;  /* 0x000000ff0c00728c */ /* 0x000fe2000bf05070 */
[----:B------:R-:W-:-:S03]  /*2500*/  IMAD.MOV.U32 R201, RZ, RZ, RZ ;  /* 0x000000ffffc97224 */ /* 0x000fc600078e00ff */
[----:B------:R-:W-:-:S08]  /*2510*/  UISETP.NE.AND.EX UP0, UPT, UR13, URZ, UPT, UP0 ;  /* 0x000000ff0d00728c */ /* 0x000fd0000bf05300 */
[----:B------:R-:W-:Y:S01]  /*2520*/  @P4 IADD3 R141, PT, PT, R8, -0x1, RZ ;  /* 0xffffffff088d4810 */ /* 0x000fe20007ffe0ff */
[----:B0-----:R-:W-:-:S04]  /*2530*/  IMAD R7, R5, R0, RZ ;  /* 0x0000000005077224 */ /* 0x001fc800078e02ff */
[----:B------:R-:W-:Y:S01]  /*2540*/  @P4 IMAD R141, R141, R0, RZ ;  /* 0x000000008d8d4224 */ /* 0x000fe200078e02ff */
[----:B------:R-:W-:-:S04]  /*2550*/  SHF.R.S32.HI R140, RZ, 0x1f, R7 ;  /* 0x0000001fff8c7819 */ /* 0x000fc80000011407 */
[----:B------:R-:W-:Y:S02]  /*2560*/  @P4 SHF.R.S32.HI R142, RZ, 0x1f, R141 ;  /* 0x0000001fff8e4819 */ /* 0x000fe4000001148d */
[----:B------:R-:W-:Y:S02]  /*2570*/  LEA.HI R140, R140, R7, RZ, 0x3 ;  /* 0x000000078c8c7211 */ /* 0x000fe400078f18ff */
[----:B------:R-:W-:Y:S02]  /*2580*/  @P4 LEA.HI R142, R142, R141, RZ, 0x3 ;  /* 0x0000008d8e8e4211 */ /* 0x000fe400078f18ff */
[-C--:B------:R-:W-:Y:S02]  /*2590*/  LEA.HI.SX32 R7, R140, R199.reuse, 0x1d ;  /* 0x000000c78c077211 */ /* 0x080fe400078feaff */
[----:B------:R-:W-:Y:S02]  /*25a0*/  @P4 LEA.HI.SX32 R201, R142, R199, 0x1d ;  /* 0x000000c78ec94211 */ /* 0x000fe400078feaff */
[----:B------:R-:W-:Y:S01]  /*25b0*/  MOV R199, R7 ;  /* 0x0000000700c77202 */ /* 0x000fe20000000f00 */
[----:B------:R-:W-:Y:S06]  /*25c0*/  BRA.U UP0, `(.L_x_612) ;  /* 0x00000001005c7547 */ /* 0x000fec000b800000 */
[C---:B------:R-:W-:Y:S02]  /*25d0*/  ISETP.GE.U32.AND P0, PT, R2.reuse, 0x100, PT ;  /* 0x000001000200780c */ /* 0x040fe40003f06070 */
[C---:B------:R-:W-:Y:S02]  /*25e0*/  ISETP.GE.U32.AND P1, PT, R2.reuse, 0x200, PT ;  /* 0x000002000200780c */ /* 0x040fe40003f26070 */
[----:B------:R-:W-:-:S09]  /*25f0*/  ISETP.GE.U32.AND P2, PT, R2, 0x300, PT ;  /* 0x000003000200780c */ /* 0x000fd20003f46070 */
[----:B------:R-:W0:Y:S08]  /*2600*/  @P0 LDC.64 R144, c[0x0][0x3b0] ;  /* 0x0000ec00ff900b82 */ /* 0x000e300000000a00 */
[----:B------:R-:W1:Y:S08]  /*2610*/  @P1 LDC.64 R142, c[0x0][0x3b0] ;  /* 0x0000ec00ff8e1b82 */ /* 0x000e700000000a00 */
[----:B------:R-:W2:Y:S01]  /*2620*/  @P2 LDC.64 R140, c[0x0][0x3b0] ;  /* 0x0000ec00ff8c2b82 */ /* 0x000ea20000000a00 */
[----:B0-----:R-:W-:-:S04]  /*2630*/  @P0 IMAD.WIDE.U32 R144, R201, 0x8, R144 ;  /* 0x00000008c9900825 */ /* 0x001fc800078e0090 */
[----:B------:R-:W-:Y:S01]  /*2640*/  @P0 VIADD R201, R201, 0x100 ;  /* 0x00000100c9c90836 */ /* 0x000fe20000000000 */
[----:B------:R3:W5:Y:S03]  /*2650*/  @P0 LDG.E.64 R170, desc[UR10][R144.64] ;  /* 0x0000000a90aa0981 */ /* 0x000766000c1e1b00 */
[C---:B-1----:R-:W-:Y:S01]  /*2660*/  @P1 IMAD.WIDE.U32 R142, R201.reuse, 0x8, R142 ;  /* 0x00000008c98e1825 */ /* 0x042fe200078e008e */
[----:B------:R-:W-:-:S04]  /*2670*/  @P1 IADD3 R201, PT, PT, R201, 0x100, RZ ;  /* 0x00000100c9c91810 */ /* 0x000fc80007ffe0ff */
[----:B------:R3:W5:Y:S01]  /*2680*/  @P1 LDG.E.64 R168, desc[UR10][R142.64] ;  /* 0x0000000a8ea81981 */ /* 0x000762000c1e1b00 */
[----:B--2---:R-:W-:-:S05]  /*2690*/  @P2 IMAD.WIDE.U32 R140, R201, 0x8, R140 ;  /* 0x00000008c98c2825 */ /* 0x004fca00078e008c */
[----:B------:R3:W5:Y:S01]  /*26a0*/  @P2 LDG.E.64 R172, desc[UR10][R140.64] ;  /* 0x0000000a8cac2981 */ /* 0x000762000c1e1b00 */
[----:B------:R-:W-:Y:S01]  /*26b0*/  ISETP.GE.U32.AND P3, PT, R2, 0x400, PT ;  /* 0x000004000200780c */ /* 0x000fe20003f66070 */
[----:B------:R-:W-:Y:S02]  /*26c0*/  HFMA2 R202, -RZ, RZ, 0, 0 ;  /* 0x00000000ffca7431 */ /* 0x000fe400000001ff */
[----:B------:R-:W-:Y:S02]  /*26d0*/  IMAD.MOV.U32 R199, RZ, RZ, RZ ;  /* 0x000000ffffc77224 */ /* 0x000fe400078e00ff */
[----:B------:R-:W-:-:S08]  /*26e0*/  @P2 VIADD R201, R201, 0x100 ;  /* 0x00000100c9c92836 */ /* 0x000fd00000000000 */
[----:B---3--:R-:W-:Y:S05]  /*26f0*/  @!P3 BRA `(.L_x_611) ;  /* 0x0000000000a0b947 */ /* 0x008fea0003800000 */
[----:B------:R-:W0:Y:S02]  /*2700*/  LDC.64 R140, c[0x0][0x3b0] ;  /* 0x0000ec00ff8c7b82 */ /* 0x000e240000000a00 */
[----:B0-----:R-:W-:-:S05]  /*2710*/  IMAD.WIDE.U32 R140, R201, 0x8, R140 ;  /* 0x00000008c98c7825 */ /* 0x001fca00078e008c */
[----:B------:R1:W5:Y:S01]  /*2720*/  LDG.E.64 R174, desc[UR10][R140.64] ;  /* 0x0000000a8cae7981 */ /* 0x000362000c1e1b00 */
[----:B------:R-:W-:Y:S05]  /*2730*/  BRA `(.L_x_611) ;  /* 0x0000000000907947 */ /* 0x000fea0003800000 */
.L_x_612:
[C---:B------:R-:W-:Y:S02]  /*2740*/  ISETP.GE.U32.AND P0, PT, R2.reuse, 0x100, PT ;  /* 0x000001000200780c */ /* 0x040fe40003f06070 */
[C---:B------:R-:W-:Y:S02]  /*2750*/  ISETP.GE.U32.AND P1, PT, R2.reuse, 0x200, PT ;  /* 0x000002000200780c */ /* 0x040fe40003f26070 */
[C---:B------:R-:W-:Y:S02]  /*2760*/  ISETP.GE.U32.AND P2, PT, R2.reuse, 0x300, PT ;  /* 0x000003000200780c */ /* 0x040fe40003f46070 */
[----:B------:R-:W-:-:S07]  /*2770*/  ISETP.GE.U32.AND P3, PT, R2, 0x400, PT ;  /* 0x000004000200780c */ /* 0x000fce0003f66070 */
[----:B------:R-:W0:Y:S08]  /*2780*/  @P0 LDC.64 R146, c[0x0][0x3b0] ;  /* 0x0000ec00ff920b82 */ /* 0x000e300000000a00 */
[----:B------:R-:W1:Y:S08]  /*2790*/  @P0 LDC.64 R148, c[0x0][0x438] ;  /* 0x00010e00ff940b82 */ /* 0x000e700000000a00 */
[----:B------:R-:W2:Y:S08]  /*27a0*/  @P1 LDC.64 R150, c[0x0][0x3b0] ;  /* 0x0000ec00ff961b82 */ /* 0x000eb00000000a00 */
[----:B------:R-:W3:Y:S01]  /*27b0*/  @P1 LDC.64 R152, c[0x0][0x438] ;  /* 0x00010e00ff981b82 */ /* 0x000ee20000000a00 */
[C---:B0-----:R-:W-:Y:S01]  /*27c0*/  @P0 IMAD.WIDE.U32 R146, R201.reuse, 0x8, R146 ;  /* 0x00000008c9920825 */ /* 0x041fe200078e0092 */
[----:B------:R-:W-:-:S04]  /*27d0*/  @P0 IADD3 R201, PT, PT, R201, 0x100, RZ ;  /* 0x00000100c9c90810 */ /* 0x000fc80007ffe0ff */
[----:B------:R0:W5:Y:S02]  /*27e0*/  @P0 LDG.E.64 R170, desc[UR10][R146.64] ;  /* 0x0000000a92aa0981 */ /* 0x000164000c1e1b00 */
[----:B------:R-:W4:Y:S01]  /*27f0*/  @P2 LDC.64 R154, c[0x0][0x3b0] ;  /* 0x0000ec00ff9a2b82 */ /* 0x000f220000000a00 */
[----:B-1----:R-:W-:-:S04]  /*2800*/  @P0 IMAD.WIDE.U32 R148, R199, 0x10, R148 ;  /* 0x00000010c7940825 */ /* 0x002fc800078e0094 */
[----:B------:R-:W-:Y:S01]  /*2810*/  @P0 VIADD R199, R199, 0x100 ;  /* 0x00000100c7c70836 */ /* 0x000fe20000000000 */
[----:B------:R0:W5:Y:S02]  /*2820*/  @P0 LDG.E.128 R40, desc[UR10][R148.64] ;  /* 0x0000000a94280981 */ /* 0x000164000c1e1d00 */
[----:B------:R-:W1:Y:S01]  /*2830*/  @P2 LDC.64 R140, c[0x0][0x438] ;  /* 0x00010e00ff8c2b82 */ /* 0x000e620000000a00 */
[C---:B--2---:R-:W-:Y:S01]  /*2840*/  @P1 IMAD.WIDE.U32 R150, R201.reuse, 0x8, R150 ;  /* 0x00000008c9961825 */ /* 0x044fe200078e0096 */
[----:B------:R-:W-:-:S04]  /*2850*/  @P1 IADD3 R201, PT, PT, R201, 0x100, RZ ;  /* 0x00000100c9c91810 */ /* 0x000fc80007ffe0ff */
[----:B------:R0:W5:Y:S02]  /*2860*/  @P1 LDG.E.64 R168, desc[UR10][R150.64] ;  /* 0x0000000a96a81981 */ /* 0x000164000c1e1b00 */
[----:B------:R-:W2:Y:S01]  /*2870*/  @P3 LDC.64 R142, c[0x0][0x3b0] ;  /* 0x0000ec00ff8e3b82 */ /* 0x000ea20000000a00 */
[----:B---3--:R-:W-:-:S04]  /*2880*/  @P1 IMAD.WIDE.U32 R152, R199, 0x10, R152 ;  /* 0x00000010c7981825 */ /* 0x008fc800078e0098 */
[----:B------:R-:W-:Y:S01]  /*2890*/  @P1 VIADD R199, R199, 0x100 ;  /* 0x00000100c7c71836 */ /* 0x000fe20000000000 */
[----:B------:R0:W5:Y:S02]  /*28a0*/  @P1 LDG.E.128 R36, desc[UR10][R152.64] ;  /* 0x0000000a98241981 */ /* 0x000164000c1e1d00 */
[----:B------:R-:W3:Y:S01]  /*28b0*/  @P3 LDC.64 R144, c[0x0][0x438] ;  /* 0x00010e00ff903b82 */ /* 0x000ee20000000a00 */
[C---:B----4-:R-:W-:Y:S01]  /*28c0*/  @P2 IMAD.WIDE.U32 R154, R201.reuse, 0x8, R154 ;  /* 0x00000008c99a2825 */ /* 0x050fe200078e009a */
[----:B------:R-:W-:-:S04]  /*28d0*/  @P2 IADD3 R201, PT, PT, R201, 0x100, RZ ;  /* 0x00000100c9c92810 */ /* 0x000fc80007ffe0ff */
[----:B------:R0:W5:Y:S01]  /*28e0*/  @P2 LDG.E.64 R172, desc[UR10][R154.64] ;  /* 0x0000000a9aac2981 */ /* 0x000162000c1e1b00 */
[----:B-1----:R-:W-:-:S04]  /*28f0*/  @P2 IMAD.WIDE.U32 R140, R199, 0x10, R140 ;  /* 0x00000010c78c2825 */ /* 0x002fc800078e008c */
[----:B------:R-:W-:Y:S01]  /*2900*/  @P2 VIADD R199, R199, 0x100 ;  /* 0x00000100c7c72836 */ /* 0x000fe20000000000 */
[----:B------:R0:W5:Y:S01]  /*2910*/  @P2 LDG.E.128 R124, desc[UR10][R140.64] ;  /* 0x0000000a8c7c2981 */ /* 0x000162000c1e1d00 */
[----:B--2---:R-:W-:-:S05]  /*2920*/  @P3 IMAD.WIDE.U32 R142, R201, 0x8, R142 ;  /* 0x00000008c98e3825 */ /* 0x004fca00078e008e */
[----:B------:R0:W5:Y:S01]  /*2930*/  @P3 LDG.E.64 R174, desc[UR10][R142.64] ;  /* 0x0000000a8eae3981 */ /* 0x000162000c1e1b00 */
[----:B---3--:R-:W-:-:S05]  /*2940*/  @P3 IMAD.WIDE.U32 R144, R199, 0x10, R144 ;  /* 0x00000010c7903825 */ /* 0x008fca00078e0090 */
[----:B------:R0:W5:Y:S01]  /*2950*/  @P3 LDG.E.128 R128, desc[UR10][R144.64] ;  /* 0x0000000a90803981 */ /* 0x000162000c1e1d00 */
[----:B------:R-:W-:Y:S01]  /*2960*/  MOV R199, RZ ;  /* 0x000000ff00c77202 */ /* 0x000fe20000000f00 */
[----:B------:R-:W-:-:S07]  /*2970*/  IMAD.MOV.U32 R202, RZ, RZ, RZ ;  /* 0x000000ffffca7224 */ /* 0x000fce00078e00ff */
.L_x_611:
[----:B----4-:R-:W-:Y:S05]  /*2980*/  BSYNC.RECONVERGENT B0 ;  /* 0x0000000000007941 */ /* 0x010fea0003800200 */
.L_x_603:
[----:B01----:R-:W0:Y:S01]  /*2990*/  SHFL.DOWN PT, R140, R199, 0x10, 0x1f ;  /* 0x0a001f00c78c7f89 */ /* 0x003e2200000e0000 */
[----:B------:R-:W-:Y:S03]  /*29a0*/  BSSY.RECONVERGENT B0, `(.L_x_613) ;  /* 0x000001f000007945 */ /* 0x000fe60003800200 */
[----:B------:R-:W1:Y:S01]  /*29b0*/  SHFL.DOWN PT, R141, R202, 0x10, 0x1f ;  /* 0x0a001f00ca8d7f89 */ /* 0x000e6200000e0000 */
[----:B0-----:R-:W-:Y:S02]  /*29c0*/  FADD.FTZ R140, R140, R199 ;  /* 0x000000c78c8c7221 */ /* 0x001fe40000010000 */
[----:B------:R-:W0:Y:S01]  /*29d0*/  S2R R199, SR_TID.X ;  /* 0x0000000000c77919 */ /* 0x000e220000002100 */
[----:B-1----:R-:W-:Y:S02]  /*29e0*/  FADD.FTZ R141, R141, R202 ;  /* 0x000000ca8d8d7221 */ /* 0x002fe40000010000 */
[----:B------:R-:W1:Y:S04]  /*29f0*/  SHFL.DOWN PT, R143, R140, 0x8, 0x1f ;  /* 0x09001f008c8f7f89 */ /* 0x000e6800000e0000 */
[----:B------:R-:W2:Y:S01]  /*2a00*/  SHFL.DOWN PT, R142, R141, 0x8, 0x1f ;  /* 0x09001f008d8e7f89 */ /* 0x000ea200000e0000 */
[----:B-1----:R-:W-:Y:S01]  /*2a10*/  FADD.FTZ R143, R140, R143 ;  /* 0x0000008f8c8f7221 */ /* 0x002fe20000010000 */
[----:B--2---:R-:W-:-:S04]  /*2a20*/  FADD.FTZ R142, R141, R142 ;  /* 0x0000008e8d8e7221 */ /* 0x004fc80000010000 */
[----:B------:R-:W1:Y:S01]  /*2a30*/  SHFL.DOWN PT, R144, R143, 0x4, 0x1f ;  /* 0x08801f008f907f89 */ /* 0x000e6200000e0000 */
[----:B0-----:R-:W-:-:S03]  /*2a40*/  LOP3.LUT P5, RZ, R199, 0x1f, RZ, 0xc0, !PT ;  /* 0x0000001fc7ff7812 */ /* 0x001fc600078ac0ff */
        /* <DEDUP_REMOVED lines=20> */
.L_x_614:
[----:B------:R-:W-:Y:S05]  /*2b90*/  BSYNC.RECONVERGENT B0 ;  /* 0x0000000000007941 */ /* 0x000fea0003800200 */
.L_x_613:
[----:B------:R-:W1:Y:S08]  /*2ba0*/  S2UR UR5, SR_CgaCtaId ;  /* 0x00000000000579c3 */ /* 0x000e700000008800 */
[----:B------:R-:W-:Y:S01]  /*2bb0*/  BAR.SYNC.DEFER_BLOCKING 0x0 ;  /* 0x0000000000007b1d */ /* 0x000fe20000010000 */
[----:B------:R-:W-:-:S05]  /*2bc0*/  ISETP.NE.AND P5, PT, RZ, UR9, PT ;  /* 0x00000009ff007c0c */ /* 0x000fca000bfa5270 */
[----:B------:R-:W-:Y:S01]  /*2bd0*/  UMOV UR4, 0x400 ;  /* 0x0000040000047882 */ /* 0x000fe20000000000 */
[----:B------:R-:W-:Y:S01]  /*2be0*/  BSSY.RECONVERGENT B0, `(.L_x_615) ;  /* 0x00001ce000007945 */ /* 0x000fe20003800200 */
        /* <DEDUP_REMOVED lines=15> */
[----:B------:R-:W-:Y:S02]  /*2ce0*/  @P4 IADD3 R141, PT, PT, R8, -0x1, RZ ;  /* 0xffffffff088d4810 */ /* 0x000fe40007ffe0ff */
[----:B------:R-:W-:Y:S01]  /*2cf0*/  FADD.FTZ R201, R142, R201 ;  /* 0x000000c98ec97221 */ /* 0x000fe20000010000 */
[----:B------:R-:W-:-:S02]  /*2d00*/  FADD.FTZ R140, R143, R140 ;  /* 0x0000008c8f8c7221 */ /* 0x000fc40000010000 */
[----:B------:R-:W-:Y:S02]  /*2d10*/  @P4 IMAD R141, R141, R0, RZ ;  /* 0x000000008d8d4224 */ /* 0x000fe400078e02ff */
[----:B-1----:R-:W-:Y:S01]  /*2d20*/  FADD.FTZ R201, R201, R144 ;  /* 0x00000090c9c97221 */ /* 0x002fe20000010000 */
[----:B------:R-:W-:Y:S01]  /*2d30*/  FADD.FTZ R140, R140, R145 ;  /* 0x000000918c8c7221 */ /* 0x000fe20000010000 */
[----:B------:R-:W-:Y:S02]  /*2d40*/  IMAD.MOV.U32 R145, RZ, RZ, RZ ;  /* 0x000000ffff917224 */ /* 0x000fe400078e00ff */
[----:B------:R-:W-:Y:S01]  /*2d50*/  FADD.FTZ R201, R146, R201 ;  /* 0x000000c992c97221 */ /* 0x000fe20000010000 */
[----:B------:R-:W-:Y:S01]  /*2d60*/  FADD.FTZ R140, R147, R140 ;  /* 0x0000008c938c7221 */ /* 0x000fe20000010000 */
[----:B------:R-:W-:Y:S02]  /*2d70*/  @P4 SHF.R.S32.HI R8, RZ, 0x1f, R141 ;  /* 0x0000001fff084819 */ /* 0x000fe4000001148d */
[----:B--2---:R-:W-:Y:S01]  /*2d80*/  FADD.FTZ R201, R201, R148 ;  /* 0x00000094c9c97221 */ /* 0x004fe20000010000 */
[----:B------:R-:W-:Y:S01]  /*2d90*/  FADD.FTZ R140, R140, R149 ;  /* 0x000000958c8c7221 */ /* 0x000fe20000010000 */
[----:B------:R-:W-:-:S02]  /*2da0*/  @P4 LEA.HI R142, R8, R141, RZ, 0x3 ;  /* 0x0000008d088e4211 */ /* 0x000fc400078f18ff */
[----:B------:R-:W-:Y:S01]  /*2db0*/  FADD.FTZ R201, R150, R201 ;  /* 0x000000c996c97221 */ /* 0x000fe20000010000 */
[----:B------:R-:W-:Y:S01]  /*2dc0*/  FADD.FTZ R140, R151, R140 ;  /* 0x0000008c978c7221 */ /* 0x000fe20000010000 */
[----:B------:R-:W-:Y:S02]  /*2dd0*/  MOV R147, R7 ;  /* 0x0000000700937202 */ /* 0x000fe40000000f00 */
[----:B---3--:R-:W-:Y:S01]  /*2de0*/  FADD.FTZ R201, R201, R152 ;  /* 0x00000098c9c97221 */ /* 0x008fe20000010000 */
[----:B------:R-:W-:Y:S01]  /*2df0*/  FADD.FTZ R140, R140, R153 ;  /* 0x000000998c8c7221 */ /* 0x000fe20000010000 */
[----:B------:R-:W-:Y:S02]  /*2e00*/  @P4 LEA.HI.SX32 R145, R142, R199, 0x1d ;  /* 0x000000c78e914211 */ /* 0x000fe400078feaff */
[----:B------:R-:W-:Y:S01]  /*2e10*/  FADD.FTZ R8, R154, R201 ;  /* 0x000000c99a087221 */ /* 0x000fe20000010000 */
[----:B------:R-:W-:-:S03]  /*2e20*/  FADD.FTZ R140, R155, R140 ;  /* 0x0000008c9b8c7221 */ /* 0x000fc60000010000 */
        /* <DEDUP_REMOVED lines=17> */
[----:B------:R-:W-:Y:S02]  /*2f40*/  FSEL R141, R141, RZ, P5 ;  /* 0x000000ff8d8d7208 */ /* 0x000fe40002800000 */
[----:B-----5:R-:W-:-:S03]  /*2f50*/  LOP3.LUT P5, RZ, R170, 0xff, RZ, 0xc0, !PT ;  /* 0x000000ffaaff7812 */ /* 0x020fc600078ac0ff */
[----:B------:R-:W-:-:S04]  /*2f60*/  FMUL.FTZ R141, R141, UR17 ;  /* 0x000000118d8d7c20 */ /* 0x000fc80008410000 */
[----:B------:R-:W-:-:S05]  /*2f70*/  FMUL.FTZ R141, R141, UR16 ;  /* 0x000000108d8d7c20 */ /* 0x000fca0008410000 */
[----:B------:R-:W-:-:S04]  /*2f80*/  FSEL R141, R141, RZ, P5 ;  /* 0x000000ff8d8d7208 */ /* 0x000fc80002800000 */
[----:B------:R-:W-:-:S04]  /*2f90*/  F2FP.BF16.F32.PACK_AB R141, RZ, R141 ;  /* 0x0000008dff8d723e */ /* 0x000fc800000010ff */
[----:B------:R-:W-:-:S07]  /*2fa0*/  PRMT R132, R141, 0x7610, R132 ;  /* 0x000076108d847816 */ /* 0x000fce0000000084 */
.L_x_619:
        /* <DEDUP_REMOVED lines=12> */
.L_x_620:
        /* <DEDUP_REMOVED lines=12> */
.L_x_621:
        /* <DEDUP_REMOVED lines=12> */
.L_x_622:
        /* <DEDUP_REMOVED lines=12> */
.L_x_623:
        /* <DEDUP_REMOVED lines=12> */
.L_x_624:
        /* <DEDUP_REMOVED lines=12> */
.L_x_625:
[----:B------:R-:W-:Y:S05]  /*3430*/  @!P4 BRA `(.L_x_626) ;  /* 0x0000001000f8c947 */ /* 0x000fea0003800000 */
[----:B------:R-:W-:Y:S01]  /*3440*/  FFMA.FTZ R140, R24, R7, R8 ;  /* 0x00000007188c7223 */ /* 0x000fe20000010008 */
[----:B------:R-:W-:-:S03]  /*3450*/  ISETP.GT.AND P5, PT, R4, RZ, PT ;  /* 0x000000ff0400720c */ /* 0x000fc60003fa4270 */
[----:B------:R-:W-:-:S04]  /*3460*/  FADD.FTZ R141, R21, -R140 ;  /* 0x8000008c158d7221 */ /* 0x000fc80000010000 */
[----:B------:R-:W-:-:S05]  /*3470*/  FMUL.FTZ R141, R6, R141 ;  /* 0x0000008d068d7220 */ /* 0x000fca0000410000 */
[----:B------:R-:W-:Y:S02]  /*3480*/  FSEL R141, R141, RZ, P5 ;  /* 0x000000ff8d8d7208 */ /* 0x000fe40002800000 */
[----:B-----5:R-:W-:-:S03]  /*3490*/  ISETP.GE.U32.AND P5, PT, R170, RZ, PT ;  /* 0x000000ffaa00720c */ /* 0x020fc60003fa6070 */
[----:B------:R-:W-:Y:S01]  /*34a0*/  FMUL.FTZ R141, R141, UR17 ;  /* 0x000000118d8d7c20 */ /* 0x000fe20008410000 */
[----:B------:R-:W-:-:S03]  /*34b0*/  ISETP.GE.U32.AND.EX P5, PT, R171, 0x1000000, PT, P5 ;  /* 0x01000000ab00780c */ /* 0x000fc60003fa6150 */
[----:B------:R-:W-:-:S05]  /*34c0*/  FMUL.FTZ R141, R141, UR16 ;  /* 0x000000108d8d7c20 */ /* 0x000fca0008410000 */
[----:B------:R-:W-:-:S04]  /*34d0*/  FSEL R141, R141, RZ, P5 ;  /* 0x000000ff8d8d7208 */ /* 0x000fc80002800000 */
[----:B------:R-:W-:-:S04]  /*34e0*/  F2FP.BF16.F32.PACK_AB R141, RZ, R141 ;  /* 0x0000008dff8d723e */ /* 0x000fc800000010ff */
[----:B------:R-:W-:Y:S01]  /*34f0*/  PRMT R135, R135, 0x5410, R141 ;  /* 0x0000541087877816 */ /* 0x000fe2000000008d */
[----:B------:R-:W-:Y:S06]  /*3500*/  BRA `(.L_x_626) ;  /* 0x0000001000c47947 */ /* 0x000fec0003800000 */
.L_x_618:
[-CC-:B------:R-:W-:Y:S01]  /*3510*/  FFMA.FTZ R137, R3, R7.reuse, R8.reuse ;  /* 0x0000000703897223 */ /* 0x180fe20000010008 */
[-CC-:B------:R-:W-:Y:S01]  /*3520*/  FFMA.FTZ R136, R18, R7.reuse, R8.reuse ;  /* 0x0000000712887223 */ /* 0x180fe20000010008 */
[----:B------:R-:W-:Y:S01]  /*3530*/  FFMA.FTZ R141, R9, R7, R8 ;  /* 0x00000007098d7223 */ /* 0x000fe20000010008 */
[----:B------:R-:W-:Y:S01]  /*3540*/  ISETP.GT.AND P5, PT, R4, RZ, PT ;  /* 0x000000ff0400720c */ /* 0x000fe20003fa4270 */
[----:B------:R-:W-:Y:S01]  /*3550*/  FADD.FTZ R137, R10, -R137 ;  /* 0x800000890a897221 */ /* 0x000fe20000010000 */
[----:B------:R-:W-:Y:S01]  /*3560*/  FADD.FTZ R139, R15, -R136 ;  /* 0x800000880f8b7221 */ /* 0x000fe20000010000 */
[----:B------:R-:W-:Y:S02]  /*3570*/  FADD.FTZ R141, R12, -R141 ;  /* 0x8000008d0c8d7221 */ /* 0x000fe40000010000 */
[C---:B------:R-:W-:Y:S01]  /*3580*/  FMUL.FTZ R137, R6.reuse, R137 ;  /* 0x0000008906897220 */ /* 0x040fe20000410000 */
[----:B------:R-:W-:-:S04]  /*3590*/  FMUL.FTZ R139, R6, R139 ;  /* 0x0000008b068b7220 */ /* 0x000fc80000410000 */
[----:B------:R-:W-:Y:S01]  /*35a0*/  FSEL R137, R137, RZ, P5 ;  /* 0x000000ff89897208 */ /* 0x000fe20002800000 */
[----:B------:R-:W-:Y:S06]  /*35b0*/  @!P4 BRA `(.L_x_627) ;  /* 0x000000000018c947 */ /* 0x000fec0003800000 */
[----:B------:R-:W-:Y:S01]  /*35c0*/  FMUL.FTZ R136, R137, UR17 ;  /* 0x0000001189887c20 */ /* 0x000fe20008410000 */
[----:B-----5:R-:W-:-:S03]  /*35d0*/  LOP3.LUT P6, RZ, R170, 0xff, RZ, 0xc0, !PT ;  /* 0x000000ffaaff7812 */ /* 0x020fc600078cc0ff */
[----:B------:R-:W-:-:S05]  /*35e0*/  FMUL.FTZ R136, R136, UR16 ;  /* 0x0000001088887c20 */ /* 0x000fca0008410000 */
[----:B------:R-:W-:-:S04]  /*35f0*/  FSEL R136, R136, RZ, P6 ;  /* 0x000000ff88887208 */ /* 0x000fc80003000000 */
[----:B------:R-:W-:-:S04]  /*3600*/  F2FP.BF16.F32.PACK_AB R136, RZ, R136 ;  /* 0x00000088ff88723e */ /* 0x000fc800000010ff */
[----:B------:R-:W-:-:S07]  /*3610*/  PRMT R132, R136, 0x7610, R132 ;  /* 0x0000761088847816 */ /* 0x000fce0000000084 */
.L_x_627:
[----:B------:R-:W-:Y:S01]  /*3620*/  F2FP.BF16.F32.PACK_AB R140, RZ, R137 ;  /* 0x00000089ff8c723e */ /* 0x000fe200000010ff */
[----:B------:R-:W-:Y:S01]  /*3630*/  FFMA.FTZ R138, R20, R7, R8 ;  /* 0x00000007148a7223 */ /* 0x000fe20000010008 */
[----:B------:R-:W-:Y:S01]  /*3640*/  FMUL.FTZ R141, R6, R141 ;  /* 0x0000008d068d7220 */ /* 0x000fe20000410000 */
        /* <DEDUP_REMOVED lines=8> */
.L_x_628:
[----:B------:R-:W-:Y:S01]  /*36d0*/  F2FP.BF16.F32.PACK_AB R142, RZ, R139 ;  /* 0x0000008bff8e723e */ /* 0x000fe200000010ff */
[----:B------:R-:W-:Y:S01]  /*36e0*/  FFMA.FTZ R139, R11, R7, R8 ;  /* 0x000000070b8b7223 */ /* 0x000fe20000010008 */
[----:B------:R-:W-:Y:S01]  /*36f0*/  FADD.FTZ R137, R17, -R138 ;  /* 0x8000008a11897221 */ /* 0x000fe20000010000 */
        /* <DEDUP_REMOVED lines=8> */
.L_x_629:
[----:B------:R-:W-:Y:S01]  /*3780*/  FMUL.FTZ R137, R6, R137 ;  /* 0x0000008906897220 */ /* 0x000fe20000410000 */
[--C-:B------:R-:W-:Y:S01]  /*3790*/  FFMA.FTZ R136, R22, R7, R8.reuse ;  /* 0x0000000716887223 */ /* 0x100fe20000010008 */
[----:B------:R-:W-:Y:S01]  /*37a0*/  FADD.FTZ R139, R14, -R139 ;  /* 0x8000008b0e8b7221 */ /* 0x000fe20000010000 */
[----:B------:R-:W-:Y:S01]  /*37b0*/  F2FP.BF16.F32.PACK_AB R144, RZ, R141 ;  /* 0x0000008dff90723e */ /* 0x000fe200000010ff */
[-CC-:B------:R-:W-:Y:S01]  /*37c0*/  FFMA.FTZ R143, R13, R7.reuse, R8.reuse ;  /* 0x000000070d8f7223 */ /* 0x180fe20000010008 */
[----:B------:R-:W-:Y:S01]  /*37d0*/  FFMA.FTZ R138, R24, R7, R8 ;  /* 0x00000007188a7223 */ /* 0x000fe20000010008 */
[----:B------:R-:W-:Y:S01]  /*37e0*/  FADD.FTZ R141, R19, -R136 ;  /* 0x80000088138d7221 */ /* 0x000fe20000010000 */
        /* <DEDUP_REMOVED lines=9> */
.L_x_630:
[----:B------:R-:W-:Y:S01]  /*3880*/  F2FP.BF16.F32.PACK_AB R146, RZ, R137 ;  /* 0x00000089ff92723e */ /* 0x000fe200000010ff */
[----:B------:R-:W-:Y:S01]  /*3890*/  FADD.FTZ R137, R16, -R143 ;  /* 0x8000008f10897221 */ /* 0x000fe20000010000 */
        /* <DEDUP_REMOVED lines=10> */
.L_x_631:
[----:B------:R-:W-:Y:S01]  /*3940*/  F2FP.BF16.F32.PACK_AB R138, RZ, R139 ;  /* 0x0000008bff8a723e */ /* 0x000fe200000010ff */
[C---:B------:R-:W-:Y:S01]  /*3950*/  FMUL.FTZ R137, R6.reuse, R137 ;  /* 0x0000008906897220 */ /* 0x040fe20000410000 */
        /* <DEDUP_REMOVED lines=9> */
.L_x_632:
[----:B------:R-:W-:Y:S02]  /*39f0*/  F2FP.BF16.F32.PACK_AB R141, RZ, R141 ;  /* 0x0000008dff8d723e */ /* 0x000fe400000010ff */
[----:B------:R-:W-:Y:S02]  /*3a00*/  FSEL R148, R143, RZ, P5 ;  /* 0x000000ff8f947208 */ /* 0x000fe40002800000 */
        /* <DEDUP_REMOVED lines=8> */
.L_x_633:
[----:B------:R-:W-:Y:S02]  /*3a90*/  F2FP.BF16.F32.PACK_AB R139, R148, R137 ;  /* 0x00000089948b723e */ /* 0x000fe400000010ff */
[----:B------:R-:W-:Y:S02]  /*3aa0*/  PRMT R138, R138, 0x5410, R141 ;  /* 0x000054108a8a7816 */ /* 0x000fe4000000008d */
[----:B------:R-:W-:Y:S02]  /*3ab0*/  PRMT R137, R144, 0x5410, R146 ;  /* 0x0000541090897816 */ /* 0x000fe40000000092 */
[----:B------:R-:W-:Y:S01]  /*3ac0*/  PRMT R136, R140, 0x5410, R142 ;  /* 0x000054108c887816 */ /* 0x000fe2000000008e */
[----:B------:R-:W-:Y:S06]  /*3ad0*/  @!P4 BRA `(.L_x_626) ;  /* 0x0000000c0050c947 */ /* 0x000fec0003800000 */
[----:B------:R-:W-:Y:S01]  /*3ae0*/  FMUL.FTZ R140, R148, UR17 ;  /* 0x00000011948c7c20 */ /* 0x000fe20008410000 */
[----:B-----5:R-:W-:-:S03]  /*3af0*/  ISETP.GE.U32.AND P5, PT, R170, RZ, PT ;  /* 0x000000ffaa00720c */ /* 0x020fc60003fa6070 */
[----:B------:R-:W-:Y:S01]  /*3b00*/  FMUL.FTZ R140, R140, UR16 ;  /* 0x000000108c8c7c20 */ /* 0x000fe20008410000 */
[----:B------:R-:W-:-:S04]  /*3b10*/  ISETP.GE.U32.AND.EX P5, PT, R171, 0x1000000, PT, P5 ;  /* 0x01000000ab00780c */ /* 0x000fc80003fa6150 */
[----:B------:R-:W-:-:S04]  /*3b20*/  FSEL R140, R140, RZ, P5 ;  /* 0x000000ff8c8c7208 */ /* 0x000fc80002800000 */
[----:B------:R-:W-:-:S04]  /*3b30*/  F2FP.BF16.F32.PACK_AB R140, RZ, R140 ;  /* 0x0000008cff8c723e */ /* 0x000fc800000010ff */
[----:B------:R-:W-:Y:S01]  /*3b40*/  PRMT R135, R135, 0x5410, R140 ;  /* 0x0000541087877816 */ /* 0x000fe2000000008c */
[----:B------:R-:W-:Y:S06]  /*3b50*/  BRA `(.L_x_626) ;  /* 0x0000000c00307947 */ /* 0x000fec0003800000 */
.L_x_617:
        /* <DEDUP_REMOVED lines=8> */
[----:B-----5:R-:W-:Y:S01]  /*3be0*/  IMAD.U32 R141, R40, 0x10000, RZ ;  /* 0x00010000288d7824 */ /* 0x020fe200078e00ff */
[----:B------:R-:W-:Y:S02]  /*3bf0*/  LOP3.LUT P6, RZ, R170, 0xff, RZ, 0xc0, !PT ;  /* 0x000000ffaaff7812 */ /* 0x000fe400078cc0ff */
[----:B------:R-:W-:-:S04]  /*3c00*/  @P5 FADD.FTZ R143, R10, -R143 ;  /* 0x8000008f0a8f5221 */ /* 0x000fc80000010000 */
[----:B------:R-:W-:-:S04]  /*3c10*/  @P5 FFMA.FTZ R141, R6, R143, R141 ;  /* 0x0000008f068d5223 */ /* 0x000fc8000001008d */
[----:B------:R-:W-:-:S04]  /*3c20*/  FMUL.FTZ R141, R141, UR17 ;  /* 0x000000118d8d7c20 */ /* 0x000fc80008410000 */
[----:B------:R-:W-:-:S05]  /*3c30*/  FMUL.FTZ R141, R141, UR16 ;  /* 0x000000108d8d7c20 */ /* 0x000fca0008410000 */
[----:B------:R-:W-:-:S04]  /*3c40*/  FSEL R141, R141, RZ, P6 ;  /* 0x000000ff8d8d7208 */ /* 0x000fc80003000000 */
[----:B------:R-:W-:-:S04]  /*3c50*/  F2FP.BF16.F32.PACK_AB R141, RZ, R141 ;  /* 0x0000008dff8d723e */ /* 0x000fc800000010ff */
[----:B------:R-:W-:-:S07]  /*3c60*/  PRMT R132, R141, 0x7610, R132 ;  /* 0x000076108d847816 */ /* 0x000fce0000000084 */
.L_x_635:
[----:B------:R-:W-:Y:S05]  /*3c70*/  @!P4 BRA `(.L_x_636) ;  /* 0x00000000002cc947 */ /* 0x000fea0003800000 */
[----:B-----5:R-:W-:Y:S01]  /*3c80*/  PRMT R140, R40, 0x7632, R140 ;  /* 0x00007632288c7816 */ /* 0x020fe2000000008c */
[----:B------:R-:W-:Y:S01]  /*3c90*/  @P5 FFMA.FTZ R142, R18, R7, R8 ;  /* 0x00000007128e5223 */ /* 0x000fe20000010008 */
[----:B------:R-:W-:Y:S02]  /*3ca0*/  LOP3.LUT P6, RZ, R170, 0xff00, RZ, 0xc0, !PT ;  /* 0x0000ff00aaff7812 */ /* 0x000fe400078cc0ff */
[----:B------:R-:W-:Y:S01]  /*3cb0*/  SHF.L.U32 R141, R140, 0x10, RZ ;  /* 0x000000108c8d7819 */ /* 0x000fe200000006ff */
[----:B------:R-:W-:-:S04]  /*3cc0*/  @P5 FADD.FTZ R142, R15, -R142 ;  /* 0x8000008e0f8e5221 */ /* 0x000fc80000010000 */
[----:B------:R-:W-:-:S04]  /*3cd0*/  @P5 FFMA.FTZ R141, R6, R142, R141 ;  /* 0x0000008e068d5223 */ /* 0x000fc8000001008d */
[----:B------:R-:W-:-:S04]  /*3ce0*/  FMUL.FTZ R141, R141, UR17 ;  /* 0x000000118d8d7c20 */ /* 0x000fc80008410000 */
[----:B------:R-:W-:-:S05]  /*3cf0*/  FMUL.FTZ R141, R141, UR16 ;  /* 0x000000108d8d7c20 */ /* 0x000fca0008410000 */
[----:B------:R-:W-:-:S04]  /*3d00*/  FSEL R141, R141, RZ, P6 ;  /* 0x000000ff8d8d7208 */ /* 0x000fc80003000000 */
[----:B------:R-:W-:-:S04]  /*3d10*/  F2FP.BF16.F32.PACK_AB R141, RZ, R141 ;  /* 0x0000008dff8d723e */ /* 0x000fc800000010ff */
[----:B------:R-:W-:-:S07]  /*3d20*/  PRMT R132, R132, 0x5410, R141 ;  /* 0x0000541084847816 */ /* 0x000fce000000008d */
.L_x_636:
[----:B------:R-:W-:Y:S05]  /*3d30*/  @!P4 BRA `(.L_x_637) ;  /* 0x000000000028c947 */ /* 0x000fea0003800000 */
        /* <DEDUP_REMOVED lines=10> */
.L_x_637:
        /* <DEDUP_REMOVED lines=12> */
.L_x_638:
        /* <DEDUP_REMOVED lines=11> */
.L_x_639:
        /* <DEDUP_REMOVED lines=12> */
.L_x_640:
        /* <DEDUP_REMOVED lines=11> */
.L_x_641:
[----:B------:R-:W-:Y:S05]  /*40c0*/  @!P4 BRA `(.L_x_626) ;  /* 0x0000000400d4c947 */ /* 0x000fea0003800000 */
[----:B-----5:R-:W-:Y:S01]  /*40d0*/  PRMT R140, R43, 0x7632, R140 ;  /* 0x000076322b8c7816 */ /* 0x020fe2000000008c */
[----:B------:R-:W-:-:S03]  /*40e0*/  @P5 FFMA.FTZ R142, R24, R7, R8 ;  /* 0x00000007188e5223 */ /* 0x000fc60000010008 */
[----:B------:R-:W-:Y:S01]  /*40f0*/  SHF.L.U32 R141, R140, 0x10, RZ ;  /* 0x000000108c8d7819 */ /* 0x000fe200000006ff */
[----:B------:R-:W-:-:S04]  /*4100*/  @P5 FADD.FTZ R142, R21, -R142 ;  /* 0x8000008e158e5221 */ /* 0x000fc80000010000 */
[----:B------:R-:W-:Y:S01]  /*4110*/  @P5 FFMA.FTZ R141, R6, R142, R141 ;  /* 0x0000008e068d5223 */ /* 0x000fe2000001008d */
[----:B------:R-:W-:-:S03]  /*4120*/  ISETP.GE.U32.AND P5, PT, R170, RZ, PT ;  /* 0x000000ffaa00720c */ /* 0x000fc60003fa6070 */
[----:B------:R-:W-:Y:S01]  /*4130*/  FMUL.FTZ R141, R141, UR17 ;  /* 0x000000118d8d7c20 */ /* 0x000fe20008410000 */
[----:B------:R-:W-:-:S03]  /*4140*/  ISETP.GE.U32.AND.EX P5, PT, R171, 0x1000000, PT, P5 ;  /* 0x01000000ab00780c */ /* 0x000fc60003fa6150 */
[----:B------:R-:W-:-:S05]  /*4150*/  FMUL.FTZ R141, R141, UR16 ;  /* 0x000000108d8d7c20 */ /* 0x000fca0008410000 */
[----:B------:R-:W-:-:S04]  /*4160*/  FSEL R141, R141, RZ, P5 ;  /* 0x000000ff8d8d7208 */ /* 0x000fc80002800000 */
[----:B------:R-:W-:-:S04]  /*4170*/  F2FP.BF16.F32.PACK_AB R141, RZ, R141 ;  /* 0x0000008dff8d723e */ /* 0x000fc800000010ff */
[----:B------:R-:W-:Y:S01]  /*4180*/  PRMT R135, R135, 0x5410, R141 ;  /* 0x0000541087877816 */ /* 0x000fe2000000008d */
[----:B------:R-:W-:Y:S06]  /*4190*/  BRA `(.L_x_626) ;  /* 0x0000000400a07947 */ /* 0x000fec0003800000 */
.L_x_634:
[----:B------:R-:W-:Y:S01]  /*41a0*/  ISETP.GT.AND P5, PT, R4, RZ, PT ;  /* 0x000000ff0400720c */ /* 0x000fe20003fa4270 */
[----:B------:R-:W-:Y:S01]  /*41b0*/  @P6 FFMA.FTZ R139, R3, R7, R8 ;  /* 0x00000007038b6223 */ /* 0x000fe20000010008 */
[C---:B-----5:R-:W-:Y:S01]  /*41c0*/  PRMT R136, R40.reuse, 0x7632, R136 ;  /* 0x0000763228887816 */ /* 0x060fe20000000088 */
[----:B------:R-:W-:Y:S01]  /*41d0*/  IMAD.U32 R137, R40, 0x10000, RZ ;  /* 0x0001000028897824 */ /* 0x000fe200078e00ff */
[C---:B------:R-:W-:Y:S01]  /*41e0*/  PRMT R138, R41.reuse, 0x7632, R138 ;  /* 0x00007632298a7816 */ /* 0x040fe2000000008a */
[----:B------:R-:W-:Y:S01]  /*41f0*/  @P6 FADD.FTZ R140, R10, -R139 ;  /* 0x8000008b0a8c6221 */ /* 0x000fe20000010000 */
[----:B------:R-:W-:Y:S01]  /*4200*/  SHF.L.U32 R141, R41, 0x10, RZ ;  /* 0x00000010298d7819 */ /* 0x000fe200000006ff */
[----:B------:R-:W-:Y:S01]  /*4210*/  IMAD.U32 R139, R136, 0x10000, RZ ;  /* 0x00010000888b7824 */ /* 0x000fe200078e00ff */
[----:B------:R-:W-:Y:S01]  /*4220*/  SHF.L.U32 R143, R138, 0x10, RZ ;  /* 0x000000108a8f7819 */ /* 0x000fe200000006ff */
[----:B------:R-:W-:Y:S01]  /*4230*/  @P6 FFMA.FTZ R137, R6, R140, R137 ;  /* 0x0000008c06896223 */ /* 0x000fe20000010089 */
        /* <DEDUP_REMOVED lines=8> */
[----:B------:R-:W-:Y:S02]  /*42c0*/  IMAD.U32 R149, R42, 0x10000, RZ ;  /* 0x000100002a957824 */ /* 0x000fe400078e00ff */
[----:B------:R-:W-:Y:S01]  /*42d0*/  @P5 FFMA.FTZ R139, R6, R136, R139 ;  /* 0x00000088068b5223 */ /* 0x000fe2000001008b */
[----:B------:R-:W-:Y:S01]  /*42e0*/  PRMT R136, R42, 0x7632, R136 ;  /* 0x000076322a887816 */ /* 0x000fe20000000088 */
[C---:B------:R-:W-:Y:S01]  /*42f0*/  @P5 FFMA.FTZ R141, R6.reuse, R138, R141 ;  /* 0x0000008a068d5223 */ /* 0x040fe2000001008d */
[----:B------:R-:W-:Y:S01]  /*4300*/  PRMT R138, R43, 0x7632, R138 ;  /* 0x000076322b8a7816 */ /* 0x000fe2000000008a */
[----:B------:R-:W-:Y:S01]  /*4310*/  @P5 FFMA.FTZ R143, R6, R142, R143 ;  /* 0x0000008e068f5223 */ /* 0x000fe2000001008f */
[----:B------:R-:W-:Y:S01]  /*4320*/  @P5 FFMA.FTZ R201, R13, R7, R8 ;  /* 0x000000070dc95223 */ /* 0x000fe20000010008 */
[----:B------:R-:W-:-:S02]  /*4330*/  IMAD.U32 R151, R136, 0x10000, RZ ;  /* 0x0001000088977824 */ /* 0x000fc400078e00ff */
[-CC-:B------:R-:W-:Y:S01]  /*4340*/  @P5 FFMA.FTZ R136, R22, R7.reuse, R8.reuse ;  /* 0x0000000716885223 */ /* 0x180fe20000010008 */
[----:B------:R-:W-:Y:S01]  /*4350*/  @P5 FADD.FTZ R155, R14, -R155 ;  /* 0x8000009b0e9b5221 */ /* 0x000fe20000010000 */
[----:B------:R-:W-:Y:S01]  /*4360*/  @P5 FFMA.FTZ R142, R24, R7, R8 ;  /* 0x00000007188e5223 */ /* 0x000fe20000010008 */
[----:B------:R-:W-:Y:S01]  /*4370*/  SHF.L.U32 R140, R138, 0x10, RZ ;  /* 0x000000108a8c7819 */ /* 0x000fe200000006ff */
[----:B------:R-:W-:Y:S01]  /*4380*/  @P5 FADD.FTZ R136, R19, -R136 ;  /* 0x8000008813885221 */ /* 0x000fe20000010000 */
[----:B------:R-:W-:Y:S01]  /*4390*/  @P5 FADD.FTZ R138, R16, -R201 ;  /* 0x800000c9108a5221 */ /* 0x000fe20000010000 */
[C---:B------:R-:W-:Y:S01]  /*43a0*/  @P5 FFMA.FTZ R149, R6.reuse, R155, R149 ;  /* 0x0000009b06955223 */ /* 0x040fe20000010095 */
[----:B------:R-:W-:Y:S01]  /*43b0*/  @P5 FADD.FTZ R201, R21, -R142 ;  /* 0x8000008e15c95221 */ /* 0x000fe20000010000 */
[C---:B------:R-:W-:Y:S01]  /*43c0*/  @P5 FFMA.FTZ R151, R6.reuse, R136, R151 ;  /* 0x0000008806975223 */ /* 0x040fe20000010097 */
[C---:B------:R-:W-:Y:S01]  /*43d0*/  @P5 FFMA.FTZ R153, R6.reuse, R138, R153 ;  /* 0x0000008a06995223 */ /* 0x040fe20000010099 */
[----:B------:R-:W-:Y:S01]  /*43e0*/  F2FP.BF16.F32.PACK_AB R142, RZ, R137 ;  /* 0x00000089ff8e723e */ /* 0x000fe200000010ff */
[----:B------:R-:W-:Y:S01]  /*43f0*/  @P5 FFMA.FTZ R140, R6, R201, R140 ;  /* 0x000000c9068c5223 */ /* 0x000fe2000001008c */
[----:B------:R-:W-:-:S02]  /*4400*/  F2FP.BF16.F32.PACK_AB R144, RZ, R139 ;  /* 0x0000008bff90723e */ /* 0x000fc400000010ff */
[----:B------:R-:W-:Y:S02]  /*4410*/  F2FP.BF16.F32.PACK_AB R146, RZ, R141 ;  /* 0x0000008dff92723e */ /* 0x000fe400000010ff */
[----:B------:R-:W-:Y:S02]  /*4420*/  F2FP.BF16.F32.PACK_AB R148, RZ, R143 ;  /* 0x0000008fff94723e */ /* 0x000fe400000010ff */
[----:B------:R-:W-:Y:S02]  /*4430*/  F2FP.BF16.F32.PACK_AB R138, RZ, R149 ;  /* 0x00000095ff8a723e */ /* 0x000fe400000010ff */
[----:B------:R-:W-:Y:S01]  /*4440*/  F2FP.BF16.F32.PACK_AB R150, RZ, R151 ;  /* 0x00000097ff96723e */ /* 0x000fe200000010ff */
[----:B------:R-:W-:Y:S06]  /*4450*/  @!P4 BRA `(.L_x_642) ;  /* 0x000000000018c947 */ /* 0x000fec0003800000 */
[----:B------:R-:W-:Y:S01]  /*4460*/  FMUL.FTZ R137, R137, UR17 ;  /* 0x0000001189897c20 */ /* 0x000fe20008410000 */
[----:B------:R-:W-:-:S03]  /*4470*/  LOP3.LUT P5, RZ, R170, 0xff, RZ, 0xc0, !PT ;  /* 0x000000ffaaff7812 */ /* 0x000fc600078ac0ff */
[----:B------:R-:W-:-:S05]  /*4480*/  FMUL.FTZ R137, R137, UR16 ;  /* 0x0000001089897c20 */ /* 0x000fca0008410000 */
[----:B------:R-:W-:-:S04]  /*4490*/  FSEL R137, R137, RZ, P5 ;  /* 0x000000ff89897208 */ /* 0x000fc80002800000 */
[----:B------:R-:W-:-:S04]  /*44a0*/  F2FP.BF16.F32.PACK_AB R137, RZ, R137 ;  /* 0x00000089ff89723e */ /* 0x000fc800000010ff */
[----:B------:R-:W-:-:S07]  /*44b0*/  PRMT R132, R137, 0x7610, R132 ;  /* 0x0000761089847816 */ /* 0x000fce0000000084 */
.L_x_642:
[----:B------:R-:W-:Y:S05]  /*44c0*/  @!P4 BRA `(.L_x_643) ;  /* 0x000000000018c947 */ /* 0x000fea0003800000 */
[----:B------:R-:W-:Y:S01]  /*44d0*/  FMUL.FTZ R139, R139, UR17 ;  /* 0x000000118b8b7c20 */ /* 0x000fe20008410000 */
[----:B------:R-:W-:-:S03]  /*44e0*/  LOP3.LUT P5, RZ, R170, 0xff00, RZ, 0xc0, !PT ;  /* 0x0000ff00aaff7812 */ /* 0x000fc600078ac0ff */
[----:B------:R-:W-:-:S05]  /*44f0*/  FMUL.FTZ R139, R139, UR16 ;  /* 0x000000108b8b7c20 */ /* 0x000fca0008410000 */
[----:B------:R-:W-:-:S04]  /*4500*/  FSEL R139, R139, RZ, P5 ;  /* 0x000000ff8b8b7208 */ /* 0x000fc80002800000 */
[----:B------:R-:W-:-:S04]  /*4510*/  F2FP.BF16.F32.PACK_AB R139, RZ, R139 ;  /* 0x0000008bff8b723e */ /* 0x000fc800000010ff */
[----:B------:R-:W-:-:S07]  /*4520*/  PRMT R132, R132, 0x5410, R139 ;  /* 0x0000541084847816 */ /* 0x000fce000000008b */
.L_x_643:
[----:B------:R-:W-:Y:S05]  /*4530*/  @!P4 BRA `(.L_x_644) ;  /* 0x000000000018c947 */ /* 0x000fea0003800000 */
[----:B------:R-:W-:Y:S01]  /*4540*/  FMUL.FTZ R141, R141, UR17 ;  /* 0x000000118d8d7c20 */ /* 0x000fe20008410000 */
[----:B------:R-:W-:-:S03]  /*4550*/  LOP3.LUT P5, RZ, R170, 0xff0000, RZ, 0xc0, !PT ;  /* 0x00ff0000aaff7812 */ /* 0x000fc600078ac0ff */
[----:B------:R-:W-:-:S05]  /*4560*/  FMUL.FTZ R141, R141, UR16 ;  /* 0x000000108d8d7c20 */ /* 0x000fca0008410000 */
[----:B------:R-:W-:-:S04]  /*4570*/  FSEL R141, R141, RZ, P5 ;  /* 0x000000ff8d8d7208 */ /* 0x000fc80002800000 */
[----:B------:R-:W-:-:S04]  /*4580*/  F2FP.BF16.F32.PACK_AB R141, RZ, R141 ;  /* 0x0000008dff8d723e */ /* 0x000fc800000010ff */
[----:B------:R-:W-:-:S07]  /*4590*/  PRMT R133, R141, 0x7610, R133 ;  /* 0x000076108d857816 */ /* 0x000fce0000000085 */
.L_x_644:
[----:B------:R-:W-:Y:S05]  /*45a0*/  @!P4 BRA `(.L_x_645) ;  /* 0x000000000018c947 */ /* 0x000fea0003800000 */
[----:B------:R-:W-:Y:S01]  /*45b0*/  FMUL.FTZ R143, R143, UR17 ;  /* 0x000000118f8f7c20 */ /* 0x000fe20008410000 */
[----:B------:R-:W-:-:S03]  /*45c0*/  LOP3.LUT P5, RZ, R170, 0xff000000, RZ, 0xc0, !PT ;  /* 0xff000000aaff7812 */ /* 0x000fc600078ac0ff */
[----:B------:R-:W-:-:S05]  /*45d0*/  FMUL.FTZ R143, R143, UR16 ;  /* 0x000000108f8f7c20 */ /* 0x000fca0008410000 */
[----:B------:R-:W-:-:S04]  /*45e0*/  FSEL R143, R143, RZ, P5 ;  /* 0x000000ff8f8f7208 */ /* 0x000fc80002800000 */
[----:B------:R-:W-:-:S04]  /*45f0*/  F2FP.BF16.F32.PACK_AB R143, RZ, R143 ;  /* 0x0000008fff8f723e */ /* 0x000fc800000010ff */
[----:B------:R-:W-:-:S07]  /*4600*/  PRMT R133, R133, 0x5410, R143 ;  /* 0x0000541085857816 */ /* 0x000fce000000008f */
.L_x_645:
[----:B------:R-:W-:Y:S05]  /*4610*/  @!P4 BRA `(.L_x_646) ;  /* 0x000000000018c947 */ /* 0x000fea0003800000 */
[----:B------:R-:W-:Y:S01]  /*4620*/  FMUL.FTZ R149, R149, UR17 ;  /* 0x0000001195957c20 */ /* 0x000fe20008410000 */
[----:B------:R-:W-:-:S03]  /*4630*/  LOP3.LUT P5, RZ, R171, 0xff, RZ, 0xc0, !PT ;  /* 0x000000ffabff7812 */ /* 0x000fc600078ac0ff */
[----:B------:R-:W-:-:S05]  /*4640*/  FMUL.FTZ R149, R149, UR16 ;  /* 0x0000001095957c20 */ /* 0x000fca0008410000 */
[----:B------:R-:W-:-:S04]  /*4650*/  FSEL R149, R149, RZ, P5 ;  /* 0x000000ff95957208 */ /* 0x000fc80002800000 */
[----:B------:R-:W-:-:S04]  /*4660*/  F2FP.BF16.F32.PACK_AB R149, RZ, R149 ;  /* 0x00000095ff95723e */ /* 0x000fc800000010ff */
[----:B------:R-:W-:-:S07]  /*4670*/  PRMT R134, R149, 0x7610, R134 ;  /* 0x0000761095867816 */ /* 0x000fce0000000086 */
.L_x_646:
[----:B------:R-:W-:Y:S05]  /*4680*/  @!P4 BRA `(.L_x_647) ;  /* 0x000000000018c947 */ /* 0x000fea0003800000 */
[----:B------:R-:W-:Y:S01]  /*4690*/  FMUL.FTZ R151, R151, UR17 ;  /* 0x0000001197977c20 */ /* 0x000fe20008410000 */
[----:B------:R-:W-:-:S03]  /*46a0*/  LOP3.LUT P5, RZ, R171, 0xff00, RZ, 0xc0, !PT ;  /* 0x0000ff00abff7812 */ /* 0x000fc600078ac0ff */
[----:B------:R-:W-:-:S05]  /*46b0*/  FMUL.FTZ R151, R151, UR16 ;  /* 0x0000001097977c20 */ /* 0x000fca0008410000 */
[----:B------:R-:W-:-:S04]  /*46c0*/  FSEL R151, R151, RZ, P5 ;  /* 0x000000ff97977208 */ /* 0x000fc80002800000 */
[----:B------:R-:W-:-:S04]  /*46d0*/  F2FP.BF16.F32.PACK_AB R151, RZ, R151 ;  /* 0x00000097ff97723e */ /* 0x000fc800000010ff */
[----:B------:R-:W-:-:S07]  /*46e0*/  PRMT R134, R134, 0x5410, R151 ;  /* 0x0000541086867816 */ /* 0x000fce0000000097 */
.L_x_647:
[----:B------:R-:W-:Y:S05]  /*46f0*/  @!P4 BRA `(.L_x_648) ;  /* 0x000000000018c947 */ /* 0x000fea0003800000 */
[----:B------:R-:W-:Y:S01]  /*4700*/  FMUL.FTZ R136, R153, UR17 ;  /* 0x0000001199887c20 */ /* 0x000fe20008410000 */
[----:B------:R-:W-:-:S03]  /*4710*/  LOP3.LUT P5, RZ, R171, 0xff0000, RZ, 0xc0, !PT ;  /* 0x00ff0000abff7812 */ /* 0x000fc600078ac0ff */
[----:B------:R-:W-:-:S05]  /*4720*/  FMUL.FTZ R136, R136, UR16 ;  /* 0x0000001088887c20 */ /* 0x000fca0008410000 */
[----:B------:R-:W-:-:S04]  /*4730*/  FSEL R136, R136, RZ, P5 ;  /* 0x000000ff88887208 */ /* 0x000fc80002800000 */
[----:B------:R-:W-:-:S04]  /*4740*/  F2FP.BF16.F32.PACK_AB R136, RZ, R136 ;  /* 0x00000088ff88723e */ /* 0x000fc800000010ff */
[----:B------:R-:W-:-:S07]  /*4750*/  PRMT R135, R136, 0x7610, R135 ;  /* 0x0000761088877816 */ /* 0x000fce0000000087 */
.L_x_648:
[----:B------:R-:W-:Y:S02]  /*4760*/  F2FP.BF16.F32.PACK_AB R139, R140, R153 ;  /* 0x000000998c8b723e */ /* 0x000fe400000010ff */
[----:B------:R-:W-:Y:S02]  /*4770*/  PRMT R138, R138, 0x5410, R150 ;  /* 0x000054108a8a7816 */ /* 0x000fe40000000096 */
[----:B------:R-:W-:Y:S02]  /*4780*/  PRMT R137, R146, 0x5410, R148 ;  /* 0x0000541092897816 */ /* 0x000fe40000000094 */
[----:B------:R-:W-:Y:S01]  /*4790*/  PRMT R136, R142, 0x5410, R144 ;  /* 0x000054108e887816 */ /* 0x000fe20000000090 */
[----:B------:R-:W-:Y:S06]  /*47a0*/  @!P4 BRA `(.L_x_626) ;  /* 0x00000000001cc947 */ /* 0x000fec0003800000 */
[----:B------:R-:W-:Y:S01]  /*47b0*/  FMUL.FTZ R140, R140, UR17 ;  /* 0x000000118c8c7c20 */ /* 0x000fe20008410000 */
[----:B------:R-:W-:-:S03]  /*47c0*/  ISETP.GE.U32.AND P5, PT, R170, RZ, PT ;  /* 0x000000ffaa00720c */ /* 0x000fc60003fa6070 */
[----:B------:R-:W-:Y:S01]  /*47d0*/  FMUL.FTZ R140, R140, UR16 ;  /* 0x000000108c8c7c20 */ /* 0x000fe20008410000 */
[----:B------:R-:W-:-:S04]  /*47e0*/  ISETP.GE.U32.AND.EX P5, PT, R171, 0x1000000, PT, P5 ;  /* 0x01000000ab00780c */ /* 0x000fc80003fa6150 */
[----:B------:R-:W-:-:S04]  /*47f0*/  FSEL R140, R140, RZ, P5 ;  /* 0x000000ff8c8c7208 */ /* 0x000fc80002800000 */
[----:B------:R-:W-:-:S04]  /*4800*/  F2FP.BF16.F32.PACK_AB R140, RZ, R140 ;  /* 0x0000008cff8c723e */ /* 0x000fc800000010ff */
[----:B------:R-:W-:-:S07]  /*4810*/  PRMT R135, R135, 0x5410, R140 ;  /* 0x0000541087877816 */ /* 0x000fce000000008c */
.L_x_626:
[----:B------:R-:W-:Y:S01]  /*4820*/  ISETP.NE.U32.AND P5, PT, RZ, UR4, PT ;  /* 0x00000004ff007c0c */ /* 0x000fe2000bfa5070 */
[----:B------:R-:W0:Y:S03]  /*4830*/  @P4 LDC.64 R140, c[0x0][0x468] ;  /* 0x00011a00ff8c4b82 */ /* 0x000e260000000a00 */
[----:B------:R-:W-:-:S13]  /*4840*/  ISETP.NE.AND.EX P5, PT, RZ, UR5, PT, P5 ;  /* 0x00000005ff007c0c */ /* 0x000fda000bfa5350 */
[----:B------:R-:W1:Y:S01]  /*4850*/  @P5 LDC.64 R142, c[0x0][0x478] ;  /* 0x00011e00ff8e5b82 */ /* 0x000e620000000a00 */
[----:B0-----:R-:W-:-:S04]  /*4860*/  @P4 IMAD.WIDE.U32 R140, R145, 0x10, R140 ;  /* 0x00000010918c4825 */ /* 0x001fc800078e008c */
[----:B------:R-:W-:Y:S02]  /*4870*/  VIADD R145, R145, 0x100 ;  /* 0x0000010091917836 */ /* 0x000fe40000000000 */
[C---:B-1----:R-:W-:Y:S01]  /*4880*/  @P5 IMAD.WIDE.U32 R142, R147.reuse, 0x10, R142 ;  /* 0x00000010938e5825 */ /* 0x042fe200078e008e */
[----:B------:R-:W-:-:S04]  /*4890*/  IADD3 R147, PT, PT, R147, 0x100, RZ ;  /* 0x0000010093937810 */ /* 0x000fc80007ffe0ff */
[----:B------:R0:W-:Y:S04]  /*48a0*/  @P5 STG.E.128 desc[UR10][R142.64], R136 ;  /* 0x000000888e005986 */ /* 0x0001e8000c101d0a */
[----:B------:R0:W-:Y:S02]  /*48b0*/  @P4 STG.E.128 desc[UR10][R140.64], R132 ;  /* 0x000000848c004986 */ /* 0x0001e4000c101d0a */
.L_x_616:
[----:B------:R-:W-:Y:S05]  /*48c0*/  BSYNC.RECONVERGENT B0 ;  /* 0x0000000000007941 */ /* 0x000fea0003800200 */
.L_x_615:
[----:B------:R-:W-:Y:S04]  /*48d0*/  BSSY.RECONVERGENT B0, `(.L_x_649) ;  /* 0x00001b1000007945 */ /* 0x000fe80003800200 */
        /* <DEDUP_REMOVED lines=9> */
[C---:B0----5:R-:W-:Y:S01]  /*4970*/  IMAD.U32 R137, R36.reuse, 0x10000, RZ ;  /* 0x0001000024897824 */ /* 0x061fe200078e00ff */
[----:B------:R-:W-:Y:S02]  /*4980*/  PRMT R136, R36, 0x7632, R136 ;  /* 0x0000763224887816 */ /* 0x000fe40000000088 */
[C---:B------:R-:W-:Y:S02]  /*4990*/  PRMT R138, R37.reuse, 0x7632, R138 ;  /* 0x00007632258a7816 */ /* 0x040fe4000000008a */
[----:B------:R-:W-:Y:S01]  /*49a0*/  SHF.L.U32 R143, R37, 0x10, RZ ;  /* 0x00000010258f7819 */ /* 0x000fe200000006ff */
[----:B------:R-:W-:Y:S01]  /*49b0*/  IMAD.U32 R141, R136, 0x10000, RZ ;  /* 0x00010000888d7824 */ /* 0x000fe200078e00ff */
[----:B------:R-:W-:Y:S02]  /*49c0*/  SHF.L.U32 R151, R138, 0x10, RZ ;  /* 0x000000108a977819 */ /* 0x000fe400000006ff */
        /* <DEDUP_REMOVED lines=8> */
[----:B------:R-:W-:Y:S01]  /*4a50*/  @P6 FFMA.FTZ R149, R27, R7, R8 ;  /* 0x000000071b956223 */ /* 0x000fe20000010008 */
[----:B------:R-:W-:Y:S01]  /*4a60*/  @P6 FFMA.FTZ R141, R6, R136, R141 ;  /* 0x00000088068d6223 */ /* 0x000fe2000001008d */
[----:B------:R-:W-:Y:S01]  /*4a70*/  PRMT R136, R38, 0x7632, R136 ;  /* 0x0000763226887816 */ /* 0x000fe20000000088 */
[----:B------:R-:W-:Y:S01]  /*4a80*/  @P6 FADD.FTZ R140, R33, -R140 ;  /* 0x8000008c218c6221 */ /* 0x000fe20000010000 */
[C---:B------:R-:W-:Y:S01]  /*4a90*/  @P6 FFMA.FTZ R143, R6.reuse, R138, R143 ;  /* 0x0000008a068f6223 */ /* 0x040fe2000001008f */
[----:B------:R-:W-:Y:S01]  /*4aa0*/  @P6 FFMA.FTZ R137, R6, R139, R137 ;  /* 0x0000008b06896223 */ /* 0x000fe20000010089 */
[----:B------:R-:W-:Y:S01]  /*4ab0*/  PRMT R138, R39, 0x7632, R138 ;  /* 0x00007632278a7816 */ /* 0x000fe2000000008a */
[----:B------:R-:W-:-:S02]  /*4ac0*/  IMAD.U32 R153, R136, 0x10000, RZ ;  /* 0x0001000088997824 */ /* 0x000fc400078e00ff */
[-CC-:B------:R-:W-:Y:S01]  /*4ad0*/  @P6 FFMA.FTZ R136, R158, R7.reuse, R8.reuse ;  /* 0x000000079e886223 */ /* 0x180fe20000010008 */
[----:B------:R-:W-:Y:S02]  /*4ae0*/  IMAD.U32 R139, R38, 0x10000, RZ ;  /* 0x00010000268b7824 */ /* 0x000fe400078e00ff */
[-C--:B------:R-:W-:Y:S01]  /*4af0*/  @P6 FFMA.FTZ R201, R29, R7.reuse, R8 ;  /* 0x000000071dc96223 */ /* 0x080fe20000010008 */
[----:B------:R-:W-:Y:S01]  /*4b00*/  @P6 FADD.FTZ R149, R30, -R149 ;  /* 0x800000951e956221 */ /* 0x000fe20000010000 */
[----:B------:R-:W-:Y:S01]  /*4b10*/  @P6 FADD.FTZ R136, R35, -R136 ;  /* 0x8000008823886221 */ /* 0x000fe20000010000 */
[----:B------:R-:W-:Y:S01]  /*4b20*/  @P6 FFMA.FTZ R142, R160, R7, R8 ;  /* 0x00000007a08e6223 */ /* 0x000fe20000010008 */
[----:B------:R-:W-:Y:S01]  /*4b30*/  @P6 FFMA.FTZ R151, R6, R140, R151 ;  /* 0x0000008c06976223 */ /* 0x000fe20000010097 */
[----:B------:R-:W-:Y:S01]  /*4b40*/  SHF.L.U32 R140, R138, 0x10, RZ ;  /* 0x000000108a8c7819 */ /* 0x000fe200000006ff */
[----:B------:R-:W-:Y:S01]  /*4b50*/  @P6 FADD.FTZ R138, R32, -R201 ;  /* 0x800000c9208a6221 */ /* 0x000fe20000010000 */
[C---:B------:R-:W-:Y:S01]  /*4b60*/  @P6 FFMA.FTZ R139, R6.reuse, R149, R139 ;  /* 0x00000095068b6223 */ /* 0x040fe2000001008b */
[C---:B------:R-:W-:Y:S01]  /*4b70*/  @P6 FFMA.FTZ R153, R6.reuse, R136, R153 ;  /* 0x0000008806996223 */ /* 0x040fe20000010099 */
[----:B------:R-:W-:Y:S01]  /*4b80*/  @P6 FADD.FTZ R201, R157, -R142 ;  /* 0x8000008e9dc96221 */ /* 0x000fe20000010000 */
[----:B------:R-:W-:Y:S01]  /*4b90*/  @P6 FFMA.FTZ R155, R6, R138, R155 ;  /* 0x0000008a069b6223 */ /* 0x000fe2000001009b */
[----:B------:R-:W-:-:S02]  /*4ba0*/  F2FP.BF16.F32.PACK_AB R142, RZ, R137 ;  /* 0x00000089ff8e723e */ /* 0x000fc400000010ff */
[----:B------:R-:W-:Y:S01]  /*4bb0*/  @P6 FFMA.FTZ R140, R6, R201, R140 ;  /* 0x000000c9068c6223 */ /* 0x000fe2000001008c */
[----:B------:R-:W-:Y:S02]  /*4bc0*/  F2FP.BF16.F32.PACK_AB R144, RZ, R141 ;  /* 0x0000008dff90723e */ /* 0x000fe400000010ff */
        /* <DEDUP_REMOVED lines=11> */
.L_x_653:
[----:B------:R-:W-:Y:S05]  /*4c80*/  @!P4 BRA `(.L_x_654) ;  /* 0x000000000018c947 */ /* 0x000fea0003800000 */
[----:B------:R-:W-:Y:S01]  /*4c90*/  FMUL.FTZ R141, R141, UR17 ;  /* 0x000000118d8d7c20 */ /* 0x000fe20008410000 */
[----:B------:R-:W-:-:S03]  /*4ca0*/  LOP3.LUT P6, RZ, R168, 0xff00, RZ, 0xc0, !PT ;  /* 0x0000ff00a8ff7812 */ /* 0x000fc600078cc0ff */
[----:B------:R-:W-:-:S05]  /*4cb0*/  FMUL.FTZ R141, R141, UR16 ;  /* 0x000000108d8d7c20 */ /* 0x000fca0008410000 */
[----:B------:R-:W-:-:S04]  /*4cc0*/  FSEL R141, R141, RZ, P6 ;  /* 0x000000ff8d8d7208 */ /* 0x000fc80003000000 */
[----:B------:R-:W-:-:S04]  /*4cd0*/  F2FP.BF16.F32.PACK_AB R141, RZ, R141 ;  /* 0x0000008dff8d723e */ /* 0x000fc800000010ff */
[----:B------:R-:W-:-:S07]  /*4ce0*/  PRMT R132, R132, 0x5410, R141 ;  /* 0x0000541084847816 */ /* 0x000fce000000008d */
.L_x_654:
[----:B------:R-:W-:Y:S05]  /*4cf0*/  @!P4 BRA `(.L_x_655) ;  /* 0x000000000018c947 */ /* 0x000fea0003800000 */
[----:B------:R-:W-:Y:S01]  /*4d00*/  FMUL.FTZ R143, R143, UR17 ;  /* 0x000000118f8f7c20 */ /* 0x000fe20008410000 */
[----:B------:R-:W-:-:S03]  /*4d10*/  LOP3.LUT P6, RZ, R168, 0xff0000, RZ, 0xc0, !PT ;  /* 0x00ff0000a8ff7812 */ /* 0x000fc600078cc0ff */
[----:B------:R-:W-:-:S05]  /*4d20*/  FMUL.FTZ R143, R143, UR16 ;  /* 0x000000108f8f7c20 */ /* 0x000fca0008410000 */
[----:B------:R-:W-:-:S04]  /*4d30*/  FSEL R143, R143, RZ, P6 ;  /* 0x000000ff8f8f7208 */ /* 0x000fc80003000000 */
[----:B------:R-:W-:-:S04]  /*4d40*/  F2FP.BF16.F32.PACK_AB R143, RZ, R143 ;  /* 0x0000008fff8f723e */ /* 0x000fc800000010ff */
[----:B------:R-:W-:-:S07]  /*4d50*/  PRMT R133, R143, 0x7610, R133 ;  /* 0x000076108f857816 */ /* 0x000fce0000000085 */
.L_x_655:
[----:B------:R-:W-:Y:S05]  /*4d60*/  @!P4 BRA `(.L_x_656) ;  /* 0x000000000018c947 */ /* 0x000fea0003800000 */
[----:B------:R-:W-:Y:S01]  /*4d70*/  FMUL.FTZ R151, R151, UR17 ;  /* 0x0000001197977c20 */ /* 0x000fe20008410000 */
[----:B------:R-:W-:-:S03]  /*4d80*/  LOP3.LUT P6, RZ, R168, 0xff000000, RZ, 0xc0, !PT ;  /* 0xff000000a8ff7812 */ /* 0x000fc600078cc0ff */
[----:B------:R-:W-:-:S05]  /*4d90*/  FMUL.FTZ R151, R151, UR16 ;  /* 0x0000001097977c20 */ /* 0x000fca0008410000 */
[----:B------:R-:W-:-:S04]  /*4da0*/  FSEL R151, R151, RZ, P6 ;  /* 0x000000ff97977208 */ /* 0x000fc80003000000 */
[----:B------:R-:W-:-:S04]  /*4db0*/  F2FP.BF16.F32.PACK_AB R151, RZ, R151 ;  /* 0x00000097ff97723e */ /* 0x000fc800000010ff */
[----:B------:R-:W-:-:S07]  /*4dc0*/  PRMT R133, R133, 0x5410, R151 ;  /* 0x0000541085857816 */ /* 0x000fce0000000097 */
.L_x_656:
[----:B------:R-:W-:Y:S05]  /*4dd0*/  @!P4 BRA `(.L_x_657) ;  /* 0x000000000018c947 */ /* 0x000fea0003800000 */
[----:B------:R-:W-:Y:S01]  /*4de0*/  FMUL.FTZ R139, R139, UR17 ;  /* 0x000000118b8b7c20 */ /* 0x000fe20008410000 */
[----:B------:R-:W-:-:S03]  /*4df0*/  LOP3.LUT P6, RZ, R169, 0xff, RZ, 0xc0, !PT ;  /* 0x000000ffa9ff7812 */ /* 0x000fc600078cc0ff */
[----:B------:R-:W-:-:S05]  /*4e00*/  FMUL.FTZ R139, R139, UR16 ;  /* 0x000000108b8b7c20 */ /* 0x000fca0008410000 */
[----:B------:R-:W-:-:S04]  /*4e10*/  FSEL R139, R139, RZ, P6 ;  /* 0x000000ff8b8b7208 */ /* 0x000fc80003000000 */
[----:B------:R-:W-:-:S04]  /*4e20*/  F2FP.BF16.F32.PACK_AB R139, RZ, R139 ;  /* 0x0000008bff8b723e */ /* 0x000fc800000010ff */
[----:B------:R-:W-:-:S07]  /*4e30*/  PRMT R134, R139, 0x7610, R134 ;  /* 0x000076108b867816 */ /* 0x000fce0000000086 */
.L_x_657:
[----:B------:R-:W-:Y:S05]  /*4e40*/  @!P4 BRA `(.L_x_658) ;  /* 0x000000000018c947 */ /* 0x000fea0003800000 */
[----:B------:R-:W-:Y:S01]  /*4e50*/  FMUL.FTZ R153, R153, UR17 ;  /* 0x0000001199997c20 */ /* 0x000fe20008410000 */
[----:B------:R-:W-:-:S03]  /*4e60*/  LOP3.LUT P6, RZ, R169, 0xff00, RZ, 0xc0, !PT ;  /* 0x0000ff00a9ff7812 */ /* 0x000fc600078cc0ff */
[----:B------:R-:W-:-:S05]  /*4e70*/  FMUL.FTZ R153, R153, UR16 ;  /* 0x0000001099997c20 */ /* 0x000fca0008410000 */
[----:B------:R-:W-:-:S04]  /*4e80*/  FSEL R153, R153, RZ, P6 ;  /* 0x000000ff99997208 */ /* 0x000fc80003000000 */
[----:B------:R-:W-:-:S04]  /*4e90*/  F2FP.BF16.F32.PACK_AB R153, RZ, R153 ;  /* 0x00000099ff99723e */ /* 0x000fc800000010ff */
[----:B------:R-:W-:-:S07]  /*4ea0*/  PRMT R134, R134, 0x5410, R153 ;  /* 0x0000541086867816 */ /* 0x000fce0000000099 */
.L_x_658:
[----:B------:R-:W-:Y:S05]  /*4eb0*/  @!P4 BRA `(.L_x_659) ;  /* 0x000000000018c947 */ /* 0x000fea0003800000 */
[----:B------:R-:W-:Y:S01]  /*4ec0*/  FMUL.FTZ R136, R155, UR17 ;  /* 0x000000119b887c20 */ /* 0x000fe20008410000 */
[----:B------:R-:W-:-:S03]  /*4ed0*/  LOP3.LUT P6, RZ, R169, 0xff0000, RZ, 0xc0, !PT ;  /* 0x00ff0000a9ff7812 */ /* 0x000fc600078cc0ff */
[----:B------:R-:W-:-:S05]  /*4ee0*/  FMUL.FTZ R136, R136, UR16 ;  /* 0x0000001088887c20 */ /* 0x000fca0008410000 */
[----:B------:R-:W-:-:S04]  /*4ef0*/  FSEL R136, R136, RZ, P6 ;  /* 0x000000ff88887208 */ /* 0x000fc80003000000 */
[----:B------:R-:W-:-:S04]  /*4f00*/  F2FP.BF16.F32.PACK_AB R136, RZ, R136 ;  /* 0x00000088ff88723e */ /* 0x000fc800000010ff */
[----:B------:R-:W-:-:S07]  /*4f10*/  PRMT R135, R136, 0x7610, R135 ;  /* 0x0000761088877816 */ /* 0x000fce0000000087 */
.L_x_659:
        /* <DEDUP_REMOVED lines=11> */
[----:B------:R-:W-:Y:S01]  /*4fd0*/  PRMT R135, R135, 0x5410, R140 ;  /* 0x0000541087877816 */ /* 0x000fe2000000008c */
[----:B------:R-:W-:Y:S06]  /*4fe0*/  BRA `(.L_x_660) ;  /* 0x0000001000dc7947 */ /* 0x000fec0003800000 */
.L_x_652:
[----:B------:R-:W-:Y:S01]  /*4ff0*/  ISETP.GT.AND P6, PT, R4, RZ, PT ;  /* 0x000000ff0400720c */ /* 0x000fe20003fc4270 */
[----:B------:R-:W-:-:S12]  /*5000*/  @!P4 BRA `(.L_x_661) ;  /* 0x000000000030c947 */ /* 0x000fd80003800000 */
[----:B0-----:R-:W-:Y:S01]  /*5010*/  @P6 FFMA.FTZ R143, R23, R7, R8 ;  /* 0x00000007178f6223 */ /* 0x001fe20000010008 */
[----:B-----5:R-:W-:Y:S01]  /*5020*/  IMAD.U32 R141, R36, 0x10000, RZ ;  /* 0x00010000248d7824 */ /* 0x020fe200078e00ff */
[----:B------:R-:W-:Y:S02]  /*5030*/  P2R R140, PR, RZ, 0x1 ;  /* 0x00000001ff8c7803 */ /* 0x000fe40000000000 */
[----:B------:R-:W-:Y:S01]  /*5040*/  @P6 FADD.FTZ R143, R26, -R143 ;  /* 0x8000008f1a8f6221 */ /* 0x000fe20000010000 */
[----:B------:R-:W-:-:S03]  /*5050*/  LOP3.LUT P0, RZ, R168, 0xff, RZ, 0xc0, !PT ;  /* 0x000000ffa8ff7812 */ /* 0x000fc6000780c0ff */
[----:B------:R-:W-:-:S04]  /*5060*/  @P6 FFMA.FTZ R141, R6, R143, R141 ;  /* 0x0000008f068d6223 */ /* 0x000fc8000001008d */
[----:B------:R-:W-:-:S04]  /*5070*/  FMUL.FTZ R141, R141, UR17 ;  /* 0x000000118d8d7c20 */ /* 0x000fc80008410000 */
[----:B------:R-:W-:-:S05]  /*5080*/  FMUL.FTZ R141, R141, UR16 ;  /* 0x000000108d8d7c20 */ /* 0x000fca0008410000 */
[----:B------:R-:W-:Y:S02]  /*5090*/  FSEL R141, R141, RZ, P0 ;  /* 0x000000ff8d8d7208 */ /* 0x000fe40000000000 */
[----:B------:R-:W-:Y:S02]  /*50a0*/  ISETP.NE.AND P0, PT, R140, RZ, PT ;  /* 0x000000ff8c00720c */ /* 0x000fe40003f05270 */
[----:B------:R-:W-:-:S04]  /*50b0*/  F2FP.BF16.F32.PACK_AB R141, RZ, R141 ;  /* 0x0000008dff8d723e */ /* 0x000fc800000010ff */
[----:B------:R-:W-:-:S07]  /*50c0*/  PRMT R132, R141, 0x7610, R132 ;  /* 0x000076108d847816 */ /* 0x000fce0000000084 */
.L_x_661:
[----:B------:R-:W-:Y:S05]  /*50d0*/  @!P4 BRA `(.L_x_662) ;  /* 0x000000000034c947 */ /* 0x000fea0003800000 */
[----:B0----5:R-:W-:Y:S01]  /*50e0*/  PRMT R140, R36, 0x7632, R140 ;  /* 0x00007632248c7816 */ /* 0x021fe2000000008c */
[----:B------:R-:W-:Y:S01]  /*50f0*/  @P6 FFMA.FTZ R142, R34, R7, R8 ;  /* 0x00000007228e6223 */ /* 0x000fe20000010008 */
[----:B------:R-:W-:Y:S02]  /*5100*/  P2R R143, PR, RZ, 0x1 ;  /* 0x00000001ff8f7803 */ /* 0x000fe40000000000 */
[----:B------:R-:W-:Y:S01]  /*5110*/  SHF.L.U32 R141, R140, 0x10, RZ ;  /* 0x000000108c8d7819 */ /* 0x000fe200000006ff */
        /* <DEDUP_REMOVED lines=9> */
.L_x_662:
[----:B------:R-:W-:Y:S05]  /*51b0*/  @!P4 BRA `(.L_x_663) ;  /* 0x000000000030c947 */ /* 0x000fea0003800000 */
        /* <DEDUP_REMOVED lines=12> */
.L_x_663:
        /* <DEDUP_REMOVED lines=14> */
.L_x_664:
        /* <DEDUP_REMOVED lines=13> */
.L_x_665:
        /* <DEDUP_REMOVED lines=14> */
.L_x_666:
        /* <DEDUP_REMOVED lines=13> */
.L_x_667:
[----:B------:R-:W-:Y:S05]  /*55e0*/  @!P4 BRA `(.L_x_660) ;  /* 0x0000000c005cc947 */ /* 0x000fea0003800000 */
[----:B0----5:R-:W-:Y:S01]  /*55f0*/  PRMT R140, R39, 0x7632, R140 ;  /* 0x00007632278c7816 */ /* 0x021fe2000000008c */
        /* <DEDUP_REMOVED lines=12> */
.L_x_651:
[----:B0-----:R-:W0:Y:S02]  /*56c0*/  LDC.64 R140, c[0x0][0x478] ;  /* 0x00011e00ff8c7b82 */ /* 0x001e240000000a00 */
[----:B0-----:R-:W-:-:S04]  /*56d0*/  ISETP.NE.U32.AND P5, PT, R140, RZ, PT ;  /* 0x000000ff8c00720c */ /* 0x001fc80003fa5070 */
[----:B------:R-:W-:-:S13]  /*56e0*/  ISETP.NE.AND.EX P5, PT, R141, RZ, PT, P5 ;  /* 0x000000ff8d00720c */ /* 0x000fda0003fa5350 */
[----:B------:R-:W-:Y:S05]  /*56f0*/  @!P5 BRA `(.L_x_668) ;  /* 0x000000040094d947 */ /* 0x000fea0003800000 */
[-CC-:B------:R-:W-:Y:S01]  /*5700*/  FFMA.FTZ R137, R23, R7.reuse, R8.reuse ;  /* 0x0000000717897223 */ /* 0x180fe20000010008 */
[-CC-:B------:R-:W-:Y:S01]  /*5710*/  FFMA.FTZ R141, R25, R7.reuse, R8.reuse ;  /* 0x00000007198d7223 */ /* 0x180fe20000010008 */
[-C--:B------:R-:W-:Y:S01]  /*5720*/  FFMA.FTZ R136, R34, R7.reuse, R8 ;  /* 0x0000000722887223 */ /* 0x080fe20000010008 */
[----:B------:R-:W-:Y:S01]  /*5730*/  ISETP.GT.AND P6, PT, R4, RZ, PT ;  /* 0x000000ff0400720c */ /* 0x000fe20003fc4270 */
[----:B------:R-:W-:Y:S01]  /*5740*/  FADD.FTZ R137, R26, -R137 ;  /* 0x800000891a897221 */ /* 0x000fe20000010000 */
[----:B------:R-:W-:Y:S01]  /*5750*/  FADD.FTZ R141, R28, -R141 ;  /* 0x8000008d1c8d7221 */ /* 0x000fe20000010000 */
[----:B------:R-:W-:Y:S01]  /*5760*/  FADD.FTZ R139, R31, -R136 ;  /* 0x800000881f8b7221 */ /* 0x000fe20000010000 */
[--C-:B------:R-:W-:Y:S01]  /*5770*/  FFMA.FTZ R151, R29, R7, R8.reuse ;  /* 0x000000071d977223 */ /* 0x100fe20000010008 */
[C---:B------:R-:W-:Y:S01]  /*5780*/  FMUL.FTZ R136, R6.reuse, R137 ;  /* 0x0000008906887220 */ /* 0x040fe20000410000 */
[C---:B------:R-:W-:Y:S01]  /*5790*/  FMUL.FTZ R138, R6.reuse, R141 ;  /* 0x0000008d068a7220 */ /* 0x040fe20000410000 */
[----:B------:R-:W-:Y:S01]  /*57a0*/  FMUL.FTZ R137, R6, R139 ;  /* 0x0000008b06897220 */ /* 0x000fe20000410000 */
[-CC-:B------:R-:W-:Y:S01]  /*57b0*/  FFMA.FTZ R139, R27, R7.reuse, R8.reuse ;  /* 0x000000071b8b7223 */ /* 0x180fe20000010008 */
[-CC-:B------:R-:W-:Y:S01]  /*57c0*/  FFMA.FTZ R148, R160, R7.reuse, R8.reuse ;  /* 0x00000007a0947223 */ /* 0x180fe20000010008 */
[----:B------:R-:W-:Y:S01]  /*57d0*/  FSEL R140, R136, RZ, P6 ;  /* 0x000000ff888c7208 */ /* 0x000fe20003000000 */
[-CC-:B------:R-:W-:Y:S01]  /*57e0*/  FFMA.FTZ R136, R156, R7.reuse, R8.reuse ;  /* 0x000000079c887223 */ /* 0x180fe20000010008 */
[----:B------:R-:W-:Y:S01]  /*57f0*/  FSEL R144, R138, RZ, P6 ;  /* 0x000000ff8a907208 */ /* 0x000fe20003000000 */
[----:B------:R-:W-:Y:S01]  /*5800*/  FFMA.FTZ R138, R158, R7, R8 ;  /* 0x000000079e8a7223 */ /* 0x000fe20000010008 */
[----:B------:R-:W-:Y:S01]  /*5810*/  FSEL R142, R137, RZ, P6 ;  /* 0x000000ff898e7208 */ /* 0x000fe20003000000 */
[----:B------:R-:W-:Y:S01]  /*5820*/  FADD.FTZ R137, R33, -R136 ;  /* 0x8000008821897221 */ /* 0x000fe20000010000 */
[----:B------:R-:W-:Y:S01]  /*5830*/  FADD.FTZ R139, R30, -R139 ;  /* 0x8000008b1e8b7221 */ /* 0x000fe20000010000 */
[----:B------:R-:W-:Y:S01]  /*5840*/  FADD.FTZ R149, R35, -R138 ;  /* 0x8000008a23957221 */ /* 0x000fe20000010000 */
[----:B------:R-:W-:Y:S01]  /*5850*/  FADD.FTZ R151, R32, -R151 ;  /* 0x8000009720977221 */ /* 0x000fe20000010000 */
[C---:B------:R-:W-:Y:S01]  /*5860*/  FMUL.FTZ R136, R6.reuse, R137 ;  /* 0x0000008906887220 */ /* 0x040fe20000410000 */
[C---:B------:R-:W-:Y:S01]  /*5870*/  FMUL.FTZ R137, R6.reuse, R139 ;  /* 0x0000008b06897220 */ /* 0x040fe20000410000 */
[C---:B------:R-:W-:Y:S01]  /*5880*/  FMUL.FTZ R138, R6.reuse, R149 ;  /* 0x00000095068a7220 */ /* 0x040fe20000410000 */
[----:B------:R-:W-:Y:S01]  /*5890*/  FADD.FTZ R153, R157, -R148 ;  /* 0x800000949d997221 */ /* 0x000fe20000010000 */
[----:B------:R-:W-:Y:S01]  /*58a0*/  FMUL.FTZ R139, R6, R151 ;  /* 0x00000097068b7220 */ /* 0x000fe20000410000 */
[----:B------:R-:W-:-:S02]  /*58b0*/  FSEL R148, R136, RZ, P6 ;  /* 0x000000ff88947208 */ /* 0x000fc40003000000 */
[----:B------:R-:W-:Y:S01]  /*58c0*/  FMUL.FTZ R136, R6, R153 ;  /* 0x0000009906887220 */ /* 0x000fe20000410000 */
[----:B------:R-:W-:Y:S02]  /*58d0*/  FSEL R149, R137, RZ, P6 ;  /* 0x000000ff89957208 */ /* 0x000fe40003000000 */
[----:B------:R-:W-:Y:S02]  /*58e0*/  FSEL R150, R138, RZ, P6 ;  /* 0x000000ff8a967208 */ /* 0x000fe40003000000 */
[----:B------:R-:W-:Y:S02]  /*58f0*/  F2FP.BF16.F32.PACK_AB R141, RZ, R140 ;  /* 0x0000008cff8d723e */ /* 0x000fe400000010ff */
[----:B------:R-:W-:Y:S02]  /*5900*/  F2FP.BF16.F32.PACK_AB R143, RZ, R142 ;  /* 0x0000008eff8f723e */ /* 0x000fe400000010ff */
[----:B------:R-:W-:Y:S02]  /*5910*/  F2FP.BF16.F32.PACK_AB R146, RZ, R144 ;  /* 0x00000090ff92723e */ /* 0x000fe400000010ff */
[----:B------:R-:W-:-:S02]  /*5920*/  F2FP.BF16.F32.PACK_AB R137, RZ, R148 ;  /* 0x00000094ff89723e */ /* 0x000fc400000010ff */
[----:B------:R-:W-:Y:S02]  /*5930*/  F2FP.BF16.F32.PACK_AB R138, RZ, R149 ;  /* 0x00000095ff8a723e */ /* 0x000fe400000010ff */
        /* <DEDUP_REMOVED lines=10> */
.L_x_669:
[----:B------:R-:W-:Y:S05]  /*59e0*/  @!P4 BRA `(.L_x_670) ;  /* 0x000000000018c947 */ /* 0x000fea0003800000 */
[----:B------:R-:W-:Y:S01]  /*59f0*/  FMUL.FTZ R136, R142, UR17 ;  /* 0x000000118e887c20 */ /* 0x000fe20008410000 */
[----:B-----5:R-:W-:-:S03]  /*5a00*/  LOP3.LUT P6, RZ, R168, 0xff00, RZ, 0xc0, !PT ;  /* 0x0000ff00a8ff7812 */ /* 0x020fc600078cc0ff */
[----:B------:R-:W-:-:S05]  /*5a10*/  FMUL.FTZ R136, R136, UR16 ;  /* 0x0000001088887c20 */ /* 0x000fca0008410000 */
[----:B------:R-:W-:-:S04]  /*5a20*/  FSEL R136, R136, RZ, P6 ;  /* 0x000000ff88887208 */ /* 0x000fc80003000000 */
[----:B------:R-:W-:-:S04]  /*5a30*/  F2FP.BF16.F32.PACK_AB R136, RZ, R136 ;  /* 0x00000088ff88723e */ /* 0x000fc800000010ff */
[----:B------:R-:W-:-:S07]  /*5a40*/  PRMT R132, R132, 0x5410, R136 ;  /* 0x0000541084847816 */ /* 0x000fce0000000088 */
.L_x_670:
[----:B------:R-:W-:Y:S05]  /*5a50*/  @!P4 BRA `(.L_x_671) ;  /* 0x000000000018c947 */ /* 0x000fea0003800000 */
[----:B------:R-:W-:Y:S01]  /*5a60*/  FMUL.FTZ R136, R144, UR17 ;  /* 0x0000001190887c20 */ /* 0x000fe20008410000 */
[----:B-----5:R-:W-:-:S03]  /*5a70*/  LOP3.LUT P6, RZ, R168, 0xff0000, RZ, 0xc0, !PT ;  /* 0x00ff0000a8ff7812 */ /* 0x020fc600078cc0ff */
[----:B------:R-:W-:-:S05]  /*5a80*/  FMUL.FTZ R136, R136, UR16 ;  /* 0x0000001088887c20 */ /* 0x000fca0008410000 */
[----:B------:R-:W-:-:S04]  /*5a90*/  FSEL R136, R136, RZ, P6 ;  /* 0x000000ff88887208 */ /* 0x000fc80003000000 */
[----:B------:R-:W-:-:S04]  /*5aa0*/  F2FP.BF16.F32.PACK_AB R136, RZ, R136 ;  /* 0x00000088ff88723e */ /* 0x000fc800000010ff */
[----:B------:R-:W-:-:S07]  /*5ab0*/  PRMT R133, R136, 0x7610, R133 ;  /* 0x0000761088857816 */ /* 0x000fce0000000085 */
.L_x_671:
[----:B------:R-:W-:Y:S05]  /*5ac0*/  @!P4 BRA `(.L_x_672) ;  /* 0x000000000018c947 */ /* 0x000fea0003800000 */
[----:B------:R-:W-:Y:S01]  /*5ad0*/  FMUL.FTZ R136, R148, UR17 ;  /* 0x0000001194887c20 */ /* 0x000fe20008410000 */
[----:B-----5:R-:W-:-:S03]  /*5ae0*/  LOP3.LUT P6, RZ, R168, 0xff000000, RZ, 0xc0, !PT ;  /* 0xff000000a8ff7812 */ /* 0x020fc600078cc0ff */
[----:B------:R-:W-:-:S05]  /*5af0*/  FMUL.FTZ R136, R136, UR16 ;  /* 0x0000001088887c20 */ /* 0x000fca0008410000 */
[----:B------:R-:W-:-:S04]  /*5b00*/  FSEL R136, R136, RZ, P6 ;  /* 0x000000ff88887208 */ /* 0x000fc80003000000 */
[----:B------:R-:W-:-:S04]  /*5b10*/  F2FP.BF16.F32.PACK_AB R136, RZ, R136 ;  /* 0x00000088ff88723e */ /* 0x000fc800000010ff */
[----:B------:R-:W-:-:S07]  /*5b20*/  PRMT R133, R133, 0x5410, R136 ;  /* 0x0000541085857816 */ /* 0x000fce0000000088 */
.L_x_672:
[----:B------:R-:W-:Y:S05]  /*5b30*/  @!P4 BRA `(.L_x_673) ;  /* 0x000000000018c947 */ /* 0x000fea0003800000 */
[----:B------:R-:W-:Y:S01]  /*5b40*/  FMUL.FTZ R136, R149, UR17 ;  /* 0x0000001195887c20 */ /* 0x000fe20008410000 */
[----:B-----5:R-:W-:-:S03]  /*5b50*/  LOP3.LUT P6, RZ, R169, 0xff, RZ, 0xc0, !PT ;  /* 0x000000ffa9ff7812 */ /* 0x020fc600078cc0ff */
[----:B------:R-:W-:-:S05]  /*5b60*/  FMUL.FTZ R136, R136, UR16 ;  /* 0x0000001088887c20 */ /* 0x000fca0008410000 */
[----:B------:R-:W-:-:S04]  /*5b70*/  FSEL R136, R136, RZ, P6 ;  /* 0x000000ff88887208 */ /* 0x000fc80003000000 */
[----:B------:R-:W-:-:S04]  /*5b80*/  F2FP.BF16.F32.PACK_AB R136, RZ, R136 ;  /* 0x00000088ff88723e */ /* 0x000fc800000010ff */
[----:B------:R-:W-:-:S07]  /*5b90*/  PRMT R134, R136, 0x7610, R134 ;  /* 0x0000761088867816 */ /* 0x000fce0000000086 */
.L_x_673:
[----:B------:R-:W-:Y:S05]  /*5ba0*/  @!P4 BRA `(.L_x_674) ;  /* 0x000000000018c947 */ /* 0x000fea0003800000 */
[----:B------:R-:W-:Y:S01]  /*5bb0*/  FMUL.FTZ R136, R150, UR17 ;  /* 0x0000001196887c20 */ /* 0x000fe20008410000 */
[----:B-----5:R-:W-:-:S03]  /*5bc0*/  LOP3.LUT P6, RZ, R169, 0xff00, RZ, 0xc0, !PT ;  /* 0x0000ff00a9ff7812 */ /* 0x020fc600078cc0ff */
[----:B------:R-:W-:-:S05]  /*5bd0*/  FMUL.FTZ R136, R136, UR16 ;  /* 0x0000001088887c20 */ /* 0x000fca0008410000 */
[----:B------:R-:W-:-:S04]  /*5be0*/  FSEL R136, R136, RZ, P6 ;  /* 0x000000ff88887208 */ /* 0x000fc80003000000 */
[----:B------:R-:W-:-:S04]  /*5bf0*/  F2FP.BF16.F32.PACK_AB R136, RZ, R136 ;  /* 0x00000088ff88723e */ /* 0x000fc800000010ff */
[----:B------:R-:W-:-:S07]  /*5c00*/  PRMT R134, R134, 0x5410, R136 ;  /* 0x0000541086867816 */ /* 0x000fce0000000088 */
.L_x_674:
[----:B------:R-:W-:Y:S05]  /*5c10*/  @!P4 BRA `(.L_x_675) ;  /* 0x000000000018c947 */ /* 0x000fea0003800000 */
[----:B------:R-:W-:Y:S01]  /*5c20*/  FMUL.FTZ R136, R139, UR17 ;  /* 0x000000118b887c20 */ /* 0x000fe20008410000 */
[----:B-----5:R-:W-:-:S03]  /*5c30*/  LOP3.LUT P6, RZ, R169, 0xff0000, RZ, 0xc0, !PT ;  /* 0x00ff0000a9ff7812 */ /* 0x020fc600078cc0ff */
[----:B------:R-:W-:-:S05]  /*5c40*/  FMUL.FTZ R136, R136, UR16 ;  /* 0x0000001088887c20 */ /* 0x000fca0008410000 */
[----:B------:R-:W-:-:S04]  /*5c50*/  FSEL R136, R136, RZ, P6 ;  /* 0x000000ff88887208 */ /* 0x000fc80003000000 */
[----:B------:R-:W-:-:S04]  /*5c60*/  F2FP.BF16.F32.PACK_AB R136, RZ, R136 ;  /* 0x00000088ff88723e */ /* 0x000fc800000010ff */
[----:B------:R-:W-:-:S07]  /*5c70*/  PRMT R135, R136, 0x7610, R135 ;  /* 0x0000761088877816 */ /* 0x000fce0000000087 */
.L_x_675:
        /* <DEDUP_REMOVED lines=13> */
.L_x_668:
        /* <DEDUP_REMOVED lines=12> */
.L_x_676:
        /* <DEDUP_REMOVED lines=12> */
.L_x_677:
        /* <DEDUP_REMOVED lines=12> */
.L_x_678:
        /* <DEDUP_REMOVED lines=12> */
.L_x_679:
        /* <DEDUP_REMOVED lines=12> */
.L_x_680:
        /* <DEDUP_REMOVED lines=12> */
.L_x_681:
        /* <DEDUP_REMOVED lines=12> */
.L_x_682:
        /* <DEDUP_REMOVED lines=12> */
[----:B------:R-:W-:-:S07]  /*6350*/  PRMT R135, R135, 0x5410, R141 ;  /* 0x0000541087877816 */ /* 0x000fce000000008d */
.L_x_660:
[----:B0-----:R-:W0:Y:S08]  /*6360*/  @P5 LDC.64 R142, c[0x0][0x478] ;  /* 0x00011e00ff8e5b82 */ /* 0x001e300000000a00 */
[----:B------:R-:W1:Y:S01]  /*6370*/  @P4 LDC.64 R140, c[0x0][0x468] ;  /* 0x00011a00ff8c4b82 */ /* 0x000e620000000a00 */
[----:B0-----:R-:W-:-:S04]  /*6380*/  @P5 IMAD.WIDE.U32 R142, R147, 0x10, R142 ;  /* 0x00000010938e5825 */ /* 0x001fc800078e008e */
[----:B------:R-:W-:Y:S01]  /*6390*/  VIADD R147, R147, 0x100 ;  /* 0x0000010093937836 */ /* 0x000fe20000000000 */
[----:B------:R2:W-:Y:S01]  /*63a0*/  @P5 STG.E.128 desc[UR10][R142.64], R136 ;  /* 0x000000888e005986 */ /* 0x0005e2000c101d0a */
[C---:B-1----:R-:W-:Y:S01]  /*63b0*/  @P4 IMAD.WIDE.U32 R140, R145.reuse, 0x10, R140 ;  /* 0x00000010918c4825 */ /* 0x042fe200078e008c */
[----:B------:R-:W-:-:S04]  /*63c0*/  IADD3 R145, PT, PT, R145, 0x100, RZ ;  /* 0x0000010091917810 */ /* 0x000fc80007ffe0ff */
[----:B------:R2:W-:Y:S03]  /*63d0*/  @P4 STG.E.128 desc[UR10][R140.64], R132 ;  /* 0x000000848c004986 */ /* 0x0005e6000c101d0a */
.L_x_650:
[----:B------:R-:W-:Y:S05]  /*63e0*/  BSYNC.RECONVERGENT B0 ;  /* 0x0000000000007941 */ /* 0x000fea0003800200 */
.L_x_649:
        /* <DEDUP_REMOVED lines=10> */
[C---:B0-2--5:R-:W-:Y:S01]  /*6490*/  IMAD.U32 R137, R124.reuse, 0x10000, RZ ;  /* 0x000100007c897824 */ /* 0x065fe200078e00ff */
        /* <DEDUP_REMOVED lines=48> */
.L_x_687:
[----:B------:R-:W-:Y:S05]  /*67a0*/  @!P4 BRA `(.L_x_688) ;  /* 0x000000000018c947 */ /* 0x000fea0003800000 */
[----:B------:R-:W-:Y:S01]  /*67b0*/  FMUL.FTZ R141, R141, UR17 ;  /* 0x000000118d8d7c20 */ /* 0x000fe20008410000 */
[----:B------:R-:W-:-:S03]  /*67c0*/  LOP3.LUT P6, RZ, R172, 0xff00, RZ, 0xc0, !PT ;  /* 0x0000ff00acff7812 */ /* 0x000fc600078cc0ff */
[----:B------:R-:W-:-:S05]  /*67d0*/  FMUL.FTZ R141, R141, UR16 ;  /* 0x000000108d8d7c20 */ /* 0x000fca0008410000 */
[----:B------:R-:W-:-:S04]  /*67e0*/  FSEL R141, R141, RZ, P6 ;  /* 0x000000ff8d8d7208 */ /* 0x000fc80003000000 */
[----:B------:R-:W-:-:S04]  /*67f0*/  F2FP.BF16.F32.PACK_AB R141, RZ, R141 ;  /* 0x0000008dff8d723e */ /* 0x000fc800000010ff */
[----:B------:R-:W-:-:S07]  /*6800*/  PRMT R132, R132, 0x5410, R141 ;  /* 0x0000541084847816 */ /* 0x000fce000000008d */
.L_x_688:
[----:B------:R-:W-:Y:S05]  /*6810*/  @!P4 BRA `(.L_x_689) ;  /* 0x000000000018c947 */ /* 0x000fea0003800000 */
[----:B------:R-:W-:Y:S01]  /*6820*/  FMUL.FTZ R143, R143, UR17 ;  /* 0x000000118f8f7c20 */ /* 0x000fe20008410000 */
[----:B------:R-:W-:-:S03]  /*6830*/  LOP3.LUT P6, RZ, R172, 0xff0000, RZ, 0xc0, !PT ;  /* 0x00ff0000acff7812 */ /* 0x000fc600078cc0ff */
[----:B------:R-:W-:-:S05]  /*6840*/  FMUL.FTZ R143, R143, UR16 ;  /* 0x000000108f8f7c20 */ /* 0x000fca0008410000 */
[----:B------:R-:W-:-:S04]  /*6850*/  FSEL R143, R143, RZ, P6 ;  /* 0x000000ff8f8f7208 */ /* 0x000fc80003000000 */
[----:B------:R-:W-:-:S04]  /*6860*/  F2FP.BF16.F32.PACK_AB R143, RZ, R143 ;  /* 0x0000008fff8f723e */ /* 0x000fc800000010ff */
[----:B------:R-:W-:-:S07]  /*6870*/  PRMT R133, R143, 0x7610, R133 ;  /* 0x000076108f857816 */ /* 0x000fce0000000085 */
.L_x_689:
[----:B------:R-:W-:Y:S05]  /*6880*/  @!P4 BRA `(.L_x_690) ;  /* 0x000000000018c947 */ /* 0x000fea0003800000 */
[----:B------:R-:W-:Y:S01]  /*6890*/  FMUL.FTZ R151, R151, UR17 ;  /* 0x0000001197977c20 */ /* 0x000fe20008410000 */
[----:B------:R-:W-:-:S03]  /*68a0*/  LOP3.LUT P6, RZ, R172, 0xff000000, RZ, 0xc0, !PT ;  /* 0xff000000acff7812 */ /* 0x000fc600078cc0ff */
[----:B------:R-:W-:-:S05]  /*68b0*/  FMUL.FTZ R151, R151, UR16 ;  /* 0x0000001097977c20 */ /* 0x000fca0008410000 */
[----:B------:R-:W-:-:S04]  /*68c0*/  FSEL R151, R151, RZ, P6 ;  /* 0x000000ff97977208 */ /* 0x000fc80003000000 */
[----:B------:R-:W-:-:S04]  /*68d0*/  F2FP.BF16.F32.PACK_AB R151, RZ, R151 ;  /* 0x00000097ff97723e */ /* 0x000fc800000010ff */
[----:B------:R-:W-:-:S07]  /*68e0*/  PRMT R133, R133, 0x5410, R151 ;  /* 0x0000541085857816 */ /* 0x000fce0000000097 */
.L_x_690:
[----:B------:R-:W-:Y:S05]  /*68f0*/  @!P4 BRA `(.L_x_691) ;  /* 0x000000000018c947 */ /* 0x000fea0003800000 */
[----:B------:R-:W-:Y:S01]  /*6900*/  FMUL.FTZ R139, R139, UR17 ;  /* 0x000000118b8b7c20 */ /* 0x000fe20008410000 */
[----:B------:R-:W-:-:S03]  /*6910*/  LOP3.LUT P6, RZ, R173, 0xff, RZ, 0xc0, !PT ;  /* 0x000000ffadff7812 */ /* 0x000fc600078cc0ff */
[----:B------:R-:W-:-:S05]  /*6920*/  FMUL.FTZ R139, R139, UR16 ;  /* 0x000000108b8b7c20 */ /* 0x000fca0008410000 */
[----:B------:R-:W-:-:S04]  /*6930*/  FSEL R139, R139, RZ, P6 ;  /* 0x000000ff8b8b7208 */ /* 0x000fc80003000000 */
[----:B------:R-:W-:-:S04]  /*6940*/  F2FP.BF16.F32.PACK_AB R139, RZ, R139 ;  /* 0x0000008bff8b723e */ /* 0x000fc800000010ff */
[----:B------:R-:W-:-:S07]  /*6950*/  PRMT R134, R139, 0x7610, R134 ;  /* 0x000076108b867816 */ /* 0x000fce0000000086 */
.L_x_691:
[----:B------:R-:W-:Y:S05]  /*6960*/  @!P4 BRA `(.L_x_692) ;  /* 0x000000000018c947 */ /* 0x000fea0003800000 */
[----:B------:R-:W-:Y:S01]  /*6970*/  FMUL.FTZ R153, R153, UR17 ;  /* 0x0000001199997c20 */ /* 0x000fe20008410000 */
[----:B------:R-:W-:-:S03]  /*6980*/  LOP3.LUT P6, RZ, R173, 0xff00, RZ, 0xc0, !PT ;  /* 0x0000ff00adff7812 */ /* 0x000fc600078cc0ff */
[----:B------:R-:W-:-:S05]  /*6990*/  FMUL.FTZ R153, R153, UR16 ;  /* 0x0000001099997c20 */ /* 0x000fca0008410000 */
[----:B------:R-:W-:-:S04]  /*69a0*/  FSEL R153, R153, RZ, P6 ;  /* 0x000000ff99997208 */ /* 0x000fc80003000000 */
[----:B------:R-:W-:-:S04]  /*69b0*/  F2FP.BF16.F32.PACK_AB R153, RZ, R153 ;  /* 0x00000099ff99723e */ /* 0x000fc800000010ff */
[----:B------:R-:W-:-:S07]  /*69c0*/  PRMT R134, R134, 0x5410, R153 ;  /* 0x0000541086867816 */ /* 0x000fce0000000099 */
.L_x_692:
[----:B------:R-:W-:Y:S05]  /*69d0*/  @!P4 BRA `(.L_x_693) ;  /* 0x000000000018c947 */ /* 0x000fea0003800000 */
[----:B------:R-:W-:Y:S01]  /*69e0*/  FMUL.FTZ R136, R155, UR17 ;  /* 0x000000119b887c20 */ /* 0x000fe20008410000 */
[----:B------:R-:W-:-:S03]  /*69f0*/  LOP3.LUT P6, RZ, R173, 0xff0000, RZ, 0xc0, !PT ;  /* 0x00ff0000adff7812 */ /* 0x000fc600078cc0ff */
[----:B------:R-:W-:-:S05]  /*6a00*/  FMUL.FTZ R136, R136, UR16 ;  /* 0x0000001088887c20 */ /* 0x000fca0008410000 */
[----:B------:R-:W-:-:S04]  /*6a10*/  FSEL R136, R136, RZ, P6 ;  /* 0x000000ff88887208 */ /* 0x000fc80003000000 */
[----:B------:R-:W-:-:S04]  /*6a20*/  F2FP.BF16.F32.PACK_AB R136, RZ, R136 ;  /* 0x00000088ff88723e */ /* 0x000fc800000010ff */
[----:B------:R-:W-:-:S07]  /*6a30*/  PRMT R135, R136, 0x7610, R135 ;  /* 0x0000761088877816 */ /* 0x000fce0000000087 */
.L_x_693:
        /* <DEDUP_REMOVED lines=13> */
.L_x_686:
[----:B------:R-:W-:Y:S01]  /*6b10*/  ISETP.GT.AND P6, PT, R4, RZ, PT ;  /* 0x000000ff0400720c */ /* 0x000fe20003fc4270 */
[----:B------:R-:W-:-:S12]  /*6b20*/  @!P4 BRA `(.L_x_695) ;  /* 0x000000000030c947 */ /* 0x000fd80003800000 */
[----:B0-2---:R-:W-:Y:S01]  /*6b30*/  @P6 FFMA.FTZ R143, R159, R7, R8 ;  /* 0x000000079f8f6223 */ /* 0x005fe20000010008 */
        /* <DEDUP_REMOVED lines=11> */
.L_x_695:
[----:B------:R-:W-:Y:S05]  /*6bf0*/  @!P4 BRA `(.L_x_696) ;  /* 0x000000000034c947 */ /* 0x000fea0003800000 */
[----:B0-2--5:R-:W-:Y:S01]  /*6c00*/  PRMT R140, R124, 0x7632, R140 ;  /* 0x000076327c8c7816 */ /* 0x025fe2000000008c */
        /* <DEDUP_REMOVED lines=12> */
.L_x_696:
[----:B------:R-:W-:Y:S05]  /*6cd0*/  @!P4 BRA `(.L_x_697) ;  /* 0x000000000030c947 */ /* 0x000fea0003800000 */
        /* <DEDUP_REMOVED lines=12> */
.L_x_697:
        /* <DEDUP_REMOVED lines=14> */
.L_x_698:
        /* <DEDUP_REMOVED lines=13> */
.L_x_699:
        /* <DEDUP_REMOVED lines=14> */
.L_x_700:
        /* <DEDUP_REMOVED lines=13> */
.L_x_701:
[----:B------:R-:W-:Y:S05]  /*7100*/  @!P4 BRA `(.L_x_694) ;  /* 0x0000000c005cc947 */ /* 0x000fea0003800000 */
[----:B0-2--5:R-:W-:Y:S01]  /*7110*/  PRMT R140, R127, 0x7632, R140 ;  /* 0x000076327f8c7816 */ /* 0x025fe2000000008c */
        /* <DEDUP_REMOVED lines=12> */
.L_x_685:
[----:B0-2---:R-:W0:Y:S02]  /*71e0*/  LDC.64 R140, c[0x0][0x478] ;  /* 0x00011e00ff8c7b82 */ /* 0x005e240000000a00 */
        /* <DEDUP_REMOVED lines=49> */
.L_x_703:
[----:B------:R-:W-:Y:S05]  /*7500*/  @!P4 BRA `(.L_x_704) ;  /* 0x000000000018c947 */ /* 0x000fea0003800000 */
[----:B------:R-:W-:Y:S01]  /*7510*/  FMUL.FTZ R136, R142, UR17 ;  /* 0x000000118e887c20 */ /* 0x000fe20008410000 */
[----:B-----5:R-:W-:-:S03]  /*7520*/  LOP3.LUT P6, RZ, R172, 0xff00, RZ, 0xc0, !PT ;  /* 0x0000ff00acff7812 */ /* 0x020fc600078cc0ff */
[----:B------:R-:W-:-:S05]  /*7530*/  FMUL.FTZ R136, R136, UR16 ;  /* 0x0000001088887c20 */ /* 0x000fca0008410000 */
[----:B------:R-:W-:-:S04]  /*7540*/  FSEL R136, R136, RZ, P6 ;  /* 0x000000ff88887208 */ /* 0x000fc80003000000 */
[----:B------:R-:W-:-:S04]  /*7550*/  F2FP.BF16.F32.PACK_AB R136, RZ, R136 ;  /* 0x00000088ff88723e */ /* 0x000fc800000010ff */
[----:B------:R-:W-:-:S07]  /*7560*/  PRMT R132, R132, 0x5410, R136 ;  /* 0x0000541084847816 */ /* 0x000fce0000000088 */
.L_x_704:
[----:B------:R-:W-:Y:S05]  /*7570*/  @!P4 BRA `(.L_x_705) ;  /* 0x000000000018c947 */ /* 0x000fea0003800000 */
[----:B------:R-:W-:Y:S01]  /*7580*/  FMUL.FTZ R136, R144, UR17 ;  /* 0x0000001190887c20 */ /* 0x000fe20008410000 */
[----:B-----5:R-:W-:-:S03]  /*7590*/  LOP3.LUT P6, RZ, R172, 0xff0000, RZ, 0xc0, !PT ;  /* 0x00ff0000acff7812 */ /* 0x020fc600078cc0ff */
[----:B------:R-:W-:-:S05]  /*75a0*/  FMUL.FTZ R136, R136, UR16 ;  /* 0x0000001088887c20 */ /* 0x000fca0008410000 */
[----:B------:R-:W-:-:S04]  /*75b0*/  FSEL R136, R136, RZ, P6 ;  /* 0x000000ff88887208 */ /* 0x000fc80003000000 */
[----:B------:R-:W-:-:S04]  /*75c0*/  F2FP.BF16.F32.PACK_AB R136, RZ, R136 ;  /* 0x00000088ff88723e */ /* 0x000fc800000010ff */
[----:B------:R-:W-:-:S07]  /*75d0*/  PRMT R133, R136, 0x7610, R133 ;  /* 0x0000761088857816 */ /* 0x000fce0000000085 */
.L_x_705:
[----:B------:R-:W-:Y:S05]  /*75e0*/  @!P4 BRA `(.L_x_706) ;  /* 0x000000000018c947 */ /* 0x000fea0003800000 */
[----:B------:R-:W-:Y:S01]  /*75f0*/  FMUL.FTZ R136, R148, UR17 ;  /* 0x0000001194887c20 */ /* 0x000fe20008410000 */
[----:B-----5:R-:W-:-:S03]  /*7600*/  LOP3.LUT P6, RZ, R172, 0xff000000, RZ, 0xc0, !PT ;  /* 0xff000000acff7812 */ /* 0x020fc600078cc0ff */
[----:B------:R-:W-:-:S05]  /*7610*/  FMUL.FTZ R136, R136, UR16 ;  /* 0x0000001088887c20 */ /* 0x000fca0008410000 */
[----:B------:R-:W-:-:S04]  /*7620*/  FSEL R136, R136, RZ, P6 ;  /* 0x000000ff88887208 */ /* 0x000fc80003000000 */
[----:B------:R-:W-:-:S04]  /*7630*/  F2FP.BF16.F32.PACK_AB R136, RZ, R136 ;  /* 0x00000088ff88723e */ /* 0x000fc800000010ff */
[----:B------:R-:W-:-:S07]  /*7640*/  PRMT R133, R133, 0x5410, R136 ;  /* 0x0000541085857816 */ /* 0x000fce0000000088 */
.L_x_706:
[----:B------:R-:W-:Y:S05]  /*7650*/  @!P4 BRA `(.L_x_707) ;  /* 0x000000000018c947 */ /* 0x000fea0003800000 */
[----:B------:R-:W-:Y:S01]  /*7660*/  FMUL.FTZ R136, R149, UR17 ;  /* 0x0000001195887c20 */ /* 0x000fe20008410000 */
[----:B-----5:R-:W-:-:S03]  /*7670*/  LOP3.LUT P6, RZ, R173, 0xff, RZ, 0xc0, !PT ;  /* 0x000000ffadff7812 */ /* 0x020fc600078cc0ff */
[----:B------:R-:W-:-:S05]  /*7680*/  FMUL.FTZ R136, R136, UR16 ;  /* 0x0000001088887c20 */ /* 0x000fca0008410000 */
[----:B------:R-:W-:-:S04]  /*7690*/  FSEL R136, R136, RZ, P6 ;  /* 0x000000ff88887208 */ /* 0x000fc80003000000 */
[----:B------:R-:W-:-:S04]  /*76a0*/  F2FP.BF16.F32.PACK_AB R136, RZ, R136 ;  /* 0x00000088ff88723e */ /* 0x000fc800000010ff */
[----:B------:R-:W-:-:S07]  /*76b0*/  PRMT R134, R136, 0x7610, R134 ;  /* 0x0000761088867816 */ /* 0x000fce0000000086 */
.L_x_707:
[----:B------:R-:W-:Y:S05]  /*76c0*/  @!P4 BRA `(.L_x_708) ;  /* 0x000000000018c947 */ /* 0x000fea0003800000 */
[----:B------:R-:W-:Y:S01]  /*76d0*/  FMUL.FTZ R136, R150, UR17 ;  /* 0x0000001196887c20 */ /* 0x000fe20008410000 */
[----:B-----5:R-:W-:-:S03]  /*76e0*/  LOP3.LUT P6, RZ, R173, 0xff00, RZ, 0xc0, !PT ;  /* 0x0000ff00adff7812 */ /* 0x020fc600078cc0ff */
[----:B------:R-:W-:-:S05]  /*76f0*/  FMUL.FTZ R136, R136, UR16 ;  /* 0x0000001088887c20 */ /* 0x000fca0008410000 */
[----:B------:R-:W-:-:S04]  /*7700*/  FSEL R136, R136, RZ, P6 ;  /* 0x000000ff88887208 */ /* 0x000fc80003000000 */
[----:B------:R-:W-:-:S04]  /*7710*/  F2FP.BF16.F32.PACK_AB R136, RZ, R136 ;  /* 0x00000088ff88723e */ /* 0x000fc800000010ff */
[----:B------:R-:W-:-:S07]  /*7720*/  PRMT R134, R134, 0x5410, R136 ;  /* 0x0000541086867816 */ /* 0x000fce0000000088 */
.L_x_708:
[----:B------:R-:W-:Y:S05]  /*7730*/  @!P4 BRA `(.L_x_709) ;  /* 0x000000000018c947 */ /* 0x000fea0003800000 */
[----:B------:R-:W-:Y:S01]  /*7740*/  FMUL.FTZ R136, R139, UR17 ;  /* 0x000000118b887c20 */ /* 0x000fe20008410000 */
[----:B-----5:R-:W-:-:S03]  /*7750*/  LOP3.LUT P6, RZ, R173, 0xff0000, RZ, 0xc0, !PT ;  /* 0x00ff0000adff7812 */ /* 0x020fc600078cc0ff */
[----:B------:R-:W-:-:S05]  /*7760*/  FMUL.FTZ R136, R136, UR16 ;  /* 0x0000001088887c20 */ /* 0x000fca0008410000 */
[----:B------:R-:W-:-:S04]  /*7770*/  FSEL R136, R136, RZ, P6 ;  /* 0x000000ff88887208 */ /* 0x000fc80003000000 */
[----:B------:R-:W-:-:S04]  /*7780*/  F2FP.BF16.F32.PACK_AB R136, RZ, R136 ;  /* 0x00000088ff88723e */ /* 0x000fc800000010ff */
[----:B------:R-:W-:-:S07]  /*7790*/  PRMT R135, R136, 0x7610, R135 ;  /* 0x0000761088877816 */ /* 0x000fce0000000087 */
.L_x_709:
        /* <DEDUP_REMOVED lines=13> */
.L_x_702:
        /* <DEDUP_REMOVED lines=12> */
.L_x_710:
        /* <DEDUP_REMOVED lines=12> */
.L_x_711:
        /* <DEDUP_REMOVED lines=12> */
.L_x_712:
        /* <DEDUP_REMOVED lines=12> */
.L_x_713:
        /* <DEDUP_REMOVED lines=12> */
.L_x_714:
        /* <DEDUP_REMOVED lines=12> */
.L_x_715:
        /* <DEDUP_REMOVED lines=12> */
.L_x_716:
        /* <DEDUP_REMOVED lines=13> */
.L_x_694:
[----:B0-2---:R-:W0:Y:S08]  /*7e80*/  @P5 LDC.64 R142, c[0x0][0x478] ;  /* 0x00011e00ff8e5b82 */ /* 0x005e300000000a00 */
[----:B------:R-:W1:Y:S01]  /*7e90*/  @P4 LDC.64 R140, c[0x0][0x468] ;  /* 0x00011a00ff8c4b82 */ /* 0x000e620000000a00 */
[----:B0-----:R-:W-:-:S04]  /*7ea0*/  @P5 IMAD.WIDE.U32 R142, R147, 0x10, R142 ;  /* 0x00000010938e5825 */ /* 0x001fc800078e008e */
[----:B------:R-:W-:Y:S01]  /*7eb0*/  VIADD R147, R147, 0x100 ;  /* 0x0000010093937836 */ /* 0x000fe20000000000 */
[----:B------:R3:W-:Y:S01]  /*7ec0*/  @P5 STG.E.128 desc[UR10][R142.64], R136 ;  /* 0x000000888e005986 */ /* 0x0007e2000c101d0a */
[C---:B-1----:R-:W-:Y:S01]  /*7ed0*/  @P4 IMAD.WIDE.U32 R140, R145.reuse, 0x10, R140 ;  /* 0x00000010918c4825 */ /* 0x042fe200078e008c */
[----:B------:R-:W-:-:S04]  /*7ee0*/  IADD3 R145, PT, PT, R145, 0x100, RZ ;  /* 0x0000010091917810 */ /* 0x000fc80007ffe0ff */
[----:B------:R3:W-:Y:S03]  /*7ef0*/  @P4 STG.E.128 desc[UR10][R140.64], R132 ;  /* 0x000000848c004986 */ /* 0x0007e6000c101d0a */
.L_x_684:
[----:B------:R-:W-:Y:S05]  /*7f00*/  BSYNC.RECONVERGENT B0 ;  /* 0x0000000000007941 */ /* 0x000fea0003800200 */
.L_x_683:
        /* <DEDUP_REMOVED lines=9> */
[----:B------:R-:W-:Y:S02]  /*7fa0*/  ISETP.GT.AND P6, PT, R4, RZ, PT ;  /* 0x000000ff0400720c */ /* 0x000fe40003fc4270 */
[----:B0-23-5:R-:W-:Y:S02]  /*7fb0*/  SHF.L.U32 R141, R129, 0x10, RZ ;  /* 0x00000010818d7819 */ /* 0x02dfe400000006ff */
[----:B------:R-:W-:-:S05]  /*7fc0*/  PRMT R4, R128, 0x7632, R4 ;  /* 0x0000763280047816 */ /* 0x000fca0000000004 */
[----:B------:R-:W-:-:S04]  /*7fd0*/  IMAD.U32 R4, R4, 0x10000, RZ ;  /* 0x0001000004047824 */ /* 0x000fc800078e00ff */
[-CC-:B------:R-:W-:Y:S01]  /*7fe0*/  @P6 FFMA.FTZ R137, R183, R7.reuse, R8.reuse ;  /* 0x00000007b7896223 */ /* 0x180fe20000010008 */
[-CC-:B------:R-:W-:Y:S01]  /*7ff0*/  @P6 FFMA.FTZ R136, R194, R7.reuse, R8.reuse ;  /* 0x00000007c2886223 */ /* 0x180fe20000010008 */
[-CC-:B------:R-:W-:Y:S01]  /*8000*/  @P6 FFMA.FTZ R143, R185, R7.reuse, R8.reuse ;  /* 0x00000007b98f6223 */ /* 0x180fe20000010008 */
[-CC-:B------:R-:W-:Y:S01]  /*8010*/  @P6 FFMA.FTZ R140, R196, R7.reuse, R8.reuse ;  /* 0x00000007c48c6223 */ /* 0x180fe20000010008 */
[-CC-:B------:R-:W-:Y:S01]  /*8020*/  @P6 FFMA.FTZ R149, R187, R7.reuse, R8.reuse ;  /* 0x00000007bb956223 */ /* 0x180fe20000010008 */
[-CC-:B------:R-:W-:Y:S01]  /*8030*/  @P6 FFMA.FTZ R142, R198, R7.reuse, R8.reuse ;  /* 0x00000007c68e6223 */ /* 0x180fe20000010008 */
[-CC-:B------:R-:W-:Y:S01]  /*8040*/  @P6 FFMA.FTZ R151, R189, R7.reuse, R8.reuse ;  /* 0x00000007bd976223 */ /* 0x180fe20000010008 */
[--C-:B------:R-:W-:Y:S01]  /*8050*/  @P6 FFMA.FTZ R144, R200, R7, R8.reuse ;  /* 0x00000007c8906223 */ /* 0x100fe20000010008 */
[----:B------:R-:W-:Y:S01]  /*8060*/  PRMT R8, R129, 0x7632, R8 ;  /* 0x0000763281087816 */ /* 0x000fe20000000008 */
[----:B------:R-:W-:Y:S01]  /*8070*/  @P6 FADD.FTZ R139, R191, -R136 ;  /* 0x80000088bf8b6221 */ /* 0x000fe20000010000 */
[----:B------:R-:W-:-:S02]  /*8080*/  IMAD.U32 R7, R128, 0x10000, RZ ;  /* 0x0001000080077824 */ /* 0x000fc400078e00ff */
[----:B------:R-:W-:Y:S01]  /*8090*/  @P6 FADD.FTZ R137, R186, -R137 ;  /* 0x80000089ba896221 */ /* 0x000fe20000010000 */
[----:B------:R-:W-:Y:S01]  /*80a0*/  SHF.L.U32 R138, R8, 0x10, RZ ;  /* 0x00000010088a7819 */ /* 0x000fe200000006ff */
[----:B------:R-:W-:Y:S01]  /*80b0*/  @P6 FADD.FTZ R8, R188, -R143 ;  /* 0x8000008fbc086221 */ /* 0x000fe20000010000 */
[----:B------:R-:W-:Y:S01]  /*80c0*/  @P6 FADD.FTZ R143, R193, -R140 ;  /* 0x8000008cc18f6221 */ /* 0x000fe20000010000 */
[C---:B------:R-:W-:Y:S01]  /*80d0*/  PRMT R136, R131.reuse, 0x7632, R136 ;  /* 0x0000763283887816 */ /* 0x040fe20000000088 */
[C---:B------:R-:W-:Y:S01]  /*80e0*/  @P6 FFMA.FTZ R7, R6.reuse, R137, R7 ;  /* 0x0000008906076223 */ /* 0x040fe20000010007 */
[----:B------:R-:W-:Y:S01]  /*80f0*/  @P6 FFMA.FTZ R141, R6, R8, R141 ;  /* 0x00000008068d6223 */ /* 0x000fe2000001008d */
[----:B------:R-:W-:Y:S01]  /*8100*/  PRMT R8, R130, 0x7632, R8 ;  /* 0x0000763282087816 */ /* 0x000fe20000000008 */
[C---:B------:R-:W-:Y:S01]  /*8110*/  @P6 FFMA.FTZ R138, R6.reuse, R143, R138 ;  /* 0x0000008f068a6223 */ /* 0x040fe2000001008a */
[----:B------:R-:W-:Y:S01]  /*8120*/  SHF.L.U32 R143, R131, 0x10, RZ ;  /* 0x00000010838f7819 */ /* 0x000fe200000006ff */
[----:B------:R-:W-:Y:S01]  /*8130*/  @P6 FFMA.FTZ R4, R6, R139, R4 ;  /* 0x0000008b06046223 */ /* 0x000fe20000010004 */
[----:B------:R-:W-:Y:S01]  /*8140*/  SHF.L.U32 R140, R136, 0x10, RZ ;  /* 0x00000010888c7819 */ /* 0x000fe200000006ff */
[----:B------:R-:W-:-:S02]  /*8150*/  IMAD.U32 R8, R8, 0x10000, RZ ;  /* 0x0001000008087824 */ /* 0x000fc400078e00ff */
[----:B------:R-:W-:Y:S01]  /*8160*/  @P6 FADD.FTZ R137, R195, -R142 ;  /* 0x8000008ec3896221 */ /* 0x000fe20000010000 */
[----:B------:R-:W-:Y:S01]  /*8170*/  @P6 FADD.FTZ R136, R192, -R151 ;  /* 0x80000097c0886221 */ /* 0x000fe20000010000 */
[----:B------:R-:W-:Y:S02]  /*8180*/  IMAD.U32 R139, R130, 0x10000, RZ ;  /* 0x00010000828b7824 */ /* 0x000fe400078e00ff */
[----:B------:R-:W-:Y:S01]  /*8190*/  @P6 FADD.FTZ R149, R190, -R149 ;  /* 0x80000095be956221 */ /* 0x000fe20000010000 */
[----:B------:R-:W-:Y:S01]  /*81a0*/  @P6 FADD.FTZ R151, R197, -R144 ;  /* 0x80000090c5976221 */ /* 0x000fe20000010000 */
[C---:B------:R-:W-:Y:S01]  /*81b0*/  @P6 FFMA.FTZ R8, R6.reuse, R137, R8 ;  /* 0x0000008906086223 */ /* 0x040fe20000010008 */
[C---:B------:R-:W-:Y:S01]  /*81c0*/  @P6 FFMA.FTZ R143, R6.reuse, R136, R143 ;  /* 0x00000088068f6223 */ /* 0x040fe2000001008f */
[C---:B------:R-:W-:Y:S01]  /*81d0*/  @P6 FFMA.FTZ R139, R6.reuse, R149, R139 ;  /* 0x00000095068b6223 */ /* 0x040fe2000001008b */
[----:B------:R-:W-:Y:S01]  /*81e0*/  @P6 FFMA.FTZ R140, R6, R151, R140 ;  /* 0x00000097068c6223 */ /* 0x000fe2000001008c */
[----:B------:R-:W-:-:S02]  /*81f0*/  F2FP.BF16.F32.PACK_AB R136, R4, R7 ;  /* 0x000000070488723e */ /* 0x000fc400000010ff */
[----:B------:R-:W-:Y:S01]  /*8200*/  F2FP.BF16.F32.PACK_AB R137, R138, R141 ;  /* 0x0000008d8a89723e */ /* 0x000fe200000010ff */
[----:B------:R-:W-:Y:S06]  /*8210*/  @!P4 BRA `(.L_x_721) ;  /* 0x000000000018c947 */ /* 0x000fec0003800000 */
[----:B------:R-:W-:Y:S01]  /*8220*/  FMUL.FTZ R7, R7, UR17 ;  /* 0x0000001107077c20 */ /* 0x000fe20008410000 */
[----:B------:R-:W-:-:S03]  /*8230*/  LOP3.LUT P6, RZ, R174, 0xff, RZ, 0xc0, !PT ;  /* 0x000000ffaeff7812 */ /* 0x000fc600078cc0ff */
[----:B------:R-:W-:-:S05]  /*8240*/  FMUL.FTZ R7, R7, UR16 ;  /* 0x0000001007077c20 */ /* 0x000fca0008410000 */
[----:B------:R-:W-:-:S04]  /*8250*/  FSEL R7, R7, RZ, P6 ;  /* 0x000000ff07077208 */ /* 0x000fc80003000000 */
[----:B------:R-:W-:-:S04]  /*8260*/  F2FP.BF16.F32.PACK_AB R7, RZ, R7 ;  /* 0x00000007ff07723e */ /* 0x000fc800000010ff */
[----:B------:R-:W-:-:S07]  /*8270*/  PRMT R132, R7, 0x7610, R132 ;  /* 0x0000761007847816 */ /* 0x000fce0000000084 */
.L_x_721:
[----:B------:R-:W-:Y:S05]  /*8280*/  @!P4 BRA `(.L_x_722) ;  /* 0x000000000018c947 */ /* 0x000fea0003800000 */
[----:B------:R-:W-:Y:S01]  /*8290*/  FMUL.FTZ R4, R4, UR17 ;  /* 0x0000001104047c20 */ /* 0x000fe20008410000 */
[----:B------:R-:W-:-:S03]  /*82a0*/  LOP3.LUT P6, RZ, R174, 0xff00, RZ, 0xc0, !PT ;  /* 0x0000ff00aeff7812 */ /* 0x000fc600078cc0ff */
[----:B------:R-:W-:-:S05]  /*82b0*/  FMUL.FTZ R4, R4, UR16 ;  /* 0x0000001004047c20 */ /* 0x000fca0008410000 */
[----:B------:R-:W-:-:S04]  /*82c0*/  FSEL R4, R4, RZ, P6 ;  /* 0x000000ff04047208 */ /* 0x000fc80003000000 */
[----:B------:R-:W-:-:S04]  /*82d0*/  F2FP.BF16.F32.PACK_AB R4, RZ, R4 ;  /* 0x00000004ff04723e */ /* 0x000fc800000010ff */
[----:B------:R-:W-:-:S07]  /*82e0*/  PRMT R132, R132, 0x5410, R4 ;  /* 0x0000541084847816 */ /* 0x000fce0000000004 */
.L_x_722:
[----:B------:R-:W-:Y:S05]  /*82f0*/  @!P4 BRA `(.L_x_723) ;  /* 0x000000000018c947 */ /* 0x000fea0003800000 */
[----:B------:R-:W-:Y:S01]  /*8300*/  FMUL.FTZ R141, R141, UR17 ;  /* 0x000000118d8d7c20 */ /* 0x000fe20008410000 */
[----:B------:R-:W-:-:S03]  /*8310*/  LOP3.LUT P6, RZ, R174, 0xff0000, RZ, 0xc0, !PT ;  /* 0x00ff0000aeff7812 */ /* 0x000fc600078cc0ff */
[----:B------:R-:W-:-:S05]  /*8320*/  FMUL.FTZ R141, R141, UR16 ;  /* 0x000000108d8d7c20 */ /* 0x000fca0008410000 */
[----:B------:R-:W-:-:S04]  /*8330*/  FSEL R141, R141, RZ, P6 ;  /* 0x000000ff8d8d7208 */ /* 0x000fc80003000000 */
[----:B------:R-:W-:-:S04]  /*8340*/  F2FP.BF16.F32.PACK_AB R141, RZ, R141 ;  /* 0x0000008dff8d723e */ /* 0x000fc800000010ff */
[----:B------:R-:W-:-:S07]  /*8350*/  PRMT R133, R141, 0x7610, R133 ;  /* 0x000076108d857816 */ /* 0x000fce0000000085 */
.L_x_723:
[----:B------:R-:W-:Y:S05]  /*8360*/  @!P4 BRA `(.L_x_724) ;  /* 0x000000000018c947 */ /* 0x000fea0003800000 */
[----:B------:R-:W-:Y:S01]  /*8370*/  FMUL.FTZ R138, R138, UR17 ;  /* 0x000000118a8a7c20 */ /* 0x000fe20008410000 */
[----:B------:R-:W-:-:S03]  /*8380*/  LOP3.LUT P6, RZ, R174, 0xff000000, RZ, 0xc0, !PT ;  /* 0xff000000aeff7812 */ /* 0x000fc600078cc0ff */
[----:B------:R-:W-:-:S05]  /*8390*/  FMUL.FTZ R138, R138, UR16 ;  /* 0x000000108a8a7c20 */ /* 0x000fca0008410000 */
[----:B------:R-:W-:-:S04]  /*83a0*/  FSEL R138, R138, RZ, P6 ;  /* 0x000000ff8a8a7208 */ /* 0x000fc80003000000 */
[----:B------:R-:W-:-:S04]  /*83b0*/  F2FP.BF16.F32.PACK_AB R138, RZ, R138 ;  /* 0x0000008aff8a723e */ /* 0x000fc800000010ff */
[----:B------:R-:W-:-:S07]  /*83c0*/  PRMT R133, R133, 0x5410, R138 ;  /* 0x0000541085857816 */ /* 0x000fce000000008a */
.L_x_724:
[----:B------:R-:W-:Y:S05]  /*83d0*/  @!P4 BRA `(.L_x_725) ;  /* 0x000000000018c947 */ /* 0x000fea0003800000 */
[----:B------:R-:W-:Y:S01]  /*83e0*/  FMUL.FTZ R4, R139, UR17 ;  /* 0x000000118b047c20 */ /* 0x000fe20008410000 */
[----:B------:R-:W-:-:S03]  /*83f0*/  LOP3.LUT P6, RZ, R175, 0xff, RZ, 0xc0, !PT ;  /* 0x000000ffafff7812 */ /* 0x000fc600078cc0ff */
[----:B------:R-:W-:-:S05]  /*8400*/  FMUL.FTZ R4, R4, UR16 ;  /* 0x0000001004047c20 */ /* 0x000fca0008410000 */
[----:B------:R-:W-:-:S04]  /*8410*/  FSEL R4, R4, RZ, P6 ;  /* 0x000000ff04047208 */ /* 0x000fc80003000000 */
[----:B------:R-:W-:-:S04]  /*8420*/  F2FP.BF16.F32.PACK_AB R4, RZ, R4 ;  /* 0x00000004ff04723e */ /* 0x000fc800000010ff */
[----:B------:R-:W-:-:S07]  /*8430*/  PRMT R134, R4, 0x7610, R134 ;  /* 0x0000761004867816 */ /* 0x000fce0000000086 */
.L_x_725:
[----:B------:R-:W-:Y:S05]  /*8440*/  @!P4 BRA `(.L_x_726) ;  /* 0x000000000018c947 */ /* 0x000fea0003800000 */
[----:B------:R-:W-:Y:S01]  /*8450*/  FMUL.FTZ R4, R8, UR17 ;  /* 0x0000001108047c20 */ /* 0x000fe20008410000 */
[----:B------:R-:W-:-:S03]  /*8460*/  LOP3.LUT P6, RZ, R175, 0xff00, RZ, 0xc0, !PT ;  /* 0x0000ff00afff7812 */ /* 0x000fc600078cc0ff */
[----:B------:R-:W-:-:S05]  /*8470*/  FMUL.FTZ R4, R4, UR16 ;  /* 0x0000001004047c20 */ /* 0x000fca0008410000 */
[----:B------:R-:W-:-:S04]  /*8480*/  FSEL R4, R4, RZ, P6 ;  /* 0x000000ff04047208 */ /* 0x000fc80003000000 */
[----:B------:R-:W-:-:S04]  /*8490*/  F2FP.BF16.F32.PACK_AB R4, RZ, R4 ;  /* 0x00000004ff04723e */ /* 0x000fc800000010ff */
[----:B------:R-:W-:-:S07]  /*84a0*/  PRMT R134, R134, 0x5410, R4 ;  /* 0x0000541086867816 */ /* 0x000fce0000000004 */
.L_x_726:
[----:B------:R-:W-:Y:S05]  /*84b0*/  @!P4 BRA `(.L_x_727) ;  /* 0x000000000018c947 */ /* 0x000fea0003800000 */
[----:B------:R-:W-:Y:S01]  /*84c0*/  FMUL.FTZ R4, R143, UR17 ;  /* 0x000000118f047c20 */ /* 0x000fe20008410000 */
[----:B------:R-:W-:-:S03]  /*84d0*/  LOP3.LUT P6, RZ, R175, 0xff0000, RZ, 0xc0, !PT ;  /* 0x00ff0000afff7812 */ /* 0x000fc600078cc0ff */
[----:B------:R-:W-:-:S05]  /*84e0*/  FMUL.FTZ R4, R4, UR16 ;  /* 0x0000001004047c20 */ /* 0x000fca0008410000 */
[----:B------:R-:W-:-:S04]  /*84f0*/  FSEL R4, R4, RZ, P6 ;  /* 0x000000ff04047208 */ /* 0x000fc80003000000 */
[----:B------:R-:W-:-:S04]  /*8500*/  F2FP.BF16.F32.PACK_AB R4, RZ, R4 ;  /* 0x00000004ff04723e */ /* 0x000fc800000010ff */
[----:B------:R-:W-:-:S07]  /*8510*/  PRMT R135, R4, 0x7610, R135 ;  /* 0x0000761004877816 */ /* 0x000fce0000000087 */
.L_x_727:
[----:B------:R-:W-:Y:S02]  /*8520*/  F2FP.BF16.F32.PACK_AB R138, R8, R139 ;  /* 0x0000008b088a723e */ /* 0x000fe400000010ff */
[----:B------:R-:W-:Y:S01]  /*8530*/  F2FP.BF16.F32.PACK_AB R139, R140, R143 ;  /* 0x0000008f8c8b723e */ /* 0x000fe200000010ff */
        /* <DEDUP_REMOVED lines=9> */
.L_x_720:
[----:B------:R-:W-:Y:S01]  /*85d0*/  ISETP.GT.AND P6, PT, R4, RZ, PT ;  /* 0x000000ff0400720c */ /* 0x000fe20003fc4270 */
[----:B------:R-:W-:-:S12]  /*85e0*/  @!P4 BRA `(.L_x_729) ;  /* 0x000000000030c947 */ /* 0x000fd80003800000 */
[----:B0-23--:R-:W-:Y:S01]  /*85f0*/  @P6 FFMA.FTZ R143, R183, R7, R8 ;  /* 0x00000007b78f6223 */ /* 0x00dfe20000010008 */
        /* <DEDUP_REMOVED lines=11> */
.L_x_729:
[----:B------:R-:W-:Y:S05]  /*86b0*/  @!P4 BRA `(.L_x_730) ;  /* 0x000000000034c947 */ /* 0x000fea0003800000 */
[----:B-----5:R-:W-:Y:S01]  /*86c0*/  PRMT R4, R128, 0x7632, R4 ;  /* 0x0000763280047816 */ /* 0x020fe20000000004 */
[----:B0-23--:R-:W-:Y:S01]  /*86d0*/  @P6 FFMA.FTZ R140, R194, R7, R8 ;  /* 0x00000007c28c6223 */ /* 0x00dfe20000010008 */
        /* <DEDUP_REMOVED lines=11> */
.L_x_730:
[----:B------:R-:W-:Y:S05]  /*8790*/  @!P4 BRA `(.L_x_731) ;  /* 0x000000000030c947 */ /* 0x000fea0003800000 */
        /* <DEDUP_REMOVED lines=12> */
.L_x_731:
        /* <DEDUP_REMOVED lines=14> */
.L_x_732:
        /* <DEDUP_REMOVED lines=13> */
.L_x_733:
        /* <DEDUP_REMOVED lines=14> */
.L_x_734:
        /* <DEDUP_REMOVED lines=13> */
.L_x_735:
        /* <DEDUP_REMOVED lines=12> */
[----:B0-23--:R-:W-:Y:S01]  /*8c80*/  PRMT R135, R135, 0x5410, R7 ;  /* 0x0000541087877816 */ /* 0x00dfe20000000007 */
[----:B------:R-:W-:Y:S06]  /*8c90*/  BRA `(.L_x_728) ;  /* 0x0000000c00107947 */ /* 0x000fec0003800000 */
.L_x_719:
[----:B0-23--:R-:W0:Y:S02]  /*8ca0*/  LDC.64 R140, c[0x0][0x478] ;  /* 0x00011e00ff8c7b82 */ /* 0x00de240000000a00 */
[----:B0-----:R-:W-:-:S04]  /*8cb0*/  ISETP.NE.U32.AND P5, PT, R140, RZ, PT ;  /* 0x000000ff8c00720c */ /* 0x001fc80003fa5070 */
[----:B------:R-:W-:-:S13]  /*8cc0*/  ISETP.NE.AND.EX P5, PT, R141, RZ, PT, P5 ;  /* 0x000000ff8d00720c */ /* 0x000fda0003fa5350 */
[----:B------:R-:W-:Y:S05]  /*8cd0*/  @!P5 BRA `(.L_x_736) ;  /* 0x00000004007cd947 */ /* 0x000fea0003800000 */
[----:B------:R-:W-:Y:S01]  /*8ce0*/  ISETP.GT.AND P6, PT, R4, RZ, PT ;  /* 0x000000ff0400720c */ /* 0x000fe20003fc4270 */
        /* <DEDUP_REMOVED lines=24> */
[----:B------:R-:W-:-:S02]  /*8e70*/  FSEL R4, R4, RZ, P6 ;  /* 0x000000ff04047208 */ /* 0x000fc40003000000 */
[----:B------:R-:W-:Y:S02]  /*8e80*/  FSEL R7, R7, RZ, P6 ;  /* 0x000000ff07077208 */ /* 0x000fe40003000000 */
[----:B------:R-:W-:Y:S02]  /*8e90*/  FSEL R8, R8, RZ, P6 ;  /* 0x000000ff08087208 */ /* 0x000fe40003000000 */
[----:B------:R-:W-:Y:S02]  /*8ea0*/  FSEL R141, R136, RZ, P6 ;  /* 0x000000ff888d7208 */ /* 0x000fe40003000000 */
[----:B------:R-:W-:Y:S02]  /*8eb0*/  FSEL R140, R137, RZ, P6 ;  /* 0x000000ff898c7208 */ /* 0x000fe40003000000 */
[----:B------:R-:W-:Y:S02]  /*8ec0*/  FSEL R143, R138, RZ, P6 ;  /* 0x000000ff8a8f7208 */ /* 0x000fe40003000000 */
[----:B------:R-:W-:-:S02]  /*8ed0*/  FSEL R139, R139, RZ, P6 ;  /* 0x000000ff8b8b7208 */ /* 0x000fc40003000000 */
[----:B------:R-:W-:Y:S02]  /*8ee0*/  FSEL R6, R6, RZ, P6 ;  /* 0x000000ff06067208 */ /* 0x000fe40003000000 */
[----:B------:R-:W-:Y:S02]  /*8ef0*/  F2FP.BF16.F32.PACK_AB R136, R7, R4 ;  /* 0x000000040788723e */ /* 0x000fe400000010ff */
[----:B------:R-:W-:Y:S01]  /*8f00*/  F2FP.BF16.F32.PACK_AB R137, R141, R8 ;  /* 0x000000088d89723e */ /* 0x000fe200000010ff */
[----:B------:R-:W-:Y:S06]  /*8f10*/  @!P4 BRA `(.L_x_737) ;  /* 0x000000000018c947 */ /* 0x000fec0003800000 */
[----:B------:R-:W-:Y:S01]  /*8f20*/  FMUL.FTZ R4, R4, UR17 ;  /* 0x0000001104047c20 */ /* 0x000fe20008410000 */
[----:B-----5:R-:W-:-:S03]  /*8f30*/  LOP3.LUT P6, RZ, R174, 0xff, RZ, 0xc0, !PT ;  /* 0x000000ffaeff7812 */ /* 0x020fc600078cc0ff */
[----:B------:R-:W-:-:S05]  /*8f40*/  FMUL.FTZ R4, R4, UR16 ;  /* 0x0000001004047c20 */ /* 0x000fca0008410000 */
[----:B------:R-:W-:-:S04]  /*8f50*/  FSEL R4, R4, RZ, P6 ;  /* 0x000000ff04047208 */ /* 0x000fc80003000000 */
[----:B------:R-:W-:-:S04]  /*8f60*/  F2FP.BF16.F32.PACK_AB R4, RZ, R4 ;  /* 0x00000004ff04723e */ /* 0x000fc800000010ff */
[----:B------:R-:W-:-:S07]  /*8f70*/  PRMT R132, R4, 0x7610, R132 ;  /* 0x0000761004847816 */ /* 0x000fce0000000084 */
.L_x_737:
[----:B------:R-:W-:Y:S05]  /*8f80*/  @!P4 BRA `(.L_x_738) ;  /* 0x000000000018c947 */ /* 0x000fea0003800000 */
[----:B------:R-:W-:Y:S01]  /*8f90*/  FMUL.FTZ R4, R7, UR17 ;  /* 0x0000001107047c20 */ /* 0x000fe20008410000 */
[----:B-----5:R-:W-:-:S03]  /*8fa0*/  LOP3.LUT P6, RZ, R174, 0xff00, RZ, 0xc0, !PT ;  /* 0x0000ff00aeff7812 */ /* 0x020fc600078cc0ff */
[----:B------:R-:W-:-:S05]  /*8fb0*/  FMUL.FTZ R4, R4, UR16 ;  /* 0x0000001004047c20 */ /* 0x000fca0008410000 */
[----:B------:R-:W-:-:S04]  /*8fc0*/  FSEL R4, R4, RZ, P6 ;  /* 0x000000ff04047208 */ /* 0x000fc80003000000 */
[----:B------:R-:W-:-:S04]  /*8fd0*/  F2FP.BF16.F32.PACK_AB R4, RZ, R4 ;  /* 0x00000004ff04723e */ /* 0x000fc800000010ff */
[----:B------:R-:W-:-:S07]  /*8fe0*/  PRMT R132, R132, 0x5410, R4 ;  /* 0x0000541084847816 */ /* 0x000fce0000000004 */
.L_x_738:
[----:B------:R-:W-:Y:S05]  /*8ff0*/  @!P4 BRA `(.L_x_739) ;  /* 0x000000000018c947 */ /* 0x000fea0003800000 */
[----:B------:R-:W-:Y:S01]  /*9000*/  FMUL.FTZ R4, R8, UR17 ;  /* 0x0000001108047c20 */ /* 0x000fe20008410000 */
[----:B-----5:R-:W-:-:S03]  /*9010*/  LOP3.LUT P6, RZ, R174, 0xff0000, RZ, 0xc0, !PT ;  /* 0x00ff0000aeff7812 */ /* 0x020fc600078cc0ff */
[----:B------:R-:W-:-:S05]  /*9020*/  FMUL.FTZ R4, R4, UR16 ;  /* 0x0000001004047c20 */ /* 0x000fca0008410000 */
[----:B------:R-:W-:-:S04]  /*9030*/  FSEL R4, R4, RZ, P6 ;  /* 0x000000ff04047208 */ /* 0x000fc80003000000 */
[----:B------:R-:W-:-:S04]  /*9040*/  F2FP.BF16.F32.PACK_AB R4, RZ, R4 ;  /* 0x00000004ff04723e */ /* 0x000fc800000010ff */
[----:B------:R-:W-:-:S07]  /*9050*/  PRMT R133, R4, 0x7610, R133 ;  /* 0x0000761004857816 */ /* 0x000fce0000000085 */
.L_x_739:
[----:B------:R-:W-:Y:S05]  /*9060*/  @!P4 BRA `(.L_x_740) ;  /* 0x000000000018c947 */ /* 0x000fea0003800000 */
[----:B------:R-:W-:Y:S01]  /*9070*/  FMUL.FTZ R4, R141, UR17 ;  /* 0x000000118d047c20 */ /* 0x000fe20008410000 */
[----:B-----5:R-:W-:-:S03]  /*9080*/  LOP3.LUT P6, RZ, R174, 0xff000000, RZ, 0xc0, !PT ;  /* 0xff000000aeff7812 */ /* 0x020fc600078cc0ff */
[----:B------:R-:W-:-:S05]  /*9090*/  FMUL.FTZ R4, R4, UR16 ;  /* 0x0000001004047c20 */ /* 0x000fca0008410000 */
[----:B------:R-:W-:-:S04]  /*90a0*/  FSEL R4, R4, RZ, P6 ;  /* 0x000000ff04047208 */ /* 0x000fc80003000000 */
[----:B------:R-:W-:-:S04]  /*90b0*/  F2FP.BF16.F32.PACK_AB R4, RZ, R4 ;  /* 0x00000004ff04723e */ /* 0x000fc800000010ff */
[----:B------:R-:W-:-:S07]  /*90c0*/  PRMT R133, R133, 0x5410, R4 ;  /* 0x0000541085857816 */ /* 0x000fce0000000004 */
.L_x_740:
[----:B------:R-:W-:Y:S05]  /*90d0*/  @!P4 BRA `(.L_x_741) ;  /* 0x000000000018c947 */ /* 0x000fea0003800000 */
[----:B------:R-:W-:Y:S01]  /*90e0*/  FMUL.FTZ R4, R140, UR17 ;  /* 0x000000118c047c20 */ /* 0x000fe20008410000 */
[----:B-----5:R-:W-:-:S03]  /*90f0*/  LOP3.LUT P6, RZ, R175, 0xff, RZ, 0xc0, !PT ;  /* 0x000000ffafff7812 */ /* 0x020fc600078cc0ff */
[----:B------:R-:W-:-:S05]  /*9100*/  FMUL.FTZ R4, R4, UR16 ;  /* 0x0000001004047c20 */ /* 0x000fca0008410000 */
[----:B------:R-:W-:-:S04]  /*9110*/  FSEL R4, R4, RZ, P6 ;  /* 0x000000ff04047208 */ /* 0x000fc80003000000 */
[----:B------:R-:W-:-:S04]  /*9120*/  F2FP.BF16.F32.PACK_AB R4, RZ, R4 ;  /* 0x00000004ff04723e */ /* 0x000fc800000010ff */
[----:B------:R-:W-:-:S07]  /*9130*/  PRMT R134, R4, 0x7610, R134 ;  /* 0x0000761004867816 */ /* 0x000fce0000000086 */
.L_x_741:
[----:B------:R-:W-:Y:S05]  /*9140*/  @!P4 BRA `(.L_x_742) ;  /* 0x000000000018c947 */ /* 0x000fea0003800000 */
[----:B------:R-:W-:Y:S01]  /*9150*/  FMUL.FTZ R4, R143, UR17 ;  /* 0x000000118f047c20 */ /* 0x000fe20008410000 */
[----:B-----5:R-:W-:-:S03]  /*9160*/  LOP3.LUT P6, RZ, R175, 0xff00, RZ, 0xc0, !PT ;  /* 0x0000ff00afff7812 */ /* 0x020fc600078cc0ff */
[----:B------:R-:W-:-:S05]  /*9170*/  FMUL.FTZ R4, R4, UR16 ;  /* 0x0000001004047c20 */ /* 0x000fca0008410000 */
[----:B------:R-:W-:-:S04]  /*9180*/  FSEL R4, R4, RZ, P6 ;  /* 0x000000ff04047208 */ /* 0x000fc80003000000 */
[----:B------:R-:W-:-:S04]  /*9190*/  F2FP.BF16.F32.PACK_AB R4, RZ, R4 ;  /* 0x00000004ff04723e */ /* 0x000fc800000010ff */
[----:B------:R-:W-:-:S07]  /*91a0*/  PRMT R134, R134, 0x5410, R4 ;  /* 0x0000541086867816 */ /* 0x000fce0000000004 */
.L_x_742:
[----:B------:R-:W-:Y:S05]  /*91b0*/  @!P4 BRA `(.L_x_743) ;  /* 0x000000000018c947 */ /* 0x000fea0003800000 */
[----:B------:R-:W-:Y:S01]  /*91c0*/  FMUL.FTZ R4, R139, UR17 ;  /* 0x000000118b047c20 */ /* 0x000fe20008410000 */
[----:B-----5:R-:W-:-:S03]  /*91d0*/  LOP3.LUT P6, RZ, R175, 0xff0000, RZ, 0xc0, !PT ;  /* 0x00ff0000afff7812 */ /* 0x020fc600078cc0ff */
[----:B------:R-:W-:-:S05]  /*91e0*/  FMUL.FTZ R4, R4, UR16 ;  /* 0x0000001004047c20 */ /* 0x000fca0008410000 */
[----:B------:R-:W-:-:S04]  /*91f0*/  FSEL R4, R4, RZ, P6 ;  /* 0x000000ff04047208 */ /* 0x000fc80003000000 */
[----:B------:R-:W-:-:S04]  /*9200*/  F2FP.BF16.F32.PACK_AB R4, RZ, R4 ;  /* 0x00000004ff04723e */ /* 0x000fc800000010ff */
[----:B------:R-:W-:-:S07]  /*9210*/  PRMT R135, R4, 0x7610, R135 ;  /* 0x0000761004877816 */ /* 0x000fce0000000087 */
.L_x_743:
[----:B------:R-:W-:Y:S02]  /*9220*/  F2FP.BF16.F32.PACK_AB R138, R143, R140 ;  /* 0x0000008c8f8a723e */ /* 0x000fe400000010ff */
[----:B------:R-:W-:Y:S01]  /*9230*/  F2FP.BF16.F32.PACK_AB R139, R6, R139 ;  /* 0x0000008b068b723e */ /* 0x000fe200000010ff */
        /* <DEDUP_REMOVED lines=9> */
.L_x_736:
        /* <DEDUP_REMOVED lines=12> */
.L_x_744:
        /* <DEDUP_REMOVED lines=12> */
.L_x_745:
        /* <DEDUP_REMOVED lines=12> */
.L_x_746:
        /* <DEDUP_REMOVED lines=12> */
.L_x_747:
        /* <DEDUP_REMOVED lines=12> */
.L_x_748:
        /* <DEDUP_REMOVED lines=12> */
.L_x_749:
        /* <DEDUP_REMOVED lines=12> */
.L_x_750:
        /* <DEDUP_REMOVED lines=13> */
.L_x_728:
[----:B0-23--:R-:W0:Y:S08]  /*98e0*/  @P5 LDC.64 R140, c[0x0][0x478] ;  /* 0x00011e00ff8c5b82 */ /* 0x00de300000000a00 */
[----:B------:R-:W1:Y:S01]  /*98f0*/  @P4 LDC.64 R6, c[0x0][0x468] ;  /* 0x00011a00ff064b82 */ /* 0x000e620000000a00 */
[----:B0-----:R-:W-:-:S05]  /*9900*/  @P5 IMAD.WIDE.U32 R140, R147, 0x10, R140 ;  /* 0x00000010938c5825 */ /* 0x001fca00078e008c */
[----:B------:R4:W-:Y:S01]  /*9910*/  @P5 STG.E.128 desc[UR10][R140.64], R136 ;  /* 0x000000888c005986 */ /* 0x0009e2000c101d0a */
[----:B-1----:R-:W-:-:S05]  /*9920*/  @P4 IMAD.WIDE.U32 R6, R145, 0x10, R6 ;  /* 0x0000001091064825 */ /* 0x002fca00078e0006 */
[----:B------:R4:W-:Y:S02]  /*9930*/  @P4 STG.E.128 desc[UR10][R6.64], R132 ;  /* 0x0000008406004986 */ /* 0x0009e4000c101d0a */
.L_x_718:
[----:B------:R-:W-:Y:S05]  /*9940*/  BSYNC.RECONVERGENT B0 ;  /* 0x0000000000007941 */ /* 0x000fea0003800200 */
.L_x_717:
[----:B----4-:R-:W1:Y:S01]  /*9950*/  LDC.64 R6, c[0x0][0x380] ;  /* 0x0000e000ff067b82 */ /* 0x010e620000000a00 */
[----:B------:R-:W-:Y:S01]  /*9960*/  UPLOP3.LUT UP1, UPT, UPT, UPT, UP1, 0x40, 0x4 ;  /* 0x000000000004789c */ /* 0x000fe20003f2e810 */
[----:B-1----:R-:W-:-:S05]  /*9970*/  IMAD.IADD R5, R5, 0x1, R6 ;  /* 0x0000000105057824 */ /* 0x002fca00078e0206 */
[----:B------:R-:W-:-:S13]  /*9980*/  ISETP.GE.AND P4, PT, R5, R7, PT ;  /* 0x000000070500720c */ /* 0x000fda0003f86270 */
[----:B------:R-:W-:Y:S05]  /*9990*/  @!P4 BRA `(.L_x_751) ;  /* 0xffffff6c0038c947 */ /* 0x000fea000383ffff */
.L_x_602:
        /* <DEDUP_REMOVED lines=17> */
[----:B-1----:R-:W-:-:S03]  /*9ab0*/  @P1 IMAD.WIDE.U32 R8, R199, 0x20, R8 ;  /* 0x00000020c7081825 */ /* 0x002fc600078e0008 */
[----:B------:R0:W-:Y:S01]  /*9ac0*/  @P1 STG.E.128 desc[UR10][R6.64], R64 ;  /* 0x0000004006001986 */ /* 0x0001e2000c101d0a */
[----:B------:R-:W-:-:S03]  /*9ad0*/  @P1 VIADD R199, R199, 0x100 ;  /* 0x00000100c7c71836 */ /* 0x000fc60000000000 */
        /* <DEDUP_REMOVED lines=20> */
.L_x_752:
        /* <DEDUP_REMOVED lines=14> */
.L_x_15589:


//--------------------- .text._ZN10layer_norm22ln_bwd_finalize_kernelINS_22Kernel_traits_finalizeILj8192E13__nv_bfloat16S2_S2_S2_fjLb0ELj1024ELj4ENS_18Kernel_traits_baseILj8192ES2_S2_S2_S2_fjLj1024EEEEELb0ELb1EEEvNS_9BwdParamsE --------------------------
	.section	.text._ZN10layer_norm22ln_bwd_finalize_kernelINS_22Kernel_traits_finalizeILj8192E13__nv_bfloat16S2_S2_S2_fjLb0ELj1024ELj4ENS_18Kernel_traits_baseILj8192ES2_S2_S2_S2_fjLj1024EEEEELb0ELb1EEEvNS_9BwdParamsE,"ax",@progbits
	.align	128
        .global         _ZN10layer_norm22ln_bwd_finalize_kernelINS_22Kernel_traits_finalizeILj8192E13__nv_bfloat16S2_S2_S2_fjLb0ELj1024ELj4ENS_18Kernel_traits_baseILj8192ES2_S2_S2_S2_fjLj1024EEEEELb0ELb1EEEvNS_9BwdParamsE
        .type           _ZN10layer_norm22ln_bwd_finalize_kernelINS_22Kernel_traits_finalizeILj8192E13__nv_bfloat16S2_S2_S2_fjLb0ELj1024ELj4ENS_18Kernel_traits_baseILj8192ES2_S2_S2_S2_fjLj1024EEEEELb0ELb1EEEvNS_9BwdParamsE,@function
        .size           _ZN10layer_norm22ln_bwd_finalize_kernelINS_22Kernel_traits_finalizeILj8192E13__nv_bfloat16S2_S2_S2_fjLb0ELj1024ELj4ENS_18Kernel_traits_baseILj8192ES2_S2_S2_S2_fjLj1024EEEEELb0ELb1EEEvNS_9BwdParamsE,(.L_x_15590 - _ZN10layer_norm22ln_bwd_finalize_kernelINS_22Kernel_traits_finalizeILj8192E13__nv_bfloat16S2_S2_S2_fjLb0ELj1024ELj4ENS_18Kernel_traits_baseILj8192ES2_S2_S2_S2_fjLj1024EEEEELb0ELb1EEEvNS_9BwdParamsE)
        .other          _ZN10layer_norm22ln_bwd_finalize_kernelINS_22Kernel_traits_finalizeILj8192E13__nv_bfloat16S2_S2_S2_fjLb0ELj1024ELj4ENS_18Kernel_traits_baseILj8192ES2_S2_S2_S2_fjLj1024EEEEELb0ELb1EEEvNS_9BwdParamsE,@"STO_CUDA_ENTRY STV_DEFAULT"
_ZN10layer_norm22ln_bwd_finalize_kernelINS_22Kernel_traits_finalizeILj8192E13__nv_bfloat16S2_S2_S2_fjLb0ELj1024ELj4ENS_18Kernel_traits_baseILj8192ES2_S2_S2_S2_fjLj1024EEEEELb0ELb1EEEvNS_9BwdParamsE:
.text._ZN10layer_norm22ln_bwd_finalize_kernelINS_22Kernel_traits_finalizeILj8192E13__nv_bfloat16S2_S2_S2_fjLb0ELj1024ELj4ENS_18Kernel_traits_baseILj8192ES2_S2_S2_S2_fjLj1024EEEEELb0ELb1EEEvNS_9BwdParamsE:
[----:B------:R-:W-:Y:S01]  /*0000*/  LDC R1, c[0x0][0x37c] ;  /* 0x0000df00ff017b82 */ /* 0x000fe20000000800 */
[----:B------:R-:W0:Y:S01]  /*0010*/  S2R R58, SR_CTAID.X ;  /* 0x00000000003a7919 */ /* 0x000e220000002500 */
[----:B------:R-:W1:Y:S01]  /*0020*/  S2R R57, SR_TID.X ;  /* 0x0000000000397919 */ /* 0x000e620000002100 */
[----:B0-----:R-:W-:-:S04]  /*0030*/  SHF.L.U32 R0, R58, 0x5, RZ ;  /* 0x000000053a007819 */ /* 0x001fc800000006ff */
[----:B-1----:R-:W-:-:S04]  /*0040*/  LOP3.LUT R2, R0, 0x1f, R57, 0xf8, !PT ;  /* 0x0000001f00027812 */ /* 0x002fc800078ef839 */
[----:B------:R-:W-:-:S13]  /*0050*/  ISETP.GT.U32.AND P0, PT, R2, 0x1fff, PT ;  /* 0x00001fff0200780c */ /* 0x000fda0003f04070 */
[----:B------:R-:W-:Y:S05]  /*0060*/  @P0 EXIT ;  /* 0x000000000000094d */ /* 0x000fea0003800000 */
[----:B------:R-:W0:Y:S01]  /*0070*/  LDCU UR8, c[0x0][0x380] ;  /* 0x00007000ff0877ac */ /* 0x000e220008000800 */
[----:B------:R-:W-:Y:S01]  /*0080*/  SHF.R.U32.HI R2, RZ, 0x5, R57 ;  /* 0x00000005ff027819 */ /* 0x000fe20000011639 */
[----:B------:R-:W-:Y:S01]  /*0090*/  BSSY.RECONVERGENT B0, `(.L_x_753) ;  /* 0x0000139000007945 */ /* 0x000fe20003800200 */
[----:B------:R-:W-:Y:S01]  /*00a0*/  HFMA2 R3, -RZ, RZ, 0, 0 ;  /* 0x00000000ff037431 */ /* 0x000fe200000001ff */
[----:B------:R-:W1:Y:S01]  /*00b0*/  LDCU.64 UR6, c[0x0][0x358] ;  /* 0x00006b00ff0677ac */ /* 0x000e620008000a00 */
[----:B------:R-:W-:Y:S02]  /*00c0*/  LOP3.LUT R57, R57, 0x1f, RZ, 0xc0, !PT ;  /* 0x0000001f39397812 */ /* 0x000fe400078ec0ff */
[----:B------:R-:W-:Y:S02]  /*00d0*/  MOV R43, RZ ;  /* 0x000000ff002b7202 */ /* 0x000fe40000000f00 */
[----:B0-----:R-:W-:-:S13]  /*00e0*/  ISETP.GE.U32.AND P0, PT, R2, UR8, PT ;  /* 0x0000000802007c0c */ /* 0x001fda000bf06070 */
[----:B-1----:R-:W-:Y:S05]  /*00f0*/  @P0 BRA `(.L_x_754) ;  /* 0x0000001000c80947 */ /* 0x002fea0003800000 */
[----:B------:R-:W-:Y:S01]  /*0100*/  LOP3.LUT R36, R2, 0x20, RZ, 0xfc, !PT ;  /* 0x0000002002247812 */ /* 0x000fe200078efcff */
[----:B------:R-:W-:Y:S01]  /*0110*/  BSSY.RECONVERGENT B1, `(.L_x_755) ;  /* 0x00000b2000017945 */ /* 0x000fe20003800200 */
[----:B------:R-:W-:Y:S02]  /*0120*/  LOP3.LUT R4, RZ, R2, RZ, 0x33, !PT ;  /* 0x00000002ff047212 */ /* 0x000fe400078e33ff */
[----:B------:R-:W-:Y:S02]  /*0130*/  VIMNMX.U32 R3, PT, PT, R36, UR8, !PT ;  /* 0x0000000824037c48 */ /* 0x000fe4000ffe0000 */
[----:B------:R-:W-:Y:S02]  /*0140*/  MOV R43, RZ ;  /* 0x000000ff002b7202 */ /* 0x000fe40000000f00 */
[----:B------:R-:W-:-:S04]  /*0150*/  IADD3 R3, PT, PT, R3, R4, RZ ;  /* 0x0000000403037210 */ /* 0x000fc80007ffe0ff */
[C---:B------:R-:W-:Y:S02]  /*0160*/  ISETP.GE.U32.AND P1, PT, R3.reuse, 0x1e0, PT ;  /* 0x000001e00300780c */ /* 0x040fe40003f26070 */
[----:B------:R-:W-:Y:S02]  /*0170*/  LEA.HI R54, R3, 0x1, RZ, 0x1b ;  /* 0x0000000103367811 */ /* 0x000fe400078fd8ff */
[----:B------:R-:W-:Y:S02]  /*0180*/  MOV R3, RZ ;  /* 0x000000ff00037202 */ /* 0x000fe40000000f00 */
[----:B------:R-:W-:-:S07]  /*0190*/  LOP3.LUT P0, R56, R54, 0xf, RZ, 0xc0, !PT ;  /* 0x0000000f36387812 */ /* 0x000fce000780c0ff */
[----:B------:R-:W-:Y:S06]  /*01a0*/  @!P1 BRA `(.L_x_756) ;  /* 0x0000000800a09947 */ /* 0x000fec0003800000 */
[----:B------:R-:W0:Y:S01]  /*01b0*/  LDC R55, c[0x0][0x388] ;  /* 0x0000e200ff377b82 */ /* 0x000e220000000800 */
[C---:B------:R-:W-:Y:S01]  /*01c0*/  LOP3.LUT R5, R2.reuse, 0x120, RZ, 0xfc, !PT ;  /* 0x0000012002057812 */ /* 0x040fe200078efcff */
[----:B------:R-:W-:Y:S01]  /*01d0*/  HFMA2 R43, -RZ, RZ, 0, 0 ;  /* 0x00000000ff2b7431 */ /* 0x000fe200000001ff */
[C---:B------:R-:W-:Y:S02]  /*01e0*/  LOP3.LUT R7, R2.reuse, 0x140, RZ, 0xfc, !PT ;  /* 0x0000014002077812 */ /* 0x040fe400078efcff */
[C---:B------:R-:W-:Y:S02]  /*01f0*/  LOP3.LUT R4, R2.reuse, 0x100, RZ, 0xfc, !PT ;  /* 0x0000010002047812 */ /* 0x040fe400078efcff */
[C---:B------:R-:W-:Y:S02]  /*0200*/  LOP3.LUT R9, R2.reuse, 0x160, RZ, 0xfc, !PT ;  /* 0x0000016002097812 */ /* 0x040fe400078efcff */
[C---:B------:R-:W-:Y:S02]  /*0210*/  LOP3.LUT R11, R2.reuse, 0x180, RZ, 0xfc, !PT ;  /* 0x00000180020b7812 */ /* 0x040fe400078efcff */
[----:B------:R-:W-:-:S02]  /*0220*/  LOP3.LUT R12, R2, 0x1a0, RZ, 0xfc, !PT ;  /* 0x000001a0020c7812 */ /* 0x000fc400078efcff */
[C---:B------:R-:W-:Y:S02]  /*0230*/  LOP3.LUT R13, R2.reuse, 0x1c0, RZ, 0xfc, !PT ;  /* 0x000001c0020d7812 */ /* 0x040fe400078efcff */
[C---:B------:R-:W-:Y:S02]  /*0240*/  LOP3.LUT R15, R2.reuse, 0x1e0, RZ, 0xfc, !PT ;  /* 0x000001e0020f7812 */ /* 0x040fe400078efcff */
[C---:B------:R-:W-:Y:S02]  /*0250*/  LOP3.LUT R16, R2.reuse, 0x80, RZ, 0xfc, !PT ;  /* 0x0000008002107812 */ /* 0x040fe400078efcff */
[C---:B------:R-:W-:Y:S02]  /*0260*/  LOP3.LUT R17, R2.reuse, 0xa0, RZ, 0xfc, !PT ;  /* 0x000000a002117812 */ /* 0x040fe400078efcff */
[C---:B------:R-:W-:Y:S02]  /*0270*/  LOP3.LUT R19, R2.reuse, 0xc0, RZ, 0xfc, !PT ;  /* 0x000000c002137812 */ /* 0x040fe400078efcff */
[C---:B------:R-:W-:Y:S01]  /*0280*/  LOP3.LUT R21, R2.reuse, 0xe0, RZ, 0xfc, !PT ;  /* 0x000000e002157812 */ /* 0x040fe200078efcff */
[-CC-:B0-----:R-:W-:Y:S01]  /*0290*/  IMAD R6, R5, R55.reuse, R0.reuse ;  /* 0x0000003705067224 */ /* 0x181fe200078e0200 */
[C---:B------:R-:W-:Y:S01]  /*02a0*/  LOP3.LUT R23, R2.reuse, 0x40, RZ, 0xfc, !PT ;  /* 0x0000004002177812 */ /* 0x040fe200078efcff */
[-CC-:B------:R-:W-:Y:S01]  /*02b0*/  IMAD R8, R7, R55.reuse, R0.reuse ;  /* 0x0000003707087224 */ /* 0x180fe200078e0200 */
[----:B------:R-:W-:Y:S01]  /*02c0*/  LOP3.LUT R25, R2, 0x60, RZ, 0xfc, !PT ;  /* 0x0000006002197812 */ /* 0x000fe200078efcff */
[-CC-:B------:R-:W-:Y:S01]  /*02d0*/  IMAD R36, R36, R55.reuse, R0.reuse ;  /* 0x0000003724247224 */ /* 0x180fe200078e0200 */
[----:B------:R-:W-:Y:S01]  /*02e0*/  LOP3.LUT R27, R54, 0xffffff0, RZ, 0xc0, !PT ;  /* 0x0ffffff0361b7812 */ /* 0x000fe200078ec0ff */
[-CC-:B------:R-:W-:Y:S01]  /*02f0*/  IMAD R4, R4, R55.reuse, R0.reuse ;  /* 0x0000003704047224 */ /* 0x180fe200078e0200 */
[----:B------:R-:W-:Y:S01]  /*0300*/  IADD3 R5, PT, PT, R57, R6, RZ ;  /* 0x0000000639057210 */ /* 0x000fe20007ffe0ff */
[-CC-:B------:R-:W-:Y:S01]  /*0310*/  IMAD R10, R9, R55.reuse, R0.reuse ;  /* 0x00000037090a7224 */ /* 0x180fe200078e0200 */
[----:B------:R-:W-:Y:S01]  /*0320*/  IADD3 R6, PT, PT, R57, R8, RZ ;  /* 0x0000000839067210 */ /* 0x000fe20007ffe0ff */
[----:B------:R-:W-:-:S02]  /*0330*/  IMAD R14, R11, R55, R0 ;  /* 0x000000370b0e7224 */ /* 0x000fc400078e0200 */
[-CC-:B------:R-:W-:Y:S01]  /*0340*/  IMAD R18, R12, R55.reuse, R0.reuse ;  /* 0x000000370c127224 */ /* 0x180fe200078e0200 */
[----:B------:R-:W-:Y:S01]  /*0350*/  IADD3 R7, PT, PT, R57, R10, RZ ;  /* 0x0000000a39077210 */ /* 0x000fe20007ffe0ff */
[-CC-:B------:R-:W-:Y:S01]  /*0360*/  IMAD R20, R13, R55.reuse, R0.reuse ;  /* 0x000000370d147224 */ /* 0x180fe200078e0200 */
[----:B------:R-:W-:Y:S01]  /*0370*/  IADD3 R8, PT, PT, R57, R14, RZ ;  /* 0x0000000e39087210 */ /* 0x000fe20007ffe0ff */
[-CC-:B------:R-:W-:Y:S01]  /*0380*/  IMAD R22, R15, R55.reuse, R0.reuse ;  /* 0x000000370f167224 */ /* 0x180fe200078e0200 */
[C---:B------:R-:W-:Y:S01]  /*0390*/  IADD3 R9, PT, PT, R57.reuse, R18, RZ ;  /* 0x0000001239097210 */ /* 0x040fe20007ffe0ff */
[-CC-:B------:R-:W-:Y:S01]  /*03a0*/  IMAD R24, R16, R55.reuse, R0.reuse ;  /* 0x0000003710187224 */ /* 0x180fe200078e0200 */
[----:B------:R-:W-:Y:S01]  /*03b0*/  IADD3 R16, PT, PT, R57, R4, RZ ;  /* 0x0000000439107210 */ /* 0x000fe20007ffe0ff */
[-CC-:B------:R-:W-:Y:S01]  /*03c0*/  IMAD R26, R17, R55.reuse, R0.reuse ;  /* 0x00000037111a7224 */ /* 0x180fe200078e0200 */
[----:B------:R-:W-:Y:S01]  /*03d0*/  IADD3 R12, PT, PT, R57, R36, RZ ;  /* 0x00000024390c7210 */ /* 0x000fe20007ffe0ff */
[-CC-:B------:R-:W-:Y:S01]  /*03e0*/  IMAD R28, R19, R55.reuse, R0.reuse ;  /* 0x00000037131c7224 */ /* 0x180fe200078e0200 */
[----:B------:R-:W-:Y:S01]  /*03f0*/  IADD3 R19, PT, PT, -R27, RZ, RZ ;  /* 0x000000ff1b137210 */ /* 0x000fe20007ffe1ff */
[-CC-:B------:R-:W-:Y:S01]  /*0400*/  IMAD R30, R21, R55.reuse, R0.reuse ;  /* 0x00000037151e7224 */ /* 0x180fe200078e0200 */
[----:B------:R-:W-:Y:S01]  /*0410*/  IADD3 R10, PT, PT, R57, R20, RZ ;  /* 0x00000014390a7210 */ /* 0x000fe20007ffe0ff */
[-CC-:B------:R-:W-:Y:S01]  /*0420*/  IMAD R32, R23, R55.reuse, R0.reuse ;  /* 0x0000003717207224 */ /* 0x180fe200078e0200 */
[----:B------:R-:W-:Y:S01]  /*0430*/  IADD3 R11, PT, PT, R57, R22, RZ ;  /* 0x00000016390b7210 */ /* 0x000fe20007ffe0ff */
[-CC-:B------:R-:W-:Y:S01]  /*0440*/  IMAD R34, R25, R55.reuse, R0.reuse ;  /* 0x0000003719227224 */ /* 0x180fe200078e0200 */
[C---:B------:R-:W-:Y:S01]  /*0450*/  IADD3 R18, PT, PT, R57.reuse, R24, RZ ;  /* 0x0000001839127210 */ /* 0x040fe20007ffe0ff */
[----:B------:R-:W-:Y:S01]  /*0460*/  IMAD R0, R2, R55, R0 ;  /* 0x0000003702007224 */ /* 0x000fe200078e0200 */
[----:B------:R-:W-:-:S02]  /*0470*/  IADD3 R13, PT, PT, R57, R26, RZ ;  /* 0x0000001a390d7210 */ /* 0x000fc40007ffe0ff */
[C---:B------:R-:W-:Y:S02]  /*0480*/  IADD3 R14, PT, PT, R57.reuse, R28, RZ ;  /* 0x0000001c390e7210 */ /* 0x040fe40007ffe0ff */
[C---:B------:R-:W-:Y:S02]  /*0490*/  IADD3 R15, PT, PT, R57.reuse, R30, RZ ;  /* 0x0000001e390f7210 */ /* 0x040fe40007ffe0ff */
[C---:B------:R-:W-:Y:S02]  /*04a0*/  IADD3 R4, PT, PT, R57.reuse, R32, RZ ;  /* 0x0000002039047210 */ /* 0x040fe40007ffe0ff */
[C---:B------:R-:W-:Y:S02]  /*04b0*/  IADD3 R17, PT, PT, R57.reuse, R34, RZ ;  /* 0x0000002239117210 */ /* 0x040fe40007ffe0ff */
[----:B------:R-:W-:-:S07]  /*04c0*/  IADD3 R0, PT, PT, R57, R0, RZ ;  /* 0x0000000039007210 */ /* 0x000fce0007ffe0ff */
.L_x_757:
        /* <DEDUP_REMOVED lines=118> */
.L_x_756:
[----:B------:R-:W-:Y:S05]  /*0c30*/  BSYNC.RECONVERGENT B1 ;  /* 0x0000000000017941 */ /* 0x000fea0003800200 */
.L_x_755:
        /* <DEDUP_REMOVED lines=9> */
[----:B------:R-:W0:Y:S08]  /*0cd0*/  LDC R32, c[0x0][0x388] ;  /* 0x0000e200ff207b82 */ /* 0x000e300000000800 */
[----:B------:R-:W1:Y:S08]  /*0ce0*/  LDC.64 R6, c[0x0][0x448] ;  /* 0x00011200ff067b82 */ /* 0x000e700000000a00 */
[----:B------:R-:W2:Y:S01]  /*0cf0*/  LDC.64 R8, c[0x0][0x440] ;  /* 0x00011000ff087b82 */ /* 0x000ea20000000a00 */
[----:B0-----:R-:W-:-:S05]  /*0d00*/  IMAD R13, R2, R32, R11 ;  /* 0x00000020020d7224 */ /* 0x001fca00078e020b */
[CC--:B------:R-:W-:Y:S02]  /*0d10*/  LEA R21, R32.reuse, R13.reuse, 0x5 ;  /* 0x0000000d20157211 */ /* 0x0c0fe400078e28ff */
[CC--:B------:R-:W-:Y:S01]  /*0d20*/  LEA R23, R32.reuse, R13.reuse, 0x6 ;  /* 0x0000000d20177211 */ /* 0x0c0fe200078e30ff */
[----:B-1----:R-:W-:Y:S01]  /*0d30*/  IMAD.WIDE.U32 R14, R13, 0x4, R6 ;  /* 0x000000040d0e7825 */ /* 0x002fe200078e0006 */
[----:B------:R-:W-:-:S03]  /*0d40*/  LEA R29, R32, R13, 0x7 ;  /* 0x0000000d201d7211 */ /* 0x000fc600078e38ff */
[--C-:B--2---:R-:W-:Y:S02]  /*0d50*/  IMAD.WIDE.U32 R16, R13, 0x4, R8.reuse ;  /* 0x000000040d107825 */ /* 0x104fe400078e0008 */
[----:B------:R0:W2:Y:S02]  /*0d60*/  LDG.E R14, desc[UR6][R14.64] ;  /* 0x000000060e0e7981 */ /* 0x0000a4000c1e1900 */
[C---:B------:R-:W-:Y:S02]  /*0d70*/  IMAD.WIDE.U32 R18, R21.reuse, 0x4, R8 ;  /* 0x0000000415127825 */ /* 0x040fe400078e0008 */
[----:B------:R1:W3:Y:S01]  /*0d80*/  LDG.E R0, desc[UR6][R16.64] ;  /* 0x0000000610007981 */ /* 0x0002e2000c1e1900 */
[----:B------:R-:W-:Y:S01]  /*0d90*/  LEA R27, R32, R23, 0x5 ;  /* 0x00000017201b7211 */ /* 0x000fe200078e28ff */
[----:B------:R-:W-:Y:S02]  /*0da0*/  IMAD.WIDE.U32 R20, R21, 0x4, R6 ;  /* 0x0000000415147825 */ /* 0x000fe400078e0006 */
[----:B------:R4:W5:Y:S02]  /*0db0*/  LDG.E R4, desc[UR6][R18.64] ;  /* 0x0000000612047981 */ /* 0x000964000c1e1900 */
[----:B------:R-:W-:-:S02]  /*0dc0*/  IMAD.WIDE.U32 R12, R23, 0x4, R8 ;  /* 0x00000004170c7825 */ /* 0x000fc400078e0008 */
[----:B------:R-:W5:Y:S02]  /*0dd0*/  LDG.E R31, desc[UR6][R20.64] ;  /* 0x00000006141f7981 */ /* 0x000f64000c1e1900 */
[----:B------:R-:W-:Y:S01]  /*0de0*/  IMAD.WIDE.U32 R22, R23, 0x4, R6 ;  /* 0x0000000417167825 */ /* 0x000fe200078e0006 */
[----:B0-----:R-:W-:Y:S01]  /*0df0*/  LEA R15, R32, R29, 0x5 ;  /* 0x0000001d200f7211 */ /* 0x001fe200078e28ff */
[----:B------:R0:W5:Y:S02]  /*0e00*/  LDG.E R12, desc[UR6][R12.64] ;  /* 0x000000060c0c7981 */ /* 0x000164000c1e1900 */
[C---:B-1----:R-:W-:Y:S02]  /*0e10*/  IMAD.WIDE.U32 R16, R27.reuse, 0x4, R8 ;  /* 0x000000041b107825 */ /* 0x042fe400078e0008 */
[----:B------:R1:W5:Y:S02]  /*0e20*/  LDG.E R33, desc[UR6][R22.64] ;  /* 0x0000000616217981 */ /* 0x000364000c1e1900 */
[----:B----4-:R-:W-:-:S02]  /*0e30*/  IMAD.WIDE.U32 R18, R27, 0x4, R6 ;  /* 0x000000041b127825 */ /* 0x010fc400078e0006 */
[----:B------:R-:W4:Y:S02]  /*0e40*/  LDG.E R17, desc[UR6][R16.64] ;  /* 0x0000000610117981 */ /* 0x000f24000c1e1900 */
[C---:B------:R-:W-:Y:S01]  /*0e50*/  IMAD.WIDE.U32 R26, R29.reuse, 0x4, R6 ;  /* 0x000000041d1a7825 */ /* 0x040fe200078e0006 */
[----:B0-----:R-:W-:Y:S01]  /*0e60*/  LEA R13, R32, R29, 0x6 ;  /* 0x0000001d200d7211 */ /* 0x001fe200078e30ff */
[----:B------:R-:W4:Y:S02]  /*0e70*/  LDG.E R19, desc[UR6][R18.64] ;  /* 0x0000000612137981 */ /* 0x000f24000c1e1900 */
[--C-:B------:R-:W-:Y:S02]  /*0e80*/  IMAD.WIDE.U32 R24, R29, 0x4, R8.reuse ;  /* 0x000000041d187825 */ /* 0x100fe400078e0008 */
[----:B------:R-:W4:Y:S02]  /*0e90*/  LDG.E R27, desc[UR6][R26.64] ;  /* 0x000000061a1b7981 */ /* 0x000f24000c1e1900 */
[----:B------:R-:W-:-:S02]  /*0ea0*/  IMAD.WIDE.U32 R28, R15, 0x4, R8 ;  /* 0x000000040f1c7825 */ /* 0x000fc400078e0008 */
[----:B------:R0:W4:Y:S02]  /*0eb0*/  LDG.E R10, desc[UR6][R24.64] ;  /* 0x00000006180a7981 */ /* 0x000124000c1e1900 */
[--C-:B------:R-:W-:Y:S01]  /*0ec0*/  IMAD.WIDE.U32 R20, R15, 0x4, R6.reuse ;  /* 0x000000040f147825 */ /* 0x100fe200078e0006 */
[----:B------:R-:W-:Y:S01]  /*0ed0*/  LEA R15, R32, R13, 0x5 ;  /* 0x0000000d200f7211 */ /* 0x000fe200078e28ff */
[----:B------:R-:W4:Y:S02]  /*0ee0*/  LDG.E R29, desc[UR6][R28.64] ;  /* 0x000000061c1d7981 */ /* 0x000f24000c1e1900 */
[C---:B-1----:R-:W-:Y:S02]  /*0ef0*/  IMAD.WIDE.U32 R22, R13.reuse, 0x4, R6 ;  /* 0x000000040d167825 */ /* 0x042fe400078e0006 */
[----:B------:R-:W4:Y:S02]  /*0f00*/  LDG.E R21, desc[UR6][R20.64] ;  /* 0x0000000614157981 */ /* 0x000f24000c1e1900 */
[----:B0-----:R-:W-:-:S02]  /*0f10*/  IMAD.WIDE.U32 R24, R13, 0x4, R8 ;  /* 0x000000040d187825 */ /* 0x001fc400078e0008 */
[----:B------:R-:W4:Y:S02]  /*0f20*/  LDG.E R23, desc[UR6][R22.64] ;  /* 0x0000000616177981 */ /* 0x000f24000c1e1900 */
[C---:B------:R-:W-:Y:S02]  /*0f30*/  IMAD.WIDE.U32 R8, R15.reuse, 0x4, R8 ;  /* 0x000000040f087825 */ /* 0x040fe400078e0008 */
[----:B------:R-:W4:Y:S02]  /*0f40*/  LDG.E R25, desc[UR6][R24.64] ;  /* 0x0000000618197981 */ /* 0x000f24000c1e1900 */
[----:B------:R-:W-:Y:S02]  /*0f50*/  IMAD.WIDE.U32 R6, R15, 0x4, R6 ;  /* 0x000000040f067825 */ /* 0x000fe400078e0006 */
[----:B------:R-:W4:Y:S04]  /*0f60*/  LDG.E R9, desc[UR6][R8.64] ;  /* 0x0000000608097981 */ /* 0x000f28000c1e1900 */
[----:B------:R-:W4:Y:S01]  /*0f70*/  LDG.E R7, desc[UR6][R6.64] ;  /* 0x0000000606077981 */ /* 0x000f22000c1e1900 */
[----:B------:R-:W-:Y:S01]  /*0f80*/  IADD3 R2, PT, PT, R2, 0x100, RZ ;  /* 0x0000010002027810 */ /* 0x000fe20007ffe0ff */
[----:B--2---:R-:W-:Y:S01]  /*0f90*/  FADD.FTZ R14, R3, R14 ;  /* 0x0000000e030e7221 */ /* 0x004fe20000010000 */
[----:B---3--:R-:W-:-:S04]  /*0fa0*/  FADD.FTZ R43, R43, R0 ;  /* 0x000000002b2b7221 */ /* 0x008fc80000010000 */
[----:B-----5:R-:W-:Y:S01]  /*0fb0*/  FADD.FTZ R43, R43, R4 ;  /* 0x000000042b2b7221 */ /* 0x020fe20000010000 */
[----:B------:R-:W-:-:S03]  /*0fc0*/  FADD.FTZ R14, R14, R31 ;  /* 0x0000001f0e0e7221 */ /* 0x000fc60000010000 */
[----:B------:R-:W-:Y:S01]  /*0fd0*/  FADD.FTZ R12, R43, R12 ;  /* 0x0000000c2b0c7221 */ /* 0x000fe20000010000 */
[----:B------:R-:W-:-:S03]  /*0fe0*/  FADD.FTZ R14, R14, R33 ;  /* 0x000000210e0e7221 */ /* 0x000fc60000010000 */
[----:B----4-:R-:W-:Y:S01]  /*0ff0*/  FADD.FTZ R17, R12, R17 ;  /* 0x000000110c117221 */ /* 0x010fe20000010000 */
[----:B------:R-:W-:-:S04]  /*1000*/  FADD.FTZ R14, R14, R19 ;  /* 0x000000130e0e7221 */ /* 0x000fc80000010000 */
[----:B------:R-:W-:Y:S01]  /*1010*/  FADD.FTZ R14, R14, R27 ;  /* 0x0000001b0e0e7221 */ /* 0x000fe20000010000 */
[----:B------:R-:W-:-:S04]  /*1020*/  FADD.FTZ R10, R17, R10 ;  /* 0x0000000a110a7221 */ /* 0x000fc80000010000 */
[----:B------:R-:W-:Y:S01]  /*1030*/  FADD.FTZ R10, R10, R29 ;  /* 0x0000001d0a0a7221 */ /* 0x000fe20000010000 */
[----:B------:R-:W-:-:S04]  /*1040*/  FADD.FTZ R14, R14, R21 ;  /* 0x000000150e0e7221 */ /* 0x000fc80000010000 */
[----:B------:R-:W-:Y:S01]  /*1050*/  FADD.FTZ R14, R14, R23 ;  /* 0x000000170e0e7221 */ /* 0x000fe20000010000 */
[----:B------:R-:W-:-:S04]  /*1060*/  FADD.FTZ R10, R10, R25 ;  /* 0x000000190a0a7221 */ /* 0x000fc80000010000 */
[----:B------:R-:W-:Y:S01]  /*1070*/  FADD.FTZ R43, R10, R9 ;  /* 0x000000090a2b7221 */ /* 0x000fe20000010000 */
[----:B------:R-:W-:-:S07]  /*1080*/  FADD.FTZ R3, R14, R7 ;  /* 0x000000070e037221 */ /* 0x000fce0000010000 */
.L_x_759:
[----:B------:R-:W-:Y:S05]  /*1090*/  BSYNC.RECONVERGENT B1 ;  /* 0x0000000000017941 */ /* 0x000fea0003800200 */
.L_x_758:
[----:B------:R-:W-:Y:S05]  /*10a0*/  @!P1 BRA `(.L_x_754) ;  /* 0x0000000000dc9947 */ /* 0x000fea0003800000 */
[----:B------:R-:W-:Y:S01]  /*10b0*/  ISETP.GE.U32.AND P0, PT, R30, 0x4, PT ;  /* 0x000000041e00780c */ /* 0x000fe20003f06070 */
[----:B------:R-:W-:Y:S01]  /*10c0*/  BSSY.RECONVERGENT B1, `(.L_x_760) ;  /* 0x0000024000017945 */ /* 0x000fe20003800200 */
[----:B------:R-:W-:-:S04]  /*10d0*/  LOP3.LUT R0, R54, 0x3, RZ, 0xc0, !PT ;  /* 0x0000000336007812 */ /* 0x000fc800078ec0ff */
[----:B------:R-:W-:-:S07]  /*10e0*/  ISETP.NE.AND P1, PT, R0, RZ, PT ;  /* 0x000000ff0000720c */ /* 0x000fce0003f25270 */
[----:B------:R-:W-:Y:S06]  /*10f0*/  @!P0 BRA `(.L_x_761) ;  /* 0x0000000000808947 */ /* 0x000fec0003800000 */
[----:B------:R-:W0:Y:S08]  /*1100*/  LDC R4, c[0x0][0x388] ;  /* 0x0000e200ff047b82 */ /* 0x000e300000000800 */
[----:B------:R-:W1:Y:S08]  /*1110*/  LDC.64 R6, c[0x0][0x440] ;  /* 0x00011000ff067b82 */ /* 0x000e700000000a00 */
[----:B------:R-:W2:Y:S01]  /*1120*/  LDC.64 R12, c[0x0][0x448] ;  /* 0x00011200ff0c7b82 */ /* 0x000ea20000000a00 */
[----:B0-----:R-:W-:-:S05]  /*1130*/  IMAD R15, R2, R4, R11 ;  /* 0x00000004020f7224 */ /* 0x001fca00078e020b */
[CC--:B------:R-:W-:Y:S01]  /*1140*/  LEA R17, R4.reuse, R15.reuse, 0x5 ;  /* 0x0000000f04117211 */ /* 0x0c0fe200078e28ff */
[----:B-1----:R-:W-:Y:S01]  /*1150*/  IMAD.WIDE.U32 R8, R15, 0x4, R6 ;  /* 0x000000040f087825 */ /* 0x002fe200078e0006 */
[----:B------:R-:W-:-:S03]  /*1160*/  LEA R21, R4, R15, 0x6 ;  /* 0x0000000f04157211 */ /* 0x000fc600078e30ff */
[----:B--2---:R-:W-:Y:S02]  /*1170*/  IMAD.WIDE.U32 R10, R15, 0x4, R12 ;  /* 0x000000040f0a7825 */ /* 0x004fe400078e000c */
[----:B------:R-:W2:Y:S02]  /*1180*/  LDG.E R8, desc[UR6][R8.64] ;  /* 0x0000000608087981 */ /* 0x000ea4000c1e1900 */
[C---:B------:R-:W-:Y:S01]  /*1190*/  IMAD.WIDE.U32 R14, R17.reuse, 0x4, R6 ;  /* 0x00000004110e7825 */ /* 0x040fe200078e0006 */
[----:B------:R-:W-:Y:S01]  /*11a0*/  LEA R23, R4, R21, 0x5 ;  /* 0x0000001504177211 */ /* 0x000fe200078e28ff */
        /* <DEDUP_REMOVED lines=21> */
.L_x_761:
[----:B------:R-:W-:Y:S05]  /*1300*/  BSYNC.RECONVERGENT B1 ;  /* 0x0000000000017941 */ /* 0x000fea0003800200 */
.L_x_760:
[----:B------:R-:W-:Y:S05]  /*1310*/  @!P1 BRA `(.L_x_754) ;  /* 0x0000000000409947 */ /* 0x000fea0003800000 */
[----:B------:R-:W0:Y:S01]  /*1320*/  LDC R12, c[0x0][0x388] ;  /* 0x0000e200ff0c7b82 */ /* 0x000e220000000800 */
[----:B------:R-:W-:-:S07]  /*1330*/  IADD3 R0, PT, PT, -R0, RZ, RZ ;  /* 0x000000ff00007210 */ /* 0x000fce0007ffe1ff */
[----:B------:R-:W1:Y:S08]  /*1340*/  LDC.64 R8, c[0x0][0x440] ;  /* 0x00011000ff087b82 */ /* 0x000e700000000a00 */
[----:B------:R-:W2:Y:S01]  /*1350*/  LDC.64 R10, c[0x0][0x448] ;  /* 0x00011200ff0a7b82 */ /* 0x000ea20000000a00 */
[----:B0-----:R-:W-:-:S05]  /*1360*/  IMAD R2, R2, R12, R5 ;  /* 0x0000000c02027224 */ /* 0x001fca00078e0205 */
[----:B------:R-:W-:-:S07]  /*1370*/  IADD3 R13, PT, PT, R57, R2, RZ ;  /* 0x00000002390d7210 */ /* 0x000fce0007ffe0ff */
.L_x_762:
[----:B-1----:R-:W-:-:S04]  /*1380*/  IMAD.WIDE.U32 R4, R13, 0x4, R8 ;  /* 0x000000040d047825 */ /* 0x002fc800078e0008 */
[----:B--2---:R-:W-:Y:S02]  /*1390*/  IMAD.WIDE.U32 R6, R13, 0x4, R10 ;  /* 0x000000040d067825 */ /* 0x004fe400078e000a */
        /* <DEDUP_REMOVED lines=8> */
.L_x_754:
[----:B------:R-:W-:Y:S05]  /*1420*/  BSYNC.RECONVERGENT B0 ;  /* 0x0000000000007941 */ /* 0x000fea0003800200 */
.L_x_753:
[----:B------:R-:W0:Y:S01]  /*1430*/  S2R R5, SR_TID.X ;  /* 0x0000000000057919 */ /* 0x000e220000002100 */
[----:B------:R-:W1:Y:S01]  /*1440*/  S2UR UR5, SR_CgaCtaId ;  /* 0x00000000000579c3 */ /* 0x000e620000008800 */
[----:B------:R-:W-:Y:S01]  /*1450*/  UMOV UR4, 0x400 ;  /* 0x0000040000047882 */ /* 0x000fe20000000000 */
[C---:B------:R-:W-:Y:S02]  /*1460*/  ISETP.NE.AND P1, PT, R57.reuse, RZ, PT ;  /* 0x000000ff3900720c */ /* 0x040fe40003f25270 */
[----:B------:R-:W-:Y:S01]  /*1470*/  ISETP.GT.U32.AND P0, PT, R57, 0xf, PT ;  /* 0x0000000f3900780c */ /* 0x000fe20003f04070 */
[----:B-1----:R-:W-:Y:S01]  /*1480*/  ULEA UR4, UR5, UR4, 0x18 ;  /* 0x0000000405047291 */ /* 0x002fe2000f8ec0ff */
[----:B0-----:R-:W-:-:S04]  /*1490*/  SHF.R.U32.HI R12, RZ, 0x5, R5 ;  /* 0x00000005ff0c7819 */ /* 0x001fc80000011605 */
[C-C-:B------:R-:W-:Y:S02]  /*14a0*/  LOP3.LUT R0, R12.reuse, 0x1f, R5.reuse, 0x78, !PT ;  /* 0x0000001f0c007812 */ /* 0x140fe400078e7805 */
[----:B------:R-:W-:Y:S02]  /*14b0*/  ISETP.NE.OR P0, PT, R12, 0x1f, P0 ;  /* 0x0000001f0c00780c */ /* 0x000fe40000705670 */
        /* <DEDUP_REMOVED lines=21> */
[----:B-1----:R-:W-:-:S04]  /*1610*/  FADD.FTZ R2, R7, R2 ;  /* 0x0000000207027221 */ /* 0x002fc80000010000 */
[----:B------:R-:W0:Y:S01]  /*1620*/  SHFL.BFLY PT, R5, R10, 0x8, 0x1f ;  /* 0x0d001f000a057f89 */ /* 0x000e2200000e0000 */
[----:B------:R-:W-:-:S03]  /*1630*/  @!P1 LEA R7, R12, UR4, 0x2 ;  /* 0x000000040c079c11 */ /* 0x000fc6000f8e10ff */
[----:B------:R-:W1:Y:S01]  /*1640*/  SHFL.BFLY PT, R3, R2, 0x8, 0x1f ;  /* 0x0d001f0002037f89 */ /* 0x000e6200000e0000 */
        /* <DEDUP_REMOVED lines=10> */
[----:B0-----:R-:W-:Y:S01]  /*16f0*/  LEA R0, R57, UR4, 0x3 ;  /* 0x0000000439007c11 */ /* 0x001fe2000f8e18ff */
[----:B------:R-:W0:Y:S01]  /*1700*/  LDC.64 R2, c[0x0][0x488] ;  /* 0x00012200ff027b82 */ /* 0x000e220000000a00 */
[----:B------:R-:W-:-:S03]  /*1710*/  SHF.L.U32 R58, R58, 0x4, RZ ;  /* 0x000000043a3a7819 */ /* 0x000fc600000006ff */
[----:B------:R-:W1:Y:S01]  /*1720*/  LDS.64 R6, [R0+0x2000] ;  /* 0x0020000000067984 */ /* 0x000e620000000a00 */
[----:B------:R-:W-:-:S03]  /*1730*/  LOP3.LUT R58, R58, 0x7ffffff0, RZ, 0xc0, !PT ;  /* 0x7ffffff03a3a7812 */ /* 0x000fc600078ec0ff */
[----:B------:R-:W2:Y:S01]  /*1740*/  LDS.64 R8, [R0+0x2080] ;  /* 0x0020800000087984 */ /* 0x000ea20000000a00 */
[----:B------:R-:W3:Y:S01]  /*1750*/  LDC.64 R4, c[0x0][0x480] ;  /* 0x00012000ff047b82 */ /* 0x000ee20000000a00 */
[----:B------:R-:W-:-:S05]  /*1760*/  IADD3 R57, PT, PT, R57, R58, RZ ;  /* 0x0000003a39397210 */ /* 0x000fca0007ffe0ff */
[----:B0-----:R-:W-:-:S04]  /*1770*/  IMAD.WIDE.U32 R2, R57, 0x4, R2 ;  /* 0x0000000439027825 */ /* 0x001fc800078e0002 */
[----:B---3--:R-:W-:Y:S01]  /*1780*/  IMAD.WIDE.U32 R4, R57, 0x4, R4 ;  /* 0x0000000439047825 */ /* 0x008fe200078e0004 */
[----:B-1----:R-:W-:Y:S02]  /*1790*/  F2FP.BF16.F32.PACK_AB R7, R7, R6 ;  /* 0x000000060707723e */ /* 0x002fe400000010ff */
[----:B--2---:R-:W-:-:S03]  /*17a0*/  F2FP.BF16.F32.PACK_AB R9, R9, R8 ;  /* 0x000000080909723e */ /* 0x004fc600000010ff */
[----:B------:R-:W-:Y:S04]  /*17b0*/  STG.E desc[UR6][R2.64], R7 ;  /* 0x0000000702007986 */ /* 0x000fe8000c101906 */
[----:B------:R-:W-:Y:S01]  /*17c0*/  STG.E desc[UR6][R4.64], R9 ;  /* 0x0000000904007986 */ /* 0x000fe2000c101906 */
[----:B------:R-:W-:Y:S05]  /*17d0*/  EXIT ;  /* 0x000000000000794d */ /* 0x000fea0003800000 */
.L_x_763:
        /* <DEDUP_REMOVED lines=10> */
.L_x_15590:


//--------------------- .text._ZN10layer_norm13ln_bwd_kernelINS_13Kernel_traitsI13__nv_bfloat16S2_S2_S2_fjLj8192ELj1ELj1ELj8ELj16ENS_18Kernel_traits_baseILj8192ES2_S2_S2_S2_fjLj256EEEEELb1ELb0ELb1ELb1EEEvNS_9BwdParamsE --------------------------
	.section	.text._ZN10layer_norm13ln_bwd_kernelINS_13Kernel_traitsI13__nv_bfloat16S2_S2_S2_fjLj8192ELj1ELj1ELj8ELj16ENS_18Kernel_traits_baseILj8192ES2_S2_S2_S2_fjLj256EEEEELb1ELb0ELb1ELb1EEEvNS_9BwdParamsE,"ax",@progbits
	.align	128
        .global         _ZN10layer_norm13ln_bwd_kernelINS_13Kernel_traitsI13__nv_bfloat16S2_S2_S2_fjLj8192ELj1ELj1ELj8ELj16ENS_18Kernel_traits_baseILj8192ES2_S2_S2_S2_fjLj256EEEEELb1ELb0ELb1ELb1EEEvNS_9BwdParamsE
        .type           _ZN10layer_norm13ln_bwd_kernelINS_13Kernel_traitsI13__nv_bfloat16S2_S2_S2_fjLj8192ELj1ELj1ELj8ELj16ENS_18Kernel_traits_baseILj8192ES2_S2_S2_S2_fjLj256EEEEELb1ELb0ELb1ELb1EEEvNS_9BwdParamsE,@function
        .size           _ZN10layer_norm13ln_bwd_kernelINS_13Kernel_traitsI13__nv_bfloat16S2_S2_S2_fjLj8192ELj1ELj1ELj8ELj16ENS_18Kernel_traits_baseILj8192ES2_S2_S2_S2_fjLj256EEEEELb1ELb0ELb1ELb1EEEvNS_9BwdParamsE,(.L_x_15591 - _ZN10layer_norm13ln_bwd_kernelINS_13Kernel_traitsI13__nv_bfloat16S2_S2_S2_fjLj8192ELj1ELj1ELj8ELj16ENS_18Kernel_traits_baseILj8192ES2_S2_S2_S2_fjLj256EEEEELb1ELb0ELb1ELb1EEEvNS_9BwdParamsE)
        .other          _ZN10layer_norm13ln_bwd_kernelINS_13Kernel_traitsI13__nv_bfloat16S2_S2_S2_fjLj8192ELj1ELj1ELj8ELj16ENS_18Kernel_traits_baseILj8192ES2_S2_S2_S2_fjLj256EEEEELb1ELb0ELb1ELb1EEEvNS_9BwdParamsE,@"STO_CUDA_ENTRY STV_DEFAULT"
_ZN10layer_norm13ln_bwd_kernelINS_13Kernel_traitsI13__nv_bfloat16S2_S2_S2_fjLj8192ELj1ELj1ELj8ELj16ENS_18Kernel_traits_baseILj8192ES2_S2_S2_S2_fjLj256EEEEELb1ELb0ELb1ELb1EEEvNS_9BwdParamsE:
.text._ZN10layer_norm13ln_bwd_kernelINS_13Kernel_traitsI13__nv_bfloat16S2_S2_S2_fjLj8192ELj1ELj1ELj8ELj16ENS_18Kernel_traits_baseILj8192ES2_S2_S2_S2_fjLj256EEEEELb1ELb0ELb1ELb1EEEvNS_9BwdParamsE:
        /* <DEDUP_REMOVED lines=40> */
[----:B------:R-:W2:Y:S01]  /*0280*/  LDCU UR15, c[0x0][0x388] ;  /* 0x00007100ff0f77ac */ /* 0x000ea20008000800 */
[----:B------:R-:W3:Y:S01]  /*0290*/  LDCU.U8 UR11, c[0x0][0x410] ;  /* 0x00008200ff0b77ac */ /* 0x000ee20008000000 */
[----:B------:R-:W4:Y:S01]  /*02a0*/  LDCU UR14, c[0x0][0x400] ;  /* 0x00008000ff0e77ac */ /* 0x000f220008000800 */
[----:B------:R-:W0:Y:S01]  /*02b0*/  LDCU.64 UR16, c[0x0][0x408] ;  /* 0x00008100ff1077ac */ /* 0x000e220008000a00 */
[----:B------:R-:W0:Y:S01]  /*02c0*/  LDCU.64 UR6, c[0x0][0x438] ;  /* 0x00008700ff0677ac */ /* 0x000e220008000a00 */
[----:B------:R-:W0:Y:S01]  /*02d0*/  LDCU.64 UR8, c[0x0][0x478] ;  /* 0x00008f00ff0877ac */ /* 0x000e220008000a00 */
[----:B-1----:R-:W-:-:S05]  /*02e0*/  IMAD.WIDE.U32 R2, R128, 0x10, R2 ;  /* 0x0000001080027825 */ /* 0x002fca00078e0002 */
[----:B0-----:R0:W5:Y:S04]  /*02f0*/  LDG.E.128 R144, desc[UR12][R2.64+0x3000] ;  /* 0x0030000c02907981 */ /* 0x001168000c1e1d00 */
[----:B------:R0:W5:Y:S04]  /*0300*/  LDG.E.128 R24, desc[UR12][R2.64+0x2000] ;  /* 0x0020000c02187981 */ /* 0x000168000c1e1d00 */
[----:B------:R0:W5:Y:S04]  /*0310*/  LDG.E.128 R20, desc[UR12][R2.64+0x1000] ;  /* 0x0010000c02147981 */ /* 0x000168000c1e1d00 */
[----:B------:R0:W5:Y:S01]  /*0320*/  LDG.E.128 R16, desc[UR12][R2.64] ;  /* 0x0000000c02107981 */ /* 0x000162000c1e1d00 */
[----:B------:R-:W-:Y:S01]  /*0330*/  HFMA2 R88, -RZ, RZ, 0, 0 ;  /* 0x00000000ff587431 */ /* 0x000fe200000001ff */
[----:B------:R-:W-:Y:S01]  /*0340*/  MOV R129, UR4 ;  /* 0x0000000400817c02 */ /* 0x000fe20008000f00 */
[----:B--234-:R-:W-:-:S11]  /*0350*/  UPLOP3.LUT UP1, UPT, UPT, UPT, UPT, 0x40, 0x4 ;  /* 0x000000000004789c */ /* 0x01cfd60003f2e870 */
.L_x_898:
[----:B------:R-:W1:Y:S08]  /*0360*/  LDC.64 R108, c[0x0][0x3f8] ;  /* 0x0000fe00ff6c7b82 */ /* 0x000e700000000a00 */
[----:B------:R-:W2:Y:S08]  /*0370*/  LDC.64 R106, c[0x0][0x3c8] ;  /* 0x0000f200ff6a7b82 */ /* 0x000eb00000000a00 */
[----:B------:R-:W3:Y:S01]  /*0380*/  LDC.64 R110, c[0x0][0x3f0] ;  /* 0x0000fc00ff6e7b82 */ /* 0x000ee20000000a00 */
[----:B-1----:R-:W-:-:S07]  /*0390*/  IMAD.WIDE R108, R129, 0x4, R108 ;  /* 0x00000004816c7825 */ /* 0x002fce00078e026c */
[----:B------:R-:W1:Y:S01]  /*03a0*/  LDC.64 R104, c[0x0][0x3c0] ;  /* 0x0000f000ff687b82 */ /* 0x000e620000000a00 */
[----:B------:R-:W4:Y:S01]  /*03b0*/  LDG.E R0, desc[UR12][R108.64] ;  /* 0x0000000c6c007981 */ /* 0x000f22000c1e1900 */
[----:B--2---:R-:W-:-:S05]  /*03c0*/  IMAD.WIDE R106, R129, 0x4, R106 ;  /* 0x00000004816a7825 */ /* 0x004fca00078e026a */
[----:B0----5:R0:W5:Y:S01]  /*03d0*/  LDG.E R2, desc[UR12][R106.64] ;  /* 0x0000000c6a027981 */ /* 0x021162000c1e1900 */
[----:B---3--:R-:W-:-:S05]  /*03e0*/  IMAD.WIDE R110, R129, 0x4, R110 ;  /* 0x00000004816e7825 */ /* 0x008fca00078e026e */
[----:B------:R0:W5:Y:S01]  /*03f0*/  LDG.E R131, desc[UR12][R110.64] ;  /* 0x0000000c6e837981 */ /* 0x000162000c1e1900 */
[----:B----4-:R-:W-:-:S13]  /*0400*/  ISETP.GE.AND P1, PT, R0, 0x1, PT ;  /* 0x000000010000780c */ /* 0x010fda0003f26270 */
[----:B01----:R-:W-:Y:S05]  /*0410*/  @!P1 BRA `(.L_x_765) ;  /* 0x0000001800e49947 */ /* 0x003fea0003800000 */
[----:B------:R-:W0:Y:S01]  /*0420*/  LDC R142, c[0x0][0x388] ;  /* 0x0000e200ff8e7b82 */ /* 0x000e220000000800 */
[----:B------:R-:W-:-:S07]  /*0430*/  IADD3 R111, PT, PT, R0, -0x1, RZ ;  /* 0xffffffff006f7810 */ /* 0x000fce0007ffe0ff */
[----:B------:R-:W1:Y:S08]  /*0440*/  LDC.64 R108, c[0x0][0x3a8] ;  /* 0x0000ea00ff6c7b82 */ /* 0x000e700000000a00 */
[----:B------:R-:W2:Y:S01]  /*0450*/  LDC.64 R106, c[0x0][0x428] ;  /* 0x00010a00ff6a7b82 */ /* 0x000ea20000000a00 */
[C---:B0-----:R-:W-:Y:S02]  /*0460*/  IMAD R3, R129.reuse, R142, RZ ;  /* 0x0000008e81037224 */ /* 0x041fe400078e02ff */
[----:B------:R-:W-:Y:S01]  /*0470*/  IMAD.WIDE R140, R129, 0x4, R104 ;  /* 0x00000004818c7825 */ /* 0x000fe200078e0268 */
[----:B------:R-:W-:-:S04]  /*0480*/  MOV R130, UR7 ;  /* 0x0000000700827c02 */ /* 0x000fc80008000f00 */
[----:B------:R-:W0:Y:S01]  /*0490*/  LDC.64 R164, c[0x0][0x3b0] ;  /* 0x0000ec00ffa47b82 */ /* 0x000e220000000a00 */
[----:B------:R-:W-:Y:S01]  /*04a0*/  SHF.R.S32.HI R110, RZ, 0x1f, R3 ;  /* 0x0000001fff6e7819 */ /* 0x000fe20000011403 */
[----:B------:R-:W-:Y:S01]  /*04b0*/  IMAD R111, R111, R142, RZ ;  /* 0x0000008e6f6f7224 */ /* 0x000fe200078e02ff */
[----:B------:R3:W4:Y:S02]  /*04c0*/  LDG.E R180, desc[UR12][R140.64] ;  /* 0x0000000c8cb47981 */ /* 0x000724000c1e1900 */
[----:B------:R-:W-:Y:S02]  /*04d0*/  LEA.HI R3, R110, R3, RZ, 0x3 ;  /* 0x000000036e037211 */ /* 0x000fe400078f18ff */
[----:B------:R-:W-:Y:S02]  /*04e0*/  SHF.R.S32.HI R110, RZ, 0x1f, R111 ;  /* 0x0000001fff6e7819 */ /* 0x000fe4000001146f */
[----:B------:R-:W-:Y:S02]  /*04f0*/  LEA.HI.SX32 R143, R3, R128, 0x1d ;  /* 0x00000080038f7211 */ /* 0x000fe400078feaff */
[----:B------:R-:W-:-:S03]  /*0500*/  LEA.HI R111, R110, R111, RZ, 0x3 ;  /* 0x0000006f6e6f7211 */ /* 0x000fc600078f18ff */
[----:B------:R-:W-:Y:S01]  /*0510*/  VIADD R149, R143, 0x100 ;  /* 0x000001008f957836 */ /* 0x000fe20000000000 */
[----:B------:R-:W-:Y:S01]  /*0520*/  LEA.HI.SX32 R3, R111, R128, 0x1d ;  /* 0x000000806f037211 */ /* 0x000fe200078feaff */
[----:B-1----:R-:W-:-:S03]  /*0530*/  IMAD.WIDE.U32 R136, R143, 0x10, R108 ;  /* 0x000000108f887825 */ /* 0x002fc600078e006c */
[----:B------:R-:W-:Y:S01]  /*0540*/  IADD3 R121, PT, PT, R3, 0x100, RZ ;  /* 0x0000010003797810 */ /* 0x000fe20007ffe0ff */
[----:B------:R-:W-:Y:S02]  /*0550*/  IMAD.WIDE.U32 R124, R149, 0x10, R108 ;  /* 0x00000010957c7825 */ /* 0x000fe400078e006c */
[----:B------:R-:W4:Y:S02]  /*0560*/  LDG.E.128 R136, desc[UR12][R136.64] ;  /* 0x0000000c88887981 */ /* 0x000f24000c1e1d00 */
[--C-:B--2---:R-:W-:Y:S02]  /*0570*/  IMAD.WIDE.U32 R132, R3, 0x10, R106.reuse ;  /* 0x0000001003847825 */ /* 0x104fe400078e006a */
[----:B------:R-:W2:Y:S02]  /*0580*/  LDG.E.128 R124, desc[UR12][R124.64] ;  /* 0x0000000c7c7c7981 */ /* 0x000ea4000c1e1d00 */
[----:B------:R-:W-:Y:S02]  /*0590*/  IMAD.WIDE.U32 R120, R121, 0x10, R106 ;  /* 0x0000001079787825 */ /* 0x000fe400078e006a */
[----:B------:R-:W2:Y:S04]  /*05a0*/  LDG.E.128 R132, desc[UR12][R132.64] ;  /* 0x0000000c84847981 */ /* 0x000ea8000c1e1d00 */
[----:B------:R-:W2:Y:S01]  /*05b0*/  LDG.E.128 R120, desc[UR12][R120.64] ;  /* 0x0000000c78787981 */ /* 0x000ea2000c1e1d00 */
[----:B------:R-:W-:-:S02]  /*05c0*/  IADD3 R151, PT, PT, R143, 0x200, RZ ;  /* 0x000002008f977810 */ /* 0x000fc40007ffe0ff */
[----:B------:R-:W-:Y:S01]  /*05d0*/  IADD3 R113, PT, PT, R3, 0x200, RZ ;  /* 0x0000020003717810 */ /* 0x000fe20007ffe0ff */
[----:B------:R-:W-:Y:S02]  /*05e0*/  VIADD R161, R143, 0x300 ;  /* 0x000003008fa17836 */ /* 0x000fe40000000000 */
[----:B------:R-:W-:-:S04]  /*05f0*/  IMAD.WIDE.U32 R116, R151, 0x10, R108 ;  /* 0x0000001097747825 */ /* 0x000fc800078e006c */
[----:B------:R-:W-:Y:S02]  /*0600*/  IMAD.WIDE.U32 R112, R113, 0x10, R106 ;  /* 0x0000001071707825 */ /* 0x000fe400078e006a */
[----:B------:R-:W2:Y:S02]  /*0610*/  LDG.E.128 R116, desc[UR12][R116.64] ;  /* 0x0000000c74747981 */ /* 0x000ea4000c1e1d00 */
[----:B------:R-:W-:Y:S02]  /*0620*/  IMAD.WIDE.U32 R108, R161, 0x10, R108 ;  /* 0x00000010a16c7825 */ /* 0x000fe400078e006c */
[----:B------:R-:W2:Y:S01]  /*0630*/  LDG.E.128 R112, desc[UR12][R112.64] ;  /* 0x0000000c70707981 */ /* 0x000ea2000c1e1d00 */
[----:B------:R-:W-:-:S03]  /*0640*/  IADD3 R105, PT, PT, R3, 0x300, RZ ;  /* 0x0000030003697810 */ /* 0x000fc60007ffe0ff */
[----:B------:R-:W2:Y:S02]  /*0650*/  LDG.E.128 R108, desc[UR12][R108.64] ;  /* 0x0000000c6c6c7981 */ /* 0x000ea4000c1e1d00 */
[----:B------:R-:W-:-:S06]  /*0660*/  IMAD.WIDE.U32 R104, R105, 0x10, R106 ;  /* 0x0000001069687825 */ /* 0x000fcc00078e006a */
[----:B------:R-:W2:Y:S01]  /*0670*/  LDG.E.128 R104, desc[UR12][R104.64] ;  /* 0x0000000c68687981 */ /* 0x000ea2000c1e1d00 */
[----:B------:R-:W-:Y:S02]  /*0680*/  ISETP.NE.U32.AND P0, PT, RZ, UR6, PT ;  /* 0x00000006ff007c0c */ /* 0x000fe4000bf05070 */
[----:B-----5:R-:W-:Y:S02]  /*0690*/  ISETP.GE.AND P2, PT, R131, 0x1, PT ;  /* 0x000000018300780c */ /* 0x020fe40003f46270 */
[----:B------:R-:W-:-:S11]  /*06a0*/  ISETP.NE.AND.EX P0, PT, R130, RZ, PT, P0 ;  /* 0x000000ff8200720c */ /* 0x000fd60003f05300 */
[----:B------:R-:W-:Y:S02]  /*06b0*/  @P2 IADD3 R3, PT, PT, R131, -0x1, RZ ;  /* 0xffffffff83032810 */ /* 0x000fe40007ffe0ff */
[----:B------:R-:W1:Y:S03]  /*06c0*/  @P0 LDC.64 R152, c[0x0][0x438] ;  /* 0x00010e00ff980b82 */ /* 0x000e660000000a00 */
[----:B------:R-:W-:-:S05]  /*06d0*/  @P2 IMAD R3, R3, R142, RZ ;  /* 0x0000008e03032224 */ /* 0x000fca00078e02ff */
[----:B------:R-:W0:Y:S08]  /*06e0*/  @P0 LDC.64 R156, c[0x0][0x438] ;  /* 0x00010e00ff9c0b82 */ /* 0x000e300000000a00 */
[----:B------:R-:W0:Y:S08]  /*06f0*/  @P0 LDC.64 R154, c[0x0][0x438] ;  /* 0x00010e00ff9a0b82 */ /* 0x000e300000000a00 */
[----:B------:R-:W0:Y:S01]  /*0700*/  @P0 LDC.64 R158, c[0x0][0x438] ;  /* 0x00010e00ff9e0b82 */ /* 0x000e220000000a00 */
[----:B---3--:R-:W-:-:S04]  /*0710*/  @P2 SHF.R.S32.HI R140, RZ, 0x1f, R3 ;  /* 0x0000001fff8c2819 */ /* 0x008fc80000011403 */
[----:B------:R-:W-:Y:S01]  /*0720*/  @P2 LEA.HI R141, R140, R3, RZ, 0x3 ;  /* 0x000000038c8d2211 */ /* 0x000fe200078f18ff */
[----:B------:R-:W-:-:S03]  /*0730*/  IMAD.MOV.U32 R3, RZ, RZ, RZ ;  /* 0x000000ffff037224 */ /* 0x000fc600078e00ff */
[----:B------:R-:W-:Y:S01]  /*0740*/  @P2 LEA.HI.SX32 R3, R141, R128, 0x1d ;  /* 0x000000808d032211 */ /* 0x000fe200078feaff */
[----:B-1----:R-:W-:-:S03]  /*0750*/  @P0 IMAD.WIDE.U32 R152, R143, 0x10, R152 ;  /* 0x000000108f980825 */ /* 0x002fc600078e0098 */
[----:B------:R-:W-:Y:S01]  /*0760*/  IADD3 R171, PT, PT, R3, 0x200, RZ ;  /* 0x0000020003ab7810 */ /* 0x000fe20007ffe0ff */
[----:B0-----:R-:W-:Y:S01]  /*0770*/  @P0 IMAD.WIDE.U32 R156, R151, 0x10, R156 ;  /* 0x00000010979c0825 */ /* 0x001fe200078e009c */
[----:B------:R-:W-:Y:S01]  /*0780*/  IADD3 R175, PT, PT, R3, 0x300, RZ ;  /* 0x0000030003af7810 */ /* 0x000fe20007ffe0ff */
[----:B------:R-:W5:Y:S02]  /*0790*/  @P0 LDG.E.128 R12, desc[UR12][R152.64] ;  /* 0x0000000c980c0981 */ /* 0x000f64000c1e1d00 */
[----:B------:R-:W-:Y:S01]  /*07a0*/  @P0 IMAD.WIDE.U32 R154, R149, 0x10, R154 ;  /* 0x00000010959a0825 */ /* 0x000fe200078e009a */
[----:B------:R-:W-:Y:S01]  /*07b0*/  ISETP.NE.AND P3, PT, RZ, UR11, PT ;  /* 0x0000000bff007c0c */ /* 0x000fe2000bf65270 */
[----:B------:R0:W5:Y:S02]  /*07c0*/  @P0 LDG.E.128 R4, desc[UR12][R156.64] ;  /* 0x0000000c9c040981 */ /* 0x000164000c1e1d00 */
[----:B------:R-:W-:Y:S02]  /*07d0*/  @P0 IMAD.WIDE.U32 R158, R161, 0x10, R158 ;  /* 0x00000010a19e0825 */ /* 0x000fe400078e009e */
[----:B------:R-:W5:Y:S04]  /*07e0*/  @P0 LDG.E.128 R8, desc[UR12][R154.64] ;  /* 0x0000000c9a080981 */ /* 0x000f68000c1e1d00 */
[----:B------:R1:W5:Y:S01]  /*07f0*/  @P0 LDG.E.128 R100, desc[UR12][R158.64] ;  /* 0x0000000c9e640981 */ /* 0x000362000c1e1d00 */
[----:B0-----:R-:W-:-:S02]  /*0800*/  SHF.L.U32 R156, R18, 0x10, RZ ;  /* 0x00000010129c7819 */ /* 0x001fc400000006ff */
[----:B-1----:R-:W-:Y:S02]  /*0810*/  SHF.L.U32 R158, R17, 0x10, RZ ;  /* 0x00000010119e7819 */ /* 0x002fe400000006ff */
[C---:B----4-:R-:W-:Y:S01]  /*0820*/  PRMT R140, R136.reuse, 0x7632, R140 ;  /* 0x00007632888c7816 */ /* 0x050fe2000000008c */
[----:B------:R-:W-:Y:S01]  /*0830*/  IMAD.U32 R168, R139, 0x10000, RZ ;  /* 0x000100008ba87824 */ /* 0x000fe200078e00ff */
[----:B------:R-:W-:Y:S02]  /*0840*/  SHF.L.U32 R142, R136, 0x10, RZ ;  /* 0x00000010888e7819 */ /* 0x000fe400000006ff */
[C---:B--2---:R-:W-:Y:S02]  /*0850*/  PRMT R170, R125.reuse, 0x7632, R170 ;  /* 0x000076327daa7816 */ /* 0x044fe400000000aa */
[----:B------:R-:W-:Y:S02]  /*0860*/  SHF.L.U32 R209, R125, 0x10, RZ ;  /* 0x000000107dd17819 */ /* 0x000fe400000006ff */
[----:B------:R-:W-:Y:S01]  /*0870*/  IADD3 R125, PT, PT, R3, 0x100, RZ ;  /* 0x00000100037d7810 */ /* 0x000fe20007ffe0ff */
[----:B------:R-:W-:Y:S01]  /*0880*/  IMAD.U32 R141, R135, 0x10000, RZ ;  /* 0x00010000878d7824 */ /* 0x000fe200078e00ff */
[----:B------:R-:W-:-:S02]  /*0890*/  PRMT R166, R139, 0x7632, R166 ;  /* 0x000076328ba67816 */ /* 0x000fc400000000a6 */
[C---:B------:R-:W-:Y:S02]  /*08a0*/  PRMT R136, R134.reuse, 0x7632, R136 ;  /* 0x0000763286887816 */ /* 0x040fe40000000088 */
[----:B------:R-:W-:Y:S02]  /*08b0*/  SHF.L.U32 R143, R134, 0x10, RZ ;  /* 0x00000010868f7819 */ /* 0x000fe400000006ff */
[C---:B------:R-:W-:Y:S02]  /*08c0*/  PRMT R148, R137.reuse, 0x7632, R148 ;  /* 0x0000763289947816 */ /* 0x040fe40000000094 */
[----:B------:R-:W-:Y:S01]  /*08d0*/  SHF.L.U32 R150, R137, 0x10, RZ ;  /* 0x0000001089967819 */ /* 0x000fe200000006ff */
[----:B------:R-:W-:Y:S01]  /*08e0*/  IMAD.U32 R137, R120, 0x10000, RZ ;  /* 0x0001000078897824 */ /* 0x000fe200078e00ff */
[C---:B------:R-:W-:Y:S02]  /*08f0*/  PRMT R160, R138.reuse, 0x7632, R160 ;  /* 0x000076328aa07816 */ /* 0x040fe400000000a0 */
[----:B------:R-:W-:-:S02]  /*0900*/  SHF.L.U32 R162, R138, 0x10, RZ ;  /* 0x000000108aa27819 */ /* 0x000fc400000006ff */
[C---:B------:R-:W-:Y:S02]  /*0910*/  PRMT R139, R132.reuse, 0x7632, R139 ;  /* 0x00007632848b7816 */ /* 0x040fe4000000008b */
[----:B------:R-:W-:Y:S02]  /*0920*/  SHF.L.U32 R151, R132, 0x10, RZ ;  /* 0x0000001084977819 */ /* 0x000fe400000006ff */
[----:B------:R-:W-:Y:S01]  /*0930*/  PRMT R134, R135, 0x7632, R134 ;  /* 0x0000763287867816 */ /* 0x000fe20000000086 */
[----:B------:R-:W-:Y:S01]  /*0940*/  IMAD.U32 R174, R127, 0x10000, RZ ;  /* 0x000100007fae7824 */ /* 0x000fe200078e00ff */
[C---:B------:R-:W-:Y:S02]  /*0950*/  PRMT R138, R133.reuse, 0x7632, R138 ;  /* 0x00007632858a7816 */ /* 0x040fe4000000008a */
[----:B------:R-:W-:Y:S02]  /*0960*/  SHF.L.U32 R149, R133, 0x10, RZ ;  /* 0x0000001085957819 */ /* 0x000fe400000006ff */
[----:B------:R-:W-:-:S02]  /*0970*/  PRMT R132, R120, 0x7632, R132 ;  /* 0x0000763278847816 */ /* 0x000fc40000000084 */
[C---:B------:R-:W-:Y:S02]  /*0980*/  PRMT R161, R121.reuse, 0x7632, R161 ;  /* 0x0000763279a17816 */ /* 0x040fe400000000a1 */
[----:B------:R-:W-:Y:S01]  /*0990*/  SHF.L.U32 R135, R121, 0x10, RZ ;  /* 0x0000001079877819 */ /* 0x000fe200000006ff */
[----:B------:R-:W-:Y:S01]  /*09a0*/  IMAD.WIDE.U32 R120, R125, 0x8, R164 ;  /* 0x000000087d787825 */ /* 0x000fe200078e00a4 */
[C---:B------:R-:W-:Y:S02]  /*09b0*/  PRMT R169, R124.reuse, 0x7632, R169 ;  /* 0x000076327ca97816 */ /* 0x040fe400000000a9 */
[----:B------:R-:W-:Y:S01]  /*09c0*/  SHF.L.U32 R211, R124, 0x10, RZ ;  /* 0x000000107cd37819 */ /* 0x000fe200000006ff */
[----:B------:R-:W-:Y:S01]  /*09d0*/  IMAD.WIDE.U32 R124, R175, 0x8, R164 ;  /* 0x00000008af7c7825 */ /* 0x000fe200078e00a4 */
[C---:B------:R-:W-:Y:S01]  /*09e0*/  PRMT R172, R126.reuse, 0x7632, R172 ;  /* 0x000076327eac7816 */ /* 0x040fe200000000ac */
[----:B------:R-:W5:Y:S01]  /*09f0*/  LDG.E.64 R120, desc[UR12][R120.64] ;  /* 0x0000000c78787981 */ /* 0x000f62000c1e1b00 */
[----:B------:R-:W-:-:S02]  /*0a00*/  SHF.L.U32 R207, R126, 0x10, RZ ;  /* 0x000000107ecf7819 */ /* 0x000fc400000006ff */
[----:B------:R-:W-:Y:S01]  /*0a10*/  PRMT R173, R127, 0x7632, R173 ;  /* 0x000076327fad7816 */ /* 0x000fe200000000ad */
[----:B------:R-:W-:Y:S01]  /*0a20*/  IMAD.WIDE.U32 R126, R3, 0x8, R164 ;  /* 0x00000008037e7825 */ /* 0x000fe200078e00a4 */
[C---:B------:R-:W-:Y:S01]  /*0a30*/  PRMT R163, R122.reuse, 0x7632, R163 ;  /* 0x000076327aa37816 */ /* 0x040fe200000000a3 */
[----:B------:R-:W5:Y:S01]  /*0a40*/  LDG.E.64 R124, desc[UR12][R124.64] ;  /* 0x0000000c7c7c7981 */ /* 0x000f62000c1e1b00 */
[----:B------:R-:W-:Y:S02]  /*0a50*/  SHF.L.U32 R133, R122, 0x10, RZ ;  /* 0x000000107a857819 */ /* 0x000fe400000006ff */
[C---:B------:R-:W-:Y:S01]  /*0a60*/  PRMT R128, R123.reuse, 0x7632, R128 ;  /* 0x000076327b807816 */ /* 0x040fe20000000080 */
[----:B------:R-:W5:Y:S01]  /*0a70*/  LDG.E.64 R126, desc[UR12][R126.64] ;  /* 0x0000000c7e7e7981 */ /* 0x000f62000c1e1b00 */
[----:B------:R-:W-:Y:S01]  /*0a80*/  SHF.L.U32 R167, R123, 0x10, RZ ;  /* 0x000000107ba77819 */ /* 0x000fe200000006ff */
[----:B------:R-:W-:-:S06]  /*0a90*/  IMAD.WIDE.U32 R122, R171, 0x8, R164 ;  /* 0x00000008ab7a7825 */ /* 0x000fcc00078e00a4 */
[----:B------:R-:W5:Y:S01]  /*0aa0*/  LDG.E.64 R122, desc[UR12][R122.64] ;  /* 0x0000000c7a7a7981 */ /* 0x000f62000c1e1b00 */
[----:B------:R-:W-:Y:S01]  /*0ab0*/  FSEL R197, R180, RZ, !P3 ;  /* 0x000000ffb4c57208 */ /* 0x000fe20005800000 */
[C---:B------:R-:W-:Y:S01]  /*0ac0*/  IMAD.U32 R165, R112.reuse, 0x10000, RZ ;  /* 0x0001000070a57824 */ /* 0x040fe200078e00ff */
[C---:B------:R-:W-:Y:S02]  /*0ad0*/  PRMT R175, R117.reuse, 0x7632, R175 ;  /* 0x0000763275af7816 */ /* 0x040fe400000000af */
[----:B------:R-:W-:Y:S02]  /*0ae0*/  SHF.L.U32 R203, R117, 0x10, RZ ;  /* 0x0000001075cb7819 */ /* 0x000fe400000006ff */
[C---:B------:R-:W-:Y:S02]  /*0af0*/  PRMT R177, R119.reuse, 0x7632, R177 ;  /* 0x0000763277b17816 */ /* 0x040fe400000000b1 */
[----:B------:R-:W-:Y:S02]  /*0b00*/  SHF.L.U32 R178, R119, 0x10, RZ ;  /* 0x0000001077b27819 */ /* 0x000fe400000006ff */
[----:B------:R-:W-:-:S02]  /*0b10*/  PRMT R117, R112, 0x7632, R117 ;  /* 0x0000763270757816 */ /* 0x000fc40000000075 */
[C---:B------:R-:W-:Y:S02]  /*0b20*/  PRMT R112, R114.reuse, 0x7632, R112 ;  /* 0x0000763272707816 */ /* 0x040fe40000000070 */
[----:B------:R-:W-:Y:S01]  /*0b30*/  SHF.L.U32 R119, R114, 0x10, RZ ;  /* 0x0000001072777819 */ /* 0x000fe200000006ff */
[C---:B------:R-:W-:Y:S01]  /*0b40*/  FADD.FTZ R223, -R197.reuse, R162 ;  /* 0x000000a2c5df7221 */ /* 0x040fe20000010100 */
[----:B------:R-:W-:Y:S02]  /*0b50*/  PRMT R114, R108, 0x7632, R114 ;  /* 0x000076326c727816 */ /* 0x000fe40000000072 */
[----:B------:R-:W-:Y:S01]  /*0b60*/  SHF.L.U32 R160, R160, 0x10, RZ ;  /* 0x00000010a0a07819 */ /* 0x000fe200000006ff */
[----:B------:R-:W-:Y:S01]  /*0b70*/  FADD.FTZ R3, -R197, R142 ;  /* 0x0000008ec5037221 */ /* 0x000fe20000010100 */
[C---:B------:R-:W-:Y:S02]  /*0b80*/  PRMT R179, R109.reuse, 0x7632, R179 ;  /* 0x000076326db37816 */ /* 0x040fe400000000b3 */
[----:B------:R-:W-:-:S02]  /*0b90*/  SHF.L.U32 R181, R109, 0x10, RZ ;  /* 0x000000106db57819 */ /* 0x000fc400000006ff */
[C---:B------:R-:W-:Y:S02]  /*0ba0*/  PRMT R109, R110.reuse, 0x7632, R109 ;  /* 0x000076326e6d7816 */ /* 0x040fe4000000006d */
[----:B------:R-:W-:Y:S01]  /*0bb0*/  SHF.L.U32 R189, R110, 0x10, RZ ;  /* 0x000000106ebd7819 */ /* 0x000fe200000006ff */
[----:B------:R-:W-:Y:S01]  /*0bc0*/  FADD.FTZ R225, -R197, R160 ;  /* 0x000000a0c5e17221 */ /* 0x000fe20000010100 */
[----:B------:R-:W-:Y:S01]  /*0bd0*/  PRMT R164, R116, 0x7632, R164 ;  /* 0x0000763274a47816 */ /* 0x000fe200000000a4 */
[----:B------:R-:W-:Y:S01]  /*0be0*/  IMAD.U32 R114, R114, 0x10000, RZ ;  /* 0x0001000072727824 */ /* 0x000fe200078e00ff */
[----:B------:R-:W-:Y:S01]  /*0bf0*/  PRMT R176, R118, 0x7632, R176 ;  /* 0x0000763276b07816 */ /* 0x000fe200000000b0 */
[----:B------:R-:W-:Y:S01]  /*0c00*/  FMUL.FTZ R157, R2, R223 ;  /* 0x000000df029d7220 */ /* 0x000fe20000410000 */
[----:B------:R-:W-:Y:S01]  /*0c10*/  PRMT R110, R111, 0x7632, R110 ;  /* 0x000076326f6e7816 */ /* 0x000fe2000000006e */
[----:B------:R-:W-:Y:S02]  /*0c20*/  IMAD.U32 R160, R16, 0x10000, RZ ;  /* 0x0001000010a07824 */ /* 0x000fe400078e00ff */
[----:B------:R-:W-:Y:S01]  /*0c30*/  FMUL.FTZ R3, R2, R3 ;  /* 0x0000000302037220 */ /* 0x000fe20000410000 */
[----:B------:R-:W-:-:S02]  /*0c40*/  IMAD.U32 R183, R108, 0x10000, RZ ;  /* 0x000100006cb77824 */ /* 0x000fc400078e00ff */
[----:B------:R-:W-:Y:S01]  /*0c50*/  FADD.FTZ R153, -R197, R168 ;  /* 0x000000a8c5997221 */ /* 0x000fe20000010100 */
[----:B------:R-:W-:Y:S01]  /*0c60*/  SHF.L.U32 R109, R109, 0x10, RZ ;  /* 0x000000106d6d7819 */ /* 0x000fe200000006ff */
[----:B------:R-:W-:Y:S01]  /*0c70*/  IMAD.U32 R140, R140, 0x10000, RZ ;  /* 0x000100008c8c7824 */ /* 0x000fe200078e00ff */
[----:B------:R-:W-:Y:S01]  /*0c80*/  SHF.L.U32 R118, R118, 0x10, RZ ;  /* 0x0000001076767819 */ /* 0x000fe200000006ff */
[----:B------:R-:W-:Y:S01]  /*0c90*/  IMAD.U32 R108, R169, 0x10000, RZ ;  /* 0x00010000a96c7824 */ /* 0x000fe200078e00ff */
[----:B------:R-:W-:Y:S01]  /*0ca0*/  SHF.L.U32 R191, R111, 0x10, RZ ;  /* 0x000000106fbf7819 */ /* 0x000fe200000006ff */
[----:B------:R-:W-:Y:S01]  /*0cb0*/  IMAD.U32 R205, R116, 0x10000, RZ ;  /* 0x0001000074cd7824 */ /* 0x000fe200078e00ff */
[----:B------:R-:W-:Y:S01]  /*0cc0*/  SHF.L.U32 R148, R148, 0x10, RZ ;  /* 0x0000001094947819 */ /* 0x000fe200000006ff */
[----:B------:R-:W-:Y:S01]  /*0cd0*/  IMAD.U32 R164, R164, 0x10000, RZ ;  /* 0x00010000a4a47824 */ /* 0x000fe200078e00ff */
[----:B------:R-:W-:Y:S01]  /*0ce0*/  SHF.L.U32 R166, R166, 0x10, RZ ;  /* 0x00000010a6a67819 */ /* 0x000fe200000006ff */
[----:B------:R-:W-:Y:S01]  /*0cf0*/  FADD.FTZ R193, -R197, R114 ;  /* 0x00000072c5c17221 */ /* 0x000fe20000010100 */
[----:B------:R-:W-:Y:S01]  /*0d00*/  SHF.L.U32 R170, R170, 0x10, RZ ;  /* 0x00000010aaaa7819 */ /* 0x000fe200000006ff */
[-C--:B------:R-:W-:Y:S01]  /*0d10*/  FMUL.FTZ R156, R156, R143.reuse ;  /* 0x0000008f9c9c7220 */ /* 0x080fe20000410000 */
[----:B------:R-:W-:Y:S01]  /*0d20*/  SHF.L.U32 R172, R172, 0x10, RZ ;  /* 0x00000010acac7819 */ /* 0x000fe200000006ff */
[----:B------:R-:W-:Y:S01]  /*0d30*/  FADD.FTZ R68, R68, R143 ;  /* 0x0000008f44447221 */ /* 0x000fe20000010000 */
[----:B------:R-:W-:Y:S01]  /*0d40*/  SHF.L.U32 R213, R173, 0x10, RZ ;  /* 0x00000010add57819 */ /* 0x000fe200000006ff */
[----:B------:R-:W-:Y:S01]  /*0d50*/  FFMA.FTZ R32, R157, R143, R32 ;  /* 0x0000008f9d207223 */ /* 0x000fe20000010020 */
[----:B------:R-:W-:-:S02]  /*0d60*/  SHF.L.U32 R187, R175, 0x10, RZ ;  /* 0x00000010afbb7819 */ /* 0x000fc400000006ff */
[----:B------:R-:W-:Y:S02]  /*0d70*/  SHF.L.U32 R176, R176, 0x10, RZ ;  /* 0x00000010b0b07819 */ /* 0x000fe400000006ff */
[----:B------:R-:W-:Y:S02]  /*0d80*/  SHF.L.U32 R201, R177, 0x10, RZ ;  /* 0x00000010b1c97819 */ /* 0x000fe400000006ff */
[----:B------:R-:W-:Y:S02]  /*0d90*/  SHF.L.U32 R179, R179, 0x10, RZ ;  /* 0x00000010b3b37819 */ /* 0x000fe400000006ff */
[----:B------:R-:W-:Y:S01]  /*0da0*/  SHF.L.U32 R110, R110, 0x10, RZ ;  /* 0x000000106e6e7819 */ /* 0x000fe200000006ff */
[-C--:B------:R-:W-:Y:S01]  /*0db0*/  FMUL.FTZ R160, R160, R151.reuse ;  /* 0x00000097a0a07220 */ /* 0x080fe20000410000 */
[----:B------:R-:W-:Y:S01]  /*0dc0*/  FADD.FTZ R72, R72, R151 ;  /* 0x0000009748487221 */ /* 0x000fe20000010000 */
[----:B------:R-:W-:Y:S01]  /*0dd0*/  FFMA.FTZ R28, R3, R151, R28 ;  /* 0x00000097031c7223 */ /* 0x000fe2000001001c */
[----:B------:R-:W-:Y:S01]  /*0de0*/  SHF.L.U32 R114, R19, 0x10, RZ ;  /* 0x0000001013727819 */ /* 0x000fe200000006ff */
[----:B------:R-:W-:Y:S01]  /*0df0*/  FMUL.FTZ R155, R2, R153 ;  /* 0x00000099029b7220 */ /* 0x000fe20000410000 */
[----:B------:R-:W-:Y:S01]  /*0e00*/  PRMT R143, R18, 0x7632, R143 ;  /* 0x00007632128f7816 */ /* 0x000fe2000000008f */
[C---:B------:R-:W-:Y:S01]  /*0e10*/  FADD.FTZ R217, -R197.reuse, R140 ;  /* 0x0000008cc5d97221 */ /* 0x040fe20000010100 */
        /* <DEDUP_REMOVED lines=27> */
[----:B------:R-:W-:-:S02]  /*0fd0*/  PRMT R108, R104, 0x7632, R108 ;  /* 0x00007632686c7816 */ /* 0x000fc4000000006c */
[----:B------:R-:W-:Y:S01]  /*0fe0*/  SHF.L.U32 R199, R104, 0x10, RZ ;  /* 0x0000001068c77819 */ /* 0x000fe200000006ff */
[-C--:B------:R-:W-:Y:S01]  /*0ff0*/  FMUL.FTZ R153, R114, R141.reuse ;  /* 0x0000008d72997220 */ /* 0x080fe20000410000 */
[----:B------:R-:W-:Y:S01]  /*1000*/  PRMT R104, R106, 0x7632, R104 ;  /* 0x000076326a687816 */ /* 0x000fe20000000068 */
[----:B------:R-:W-:Y:S01]  /*1010*/  FADD.FTZ R70, R70, R141 ;  /* 0x0000008d46467221 */ /* 0x000fe20000010000 */
[----:B------:R-:W-:Y:S01]  /*1020*/  SHF.L.U32 R197, R106, 0x10, RZ ;  /* 0x000000106ac57819 */ /* 0x000fe200000006ff */
[----:B------:R-:W-:Y:S01]  /*1030*/  FFMA.FTZ R34, R155, R141, R34 ;  /* 0x0000008d9b227223 */ /* 0x000fe20000010022 */
[----:B------:R-:W-:Y:S01]  /*1040*/  SHF.L.U32 R136, R136, 0x10, RZ ;  /* 0x0000001088887819 */ /* 0x000fe200000006ff */
[----:B------:R-:W-:Y:S01]  /*1050*/  IMAD.U32 R143, R143, 0x10000, RZ ;  /* 0x000100008f8f7824 */ /* 0x000fe200078e00ff */
[----:B------:R-:W-:Y:S01]  /*1060*/  SHF.L.U32 R106, R139, 0x10, RZ ;  /* 0x000000108b6a7819 */ /* 0x000fe200000006ff */
[----:B------:R-:W-:Y:S01]  /*1070*/  FMUL.FTZ R150, R2, R225 ;  /* 0x000000e102967220 */ /* 0x000fe20000410000 */
[----:B------:R-:W-:-:S02]  /*1080*/  IMAD.U32 R151, R151, 0x10000, RZ ;  /* 0x0001000097977824 */ /* 0x000fc400078e00ff */
[----:B------:R-:W-:Y:S01]  /*1090*/  FMUL.FTZ R154, R2, R217 ;  /* 0x000000d9029a7220 */ /* 0x000fe20000410000 */
[----:B------:R-:W-:Y:S01]  /*10a0*/  PRMT R142, R19, 0x7632, R142 ;  /* 0x00007632138e7816 */ /* 0x000fe2000000008e */
[----:B------:R-:W-:Y:S02]  /*10b0*/  IMAD.U32 R140, R20, 0x10000, RZ ;  /* 0x00010000148c7824 */ /* 0x000fe400078e00ff */
[----:B------:R-:W-:Y:S01]  /*10c0*/  FMUL.FTZ R141, R2, R211 ;  /* 0x000000d3028d7220 */ /* 0x000fe20000410000 */
[-C--:B------:R-:W-:Y:S01]  /*10d0*/  FMUL.FTZ R143, R143, R136.reuse ;  /* 0x000000888f8f7220 */ /* 0x080fe20000410000 */
[----:B------:R-:W-:Y:S01]  /*10e0*/  FADD.FTZ R69, R69, R136 ;  /* 0x0000008845457221 */ /* 0x000fe20000010000 */
[----:B------:R-:W-:Y:S01]  /*10f0*/  FFMA.FTZ R33, R150, R136, R33 ;  /* 0x0000008896217223 */ /* 0x000fe20000010021 */
[-C--:B------:R-:W-:Y:S01]  /*1100*/  FMUL.FTZ R151, R151, R106.reuse ;  /* 0x0000006a97977220 */ /* 0x080fe20000410000 */
[----:B------:R-:W-:Y:S01]  /*1110*/  FADD.FTZ R73, R73, R106 ;  /* 0x0000006a49497221 */ /* 0x000fe20000010000 */
[----:B------:R-:W-:Y:S01]  /*1120*/  FFMA.FTZ R29, R154, R106, R29 ;  /* 0x0000006a9a1d7223 */ /* 0x000fe2000001001d */
[----:B------:R-:W-:Y:S01]  /*1130*/  SHF.L.U32 R142, R142, 0x10, RZ ;  /* 0x000000108e8e7819 */ /* 0x000fe200000006ff */
[-C--:B------:R-:W-:Y:S01]  /*1140*/  FMUL.FTZ R140, R140, R137.reuse ;  /* 0x000000898c8c7220 */ /* 0x080fe20000410000 */
[----:B------:R-:W-:Y:S01]  /*1150*/  SHF.L.U32 R134, R134, 0x10, RZ ;  /* 0x0000001086867819 */ /* 0x000fe200000006ff */
[----:B------:R-:W-:Y:S01]  /*1160*/  FADD.FTZ R64, R64, R137 ;  /* 0x0000008940407221 */ /* 0x000fe20000010000 */
[----:B------:R-:W-:Y:S01]  /*1170*/  FFMA.FTZ R36, R141, R137, R36 ;  /* 0x000000898d247223 */ /* 0x000fe20000010024 */
[----:B------:R-:W-:Y:S01]  /*1180*/  SHF.L.U32 R136, R22, 0x10, RZ ;  /* 0x0000001016887819 */ /* 0x000fe200000006ff */
[----:B------:R-:W-:Y:S01]  /*1190*/  FMUL.FTZ R148, R2, R227 ;  /* 0x000000e302947220 */ /* 0x000fe20000410000 */
[----:B------:R-:W-:Y:S01]  /*11a0*/  PRMT R106, R20, 0x7632, R106 ;  /* 0x00007632146a7816 */ /* 0x000fe2000000006a */
[C---:B------:R-:W-:Y:S01]  /*11b0*/  FMUL.FTZ R137, R2.reuse, R207 ;  /* 0x000000cf02897220 */ /* 0x040fe20000410000 */
[----:B------:R-:W-:Y:S01]  /*11c0*/  SHF.L.U32 R118, R23, 0x10, RZ ;  /* 0x0000001017767819 */ /* 0x000fe200000006ff */
        /* <DEDUP_REMOVED lines=8> */
[----:B------:R-:W-:-:S02]  /*1250*/  IMAD.U32 R106, R106, 0x10000, RZ ;  /* 0x000100006a6a7824 */ /* 0x000fc400078e00ff */
[----:B------:R-:W-:Y:S01]  /*1260*/  FMUL.FTZ R133, R118, R167 ;  /* 0x000000a776857220 */ /* 0x000fe20000410000 */
[----:B------:R-:W-:Y:S01]  /*1270*/  FMUL.FTZ R134, R2, R229 ;  /* 0x000000e502867220 */ /* 0x000fe20000410000 */
[-C--:B------:R-:W-:Y:S01]  /*1280*/  FMUL.FTZ R158, R158, R149.reuse ;  /* 0x000000959e9e7220 */ /* 0x080fe20000410000 */
[--C-:B------:R-:W-:Y:S01]  /*1290*/  FADD.FTZ R74, R74, R149.reuse ;  /* 0x000000954a4a7221 */ /* 0x100fe20000010000 */
[----:B------:R-:W-:Y:S01]  /*12a0*/  FFMA.FTZ R30, R159, R149, R30 ;  /* 0x000000959f1e7223 */ /* 0x000fe2000001001e */
[----:B------:R-:W-:Y:S02]  /*12b0*/  PRMT R118, R21, 0x7632, R118 ;  /* 0x0000763215767816 */ /* 0x000fe40000000076 */
[----:B------:R-:W-:Y:S01]  /*12c0*/  PRMT R149, R17, 0x7632, R149 ;  /* 0x0000763211957816 */ /* 0x000fe20000000095 */
[-C--:B------:R-:W-:Y:S01]  /*12d0*/  FMUL.FTZ R132, R106, R114.reuse ;  /* 0x000000726a847220 */ /* 0x080fe20000410000 */
[----:B------:R-:W-:Y:S01]  /*12e0*/  FADD.FTZ R65, R65, R114 ;  /* 0x0000007241417221 */ /* 0x000fe20000010000 */
[----:B------:R-:W-:Y:S01]  /*12f0*/  FFMA.FTZ R37, R134, R114, R37 ;  /* 0x0000007286257223 */ /* 0x000fe20000010025 */
[----:B------:R-:W-:-:S02]  /*1300*/  SHF.L.U32 R106, R118, 0x10, RZ ;  /* 0x00000010766a7819 */ /* 0x000fc400000006ff */
[----:B------:R-:W-:Y:S01]  /*1310*/  SHF.L.U32 R114, R161, 0x10, RZ ;  /* 0x00000010a1727819 */ /* 0x000fe200000006ff */
[----:B------:R-:W-:Y:S01]  /*1320*/  FMUL.FTZ R152, R2, R221 ;  /* 0x000000dd02987220 */ /* 0x000fe20000410000 */
[----:B------:R-:W-:Y:S02]  /*1330*/  SHF.L.U32 R149, R149, 0x10, RZ ;  /* 0x0000001095957819 */ /* 0x000fe400000006ff */
[----:B------:R-:W-:Y:S01]  /*1340*/  SHF.L.U32 R138, R138, 0x10, RZ ;  /* 0x000000108a8a7819 */ /* 0x000fe200000006ff */
[----:B------:R-:W-:Y:S01]  /*1350*/  FMUL.FTZ R161, R106, R114 ;  /* 0x000000726aa17220 */ /* 0x000fe20000410000 */
[----:B------:R-:W-:Y:S02]  /*1360*/  SHF.L.U32 R171, R113, 0x10, RZ ;  /* 0x0000001071ab7819 */ /* 0x000fe400000006ff */
[----:B------:R-:W-:Y:S01]  /*1370*/  SHF.L.U32 R106, R25, 0x10, RZ ;  /* 0x00000010196a7819 */ /* 0x000fe200000006ff */
[-C--:B------:R-:W-:Y:S01]  /*1380*/  FMUL.FTZ R149, R149, R138.reuse ;  /* 0x0000008a95957220 */ /* 0x080fe20000410000 */
[----:B------:R-:W-:Y:S01]  /*1390*/  FADD.FTZ R75, R75, R138 ;  /* 0x0000008a4b4b7221 */ /* 0x000fe20000010000 */
[----:B------:R-:W-:Y:S01]  /*13a0*/  FFMA.FTZ R31, R152, R138, R31 ;  /* 0x0000008a981f7223 */ /* 0x000fe2000001001f */
[----:B------:R-:W-:Y:S01]  /*13b0*/  SHF.L.U32 R138, R21, 0x10, RZ ;  /* 0x00000010158a7819 */ /* 0x000fe200000006ff */
[----:B------:R-:W-:Y:S01]  /*13c0*/  FMUL.FTZ R139, R2, R209 ;  /* 0x000000d1028b7220 */ /* 0x000fe20000410000 */
[----:B------:R-:W-:Y:S01]  /*13d0*/  SHF.L.U32 R118, R163, 0x10, RZ ;  /* 0x00000010a3767819 */ /* 0x000fe200000006ff */
[----:B------:R-:W-:Y:S01]  /*13e0*/  FMUL.FTZ R163, R106, R171 ;  /* 0x000000ab6aa37220 */ /* 0x000fe20000410000 */
[----:B------:R-:W-:Y:S01]  /*13f0*/  FADD.FTZ R66, R66, R135 ;  /* 0x0000008742427221 */ /* 0x000fe20000010000 */
[-C--:B------:R-:W-:Y:S01]  /*1400*/  FMUL.FTZ R138, R138, R135.reuse ;  /* 0x000000878a8a7220 */ /* 0x080fe20000410000 */
[----:B------:R-:W-:Y:S01]  /*1410*/  FFMA.FTZ R38, R139, R135, R38 ;  /* 0x000000878b267223 */ /* 0x000fe20000010026 */
[----:B------:R-:W-:Y:S01]  /*1420*/  PRMT R106, R24, 0x7632, R106 ;  /* 0x00007632186a7816 */ /* 0x000fe2000000006a */
[----:B------:R-:W-:Y:S01]  /*1430*/  FMUL.FTZ R135, R2, R169 ;  /* 0x000000a902877220 */ /* 0x000fe20000410000 */
[----:B------:R-:W-:Y:S01]  /*1440*/  PRMT R116, R113, 0x7632, R116 ;  /* 0x0000763271747816 */ /* 0x000fe20000000074 */
[----:B------:R-:W-:Y:S01]  /*1450*/  FADD.FTZ R62, R62, R167 ;  /* 0x000000a73e3e7221 */ /* 0x000fe20000010000 */
[----:B------:R-:W-:Y:S01]  /*1460*/  PRMT R113, R115, 0x7632, R113 ;  /* 0x0000763273717816 */ /* 0x000fe20000000071 */
[----:B------:R-:W-:Y:S01]  /*1470*/  FFMA.FTZ R42, R135, R167, R42 ;  /* 0x000000a7872a7223 */ /* 0x000fe2000001002a */
[----:B------:R-:W-:Y:S01]  /*1480*/  SHF.L.U32 R117, R117, 0x10, RZ ;  /* 0x0000001075757819 */ /* 0x000fe200000006ff */
[----:B------:R-:W-:Y:S01]  /*1490*/  IMAD.U32 R106, R106, 0x10000, RZ ;  /* 0x000100006a6a7824 */ /* 0x000fe200078e00ff */
[----:B------:R-:W-:Y:S01]  /*14a0*/  SHF.L.U32 R115, R115, 0x10, RZ ;  /* 0x0000001073737819 */ /* 0x000fe200000006ff */
[----:B------:R-:W-:Y:S01]  /*14b0*/  FMUL.FTZ R162, R2, R231 ;  /* 0x000000e702a27220 */ /* 0x000fe20000410000 */
[----:B------:R-:W-:Y:S01]  /*14c0*/  SHF.L.U32 R172, R27, 0x10, RZ ;  /* 0x000000101bac7819 */ /* 0x000fe200000006ff */
[----:B------:R-:W-:-:S02]  /*14d0*/  IMAD.U32 R166, R24, 0x10000, RZ ;  /* 0x0001000018a67824 */ /* 0x000fc400078e00ff */
[C---:B------:R-:W-:Y:S01]  /*14e0*/  FMUL.FTZ R167, R2.reuse, R205 ;  /* 0x000000cd02a77220 */ /* 0x040fe20000410000 */
[C---:B------:R-:W-:Y:S01]  /*14f0*/  FMUL.FTZ R175, R2.reuse, R175 ;  /* 0x000000af02af7220 */ /* 0x040fe20000410000 */
[----:B------:R-:W-:Y:S01]  /*1500*/  FMUL.FTZ R178, R2, R177 ;  /* 0x000000b102b27220 */ /* 0x000fe20000410000 */
[----:B------:R-:W-:Y:S01]  /*1510*/  FMUL.FTZ R177, R106, R117 ;  /* 0x000000756ab17220 */ /* 0x000fe20000410000 */
[----:B------:R-:W-:Y:S01]  /*1520*/  FADD.FTZ R67, R67, R114 ;  /* 0x0000007243437221 */ /* 0x000fe20000010000 */
[----:B------:R-:W-:Y:S01]  /*1530*/  FFMA.FTZ R39, R162, R114, R39 ;  /* 0x00000072a2277223 */ /* 0x000fe20000010027 */
[-C--:B------:R-:W-:Y:S01]  /*1540*/  FMUL.FTZ R166, R166, R165.reuse ;  /* 0x000000a5a6a67220 */ /* 0x080fe20000410000 */
[----:B------:R-:W-:Y:S01]  /*1550*/  FADD.FTZ R56, R56, R165 ;  /* 0x000000a538387221 */ /* 0x000fe20000010000 */
[----:B------:R-:W-:Y:S01]  /*1560*/  FFMA.FTZ R88, R167, R165, R88 ;  /* 0x000000a5a7587223 */ /* 0x000fe20000010058 */
[-C--:B------:R-:W-:Y:S01]  /*1570*/  FMUL.FTZ R172, R172, R115.reuse ;  /* 0x00000073acac7220 */ /* 0x080fe20000410000 */
[----:B------:R-:W-:Y:S01]  /*1580*/  FADD.FTZ R54, R54, R115 ;  /* 0x0000007336367221 */ /* 0x000fe20000010000 */
[----:B------:R-:W-:Y:S01]  /*1590*/  FFMA.FTZ R86, R175, R115, R86 ;  /* 0x00000073af567223 */ /* 0x000fe20000010056 */
[----:B------:R-:W-:Y:S01]  /*15a0*/  FADD.FTZ R106, RZ, R160 ;  /* 0x000000a0ff6a7221 */ /* 0x000fe20000010000 */
[----:B------:R-:W-:Y:S01]  /*15b0*/  FMUL.FTZ R165, R2, R203 ;  /* 0x000000cb02a57220 */ /* 0x000fe20000410000 */
[----:B------:R-:W-:Y:S01]  /*15c0*/  SHF.L.U32 R114, R26, 0x10, RZ ;  /* 0x000000101a727819 */ /* 0x000fe200000006ff */
[----:B------:R-:W-:Y:S01]  /*15d0*/  FFMA.FTZ R115, R3, R160, RZ ;  /* 0x000000a003737223 */ /* 0x000fe200000100ff */
[----:B------:R-:W-:Y:S01]  /*15e0*/  FADD.FTZ R57, R57, R117 ;  /* 0x0000007539397221 */ /* 0x000fe20000010000 */
[----:B------:R-:W-:Y:S01]  /*15f0*/  FFMA.FTZ R89, R178, R117, R89 ;  /* 0x00000075b2597223 */ /* 0x000fe20000010059 */
[----:B------:R-:W-:Y:S01]  /*1600*/  FADD.FTZ R117, R106, R151 ;  /* 0x000000976a757221 */ /* 0x000fe20000010000 */
[----:B------:R-:W-:Y:S01]  /*1610*/  FADD.FTZ R58, R58, R171 ;  /* 0x000000ab3a3a7221 */ /* 0x000fe20000010000 */
[----:B------:R-:W-:Y:S01]  /*1620*/  FFMA.FTZ R90, R165, R171, R90 ;  /* 0x000000aba55a7223 */ /* 0x000fe2000001005a */
[----:B------:R-:W-:Y:S01]  /*1630*/  FFMA.FTZ R106, R154, R151, R115 ;  /* 0x000000979a6a7223 */ /* 0x000fe20000010073 */
[----:B------:R-:W-:Y:S01]  /*1640*/  FMUL.FTZ R171, R114, R119 ;  /* 0x0000007772ab7220 */ /* 0x000fe20000410000 */
[----:B------:R-:W-:Y:S01]  /*1650*/  SHF.L.U32 R114, R112, 0x10, RZ ;  /* 0x0000001070727819 */ /* 0x000fe200000006ff */
[----:B------:R-:W-:Y:S01]  /*1660*/  FADD.FTZ R112, R117, R158 ;  /* 0x0000009e75707221 */ /* 0x000fe20000010000 */
[----:B------:R-:W-:Y:S01]  /*1670*/  FFMA.FTZ R115, R159, R158, R106 ;  /* 0x0000009e9f737223 */ /* 0x000fe2000001006a */
[----:B------:R-:W-:-:S02]  /*1680*/  SHF.L.U32 R117, R113, 0x10, RZ ;  /* 0x0000001071757819 */ /* 0x000fc400000006ff */
        /* <DEDUP_REMOVED lines=14> */
[----:B------:R-:W-:Y:S02]  /*1770*/  PRMT R169, R22, 0x7632, R169 ;  /* 0x0000763216a97816 */ /* 0x000fe400000000a9 */
[----:B------:R-:W-:Y:S01]  /*1780*/  FADD.FTZ R112, R113, R138 ;  /* 0x0000008a71707221 */ /* 0x000fe20000010000 */
[----:B------:R-:W-:Y:S02]  /*1790*/  FFMA.FTZ R113, R139, R138, R106 ;  /* 0x0000008a8b717223 */ /* 0x000fe4000001006a */
[----:B------:R-:W-:Y:S02]  /*17a0*/  IMAD.U32 R169, R169, 0x10000, RZ ;  /* 0x00010000a9a97824 */ /* 0x000fe400078e00ff */
[----:B------:R-:W-:Y:S01]  /*17b0*/  FADD.FTZ R115, R112, R161 ;  /* 0x000000a170737221 */ /* 0x000fe20000010000 */
[----:B------:R-:W-:Y:S01]  /*17c0*/  FFMA.FTZ R106, R162, R161, R113 ;  /* 0x000000a1a26a7223 */ /* 0x000fe20000010071 */
[----:B------:R-:W-:Y:S01]  /*17d0*/  PRMT R168, R23, 0x7632, R168 ;  /* 0x0000763217a87816 */ /* 0x000fe200000000a8 */
[----:B------:R-:W-:Y:S01]  /*17e0*/  FMUL.FTZ R169, R169, R118 ;  /* 0x00000076a9a97220 */ /* 0x000fe20000410000 */
[----:B------:R-:W-:Y:S01]  /*17f0*/  FADD.FTZ R112, R115, R136 ;  /* 0x0000008873707221 */ /* 0x000fe20000010000 */
[----:B------:R-:W-:Y:S01]  /*1800*/  FMUL.FTZ R164, R2, R215 ;  /* 0x000000d702a47220 */ /* 0x000fe20000410000 */
[----:B------:R-:W-:Y:S01]  /*1810*/  FFMA.FTZ R113, R137, R136, R106 ;  /* 0x0000008889717223 */ /* 0x000fe2000001006a */
[----:B------:R-:W-:Y:S01]  /*1820*/  SHF.L.U32 R168, R168, 0x10, RZ ;  /* 0x00000010a8a87819 */ /* 0x000fe200000006ff */
[----:B------:R-:W-:Y:S01]  /*1830*/  FADD.FTZ R112, R112, R169 ;  /* 0x000000a970707221 */ /* 0x000fe20000010000 */
[----:B------:R-:W-:Y:S01]  /*1840*/  SHF.L.U32 R128, R128, 0x10, RZ ;  /* 0x0000001080807819 */ /* 0x000fe200000006ff */
[----:B------:R-:W-:Y:S01]  /*1850*/  FFMA.FTZ R106, R164, R169, R113 ;  /* 0x000000a9a46a7223 */ /* 0x000fe20000010071 */
[----:B------:R-:W-:Y:S01]  /*1860*/  FMUL.FTZ R170, R2, R213 ;  /* 0x000000d502aa7220 */ /* 0x000fe20000410000 */
[----:B------:R-:W-:-:S02]  /*1870*/  FADD.FTZ R113, R112, R133 ;  /* 0x0000008570717221 */ /* 0x000fc40000010000 */
[----:B------:R-:W-:Y:S01]  /*1880*/  FMUL.FTZ R168, R168, R128 ;  /* 0x00000080a8a87220 */ /* 0x000fe20000410000 */
[----:B------:R-:W-:-:S03]  /*1890*/  FFMA.FTZ R115, R135, R133, R106 ;  /* 0x0000008587737223 */ /* 0x000fc6000001006a */
[----:B------:R-:W-:Y:S01]  /*18a0*/  FADD.FTZ R113, R113, R168 ;  /* 0x000000a871717221 */ /* 0x000fe20000010000 */
[----:B------:R-:W-:Y:S01]  /*18b0*/  FFMA.FTZ R112, R170, R168, R115 ;  /* 0x000000a8aa707223 */ /* 0x000fe20000010073 */
[----:B------:R-:W-:Y:S02]  /*18c0*/  PRMT R174, R25, 0x7632, R174 ;  /* 0x0000763219ae7816 */ /* 0x000fe400000000ae */
[----:B------:R-:W-:Y:S01]  /*18d0*/  FADD.FTZ R106, R113, R166 ;  /* 0x000000a6716a7221 */ /* 0x000fe20000010000 */
[----:B------:R-:W-:Y:S01]  /*18e0*/  PRMT R110, R105, 0x7632, R110 ;  /* 0x00007632696e7816 */ /* 0x000fe2000000006e */
[----:B------:R-:W-:Y:S01]  /*18f0*/  FFMA.FTZ R113, R167, R166, R112 ;  /* 0x000000a6a7717223 */ /* 0x000fe20000010070 */
[----:B------:R-:W-:Y:S01]  /*1900*/  SHF.L.U32 R179, R105, 0x10, RZ ;  /* 0x0000001069b37819 */ /* 0x000fe200000006ff */
[----:B------:R-:W-:Y:S01]  /*1910*/  FMUL.FTZ R191, R2, R191 ;  /* 0x000000bf02bf7220 */ /* 0x000fe20000410000 */
[C---:B------:R-:W-:Y:S01]  /*1920*/  PRMT R105, R107.reuse, 0x7632, R105 ;  /* 0x000076326b697816 */ /* 0x040fe20000000069 */
[----:B------:R-:W-:Y:S01]  /*1930*/  IMAD.U32 R107, R107, 0x10000, RZ ;  /* 0x000100006b6b7824 */ /* 0x000fe200078e00ff */
[----:B------:R-:W-:Y:S01]  /*1940*/  SHF.L.U32 R188, R147, 0x10, RZ ;  /* 0x0000001093bc7819 */ /* 0x000fe200000006ff */
[----:B------:R-:W-:Y:S01]  /*1950*/  FADD.FTZ R106, R106, R177 ;  /* 0x000000b16a6a7221 */ /* 0x000fe20000010000 */
[----:B------:R-:W-:-:S02]  /*1960*/  SHF.L.U32 R174, R174, 0x10, RZ ;  /* 0x00000010aeae7819 */ /* 0x000fc400000006ff */
[----:B------:R-:W-:Y:S01]  /*1970*/  SHF.L.U32 R116, R116, 0x10, RZ ;  /* 0x0000001074747819 */ /* 0x000fe200000006ff */
[----:B------:R-:W-:Y:S01]  /*1980*/  FFMA.FTZ R112, R178, R177, R113 ;  /* 0x000000b1b2707223 */ /* 0x000fe20000010071 */
[----:B------:R-:W-:Y:S01]  /*1990*/  FMUL.FTZ R176, R2, R187 ;  /* 0x000000bb02b07220 */ /* 0x000fe20000410000 */
[----:B------:R-:W-:Y:S01]  /*19a0*/  PRMT R187, R26, 0x7632, R187 ;  /* 0x000076321abb7816 */ /* 0x000fe200000000bb */
[-C--:B------:R-:W-:Y:S01]  /*19b0*/  FMUL.FTZ R188, R188, R107.reuse ;  /* 0x0000006bbcbc7220 */ /* 0x080fe20000410000 */
[----:B------:R-:W-:Y:S01]  /*19c0*/  FADD.FTZ R46, R46, R107 ;  /* 0x0000006b2e2e7221 */ /* 0x000fe20000010000 */
[----:B------:R-:W-:Y:S01]  /*19d0*/  FFMA.FTZ R78, R191, R107, R78 ;  /* 0x0000006bbf4e7223 */ /* 0x000fe2000001004e */
[----:B------:R-:W-:Y:S01]  /*19e0*/  FMUL.FTZ R174, R174, R116 ;  /* 0x00000074aeae7220 */ /* 0x000fe20000410000 */
[----:B------:R-:W-:Y:S01]  /*19f0*/  FADD.FTZ R107, R106, R163 ;  /* 0x000000a36a6b7221 */ /* 0x000fe20000010000 */
[----:B------:R-:W-:Y:S01]  /*1a00*/  FFMA.FTZ R113, R165, R163, R112 ;  /* 0x000000a3a5717223 */ /* 0x000fe20000010070 */
[----:B------:R-:W-:Y:S01]  /*1a10*/  IMAD.U32 R187, R187, 0x10000, RZ ;  /* 0x00010000bbbb7824 */ /* 0x000fe200078e00ff */
[----:B------:R-:W-:Y:S01]  /*1a20*/  SHF.L.U32 R112, R108, 0x10, RZ ;  /* 0x000000106c707819 */ /* 0x000fe200000006ff */
[----:B------:R-:W-:Y:S01]  /*1a30*/  FADD.FTZ R106, R107, R174 ;  /* 0x000000ae6b6a7221 */ /* 0x000fe20000010000 */
[----:B------:R-:W-:Y:S01]  /*1a40*/  FMUL.FTZ R173, R2, R173 ;  /* 0x000000ad02ad7220 */ /* 0x000fe20000410000 */
[C---:B------:R-:W-:Y:S01]  /*1a50*/  FFMA.FTZ R108, R176.reuse, R174, R113 ;  /* 0x000000aeb06c7223 */ /* 0x040fe20000010071 */
[--C-:B------:R-:W-:Y:S01]  /*1a60*/  FADD.FTZ R59, R59, R116.reuse ;  /* 0x000000743b3b7221 */ /* 0x100fe20000010000 */
[----:B------:R-:W-:Y:S01]  /*1a70*/  FFMA.FTZ R91, R176, R116, R91 ;  /* 0x00000074b05b7223 */ /* 0x000fe2000001005b */
[----:B------:R-:W-:Y:S01]  /*1a80*/  PRMT R116, R27, 0x7632, R116 ;  /* 0x000076321b747816 */ /* 0x000fe20000000074 */
[----:B------:R-:W-:Y:S01]  /*1a90*/  FMUL.FTZ R187, R187, R114 ;  /* 0x00000072bbbb7220 */ /* 0x000fe20000410000 */
[----:B------:R-:W-:Y:S01]  /*1aa0*/  FADD.FTZ R106, R106, R171 ;  /* 0x000000ab6a6a7221 */ /* 0x000fe20000010000 */
[----:B------:R-:W-:Y:S01]  /*1ab0*/  FMUL.FTZ R186, R2, R185 ;  /* 0x000000b902ba7220 */ /* 0x000fe20000410000 */
[----:B------:R-:W-:Y:S01]  /*1ac0*/  FFMA.FTZ R107, R173, R171, R108 ;  /* 0x000000abad6b7223 */ /* 0x000fe2000001006c */
[----:B------:R-:W-:Y:S01]  /*1ad0*/  SHF.L.U32 R116, R116, 0x10, RZ ;  /* 0x0000001074747819 */ /* 0x000fe200000006ff */
[----:B------:R-:W-:-:S02]  /*1ae0*/  FADD.FTZ R113, R106, R187 ;  /* 0x000000bb6a717221 */ /* 0x000fc40000010000 */
[----:B------:R-:W-:Y:S01]  /*1af0*/  FFMA.FTZ R106, R186, R187, R107 ;  /* 0x000000bbba6a7223 */ /* 0x000fe2000001006b */
[C---:B------:R-:W-:Y:S01]  /*1b00*/  PRMT R190, R144.reuse, 0x7632, R190 ;  /* 0x0000763290be7816 */ /* 0x040fe200000000be */
[----:B------:R-:W-:Y:S02]  /*1b10*/  IMAD.U32 R182, R144, 0x10000, RZ ;  /* 0x0001000090b67824 */ /* 0x000fe400078e00ff */
[----:B------:R-:W-:Y:S01]  /*1b20*/  FMUL.FTZ R185, R116, R117 ;  /* 0x0000007574b97220 */ /* 0x000fe20000410000 */
[----:B------:R-:W-:Y:S01]  /*1b30*/  FADD.FTZ R108, R113, R172 ;  /* 0x000000ac716c7221 */ /* 0x000fe20000010000 */
[----:B------:R-:W-:Y:S01]  /*1b40*/  FADD.FTZ R53, R53, R114 ;  /* 0x0000007235357221 */ /* 0x000fe20000010000 */
[----:B------:R-:W-:Y:S01]  /*1b50*/  FFMA.FTZ R85, R186, R114, R85 ;  /* 0x00000072ba557223 */ /* 0x000fe20000010055 */
[----:B------:R-:W-:Y:S01]  /*1b60*/  FMUL.FTZ R184, R2, R201 ;  /* 0x000000c902b87220 */ /* 0x000fe20000410000 */
[----:B------:R-:W-:Y:S01]  /*1b70*/  SHF.L.U32 R180, R145, 0x10, RZ ;  /* 0x0000001091b47819 */ /* 0x000fe200000006ff */
[----:B------:R-:W-:Y:S01]  /*1b80*/  FFMA.FTZ R107, R175, R172, R106 ;  /* 0x000000acaf6b7223 */ /* 0x000fe2000001006a */
[----:B------:R-:W-:Y:S01]  /*1b90*/  SHF.L.U32 R114, R146, 0x10, RZ ;  /* 0x0000001092727819 */ /* 0x000fe200000006ff */
[----:B------:R-:W-:Y:S01]  /*1ba0*/  FMUL.FTZ R181, R2, R181 ;  /* 0x000000b502b57220 */ /* 0x000fe20000410000 */
[----:B------:R-:W-:Y:S01]  /*1bb0*/  FMUL.FTZ R182, R182, R199 ;  /* 0x000000c7b6b67220 */ /* 0x000fe20000410000 */
[----:B------:R-:W-:-:S02]  /*1bc0*/  IMAD.U32 R190, R190, 0x10000, RZ ;  /* 0x00010000bebe7824 */ /* 0x000fc400078e00ff */
[----:B------:R-:W-:Y:S01]  /*1bd0*/  FADD.FTZ R113, R108, R185 ;  /* 0x000000b96c717221 */ /* 0x000fe20000010000 */
[----:B------:R-:W-:Y:S01]  /*1be0*/  FMUL.FTZ R183, R2, R183 ;  /* 0x000000b702b77220 */ /* 0x000fe20000410000 */
[----:B------:R-:W-:Y:S01]  /*1bf0*/  FFMA.FTZ R106, R184, R185, R107 ;  /* 0x000000b9b86a7223 */ /* 0x000fe2000001006b */
[-C--:B------:R-:W-:Y:S01]  /*1c00*/  FMUL.FTZ R180, R180, R179.reuse ;  /* 0x000000b3b4b47220 */ /* 0x080fe20000410000 */
[----:B------:R-:W-:Y:S01]  /*1c10*/  FADD.FTZ R50, R50, R179 ;  /* 0x000000b332327221 */ /* 0x000fe20000010000 */
[----:B------:R-:W-:Y:S01]  /*1c20*/  FFMA.FTZ R82, R181, R179, R82 ;  /* 0x000000b3b5527223 */ /* 0x000fe20000010052 */
[----:B------:R-:W-:Y:S01]  /*1c30*/  FMUL.FTZ R179, R114, R197 ;  /* 0x000000c572b37220 */ /* 0x000fe20000410000 */
[----:B------:R-:W-:Y:S01]  /*1c40*/  PRMT R114, R145, 0x7632, R114 ;  /* 0x0000763291727816 */ /* 0x000fe20000000072 */
[----:B------:R-:W-:Y:S01]  /*1c50*/  FMUL.FTZ R190, R190, R112 ;  /* 0x00000070bebe7220 */ /* 0x000fe20000410000 */
[----:B------:R-:W-:Y:S01]  /*1c60*/  FADD.FTZ R107, R113, R182 ;  /* 0x000000b6716b7221 */ /* 0x000fe20000010000 */
[C---:B------:R-:W-:Y:S01]  /*1c70*/  FMUL.FTZ R192, R2.reuse, R193 ;  /* 0x000000c102c07220 */ /* 0x040fe20000410000 */
[----:B------:R-:W-:Y:S01]  /*1c80*/  FFMA.FTZ R113, R183, R182, R106 ;  /* 0x000000b6b7717223 */ /* 0x000fe2000001006a */
[----:B------:R-:W-:Y:S01]  /*1c90*/  FMUL.FTZ R189, R2, R189 ;  /* 0x000000bd02bd7220 */ /* 0x000fe20000410000 */
[----:B------:R-:W-:Y:S01]  /*1ca0*/  SHF.L.U32 R114, R114, 0x10, RZ ;  /* 0x0000001072727819 */ /* 0x000fe200000006ff */
[----:B------:R-:W-:Y:S01]  /*1cb0*/  FADD.FTZ R107, R107, R190 ;  /* 0x000000be6b6b7221 */ /* 0x000fe20000010000 */
[----:B------:R-:W-:Y:S01]  /*1cc0*/  SHF.L.U32 R110, R110, 0x10, RZ ;  /* 0x000000106e6e7819 */ /* 0x000fe200000006ff */
[----:B------:R-:W-:Y:S01]  /*1cd0*/  FFMA.FTZ R106, R192, R190, R113 ;  /* 0x000000bec06a7223 */ /* 0x000fe20000010071 */
[--C-:B------:R-:W-:Y:S01]  /*1ce0*/  FADD.FTZ R44, R44, R197.reuse ;  /* 0x000000c52c2c7221 */ /* 0x100fe20000010000 */
[----:B------:R-:W-:Y:S01]  /*1cf0*/  FFMA.FTZ R76, R189, R197, R76 ;  /* 0x000000c5bd4c7223 */ /* 0x000fe2000001004c */
[----:B------:R-:W-:Y:S01]  /*1d00*/  SHF.L.U32 R108, R104, 0x10, RZ ;  /* 0x00000010686c7819 */ /* 0x000fe200000006ff */
[----:B------:R-:W-:Y:S01]  /*1d10*/  FADD.FTZ R104, R107, R180 ;  /* 0x000000b46b687221 */ /* 0x000fe20000010000 */
[----:B------:R-:W-:Y:S01]  /*1d20*/  PRMT R197, R146, 0x7632, R197 ;  /* 0x0000763292c57816 */ /* 0x000fe200000000c5 */
[----:B------:R-:W-:Y:S01]  /*1d30*/  FMUL.FTZ R193, R114, R110 ;  /* 0x0000006e72c17220 */ /* 0x000fe20000410000 */
[----:B------:R-:W-:Y:S01]  /*1d40*/  FMUL.FTZ R194, R2, R195 ;  /* 0x000000c302c27220 */ /* 0x000fe20000410000 */
[----:B------:R-:W-:-:S02]  /*1d50*/  FFMA.FTZ R107, R181, R180, R106 ;  /* 0x000000b4b56b7223 */ /* 0x000fc4000001006a */
[----:B------:R-:W-:Y:S02]  /*1d60*/  IMAD.U32 R197, R197, 0x10000, RZ ;  /* 0x00010000c5c57824 */ /* 0x000fe400078e00ff */
[----:B------:R-:W-:Y:S01]  /*1d70*/  FADD.FTZ R104, R104, R193 ;  /* 0x000000c168687221 */ /* 0x000fe20000010000 */
[----:B------:R-:W-:Y:S01]  /*1d80*/  FFMA.FTZ R106, R194, R193, R107 ;  /* 0x000000c1c26a7223 */ /* 0x000fe2000001006b */
[----:B------:R-:W-:Y:S01]  /*1d90*/  PRMT R195, R147, 0x7632, R195 ;  /* 0x0000763293c37816 */ /* 0x000fe200000000c3 */
[----:B------:R-:W-:Y:S01]  /*1da0*/  FMUL.FTZ R197, R197, R108 ;  /* 0x0000006cc5c57220 */ /* 0x000fe20000410000 */
[----:B------:R-:W-:Y:S01]  /*1db0*/  FMUL.FTZ R196, R2, R111 ;  /* 0x0000006f02c47220 */ /* 0x000fe20000410000 */
[----:B------:R-:W-:Y:S01]  /*1dc0*/  FADD.FTZ R104, R104, R179 ;  /* 0x000000b368687221 */ /* 0x000fe20000010000 */
[----:B------:R-:W-:Y:S01]  /*1dd0*/  FFMA.FTZ R106, R189, R179, R106 ;  /* 0x000000b3bd6a7223 */ /* 0x000fe2000001006a */
[----:B------:R-:W-:Y:S01]  /*1de0*/  FADD.FTZ R51, R51, R110 ;  /* 0x0000006e33337221 */ /* 0x000fe20000010000 */
[----:B------:R-:W-:Y:S01]  /*1df0*/  FFMA.FTZ R83, R194, R110, R83 ;  /* 0x0000006ec2537223 */ /* 0x000fe20000010053 */
        /* <DEDUP_REMOVED lines=27> */
.L_x_765:
[----:B-----5:R-:W-:Y:S01]  /*1fb0*/  ISETP.GE.AND P2, PT, R131, 0x1, PT ;  /* 0x000000018300780c */ /* 0x020fe20003f46270 */
[----:B------:R-:W-:Y:S01]  /*1fc0*/  IMAD.MOV.U32 R106, RZ, RZ, RZ ;  /* 0x000000ffff6a7224 */ /* 0x000fe200078e00ff */
[----:B------:R-:W-:Y:S02]  /*1fd0*/  MOV R130, UR7 ;  /* 0x0000000700827c02 */ /* 0x000fe40008000f00 */
[----:B------:R-:W-:Y:S02]  /*1fe0*/  ISETP.NE.U32.AND P0, PT, RZ, UR6, PT ;  /* 0x00000006ff007c0c */ /* 0x000fe4000bf05070 */
[----:B------:R-:W-:Y:S02]  /*1ff0*/  MOV R127, RZ ;  /* 0x000000ff007f7202 */ /* 0x000fe40000000f00 */
[----:B------:R-:W-:-:S05]  /*2000*/  ISETP.NE.AND.EX P0, PT, R130, RZ, PT, P0 ;  /* 0x000000ff8200720c */ /* 0x000fca0003f05300 */
[----:B------:R-:W0:Y:S01]  /*2010*/  @P2 LDC R105, c[0x0][0x388] ;  /* 0x0000e200ff692b82 */ /* 0x000e220000000800 */
[----:B------:R-:W-:-:S04]  /*2020*/  @P2 VIADD R104, R131, 0xffffffff ;  /* 0xffffffff83682836 */ /* 0x000fc80000000000 */
[----:B0-----:R-:W-:-:S05]  /*2030*/  @P2 IMAD R104, R104, R105, RZ ;  /* 0x0000006968682224 */ /* 0x001fca00078e02ff */
[----:B------:R-:W-:-:S04]  /*2040*/  @P2 SHF.R.S32.HI R105, RZ, 0x1f, R104 ;  /* 0x0000001fff692819 */ /* 0x000fc80000011468 */
[----:B------:R-:W-:Y:S01]  /*2050*/  @P2 LEA.HI R105, R105, R104, RZ, 0x3 ;  /* 0x0000006869692211 */ /* 0x000fe200078f18ff */
[----:B------:R-:W-:-:S03]  /*2060*/  HFMA2 R104, -RZ, RZ, 0, 0 ;  /* 0x00000000ff687431 */ /* 0x000fc600000001ff */
[----:B------:R-:W-:Y:S01]  /*2070*/  @P2 LEA.HI.SX32 R127, R105, R128, 0x1d ;  /* 0x00000080697f2211 */ /* 0x000fe200078feaff */
[----:B------:R-:W-:Y:S06]  /*2080*/  @P0 BRA `(.L_x_767) ;  /* 0x0000000000340947 */ /* 0x000fec0003800000 */
[----:B------:R-:W0:Y:S01]  /*2090*/  LDC.64 R124, c[0x0][0x3b0] ;  /* 0x0000ec00ff7c7b82 */ /* 0x000e220000000a00 */
[C---:B------:R-:W-:Y:S02]  /*20a0*/  IADD3 R121, PT, PT, R127.reuse, 0x100, RZ ;  /* 0x000001007f797810 */ /* 0x040fe40007ffe0ff */
[C---:B------:R-:W-:Y:S02]  /*20b0*/  IADD3 R123, PT, PT, R127.reuse, 0x200, RZ ;  /* 0x000002007f7b7810 */ /* 0x040fe40007ffe0ff */
[C---:B------:R-:W-:Y:S01]  /*20c0*/  IADD3 R105, PT, PT, R127.reuse, 0x300, RZ ;  /* 0x000003007f697810 */ /* 0x040fe20007ffe0ff */
[----:B0-----:R-:W-:-:S04]  /*20d0*/  IMAD.WIDE.U32 R126, R127, 0x8, R124 ;  /* 0x000000087f7e7825 */ /* 0x001fc800078e007c */
[--C-:B------:R-:W-:Y:S02]  /*20e0*/  IMAD.WIDE.U32 R120, R121, 0x8, R124.reuse ;  /* 0x0000000879787825 */ /* 0x100fe400078e007c */
[----:B------:R-:W5:Y:S02]  /*20f0*/  LDG.E.64 R126, desc[UR12][R126.64] ;  /* 0x0000000c7e7e7981 */ /* 0x000f64000c1e1b00 */
[--C-:B------:R-:W-:Y:S02]  /*2100*/  IMAD.WIDE.U32 R122, R123, 0x8, R124.reuse ;  /* 0x000000087b7a7825 */ /* 0x100fe400078e007c */
[----:B------:R-:W5:Y:S02]  /*2110*/  LDG.E.64 R120, desc[UR12][R120.64] ;  /* 0x0000000c78787981 */ /* 0x000f64000c1e1b00 */
[----:B------:R-:W-:Y:S02]  /*2120*/  IMAD.WIDE.U32 R124, R105, 0x8, R124 ;  /* 0x00000008697c7825 */ /* 0x000fe400078e007c */
[----:B------:R-:W5:Y:S04]  /*2130*/  LDG.E.64 R122, desc[UR12][R122.64] ;  /* 0x0000000c7a7a7981 */ /* 0x000f68000c1e1b00 */
[----:B------:R-:W5:Y:S01]  /*2140*/  LDG.E.64 R124, desc[UR12][R124.64] ;  /* 0x0000000c7c7c7981 */ /* 0x000f62000c1e1b00 */
[----:B------:R-:W-:Y:S05]  /*2150*/  BRA `(.L_x_766) ;  /* 0x0000000000707947 */ /* 0x000fea0003800000 */
.L_x_767:
[----:B------:R-:W0:Y:S01]  /*2160*/  LDC.64 R124, c[0x0][0x3b0] ;  /* 0x0000ec00ff7c7b82 */ /* 0x000e220000000a00 */
[----:B------:R-:W-:Y:S01]  /*2170*/  IMAD R4, R129, UR15, RZ ;  /* 0x0000000f81047c24 */ /* 0x000fe2000f8e02ff */
[C---:B------:R-:W-:Y:S01]  /*2180*/  IADD3 R123, PT, PT, R127.reuse, 0x200, RZ ;  /* 0x000002007f7b7810 */ /* 0x040fe20007ffe0ff */
[C---:B------:R-:W-:Y:S01]  /*2190*/  VIADD R121, R127.reuse, 0x100 ;  /* 0x000001007f797836 */ /* 0x040fe20000000000 */
[----:B------:R-:W-:Y:S02]  /*21a0*/  IADD3 R11, PT, PT, R127, 0x300, RZ ;  /* 0x000003007f0b7810 */ /* 0x000fe40007ffe0ff */
[----:B------:R-:W-:Y:S02]  /*21b0*/  SHF.R.S32.HI R5, RZ, 0x1f, R4 ;  /* 0x0000001fff057819 */ /* 0x000fe40000011404 */
[----:B------:R-:W1:Y:S02]  /*21c0*/  LDC.64 R100, c[0x0][0x438] ;  /* 0x00010e00ff647b82 */ /* 0x000e640000000a00 */
[----:B------:R-:W-:-:S04]  /*21d0*/  LEA.HI R5, R5, R4, RZ, 0x3 ;  /* 0x0000000405057211 */ /* 0x000fc800078f18ff */
[----:B------:R-:W-:-:S04]  /*21e0*/  LEA.HI.SX32 R13, R5, R128, 0x1d ;  /* 0x00000080050d7211 */ /* 0x000fc800078feaff */
[C---:B------:R-:W-:Y:S01]  /*21f0*/  IADD3 R9, PT, PT, R13.reuse, 0x100, RZ ;  /* 0x000001000d097810 */ /* 0x040fe20007ffe0ff */
[C---:B------:R-:W-:Y:S01]  /*2200*/  VIADD R5, R13.reuse, 0x200 ;  /* 0x000002000d057836 */ /* 0x040fe20000000000 */
[----:B------:R-:W-:Y:S01]  /*2210*/  IADD3 R7, PT, PT, R13, 0x300, RZ ;  /* 0x000003000d077810 */ /* 0x000fe20007ffe0ff */
[----:B0-----:R-:W-:-:S04]  /*2220*/  IMAD.WIDE.U32 R126, R127, 0x8, R124 ;  /* 0x000000087f7e7825 */ /* 0x001fc800078e007c */
[--C-:B------:R-:W-:Y:S02]  /*2230*/  IMAD.WIDE.U32 R120, R121, 0x8, R124.reuse ;  /* 0x0000000879787825 */ /* 0x100fe400078e007c */
[----:B------:R-:W5:Y:S02]  /*2240*/  LDG.E.64 R126, desc[UR12][R126.64] ;  /* 0x0000000c7e7e7981 */ /* 0x000f64000c1e1b00 */
[----:B------:R-:W-:Y:S02]  /*2250*/  IMAD.WIDE.U32 R122, R123, 0x8, R124 ;  /* 0x000000087b7a7825 */ /* 0x000fe400078e007c */
[----:B------:R-:W5:Y:S02]  /*2260*/  LDG.E.64 R120, desc[UR12][R120.64] ;  /* 0x0000000c78787981 */ /* 0x000f64000c1e1b00 */
[--C-:B-1----:R-:W-:Y:S02]  /*2270*/  IMAD.WIDE.U32 R12, R13, 0x10, R100.reuse ;  /* 0x000000100d0c7825 */ /* 0x102fe400078e0064 */
[----:B------:R-:W5:Y:S02]  /*2280*/  LDG.E.64 R122, desc[UR12][R122.64] ;  /* 0x0000000c7a7a7981 */ /* 0x000f64000c1e1b00 */
[----:B------:R-:W-:-:S02]  /*2290*/  IMAD.WIDE.U32 R8, R9, 0x10, R100 ;  /* 0x0000001009087825 */ /* 0x000fc400078e0064 */
[----:B------:R-:W5:Y:S02]  /*22a0*/  LDG.E.128 R12, desc[UR12][R12.64] ;  /* 0x0000000c0c0c7981 */ /* 0x000f64000c1e1d00 */
[----:B------:R-:W-:-:S04]  /*22b0*/  IMAD.WIDE.U32 R4, R5, 0x10, R100 ;  /* 0x0000001005047825 */ /* 0x000fc800078e0064 */
[----:B------:R-:W-:Y:S02]  /*22c0*/  IMAD.WIDE.U32 R124, R11, 0x8, R124 ;  /* 0x000000080b7c7825 */ /* 0x000fe400078e007c */
[----:B------:R-:W5:Y:S02]  /*22d0*/  LDG.E.128 R8, desc[UR12][R8.64] ;  /* 0x0000000c08087981 */ /* 0x000f64000c1e1d00 */
[----:B------:R-:W-:Y:S02]  /*22e0*/  IMAD.WIDE.U32 R100, R7, 0x10, R100 ;  /* 0x0000001007647825 */ /* 0x000fe400078e0064 */
[----:B------:R-:W5:Y:S04]  /*22f0*/  LDG.E.64 R124, desc[UR12][R124.64] ;  /* 0x0000000c7c7c7981 */ /* 0x000f68000c1e1b00 */
[----:B------:R-:W5:Y:S04]  /*2300*/  LDG.E.128 R4, desc[UR12][R4.64] ;  /* 0x0000000c04047981 */ /* 0x000f68000c1e1d00 */
[----:B------:R-:W5:Y:S02]  /*2310*/  LDG.E.128 R100, desc[UR12][R100.64] ;  /* 0x0000000c64647981 */ /* 0x000f64000c1e1d00 */
.L_x_766:
        /* <DEDUP_REMOVED lines=32> */
.L_x_769:
[----:B------:R-:W-:Y:S05]  /*2520*/  BSYNC.RECONVERGENT B0 ;  /* 0x0000000000007941 */ /* 0x000fea0003800200 */
.L_x_768:
[----:B------:R-:W1:Y:S08]  /*2530*/  S2UR UR5, SR_CgaCtaId ;  /* 0x00000000000579c3 */ /* 0x000e700000008800 */
[----:B------:R-:W-:Y:S01]  /*2540*/  BAR.SYNC.DEFER_BLOCKING 0x0 ;  /* 0x0000000000007b1d */ /* 0x000fe20000010000 */
[----:B------:R-:W-:Y:S02]  /*2550*/  ISETP.NE.U32.AND P0, PT, RZ, UR6, PT ;  /* 0x00000006ff007c0c */ /* 0x000fe4000bf05070 */
[----:B------:R-:W-:-:S02]  /*2560*/  @P2 IADD3 R131, PT, PT, R131, -0x1, RZ ;  /* 0xffffffff83832810 */ /* 0x000fc40007ffe0ff */
[----:B------:R-:W-:Y:S01]  /*2570*/  ISETP.NE.AND.EX P0, PT, R130, RZ, PT, P0 ;  /* 0x000000ff8200720c */ /* 0x000fe20003f05300 */
[----:B------:R-:W-:Y:S02]  /*2580*/  UMOV UR4, 0x400 ;  /* 0x0000040000047882 */ /* 0x000fe40000000000 */
[----:B------:R-:W2:Y:S01]  /*2590*/  LDC R200, c[0x0][0x388] ;  /* 0x0000e200ffc87b82 */ /* 0x000ea20000000800 */
[----:B------:R-:W-:Y:S01]  /*25a0*/  ISETP.NE.AND P3, PT, RZ, UR11, PT ;  /* 0x0000000bff007c0c */ /* 0x000fe2000bf65270 */
[----:B-1----:R-:W-:-:S04]  /*25b0*/  ULEA UR4, UR5, UR4, 0x18 ;  /* 0x0000000405047291 */ /* 0x002fc8000f8ec0ff */
[----:B------:R-:W-:Y:S02]  /*25c0*/  UIADD3 UR5, UPT, UPT, UR4, 0x8040, URZ ;  /* 0x0000804004057890 */ /* 0x000fe4000fffe0ff */
[----:B------:R-:W-:Y:S02]  /*25d0*/  @!UP1 UIADD3 UR5, UPT, UPT, UR4, 0x8000, URZ ;  /* 0x0000800004059890 */ /* 0x000fe4000fffe0ff */
[----:B------:R-:W-:Y:S01]  /*25e0*/  UIADD3 UR10, UPT, UPT, UR4, 0x8050, URZ ;  /* 0x00008050040a7890 */ /* 0x000fe2000fffe0ff */
[----:B--2---:R-:W-:Y:S01]  /*25f0*/  @P2 IMAD R131, R131, R200, RZ ;  /* 0x000000c883832224 */ /* 0x004fe200078e02ff */
        /* <DEDUP_REMOVED lines=11> */
[----:B------:R-:W-:Y:S02]  /*26b0*/  IMAD R105, R129, R200, RZ ;  /* 0x000000c881697224 */ /* 0x000fe400078e02ff */
[----:B------:R-:W-:Y:S01]  /*26c0*/  FADD.FTZ R199, R106, R199 ;  /* 0x000000c76ac77221 */ /* 0x000fe20000010000 */
[----:B------:R-:W-:-:S02]  /*26d0*/  FADD.FTZ R104, R107, R104 ;  /* 0x000000686b687221 */ /* 0x000fc40000010000 */
[----:B------:R-:W-:Y:S01]  /*26e0*/  SHF.R.S32.HI R106, RZ, 0x1f, R105 ;  /* 0x0000001fff6a7819 */ /* 0x000fe20000011469 */
[----:B-1----:R-:W-:Y:S01]  /*26f0*/  FADD.FTZ R199, R199, R108 ;  /* 0x0000006cc7c77221 */ /* 0x002fe20000010000 */
[----:B------:R-:W-:Y:S01]  /*2700*/  FADD.FTZ R104, R104, R109 ;  /* 0x0000006d68687221 */ /* 0x000fe20000010000 */
[----:B------:R-:W-:Y:S02]  /*2710*/  @P2 SHF.R.S32.HI R108, RZ, 0x1f, R131 ;  /* 0x0000001fff6c2819 */ /* 0x000fe40000011483 */
[----:B------:R-:W-:Y:S01]  /*2720*/  FADD.FTZ R199, R110, R199 ;  /* 0x000000c76ec77221 */ /* 0x000fe20000010000 */
[----:B------:R-:W-:Y:S01]  /*2730*/  FADD.FTZ R104, R111, R104 ;  /* 0x000000686f687221 */ /* 0x000fe20000010000 */
[----:B------:R-:W-:Y:S02]  /*2740*/  LEA.HI R111, R106, R105, RZ, 0x3 ;  /* 0x000000696a6f7211 */ /* 0x000fe400078f18ff */
[----:B--2---:R-:W-:Y:S01]  /*2750*/  FADD.FTZ R199, R199, R112 ;  /* 0x00000070c7c77221 */ /* 0x004fe20000010000 */
[----:B------:R-:W-:Y:S01]  /*2760*/  FADD.FTZ R104, R104, R113 ;  /* 0x0000007168687221 */ /* 0x000fe20000010000 */
[----:B------:R-:W-:-:S02]  /*2770*/  @P2 LEA.HI R131, R108, R131, RZ, 0x3 ;  /* 0x000000836c832211 */ /* 0x000fc400078f18ff */
[----:B------:R-:W-:Y:S01]  /*2780*/  FADD.FTZ R199, R114, R199 ;  /* 0x000000c772c77221 */ /* 0x000fe20000010000 */
[----:B------:R-:W-:Y:S01]  /*2790*/  FADD.FTZ R104, R115, R104 ;  /* 0x0000006873687221 */ /* 0x000fe20000010000 */
[----:B------:R-:W-:Y:S02]  /*27a0*/  MOV R109, RZ ;  /* 0x000000ff006d7202 */ /* 0x000fe40000000f00 */
[----:B---3--:R-:W-:Y:S01]  /*27b0*/  FADD.FTZ R199, R199, R116 ;  /* 0x00000074c7c77221 */ /* 0x008fe20000010000 */
[----:B------:R-:W-:Y:S01]  /*27c0*/  FADD.FTZ R104, R104, R117 ;  /* 0x0000007568687221 */ /* 0x000fe20000010000 */
[-C--:B------:R-:W-:Y:S02]  /*27d0*/  @P2 LEA.HI.SX32 R109, R131, R128.reuse, 0x1d ;  /* 0x00000080836d2211 */ /* 0x080fe400078feaff */
[----:B------:R-:W-:Y:S01]  /*27e0*/  FADD.FTZ R113, R118, R199 ;  /* 0x000000c776717221 */ /* 0x000fe20000010000 */
[----:B------:R-:W-:Y:S01]  /*27f0*/  FADD.FTZ R104, R119, R104 ;  /* 0x0000006877687221 */ /* 0x000fe20000010000 */
[----:B------:R-:W-:-:S02]  /*2800*/  LEA.HI.SX32 R111, R111, R128, 0x1d ;  /* 0x000000806f6f7211 */ /* 0x000fc400078feaff */
[----:B------:R-:W-:Y:S01]  /*2810*/  FMUL.FTZ R113, R113, UR14 ;  /* 0x0000000e71717c20 */ /* 0x000fe20008410000 */
[----:B------:R-:W-:-:S04]  /*2820*/  FMUL.FTZ R108, R104, UR14 ;  /* 0x0000000e686c7c20 */ /* 0x000fc80008410000 */
[----:B------:R-:W-:Y:S01]  /*2830*/  FSEL R113, R113, RZ, !P3 ;  /* 0x000000ff71717208 */ /* 0x000fe20005800000 */
[----:B------:R-:W-:Y:S06]  /*2840*/  @P0 BRA `(.L_x_770) ;  /* 0x0000000c00280947 */ /* 0x000fec0003800000 */
        /* <DEDUP_REMOVED lines=17> */
.L_x_772:
        /* <DEDUP_REMOVED lines=12> */
.L_x_773:
        /* <DEDUP_REMOVED lines=12> */
.L_x_774:
        /* <DEDUP_REMOVED lines=12> */
.L_x_775:
        /* <DEDUP_REMOVED lines=12> */
.L_x_776:
        /* <DEDUP_REMOVED lines=12> */
.L_x_777:
        /* <DEDUP_REMOVED lines=12> */
.L_x_778:
        /* <DEDUP_REMOVED lines=14> */
.L_x_771:
        /* <DEDUP_REMOVED lines=17> */
.L_x_780:
[----:B------:R-:W-:Y:S01]  /*2fd0*/  F2FP.BF16.F32.PACK_AB R104, RZ, R97 ;  /* 0x00000061ff68723e */ /* 0x000fe200000010ff */
        /* <DEDUP_REMOVED lines=9> */
.L_x_781:
[----:B------:R-:W-:Y:S02]  /*3070*/  F2FP.BF16.F32.PACK_AB R106, RZ, R99 ;  /* 0x00000063ff6a723e */ /* 0x000fe400000010ff */
        /* <DEDUP_REMOVED lines=8> */
.L_x_782:
[-CC-:B------:R-:W-:Y:S01]  /*3100*/  FFMA.FTZ R96, R152, R108.reuse, R113.reuse ;  /* 0x0000006c98607223 */ /* 0x180fe20000010071 */
[-CC-:B------:R-:W-:Y:S01]  /*3110*/  FFMA.FTZ R99, R157, R108.reuse, R113.reuse ;  /* 0x0000006c9d637223 */ /* 0x180fe20000010071 */
[-CC-:B------:R-:W-:Y:S01]  /*3120*/  FFMA.FTZ R98, R150, R108.reuse, R113.reuse ;  /* 0x0000006c96627223 */ /* 0x180fe20000010071 */
[-CC-:B------:R-:W-:Y:S01]  /*3130*/  FFMA.FTZ R112, R155, R108.reuse, R113.reuse ;  /* 0x0000006c9b707223 */ /* 0x180fe20000010071 */
[----:B------:R-:W-:Y:S01]  /*3140*/  FADD.FTZ R97, R149, -R96 ;  /* 0x8000006095617221 */ /* 0x000fe20000010000 */
[----:B------:R-:W-:Y:S01]  /*3150*/  FFMA.FTZ R115, R148, R108, R113 ;  /* 0x0000006c94737223 */ /* 0x000fe20000010071 */
[----:B------:R-:W-:Y:S01]  /*3160*/  F2FP.BF16.F32.PACK_AB R110, RZ, R105 ;  /* 0x00000069ff6e723e */ /* 0x000fe200000010ff */
[----:B------:R-:W-:Y:S01]  /*3170*/  FADD.FTZ R99, R156, -R99 ;  /* 0x800000639c637221 */ /* 0x000fe20000010000 */
[----:B------:R-:W-:Y:S01]  /*3180*/  FMUL.FTZ R97, R2, R97 ;  /* 0x0000006102617220 */ /* 0x000fe20000410000 */
[----:B------:R-:W-:Y:S01]  /*3190*/  FADD.FTZ R105, R143, -R98 ;  /* 0x800000628f697221 */ /* 0x000fe20000010000 */
[----:B------:R-:W-:Y:S01]  /*31a0*/  FADD.FTZ R107, R153, -R112 ;  /* 0x80000070996b7221 */ /* 0x000fe20000010000 */
[----:B------:R-:W-:Y:S01]  /*31b0*/  FADD.FTZ R115, R142, -R115 ;  /* 0x800000738e737221 */ /* 0x000fe20000010000 */
[C---:B------:R-:W-:Y:S01]  /*31c0*/  FMUL.FTZ R99, R2.reuse, R99 ;  /* 0x0000006302637220 */ /* 0x040fe20000410000 */
[C---:B------:R-:W-:Y:S01]  /*31d0*/  FMUL.FTZ R105, R2.reuse, R105 ;  /* 0x0000006902697220 */ /* 0x040fe20000410000 */
        /* <DEDUP_REMOVED lines=10> */
.L_x_783:
[----:B------:R-:W-:Y:S02]  /*3280*/  F2FP.BF16.F32.PACK_AB R97, RZ, R97 ;  /* 0x00000061ff61723e */ /* 0x000fe400000010ff */
[----:B------:R-:W-:Y:S02]  /*3290*/  FSEL R105, R105, RZ, P0 ;  /* 0x000000ff69697208 */ /* 0x000fe40000000000 */
[----:B------:R-:W-:Y:S02]  /*32a0*/  FSEL R107, R107, RZ, P0 ;  /* 0x000000ff6b6b7208 */ /* 0x000fe40000000000 */
        /* <DEDUP_REMOVED lines=9> */
.L_x_784:
[----:B------:R-:W-:Y:S05]  /*3340*/  @!P2 BRA `(.L_x_785) ;  /* 0x000000000018a947 */ /* 0x000fea0003800000 */
[----:B------:R-:W-:Y:S01]  /*3350*/  FMUL.FTZ R96, R105, UR17 ;  /* 0x0000001169607c20 */ /* 0x000fe20008410000 */
[----:B-----5:R-:W-:-:S03]  /*3360*/  LOP3.LUT P0, RZ, R127, 0xff00, RZ, 0xc0, !PT ;  /* 0x0000ff007fff7812 */ /* 0x020fc6000780c0ff */
[----:B------:R-:W-:-:S05]  /*3370*/  FMUL.FTZ R96, R96, UR16 ;  /* 0x0000001060607c20 */ /* 0x000fca0008410000 */
[----:B------:R-:W-:-:S04]  /*3380*/  FSEL R96, R96, RZ, P0 ;  /* 0x000000ff60607208 */ /* 0x000fc80000000000 */
[----:B------:R-:W-:-:S04]  /*3390*/  F2FP.BF16.F32.PACK_AB R96, RZ, R96 ;  /* 0x00000060ff60723e */ /* 0x000fc800000010ff */
[----:B------:R-:W-:-:S07]  /*33a0*/  PRMT R94, R94, 0x5410, R96 ;  /* 0x000054105e5e7816 */ /* 0x000fce0000000060 */
.L_x_785:
[----:B------:R-:W-:Y:S05]  /*33b0*/  @!P2 BRA `(.L_x_786) ;  /* 0x000000000018a947 */ /* 0x000fea0003800000 */
[----:B------:R-:W-:Y:S01]  /*33c0*/  FMUL.FTZ R96, R107, UR17 ;  /* 0x000000116b607c20 */ /* 0x000fe20008410000 */
[----:B-----5:R-:W-:-:S03]  /*33d0*/  LOP3.LUT P0, RZ, R127, 0xff0000, RZ, 0xc0, !PT ;  /* 0x00ff00007fff7812 */ /* 0x020fc6000780c0ff */
[----:B------:R-:W-:-:S05]  /*33e0*/  FMUL.FTZ R96, R96, UR16 ;  /* 0x0000001060607c20 */ /* 0x000fca0008410000 */
[----:B------:R-:W-:-:S04]  /*33f0*/  FSEL R96, R96, RZ, P0 ;  /* 0x000000ff60607208 */ /* 0x000fc80000000000 */
[----:B------:R-:W-:-:S04]  /*3400*/  F2FP.BF16.F32.PACK_AB R96, RZ, R96 ;  /* 0x00000060ff60723e */ /* 0x000fc800000010ff */
[----:B------:R-:W-:-:S07]  /*3410*/  PRMT R95, R96, 0x7610, R95 ;  /* 0x00007610605f7816 */ /* 0x000fce000000005f */
.L_x_786:
[----:B------:R-:W-:Y:S02]  /*3420*/  F2FP.BF16.F32.PACK_AB R98, R105, R98 ;  /* 0x000000626962723e */ /* 0x000fe400000010ff */
[----:B------:R-:W-:Y:S02]  /*3430*/  F2FP.BF16.F32.PACK_AB R99, R112, R107 ;  /* 0x0000006b7063723e */ /* 0x000fe400000010ff */
        /* <DEDUP_REMOVED lines=11> */
.L_x_770:
        /* <DEDUP_REMOVED lines=17> */
.L_x_788:
        /* <DEDUP_REMOVED lines=12> */
.L_x_789:
[----:B------:R-:W-:Y:S05]  /*36c0*/  @!P2 BRA `(.L_x_790) ;  /* 0x000000000028a947 */ /* 0x000fea0003800000 */
[----:B------:R-:W-:Y:S01]  /*36d0*/  @P0 FFMA.FTZ R107, R159, R108, R113 ;  /* 0x0000006c9f6b0223 */ /* 0x000fe20000010071 */
[----:B-----5:R-:W-:Y:S02]  /*36e0*/  SHF.L.U32 R105, R13, 0x10, RZ ;  /* 0x000000100d697819 */ /* 0x020fe400000006ff */
[----:B------:R-:W-:Y:S01]  /*36f0*/  LOP3.LUT P1, RZ, R126, 0xff0000, RZ, 0xc0, !PT ;  /* 0x00ff00007eff7812 */ /* 0x000fe2000782c0ff */
[----:B------:R-:W-:-:S04]  /*3700*/  @P0 FADD.FTZ R107, R158, -R107 ;  /* 0x8000006b9e6b0221 */ /* 0x000fc80000010000 */
[----:B------:R-:W-:-:S04]  /*3710*/  @P0 FFMA.FTZ R105, R2, R107, R105 ;  /* 0x0000006b02690223 */ /* 0x000fc80000010069 */
[----:B------:R-:W-:-:S04]  /*3720*/  FMUL.FTZ R105, R105, UR17 ;  /* 0x0000001169697c20 */ /* 0x000fc80008410000 */
[----:B------:R-:W-:-:S05]  /*3730*/  FMUL.FTZ R105, R105, UR16 ;  /* 0x0000001069697c20 */ /* 0x000fca0008410000 */
[----:B------:R-:W-:-:S04]  /*3740*/  FSEL R105, R105, RZ, P1 ;  /* 0x000000ff69697208 */ /* 0x000fc80000800000 */
[----:B------:R-:W-:-:S04]  /*3750*/  F2FP.BF16.F32.PACK_AB R105, RZ, R105 ;  /* 0x00000069ff69723e */ /* 0x000fc800000010ff */
[----:B------:R-:W-:-:S07]  /*3760*/  PRMT R93, R105, 0x7610, R93 ;  /* 0x00007610695d7816 */ /* 0x000fce000000005d */
.L_x_790:
        /* <DEDUP_REMOVED lines=12> */
.L_x_791:
        /* <DEDUP_REMOVED lines=11> */
.L_x_792:
        /* <DEDUP_REMOVED lines=12> */
.L_x_793:
        /* <DEDUP_REMOVED lines=11> */
.L_x_794:
        /* <DEDUP_REMOVED lines=14> */
.L_x_787:
[----:B------:R-:W-:Y:S01]  /*3b30*/  ISETP.GT.AND P0, PT, R0, RZ, PT ;  /* 0x000000ff0000720c */ /* 0x000fe20003f04270 */
[----:B------:R-:W-:Y:S01]  /*3b40*/  @P1 FFMA.FTZ R131, R3, R108, R113 ;  /* 0x0000006c03831223 */ /* 0x000fe20000010071 */
[----:B-----5:R-:W-:Y:S02]  /*3b50*/  PRMT R96, R12, 0x7632, R96 ;  /* 0x000076320c607816 */ /* 0x020fe40000000060 */
[----:B------:R-:W-:Y:S02]  /*3b60*/  PRMT R97, R14, 0x7632, R97 ;  /* 0x000076320e617816 */ /* 0x000fe40000000061 */
[C---:B------:R-:W-:Y:S01]  /*3b70*/  SHF.L.U32 R105, R13.reuse, 0x10, RZ ;  /* 0x000000100d697819 */ /* 0x040fe200000006ff */
[----:B------:R-:W-:Y:S01]  /*3b80*/  IMAD.U32 R99, R96, 0x10000, RZ ;  /* 0x0001000060637824 */ /* 0x000fe200078e00ff */
[----:B------:R-:W-:Y:S01]  /*3b90*/  PRMT R96, R13, 0x7632, R96 ;  /* 0x000076320d607816 */ /* 0x000fe20000000060 */
[----:B------:R-:W-:Y:S01]  /*3ba0*/  IMAD.U32 R117, R97, 0x10000, RZ ;  /* 0x0001000061757824 */ /* 0x000fe200078e00ff */
[----:B------:R-:W-:-:S02]  /*3bb0*/  SHF.L.U32 R115, R14, 0x10, RZ ;  /* 0x000000100e737819 */ /* 0x000fc400000006ff */
[----:B------:R-:W-:Y:S01]  /*3bc0*/  SHF.L.U32 R107, R96, 0x10, RZ ;  /* 0x00000010606b7819 */ /* 0x000fe200000006ff */
[-CC-:B------:R-:W-:Y:S01]  /*3bd0*/  @P0 FFMA.FTZ R98, R154, R108.reuse, R113.reuse ;  /* 0x0000006c9a620223 */ /* 0x180fe20000010071 */
[-CC-:B------:R-:W-:Y:S01]  /*3be0*/  @P0 FFMA.FTZ R97, R159, R108.reuse, R113.reuse ;  /* 0x0000006c9f610223 */ /* 0x180fe20000010071 */
[-CC-:B------:R-:W-:Y:S01]  /*3bf0*/  @P0 FFMA.FTZ R96, R152, R108.reuse, R113.reuse ;  /* 0x0000006c98600223 */ /* 0x180fe20000010071 */
[-C--:B------:R-:W-:Y:S01]  /*3c00*/  @P0 FFMA.FTZ R119, R157, R108.reuse, R113 ;  /* 0x0000006c9d770223 */ /* 0x080fe20000010071 */
[----:B------:R-:W-:Y:S01]  /*3c10*/  @P0 FADD.FTZ R98, R151, -R98 ;  /* 0x8000006297620221 */ /* 0x000fe20000010000 */
[----:B------:R-:W-:Y:S01]  /*3c20*/  @P0 FADD.FTZ R97, R158, -R97 ;  /* 0x800000619e610221 */ /* 0x000fe20000010000 */
[----:B------:R-:W-:Y:S01]  /*3c30*/  @P0 FFMA.FTZ R104, R150, R108, R113 ;  /* 0x0000006c96680223 */ /* 0x000fe20000010071 */
[----:B------:R-:W-:Y:S01]  /*3c40*/  @P0 FADD.FTZ R96, R149, -R96 ;  /* 0x8000006095600221 */ /* 0x000fe20000010000 */
[----:B------:R-:W-:Y:S01]  /*3c50*/  @P0 FFMA.FTZ R99, R2, R98, R99 ;  /* 0x0000006202630223 */ /* 0x000fe20000010063 */
[----:B------:R-:W-:Y:S01]  /*3c60*/  @P0 FADD.FTZ R98, R156, -R119 ;  /* 0x800000779c620221 */ /* 0x000fe20000010000 */
[C---:B------:R-:W-:Y:S01]  /*3c70*/  @P0 FFMA.FTZ R105, R2.reuse, R97, R105 ;  /* 0x0000006102690223 */ /* 0x040fe20000010069 */
[----:B------:R-:W-:Y:S01]  /*3c80*/  @P0 FADD.FTZ R104, R143, -R104 ;  /* 0x800000688f680221 */ /* 0x000fe20000010000 */
[C---:B------:R-:W-:Y:S01]  /*3c90*/  @P0 FFMA.FTZ R107, R2.reuse, R96, R107 ;  /* 0x00000060026b0223 */ /* 0x040fe2000001006b */
[----:B------:R-:W-:Y:S01]  /*3ca0*/  @P0 FFMA.FTZ R115, R2, R98, R115 ;  /* 0x0000006202730223 */ /* 0x000fe20000010073 */
[-CC-:B------:R-:W-:Y:S01]  /*3cb0*/  @P0 FFMA.FTZ R97, R148, R108.reuse, R113.reuse ;  /* 0x0000006c94610223 */ /* 0x180fe20000010071 */
[----:B------:R-:W-:Y:S01]  /*3cc0*/  PRMT R96, R15, 0x7632, R96 ;  /* 0x000076320f607816 */ /* 0x000fe20000000060 */
[----:B------:R-:W-:Y:S01]  /*3cd0*/  @P0 FFMA.FTZ R98, R155, R108, R113 ;  /* 0x0000006c9b620223 */ /* 0x000fe20000010071 */
[----:B------:R-:W-:Y:S01]  /*3ce0*/  @P0 FFMA.FTZ R117, R2, R104, R117 ;  /* 0x0000006802750223 */ /* 0x000fe20000010075 */
[----:B------:R-:W-:Y:S01]  /*3cf0*/  SHF.L.U32 R119, R15, 0x10, RZ ;  /* 0x000000100f777819 */ /* 0x000fe200000006ff */
[----:B------:R-:W-:Y:S01]  /*3d00*/  @P0 FADD.FTZ R199, R142, -R97 ;  /* 0x800000618ec70221 */ /* 0x000fe20000010000 */
[----:B------:R-:W-:Y:S01]  /*3d10*/  SHF.L.U32 R104, R96, 0x10, RZ ;  /* 0x0000001060687819 */ /* 0x000fe200000006ff */
[----:B------:R-:W-:Y:S01]  /*3d20*/  @P0 FADD.FTZ R98, R153, -R98 ;  /* 0x8000006299620221 */ /* 0x000fe20000010000 */
[----:B------:R-:W-:Y:S01]  /*3d30*/  SHF.L.U32 R97, R12, 0x10, RZ ;  /* 0x000000100c617819 */ /* 0x000fe200000006ff */
[----:B------:R-:W-:-:S02]  /*3d40*/  @P1 FADD.FTZ R96, R160, -R131 ;  /* 0x80000083a0601221 */ /* 0x000fc40000010000 */
[C---:B------:R-:W-:Y:S01]  /*3d50*/  @P0 FFMA.FTZ R119, R2.reuse, R98, R119 ;  /* 0x0000006202770223 */ /* 0x040fe20000010077 */
[C---:B------:R-:W-:Y:S01]  /*3d60*/  @P0 FFMA.FTZ R104, R2.reuse, R199, R104 ;  /* 0x000000c702680223 */ /* 0x040fe20000010068 */
[----:B------:R-:W-:Y:S01]  /*3d70*/  F2FP.BF16.F32.PACK_AB R98, RZ, R115 ;  /* 0x00000073ff62723e */ /* 0x000fe200000010ff */
[----:B------:R-:W-:Y:S01]  /*3d80*/  @P1 FFMA.FTZ R97, R2, R96, R97 ;  /* 0x0000006002611223 */ /* 0x000fe20000010061 */
[----:B------:R-:W-:Y:S06]  /*3d90*/  @!P2 BRA `(.L_x_795) ;  /* 0x000000000018a947 */ /* 0x000fec0003800000 */
[----:B------:R-:W-:Y:S01]  /*3da0*/  FMUL.FTZ R96, R97, UR17 ;  /* 0x0000001161607c20 */ /* 0x000fe20008410000 */
[----:B------:R-:W-:-:S03]  /*3db0*/  LOP3.LUT P0, RZ, R126, 0xff, RZ, 0xc0, !PT ;  /* 0x000000ff7eff7812 */ /* 0x000fc6000780c0ff */
[----:B------:R-:W-:-:S05]  /*3dc0*/  FMUL.FTZ R96, R96, UR16 ;  /* 0x0000001060607c20 */ /* 0x000fca0008410000 */
[----:B------:R-:W-:-:S04]  /*3dd0*/  FSEL R96, R96, RZ, P0 ;  /* 0x000000ff60607208 */ /* 0x000fc80000000000 */
[----:B------:R-:W-:-:S04]  /*3de0*/  F2FP.BF16.F32.PACK_AB R96, RZ, R96 ;  /* 0x00000060ff60723e */ /* 0x000fc800000010ff */
[----:B------:R-:W-:-:S07]  /*3df0*/  PRMT R92, R96, 0x7610, R92 ;  /* 0x00007610605c7816 */ /* 0x000fce000000005c */
.L_x_795:
[----:B------:R-:W-:Y:S05]  /*3e00*/  @!P2 BRA `(.L_x_796) ;  /* 0x000000000018a947 */ /* 0x000fea0003800000 */
[----:B------:R-:W-:Y:S01]  /*3e10*/  FMUL.FTZ R96, R99, UR17 ;  /* 0x0000001163607c20 */ /* 0x000fe20008410000 */
[----:B------:R-:W-:-:S03]  /*3e20*/  LOP3.LUT P0, RZ, R126, 0xff00, RZ, 0xc0, !PT ;  /* 0x0000ff007eff7812 */ /* 0x000fc6000780c0ff */
[----:B------:R-:W-:-:S05]  /*3e30*/  FMUL.FTZ R96, R96, UR16 ;  /* 0x0000001060607c20 */ /* 0x000fca0008410000 */
[----:B------:R-:W-:-:S04]  /*3e40*/  FSEL R96, R96, RZ, P0 ;  /* 0x000000ff60607208 */ /* 0x000fc80000000000 */
[----:B------:R-:W-:-:S04]  /*3e50*/  F2FP.BF16.F32.PACK_AB R96, RZ, R96 ;  /* 0x00000060ff60723e */ /* 0x000fc800000010ff */
[----:B------:R-:W-:-:S07]  /*3e60*/  PRMT R92, R92, 0x5410, R96 ;  /* 0x000054105c5c7816 */ /* 0x000fce0000000060 */
.L_x_796:
[----:B------:R-:W-:Y:S05]  /*3e70*/  @!P2 BRA `(.L_x_797) ;  /* 0x000000000018a947 */ /* 0x000fea0003800000 */
[----:B------:R-:W-:Y:S01]  /*3e80*/  FMUL.FTZ R96, R105, UR17 ;  /* 0x0000001169607c20 */ /* 0x000fe20008410000 */
[----:B------:R-:W-:-:S03]  /*3e90*/  LOP3.LUT P0, RZ, R126, 0xff0000, RZ, 0xc0, !PT ;  /* 0x00ff00007eff7812 */ /* 0x000fc6000780c0ff */
[----:B------:R-:W-:-:S05]  /*3ea0*/  FMUL.FTZ R96, R96, UR16 ;  /* 0x0000001060607c20 */ /* 0x000fca0008410000 */
[----:B------:R-:W-:-:S04]  /*3eb0*/  FSEL R96, R96, RZ, P0 ;  /* 0x000000ff60607208 */ /* 0x000fc80000000000 */
[----:B------:R-:W-:-:S04]  /*3ec0*/  F2FP.BF16.F32.PACK_AB R96, RZ, R96 ;  /* 0x00000060ff60723e */ /* 0x000fc800000010ff */
[----:B------:R-:W-:-:S07]  /*3ed0*/  PRMT R93, R96, 0x7610, R93 ;  /* 0x00007610605d7816 */ /* 0x000fce000000005d */
.L_x_797:
[----:B------:R-:W-:Y:S05]  /*3ee0*/  @!P2 BRA `(.L_x_798) ;  /* 0x000000000018a947 */ /* 0x000fea0003800000 */
[----:B------:R-:W-:Y:S01]  /*3ef0*/  FMUL.FTZ R96, R107, UR17 ;  /* 0x000000116b607c20 */ /* 0x000fe20008410000 */
[----:B------:R-:W-:-:S03]  /*3f00*/  LOP3.LUT P0, RZ, R126, 0xff000000, RZ, 0xc0, !PT ;  /* 0xff0000007eff7812 */ /* 0x000fc6000780c0ff */
[----:B------:R-:W-:-:S05]  /*3f10*/  FMUL.FTZ R96, R96, UR16 ;  /* 0x0000001060607c20 */ /* 0x000fca0008410000 */
[----:B------:R-:W-:-:S04]  /*3f20*/  FSEL R96, R96, RZ, P0 ;  /* 0x000000ff60607208 */ /* 0x000fc80000000000 */
[----:B------:R-:W-:-:S04]  /*3f30*/  F2FP.BF16.F32.PACK_AB R96, RZ, R96 ;  /* 0x00000060ff60723e */ /* 0x000fc800000010ff */
[----:B------:R-:W-:-:S07]  /*3f40*/  PRMT R93, R93, 0x5410, R96 ;  /* 0x000054105d5d7816 */ /* 0x000fce0000000060 */
.L_x_798:
[----:B------:R-:W-:Y:S05]  /*3f50*/  @!P2 BRA `(.L_x_799) ;  /* 0x000000000018a947 */ /* 0x000fea0003800000 */
[----:B------:R-:W-:Y:S01]  /*3f60*/  FMUL.FTZ R115, R115, UR17 ;  /* 0x0000001173737c20 */ /* 0x000fe20008410000 */
[----:B------:R-:W-:-:S03]  /*3f70*/  LOP3.LUT P0, RZ, R127, 0xff, RZ, 0xc0, !PT ;  /* 0x000000ff7fff7812 */ /* 0x000fc6000780c0ff */
[----:B------:R-:W-:-:S05]  /*3f80*/  FMUL.FTZ R115, R115, UR16 ;  /* 0x0000001073737c20 */ /* 0x000fca0008410000 */
[----:B------:R-:W-:-:S04]  /*3f90*/  FSEL R115, R115, RZ, P0 ;  /* 0x000000ff73737208 */ /* 0x000fc80000000000 */
[----:B------:R-:W-:-:S04]  /*3fa0*/  F2FP.BF16.F32.PACK_AB R115, RZ, R115 ;  /* 0x00000073ff73723e */ /* 0x000fc800000010ff */
[----:B------:R-:W-:-:S07]  /*3fb0*/  PRMT R94, R115, 0x7610, R94 ;  /* 0x00007610735e7816 */ /* 0x000fce000000005e */
.L_x_799:
[----:B------:R-:W-:Y:S05]  /*3fc0*/  @!P2 BRA `(.L_x_800) ;  /* 0x000000000018a947 */ /* 0x000fea0003800000 */
[----:B------:R-:W-:Y:S01]  /*3fd0*/  FMUL.FTZ R96, R117, UR17 ;  /* 0x0000001175607c20 */ /* 0x000fe20008410000 */
[----:B------:R-:W-:-:S03]  /*3fe0*/  LOP3.LUT P0, RZ, R127, 0xff00, RZ, 0xc0, !PT ;  /* 0x0000ff007fff7812 */ /* 0x000fc6000780c0ff */
[----:B------:R-:W-:-:S05]  /*3ff0*/  FMUL.FTZ R96, R96, UR16 ;  /* 0x0000001060607c20 */ /* 0x000fca0008410000 */
[----:B------:R-:W-:-:S04]  /*4000*/  FSEL R96, R96, RZ, P0 ;  /* 0x000000ff60607208 */ /* 0x000fc80000000000 */
[----:B------:R-:W-:-:S04]  /*4010*/  F2FP.BF16.F32.PACK_AB R96, RZ, R96 ;  /* 0x00000060ff60723e */ /* 0x000fc800000010ff */
[----:B------:R-:W-:-:S07]  /*4020*/  PRMT R94, R94, 0x5410, R96 ;  /* 0x000054105e5e7816 */ /* 0x000fce0000000060 */
.L_x_800:
[----:B------:R-:W-:Y:S02]  /*4030*/  F2FP.BF16.F32.PACK_AB R117, RZ, R117 ;  /* 0x00000075ff75723e */ /* 0x000fe400000010ff */
[----:B------:R-:W-:Y:S02]  /*4040*/  F2FP.BF16.F32.PACK_AB R106, RZ, R97 ;  /* 0x00000061ff6a723e */ /* 0x000fe400000010ff */
[----:B------:R-:W-:Y:S02]  /*4050*/  F2FP.BF16.F32.PACK_AB R110, RZ, R99 ;  /* 0x00000063ff6e723e */ /* 0x000fe400000010ff */
[----:B------:R-:W-:Y:S02]  /*4060*/  F2FP.BF16.F32.PACK_AB R97, RZ, R105 ;  /* 0x00000069ff61723e */ /* 0x000fe400000010ff */
[----:B------:R-:W-:Y:S02]  /*4070*/  F2FP.BF16.F32.PACK_AB R107, RZ, R107 ;  /* 0x0000006bff6b723e */ /* 0x000fe400000010ff */
[----:B------:R-:W-:Y:S01]  /*4080*/  PRMT R98, R98, 0x5410, R117 ;  /* 0x0000541062627816 */ /* 0x000fe20000000075 */
[----:B------:R-:W-:Y:S06]  /*4090*/  @!P2 BRA `(.L_x_801) ;  /* 0x000000000018a947 */ /* 0x000fec0003800000 */
[----:B------:R-:W-:Y:S01]  /*40a0*/  FMUL.FTZ R96, R119, UR17 ;  /* 0x0000001177607c20 */ /* 0x000fe20008410000 */
[----:B------:R-:W-:-:S03]  /*40b0*/  LOP3.LUT P0, RZ, R127, 0xff0000, RZ, 0xc0, !PT ;  /* 0x00ff00007fff7812 */ /* 0x000fc6000780c0ff */
[----:B------:R-:W-:-:S05]  /*40c0*/  FMUL.FTZ R96, R96, UR16 ;  /* 0x0000001060607c20 */ /* 0x000fca0008410000 */
[----:B------:R-:W-:-:S04]  /*40d0*/  FSEL R96, R96, RZ, P0 ;  /* 0x000000ff60607208 */ /* 0x000fc80000000000 */
[----:B------:R-:W-:-:S04]  /*40e0*/  F2FP.BF16.F32.PACK_AB R96, RZ, R96 ;  /* 0x00000060ff60723e */ /* 0x000fc800000010ff */
[----:B------:R-:W-:-:S07]  /*40f0*/  PRMT R95, R96, 0x7610, R95 ;  /* 0x00007610605f7816 */ /* 0x000fce000000005f */
.L_x_801:
[----:B------:R-:W-:Y:S02]  /*4100*/  F2FP.BF16.F32.PACK_AB R99, R104, R119 ;  /* 0x000000776863723e */ /* 0x000fe400000010ff */
        /* <DEDUP_REMOVED lines=10> */
.L_x_779:
[----:B------:R-:W-:Y:S01]  /*41b0*/  ISETP.NE.U32.AND P0, PT, RZ, UR4, PT ;  /* 0x00000004ff007c0c */ /* 0x000fe2000bf05070 */
[----:B------:R-:W0:Y:S01]  /*41c0*/  @P2 LDC.64 R104, c[0x0][0x468] ;  /* 0x00011a00ff682b82 */ /* 0x000e220000000a00 */
[----:B------:R-:W-:Y:S02]  /*41d0*/  ISETP.NE.U32.AND P1, PT, RZ, UR6, PT ;  /* 0x00000006ff007c0c */ /* 0x000fe4000bf25070 */
[----:B------:R-:W-:Y:S02]  /*41e0*/  ISETP.NE.AND.EX P0, PT, RZ, UR5, PT, P0 ;  /* 0x00000005ff007c0c */ /* 0x000fe4000bf05300 */
[----:B------:R-:W-:-:S11]  /*41f0*/  ISETP.NE.AND.EX P1, PT, R130, RZ, PT, P1 ;  /* 0x000000ff8200720c */ /* 0x000fd60003f25310 */
        /* <DEDUP_REMOVED lines=8> */
[C---:B0----5:R-:W-:Y:S01]  /*4280*/  IMAD.U32 R97, R8.reuse, 0x10000, RZ ;  /* 0x0001000008617824 */ /* 0x061fe200078e00ff */
[C---:B------:R-:W-:Y:S02]  /*4290*/  PRMT R98, R9.reuse, 0x7632, R98 ;  /* 0x0000763209627816 */ /* 0x040fe40000000062 */
[----:B------:R-:W-:Y:S02]  /*42a0*/  PRMT R96, R8, 0x7632, R96 ;  /* 0x0000763208607816 */ /* 0x000fe40000000060 */
[----:B------:R-:W-:Y:S02]  /*42b0*/  SHF.L.U32 R119, R98, 0x10, RZ ;  /* 0x0000001062777819 */ /* 0x000fe400000006ff */
[----:B------:R-:W-:Y:S02]  /*42c0*/  SHF.L.U32 R105, R96, 0x10, RZ ;  /* 0x0000001060697819 */ /* 0x000fe400000006ff */
[----:B------:R-:W-:-:S02]  /*42d0*/  SHF.L.U32 R115, R9, 0x10, RZ ;  /* 0x0000001009737819 */ /* 0x000fc400000006ff */
[----:B------:R-:W-:Y:S01]  /*42e0*/  SHF.L.U32 R127, R11, 0x10, RZ ;  /* 0x000000100b7f7819 */ /* 0x000fe200000006ff */
[-CC-:B------:R-:W-:Y:S01]  /*42f0*/  @P3 FFMA.FTZ R104, R162, R108.reuse, R113.reuse ;  /* 0x0000006ca2683223 */ /* 0x180fe20000010071 */
[-CC-:B------:R-:W-:Y:S01]  /*4300*/  @P3 FFMA.FTZ R107, R134, R108.reuse, R113.reuse ;  /* 0x0000006c866b3223 */ /* 0x180fe20000010071 */
[-CC-:B------:R-:W-:Y:S01]  /*4310*/  @P3 FFMA.FTZ R117, R139, R108.reuse, R113.reuse ;  /* 0x0000006c8b753223 */ /* 0x180fe20000010071 */
[----:B------:R-:W-:Y:S01]  /*4320*/  @P3 FFMA.FTZ R99, R141, R108, R113 ;  /* 0x0000006c8d633223 */ /* 0x000fe20000010071 */
[----:B------:R-:W-:Y:S01]  /*4330*/  @P3 FADD.FTZ R104, R161, -R104 ;  /* 0x80000068a1683221 */ /* 0x000fe20000010000 */
[----:B------:R-:W-:Y:S01]  /*4340*/  @P3 FADD.FTZ R96, R132, -R107 ;  /* 0x8000006b84603221 */ /* 0x000fe20000010000 */
[----:B------:R-:W-:Y:S01]  /*4350*/  @P3 FADD.FTZ R98, R138, -R117 ;  /* 0x800000758a623221 */ /* 0x000fe20000010000 */
[----:B------:R-:W-:Y:S01]  /*4360*/  @P3 FADD.FTZ R99, R140, -R99 ;  /* 0x800000638c633221 */ /* 0x000fe20000010000 */
[C---:B------:R-:W-:Y:S01]  /*4370*/  @P3 FFMA.FTZ R119, R2.reuse, R104, R119 ;  /* 0x0000006802773223 */ /* 0x040fe20000010077 */
[C---:B------:R-:W-:Y:S01]  /*4380*/  @P3 FFMA.FTZ R105, R2.reuse, R96, R105 ;  /* 0x0000006002693223 */ /* 0x040fe20000010069 */
[----:B------:R-:W-:Y:S01]  /*4390*/  PRMT R104, R11, 0x7632, R104 ;  /* 0x000076320b687816 */ /* 0x000fe20000000068 */
[----:B------:R-:W-:Y:S01]  /*43a0*/  @P3 FFMA.FTZ R115, R2, R98, R115 ;  /* 0x0000006202733223 */ /* 0x000fe20000010073 */
[----:B------:R-:W-:Y:S01]  /*43b0*/  PRMT R96, R10, 0x7632, R96 ;  /* 0x000076320a607816 */ /* 0x000fe20000000060 */
[-CC-:B------:R-:W-:Y:S01]  /*43c0*/  @P3 FFMA.FTZ R107, R137, R108.reuse, R113.reuse ;  /* 0x0000006c896b3223 */ /* 0x180fe20000010071 */
[----:B------:R-:W-:Y:S01]  /*43d0*/  SHF.L.U32 R106, R104, 0x10, RZ ;  /* 0x00000010686a7819 */ /* 0x000fe200000006ff */
[-CC-:B------:R-:W-:Y:S01]  /*43e0*/  @P3 FFMA.FTZ R104, R135, R108.reuse, R113.reuse ;  /* 0x0000006c87683223 */ /* 0x180fe20000010071 */
[----:B------:R-:W-:Y:S01]  /*43f0*/  SHF.L.U32 R98, R96, 0x10, RZ ;  /* 0x0000001060627819 */ /* 0x000fe200000006ff */
[-CC-:B------:R-:W-:Y:S01]  /*4400*/  @P3 FFMA.FTZ R96, R164, R108.reuse, R113.reuse ;  /* 0x0000006ca4603223 */ /* 0x180fe20000010071 */
[----:B------:R-:W-:Y:S01]  /*4410*/  @P3 FFMA.FTZ R131, R170, R108, R113 ;  /* 0x0000006caa833223 */ /* 0x000fe20000010071 */
[----:B------:R-:W-:Y:S01]  /*4420*/  @P3 FFMA.FTZ R97, R2, R99, R97 ;  /* 0x0000006302613223 */ /* 0x000fe20000010061 */
[----:B------:R-:W-:-:S02]  /*4430*/  IMAD.U32 R99, R10, 0x10000, RZ ;  /* 0x000100000a637824 */ /* 0x000fc400078e00ff */
[----:B------:R-:W-:Y:S01]  /*4440*/  @P3 FADD.FTZ R107, R136, -R107 ;  /* 0x8000006b886b3221 */ /* 0x000fe20000010000 */
[----:B------:R-:W-:Y:S01]  /*4450*/  @P3 FADD.FTZ R104, R133, -R104 ;  /* 0x8000006885683221 */ /* 0x000fe20000010000 */
[----:B------:R-:W-:Y:S01]  /*4460*/  @P3 FADD.FTZ R117, R169, -R96 ;  /* 0x80000060a9753221 */ /* 0x000fe20000010000 */
[----:B------:R-:W-:Y:S01]  /*4470*/  @P3 FADD.FTZ R131, R168, -R131 ;  /* 0x80000083a8833221 */ /* 0x000fe20000010000 */
[C---:B------:R-:W-:Y:S01]  /*4480*/  @P3 FFMA.FTZ R99, R2.reuse, R107, R99 ;  /* 0x0000006b02633223 */ /* 0x040fe20000010063 */
[C---:B------:R-:W-:Y:S01]  /*4490*/  @P3 FFMA.FTZ R127, R2.reuse, R104, R127 ;  /* 0x00000068027f3223 */ /* 0x040fe2000001007f */
[C---:B------:R-:W-:Y:S01]  /*44a0*/  @P3 FFMA.FTZ R98, R2.reuse, R117, R98 ;  /* 0x0000007502623223 */ /* 0x040fe20000010062 */
[----:B------:R-:W-:Y:S01]  /*44b0*/  @P3 FFMA.FTZ R106, R2, R131, R106 ;  /* 0x00000083026a3223 */ /* 0x000fe2000001006a */
[----:B------:R-:W-:Y:S02]  /*44c0*/  F2FP.BF16.F32.PACK_AB R104, RZ, R97 ;  /* 0x00000061ff68723e */ /* 0x000fe400000010ff */
[----:B------:R-:W-:-:S02]  /*44d0*/  F2FP.BF16.F32.PACK_AB R107, RZ, R105 ;  /* 0x00000069ff6b723e */ /* 0x000fc400000010ff */
        /* <DEDUP_REMOVED lines=9> */
.L_x_804:
[----:B------:R-:W-:Y:S05]  /*4570*/  @!P2 BRA `(.L_x_805) ;  /* 0x000000000018a947 */ /* 0x000fea0003800000 */
[----:B------:R-:W-:Y:S01]  /*4580*/  FMUL.FTZ R105, R105, UR17 ;  /* 0x0000001169697c20 */ /* 0x000fe20008410000 */
[----:B------:R-:W-:-:S03]  /*4590*/  LOP3.LUT P3, RZ, R120, 0xff00, RZ, 0xc0, !PT ;  /* 0x0000ff0078ff7812 */ /* 0x000fc6000786c0ff */
[----:B------:R-:W-:-:S05]  /*45a0*/  FMUL.FTZ R105, R105, UR16 ;  /* 0x0000001069697c20 */ /* 0x000fca0008410000 */
[----:B------:R-:W-:-:S04]  /*45b0*/  FSEL R105, R105, RZ, P3 ;  /* 0x000000ff69697208 */ /* 0x000fc80001800000 */
[----:B------:R-:W-:-:S04]  /*45c0*/  F2FP.BF16.F32.PACK_AB R105, RZ, R105 ;  /* 0x00000069ff69723e */ /* 0x000fc800000010ff */
[----:B------:R-:W-:-:S07]  /*45d0*/  PRMT R92, R92, 0x5410, R105 ;  /* 0x000054105c5c7816 */ /* 0x000fce0000000069 */
.L_x_805:
[----:B------:R-:W-:Y:S05]  /*45e0*/  @!P2 BRA `(.L_x_806) ;  /* 0x000000000018a947 */ /* 0x000fea0003800000 */
[----:B------:R-:W-:Y:S01]  /*45f0*/  FMUL.FTZ R115, R115, UR17 ;  /* 0x0000001173737c20 */ /* 0x000fe20008410000 */
[----:B------:R-:W-:-:S03]  /*4600*/  LOP3.LUT P3, RZ, R120, 0xff0000, RZ, 0xc0, !PT ;  /* 0x00ff000078ff7812 */ /* 0x000fc6000786c0ff */
[----:B------:R-:W-:-:S05]  /*4610*/  FMUL.FTZ R115, R115, UR16 ;  /* 0x0000001073737c20 */ /* 0x000fca0008410000 */
[----:B------:R-:W-:-:S04]  /*4620*/  FSEL R115, R115, RZ, P3 ;  /* 0x000000ff73737208 */ /* 0x000fc80001800000 */
[----:B------:R-:W-:-:S04]  /*4630*/  F2FP.BF16.F32.PACK_AB R115, RZ, R115 ;  /* 0x00000073ff73723e */ /* 0x000fc800000010ff */
[----:B------:R-:W-:-:S07]  /*4640*/  PRMT R93, R115, 0x7610, R93 ;  /* 0x00007610735d7816 */ /* 0x000fce000000005d */
.L_x_806:
[----:B------:R-:W-:Y:S05]  /*4650*/  @!P2 BRA `(.L_x_807) ;  /* 0x000000000018a947 */ /* 0x000fea0003800000 */
[----:B------:R-:W-:Y:S01]  /*4660*/  FMUL.FTZ R119, R119, UR17 ;  /* 0x0000001177777c20 */ /* 0x000fe20008410000 */
[----:B------:R-:W-:-:S03]  /*4670*/  LOP3.LUT P3, RZ, R120, 0xff000000, RZ, 0xc0, !PT ;  /* 0xff00000078ff7812 */ /* 0x000fc6000786c0ff */
[----:B------:R-:W-:-:S05]  /*4680*/  FMUL.FTZ R119, R119, UR16 ;  /* 0x0000001077777c20 */ /* 0x000fca0008410000 */
[----:B------:R-:W-:-:S04]  /*4690*/  FSEL R119, R119, RZ, P3 ;  /* 0x000000ff77777208 */ /* 0x000fc80001800000 */
[----:B------:R-:W-:-:S04]  /*46a0*/  F2FP.BF16.F32.PACK_AB R119, RZ, R119 ;  /* 0x00000077ff77723e */ /* 0x000fc800000010ff */
[----:B------:R-:W-:-:S07]  /*46b0*/  PRMT R93, R93, 0x5410, R119 ;  /* 0x000054105d5d7816 */ /* 0x000fce0000000077 */
.L_x_807:
[----:B------:R-:W-:Y:S05]  /*46c0*/  @!P2 BRA `(.L_x_808) ;  /* 0x000000000018a947 */ /* 0x000fea0003800000 */
[----:B------:R-:W-:Y:S01]  /*46d0*/  FMUL.FTZ R96, R99, UR17 ;  /* 0x0000001163607c20 */ /* 0x000fe20008410000 */
[----:B------:R-:W-:-:S03]  /*46e0*/  LOP3.LUT P3, RZ, R121, 0xff, RZ, 0xc0, !PT ;  /* 0x000000ff79ff7812 */ /* 0x000fc6000786c0ff */
[----:B------:R-:W-:-:S05]  /*46f0*/  FMUL.FTZ R96, R96, UR16 ;  /* 0x0000001060607c20 */ /* 0x000fca0008410000 */
[----:B------:R-:W-:-:S04]  /*4700*/  FSEL R96, R96, RZ, P3 ;  /* 0x000000ff60607208 */ /* 0x000fc80001800000 */
[----:B------:R-:W-:-:S04]  /*4710*/  F2FP.BF16.F32.PACK_AB R96, RZ, R96 ;  /* 0x00000060ff60723e */ /* 0x000fc800000010ff */
[----:B------:R-:W-:-:S07]  /*4720*/  PRMT R94, R96, 0x7610, R94 ;  /* 0x00007610605e7816 */ /* 0x000fce000000005e */
.L_x_808:
[----:B------:R-:W-:Y:S05]  /*4730*/  @!P2 BRA `(.L_x_809) ;  /* 0x000000000018a947 */ /* 0x000fea0003800000 */
[----:B------:R-:W-:Y:S01]  /*4740*/  FMUL.FTZ R96, R98, UR17 ;  /* 0x0000001162607c20 */ /* 0x000fe20008410000 */
[----:B------:R-:W-:-:S03]  /*4750*/  LOP3.LUT P3, RZ, R121, 0xff00, RZ, 0xc0, !PT ;  /* 0x0000ff0079ff7812 */ /* 0x000fc6000786c0ff */
[----:B------:R-:W-:-:S05]  /*4760*/  FMUL.FTZ R96, R96, UR16 ;  /* 0x0000001060607c20 */ /* 0x000fca0008410000 */
[----:B------:R-:W-:-:S04]  /*4770*/  FSEL R96, R96, RZ, P3 ;  /* 0x000000ff60607208 */ /* 0x000fc80001800000 */
[----:B------:R-:W-:-:S04]  /*4780*/  F2FP.BF16.F32.PACK_AB R96, RZ, R96 ;  /* 0x00000060ff60723e */ /* 0x000fc800000010ff */
[----:B------:R-:W-:-:S07]  /*4790*/  PRMT R94, R94, 0x5410, R96 ;  /* 0x000054105e5e7816 */ /* 0x000fce0000000060 */
.L_x_809:
[----:B------:R-:W-:Y:S05]  /*47a0*/  @!P2 BRA `(.L_x_810) ;  /* 0x000000000018a947 */ /* 0x000fea0003800000 */
[----:B------:R-:W-:Y:S01]  /*47b0*/  FMUL.FTZ R96, R127, UR17 ;  /* 0x000000117f607c20 */ /* 0x000fe20008410000 */
[----:B------:R-:W-:-:S03]  /*47c0*/  LOP3.LUT P3, RZ, R121, 0xff0000, RZ, 0xc0, !PT ;  /* 0x00ff000079ff7812 */ /* 0x000fc6000786c0ff */
[----:B------:R-:W-:-:S05]  /*47d0*/  FMUL.FTZ R96, R96, UR16 ;  /* 0x0000001060607c20 */ /* 0x000fca0008410000 */
[----:B------:R-:W-:-:S04]  /*47e0*/  FSEL R96, R96, RZ, P3 ;  /* 0x000000ff60607208 */ /* 0x000fc80001800000 */
[----:B------:R-:W-:-:S04]  /*47f0*/  F2FP.BF16.F32.PACK_AB R96, RZ, R96 ;  /* 0x00000060ff60723e */ /* 0x000fc800000010ff */
[----:B------:R-:W-:-:S07]  /*4800*/  PRMT R95, R96, 0x7610, R95 ;  /* 0x00007610605f7816 */ /* 0x000fce000000005f */
.L_x_810:
[----:B------:R-:W-:Y:S02]  /*4810*/  F2FP.BF16.F32.PACK_AB R98, R98, R99 ;  /* 0x000000636262723e */ /* 0x000fe400000010ff */
        /* <DEDUP_REMOVED lines=12> */
.L_x_803:
[----:B------:R-:W-:Y:S01]  /*48e0*/  ISETP.GT.AND P3, PT, R0, RZ, PT ;  /* 0x000000ff0000720c */ /* 0x000fe20003f64270 */
[----:B------:R-:W-:-:S12]  /*48f0*/  @!P2 BRA `(.L_x_812) ;  /* 0x000000000028a947 */ /* 0x000fd80003800000 */
[----:B0-----:R-:W-:Y:S01]  /*4900*/  @P3 FFMA.FTZ R107, R141, R108, R113 ;  /* 0x0000006c8d6b3223 */ /* 0x001fe20000010071 */
        /* <DEDUP_REMOVED lines=9> */
.L_x_812:
[----:B------:R-:W-:Y:S05]  /*49a0*/  @!P2 BRA `(.L_x_813) ;  /* 0x00000000002ca947 */ /* 0x000fea0003800000 */
[----:B0----5:R-:W-:Y:S01]  /*49b0*/  PRMT R104, R8, 0x7632, R104 ;  /* 0x0000763208687816 */ /* 0x021fe20000000068 */
        /* <DEDUP_REMOVED lines=10> */
.L_x_813:
[----:B------:R-:W-:Y:S05]  /*4a60*/  @!P2 BRA `(.L_x_814) ;  /* 0x000000000028a947 */ /* 0x000fea0003800000 */
[----:B0-----:R-:W-:Y:S01]  /*4a70*/  @P3 FFMA.FTZ R107, R139, R108, R113 ;  /* 0x0000006c8b6b3223 */ /* 0x001fe20000010071 */
        /* <DEDUP_REMOVED lines=9> */
.L_x_814:
        /* <DEDUP_REMOVED lines=12> */
.L_x_815:
[----:B------:R-:W-:Y:S05]  /*4bd0*/  @!P2 BRA `(.L_x_816) ;  /* 0x000000000028a947 */ /* 0x000fea0003800000 */
        /* <DEDUP_REMOVED lines=10> */
.L_x_816:
        /* <DEDUP_REMOVED lines=12> */
.L_x_817:
        /* <DEDUP_REMOVED lines=11> */
.L_x_818:
        /* <DEDUP_REMOVED lines=14> */
.L_x_802:
[----:B------:R-:W-:Y:S05]  /*4ed0*/  @!P0 BRA `(.L_x_819) ;  /* 0x0000000400848947 */ /* 0x000fea0003800000 */
[-CC-:B0-----:R-:W-:Y:S01]  /*4ee0*/  FFMA.FTZ R97, R141, R108.reuse, R113.reuse ;  /* 0x0000006c8d617223 */ /* 0x181fe20000010071 */
[----:B------:R-:W-:Y:S01]  /*4ef0*/  FFMA.FTZ R99, R134, R108, R113 ;  /* 0x0000006c86637223 */ /* 0x000fe20000010071 */
[----:B------:R-:W-:Y:S02]  /*4f00*/  ISETP.GT.AND P3, PT, R0, RZ, PT ;  /* 0x000000ff0000720c */ /* 0x000fe40003f64270 */
[----:B------:R-:W-:Y:S01]  /*4f10*/  FADD.FTZ R97, R140, -R97 ;  /* 0x800000618c617221 */ /* 0x000fe20000010000 */
[----:B------:R-:W-:-:S03]  /*4f20*/  FADD.FTZ R99, R132, -R99 ;  /* 0x8000006384637221 */ /* 0x000fc60000010000 */
[C---:B------:R-:W-:Y:S01]  /*4f30*/  FMUL.FTZ R96, R2.reuse, R97 ;  /* 0x0000006102607220 */ /* 0x040fe20000410000 */
[----:B------:R-:W-:-:S04]  /*4f40*/  FMUL.FTZ R97, R2, R99 ;  /* 0x0000006302617220 */ /* 0x000fc80000410000 */
[----:B------:R-:W-:Y:S02]  /*4f50*/  FSEL R96, R96, RZ, P3 ;  /* 0x000000ff60607208 */ /* 0x000fe40001800000 */
[----:B------:R-:W-:Y:S02]  /*4f60*/  FSEL R98, R97, RZ, P3 ;  /* 0x000000ff61627208 */ /* 0x000fe40001800000 */
[----:B------:R-:W-:Y:S02]  /*4f70*/  F2FP.BF16.F32.PACK_AB R97, RZ, R96 ;  /* 0x00000060ff61723e */ /* 0x000fe400000010ff */
[----:B------:R-:W-:Y:S01]  /*4f80*/  F2FP.BF16.F32.PACK_AB R99, RZ, R98 ;  /* 0x00000062ff63723e */ /* 0x000fe200000010ff */
[----:B------:R-:W-:Y:S06]  /*4f90*/  @!P2 BRA `(.L_x_820) ;  /* 0x000000000018a947 */ /* 0x000fec0003800000 */
[----:B------:R-:W-:Y:S01]  /*4fa0*/  FMUL.FTZ R96, R96, UR17 ;  /* 0x0000001160607c20 */ /* 0x000fe20008410000 */
[----:B-----5:R-:W-:-:S03]  /*4fb0*/  LOP3.LUT P4, RZ, R120, 0xff, RZ, 0xc0, !PT ;  /* 0x000000ff78ff7812 */ /* 0x020fc6000788c0ff */
[----:B------:R-:W-:-:S05]  /*4fc0*/  FMUL.FTZ R96, R96, UR16 ;  /* 0x0000001060607c20 */ /* 0x000fca0008410000 */
[----:B------:R-:W-:-:S04]  /*4fd0*/  FSEL R96, R96, RZ, P4 ;  /* 0x000000ff60607208 */ /* 0x000fc80002000000 */
[----:B------:R-:W-:-:S04]  /*4fe0*/  F2FP.BF16.F32.PACK_AB R96, RZ, R96 ;  /* 0x00000060ff60723e */ /* 0x000fc800000010ff */
[----:B------:R-:W-:-:S07]  /*4ff0*/  PRMT R92, R96, 0x7610, R92 ;  /* 0x00007610605c7816 */ /* 0x000fce000000005c */
.L_x_820:
[----:B------:R-:W-:Y:S01]  /*5000*/  FFMA.FTZ R105, R139, R108, R113 ;  /* 0x0000006c8b697223 */ /* 0x000fe20000010071 */
[----:B------:R-:W-:Y:S01]  /*5010*/  PRMT R96, R97, 0x5410, R99 ;  /* 0x0000541061607816 */ /* 0x000fe20000000063 */
[----:B------:R-:W-:Y:S06]  /*5020*/  @!P2 BRA `(.L_x_821) ;  /* 0x000000000018a947 */ /* 0x000fec0003800000 */
[----:B------:R-:W-:Y:S01]  /*5030*/  FMUL.FTZ R97, R98, UR17 ;  /* 0x0000001162617c20 */ /* 0x000fe20008410000 */
[----:B-----5:R-:W-:-:S03]  /*5040*/  LOP3.LUT P4, RZ, R120, 0xff00, RZ, 0xc0, !PT ;  /* 0x0000ff0078ff7812 */ /* 0x020fc6000788c0ff */
[----:B------:R-:W-:-:S05]  /*5050*/  FMUL.FTZ R97, R97, UR16 ;  /* 0x0000001061617c20 */ /* 0x000fca0008410000 */
[----:B------:R-:W-:-:S04]  /*5060*/  FSEL R97, R97, RZ, P4 ;  /* 0x000000ff61617208 */ /* 0x000fc80002000000 */
[----:B------:R-:W-:-:S04]  /*5070*/  F2FP.BF16.F32.PACK_AB R97, RZ, R97 ;  /* 0x00000061ff61723e */ /* 0x000fc800000010ff */
[----:B------:R-:W-:-:S07]  /*5080*/  PRMT R92, R92, 0x5410, R97 ;  /* 0x000054105c5c7816 */ /* 0x000fce0000000061 */
.L_x_821:
[-CC-:B------:R-:W-:Y:S01]  /*5090*/  FFMA.FTZ R98, R162, R108.reuse, R113.reuse ;  /* 0x0000006ca2627223 */ /* 0x180fe20000010071 */
[-C--:B------:R-:W-:Y:S01]  /*50a0*/  FFMA.FTZ R104, R164, R108.reuse, R113 ;  /* 0x0000006ca4687223 */ /* 0x080fe20000010071 */
[----:B------:R-:W-:Y:S01]  /*50b0*/  FADD.FTZ R97, R138, -R105 ;  /* 0x800000698a617221 */ /* 0x000fe20000010000 */
[-CC-:B------:R-:W-:Y:S01]  /*50c0*/  FFMA.FTZ R107, R137, R108.reuse, R113.reuse ;  /* 0x0000006c896b7223 */ /* 0x180fe20000010071 */
[----:B------:R-:W-:Y:S01]  /*50d0*/  FADD.FTZ R99, R161, -R98 ;  /* 0x80000062a1637221 */ /* 0x000fe20000010000 */
[----:B------:R-:W-:Y:S01]  /*50e0*/  FADD.FTZ R105, R169, -R104 ;  /* 0x80000068a9697221 */ /* 0x000fe20000010000 */
[C---:B------:R-:W-:Y:S01]  /*50f0*/  FMUL.FTZ R97, R2.reuse, R97 ;  /* 0x0000006102617220 */ /* 0x040fe20000410000 */
[-CC-:B------:R-:W-:Y:S01]  /*5100*/  FFMA.FTZ R106, R135, R108.reuse, R113.reuse ;  /* 0x0000006c876a7223 */ /* 0x180fe20000010071 */
[----:B------:R-:W-:Y:S01]  /*5110*/  FMUL.FTZ R98, R2, R99 ;  /* 0x0000006302627220 */ /* 0x000fe20000410000 */
[----:B------:R-:W-:Y:S01]  /*5120*/  FFMA.FTZ R117, R170, R108, R113 ;  /* 0x0000006caa757223 */ /* 0x000fe20000010071 */
[----:B------:R-:W-:Y:S01]  /*5130*/  FADD.FTZ R107, R136, -R107 ;  /* 0x8000006b886b7221 */ /* 0x000fe20000010000 */
[----:B------:R-:W-:Y:S01]  /*5140*/  FMUL.FTZ R104, R2, R105 ;  /* 0x0000006902687220 */ /* 0x000fe20000410000 */
[----:B------:R-:W-:Y:S01]  /*5150*/  FADD.FTZ R115, R133, -R106 ;  /* 0x8000006a85737221 */ /* 0x000fe20000010000 */
[----:B------:R-:W-:Y:S01]  /*5160*/  FSEL R105, R98, RZ, P3 ;  /* 0x000000ff62697208 */ /* 0x000fe20001800000 */
        /* <DEDUP_REMOVED lines=10> */
.L_x_822:
[----:B------:R-:W-:Y:S05]  /*5210*/  @!P2 BRA `(.L_x_823) ;  /* 0x000000000018a947 */ /* 0x000fea0003800000 */
[----:B------:R-:W-:Y:S01]  /*5220*/  FMUL.FTZ R97, R105, UR17 ;  /* 0x0000001169617c20 */ /* 0x000fe20008410000 */
[----:B-----5:R-:W-:-:S03]  /*5230*/  LOP3.LUT P4, RZ, R120, 0xff000000, RZ, 0xc0, !PT ;  /* 0xff00000078ff7812 */ /* 0x020fc6000788c0ff */
[----:B------:R-:W-:-:S05]  /*5240*/  FMUL.FTZ R97, R97, UR16 ;  /* 0x0000001061617c20 */ /* 0x000fca0008410000 */
[----:B------:R-:W-:-:S04]  /*5250*/  FSEL R97, R97, RZ, P4 ;  /* 0x000000ff61617208 */ /* 0x000fc80002000000 */
[----:B------:R-:W-:-:S04]  /*5260*/  F2FP.BF16.F32.PACK_AB R97, RZ, R97 ;  /* 0x00000061ff61723e */ /* 0x000fc800000010ff */
[----:B------:R-:W-:-:S07]  /*5270*/  PRMT R93, R93, 0x5410, R97 ;  /* 0x000054105d5d7816 */ /* 0x000fce0000000061 */
.L_x_823:
[----:B------:R-:W-:Y:S01]  /*5280*/  F2FP.BF16.F32.PACK_AB R97, R105, R98 ;  /* 0x000000626961723e */ /* 0x000fe200000010ff */
[C---:B------:R-:W-:Y:S01]  /*5290*/  FMUL.FTZ R105, R2.reuse, R115 ;  /* 0x0000007302697220 */ /* 0x040fe20000410000 */
[----:B------:R-:W-:Y:S01]  /*52a0*/  FMUL.FTZ R106, R2, R117 ;  /* 0x00000075026a7220 */ /* 0x000fe20000410000 */
        /* <DEDUP_REMOVED lines=9> */
.L_x_824:
[----:B------:R-:W-:Y:S05]  /*5340*/  @!P2 BRA `(.L_x_825) ;  /* 0x000000000018a947 */ /* 0x000fea0003800000 */
[----:B------:R-:W-:Y:S01]  /*5350*/  FMUL.FTZ R98, R104, UR17 ;  /* 0x0000001168627c20 */ /* 0x000fe20008410000 */
[----:B-----5:R-:W-:-:S03]  /*5360*/  LOP3.LUT P4, RZ, R121, 0xff00, RZ, 0xc0, !PT ;  /* 0x0000ff0079ff7812 */ /* 0x020fc6000788c0ff */
[----:B------:R-:W-:-:S05]  /*5370*/  FMUL.FTZ R98, R98, UR16 ;  /* 0x0000001062627c20 */ /* 0x000fca0008410000 */
[----:B------:R-:W-:-:S04]  /*5380*/  FSEL R98, R98, RZ, P4 ;  /* 0x000000ff62627208 */ /* 0x000fc80002000000 */
[----:B------:R-:W-:-:S04]  /*5390*/  F2FP.BF16.F32.PACK_AB R98, RZ, R98 ;  /* 0x00000062ff62723e */ /* 0x000fc800000010ff */
[----:B------:R-:W-:-:S07]  /*53a0*/  PRMT R94, R94, 0x5410, R98 ;  /* 0x000054105e5e7816 */ /* 0x000fce0000000062 */
.L_x_825:
[----:B------:R-:W-:Y:S02]  /*53b0*/  F2FP.BF16.F32.PACK_AB R98, R104, R99 ;  /* 0x000000636862723e */ /* 0x000fe400000010ff */
        /* <DEDUP_REMOVED lines=9> */
.L_x_826:
        /* <DEDUP_REMOVED lines=10> */
.L_x_819:
[----:B------:R-:W-:Y:S05]  /*54f0*/  @!P2 BRA `(.L_x_827) ;  /* 0x00000000002ca947 */ /* 0x000fea0003800000 */
[----:B0-----:R-:W-:Y:S01]  /*5500*/  FFMA.FTZ R105, R141, R108, R113 ;  /* 0x0000006c8d697223 */ /* 0x001fe20000010071 */
        /* <DEDUP_REMOVED lines=10> */
.L_x_827:
        /* <DEDUP_REMOVED lines=12> */
.L_x_828:
        /* <DEDUP_REMOVED lines=12> */
.L_x_829:
        /* <DEDUP_REMOVED lines=12> */
.L_x_830:
        /* <DEDUP_REMOVED lines=12> */
.L_x_831:
        /* <DEDUP_REMOVED lines=12> */
.L_x_832:
        /* <DEDUP_REMOVED lines=12> */
.L_x_833:
[----:B------:R-:W-:Y:S05]  /*5a30*/  @!P2 BRA `(.L_x_811) ;  /* 0x000000000030a947 */ /* 0x000fea0003800000 */
[----:B0-----:R-:W-:Y:S01]  /*5a40*/  FFMA.FTZ R105, R170, R108, R113 ;  /* 0x0000006caa697223 */ /* 0x001fe20000010071 */
        /* <DEDUP_REMOVED lines=11> */
.L_x_811:
[----:B0-----:R-:W0:Y:S01]  /*5b00*/  @P0 LDC.64 R106, c[0x0][0x478] ;  /* 0x00011e00ff6a0b82 */ /* 0x001e220000000a00 */
[----:B------:R-:W-:Y:S01]  /*5b10*/  @P0 VIADD R115, R111, 0x100 ;  /* 0x000001006f730836 */ /* 0x000fe20000000000 */
[----:B------:R-:W-:-:S06]  /*5b20*/  @P2 IADD3 R117, PT, PT, R109, 0x100, RZ ;  /* 0x000001006d752810 */ /* 0x000fcc0007ffe0ff */
[----:B------:R-:W1:Y:S01]  /*5b30*/  @P2 LDC.64 R104, c[0x0][0x468] ;  /* 0x00011a00ff682b82 */ /* 0x000e620000000a00 */
[----:B0-----:R-:W-:-:S05]  /*5b40*/  @P0 IMAD.WIDE.U32 R106, R115, 0x10, R106 ;  /* 0x00000010736a0825 */ /* 0x001fca00078e006a */
[----:B------:R0:W-:Y:S01]  /*5b50*/  @P0 STG.E.128 desc[UR12][R106.64], R96 ;  /* 0x000000606a000986 */ /* 0x0001e2000c101d0c */
[----:B-1----:R-:W-:-:S05]  /*5b60*/  @P2 IMAD.WIDE.U32 R104, R117, 0x10, R104 ;  /* 0x0000001075682825 */ /* 0x002fca00078e0068 */
[----:B------:R0:W-:Y:S01]  /*5b70*/  @P2 STG.E.128 desc[UR12][R104.64], R92 ;  /* 0x0000005c68002986 */ /* 0x0001e2000c101d0c */
[----:B------:R-:W-:Y:S05]  /*5b80*/  @!P1 BRA `(.L_x_834) ;  /* 0x0000000c00149947 */ /* 0x000fea0003800000 */
[----:B------:R-:W-:Y:S05]  /*5b90*/  @!P0 BRA `(.L_x_835) ;  /* 0x0000000400948947 */ /* 0x000fea0003800000 */
[----:B------:R-:W-:Y:S02]  /*5ba0*/  ISETP.GT.AND P3, PT, R0, RZ, PT ;  /* 0x000000ff0000720c */ /* 0x000fe40003f64270 */
[C---:B0----5:R-:W-:Y:S02]  /*5bb0*/  PRMT R96, R4.reuse, 0x7632, R96 ;  /* 0x0000763204607816 */ /* 0x061fe40000000060 */
[----:B------:R-:W-:Y:S02]  /*5bc0*/  PRMT R97, R5, 0x7632, R97 ;  /* 0x0000763205617816 */ /* 0x000fe40000000061 */
[----:B------:R-:W-:Y:S01]  /*5bd0*/  SHF.L.U32 R99, R4, 0x10, RZ ;  /* 0x0000001004637819 */ /* 0x000fe200000006ff */
[----:B------:R-:W-:Y:S01]  /*5be0*/  IMAD.U32 R105, R96, 0x10000, RZ ;  /* 0x0001000060697824 */ /* 0x000fe200078e00ff */
        /* <DEDUP_REMOVED lines=19> */
[-CC-:B------:R-:W-:Y:S01]  /*5d20*/  @P3 FFMA.FTZ R96, R173, R108.reuse, R113.reuse ;  /* 0x0000006cad603223 */ /* 0x180fe20000010071 */
[----:B------:R-:W-:Y:S01]  /*5d30*/  @P3 FFMA.FTZ R112, R184, R108, R113 ;  /* 0x0000006cb8703223 */ /* 0x000fe20000010071 */
[----:B------:R-:W-:Y:S01]  /*5d40*/  SHF.L.U32 R110, R97, 0x10, RZ ;  /* 0x00000010616e7819 */ /* 0x000fe200000006ff */
[----:B------:R-:W-:Y:S01]  /*5d50*/  @P3 FFMA.FTZ R104, R2, R115, R104 ;  /* 0x0000007302683223 */ /* 0x000fe20000010068 */
[----:B------:R-:W-:Y:S01]  /*5d60*/  @P3 FADD.FTZ R97, R187, -R106 ;  /* 0x8000006abb613221 */ /* 0x000fe20000010000 */
[----:B------:R-:W-:Y:S01]  /*5d70*/  SHF.L.U32 R115, R6, 0x10, RZ ;  /* 0x0000001006737819 */ /* 0x000fe200000006ff */
[----:B------:R-:W-:Y:S01]  /*5d80*/  @P3 FADD.FTZ R106, R172, -R119 ;  /* 0x80000077ac6a3221 */ /* 0x000fe20000010000 */
[----:B------:R-:W-:Y:S01]  /*5d90*/  @P3 FADD.FTZ R96, R171, -R96 ;  /* 0x80000060ab603221 */ /* 0x000fe20000010000 */
[----:B------:R-:W-:Y:S01]  /*5da0*/  @P3 FADD.FTZ R119, R185, -R112 ;  /* 0x80000070b9773221 */ /* 0x000fe20000010000 */
[C---:B------:R-:W-:Y:S01]  /*5db0*/  @P3 FFMA.FTZ R98, R2.reuse, R97, R98 ;  /* 0x0000006102623223 */ /* 0x040fe20000010062 */
[C---:B------:R-:W-:Y:S01]  /*5dc0*/  @P3 FFMA.FTZ R117, R2.reuse, R106, R117 ;  /* 0x0000006a02753223 */ /* 0x040fe20000010075 */
[C---:B------:R-:W-:Y:S01]  /*5dd0*/  @P3 FFMA.FTZ R115, R2.reuse, R96, R115 ;  /* 0x0000006002733223 */ /* 0x040fe20000010073 */
[----:B------:R-:W-:Y:S01]  /*5de0*/  @P3 FFMA.FTZ R110, R2, R119, R110 ;  /* 0x00000077026e3223 */ /* 0x000fe2000001006e */
[----:B------:R-:W-:-:S02]  /*5df0*/  F2FP.BF16.F32.PACK_AB R106, RZ, R99 ;  /* 0x00000063ff6a723e */ /* 0x000fc400000010ff */
[----:B------:R-:W-:Y:S02]  /*5e00*/  F2FP.BF16.F32.PACK_AB R112, RZ, R105 ;  /* 0x00000069ff70723e */ /* 0x000fe400000010ff */
        /* <DEDUP_REMOVED lines=8> */
.L_x_836:
[----:B------:R-:W-:Y:S05]  /*5e90*/  @!P2 BRA `(.L_x_837) ;  /* 0x000000000018a947 */ /* 0x000fea0003800000 */
[----:B------:R-:W-:Y:S01]  /*5ea0*/  FMUL.FTZ R105, R105, UR17 ;  /* 0x0000001169697c20 */ /* 0x000fe20008410000 */
[----:B------:R-:W-:-:S03]  /*5eb0*/  LOP3.LUT P3, RZ, R122, 0xff00, RZ, 0xc0, !PT ;  /* 0x0000ff007aff7812 */ /* 0x000fc6000786c0ff */
[----:B------:R-:W-:-:S05]  /*5ec0*/  FMUL.FTZ R105, R105, UR16 ;  /* 0x0000001069697c20 */ /* 0x000fca0008410000 */
[----:B------:R-:W-:-:S04]  /*5ed0*/  FSEL R105, R105, RZ, P3 ;  /* 0x000000ff69697208 */ /* 0x000fc80001800000 */
[----:B------:R-:W-:-:S04]  /*5ee0*/  F2FP.BF16.F32.PACK_AB R105, RZ, R105 ;  /* 0x00000069ff69723e */ /* 0x000fc800000010ff */
[----:B------:R-:W-:-:S07]  /*5ef0*/  PRMT R92, R92, 0x5410, R105 ;  /* 0x000054105c5c7816 */ /* 0x000fce0000000069 */
.L_x_837:
[----:B------:R-:W-:Y:S05]  /*5f00*/  @!P2 BRA `(.L_x_838) ;  /* 0x000000000018a947 */ /* 0x000fea0003800000 */
[----:B------:R-:W-:Y:S01]  /*5f10*/  FMUL.FTZ R107, R107, UR17 ;  /* 0x000000116b6b7c20 */ /* 0x000fe20008410000 */
[----:B------:R-:W-:-:S03]  /*5f20*/  LOP3.LUT P3, RZ, R122, 0xff0000, RZ, 0xc0, !PT ;  /* 0x00ff00007aff7812 */ /* 0x000fc6000786c0ff */
[----:B------:R-:W-:-:S05]  /*5f30*/  FMUL.FTZ R107, R107, UR16 ;  /* 0x000000106b6b7c20 */ /* 0x000fca0008410000 */
[----:B------:R-:W-:-:S04]  /*5f40*/  FSEL R107, R107, RZ, P3 ;  /* 0x000000ff6b6b7208 */ /* 0x000fc80001800000 */
[----:B------:R-:W-:-:S04]  /*5f50*/  F2FP.BF16.F32.PACK_AB R107, RZ, R107 ;  /* 0x0000006bff6b723e */ /* 0x000fc800000010ff */
[----:B------:R-:W-:-:S07]  /*5f60*/  PRMT R93, R107, 0x7610, R93 ;  /* 0x000076106b5d7816 */ /* 0x000fce000000005d */
.L_x_838:
[----:B------:R-:W-:Y:S05]  /*5f70*/  @!P2 BRA `(.L_x_839) ;  /* 0x000000000018a947 */ /* 0x000fea0003800000 */
[----:B------:R-:W-:Y:S01]  /*5f80*/  FMUL.FTZ R104, R104, UR17 ;  /* 0x0000001168687c20 */ /* 0x000fe20008410000 */
[----:B------:R-:W-:-:S03]  /*5f90*/  LOP3.LUT P3, RZ, R122, 0xff000000, RZ, 0xc0, !PT ;  /* 0xff0000007aff7812 */ /* 0x000fc6000786c0ff */
[----:B------:R-:W-:-:S05]  /*5fa0*/  FMUL.FTZ R104, R104, UR16 ;  /* 0x0000001068687c20 */ /* 0x000fca0008410000 */
[----:B------:R-:W-:-:S04]  /*5fb0*/  FSEL R104, R104, RZ, P3 ;  /* 0x000000ff68687208 */ /* 0x000fc80001800000 */
[----:B------:R-:W-:-:S04]  /*5fc0*/  F2FP.BF16.F32.PACK_AB R104, RZ, R104 ;  /* 0x00000068ff68723e */ /* 0x000fc800000010ff */
[----:B------:R-:W-:-:S07]  /*5fd0*/  PRMT R93, R93, 0x5410, R104 ;  /* 0x000054105d5d7816 */ /* 0x000fce0000000068 */
.L_x_839:
[----:B------:R-:W-:Y:S05]  /*5fe0*/  @!P2 BRA `(.L_x_840) ;  /* 0x000000000018a947 */ /* 0x000fea0003800000 */
[----:B------:R-:W-:Y:S01]  /*5ff0*/  FMUL.FTZ R96, R115, UR17 ;  /* 0x0000001173607c20 */ /* 0x000fe20008410000 */
[----:B------:R-:W-:-:S03]  /*6000*/  LOP3.LUT P3, RZ, R123, 0xff, RZ, 0xc0, !PT ;  /* 0x000000ff7bff7812 */ /* 0x000fc6000786c0ff */
[----:B------:R-:W-:-:S05]  /*6010*/  FMUL.FTZ R96, R96, UR16 ;  /* 0x0000001060607c20 */ /* 0x000fca0008410000 */
[----:B------:R-:W-:-:S04]  /*6020*/  FSEL R96, R96, RZ, P3 ;  /* 0x000000ff60607208 */ /* 0x000fc80001800000 */
[----:B------:R-:W-:-:S04]  /*6030*/  F2FP.BF16.F32.PACK_AB R96, RZ, R96 ;  /* 0x00000060ff60723e */ /* 0x000fc800000010ff */
[----:B------:R-:W-:-:S07]  /*6040*/  PRMT R94, R96, 0x7610, R94 ;  /* 0x00007610605e7816 */ /* 0x000fce000000005e */
.L_x_840:
[----:B------:R-:W-:Y:S05]  /*6050*/  @!P2 BRA `(.L_x_841) ;  /* 0x000000000018a947 */ /* 0x000fea0003800000 */
[----:B------:R-:W-:Y:S01]  /*6060*/  FMUL.FTZ R96, R98, UR17 ;  /* 0x0000001162607c20 */ /* 0x000fe20008410000 */
[----:B------:R-:W-:-:S03]  /*6070*/  LOP3.LUT P3, RZ, R123, 0xff00, RZ, 0xc0, !PT ;  /* 0x0000ff007bff7812 */ /* 0x000fc6000786c0ff */
[----:B------:R-:W-:-:S05]  /*6080*/  FMUL.FTZ R96, R96, UR16 ;  /* 0x0000001060607c20 */ /* 0x000fca0008410000 */
[----:B------:R-:W-:-:S04]  /*6090*/  FSEL R96, R96, RZ, P3 ;  /* 0x000000ff60607208 */ /* 0x000fc80001800000 */
[----:B------:R-:W-:-:S04]  /*60a0*/  F2FP.BF16.F32.PACK_AB R96, RZ, R96 ;  /* 0x00000060ff60723e */ /* 0x000fc800000010ff */
[----:B------:R-:W-:-:S07]  /*60b0*/  PRMT R94, R94, 0x5410, R96 ;  /* 0x000054105e5e7816 */ /* 0x000fce0000000060 */
.L_x_841:
[----:B------:R-:W-:Y:S02]  /*60c0*/  F2FP.BF16.F32.PACK_AB R98, R98, R115 ;  /* 0x000000736262723e */ /* 0x000fe400000010ff */
        /* <DEDUP_REMOVED lines=8> */
.L_x_842:
        /* <DEDUP_REMOVED lines=10> */
.L_x_835:
[----:B------:R-:W-:Y:S01]  /*61f0*/  ISETP.GT.AND P3, PT, R0, RZ, PT ;  /* 0x000000ff0000720c */ /* 0x000fe20003f64270 */
[----:B------:R-:W-:-:S12]  /*6200*/  @!P2 BRA `(.L_x_844) ;  /* 0x000000000028a947 */ /* 0x000fd80003800000 */
        /* <DEDUP_REMOVED lines=10> */
.L_x_844:
        /* <DEDUP_REMOVED lines=12> */
.L_x_845:
        /* <DEDUP_REMOVED lines=11> */
.L_x_846:
        /* <DEDUP_REMOVED lines=12> */
.L_x_847:
        /* <DEDUP_REMOVED lines=11> */
.L_x_848:
        /* <DEDUP_REMOVED lines=12> */
.L_x_849:
        /* <DEDUP_REMOVED lines=11> */
.L_x_850:
        /* <DEDUP_REMOVED lines=14> */
.L_x_834:
[----:B------:R-:W-:Y:S05]  /*67e0*/  @!P0 BRA `(.L_x_851) ;  /* 0x00000004007c8947 */ /* 0x000fea0003800000 */
[-CC-:B0-----:R-:W-:Y:S01]  /*67f0*/  FFMA.FTZ R97, R167, R108.reuse, R113.reuse ;  /* 0x0000006ca7617223 */ /* 0x181fe20000010071 */
[-CC-:B------:R-:W-:Y:S01]  /*6800*/  FFMA.FTZ R96, R178, R108.reuse, R113.reuse ;  /* 0x0000006cb2607223 */ /* 0x180fe20000010071 */
[----:B------:R-:W-:Y:S01]  /*6810*/  ISETP.GT.AND P3, PT, R0, RZ, PT ;  /* 0x000000ff0000720c */ /* 0x000fe20003f64270 */
[----:B------:R-:W-:Y:S01]  /*6820*/  FFMA.FTZ R104, R165, R108, R113 ;  /* 0x0000006ca5687223 */ /* 0x000fe20000010071 */
[----:B------:R-:W-:Y:S01]  /*6830*/  FADD.FTZ R97, R166, -R97 ;  /* 0x80000061a6617221 */ /* 0x000fe20000010000 */
[----:B------:R-:W-:-:S03]  /*6840*/  FADD.FTZ R99, R177, -R96 ;  /* 0x80000060b1637221 */ /* 0x000fc60000010000 */
[C---:B------:R-:W-:Y:S01]  /*6850*/  FMUL.FTZ R96, R2.reuse, R97 ;  /* 0x0000006102607220 */ /* 0x040fe20000410000 */
[----:B------:R-:W-:-:S04]  /*6860*/  FMUL.FTZ R97, R2, R99 ;  /* 0x0000006302617220 */ /* 0x000fc80000410000 */
[----:B------:R-:W-:Y:S02]  /*6870*/  FSEL R98, R96, RZ, P3 ;  /* 0x000000ff60627208 */ /* 0x000fe40001800000 */
[----:B------:R-:W-:-:S04]  /*6880*/  FSEL R99, R97, RZ, P3 ;  /* 0x000000ff61637208 */ /* 0x000fc80001800000 */
        /* <DEDUP_REMOVED lines=8> */
.L_x_852:
[----:B------:R-:W-:Y:S05]  /*6910*/  @!P2 BRA `(.L_x_853) ;  /* 0x000000000018a947 */ /* 0x000fea0003800000 */
[----:B------:R-:W-:Y:S01]  /*6920*/  FMUL.FTZ R97, R99, UR17 ;  /* 0x0000001163617c20 */ /* 0x000fe20008410000 */
[----:B-----5:R-:W-:-:S03]  /*6930*/  LOP3.LUT P4, RZ, R122, 0xff00, RZ, 0xc0, !PT ;  /* 0x0000ff007aff7812 */ /* 0x020fc6000788c0ff */
[----:B------:R-:W-:-:S05]  /*6940*/  FMUL.FTZ R97, R97, UR16 ;  /* 0x0000001061617c20 */ /* 0x000fca0008410000 */
[----:B------:R-:W-:-:S04]  /*6950*/  FSEL R97, R97, RZ, P4 ;  /* 0x000000ff61617208 */ /* 0x000fc80002000000 */
[----:B------:R-:W-:-:S04]  /*6960*/  F2FP.BF16.F32.PACK_AB R97, RZ, R97 ;  /* 0x00000061ff61723e */ /* 0x000fc800000010ff */
[----:B------:R-:W-:-:S07]  /*6970*/  PRMT R92, R92, 0x5410, R97 ;  /* 0x000054105c5c7816 */ /* 0x000fce0000000061 */
.L_x_853:
[-CC-:B------:R-:W-:Y:S01]  /*6980*/  FFMA.FTZ R99, R176, R108.reuse, R113.reuse ;  /* 0x0000006cb0637223 */ /* 0x180fe20000010071 */
[-CC-:B------:R-:W-:Y:S01]  /*6990*/  FFMA.FTZ R98, R173, R108.reuse, R113.reuse ;  /* 0x0000006cad627223 */ /* 0x180fe20000010071 */
[-C--:B------:R-:W-:Y:S01]  /*69a0*/  FFMA.FTZ R106, R186, R108.reuse, R113 ;  /* 0x0000006cba6a7223 */ /* 0x080fe20000010071 */
[----:B------:R-:W-:Y:S01]  /*69b0*/  FADD.FTZ R97, R163, -R104 ;  /* 0x80000068a3617221 */ /* 0x000fe20000010000 */
[----:B------:R-:W-:Y:S01]  /*69c0*/  FADD.FTZ R99, R174, -R99 ;  /* 0x80000063ae637221 */ /* 0x000fe20000010000 */
[-CC-:B------:R-:W-:Y:S01]  /*69d0*/  FFMA.FTZ R115, R175, R108.reuse, R113.reuse ;  /* 0x0000006caf737223 */ /* 0x180fe20000010071 */
[----:B------:R-:W-:Y:S01]  /*69e0*/  FFMA.FTZ R110, R184, R108, R113 ;  /* 0x0000006cb86e7223 */ /* 0x000fe20000010071 */
[----:B------:R-:W-:Y:S01]  /*69f0*/  FADD.FTZ R105, R171, -R98 ;  /* 0x80000062ab697221 */ /* 0x000fe20000010000 */
[----:B------:R-:W-:Y:S01]  /*6a00*/  FADD.FTZ R107, R187, -R106 ;  /* 0x8000006abb6b7221 */ /* 0x000fe20000010000 */
[C---:B------:R-:W-:Y:S01]  /*6a10*/  FMUL.FTZ R98, R2.reuse, R99 ;  /* 0x0000006302627220 */ /* 0x040fe20000410000 */
[----:B------:R-:W-:Y:S01]  /*6a20*/  FMUL.FTZ R97, R2, R97 ;  /* 0x0000006102617220 */ /* 0x000fe20000410000 */
[----:B------:R-:W-:Y:S01]  /*6a30*/  FADD.FTZ R115, R172, -R115 ;  /* 0x80000073ac737221 */ /* 0x000fe20000010000 */
[----:B------:R-:W-:Y:S01]  /*6a40*/  FADD.FTZ R117, R185, -R110 ;  /* 0x8000006eb9757221 */ /* 0x000fe20000010000 */
[C---:B------:R-:W-:Y:S01]  /*6a50*/  FMUL.FTZ R104, R2.reuse, R107 ;  /* 0x0000006b02687220 */ /* 0x040fe20000410000 */
[----:B------:R-:W-:Y:S01]  /*6a60*/  FMUL.FTZ R99, R2, R105 ;  /* 0x0000006902637220 */ /* 0x000fe20000410000 */
[----:B------:R-:W-:Y:S01]  /*6a70*/  FSEL R107, R98, RZ, P3 ;  /* 0x000000ff626b7208 */ /* 0x000fe20001800000 */
        /* <DEDUP_REMOVED lines=10> */
.L_x_854:
[----:B------:R-:W-:Y:S05]  /*6b20*/  @!P2 BRA `(.L_x_855) ;  /* 0x000000000018a947 */ /* 0x000fea0003800000 */
[----:B------:R-:W-:Y:S01]  /*6b30*/  FMUL.FTZ R97, R107, UR17 ;  /* 0x000000116b617c20 */ /* 0x000fe20008410000 */
[----:B-----5:R-:W-:-:S03]  /*6b40*/  LOP3.LUT P4, RZ, R122, 0xff000000, RZ, 0xc0, !PT ;  /* 0xff0000007aff7812 */ /* 0x020fc6000788c0ff */
[----:B------:R-:W-:-:S05]  /*6b50*/  FMUL.FTZ R97, R97, UR16 ;  /* 0x0000001061617c20 */ /* 0x000fca0008410000 */
[----:B------:R-:W-:-:S04]  /*6b60*/  FSEL R97, R97, RZ, P4 ;  /* 0x000000ff61617208 */ /* 0x000fc80002000000 */
[----:B------:R-:W-:-:S04]  /*6b70*/  F2FP.BF16.F32.PACK_AB R97, RZ, R97 ;  /* 0x00000061ff61723e */ /* 0x000fc800000010ff */
[----:B------:R-:W-:-:S07]  /*6b80*/  PRMT R93, R93, 0x5410, R97 ;  /* 0x000054105d5d7816 */ /* 0x000fce0000000061 */
.L_x_855:
[----:B------:R-:W-:Y:S02]  /*6b90*/  F2FP.BF16.F32.PACK_AB R97, R107, R98 ;  /* 0x000000626b61723e */ /* 0x000fe400000010ff */
        /* <DEDUP_REMOVED lines=11> */
.L_x_856:
[----:B------:R-:W-:Y:S05]  /*6c50*/  @!P2 BRA `(.L_x_857) ;  /* 0x000000000018a947 */ /* 0x000fea0003800000 */
[----:B------:R-:W-:Y:S01]  /*6c60*/  FMUL.FTZ R98, R104, UR17 ;  /* 0x0000001168627c20 */ /* 0x000fe20008410000 */
[----:B-----5:R-:W-:-:S03]  /*6c70*/  LOP3.LUT P3, RZ, R123, 0xff00, RZ, 0xc0, !PT ;  /* 0x0000ff007bff7812 */ /* 0x020fc6000786c0ff */
[----:B------:R-:W-:-:S05]  /*6c80*/  FMUL.FTZ R98, R98, UR16 ;  /* 0x0000001062627c20 */ /* 0x000fca0008410000 */
[----:B------:R-:W-:-:S04]  /*6c90*/  FSEL R98, R98, RZ, P3 ;  /* 0x000000ff62627208 */ /* 0x000fc80001800000 */
[----:B------:R-:W-:-:S04]  /*6ca0*/  F2FP.BF16.F32.PACK_AB R98, RZ, R98 ;  /* 0x00000062ff62723e */ /* 0x000fc800000010ff */
[----:B------:R-:W-:-:S07]  /*6cb0*/  PRMT R94, R94, 0x5410, R98 ;  /* 0x000054105e5e7816 */ /* 0x000fce0000000062 */
.L_x_857:
[----:B------:R-:W-:Y:S05]  /*6cc0*/  @!P2 BRA `(.L_x_858) ;  /* 0x000000000018a947 */ /* 0x000fea0003800000 */
[----:B------:R-:W-:Y:S01]  /*6cd0*/  FMUL.FTZ R98, R105, UR17 ;  /* 0x0000001169627c20 */ /* 0x000fe20008410000 */
[----:B-----5:R-:W-:-:S03]  /*6ce0*/  LOP3.LUT P3, RZ, R123, 0xff0000, RZ, 0xc0, !PT ;  /* 0x00ff00007bff7812 */ /* 0x020fc6000786c0ff */
[----:B------:R-:W-:-:S05]  /*6cf0*/  FMUL.FTZ R98, R98, UR16 ;  /* 0x0000001062627c20 */ /* 0x000fca0008410000 */
[----:B------:R-:W-:-:S04]  /*6d00*/  FSEL R98, R98, RZ, P3 ;  /* 0x000000ff62627208 */ /* 0x000fc80001800000 */
[----:B------:R-:W-:-:S04]  /*6d10*/  F2FP.BF16.F32.PACK_AB R98, RZ, R98 ;  /* 0x00000062ff62723e */ /* 0x000fc800000010ff */
[----:B------:R-:W-:-:S07]  /*6d20*/  PRMT R95, R98, 0x7610, R95 ;  /* 0x00007610625f7816 */ /* 0x000fce000000005f */
.L_x_858:
        /* <DEDUP_REMOVED lines=11> */
.L_x_851:
        /* <DEDUP_REMOVED lines=12> */
.L_x_859:
        /* <DEDUP_REMOVED lines=12> */
.L_x_860:
        /* <DEDUP_REMOVED lines=12> */
.L_x_861:
        /* <DEDUP_REMOVED lines=12> */
.L_x_862:
        /* <DEDUP_REMOVED lines=12> */
.L_x_863:
        /* <DEDUP_REMOVED lines=12> */
.L_x_864:
        /* <DEDUP_REMOVED lines=12> */
.L_x_865:
        /* <DEDUP_REMOVED lines=13> */
.L_x_843:
        /* <DEDUP_REMOVED lines=11> */
[----:B0----5:R-:W-:Y:S01]  /*74a0*/  IMAD.U32 R99, R100, 0x10000, RZ ;  /* 0x0001000064637824 */ /* 0x021fe200078e00ff */
[C---:B------:R-:W-:Y:S02]  /*74b0*/  PRMT R96, R101.reuse, 0x7632, R96 ;  /* 0x0000763265607816 */ /* 0x040fe40000000060 */
        /* <DEDUP_REMOVED lines=10> */
[-CC-:B------:R-:W-:Y:S01]  /*7560*/  @P1 FFMA.FTZ R106, R189, R108.reuse, R113.reuse ;  /* 0x0000006cbd6a1223 */ /* 0x180fe20000010071 */
[-CC-:B------:R-:W-:Y:S01]  /*7570*/  @P1 FFMA.FTZ R110, R196, R108.reuse, R113.reuse ;  /* 0x0000006cc46e1223 */ /* 0x180fe20000010071 */
[-CC-:B------:R-:W-:Y:S01]  /*7580*/  @P1 FFMA.FTZ R117, R191, R108.reuse, R113.reuse ;  /* 0x0000006cbf751223 */ /* 0x180fe20000010071 */
[----:B------:R-:W-:Y:S01]  /*7590*/  @P1 FFMA.FTZ R112, R198, R108, R113 ;  /* 0x0000006cc6701223 */ /* 0x000fe20000010071 */
[----:B------:R-:W-:Y:S01]  /*75a0*/  @P1 FADD.FTZ R113, R193, -R104 ;  /* 0x80000068c1711221 */ /* 0x000fe20000010000 */
[C---:B------:R-:W-:Y:S01]  /*75b0*/  @P1 FFMA.FTZ R99, R2.reuse, R97, R99 ;  /* 0x0000006102631223 */ /* 0x040fe20000010063 */
[----:B------:R-:W-:Y:S01]  /*75c0*/  @P1 FFMA.FTZ R107, R2, R96, R107 ;  /* 0x00000060026b1223 */ /* 0x000fe2000001006b */
[----:B------:R-:W-:Y:S01]  /*75d0*/  PRMT R96, R102, 0x7632, R96 ;  /* 0x0000763266607816 */ /* 0x000fe20000000060 */
[----:B------:R-:W-:Y:S01]  /*75e0*/  @P1 FADD.FTZ R105, R190, -R105 ;  /* 0x80000069be691221 */ /* 0x000fe20000010000 */
[C---:B------:R-:W-:Y:S01]  /*75f0*/  PRMT R97, R103.reuse, 0x7632, R97 ;  /* 0x0000763267617816 */ /* 0x040fe20000000061 */
[C---:B------:R-:W-:Y:S01]  /*7600*/  @P1 FFMA.FTZ R98, R2.reuse, R113, R98 ;  /* 0x0000007102621223 */ /* 0x040fe20000010062 */
[----:B------:R-:W-:Y:S01]  /*7610*/  SHF.L.U32 R113, R103, 0x10, RZ ;  /* 0x0000001067717819 */ /* 0x000fe200000006ff */
[----:B------:R-:W-:Y:S01]  /*7620*/  @P1 FFMA.FTZ R0, R2, R105, R0 ;  /* 0x0000006902001223 */ /* 0x000fe20000010000 */
[----:B------:R-:W-:Y:S01]  /*7630*/  SHF.L.U32 R104, R96, 0x10, RZ ;  /* 0x0000001060687819 */ /* 0x000fe200000006ff */
[----:B------:R-:W-:Y:S01]  /*7640*/  @P1 FADD.FTZ R96, R188, -R117 ;  /* 0x80000075bc601221 */ /* 0x000fe20000010000 */
[----:B------:R-:W-:Y:S01]  /*7650*/  SHF.L.U32 R108, R97, 0x10, RZ ;  /* 0x00000010616c7819 */ /* 0x000fe200000006ff */
[----:B------:R-:W-:Y:S01]  /*7660*/  @P1 FADD.FTZ R97, R197, -R110 ;  /* 0x8000006ec5611221 */ /* 0x000fe20000010000 */
[----:B------:R-:W-:-:S02]  /*7670*/  IMAD.U32 R105, R102, 0x10000, RZ ;  /* 0x0001000066697824 */ /* 0x000fc400078e00ff */
[----:B------:R-:W-:Y:S01]  /*7680*/  @P1 FADD.FTZ R106, R179, -R106 ;  /* 0x8000006ab36a1221 */ /* 0x000fe20000010000 */
[----:B------:R-:W-:Y:S01]  /*7690*/  @P1 FADD.FTZ R115, R195, -R112 ;  /* 0x80000070c3731221 */ /* 0x000fe20000010000 */
[C---:B------:R-:W-:Y:S01]  /*76a0*/  @P1 FFMA.FTZ R104, R2.reuse, R97, R104 ;  /* 0x0000006102681223 */ /* 0x040fe20000010068 */
[C---:B------:R-:W-:Y:S01]  /*76b0*/  @P1 FFMA.FTZ R113, R2.reuse, R96, R113 ;  /* 0x0000006002711223 */ /* 0x040fe20000010071 */
[C---:B------:R-:W-:Y:S01]  /*76c0*/  @P1 FFMA.FTZ R105, R2.reuse, R106, R105 ;  /* 0x0000006a02691223 */ /* 0x040fe20000010069 */
[----:B------:R-:W-:Y:S01]  /*76d0*/  @P1 FFMA.FTZ R108, R2, R115, R108 ;  /* 0x00000073026c1223 */ /* 0x000fe2000001006c */
[----:B------:R-:W-:Y:S02]  /*76e0*/  F2FP.BF16.F32.PACK_AB R96, R0, R99 ;  /* 0x000000630060723e */ /* 0x000fe400000010ff */
        /* <DEDUP_REMOVED lines=8> */
.L_x_868:
[----:B------:R-:W-:Y:S05]  /*7770*/  @!P2 BRA `(.L_x_869) ;  /* 0x000000000018a947 */ /* 0x000fea0003800000 */
[----:B------:R-:W-:Y:S01]  /*7780*/  FMUL.FTZ R0, R0, UR17 ;  /* 0x0000001100007c20 */ /* 0x000fe20008410000 */
[----:B------:R-:W-:-:S03]  /*7790*/  LOP3.LUT P1, RZ, R124, 0xff00, RZ, 0xc0, !PT ;  /* 0x0000ff007cff7812 */ /* 0x000fc6000782c0ff */
[----:B------:R-:W-:-:S05]  /*77a0*/  FMUL.FTZ R0, R0, UR16 ;  /* 0x0000001000007c20 */ /* 0x000fca0008410000 */
[----:B------:R-:W-:-:S04]  /*77b0*/  FSEL R0, R0, RZ, P1 ;  /* 0x000000ff00007208 */ /* 0x000fc80000800000 */
[----:B------:R-:W-:-:S04]  /*77c0*/  F2FP.BF16.F32.PACK_AB R0, RZ, R0 ;  /* 0x00000000ff00723e */ /* 0x000fc800000010ff */
[----:B------:R-:W-:-:S07]  /*77d0*/  PRMT R92, R92, 0x5410, R0 ;  /* 0x000054105c5c7816 */ /* 0x000fce0000000000 */
.L_x_869:
[----:B------:R-:W-:Y:S05]  /*77e0*/  @!P2 BRA `(.L_x_870) ;  /* 0x000000000018a947 */ /* 0x000fea0003800000 */
[----:B------:R-:W-:Y:S01]  /*77f0*/  FMUL.FTZ R107, R107, UR17 ;  /* 0x000000116b6b7c20 */ /* 0x000fe20008410000 */
[----:B------:R-:W-:-:S03]  /*7800*/  LOP3.LUT P1, RZ, R124, 0xff0000, RZ, 0xc0, !PT ;  /* 0x00ff00007cff7812 */ /* 0x000fc6000782c0ff */
[----:B------:R-:W-:-:S05]  /*7810*/  FMUL.FTZ R107, R107, UR16 ;  /* 0x000000106b6b7c20 */ /* 0x000fca0008410000 */
[----:B------:R-:W-:-:S04]  /*7820*/  FSEL R107, R107, RZ, P1 ;  /* 0x000000ff6b6b7208 */ /* 0x000fc80000800000 */
[----:B------:R-:W-:-:S04]  /*7830*/  F2FP.BF16.F32.PACK_AB R107, RZ, R107 ;  /* 0x0000006bff6b723e */ /* 0x000fc800000010ff */
[----:B------:R-:W-:-:S07]  /*7840*/  PRMT R93, R107, 0x7610, R93 ;  /* 0x000076106b5d7816 */ /* 0x000fce000000005d */
.L_x_870:
[----:B------:R-:W-:Y:S05]  /*7850*/  @!P2 BRA `(.L_x_871) ;  /* 0x000000000018a947 */ /* 0x000fea0003800000 */
[----:B------:R-:W-:Y:S01]  /*7860*/  FMUL.FTZ R98, R98, UR17 ;  /* 0x0000001162627c20 */ /* 0x000fe20008410000 */
[----:B------:R-:W-:-:S03]  /*7870*/  LOP3.LUT P1, RZ, R124, 0xff000000, RZ, 0xc0, !PT ;  /* 0xff0000007cff7812 */ /* 0x000fc6000782c0ff */
[----:B------:R-:W-:-:S05]  /*7880*/  FMUL.FTZ R98, R98, UR16 ;  /* 0x0000001062627c20 */ /* 0x000fca0008410000 */
[----:B------:R-:W-:-:S04]  /*7890*/  FSEL R98, R98, RZ, P1 ;  /* 0x000000ff62627208 */ /* 0x000fc80000800000 */
[----:B------:R-:W-:-:S04]  /*78a0*/  F2FP.BF16.F32.PACK_AB R98, RZ, R98 ;  /* 0x00000062ff62723e */ /* 0x000fc800000010ff */
[----:B------:R-:W-:-:S07]  /*78b0*/  PRMT R93, R93, 0x5410, R98 ;  /* 0x000054105d5d7816 */ /* 0x000fce0000000062 */
.L_x_871:
[----:B------:R-:W-:Y:S05]  /*78c0*/  @!P2 BRA `(.L_x_872) ;  /* 0x000000000018a947 */ /* 0x000fea0003800000 */
[----:B------:R-:W-:Y:S01]  /*78d0*/  FMUL.FTZ R0, R105, UR17 ;  /* 0x0000001169007c20 */ /* 0x000fe20008410000 */
[----:B------:R-:W-:-:S03]  /*78e0*/  LOP3.LUT P1, RZ, R125, 0xff, RZ, 0xc0, !PT ;  /* 0x000000ff7dff7812 */ /* 0x000fc6000782c0ff */
[----:B------:R-:W-:-:S05]  /*78f0*/  FMUL.FTZ R0, R0, UR16 ;  /* 0x0000001000007c20 */ /* 0x000fca0008410000 */
[----:B------:R-:W-:-:S04]  /*7900*/  FSEL R0, R0, RZ, P1 ;  /* 0x000000ff00007208 */ /* 0x000fc80000800000 */
[----:B------:R-:W-:-:S04]  /*7910*/  F2FP.BF16.F32.PACK_AB R0, RZ, R0 ;  /* 0x00000000ff00723e */ /* 0x000fc800000010ff */
[----:B------:R-:W-:-:S07]  /*7920*/  PRMT R94, R0, 0x7610, R94 ;  /* 0x00007610005e7816 */ /* 0x000fce000000005e */
.L_x_872:
[----:B------:R-:W-:Y:S05]  /*7930*/  @!P2 BRA `(.L_x_873) ;  /* 0x000000000018a947 */ /* 0x000fea0003800000 */
[----:B------:R-:W-:Y:S01]  /*7940*/  FMUL.FTZ R0, R104, UR17 ;  /* 0x0000001168007c20 */ /* 0x000fe20008410000 */
[----:B------:R-:W-:-:S03]  /*7950*/  LOP3.LUT P1, RZ, R125, 0xff00, RZ, 0xc0, !PT ;  /* 0x0000ff007dff7812 */ /* 0x000fc6000782c0ff */
[----:B------:R-:W-:-:S05]  /*7960*/  FMUL.FTZ R0, R0, UR16 ;  /* 0x0000001000007c20 */ /* 0x000fca0008410000 */
[----:B------:R-:W-:-:S04]  /*7970*/  FSEL R0, R0, RZ, P1 ;  /* 0x000000ff00007208 */ /* 0x000fc80000800000 */
[----:B------:R-:W-:-:S04]  /*7980*/  F2FP.BF16.F32.PACK_AB R0, RZ, R0 ;  /* 0x00000000ff00723e */ /* 0x000fc800000010ff */
[----:B------:R-:W-:-:S07]  /*7990*/  PRMT R94, R94, 0x5410, R0 ;  /* 0x000054105e5e7816 */ /* 0x000fce0000000000 */
.L_x_873:
[----:B------:R-:W-:Y:S05]  /*79a0*/  @!P2 BRA `(.L_x_874) ;  /* 0x000000000018a947 */ /* 0x000fea0003800000 */
[----:B------:R-:W-:Y:S01]  /*79b0*/  FMUL.FTZ R0, R113, UR17 ;  /* 0x0000001171007c20 */ /* 0x000fe20008410000 */
[----:B------:R-:W-:-:S03]  /*79c0*/  LOP3.LUT P1, RZ, R125, 0xff0000, RZ, 0xc0, !PT ;  /* 0x00ff00007dff7812 */ /* 0x000fc6000782c0ff */
[----:B------:R-:W-:-:S05]  /*79d0*/  FMUL.FTZ R0, R0, UR16 ;  /* 0x0000001000007c20 */ /* 0x000fca0008410000 */
[----:B------:R-:W-:-:S04]  /*79e0*/  FSEL R0, R0, RZ, P1 ;  /* 0x000000ff00007208 */ /* 0x000fc80000800000 */
[----:B------:R-:W-:-:S04]  /*79f0*/  F2FP.BF16.F32.PACK_AB R0, RZ, R0 ;  /* 0x00000000ff00723e */ /* 0x000fc800000010ff */
[----:B------:R-:W-:-:S07]  /*7a00*/  PRMT R95, R0, 0x7610, R95 ;  /* 0x00007610005f7816 */ /* 0x000fce000000005f */
.L_x_874:
        /* <DEDUP_REMOVED lines=11> */
.L_x_867:
        /* <DEDUP_REMOVED lines=12> */
.L_x_876:
[----:B------:R-:W-:Y:S05]  /*7b80*/  @!P2 BRA `(.L_x_877) ;  /* 0x00000000002ca947 */ /* 0x000fea0003800000 */
[----:B-----5:R-:W-:Y:S01]  /*7b90*/  PRMT R0, R100, 0x7632, R0 ;  /* 0x0000763264007816 */ /* 0x020fe20000000000 */
[----:B0-----:R-:W-:Y:S01]  /*7ba0*/  @P1 FFMA.FTZ R107, R192, R108, R113 ;  /* 0x0000006cc06b1223 */ /* 0x001fe20000010071 */
[----:B------:R-:W-:-:S03]  /*7bb0*/  LOP3.LUT P3, RZ, R124, 0xff00, RZ, 0xc0, !PT ;  /* 0x0000ff007cff7812 */ /* 0x000fc6000786c0ff */
[----:B------:R-:W-:Y:S02]  /*7bc0*/  IMAD.U32 R105, R0, 0x10000, RZ ;  /* 0x0001000000697824 */ /* 0x000fe400078e00ff */
[----:B------:R-:W-:-:S04]  /*7bd0*/  @P1 FADD.FTZ R107, R190, -R107 ;  /* 0x8000006bbe6b1221 */ /* 0x000fc80000010000 */
[----:B------:R-:W-:-:S04]  /*7be0*/  @P1 FFMA.FTZ R105, R2, R107, R105 ;  /* 0x0000006b02691223 */ /* 0x000fc80000010069 */
[----:B------:R-:W-:-:S04]  /*7bf0*/  FMUL.FTZ R105, R105, UR17 ;  /* 0x0000001169697c20 */ /* 0x000fc80008410000 */
[----:B------:R-:W-:-:S05]  /*7c00*/  FMUL.FTZ R105, R105, UR16 ;  /* 0x0000001069697c20 */ /* 0x000fca0008410000 */
[----:B------:R-:W-:-:S04]  /*7c10*/  FSEL R105, R105, RZ, P3 ;  /* 0x000000ff69697208 */ /* 0x000fc80001800000 */
[----:B------:R-:W-:-:S04]  /*7c20*/  F2FP.BF16.F32.PACK_AB R105, RZ, R105 ;  /* 0x00000069ff69723e */ /* 0x000fc800000010ff */
[----:B------:R-:W-:-:S07]  /*7c30*/  PRMT R92, R92, 0x5410, R105 ;  /* 0x000054105c5c7816 */ /* 0x000fce0000000069 */
.L_x_877:
        /* <DEDUP_REMOVED lines=11> */
.L_x_878:
[----:B------:R-:W-:Y:S05]  /*7cf0*/  @!P2 BRA `(.L_x_879) ;  /* 0x00000000002ca947 */ /* 0x000fea0003800000 */
[----:B-----5:R-:W-:Y:S01]  /*7d00*/  PRMT R0, R101, 0x7632, R0 ;  /* 0x0000763265007816 */ /* 0x020fe20000000000 */
[----:B0-----:R-:W-:Y:S01]  /*7d10*/  @P1 FFMA.FTZ R104, R194, R108, R113 ;  /* 0x0000006cc2681223 */ /* 0x001fe20000010071 */
        /* <DEDUP_REMOVED lines=9> */
.L_x_879:
[----:B------:R-:W-:Y:S05]  /*7db0*/  @!P2 BRA `(.L_x_880) ;  /* 0x000000000028a947 */ /* 0x000fea0003800000 */
[----:B------:R-:W-:Y:S01]  /*7dc0*/  @P1 FFMA.FTZ R0, R189, R108, R113 ;  /* 0x0000006cbd001223 */ /* 0x000fe20000010071 */
[----:B0----5:R-:W-:Y:S02]  /*7dd0*/  SHF.L.U32 R105, R102, 0x10, RZ ;  /* 0x0000001066697819 */ /* 0x021fe400000006ff */
        /* <DEDUP_REMOVED lines=8> */
.L_x_880:
        /* <DEDUP_REMOVED lines=12> */
.L_x_881:
        /* <DEDUP_REMOVED lines=11> */
.L_x_882:
[----:B------:R-:W-:Y:S05]  /*7fd0*/  @!P2 BRA `(.L_x_875) ;  /* 0x0000000c0038a947 */ /* 0x000fea0003800000 */
[----:B-----5:R-:W-:Y:S01]  /*7fe0*/  PRMT R0, R103, 0x7632, R0 ;  /* 0x0000763267007816 */ /* 0x020fe20000000000 */
[----:B------:R-:W-:-:S03]  /*7ff0*/  @P1 FFMA.FTZ R108, R198, R108, R113 ;  /* 0x0000006cc66c1223 */ /* 0x000fc60000010071 */
[----:B0-----:R-:W-:Y:S01]  /*8000*/  SHF.L.U32 R105, R0, 0x10, RZ ;  /* 0x0000001000697819 */ /* 0x001fe200000006ff */
        /* <DEDUP_REMOVED lines=10> */
.L_x_866:
[----:B------:R-:W-:Y:S05]  /*80b0*/  @!P0 BRA `(.L_x_883) ;  /* 0x00000004007c8947 */ /* 0x000fea0003800000 */
[-CC-:B0-----:R-:W-:Y:S01]  /*80c0*/  FFMA.FTZ R99, R192, R108.reuse, R113.reuse ;  /* 0x0000006cc0637223 */ /* 0x181fe20000010071 */
[-CC-:B------:R-:W-:Y:S01]  /*80d0*/  FFMA.FTZ R97, R183, R108.reuse, R113.reuse ;  /* 0x0000006cb7617223 */ /* 0x180fe20000010071 */
[----:B------:R-:W-:Y:S01]  /*80e0*/  ISETP.GT.AND P1, PT, R0, RZ, PT ;  /* 0x000000ff0000720c */ /* 0x000fe20003f24270 */
[-CC-:B------:R-:W-:Y:S01]  /*80f0*/  FFMA.FTZ R96, R189, R108.reuse, R113.reuse ;  /* 0x0000006cbd607223 */ /* 0x180fe20000010071 */
[-CC-:B------:R-:W-:Y:S01]  /*8100*/  FFMA.FTZ R105, R181, R108.reuse, R113.reuse ;  /* 0x0000006cb5697223 */ /* 0x180fe20000010071 */
[-C--:B------:R-:W-:Y:S01]  /*8110*/  FFMA.FTZ R0, R194, R108.reuse, R113 ;  /* 0x0000006cc2007223 */ /* 0x080fe20000010071 */
[----:B------:R-:W-:Y:S01]  /*8120*/  FADD.FTZ R99, R190, -R99 ;  /* 0x80000063be637221 */ /* 0x000fe20000010000 */
[-CC-:B------:R-:W-:Y:S01]  /*8130*/  FFMA.FTZ R98, R196, R108.reuse, R113.reuse ;  /* 0x0000006cc4627223 */ /* 0x180fe20000010071 */
[-C--:B------:R-:W-:Y:S01]  /*8140*/  FFMA.FTZ R117, R191, R108.reuse, R113 ;  /* 0x0000006cbf757223 */ /* 0x080fe20000010071 */
[----:B------:R-:W-:Y:S01]  /*8150*/  FADD.FTZ R97, R182, -R97 ;  /* 0x80000061b6617221 */ /* 0x000fe20000010000 */
[----:B------:R-:W-:Y:S01]  /*8160*/  FFMA.FTZ R108, R198, R108, R113 ;  /* 0x0000006cc66c7223 */ /* 0x000fe20000010071 */
[----:B------:R-:W-:Y:S01]  /*8170*/  FADD.FTZ R113, R179, -R96 ;  /* 0x80000060b3717221 */ /* 0x000fe20000010000 */
[----:B------:R-:W-:Y:S01]  /*8180*/  FADD.FTZ R105, R180, -R105 ;  /* 0x80000069b4697221 */ /* 0x000fe20000010000 */
[----:B------:R-:W-:Y:S01]  /*8190*/  FADD.FTZ R107, R193, -R0 ;  /* 0x80000000c16b7221 */ /* 0x000fe20000010000 */
[----:B------:R-:W-:Y:S01]  /*81a0*/  FMUL.FTZ R96, R2, R99 ;  /* 0x0000006302607220 */ /* 0x000fe20000410000 */
[----:B------:R-:W-:Y:S01]  /*81b0*/  FADD.FTZ R115, R197, -R98 ;  /* 0x80000062c5737221 */ /* 0x000fe20000010000 */
[----:B------:R-:W-:Y:S01]  /*81c0*/  FADD.FTZ R117, R188, -R117 ;  /* 0x80000075bc757221 */ /* 0x000fe20000010000 */
[C---:B------:R-:W-:Y:S01]  /*81d0*/  FMUL.FTZ R0, R2.reuse, R97 ;  /* 0x0000006102007220 */ /* 0x040fe20000410000 */
[----:B------:R-:W-:Y:S01]  /*81e0*/  FADD.FTZ R119, R195, -R108 ;  /* 0x8000006cc3777221 */ /* 0x000fe20000010000 */
[C---:B------:R-:W-:Y:S01]  /*81f0*/  FMUL.FTZ R97, R2.reuse, R105 ;  /* 0x0000006902617220 */ /* 0x040fe20000410000 */
[C---:B------:R-:W-:Y:S01]  /*8200*/  FMUL.FTZ R98, R2.reuse, R107 ;  /* 0x0000006b02627220 */ /* 0x040fe20000410000 */
[C---:B------:R-:W-:Y:S01]  /*8210*/  FMUL.FTZ R99, R2.reuse, R113 ;  /* 0x0000007102637220 */ /* 0x040fe20000410000 */
[C---:B------:R-:W-:Y:S01]  /*8220*/  FMUL.FTZ R104, R2.reuse, R115 ;  /* 0x0000007302687220 */ /* 0x040fe20000410000 */
[----:B------:R-:W-:Y:S01]  /*8230*/  FMUL.FTZ R105, R2, R117 ;  /* 0x0000007502697220 */ /* 0x000fe20000410000 */
[----:B------:R-:W-:Y:S01]  /*8240*/  FSEL R107, R96, RZ, P1 ;  /* 0x000000ff606b7208 */ /* 0x000fe20000800000 */
        /* <DEDUP_REMOVED lines=9> */
.L_x_884:
[----:B------:R-:W-:Y:S05]  /*82e0*/  @!P2 BRA `(.L_x_885) ;  /* 0x000000000018a947 */ /* 0x000fea0003800000 */
[----:B------:R-:W-:Y:S01]  /*82f0*/  FMUL.FTZ R0, R107, UR17 ;  /* 0x000000116b007c20 */ /* 0x000fe20008410000 */
[----:B-----5:R-:W-:-:S03]  /*8300*/  LOP3.LUT P3, RZ, R124, 0xff00, RZ, 0xc0, !PT ;  /* 0x0000ff007cff7812 */ /* 0x020fc6000786c0ff */
[----:B------:R-:W-:-:S05]  /*8310*/  FMUL.FTZ R0, R0, UR16 ;  /* 0x0000001000007c20 */ /* 0x000fca0008410000 */
[----:B------:R-:W-:-:S04]  /*8320*/  FSEL R0, R0, RZ, P3 ;  /* 0x000000ff00007208 */ /* 0x000fc80001800000 */
[----:B------:R-:W-:-:S04]  /*8330*/  F2FP.BF16.F32.PACK_AB R0, RZ, R0 ;  /* 0x00000000ff00723e */ /* 0x000fc800000010ff */
[----:B------:R-:W-:-:S07]  /*8340*/  PRMT R92, R92, 0x5410, R0 ;  /* 0x000054105c5c7816 */ /* 0x000fce0000000000 */
.L_x_885:
        /* <DEDUP_REMOVED lines=10> */
.L_x_886:
[----:B------:R-:W-:Y:S05]  /*83f0*/  @!P2 BRA `(.L_x_887) ;  /* 0x000000000018a947 */ /* 0x000fea0003800000 */
[----:B------:R-:W-:Y:S01]  /*8400*/  FMUL.FTZ R0, R98, UR17 ;  /* 0x0000001162007c20 */ /* 0x000fe20008410000 */
[----:B-----5:R-:W-:-:S03]  /*8410*/  LOP3.LUT P3, RZ, R124, 0xff000000, RZ, 0xc0, !PT ;  /* 0xff0000007cff7812 */ /* 0x020fc6000786c0ff */
[----:B------:R-:W-:-:S05]  /*8420*/  FMUL.FTZ R0, R0, UR16 ;  /* 0x0000001000007c20 */ /* 0x000fca0008410000 */
[----:B------:R-:W-:-:S04]  /*8430*/  FSEL R0, R0, RZ, P3 ;  /* 0x000000ff00007208 */ /* 0x000fc80001800000 */
[----:B------:R-:W-:-:S04]  /*8440*/  F2FP.BF16.F32.PACK_AB R0, RZ, R0 ;  /* 0x00000000ff00723e */ /* 0x000fc800000010ff */
[----:B------:R-:W-:-:S07]  /*8450*/  PRMT R93, R93, 0x5410, R0 ;  /* 0x000054105d5d7816 */ /* 0x000fce0000000000 */
.L_x_887:
        /* <DEDUP_REMOVED lines=12> */
.L_x_888:
[----:B------:R-:W-:Y:S05]  /*8520*/  @!P2 BRA `(.L_x_889) ;  /* 0x000000000018a947 */ /* 0x000fea0003800000 */
[----:B------:R-:W-:Y:S01]  /*8530*/  FMUL.FTZ R0, R107, UR17 ;  /* 0x000000116b007c20 */ /* 0x000fe20008410000 */
[----:B-----5:R-:W-:-:S03]  /*8540*/  LOP3.LUT P1, RZ, R125, 0xff00, RZ, 0xc0, !PT ;  /* 0x0000ff007dff7812 */ /* 0x020fc6000782c0ff */
[----:B------:R-:W-:-:S05]  /*8550*/  FMUL.FTZ R0, R0, UR16 ;  /* 0x0000001000007c20 */ /* 0x000fca0008410000 */
[----:B------:R-:W-:-:S04]  /*8560*/  FSEL R0, R0, RZ, P1 ;  /* 0x000000ff00007208 */ /* 0x000fc80000800000 */
[----:B------:R-:W-:-:S04]  /*8570*/  F2FP.BF16.F32.PACK_AB R0, RZ, R0 ;  /* 0x00000000ff00723e */ /* 0x000fc800000010ff */
[----:B------:R-:W-:-:S07]  /*8580*/  PRMT R94, R94, 0x5410, R0 ;  /* 0x000054105e5e7816 */ /* 0x000fce0000000000 */
.L_x_889:
[----:B------:R-:W-:Y:S05]  /*8590*/  @!P2 BRA `(.L_x_890) ;  /* 0x000000000018a947 */ /* 0x000fea0003800000 */
[----:B------:R-:W-:Y:S01]  /*85a0*/  FMUL.FTZ R0, R105, UR17 ;  /* 0x0000001169007c20 */ /* 0x000fe20008410000 */
[----:B-----5:R-:W-:-:S03]  /*85b0*/  LOP3.LUT P1, RZ, R125, 0xff0000, RZ, 0xc0, !PT ;  /* 0x00ff00007dff7812 */ /* 0x020fc6000782c0ff */
[----:B------:R-:W-:-:S05]  /*85c0*/  FMUL.FTZ R0, R0, UR16 ;  /* 0x0000001000007c20 */ /* 0x000fca0008410000 */
[----:B------:R-:W-:-:S04]  /*85d0*/  FSEL R0, R0, RZ, P1 ;  /* 0x000000ff00007208 */ /* 0x000fc80000800000 */
[----:B------:R-:W-:-:S04]  /*85e0*/  F2FP.BF16.F32.PACK_AB R0, RZ, R0 ;  /* 0x00000000ff00723e */ /* 0x000fc800000010ff */
[----:B------:R-:W-:-:S07]  /*85f0*/  PRMT R95, R0, 0x7610, R95 ;  /* 0x00007610005f7816 */ /* 0x000fce000000005f */
.L_x_890:
        /* <DEDUP_REMOVED lines=11> */
.L_x_883:
        /* <DEDUP_REMOVED lines=12> */
.L_x_891:
        /* <DEDUP_REMOVED lines=12> */
.L_x_892:
        /* <DEDUP_REMOVED lines=12> */
.L_x_893:
        /* <DEDUP_REMOVED lines=12> */
.L_x_894:
        /* <DEDUP_REMOVED lines=12> */
.L_x_895:
        /* <DEDUP_REMOVED lines=12> */
.L_x_896:
        /* <DEDUP_REMOVED lines=12> */
.L_x_897:
[----:B------:R-:W-:Y:S05]  /*8bf0*/  @!P2 BRA `(.L_x_875) ;  /* 0x000000000030a947 */ /* 0x000fea0003800000 */
[----:B------:R-:W-:Y:S01]  /*8c00*/  FFMA.FTZ R108, R198, R108, R113 ;  /* 0x0000006cc66c7223 */ /* 0x000fe20000010071 */
[----:B------:R-:W-:-:S03]  /*8c10*/  ISETP.GT.AND P1, PT, R0, RZ, PT ;  /* 0x000000ff0000720c */ /* 0x000fc60003f24270 */
[----:B0-----:R-:W-:-:S04]  /*8c20*/  FADD.FTZ R105, R195, -R108 ;  /* 0x8000006cc3697221 */ /* 0x001fc80000010000 */
        /* <DEDUP_REMOVED lines=9> */
.L_x_875:
[----:B------:R-:W1:Y:S01]  /*8cc0*/  @P0 LDC.64 R112, c[0x0][0x478] ;  /* 0x00011e00ff700b82 */ /* 0x000e620000000a00 */
[----:B------:R-:W-:Y:S01]  /*8cd0*/  @P0 IADD3 R111, PT, PT, R111, 0x300, RZ ;  /* 0x000003006f6f0810 */ /* 0x000fe20007ffe0ff */
[----:B------:R-:W-:Y:S01]  /*8ce0*/  UPLOP3.LUT UP1, UPT, UPT, UPT, UP1, 0x40, 0x4 ;  /* 0x000000000004789c */ /* 0x000fe20003f2e810 */
[----:B------:R-:W-:-:S05]  /*8cf0*/  @P2 IADD3 R115, PT, PT, R109, 0x300, RZ ;  /* 0x000003006d732810 */ /* 0x000fca0007ffe0ff */
        /* <DEDUP_REMOVED lines=9> */
.L_x_764:
[----:B------:R-:W1:Y:S08]  /*8d90*/  S2UR UR4, SR_CTAID.X ;  /* 0x00000000000479c3 */ /* 0x000e700000002500 */
[----:B-----5:R-:W1:Y:S08]  /*8da0*/  LDC R7, c[0x0][0x388] ;  /* 0x0000e200ff077b82 */ /* 0x020e700000000800 */
        /* <DEDUP_REMOVED lines=23> */
.L_x_899:
        /* <DEDUP_REMOVED lines=14> */
.L_x_15591:


//--------------------- .text._ZN10layer_norm13ln_bwd_kernelINS_13Kernel_traitsI13__nv_bfloat16S2_S2_S2_fjLj8192ELj1ELj1ELj8ELj16ENS_18Kernel_traits_baseILj8192ES2_S2_S2_S2_fjLj256EEEEELb1ELb1ELb0ELb0EEEvNS_9BwdParamsE --------------------------
	.section	.text._ZN10layer_norm13ln_bwd_kernelINS_13Kernel_traitsI13__nv_bfloat16S2_S2_S2_fjLj8192ELj1ELj1ELj8ELj16ENS_18Kernel_traits_baseILj8192ES2_S2_S2_S2_fjLj256EEEEELb1ELb1ELb0ELb0EEEvNS_9BwdParamsE,"ax",@progbits
	.align	128
        .global         _ZN10layer_norm13ln_bwd_kernelINS_13Kernel_traitsI13__nv_bfloat16S2_S2_S2_fjLj8192ELj1ELj1ELj8ELj16ENS_18Kernel_traits_baseILj8192ES2_S2_S2_S2_fjLj256EEEEELb1ELb1ELb0ELb0EEEvNS_9BwdParamsE
        .type           _ZN10layer_norm13ln_bwd_kernelINS_13Kernel_traitsI13__nv_bfloat16S2_S2_S2_fjLj8192ELj1ELj1ELj8ELj16ENS_18Kernel_traits_baseILj8192ES2_S2_S2_S2_fjLj256EEEEELb1ELb1ELb0ELb0EEEvNS_9BwdParamsE,@function
        .size           _ZN10layer_norm13ln_bwd_kernelINS_13Kernel_traitsI13__nv_bfloat16S2_S2_S2_fjLj8192ELj1ELj1ELj8ELj16ENS_18Kernel_traits_baseILj8192ES2_S2_S2_S2_fjLj256EEEEELb1ELb1ELb0ELb0EEEvNS_9BwdParamsE,(.L_x_15592 - _ZN10layer_norm13ln_bwd_kernelINS_13Kernel_traitsI13__nv_bfloat16S2_S2_S2_fjLj8192ELj1ELj1ELj8ELj16ENS_18Kernel_traits_baseILj8192ES2_S2_S2_S2_fjLj256EEEEELb1ELb1ELb0ELb0EEEvNS_9BwdParamsE)
        .other          _ZN10layer_norm13ln_bwd_kernelINS_13Kernel_traitsI13__nv_bfloat16S2_S2_S2_fjLj8192ELj1ELj1ELj8ELj16ENS_18Kernel_traits_baseILj8192ES2_S2_S2_S2_fjLj256EEEEELb1ELb1ELb0ELb0EEEvNS_9BwdParamsE,@"STO_CUDA_ENTRY STV_DEFAULT"
_ZN10layer_norm13ln_bwd_kernelINS_13Kernel_traitsI13__nv_bfloat16S2_S2_S2_fjLj8192ELj1ELj1ELj8ELj16ENS_18Kernel_traits_baseILj8192ES2_S2_S2_S2_fjLj256EEEEELb1ELb1ELb0ELb0EEEvNS_9BwdParamsE:
.text._ZN10layer_norm13ln_bwd_kernelINS_13Kernel_traitsI13__nv_bfloat16S2_S2_S2_fjLj8192ELj1ELj1ELj8ELj16ENS_18Kernel_traits_baseILj8192ES2_S2_S2_S2_fjLj256EEEEELb1ELb1ELb0ELb0EEEvNS_9BwdParamsE:
        /* <DEDUP_REMOVED lines=13> */
[C---:B------:R-:W-:Y:S01]  /*00d0*/  ISETP.GE.U32.AND P4, PT, R6.reuse, 0x100, PT ;  /* 0x000001000600780c */ /* 0x040fe20003f86070 */
[----:B------:R2:W-:Y:S01]  /*00e0*/  STL [R1], R6 ;  /* 0x0000000601007387 */ /* 0x0005e20000100800 */
[----:B------:R-:W-:-:S02]  /*00f0*/  ISETP.GE.U32.AND P3, PT, R6, 0x200, PT ;  /* 0x000002000600780c */ /* 0x000fc40003f66070 */
[C---:B------:R-:W-:Y:S02]  /*0100*/  ISETP.GE.U32.AND P2, PT, R6.reuse, 0x300, PT ;  /* 0x000003000600780c */ /* 0x040fe40003f46070 */
[----:B------:R-:W-:-:S07]  /*0110*/  ISETP.GE.U32.AND P1, PT, R6, 0x400, PT ;  /* 0x000004000600780c */ /* 0x000fce0003f26070 */
[----:B------:R-:W3:Y:S08]  /*0120*/  @P4 LDC.64 R2, c[0x0][0x3d0] ;  /* 0x0000f400ff024b82 */ /* 0x000ef00000000a00 */
[----:B------:R-:W4:Y:S08]  /*0130*/  @P4 LDC.64 R4, c[0x0][0x3e8] ;  /* 0x0000fa00ff044b82 */ /* 0x000f300000000a00 */
[----:B--2---:R-:W2:Y:S08]  /*0140*/  @P3 LDC.64 R6, c[0x0][0x3d0] ;  /* 0x0000f400ff063b82 */ /* 0x004eb00000000a00 */
[----:B------:R-:W1:Y:S01]  /*0150*/  @P3 LDC.64 R8, c[0x0][0x3e8] ;  /* 0x0000fa00ff083b82 */ /* 0x000e620000000a00 */
[----:B---3--:R-:W-:-:S05]  /*0160*/  @P4 IMAD.WIDE.U32 R2, R23, 0x10, R2 ;  /* 0x0000001017024825 */ /* 0x008fca00078e0002 */
[----:B0-----:R0:W5:Y:S02]  /*0170*/  @P4 LDG.E.128 R32, desc[UR12][R2.64] ;  /* 0x0000000c02204981 */ /* 0x001164000c1e1d00 */
[----:B------:R-:W3:Y:S01]  /*0180*/  @P2 LDC.64 R14, c[0x0][0x3d0] ;  /* 0x0000f400ff0e2b82 */ /* 0x000ee20000000a00 */
[C---:B----4-:R-:W-:Y:S01]  /*0190*/  @P4 IMAD.WIDE.U32 R4, R23.reuse, 0x10, R4 ;  /* 0x0000001017044825 */ /* 0x050fe200078e0004 */
[----:B------:R-:W-:-:S04]  /*01a0*/  @P4 LOP3.LUT R23, R23, 0x100, RZ, 0xfc, !PT ;  /* 0x0000010017174812 */ /* 0x000fc800078efcff */
[----:B------:R0:W5:Y:S02]  /*01b0*/  @P4 LDG.E.128 R36, desc[UR12][R4.64] ;  /* 0x0000000c04244981 */ /* 0x000164000c1e1d00 */
[----:B------:R-:W4:Y:S01]  /*01c0*/  @P2 LDC.64 R16, c[0x0][0x3e8] ;  /* 0x0000fa00ff102b82 */ /* 0x000f220000000a00 */
[----:B--2---:R-:W-:-:S05]  /*01d0*/  @P3 IMAD.WIDE.U32 R10, R23, 0x10, R6 ;  /* 0x00000010170a3825 */ /* 0x004fca00078e0006 */
[----:B------:R0:W5:Y:S02]  /*01e0*/  @P3 LDG.E.128 R40, desc[UR12][R10.64] ;  /* 0x0000000c0a283981 */ /* 0x000164000c1e1d00 */
[----:B------:R-:W2:Y:S01]  /*01f0*/  @P1 LDC.64 R18, c[0x0][0x3d0] ;  /* 0x0000f400ff121b82 */ /* 0x000ea20000000a00 */
[C---:B-1----:R-:W-:Y:S01]  /*0200*/  @P3 IMAD.WIDE.U32 R12, R23.reuse, 0x10, R8 ;  /* 0x00000010170c3825 */ /* 0x042fe200078e0008 */
[----:B------:R-:W-:-:S04]  /*0210*/  @P3 IADD3 R23, PT, PT, R23, 0x100, RZ ;  /* 0x0000010017173810 */ /* 0x000fc80007ffe0ff */
[----:B------:R0:W5:Y:S02]  /*0220*/  @P3 LDG.E.128 R44, desc[UR12][R12.64] ;  /* 0x0000000c0c2c3981 */ /* 0x000164000c1e1d00 */
[----:B------:R-:W1:Y:S01]  /*0230*/  @P1 LDC.64 R20, c[0x0][0x3e8] ;  /* 0x0000fa00ff141b82 */ /* 0x000e620000000a00 */
[----:B---3--:R-:W-:-:S05]  /*0240*/  @P2 IMAD.WIDE.U32 R14, R23, 0x10, R14 ;  /* 0x00000010170e2825 */ /* 0x008fca00078e000e */
[----:B------:R0:W5:Y:S01]  /*0250*/  @P2 LDG.E.128 R48, desc[UR12][R14.64] ;  /* 0x0000000c0e302981 */ /* 0x000162000c1e1d00 */
[C---:B----4-:R-:W-:Y:S01]  /*0260*/  @P2 IMAD.WIDE.U32 R16, R23.reuse, 0x10, R16 ;  /* 0x0000001017102825 */ /* 0x050fe200078e0010 */
[----:B------:R-:W-:-:S04]  /*0270*/  @P2 IADD3 R23, PT, PT, R23, 0x100, RZ ;  /* 0x0000010017172810 */ /* 0x000fc80007ffe0ff */
[----:B------:R0:W5:Y:S01]  /*0280*/  @P2 LDG.E.128 R52, desc[UR12][R16.64] ;  /* 0x0000000c10342981 */ /* 0x000162000c1e1d00 */
[----:B--2---:R-:W-:-:S05]  /*0290*/  @P1 IMAD.WIDE.U32 R6, R23, 0x10, R18 ;  /* 0x0000001017061825 */ /* 0x004fca00078e0012 */
        /* <DEDUP_REMOVED lines=122> */
[----:B------:R-:W1:Y:S01]  /*0a40*/  LDCU UR6, c[0x0][0x388] ;  /* 0x00007100ff0677ac */ /* 0x000e620008000800 */
[----:B------:R-:W2:Y:S01]  /*0a50*/  LDCU.U8 UR16, c[0x0][0x410] ;  /* 0x00008200ff1077ac */ /* 0x000ea20008000000 */
[----:B------:R-:W3:Y:S01]  /*0a60*/  LDCU UR17, c[0x0][0x400] ;  /* 0x00008000ff1177ac */ /* 0x000ee20008000800 */
[----:B------:R-:W4:Y:S01]  /*0a70*/  LDCU.64 UR20, c[0x0][0x478] ;  /* 0x00008f00ff1477ac */ /* 0x000f220008000a00 */
[----:B------:R-:W0:Y:S01]  /*0a80*/  LDCU.64 UR18, c[0x0][0x438] ;  /* 0x00008700ff1277ac */ /* 0x000e220008000a00 */
[----:B------:R-:W0:Y:S01]  /*0a90*/  LDCU.128 UR8, c[0x0][0x3c0] ;  /* 0x00007800ff0877ac */ /* 0x000e220008000c00 */
[----:B------:R-:W0:Y:S04]  /*0aa0*/  LDCU.64 UR22, c[0x0][0x380] ;  /* 0x00007000ff1677ac */ /* 0x000e280008000a00 */
.L_x_942:
[----:B-----5:R-:W5:Y:S01]  /*0ab0*/  @UP0 LDCU.64 UR4, c[0x0][0x3e0] ;  /* 0x00007c00ff0407ac */ /* 0x020f620008000a00 */
[----:B------:R-:W-:Y:S01]  /*0ac0*/  PLOP3.LUT P0, PT, PT, PT, UP0, 0x80, 0x8 ;  /* 0x000000000008781c */ /* 0x000fe20003f0f008 */
[----:B------:R-:W3:Y:S01]  /*0ad0*/  LDL R31, [R1] ;  /* 0x00000000011f7983 */ /* 0x000ee20000100800 */
[----:B0-----:R-:W-:Y:S02]  /*0ae0*/  UIMAD.WIDE UR14, UR7, 0x4, UR10 ;  /* 0x00000004070e78a5 */ /* 0x001fe4000f8e020a */
[----:B-----5:R-:W-:-:S06]  /*0af0*/  @UP0 UIMAD.WIDE UR4, UR7, 0x2, UR4 ;  /* 0x00000002070408a5 */ /* 0x020fcc000f8e0204 */
[----:B------:R-:W-:Y:S02]  /*0b00*/  MOV R28, UR4 ;  /* 0x00000004001c7c02 */ /* 0x000fe40008000f00 */
[----:B------:R-:W-:-:S05]  /*0b10*/  MOV R29, UR5 ;  /* 0x00000005001d7c02 */ /* 0x000fca0008000f00 */
[----:B------:R0:W5:Y:S01]  /*0b20*/  @P0 LDG.E.U16 R30, desc[UR12][R28.64] ;  /* 0x0000000c1c1e0981 */ /* 0x000162000c1e1500 */
[----:B------:R-:W-:Y:S01]  /*0b30*/  UIMAD.WIDE UR4, UR7, 0x4, UR8 ;  /* 0x00000004070478a5 */ /* 0x000fe2000f8e0208 */
[----:B0-----:R-:W-:Y:S02]  /*0b40*/  MOV R28, UR14 ;  /* 0x0000000e001c7c02 */ /* 0x001fe40008000f00 */
[----:B------:R-:W-:-:S05]  /*0b50*/  MOV R29, UR15 ;  /* 0x0000000f001d7c02 */ /* 0x000fca0008000f00 */
[----:B------:R0:W4:Y:S02]  /*0b60*/  LDG.E R8, desc[UR12][R28.64] ;  /* 0x0000000c1c087981 */ /* 0x000124000c1e1900 */
[----:B0-----:R-:W-:Y:S02]  /*0b70*/  MOV R28, UR4 ;  /* 0x00000004001c7c02 */ /* 0x001fe40008000f00 */
[----:B------:R-:W-:-:S05]  /*0b80*/  MOV R29, UR5 ;  /* 0x00000005001d7c02 */ /* 0x000fca0008000f00 */
[----:B------:R-:W4:Y:S01]  /*0b90*/  LDG.E R184, desc[UR12][R28.64] ;  /* 0x0000000c1cb87981 */ /* 0x000f22000c1e1900 */
[----:B-1----:R-:W-:Y:S01]  /*0ba0*/  UIMAD UR4, UR7, UR6, URZ ;  /* 0x00000006070472a4 */ /* 0x002fe2000f8e02ff */
[----:B--2---:R-:W-:Y:S01]  /*0bb0*/  ISETP.NE.AND P5, PT, RZ, UR16, PT ;  /* 0x00000010ff007c0c */ /* 0x004fe2000bfa5270 */
[----:B------:R-:W-:Y:S01]  /*0bc0*/  UMOV UR14, 0x3f800000 ;  /* 0x3f800000000e7882 */ /* 0x000fe20000000000 */
[----:B------:R-:W0:Y:S01]  /*0bd0*/  S2R R247, SR_TID.X ;  /* 0x0000000000f77919 */ /* 0x000e220000002100 */
[----:B------:R-:W-:Y:S01]  /*0be0*/  USHF.R.S32.HI UR5, URZ, 0x1f, UR4 ;  /* 0x0000001fff057899 */ /* 0x000fe20008011404 */
[----:B------:R-:W-:Y:S01]  /*0bf0*/  BSSY.RECONVERGENT B0, `(.L_x_901) ;  /* 0x000007a000007945 */ /* 0x000fe20003800200 */
[----:B------:R-:W-:Y:S02]  /*0c00*/  CS2R R186, SRZ ;  /* 0x0000000000ba7805 */ /* 0x000fe4000001ff00 */
[----:B------:R-:W-:Y:S01]  /*0c10*/  ULEA.HI UR5, UR5, UR4, URZ, 0x3 ;  /* 0x0000000405057291 */ /* 0x000fe2000f8f18ff */
[----:B---3--:R-:W-:-:S02]  /*0c20*/  ISETP.GE.U32.AND P4, PT, R31, 0x100, PT ;  /* 0x000001001f00780c */ /* 0x008fc40003f86070 */
[C---:B------:R-:W-:Y:S02]  /*0c30*/  ISETP.GE.U32.AND P3, PT, R31.reuse, 0x200, PT ;  /* 0x000002001f00780c */ /* 0x040fe40003f66070 */
[C---:B------:R-:W-:Y:S02]  /*0c40*/  ISETP.GE.U32.AND P2, PT, R31.reuse, 0x300, PT ;  /* 0x000003001f00780c */ /* 0x040fe40003f46070 */
[----:B------:R-:W-:Y:S02]  /*0c50*/  ISETP.GE.U32.AND P1, PT, R31, 0x400, PT ;  /* 0x000004001f00780c */ /* 0x000fe40003f26070 */
[----:B-----5:R-:W-:-:S13]  /*0c60*/  @P0 R2UR UR15, R30 ;  /* 0x000000001e0f02ca */ /* 0x020fda00000e0000 */
[----:B------:R-:W-:Y:S01]  /*0c70*/  @UP0 USHF.L.U32 UR14, UR15, 0x10, URZ ;  /* 0x000000100f0e0899 */ /* 0x000fe200080006ff */
[----:B----4-:R-:W-:Y:S02]  /*0c80*/  R2UR UR24, R8 ;  /* 0x00000000081872ca */ /* 0x010fe400000e0000 */
[----:B------:R-:W-:-:S04]  /*0c90*/  MOV R8, UR5 ;  /* 0x0000000500087c02 */ /* 0x000fc80008000f00 */
[----:B0-----:R-:W-:-:S04]  /*0ca0*/  LEA.HI.SX32 R8, R8, R247, 0x1d ;  /* 0x000000f708087211 */ /* 0x001fc800078feaff */
[----:B------:R-:W-:Y:S02]  /*0cb0*/  MOV R185, R8 ;  /* 0x0000000800b97202 */ /* 0x000fe40000000f00 */
[----:B------:R-:W-:Y:S01]  /*0cc0*/  FSEL R184, R184, RZ, !P5 ;  /* 0x000000ffb8b87208 */ /* 0x000fe20006800000 */
        /* <DEDUP_REMOVED lines=9> */
[----:B--2---:R-:W-:Y:S01]  /*0d60*/  IMAD.WIDE.U32 R188, R8, 0x8, R188 ;  /* 0x0000000808bc7825 */ /* 0x004fe200078e00bc */
[----:B------:R-:W-:Y:S02]  /*0d70*/  PRMT R231, R32, 0x7632, R231 ;  /* 0x0000763220e77816 */ /* 0x000fe400000000e7 */
[----:B------:R-:W-:Y:S02]  /*0d80*/  PRMT R230, R33, 0x7632, R230 ;  /* 0x0000763221e67816 */ /* 0x000fe400000000e6 */
[----:B------:R-:W-:Y:S01]  /*0d90*/  PRMT R229, R34, 0x7632, R229 ;  /* 0x0000763222e57816 */ /* 0x000fe200000000e5 */
[----:B------:R-:W5:Y:S01]  /*0da0*/  LDG.E.64 R188, desc[UR12][R188.64] ;  /* 0x0000000cbcbc7981 */ /* 0x000f62000c1e1b00 */
[----:B------:R-:W-:Y:S02]  /*0db0*/  SHF.L.U32 R231, R231, 0x10, RZ ;  /* 0x00000010e7e77819 */ /* 0x000fe400000006ff */
[----:B------:R-:W-:-:S02]  /*0dc0*/  SHF.L.U32 R230, R230, 0x10, RZ ;  /* 0x00000010e6e67819 */ /* 0x000fc400000006ff */
[----:B------:R-:W-:Y:S02]  /*0dd0*/  SHF.L.U32 R229, R229, 0x10, RZ ;  /* 0x00000010e5e57819 */ /* 0x000fe400000006ff */
[----:B------:R-:W-:Y:S02]  /*0de0*/  PRMT R222, R35, 0x7632, R222 ;  /* 0x0000763223de7816 */ /* 0x000fe400000000de */
[----:B------:R-:W-:Y:S02]  /*0df0*/  SHF.L.U32 R205, R32, 0x10, RZ ;  /* 0x0000001020cd7819 */ /* 0x000fe400000006ff */
[----:B------:R-:W-:Y:S02]  /*0e00*/  SHF.L.U32 R222, R222, 0x10, RZ ;  /* 0x00000010dede7819 */ /* 0x000fe400000006ff */
[----:B------:R-:W-:Y:S02]  /*0e10*/  ISETP.NE.AND.EX P0, PT, RZ, UR19, PT, P0 ;  /* 0x00000013ff007c0c */ /* 0x000fe4000bf05300 */
[----:B------:R-:W-:-:S02]  /*0e20*/  SHF.L.U32 R210, R34, 0x10, RZ ;  /* 0x0000001022d27819 */ /* 0x000fc400000006ff */
[----:B------:R-:W-:-:S09]  /*0e30*/  SHF.L.U32 R214, R33, 0x10, RZ ;  /* 0x0000001021d67819 */ /* 0x000fd200000006ff */
[----:B------:R-:W0:Y:S01]  /*0e40*/  @P0 LDC.64 R186, c[0x0][0x438] ;  /* 0x00010e00ffba0b82 */ /* 0x000e220000000a00 */
[----:B------:R-:W-:Y:S02]  /*0e50*/  SHF.L.U32 R206, R35, 0x10, RZ ;  /* 0x0000001023ce7819 */ /* 0x000fe400000006ff */
[C---:B------:R-:W-:Y:S01]  /*0e60*/  IADD3 R185, PT, PT, R8.reuse, 0x100, RZ ;  /* 0x0000010008b97810 */ /* 0x040fe20007ffe0ff */
[----:B0-----:R-:W-:-:S05]  /*0e70*/  @P0 IMAD.WIDE.U32 R186, R8, 0x10, R186 ;  /* 0x0000001008ba0825 */ /* 0x001fca00078e00ba */
[----:B------:R0:W5:Y:S01]  /*0e80*/  @P0 LDG.E.128 R160, desc[UR12][R186.64] ;  /* 0x0000000cbaa00981 */ /* 0x000162000c1e1d00 */
[----:B---3--:R-:W-:-:S04]  /*0e90*/  PRMT R0, R28, 0x7632, R0 ;  /* 0x000076321c007816 */ /* 0x008fc80000000000 */
[----:B------:R-:W-:Y:S02]  /*0ea0*/  SHF.L.U32 R11, R0, 0x10, RZ ;  /* 0x00000010000b7819 */ /* 0x000fe400000006ff */
[----:B----4-:R-:W-:-:S03]  /*0eb0*/  PRMT R0, R180, 0x7632, R0 ;  /* 0x00007632b4007816 */ /* 0x010fc60000000000 */
[----:B------:R-:W-:Y:S01]  /*0ec0*/  FADD.FTZ R11, -R184, R11 ;  /* 0x0000000bb80b7221 */ /* 0x000fe20000010100 */
[----:B------:R-:W-:-:S03]  /*0ed0*/  SHF.L.U32 R0, R0, 0x10, RZ ;  /* 0x0000001000007819 */ /* 0x000fc600000006ff */
[----:B------:R-:W-:Y:S02]  /*0ee0*/  FMUL.FTZ R200, R11, UR24 ;  /* 0x000000180bc87c20 */ /* 0x000fe40008410000 */
[-C--:B------:R-:W-:Y:S01]  /*0ef0*/  FMUL.FTZ R231, R231, R0.reuse ;  /* 0x00000000e7e77220 */ /* 0x080fe20000410000 */
[--C-:B------:R-:W-:Y:S01]  /*0f00*/  FADD.FTZ R97, R97, R0.reuse ;  /* 0x0000000061617221 */ /* 0x100fe20000010000 */
[----:B------:R-:W-:Y:S01]  /*0f10*/  FFMA.FTZ R65, R200, R0, R65 ;  /* 0x00000000c8417223 */ /* 0x000fe20000010041 */
[----:B------:R-:W-:-:S04]  /*0f20*/  PRMT R0, R29, 0x7632, R0 ;  /* 0x000076321d007816 */ /* 0x000fc80000000000 */
[----:B------:R-:W-:Y:S02]  /*0f30*/  SHF.L.U32 R11, R0, 0x10, RZ ;  /* 0x00000010000b7819 */ /* 0x000fe400000006ff */
[----:B------:R-:W-:-:S03]  /*0f40*/  PRMT R0, R181, 0x7632, R0 ;  /* 0x00007632b5007816 */ /* 0x000fc60000000000 */
        /* <DEDUP_REMOVED lines=19> */
[----:B------:R-:W-:Y:S02]  /*1080*/  SHF.L.U32 R0, R0, 0x10, RZ ;  /* 0x0000001000007819 */ /* 0x000fe400000006ff */
[----:B------:R-:W-:Y:S01]  /*1090*/  SHF.L.U32 R19, R28, 0x10, RZ ;  /* 0x000000101c137819 */ /* 0x000fe200000006ff */
[----:B------:R-:W-:Y:S02]  /*10a0*/  FMUL.FTZ R11, R11, UR24 ;  /* 0x000000180b0b7c20 */ /* 0x000fe40008410000 */
[-C--:B------:R-:W-:Y:S01]  /*10b0*/  FMUL.FTZ R222, R222, R0.reuse ;  /* 0x00000000dede7220 */ /* 0x080fe20000410000 */
[----:B------:R-:W-:Y:S01]  /*10c0*/  FADD.FTZ R103, R103, R0 ;  /* 0x0000000067677221 */ /* 0x000fe20000010000 */
[----:B------:R-:W-:Y:S01]  /*10d0*/  FFMA.FTZ R71, R11, R0, R71 ;  /* 0x000000000b477223 */ /* 0x000fe20000010047 */
[----:B------:R-:W-:Y:S01]  /*10e0*/  FADD.FTZ R0, -R184, R19 ;  /* 0x00000013b8007221 */ /* 0x000fe20000010100 */
[----:B------:R-:W-:-:S03]  /*10f0*/  SHF.L.U32 R19, R180, 0x10, RZ ;  /* 0x00000010b4137819 */ /* 0x000fc600000006ff */
[----:B------:R-:W-:Y:S02]  /*1100*/  FMUL.FTZ R0, R0, UR24 ;  /* 0x0000001800007c20 */ /* 0x000fe40008410000 */
[----:B------:R-:W-:Y:S01]  /*1110*/  FADD.FTZ R96, R96, R19 ;  /* 0x0000001360607221 */ /* 0x000fe20000010000 */
[-C--:B------:R-:W-:Y:S01]  /*1120*/  FMUL.FTZ R205, R205, R19.reuse ;  /* 0x00000013cdcd7220 */ /* 0x080fe20000410000 */
[----:B------:R-:W-:Y:S01]  /*1130*/  FFMA.FTZ R64, R0, R19, R64 ;  /* 0x0000001300407223 */ /* 0x000fe20000010040 */
[----:B------:R-:W-:Y:S02]  /*1140*/  SHF.L.U32 R19, R30, 0x10, RZ ;  /* 0x000000101e137819 */ /* 0x000fe400000006ff */
[----:B------:R-:W-:-:S03]  /*1150*/  SHF.L.U32 R29, R29, 0x10, RZ ;  /* 0x000000101d1d7819 */ /* 0x000fc600000006ff */
[C---:B------:R-:W-:Y:S02]  /*1160*/  FADD.FTZ R19, -R184.reuse, R19 ;  /* 0x00000013b8137221 */ /* 0x040fe40000010100 */
[----:B------:R-:W-:Y:S01]  /*1170*/  FADD.FTZ R16, -R184, R29 ;  /* 0x0000001db8107221 */ /* 0x000fe20000010100 */
[----:B------:R-:W-:Y:S01]  /*1180*/  SHF.L.U32 R29, R182, 0x10, RZ ;  /* 0x00000010b61d7819 */ /* 0x000fe200000006ff */
[----:B------:R-:W-:Y:S01]  /*1190*/  FMUL.FTZ R19, R19, UR24 ;  /* 0x0000001813137c20 */ /* 0x000fe20008410000 */
[----:B------:R-:W-:Y:S01]  /*11a0*/  SHF.L.U32 R181, R181, 0x10, RZ ;  /* 0x00000010b5b57819 */ /* 0x000fe200000006ff */
[----:B------:R-:W-:Y:S01]  /*11b0*/  FMUL.FTZ R16, R16, UR24 ;  /* 0x0000001810107c20 */ /* 0x000fe20008410000 */
[----:B------:R-:W-:Y:S01]  /*11c0*/  FADD.FTZ R28, RZ, R205 ;  /* 0x000000cdff1c7221 */ /* 0x000fe20000010000 */
[----:B------:R-:W-:Y:S01]  /*11d0*/  FADD.FTZ R100, R100, R29 ;  /* 0x0000001d64647221 */ /* 0x000fe20000010000 */
[-C--:B------:R-:W-:Y:S01]  /*11e0*/  FFMA.FTZ R68, R19, R29.reuse, R68 ;  /* 0x0000001d13447223 */ /* 0x080fe20000010044 */
[----:B------:R-:W-:Y:S01]  /*11f0*/  FMUL.FTZ R210, R210, R29 ;  /* 0x0000001dd2d27220 */ /* 0x000fe20000410000 */
[----:B------:R-:W-:Y:S01]  /*1200*/  FFMA.FTZ R29, R0, R205, RZ ;  /* 0x000000cd001d7223 */ /* 0x000fe200000100ff */
[----:B------:R-:W-:Y:S01]  /*1210*/  FADD.FTZ R98, R98, R181 ;  /* 0x000000b562627221 */ /* 0x000fe20000010000 */
[-C--:B------:R-:W-:Y:S01]  /*1220*/  FFMA.FTZ R66, R16, R181.reuse, R66 ;  /* 0x000000b510427223 */ /* 0x080fe20000010042 */
[----:B------:R-:W-:Y:S01]  /*1230*/  FMUL.FTZ R214, R214, R181 ;  /* 0x000000b5d6d67220 */ /* 0x000fe20000410000 */
[----:B------:R-:W-:Y:S01]  /*1240*/  SHF.L.U32 R181, R31, 0x10, RZ ;  /* 0x000000101fb57819 */ /* 0x000fe200000006ff */
[----:B------:R-:W-:Y:S01]  /*1250*/  FADD.FTZ R31, R28, R231 ;  /* 0x000000e71c1f7221 */ /* 0x000fe20000010000 */
[----:B------:R-:W-:-:S03]  /*1260*/  FFMA.FTZ R29, R200, R231, R29 ;  /* 0x000000e7c81d7223 */ /* 0x000fc6000001001d */
[----:B------:R-:W-:Y:S01]  /*1270*/  FADD.FTZ R31, R31, R214 ;  /* 0x000000d61f1f7221 */ /* 0x000fe20000010000 */
[----:B------:R-:W-:-:S03]  /*1280*/  FFMA.FTZ R29, R16, R214, R29 ;  /* 0x000000d6101d7223 */ /* 0x000fc6000001001d */
[----:B------:R-:W-:Y:S01]  /*1290*/  FADD.FTZ R31, R31, R230 ;  /* 0x000000e61f1f7221 */ /* 0x000fe20000010000 */
[----:B------:R-:W-:Y:S01]  /*12a0*/  FFMA.FTZ R28, R198, R230, R29 ;  /* 0x000000e6c61c7223 */ /* 0x000fe2000001001d */
[----:B------:R-:W-:Y:S01]  /*12b0*/  SHF.L.U32 R183, R183, 0x10, RZ ;  /* 0x00000010b7b77819 */ /* 0x000fe200000006ff */
[----:B------:R-:W-:Y:S01]  /*12c0*/  FADD.FTZ R181, -R184, R181 ;  /* 0x000000b5b8b57221 */ /* 0x000fe20000010100 */
[----:B------:R-:W-:Y:S01]  /*12d0*/  FADD.FTZ R30, R31, R210 ;  /* 0x000000d21f1e7221 */ /* 0x000fe20000010000 */
[----:B------:R-:W-:Y:S02]  /*12e0*/  FFMA.FTZ R28, R19, R210, R28 ;  /* 0x000000d2131c7223 */ /* 0x000fe4000001001c */
[----:B------:R-:W-:Y:S01]  /*12f0*/  FMUL.FTZ R190, R181, UR24 ;  /* 0x00000018b5be7c20 */ /* 0x000fe20008410000 */
[----:B------:R-:W-:Y:S01]  /*1300*/  FMUL.FTZ R206, R206, R183 ;  /* 0x000000b7cece7220 */ /* 0x000fe20000410000 */
[----:B------:R-:W-:Y:S01]  /*1310*/  FADD.FTZ R29, R30, R229 ;  /* 0x000000e51e1d7221 */ /* 0x000fe20000010000 */
[----:B------:R-:W-:-:S03]  /*1320*/  FFMA.FTZ R31, R197, R229, R28 ;  /* 0x000000e5c51f7223 */ /* 0x000fc6000001001c */
[----:B------:R-:W-:Y:S01]  /*1330*/  FADD.FTZ R29, R29, R206 ;  /* 0x000000ce1d1d7221 */ /* 0x000fe20000010000 */
[----:B------:R-:W-:Y:S01]  /*1340*/  FFMA.FTZ R28, R190, R206, R31 ;  /* 0x000000cebe1c7223 */ /* 0x000fe2000001001f */
[----:B------:R-:W-:Y:S01]  /*1350*/  FADD.FTZ R102, R102, R183 ;  /* 0x000000b766667221 */ /* 0x000fe20000010000 */
[----:B------:R-:W-:Y:S01]  /*1360*/  FFMA.FTZ R70, R190, R183, R70 ;  /* 0x000000b7be467223 */ /* 0x000fe20000010046 */
[----:B0-----:R-:W-:Y:S01]  /*1370*/  FADD.FTZ R186, R29, R222 ;  /* 0x000000de1dba7221 */ /* 0x001fe20000010000 */
[----:B------:R-:W-:-:S07]  /*1380*/  FFMA.FTZ R187, R11, R222, R28 ;  /* 0x000000de0bbb7223 */ /* 0x000fce000001001c */
.L_x_902:
[----:B------:R-:W-:Y:S05]  /*1390*/  BSYNC.RECONVERGENT B0 ;  /* 0x0000000000007941 */ /* 0x000fea0003800200 */
.L_x_901:
        /* <DEDUP_REMOVED lines=8> */
[----:B-1----:R-:W-:-:S06]  /*1420*/  IMAD.WIDE.U32 R180, R185, 0x10, R180 ;  /* 0x00000010b9b47825 */ /* 0x002fcc00078e00b4 */
[----:B------:R-:W4:Y:S01]  /*1430*/  LDG.E.128 R180, desc[UR12][R180.64] ;  /* 0x0000000cb4b47981 */ /* 0x000f22000c1e1d00 */
[----:B------:R-:W-:-:S13]  /*1440*/  ISETP.NE.AND.EX P0, PT, RZ, UR19, PT, P0 ;  /* 0x00000013ff007c0c */ /* 0x000fda000bf05300 */
[----:B------:R-:W0:Y:S02]  /*1450*/  @P0 LDC.64 R26, c[0x0][0x438] ;  /* 0x00010e00ff1a0b82 */ /* 0x000e240000000a00 */
[----:B0-----:R-:W-:-:S05]  /*1460*/  @P0 IMAD.WIDE.U32 R26, R185, 0x10, R26 ;  /* 0x00000010b91a0825 */ /* 0x001fca00078e001a */
[----:B------:R2:W5:Y:S02]  /*1470*/  @P0 LDG.E.128 R164, desc[UR12][R26.64] ;  /* 0x0000000c1aa40981 */ /* 0x000564000c1e1d00 */
[----:B--2---:R-:W-:-:S06]  /*1480*/  IMAD.WIDE.U32 R26, R185, 0x8, R194 ;  /* 0x00000008b91a7825 */ /* 0x004fcc00078e00c2 */
[----:B------:R-:W5:Y:S01]  /*1490*/  LDG.E.64 R26, desc[UR12][R26.64] ;  /* 0x0000000c1a1a7981 */ /* 0x000f62000c1e1b00 */
[----:B------:R-:W-:Y:S02]  /*14a0*/  PRMT R228, R40, 0x7632, R228 ;  /* 0x0000763228e47816 */ /* 0x000fe400000000e4 */
[----:B------:R-:W-:Y:S02]  /*14b0*/  PRMT R227, R41, 0x7632, R227 ;  /* 0x0000763229e37816 */ /* 0x000fe400000000e3 */
[----:B------:R-:W-:Y:S02]  /*14c0*/  SHF.L.U32 R228, R228, 0x10, RZ ;  /* 0x00000010e4e47819 */ /* 0x000fe400000006ff */
[----:B------:R-:W-:Y:S02]  /*14d0*/  SHF.L.U32 R227, R227, 0x10, RZ ;  /* 0x00000010e3e37819 */ /* 0x000fe400000006ff */
        /* <DEDUP_REMOVED lines=8> */
[----:B------:R-:W-:Y:S02]  /*1560*/  IADD3 R185, PT, PT, R185, 0x100, RZ ;  /* 0x00000100b9b97810 */ /* 0x000fe40007ffe0ff */
[----:B---3--:R-:W-:Y:S02]  /*1570*/  PRMT R10, R28, 0x7632, R10 ;  /* 0x000076321c0a7816 */ /* 0x008fe4000000000a */
[----:B------:R-:W-:Y:S02]  /*1580*/  SHF.L.U32 R21, R30, 0x10, RZ ;  /* 0x000000101e157819 */ /* 0x000fe400000006ff */
[----:B------:R-:W-:Y:S02]  /*1590*/  SHF.L.U32 R13, R10, 0x10, RZ ;  /* 0x000000100a0d7819 */ /* 0x000fe400000006ff */
[----:B----4-:R-:W-:-:S03]  /*15a0*/  PRMT R10, R180, 0x7632, R10 ;  /* 0x00007632b40a7816 */ /* 0x010fc6000000000a */
[----:B------:R-:W-:Y:S01]  /*15b0*/  FADD.FTZ R13, -R184, R13 ;  /* 0x0000000db80d7221 */ /* 0x000fe20000010100 */
[----:B------:R-:W-:Y:S02]  /*15c0*/  SHF.L.U32 R180, R180, 0x10, RZ ;  /* 0x00000010b4b47819 */ /* 0x000fe400000006ff */
[----:B------:R-:W-:Y:S01]  /*15d0*/  SHF.L.U32 R10, R10, 0x10, RZ ;  /* 0x000000100a0a7819 */ /* 0x000fe200000006ff */
[----:B------:R-:W-:Y:S02]  /*15e0*/  FMUL.FTZ R196, R13, UR24 ;  /* 0x000000180dc47c20 */ /* 0x000fe40008410000 */
[----:B------:R-:W-:Y:S01]  /*15f0*/  FMUL.FTZ R219, R219, R180 ;  /* 0x000000b4dbdb7220 */ /* 0x000fe20000410000 */
[----:B------:R-:W-:Y:S01]  /*1600*/  FADD.FTZ R104, R104, R180 ;  /* 0x000000b468687221 */ /* 0x000fe20000010000 */
[-C--:B------:R-:W-:Y:S01]  /*1610*/  FMUL.FTZ R228, R228, R10.reuse ;  /* 0x0000000ae4e47220 */ /* 0x080fe20000410000 */
[--C-:B------:R-:W-:Y:S01]  /*1620*/  FADD.FTZ R105, R105, R10.reuse ;  /* 0x0000000a69697221 */ /* 0x100fe20000010000 */
[----:B------:R-:W-:Y:S01]  /*1630*/  FFMA.FTZ R73, R196, R10, R73 ;  /* 0x0000000ac4497223 */ /* 0x000fe20000010049 */
[----:B------:R-:W-:-:S02]  /*1640*/  PRMT R10, R29, 0x7632, R10 ;  /* 0x000076321d0a7816 */ /* 0x000fc4000000000a */
[----:B------:R-:W-:Y:S02]  /*1650*/  SHF.L.U32 R29, R29, 0x10, RZ ;  /* 0x000000101d1d7819 */ /* 0x000fe400000006ff */
[----:B------:R-:W-:Y:S02]  /*1660*/  SHF.L.U32 R13, R10, 0x10, RZ ;  /* 0x000000100a0d7819 */ /* 0x000fe400000006ff */
[C---:B------:R-:W-:Y:S02]  /*1670*/  PRMT R10, R181.reuse, 0x7632, R10 ;  /* 0x00007632b50a7816 */ /* 0x040fe4000000000a */
[----:B------:R-:W-:Y:S01]  /*1680*/  SHF.L.U32 R181, R181, 0x10, RZ ;  /* 0x00000010b5b57819 */ /* 0x000fe200000006ff */
[----:B------:R-:W-:Y:S01]  /*1690*/  FADD.FTZ R13, -R184, R13 ;  /* 0x0000000db80d7221 */ /* 0x000fe20000010100 */
[----:B------:R-:W-:-:S03]  /*16a0*/  SHF.L.U32 R10, R10, 0x10, RZ ;  /* 0x000000100a0a7819 */ /* 0x000fc600000006ff */
[----:B------:R-:W-:Y:S01]  /*16b0*/  FMUL.FTZ R195, R13, UR24 ;  /* 0x000000180dc37c20 */ /* 0x000fe20008410000 */
[----:B------:R-:W-:Y:S01]  /*16c0*/  FMUL.FTZ R213, R213, R181 ;  /* 0x000000b5d5d57220 */ /* 0x000fe20000410000 */
[-C--:B------:R-:W-:Y:S01]  /*16d0*/  FMUL.FTZ R227, R227, R10.reuse ;  /* 0x0000000ae3e37220 */ /* 0x080fe20000410000 */
[--C-:B------:R-:W-:Y:S01]  /*16e0*/  FADD.FTZ R107, R107, R10.reuse ;  /* 0x0000000a6b6b7221 */ /* 0x100fe20000010000 */
[----:B------:R-:W-:Y:S01]  /*16f0*/  FFMA.FTZ R75, R195, R10, R75 ;  /* 0x0000000ac34b7223 */ /* 0x000fe2000001004b */
[----:B------:R-:W-:Y:S01]  /*1700*/  PRMT R10, R30, 0x7632, R10 ;  /* 0x000076321e0a7816 */ /* 0x000fe2000000000a */
[----:B------:R-:W-:-:S03]  /*1710*/  FADD.FTZ R106, R106, R181 ;  /* 0x000000b56a6a7221 */ /* 0x000fc60000010000 */
        /* <DEDUP_REMOVED lines=8> */
[C---:B------:R-:W-:Y:S02]  /*17a0*/  PRMT R10, R31.reuse, 0x7632, R10 ;  /* 0x000076321f0a7816 */ /* 0x040fe4000000000a */
[----:B------:R-:W-:Y:S02]  /*17b0*/  SHF.L.U32 R31, R31, 0x10, RZ ;  /* 0x000000101f1f7819 */ /* 0x000fe400000006ff */
[----:B------:R-:W-:Y:S02]  /*17c0*/  SHF.L.U32 R13, R10, 0x10, RZ ;  /* 0x000000100a0d7819 */ /* 0x000fe400000006ff */
[----:B------:R-:W-:-:S02]  /*17d0*/  PRMT R10, R183, 0x7632, R10 ;  /* 0x00007632b70a7816 */ /* 0x000fc4000000000a */
[----:B------:R-:W-:Y:S01]  /*17e0*/  SHF.L.U32 R183, R183, 0x10, RZ ;  /* 0x00000010b7b77819 */ /* 0x000fe200000006ff */
[----:B------:R-:W-:Y:S01]  /*17f0*/  FADD.FTZ R15, -R184, R13 ;  /* 0x0000000db80f7221 */ /* 0x000fe20000010100 */
[----:B------:R-:W-:Y:S02]  /*1800*/  SHF.L.U32 R18, R10, 0x10, RZ ;  /* 0x000000100a127819 */ /* 0x000fe400000006ff */
[----:B------:R-:W-:Y:S01]  /*1810*/  SHF.L.U32 R13, R28, 0x10, RZ ;  /* 0x000000101c0d7819 */ /* 0x000fe200000006ff */
[----:B------:R-:W-:Y:S01]  /*1820*/  FMUL.FTZ R10, R15, UR24 ;  /* 0x000000180f0a7c20 */ /* 0x000fe20008410000 */
[----:B------:R-:W-:Y:S01]  /*1830*/  FADD.FTZ R15, -R184, R29 ;  /* 0x0000001db80f7221 */ /* 0x000fe20000010100 */
[-C--:B------:R-:W-:Y:S01]  /*1840*/  FMUL.FTZ R221, R221, R18.reuse ;  /* 0x00000012dddd7220 */ /* 0x080fe20000410000 */
[----:B------:R-:W-:Y:S01]  /*1850*/  FADD.FTZ R111, R111, R18 ;  /* 0x000000126f6f7221 */ /* 0x000fe20000010000 */
[----:B------:R-:W-:Y:S01]  /*1860*/  FFMA.FTZ R79, R10, R18, R79 ;  /* 0x000000120a4f7223 */ /* 0x000fe2000001004f */
[C---:B------:R-:W-:Y:S01]  /*1870*/  FADD.FTZ R18, -R184.reuse, R21 ;  /* 0x00000015b8127221 */ /* 0x040fe20000010100 */
[----:B------:R-:W-:Y:S01]  /*1880*/  FADD.FTZ R13, -R184, R13 ;  /* 0x0000000db80d7221 */ /* 0x000fe20000010100 */
[----:B------:R-:W-:Y:S01]  /*1890*/  SHF.L.U32 R21, R182, 0x10, RZ ;  /* 0x00000010b6157819 */ /* 0x000fe200000006ff */
[----:B------:R-:W-:Y:S01]  /*18a0*/  FMUL.FTZ R15, R15, UR24 ;  /* 0x000000180f0f7c20 */ /* 0x000fe20008410000 */
[----:B------:R-:W-:Y:S01]  /*18b0*/  FMUL.FTZ R18, R18, UR24 ;  /* 0x0000001812127c20 */ /* 0x000fe20008410000 */
[----:B------:R-:W-:Y:S01]  /*18c0*/  FMUL.FTZ R13, R13, UR24 ;  /* 0x000000180d0d7c20 */ /* 0x000fe20008410000 */
[----:B------:R-:W-:Y:S01]  /*18d0*/  FMUL.FTZ R204, R204, R183 ;  /* 0x000000b7cccc7220 */ /* 0x000fe20000410000 */
[----:B------:R-:W-:Y:S01]  /*18e0*/  FADD.FTZ R108, R108, R21 ;  /* 0x000000156c6c7221 */ /* 0x000fe20000010000 */
[-C--:B------:R-:W-:Y:S01]  /*18f0*/  FFMA.FTZ R76, R18, R21.reuse, R76 ;  /* 0x00000015124c7223 */ /* 0x080fe2000001004c */
[----:B------:R-:W-:Y:S01]  /*1900*/  FMUL.FTZ R209, R209, R21 ;  /* 0x00000015d1d17220 */ /* 0x000fe20000410000 */
[----:B------:R-:W-:Y:S01]  /*1910*/  FADD.FTZ R21, R186, R219 ;  /* 0x000000dbba157221 */ /* 0x000fe20000010000 */
[C---:B------:R-:W-:Y:S01]  /*1920*/  FFMA.FTZ R187, R13.reuse, R219, R187 ;  /* 0x000000db0dbb7223 */ /* 0x040fe200000100bb */
[----:B------:R-:W-:Y:S01]  /*1930*/  FFMA.FTZ R72, R13, R180, R72 ;  /* 0x000000b40d487223 */ /* 0x000fe20000010048 */
[----:B------:R-:W-:Y:S01]  /*1940*/  FFMA.FTZ R74, R15, R181, R74 ;  /* 0x000000b50f4a7223 */ /* 0x000fe2000001004a */
[----:B------:R-:W-:Y:S01]  /*1950*/  FADD.FTZ R28, R21, R228 ;  /* 0x000000e4151c7221 */ /* 0x000fe20000010000 */
[----:B------:R-:W-:Y:S01]  /*1960*/  FFMA.FTZ R30, R196, R228, R187 ;  /* 0x000000e4c41e7223 */ /* 0x000fe200000100bb */
[----:B------:R-:W-:Y:S01]  /*1970*/  FADD.FTZ R21, -R184, R31 ;  /* 0x0000001fb8157221 */ /* 0x000fe20000010100 */
[----:B------:R-:W-:Y:S01]  /*1980*/  FADD.FTZ R110, R110, R183 ;  /* 0x000000b76e6e7221 */ /* 0x000fe20000010000 */
[----:B------:R-:W-:Y:S01]  /*1990*/  FADD.FTZ R28, R28, R213 ;  /* 0x000000d51c1c7221 */ /* 0x000fe20000010000 */
[----:B------:R-:W-:Y:S01]  /*19a0*/  FFMA.FTZ R30, R15, R213, R30 ;  /* 0x000000d50f1e7223 */ /* 0x000fe2000001001e */
[----:B------:R-:W-:-:S02]  /*19b0*/  FMUL.FTZ R21, R21, UR24 ;  /* 0x0000001815157c20 */ /* 0x000fc40008410000 */
[----:B------:R-:W-:Y:S01]  /*19c0*/  FADD.FTZ R28, R28, R227 ;  /* 0x000000e31c1c7221 */ /* 0x000fe20000010000 */
[----:B------:R-:W-:Y:S01]  /*19d0*/  FFMA.FTZ R29, R195, R227, R30 ;  /* 0x000000e3c31d7223 */ /* 0x000fe2000001001e */
[----:B------:R-:W-:Y:S02]  /*19e0*/  FFMA.FTZ R78, R21, R183, R78 ;  /* 0x000000b7154e7223 */ /* 0x000fe4000001004e */
        /* <DEDUP_REMOVED lines=8> */
.L_x_904:
[----:B------:R-:W-:Y:S05]  /*1a70*/  BSYNC.RECONVERGENT B0 ;  /* 0x0000000000007941 */ /* 0x000fea0003800200 */
.L_x_903:
        /* <DEDUP_REMOVED lines=14> */
[----:B------:R-:W-:-:S04]  /*1b60*/  PRMT R224, R49, 0x7632, R224 ;  /* 0x0000763231e07816 */ /* 0x000fc800000000e0 */
[----:B------:R-:W-:Y:S01]  /*1b70*/  SHF.L.U32 R224, R224, 0x10, RZ ;  /* 0x00000010e0e07819 */ /* 0x000fe200000006ff */
[----:B0-----:R-:W-:-:S05]  /*1b80*/  @P0 IMAD.WIDE.U32 R6, R185, 0x10, R6 ;  /* 0x00000010b9060825 */ /* 0x001fca00078e0006 */
[----:B------:R0:W5:Y:S01]  /*1b90*/  @P0 LDG.E.128 R168, desc[UR12][R6.64] ;  /* 0x0000000c06a80981 */ /* 0x000162000c1e1d00 */
[----:B------:R-:W-:-:S04]  /*1ba0*/  PRMT R225, R48, 0x7632, R225 ;  /* 0x0000763230e17816 */ /* 0x000fc800000000e1 */
[----:B------:R-:W-:Y:S02]  /*1bb0*/  SHF.L.U32 R225, R225, 0x10, RZ ;  /* 0x00000010e1e17819 */ /* 0x000fe400000006ff */
[----:B------:R-:W-:Y:S02]  /*1bc0*/  PRMT R223, R50, 0x7632, R223 ;  /* 0x0000763232df7816 */ /* 0x000fe400000000df */
[----:B------:R-:W-:Y:S02]  /*1bd0*/  PRMT R220, R51, 0x7632, R220 ;  /* 0x0000763233dc7816 */ /* 0x000fe400000000dc */
[----:B------:R-:W-:Y:S02]  /*1be0*/  SHF.L.U32 R223, R223, 0x10, RZ ;  /* 0x00000010dfdf7819 */ /* 0x000fe400000006ff */
[----:B------:R-:W-:Y:S02]  /*1bf0*/  SHF.L.U32 R220, R220, 0x10, RZ ;  /* 0x00000010dcdc7819 */ /* 0x000fe400000006ff */
[----:B------:R-:W-:-:S02]  /*1c00*/  SHF.L.U32 R218, R48, 0x10, RZ ;  /* 0x0000001030da7819 */ /* 0x000fc400000006ff */
[----:B------:R-:W-:Y:S02]  /*1c10*/  SHF.L.U32 R212, R49, 0x10, RZ ;  /* 0x0000001031d47819 */ /* 0x000fe400000006ff */
[----:B------:R-:W-:Y:S02]  /*1c20*/  SHF.L.U32 R208, R50, 0x10, RZ ;  /* 0x0000001032d07819 */ /* 0x000fe400000006ff */
[----:B------:R-:W-:Y:S02]  /*1c30*/  IADD3 R185, PT, PT, R185, 0x100, RZ ;  /* 0x00000100b9b97810 */ /* 0x000fe40007ffe0ff */
[----:B---3--:R-:W-:-:S04]  /*1c40*/  PRMT R5, R28, 0x7632, R5 ;  /* 0x000076321c057816 */ /* 0x008fc80000000005 */
[----:B------:R-:W-:Y:S02]  /*1c50*/  SHF.L.U32 R9, R5, 0x10, RZ ;  /* 0x0000001005097819 */ /* 0x000fe400000006ff */
[----:B----4-:R-:W-:-:S03]  /*1c60*/  PRMT R5, R180, 0x7632, R5 ;  /* 0x00007632b4057816 */ /* 0x010fc60000000005 */
[----:B------:R-:W-:Y:S01]  /*1c70*/  FADD.FTZ R9, -R184, R9 ;  /* 0x00000009b8097221 */ /* 0x000fe20000010100 */
[----:B------:R-:W-:Y:S02]  /*1c80*/  SHF.L.U32 R12, R5, 0x10, RZ ;  /* 0x00000010050c7819 */ /* 0x000fe400000006ff */
[----:B------:R-:W-:Y:S01]  /*1c90*/  PRMT R5, R29, 0x7632, R5 ;  /* 0x000076321d057816 */ /* 0x000fe20000000005 */
[----:B0-----:R-:W-:-:S03]  /*1ca0*/  FMUL.FTZ R7, R9, UR24 ;  /* 0x0000001809077c20 */ /* 0x001fc60008410000 */
[----:B------:R-:W-:Y:S02]  /*1cb0*/  SHF.L.U32 R9, R5, 0x10, RZ ;  /* 0x0000001005097819 */ /* 0x000fe400000006ff */
[----:B------:R-:W-:-:S03]  /*1cc0*/  PRMT R5, R181, 0x7632, R5 ;  /* 0x00007632b5057816 */ /* 0x000fc60000000005 */
[----:B------:R-:W-:Y:S01]  /*1cd0*/  FADD.FTZ R6, -R184, R9 ;  /* 0x00000009b8067221 */ /* 0x000fe20000010100 */
[----:B------:R-:W-:-:S03]  /*1ce0*/  SHF.L.U32 R5, R5, 0x10, RZ ;  /* 0x0000001005057819 */ /* 0x000fc600000006ff */
[----:B------:R-:W-:Y:S02]  /*1cf0*/  FMUL.FTZ R6, R6, UR24 ;  /* 0x0000001806067c20 */ /* 0x000fe40008410000 */
[-C--:B------:R-:W-:Y:S01]  /*1d00*/  FMUL.FTZ R224, R224, R5.reuse ;  /* 0x00000005e0e07220 */ /* 0x080fe20000410000 */
[----:B------:R-:W-:Y:S01]  /*1d10*/  FADD.FTZ R115, R115, R5 ;  /* 0x0000000573737221 */ /* 0x000fe20000010000 */
[----:B------:R-:W-:Y:S01]  /*1d20*/  FFMA.FTZ R83, R6, R5, R83 ;  /* 0x0000000506537223 */ /* 0x000fe20000010053 */
[----:B------:R-:W-:-:S04]  /*1d30*/  PRMT R5, R30, 0x7632, R5 ;  /* 0x000076321e057816 */ /* 0x000fc80000000005 */
[----:B------:R-:W-:Y:S02]  /*1d40*/  SHF.L.U32 R9, R5, 0x10, RZ ;  /* 0x0000001005097819 */ /* 0x000fe400000006ff */
        /* <DEDUP_REMOVED lines=16> */
[----:B------:R-:W-:-:S03]  /*1e50*/  SHF.L.U32 R17, R28, 0x10, RZ ;  /* 0x000000101c117819 */ /* 0x000fc600000006ff */
[-C--:B------:R-:W-:Y:S01]  /*1e60*/  FMUL.FTZ R220, R220, R12.reuse ;  /* 0x0000000cdcdc7220 */ /* 0x080fe20000410000 */
[----:B------:R-:W-:Y:S01]  /*1e70*/  FADD.FTZ R119, R119, R12 ;  /* 0x0000000c77777221 */ /* 0x000fe20000010000 */
[----:B------:R-:W-:Y:S01]  /*1e80*/  FFMA.FTZ R87, R9, R12, R87 ;  /* 0x0000000c09577223 */ /* 0x000fe20000010057 */
[----:B------:R-:W-:Y:S01]  /*1e90*/  FADD.FTZ R12, -R184, R17 ;  /* 0x00000011b80c7221 */ /* 0x000fe20000010100 */
[----:B------:R-:W-:-:S03]  /*1ea0*/  SHF.L.U32 R17, R180, 0x10, RZ ;  /* 0x00000010b4117819 */ /* 0x000fc600000006ff */
[----:B------:R-:W-:Y:S01]  /*1eb0*/  FMUL.FTZ R12, R12, UR24 ;  /* 0x000000180c0c7c20 */ /* 0x000fe20008410000 */
[----:B------:R-:W-:Y:S01]  /*1ec0*/  SHF.L.U32 R29, R29, 0x10, RZ ;  /* 0x000000101d1d7819 */ /* 0x000fe200000006ff */
[----:B------:R-:W-:Y:S01]  /*1ed0*/  FADD.FTZ R112, R112, R17 ;  /* 0x0000001170707221 */ /* 0x000fe20000010000 */
[-C--:B------:R-:W-:Y:S01]  /*1ee0*/  FMUL.FTZ R218, R218, R17.reuse ;  /* 0x00000011dada7220 */ /* 0x080fe20000410000 */
[----:B------:R-:W-:Y:S01]  /*1ef0*/  FFMA.FTZ R80, R12, R17, R80 ;  /* 0x000000110c507223 */ /* 0x000fe20000010050 */
[----:B------:R-:W-:Y:S01]  /*1f00*/  SHF.L.U32 R17, R30, 0x10, RZ ;  /* 0x000000101e117819 */ /* 0x000fe200000006ff */
[----:B------:R-:W-:Y:S01]  /*1f10*/  FADD.FTZ R14, -R184, R29 ;  /* 0x0000001db80e7221 */ /* 0x000fe20000010100 */
[----:B------:R-:W-:-:S03]  /*1f20*/  SHF.L.U32 R181, R181, 0x10, RZ ;  /* 0x00000010b5b57819 */ /* 0x000fc600000006ff */
[----:B------:R-:W-:Y:S01]  /*1f30*/  FADD.FTZ R17, -R184, R17 ;  /* 0x00000011b8117221 */ /* 0x000fe20000010100 */
[----:B------:R-:W-:Y:S01]  /*1f40*/  FMUL.FTZ R14, R14, UR24 ;  /* 0x000000180e0e7c20 */ /* 0x000fe20008410000 */
[----:B------:R-:W-:Y:S01]  /*1f50*/  SHF.L.U32 R29, R182, 0x10, RZ ;  /* 0x00000010b61d7819 */ /* 0x000fe200000006ff */
[----:B------:R-:W-:Y:S01]  /*1f60*/  FADD.FTZ R186, R186, R218 ;  /* 0x000000dababa7221 */ /* 0x000fe20000010000 */
[----:B------:R-:W-:Y:S01]  /*1f70*/  FMUL.FTZ R17, R17, UR24 ;  /* 0x0000001811117c20 */ /* 0x000fe20008410000 */
[----:B------:R-:W-:Y:S01]  /*1f80*/  FFMA.FTZ R20, R12, R218, R187 ;  /* 0x000000da0c147223 */ /* 0x000fe200000100bb */
[----:B------:R-:W-:Y:S01]  /*1f90*/  FADD.FTZ R114, R114, R181 ;  /* 0x000000b572727221 */ /* 0x000fe20000010000 */
[-C--:B------:R-:W-:Y:S01]  /*1fa0*/  FFMA.FTZ R82, R14, R181.reuse, R82 ;  /* 0x000000b50e527223 */ /* 0x080fe20000010052 */
[----:B------:R-:W-:Y:S01]  /*1fb0*/  FMUL.FTZ R212, R212, R181 ;  /* 0x000000b5d4d47220 */ /* 0x000fe20000410000 */
        /* <DEDUP_REMOVED lines=12> */
[----:B------:R-:W-:Y:S01]  /*2080*/  SHF.L.U32 R180, R51, 0x10, RZ ;  /* 0x0000001033b47819 */ /* 0x000fe200000006ff */
[----:B------:R-:W-:Y:S01]  /*2090*/  FADD.FTZ R30, R29, R208 ;  /* 0x000000d01d1e7221 */ /* 0x000fe20000010000 */
[----:B------:R-:W-:Y:S01]  /*20a0*/  FFMA.FTZ R28, R17, R208, R28 ;  /* 0x000000d0111c7223 */ /* 0x000fe2000001001c */
[----:B------:R-:W-:Y:S02]  /*20b0*/  FMUL.FTZ R20, R20, UR24 ;  /* 0x0000001814147c20 */ /* 0x000fe40008410000 */
[----:B------:R-:W-:Y:S01]  /*20c0*/  FMUL.FTZ R203, R180, R183 ;  /* 0x000000b7b4cb7220 */ /* 0x000fe20000410000 */
[----:B------:R-:W-:Y:S01]  /*20d0*/  FADD.FTZ R30, R30, R223 ;  /* 0x000000df1e1e7221 */ /* 0x000fe20000010000 */
[----:B------:R-:W-:-:S03]  /*20e0*/  FFMA.FTZ R29, R5, R223, R28 ;  /* 0x000000df051d7223 */ /* 0x000fc6000001001c */
[----:B------:R-:W-:Y:S01]  /*20f0*/  FADD.FTZ R31, R30, R203 ;  /* 0x000000cb1e1f7221 */ /* 0x000fe20000010000 */
[----:B------:R-:W-:Y:S01]  /*2100*/  FFMA.FTZ R28, R20, R203, R29 ;  /* 0x000000cb141c7223 */ /* 0x000fe2000001001d */
[----:B------:R-:W-:Y:S01]  /*2110*/  FADD.FTZ R118, R118, R183 ;  /* 0x000000b776767221 */ /* 0x000fe20000010000 */
[----:B------:R-:W-:Y:S01]  /*2120*/  FFMA.FTZ R86, R20, R183, R86 ;  /* 0x000000b714567223 */ /* 0x000fe20000010056 */
[----:B------:R-:W-:Y:S01]  /*2130*/  FADD.FTZ R186, R31, R220 ;  /* 0x000000dc1fba7221 */ /* 0x000fe20000010000 */
[----:B------:R-:W-:-:S07]  /*2140*/  FFMA.FTZ R187, R9, R220, R28 ;  /* 0x000000dc09bb7223 */ /* 0x000fce000001001c */
.L_x_906:
[----:B------:R-:W-:Y:S05]  /*2150*/  BSYNC.RECONVERGENT B0 ;  /* 0x0000000000007941 */ /* 0x000fea0003800200 */
.L_x_905:
        /* <DEDUP_REMOVED lines=15> */
[----:B------:R-:W-:Y:S02]  /*2250*/  SHF.L.U32 R217, R217, 0x10, RZ ;  /* 0x00000010d9d97819 */ /* 0x000fe400000006ff */
[----:B------:R-:W-:Y:S01]  /*2260*/  PRMT R216, R57, 0x7632, R216 ;  /* 0x0000763239d87816 */ /* 0x000fe200000000d8 */
[----:B0-----:R-:W-:-:S05]  /*2270*/  @P0 IMAD.WIDE.U32 R2, R185, 0x10, R2 ;  /* 0x00000010b9020825 */ /* 0x001fca00078e0002 */
[----:B------:R0:W5:Y:S01]  /*2280*/  @P0 LDG.E.128 R172, desc[UR12][R2.64] ;  /* 0x0000000c02ac0981 */ /* 0x000162000c1e1d00 */
[----:B------:R-:W-:Y:S02]  /*2290*/  SHF.L.U32 R216, R216, 0x10, RZ ;  /* 0x00000010d8d87819 */ /* 0x000fe400000006ff */
[----:B------:R-:W-:Y:S02]  /*22a0*/  SHF.L.U32 R211, R56, 0x10, RZ ;  /* 0x0000001038d37819 */ /* 0x000fe400000006ff */
[C---:B------:R-:W-:Y:S02]  /*22b0*/  PRMT R215, R58.reuse, 0x7632, R215 ;  /* 0x000076323ad77816 */ /* 0x040fe400000000d7 */
[----:B------:R-:W-:Y:S02]  /*22c0*/  SHF.L.U32 R207, R57, 0x10, RZ ;  /* 0x0000001039cf7819 */ /* 0x000fe400000006ff */
[----:B------:R-:W-:Y:S02]  /*22d0*/  SHF.L.U32 R215, R215, 0x10, RZ ;  /* 0x00000010d7d77819 */ /* 0x000fe400000006ff */
[----:B------:R-:W-:-:S02]  /*22e0*/  SHF.L.U32 R202, R58, 0x10, RZ ;  /* 0x000000103aca7819 */ /* 0x000fc400000006ff */
[----:B------:R-:W-:-:S04]  /*22f0*/  PRMT R233, R59, 0x7632, R233 ;  /* 0x000076323be97816 */ /* 0x000fc800000000e9 */
[----:B------:R-:W-:Y:S02]  /*2300*/  SHF.L.U32 R233, R233, 0x10, RZ ;  /* 0x00000010e9e97819 */ /* 0x000fe400000006ff */
[C---:B---3--:R-:W-:Y:S02]  /*2310*/  PRMT R4, R180.reuse, 0x7632, R4 ;  /* 0x00007632b4047816 */ /* 0x048fe40000000004 */
[----:B------:R-:W-:Y:S02]  /*2320*/  SHF.L.U32 R199, R180, 0x10, RZ ;  /* 0x00000010b4c77819 */ /* 0x000fe400000006ff */
[C---:B------:R-:W-:Y:S02]  /*2330*/  PRMT R180, R181.reuse, 0x7632, R180 ;  /* 0x00007632b5b47816 */ /* 0x040fe400000000b4 */
[----:B------:R-:W-:Y:S02]  /*2340*/  SHF.L.U32 R185, R181, 0x10, RZ ;  /* 0x00000010b5b97819 */ /* 0x000fe400000006ff */
[----:B------:R-:W-:-:S02]  /*2350*/  SHF.L.U32 R181, R4, 0x10, RZ ;  /* 0x0000001004b57819 */ /* 0x000fc400000006ff */
[C---:B------:R-:W-:Y:S02]  /*2360*/  PRMT R191, R182.reuse, 0x7632, R191 ;  /* 0x00007632b6bf7816 */ /* 0x040fe400000000bf */
[----:B------:R-:W-:Y:S02]  /*2370*/  SHF.L.U32 R193, R182, 0x10, RZ ;  /* 0x00000010b6c17819 */ /* 0x000fe400000006ff */
[C---:B------:R-:W-:Y:S02]  /*2380*/  PRMT R182, R183.reuse, 0x7632, R182 ;  /* 0x00007632b7b67816 */ /* 0x040fe400000000b6 */
[----:B------:R-:W-:Y:S02]  /*2390*/  SHF.L.U32 R201, R183, 0x10, RZ ;  /* 0x00000010b7c97819 */ /* 0x000fe400000006ff */
[----:B------:R-:W-:Y:S01]  /*23a0*/  SHF.L.U32 R183, R180, 0x10, RZ ;  /* 0x00000010b4b77819 */ /* 0x000fe200000006ff */
[----:B------:R-:W-:Y:S01]  /*23b0*/  FADD.FTZ R181, -R184, R181 ;  /* 0x000000b5b8b57221 */ /* 0x000fe20000010100 */
[----:B----4-:R-:W-:Y:S01]  /*23c0*/  PRMT R180, R28, 0x7632, R180 ;  /* 0x000076321cb47816 */ /* 0x010fe200000000b4 */
[----:B0-----:R-:W-:-:S02]  /*23d0*/  FADD.FTZ R3, -R184, R193 ;  /* 0x000000c1b8037221 */ /* 0x001fc40000010100 */
[----:B------:R-:W-:Y:S01]  /*23e0*/  FMUL.FTZ R193, R181, UR24 ;  /* 0x00000018b5c17c20 */ /* 0x000fe20008410000 */
[----:B------:R-:W-:Y:S01]  /*23f0*/  SHF.L.U32 R180, R180, 0x10, RZ ;  /* 0x00000010b4b47819 */ /* 0x000fe200000006ff */
[----:B------:R-:W-:-:S04]  /*2400*/  FADD.FTZ R183, -R184, R183 ;  /* 0x000000b7b8b77221 */ /* 0x000fc80000010100 */
[-C--:B------:R-:W-:Y:S01]  /*2410*/  FMUL.FTZ R217, R217, R180.reuse ;  /* 0x000000b4d9d97220 */ /* 0x080fe20000410000 */
[--C-:B------:R-:W-:Y:S01]  /*2420*/  FADD.FTZ R121, R121, R180.reuse ;  /* 0x000000b479797221 */ /* 0x100fe20000010000 */
[----:B------:R-:W-:Y:S01]  /*2430*/  FFMA.FTZ R89, R193, R180, R89 ;  /* 0x000000b4c1597223 */ /* 0x000fe20000010059 */
[----:B------:R-:W-:Y:S01]  /*2440*/  PRMT R180, R29, 0x7632, R180 ;  /* 0x000076321db47816 */ /* 0x000fe200000000b4 */
[----:B------:R-:W-:Y:S01]  /*2450*/  FMUL.FTZ R192, R183, UR24 ;  /* 0x00000018b7c07c20 */ /* 0x000fe20008410000 */
[----:B------:R-:W-:Y:S02]  /*2460*/  FADD.FTZ R199, -R184, R199 ;  /* 0x000000c7b8c77221 */ /* 0x000fe40000010100 */
[----:B------:R-:W-:Y:S02]  /*2470*/  SHF.L.U32 R180, R180, 0x10, RZ ;  /* 0x00000010b4b47819 */ /* 0x000fe400000006ff */
[----:B------:R-:W-:Y:S02]  /*2480*/  SHF.L.U32 R191, R191, 0x10, RZ ;  /* 0x00000010bfbf7819 */ /* 0x000fe400000006ff */
[----:B------:R-:W-:Y:S01]  /*2490*/  SHF.L.U32 R28, R28, 0x10, RZ ;  /* 0x000000101c1c7819 */ /* 0x000fe200000006ff */
[-C--:B------:R-:W-:Y:S01]  /*24a0*/  FMUL.FTZ R216, R216, R180.reuse ;  /* 0x000000b4d8d87220 */ /* 0x080fe20000410000 */
[--C-:B------:R-:W-:Y:S01]  /*24b0*/  FADD.FTZ R123, R123, R180.reuse ;  /* 0x000000b47b7b7221 */ /* 0x100fe20000010000 */
[----:B------:R-:W-:Y:S01]  /*24c0*/  FFMA.FTZ R91, R192, R180, R91 ;  /* 0x000000b4c05b7223 */ /* 0x000fe2000001005b */
[----:B------:R-:W-:Y:S01]  /*24d0*/  FADD.FTZ R4, -R184, R185 ;  /* 0x000000b9b8047221 */ /* 0x000fe20000010100 */
[----:B------:R-:W-:Y:S01]  /*24e0*/  PRMT R180, R30, 0x7632, R180 ;  /* 0x000076321eb47816 */ /* 0x000fe200000000b4 */
[----:B------:R-:W-:Y:S01]  /*24f0*/  FMUL.FTZ R199, R199, UR24 ;  /* 0x00000018c7c77c20 */ /* 0x000fe20008410000 */
[----:B------:R-:W-:Y:S01]  /*2500*/  FADD.FTZ R191, -R184, R191 ;  /* 0x000000bfb8bf7221 */ /* 0x000fe20000010100 */
[-C--:B------:R-:W-:Y:S01]  /*2510*/  FMUL.FTZ R211, R211, R28.reuse ;  /* 0x0000001cd3d37220 */ /* 0x080fe20000410000 */
[----:B------:R-:W-:Y:S01]  /*2520*/  SHF.L.U32 R29, R29, 0x10, RZ ;  /* 0x000000101d1d7819 */ /* 0x000fe200000006ff */
[----:B------:R-:W-:Y:S01]  /*2530*/  FADD.FTZ R120, R120, R28 ;  /* 0x0000001c78787221 */ /* 0x000fe20000010000 */
[----:B------:R-:W-:Y:S01]  /*2540*/  SHF.L.U32 R180, R180, 0x10, RZ ;  /* 0x00000010b4b47819 */ /* 0x000fe200000006ff */
[----:B------:R-:W-:Y:S01]  /*2550*/  FFMA.FTZ R88, R199, R28, R88 ;  /* 0x0000001cc7587223 */ /* 0x000fe20000010058 */
[----:B------:R-:W-:Y:S01]  /*2560*/  FMUL.FTZ R4, R4, UR24 ;  /* 0x0000001804047c20 */ /* 0x000fe20008410000 */
[----:B------:R-:W-:Y:S01]  /*2570*/  FMUL.FTZ R191, R191, UR24 ;  /* 0x00000018bfbf7c20 */ /* 0x000fe20008410000 */
[----:B------:R-:W-:Y:S01]  /*2580*/  FADD.FTZ R186, R186, R211 ;  /* 0x000000d3baba7221 */ /* 0x000fe20000010000 */
[----:B------:R-:W-:Y:S01]  /*2590*/  FFMA.FTZ R28, R199, R211, R187 ;  /* 0x000000d3c71c7223 */ /* 0x000fe200000100bb */
[----:B------:R-:W-:Y:S01]  /*25a0*/  SHF.L.U32 R185, R182, 0x10, RZ ;  /* 0x00000010b6b97819 */ /* 0x000fe200000006ff */
[----:B------:R-:W-:Y:S01]  /*25b0*/  FADD.FTZ R122, R122, R29 ;  /* 0x0000001d7a7a7221 */ /* 0x000fe20000010000 */
[----:B------:R-:W-:Y:S01]  /*25c0*/  SHF.L.U32 R181, R30, 0x10, RZ ;  /* 0x000000101eb57819 */ /* 0x000fe200000006ff */
[-C--:B------:R-:W-:Y:S01]  /*25d0*/  FFMA.FTZ R90, R4, R29.reuse, R90 ;  /* 0x0000001d045a7223 */ /* 0x080fe2000001005a */
[----:B------:R-:W-:Y:S01]  /*25e0*/  FMUL.FTZ R207, R207, R29 ;  /* 0x0000001dcfcf7220 */ /* 0x000fe20000410000 */
[----:B------:R-:W-:Y:S01]  /*25f0*/  FMUL.FTZ R3, R3, UR24 ;  /* 0x0000001803037c20 */ /* 0x000fe20008410000 */
[-C--:B------:R-:W-:Y:S01]  /*2600*/  FMUL.FTZ R215, R215, R180.reuse ;  /* 0x000000b4d7d77220 */ /* 0x080fe20000410000 */
[----:B------:R-:W-:Y:S01]  /*2610*/  FADD.FTZ R125, R125, R180 ;  /* 0x000000b47d7d7221 */ /* 0x000fe20000010000 */
[----:B------:R-:W-:Y:S01]  /*2620*/  FFMA.FTZ R93, R191, R180, R93 ;  /* 0x000000b4bf5d7223 */ /* 0x000fe2000001005d */
[----:B------:R-:W-:Y:S01]  /*2630*/  FADD.FTZ R186, R186, R217 ;  /* 0x000000d9baba7221 */ /* 0x000fe20000010000 */
[----:B------:R-:W-:Y:S01]  /*2640*/  FFMA.FTZ R29, R193, R217, R28 ;  /* 0x000000d9c11d7223 */ /* 0x000fe2000001001c */
[----:B------:R-:W-:Y:S01]  /*2650*/  PRMT R180, R31, 0x7632, R180 ;  /* 0x000076321fb47816 */ /* 0x000fe200000000b4 */
[----:B------:R-:W-:Y:S01]  /*2660*/  FADD.FTZ R232, -R184, R185 ;  /* 0x000000b9b8e87221 */ /* 0x000fe20000010100 */
[----:B------:R-:W-:Y:S01]  /*2670*/  FADD.FTZ R124, R124, R181 ;  /* 0x000000b57c7c7221 */ /* 0x000fe20000010000 */
[-C--:B------:R-:W-:Y:S01]  /*2680*/  FFMA.FTZ R92, R3, R181.reuse, R92 ;  /* 0x000000b5035c7223 */ /* 0x080fe2000001005c */
[----:B------:R-:W-:Y:S01]  /*2690*/  FMUL.FTZ R202, R202, R181 ;  /* 0x000000b5caca7220 */ /* 0x000fe20000410000 */
[----:B------:R-:W-:Y:S01]  /*26a0*/  FADD.FTZ R181, R186, R207 ;  /* 0x000000cfbab57221 */ /* 0x000fe20000010000 */
[----:B------:R-:W-:Y:S01]  /*26b0*/  FFMA.FTZ R29, R4, R207, R29 ;  /* 0x000000cf041d7223 */ /* 0x000fe2000001001d */
[----:B------:R-:W-:Y:S01]  /*26c0*/  SHF.L.U32 R180, R180, 0x10, RZ ;  /* 0x00000010b4b47819 */ /* 0x000fe200000006ff */
[----:B------:R-:W-:Y:S01]  /*26d0*/  FMUL.FTZ R232, R232, UR24 ;  /* 0x00000018e8e87c20 */ /* 0x000fe20008410000 */
[----:B------:R-:W-:Y:S01]  /*26e0*/  FADD.FTZ R181, R181, R216 ;  /* 0x000000d8b5b57221 */ /* 0x000fe20000010000 */
[----:B------:R-:W-:Y:S01]  /*26f0*/  FFMA.FTZ R28, R192, R216, R29 ;  /* 0x000000d8c01c7223 */ /* 0x000fe2000001001d */
[----:B------:R-:W-:Y:S01]  /*2700*/  SHF.L.U32 R31, R31, 0x10, RZ ;  /* 0x000000101f1f7819 */ /* 0x000fe200000006ff */
[-C--:B------:R-:W-:Y:S01]  /*2710*/  FMUL.FTZ R233, R233, R180.reuse ;  /* 0x000000b4e9e97220 */ /* 0x080fe20000410000 */
[----:B------:R-:W-:Y:S01]  /*2720*/  FADD.FTZ R127, R127, R180 ;  /* 0x000000b47f7f7221 */ /* 0x000fe20000010000 */
[----:B------:R-:W-:Y:S01]  /*2730*/  FFMA.FTZ R95, R232, R180, R95 ;  /* 0x000000b4e85f7223 */ /* 0x000fe2000001005f */
[----:B------:R-:W-:Y:S01]  /*2740*/  SHF.L.U32 R180, R59, 0x10, RZ ;  /* 0x000000103bb47819 */ /* 0x000fe200000006ff */
[----:B------:R-:W-:Y:S01]  /*2750*/  FADD.FTZ R2, -R184, R201 ;  /* 0x000000c9b8027221 */ /* 0x000fe20000010100 */
[----:B------:R-:W-:Y:S01]  /*2760*/  FADD.FTZ R30, R181, R202 ;  /* 0x000000cab51e7221 */ /* 0x000fe20000010000 */
[----:B------:R-:W-:-:S02]  /*2770*/  FFMA.FTZ R28, R3, R202, R28 ;  /* 0x000000ca031c7223 */ /* 0x000fc4000001001c */
        /* <DEDUP_REMOVED lines=10> */
.L_x_908:
[----:B------:R-:W-:Y:S05]  /*2820*/  BSYNC.RECONVERGENT B0 ;  /* 0x0000000000007941 */ /* 0x000fea0003800200 */
.L_x_907:
        /* <DEDUP_REMOVED lines=31> */
.L_x_910:
[----:B------:R-:W-:Y:S05]  /*2a20*/  BSYNC.RECONVERGENT B0 ;  /* 0x0000000000007941 */ /* 0x000fea0003800200 */
.L_x_909:
        /* <DEDUP_REMOVED lines=15> */
[----:B-1----:R-:W-:-:S04]  /*2b20*/  FADD.FTZ R180, RZ, R185 ;  /* 0x000000b9ffb47221 */ /* 0x002fc80000010000 */
[----:B------:R-:W-:-:S04]  /*2b30*/  FADD.FTZ R180, R187, R180 ;  /* 0x000000b4bbb47221 */ /* 0x000fc80000010000 */
[----:B0-----:R-:W-:Y:S01]  /*2b40*/  FADD.FTZ R252, R180, R29 ;  /* 0x0000001db4fc7221 */ /* 0x001fe20000010000 */
[----:B------:R-:W-:Y:S01]  /*2b50*/  FADD.FTZ R29, RZ, R184 ;  /* 0x000000b8ff1d7221 */ /* 0x000fe20000010000 */
[----:B------:R-:W0:Y:S01]  /*2b60*/  LDS.128 R180, [UR5] ;  /* 0x00000005ffb47984 */ /* 0x000e220008000c00 */
[----:B------:R-:W-:Y:S01]  /*2b70*/  UIADD3 UR5, UPT, UPT, UR4, 0x8070, URZ ;  /* 0x0000807004057890 */ /* 0x000fe2000fffe0ff */
[----:B------:R-:W-:Y:S01]  /*2b80*/  FADD.FTZ R252, R31, R252 ;  /* 0x000000fc1ffc7221 */ /* 0x000fe20000010000 */
[----:B------:R-:W-:Y:S01]  /*2b90*/  @!UP2 UIADD3 UR5, UPT, UPT, UR4, 0x8030, URZ ;  /* 0x000080300405a890 */ /* 0x000fe2000fffe0ff */
[----:B------:R-:W-:-:S04]  /*2ba0*/  FADD.FTZ R29, R186, R29 ;  /* 0x0000001dba1d7221 */ /* 0x000fc80000010000 */
[----:B------:R-:W-:-:S04]  /*2bb0*/  FADD.FTZ R29, R29, R28 ;  /* 0x0000001c1d1d7221 */ /* 0x000fc80000010000 */
[----:B------:R-:W1:Y:S01]  /*2bc0*/  LDS.128 R184, [UR5] ;  /* 0x00000005ffb87984 */ /* 0x000e620008000c00 */
[----:B------:R-:W-:Y:S01]  /*2bd0*/  FADD.FTZ R29, R30, R29 ;  /* 0x0000001d1e1d7221 */ /* 0x000fe20000010000 */
[----:B0-----:R-:W-:-:S03]  /*2be0*/  FADD.FTZ R252, R252, R181 ;  /* 0x000000b5fcfc7221 */ /* 0x001fc60000010000 */
[----:B------:R-:W-:Y:S01]  /*2bf0*/  FADD.FTZ R29, R29, R180 ;  /* 0x000000b41d1d7221 */ /* 0x000fe20000010000 */
[----:B------:R-:W-:-:S03]  /*2c00*/  FADD.FTZ R252, R183, R252 ;  /* 0x000000fcb7fc7221 */ /* 0x000fc60000010000 */
[----:B------:R-:W-:Y:S01]  /*2c10*/  FADD.FTZ R29, R182, R29 ;  /* 0x0000001db61d7221 */ /* 0x000fe20000010000 */
[----:B-1----:R-:W-:-:S03]  /*2c20*/  FADD.FTZ R252, R252, R185 ;  /* 0x000000b9fcfc7221 */ /* 0x002fc60000010000 */
[----:B------:R-:W-:Y:S01]  /*2c30*/  FADD.FTZ R29, R29, R184 ;  /* 0x000000b81d1d7221 */ /* 0x000fe20000010000 */
[----:B------:R-:W-:-:S03]  /*2c40*/  FADD.FTZ R187, R187, R252 ;  /* 0x000000fcbbbb7221 */ /* 0x000fc60000010000 */
[----:B------:R-:W-:Y:S01]  /*2c50*/  FADD.FTZ R29, R186, R29 ;  /* 0x0000001dba1d7221 */ /* 0x000fe20000010000 */
[----:B------:R-:W-:-:S03]  /*2c60*/  FMUL.FTZ R187, R187, UR17 ;  /* 0x00000011bbbb7c20 */ /* 0x000fc60008410000 */
[----:B------:R-:W-:Y:S02]  /*2c70*/  FMUL.FTZ R29, R29, UR17 ;  /* 0x000000111d1d7c20 */ /* 0x000fe40008410000 */
[----:B------:R-:W-:-:S03]  /*2c80*/  R2UR UR4, R187 ;  /* 0x00000000bb0472ca */ /* 0x000fc600000e0000 */
[----:B------:R-:W-:Y:S01]  /*2c90*/  FSEL R181, R29, RZ, !P5 ;  /* 0x000000ff1db57208 */ /* 0x000fe20006800000 */
[----:B------:R-:W-:Y:S11]  /*2ca0*/  BRA.U UP1, `(.L_x_912) ;  /* 0x0000005101cc7547 */ /* 0x000ff6000b800000 */
        /* <DEDUP_REMOVED lines=8> */
[C---:B-----5:R-:W-:Y:S01]  /*2d30*/  LOP3.LUT P5, RZ, R188.reuse, 0xff00, RZ, 0xc0, !PT ;  /* 0x0000ff00bcff7812 */ /* 0x060fe200078ac0ff */
[----:B------:R-:W-:Y:S01]  /*2d40*/  HFMA2 R186, -RZ, RZ, 0, 0 ;  /* 0x00000000ffba7431 */ /* 0x000fe200000001ff */
[----:B------:R-:W-:-:S11]  /*2d50*/  LOP3.LUT P6, RZ, R188, 0xff0000, RZ, 0xc0, !PT ;  /* 0x00ff0000bcff7812 */ /* 0x000fd600078cc0ff */
[----:B------:R-:W0:Y:S01]  /*2d60*/  @P5 LDC R183, c[0x0][0x408] ;  /* 0x00010200ffb75b82 */ /* 0x000e220000000800 */
[----:B------:R-:W-:Y:S01]  /*2d70*/  @P5 FFMA.FTZ R180, R200, UR4, R181 ;  /* 0x00000004c8b45c23 */ /* 0x000fe200080100b5 */
[----:B------:R-:W-:-:S03]  /*2d80*/  @P5 SHF.L.U32 R184, R246, 0x10, RZ ;  /* 0x00000010f6b85819 */ /* 0x000fc600000006ff */
[----:B------:R-:W-:-:S03]  /*2d90*/  @P5 FADD.FTZ R180, R231, -R180 ;  /* 0x800000b4e7b45221 */ /* 0x000fc60000010000 */
[----:B------:R-:W1:Y:S01]  /*2da0*/  @P5 LDC R185, c[0x0][0x408] ;  /* 0x00010200ffb95b82 */ /* 0x000e620000000800 */
[----:B------:R-:W-:-:S04]  /*2db0*/  @P5 FMUL.FTZ R180, R180, UR24 ;  /* 0x00000018b4b45c20 */ /* 0x000fc80008410000 */
[----:B------:R-:W-:-:S04]  /*2dc0*/  @P5 FMUL.FTZ R180, R180, UR14 ;  /* 0x0000000eb4b45c20 */ /* 0x000fc80008410000 */
[----:B0-----:R-:W-:Y:S01]  /*2dd0*/  @P5 FMUL.FTZ R183, R180, R183 ;  /* 0x000000b7b4b75220 */ /* 0x001fe20000410000 */
[----:B------:R-:W-:-:S04]  /*2de0*/  @P5 PRMT R180, R28, 0x7632, R180 ;  /* 0x000076321cb45816 */ /* 0x000fc800000000b4 */
[----:B------:R-:W-:Y:S01]  /*2df0*/  @P5 SHF.L.U32 R182, R180, 0x10, RZ ;  /* 0x00000010b4b65819 */ /* 0x000fe200000006ff */
[----:B------:R-:W-:-:S04]  /*2e00*/  HFMA2 R180, -RZ, RZ, 0, 0 ;  /* 0x00000000ffb47431 */ /* 0x000fc800000001ff */
[----:B------:R-:W-:Y:S01]  /*2e10*/  @P5 FMUL.FTZ R180, R182, R183 ;  /* 0x000000b7b6b45220 */ /* 0x000fe20000410000 */
[----:B------:R-:W-:Y:S01]  /*2e20*/  @P5 FFMA.FTZ R182, R200, UR4, R181 ;  /* 0x00000004c8b65c23 */ /* 0x000fe200080100b5 */
[----:B------:R-:W0:Y:S02]  /*2e30*/  @P6 LDC R183, c[0x0][0x408] ;  /* 0x00010200ffb76b82 */ /* 0x000e240000000800 */
[----:B------:R-:W-:Y:S01]  /*2e40*/  FADD.FTZ R180, R129, R180 ;  /* 0x000000b481b47221 */ /* 0x000fe20000010000 */
[----:B------:R-:W-:Y:S01]  /*2e50*/  @P5 FADD.FTZ R182, R231, -R182 ;  /* 0x800000b6e7b65221 */ /* 0x000fe20000010000 */
[----:B------:R-:W-:-:S03]  /*2e60*/  MOV R129, RZ ;  /* 0x000000ff00817202 */ /* 0x000fc60000000f00 */
[----:B------:R-:W-:-:S04]  /*2e70*/  @P5 FMUL.FTZ R182, R182, UR24 ;  /* 0x00000018b6b65c20 */ /* 0x000fc80008410000 */
[----:B------:R-:W-:-:S04]  /*2e80*/  @P5 FMUL.FTZ R182, R182, UR14 ;  /* 0x0000000eb6b65c20 */ /* 0x000fc80008410000 */
[----:B-1----:R-:W-:Y:S01]  /*2e90*/  @P5 FMUL.FTZ R185, R182, R185 ;  /* 0x000000b9b6b95220 */ /* 0x002fe20000410000 */
[----:B------:R-:W-:-:S03]  /*2ea0*/  MOV R182, RZ ;  /* 0x000000ff00b67202 */ /* 0x000fc60000000f00 */
[----:B------:R-:W-:Y:S01]  /*2eb0*/  @P5 FMUL.FTZ R182, R185, R184 ;  /* 0x000000b8b9b65220 */ /* 0x000fe20000410000 */
[----:B------:R-:W-:Y:S01]  /*2ec0*/  @P6 FFMA.FTZ R185, R16, UR4, R181 ;  /* 0x0000000410b96c23 */ /* 0x000fe200080100b5 */
[----:B------:R-:W-:-:S03]  /*2ed0*/  LOP3.LUT P5, RZ, R188, 0xff000000, RZ, 0xc0, !PT ;  /* 0xff000000bcff7812 */ /* 0x000fc600078ac0ff */
[----:B------:R-:W-:-:S04]  /*2ee0*/  @P6 FADD.FTZ R185, R214, -R185 ;  /* 0x800000b9d6b96221 */ /* 0x000fc80000010000 */
[----:B------:R-:W-:-:S04]  /*2ef0*/  @P6 FMUL.FTZ R185, R185, UR24 ;  /* 0x00000018b9b96c20 */ /* 0x000fc80008410000 */
[----:B------:R-:W-:-:S04]  /*2f00*/  @P6 FMUL.FTZ R184, R185, UR14 ;  /* 0x0000000eb9b86c20 */ /* 0x000fc80008410000 */
[----:B0-----:R-:W-:Y:S01]  /*2f10*/  @P6 FMUL.FTZ R185, R184, R183 ;  /* 0x000000b7b8b96220 */ /* 0x001fe20000410000 */
[----:B------:R-:W-:Y:S01]  /*2f20*/  HFMA2 R183, -RZ, RZ, 0, 0 ;  /* 0x00000000ffb77431 */ /* 0x000fe200000001ff */
[C---:B------:R-:W-:Y:S02]  /*2f30*/  @P6 SHF.L.U32 R184, R29.reuse, 0x10, RZ ;  /* 0x000000101db86819 */ /* 0x040fe400000006ff */
[----:B------:R-:W-:-:S03]  /*2f40*/  @P5 PRMT R29, R29, 0x7632, R29 ;  /* 0x000076321d1d5816 */ /* 0x000fc6000000001d */
[----:B------:R-:W-:Y:S01]  /*2f50*/  @P6 FMUL.FTZ R183, R184, R185 ;  /* 0x000000b9b8b76220 */ /* 0x000fe20000410000 */
[----:B------:R-:W-:Y:S01]  /*2f60*/  @P6 FFMA.FTZ R185, R16, UR4, R181 ;  /* 0x0000000410b96c23 */ /* 0x000fe200080100b5 */
[----:B------:R-:W0:Y:S01]  /*2f70*/  @P6 LDC R184, c[0x0][0x408] ;  /* 0x00010200ffb86b82 */ /* 0x000e220000000800 */
[----:B------:R-:W-:Y:S01]  /*2f80*/  @P5 SHF.L.U32 R29, R29, 0x10, RZ ;  /* 0x000000101d1d5819 */ /* 0x000fe200000006ff */
[----:B------:R-:W-:Y:S01]  /*2f90*/  FADD.FTZ R130, R130, R183 ;  /* 0x000000b782827221 */ /* 0x000fe20000010000 */
[----:B------:R-:W-:-:S04]  /*2fa0*/  @P6 FADD.FTZ R185, R214, -R185 ;  /* 0x800000b9d6b96221 */ /* 0x000fc80000010000 */
[----:B------:R-:W-:-:S04]  /*2fb0*/  @P6 FMUL.FTZ R185, R185, UR24 ;  /* 0x00000018b9b96c20 */ /* 0x000fc80008410000 */
[----:B------:R-:W-:-:S04]  /*2fc0*/  @P6 FMUL.FTZ R185, R185, UR14 ;  /* 0x0000000eb9b96c20 */ /* 0x000fc80008410000 */
[----:B0-----:R-:W-:Y:S01]  /*2fd0*/  @P6 FMUL.FTZ R185, R185, R184 ;  /* 0x000000b8b9b96220 */ /* 0x001fe20000410000 */
[----:B------:R-:W-:-:S05]  /*2fe0*/  @P6 SHF.L.U32 R184, R37, 0x10, RZ ;  /* 0x0000001025b86819 */ /* 0x000fca00000006ff */
[----:B------:R-:W-:Y:S01]  /*2ff0*/  @P6 FMUL.FTZ R129, R185, R184 ;  /* 0x000000b8b9816220 */ /* 0x000fe20000410000 */
[----:B------:R-:W-:Y:S01]  /*3000*/  @P5 FFMA.FTZ R185, R198, UR4, R181 ;  /* 0x00000004c6b95c23 */ /* 0x000fe200080100b5 */
[----:B------:R-:W0:Y:S01]  /*3010*/  @P5 LDC R184, c[0x0][0x408] ;  /* 0x00010200ffb85b82 */ /* 0x000e220000000800 */
[----:B------:R-:W-:Y:S02]  /*3020*/  LOP3.LUT P6, RZ, R189, 0xff, RZ, 0xc0, !PT ;  /* 0x000000ffbdff7812 */ /* 0x000fe400078cc0ff */
[----:B------:R-:W-:-:S04]  /*3030*/  @P5 FADD.FTZ R185, R230, -R185 ;  /* 0x800000b9e6b95221 */ /* 0x000fc80000010000 */
[----:B------:R-:W-:-:S04]  /*3040*/  @P5 FMUL.FTZ R185, R185, UR24 ;  /* 0x00000018b9b95c20 */ /* 0x000fc80008410000 */
[----:B------:R-:W-:-:S03]  /*3050*/  @P5 FMUL.FTZ R185, R185, UR14 ;  /* 0x0000000eb9b95c20 */ /* 0x000fc60008410000 */
[----:B------:R-:W-:-:S04]  /*3060*/  @P6 FFMA.FTZ R183, R19, UR4, R181 ;  /* 0x0000000413b76c23 */ /* 0x000fc800080100b5 */
[----:B------:R-:W-:-:S04]  /*3070*/  @P6 FADD.FTZ R183, R210, -R183 ;  /* 0x800000b7d2b76221 */ /* 0x000fc80000010000 */
[----:B------:R-:W-:Y:S01]  /*3080*/  @P6 FMUL.FTZ R183, R183, UR24 ;  /* 0x00000018b7b76c20 */ /* 0x000fe20008410000 */
[----:B0-----:R-:W-:Y:S01]  /*3090*/  @P5 FMUL.FTZ R184, R185, R184 ;  /* 0x000000b8b9b85220 */ /* 0x001fe20000410000 */
[----:B------:R-:W-:-:S03]  /*30a0*/  @P5 FFMA.FTZ R185, R198, UR4, R181 ;  /* 0x00000004c6b95c23 */ /* 0x000fc600080100b5 */
[----:B------:R-:W-:Y:S01]  /*30b0*/  @P5 FMUL.FTZ R186, R29, R184 ;  /* 0x000000b81dba5220 */ /* 0x000fe20000410000 */
[----:B------:R-:W-:Y:S01]  /*30c0*/  @P5 FADD.FTZ R185, R230, -R185 ;  /* 0x800000b9e6b95221 */ /* 0x000fe20000010000 */
[----:B------:R-:W0:Y:S02]  /*30d0*/  @P5 LDC R29, c[0x0][0x408] ;  /* 0x00010200ff1d5b82 */ /* 0x000e240000000800 */
[----:B------:R-:W-:Y:S01]  /*30e0*/  FADD.FTZ R131, R131, R186 ;  /* 0x000000ba83837221 */ /* 0x000fe20000010000 */
[----:B------:R-:W-:-:S04]  /*30f0*/  @P5 FMUL.FTZ R185, R185, UR24 ;  /* 0x00000018b9b95c20 */ /* 0x000fc80008410000 */
[----:B------:R-:W-:Y:S01]  /*3100*/  @P5 FMUL.FTZ R184, R185, UR14 ;  /* 0x0000000eb9b85c20 */ /* 0x000fe20008410000 */
[----:B------:R-:W-:-:S04]  /*3110*/  @P6 FFMA.FTZ R185, R19, UR4, R181 ;  /* 0x0000000413b96c23 */ /* 0x000fc800080100b5 */
[----:B------:R-:W-:-:S04]  /*3120*/  @P6 FADD.FTZ R185, R210, -R185 ;  /* 0x800000b9d2b96221 */ /* 0x000fc80000010000 */
[----:B------:R-:W-:-:S04]  /*3130*/  @P6 FMUL.FTZ R185, R185, UR24 ;  /* 0x00000018b9b96c20 */ /* 0x000fc80008410000 */
[----:B------:R-:W-:Y:S01]  /*3140*/  @P6 FMUL.FTZ R186, R185, UR14 ;  /* 0x0000000eb9ba6c20 */ /* 0x000fe20008410000 */
[----:B------:R-:W-:Y:S02]  /*3150*/  HFMA2 R185, -RZ, RZ, 0, 0 ;  /* 0x00000000ffb97431 */ /* 0x000fe400000001ff */
[----:B0-----:R-:W-:Y:S01]  /*3160*/  @P5 FMUL.FTZ R252, R184, R29 ;  /* 0x0000001db8fc5220 */ /* 0x001fe20000410000 */
[----:B------:R-:W-:Y:S02]  /*3170*/  @P5 SHF.L.U32 R29, R248, 0x10, RZ ;  /* 0x00000010f81d5819 */ /* 0x000fe400000006ff */
[----:B------:R-:W-:-:S03]  /*3180*/  MOV R184, RZ ;  /* 0x000000ff00b87202 */ /* 0x000fc60000000f00 */
[----:B------:R-:W-:Y:S01]  /*3190*/  @P5 FMUL.FTZ R184, R252, R29 ;  /* 0x0000001dfcb85220 */ /* 0x000fe20000410000 */
[----:B------:R-:W-:Y:S01]  /*31a0*/  @P6 FMUL.FTZ R252, R183, UR14 ;  /* 0x0000000eb7fc6c20 */ /* 0x000fe20008410000 */
[----:B------:R-:W0:Y:S01]  /*31b0*/  @P6 LDC R29, c[0x0][0x408] ;  /* 0x00010200ff1d6b82 */ /* 0x000e220000000800 */
[----:B------:R-:W-:Y:S02]  /*31c0*/  @P6 SHF.L.U32 R183, R30, 0x10, RZ ;  /* 0x000000101eb76819 */ /* 0x000fe400000006ff */
[----:B------:R-:W-:-:S13]  /*31d0*/  LOP3.LUT P5, RZ, R189, 0xff00, RZ, 0xc0, !PT ;  /* 0x0000ff00bdff7812 */ /* 0x000fda00078ac0ff */
[----:B------:R-:W-:Y:S01]  /*31e0*/  @P5 PRMT R30, R30, 0x7632, R30 ;  /* 0x000076321e1e5816 */ /* 0x000fe2000000001e */
[----:B0-----:R-:W-:Y:S01]  /*31f0*/  @P6 FMUL.FTZ R252, R252, R29 ;  /* 0x0000001dfcfc6220 */ /* 0x001fe20000410000 */
[----:B------:R-:W-:-:S03]  /*3200*/  HFMA2 R29, -RZ, RZ, 0, 0 ;  /* 0x00000000ff1d7431 */ /* 0x000fc600000001ff */
[----:B------:R-:W-:Y:S02]  /*3210*/  @P6 FMUL.FTZ R29, R183, R252 ;  /* 0x000000fcb71d6220 */ /* 0x000fe40000410000 */
[----:B------:R-:W0:Y:S02]  /*3220*/  @P6 LDC R183, c[0x0][0x408] ;  /* 0x00010200ffb76b82 */ /* 0x000e240000000800 */
[----:B------:R-:W-:Y:S01]  /*3230*/  FADD.FTZ R132, R132, R29 ;  /* 0x0000001d84847221 */ /* 0x000fe20000010000 */
[----:B------:R-:W-:Y:S01]  /*3240*/  @P6 SHF.L.U32 R29, R38, 0x10, RZ ;  /* 0x00000010261d6819 */ /* 0x000fe200000006ff */
[----:B0-----:R-:W-:Y:S01]  /*3250*/  @P6 FMUL.FTZ R186, R186, R183 ;  /* 0x000000b7baba6220 */ /* 0x001fe20000410000 */
[----:B------:R-:W-:-:S03]  /*3260*/  MOV R183, RZ ;  /* 0x000000ff00b77202 */ /* 0x000fc60000000f00 */
[----:B------:R-:W-:Y:S01]  /*3270*/  @P6 FMUL.FTZ R183, R186, R29 ;  /* 0x0000001dbab76220 */ /* 0x000fe20000410000 */
[----:B------:R-:W-:Y:S01]  /*3280*/  @P5 FFMA.FTZ R186, R197, UR4, R181 ;  /* 0x00000004c5ba5c23 */ /* 0x000fe200080100b5 */
[----:B------:R-:W0:Y:S01]  /*3290*/  @P5 LDC R29, c[0x0][0x408] ;  /* 0x00010200ff1d5b82 */ /* 0x000e220000000800 */
[----:B------:R-:W-:Y:S02]  /*32a0*/  LOP3.LUT P6, RZ, R189, 0xff0000, RZ, 0xc0, !PT ;  /* 0x00ff0000bdff7812 */ /* 0x000fe400078cc0ff */
[----:B------:R-:W-:-:S04]  /*32b0*/  @P5 FADD.FTZ R186, R229, -R186 ;  /* 0x800000bae5ba5221 */ /* 0x000fc80000010000 */
[----:B------:R-:W-:-:S04]  /*32c0*/  @P5 FMUL.FTZ R186, R186, UR24 ;  /* 0x00000018baba5c20 */ /* 0x000fc80008410000 */
[----:B------:R-:W-:-:S04]  /*32d0*/  @P5 FMUL.FTZ R186, R186, UR14 ;  /* 0x0000000ebaba5c20 */ /* 0x000fc80008410000 */
[----:B0-----:R-:W-:Y:S01]  /*32e0*/  @P5 FMUL.FTZ R186, R186, R29 ;  /* 0x0000001dbaba5220 */ /* 0x001fe20000410000 */
        /* <DEDUP_REMOVED lines=10> */
[----:B0-----:R-:W-:Y:S01]  /*3390*/  @P5 FMUL.FTZ R186, R186, R29 ;  /* 0x0000001dbaba5220 */ /* 0x001fe20000410000 */
[----:B------:R-:W-:-:S05]  /*33a0*/  @P5 SHF.L.U32 R29, R249, 0x10, RZ ;  /* 0x00000010f91d5819 */ /* 0x000fca00000006ff */
[----:B------:R-:W-:Y:S01]  /*33b0*/  @P5 FMUL.FTZ R30, R186, R29 ;  /* 0x0000001dba1e5220 */ /* 0x000fe20000410000 */
[----:B------:R-:W-:Y:S01]  /*33c0*/  @P6 FFMA.FTZ R29, R190, UR4, R181 ;  /* 0x00000004be1d6c23 */ /* 0x000fe200080100b5 */
[----:B------:R-:W0:Y:S01]  /*33d0*/  @P6 LDC R186, c[0x0][0x408] ;  /* 0x00010200ffba6b82 */ /* 0x000e220000000800 */
[----:B------:R-:W-:Y:S02]  /*33e0*/  ISETP.GE.U32.AND P5, PT, R188, RZ, PT ;  /* 0x000000ffbc00720c */ /* 0x000fe40003fa6070 */
[----:B------:R-:W-:Y:S01]  /*33f0*/  @P6 FADD.FTZ R29, R206, -R29 ;  /* 0x8000001dce1d6221 */ /* 0x000fe20000010000 */
[----:B------:R-:W-:Y:S02]  /*3400*/  F2FP.BF16.F32.PACK_AB R30, R30, R183 ;  /* 0x000000b71e1e723e */ /* 0x000fe400000010ff */
[----:B------:R-:W-:Y:S01]  /*3410*/  ISETP.GE.U32.AND.EX P5, PT, R189, 0x1000000, PT, P5 ;  /* 0x01000000bd00780c */ /* 0x000fe20003fa6150 */
[----:B------:R-:W-:-:S04]  /*3420*/  @P6 FMUL.FTZ R29, R29, UR24 ;  /* 0x000000181d1d6c20 */ /* 0x000fc80008410000 */
[----:B------:R-:W-:-:S04]  /*3430*/  @P6 FMUL.FTZ R29, R29, UR14 ;  /* 0x0000000e1d1d6c20 */ /* 0x000fc80008410000 */
[----:B0-----:R-:W-:Y:S01]  /*3440*/  @P6 FMUL.FTZ R186, R29, R186 ;  /* 0x000000ba1dba6220 */ /* 0x001fe20000410000 */
[----:B------:R-:W-:-:S03]  /*3450*/  @P6 SHF.L.U32 R29, R31, 0x10, RZ ;  /* 0x000000101f1d6819 */ /* 0x000fc600000006ff */
[----:B------:R-:W-:Y:S02]  /*3460*/  @P5 PRMT R31, R31, 0x7632, R31 ;  /* 0x000076321f1f5816 */ /* 0x000fe4000000001f */
[----:B------:R-:W-:Y:S02]  /*3470*/  @P6 FMUL.FTZ R185, R29, R186 ;  /* 0x000000ba1db96220 */ /* 0x000fe40000410000 */
[----:B------:R-:W-:Y:S01]  /*3480*/  @P5 SHF.L.U32 R31, R31, 0x10, RZ ;  /* 0x000000101f1f5819 */ /* 0x000fe200000006ff */
[----:B------:R-:W0:Y:S01]  /*3490*/  @P6 LDC R29, c[0x0][0x408] ;  /* 0x00010200ff1d6b82 */ /* 0x000e220000000800 */
[----:B------:R-:W-:Y:S01]  /*34a0*/  FADD.FTZ R134, R134, R185 ;  /* 0x000000b986867221 */ /* 0x000fe20000010000 */
[----:B------:R-:W-:-:S04]  /*34b0*/  @P6 FFMA.FTZ R185, R190, UR4, R181 ;  /* 0x00000004beb96c23 */ /* 0x000fc800080100b5 */
[----:B------:R-:W-:-:S04]  /*34c0*/  @P6 FADD.FTZ R185, R206, -R185 ;  /* 0x800000b9ceb96221 */ /* 0x000fc80000010000 */
[----:B------:R-:W-:-:S04]  /*34d0*/  @P6 FMUL.FTZ R185, R185, UR24 ;  /* 0x00000018b9b96c20 */ /* 0x000fc80008410000 */
[----:B------:R-:W-:Y:S01]  /*34e0*/  @P6 FMUL.FTZ R186, R185, UR14 ;  /* 0x0000000eb9ba6c20 */ /* 0x000fe20008410000 */
[----:B------:R-:W-:-:S04]  /*34f0*/  @P5 FFMA.FTZ R185, R11, UR4, R181 ;  /* 0x000000040bb95c23 */ /* 0x000fc800080100b5 */
[----:B------:R-:W-:Y:S01]  /*3500*/  @P5 FADD.FTZ R185, R222, -R185 ;  /* 0x800000b9deb95221 */ /* 0x000fe20000010000 */
[----:B0-----:R-:W-:Y:S01]  /*3510*/  @P6 FMUL.FTZ R252, R186, R29 ;  /* 0x0000001dbafc6220 */ /* 0x001fe20000410000 */
[----:B------:R-:W-:Y:S02]  /*3520*/  @P6 SHF.L.U32 R29, R39, 0x10, RZ ;  /* 0x00000010271d6819 */ /* 0x000fe400000006ff */
[----:B------:R-:W-:Y:S01]  /*3530*/  CS2R R186, SRZ ;  /* 0x0000000000ba7805 */ /* 0x000fe2000001ff00 */
[----:B------:R-:W-:Y:S02]  /*3540*/  @P5 FMUL.FTZ R185, R185, UR24 ;  /* 0x00000018b9b95c20 */ /* 0x000fe40008410000 */
[----:B------:R-:W-:Y:S02]  /*3550*/  @P6 FMUL.FTZ R186, R252, R29 ;  /* 0x0000001dfcba6220 */ /* 0x000fe40000410000 */
[----:B------:R-:W-:Y:S01]  /*3560*/  @P5 FMUL.FTZ R252, R185, UR14 ;  /* 0x0000000eb9fc5c20 */ /* 0x000fe20008410000 */
[----:B------:R-:W0:Y:S01]  /*3570*/  @P5 LDC R29, c[0x0][0x408] ;  /* 0x00010200ff1d5b82 */ /* 0x000e220000000800 */
[----:B------:R-:W-:-:S02]  /*3580*/  MOV R185, RZ ;  /* 0x000000ff00b97202 */ /* 0x000fc40000000f00 */
[----:B0-----:R-:W-:Y:S01]  /*3590*/  @P5 FMUL.FTZ R29, R252, R29 ;  /* 0x0000001dfc1d5220 */ /* 0x001fe20000410000 */
[----:B------:R-:W-:-:S03]  /*35a0*/  MOV R252, RZ ;  /* 0x000000ff00fc7202 */ /* 0x000fc60000000f00 */
[----:B------:R-:W-:Y:S01]  /*35b0*/  @P5 FMUL.FTZ R252, R31, R29 ;  /* 0x0000001d1ffc5220 */ /* 0x000fe20000410000 */
[----:B------:R-:W-:Y:S01]  /*35c0*/  @P5 FFMA.FTZ R31, R11, UR4, R181 ;  /* 0x000000040b1f5c23 */ /* 0x000fe200080100b5 */
[----:B------:R-:W0:Y:S02]  /*35d0*/  @P5 LDC R29, c[0x0][0x408] ;  /* 0x00010200ff1d5b82 */ /* 0x000e240000000800 */
[----:B------:R-:W-:Y:S01]  /*35e0*/  FADD.FTZ R135, R135, R252 ;  /* 0x000000fc87877221 */ /* 0x000fe20000010000 */
[----:B------:R-:W-:-:S04]  /*35f0*/  @P5 FADD.FTZ R31, R222, -R31 ;  /* 0x8000001fde1f5221 */ /* 0x000fc80000010000 */
[----:B------:R-:W-:-:S04]  /*3600*/  @P5 FMUL.FTZ R31, R31, UR24 ;  /* 0x000000181f1f5c20 */ /* 0x000fc80008410000 */
[----:B------:R-:W-:Y:S01]  /*3610*/  @P5 FMUL.FTZ R252, R31, UR14 ;  /* 0x0000000e1ffc5c20 */ /* 0x000fe20008410000 */
[----:B------:R-:W-:-:S03]  /*3620*/  HFMA2 R31, -RZ, RZ, 0, 0 ;  /* 0x00000000ff1f7431 */ /* 0x000fc600000001ff */
[----:B0-----:R-:W-:Y:S01]  /*3630*/  @P5 FMUL.FTZ R252, R252, R29 ;  /* 0x0000001dfcfc5220 */ /* 0x001fe20000410000 */
[----:B------:R-:W-:-:S05]  /*3640*/  @P5 SHF.L.U32 R29, R250, 0x10, RZ ;  /* 0x00000010fa1d5819 */ /* 0x000fca00000006ff */
[----:B------:R-:W-:Y:S01]  /*3650*/  @P5 FMUL.FTZ R31, R252, R29 ;  /* 0x0000001dfc1f5220 */ /* 0x000fe20000410000 */
[----:B------:R-:W-:-:S04]  /*3660*/  LOP3.LUT P5, RZ, R188, 0xff, RZ, 0xc0, !PT ;  /* 0x000000ffbcff7812 */ /* 0x000fc800078ac0ff */
[----:B------:R-:W-:-:S09]  /*3670*/  F2FP.BF16.F32.PACK_AB R31, R31, R186 ;  /* 0x000000ba1f1f723e */ /* 0x000fd200000010ff */
[----:B------:R-:W0:Y:S01]  /*3680*/  @P5 LDC R29, c[0x0][0x408] ;  /* 0x00010200ff1d5b82 */ /* 0x000e220000000800 */
[----:B------:R-:W-:Y:S01]  /*3690*/  @P5 FFMA.FTZ R252, R0, UR4, R181 ;  /* 0x0000000400fc5c23 */ /* 0x000fe200080100b5 */
[----:B------:R-:W-:-:S03]  /*36a0*/  @P5 SHF.L.U32 R28, R28, 0x10, RZ ;  /* 0x000000101c1c5819 */ /* 0x000fc600000006ff */
[----:B------:R-:W-:-:S04]  /*36b0*/  @P5 FADD.FTZ R252, R205, -R252 ;  /* 0x800000fccdfc5221 */ /* 0x000fc80000010000 */
[----:B------:R-:W-:-:S04]  /*36c0*/  @P5 FMUL.FTZ R252, R252, UR24 ;  /* 0x00000018fcfc5c20 */ /* 0x000fc80008410000 */
[----:B------:R-:W-:-:S04]  /*36d0*/  @P5 FMUL.FTZ R252, R252, UR14 ;  /* 0x0000000efcfc5c20 */ /* 0x000fc80008410000 */
[----:B0-----:R-:W-:Y:S01]  /*36e0*/  @P5 FMUL.FTZ R29, R252, R29 ;  /* 0x0000001dfc1d5220 */ /* 0x001fe20000410000 */
[----:B------:R-:W-:-:S03]  /*36f0*/  @P5 FFMA.FTZ R252, R0, UR4, R181 ;  /* 0x0000000400fc5c23 */ /* 0x000fc600080100b5 */
[----:B------:R-:W-:Y:S01]  /*3700*/  @P5 FMUL.FTZ R185, R28, R29 ;  /* 0x0000001d1cb95220 */ /* 0x000fe20000410000 */
[----:B------:R-:W-:Y:S01]  /*3710*/  @P5 FADD.FTZ R252, R205, -R252 ;  /* 0x800000fccdfc5221 */ /* 0x000fe20000010000 */
[----:B------:R-:W0:Y:S02]  /*3720*/  @P5 LDC R28, c[0x0][0x408] ;  /* 0x00010200ff1c5b82 */ /* 0x000e240000000800 */
[----:B------:R-:W-:Y:S01]  /*3730*/  FADD.FTZ R185, R128, R185 ;  /* 0x000000b980b97221 */ /* 0x000fe20000010000 */
[----:B------:R-:W-:-:S04]  /*3740*/  @P5 FMUL.FTZ R252, R252, UR24 ;  /* 0x00000018fcfc5c20 */ /* 0x000fc80008410000 */
[----:B------:R-:W-:-:S04]  /*3750*/  @P5 FMUL.FTZ R29, R252, UR14 ;  /* 0x0000000efc1d5c20 */ /* 0x000fc80008410000 */
[----:B0-----:R-:W-:Y:S01]  /*3760*/  @P5 FMUL.FTZ R29, R29, R28 ;  /* 0x0000001c1d1d5220 */ /* 0x001fe20000410000 */
[----:B------:R-:W-:-:S05]  /*3770*/  @P5 SHF.L.U32 R28, R36, 0x10, RZ ;  /* 0x00000010241c5819 */ /* 0x000fca00000006ff */
[----:B------:R-:W-:Y:S01]  /*3780*/  @P5 FMUL.FTZ R187, R29, R28 ;  /* 0x0000001c1dbb5220 */ /* 0x000fe20000410000 */
[----:B------:R-:W-:-:S04]  /*3790*/  F2FP.BF16.F32.PACK_AB R29, R184, R129 ;  /* 0x00000081b81d723e */ /* 0x000fc800000010ff */
[----:B------:R-:W-:Y:S01]  /*37a0*/  F2FP.BF16.F32.PACK_AB R28, R182, R187 ;  /* 0x000000bbb61c723e */ /* 0x000fe200000010ff */
[----:B------:R-:W-:Y:S06]  /*37b0*/  BRA `(.L_x_916) ;  /* 0x0000000800547947 */ /* 0x000fec0003800000 */
.L_x_915:
[----:B-----5:R-:W-:Y:S01]  /*37c0*/  LOP3.LUT P5, RZ, R188, 0xff00, RZ, 0xc0, !PT ;  /* 0x0000ff00bcff7812 */ /* 0x020fe200078ac0ff */
[----:B------:R-:W-:Y:S01]  /*37d0*/  FFMA.FTZ R176, R200, UR4, R181 ;  /* 0x00000004c8b07c23 */ /* 0x000fe200080100b5 */
[----:B------:R-:W-:Y:S01]  /*37e0*/  LOP3.LUT P6, RZ, R188, 0xff0000, RZ, 0xc0, !PT ;  /* 0x00ff0000bcff7812 */ /* 0x000fe200078cc0ff */
[----:B------:R-:W-:Y:S02]  /*37f0*/  HFMA2 R180, -RZ, RZ, 0, 0 ;  /* 0x00000000ffb47431 */ /* 0x000fe400000001ff */
[----:B------:R-:W-:Y:S01]  /*3800*/  FADD.FTZ R176, R231, -R176 ;  /* 0x800000b0e7b07221 */ /* 0x000fe20000010000 */
[----:B------:R-:W-:-:S03]  /*3810*/  HFMA2 R186, -RZ, RZ, 0, 0 ;  /* 0x00000000ffba7431 */ /* 0x000fc600000001ff */
[----:B------:R-:W-:-:S04]  /*3820*/  FMUL.FTZ R176, R176, UR24 ;  /* 0x00000018b0b07c20 */ /* 0x000fc80008410000 */
[----:B------:R-:W0:Y:S01]  /*3830*/  @P5 LDC R178, c[0x0][0x408] ;  /* 0x00010200ffb25b82 */ /* 0x000e220000000800 */
[----:B------:R-:W-:Y:S01]  /*3840*/  @P5 FMUL.FTZ R177, R176, UR14 ;  /* 0x0000000eb0b15c20 */ /* 0x000fe20008410000 */
[----:B------:R-:W-:-:S06]  /*3850*/  @P6 SHF.L.U32 R184, R37, 0x10, RZ ;  /* 0x0000001025b86819 */ /* 0x000fcc00000006ff */
[----:B------:R-:W1:Y:S08]  /*3860*/  @P5 LDC R182, c[0x0][0x408] ;  /* 0x00010200ffb65b82 */ /* 0x000e700000000800 */
[----:B------:R-:W2:Y:S01]  /*3870*/  @P6 LDC R179, c[0x0][0x408] ;  /* 0x00010200ffb36b82 */ /* 0x000ea20000000800 */
[----:B0-----:R-:W-:Y:S01]  /*3880*/  @P5 FMUL.FTZ R178, R177, R178 ;  /* 0x000000b2b1b25220 */ /* 0x001fe20000410000 */
[----:B------:R-:W-:-:S06]  /*3890*/  @P5 PRMT R177, R28, 0x7632, R177 ;  /* 0x000076321cb15816 */ /* 0x000fcc00000000b1 */
[----:B------:R-:W0:Y:S01]  /*38a0*/  @P6 LDC R185, c[0x0][0x408] ;  /* 0x00010200ffb96b82 */ /* 0x000e220000000800 */
[----:B------:R-:W-:-:S05]  /*38b0*/  @P5 SHF.L.U32 R177, R177, 0x10, RZ ;  /* 0x00000010b1b15819 */ /* 0x000fca00000006ff */
[----:B------:R-:W-:Y:S01]  /*38c0*/  @P5 FMUL.FTZ R180, R177, R178 ;  /* 0x000000b2b1b45220 */ /* 0x000fe20000410000 */
[----:B------:R-:W-:-:S03]  /*38d0*/  @P5 FMUL.FTZ R177, R176, UR14 ;  /* 0x0000000eb0b15c20 */ /* 0x000fc60008410000 */
[----:B------:R-:W-:Y:S01]  /*38e0*/  FADD.FTZ R180, R129, R180 ;  /* 0x000000b481b47221 */ /* 0x000fe20000010000 */
[----:B-1----:R-:W-:Y:S01]  /*38f0*/  @P5 FMUL.FTZ R178, R177, R182 ;  /* 0x000000b6b1b25220 */ /* 0x002fe20000410000 */
[----:B------:R-:W-:Y:S02]  /*3900*/  @P5 SHF.L.U32 R177, R246, 0x10, RZ ;  /* 0x00000010f6b15819 */ /* 0x000fe400000006ff */
[----:B------:R-:W-:-:S03]  /*3910*/  MOV R182, RZ ;  /* 0x000000ff00b67202 */ /* 0x000fc60000000f00 */
[----:B------:R-:W-:Y:S01]  /*3920*/  @P5 FMUL.FTZ R182, R178, R177 ;  /* 0x000000b1b2b65220 */ /* 0x000fe20000410000 */
[----:B------:R-:W-:Y:S01]  /*3930*/  FFMA.FTZ R177, R16, UR4, R181 ;  /* 0x0000000410b17c23 */ /* 0x000fe200080100b5 */
[----:B------:R-:W-:-:S03]  /*3940*/  LOP3.LUT P5, RZ, R188, 0xff000000, RZ, 0xc0, !PT ;  /* 0xff000000bcff7812 */ /* 0x000fc600078ac0ff */
[----:B------:R-:W-:-:S04]  /*3950*/  FADD.FTZ R177, R214, -R177 ;  /* 0x800000b1d6b17221 */ /* 0x000fc80000010000 */
[----:B------:R-:W-:-:S04]  /*3960*/  FMUL.FTZ R177, R177, UR24 ;  /* 0x00000018b1b17c20 */ /* 0x000fc80008410000 */
[----:B------:R-:W-:-:S04]  /*3970*/  @P6 FMUL.FTZ R178, R177, UR14 ;  /* 0x0000000eb1b26c20 */ /* 0x000fc80008410000 */
[----:B--2---:R-:W-:Y:S01]  /*3980*/  @P6 FMUL.FTZ R183, R178, R179 ;  /* 0x000000b3b2b76220 */ /* 0x004fe20000410000 */
[----:B------:R-:W-:Y:S01]  /*3990*/  HFMA2 R179, -RZ, RZ, 0, 0 ;  /* 0x00000000ffb37431 */ /* 0x000fe200000001ff */
[C---:B------:R-:W-:Y:S02]  /*39a0*/  @P6 SHF.L.U32 R178, R29.reuse, 0x10, RZ ;  /* 0x000000101db26819 */ /* 0x040fe400000006ff */
[----:B------:R-:W-:-:S03]  /*39b0*/  @P5 PRMT R29, R29, 0x7632, R29 ;  /* 0x000076321d1d5816 */ /* 0x000fc6000000001d */
[----:B------:R-:W-:Y:S01]  /*39c0*/  @P6 FMUL.FTZ R179, R178, R183 ;  /* 0x000000b7b2b36220 */ /* 0x000fe20000410000 */
[----:B------:R-:W-:Y:S01]  /*39d0*/  @P6 FMUL.FTZ R178, R177, UR14 ;  /* 0x0000000eb1b26c20 */ /* 0x000fe20008410000 */
[----:B------:R-:W-:Y:S02]  /*39e0*/  MOV R183, RZ ;  /* 0x000000ff00b77202 */ /* 0x000fe40000000f00 */
[----:B------:R-:W-:Y:S01]  /*39f0*/  @P5 SHF.L.U32 R29, R29, 0x10, RZ ;  /* 0x000000101d1d5819 */ /* 0x000fe200000006ff */
[----:B0-----:R-:W-:Y:S01]  /*3a00*/  @P6 FMUL.FTZ R185, R178, R185 ;  /* 0x000000b9b2b96220 */ /* 0x001fe20000410000 */
[----:B------:R-:W-:Y:S01]  /*3a10*/  FADD.FTZ R130, R130, R179 ;  /* 0x000000b382827221 */ /* 0x000fe20000010000 */
[----:B------:R-:W0:Y:S01]  /*3a20*/  @P5 LDC R178, c[0x0][0x408] ;  /* 0x00010200ffb25b82 */ /* 0x000e220000000800 */
[----:B------:R-:W-:Y:S02]  /*3a30*/  HFMA2 R179, -RZ, RZ, 0, 0 ;  /* 0x00000000ffb37431 */ /* 0x000fe400000001ff */
[----:B------:R-:W-:Y:S01]  /*3a40*/  @P6 FMUL.FTZ R183, R185, R184 ;  /* 0x000000b8b9b76220 */ /* 0x000fe20000410000 */
[----:B------:R-:W-:Y:S01]  /*3a50*/  FFMA.FTZ R185, R198, UR4, R181 ;  /* 0x00000004c6b97c23 */ /* 0x000fe200080100b5 */
[----:B------:R-:W-:-:S03]  /*3a60*/  LOP3.LUT P6, RZ, R189, 0xff, RZ, 0xc0, !PT ;  /* 0x000000ffbdff7812 */ /* 0x000fc600078cc0ff */
[----:B------:R-:W-:Y:S02]  /*3a70*/  FADD.FTZ R184, R230, -R185 ;  /* 0x800000b9e6b87221 */ /* 0x000fe40000010000 */
[----:B------:R-:W1:Y:S02]  /*3a80*/  @P5 LDC R185, c[0x0][0x408] ;  /* 0x00010200ffb95b82 */ /* 0x000e640000000800 */
[----:B------:R-:W-:-:S04]  /*3a90*/  FMUL.FTZ R184, R184, UR24 ;  /* 0x00000018b8b87c20 */ /* 0x000fc80008410000 */
[C---:B------:R-:W-:Y:S01]  /*3aa0*/  @P5 FMUL.FTZ R187, R184.reuse, UR14 ;  /* 0x0000000eb8bb5c20 */ /* 0x040fe20008410000 */
[----:B------:R-:W-:Y:S02]  /*3ab0*/  F2FP.BF16.F32.PACK_AB R177, R184, R177 ;  /* 0x000000b1b8b1723e */ /* 0x000fe400000010ff */
[----:B------:R-:W-:Y:S01]  /*3ac0*/  @P6 SHF.L.U32 R129, R30, 0x10, RZ ;  /* 0x000000101e816819 */ /* 0x000fe200000006ff */
[----:B0-----:R-:W-:Y:S01]  /*3ad0*/  @P5 FMUL.FTZ R178, R187, R178 ;  /* 0x000000b2bbb25220 */ /* 0x001fe20000410000 */
[----:B------:R-:W-:-:S03]  /*3ae0*/  FFMA.FTZ R187, R19, UR4, R181 ;  /* 0x0000000413bb7c23 */ /* 0x000fc600080100b5 */
[----:B------:R-:W-:Y:S01]  /*3af0*/  @P5 FMUL.FTZ R186, R29, R178 ;  /* 0x000000b21dba5220 */ /* 0x000fe20000410000 */
[----:B------:R-:W-:Y:S01]  /*3b00*/  @P5 FMUL.FTZ R178, R184, UR14 ;  /* 0x0000000eb8b25c20 */ /* 0x000fe20008410000 */
[----:B------:R-:W-:Y:S02]  /*3b10*/  MOV R29, RZ ;  /* 0x000000ff001d7202 */ /* 0x000fe40000000f00 */
[----:B------:R-:W-:Y:S01]  /*3b20*/  FADD.FTZ R131, R131, R186 ;  /* 0x000000ba83837221 */ /* 0x000fe20000010000 */
[----:B-1----:R-:W-:Y:S01]  /*3b30*/  @P5 FMUL.FTZ R185, R178, R185 ;  /* 0x000000b9b2b95220 */ /* 0x002fe20000410000 */
[----:B------:R-:W-:Y:S01]  /*3b40*/  @P5 SHF.L.U32 R178, R248, 0x10, RZ ;  /* 0x00000010f8b25819 */ /* 0x000fe200000006ff */
[----:B------:R-:W-:-:S04]  /*3b50*/  FFMA.FTZ R186, R197, UR4, R181 ;  /* 0x00000004c5ba7c23 */ /* 0x000fc800080100b5 */
[----:B------:R-:W-:Y:S01]  /*3b60*/  @P5 FMUL.FTZ R29, R185, R178 ;  /* 0x000000b2b91d5220 */ /* 0x000fe20000410000 */
[----:B------:R-:W-:Y:S01]  /*3b70*/  FADD.FTZ R178, R210, -R187 ;  /* 0x800000bbd2b27221 */ /* 0x000fe20000010000 */
[----:B------:R-:W0:Y:S01]  /*3b80*/  @P6 LDC R185, c[0x0][0x408] ;  /* 0x00010200ffb96b82 */ /* 0x000e220000000800 */
[----:B------:R-:W-:Y:S01]  /*3b90*/  LOP3.LUT P5, RZ, R189, 0xff00, RZ, 0xc0, !PT ;  /* 0x0000ff00bdff7812 */ /* 0x000fe200078ac0ff */
[----:B------:R-:W-:Y:S01]  /*3ba0*/  FADD.FTZ R186, R229, -R186 ;  /* 0x800000bae5ba7221 */ /* 0x000fe20000010000 */
[----:B------:R-:W-:Y:S01]  /*3bb0*/  FMUL.FTZ R178, R178, UR24 ;  /* 0x00000018b2b27c20 */ /* 0x000fe20008410000 */
[----:B------:R-:W-:Y:S02]  /*3bc0*/  F2FP.BF16.F32.PACK_AB R29, R29, R183 ;  /* 0x000000b71d1d723e */ /* 0x000fe400000010ff */
[----:B------:R-:W-:Y:S01]  /*3bd0*/  FMUL.FTZ R187, R186, UR24 ;  /* 0x00000018babb7c20 */ /* 0x000fe20008410000 */
[----:B------:R-:W-:-:S07]  /*3be0*/  @P6 FMUL.FTZ R252, R178, UR14 ;  /* 0x0000000eb2fc6c20 */ /* 0x000fce0008410000 */
[----:B------:R-:W-:Y:S01]  /*3bf0*/  @P5 PRMT R30, R30, 0x7632, R30 ;  /* 0x000076321e1e5816 */ /* 0x000fe2000000001e */
[----:B------:R-:W-:Y:S01]  /*3c00*/  @P5 FMUL.FTZ R186, R187, UR14 ;  /* 0x0000000ebbba5c20 */ /* 0x000fe20008410000 */
[----:B0-----:R-:W-:Y:S01]  /*3c10*/  @P6 FMUL.FTZ R252, R252, R185 ;  /* 0x000000b9fcfc6220 */ /* 0x001fe20000410000 */
[----:B------:R-:W-:-:S03]  /*3c20*/  @P6 SHF.L.U32 R185, R38, 0x10, RZ ;  /* 0x0000001026b96819 */ /* 0x000fc600000006ff */
[----:B------:R-:W-:Y:S01]  /*3c30*/  @P6 FMUL.FTZ R179, R129, R252 ;  /* 0x000000fc81b36220 */ /* 0x000fe20000410000 */
[----:B------:R-:W-:Y:S01]  /*3c40*/  @P6 FMUL.FTZ R129, R178, UR14 ;  /* 0x0000000eb2816c20 */ /* 0x000fe20008410000 */
[----:B------:R-:W0:Y:S01]  /*3c50*/  @P6 LDC R252, c[0x0][0x408] ;  /* 0x00010200fffc6b82 */ /* 0x000e220000000800 */
[----:B------:R-:W-:Y:S01]  /*3c60*/  F2FP.BF16.F32.PACK_AB R178, R187, R178 ;  /* 0x000000b2bbb2723e */ /* 0x000fe200000010ff */
[----:B------:R-:W-:Y:S01]  /*3c70*/  FADD.FTZ R132, R132, R179 ;  /* 0x000000b384847221 */ /* 0x000fe20000010000 */
[----:B------:R-:W-:Y:S01]  /*3c80*/  @P5 SHF.L.U32 R179, R30, 0x10, RZ ;  /* 0x000000101eb35819 */ /* 0x000fe200000006ff */
[----:B------:R-:W-:Y:S02]  /*3c90*/  HFMA2 R30, -RZ, RZ, 0, 0 ;  /* 0x00000000ff1e7431 */ /* 0x000fe400000001ff */
[----:B0-----:R-:W-:Y:S01]  /*3ca0*/  @P6 FMUL.FTZ R252, R129, R252 ;  /* 0x000000fc81fc6220 */ /* 0x001fe20000410000 */
[----:B------:R-:W-:-:S03]  /*3cb0*/  MOV R129, RZ ;  /* 0x000000ff00817202 */ /* 0x000fc60000000f00 */
[----:B------:R-:W-:Y:S01]  /*3cc0*/  @P6 FMUL.FTZ R129, R252, R185 ;  /* 0x000000b9fc816220 */ /* 0x000fe20000410000 */
[----:B------:R-:W-:Y:S01]  /*3cd0*/  LOP3.LUT P6, RZ, R189, 0xff0000, RZ, 0xc0, !PT ;  /* 0x00ff0000bdff7812 */ /* 0x000fe200078cc0ff */
[----:B------:R-:W0:Y:S02]  /*3ce0*/  @P5 LDC R185, c[0x0][0x408] ;  /* 0x00010200ffb95b82 */ /* 0x000e240000000800 */
[----:B0-----:R-:W-:-:S10]  /*3cf0*/  @P5 FMUL.FTZ R186, R186, R185 ;  /* 0x000000b9baba5220 */ /* 0x001fd40000410000 */
[----:B------:R-:W0:Y:S01]  /*3d00*/  @P6 LDC R185, c[0x0][0x408] ;  /* 0x00010200ffb96b82 */ /* 0x000e220000000800 */
[----:B------:R-:W-:-:S04]  /*3d10*/  @P5 FMUL.FTZ R30, R179, R186 ;  /* 0x000000bab31e5220 */ /* 0x000fc80000410000 */
[----:B------:R-:W-:Y:S01]  /*3d20*/  FADD.FTZ R133, R133, R30 ;  /* 0x0000001e85857221 */ /* 0x000fe20000010000 */
[----:B------:R-:W-:Y:S02]  /*3d30*/  @P5 FMUL.FTZ R30, R187, UR14 ;  /* 0x0000000ebb1e5c20 */ /* 0x000fe40008410000 */
[----:B------:R-:W1:Y:S02]  /*3d40*/  @P5 LDC R179, c[0x0][0x408] ;  /* 0x00010200ffb35b82 */ /* 0x000e640000000800 */
[----:B-1----:R-:W-:Y:S01]  /*3d50*/  @P5 FMUL.FTZ R186, R30, R179 ;  /* 0x000000b31eba5220 */ /* 0x002fe20000410000 */
[----:B------:R-:W-:Y:S02]  /*3d60*/  @P5 SHF.L.U32 R179, R249, 0x10, RZ ;  /* 0x00000010f9b35819 */ /* 0x000fe400000006ff */
[----:B------:R-:W-:-:S03]  /*3d70*/  MOV R30, RZ ;  /* 0x000000ff001e7202 */ /* 0x000fc60000000f00 */
[----:B------:R-:W-:Y:S01]  /*3d80*/  @P5 FMUL.FTZ R30, R186, R179 ;  /* 0x000000b3ba1e5220 */ /* 0x000fe20000410000 */
[----:B------:R-:W-:Y:S01]  /*3d90*/  FFMA.FTZ R179, R190, UR4, R181 ;  /* 0x00000004beb37c23 */ /* 0x000fe200080100b5 */
[----:B------:R-:W-:-:S03]  /*3da0*/  ISETP.GE.U32.AND P5, PT, R188, RZ, PT ;  /* 0x000000ffbc00720c */ /* 0x000fc60003fa6070 */
[----:B------:R-:W-:Y:S01]  /*3db0*/  FADD.FTZ R179, R206, -R179 ;  /* 0x800000b3ceb37221 */ /* 0x000fe20000010000 */
[----:B------:R-:W-:Y:S02]  /*3dc0*/  ISETP.GE.U32.AND.EX P5, PT, R189, 0x1000000, PT, P5 ;  /* 0x01000000bd00780c */ /* 0x000fe40003fa6150 */
[----:B------:R-:W-:Y:S01]  /*3dd0*/  F2FP.BF16.F32.PACK_AB R30, R30, R129 ;  /* 0x000000811e1e723e */ /* 0x000fe200000010ff */
[----:B------:R-:W-:-:S04]  /*3de0*/  FMUL.FTZ R179, R179, UR24 ;  /* 0x00000018b3b37c20 */ /* 0x000fc80008410000 */
[----:B------:R-:W-:-:S04]  /*3df0*/  @P6 FMUL.FTZ R186, R179, UR14 ;  /* 0x0000000eb3ba6c20 */ /* 0x000fc80008410000 */
[----:B0-----:R-:W-:Y:S01]  /*3e00*/  @P6 FMUL.FTZ R247, R186, R185 ;  /* 0x000000b9baf76220 */ /* 0x001fe20000410000 */
[----:B------:R-:W-:Y:S01]  /*3e10*/  HFMA2 R185, -RZ, RZ, 0, 0 ;  /* 0x00000000ffb97431 */ /* 0x000fe200000001ff */
[C---:B------:R-:W-:Y:S02]  /*3e20*/  @P6 SHF.L.U32 R186, R31.reuse, 0x10, RZ ;  /* 0x000000101fba6819 */ /* 0x040fe400000006ff */
[----:B------:R-:W-:-:S03]  /*3e30*/  @P5 PRMT R251, R31, 0x7632, R251 ;  /* 0x000076321ffb5816 */ /* 0x000fc600000000fb */
[----:B------:R-:W-:Y:S02]  /*3e40*/  @P6 FMUL.FTZ R185, R186, R247 ;  /* 0x000000f7bab96220 */ /* 0x000fe40000410000 */
[----:B------:R-:W0:Y:S02]  /*3e50*/  @P6 LDC R186, c[0x0][0x408] ;  /* 0x00010200ffba6b82 */ /* 0x000e240000000800 */
[----:B------:R-:W-:Y:S01]  /*3e60*/  FADD.FTZ R134, R134, R185 ;  /* 0x000000b986867221 */ /* 0x000fe20000010000 */
[----:B------:R-:W-:-:S05]  /*3e70*/  @P6 FMUL.FTZ R185, R179, UR14 ;  /* 0x0000000eb3b96c20 */ /* 0x000fca0008410000 */
[----:B------:R-:W1:Y:S01]  /*3e80*/  @P5 LDC R247, c[0x0][0x408] ;  /* 0x00010200fff75b82 */ /* 0x000e620000000800 */
[----:B0-----:R-:W-:Y:S01]  /*3e90*/  @P6 FMUL.FTZ R252, R185, R186 ;  /* 0x000000bab9fc6220 */ /* 0x001fe20000410000 */
[----:B------:R-:W-:Y:S02]  /*3ea0*/  @P6 SHF.L.U32 R185, R39, 0x10, RZ ;  /* 0x0000001027b96819 */ /* 0x000fe400000006ff */
[----:B------:R-:W-:-:S03]  /*3eb0*/  MOV R186, RZ ;  /* 0x000000ff00ba7202 */ /* 0x000fc60000000f00 */
[----:B------:R-:W-:Y:S01]  /*3ec0*/  @P6 FMUL.FTZ R186, R252, R185 ;  /* 0x000000b9fcba6220 */ /* 0x000fe20000410000 */
[----:B------:R-:W-:Y:S01]  /*3ed0*/  FFMA.FTZ R185, R11, UR4, R181 ;  /* 0x000000040bb97c23 */ /* 0x000fe200080100b5 */
[----:B------:R-:W0:Y:S01]  /*3ee0*/  @P5 LDC R252, c[0x0][0x408] ;  /* 0x00010200fffc5b82 */ /* 0x000e220000000800 */
[----:B------:R-:W-:Y:S02]  /*3ef0*/  LOP3.LUT P6, RZ, R188, 0xff, RZ, 0xc0, !PT ;  /* 0x000000ffbcff7812 */ /* 0x000fe400078cc0ff */
[----:B------:R-:W-:-:S04]  /*3f00*/  FADD.FTZ R185, R222, -R185 ;  /* 0x800000b9deb97221 */ /* 0x000fc80000010000 */
[----:B------:R-:W-:-:S04]  /*3f10*/  FMUL.FTZ R185, R185, UR24 ;  /* 0x00000018b9b97c20 */ /* 0x000fc80008410000 */
[C---:B------:R-:W-:Y:S01]  /*3f20*/  @P5 FMUL.FTZ R31, R185.reuse, UR14 ;  /* 0x0000000eb91f5c20 */ /* 0x040fe20008410000 */
[----:B------:R-:W-:Y:S02]  /*3f30*/  F2FP.BF16.F32.PACK_AB R179, R185, R179 ;  /* 0x000000b3b9b3723e */ /* 0x000fe400000010ff */
[----:B------:R-:W2:Y:S01]  /*3f40*/  @P6 LDC R187, c[0x0][0x408] ;  /* 0x00010200ffbb6b82 */ /* 0x000ea20000000800 */
[----:B-1----:R-:W-:Y:S01]  /*3f50*/  @P5 FMUL.FTZ R247, R31, R247 ;  /* 0x000000f71ff75220 */ /* 0x002fe20000410000 */
[----:B------:R-:W-:Y:S01]  /*3f60*/  @P5 SHF.L.U32 R31, R251, 0x10, RZ ;  /* 0x00000010fb1f5819 */ /* 0x000fe200000006ff */
[----:B------:R-:W-:Y:S01]  /*3f70*/  HFMA2 R251, -RZ, RZ, 0, 0 ;  /* 0x00000000fffb7431 */ /* 0x000fe200000001ff */
[----:B------:R-:W-:-:S03]  /*3f80*/  @P6 SHF.L.U32 R28, R28, 0x10, RZ ;  /* 0x000000101c1c6819 */ /* 0x000fc600000006ff */
[----:B------:R-:W-:Y:S01]  /*3f90*/  @P5 FMUL.FTZ R251, R31, R247 ;  /* 0x000000f71ffb5220 */ /* 0x000fe20000410000 */
[----:B------:R-:W-:Y:S01]  /*3fa0*/  @P5 FMUL.FTZ R247, R185, UR14 ;  /* 0x0000000eb9f75c20 */ /* 0x000fe20008410000 */
[----:B------:R-:W-:Y:S01]  /*3fb0*/  MOV R31, RZ ;  /* 0x000000ff001f7202 */ /* 0x000fe20000000f00 */
[----:B------:R-:W1:Y:S01]  /*3fc0*/  @P6 LDC R185, c[0x0][0x408] ;  /* 0x00010200ffb96b82 */ /* 0x000e620000000800 */
[----:B------:R-:W-:Y:S01]  /*3fd0*/  FADD.FTZ R135, R135, R251 ;  /* 0x000000fb87877221 */ /* 0x000fe20000010000 */
[----:B------:R-:W-:Y:S01]  /*3fe0*/  @P5 SHF.L.U32 R251, R250, 0x10, RZ ;  /* 0x00000010fafb5819 */ /* 0x000fe200000006ff */
[----:B0-----:R-:W-:Y:S01]  /*3ff0*/  @P5 FMUL.FTZ R247, R247, R252 ;  /* 0x000000fcf7f75220 */ /* 0x001fe20000410000 */
[----:B------:R-:W-:-:S03]  /*4000*/  FFMA.FTZ R252, R0, UR4, R181 ;  /* 0x0000000400fc7c23 */ /* 0x000fc600080100b5 */
[----:B------:R-:W-:Y:S01]  /*4010*/  @P5 FMUL.FTZ R31, R247, R251 ;  /* 0x000000fbf71f5220 */ /* 0x000fe20000410000 */
[----:B------:R-:W-:-:S04]  /*4020*/  FADD.FTZ R247, R205, -R252 ;  /* 0x800000fccdf77221 */ /* 0x000fc80000010000 */
[----:B------:R-:W-:Y:S01]  /*4030*/  FMUL.FTZ R247, R247, UR24 ;  /* 0x00000018f7f77c20 */ /* 0x000fe20008410000 */
[----:B------:R-:W-:-:S03]  /*4040*/  F2FP.BF16.F32.PACK_AB R31, R31, R186 ;  /* 0x000000ba1f1f723e */ /* 0x000fc600000010ff */
[----:B------:R-:W-:Y:S01]  /*4050*/  @P6 FMUL.FTZ R251, R247, UR14 ;  /* 0x0000000ef7fb6c20 */ /* 0x000fe20008410000 */
[----:B------:R-:W-:-:S03]  /*4060*/  F2FP.BF16.F32.PACK_AB R176, R176, R247 ;  /* 0x000000f7b0b0723e */ /* 0x000fc600000010ff */
[----:B-1----:R-:W-:Y:S01]  /*4070*/  @P6 FMUL.FTZ R185, R251, R185 ;  /* 0x000000b9fbb96220 */ /* 0x002fe20000410000 */
[----:B------:R-:W-:-:S03]  /*4080*/  HFMA2 R251, -RZ, RZ, 0, 0 ;  /* 0x00000000fffb7431 */ /* 0x000fc600000001ff */
[----:B------:R-:W-:Y:S01]  /*4090*/  @P6 FMUL.FTZ R251, R28, R185 ;  /* 0x000000b91cfb6220 */ /* 0x000fe20000410000 */
[----:B------:R-:W-:-:S03]  /*40a0*/  @P6 FMUL.FTZ R28, R247, UR14 ;  /* 0x0000000ef71c6c20 */ /* 0x000fc60008410000 */
[----:B------:R-:W-:Y:S01]  /*40b0*/  FADD.FTZ R185, R128, R251 ;  /* 0x000000fb80b97221 */ /* 0x000fe20000010000 */
[----:B------:R-:W-:Y:S01]  /*40c0*/  @P6 SHF.L.U32 R128, R36, 0x10, RZ ;  /* 0x0000001024806819 */ /* 0x000fe200000006ff */
[----:B--2---:R-:W-:Y:S01]  /*40d0*/  @P6 FMUL.FTZ R187, R28, R187 ;  /* 0x000000bb1cbb6220 */ /* 0x004fe20000410000 */
[----:B------:R-:W-:-:S03]  /*40e0*/  MOV R28, RZ ;  /* 0x000000ff001c7202 */ /* 0x000fc60000000f00 */
[----:B------:R-:W-:-:S05]  /*40f0*/  @P6 FMUL.FTZ R28, R187, R128 ;  /* 0x00000080bb1c6220 */ /* 0x000fca0000410000 */
[----:B------:R-:W-:-:S07]  /*4100*/  F2FP.BF16.F32.PACK_AB R28, R182, R28 ;  /* 0x0000001cb61c723e */ /* 0x000fce00000010ff */
.L_x_916:
[----:B------:R-:W0:Y:S08]  /*4110*/  @P0 LDC.64 R128, c[0x0][0x478] ;  /* 0x00011e00ff800b82 */ /* 0x000e300000000a00 */
[----:B------:R-:W1:Y:S01]  /*4120*/  LDC.64 R182, c[0x0][0x468] ;  /* 0x00011a00ffb67b82 */ /* 0x000e620000000a00 */
[----:B0-----:R-:W-:-:S05]  /*4130*/  @P0 IMAD.WIDE.U32 R128, R8, 0x10, R128 ;  /* 0x0000001008800825 */ /* 0x001fca00078e0080 */
[----:B------:R1:W-:Y:S02]  /*4140*/  @P0 STG.E.128 desc[UR12][R128.64], R176 ;  /* 0x000000b080000986 */ /* 0x0003e4000c101d0c */
[C---:B-1----:R-:W-:Y:S01]  /*4150*/  IMAD.WIDE.U32 R128, R8.reuse, 0x10, R182 ;  /* 0x0000001008807825 */ /* 0x042fe200078e00b6 */
[----:B------:R-:W-:-:S04]  /*4160*/  IADD3 R8, PT, PT, R8, 0x100, RZ ;  /* 0x0000010008087810 */ /* 0x000fc80007ffe0ff */
[----:B------:R0:W-:Y:S02]  /*4170*/  STG.E.128 desc[UR12][R128.64], R28 ;  /* 0x0000001c80007986 */ /* 0x0001e4000c101d0c */
[----:B0-----:R-:W-:Y:S02]  /*4180*/  MOV R128, R185 ;  /* 0x000000b900807202 */ /* 0x001fe40000000f00 */
[----:B------:R-:W-:-:S07]  /*4190*/  MOV R129, R180 ;  /* 0x000000b400817202 */ /* 0x000fce0000000f00 */
.L_x_914:
[----:B------:R-:W-:Y:S05]  /*41a0*/  BSYNC.RECONVERGENT B1 ;  /* 0x0000000000017941 */ /* 0x000fea0003800200 */
.L_x_913:
[----:B------:R-:W-:Y:S04]  /*41b0*/  BSSY.RECONVERGENT B1, `(.L_x_917) ;  /* 0x000014f000017945 */ /* 0x000fe80003800200 */
[----:B------:R-:W-:Y:S05]  /*41c0*/  @!P3 BRA `(.L_x_918) ;  /* 0x000000140034b947 */ /* 0x000fea0003800000 */
[----:B------:R-:W0:Y:S02]  /*41d0*/  LDC.64 R28, c[0x0][0x390] ;  /* 0x0000e400ff1c7b82 */ /* 0x000e240000000a00 */
[----:B0-----:R-:W-:-:S06]  /*41e0*/  IMAD.WIDE.U32 R28, R8, 0x10, R28 ;  /* 0x00000010081c7825 */ /* 0x001fcc00078e001c */
[----:B------:R-:W5:Y:S01]  /*41f0*/  LDG.E.128 R28, desc[UR12][R28.64] ;  /* 0x0000000c1c1c7981 */ /* 0x000f62000c1e1d00 */
[----:B------:R-:W-:-:S04]  /*4200*/  ISETP.NE.U32.AND P0, PT, RZ, UR20, PT ;  /* 0x00000014ff007c0c */ /* 0x000fc8000bf05070 */
[----:B------:R-:W-:-:S13]  /*4210*/  ISETP.NE.AND.EX P0, PT, RZ, UR21, PT, P0 ;  /* 0x00000015ff007c0c */ /* 0x000fda000bf05300 */
[----:B------:R-:W-:Y:S05]  /*4220*/  @!P0 BRA `(.L_x_919) ;  /* 0x0000000800588947 */ /* 0x000fea0003800000 */
[----:B-----5:R-:W-:Y:S01]  /*4230*/  LOP3.LUT P5, RZ, R26, 0xff00, RZ, 0xc0, !PT ;  /* 0x0000ff001aff7812 */ /* 0x020fe200078ac0ff */
[----:B------:R-:W-:Y:S01]  /*4240*/  FFMA.FTZ R177, R196, UR4, R181 ;  /* 0x00000004c4b17c23 */ /* 0x000fe200080100b5 */
[----:B------:R-:W-:Y:S01]  /*4250*/  LOP3.LUT P6, RZ, R26, 0xff0000, RZ, 0xc0, !PT ;  /* 0x00ff00001aff7812 */ /* 0x000fe200078cc0ff */
[----:B------:R-:W-:Y:S02]  /*4260*/  HFMA2 R180, -RZ, RZ, 0, 0 ;  /* 0x00000000ffb47431 */ /* 0x000fe400000001ff */
[----:B------:R-:W-:Y:S01]  /*4270*/  FADD.FTZ R176, R228, -R177 ;  /* 0x800000b1e4b07221 */ /* 0x000fe20000010000 */
[----:B------:R-:W-:Y:S02]  /*4280*/  HFMA2 R179, -RZ, RZ, 0, 0 ;  /* 0x00000000ffb37431 */ /* 0x000fe400000001ff */
[----:B------:R-:W-:Y:S02]  /*4290*/  HFMA2 R186, -RZ, RZ, 0, 0 ;  /* 0x00000000ffba7431 */ /* 0x000fe400000001ff */
[----:B------:R-:W-:-:S03]  /*42a0*/  FMUL.FTZ R176, R176, UR24 ;  /* 0x00000018b0b07c20 */ /* 0x000fc60008410000 */
        /* <DEDUP_REMOVED lines=35> */
[----:B------:R-:W-:Y:S01]  /*44e0*/  FADD.FTZ R184, R227, -R184 ;  /* 0x800000b8e3b87221 */ /* 0x000fe20000010000 */
[----:B------:R-:W1:Y:S03]  /*44f0*/  @P5 LDC R185, c[0x0][0x408] ;  /* 0x00010200ffb95b82 */ /* 0x000e660000000800 */
        /* <DEDUP_REMOVED lines=8> */
[----:B------:R-:W-:Y:S01]  /*4580*/  MOV R29, RZ ;  /* 0x000000ff001d7202 */ /* 0x000fe20000000f00 */
[----:B------:R-:W-:Y:S01]  /*4590*/  FADD.FTZ R187, R226, -R187 ;  /* 0x800000bbe2bb7221 */ /* 0x000fe20000010000 */
[----:B------:R-:W-:Y:S01]  /*45a0*/  FADD.FTZ R139, R139, R186 ;  /* 0x000000ba8b8b7221 */ /* 0x000fe20000010000 */
[----:B-1----:R-:W-:Y:S01]  /*45b0*/  @P5 FMUL.FTZ R185, R178, R185 ;  /* 0x000000b9b2b95220 */ /* 0x002fe20000410000 */
[----:B------:R-:W-:Y:S01]  /*45c0*/  @P5 SHF.L.U32 R178, R243, 0x10, RZ ;  /* 0x00000010f3b25819 */ /* 0x000fe200000006ff */
[----:B------:R-:W-:-:S04]  /*45d0*/  FMUL.FTZ R187, R187, UR24 ;  /* 0x00000018bbbb7c20 */ /* 0x000fc80008410000 */
[----:B------:R-:W-:Y:S01]  /*45e0*/  @P5 FMUL.FTZ R29, R185, R178 ;  /* 0x000000b2b91d5220 */ /* 0x000fe20000410000 */
[----:B------:R-:W-:Y:S01]  /*45f0*/  FFMA.FTZ R178, R18, UR4, R181 ;  /* 0x0000000412b27c23 */ /* 0x000fe200080100b5 */
[----:B------:R-:W0:Y:S01]  /*4600*/  @P6 LDC R185, c[0x0][0x408] ;  /* 0x00010200ffb96b82 */ /* 0x000e220000000800 */
[----:B------:R-:W-:Y:S02]  /*4610*/  LOP3.LUT P5, RZ, R27, 0xff00, RZ, 0xc0, !PT ;  /* 0x0000ff001bff7812 */ /* 0x000fe400078ac0ff */
[----:B------:R-:W-:Y:S01]  /*4620*/  FADD.FTZ R178, R209, -R178 ;  /* 0x800000b2d1b27221 */ /* 0x000fe20000010000 */
[----:B------:R-:W-:-:S03]  /*4630*/  F2FP.BF16.F32.PACK_AB R29, R29, R183 ;  /* 0x000000b71d1d723e */ /* 0x000fc600000010ff */
[----:B------:R-:W-:-:S04]  /*4640*/  FMUL.FTZ R178, R178, UR24 ;  /* 0x00000018b2b27c20 */ /* 0x000fc80008410000 */
[----:B------:R-:W-:-:S03]  /*4650*/  @P6 FMUL.FTZ R252, R178, UR14 ;  /* 0x0000000eb2fc6c20 */ /* 0x000fc60008410000 */
        /* <DEDUP_REMOVED lines=47> */
[----:B------:R-:W-:-:S03]  /*4950*/  LOP3.LUT P6, RZ, R26, 0xff, RZ, 0xc0, !PT ;  /* 0x000000ff1aff7812 */ /* 0x000fc600078cc0ff */
[----:B------:R-:W-:Y:S02]  /*4960*/  FADD.FTZ R185, R221, -R252 ;  /* 0x800000fcddb97221 */ /* 0x000fe40000010000 */
[----:B------:R-:W0:Y:S02]  /*4970*/  @P5 LDC R252, c[0x0][0x408] ;  /* 0x00010200fffc5b82 */ /* 0x000e240000000800 */
[----:B------:R-:W-:-:S04]  /*4980*/  FMUL.FTZ R185, R185, UR24 ;  /* 0x00000018b9b97c20 */ /* 0x000fc80008410000 */
[C---:B------:R-:W-:Y:S01]  /*4990*/  @P5 FMUL.FTZ R31, R185.reuse, UR14 ;  /* 0x0000000eb91f5c20 */ /* 0x040fe20008410000 */
[----:B------:R-:W-:Y:S01]  /*49a0*/  F2FP.BF16.F32.PACK_AB R179, R185, R179 ;  /* 0x000000b3b9b3723e */ /* 0x000fe200000010ff */
[----:B------:R-:W2:Y:S01]  /*49b0*/  @P6 LDC R187, c[0x0][0x408] ;  /* 0x00010200ffbb6b82 */ /* 0x000ea20000000800 */
[----:B------:R-:W-:Y:S01]  /*49c0*/  @P6 SHF.L.U32 R28, R28, 0x10, RZ ;  /* 0x000000101c1c6819 */ /* 0x000fe200000006ff */
[----:B-1----:R-:W-:Y:S01]  /*49d0*/  @P5 FMUL.FTZ R247, R31, R247 ;  /* 0x000000f71ff75220 */ /* 0x002fe20000410000 */
[----:B------:R-:W-:Y:S01]  /*49e0*/  @P5 SHF.L.U32 R31, R251, 0x10, RZ ;  /* 0x00000010fb1f5819 */ /* 0x000fe200000006ff */
[----:B------:R-:W-:-:S04]  /*49f0*/  HFMA2 R251, -RZ, RZ, 0, 0 ;  /* 0x00000000fffb7431 */ /* 0x000fc800000001ff */
        /* <DEDUP_REMOVED lines=23> */
[----:B------:R-:W-:Y:S01]  /*4b70*/  F2FP.BF16.F32.PACK_AB R28, R182, R28 ;  /* 0x0000001cb61c723e */ /* 0x000fe200000010ff */
[----:B------:R-:W-:Y:S06]  /*4b80*/  BRA `(.L_x_920) ;  /* 0x0000000800a07947 */ /* 0x000fec0003800000 */
.L_x_919:
[C---:B-----5:R-:W-:Y:S02]  /*4b90*/  LOP3.LUT P5, RZ, R26.reuse, 0xff00, RZ, 0xc0, !PT ;  /* 0x0000ff001aff7812 */ /* 0x060fe400078ac0ff */
[----:B------:R-:W-:-:S11]  /*4ba0*/  LOP3.LUT P6, RZ, R26, 0xff0000, RZ, 0xc0, !PT ;  /* 0x00ff00001aff7812 */ /* 0x000fd600078cc0ff */
[----:B------:R-:W0:Y:S01]  /*4bb0*/  @P5 LDC R180, c[0x0][0x408] ;  /* 0x00010200ffb45b82 */ /* 0x000e220000000800 */
[--C-:B------:R-:W-:Y:S01]  /*4bc0*/  @P5 FFMA.FTZ R183, R196, UR4, R181.reuse ;  /* 0x00000004c4b75c23 */ /* 0x100fe200080100b5 */
[----:B------:R-:W-:-:S03]  /*4bd0*/  @P6 FFMA.FTZ R186, R15, UR4, R181 ;  /* 0x000000040fba6c23 */ /* 0x000fc600080100b5 */
[----:B------:R-:W-:Y:S01]  /*4be0*/  @P5 FADD.FTZ R183, R228, -R183 ;  /* 0x800000b7e4b75221 */ /* 0x000fe20000010000 */
[----:B------:R-:W-:Y:S02]  /*4bf0*/  @P6 FADD.FTZ R186, R213, -R186 ;  /* 0x800000bad5ba6221 */ /* 0x000fe40000010000 */
[----:B------:R-:W1:Y:S01]  /*4c00*/  @P5 LDC R184, c[0x0][0x408] ;  /* 0x00010200ffb85b82 */ /* 0x000e620000000800 */
[----:B------:R-:W-:Y:S01]  /*4c10*/  @P5 FMUL.FTZ R183, R183, UR24 ;  /* 0x00000018b7b75c20 */ /* 0x000fe20008410000 */
[----:B------:R-:W-:-:S03]  /*4c20*/  @P6 FMUL.FTZ R186, R186, UR24 ;  /* 0x00000018baba6c20 */ /* 0x000fc60008410000 */
[----:B------:R-:W-:-:S04]  /*4c30*/  @P5 FMUL.FTZ R183, R183, UR14 ;  /* 0x0000000eb7b75c20 */ /* 0x000fc80008410000 */
[----:B0-----:R-:W-:Y:S01]  /*4c40*/  @P5 FMUL.FTZ R183, R183, R180 ;  /* 0x000000b4b7b75220 */ /* 0x001fe20000410000 */
[----:B------:R-:W-:-:S04]  /*4c50*/  @P5 PRMT R180, R28, 0x7632, R180 ;  /* 0x000076321cb45816 */ /* 0x000fc800000000b4 */
[----:B------:R-:W-:Y:S01]  /*4c60*/  @P5 SHF.L.U32 R182, R180, 0x10, RZ ;  /* 0x00000010b4b65819 */ /* 0x000fe200000006ff */
[----:B------:R-:W-:-:S04]  /*4c70*/  HFMA2 R180, -RZ, RZ, 0, 0 ;  /* 0x00000000ffb47431 */ /* 0x000fc800000001ff */
[----:B------:R-:W-:Y:S01]  /*4c80*/  @P5 FMUL.FTZ R180, R182, R183 ;  /* 0x000000b7b6b45220 */ /* 0x000fe20000410000 */
[----:B------:R-:W-:Y:S01]  /*4c90*/  @P5 FFMA.FTZ R183, R196, UR4, R181 ;  /* 0x00000004c4b75c23 */ /* 0x000fe200080100b5 */
[----:B------:R-:W-:Y:S02]  /*4ca0*/  MOV R182, RZ ;  /* 0x000000ff00b67202 */ /* 0x000fe40000000f00 */
[----:B------:R-:W-:Y:S01]  /*4cb0*/  FADD.FTZ R180, R137, R180 ;  /* 0x000000b489b47221 */ /* 0x000fe20000010000 */
[----:B------:R-:W-:Y:S01]  /*4cc0*/  @P5 FADD.FTZ R183, R228, -R183 ;  /* 0x800000b7e4b75221 */ /* 0x000fe20000010000 */
[----:B------:R-:W-:-:S03]  /*4cd0*/  MOV R137, RZ ;  /* 0x000000ff00897202 */ /* 0x000fc60000000f00 */
[----:B------:R-:W-:-:S04]  /*4ce0*/  @P5 FMUL.FTZ R183, R183, UR24 ;  /* 0x00000018b7b75c20 */ /* 0x000fc80008410000 */
[----:B------:R-:W-:-:S04]  /*4cf0*/  @P5 FMUL.FTZ R183, R183, UR14 ;  /* 0x0000000eb7b75c20 */ /* 0x000fc80008410000 */
[----:B-1----:R-:W-:Y:S01]  /*4d00*/  @P5 FMUL.FTZ R185, R183, R184 ;  /* 0x000000b8b7b95220 */ /* 0x002fe20000410000 */
[----:B------:R-:W-:Y:S01]  /*4d10*/  @P5 SHF.L.U32 R184, R242, 0x10, RZ ;  /* 0x00000010f2b85819 */ /* 0x000fe200000006ff */
[----:B------:R-:W0:Y:S04]  /*4d20*/  @P6 LDC R183, c[0x0][0x408] ;  /* 0x00010200ffb76b82 */ /* 0x000e280000000800 */
        /* <DEDUP_REMOVED lines=11> */
[----:B------:R-:W-:Y:S01]  /*4de0*/  @P6 FMUL.FTZ R185, R186, UR14 ;  /* 0x0000000ebab96c20 */ /* 0x000fe20008410000 */
[----:B------:R-:W0:Y:S01]  /*4df0*/  @P6 LDC R184, c[0x0][0x408] ;  /* 0x00010200ffb86b82 */ /* 0x000e220000000800 */
[----:B------:R-:W-:Y:S01]  /*4e00*/  @P5 FFMA.FTZ R186, R195, UR4, R181 ;  /* 0x00000004c3ba5c23 */ /* 0x000fe200080100b5 */
[----:B------:R-:W-:Y:S01]  /*4e10*/  @P5 SHF.L.U32 R29, R29, 0x10, RZ ;  /* 0x000000101d1d5819 */ /* 0x000fe200000006ff */
[----:B------:R-:W-:Y:S02]  /*4e20*/  FADD.FTZ R138, R138, R183 ;  /* 0x000000b78a8a7221 */ /* 0x000fe40000010000 */
[----:B------:R-:W-:-:S04]  /*4e30*/  @P5 FADD.FTZ R186, R227, -R186 ;  /* 0x800000bae3ba5221 */ /* 0x000fc80000010000 */
[----:B------:R-:W-:Y:S01]  /*4e40*/  @P5 FMUL.FTZ R186, R186, UR24 ;  /* 0x00000018baba5c20 */ /* 0x000fe20008410000 */
[----:B0-----:R-:W-:Y:S01]  /*4e50*/  @P6 FMUL.FTZ R185, R185, R184 ;  /* 0x000000b8b9b96220 */ /* 0x001fe20000410000 */
[----:B------:R-:W-:-:S05]  /*4e60*/  @P6 SHF.L.U32 R184, R45, 0x10, RZ ;  /* 0x000000102db86819 */ /* 0x000fca00000006ff */
[----:B------:R-:W-:Y:S01]  /*4e70*/  @P6 FMUL.FTZ R137, R185, R184 ;  /* 0x000000b8b9896220 */ /* 0x000fe20000410000 */
[----:B------:R-:W-:Y:S01]  /*4e80*/  @P5 FMUL.FTZ R185, R186, UR14 ;  /* 0x0000000ebab95c20 */ /* 0x000fe20008410000 */
[----:B------:R-:W0:Y:S01]  /*4e90*/  @P5 LDC R184, c[0x0][0x408] ;  /* 0x00010200ffb85b82 */ /* 0x000e220000000800 */
[----:B------:R-:W-:Y:S01]  /*4ea0*/  HFMA2 R186, -RZ, RZ, 0, 0 ;  /* 0x00000000ffba7431 */ /* 0x000fe200000001ff */
[----:B------:R-:W-:-:S13]  /*4eb0*/  LOP3.LUT P6, RZ, R27, 0xff, RZ, 0xc0, !PT ;  /* 0x000000ff1bff7812 */ /* 0x000fda00078cc0ff */
[----:B------:R-:W-:Y:S01]  /*4ec0*/  @P6 SHF.L.U32 R183, R30, 0x10, RZ ;  /* 0x000000101eb76819 */ /* 0x000fe200000006ff */
[----:B0-----:R-:W-:-:S04]  /*4ed0*/  @P5 FMUL.FTZ R184, R185, R184 ;  /* 0x000000b8b9b85220 */ /* 0x001fc80000410000 */
[----:B------:R-:W-:Y:S01]  /*4ee0*/  @P5 FMUL.FTZ R186, R29, R184 ;  /* 0x000000b81dba5220 */ /* 0x000fe20000410000 */
[--C-:B------:R-:W-:Y:S01]  /*4ef0*/  @P5 FFMA.FTZ R184, R195, UR4, R181.reuse ;  /* 0x00000004c3b85c23 */ /* 0x100fe200080100b5 */
[----:B------:R-:W0:Y:S02]  /*4f00*/  @P5 LDC R29, c[0x0][0x408] ;  /* 0x00010200ff1d5b82 */ /* 0x000e240000000800 */
[----:B------:R-:W-:Y:S01]  /*4f10*/  FADD.FTZ R139, R139, R186 ;  /* 0x000000ba8b8b7221 */ /* 0x000fe20000010000 */
[----:B------:R-:W-:Y:S01]  /*4f20*/  @P5 FADD.FTZ R184, R227, -R184 ;  /* 0x800000b8e3b85221 */ /* 0x000fe20000010000 */
[----:B------:R-:W-:-:S03]  /*4f30*/  @P6 FFMA.FTZ R186, R18, UR4, R181 ;  /* 0x0000000412ba6c23 */ /* 0x000fc600080100b5 */
[----:B------:R-:W-:Y:S01]  /*4f40*/  @P5 FMUL.FTZ R184, R184, UR24 ;  /* 0x00000018b8b85c20 */ /* 0x000fe20008410000 */
[----:B------:R-:W-:-:S03]  /*4f50*/  @P6 FADD.FTZ R186, R209, -R186 ;  /* 0x800000bad1ba6221 */ /* 0x000fc60000010000 */
[----:B------:R-:W-:Y:S01]  /*4f60*/  @P5 FMUL.FTZ R184, R184, UR14 ;  /* 0x0000000eb8b85c20 */ /* 0x000fe20008410000 */
[----:B------:R-:W-:-:S04]  /*4f70*/  @P6 FMUL.FTZ R186, R186, UR24 ;  /* 0x00000018baba6c20 */ /* 0x000fc80008410000 */
[----:B------:R-:W-:Y:S01]  /*4f80*/  @P6 FMUL.FTZ R186, R186, UR14 ;  /* 0x0000000ebaba6c20 */ /* 0x000fe20008410000 */
[----:B0-----:R-:W-:Y:S01]  /*4f90*/  @P5 FMUL.FTZ R252, R184, R29 ;  /* 0x0000001db8fc5220 */ /* 0x001fe20000410000 */
[----:B------:R-:W-:Y:S02]  /*4fa0*/  @P5 SHF.L.U32 R29, R243, 0x10, RZ ;  /* 0x00000010f31d5819 */ /* 0x000fe400000006ff */
[----:B------:R-:W-:-:S03]  /*4fb0*/  MOV R184, RZ ;  /* 0x000000ff00b87202 */ /* 0x000fc60000000f00 */
[----:B------:R-:W-:Y:S01]  /*4fc0*/  @P5 FMUL.FTZ R184, R252, R29 ;  /* 0x0000001dfcb85220 */ /* 0x000fe20000410000 */
[----:B------:R-:W-:Y:S01]  /*4fd0*/  @P6 FFMA.FTZ R252, R18, UR4, R181 ;  /* 0x0000000412fc6c23 */ /* 0x000fe200080100b5 */
[----:B------:R-:W0:Y:S01]  /*4fe0*/  @P6 LDC R29, c[0x0][0x408] ;  /* 0x00010200ff1d6b82 */ /* 0x000e220000000800 */
[----:B------:R-:W-:Y:S02]  /*4ff0*/  LOP3.LUT P5, RZ, R27, 0xff00, RZ, 0xc0, !PT ;  /* 0x0000ff001bff7812 */ /* 0x000fe400078ac0ff */
[----:B------:R-:W-:-:S04]  /*5000*/  @P6 FADD.FTZ R252, R209, -R252 ;  /* 0x800000fcd1fc6221 */ /* 0x000fc80000010000 */
[----:B------:R-:W-:-:S04]  /*5010*/  @P6 FMUL.FTZ R252, R252, UR24 ;  /* 0x00000018fcfc6c20 */ /* 0x000fc80008410000 */
[----:B------:R-:W-:-:S03]  /*5020*/  @P6 FMUL.FTZ R252, R252, UR14 ;  /* 0x0000000efcfc6c20 */ /* 0x000fc60008410000 */
[----:B------:R-:W-:Y:S01]  /*5030*/  @P5 FFMA.FTZ R185, R194, UR4, R181 ;  /* 0x00000004c2b95c23 */ /* 0x000fe200080100b5 */
[----:B------:R-:W-:-:S03]  /*5040*/  @P5 PRMT R30, R30, 0x7632, R30 ;  /* 0x000076321e1e5816 */ /* 0x000fc6000000001e */
[----:B------:R-:W-:-:S04]  /*5050*/  @P5 FADD.FTZ R185, R226, -R185 ;  /* 0x800000b9e2b95221 */ /* 0x000fc80000010000 */
[----:B------:R-:W-:Y:S01]  /*5060*/  @P5 FMUL.FTZ R185, R185, UR24 ;  /* 0x00000018b9b95c20 */ /* 0x000fe20008410000 */
        /* <DEDUP_REMOVED lines=9> */
[----:B------:R-:W-:Y:S01]  /*5100*/  @P5 FMUL.FTZ R186, R185, UR14 ;  /* 0x0000000eb9ba5c20 */ /* 0x000fe20008410000 */
[----:B------:R-:W0:Y:S01]  /*5110*/  @P5 LDC R29, c[0x0][0x408] ;  /* 0x00010200ff1d5b82 */ /* 0x000e220000000800 */
[----:B------:R-:W-:Y:S01]  /*5120*/  @P5 FFMA.FTZ R185, R194, UR4, R181 ;  /* 0x00000004c2b95c23 */ /* 0x000fe200080100b5 */
[----:B------:R-:W-:-:S03]  /*5130*/  LOP3.LUT P6, RZ, R27, 0xff0000, RZ, 0xc0, !PT ;  /* 0x00ff00001bff7812 */ /* 0x000fc600078cc0ff */
[----:B------:R-:W-:-:S04]  /*5140*/  @P5 FADD.FTZ R185, R226, -R185 ;  /* 0x800000b9e2b95221 */ /* 0x000fc80000010000 */
[----:B------:R-:W-:Y:S01]  /*5150*/  @P5 FMUL.FTZ R185, R185, UR24 ;  /* 0x00000018b9b95c20 */ /* 0x000fe20008410000 */
[----:B0-----:R-:W-:Y:S01]  /*5160*/  @P5 FMUL.FTZ R186, R186, R29 ;  /* 0x0000001dbaba5220 */ /* 0x001fe20000410000 */
[----:B------:R-:W-:Y:S01]  /*5170*/  @P5 SHF.L.U32 R29, R30, 0x10, RZ ;  /* 0x000000101e1d5819 */ /* 0x000fe200000006ff */
[----:B------:R-:W-:-:S04]  /*5180*/  HFMA2 R30, -RZ, RZ, 0, 0 ;  /* 0x00000000ff1e7431 */ /* 0x000fc800000001ff */
[----:B------:R-:W-:Y:S01]  /*5190*/  @P5 FMUL.FTZ R30, R29, R186 ;  /* 0x000000ba1d1e5220 */ /* 0x000fe20000410000 */
[----:B------:R-:W-:Y:S01]  /*51a0*/  @P5 FMUL.FTZ R186, R185, UR14 ;  /* 0x0000000eb9ba5c20 */ /* 0x000fe20008410000 */
[----:B------:R-:W0:Y:S01]  /*51b0*/  @P5 LDC R29, c[0x0][0x408] ;  /* 0x00010200ff1d5b82 */ /* 0x000e220000000800 */
[----:B------:R-:W-:Y:S02]  /*51c0*/  HFMA2 R185, -RZ, RZ, 0, 0 ;  /* 0x00000000ffb97431 */ /* 0x000fe400000001ff */
[----:B------:R-:W-:Y:S01]  /*51d0*/  FADD.FTZ R141, R141, R30 ;  /* 0x0000001e8d8d7221 */ /* 0x000fe20000010000 */
[----:B------:R-:W-:Y:S01]  /*51e0*/  MOV R30, RZ ;  /* 0x000000ff001e7202 */ /* 0x000fe20000000f00 */
        /* <DEDUP_REMOVED lines=22> */
[----:B------:R-:W-:-:S03]  /*5350*/  MOV R185, RZ ;  /* 0x000000ff00b97202 */ /* 0x000fc60000000f00 */
[----:B0-----:R-:W-:Y:S01]  /*5360*/  @P6 FMUL.FTZ R252, R186, R29 ;  /* 0x0000001dbafc6220 */ /* 0x001fe20000410000 */
[----:B------:R-:W-:Y:S02]  /*5370*/  @P6 SHF.L.U32 R29, R47, 0x10, RZ ;  /* 0x000000102f1d6819 */ /* 0x000fe400000006ff */
[----:B------:R-:W-:-:S03]  /*5380*/  CS2R R186, SRZ ;  /* 0x0000000000ba7805 */ /* 0x000fc6000001ff00 */
[----:B------:R-:W-:Y:S01]  /*5390*/  @P6 FMUL.FTZ R186, R252, R29 ;  /* 0x0000001dfcba6220 */ /* 0x000fe20000410000 */
[----:B------:R-:W-:Y:S01]  /*53a0*/  @P5 FFMA.FTZ R252, R10, UR4, R181 ;  /* 0x000000040afc5c23 */ /* 0x000fe200080100b5 */
[----:B------:R-:W0:Y:S03]  /*53b0*/  @P5 LDC R29, c[0x0][0x408] ;  /* 0x00010200ff1d5b82 */ /* 0x000e260000000800 */
[----:B------:R-:W-:-:S04]  /*53c0*/  @P5 FADD.FTZ R252, R221, -R252 ;  /* 0x800000fcddfc5221 */ /* 0x000fc80000010000 */
[----:B------:R-:W-:-:S04]  /*53d0*/  @P5 FMUL.FTZ R252, R252, UR24 ;  /* 0x00000018fcfc5c20 */ /* 0x000fc80008410000 */
[----:B------:R-:W-:-:S04]  /*53e0*/  @P5 FMUL.FTZ R252, R252, UR14 ;  /* 0x0000000efcfc5c20 */ /* 0x000fc80008410000 */
[----:B0-----:R-:W-:Y:S01]  /*53f0*/  @P5 FMUL.FTZ R29, R252, R29 ;  /* 0x0000001dfc1d5220 */ /* 0x001fe20000410000 */
[----:B------:R-:W-:-:S03]  /*5400*/  MOV R252, RZ ;  /* 0x000000ff00fc7202 */ /* 0x000fc60000000f00 */
[----:B------:R-:W-:Y:S01]  /*5410*/  @P5 FMUL.FTZ R252, R31, R29 ;  /* 0x0000001d1ffc5220 */ /* 0x000fe20000410000 */
[----:B------:R-:W-:Y:S01]  /*5420*/  HFMA2 R31, -RZ, RZ, 0, 0 ;  /* 0x00000000ff1f7431 */ /* 0x000fe200000001ff */
[----:B------:R-:W0:Y:S02]  /*5430*/  @P5 LDC R29, c[0x0][0x408] ;  /* 0x00010200ff1d5b82 */ /* 0x000e240000000800 */
[----:B------:R-:W-:Y:S01]  /*5440*/  FADD.FTZ R143, R143, R252 ;  /* 0x000000fc8f8f7221 */ /* 0x000fe20000010000 */
[----:B------:R-:W-:-:S04]  /*5450*/  @P5 FFMA.FTZ R252, R10, UR4, R181 ;  /* 0x000000040afc5c23 */ /* 0x000fc800080100b5 */
[----:B------:R-:W-:-:S04]  /*5460*/  @P5 FADD.FTZ R252, R221, -R252 ;  /* 0x800000fcddfc5221 */ /* 0x000fc80000010000 */
[----:B------:R-:W-:-:S04]  /*5470*/  @P5 FMUL.FTZ R252, R252, UR24 ;  /* 0x00000018fcfc5c20 */ /* 0x000fc80008410000 */
[----:B------:R-:W-:-:S04]  /*5480*/  @P5 FMUL.FTZ R252, R252, UR14 ;  /* 0x0000000efcfc5c20 */ /* 0x000fc80008410000 */
        /* <DEDUP_REMOVED lines=23> */
[----:B------:R-:W-:-:S07]  /*5600*/  F2FP.BF16.F32.PACK_AB R28, R182, R187 ;  /* 0x000000bbb61c723e */ /* 0x000fce00000010ff */
.L_x_920:
        /* <DEDUP_REMOVED lines=9> */
.L_x_918:
[----:B------:R-:W-:Y:S05]  /*56a0*/  BSYNC.RECONVERGENT B1 ;  /* 0x0000000000017941 */ /* 0x000fea0003800200 */
.L_x_917:
        /* <DEDUP_REMOVED lines=8> */
[C---:B-----5:R-:W-:Y:S01]  /*5730*/  LOP3.LUT P5, RZ, R24.reuse, 0xff00, RZ, 0xc0, !PT ;  /* 0x0000ff0018ff7812 */ /* 0x060fe200078ac0ff */
        /* <DEDUP_REMOVED lines=130> */
[----:B0-----:R-:W-:-:S04]  /*5f60*/  @P5 FMUL.FTZ R247, R247, R252 ;  /* 0x000000fcf7f75220 */ /* 0x001fc80000410000 */
[----:B------:R-:W-:Y:S01]  /*5f70*/  @P5 FMUL.FTZ R31, R247, R251 ;  /* 0x000000fbf71f5220 */ /* 0x000fe20000410000 */
[----:B------:R-:W-:-:S04]  /*5f80*/  FFMA.FTZ R247, R12, UR4, R181 ;  /* 0x000000040cf77c23 */ /* 0x000fc800080100b5 */
[----:B------:R-:W-:Y:S01]  /*5f90*/  FADD.FTZ R247, R218, -R247 ;  /* 0x800000f7daf77221 */ /* 0x000fe20000010000 */
[----:B------:R-:W-:-:S03]  /*5fa0*/  F2FP.BF16.F32.PACK_AB R31, R31, R186 ;  /* 0x000000ba1f1f723e */ /* 0x000fc600000010ff */
[----:B------:R-:W-:-:S04]  /*5fb0*/  FMUL.FTZ R247, R247, UR24 ;  /* 0x00000018f7f77c20 */ /* 0x000fc80008410000 */
        /* <DEDUP_REMOVED lines=13> */
.L_x_923:
        /* <DEDUP_REMOVED lines=116> */
[----:B------:R-:W-:Y:S01]  /*67d0*/  @P6 FMUL.FTZ R185, R29, R186 ;  /* 0x000000ba1db96220 */ /* 0x000fe20000410000 */
[----:B------:R-:W-:Y:S01]  /*67e0*/  @P6 FFMA.FTZ R186, R20, UR4, R181 ;  /* 0x0000000414ba6c23 */ /* 0x000fe200080100b5 */
[----:B------:R-:W0:Y:S01]  /*67f0*/  @P6 LDC R29, c[0x0][0x408] ;  /* 0x00010200ff1d6b82 */ /* 0x000e220000000800 */
[----:B------:R-:W-:Y:S01]  /*6800*/  @P5 SHF.L.U32 R31, R31, 0x10, RZ ;  /* 0x000000101f1f5819 */ /* 0x000fe200000006ff */
[----:B------:R-:W-:Y:S01]  /*6810*/  FADD.FTZ R150, R150, R185 ;  /* 0x000000b996967221 */ /* 0x000fe20000010000 */
[----:B------:R-:W-:Y:S01]  /*6820*/  @P6 FADD.FTZ R186, R203, -R186 ;  /* 0x800000bacbba6221 */ /* 0x000fe20000010000 */
[----:B------:R-:W-:-:S03]  /*6830*/  @P5 FFMA.FTZ R185, R9, UR4, R181 ;  /* 0x0000000409b95c23 */ /* 0x000fc600080100b5 */
[----:B------:R-:W-:Y:S01]  /*6840*/  @P6 FMUL.FTZ R186, R186, UR24 ;  /* 0x00000018baba6c20 */ /* 0x000fe20008410000 */
[----:B------:R-:W-:-:S03]  /*6850*/  @P5 FADD.FTZ R185, R220, -R185 ;  /* 0x800000b9dcb95221 */ /* 0x000fc60000010000 */
[----:B------:R-:W-:Y:S01]  /*6860*/  @P6 FMUL.FTZ R186, R186, UR14 ;  /* 0x0000000ebaba6c20 */ /* 0x000fe20008410000 */
[----:B------:R-:W-:-:S03]  /*6870*/  @P5 FMUL.FTZ R185, R185, UR24 ;  /* 0x00000018b9b95c20 */ /* 0x000fc60008410000 */
[----:B0-----:R-:W-:Y:S01]  /*6880*/  @P6 FMUL.FTZ R252, R186, R29 ;  /* 0x0000001dbafc6220 */ /* 0x001fe20000410000 */
[----:B------:R-:W-:Y:S02]  /*6890*/  @P6 SHF.L.U32 R29, R55, 0x10, RZ ;  /* 0x00000010371d6819 */ /* 0x000fe400000006ff */
[----:B------:R-:W-:-:S03]  /*68a0*/  CS2R R186, SRZ ;  /* 0x0000000000ba7805 */ /* 0x000fc6000001ff00 */
[----:B------:R-:W-:Y:S01]  /*68b0*/  @P6 FMUL.FTZ R186, R252, R29 ;  /* 0x0000001dfcba6220 */ /* 0x000fe20000410000 */
[----:B------:R-:W-:Y:S01]  /*68c0*/  @P5 FMUL.FTZ R252, R185, UR14 ;  /* 0x0000000eb9fc5c20 */ /* 0x000fe20008410000 */
[----:B------:R-:W0:Y:S03]  /*68d0*/  @P5 LDC R29, c[0x0][0x408] ;  /* 0x00010200ff1d5b82 */ /* 0x000e260000000800 */
        /* <DEDUP_REMOVED lines=20> */
[----:B------:R-:W-:Y:S01]  /*6a20*/  @P5 FMUL.FTZ R252, R185, UR14 ;  /* 0x0000000eb9fc5c20 */ /* 0x000fe20008410000 */
[----:B------:R-:W-:-:S03]  /*6a30*/  MOV R185, RZ ;  /* 0x000000ff00b97202 */ /* 0x000fc60000000f00 */
[----:B0-----:R-:W-:-:S04]  /*6a40*/  @P5 FMUL.FTZ R29, R252, R29 ;  /* 0x0000001dfc1d5220 */ /* 0x001fc80000410000 */
[----:B------:R-:W-:Y:S01]  /*6a50*/  @P5 FMUL.FTZ R185, R28, R29 ;  /* 0x0000001d1cb95220 */ /* 0x000fe20000410000 */
[----:B------:R-:W-:Y:S01]  /*6a60*/  @P5 FFMA.FTZ R29, R12, UR4, R181 ;  /* 0x000000040c1d5c23 */ /* 0x000fe200080100b5 */
[----:B------:R-:W0:Y:S02]  /*6a70*/  @P5 LDC R28, c[0x0][0x408] ;  /* 0x00010200ff1c5b82 */ /* 0x000e240000000800 */
[----:B------:R-:W-:Y:S01]  /*6a80*/  FADD.FTZ R185, R144, R185 ;  /* 0x000000b990b97221 */ /* 0x000fe20000010000 */
[----:B------:R-:W-:-:S04]  /*6a90*/  @P5 FADD.FTZ R29, R218, -R29 ;  /* 0x8000001dda1d5221 */ /* 0x000fc80000010000 */
[----:B------:R-:W-:-:S04]  /*6aa0*/  @P5 FMUL.FTZ R29, R29, UR24 ;  /* 0x000000181d1d5c20 */ /* 0x000fc80008410000 */
[----:B------:R-:W-:-:S04]  /*6ab0*/  @P5 FMUL.FTZ R29, R29, UR14 ;  /* 0x0000000e1d1d5c20 */ /* 0x000fc80008410000 */
[----:B0-----:R-:W-:Y:S01]  /*6ac0*/  @P5 FMUL.FTZ R29, R29, R28 ;  /* 0x0000001c1d1d5220 */ /* 0x001fe20000410000 */
[----:B------:R-:W-:-:S05]  /*6ad0*/  @P5 SHF.L.U32 R28, R52, 0x10, RZ ;  /* 0x00000010341c5819 */ /* 0x000fca00000006ff */
[----:B------:R-:W-:Y:S01]  /*6ae0*/  @P5 FMUL.FTZ R187, R29, R28 ;  /* 0x0000001c1dbb5220 */ /* 0x000fe20000410000 */
[----:B------:R-:W-:-:S04]  /*6af0*/  F2FP.BF16.F32.PACK_AB R29, R184, R145 ;  /* 0x00000091b81d723e */ /* 0x000fc800000010ff */
[----:B------:R-:W-:-:S07]  /*6b00*/  F2FP.BF16.F32.PACK_AB R28, R182, R187 ;  /* 0x000000bbb61c723e */ /* 0x000fce00000010ff */
.L_x_924:
        /* <DEDUP_REMOVED lines=9> */
.L_x_922:
[----:B------:R-:W-:Y:S05]  /*6ba0*/  BSYNC.RECONVERGENT B1 ;  /* 0x0000000000017941 */ /* 0x000fea0003800200 */
.L_x_921:
        /* <DEDUP_REMOVED lines=8> */
[--C-:B------:R-:W-:Y:S01]  /*6c30*/  FFMA.FTZ R176, R193, UR4, R181.reuse ;  /* 0x00000004c1b07c23 */ /* 0x100fe200080100b5 */
[----:B------:R-:W-:Y:S01]  /*6c40*/  LOP3.LUT P6, RZ, R22, 0xff0000, RZ, 0xc0, !PT ;  /* 0x00ff000016ff7812 */ /* 0x000fe200078cc0ff */
[----:B------:R-:W-:Y:S01]  /*6c50*/  HFMA2 R180, -RZ, RZ, 0, 0 ;  /* 0x00000000ffb47431 */ /* 0x000fe200000001ff */
[----:B------:R-:W-:Y:S01]  /*6c60*/  MOV R184, RZ ;  /* 0x000000ff00b87202 */ /* 0x000fe20000000f00 */
[----:B------:R-:W-:Y:S01]  /*6c70*/  FADD.FTZ R176, R217, -R176 ;  /* 0x800000b0d9b07221 */ /* 0x000fe20000010000 */
[----:B------:R-:W-:Y:S02]  /*6c80*/  HFMA2 R183, -RZ, RZ, 0, 0 ;  /* 0x00000000ffb77431 */ /* 0x000fe400000001ff */
[----:B------:R-:W-:Y:S01]  /*6c90*/  FFMA.FTZ R252, R191, UR4, R181 ;  /* 0x00000004bffc7c23 */ /* 0x000fe200080100b5 */
[----:B------:R-:W-:Y:S02]  /*6ca0*/  HFMA2 R251, -RZ, RZ, 0, 0 ;  /* 0x00000000fffb7431 */ /* 0x000fe400000001ff */
[----:B------:R-:W-:-:S02]  /*6cb0*/  FMUL.FTZ R176, R176, UR24 ;  /* 0x00000018b0b07c20 */ /* 0x000fc40008410000 */
[----:B------:R-:W0:Y:S02]  /*6cc0*/  @P5 LDC R178, c[0x0][0x408] ;  /* 0x00010200ffb25b82 */ /* 0x000e240000000800 */
[----:B------:R-:W-:-:S06]  /*6cd0*/  @P5 FMUL.FTZ R177, R176, UR14 ;  /* 0x0000000eb0b15c20 */ /* 0x000fcc0008410000 */
[----:B------:R-:W1:Y:S08]  /*6ce0*/  @P5 LDC R182, c[0x0][0x408] ;  /* 0x00010200ffb65b82 */ /* 0x000e700000000800 */
[----:B------:R-:W2:Y:S01]  /*6cf0*/  @P6 LDC R179, c[0x0][0x408] ;  /* 0x00010200ffb36b82 */ /* 0x000ea20000000800 */
[----:B0-----:R-:W-:Y:S01]  /*6d00*/  @P5 FMUL.FTZ R178, R177, R178 ;  /* 0x000000b2b1b25220 */ /* 0x001fe20000410000 */
[----:B------:R-:W-:-:S06]  /*6d10*/  @P5 PRMT R177, R28, 0x7632, R177 ;  /* 0x000076321cb15816 */ /* 0x000fcc00000000b1 */
[----:B------:R-:W0:Y:S01]  /*6d20*/  @P6 LDC R185, c[0x0][0x408] ;  /* 0x00010200ffb96b82 */ /* 0x000e220000000800 */
[----:B------:R-:W-:-:S05]  /*6d30*/  @P5 SHF.L.U32 R177, R177, 0x10, RZ ;  /* 0x00000010b1b15819 */ /* 0x000fca00000006ff */
[----:B------:R-:W-:Y:S01]  /*6d40*/  @P5 FMUL.FTZ R180, R177, R178 ;  /* 0x000000b2b1b45220 */ /* 0x000fe20000410000 */
[----:B------:R-:W-:Y:S01]  /*6d50*/  @P5 FMUL.FTZ R177, R176, UR14 ;  /* 0x0000000eb0b15c20 */ /* 0x000fe20008410000 */
[----:B------:R-:W-:Y:S02]  /*6d60*/  FFMA.FTZ R178, R4, UR4, R181 ;  /* 0x0000000404b27c23 */ /* 0x000fe400080100b5 */
[----:B------:R-:W-:Y:S01]  /*6d70*/  FADD.FTZ R180, R153, R180 ;  /* 0x000000b499b47221 */ /* 0x000fe20000010000 */
[----:B-1----:R-:W-:Y:S01]  /*6d80*/  @P5 FMUL.FTZ R182, R177, R182 ;  /* 0x000000b6b1b65220 */ /* 0x002fe20000410000 */
[----:B------:R-:W-:-:S05]  /*6d90*/  @P5 SHF.L.U32 R177, R234, 0x10, RZ ;  /* 0x00000010eab15819 */ /* 0x000fca00000006ff */
[----:B------:R-:W-:Y:S01]  /*6da0*/  @P5 FMUL.FTZ R184, R182, R177 ;  /* 0x000000b1b6b85220 */ /* 0x000fe20000410000 */
[----:B------:R-:W-:Y:S01]  /*6db0*/  FADD.FTZ R177, R207, -R178 ;  /* 0x800000b2cfb17221 */ /* 0x000fe20000010000 */
[----:B------:R-:W-:-:S03]  /*6dc0*/  LOP3.LUT P5, RZ, R22, 0xff000000, RZ, 0xc0, !PT ;  /* 0xff00000016ff7812 */ /* 0x000fc600078ac0ff */
[----:B------:R-:W-:-:S04]  /*6dd0*/  FMUL.FTZ R177, R177, UR24 ;  /* 0x00000018b1b17c20 */ /* 0x000fc80008410000 */
[----:B------:R-:W-:-:S04]  /*6de0*/  @P6 FMUL.FTZ R178, R177, UR14 ;  /* 0x0000000eb1b26c20 */ /* 0x000fc80008410000 */
[----:B--2---:R-:W-:Y:S01]  /*6df0*/  @P6 FMUL.FTZ R179, R178, R179 ;  /* 0x000000b3b2b36220 */ /* 0x004fe20000410000 */
[C---:B------:R-:W-:Y:S02]  /*6e00*/  @P6 SHF.L.U32 R178, R29.reuse, 0x10, RZ ;  /* 0x000000101db26819 */ /* 0x040fe400000006ff */
[----:B------:R-:W-:-:S03]  /*6e10*/  @P5 PRMT R29, R29, 0x7632, R29 ;  /* 0x000076321d1d5816 */ /* 0x000fc6000000001d */
[----:B------:R-:W-:Y:S01]  /*6e20*/  @P6 FMUL.FTZ R183, R178, R179 ;  /* 0x000000b3b2b76220 */ /* 0x000fe20000410000 */
[----:B------:R-:W-:Y:S01]  /*6e30*/  @P6 FMUL.FTZ R178, R177, UR14 ;  /* 0x0000000eb1b26c20 */ /* 0x000fe20008410000 */
[----:B------:R-:W-:Y:S02]  /*6e40*/  @P6 SHF.L.U32 R179, R61, 0x10, RZ ;  /* 0x000000103db36819 */ /* 0x000fe400000006ff */
[----:B------:R-:W-:Y:S01]  /*6e50*/  @P5 SHF.L.U32 R29, R29, 0x10, RZ ;  /* 0x000000101d1d5819 */ /* 0x000fe200000006ff */
[----:B0-----:R-:W-:Y:S01]  /*6e60*/  @P6 FMUL.FTZ R182, R178, R185 ;  /* 0x000000b9b2b66220 */ /* 0x001fe20000410000 */
[----:B------:R-:W-:Y:S01]  /*6e70*/  MOV R185, RZ ;  /* 0x000000ff00b97202 */ /* 0x000fe20000000f00 */
[----:B------:R-:W0:Y:S01]  /*6e80*/  @P5 LDC R178, c[0x0][0x408] ;  /* 0x00010200ffb25b82 */ /* 0x000e220000000800 */
[----:B------:R-:W-:Y:S01]  /*6e90*/  FADD.FTZ R183, R154, R183 ;  /* 0x000000b79ab77221 */ /* 0x000fe20000010000 */
[----:B------:R-:W-:Y:S01]  /*6ea0*/  @P6 FMUL.FTZ R185, R182, R179 ;  /* 0x000000b3b6b96220 */ /* 0x000fe20000410000 */
[----:B------:R-:W-:Y:S01]  /*6eb0*/  FFMA.FTZ R179, R192, UR4, R181 ;  /* 0x00000004c0b37c23 */ /* 0x000fe200080100b5 */
[----:B------:R-:W-:Y:S01]  /*6ec0*/  HFMA2 R182, -RZ, RZ, 0, 0 ;  /* 0x00000000ffb67431 */ /* 0x000fe200000001ff */
[----:B------:R-:W-:-:S02]  /*6ed0*/  LOP3.LUT P6, RZ, R23, 0xff, RZ, 0xc0, !PT ;  /* 0x000000ff17ff7812 */ /* 0x000fc400078cc0ff */
        /* <DEDUP_REMOVED lines=13> */
[----:B------:R-:W-:-:S05]  /*6fb0*/  @P5 SHF.L.U32 R178, R235, 0x10, RZ ;  /* 0x00000010ebb25819 */ /* 0x000fca00000006ff */
[----:B------:R-:W-:Y:S01]  /*6fc0*/  @P5 FMUL.FTZ R29, R179, R178 ;  /* 0x000000b2b31d5220 */ /* 0x000fe20000410000 */
[----:B------:R-:W-:Y:S01]  /*6fd0*/  FADD.FTZ R178, R202, -R187 ;  /* 0x800000bbcab27221 */ /* 0x000fe20000010000 */
[----:B------:R-:W0:Y:S01]  /*6fe0*/  @P6 LDC R179, c[0x0][0x408] ;  /* 0x00010200ffb36b82 */ /* 0x000e220000000800 */
[----:B------:R-:W-:Y:S02]  /*6ff0*/  LOP3.LUT P5, RZ, R23, 0xff00, RZ, 0xc0, !PT ;  /* 0x0000ff0017ff7812 */ /* 0x000fe400078ac0ff */
[----:B------:R-:W-:Y:S01]  /*7000*/  FMUL.FTZ R178, R178, UR24 ;  /* 0x00000018b2b27c20 */ /* 0x000fe20008410000 */
[----:B------:R-:W-:-:S03]  /*7010*/  F2FP.BF16.F32.PACK_AB R29, R29, R185 ;  /* 0x000000b91d1d723e */ /* 0x000fc600000010ff */
[----:B------:R-:W-:-:S07]  /*7020*/  @P6 FMUL.FTZ R154, R178, UR14 ;  /* 0x0000000eb29a6c20 */ /* 0x000fce0008410000 */
[----:B------:R-:W-:Y:S01]  /*7030*/  @P5 PRMT R30, R30, 0x7632, R30 ;  /* 0x000076321e1e5816 */ /* 0x000fe2000000001e */
[----:B0-----:R-:W-:Y:S01]  /*7040*/  @P6 FMUL.FTZ R154, R154, R179 ;  /* 0x000000b39a9a6220 */ /* 0x001fe20000410000 */
[----:B------:R-:W-:-:S03]  /*7050*/  HFMA2 R179, -RZ, RZ, 0, 0 ;  /* 0x00000000ffb37431 */ /* 0x000fc600000001ff */
[----:B------:R-:W-:Y:S01]  /*7060*/  @P6 FMUL.FTZ R179, R153, R154 ;  /* 0x0000009a99b36220 */ /* 0x000fe20000410000 */
[----:B------:R-:W-:Y:S01]  /*7070*/  @P6 FMUL.FTZ R153, R178, UR14 ;  /* 0x0000000eb2996c20 */ /* 0x000fe20008410000 */
[----:B------:R-:W0:Y:S02]  /*7080*/  @P6 LDC R154, c[0x0][0x408] ;  /* 0x00010200ff9a6b82 */ /* 0x000e240000000800 */
[----:B------:R-:W-:Y:S01]  /*7090*/  FADD.FTZ R156, R156, R179 ;  /* 0x000000b39c9c7221 */ /* 0x000fe20000010000 */
[----:B0-----:R-:W-:Y:S01]  /*70a0*/  @P6 FMUL.FTZ R155, R153, R154 ;  /* 0x0000009a999b6220 */ /* 0x001fe20000410000 */
[----:B------:R-:W-:Y:S02]  /*70b0*/  @P6 SHF.L.U32 R154, R62, 0x10, RZ ;  /* 0x000000103e9a6819 */ /* 0x000fe400000006ff */
[----:B------:R-:W-:-:S03]  /*70c0*/  MOV R153, RZ ;  /* 0x000000ff00997202 */ /* 0x000fc60000000f00 */
[----:B------:R-:W-:Y:S01]  /*70d0*/  @P6 FMUL.FTZ R153, R155, R154 ;  /* 0x0000009a9b996220 */ /* 0x000fe20000410000 */
[----:B------:R-:W-:Y:S01]  /*70e0*/  FADD.FTZ R155, R215, -R252 ;  /* 0x800000fcd79b7221 */ /* 0x000fe20000010000 */
[----:B------:R-:W0:Y:S01]  /*70f0*/  @P5 LDC R154, c[0x0][0x408] ;  /* 0x00010200ff9a5b82 */ /* 0x000e220000000800 */
[----:B------:R-:W-:Y:S01]  /*7100*/  LOP3.LUT P6, RZ, R23, 0xff0000, RZ, 0xc0, !PT ;  /* 0x00ff000017ff7812 */ /* 0x000fe200078cc0ff */
[----:B------:R-:W-:Y:S01]  /*7110*/  FFMA.FTZ R252, R2, UR4, R181 ;  /* 0x0000000402fc7c23 */ /* 0x000fe200080100b5 */
[----:B------:R-:W-:-:S04]  /*7120*/  FMUL.FTZ R155, R155, UR24 ;  /* 0x000000189b9b7c20 */ /* 0x000fc80008410000 */
[C---:B------:R-:W-:Y:S01]  /*7130*/  @P5 FMUL.FTZ R179, R155.reuse, UR14 ;  /* 0x0000000e9bb35c20 */ /* 0x040fe20008410000 */
[----:B------:R-:W-:-:S03]  /*7140*/  F2FP.BF16.F32.PACK_AB R178, R155, R178 ;  /* 0x000000b29bb2723e */ /* 0x000fc600000010ff */
[----:B0-----:R-:W-:Y:S01]  /*7150*/  @P5 FMUL.FTZ R179, R179, R154 ;  /* 0x0000009ab3b35220 */ /* 0x001fe20000410000 */
[----:B------:R-:W-:Y:S01]  /*7160*/  @P5 SHF.L.U32 R154, R30, 0x10, RZ ;  /* 0x000000101e9a5819 */ /* 0x000fe200000006ff */
[----:B------:R-:W-:-:S04]  /*7170*/  HFMA2 R30, -RZ, RZ, 0, 0 ;  /* 0x00000000ff1e7431 */ /* 0x000fc800000001ff */
[----:B------:R-:W-:Y:S01]  /*7180*/  @P5 FMUL.FTZ R30, R154, R179 ;  /* 0x000000b39a1e5220 */ /* 0x000fe20000410000 */
[----:B------:R-:W-:Y:S01]  /*7190*/  @P5 SHF.L.U32 R154, R236, 0x10, RZ ;  /* 0x00000010ec9a5819 */ /* 0x000fe200000006ff */
[----:B------:R-:W0:Y:S02]  /*71a0*/  @P5 LDC R179, c[0x0][0x408] ;  /* 0x00010200ffb35b82 */ /* 0x000e240000000800 */
[----:B------:R-:W-:Y:S01]  /*71b0*/  FADD.FTZ R157, R157, R30 ;  /* 0x0000001e9d9d7221 */ /* 0x000fe20000010000 */
[----:B------:R-:W-:-:S04]  /*71c0*/  @P5 FMUL.FTZ R30, R155, UR14 ;  /* 0x0000000e9b1e5c20 */ /* 0x000fc80008410000 */
[----:B0-----:R-:W-:Y:S01]  /*71d0*/  @P5 FMUL.FTZ R179, R30, R179 ;  /* 0x000000b31eb35220 */ /* 0x001fe20000410000 */
[----:B------:R-:W-:-:S03]  /*71e0*/  MOV R30, RZ ;  /* 0x000000ff001e7202 */ /* 0x000fc60000000f00 */
[----:B------:R-:W-:Y:S01]  /*71f0*/  @P5 FMUL.FTZ R30, R179, R154 ;  /* 0x0000009ab31e5220 */ /* 0x000fe20000410000 */
[----:B------:R-:W-:Y:S01]  /*7200*/  FADD.FTZ R179, R201, -R252 ;  /* 0x800000fcc9b37221 */ /* 0x000fe20000010000 */
[----:B------:R-:W0:Y:S01]  /*7210*/  @P6 LDC R154, c[0x0][0x408] ;  /* 0x00010200ff9a6b82 */ /* 0x000e220000000800 */
[----:B------:R-:W-:Y:S02]  /*7220*/  ISETP.GE.U32.AND P5, PT, R22, RZ, PT ;  /* 0x000000ff1600720c */ /* 0x000fe40003fa6070 */
[----:B------:R-:W-:Y:S01]  /*7230*/  FMUL.FTZ R179, R179, UR24 ;  /* 0x00000018b3b37c20 */ /* 0x000fe20008410000 */
[----:B------:R-:W-:Y:S02]  /*7240*/  F2FP.BF16.F32.PACK_AB R30, R30, R153 ;  /* 0x000000991e1e723e */ /* 0x000fe400000010ff */
[----:B------:R-:W-:Y:S01]  /*7250*/  ISETP.GE.U32.AND.EX P5, PT, R23, 0x1000000, PT, P5 ;  /* 0x010000001700780c */ /* 0x000fe20003fa6150 */
[----:B------:R-:W-:-:S04]  /*7260*/  @P6 FMUL.FTZ R187, R179, UR14 ;  /* 0x0000000eb3bb6c20 */ /* 0x000fc80008410000 */
[----:B0-----:R-:W-:Y:S01]  /*7270*/  @P6 FMUL.FTZ R247, R187, R154 ;  /* 0x0000009abbf76220 */ /* 0x001fe20000410000 */
[----:B------:R-:W-:Y:S01]  /*7280*/  HFMA2 R187, -RZ, RZ, 0, 0 ;  /* 0x00000000ffbb7431 */ /* 0x000fe200000001ff */
[----:B------:R-:W-:-:S06]  /*7290*/  @P6 SHF.L.U32 R154, R31, 0x10, RZ ;  /* 0x000000101f9a6819 */ /* 0x000fcc00000006ff */
[----:B------:R-:W-:Y:S01]  /*72a0*/  @P5 PRMT R31, R31, 0x7632, R31 ;  /* 0x000076321f1f5816 */ /* 0x000fe2000000001f */
[----:B------:R-:W-:Y:S01]  /*72b0*/  @P6 FMUL.FTZ R187, R154, R247 ;  /* 0x000000f79abb6220 */ /* 0x000fe20000410000 */
[----:B------:R-:W-:Y:S02]  /*72c0*/  @P6 FMUL.FTZ R154, R179, UR14 ;  /* 0x0000000eb39a6c20 */ /* 0x000fe40008410000 */
[----:B------:R-:W-:Y:S01]  /*72d0*/  @P5 SHF.L.U32 R31, R31, 0x10, RZ ;  /* 0x000000101f1f5819 */ /* 0x000fe200000006ff */
[----:B------:R-:W-:Y:S02]  /*72e0*/  FADD.FTZ R158, R158, R187 ;  /* 0x000000bb9e9e7221 */ /* 0x000fe40000010000 */
[----:B------:R-:W0:Y:S02]  /*72f0*/  @P6 LDC R187, c[0x0][0x408] ;  /* 0x00010200ffbb6b82 */ /* 0x000e240000000800 */
[----:B0-----:R-:W-:Y:S01]  /*7300*/  @P6 FMUL.FTZ R252, R154, R187 ;  /* 0x000000bb9afc6220 */ /* 0x001fe20000410000 */
[----:B------:R-:W-:-:S02]  /*7310*/  @P6 SHF.L.U32 R187, R63, 0x10, RZ ;  /* 0x000000103fbb6819 */ /* 0x000fc400000006ff */
[----:B------:R-:W-:-:S03]  /*7320*/  MOV R154, RZ ;  /* 0x000000ff009a7202 */ /* 0x000fc60000000f00 */
[----:B------:R-:W-:Y:S01]  /*7330*/  @P6 FMUL.FTZ R154, R252, R187 ;  /* 0x000000bbfc9a6220 */ /* 0x000fe20000410000 */
[----:B------:R-:W-:-:S04]  /*7340*/  FFMA.FTZ R252, R232, UR4, R181 ;  /* 0x00000004e8fc7c23 */ /* 0x000fc800080100b5 */
[----:B------:R-:W-:Y:S01]  /*7350*/  FADD.FTZ R247, R233, -R252 ;  /* 0x800000fce9f77221 */ /* 0x000fe20000010000 */
[----:B------:R-:W-:-:S03]  /*7360*/  FFMA.FTZ R252, R199, UR4, R181 ;  /* 0x00000004c7fc7c23 */ /* 0x000fc600080100b5 */
[----:B------:R-:W-:-:S04]  /*7370*/  FMUL.FTZ R247, R247, UR24 ;  /* 0x00000018f7f77c20 */ /* 0x000fc80008410000 */
[C---:B------:R-:W-:Y:S01]  /*7380*/  FMUL.FTZ R187, R247.reuse, UR14 ;  /* 0x0000000ef7bb7c20 */ /* 0x040fe20008410000 */
[----:B------:R-:W-:-:S03]  /*7390*/  F2FP.BF16.F32.PACK_AB R179, R247, R179 ;  /* 0x000000b3f7b3723e */ /* 0x000fc600000010ff */
[----:B------:R-:W-:-:S04]  /*73a0*/  FMUL.FTZ R187, R187, UR25 ;  /* 0x00000019bbbb7c20 */ /* 0x000fc80008410000 */
[----:B------:R-:W-:Y:S01]  /*73b0*/  @P5 FMUL.FTZ R251, R187, R31 ;  /* 0x0000001fbbfb5220 */ /* 0x000fe20000410000 */
[----:B------:R-:W-:-:S03]  /*73c0*/  MOV R31, RZ ;  /* 0x000000ff001f7202 */ /* 0x000fc60000000f00 */
[----:B------:R-:W-:Y:S01]  /*73d0*/  FADD.FTZ R159, R159, R251 ;  /* 0x000000fb9f9f7221 */ /* 0x000fe20000010000 */
[----:B------:R-:W-:-:S05]  /*73e0*/  @P5 SHF.L.U32 R251, R237, 0x10, RZ ;  /* 0x00000010edfb5819 */ /* 0x000fca00000006ff */
[----:B------:R-:W-:Y:S01]  /*73f0*/  @P5 FMUL.FTZ R31, R187, R251 ;  /* 0x000000fbbb1f5220 */ /* 0x000fe20000410000 */
[----:B------:R-:W-:Y:S01]  /*7400*/  LOP3.LUT P5, RZ, R22, 0xff, RZ, 0xc0, !PT ;  /* 0x000000ff16ff7812 */ /* 0x000fe200078ac0ff */
[----:B------:R-:W-:Y:S01]  /*7410*/  FADD.FTZ R187, R211, -R252 ;  /* 0x800000fcd3bb7221 */ /* 0x000fe20000010000 */
[----:B------:R-:W-:Y:S02]  /*7420*/  HFMA2 R251, -RZ, RZ, 0, 0 ;  /* 0x00000000fffb7431 */ /* 0x000fe400000001ff */
[----:B------:R-:W-:Y:S01]  /*7430*/  F2FP.BF16.F32.PACK_AB R31, R31, R154 ;  /* 0x0000009a1f1f723e */ /* 0x000fe200000010ff */
[----:B------:R-:W-:-:S05]  /*7440*/  FMUL.FTZ R187, R187, UR24 ;  /* 0x00000018bbbb7c20 */ /* 0x000fca0008410000 */
[----:B------:R-:W-:-:S03]  /*7450*/  F2FP.BF16.F32.PACK_AB R176, R176, R187 ;  /* 0x000000bbb0b0723e */ /* 0x000fc600000010ff */
[----:B------:R-:W0:Y:S01]  /*7460*/  @P5 LDC R247, c[0x0][0x408] ;  /* 0x00010200fff75b82 */ /* 0x000e220000000800 */
[----:B------:R-:W-:Y:S01]  /*7470*/  @P5 FMUL.FTZ R181, R187, UR14 ;  /* 0x0000000ebbb55c20 */ /* 0x000fe20008410000 */
[----:B------:R-:W-:-:S03]  /*7480*/  @P5 SHF.L.U32 R28, R28, 0x10, RZ ;  /* 0x000000101c1c5819 */ /* 0x000fc600000006ff */
[----:B------:R-:W-:-:S04]  /*7490*/  @P5 FMUL.FTZ R181, R181, UR25 ;  /* 0x00000019b5b55c20 */ /* 0x000fc80008410000 */
[----:B------:R-:W-:Y:S01]  /*74a0*/  @P5 FMUL.FTZ R251, R28, R181 ;  /* 0x000000b51cfb5220 */ /* 0x000fe20000410000 */
[----:B------:R-:W-:-:S03]  /*74b0*/  @P5 FMUL.FTZ R28, R187, UR14 ;  /* 0x0000000ebb1c5c20 */ /* 0x000fc60008410000 */
[----:B------:R-:W-:Y:S01]  /*74c0*/  FADD.FTZ R181, R152, R251 ;  /* 0x000000fb98b57221 */ /* 0x000fe20000010000 */
[----:B------:R-:W-:Y:S01]  /*74d0*/  @P5 SHF.L.U32 R152, R60, 0x10, RZ ;  /* 0x000000103c985819 */ /* 0x000fe200000006ff */
[----:B0-----:R-:W-:Y:S01]  /*74e0*/  @P5 FMUL.FTZ R247, R28, R247 ;  /* 0x000000f71cf75220 */ /* 0x001fe20000410000 */
[----:B------:R-:W-:-:S03]  /*74f0*/  MOV R28, RZ ;  /* 0x000000ff001c7202 */ /* 0x000fc60000000f00 */
[----:B------:R-:W-:-:S05]  /*7500*/  @P5 FMUL.FTZ R28, R247, R152 ;  /* 0x00000098f71c5220 */ /* 0x000fca0000410000 */
[----:B------:R-:W-:Y:S01]  /*7510*/  F2FP.BF16.F32.PACK_AB R28, R184, R28 ;  /* 0x0000001cb81c723e */ /* 0x000fe200000010ff */
[----:B------:R-:W-:Y:S06]  /*7520*/  BRA `(.L_x_927) ;  /* 0x0000000800807947 */ /* 0x000fec0003800000 */
.L_x_926:
[C---:B-----5:R-:W-:Y:S02]  /*7530*/  LOP3.LUT P5, RZ, R22.reuse, 0xff00, RZ, 0xc0, !PT ;  /* 0x0000ff0016ff7812 */ /* 0x060fe400078ac0ff */
[----:B------:R-:W-:Y:S02]  /*7540*/  LOP3.LUT P6, RZ, R22, 0xff0000, RZ, 0xc0, !PT ;  /* 0x00ff000016ff7812 */ /* 0x000fe400078cc0ff */
[----:B------:R-:W-:-:S09]  /*7550*/  MOV R184, RZ ;  /* 0x000000ff00b87202 */ /* 0x000fd20000000f00 */
[----:B------:R-:W0:Y:S01]  /*7560*/  @P5 LDC R183, c[0x0][0x408] ;  /* 0x00010200ffb75b82 */ /* 0x000e220000000800 */
[----:B------:R-:W-:-:S04]  /*7570*/  @P5 FFMA.FTZ R180, R193, UR4, R181 ;  /* 0x00000004c1b45c23 */ /* 0x000fc800080100b5 */
        /* <DEDUP_REMOVED lines=10> */
[----:B------:R-:W-:Y:S02]  /*7620*/  @P5 SHF.L.U32 R183, R234, 0x10, RZ ;  /* 0x00000010eab75819 */ /* 0x000fe400000006ff */
[----:B------:R-:W-:Y:S01]  /*7630*/  FADD.FTZ R180, R153, R180 ;  /* 0x000000b499b47221 */ /* 0x000fe20000010000 */
[----:B------:R-:W-:Y:S01]  /*7640*/  @P5 FADD.FTZ R182, R217, -R182 ;  /* 0x800000b6d9b65221 */ /* 0x000fe20000010000 */
[----:B------:R-:W-:-:S03]  /*7650*/  MOV R153, RZ ;  /* 0x000000ff00997202 */ /* 0x000fc60000000f00 */
[----:B------:R-:W-:-:S04]  /*7660*/  @P5 FMUL.FTZ R182, R182, UR24 ;  /* 0x00000018b6b65c20 */ /* 0x000fc80008410000 */
[----:B------:R-:W-:-:S04]  /*7670*/  @P5 FMUL.FTZ R182, R182, UR14 ;  /* 0x0000000eb6b65c20 */ /* 0x000fc80008410000 */
[----:B-1----:R-:W-:Y:S02]  /*7680*/  @P5 FMUL.FTZ R186, R182, R185 ;  /* 0x000000b9b6ba5220 */ /* 0x002fe40000410000 */
[----:B------:R-:W0:Y:S02]  /*7690*/  @P6 LDC R182, c[0x0][0x408] ;  /* 0x00010200ffb66b82 */ /* 0x000e240000000800 */
[----:B------:R-:W-:Y:S01]  /*76a0*/  @P5 FMUL.FTZ R184, R186, R183 ;  /* 0x000000b7bab85220 */ /* 0x000fe20000410000 */
[----:B------:R-:W-:Y:S01]  /*76b0*/  @P6 FFMA.FTZ R186, R4, UR4, R181 ;  /* 0x0000000404ba6c23 */ /* 0x000fe200080100b5 */
[----:B------:R-:W-:-:S03]  /*76c0*/  LOP3.LUT P5, RZ, R22, 0xff000000, RZ, 0xc0, !PT ;  /* 0xff00000016ff7812 */ /* 0x000fc600078ac0ff */
[----:B------:R-:W-:-:S04]  /*76d0*/  @P6 FADD.FTZ R186, R207, -R186 ;  /* 0x800000bacfba6221 */ /* 0x000fc80000010000 */
[----:B------:R-:W-:-:S04]  /*76e0*/  @P6 FMUL.FTZ R186, R186, UR24 ;  /* 0x00000018baba6c20 */ /* 0x000fc80008410000 */
[----:B------:R-:W-:Y:S01]  /*76f0*/  @P6 FMUL.FTZ R183, R186, UR14 ;  /* 0x0000000ebab76c20 */ /* 0x000fe20008410000 */
[----:B------:R-:W-:-:S04]  /*7700*/  @P6 FFMA.FTZ R186, R4, UR4, R181 ;  /* 0x0000000404ba6c23 */ /* 0x000fc800080100b5 */
[----:B------:R-:W-:Y:S01]  /*7710*/  @P6 FADD.FTZ R186, R207, -R186 ;  /* 0x800000bacfba6221 */ /* 0x000fe20000010000 */
[----:B0-----:R-:W-:Y:S01]  /*7720*/  @P6 FMUL.FTZ R185, R183, R182 ;  /* 0x000000b6b7b96220 */ /* 0x001fe20000410000 */
[----:B------:R-:W-:Y:S01]  /*7730*/  HFMA2 R183, -RZ, RZ, 0, 0 ;  /* 0x00000000ffb77431 */ /* 0x000fe200000001ff */
[C---:B------:R-:W-:Y:S01]  /*7740*/  @P6 SHF.L.U32 R182, R29.reuse, 0x10, RZ ;  /* 0x000000101db66819 */ /* 0x040fe200000006ff */
[----:B------:R-:W-:Y:S01]  /*7750*/  @P6 FMUL.FTZ R186, R186, UR24 ;  /* 0x00000018baba6c20 */ /* 0x000fe20008410000 */
[----:B------:R-:W-:-:S03]  /*7760*/  @P5 PRMT R29, R29, 0x7632, R29 ;  /* 0x000076321d1d5816 */ /* 0x000fc6000000001d */
[----:B------:R-:W-:Y:S01]  /*7770*/  @P6 FMUL.FTZ R183, R182, R185 ;  /* 0x000000b9b6b76220 */ /* 0x000fe20000410000 */
[----:B------:R-:W-:Y:S01]  /*7780*/  @P6 FMUL.FTZ R185, R186, UR14 ;  /* 0x0000000ebab96c20 */ /* 0x000fe20008410000 */
[----:B------:R-:W0:Y:S01]  /*7790*/  @P6 LDC R182, c[0x0][0x408] ;  /* 0x00010200ffb66b82 */ /* 0x000e220000000800 */
[----:B------:R-:W-:Y:S01]  /*77a0*/  @P5 SHF.L.U32 R29, R29, 0x10, RZ ;  /* 0x000000101d1d5819 */ /* 0x000fe200000006ff */
[----:B------:R-:W-:Y:S01]  /*77b0*/  FADD.FTZ R183, R154, R183 ;  /* 0x000000b79ab77221 */ /* 0x000fe20000010000 */
[----:B------:R-:W-:Y:S01]  /*77c0*/  MOV R154, RZ ;  /* 0x000000ff009a7202 */ /* 0x000fe20000000f00 */
        /* <DEDUP_REMOVED lines=10> */
[----:B------:R-:W-:Y:S02]  /*7870*/  HFMA2 R182, -RZ, RZ, 0, 0 ;  /* 0x00000000ffb67431 */ /* 0x000fe400000001ff */
[----:B------:R-:W-:-:S04]  /*7880*/  @P5 FFMA.FTZ R185, R192, UR4, R181 ;  /* 0x00000004c0b95c23 */ /* 0x000fc800080100b5 */
[----:B------:R-:W-:Y:S01]  /*7890*/  @P5 FADD.FTZ R185, R216, -R185 ;  /* 0x800000b9d8b95221 */ /* 0x000fe20000010000 */
[----:B------:R-:W-:Y:S02]  /*78a0*/  @P5 FMUL.FTZ R182, R29, R186 ;  /* 0x000000ba1db65220 */ /* 0x000fe40000410000 */
[----:B------:R-:W0:Y:S01]  /*78b0*/  @P5 LDC R29, c[0x0][0x408] ;  /* 0x00010200ff1d5b82 */ /* 0x000e220000000800 */
[----:B------:R-:W-:Y:S01]  /*78c0*/  @P5 FMUL.FTZ R185, R185, UR24 ;  /* 0x00000018b9b95c20 */ /* 0x000fe20008410000 */
[----:B------:R-:W-:Y:S01]  /*78d0*/  FADD.FTZ R182, R155, R182 ;  /* 0x000000b69bb67221 */ /* 0x000fe20000010000 */
[----:B------:R-:W-:Y:S02]  /*78e0*/  @P6 SHF.L.U32 R155, R30, 0x10, RZ ;  /* 0x000000101e9b6819 */ /* 0x000fe400000006ff */
[----:B------:R-:W-:Y:S01]  /*78f0*/  @P5 FMUL.FTZ R186, R185, UR14 ;  /* 0x0000000eb9ba5c20 */ /* 0x000fe20008410000 */
[----:B------:R-:W-:-:S04]  /*7900*/  @P6 FFMA.FTZ R185, R3, UR4, R181 ;  /* 0x0000000403b96c23 */ /* 0x000fc800080100b5 */
[----:B------:R-:W-:-:S04]  /*7910*/  @P6 FADD.FTZ R185, R202, -R185 ;  /* 0x800000b9cab96221 */ /* 0x000fc80000010000 */
[----:B------:R-:W-:Y:S01]  /*7920*/  @P6 FMUL.FTZ R185, R185, UR24 ;  /* 0x00000018b9b96c20 */ /* 0x000fe20008410000 */
[----:B0-----:R-:W-:Y:S01]  /*7930*/  @P5 FMUL.FTZ R186, R186, R29 ;  /* 0x0000001dbaba5220 */ /* 0x001fe20000410000 */
[----:B------:R-:W-:-:S05]  /*7940*/  @P5 SHF.L.U32 R29, R235, 0x10, RZ ;  /* 0x00000010eb1d5819 */ /* 0x000fca00000006ff */
[----:B------:R-:W-:Y:S01]  /*7950*/  @P5 FMUL.FTZ R154, R186, R29 ;  /* 0x0000001dba9a5220 */ /* 0x000fe20000410000 */
[----:B------:R-:W-:Y:S01]  /*7960*/  @P6 FMUL.FTZ R186, R185, UR14 ;  /* 0x0000000eb9ba6c20 */ /* 0x000fe20008410000 */
[----:B------:R-:W0:Y:S01]  /*7970*/  @P6 LDC R29, c[0x0][0x408] ;  /* 0x00010200ff1d6b82 */ /* 0x000e220000000800 */
[----:B------:R-:W-:Y:S01]  /*7980*/  @P6 FFMA.FTZ R185, R3, UR4, R181 ;  /* 0x0000000403b96c23 */ /* 0x000fe200080100b5 */
[----:B------:R-:W-:-:S03]  /*7990*/  LOP3.LUT P5, RZ, R23, 0xff00, RZ, 0xc0, !PT ;  /* 0x0000ff0017ff7812 */ /* 0x000fc600078ac0ff */
[----:B------:R-:W-:-:S04]  /*79a0*/  @P6 FADD.FTZ R185, R202, -R185 ;  /* 0x800000b9cab96221 */ /* 0x000fc80000010000 */
[----:B------:R-:W-:-:S06]  /*79b0*/  @P6 FMUL.FTZ R185, R185, UR24 ;  /* 0x00000018b9b96c20 */ /* 0x000fcc0008410000 */
[----:B------:R-:W-:Y:S01]  /*79c0*/  @P5 PRMT R30, R30, 0x7632, R30 ;  /* 0x000076321e1e5816 */ /* 0x000fe2000000001e */
[----:B0-----:R-:W-:Y:S01]  /*79d0*/  @P6 FMUL.FTZ R186, R186, R29 ;  /* 0x0000001dbaba6220 */ /* 0x001fe20000410000 */
[----:B------:R-:W-:-:S03]  /*79e0*/  HFMA2 R29, -RZ, RZ, 0, 0 ;  /* 0x00000000ff1d7431 */ /* 0x000fc600000001ff */
[----:B------:R-:W-:Y:S01]  /*79f0*/  @P6 FMUL.FTZ R29, R155, R186 ;  /* 0x000000ba9b1d6220 */ /* 0x000fe20000410000 */
[----:B------:R-:W-:Y:S01]  /*7a00*/  @P6 FMUL.FTZ R186, R185, UR14 ;  /* 0x0000000eb9ba6c20 */ /* 0x000fe20008410000 */
[----:B------:R-:W0:Y:S01]  /*7a10*/  @P6 LDC R155, c[0x0][0x408] ;  /* 0x00010200ff9b6b82 */ /* 0x000e220000000800 */
[----:B------:R-:W-:Y:S02]  /*7a20*/  HFMA2 R185, -RZ, RZ, 0, 0 ;  /* 0x00000000ffb97431 */ /* 0x000fe400000001ff */
        /* <DEDUP_REMOVED lines=48> */
[----:B------:R-:W-:-:S04]  /*7d30*/  FFMA.FTZ R186, R232, UR4, R181 ;  /* 0x00000004e8ba7c23 */ /* 0x000fc800080100b5 */
[----:B------:R-:W-:-:S04]  /*7d40*/  FADD.FTZ R186, R233, -R186 ;  /* 0x800000bae9ba7221 */ /* 0x000fc80000010000 */
[----:B------:R-:W-:Y:S01]  /*7d50*/  FMUL.FTZ R29, R186, UR24 ;  /* 0x00000018ba1d7c20 */ /* 0x000fe20008410000 */
[----:B------:R-:W-:-:S03]  /*7d60*/  HFMA2 R186, -RZ, RZ, 0, 0 ;  /* 0x00000000ffba7431 */ /* 0x000fc600000001ff */
[----:B------:R-:W-:-:S04]  /*7d70*/  FMUL.FTZ R29, R29, UR14 ;  /* 0x0000000e1d1d7c20 */ /* 0x000fc80008410000 */
[----:B------:R-:W-:-:S04]  /*7d80*/  FMUL.FTZ R29, R29, UR25 ;  /* 0x000000191d1d7c20 */ /* 0x000fc80008410000 */
[----:B------:R-:W-:Y:S01]  /*7d90*/  @P5 FMUL.FTZ R186, R252, R29 ;  /* 0x0000001dfcba5220 */ /* 0x000fe20000410000 */
[----:B------:R-:W-:-:S03]  /*7da0*/  @P5 SHF.L.U32 R252, R237, 0x10, RZ ;  /* 0x00000010edfc5819 */ /* 0x000fc600000006ff */
[----:B------:R-:W-:Y:S01]  /*7db0*/  FADD.FTZ R159, R159, R186 ;  /* 0x000000ba9f9f7221 */ /* 0x000fe20000010000 */
[----:B------:R-:W-:Y:S02]  /*7dc0*/  CS2R R186, SRZ ;  /* 0x0000000000ba7805 */ /* 0x000fe4000001ff00 */
[----:B------:R-:W-:Y:S01]  /*7dd0*/  @P5 FMUL.FTZ R186, R252, R29 ;  /* 0x0000001dfcba5220 */ /* 0x000fe20000410000 */
[----:B------:R-:W-:Y:S02]  /*7de0*/  LOP3.LUT P5, RZ, R22, 0xff, RZ, 0xc0, !PT ;  /* 0x000000ff16ff7812 */ /* 0x000fe400078ac0ff */
[----:B------:R-:W-:-:S11]  /*7df0*/  MOV R29, RZ ;  /* 0x000000ff001d7202 */ /* 0x000fd60000000f00 */
[----:B------:R-:W-:Y:S01]  /*7e00*/  @P5 FFMA.FTZ R252, R199, UR4, R181 ;  /* 0x00000004c7fc5c23 */ /* 0x000fe200080100b5 */
[----:B------:R-:W-:-:S03]  /*7e10*/  @P5 SHF.L.U32 R28, R28, 0x10, RZ ;  /* 0x000000101c1c5819 */ /* 0x000fc600000006ff */
[----:B------:R-:W-:-:S04]  /*7e20*/  @P5 FADD.FTZ R252, R211, -R252 ;  /* 0x800000fcd3fc5221 */ /* 0x000fc80000010000 */
[----:B------:R-:W-:-:S04]  /*7e30*/  @P5 FMUL.FTZ R252, R252, UR24 ;  /* 0x00000018fcfc5c20 */ /* 0x000fc80008410000 */
[----:B------:R-:W-:-:S04]  /*7e40*/  @P5 FMUL.FTZ R252, R252, UR14 ;  /* 0x0000000efcfc5c20 */ /* 0x000fc80008410000 */
[----:B------:R-:W-:Y:S01]  /*7e50*/  @P5 FMUL.FTZ R31, R252, UR25 ;  /* 0x00000019fc1f5c20 */ /* 0x000fe20008410000 */
[----:B------:R-:W-:-:S03]  /*7e60*/  @P5 FFMA.FTZ R252, R199, UR4, R181 ;  /* 0x00000004c7fc5c23 */ /* 0x000fc600080100b5 */
[----:B------:R-:W-:Y:S01]  /*7e70*/  @P5 FMUL.FTZ R29, R28, R31 ;  /* 0x0000001f1c1d5220 */ /* 0x000fe20000410000 */
[----:B------:R-:W-:Y:S01]  /*7e80*/  @P5 FADD.FTZ R252, R211, -R252 ;  /* 0x800000fcd3fc5221 */ /* 0x000fe20000010000 */
[----:B------:R-:W0:Y:S02]  /*7e90*/  @P5 LDC R28, c[0x0][0x408] ;  /* 0x00010200ff1c5b82 */ /* 0x000e240000000800 */
[----:B------:R-:W-:Y:S01]  /*7ea0*/  FADD.FTZ R181, R152, R29 ;  /* 0x0000001d98b57221 */ /* 0x000fe20000010000 */
[----:B------:R-:W-:Y:S01]  /*7eb0*/  @P5 FMUL.FTZ R252, R252, UR24 ;  /* 0x00000018fcfc5c20 */ /* 0x000fe20008410000 */
[----:B------:R-:W-:-:S03]  /*7ec0*/  F2FP.BF16.F32.PACK_AB R29, R154, R153 ;  /* 0x000000999a1d723e */ /* 0x000fc600000010ff */
[----:B------:R-:W-:-:S04]  /*7ed0*/  @P5 FMUL.FTZ R31, R252, UR14 ;  /* 0x0000000efc1f5c20 */ /* 0x000fc80008410000 */
[----:B0-----:R-:W-:Y:S01]  /*7ee0*/  @P5 FMUL.FTZ R31, R31, R28 ;  /* 0x0000001c1f1f5220 */ /* 0x001fe20000410000 */
[----:B------:R-:W-:-:S05]  /*7ef0*/  @P5 SHF.L.U32 R28, R60, 0x10, RZ ;  /* 0x000000103c1c5819 */ /* 0x000fca00000006ff */
[----:B------:R-:W-:Y:S01]  /*7f00*/  @P5 FMUL.FTZ R187, R31, R28 ;  /* 0x0000001c1fbb5220 */ /* 0x000fe20000410000 */
[----:B------:R-:W-:-:S04]  /*7f10*/  F2FP.BF16.F32.PACK_AB R31, R186, R185 ;  /* 0x000000b9ba1f723e */ /* 0x000fc800000010ff */
[----:B------:R-:W-:-:S07]  /*7f20*/  F2FP.BF16.F32.PACK_AB R28, R184, R187 ;  /* 0x000000bbb81c723e */ /* 0x000fce00000010ff */
.L_x_927:
[----:B------:R-:W0:Y:S08]  /*7f30*/  @P0 LDC.64 R154, c[0x0][0x478] ;  /* 0x00011e00ff9a0b82 */ /* 0x000e300000000a00 */
[----:B------:R-:W1:Y:S01]  /*7f40*/  LDC.64 R152, c[0x0][0x468] ;  /* 0x00011a00ff987b82 */ /* 0x000e620000000a00 */
[----:B0-----:R-:W-:-:S05]  /*7f50*/  @P0 IMAD.WIDE.U32 R154, R8, 0x10, R154 ;  /* 0x00000010089a0825 */ /* 0x001fca00078e009a */
[----:B------:R0:W-:Y:S01]  /*7f60*/  @P0 STG.E.128 desc[UR12][R154.64], R176 ;  /* 0x000000b09a000986 */ /* 0x0001e2000c101d0c */
[----:B-1----:R-:W-:-:S05]  /*7f70*/  IMAD.WIDE.U32 R152, R8, 0x10, R152 ;  /* 0x0000001008987825 */ /* 0x002fca00078e0098 */
[----:B------:R1:W-:Y:S01]  /*7f80*/  STG.E.128 desc[UR12][R152.64], R28 ;  /* 0x0000001c98007986 */ /* 0x0003e2000c101d0c */
[----:B0-----:R-:W-:Y:S02]  /*7f90*/  MOV R154, R183 ;  /* 0x000000b7009a7202 */ /* 0x001fe40000000f00 */
[----:B------:R-:W-:Y:S02]  /*7fa0*/  MOV R155, R182 ;  /* 0x000000b6009b7202 */ /* 0x000fe40000000f00 */
[----:B-1----:R-:W-:Y:S02]  /*7fb0*/  MOV R152, R181 ;  /* 0x000000b500987202 */ /* 0x002fe40000000f00 */
[----:B------:R-:W-:Y:S01]  /*7fc0*/  MOV R153, R180 ;  /* 0x000000b400997202 */ /* 0x000fe20000000f00 */
[----:B------:R-:W-:Y:S06]  /*7fd0*/  BRA `(.L_x_925) ;  /* 0x0000004400087947 */ /* 0x000fec0003800000 */
.L_x_912:
        /* <DEDUP_REMOVED lines=9> */
[----:B-----5:R-:W-:Y:S01]  /*8070*/  LOP3.LUT P0, RZ, R188, 0xff, RZ, 0xc0, !PT ;  /* 0x000000ffbcff7812 */ /* 0x020fe2000780c0ff */
[----:B------:R-:W-:Y:S02]  /*8080*/  HFMA2 R185, -RZ, RZ, 0, 0 ;  /* 0x00000000ffb97431 */ /* 0x000fe400000001ff */
[----:B------:R-:W-:Y:S01]  /*8090*/  FADD.FTZ R183, R205, -R180 ;  /* 0x800000b4cdb77221 */ /* 0x000fe20000010000 */
[----:B------:R-:W-:-:S05]  /*80a0*/  SHF.L.U32 R180, R160, 0x10, RZ ;  /* 0x00000010a0b47819 */ /* 0x000fca00000006ff */
[----:B------:R-:W-:Y:S01]  /*80b0*/  FFMA.FTZ R180, R183, UR24, R180 ;  /* 0x00000018b7b47c23 */ /* 0x000fe200080100b4 */
[----:B------:R-:W-:-:S03]  /*80c0*/  MOV R183, RZ ;  /* 0x000000ff00b77202 */ /* 0x000fc60000000f00 */
[----:B------:R-:W-:Y:S01]  /*80d0*/  FMUL.FTZ R180, R180, UR14 ;  /* 0x0000000eb4b47c20 */ /* 0x000fe20008410000 */
[----:B------:R-:W-:-:S03]  /*80e0*/  @P0 SHF.L.U32 R182, R36, 0x10, RZ ;  /* 0x0000001024b60819 */ /* 0x000fc600000006ff */
[----:B------:R-:W-:Y:S01]  /*80f0*/  FMUL.FTZ R187, R180, UR25 ;  /* 0x00000019b4bb7c20 */ /* 0x000fe20008410000 */
[----:B------:R-:W-:Y:S02]  /*8100*/  @P0 SHF.L.U32 R180, R28, 0x10, RZ ;  /* 0x000000101cb40819 */ /* 0x000fe400000006ff */
[----:B------:R-:W-:Y:S01]  /*8110*/  PRMT R28, R160, 0x7632, R28 ;  /* 0x00007632a01c7816 */ /* 0x000fe2000000001c */
[----:B------:R-:W-:Y:S01]  /*8120*/  @P0 FMUL.FTZ R183, R182, R187 ;  /* 0x000000bbb6b70220 */ /* 0x000fe20000410000 */
[----:B------:R-:W-:Y:S01]  /*8130*/  FFMA.FTZ R182, R200, UR4, R181 ;  /* 0x00000004c8b67c23 */ /* 0x000fe200080100b5 */
[----:B------:R-:W-:Y:S01]  /*8140*/  @P0 FMUL.FTZ R185, R187, R180 ;  /* 0x000000b4bbb90220 */ /* 0x000fe20000410000 */
[----:B------:R-:W-:Y:S02]  /*8150*/  LOP3.LUT P0, RZ, R188, 0xff00, RZ, 0xc0, !PT ;  /* 0x0000ff00bcff7812 */ /* 0x000fe4000780c0ff */
[----:B------:R-:W-:Y:S01]  /*8160*/  SHF.L.U32 R180, R28, 0x10, RZ ;  /* 0x000000101cb47819 */ /* 0x000fe200000006ff */
[----:B------:R-:W-:-:S04]  /*8170*/  FADD.FTZ R187, R231, -R182 ;  /* 0x800000b6e7bb7221 */ /* 0x000fc80000010000 */
[----:B------:R-:W-:-:S04]  /*8180*/  FFMA.FTZ R180, R187, UR24, R180 ;  /* 0x00000018bbb47c23 */ /* 0x000fc800080100b4 */
[----:B------:R-:W-:Y:S02]  /*8190*/  FMUL.FTZ R180, R180, UR14 ;  /* 0x0000000eb4b47c20 */ /* 0x000fe40008410000 */
[----:B------:R-:W-:Y:S02]  /*81a0*/  @P0 PRMT R28, R28, 0x7632, R28 ;  /* 0x000076321c1c0816 */ /* 0x000fe4000000001c */
[----:B------:R-:W-:Y:S01]  /*81b0*/  FMUL.FTZ R187, R180, UR25 ;  /* 0x00000019b4bb7c20 */ /* 0x000fe20008410000 */
[----:B------:R-:W-:Y:S01]  /*81c0*/  HFMA2 R180, -RZ, RZ, 0, 0 ;  /* 0x00000000ffb47431 */ /* 0x000fe200000001ff */
[----:B------:R-:W-:Y:S02]  /*81d0*/  @P0 SHF.L.U32 R28, R28, 0x10, RZ ;  /* 0x000000101c1c0819 */ /* 0x000fe400000006ff */
[----:B------:R-:W-:-:S03]  /*81e0*/  @P0 SHF.L.U32 R182, R246, 0x10, RZ ;  /* 0x00000010f6b60819 */ /* 0x000fc600000006ff */
[----:B------:R-:W-:Y:S01]  /*81f0*/  @P0 FMUL.FTZ R180, R187, R28 ;  /* 0x0000001cbbb40220 */ /* 0x000fe20000410000 */
[----:B------:R-:W-:Y:S01]  /*8200*/  MOV R28, RZ ;  /* 0x000000ff001c7202 */ /* 0x000fe20000000f00 */
[----:B------:R-:W-:Y:S01]  /*8210*/  @P0 FMUL.FTZ R28, R182, R187 ;  /* 0x000000bbb61c0220 */ /* 0x000fe20000410000 */
[----:B------:R-:W-:Y:S01]  /*8220*/  FFMA.FTZ R187, R16, UR4, R181 ;  /* 0x0000000410bb7c23 */ /* 0x000fe200080100b5 */
[----:B------:R-:W-:Y:S01]  /*8230*/  LOP3.LUT P0, RZ, R188, 0xff0000, RZ, 0xc0, !PT ;  /* 0x00ff0000bcff7812 */ /* 0x000fe2000780c0ff */
[----:B------:R-:W-:Y:S01]  /*8240*/  FADD.FTZ R180, R129, R180 ;  /* 0x000000b481b47221 */ /* 0x000fe20000010000 */
[----:B------:R-:W-:Y:S01]  /*8250*/  SHF.L.U32 R182, R161, 0x10, RZ ;  /* 0x00000010a1b67819 */ /* 0x000fe200000006ff */
[----:B------:R-:W-:Y:S01]  /*8260*/  FADD.FTZ R187, R214, -R187 ;  /* 0x800000bbd6bb7221 */ /* 0x000fe20000010000 */
[----:B------:R-:W-:Y:S01]  /*8270*/  HFMA2 R129, -RZ, RZ, 0, 0 ;  /* 0x00000000ff817431 */ /* 0x000fe200000001ff */
[----:B------:R-:W-:Y:S02]  /*8280*/  F2FP.BF16.F32.PACK_AB R28, R28, R183 ;  /* 0x000000b71c1c723e */ /* 0x000fe400000010ff */
[----:B------:R-:W-:Y:S01]  /*8290*/  FFMA.FTZ R184, R187, UR24, R182 ;  /* 0x00000018bbb87c23 */ /* 0x000fe200080100b6 */
[----:B------:R-:W-:Y:S01]  /*82a0*/  FADD.FTZ R182, R128, R185 ;  /* 0x000000b980b67221 */ /* 0x000fe20000010000 */
[----:B------:R-:W-:-:S02]  /*82b0*/  HFMA2 R187, -RZ, RZ, 0, 0 ;  /* 0x00000000ffbb7431 */ /* 0x000fc400000001ff */
[----:B------:R-:W-:Y:S02]  /*82c0*/  FMUL.FTZ R184, R184, UR14 ;  /* 0x0000000eb8b87c20 */ /* 0x000fe40008410000 */
[----:B------:R-:W-:Y:S02]  /*82d0*/  @P0 SHF.L.U32 R128, R29, 0x10, RZ ;  /* 0x000000101d800819 */ /* 0x000fe400000006ff */
[----:B------:R-:W-:Y:S01]  /*82e0*/  FMUL.FTZ R185, R184, UR25 ;  /* 0x00000019b8b97c20 */ /* 0x000fe20008410000 */
[----:B------:R-:W-:Y:S02]  /*82f0*/  @P0 SHF.L.U32 R184, R37, 0x10, RZ ;  /* 0x0000001025b80819 */ /* 0x000fe400000006ff */
[----:B------:R-:W-:Y:S01]  /*8300*/  PRMT R29, R161, 0x7632, R29 ;  /* 0x00007632a11d7816 */ /* 0x000fe2000000001d */
[----:B------:R-:W-:Y:S01]  /*8310*/  @P0 FMUL.FTZ R129, R185, R128 ;  /* 0x00000080b9810220 */ /* 0x000fe20000410000 */
[----:B------:R-:W-:Y:S01]  /*8320*/  MOV R128, RZ ;  /* 0x000000ff00807202 */ /* 0x000fe20000000f00 */
[----:B------:R-:W-:Y:S01]  /*8330*/  @P0 FMUL.FTZ R128, R184, R185 ;  /* 0x000000b9b8800220 */ /* 0x000fe20000410000 */
[----:B------:R-:W-:Y:S01]  /*8340*/  FFMA.FTZ R185, R198, UR4, R181 ;  /* 0x00000004c6b97c23 */ /* 0x000fe200080100b5 */
[----:B------:R-:W-:Y:S01]  /*8350*/  LOP3.LUT P0, RZ, R188, 0xff000000, RZ, 0xc0, !PT ;  /* 0xff000000bcff7812 */ /* 0x000fe2000780c0ff */
[----:B------:R-:W-:Y:S01]  /*8360*/  FADD.FTZ R130, R130, R129 ;  /* 0x0000008182827221 */ /* 0x000fe20000010000 */
        /* <DEDUP_REMOVED lines=14> */
[----:B------:R-:W-:Y:S02]  /*8450*/  FADD.FTZ R131, R131, R184 ;  /* 0x000000b883837221 */ /* 0x000fe40000010000 */
[----:B------:R-:W-:Y:S01]  /*8460*/  FADD.FTZ R186, R210, -R129 ;  /* 0x80000081d2ba7221 */ /* 0x000fe20000010000 */
[----:B------:R-:W-:Y:S02]  /*8470*/  SHF.L.U32 R129, R162, 0x10, RZ ;  /* 0x00000010a2817819 */ /* 0x000fe400000006ff */
[----:B------:R-:W-:-:S03]  /*8480*/  F2FP.BF16.F32.PACK_AB R29, R29, R128 ;  /* 0x000000801d1d723e */ /* 0x000fc600000010ff */
[----:B------:R-:W-:Y:S01]  /*8490*/  FFMA.FTZ R129, R186, UR24, R129 ;  /* 0x00000018ba817c23 */ /* 0x000fe20008010081 */
[----:B------:R-:W-:-:S03]  /*84a0*/  FFMA.FTZ R186, R197, UR4, R181 ;  /* 0x00000004c5ba7c23 */ /* 0x000fc600080100b5 */
[----:B------:R-:W-:Y:S01]  /*84b0*/  FMUL.FTZ R129, R129, UR14 ;  /* 0x0000000e81817c20 */ /* 0x000fe20008410000 */
[----:B------:R-:W-:Y:S02]  /*84c0*/  @P0 SHF.L.U32 R184, R30, 0x10, RZ ;  /* 0x000000101eb80819 */ /* 0x000fe400000006ff */
[----:B------:R-:W-:Y:S01]  /*84d0*/  PRMT R30, R162, 0x7632, R30 ;  /* 0x00007632a21e7816 */ /* 0x000fe2000000001e */
[----:B------:R-:W-:Y:S01]  /*84e0*/  FMUL.FTZ R185, R129, UR25 ;  /* 0x0000001981b97c20 */ /* 0x000fe20008410000 */
[----:B------:R-:W-:-:S03]  /*84f0*/  HFMA2 R129, -RZ, RZ, 0, 0 ;  /* 0x00000000ff817431 */ /* 0x000fc600000001ff */
[----:B------:R-:W-:Y:S01]  /*8500*/  @P0 FMUL.FTZ R129, R185, R184 ;  /* 0x000000b8b9810220 */ /* 0x000fe20000410000 */
[----:B------:R-:W-:-:S03]  /*8510*/  @P0 SHF.L.U32 R184, R38, 0x10, RZ ;  /* 0x0000001026b80819 */ /* 0x000fc600000006ff */
[----:B------:R-:W-:Y:S01]  /*8520*/  FADD.FTZ R132, R132, R129 ;  /* 0x0000008184847221 */ /* 0x000fe20000010000 */
[----:B------:R-:W-:Y:S01]  /*8530*/  MOV R129, RZ ;  /* 0x000000ff00817202 */ /* 0x000fe20000000f00 */
[----:B------:R-:W-:Y:S01]  /*8540*/  @P0 FMUL.FTZ R129, R184, R185 ;  /* 0x000000b9b8810220 */ /* 0x000fe20000410000 */
[----:B------:R-:W-:Y:S01]  /*8550*/  LOP3.LUT P0, RZ, R189, 0xff00, RZ, 0xc0, !PT ;  /* 0x0000ff00bdff7812 */ /* 0x000fe2000780c0ff */
[----:B------:R-:W-:Y:S01]  /*8560*/  FADD.FTZ R185, R229, -R186 ;  /* 0x800000bae5b97221 */ /* 0x000fe20000010000 */
[----:B------:R-:W-:-:S05]  /*8570*/  SHF.L.U32 R184, R30, 0x10, RZ ;  /* 0x000000101eb87819 */ /* 0x000fca00000006ff */
[----:B------:R-:W-:-:S04]  /*8580*/  FFMA.FTZ R184, R185, UR24, R184 ;  /* 0x00000018b9b87c23 */ /* 0x000fc800080100b8 */
[----:B------:R-:W-:Y:S02]  /*8590*/  FMUL.FTZ R184, R184, UR14 ;  /* 0x0000000eb8b87c20 */ /* 0x000fe40008410000 */
[----:B------:R-:W-:Y:S02]  /*85a0*/  @P0 PRMT R30, R30, 0x7632, R30 ;  /* 0x000076321e1e0816 */ /* 0x000fe4000000001e */
[----:B------:R-:W-:Y:S02]  /*85b0*/  FMUL.FTZ R184, R184, UR25 ;  /* 0x00000019b8b87c20 */ /* 0x000fe40008410000 */
[----:B------:R-:W-:Y:S01]  /*85c0*/  @P0 SHF.L.U32 R185, R30, 0x10, RZ ;  /* 0x000000101eb90819 */ /* 0x000fe200000006ff */
[----:B------:R-:W-:-:S04]  /*85d0*/  HFMA2 R30, -RZ, RZ, 0, 0 ;  /* 0x00000000ff1e7431 */ /* 0x000fc800000001ff */
[----:B------:R-:W-:Y:S01]  /*85e0*/  @P0 FMUL.FTZ R30, R184, R185 ;  /* 0x000000b9b81e0220 */ /* 0x000fe20000410000 */
[----:B------:R-:W-:-:S03]  /*85f0*/  @P0 SHF.L.U32 R185, R249, 0x10, RZ ;  /* 0x00000010f9b90819 */ /* 0x000fc600000006ff */
[----:B------:R-:W-:Y:S01]  /*8600*/  FADD.FTZ R133, R133, R30 ;  /* 0x0000001e85857221 */ /* 0x000fe20000010000 */
[----:B------:R-:W-:Y:S01]  /*8610*/  MOV R30, RZ ;  /* 0x000000ff001e7202 */ /* 0x000fe20000000f00 */
[----:B------:R-:W-:Y:S01]  /*8620*/  @P0 FMUL.FTZ R30, R185, R184 ;  /* 0x000000b8b91e0220 */ /* 0x000fe20000410000 */
[----:B------:R-:W-:Y:S01]  /*8630*/  FFMA.FTZ R185, R190, UR4, R181 ;  /* 0x00000004beb97c23 */ /* 0x000fe200080100b5 */
[----:B------:R-:W-:Y:S02]  /*8640*/  SHF.L.U32 R184, R163, 0x10, RZ ;  /* 0x00000010a3b87819 */ /* 0x000fe400000006ff */
[----:B------:R-:W-:Y:S01]  /*8650*/  LOP3.LUT P0, RZ, R189, 0xff0000, RZ, 0xc0, !PT ;  /* 0x00ff0000bdff7812 */ /* 0x000fe2000780c0ff */
[----:B------:R-:W-:Y:S01]  /*8660*/  FADD.FTZ R185, R206, -R185 ;  /* 0x800000b9ceb97221 */ /* 0x000fe20000010000 */
[----:B------:R-:W-:-:S03]  /*8670*/  F2FP.BF16.F32.PACK_AB R30, R30, R129 ;  /* 0x000000811e1e723e */ /* 0x000fc600000010ff */
[----:B------:R-:W-:-:S04]  /*8680*/  FFMA.FTZ R184, R185, UR24, R184 ;  /* 0x00000018b9b87c23 */ /* 0x000fc800080100b8 */
[----:B------:R-:W-:-:S04]  /*8690*/  FMUL.FTZ R184, R184, UR14 ;  /* 0x0000000eb8b87c20 */ /* 0x000fc80008410000 */
[----:B------:R-:W-:Y:S01]  /*86a0*/  FMUL.FTZ R185, R184, UR25 ;  /* 0x00000019b8b97c20 */ /* 0x000fe20008410000 */
[----:B------:R-:W-:Y:S02]  /*86b0*/  @P0 SHF.L.U32 R184, R31, 0x10, RZ ;  /* 0x000000101fb80819 */ /* 0x000fe400000006ff */
[----:B------:R-:W-:Y:S02]  /*86c0*/  @P0 SHF.L.U32 R186, R39, 0x10, RZ ;  /* 0x0000001027ba0819 */ /* 0x000fe400000006ff */
[----:B------:R-:W-:Y:S01]  /*86d0*/  PRMT R31, R163, 0x7632, R31 ;  /* 0x00007632a31f7816 */ /* 0x000fe2000000001f */
[----:B------:R-:W-:Y:S01]  /*86e0*/  @P0 FMUL.FTZ R187, R185, R184 ;  /* 0x000000b8b9bb0220 */ /* 0x000fe20000410000 */
[----:B------:R-:W-:Y:S01]  /*86f0*/  MOV R184, RZ ;  /* 0x000000ff00b87202 */ /* 0x000fe20000000f00 */
[----:B------:R-:W-:Y:S01]  /*8700*/  @P0 FMUL.FTZ R184, R186, R185 ;  /* 0x000000b9bab80220 */ /* 0x000fe20000410000 */
[----:B------:R-:W-:Y:S01]  /*8710*/  ISETP.GE.U32.AND P0, PT, R188, RZ, PT ;  /* 0x000000ffbc00720c */ /* 0x000fe20003f06070 */
[----:B------:R-:W-:Y:S01]  /*8720*/  FADD.FTZ R134, R134, R187 ;  /* 0x000000bb86867221 */ /* 0x000fe20000010000 */
[----:B------:R-:W-:Y:S01]  /*8730*/  FFMA.FTZ R187, R11, UR4, R181 ;  /* 0x000000040bbb7c23 */ /* 0x000fe200080100b5 */
[----:B------:R-:W-:-:S02]  /*8740*/  SHF.L.U32 R185, R31, 0x10, RZ ;  /* 0x000000101fb97819 */ /* 0x000fc400000006ff */
[----:B------:R-:W-:Y:S01]  /*8750*/  ISETP.GE.U32.AND.EX P0, PT, R189, 0x1000000, PT, P0 ;  /* 0x01000000bd00780c */ /* 0x000fe20003f06100 */
[----:B------:R-:W-:-:S04]  /*8760*/  FADD.FTZ R186, R222, -R187 ;  /* 0x800000bbdeba7221 */ /* 0x000fc80000010000 */
[----:B------:R-:W-:-:S08]  /*8770*/  FFMA.FTZ R185, R186, UR24, R185 ;  /* 0x00000018bab97c23 */ /* 0x000fd000080100b9 */
[----:B------:R-:W-:Y:S01]  /*8780*/  @P0 PRMT R186, R31, 0x7632, R186 ;  /* 0x000076321fba0816 */ /* 0x000fe200000000ba */
[----:B------:R-:W-:Y:S01]  /*8790*/  FMUL.FTZ R31, R185, UR14 ;  /* 0x0000000eb91f7c20 */ /* 0x000fe20008410000 */
[----:B------:R-:W-:Y:S02]  /*87a0*/  MOV R185, RZ ;  /* 0x000000ff00b97202 */ /* 0x000fe40000000f00 */
[----:B------:R-:W-:Y:S01]  /*87b0*/  @P0 SHF.L.U32 R252, R186, 0x10, RZ ;  /* 0x00000010bafc0819 */ /* 0x000fe200000006ff */
[----:B------:R-:W-:Y:S02]  /*87c0*/  HFMA2 R186, -RZ, RZ, 0, 0 ;  /* 0x00000000ffba7431 */ /* 0x000fe400000001ff */
[----:B------:R-:W-:-:S04]  /*87d0*/  FMUL.FTZ R31, R31, UR25 ;  /* 0x000000191f1f7c20 */ /* 0x000fc80008410000 */
[----:B------:R-:W-:-:S04]  /*87e0*/  @P0 FMUL.FTZ R186, R31, R252 ;  /* 0x000000fc1fba0220 */ /* 0x000fc80000410000 */
[----:B------:R-:W-:Y:S01]  /*87f0*/  FADD.FTZ R135, R135, R186 ;  /* 0x000000ba87877221 */ /* 0x000fe20000010000 */
[----:B------:R-:W-:-:S05]  /*8800*/  @P0 SHF.L.U32 R186, R250, 0x10, RZ ;  /* 0x00000010faba0819 */ /* 0x000fca00000006ff */
[----:B------:R-:W-:-:S05]  /*8810*/  @P0 FMUL.FTZ R185, R186, R31 ;  /* 0x0000001fbab90220 */ /* 0x000fca0000410000 */
[----:B------:R-:W-:Y:S01]  /*8820*/  F2FP.BF16.F32.PACK_AB R31, R185, R184 ;  /* 0x000000b8b91f723e */ /* 0x000fe200000010ff */
[----:B------:R-:W-:Y:S06]  /*8830*/  BRA `(.L_x_931) ;  /* 0x0000000800047947 */ /* 0x000fec0003800000 */
.L_x_930:
[--C-:B------:R-:W-:Y:S01]  /*8840*/  FFMA.FTZ R176, R0, UR4, R181.reuse ;  /* 0x0000000400b07c23 */ /* 0x100fe200080100b5 */
[----:B-----5:R-:W-:Y:S01]  /*8850*/  LOP3.LUT P0, RZ, R188, 0xff, RZ, 0xc0, !PT ;  /* 0x000000ffbcff7812 */ /* 0x020fe2000780c0ff */
[----:B------:R-:W-:Y:S01]  /*8860*/  FFMA.FTZ R178, R200, UR4, R181 ;  /* 0x00000004c8b27c23 */ /* 0x000fe200080100b5 */
[C---:B------:R-:W-:Y:S01]  /*8870*/  PRMT R177, R160.reuse, 0x7632, R177 ;  /* 0x00007632a0b17816 */ /* 0x040fe200000000b1 */
[----:B------:R-:W-:Y:S01]  /*8880*/  FADD.FTZ R176, R205, -R176 ;  /* 0x800000b0cdb07221 */ /* 0x000fe20000010000 */
[----:B------:R-:W-:Y:S01]  /*8890*/  SHF.L.U32 R185, R160, 0x10, RZ ;  /* 0x00000010a0b97819 */ /* 0x000fe200000006ff */
[----:B------:R-:W-:Y:S01]  /*88a0*/  FADD.FTZ R178, R231, -R178 ;  /* 0x800000b2e7b27221 */ /* 0x000fe20000010000 */
[----:B------:R-:W-:Y:S01]  /*88b0*/  SHF.L.U32 R177, R177, 0x10, RZ ;  /* 0x00000010b1b17819 */ /* 0x000fe200000006ff */
[----:B------:R-:W-:Y:S01]  /*88c0*/  HFMA2 R187, -RZ, RZ, 0, 0 ;  /* 0x00000000ffbb7431 */ /* 0x000fe200000001ff */
[----:B------:R-:W-:Y:S01]  /*88d0*/  LOP3.LUT P5, RZ, R188, 0xff00, RZ, 0xc0, !PT ;  /* 0x0000ff00bcff7812 */ /* 0x000fe200078ac0ff */
[----:B------:R-:W-:Y:S01]  /*88e0*/  FFMA.FTZ R185, R176, UR24, R185 ;  /* 0x00000018b0b97c23 */ /* 0x000fe200080100b9 */
[----:B------:R-:W-:Y:S01]  /*88f0*/  MOV R183, RZ ;  /* 0x000000ff00b77202 */ /* 0x000fe20000000f00 */
[----:B------:R-:W-:Y:S01]  /*8900*/  FFMA.FTZ R176, R178, UR24, R177 ;  /* 0x00000018b2b07c23 */ /* 0x000fe200080100b1 */
[----:B------:R-:W-:Y:S01]  /*8910*/  MOV R184, RZ ;  /* 0x000000ff00b87202 */ /* 0x000fe20000000f00 */
[----:B------:R-:W-:Y:S01]  /*8920*/  FMUL.FTZ R177, R185, UR14 ;  /* 0x0000000eb9b17c20 */ /* 0x000fe20008410000 */
[----:B------:R-:W-:Y:S01]  /*8930*/  @P0 SHF.L.U32 R178, R28, 0x10, RZ ;  /* 0x000000101cb20819 */ /* 0x000fe200000006ff */
[----:B------:R-:W-:Y:S01]  /*8940*/  HFMA2 R252, -RZ, RZ, 0, 0 ;  /* 0x00000000fffc7431 */ /* 0x000fe200000001ff */
[----:B------:R-:W-:Y:S01]  /*8950*/  @P0 SHF.L.U32 R180, R36, 0x10, RZ ;  /* 0x0000001024b40819 */ /* 0x000fe200000006ff */
[----:B------:R-:W-:-:S04]  /*8960*/  FMUL.FTZ R177, R177, UR25 ;  /* 0x00000019b1b17c20 */ /* 0x000fc80008410000 */
[-C--:B------:R-:W-:Y:S01]  /*8970*/  @P0 FMUL.FTZ R187, R178, R177.reuse ;  /* 0x000000b1b2bb0220 */ /* 0x080fe20000410000 */
[----:B------:R-:W-:Y:S01]  /*8980*/  @P0 FMUL.FTZ R183, R180, R177 ;  /* 0x000000b1b4b70220 */ /* 0x000fe20000410000 */
[----:B------:R-:W-:Y:S01]  /*8990*/  @P5 PRMT R177, R28, 0x7632, R177 ;  /* 0x000076321cb15816 */ /* 0x000fe200000000b1 */
[----:B------:R-:W-:Y:S01]  /*89a0*/  FMUL.FTZ R28, R176, UR14 ;  /* 0x0000000eb01c7c20 */ /* 0x000fe20008410000 */
[----:B------:R-:W-:Y:S01]  /*89b0*/  HFMA2 R180, -RZ, RZ, 0, 0 ;  /* 0x00000000ffb47431 */ /* 0x000fe200000001ff */
[----:B------:R-:W-:Y:S01]  /*89c0*/  LOP3.LUT P0, RZ, R188, 0xff0000, RZ, 0xc0, !PT ;  /* 0x00ff0000bcff7812 */ /* 0x000fe2000780c0ff */
[----:B------:R-:W-:Y:S01]  /*89d0*/  FADD.FTZ R182, R128, R187 ;  /* 0x000000bb80b67221 */ /* 0x000fe20000010000 */
[----:B------:R-:W-:Y:S01]  /*89e0*/  @P5 SHF.L.U32 R177, R177, 0x10, RZ ;  /* 0x00000010b1b15819 */ /* 0x000fe200000006ff */
[----:B------:R-:W-:Y:S01]  /*89f0*/  FMUL.FTZ R178, R28, UR25 ;  /* 0x000000191cb27c20 */ /* 0x000fe20008410000 */
[----:B------:R-:W-:Y:S02]  /*8a00*/  SHF.L.U32 R28, R161, 0x10, RZ ;  /* 0x00000010a11c7819 */ /* 0x000fe400000006ff */
[----:B------:R-:W-:Y:S01]  /*8a10*/  @P5 SHF.L.U32 R179, R246, 0x10, RZ ;  /* 0x00000010f6b35819 */ /* 0x000fe200000006ff */
[----:B------:R-:W-:Y:S01]  /*8a20*/  @P5 FMUL.FTZ R180, R177, R178 ;  /* 0x000000b2b1b45220 */ /* 0x000fe20000410000 */
[----:B------:R-:W-:Y:S01]  /*8a30*/  FFMA.FTZ R177, R16, UR4, R181 ;  /* 0x0000000410b17c23 */ /* 0x000fe200080100b5 */
[----:B------:R-:W-:-:S02]  /*8a40*/  F2FP.BF16.F32.PACK_AB R176, R176, R185 ;  /* 0x000000b9b0b0723e */ /* 0x000fc400000010ff */
[----:B------:R-:W-:Y:S01]  /*8a50*/  FADD.FTZ R180, R129, R180 ;  /* 0x000000b481b47221 */ /* 0x000fe20000010000 */
[----:B------:R-:W-:Y:S01]  /*8a60*/  FADD.FTZ R177, R214, -R177 ;  /* 0x800000b1d6b17221 */ /* 0x000fe20000010000 */
[----:B------:R-:W-:Y:S02]  /*8a70*/  @P0 SHF.L.U32 R247, R29, 0x10, RZ ;  /* 0x000000101df70819 */ /* 0x000fe400000006ff */
[----:B------:R-:W-:Y:S01]  /*8a80*/  @P0 SHF.L.U32 R251, R37, 0x10, RZ ;  /* 0x0000001025fb0819 */ /* 0x000fe200000006ff */
[----:B------:R-:W-:Y:S01]  /*8a90*/  FFMA.FTZ R177, R177, UR24, R28 ;  /* 0x00000018b1b17c23 */ /* 0x000fe2000801001c */
[----:B------:R-:W-:Y:S01]  /*8aa0*/  MOV R28, RZ ;  /* 0x000000ff001c7202 */ /* 0x000fe20000000f00 */
[----:B------:R-:W-:Y:S01]  /*8ab0*/  @P5 FMUL.FTZ R28, R179, R178 ;  /* 0x000000b2b31c5220 */ /* 0x000fe20000410000 */
[----:B------:R-:W-:Y:S02]  /*8ac0*/  HFMA2 R179, -RZ, RZ, 0, 0 ;  /* 0x00000000ffb37431 */ /* 0x000fe400000001ff */
[----:B------:R-:W-:Y:S01]  /*8ad0*/  FMUL.FTZ R178, R177, UR14 ;  /* 0x0000000eb1b27c20 */ /* 0x000fe20008410000 */
[----:B------:R-:W-:-:S02]  /*8ae0*/  PRMT R29, R161, 0x7632, R29 ;  /* 0x00007632a11d7816 */ /* 0x000fc4000000001d */
[----:B------:R-:W-:Y:S01]  /*8af0*/  F2FP.BF16.F32.PACK_AB R28, R28, R183 ;  /* 0x000000b71c1c723e */ /* 0x000fe200000010ff */
[----:B------:R-:W-:-:S04]  /*8b00*/  FMUL.FTZ R178, R178, UR25 ;  /* 0x00000019b2b27c20 */ /* 0x000fc80008410000 */
[-C--:B------:R-:W-:Y:S01]  /*8b10*/  @P0 FMUL.FTZ R179, R247, R178.reuse ;  /* 0x000000b2f7b30220 */ /* 0x080fe20000410000 */
[----:B------:R-:W-:Y:S01]  /*8b20*/  @P0 FMUL.FTZ R184, R251, R178 ;  /* 0x000000b2fbb80220 */ /* 0x000fe20000410000 */
[----:B------:R-:W-:Y:S01]  /*8b30*/  LOP3.LUT P0, RZ, R188, 0xff000000, RZ, 0xc0, !PT ;  /* 0xff000000bcff7812 */ /* 0x000fe2000780c0ff */
[----:B------:R-:W-:Y:S01]  /*8b40*/  FFMA.FTZ R247, R198, UR4, R181 ;  /* 0x00000004c6f77c23 */ /* 0x000fe200080100b5 */
[----:B------:R-:W-:Y:S01]  /*8b50*/  SHF.L.U32 R251, R29, 0x10, RZ ;  /* 0x000000101dfb7819 */ /* 0x000fe200000006ff */
[----:B------:R-:W-:Y:S01]  /*8b60*/  FADD.FTZ R130, R130, R179 ;  /* 0x000000b382827221 */ /* 0x000fe20000010000 */
[----:B------:R-:W-:Y:S02]  /*8b70*/  HFMA2 R179, -RZ, RZ, 0, 0 ;  /* 0x00000000ffb37431 */ /* 0x000fe400000001ff */
[----:B------:R-:W-:-:S04]  /*8b80*/  FADD.FTZ R186, R230, -R247 ;  /* 0x800000f7e6ba7221 */ /* 0x000fc80000010000 */
[----:B------:R-:W-:-:S03]  /*8b90*/  FFMA.FTZ R186, R186, UR24, R251 ;  /* 0x00000018baba7c23 */ /* 0x000fc600080100fb */
[----:B------:R-:W-:Y:S01]  /*8ba0*/  @P0 PRMT R29, R29, 0x7632, R29 ;  /* 0x000076321d1d0816 */ /* 0x000fe2000000001d */
[----:B------:R-:W-:Y:S01]  /*8bb0*/  FMUL.FTZ R178, R186, UR14 ;  /* 0x0000000ebab27c20 */ /* 0x000fe20008410000 */
[----:B------:R-:W-:Y:S02]  /*8bc0*/  @P0 SHF.L.U32 R187, R248, 0x10, RZ ;  /* 0x00000010f8bb0819 */ /* 0x000fe400000006ff */
[----:B------:R-:W-:Y:S01]  /*8bd0*/  @P0 SHF.L.U32 R29, R29, 0x10, RZ ;  /* 0x000000101d1d0819 */ /* 0x000fe200000006ff */
[----:B------:R-:W-:Y:S01]  /*8be0*/  FMUL.FTZ R178, R178, UR25 ;  /* 0x00000019b2b27c20 */ /* 0x000fe20008410000 */
[----:B------:R-:W-:-:S03]  /*8bf0*/  F2FP.BF16.F32.PACK_AB R177, R186, R177 ;  /* 0x000000b1bab1723e */ /* 0x000fc600000010ff */
[-C--:B------:R-:W-:Y:S01]  /*8c00*/  @P0 FMUL.FTZ R252, R29, R178.reuse ;  /* 0x000000b21dfc0220 */ /* 0x080fe20000410000 */
        /* <DEDUP_REMOVED lines=8> */
[----:B------:R-:W-:-:S04]  /*8c90*/  FFMA.FTZ R178, R178, UR24, R187 ;  /* 0x00000018b2b27c23 */ /* 0x000fc800080100bb */
[----:B------:R-:W-:Y:S01]  /*8ca0*/  FMUL.FTZ R128, R178, UR14 ;  /* 0x0000000eb2807c20 */ /* 0x000fe20008410000 */
[----:B------:R-:W-:-:S03]  /*8cb0*/  @P0 SHF.L.U32 R252, R38, 0x10, RZ ;  /* 0x0000001026fc0819 */ /* 0x000fc600000006ff */
[----:B------:R-:W-:Y:S01]  /*8cc0*/  FMUL.FTZ R129, R128, UR25 ;  /* 0x0000001980817c20 */ /* 0x000fe20008410000 */
[----:B------:R-:W-:Y:S02]  /*8cd0*/  @P0 SHF.L.U32 R128, R30, 0x10, RZ ;  /* 0x000000101e800819 */ /* 0x000fe400000006ff */
[----:B------:R-:W-:-:S03]  /*8ce0*/  PRMT R30, R162, 0x7632, R30 ;  /* 0x00007632a21e7816 */ /* 0x000fc6000000001e */
[-C--:B------:R-:W-:Y:S01]  /*8cf0*/  @P0 FMUL.FTZ R179, R128, R129.reuse ;  /* 0x0000008180b30220 */ /* 0x080fe20000410000 */
[----:B------:R-:W-:Y:S01]  /*8d00*/  MOV R128, RZ ;  /* 0x000000ff00807202 */ /* 0x000fe20000000f00 */
[----:B------:R-:W-:Y:S01]  /*8d10*/  @P0 FMUL.FTZ R128, R252, R129 ;  /* 0x00000081fc800220 */ /* 0x000fe20000410000 */
[----:B------:R-:W-:Y:S01]  /*8d20*/  LOP3.LUT P0, RZ, R189, 0xff00, RZ, 0xc0, !PT ;  /* 0x0000ff00bdff7812 */ /* 0x000fe2000780c0ff */
[----:B------:R-:W-:Y:S01]  /*8d30*/  FFMA.FTZ R252, R197, UR4, R181 ;  /* 0x00000004c5fc7c23 */ /* 0x000fe200080100b5 */
[----:B------:R-:W-:Y:S01]  /*8d40*/  SHF.L.U32 R187, R30, 0x10, RZ ;  /* 0x000000101ebb7819 */ /* 0x000fe200000006ff */
[----:B------:R-:W-:Y:S02]  /*8d50*/  FADD.FTZ R132, R132, R179 ;  /* 0x000000b384847221 */ /* 0x000fe40000010000 */
[----:B------:R-:W-:-:S04]  /*8d60*/  FADD.FTZ R129, R229, -R252 ;  /* 0x800000fce5817221 */ /* 0x000fc80000010000 */
[----:B------:R-:W-:Y:S01]  /*8d70*/  FFMA.FTZ R129, R129, UR24, R187 ;  /* 0x0000001881817c23 */ /* 0x000fe200080100bb */
[----:B------:R-:W-:-:S03]  /*8d80*/  HFMA2 R187, -RZ, RZ, 0, 0 ;  /* 0x00000000ffbb7431 */ /* 0x000fc600000001ff */
[----:B------:R-:W-:Y:S01]  /*8d90*/  @P0 PRMT R30, R30, 0x7632, R30 ;  /* 0x000076321e1e0816 */ /* 0x000fe2000000001e */
[C---:B------:R-:W-:Y:S01]  /*8da0*/  FMUL.FTZ R179, R129.reuse, UR14 ;  /* 0x0000000e81b37c20 */ /* 0x040fe20008410000 */
[----:B------:R-:W-:Y:S02]  /*8db0*/  F2FP.BF16.F32.PACK_AB R178, R129, R178 ;  /* 0x000000b281b2723e */ /* 0x000fe400000010ff */
[----:B------:R-:W-:Y:S01]  /*8dc0*/  @P0 SHF.L.U32 R252, R30, 0x10, RZ ;  /* 0x000000101efc0819 */ /* 0x000fe200000006ff */
[----:B------:R-:W-:Y:S02]  /*8dd0*/  HFMA2 R30, -RZ, RZ, 0, 0 ;  /* 0x00000000ff1e7431 */ /* 0x000fe400000001ff */
[----:B------:R-:W-:-:S04]  /*8de0*/  FMUL.FTZ R179, R179, UR25 ;  /* 0x00000019b3b37c20 */ /* 0x000fc80008410000 */
[----:B------:R-:W-:Y:S01]  /*8df0*/  @P0 FMUL.FTZ R30, R252, R179 ;  /* 0x000000b3fc1e0220 */ /* 0x000fe20000410000 */
[----:B------:R-:W-:-:S03]  /*8e00*/  @P0 SHF.L.U32 R252, R249, 0x10, RZ ;  /* 0x00000010f9fc0819 */ /* 0x000fc600000006ff */
[----:B------:R-:W-:Y:S01]  /*8e10*/  FADD.FTZ R133, R133, R30 ;  /* 0x0000001e85857221 */ /* 0x000fe20000010000 */
[----:B------:R-:W-:Y:S01]  /*8e20*/  MOV R30, RZ ;  /* 0x000000ff001e7202 */ /* 0x000fe20000000f00 */
[----:B------:R-:W-:Y:S01]  /*8e30*/  @P0 FMUL.FTZ R30, R252, R179 ;  /* 0x000000b3fc1e0220 */ /* 0x000fe20000410000 */
[----:B------:R-:W-:Y:S01]  /*8e40*/  FFMA.FTZ R179, R190, UR4, R181 ;  /* 0x00000004beb37c23 */ /* 0x000fe200080100b5 */
[----:B------:R-:W-:Y:S02]  /*8e50*/  LOP3.LUT P0, RZ, R189, 0xff0000, RZ, 0xc0, !PT ;  /* 0x00ff0000bdff7812 */ /* 0x000fe4000780c0ff */
[----:B------:R-:W-:Y:S01]  /*8e60*/  SHF.L.U32 R252, R163, 0x10, RZ ;  /* 0x00000010a3fc7819 */ /* 0x000fe200000006ff */
[----:B------:R-:W-:Y:S01]  /*8e70*/  FADD.FTZ R179, R206, -R179 ;  /* 0x800000b3ceb37221 */ /* 0x000fe20000010000 */
[----:B------:R-:W-:-:S03]  /*8e80*/  F2FP.BF16.F32.PACK_AB R30, R30, R128 ;  /* 0x000000801e1e723e */ /* 0x000fc600000010ff */
[----:B------:R-:W-:Y:S01]  /*8e90*/  FFMA.FTZ R179, R179, UR24, R252 ;  /* 0x00000018b3b37c23 */ /* 0x000fe200080100fc */
[----:B------:R-:W-:-:S03]  /*8ea0*/  HFMA2 R252, -RZ, RZ, 0, 0 ;  /* 0x00000000fffc7431 */ /* 0x000fc600000001ff */
[----:B------:R-:W-:Y:S02]  /*8eb0*/  FMUL.FTZ R247, R179, UR14 ;  /* 0x0000000eb3f77c20 */ /* 0x000fe40008410000 */
[----:B------:R-:W-:Y:S02]  /*8ec0*/  @P0 SHF.L.U32 R251, R31, 0x10, RZ ;  /* 0x000000101ffb0819 */ /* 0x000fe400000006ff */
[----:B------:R-:W-:-:S04]  /*8ed0*/  FMUL.FTZ R247, R247, UR25 ;  /* 0x00000019f7f77c20 */ /* 0x000fc80008410000 */
[----:B------:R-:W-:Y:S01]  /*8ee0*/  @P0 FMUL.FTZ R187, R251, R247 ;  /* 0x000000f7fbbb0220 */ /* 0x000fe20000410000 */
[----:B------:R-:W-:-:S03]  /*8ef0*/  @P0 SHF.L.U32 R251, R39, 0x10, RZ ;  /* 0x0000001027fb0819 */ /* 0x000fc600000006ff */
[----:B------:R-:W-:Y:S01]  /*8f00*/  FADD.FTZ R134, R134, R187 ;  /* 0x000000bb86867221 */ /* 0x000fe20000010000 */
[----:B------:R-:W-:Y:S01]  /*8f10*/  MOV R187, RZ ;  /* 0x000000ff00bb7202 */ /* 0x000fe20000000f00 */
[----:B------:R-:W-:Y:S01]  /*8f20*/  @P0 FMUL.FTZ R187, R251, R247 ;  /* 0x000000f7fbbb0220 */ /* 0x000fe20000410000 */
[----:B------:R-:W-:Y:S01]  /*8f30*/  ISETP.GE.U32.AND P0, PT, R188, RZ, PT ;  /* 0x000000ffbc00720c */ /* 0x000fe20003f06070 */
[----:B------:R-:W-:Y:S01]  /*8f40*/  FFMA.FTZ R247, R11, UR4, R181 ;  /* 0x000000040bf77c23 */ /* 0x000fe200080100b5 */
[----:B------:R-:W-:Y:S02]  /*8f50*/  PRMT R251, R163, 0x7632, R251 ;  /* 0x00007632a3fb7816 */ /* 0x000fe400000000fb */
[----:B------:R-:W-:Y:S01]  /*8f60*/  ISETP.GE.U32.AND.EX P0, PT, R189, 0x1000000, PT, P0 ;  /* 0x01000000bd00780c */ /* 0x000fe20003f06100 */
[----:B------:R-:W-:Y:S01]  /*8f70*/  FADD.FTZ R247, R222, -R247 ;  /* 0x800000f7def77221 */ /* 0x000fe20000010000 */
[----:B------:R-:W-:-:S05]  /*8f80*/  SHF.L.U32 R251, R251, 0x10, RZ ;  /* 0x00000010fbfb7819 */ /* 0x000fca00000006ff */
[----:B------:R-:W-:-:S04]  /*8f90*/  FFMA.FTZ R247, R247, UR24, R251 ;  /* 0x00000018f7f77c23 */ /* 0x000fc800080100fb */
[C---:B------:R-:W-:Y:S01]  /*8fa0*/  FMUL.FTZ R251, R247.reuse, UR14 ;  /* 0x0000000ef7fb7c20 */ /* 0x040fe20008410000 */
[----:B------:R-:W-:Y:S02]  /*8fb0*/  F2FP.BF16.F32.PACK_AB R179, R247, R179 ;  /* 0x000000b3f7b3723e */ /* 0x000fe400000010ff */
[----:B------:R-:W-:Y:S01]  /*8fc0*/  @P0 PRMT R31, R31, 0x7632, R31 ;  /* 0x000076321f1f0816 */ /* 0x000fe2000000001f */
[----:B------:R-:W-:-:S03]  /*8fd0*/  FMUL.FTZ R251, R251, UR25 ;  /* 0x00000019fbfb7c20 */ /* 0x000fc60008410000 */
[----:B------:R-:W-:-:S05]  /*8fe0*/  @P0 SHF.L.U32 R31, R31, 0x10, RZ ;  /* 0x000000101f1f0819 */ /* 0x000fca00000006ff */
[----:B------:R-:W-:Y:S01]  /*8ff0*/  @P0 FMUL.FTZ R252, R31, R251 ;  /* 0x000000fb1ffc0220 */ /* 0x000fe20000410000 */
[----:B------:R-:W-:-:S03]  /*9000*/  MOV R31, RZ ;  /* 0x000000ff001f7202 */ /* 0x000fc60000000f00 */
[----:B------:R-:W-:Y:S01]  /*9010*/  FADD.FTZ R135, R135, R252 ;  /* 0x000000fc87877221 */ /* 0x000fe20000010000 */
[----:B------:R-:W-:-:S05]  /*9020*/  @P0 SHF.L.U32 R252, R250, 0x10, RZ ;  /* 0x00000010fafc0819 */ /* 0x000fca00000006ff */
[----:B------:R-:W-:-:S05]  /*9030*/  @P0 FMUL.FTZ R31, R252, R251 ;  /* 0x000000fbfc1f0220 */ /* 0x000fca0000410000 */
[----:B------:R-:W-:-:S07]  /*9040*/  F2FP.BF16.F32.PACK_AB R31, R31, R187 ;  /* 0x000000bb1f1f723e */ /* 0x000fce00000010ff */
.L_x_931:
[----:B------:R-:W-:Y:S01]  /*9050*/  ISETP.NE.U32.AND P0, PT, RZ, UR20, PT ;  /* 0x00000014ff007c0c */ /* 0x000fe2000bf05070 */
[----:B------:R-:W0:Y:S03]  /*9060*/  LDC.64 R184, c[0x0][0x468] ;  /* 0x00011a00ffb87b82 */ /* 0x000e260000000a00 */
[----:B------:R-:W-:-:S13]  /*9070*/  ISETP.NE.AND.EX P0, PT, RZ, UR21, PT, P0 ;  /* 0x00000015ff007c0c */ /* 0x000fda000bf05300 */
[----:B------:R-:W1:Y:S02]  /*9080*/  @P0 LDC.64 R128, c[0x0][0x478] ;  /* 0x00011e00ff800b82 */ /* 0x000e640000000a00 */
[----:B-1----:R-:W-:-:S05]  /*9090*/  @P0 IMAD.WIDE.U32 R128, R8, 0x10, R128 ;  /* 0x0000001008800825 */ /* 0x002fca00078e0080 */
[----:B------:R0:W-:Y:S02]  /*90a0*/  @P0 STG.E.128 desc[UR12][R128.64], R176 ;  /* 0x000000b080000986 */ /* 0x0001e4000c101d0c */
[C---:B0-----:R-:W-:Y:S01]  /*90b0*/  IMAD.WIDE.U32 R128, R8.reuse, 0x10, R184 ;  /* 0x0000001008807825 */ /* 0x041fe200078e00b8 */
[----:B------:R-:W-:-:S04]  /*90c0*/  IADD3 R8, PT, PT, R8, 0x100, RZ ;  /* 0x0000010008087810 */ /* 0x000fc80007ffe0ff */
[----:B------:R0:W-:Y:S02]  /*90d0*/  STG.E.128 desc[UR12][R128.64], R28 ;  /* 0x0000001c80007986 */ /* 0x0001e4000c101d0c */
[----:B0-----:R-:W-:Y:S02]  /*90e0*/  MOV R128, R182 ;  /* 0x000000b600807202 */ /* 0x001fe40000000f00 */
[----:B------:R-:W-:-:S07]  /*90f0*/  MOV R129, R180 ;  /* 0x000000b400817202 */ /* 0x000fce0000000f00 */
.L_x_929:
[----:B------:R-:W-:Y:S05]  /*9100*/  BSYNC.RECONVERGENT B1 ;  /* 0x0000000000017941 */ /* 0x000fea0003800200 */
.L_x_928:
        /* <DEDUP_REMOVED lines=8> */
[--C-:B------:R-:W-:Y:S01]  /*9190*/  FFMA.FTZ R176, R13, UR4, R181.reuse ;  /* 0x000000040db07c23 */ /* 0x100fe200080100b5 */
[----:B------:R-:W-:Y:S01]  /*91a0*/  FFMA.FTZ R177, R196, UR4, R181 ;  /* 0x00000004c4b17c23 */ /* 0x000fe200080100b5 */
[C---:B-----5:R-:W-:Y:S01]  /*91b0*/  SHF.L.U32 R185, R164.reuse, 0x10, RZ ;  /* 0x00000010a4b97819 */ /* 0x060fe200000006ff */
[----:B------:R-:W-:Y:S02]  /*91c0*/  HFMA2 R187, -RZ, RZ, 0, 0 ;  /* 0x00000000ffbb7431 */ /* 0x000fe400000001ff */
[--C-:B------:R-:W-:Y:S01]  /*91d0*/  FADD.FTZ R178, R219, -R176.reuse ;  /* 0x800000b0dbb27221 */ /* 0x100fe20000010000 */
[----:B------:R-:W-:Y:S01]  /*91e0*/  PRMT R176, R164, 0x7632, R176 ;  /* 0x00007632a4b07816 */ /* 0x000fe200000000b0 */
[----:B------:R-:W-:Y:S01]  /*91f0*/  FADD.FTZ R177, R228, -R177 ;  /* 0x800000b1e4b17221 */ /* 0x000fe20000010000 */
[----:B------:R-:W-:Y:S01]  /*9200*/  LOP3.LUT P6, RZ, R26, 0xff, RZ, 0xc0, !PT ;  /* 0x000000ff1aff7812 */ /* 0x000fe200078cc0ff */
[----:B------:R-:W-:Y:S01]  /*9210*/  FFMA.FTZ R185, R178, UR24, R185 ;  /* 0x00000018b2b97c23 */ /* 0x000fe200080100b9 */
[----:B------:R-:W-:Y:S01]  /*9220*/  SHF.L.U32 R176, R176, 0x10, RZ ;  /* 0x00000010b0b07819 */ /* 0x000fe200000006ff */
[----:B------:R-:W-:Y:S01]  /*9230*/  HFMA2 R180, -RZ, RZ, 0, 0 ;  /* 0x00000000ffb47431 */ /* 0x000fe200000001ff */
[----:B------:R-:W-:Y:S01]  /*9240*/  LOP3.LUT P5, RZ, R26, 0xff00, RZ, 0xc0, !PT ;  /* 0x0000ff001aff7812 */ /* 0x000fe200078ac0ff */
[----:B------:R-:W-:Y:S01]  /*9250*/  HFMA2 R252, -RZ, RZ, 0, 0 ;  /* 0x00000000fffc7431 */ /* 0x000fe200000001ff */
[----:B------:R-:W-:Y:S01]  /*9260*/  MOV R183, RZ ;  /* 0x000000ff00b77202 */ /* 0x000fe20000000f00 */
[----:B------:R-:W-:Y:S01]  /*9270*/  FFMA.FTZ R176, R177, UR24, R176 ;  /* 0x00000018b1b07c23 */ /* 0x000fe200080100b0 */
[----:B------:R-:W-:Y:S01]  /*9280*/  FMUL.FTZ R177, R185, UR14 ;  /* 0x0000000eb9b17c20 */ /* 0x000fe20008410000 */
[----:B------:R-:W-:-:S03]  /*9290*/  MOV R184, RZ ;  /* 0x000000ff00b87202 */ /* 0x000fc60000000f00 */
[----:B------:R-:W-:Y:S01]  /*92a0*/  FMUL.FTZ R178, R177, UR25 ;  /* 0x00000019b1b27c20 */ /* 0x000fe20008410000 */
[----:B------:R-:W-:Y:S02]  /*92b0*/  @P6 SHF.L.U32 R177, R28, 0x10, RZ ;  /* 0x000000101cb16819 */ /* 0x000fe400000006ff */
[----:B------:R-:W-:-:S03]  /*92c0*/  @P6 SHF.L.U32 R179, R44, 0x10, RZ ;  /* 0x000000102cb36819 */ /* 0x000fc600000006ff */
[----:B------:R-:W-:Y:S01]  /*92d0*/  @P6 FMUL.FTZ R187, R178, R177 ;  /* 0x000000b1b2bb6220 */ /* 0x000fe20000410000 */
[----:B------:R-:W-:Y:S01]  /*92e0*/  @P5 PRMT R177, R28, 0x7632, R177 ;  /* 0x000076321cb15816 */ /* 0x000fe200000000b1 */
[----:B------:R-:W-:Y:S01]  /*92f0*/  FMUL.FTZ R28, R176, UR14 ;  /* 0x0000000eb01c7c20 */ /* 0x000fe20008410000 */
[----:B------:R-:W-:Y:S01]  /*9300*/  @P6 FMUL.FTZ R183, R179, R178 ;  /* 0x000000b2b3b76220 */ /* 0x000fe20000410000 */
[----:B------:R-:W-:Y:S02]  /*9310*/  LOP3.LUT P6, RZ, R26, 0xff0000, RZ, 0xc0, !PT ;  /* 0x00ff00001aff7812 */ /* 0x000fe400078cc0ff */
[----:B------:R-:W-:Y:S01]  /*9320*/  @P5 SHF.L.U32 R177, R177, 0x10, RZ ;  /* 0x00000010b1b15819 */ /* 0x000fe200000006ff */
[----:B------:R-:W-:Y:S01]  /*9330*/  FMUL.FTZ R178, R28, UR25 ;  /* 0x000000191cb27c20 */ /* 0x000fe20008410000 */
[----:B------:R-:W-:Y:S01]  /*9340*/  FFMA.FTZ R28, R15, UR4, R181 ;  /* 0x000000040f1c7c23 */ /* 0x000fe200080100b5 */
[----:B------:R-:W-:Y:S02]  /*9350*/  @P5 SHF.L.U32 R179, R242, 0x10, RZ ;  /* 0x00000010f2b35819 */ /* 0x000fe400000006ff */
[----:B------:R-:W-:Y:S01]  /*9360*/  @P5 FMUL.FTZ R180, R178, R177 ;  /* 0x000000b1b2b45220 */ /* 0x000fe20000410000 */
[----:B------:R-:W-:Y:S01]  /*9370*/  SHF.L.U32 R177, R165, 0x10, RZ ;  /* 0x00000010a5b17819 */ /* 0x000fe200000006ff */
[----:B------:R-:W-:Y:S01]  /*9380*/  FADD.FTZ R28, R213, -R28 ;  /* 0x8000001cd51c7221 */ /* 0x000fe20000010000 */
[----:B------:R-:W-:Y:S01]  /*9390*/  F2FP.BF16.F32.PACK_AB R176, R176, R185 ;  /* 0x000000b9b0b0723e */ /* 0x000fe200000010ff */
[----:B------:R-:W-:-:S02]  /*93a0*/  FADD.FTZ R180, R137, R180 ;  /* 0x000000b489b47221 */ /* 0x000fc40000010000 */
[----:B------:R-:W-:Y:S01]  /*93b0*/  FFMA.FTZ R177, R28, UR24, R177 ;  /* 0x000000181cb17c23 */ /* 0x000fe200080100b1 */
[----:B------:R-:W-:Y:S01]  /*93c0*/  MOV R28, RZ ;  /* 0x000000ff001c7202 */ /* 0x000fe20000000f00 */
[----:B------:R-:W-:Y:S01]  /*93d0*/  @P5 FMUL.FTZ R28, R179, R178 ;  /* 0x000000b2b31c5220 */ /* 0x000fe20000410000 */
[----:B------:R-:W-:Y:S02]  /*93e0*/  HFMA2 R179, -RZ, RZ, 0, 0 ;  /* 0x00000000ffb37431 */ /* 0x000fe400000001ff */
[----:B------:R-:W-:Y:S01]  /*93f0*/  FMUL.FTZ R178, R177, UR14 ;  /* 0x0000000eb1b27c20 */ /* 0x000fe20008410000 */
[----:B------:R-:W-:Y:S02]  /*9400*/  @P6 SHF.L.U32 R182, R45, 0x10, RZ ;  /* 0x000000102db66819 */ /* 0x000fe400000006ff */
[----:B------:R-:W-:Y:S01]  /*9410*/  LOP3.LUT P5, RZ, R26, 0xff000000, RZ, 0xc0, !PT ;  /* 0xff0000001aff7812 */ /* 0x000fe200078ac0ff */
[----:B------:R-:W-:Y:S01]  /*9420*/  FMUL.FTZ R247, R178, UR25 ;  /* 0x00000019b2f77c20 */ /* 0x000fe20008410000 */
[----:B------:R-:W-:-:S02]  /*9430*/  @P6 SHF.L.U32 R178, R29, 0x10, RZ ;  /* 0x000000101db26819 */ /* 0x000fc400000006ff */
[----:B------:R-:W-:Y:S01]  /*9440*/  PRMT R29, R165, 0x7632, R29 ;  /* 0x00007632a51d7816 */ /* 0x000fe2000000001d */
[----:B------:R-:W-:Y:S01]  /*9450*/  @P6 FMUL.FTZ R184, R182, R247 ;  /* 0x000000f7b6b86220 */ /* 0x000fe20000410000 */
[----:B------:R-:W-:Y:S01]  /*9460*/  FADD.FTZ R182, R136, R187 ;  /* 0x000000bb88b67221 */ /* 0x000fe20000010000 */
[----:B------:R-:W-:Y:S01]  /*9470*/  @P6 FMUL.FTZ R179, R247, R178 ;  /* 0x000000b2f7b36220 */ /* 0x000fe20000410000 */
[--C-:B------:R-:W-:Y:S01]  /*9480*/  FFMA.FTZ R178, R195, UR4, R181.reuse ;  /* 0x00000004c3b27c23 */ /* 0x100fe200080100b5 */
[----:B------:R-:W-:Y:S01]  /*9490*/  SHF.L.U32 R186, R29, 0x10, RZ ;  /* 0x000000101dba7819 */ /* 0x000fe200000006ff */
[----:B------:R-:W-:Y:S01]  /*94a0*/  FFMA.FTZ R136, R18, UR4, R181 ;  /* 0x0000000412887c23 */ /* 0x000fe200080100b5 */
[----:B------:R-:W-:Y:S01]  /*94b0*/  FADD.FTZ R138, R138, R179 ;  /* 0x000000b38a8a7221 */ /* 0x000fe20000010000 */
[----:B------:R-:W-:Y:S01]  /*94c0*/  FADD.FTZ R247, R227, -R178 ;  /* 0x800000b2e3f77221 */ /* 0x000fe20000010000 */
[----:B------:R-:W-:Y:S01]  /*94d0*/  @P5 PRMT R29, R29, 0x7632, R29 ;  /* 0x000076321d1d5816 */ /* 0x000fe2000000001d */
[----:B------:R-:W-:Y:S01]  /*94e0*/  HFMA2 R179, -RZ, RZ, 0, 0 ;  /* 0x00000000ffb37431 */ /* 0x000fe200000001ff */
[----:B------:R-:W-:Y:S01]  /*94f0*/  @P5 SHF.L.U32 R187, R243, 0x10, RZ ;  /* 0x00000010f3bb5819 */ /* 0x000fe200000006ff */
[----:B------:R-:W-:Y:S01]  /*9500*/  FFMA.FTZ R186, R247, UR24, R186 ;  /* 0x00000018f7ba7c23 */ /* 0x000fe200080100ba */
[----:B------:R-:W-:-:S02]  /*9510*/  @P5 SHF.L.U32 R29, R29, 0x10, RZ ;  /* 0x000000101d1d5819 */ /* 0x000fc400000006ff */
[----:B------:R-:W-:Y:S01]  /*9520*/  F2FP.BF16.F32.PACK_AB R28, R28, R183 ;  /* 0x000000b71c1c723e */ /* 0x000fe200000010ff */
[C---:B------:R-:W-:Y:S01]  /*9530*/  FMUL.FTZ R178, R186.reuse, UR14 ;  /* 0x0000000ebab27c20 */ /* 0x040fe20008410000 */
[----:B------:R-:W-:-:S03]  /*9540*/  F2FP.BF16.F32.PACK_AB R177, R186, R177 ;  /* 0x000000b1bab1723e */ /* 0x000fc600000010ff */
[----:B------:R-:W-:-:S04]  /*9550*/  FMUL.FTZ R178, R178, UR25 ;  /* 0x00000019b2b27c20 */ /* 0x000fc80008410000 */
[----:B------:R-:W-:Y:S01]  /*9560*/  @P5 FMUL.FTZ R252, R178, R29 ;  /* 0x0000001db2fc5220 */ /* 0x000fe20000410000 */
[----:B------:R-:W-:Y:S01]  /*9570*/  MOV R29, RZ ;  /* 0x000000ff001d7202 */ /* 0x000fe20000000f00 */
[----:B------:R-:W-:Y:S01]  /*9580*/  @P5 FMUL.FTZ R29, R187, R178 ;  /* 0x000000b2bb1d5220 */ /* 0x000fe20000410000 */
[----:B------:R-:W-:Y:S01]  /*9590*/  SHF.L.U32 R178, R166, 0x10, RZ ;  /* 0x00000010a6b27819 */ /* 0x000fe200000006ff */
[----:B------:R-:W-:Y:S01]  /*95a0*/  FADD.FTZ R187, R209, -R136 ;  /* 0x80000088d1bb7221 */ /* 0x000fe20000010000 */
[----:B------:R-:W-:Y:S01]  /*95b0*/  LOP3.LUT P5, RZ, R27, 0xff, RZ, 0xc0, !PT ;  /* 0x000000ff1bff7812 */ /* 0x000fe200078ac0ff */
[----:B------:R-:W-:Y:S01]  /*95c0*/  FADD.FTZ R139, R139, R252 ;  /* 0x000000fc8b8b7221 */ /* 0x000fe20000010000 */
[----:B------:R-:W-:Y:S01]  /*95d0*/  F2FP.BF16.F32.PACK_AB R29, R29, R184 ;  /* 0x000000b81d1d723e */ /* 0x000fe200000010ff */
[----:B------:R-:W-:Y:S01]  /*95e0*/  FFMA.FTZ R178, R187, UR24, R178 ;  /* 0x00000018bbb27c23 */ /* 0x000fe200080100b2 */
[----:B------:R-:W-:-:S03]  /*95f0*/  FFMA.FTZ R187, R194, UR4, R181 ;  /* 0x00000004c2bb7c23 */ /* 0x000fc600080100b5 */
[----:B------:R-:W-:-:S04]  /*9600*/  FMUL.FTZ R136, R178, UR14 ;  /* 0x0000000eb2887c20 */ /* 0x000fc80008410000 */
[----:B------:R-:W-:Y:S02]  /*9610*/  FMUL.FTZ R137, R136, UR25 ;  /* 0x0000001988897c20 */ /* 0x000fe40008410000 */
[----:B------:R-:W-:Y:S02]  /*9620*/  @P5 SHF.L.U32 R136, R30, 0x10, RZ ;  /* 0x000000101e885819 */ /* 0x000fe400000006ff */
[----:B------:R-:W-:Y:S02]  /*9630*/  @P5 SHF.L.U32 R252, R46, 0x10, RZ ;  /* 0x000000102efc5819 */ /* 0x000fe400000006ff */
[----:B------:R-:W-:Y:S01]  /*9640*/  PRMT R30, R166, 0x7632, R30 ;  /* 0x00007632a61e7816 */ /* 0x000fe2000000001e */
[----:B------:R-:W-:Y:S01]  /*9650*/  @P5 FMUL.FTZ R179, R137, R136 ;  /* 0x0000008889b35220 */ /* 0x000fe20000410000 */
[----:B------:R-:W-:Y:S01]  /*9660*/  MOV R136, RZ ;  /* 0x000000ff00887202 */ /* 0x000fe20000000f00 */
[----:B------:R-:W-:Y:S01]  /*9670*/  @P5 FMUL.FTZ R136, R252, R137 ;  /* 0x00000089fc885220 */ /* 0x000fe20000410000 */
[----:B------:R-:W-:Y:S01]  /*9680*/  LOP3.LUT P5, RZ, R27, 0xff00, RZ, 0xc0, !PT ;  /* 0x0000ff001bff7812 */ /* 0x000fe200078ac0ff */
[----:B------:R-:W-:Y:S01]  /*9690*/  FADD.FTZ R252, R226, -R187 ;  /* 0x800000bbe2fc7221 */ /* 0x000fe20000010000 */
[----:B------:R-:W-:Y:S01]  /*96a0*/  SHF.L.U32 R137, R30, 0x10, RZ ;  /* 0x000000101e897819 */ /* 0x000fe200000006ff */
[----:B------:R-:W-:Y:S01]  /*96b0*/  FADD.FTZ R140, R140, R179 ;  /* 0x000000b38c8c7221 */ /* 0x000fe20000010000 */
[----:B------:R-:W-:-:S03]  /*96c0*/  HFMA2 R187, -RZ, RZ, 0, 0 ;  /* 0x00000000ffbb7431 */ /* 0x000fc600000001ff */
[----:B------:R-:W-:-:S04]  /*96d0*/  FFMA.FTZ R137, R252, UR24, R137 ;  /* 0x00000018fc897c23 */ /* 0x000fc80008010089 */
[C---:B------:R-:W-:Y:S01]  /*96e0*/  FMUL.FTZ R179, R137.reuse, UR14 ;  /* 0x0000000e89b37c20 */ /* 0x040fe20008410000 */
[----:B------:R-:W-:Y:S02]  /*96f0*/  F2FP.BF16.F32.PACK_AB R178, R137, R178 ;  /* 0x000000b289b2723e */ /* 0x000fe400000010ff */
[----:B------:R-:W-:Y:S01]  /*9700*/  @P5 PRMT R30, R30, 0x7632, R30 ;  /* 0x000076321e1e5816 */ /* 0x000fe2000000001e */
[----:B------:R-:W-:-:S03]  /*9710*/  FMUL.FTZ R179, R179, UR25 ;  /* 0x00000019b3b37c20 */ /* 0x000fc60008410000 */
        /* <DEDUP_REMOVED lines=8> */
[----:B------:R-:W-:-:S03]  /*97a0*/  LOP3.LUT P5, RZ, R27, 0xff0000, RZ, 0xc0, !PT ;  /* 0x00ff00001bff7812 */ /* 0x000fc600078ac0ff */
[----:B------:R-:W-:Y:S01]  /*97b0*/  FADD.FTZ R252, R204, -R179 ;  /* 0x800000b3ccfc7221 */ /* 0x000fe20000010000 */
[----:B------:R-:W-:Y:S02]  /*97c0*/  SHF.L.U32 R179, R167, 0x10, RZ ;  /* 0x00000010a7b37819 */ /* 0x000fe400000006ff */
[----:B------:R-:W-:-:S03]  /*97d0*/  F2FP.BF16.F32.PACK_AB R30, R30, R136 ;  /* 0x000000881e1e723e */ /* 0x000fc600000010ff */
[----:B------:R-:W-:Y:S01]  /*97e0*/  FFMA.FTZ R179, R252, UR24, R179 ;  /* 0x00000018fcb37c23 */ /* 0x000fe200080100b3 */
[----:B------:R-:W-:-:S03]  /*97f0*/  HFMA2 R252, -RZ, RZ, 0, 0 ;  /* 0x00000000fffc7431 */ /* 0x000fc600000001ff */
[----:B------:R-:W-:Y:S01]  /*9800*/  FMUL.FTZ R247, R179, UR14 ;  /* 0x0000000eb3f77c20 */ /* 0x000fe20008410000 */
[----:B------:R-:W-:-:S03]  /*9810*/  @P5 SHF.L.U32 R251, R31, 0x10, RZ ;  /* 0x000000101ffb5819 */ /* 0x000fc600000006ff */
        /* <DEDUP_REMOVED lines=23> */
[----:B------:R-:W-:Y:S01]  /*9990*/  F2FP.BF16.F32.PACK_AB R31, R31, R187 ;  /* 0x000000bb1f1f723e */ /* 0x000fe200000010ff */
[----:B------:R-:W-:Y:S06]  /*99a0*/  BRA `(.L_x_935) ;  /* 0x0000000400f07947 */ /* 0x000fec0003800000 */
.L_x_934:
[----:B------:R-:W-:Y:S01]  /*99b0*/  FFMA.FTZ R180, R13, UR4, R181 ;  /* 0x000000040db47c23 */ /* 0x000fe200080100b5 */
[----:B-----5:R-:W-:Y:S01]  /*99c0*/  LOP3.LUT P5, RZ, R26, 0xff, RZ, 0xc0, !PT ;  /* 0x000000ff1aff7812 */ /* 0x020fe200078ac0ff */
[----:B------:R-:W-:Y:S01]  /*99d0*/  HFMA2 R185, -RZ, RZ, 0, 0 ;  /* 0x00000000ffb97431 */ /* 0x000fe200000001ff */
[----:B------:R-:W-:Y:S01]  /*99e0*/  SHF.L.U32 R183, R164, 0x10, RZ ;  /* 0x00000010a4b77819 */ /* 0x000fe200000006ff */
[----:B------:R-:W-:-:S04]  /*99f0*/  FADD.FTZ R180, R219, -R180 ;  /* 0x800000b4dbb47221 */ /* 0x000fc80000010000 */
[----:B------:R-:W-:Y:S01]  /*9a00*/  FFMA.FTZ R180, R180, UR24, R183 ;  /* 0x00000018b4b47c23 */ /* 0x000fe200080100b7 */
[----:B------:R-:W-:-:S03]  /*9a10*/  MOV R183, RZ ;  /* 0x000000ff00b77202 */ /* 0x000fc60000000f00 */
[----:B------:R-:W-:Y:S02]  /*9a20*/  FMUL.FTZ R180, R180, UR14 ;  /* 0x0000000eb4b47c20 */ /* 0x000fe40008410000 */
[----:B------:R-:W-:Y:S02]  /*9a30*/  @P5 SHF.L.U32 R187, R28, 0x10, RZ ;  /* 0x000000101cbb5819 */ /* 0x000fe400000006ff */
[----:B------:R-:W-:Y:S01]  /*9a40*/  @P5 SHF.L.U32 R247, R44, 0x10, RZ ;  /* 0x000000102cf75819 */ /* 0x000fe200000006ff */
[----:B------:R-:W-:Y:S01]  /*9a50*/  FMUL.FTZ R180, R180, UR25 ;  /* 0x00000019b4b47c20 */ /* 0x000fe20008410000 */
[----:B------:R-:W-:-:S03]  /*9a60*/  PRMT R28, R164, 0x7632, R28 ;  /* 0x00007632a41c7816 */ /* 0x000fc6000000001c */
[-C--:B------:R-:W-:Y:S01]  /*9a70*/  @P5 FMUL.FTZ R185, R187, R180.reuse ;  /* 0x000000b4bbb95220 */ /* 0x080fe20000410000 */
[----:B------:R-:W-:Y:S01]  /*9a80*/  @P5 FMUL.FTZ R183, R247, R180 ;  /* 0x000000b4f7b75220 */ /* 0x000fe20000410000 */
[----:B------:R-:W-:Y:S01]  /*9a90*/  LOP3.LUT P5, RZ, R26, 0xff00, RZ, 0xc0, !PT ;  /* 0x0000ff001aff7812 */ /* 0x000fe200078ac0ff */
[----:B------:R-:W-:Y:S01]  /*9aa0*/  FFMA.FTZ R187, R196, UR4, R181 ;  /* 0x00000004c4bb7c23 */ /* 0x000fe200080100b5 */
[----:B------:R-:W-:-:S03]  /*9ab0*/  SHF.L.U32 R180, R28, 0x10, RZ ;  /* 0x000000101cb47819 */ /* 0x000fc600000006ff */
[----:B------:R-:W-:-:S04]  /*9ac0*/  FADD.FTZ R187, R228, -R187 ;  /* 0x800000bbe4bb7221 */ /* 0x000fc80000010000 */
[----:B------:R-:W-:-:S04]  /*9ad0*/  FFMA.FTZ R180, R187, UR24, R180 ;  /* 0x00000018bbb47c23 */ /* 0x000fc800080100b4 */
[----:B------:R-:W-:Y:S01]  /*9ae0*/  @P5 PRMT R182, R28, 0x7632, R182 ;  /* 0x000076321cb65816 */ /* 0x000fe200000000b6 */
[----:B------:R-:W-:Y:S01]  /*9af0*/  FMUL.FTZ R28, R180, UR14 ;  /* 0x0000000eb41c7c20 */ /* 0x000fe20008410000 */
[----:B------:R-:W-:Y:S02]  /*9b00*/  HFMA2 R180, -RZ, RZ, 0, 0 ;  /* 0x00000000ffb47431 */ /* 0x000fe400000001ff */
[----:B------:R-:W-:Y:S01]  /*9b10*/  @P5 SHF.L.U32 R187, R182, 0x10, RZ ;  /* 0x00000010b6bb5819 */ /* 0x000fe200000006ff */
[----:B------:R-:W-:Y:S01]  /*9b20*/  FMUL.FTZ R182, R28, UR25 ;  /* 0x000000191cb67c20 */ /* 0x000fe20008410000 */
[----:B------:R-:W-:-:S03]  /*9b30*/  MOV R28, RZ ;  /* 0x000000ff001c7202 */ /* 0x000fc60000000f00 */
[----:B------:R-:W-:Y:S01]  /*9b40*/  @P5 FMUL.FTZ R180, R187, R182 ;  /* 0x000000b6bbb45220 */ /* 0x000fe20000410000 */
[----:B------:R-:W-:-:S03]  /*9b50*/  @P5 SHF.L.U32 R187, R242, 0x10, RZ ;  /* 0x00000010f2bb5819 */ /* 0x000fc600000006ff */
[----:B------:R-:W-:Y:S02]  /*9b60*/  FADD.FTZ R180, R137, R180 ;  /* 0x000000b489b47221 */ /* 0x000fe40000010000 */
[----:B------:R-:W-:Y:S01]  /*9b70*/  @P5 FMUL.FTZ R28, R187, R182 ;  /* 0x000000b6bb1c5220 */ /* 0x000fe20000410000 */
[----:B------:R-:W-:Y:S01]  /*9b80*/  FFMA.FTZ R182, R15, UR4, R181 ;  /* 0x000000040fb67c23 */ /* 0x000fe200080100b5 */
[----:B------:R-:W-:Y:S02]  /*9b90*/  LOP3.LUT P5, RZ, R26, 0xff0000, RZ, 0xc0, !PT ;  /* 0x00ff00001aff7812 */ /* 0x000fe400078ac0ff */
[----:B------:R-:W-:Y:S01]  /*9ba0*/  SHF.L.U32 R187, R165, 0x10, RZ ;  /* 0x00000010a5bb7819 */ /* 0x000fe200000006ff */
[----:B------:R-:W-:Y:S01]  /*9bb0*/  FADD.FTZ R182, R213, -R182 ;  /* 0x800000b6d5b67221 */ /* 0x000fe20000010000 */
[----:B------:R-:W-:-:S03]  /*9bc0*/  F2FP.BF16.F32.PACK_AB R28, R28, R183 ;  /* 0x000000b71c1c723e */ /* 0x000fc600000010ff */
[----:B------:R-:W-:Y:S01]  /*9bd0*/  FFMA.FTZ R187, R182, UR24, R187 ;  /* 0x00000018b6bb7c23 */ /* 0x000fe200080100bb */
[----:B------:R-:W-:-:S03]  /*9be0*/  FADD.FTZ R182, R136, R185 ;  /* 0x000000b988b67221 */ /* 0x000fc60000010000 */
[----:B------:R-:W-:Y:S01]  /*9bf0*/  FMUL.FTZ R136, R187, UR14 ;  /* 0x0000000ebb887c20 */ /* 0x000fe20008410000 */
[----:B------:R-:W-:Y:S01]  /*9c00*/  HFMA2 R187, -RZ, RZ, 0, 0 ;  /* 0x00000000ffbb7431 */ /* 0x000fe200000001ff */
[----:B------:R-:W-:Y:S02]  /*9c10*/  @P5 SHF.L.U32 R185, R29, 0x10, RZ ;  /* 0x000000101db95819 */ /* 0x000fe400000006ff */
[----:B------:R-:W-:Y:S01]  /*9c20*/  FMUL.FTZ R184, R136, UR25 ;  /* 0x0000001988b87c20 */ /* 0x000fe20008410000 */
[----:B------:R-:W-:Y:S02]  /*9c30*/  CS2R R136, SRZ ;  /* 0x0000000000887805 */ /* 0x000fe4000001ff00 */
[----:B------:R-:W-:Y:S01]  /*9c40*/  PRMT R29, R165, 0x7632, R29 ;  /* 0x00007632a51d7816 */ /* 0x000fe2000000001d */
[----:B------:R-:W-:Y:S01]  /*9c50*/  @P5 FMUL.FTZ R137, R185, R184 ;  /* 0x000000b8b9895220 */ /* 0x000fe20000410000 */
[----:B------:R-:W-:-:S03]  /*9c60*/  @P5 SHF.L.U32 R185, R45, 0x10, RZ ;  /* 0x000000102db95819 */ /* 0x000fc600000006ff */
[----:B------:R-:W-:Y:S01]  /*9c70*/  FADD.FTZ R138, R138, R137 ;  /* 0x000000898a8a7221 */ /* 0x000fe20000010000 */
[----:B------:R-:W-:Y:S01]  /*9c80*/  SHF.L.U32 R137, R166, 0x10, RZ ;  /* 0x00000010a6897819 */ /* 0x000fe200000006ff */
        /* <DEDUP_REMOVED lines=17> */
[----:B------:R-:W-:-:S03]  /*9da0*/  LOP3.LUT P5, RZ, R27, 0xff, RZ, 0xc0, !PT ;  /* 0x000000ff1bff7812 */ /* 0x000fc600078ac0ff */
[----:B------:R-:W-:Y:S01]  /*9db0*/  FADD.FTZ R186, R209, -R186 ;  /* 0x800000bad1ba7221 */ /* 0x000fe20000010000 */
[----:B------:R-:W-:-:S03]  /*9dc0*/  F2FP.BF16.F32.PACK_AB R29, R29, R136 ;  /* 0x000000881d1d723e */ /* 0x000fc600000010ff */
[----:B------:R-:W-:-:S04]  /*9dd0*/  FFMA.FTZ R137, R186, UR24, R137 ;  /* 0x00000018ba897c23 */ /* 0x000fc80008010089 */
[----:B------:R-:W-:Y:S02]  /*9de0*/  FMUL.FTZ R137, R137, UR14 ;  /* 0x0000000e89897c20 */ /* 0x000fe40008410000 */
[----:B------:R-:W-:Y:S02]  /*9df0*/  @P5 SHF.L.U32 R185, R30, 0x10, RZ ;  /* 0x000000101eb95819 */ /* 0x000fe400000006ff */
[----:B------:R-:W-:Y:S01]  /*9e00*/  FMUL.FTZ R184, R137, UR25 ;  /* 0x0000001989b87c20 */ /* 0x000fe20008410000 */
[----:B------:R-:W-:Y:S01]  /*9e10*/  HFMA2 R137, -RZ, RZ, 0, 0 ;  /* 0x00000000ff897431 */ /* 0x000fe200000001ff */
[----:B------:R-:W-:Y:S02]  /*9e20*/  PRMT R30, R166, 0x7632, R30 ;  /* 0x00007632a61e7816 */ /* 0x000fe4000000001e */
[----:B------:R-:W-:Y:S01]  /*9e30*/  @P5 FMUL.FTZ R137, R185, R184 ;  /* 0x000000b8b9895220 */ /* 0x000fe20000410000 */
[----:B------:R-:W-:-:S03]  /*9e40*/  @P5 SHF.L.U32 R185, R46, 0x10, RZ ;  /* 0x000000102eb95819 */ /* 0x000fc600000006ff */
[----:B------:R-:W-:Y:S01]  /*9e50*/  FADD.FTZ R140, R140, R137 ;  /* 0x000000898c8c7221 */ /* 0x000fe20000010000 */
[----:B------:R-:W-:Y:S01]  /*9e60*/  MOV R137, RZ ;  /* 0x000000ff00897202 */ /* 0x000fe20000000f00 */
[----:B------:R-:W-:Y:S01]  /*9e70*/  @P5 FMUL.FTZ R137, R185, R184 ;  /* 0x000000b8b9895220 */ /* 0x000fe20000410000 */
[----:B------:R-:W-:Y:S01]  /*9e80*/  LOP3.LUT P5, RZ, R27, 0xff00, RZ, 0xc0, !PT ;  /* 0x0000ff001bff7812 */ /* 0x000fe200078ac0ff */
[----:B------:R-:W-:Y:S01]  /*9e90*/  FFMA.FTZ R185, R194, UR4, R181 ;  /* 0x00000004c2b97c23 */ /* 0x000fe200080100b5 */
[----:B------:R-:W-:-:S03]  /*9ea0*/  SHF.L.U32 R184, R30, 0x10, RZ ;  /* 0x000000101eb87819 */ /* 0x000fc600000006ff */
[----:B------:R-:W-:-:S04]  /*9eb0*/  FADD.FTZ R185, R226, -R185 ;  /* 0x800000b9e2b97221 */ /* 0x000fc80000010000 */
[----:B------:R-:W-:-:S04]  /*9ec0*/  FFMA.FTZ R184, R185, UR24, R184 ;  /* 0x00000018b9b87c23 */ /* 0x000fc800080100b8 */
[----:B------:R-:W-:Y:S01]  /*9ed0*/  @P5 PRMT R185, R30, 0x7632, R185 ;  /* 0x000076321eb95816 */ /* 0x000fe200000000b9 */
[----:B------:R-:W-:-:S03]  /*9ee0*/  FMUL.FTZ R30, R184, UR14 ;  /* 0x0000000eb81e7c20 */ /* 0x000fc60008410000 */
[----:B------:R-:W-:Y:S01]  /*9ef0*/  @P5 SHF.L.U32 R185, R185, 0x10, RZ ;  /* 0x00000010b9b95819 */ /* 0x000fe200000006ff */
[----:B------:R-:W-:Y:S01]  /*9f00*/  FMUL.FTZ R184, R30, UR25 ;  /* 0x000000191eb87c20 */ /* 0x000fe20008410000 */
[----:B------:R-:W-:-:S03]  /*9f10*/  HFMA2 R30, -RZ, RZ, 0, 0 ;  /* 0x00000000ff1e7431 */ /* 0x000fc600000001ff */
        /* <DEDUP_REMOVED lines=10> */
[----:B------:R-:W-:-:S04]  /*9fc0*/  FFMA.FTZ R185, R185, UR24, R184 ;  /* 0x00000018b9b97c23 */ /* 0x000fc800080100b8 */
[----:B------:R-:W-:Y:S02]  /*9fd0*/  FMUL.FTZ R185, R185, UR14 ;  /* 0x0000000eb9b97c20 */ /* 0x000fe40008410000 */
[----:B------:R-:W-:Y:S02]  /*9fe0*/  @P5 SHF.L.U32 R184, R31, 0x10, RZ ;  /* 0x000000101fb85819 */ /* 0x000fe400000006ff */
[----:B------:R-:W-:Y:S01]  /*9ff0*/  FMUL.FTZ R185, R185, UR25 ;  /* 0x00000019b9b97c20 */ /* 0x000fe20008410000 */
[----:B------:R-:W-:Y:S02]  /*a000*/  @P5 SHF.L.U32 R186, R47, 0x10, RZ ;  /* 0x000000102fba5819 */ /* 0x000fe400000006ff */
[----:B------:R-:W-:Y:S01]  /*a010*/  PRMT R31, R167, 0x7632, R31 ;  /* 0x00007632a71f7816 */ /* 0x000fe2000000001f */
[-C--:B------:R-:W-:Y:S01]  /*a020*/  @P5 FMUL.FTZ R187, R184, R185.reuse ;  /* 0x000000b9b8bb5220 */ /* 0x080fe20000410000 */
[----:B------:R-:W-:Y:S01]  /*a030*/  MOV R184, RZ ;  /* 0x000000ff00b87202 */ /* 0x000fe20000000f00 */
[----:B------:R-:W-:Y:S01]  /*a040*/  @P5 FMUL.FTZ R184, R186, R185 ;  /* 0x000000b9bab85220 */ /* 0x000fe20000410000 */
[----:B------:R-:W-:Y:S01]  /*a050*/  ISETP.GE.U32.AND P5, PT, R26, RZ, PT ;  /* 0x000000ff1a00720c */ /* 0x000fe20003fa6070 */
[----:B------:R-:W-:Y:S01]  /*a060*/  FFMA.FTZ R186, R10, UR4, R181 ;  /* 0x000000040aba7c23 */ /* 0x000fe200080100b5 */
[----:B------:R-:W-:Y:S01]  /*a070*/  SHF.L.U32 R185, R31, 0x10, RZ ;  /* 0x000000101fb97819 */ /* 0x000fe200000006ff */
[----:B------:R-:W-:Y:S01]  /*a080*/  FADD.FTZ R142, R142, R187 ;  /* 0x000000bb8e8e7221 */ /* 0x000fe20000010000 */
        /* <DEDUP_REMOVED lines=13> */
[----:B------:R-:W-:-:S07]  /*a160*/  F2FP.BF16.F32.PACK_AB R31, R185, R184 ;  /* 0x000000b8b91f723e */ /* 0x000fce00000010ff */
.L_x_935:
        /* <DEDUP_REMOVED lines=9> */
.L_x_933:
[----:B------:R-:W-:Y:S05]  /*a200*/  BSYNC.RECONVERGENT B1 ;  /* 0x0000000000017941 */ /* 0x000fea0003800200 */
.L_x_932:
        /* <DEDUP_REMOVED lines=9> */
[C---:B-----5:R-:W-:Y:S01]  /*a2a0*/  PRMT R176, R168.reuse, 0x7632, R176 ;  /* 0x00007632a8b07816 */ /* 0x060fe200000000b0 */
[----:B------:R-:W-:Y:S01]  /*a2b0*/  FFMA.FTZ R180, R7, UR4, R181 ;  /* 0x0000000407b47c23 */ /* 0x000fe200080100b5 */
[----:B------:R-:W-:Y:S01]  /*a2c0*/  SHF.L.U32 R185, R168, 0x10, RZ ;  /* 0x00000010a8b97819 */ /* 0x000fe200000006ff */
[----:B------:R-:W-:Y:S01]  /*a2d0*/  FADD.FTZ R178, R218, -R177 ;  /* 0x800000b1dab27221 */ /* 0x000fe20000010000 */
[----:B------:R-:W-:Y:S01]  /*a2e0*/  LOP3.LUT P6, RZ, R24, 0xff, RZ, 0xc0, !PT ;  /* 0x000000ff18ff7812 */ /* 0x000fe200078cc0ff */
[----:B------:R-:W-:Y:S01]  /*a2f0*/  FADD.FTZ R177, R225, -R180 ;  /* 0x800000b4e1b17221 */ /* 0x000fe20000010000 */
[----:B------:R-:W-:Y:S01]  /*a300*/  SHF.L.U32 R176, R176, 0x10, RZ ;  /* 0x00000010b0b07819 */ /* 0x000fe200000006ff */
[----:B------:R-:W-:Y:S01]  /*a310*/  FFMA.FTZ R185, R178, UR24, R185 ;  /* 0x00000018b2b97c23 */ /* 0x000fe200080100b9 */
[----:B------:R-:W-:Y:S01]  /*a320*/  LOP3.LUT P5, RZ, R24, 0xff00, RZ, 0xc0, !PT ;  /* 0x0000ff0018ff7812 */ /* 0x000fe200078ac0ff */
[----:B------:R-:W-:Y:S01]  /*a330*/  HFMA2 R187, -RZ, RZ, 0, 0 ;  /* 0x00000000ffbb7431 */ /* 0x000fe200000001ff */
[----:B------:R-:W-:Y:S01]  /*a340*/  MOV R183, RZ ;  /* 0x000000ff00b77202 */ /* 0x000fe20000000f00 */
[----:B------:R-:W-:Y:S01]  /*a350*/  FFMA.FTZ R176, R177, UR24, R176 ;  /* 0x00000018b1b07c23 */ /* 0x000fe200080100b0 */
[----:B------:R-:W-:Y:S01]  /*a360*/  FMUL.FTZ R177, R185, UR14 ;  /* 0x0000000eb9b17c20 */ /* 0x000fe20008410000 */
[----:B------:R-:W-:Y:S01]  /*a370*/  HFMA2 R180, -RZ, RZ, 0, 0 ;  /* 0x00000000ffb47431 */ /* 0x000fe200000001ff */
[----:B------:R-:W-:Y:S01]  /*a380*/  MOV R184, RZ ;  /* 0x000000ff00b87202 */ /* 0x000fe20000000f00 */
[----:B------:R-:W-:-:S02]  /*a390*/  HFMA2 R252, -RZ, RZ, 0, 0 ;  /* 0x00000000fffc7431 */ /* 0x000fc400000001ff */
        /* <DEDUP_REMOVED lines=10> */
[----:B------:R-:W-:Y:S02]  /*a440*/  @P5 SHF.L.U32 R179, R238, 0x10, RZ ;  /* 0x00000010eeb35819 */ /* 0x000fe400000006ff */
[----:B------:R-:W-:Y:S01]  /*a450*/  F2FP.BF16.F32.PACK_AB R176, R176, R185 ;  /* 0x000000b9b0b0723e */ /* 0x000fe200000010ff */
[----:B------:R-:W-:Y:S01]  /*a460*/  @P5 FMUL.FTZ R180, R178, R177 ;  /* 0x000000b1b2b45220 */ /* 0x000fe20000410000 */
[----:B------:R-:W-:-:S03]  /*a470*/  FFMA.FTZ R177, R14, UR4, R181 ;  /* 0x000000040eb17c23 */ /* 0x000fc600080100b5 */
[----:B------:R-:W-:Y:S01]  /*a480*/  FADD.FTZ R180, R145, R180 ;  /* 0x000000b491b47221 */ /* 0x000fe20000010000 */
[----:B------:R-:W-:Y:S01]  /*a490*/  FADD.FTZ R28, R212, -R177 ;  /* 0x800000b1d41c7221 */ /* 0x000fe20000010000 */
[----:B------:R-:W-:Y:S02]  /*a4a0*/  SHF.L.U32 R177, R169, 0x10, RZ ;  /* 0x00000010a9b17819 */ /* 0x000fe400000006ff */
[----:B------:R-:W-:-:S03]  /*a4b0*/  @P6 SHF.L.U32 R182, R53, 0x10, RZ ;  /* 0x0000001035b66819 */ /* 0x000fc600000006ff */
[----:B------:R-:W-:Y:S01]  /*a4c0*/  FFMA.FTZ R177, R28, UR24, R177 ;  /* 0x000000181cb17c23 */ /* 0x000fe200080100b1 */
[----:B------:R-:W-:Y:S01]  /*a4d0*/  MOV R28, RZ ;  /* 0x000000ff001c7202 */ /* 0x000fe20000000f00 */
[----:B------:R-:W-:Y:S01]  /*a4e0*/  @P5 FMUL.FTZ R28, R179, R178 ;  /* 0x000000b2b31c5220 */ /* 0x000fe20000410000 */
[----:B------:R-:W-:Y:S02]  /*a4f0*/  HFMA2 R179, -RZ, RZ, 0, 0 ;  /* 0x00000000ffb37431 */ /* 0x000fe400000001ff */
[----:B------:R-:W-:Y:S01]  /*a500*/  FMUL.FTZ R178, R177, UR14 ;  /* 0x0000000eb1b27c20 */ /* 0x000fe20008410000 */
[----:B------:R-:W-:Y:S02]  /*a510*/  LOP3.LUT P5, RZ, R24, 0xff000000, RZ, 0xc0, !PT ;  /* 0xff00000018ff7812 */ /* 0x000fe400078ac0ff */
[----:B------:R-:W-:Y:S01]  /*a520*/  F2FP.BF16.F32.PACK_AB R28, R28, R183 ;  /* 0x000000b71c1c723e */ /* 0x000fe200000010ff */
[----:B------:R-:W-:Y:S01]  /*a530*/  FMUL.FTZ R247, R178, UR25 ;  /* 0x00000019b2f77c20 */ /* 0x000fe20008410000 */
[----:B------:R-:W-:-:S02]  /*a540*/  @P6 SHF.L.U32 R178, R29, 0x10, RZ ;  /* 0x000000101db26819 */ /* 0x000fc400000006ff */
[----:B------:R-:W-:Y:S01]  /*a550*/  PRMT R29, R169, 0x7632, R29 ;  /* 0x00007632a91d7816 */ /* 0x000fe2000000001d */
[----:B------:R-:W-:Y:S01]  /*a560*/  @P6 FMUL.FTZ R184, R182, R247 ;  /* 0x000000f7b6b86220 */ /* 0x000fe20000410000 */
[----:B------:R-:W-:Y:S01]  /*a570*/  FADD.FTZ R182, R144, R187 ;  /* 0x000000bb90b67221 */ /* 0x000fe20000010000 */
[----:B------:R-:W-:Y:S01]  /*a580*/  @P6 FMUL.FTZ R179, R247, R178 ;  /* 0x000000b2f7b36220 */ /* 0x000fe20000410000 */
[----:B------:R-:W-:Y:S01]  /*a590*/  FFMA.FTZ R247, R6, UR4, R181 ;  /* 0x0000000406f77c23 */ /* 0x000fe200080100b5 */
[C---:B------:R-:W-:Y:S02]  /*a5a0*/  SHF.L.U32 R186, R29.reuse, 0x10, RZ ;  /* 0x000000101dba7819 */ /* 0x040fe400000006ff */
[----:B------:R-:W-:Y:S01]  /*a5b0*/  @P5 PRMT R29, R29, 0x7632, R29 ;  /* 0x000076321d1d5816 */ /* 0x000fe2000000001d */
[----:B------:R-:W-:Y:S01]  /*a5c0*/  FADD.FTZ R247, R224, -R247 ;  /* 0x800000f7e0f77221 */ /* 0x000fe20000010000 */
[----:B------:R-:W-:Y:S01]  /*a5d0*/  @P5 SHF.L.U32 R187, R239, 0x10, RZ ;  /* 0x00000010efbb5819 */ /* 0x000fe200000006ff */
[----:B------:R-:W-:Y:S01]  /*a5e0*/  FADD.FTZ R146, R146, R179 ;  /* 0x000000b392927221 */ /* 0x000fe20000010000 */
[----:B------:R-:W-:Y:S01]  /*a5f0*/  @P5 SHF.L.U32 R29, R29, 0x10, RZ ;  /* 0x000000101d1d5819 */ /* 0x000fe200000006ff */
[----:B------:R-:W-:Y:S01]  /*a600*/  FFMA.FTZ R186, R247, UR24, R186 ;  /* 0x00000018f7ba7c23 */ /* 0x000fe200080100ba */
[----:B------:R-:W-:-:S03]  /*a610*/  HFMA2 R179, -RZ, RZ, 0, 0 ;  /* 0x00000000ffb37431 */ /* 0x000fc600000001ff */
[C---:B------:R-:W-:Y:S01]  /*a620*/  FMUL.FTZ R178, R186.reuse, UR14 ;  /* 0x0000000ebab27c20 */ /* 0x040fe20008410000 */
[----:B------:R-:W-:-:S03]  /*a630*/  F2FP.BF16.F32.PACK_AB R177, R186, R177 ;  /* 0x000000b1bab1723e */ /* 0x000fc600000010ff */
[----:B------:R-:W-:-:S04]  /*a640*/  FMUL.FTZ R178, R178, UR25 ;  /* 0x00000019b2b27c20 */ /* 0x000fc80008410000 */
[----:B------:R-:W-:Y:S01]  /*a650*/  @P5 FMUL.FTZ R252, R178, R29 ;  /* 0x0000001db2fc5220 */ /* 0x000fe20000410000 */
[----:B------:R-:W-:Y:S01]  /*a660*/  MOV R29, RZ ;  /* 0x000000ff001d7202 */ /* 0x000fe20000000f00 */
[----:B------:R-:W-:Y:S01]  /*a670*/  @P5 FMUL.FTZ R29, R187, R178 ;  /* 0x000000b2bb1d5220 */ /* 0x000fe20000410000 */
[----:B------:R-:W-:Y:S01]  /*a680*/  FFMA.FTZ R187, R17, UR4, R181 ;  /* 0x0000000411bb7c23 */ /* 0x000fe200080100b5 */
[----:B------:R-:W-:Y:S01]  /*a690*/  SHF.L.U32 R178, R170, 0x10, RZ ;  /* 0x00000010aab27819 */ /* 0x000fe200000006ff */
[----:B------:R-:W-:Y:S01]  /*a6a0*/  FADD.FTZ R147, R147, R252 ;  /* 0x000000fc93937221 */ /* 0x000fe20000010000 */
[----:B------:R-:W-:Y:S01]  /*a6b0*/  LOP3.LUT P5, RZ, R25, 0xff, RZ, 0xc0, !PT ;  /* 0x000000ff19ff7812 */ /* 0x000fe200078ac0ff */
[----:B------:R-:W-:Y:S01]  /*a6c0*/  FADD.FTZ R187, R208, -R187 ;  /* 0x800000bbd0bb7221 */ /* 0x000fe20000010000 */
[----:B------:R-:W-:-:S03]  /*a6d0*/  F2FP.BF16.F32.PACK_AB R29, R29, R184 ;  /* 0x000000b81d1d723e */ /* 0x000fc600000010ff */
[----:B------:R-:W-:Y:S01]  /*a6e0*/  FFMA.FTZ R178, R187, UR24, R178 ;  /* 0x00000018bbb27c23 */ /* 0x000fe200080100b2 */
[----:B------:R-:W-:-:S03]  /*a6f0*/  HFMA2 R187, -RZ, RZ, 0, 0 ;  /* 0x00000000ffbb7431 */ /* 0x000fc600000001ff */
        /* <DEDUP_REMOVED lines=8> */
[----:B------:R-:W-:Y:S01]  /*a780*/  LOP3.LUT P5, RZ, R25, 0xff00, RZ, 0xc0, !PT ;  /* 0x0000ff0019ff7812 */ /* 0x000fe200078ac0ff */
[----:B------:R-:W-:Y:S01]  /*a790*/  FFMA.FTZ R252, R5, UR4, R181 ;  /* 0x0000000405fc7c23 */ /* 0x000fe200080100b5 */
[----:B------:R-:W-:Y:S01]  /*a7a0*/  SHF.L.U32 R145, R30, 0x10, RZ ;  /* 0x000000101e917819 */ /* 0x000fe200000006ff */
[----:B------:R-:W-:-:S02]  /*a7b0*/  FADD.FTZ R148, R148, R179 ;  /* 0x000000b394947221 */ /* 0x000fc40000010000 */
[----:B------:R-:W-:-:S04]  /*a7c0*/  FADD.FTZ R252, R223, -R252 ;  /* 0x800000fcdffc7221 */ /* 0x000fc80000010000 */
[----:B------:R-:W-:-:S04]  /*a7d0*/  FFMA.FTZ R145, R252, UR24, R145 ;  /* 0x00000018fc917c23 */ /* 0x000fc80008010091 */
        /* <DEDUP_REMOVED lines=45> */
.L_x_938:
        /* <DEDUP_REMOVED lines=45> */
[--C-:B------:R-:W-:Y:S01]  /*ad80*/  FFMA.FTZ R145, R17, UR4, R181.reuse ;  /* 0x0000000411917c23 */ /* 0x100fe200080100b5 */
[----:B------:R-:W-:Y:S01]  /*ad90*/  @P5 FMUL.FTZ R144, R185, R184 ;  /* 0x000000b8b9905220 */ /* 0x000fe20000410000 */
[----:B------:R-:W-:Y:S01]  /*ada0*/  LOP3.LUT P5, RZ, R24, 0xff000000, RZ, 0xc0, !PT ;  /* 0xff00000018ff7812 */ /* 0x000fe200078ac0ff */
[----:B------:R-:W-:Y:S01]  /*adb0*/  FFMA.FTZ R185, R6, UR4, R181 ;  /* 0x0000000406b97c23 */ /* 0x000fe200080100b5 */
[----:B------:R-:W-:Y:S01]  /*adc0*/  SHF.L.U32 R184, R29, 0x10, RZ ;  /* 0x000000101db87819 */ /* 0x000fe200000006ff */
[----:B------:R-:W-:Y:S02]  /*add0*/  FADD.FTZ R145, R208, -R145 ;  /* 0x80000091d0917221 */ /* 0x000fe40000010000 */
        /* <DEDUP_REMOVED lines=12> */
[----:B------:R-:W-:Y:S02]  /*aea0*/  SHF.L.U32 R186, R170, 0x10, RZ ;  /* 0x00000010aaba7819 */ /* 0x000fe400000006ff */
[----:B------:R-:W-:Y:S02]  /*aeb0*/  LOP3.LUT P5, RZ, R25, 0xff, RZ, 0xc0, !PT ;  /* 0x000000ff19ff7812 */ /* 0x000fe400078ac0ff */
[----:B------:R-:W-:Y:S01]  /*aec0*/  F2FP.BF16.F32.PACK_AB R29, R29, R144 ;  /* 0x000000901d1d723e */ /* 0x000fe200000010ff */
[----:B------:R-:W-:-:S04]  /*aed0*/  FFMA.FTZ R145, R145, UR24, R186 ;  /* 0x0000001891917c23 */ /* 0x000fc800080100ba */
[----:B------:R-:W-:-:S04]  /*aee0*/  FMUL.FTZ R145, R145, UR14 ;  /* 0x0000000e91917c20 */ /* 0x000fc80008410000 */
[----:B------:R-:W-:Y:S01]  /*aef0*/  FMUL.FTZ R184, R145, UR25 ;  /* 0x0000001991b87c20 */ /* 0x000fe20008410000 */
[----:B------:R-:W-:Y:S01]  /*af00*/  HFMA2 R145, -RZ, RZ, 0, 0 ;  /* 0x00000000ff917431 */ /* 0x000fe200000001ff */
[----:B------:R-:W-:Y:S02]  /*af10*/  @P5 SHF.L.U32 R185, R30, 0x10, RZ ;  /* 0x000000101eb95819 */ /* 0x000fe400000006ff */
[----:B------:R-:W-:-:S03]  /*af20*/  PRMT R30, R170, 0x7632, R30 ;  /* 0x00007632aa1e7816 */ /* 0x000fc6000000001e */
        /* <DEDUP_REMOVED lines=52> */
.L_x_939:
        /* <DEDUP_REMOVED lines=9> */
.L_x_937:
[----:B------:R-:W-:Y:S05]  /*b300*/  BSYNC.RECONVERGENT B1 ;  /* 0x0000000000017941 */ /* 0x000fea0003800200 */
.L_x_936:
        /* <DEDUP_REMOVED lines=19> */
[--C-:B------:R-:W-:Y:S01]  /*b440*/  FFMA.FTZ R251, R192, UR4, R181.reuse ;  /* 0x00000004c0fb7c23 */ /* 0x100fe200080100b5 */
[----:B------:R-:W-:Y:S01]  /*b450*/  MOV R185, RZ ;  /* 0x000000ff00b97202 */ /* 0x000fe20000000f00 */
[----:B------:R-:W-:Y:S01]  /*b460*/  FFMA.FTZ R176, R177, UR24, R176 ;  /* 0x00000018b1b07c23 */ /* 0x000fe200080100b0 */
[----:B------:R-:W-:Y:S01]  /*b470*/  FMUL.FTZ R177, R187, UR14 ;  /* 0x0000000ebbb17c20 */ /* 0x000fe20008410000 */
[----:B------:R-:W-:Y:S01]  /*b480*/  MOV R186, RZ ;  /* 0x000000ff00ba7202 */ /* 0x000fe20000000f00 */
[----:B------:R-:W-:-:S02]  /*b490*/  FFMA.FTZ R252, R232, UR4, R181 ;  /* 0x00000004e8fc7c23 */ /* 0x000fc400080100b5 */
[----:B------:R-:W-:Y:S01]  /*b4a0*/  FMUL.FTZ R178, R177, UR25 ;  /* 0x00000019b1b27c20 */ /* 0x000fe20008410000 */
[----:B------:R-:W-:Y:S01]  /*b4b0*/  @P6 SHF.L.U32 R177, R28, 0x10, RZ ;  /* 0x000000101cb16819 */ /* 0x000fe200000006ff */
[----:B------:R-:W-:Y:S01]  /*b4c0*/  FADD.FTZ R252, R233, -R252 ;  /* 0x800000fce9fc7221 */ /* 0x000fe20000010000 */
[----:B------:R-:W-:-:S03]  /*b4d0*/  @P6 SHF.L.U32 R179, R60, 0x10, RZ ;  /* 0x000000103cb36819 */ /* 0x000fc600000006ff */
[----:B------:R-:W-:Y:S01]  /*b4e0*/  @P6 FMUL.FTZ R183, R178, R177 ;  /* 0x000000b1b2b76220 */ /* 0x000fe20000410000 */
[----:B------:R-:W-:Y:S01]  /*b4f0*/  @P5 PRMT R177, R28, 0x7632, R177 ;  /* 0x000076321cb15816 */ /* 0x000fe200000000b1 */
[----:B------:R-:W-:Y:S01]  /*b500*/  FMUL.FTZ R28, R176, UR14 ;  /* 0x0000000eb01c7c20 */ /* 0x000fe20008410000 */
[----:B------:R-:W-:Y:S01]  /*b510*/  @P6 FMUL.FTZ R185, R179, R178 ;  /* 0x000000b2b3b96220 */ /* 0x000fe20000410000 */
[----:B------:R-:W-:Y:S01]  /*b520*/  LOP3.LUT P6, RZ, R22, 0xff0000, RZ, 0xc0, !PT ;  /* 0x00ff000016ff7812 */ /* 0x000fe200078cc0ff */
[----:B------:R-:W-:Y:S01]  /*b530*/  FADD.FTZ R182, R152, R183 ;  /* 0x000000b798b67221 */ /* 0x000fe20000010000 */
[----:B------:R-:W-:Y:S01]  /*b540*/  @P5 SHF.L.U32 R177, R177, 0x10, RZ ;  /* 0x00000010b1b15819 */ /* 0x000fe200000006ff */
[----:B------:R-:W-:Y:S01]  /*b550*/  FMUL.FTZ R178, R28, UR25 ;  /* 0x000000191cb27c20 */ /* 0x000fe20008410000 */
[----:B------:R-:W-:Y:S01]  /*b560*/  FFMA.FTZ R28, R4, UR4, R181 ;  /* 0x00000004041c7c23 */ /* 0x000fe200080100b5 */
[----:B------:R-:W-:Y:S01]  /*b570*/  @P5 SHF.L.U32 R179, R234, 0x10, RZ ;  /* 0x00000010eab35819 */ /* 0x000fe200000006ff */
[----:B------:R-:W-:-:S02]  /*b580*/  HFMA2 R152, -RZ, RZ, 0, 0 ;  /* 0x00000000ff987431 */ /* 0x000fc400000001ff */
[----:B------:R-:W-:Y:S01]  /*b590*/  @P5 FMUL.FTZ R180, R178, R177 ;  /* 0x000000b1b2b45220 */ /* 0x000fe20000410000 */
[----:B------:R-:W-:Y:S01]  /*b5a0*/  SHF.L.U32 R177, R173, 0x10, RZ ;  /* 0x00000010adb17819 */ /* 0x000fe200000006ff */
[----:B------:R-:W-:Y:S01]  /*b5b0*/  FADD.FTZ R28, R207, -R28 ;  /* 0x8000001ccf1c7221 */ /* 0x000fe20000010000 */
[----:B------:R-:W-:Y:S01]  /*b5c0*/  F2FP.BF16.F32.PACK_AB R176, R176, R187 ;  /* 0x000000bbb0b0723e */ /* 0x000fe200000010ff */
[----:B------:R-:W-:Y:S02]  /*b5d0*/  FADD.FTZ R180, R153, R180 ;  /* 0x000000b499b47221 */ /* 0x000fe40000010000 */
[----:B------:R-:W-:Y:S01]  /*b5e0*/  FFMA.FTZ R177, R28, UR24, R177 ;  /* 0x000000181cb17c23 */ /* 0x000fe200080100b1 */
[----:B------:R-:W-:Y:S01]  /*b5f0*/  MOV R28, RZ ;  /* 0x000000ff001c7202 */ /* 0x000fe20000000f00 */
[----:B------:R-:W-:Y:S01]  /*b600*/  @P5 FMUL.FTZ R28, R179, R178 ;  /* 0x000000b2b31c5220 */ /* 0x000fe20000410000 */
[----:B------:R-:W-:Y:S02]  /*b610*/  HFMA2 R179, -RZ, RZ, 0, 0 ;  /* 0x00000000ffb37431 */ /* 0x000fe400000001ff */
[----:B------:R-:W-:Y:S01]  /*b620*/  FMUL.FTZ R178, R177, UR14 ;  /* 0x0000000eb1b27c20 */ /* 0x000fe20008410000 */
[----:B------:R-:W-:-:S02]  /*b630*/  LOP3.LUT P5, RZ, R22, 0xff000000, RZ, 0xc0, !PT ;  /* 0xff00000016ff7812 */ /* 0x000fc400078ac0ff */
[----:B------:R-:W-:Y:S01]  /*b640*/  F2FP.BF16.F32.PACK_AB R28, R28, R185 ;  /* 0x000000b91c1c723e */ /* 0x000fe200000010ff */
[----:B------:R-:W-:Y:S01]  /*b650*/  FMUL.FTZ R247, R178, UR25 ;  /* 0x00000019b2f77c20 */ /* 0x000fe20008410000 */
[----:B------:R-:W-:Y:S02]  /*b660*/  @P6 SHF.L.U32 R178, R29, 0x10, RZ ;  /* 0x000000101db26819 */ /* 0x000fe400000006ff */
[----:B------:R-:W-:-:S03]  /*b670*/  PRMT R29, R173, 0x7632, R29 ;  /* 0x00007632ad1d7816 */ /* 0x000fc6000000001d */
[----:B------:R-:W-:Y:S01]  /*b680*/  @P6 FMUL.FTZ R179, R247, R178 ;  /* 0x000000b2f7b36220 */ /* 0x000fe20000410000 */
[----:B------:R-:W-:-:S03]  /*b690*/  @P6 SHF.L.U32 R178, R61, 0x10, RZ ;  /* 0x000000103db26819 */ /* 0x000fc600000006ff */
[----:B------:R-:W-:Y:S01]  /*b6a0*/  @P5 SHF.L.U32 R153, R235, 0x10, RZ ;  /* 0x00000010eb995819 */ /* 0x000fe200000006ff */
[----:B------:R-:W-:Y:S01]  /*b6b0*/  FADD.FTZ R184, R154, R179 ;  /* 0x000000b39ab87221 */ /* 0x000fe20000010000 */
[----:B------:R-:W-:Y:S01]  /*b6c0*/  @P6 FMUL.FTZ R186, R178, R247 ;  /* 0x000000f7b2ba6220 */ /* 0x000fe20000410000 */
[C---:B------:R-:W-:Y:S01]  /*b6d0*/  SHF.L.U32 R247, R29.reuse, 0x10, RZ ;  /* 0x000000101df77819 */ /* 0x040fe200000006ff */
[----:B------:R-:W-:Y:S01]  /*b6e0*/  FADD.FTZ R178, R216, -R251 ;  /* 0x800000fbd8b27221 */ /* 0x000fe20000010000 */
[----:B------:R-:W-:Y:S02]  /*b6f0*/  @P5 PRMT R29, R29, 0x7632, R29 ;  /* 0x000076321d1d5816 */ /* 0x000fe4000000001d */
[----:B------:R-:W-:Y:S01]  /*b700*/  SHF.L.U32 R179, R175, 0x10, RZ ;  /* 0x00000010afb37819 */ /* 0x000fe200000006ff */
[----:B------:R-:W-:Y:S01]  /*b710*/  FFMA.FTZ R247, R178, UR24, R247 ;  /* 0x00000018b2f77c23 */ /* 0x000fe200080100f7 */
[----:B------:R-:W-:-:S03]  /*b720*/  @P5 SHF.L.U32 R29, R29, 0x10, RZ ;  /* 0x000000101d1d5819 */ /* 0x000fc600000006ff */
[C---:B------:R-:W-:Y:S01]  /*b730*/  FMUL.FTZ R178, R247.reuse, UR14 ;  /* 0x0000000ef7b27c20 */ /* 0x040fe20008410000 */
[----:B------:R-:W-:-:S03]  /*b740*/  F2FP.BF16.F32.PACK_AB R177, R247, R177 ;  /* 0x000000b1f7b1723e */ /* 0x000fc600000010ff */
[----:B------:R-:W-:-:S04]  /*b750*/  FMUL.FTZ R178, R178, UR25 ;  /* 0x00000019b2b27c20 */ /* 0x000fc80008410000 */
        /* <DEDUP_REMOVED lines=10> */
[----:B------:R-:W-:-:S04]  /*b800*/  FFMA.FTZ R178, R153, UR24, R178 ;  /* 0x0000001899b27c23 */ /* 0x000fc800080100b2 */
        /* <DEDUP_REMOVED lines=40> */
[----:B------:R-:W-:Y:S01]  /*ba90*/  HFMA2 R251, -RZ, RZ, 0, 0 ;  /* 0x00000000fffb7431 */ /* 0x000fe200000001ff */
[----:B------:R-:W-:Y:S02]  /*baa0*/  PRMT R155, R175, 0x7632, R155 ;  /* 0x00007632af9b7816 */ /* 0x000fe4000000009b */
[----:B------:R-:W-:Y:S02]  /*bab0*/  ISETP.GE.U32.AND.EX P5, PT, R23, 0x1000000, PT, P5 ;  /* 0x010000001700780c */ /* 0x000fe40003fa6150 */
        /* <DEDUP_REMOVED lines=14> */
.L_x_940:
[----:B------:R-:W-:Y:S01]  /*bba0*/  FFMA.FTZ R180, R199, UR4, R181 ;  /* 0x00000004c7b47c23 */ /* 0x000fe200080100b5 */
[----:B-----5:R-:W-:Y:S02]  /*bbb0*/  LOP3.LUT P5, RZ, R22, 0xff, RZ, 0xc0, !PT ;  /* 0x000000ff16ff7812 */ /* 0x020fe400078ac0ff */
[----:B------:R-:W-:Y:S01]  /*bbc0*/  SHF.L.U32 R183, R172, 0x10, RZ ;  /* 0x00000010acb77819 */ /* 0x000fe200000006ff */
[----:B------:R-:W-:Y:S01]  /*bbd0*/  FADD.FTZ R180, R211, -R180 ;  /* 0x800000b4d3b47221 */ /* 0x000fe20000010000 */
[----:B------:R-:W-:-:S03]  /*bbe0*/  MOV R185, RZ ;  /* 0x000000ff00b97202 */ /* 0x000fc60000000f00 */
[----:B------:R-:W-:Y:S01]  /*bbf0*/  FFMA.FTZ R180, R180, UR24, R183 ;  /* 0x00000018b4b47c23 */ /* 0x000fe200080100b7 */
[----:B------:R-:W-:-:S03]  /*bc00*/  HFMA2 R183, -RZ, RZ, 0, 0 ;  /* 0x00000000ffb77431 */ /* 0x000fc600000001ff */
        /* <DEDUP_REMOVED lines=20> */
[----:B------:R-:W-:Y:S01]  /*bd50*/  FADD.FTZ R180, R153, R180 ;  /* 0x000000b499b47221 */ /* 0x000fe20000010000 */
[----:B------:R-:W-:Y:S02]  /*bd60*/  HFMA2 R153, -RZ, RZ, 0, 0 ;  /* 0x00000000ff997431 */ /* 0x000fe400000001ff */
[----:B------:R-:W-:Y:S01]  /*bd70*/  @P5 FMUL.FTZ R28, R187, R182 ;  /* 0x000000b6bb1c5220 */ /* 0x000fe20000410000 */
[----:B------:R-:W-:Y:S01]  /*bd80*/  FFMA.FTZ R182, R4, UR4, R181 ;  /* 0x0000000404b67c23 */ /* 0x000fe200080100b5 */
[----:B------:R-:W-:Y:S02]  /*bd90*/  SHF.L.U32 R187, R173, 0x10, RZ ;  /* 0x00000010adbb7819 */ /* 0x000fe400000006ff */
[----:B------:R-:W-:Y:S01]  /*bda0*/  LOP3.LUT P5, RZ, R22, 0xff0000, RZ, 0xc0, !PT ;  /* 0x00ff000016ff7812 */ /* 0x000fe200078ac0ff */
[----:B------:R-:W-:Y:S01]  /*bdb0*/  FADD.FTZ R182, R207, -R182 ;  /* 0x800000b6cfb67221 */ /* 0x000fe20000010000 */
[----:B------:R-:W-:-:S03]  /*bdc0*/  F2FP.BF16.F32.PACK_AB R28, R28, R185 ;  /* 0x000000b91c1c723e */ /* 0x000fc600000010ff */
[----:B------:R-:W-:Y:S01]  /*bdd0*/  FFMA.FTZ R187, R182, UR24, R187 ;  /* 0x00000018b6bb7c23 */ /* 0x000fe200080100bb */
[----:B------:R-:W-:-:S03]  /*bde0*/  FADD.FTZ R182, R152, R183 ;  /* 0x000000b798b67221 */ /* 0x000fc60000010000 */
[----:B------:R-:W-:Y:S01]  /*bdf0*/  FMUL.FTZ R152, R187, UR14 ;  /* 0x0000000ebb987c20 */ /* 0x000fe20008410000 */
[----:B------:R-:W-:-:S03]  /*be00*/  CS2R R186, SRZ ;  /* 0x0000000000ba7805 */ /* 0x000fc6000001ff00 */
[----:B------:R-:W-:Y:S01]  /*be10*/  FMUL.FTZ R183, R152, UR25 ;  /* 0x0000001998b77c20 */ /* 0x000fe20008410000 */
[----:B------:R-:W-:Y:S02]  /*be20*/  @P5 SHF.L.U32 R152, R29, 0x10, RZ ;  /* 0x000000101d985819 */ /* 0x000fe400000006ff */
[----:B------:R-:W-:Y:S02]  /*be30*/  @P5 SHF.L.U32 R184, R61, 0x10, RZ ;  /* 0x000000103db85819 */ /* 0x000fe400000006ff */
[----:B------:R-:W-:Y:S01]  /*be40*/  PRMT R29, R173, 0x7632, R29 ;  /* 0x00007632ad1d7816 */ /* 0x000fe2000000001d */
[-C--:B------:R-:W-:Y:S01]  /*be50*/  @P5 FMUL.FTZ R153, R152, R183.reuse ;  /* 0x000000b798995220 */ /* 0x080fe20000410000 */
        /* <DEDUP_REMOVED lines=13> */
[----:B------:R-:W-:Y:S01]  /*bf30*/  FADD.FTZ R184, R154, R153 ;  /* 0x000000999ab87221 */ /* 0x000fe20000010000 */
[----:B------:R-:W-:Y:S01]  /*bf40*/  @P5 SHF.L.U32 R154, R235, 0x10, RZ ;  /* 0x00000010eb9a5819 */ /* 0x000fe200000006ff */
[----:B------:R-:W-:-:S04]  /*bf50*/  FFMA.FTZ R153, R3, UR4, R181 ;  /* 0x0000000403997c23 */ /* 0x000fc800080100b5 */
[----:B------:R-:W-:Y:S01]  /*bf60*/  @P5 FMUL.FTZ R29, R154, R183 ;  /* 0x000000b79a1d5220 */ /* 0x000fe20000410000 */
[----:B------:R-:W-:Y:S01]  /*bf70*/  LOP3.LUT P5, RZ, R23, 0xff, RZ, 0xc0, !PT ;  /* 0x000000ff17ff7812 */ /* 0x000fe200078ac0ff */
[----:B------:R-:W-:Y:S01]  /*bf80*/  FADD.FTZ R153, R202, -R153 ;  /* 0x80000099ca997221 */ /* 0x000fe20000010000 */
[----:B------:R-:W-:Y:S01]  /*bf90*/  SHF.L.U32 R154, R174, 0x10, RZ ;  /* 0x00000010ae9a7819 */ /* 0x000fe200000006ff */
[----:B------:R-:W-:Y:S01]  /*bfa0*/  FADD.FTZ R183, R155, R186 ;  /* 0x000000ba9bb77221 */ /* 0x000fe20000010000 */
[----:B------:R-:W-:-:S03]  /*bfb0*/  F2FP.BF16.F32.PACK_AB R29, R29, R152 ;  /* 0x000000981d1d723e */ /* 0x000fc600000010ff */
[----:B------:R-:W-:-:S04]  /*bfc0*/  FFMA.FTZ R153, R153, UR24, R154 ;  /* 0x0000001899997c23 */ /* 0x000fc8000801009a */
[----:B------:R-:W-:Y:S02]  /*bfd0*/  FMUL.FTZ R153, R153, UR14 ;  /* 0x0000000e99997c20 */ /* 0x000fe40008410000 */
[----:B------:R-:W-:Y:S02]  /*bfe0*/  @P5 SHF.L.U32 R155, R30, 0x10, RZ ;  /* 0x000000101e9b5819 */ /* 0x000fe400000006ff */
[----:B------:R-:W-:Y:S01]  /*bff0*/  FMUL.FTZ R154, R153, UR25 ;  /* 0x00000019999a7c20 */ /* 0x000fe20008410000 */
[----:B------:R-:W-:Y:S02]  /*c000*/  MOV R153, RZ ;  /* 0x000000ff00997202 */ /* 0x000fe40000000f00 */
[----:B------:R-:W-:Y:S01]  /*c010*/  PRMT R30, R174, 0x7632, R30 ;  /* 0x00007632ae1e7816 */ /* 0x000fe2000000001e */
[----:B------:R-:W-:Y:S01]  /*c020*/  @P5 FMUL.FTZ R153, R155, R154 ;  /* 0x0000009a9b995220 */ /* 0x000fe20000410000 */
[----:B------:R-:W-:-:S03]  /*c030*/  @P5 SHF.L.U32 R155, R62, 0x10, RZ ;  /* 0x000000103e9b5819 */ /* 0x000fc600000006ff */
[----:B------:R-:W-:Y:S01]  /*c040*/  FADD.FTZ R156, R156, R153 ;  /* 0x000000999c9c7221 */ /* 0x000fe20000010000 */
[----:B------:R-:W-:Y:S02]  /*c050*/  HFMA2 R153, -RZ, RZ, 0, 0 ;  /* 0x00000000ff997431 */ /* 0x000fe400000001ff */
        /* <DEDUP_REMOVED lines=36> */
[----:B------:R-:W-:Y:S01]  /*c2a0*/  FFMA.FTZ R155, R186, UR24, R155 ;  /* 0x00000018ba9b7c23 */ /* 0x000fe2000801009b */
[----:B------:R-:W-:-:S07]  /*c2b0*/  HFMA2 R186, -RZ, RZ, 0, 0 ;  /* 0x00000000ffba7431 */ /* 0x000fce00000001ff */
[----:B------:R-:W-:Y:S01]  /*c2c0*/  @P5 PRMT R181, R31, 0x7632, R181 ;  /* 0x000076321fb55816 */ /* 0x000fe200000000b5 */
[----:B------:R-:W-:-:S03]  /*c2d0*/  FMUL.FTZ R31, R155, UR14 ;  /* 0x0000000e9b1f7c20 */ /* 0x000fc60008410000 */
[----:B------:R-:W-:Y:S01]  /*c2e0*/  @P5 SHF.L.U32 R252, R181, 0x10, RZ ;  /* 0x00000010b5fc5819 */ /* 0x000fe200000006ff */
[----:B------:R-:W-:Y:S01]  /*c2f0*/  FMUL.FTZ R155, R31, UR25 ;  /* 0x000000191f9b7c20 */ /* 0x000fe20008410000 */
[----:B------:R-:W-:-:S03]  /*c300*/  MOV R31, RZ ;  /* 0x000000ff001f7202 */ /* 0x000fc60000000f00 */
[----:B------:R-:W-:-:S04]  /*c310*/  @P5 FMUL.FTZ R186, R252, R155 ;  /* 0x0000009bfcba5220 */ /* 0x000fc80000410000 */
[----:B------:R-:W-:Y:S01]  /*c320*/  FADD.FTZ R159, R159, R186 ;  /* 0x000000ba9f9f7221 */ /* 0x000fe20000010000 */
[----:B------:R-:W-:-:S05]  /*c330*/  @P5 SHF.L.U32 R186, R237, 0x10, RZ ;  /* 0x00000010edba5819 */ /* 0x000fca00000006ff */
[----:B------:R-:W-:-:S05]  /*c340*/  @P5 FMUL.FTZ R31, R186, R155 ;  /* 0x0000009bba1f5220 */ /* 0x000fca0000410000 */
[----:B------:R-:W-:-:S07]  /*c350*/  F2FP.BF16.F32.PACK_AB R31, R31, R154 ;  /* 0x0000009a1f1f723e */ /* 0x000fce00000010ff */
.L_x_941:
        /* <DEDUP_REMOVED lines=9> */
[----:B------:R-:W-:-:S07]  /*c3f0*/  MOV R153, R180 ;  /* 0x000000b400997202 */ /* 0x000fce0000000f00 */
.L_x_925:
[----:B------:R-:W-:Y:S05]  /*c400*/  BSYNC.RECONVERGENT B0 ;  /* 0x0000000000007941 */ /* 0x000fea0003800200 */
.L_x_911:
[----:B------:R-:W-:Y:S02]  /*c410*/  UIADD3 UR7, UPT, UPT, UR7, UR22, URZ ;  /* 0x0000001607077290 */ /* 0x000fe4000fffe0ff */
[----:B------:R-:W-:Y:S02]  /*c420*/  UPLOP3.LUT UP2, UPT, UPT, UPT, UP2, 0x40, 0x4 ;  /* 0x000000000004789c */ /* 0x000fe40003f4e820 */
[----:B------:R-:W-:-:S09]  /*c430*/  UISETP.GE.AND UP1, UPT, UR7, UR23, UPT ;  /* 0x000000170700728c */ /* 0x000fd2000bf26270 */
[----:B------:R-:W-:Y:S05]  /*c440*/  BRA.U !UP1, `(.L_x_942) ;  /* 0xffffff4509987547 */ /* 0x000fea000b83ffff */
.L_x_900:
[----:B------:R-:W0:Y:S01]  /*c450*/  S2UR UR4, SR_CTAID.X ;  /* 0x00000000000479c3 */ /* 0x000e220000002500 */
[----:B------:R-:W1:Y:S01]  /*c460*/  S2R R8, SR_TID.X ;  /* 0x0000000000087919 */ /* 0x000e620000002100 */
[----:B------:R-:W-:Y:S01]  /*c470*/  BSSY.RECONVERGENT B0, `(.L_x_943) ;  /* 0x0000012000007945 */ /* 0x000fe20003800200 */
[----:B0-----:R-:W-:-:S06]  /*c480*/  UIMAD UR4, UR4, UR6, URZ ;  /* 0x00000006040472a4 */ /* 0x001fcc000f8e02ff */
[----:B------:R-:W-:-:S04]  /*c490*/  MOV R9, UR4 ;  /* 0x0000000400097c02 */ /* 0x000fc80008000f00 */
[----:B-1----:R-:W-:Y:S01]  /*c4a0*/  LEA.HI R9, R9, R8, RZ, 0x1d ;  /* 0x0000000809097211 */ /* 0x002fe200078fe8ff */
        /* <DEDUP_REMOVED lines=14> */
.L_x_944:
[----:B------:R-:W-:Y:S05]  /*c590*/  BSYNC.RECONVERGENT B0 ;  /* 0x0000000000007941 */ /* 0x000fea0003800200 */
.L_x_943:
        /* <DEDUP_REMOVED lines=15> */
.L_x_946:
[----:B------:R-:W-:Y:S05]  /*c690*/  BSYNC.RECONVERGENT B0 ;  /* 0x0000000000007941 */ /* 0x000fea0003800200 */
.L_x_945:
        /* <DEDUP_REMOVED lines=15> */
.L_x_948:
[----:B------:R-:W-:Y:S05]  /*c790*/  BSYNC.RECONVERGENT B0 ;  /* 0x0000000000007941 */ /* 0x000fea0003800200 */
.L_x_947:
        /* <DEDUP_REMOVED lines=14> */
.L_x_949:
        /* <DEDUP_REMOVED lines=16> */
.L_x_15592:


//--------------------- .text._ZN10layer_norm13ln_bwd_kernelINS_13Kernel_traitsI13__nv_bfloat16S2_S2_S2_fjLj8192ELj1ELj1ELj8ELj16ENS_18Kernel_traits_baseILj8192ES2_S2_S2_S2_fjLj256EEEEELb1ELb1ELb0ELb1EEEvNS_9BwdParamsE --------------------------
	.section	.text._ZN10layer_norm13ln_bwd_kernelINS_13Kernel_traitsI13__nv_bfloat16S2_S2_S2_fjLj8192ELj1ELj1ELj8ELj16ENS_18Kernel_traits_baseILj8192ES2_S2_S2_S2_fjLj256EEEEELb1ELb1ELb0ELb1EEEvNS_9BwdParamsE,"ax",@progbits
	.align	128
        .global         _ZN10layer_norm13ln_bwd_kernelINS_13Kernel_traitsI13__nv_bfloat16S2_S2_S2_fjLj8192ELj1ELj1ELj8ELj16ENS_18Kernel_traits_baseILj8192ES2_S2_S2_S2_fjLj256EEEEELb1ELb1ELb0ELb1EEEvNS_9BwdParamsE
        .type           _ZN10layer_norm13ln_bwd_kernelINS_13Kernel_traitsI13__nv_bfloat16S2_S2_S2_fjLj8192ELj1ELj1ELj8ELj16ENS_18Kernel_traits_baseILj8192ES2_S2_S2_S2_fjLj256EEEEELb1ELb1ELb0ELb1EEEvNS_9BwdParamsE,@function
        .size           _ZN10layer_norm13ln_bwd_kernelINS_13Kernel_traitsI13__nv_bfloat16S2_S2_S2_fjLj8192ELj1ELj1ELj8ELj16ENS_18Kernel_traits_baseILj8192ES2_S2_S2_S2_fjLj256EEEEELb1ELb1ELb0ELb1EEEvNS_9BwdParamsE,(.L_x_15593 - _ZN10layer_norm13ln_bwd_kernelINS_13Kernel_traitsI13__nv_bfloat16S2_S2_S2_fjLj8192ELj1ELj1ELj8ELj16ENS_18Kernel_traits_baseILj8192ES2_S2_S2_S2_fjLj256EEEEELb1ELb1ELb0ELb1EEEvNS_9BwdParamsE)
        .other          _ZN10layer_norm13ln_bwd_kernelINS_13Kernel_traitsI13__nv_bfloat16S2_S2_S2_fjLj8192ELj1ELj1ELj8ELj16ENS_18Kernel_traits_baseILj8192ES2_S2_S2_S2_fjLj256EEEEELb1ELb1ELb0ELb1EEEvNS_9BwdParamsE,@"STO_CUDA_ENTRY STV_DEFAULT"
_ZN10layer_norm13ln_bwd_kernelINS_13Kernel_traitsI13__nv_bfloat16S2_S2_S2_fjLj8192ELj1ELj1ELj8ELj16ENS_18Kernel_traits_baseILj8192ES2_S2_S2_S2_fjLj256EEEEELb1ELb1ELb0ELb1EEEvNS_9BwdParamsE:
.text._ZN10layer_norm13ln_bwd_kernelINS_13Kernel_traitsI13__nv_bfloat16S2_S2_S2_fjLj8192ELj1ELj1ELj8ELj16ENS_18Kernel_traits_baseILj8192ES2_S2_S2_S2_fjLj256EEEEELb1ELb1ELb0ELb1EEEvNS_9BwdParamsE:
        /* <DEDUP_REMOVED lines=59> */
[----:B------:R-:W-:Y:S01]  /*03b0*/  PLOP3.LUT P2, PT, PT, PT, PT, 0x8, 0x80 ;  /* 0x000000000080781c */ /* 0x000fe20003f4e170 */
[----:B------:R-:W-:Y:S01]  /*03c0*/  HFMA2 R220, -RZ, RZ, 0, 0 ;  /* 0x00000000ffdc7431 */ /* 0x000fe200000001ff */
[----:B------:R-:W4:Y:S01]  /*03d0*/  LDCU UR7, c[0x0][0x408] ;  /* 0x00008100ff0777ac */ /* 0x000f220008000800 */
[----:B------:R-:W-:Y:S01]  /*03e0*/  HFMA2 R214, -RZ, RZ, 0, 0 ;  /* 0x00000000ffd67431 */ /* 0x000fe200000001ff */
[----:B------:R-:W-:Y:S01]  /*03f0*/  CS2R R204, SRZ ;  /* 0x0000000000cc7805 */ /* 0x000fe2000001ff00 */
[----:B------:R-:W-:Y:S01]  /*0400*/  IMAD.MOV.U32 R203, RZ, RZ, RZ ;  /* 0x000000ffffcb7224 */ /* 0x000fe200078e00ff */
        /* <DEDUP_REMOVED lines=9> */
[----:B------:R-:W-:Y:S02]  /*04a0*/  MOV R173, RZ ;  /* 0x000000ff00ad7202 */ /* 0x000fe40000000f00 */
[----:B------:R-:W-:Y:S02]  /*04b0*/  CS2R R130, SRZ ;  /* 0x0000000000827805 */ /* 0x000fe4000001ff00 */
[----:B------:R-:W-:Y:S02]  /*04c0*/  CS2R R128, SRZ ;  /* 0x0000000000807805 */ /* 0x000fe4000001ff00 */
[----:B------:R-:W-:Y:S01]  /*04d0*/  CS2R R206, SRZ ;  /* 0x0000000000ce7805 */ /* 0x000fe2000001ff00 */
[----:B0-----:R-:W4:Y:S01]  /*04e0*/  LDG.E.128 R12, desc[UR12][R2.64+0x2000] ;  /* 0x0020000c020c7981 */ /* 0x001f22000c1e1d00 */
[----:B------:R-:W-:-:S02]  /*04f0*/  CS2R R126, SRZ ;  /* 0x00000000007e7805 */ /* 0x000fc4000001ff00 */
[----:B------:R-:W-:Y:S01]  /*0500*/  CS2R R210, SRZ ;  /* 0x0000000000d27805 */ /* 0x000fe2000001ff00 */
[----:B---3--:R-:W-:Y:S01]  /*0510*/  IMAD.WIDE.U32 R4, R32, 0x10, R4 ;  /* 0x0000001020047825 */ /* 0x008fe200078e0004 */
[----:B------:R-:W3:Y:S01]  /*0520*/  LDG.E.128 R20, desc[UR12][R2.64] ;  /* 0x0000000c02147981 */ /* 0x000ee2000c1e1d00 */
[----:B------:R-:W-:Y:S02]  /*0530*/  CS2R R208, SRZ ;  /* 0x0000000000d07805 */ /* 0x000fe4000001ff00 */
[----:B------:R-:W-:Y:S02]  /*0540*/  CS2R R218, SRZ ;  /* 0x0000000000da7805 */ /* 0x000fe4000001ff00 */
[----:B------:R-:W-:Y:S01]  /*0550*/  MOV R217, RZ ;  /* 0x000000ff00d97202 */ /* 0x000fe20000000f00 */
[----:B------:R-:W3:Y:S01]  /*0560*/  LDG.E.128 R16, desc[UR12][R2.64+0x1000] ;  /* 0x0010000c02107981 */ /* 0x000ee2000c1e1d00 */
[----:B------:R-:W-:Y:S02]  /*0570*/  CS2R R212, SRZ ;  /* 0x0000000000d47805 */ /* 0x000fe4000001ff00 */
[----:B------:R-:W-:-:S02]  /*0580*/  CS2R R124, SRZ ;  /* 0x00000000007c7805 */ /* 0x000fc4000001ff00 */
[----:B------:R-:W-:Y:S01]  /*0590*/  CS2R R122, SRZ ;  /* 0x00000000007a7805 */ /* 0x000fe2000001ff00 */
[----:B------:R0:W3:Y:S01]  /*05a0*/  LDG.E.128 R8, desc[UR12][R2.64+0x3000] ;  /* 0x0030000c02087981 */ /* 0x0000e2000c1e1d00 */
[----:B------:R-:W-:Y:S02]  /*05b0*/  CS2R R120, SRZ ;  /* 0x0000000000787805 */ /* 0x000fe4000001ff00 */
[----:B------:R-:W-:Y:S02]  /*05c0*/  CS2R R118, SRZ ;  /* 0x0000000000767805 */ /* 0x000fe4000001ff00 */
[----:B------:R-:W-:Y:S01]  /*05d0*/  CS2R R116, SRZ ;  /* 0x0000000000747805 */ /* 0x000fe2000001ff00 */
[----:B------:R-:W3:Y:S01]  /*05e0*/  LDG.E.128 R60, desc[UR12][R4.64+0x1000] ;  /* 0x0010000c043c7981 */ /* 0x000ee2000c1e1d00 */
[----:B------:R-:W-:Y:S02]  /*05f0*/  CS2R R46, SRZ ;  /* 0x00000000002e7805 */ /* 0x000fe4000001ff00 */
[----:B------:R-:W-:-:S02]  /*0600*/  CS2R R44, SRZ ;  /* 0x00000000002c7805 */ /* 0x000fc4000001ff00 */
[----:B------:R-:W-:Y:S01]  /*0610*/  CS2R R42, SRZ ;  /* 0x00000000002a7805 */ /* 0x000fe2000001ff00 */
[----:B------:R-:W3:Y:S01]  /*0620*/  LDG.E.128 R56, desc[UR12][R4.64] ;  /* 0x0000000c04387981 */ /* 0x000ee2000c1e1d00 */
[----:B--2---:R-:W-:Y:S01]  /*0630*/  UISETP.NE.U32.AND UP0, UPT, UR4, URZ, UPT ;  /* 0x000000ff0400728c */ /* 0x004fe2000bf05070 */
[----:B------:R-:W-:Y:S02]  /*0640*/  CS2R R40, SRZ ;  /* 0x0000000000287805 */ /* 0x000fe4000001ff00 */
[----:B------:R-:W-:Y:S01]  /*0650*/  CS2R R38, SRZ ;  /* 0x0000000000267805 */ /* 0x000fe2000001ff00 */
[----:B------:R-:W5:Y:S01]  /*0660*/  LDG.E.128 R52, desc[UR12][R4.64+0x3000] ;  /* 0x0030000c04347981 */ /* 0x000f62000c1e1d00 */
[----:B------:R-:W-:Y:S02]  /*0670*/  CS2R R36, SRZ ;  /* 0x0000000000247805 */ /* 0x000fe4000001ff00 */
[----:B------:R-:W-:Y:S02]  /*0680*/  CS2R R34, SRZ ;  /* 0x0000000000227805 */ /* 0x000fe4000001ff00 */
[----:B------:R-:W-:Y:S01]  /*0690*/  CS2R R32, SRZ ;  /* 0x0000000000207805 */ /* 0x000fe2000001ff00 */
[----:B------:R1:W5:Y:S01]  /*06a0*/  LDG.E.128 R48, desc[UR12][R4.64+0x2000] ;  /* 0x0020000c04307981 */ /* 0x000362000c1e1d00 */
[----:B------:R-:W-:-:S02]  /*06b0*/  CS2R R30, SRZ ;  /* 0x00000000001e7805 */ /* 0x000fc4000001ff00 */
[----:B------:R-:W-:Y:S02]  /*06c0*/  CS2R R28, SRZ ;  /* 0x00000000001c7805 */ /* 0x000fe4000001ff00 */
[----:B------:R-:W-:Y:S02]  /*06d0*/  CS2R R26, SRZ ;  /* 0x00000000001a7805 */ /* 0x000fe4000001ff00 */
[----:B------:R-:W-:Y:S02]  /*06e0*/  CS2R R24, SRZ ;  /* 0x0000000000187805 */ /* 0x000fe4000001ff00 */
[----:B------:R-:W-:Y:S02]  /*06f0*/  CS2R R6, SRZ ;  /* 0x0000000000067805 */ /* 0x000fe4000001ff00 */
[----:B0-----:R-:W-:Y:S01]  /*0700*/  CS2R R2, SRZ ;  /* 0x0000000000027805 */ /* 0x001fe2000001ff00 */
[----:B------:R-:W-:Y:S01]  /*0710*/  UISETP.NE.AND.EX UP0, UPT, UR5, URZ, UPT, UP0 ;  /* 0x000000ff0500728c */ /* 0x000fe2000bf05300 */
[----:B------:R-:W0:Y:S01]  /*0720*/  LDCU UR15, c[0x0][0x388] ;  /* 0x00007100ff0f77ac */ /* 0x000e220008000800 */
[----:B-1----:R-:W-:Y:S01]  /*0730*/  CS2R R4, SRZ ;  /* 0x0000000000047805 */ /* 0x002fe2000001ff00 */
[----:B------:R-:W1:Y:S01]  /*0740*/  LDCU.U8 UR14, c[0x0][0x410] ;  /* 0x00008200ff0e77ac */ /* 0x000e620008000000 */
[----:B------:R-:W2:Y:S01]  /*0750*/  LDCU UR18, c[0x0][0x400] ;  /* 0x00008000ff1277ac */ /* 0x000ea20008000800 */
[----:B------:R-:W0:Y:S01]  /*0760*/  LDCU.64 UR20, c[0x0][0x478] ;  /* 0x00008f00ff1477ac */ /* 0x000e220008000a00 */
[----:B------:R-:W0:Y:S01]  /*0770*/  LDCU.128 UR8, c[0x0][0x3c0] ;  /* 0x00007800ff0877ac */ /* 0x000e220008000c00 */
[----:B------:R-:W0:Y:S01]  /*0780*/  LDCU.64 UR16, c[0x0][0x438] ;  /* 0x00008700ff1077ac */ /* 0x000e220008000a00 */
[----:B------:R-:W0:Y:S01]  /*0790*/  LDCU.64 UR22, c[0x0][0x380] ;  /* 0x00007000ff1677ac */ /* 0x000e220008000a00 */
[----:B----4-:R-:W-:-:S02]  /*07a0*/  PRMT R229, R15, 0x7632, R229 ;  /* 0x000076320fe57816 */ /* 0x010fc400000000e5 */
[----:B------:R-:W-:Y:S02]  /*07b0*/  PRMT R235, R12, 0x7632, R235 ;  /* 0x000076320ceb7816 */ /* 0x000fe400000000eb */
[----:B---3--:R-:W-:Y:S02]  /*07c0*/  PRMT R251, R20, 0x7632, R251 ;  /* 0x0000763214fb7816 */ /* 0x008fe400000000fb */
[----:B------:R-:W-:Y:S02]  /*07d0*/  PRMT R249, R21, 0x7632, R249 ;  /* 0x0000763215f97816 */ /* 0x000fe400000000f9 */
[----:B------:R-:W-:Y:S02]  /*07e0*/  PRMT R247, R22, 0x7632, R247 ;  /* 0x0000763216f77816 */ /* 0x000fe400000000f7 */
[----:B------:R-:W-:Y:S02]  /*07f0*/  PRMT R245, R23, 0x7632, R245 ;  /* 0x0000763217f57816 */ /* 0x000fe400000000f5 */
[----:B------:R-:W-:-:S02]  /*0800*/  PRMT R243, R16, 0x7632, R243 ;  /* 0x0000763210f37816 */ /* 0x000fc400000000f3 */
[----:B------:R-:W-:Y:S02]  /*0810*/  PRMT R241, R17, 0x7632, R241 ;  /* 0x0000763211f17816 */ /* 0x000fe400000000f1 */
[----:B------:R-:W-:Y:S02]  /*0820*/  PRMT R239, R18, 0x7632, R239 ;  /* 0x0000763212ef7816 */ /* 0x000fe400000000ef */
[----:B------:R-:W-:Y:S02]  /*0830*/  PRMT R237, R19, 0x7632, R237 ;  /* 0x0000763213ed7816 */ /* 0x000fe400000000ed */
[----:B------:R-:W-:Y:S02]  /*0840*/  PRMT R233, R13, 0x7632, R233 ;  /* 0x000076320de97816 */ /* 0x000fe400000000e9 */
[----:B------:R-:W-:Y:S02]  /*0850*/  PRMT R231, R14, 0x7632, R231 ;  /* 0x000076320ee77816 */ /* 0x000fe400000000e7 */
[----:B------:R-:W-:-:S02]  /*0860*/  PRMT R227, R8, 0x7632, R227 ;  /* 0x0000763208e37816 */ /* 0x000fc400000000e3 */
[----:B------:R-:W-:Y:S02]  /*0870*/  PRMT R225, R9, 0x7632, R225 ;  /* 0x0000763209e17816 */ /* 0x000fe400000000e1 */
[----:B------:R-:W-:Y:S02]  /*0880*/  PRMT R223, R10, 0x7632, R223 ;  /* 0x000076320adf7816 */ /* 0x000fe400000000df */
[----:B------:R-:W-:Y:S01]  /*0890*/  PRMT R221, R11, 0x7632, R221 ;  /* 0x000076320bdd7816 */ /* 0x000fe200000000dd */
[----:B------:R-:W-:Y:S01]  /*08a0*/  IMAD.U32 R229, R229, 0x10000, RZ ;  /* 0x00010000e5e57824 */ /* 0x000fe200078e00ff */
[----:B------:R-:W-:Y:S02]  /*08b0*/  SHF.L.U32 R252, R20, 0x10, RZ ;  /* 0x0000001014fc7819 */ /* 0x000fe400000006ff */
[----:B------:R-:W-:Y:S02]  /*08c0*/  SHF.L.U32 R250, R21, 0x10, RZ ;  /* 0x0000001015fa7819 */ /* 0x000fe400000006ff */
[----:B------:R-:W-:-:S02]  /*08d0*/  CS2R R20, SRZ ;  /* 0x0000000000147805 */ /* 0x000fc4000001ff00 */
[----:B------:R-:W-:Y:S02]  /*08e0*/  SHF.L.U32 R248, R22, 0x10, RZ ;  /* 0x0000001016f87819 */ /* 0x000fe400000006ff */
[----:B------:R-:W-:Y:S02]  /*08f0*/  SHF.L.U32 R246, R23, 0x10, RZ ;  /* 0x0000001017f67819 */ /* 0x000fe400000006ff */
[----:B------:R-:W-:Y:S02]  /*0900*/  CS2R R22, SRZ ;  /* 0x0000000000167805 */ /* 0x000fe4000001ff00 */
        /* <DEDUP_REMOVED lines=40> */
[----:B012---:R-:W-:-:S07]  /*0b90*/  SHF.L.U32 R221, R221, 0x10, RZ ;  /* 0x00000010dddd7819 */ /* 0x007fce00000006ff */
.L_x_969:
[----:B0-----:R-:W0:Y:S01]  /*0ba0*/  S2R R136, SR_TID.X ;  /* 0x0000000000887919 */ /* 0x001e220000002100 */
[----:B------:R-:W-:Y:S01]  /*0bb0*/  UIMAD UR4, UR6, UR15, URZ ;  /* 0x0000000f060472a4 */ /* 0x000fe2000f8e02ff */
[----:B-1----:R-:W1:Y:S03]  /*0bc0*/  LDC.64 R110, c[0x0][0x3a8] ;  /* 0x0000ea00ff6e7b82 */ /* 0x002e660000000a00 */
[----:B------:R-:W-:-:S04]  /*0bd0*/  USHF.R.S32.HI UR5, URZ, 0x1f, UR4 ;  /* 0x0000001fff057899 */ /* 0x000fc80008011404 */
[----:B------:R-:W-:Y:S01]  /*0be0*/  ULEA.HI UR5, UR5, UR4, URZ, 0x3 ;  /* 0x0000000405057291 */ /* 0x000fe2000f8f18ff */
[----:B------:R-:W2:Y:S05]  /*0bf0*/  LDC.64 R112, c[0x0][0x428] ;  /* 0x00010a00ff707b82 */ /* 0x000eaa0000000a00 */
[----:B------:R-:W-:Y:S01]  /*0c00*/  MOV R133, UR5 ;  /* 0x0000000500857c02 */ /* 0x000fe20008000f00 */
[----:B------:R-:W-:-:S06]  /*0c10*/  UIMAD.WIDE UR4, UR6, 0x4, UR10 ;  /* 0x00000004060478a5 */ /* 0x000fcc000f8e020a */
[----:B------:R-:W-:Y:S02]  /*0c20*/  MOV R84, UR4 ;  /* 0x0000000400547c02 */ /* 0x000fe40008000f00 */
[----:B------:R-:W-:Y:S01]  /*0c30*/  MOV R85, UR5 ;  /* 0x0000000500557c02 */ /* 0x000fe20008000f00 */
[----:B------:R-:W-:-:S04]  /*0c40*/  UIMAD.WIDE UR4, UR6, 0x4, UR8 ;  /* 0x00000004060478a5 */ /* 0x000fc8000f8e0208 */
[----:B------:R-:W3:Y:S01]  /*0c50*/  LDG.E R138, desc[UR12][R84.64] ;  /* 0x0000000c548a7981 */ /* 0x000ee2000c1e1900 */
[----:B0-----:R-:W-:-:S04]  /*0c60*/  LEA.HI.SX32 R133, R133, R136, 0x1d ;  /* 0x0000008885857211 */ /* 0x001fc800078feaff */
[C---:B------:R-:W-:Y:S01]  /*0c70*/  IADD3 R134, PT, PT, R133.reuse, 0x200, RZ ;  /* 0x0000020085867810 */ /* 0x040fe20007ffe0ff */
[C-C-:B-1----:R-:W-:Y:S01]  /*0c80*/  IMAD.WIDE.U32 R86, R133.reuse, 0x10, R110.reuse ;  /* 0x0000001085567825 */ /* 0x142fe200078e006e */
[C---:B------:R-:W-:Y:S02]  /*0c90*/  IADD3 R132, PT, PT, R133.reuse, 0x100, RZ ;  /* 0x0000010085847810 */ /* 0x040fe40007ffe0ff */
[C---:B------:R-:W-:Y:S01]  /*0ca0*/  IADD3 R0, PT, PT, R133.reuse, 0x300, RZ ;  /* 0x0000030085007810 */ /* 0x040fe20007ffe0ff */
[----:B------:R-:W-:Y:S01]  /*0cb0*/  IMAD.WIDE.U32 R100, R134, 0x10, R110 ;  /* 0x0000001086647825 */ /* 0x000fe200078e006e */
[----:B------:R-:W-:Y:S01]  /*0cc0*/  MOV R108, UR4 ;  /* 0x00000004006c7c02 */ /* 0x000fe20008000f00 */
[----:B------:R-:W4:Y:S02]  /*0cd0*/  LDG.E.128 R84, desc[UR12][R86.64] ;  /* 0x0000000c56547981 */ /* 0x000f24000c1e1d00 */
[----:B--2---:R-:W-:Y:S01]  /*0ce0*/  IMAD.WIDE.U32 R88, R133, 0x10, R112 ;  /* 0x0000001085587825 */ /* 0x004fe200078e0070 */
[----:B------:R-:W-:Y:S01]  /*0cf0*/  MOV R109, UR5 ;  /* 0x00000005006d7c02 */ /* 0x000fe20008000f00 */
[----:B------:R-:W2:Y:S01]  /*0d00*/  LDG.E.128 R100, desc[UR12][R100.64] ;  /* 0x0000000c64647981 */ /* 0x000ea2000c1e1d00 */
[----:B------:R-:W0:Y:S01]  /*0d10*/  S2R R135, SR_CgaCtaId ;  /* 0x0000000000877919 */ /* 0x000e220000008800 */
[----:B------:R-:W-:Y:S01]  /*0d20*/  IMAD.WIDE.U32 R92, R132, 0x10, R110 ;  /* 0x00000010845c7825 */ /* 0x000fe200078e006e */
[----:B------:R-:W-:Y:S01]  /*0d30*/  LOP3.LUT P1, RZ, R136, 0x1f, RZ, 0xc0, !PT ;  /* 0x0000001f88ff7812 */ /* 0x000fe2000782c0ff */
[----:B------:R-:W1:Y:S01]  /*0d40*/  @UP0 LDCU.64 UR4, c[0x0][0x3e0] ;  /* 0x00007c00ff0407ac */ /* 0x000e620008000a00 */
[----:B------:R-:W2:Y:S01]  /*0d50*/  LDG.E.128 R88, desc[UR12][R88.64] ;  /* 0x0000000c58587981 */ /* 0x000ea2000c1e1d00 */
[----:B------:R-:W-:-:S03]  /*0d60*/  IMAD.WIDE.U32 R96, R132, 0x10, R112 ;  /* 0x0000001084607825 */ /* 0x000fc600078e0070 */
[----:B------:R-:W2:Y:S01]  /*0d70*/  LDG.E.128 R92, desc[UR12][R92.64] ;  /* 0x0000000c5c5c7981 */ /* 0x000ea2000c1e1d00 */
[----:B------:R-:W-:-:S03]  /*0d80*/  IMAD.WIDE.U32 R104, R134, 0x10, R112 ;  /* 0x0000001086687825 */ /* 0x000fc600078e0070 */
[----:B------:R-:W2:Y:S01]  /*0d90*/  LDG.E.128 R96, desc[UR12][R96.64] ;  /* 0x0000000c60607981 */ /* 0x000ea2000c1e1d00 */
[----:B------:R-:W-:-:S03]  /*0da0*/  IMAD.WIDE.U32 R110, R0, 0x10, R110 ;  /* 0x00000010006e7825 */ /* 0x000fc600078e006e */
[----:B------:R-:W2:Y:S04]  /*0db0*/  LDG.E R137, desc[UR12][R108.64] ;  /* 0x0000000c6c897981 */ /* 0x000ea8000c1e1900 */
[----:B------:R-:W2:Y:S01]  /*0dc0*/  LDG.E.128 R104, desc[UR12][R104.64] ;  /* 0x0000000c68687981 */ /* 0x000ea2000c1e1d00 */
[----:B------:R-:W-:-:S03]  /*0dd0*/  IMAD.WIDE.U32 R112, R0, 0x10, R112 ;  /* 0x0000001000707825 */ /* 0x000fc600078e0070 */
[----:B------:R-:W2:Y:S04]  /*0de0*/  LDG.E.128 R108, desc[UR12][R110.64] ;  /* 0x0000000c6e6c7981 */ /* 0x000ea8000c1e1d00 */
[----:B------:R-:W2:Y:S01]  /*0df0*/  LDG.E.128 R112, desc[UR12][R112.64] ;  /* 0x0000000c70707981 */ /* 0x000ea2000c1e1d00 */
[----:B------:R-:W-:Y:S02]  /*0e00*/  PLOP3.LUT P0, PT, PT, PT, PT, 0x80, 0x8 ;  /* 0x000000000008781c */ /* 0x000fe40003f0f070 */
[----:B------:R-:W-:Y:S02]  /*0e10*/  MOV R168, 0x400 ;  /* 0x0000040000a87802 */ /* 0x000fe40000000f00 */
[----:B------:R-:W-:Y:S02]  /*0e20*/  @!P1 PLOP3.LUT P0, PT, P2, PT, PT, 0x80, 0x8 ;  /* 0x000000000008981c */ /* 0x000fe4000170f070 */
[----:B0-----:R-:W-:-:S02]  /*0e30*/  LEA R168, R135, R168, 0x18 ;  /* 0x000000a887a87211 */ /* 0x001fc400078ec0ff */
[----:B------:R-:W-:Y:S02]  /*0e40*/  @!P1 SHF.R.U32.HI R136, RZ, 0x2, R136 ;  /* 0x00000002ff889819 */ /* 0x000fe40000011688 */
[----:B------:R-:W-:Y:S02]  /*0e50*/  IADD3 R171, PT, PT, R168, 0x8040, RZ ;  /* 0x00008040a8ab7810 */ /* 0x000fe40007ffe0ff */
[----:B------:R-:W-:Y:S02]  /*0e60*/  @!P1 LOP3.LUT R136, R136, 0x38, RZ, 0xc0, !PT ;  /* 0x0000003888889812 */ /* 0x000fe400078ec0ff */
[----:B------:R-:W-:Y:S02]  /*0e70*/  @!P1 MOV R135, R171 ;  /* 0x000000ab00879202 */ /* 0x000fe40000000f00 */
[----:B------:R-:W-:Y:S02]  /*0e80*/  ISETP.NE.AND P3, PT, RZ, UR14, PT ;  /* 0x0000000eff007c0c */ /* 0x000fe4000bf65270 */
[----:B------:R-:W-:-:S04]  /*0e90*/  @!P0 IADD3 R135, PT, PT, R168, 0x8000, RZ ;  /* 0x00008000a8878810 */ /* 0x000fc80007ffe0ff */
[----:B------:R-:W-:Y:S02]  /*0ea0*/  @!P1 IADD3 R142, PT, PT, R136, R135, RZ ;  /* 0x00000087888e9210 */ /* 0x000fe40007ffe0ff */
[----:B---3--:R-:W-:Y:S02]  /*0eb0*/  R2UR UR19, R138 ;  /* 0x000000008a1372ca */ /* 0x008fe400000e0000 */
[----:B----4-:R-:W-:Y:S02]  /*0ec0*/  PRMT R148, R84, 0x7632, R148 ;  /* 0x0000763254947816 */ /* 0x010fe40000000094 */
[----:B------:R-:W-:Y:S02]  /*0ed0*/  PRMT R147, R85, 0x7632, R147 ;  /* 0x0000763255937816 */ /* 0x000fe40000000093 */
[C---:B--2---:R-:W-:Y:S02]  /*0ee0*/  PRMT R149, R100.reuse, 0x7632, R149 ;  /* 0x0000763264957816 */ /* 0x044fe40000000095 */
[----:B------:R-:W-:-:S02]  /*0ef0*/  SHF.L.U32 R150, R100, 0x10, RZ ;  /* 0x0000001064967819 */ /* 0x000fc400000006ff */
[C---:B------:R-:W-:Y:S02]  /*0f00*/  PRMT R100, R102.reuse, 0x7632, R100 ;  /* 0x0000763266647816 */ /* 0x040fe40000000064 */
[----:B------:R-:W-:Y:S02]  /*0f10*/  SHF.L.U32 R152, R102, 0x10, RZ ;  /* 0x0000001066987819 */ /* 0x000fe400000006ff */
[C---:B------:R-:W-:Y:S02]  /*0f20*/  PRMT R138, R86.reuse, 0x7632, R138 ;  /* 0x00007632568a7816 */ /* 0x040fe4000000008a */
[----:B------:R-:W-:Y:S02]  /*0f30*/  SHF.L.U32 R195, R86, 0x10, RZ ;  /* 0x0000001056c37819 */ /* 0x000fe400000006ff */
[C---:B------:R-:W-:Y:S02]  /*0f40*/  PRMT R144, R87.reuse, 0x7632, R144 ;  /* 0x0000763257907816 */ /* 0x040fe40000000090 */
[----:B------:R-:W-:-:S02]  /*0f50*/  SHF.L.U32 R172, R87, 0x10, RZ ;  /* 0x0000001057ac7819 */ /* 0x000fc400000006ff */
        /* <DEDUP_REMOVED lines=9> */
[----:B------:R-:W-:Y:S02]  /*0ff0*/  FSEL R86, R137, RZ, !P3 ;  /* 0x000000ff89567208 */ /* 0x000fe40005800000 */
[----:B------:R-:W-:Y:S02]  /*1000*/  SHF.L.U32 R103, R148, 0x10, RZ ;  /* 0x0000001094677819 */ /* 0x000fe400000006ff */
[----:B------:R-:W-:Y:S02]  /*1010*/  SHF.L.U32 R167, R84, 0x10, RZ ;  /* 0x0000001054a77819 */ /* 0x000fe400000006ff */
[----:B------:R-:W-:-:S02]  /*1020*/  PRMT R145, R95, 0x7632, R145 ;  /* 0x000076325f917816 */ /* 0x000fc40000000091 */
[----:B------:R-:W-:Y:S02]  /*1030*/  SHF.L.U32 R160, R95, 0x10, RZ ;  /* 0x000000105fa07819 */ /* 0x000fe400000006ff */
[----:B------:R-:W-:Y:S02]  /*1040*/  PRMT R98, R101, 0x7632, R98 ;  /* 0x0000763265627816 */ /* 0x000fe40000000062 */
[C---:B------:R-:W-:Y:S02]  /*1050*/  PRMT R93, R105.reuse, 0x7632, R93 ;  /* 0x00007632695d7816 */ /* 0x040fe4000000005d */
[----:B------:R-:W-:Y:S02]  /*1060*/  SHF.L.U32 R136, R105, 0x10, RZ ;  /* 0x0000001069887819 */ /* 0x000fe400000006ff */
[C---:B------:R-:W-:Y:S02]  /*1070*/  PRMT R143, R89.reuse, 0x7632, R143 ;  /* 0x00007632598f7816 */ /* 0x040fe4000000008f */
        /* <DEDUP_REMOVED lines=11> */
[----:B------:R-:W-:Y:S02]  /*1130*/  SHF.L.U32 R147, R147, 0x10, RZ ;  /* 0x0000001093937819 */ /* 0x000fe400000006ff */
[----:B------:R-:W-:-:S02]  /*1140*/  PRMT R89, R92, 0x7632, R89 ;  /* 0x000076325c597816 */ /* 0x000fc40000000059 */
[----:B------:R-:W-:Y:S02]  /*1150*/  PRMT R88, R94, 0x7632, R88 ;  /* 0x000076325e587816 */ /* 0x000fe40000000058 */
[C---:B------:R-:W-:Y:S02]  /*1160*/  PRMT R90, R106.reuse, 0x7632, R90 ;  /* 0x000076326a5a7816 */ /* 0x040fe4000000005a */
[----:B------:R-:W-:Y:S02]  /*1170*/  SHF.L.U32 R140, R106, 0x10, RZ ;  /* 0x000000106a8c7819 */ /* 0x000fe400000006ff */
[----:B------:R-:W-:Y:S02]  /*1180*/  PRMT R104, R108, 0x7632, R104 ;  /* 0x000076326c687816 */ /* 0x000fe40000000068 */
[----:B------:R-:W-:Y:S02]  /*1190*/  PRMT R107, R110, 0x7632, R107 ;  /* 0x000076326e6b7816 */ /* 0x000fe4000000006b */
[----:B------:R-:W-:Y:S01]  /*11a0*/  PRMT R109, R111, 0x7632, R109 ;  /* 0x000076326f6d7816 */ /* 0x000fe2000000006d */
[----:B------:R-:W-:Y:S01]  /*11b0*/  FADD.FTZ R200, -R86, R103 ;  /* 0x0000006756c87221 */ /* 0x000fe20000010100 */
[----:B------:R-:W-:Y:S01]  /*11c0*/  SHF.L.U32 R106, R108, 0x10, RZ ;  /* 0x000000106c6a7819 */ /* 0x000fe200000006ff */
[----:B------:R-:W-:Y:S01]  /*11d0*/  FADD.FTZ R167, -R86, R167 ;  /* 0x000000a756a77221 */ /* 0x000fe20000010100 */
[----:B------:R-:W-:Y:S01]  /*11e0*/  SHF.L.U32 R166, R92, 0x10, RZ ;  /* 0x000000105ca67819 */ /* 0x000fe200000006ff */
        /* <DEDUP_REMOVED lines=8> */
[----:B------:R-:W-:Y:S01]  /*1270*/  IMAD.U32 R199, R85, 0x10000, RZ ;  /* 0x0001000055c77824 */ /* 0x000fe200078e00ff */
[----:B------:R-:W-:Y:S01]  /*1280*/  SHF.L.U32 R163, R94, 0x10, RZ ;  /* 0x000000105ea37819 */ /* 0x000fe200000006ff */
[----:B------:R-:W-:Y:S01]  /*1290*/  IMAD.U32 R147, R88, 0x10000, RZ ;  /* 0x0001000058937824 */ /* 0x000fe200078e00ff */
        /* <DEDUP_REMOVED lines=9> */
[----:B------:R-:W-:Y:S01]  /*1330*/  SHF.L.U32 R109, R109, 0x10, RZ ;  /* 0x000000106d6d7819 */ /* 0x000fe200000006ff */
[C---:B------:R-:W-:Y:S01]  /*1340*/  FADD.FTZ R100, -R86.reuse, R106 ;  /* 0x0000006a56647221 */ /* 0x040fe20000010100 */
[C---:B------:R-:W-:Y:S01]  /*1350*/  FADD.FTZ R170, -R86.reuse, R137 ;  /* 0x0000008956aa7221 */ /* 0x040fe20000010100 */
[C---:B------:R-:W-:Y:S01]  /*1360*/  FADD.FTZ R166, -R86.reuse, R166 ;  /* 0x000000a656a67221 */ /* 0x040fe20000010100 */
[C---:B------:R-:W-:Y:S01]  /*1370*/  FADD.FTZ R106, -R86.reuse, R110 ;  /* 0x0000006e566a7221 */ /* 0x040fe20000010100 */
[----:B------:R-:W-:Y:S01]  /*1380*/  FMUL.FTZ R167, R167, UR19 ;  /* 0x00000013a7a77c20 */ /* 0x000fe20008410000 */
[C---:B------:R-:W-:Y:S01]  /*1390*/  FADD.FTZ R108, -R86.reuse, R150 ;  /* 0x00000096566c7221 */ /* 0x040fe20000010100 */
[C---:B------:R-:W-:Y:S01]  /*13a0*/  FADD.FTZ R137, -R86.reuse, R152 ;  /* 0x0000009856897221 */ /* 0x040fe20000010100 */
[C---:B------:R-:W-:Y:S01]  /*13b0*/  FADD.FTZ R104, -R86.reuse, R154 ;  /* 0x0000009a56687221 */ /* 0x040fe20000010100 */
[C---:B------:R-:W-:Y:S01]  /*13c0*/  FADD.FTZ R110, -R86.reuse, R111 ;  /* 0x0000006f566e7221 */ /* 0x040fe20000010100 */
[----:B------:R-:W-:Y:S01]  /*13d0*/  FADD.FTZ R138, -R86, R149 ;  /* 0x00000095568a7221 */ /* 0x000fe20000010100 */
        /* <DEDUP_REMOVED lines=19> */
[----:B------:R-:W-:Y:S01]  /*1510*/  SHF.L.U32 R96, R96, 0x10, RZ ;  /* 0x0000001060607819 */ /* 0x000fe200000006ff */
[----:B------:R-:W-:Y:S01]  /*1520*/  FADD.FTZ R34, R202, R34 ;  /* 0x00000022ca227221 */ /* 0x000fe20000010000 */
[C---:B------:R-:W-:Y:S01]  /*1530*/  PRMT R215, R114.reuse, 0x7632, R215 ;  /* 0x0000763272d77816 */ /* 0x040fe200000000d7 */
[-C--:B------:R-:W-:Y:S01]  /*1540*/  FFMA.FTZ R2, R167, R202.reuse, R2 ;  /* 0x000000caa7027223 */ /* 0x080fe20000010002 */
[----:B------:R-:W-:Y:S01]  /*1550*/  SHF.L.U32 R86, R114, 0x10, RZ ;  /* 0x0000001072567819 */ /* 0x000fe200000006ff */
[----:B------:R-:W-:Y:S01]  /*1560*/  FMUL.FTZ R166, R166, UR19 ;  /* 0x00000013a6a67c20 */ /* 0x000fe20008410000 */
[----:B------:R-:W-:Y:S01]  /*1570*/  SHF.L.U32 R114, R135, 0x10, RZ ;  /* 0x0000001087727819 */ /* 0x000fe200000006ff */
[----:B------:R-:W-:Y:S01]  /*1580*/  FMUL.FTZ R202, R252, R202 ;  /* 0x000000cafcca7220 */ /* 0x000fe20000410000 */
[----:B------:R-:W-:Y:S01]  /*1590*/  PRMT R92, R97, 0x7632, R92 ;  /* 0x00007632615c7816 */ /* 0x000fe2000000005c */
[----:B------:R-:W-:Y:S01]  /*15a0*/  FMUL.FTZ R199, R199, UR19 ;  /* 0x00000013c7c77c20 */ /* 0x000fe20008410000 */
[----:B------:R-:W-:Y:S01]  /*15b0*/  SHF.L.U32 R97, R97, 0x10, RZ ;  /* 0x0000001061617819 */ /* 0x000fe200000006ff */
[----:B------:R-:W-:Y:S01]  /*15c0*/  FADD.FTZ R42, R96, R42 ;  /* 0x0000002a602a7221 */ /* 0x000fe20000010000 */
[-C--:B------:R-:W-:Y:S01]  /*15d0*/  FFMA.FTZ R10, R166, R96.reuse, R10 ;  /* 0x00000060a60a7223 */ /* 0x080fe2000001000a */
[----:B------:R-:W-:Y:S01]  /*15e0*/  FMUL.FTZ R165, R244, R96 ;  /* 0x00000060f4a57220 */ /* 0x000fe20000410000 */
[----:B------:R-:W-:Y:S01]  /*15f0*/  FMUL.FTZ R164, R164, UR19 ;  /* 0x00000013a4a47c20 */ /* 0x000fe20008410000 */
[----:B------:R-:W-:Y:S01]  /*1600*/  FMUL.FTZ R201, R251, R114 ;  /* 0x00000072fbc97220 */ /* 0x000fe20000410000 */
[----:B------:R-:W-:Y:S01]  /*1610*/  FADD.FTZ R96, RZ, R202 ;  /* 0x000000caff607221 */ /* 0x000fe20000010000 */
[----:B------:R-:W-:Y:S01]  /*1620*/  PRMT R89, R112, 0x7632, R89 ;  /* 0x0000763270597816 */ /* 0x000fe20000000059 */
[----:B------:R-:W-:Y:S01]  /*1630*/  FADD.FTZ R36, R198, R36 ;  /* 0x00000024c6247221 */ /* 0x000fe20000010000 */
[----:B------:R-:W-:Y:S01]  /*1640*/  SHF.L.U32 R91, R112, 0x10, RZ ;  /* 0x00000010705b7819 */ /* 0x000fe200000006ff */
[-C--:B------:R-:W-:Y:S01]  /*1650*/  FFMA.FTZ R4, R199, R198.reuse, R4 ;  /* 0x000000c6c7047223 */ /* 0x080fe20000010004 */
[----:B------:R-:W-:Y:S01]  /*1660*/  SHF.L.U32 R112, R143, 0x10, RZ ;  /* 0x000000108f707819 */ /* 0x000fe200000006ff */
[----:B------:R-:W-:Y:S01]  /*1670*/  FADD.FTZ R44, R97, R44 ;  /* 0x0000002c612c7221 */ /* 0x000fe20000010000 */
[-C--:B------:R-:W-:Y:S01]  /*1680*/  FFMA.FTZ R12, R164, R97.reuse, R12 ;  /* 0x00000061a40c7223 */ /* 0x080fe2000001000c */
[----:B------:R-:W-:Y:S01]  /*1690*/  FMUL.FTZ R162, R242, R97 ;  /* 0x00000061f2a27220 */ /* 0x000fe20000410000 */
[----:B------:R-:W-:Y:S01]  /*16a0*/  FMUL.FTZ R198, R250, R198 ;  /* 0x000000c6fac67220 */ /* 0x000fe20000410000 */
[----:B------:R-:W-:Y:S01]  /*16b0*/  FADD.FTZ R97, R201, R96 ;  /* 0x00000060c9617221 */ /* 0x000fe20000010000 */
[----:B------:R-:W-:Y:S01]  /*16c0*/  FMUL.FTZ R195, R195, UR19 ;  /* 0x00000013c3c37c20 */ /* 0x000fe20008410000 */
[----:B------:R-:W-:-:S02]  /*16d0*/  FMUL.FTZ R169, R249, R112 ;  /* 0x00000070f9a97220 */ /* 0x000fc40000410000 */
[----:B------:R-:W-:Y:S01]  /*16e0*/  FADD.FTZ R96, R198, R97 ;  /* 0x00000061c6607221 */ /* 0x000fe20000010000 */
[----:B------:R-:W-:Y:S01]  /*16f0*/  SHF.L.U32 R194, R141, 0x10, RZ ;  /* 0x000000108dc27819 */ /* 0x000fe200000006ff */
[----:B------:R-:W-:Y:S01]  /*1700*/  FADD.FTZ R38, R196, R38 ;  /* 0x00000026c4267221 */ /* 0x000fe20000010000 */
[-C--:B------:R-:W-:Y:S01]  /*1710*/  FFMA.FTZ R6, R195, R196.reuse, R6 ;  /* 0x000000c4c3067223 */ /* 0x080fe20000010006 */
[----:B------:R-:W-:Y:S01]  /*1720*/  FMUL.FTZ R170, R170, UR19 ;  /* 0x00000013aaaa7c20 */ /* 0x000fe20008410000 */
[----:B------:R-:W-:Y:S01]  /*1730*/  FMUL.FTZ R196, R248, R196 ;  /* 0x000000c4f8c47220 */ /* 0x000fe20000410000 */
[----:B------:R-:W-:Y:S01]  /*1740*/  FADD.FTZ R97, R169, R96 ;  /* 0x00000060a9617221 */ /* 0x000fe20000010000 */
[----:B------:R-:W-:Y:S01]  /*1750*/  FMUL.FTZ R197, R197, UR19 ;  /* 0x00000013c5c57c20 */ /* 0x000fe20008410000 */
[C---:B------:R-:W-:Y:S01]  /*1760*/  PRMT R85, R99.reuse, 0x7632, R85 ;  /* 0x0000763263557816 */ /* 0x040fe20000000055 */
[----:B------:R-:W-:Y:S01]  /*1770*/  FMUL.FTZ R172, R172, UR19 ;  /* 0x00000013acac7c20 */ /* 0x000fe20008410000 */
[----:B------:R-:W-:Y:S01]  /*1780*/  FADD.FTZ R39, R194, R39 ;  /* 0x00000027c2277221 */ /* 0x000fe20000010000 */
[-C--:B------:R-:W-:Y:S01]  /*1790*/  FFMA.FTZ R7, R170, R194.reuse, R7 ;  /* 0x000000c2aa077223 */ /* 0x080fe20000010007 */
[----:B------:R-:W-:Y:S01]  /*17a0*/  SHF.L.U32 R99, R99, 0x10, RZ ;  /* 0x0000001063637819 */ /* 0x000fe200000006ff */
[----:B------:R-:W-:Y:S01]  /*17b0*/  FMUL.FTZ R194, R247, R194 ;  /* 0x000000c2f7c27220 */ /* 0x000fe20000410000 */
[----:B------:R-:W-:Y:S01]  /*17c0*/  FADD.FTZ R97, R196, R97 ;  /* 0x00000061c4617221 */ /* 0x000fe20000010000 */
[----:B------:R-:W-:Y:S01]  /*17d0*/  FADD.FTZ R37, R112, R37 ;  /* 0x0000002570257221 */ /* 0x000fe20000010000 */
[----:B------:R-:W-:Y:S01]  /*17e0*/  FFMA.FTZ R5, R197, R112, R5 ;  /* 0x00000070c5057223 */ /* 0x000fe20000010005 */
[----:B------:R-:W-:Y:S01]  /*17f0*/  FMUL.FTZ R160, R160, UR19 ;  /* 0x00000013a0a07c20 */ /* 0x000fe20008410000 */
[----:B------:R-:W-:Y:S01]  /*1800*/  SHF.L.U32 R192, R139, 0x10, RZ ;  /* 0x000000108bc07819 */ /* 0x000fe200000006ff */
[----:B------:R-:W-:Y:S01]  /*1810*/  FMUL.FTZ R112, R108, UR19 ;  /* 0x000000136c707c20 */ /* 0x000fe20008410000 */
[----:B------:R-:W-:Y:S01]  /*1820*/  FADD.FTZ R40, R193, R40 ;  /* 0x00000028c1287221 */ /* 0x000fe20000010000 */
[-C--:B------:R-:W-:Y:S01]  /*1830*/  FFMA.FTZ R8, R172, R193.reuse, R8 ;  /* 0x000000c1ac087223 */ /* 0x080fe20000010008 */
[----:B------:R-:W-:Y:S01]  /*1840*/  FMUL.FTZ R191, R191, UR19 ;  /* 0x00000013bfbf7c20 */ /* 0x000fe20008410000 */
[----:B------:R-:W-:Y:S01]  /*1850*/  SHF.L.U32 R108, R90, 0x10, RZ ;  /* 0x000000105a6c7819 */ /* 0x000fe200000006ff */
[----:B------:R-:W-:Y:S01]  /*1860*/  FMUL.FTZ R193, R246, R193 ;  /* 0x000000c1f6c17220 */ /* 0x000fe20000410000 */
[----:B------:R-:W-:Y:S01]  /*1870*/  FADD.FTZ R90, R194, R97 ;  /* 0x00000061c25a7221 */ /* 0x000fe20000010000 */
[----:B------:R-:W-:Y:S01]  /*1880*/  FADD.FTZ R116, R99, R116 ;  /* 0x0000007463747221 */ /* 0x000fe20000010000 */
[-C--:B------:R-:W-:Y:S01]  /*1890*/  FFMA.FTZ R16, R160, R99.reuse, R16 ;  /* 0x00000063a0107223 */ /* 0x080fe20000010010 */
[----:B------:R-:W-:Y:S01]  /*18a0*/  FMUL.FTZ R159, R238, R99 ;  /* 0x00000063ee9f7220 */ /* 0x000fe20000410000 */
[----:B------:R-:W-:Y:S01]  /*18b0*/  SHF.L.U32 R99, R93, 0x10, RZ ;  /* 0x000000105d637819 */ /* 0x000fe200000006ff */
[----:B------:R-:W-:Y:S01]  /*18c0*/  FADD.FTZ R41, R192, R41 ;  /* 0x00000029c0297221 */ /* 0x000fe20000010000 */
[----:B------:R-:W-:Y:S01]  /*18d0*/  FMUL.FTZ R200, R200, UR19 ;  /* 0x00000013c8c87c20 */ /* 0x000fe20008410000 */
[----:B------:R-:W-:Y:S01]  /*18e0*/  FFMA.FTZ R9, R191, R192, R9 ;  /* 0x000000c0bf097223 */ /* 0x000fe20000010009 */
[----:B------:R-:W-:Y:S01]  /*18f0*/  FFMA.FTZ R93, R167, R202, RZ ;  /* 0x000000caa75d7223 */ /* 0x000fe200000100ff */
[----:B------:R-:W-:Y:S01]  /*1900*/  FMUL.FTZ R192, R245, R192 ;  /* 0x000000c0f5c07220 */ /* 0x000fe20000410000 */
[----:B------:R-:W-:Y:S01]  /*1910*/  FADD.FTZ R97, R193, R90 ;  /* 0x0000005ac1617221 */ /* 0x000fe20000010000 */
[----:B------:R-:W-:-:S02]  /*1920*/  IMAD.U32 R94, R94, 0x10000, RZ ;  /* 0x000100005e5e7824 */ /* 0x000fc400078e00ff */
[----:B------:R-:W-:Y:S01]  /*1930*/  FFMA.FTZ R90, R200, R201, R93 ;  /* 0x000000c9c85a7223 */ /* 0x000fe2000001005d */
[----:B------:R-:W-:Y:S01]  /*1940*/  FADD.FTZ R96, R192, R97 ;  /* 0x00000061c0607221 */ /* 0x000fe20000010000 */
[----:B------:R-:W-:Y:S02]  /*1950*/  FMUL.FTZ R157, R243, R94 ;  /* 0x0000005ef39d7220 */ /* 0x000fe40000410000 */
[----:B------:R-:W-:Y:S01]  /*1960*/  FFMA.FTZ R90, R199, R198, R90 ;  /* 0x000000c6c75a7223 */ /* 0x000fe2000001005a */
[----:B------:R-:W-:Y:S01]  /*1970*/  FADD.FTZ R96, R165, R96 ;  /* 0x00000060a5607221 */ /* 0x000fe20000010000 */
[----:B------:R-:W-:Y:S02]  /*1980*/  SHF.L.U32 R92, R92, 0x10, RZ ;  /* 0x000000105c5c7819 */ /* 0x000fe400000006ff */
[----:B------:R-:W-:Y:S01]  /*1990*/  FFMA.FTZ R90, R197, R169, R90 ;  /* 0x000000a9c55a7223 */ /* 0x000fe2000001005a */
[----:B------:R-:W-:Y:S01]  /*19a0*/  FADD.FTZ R97, R157, R96 ;  /* 0x000000609d617221 */ /* 0x000fe20000010000 */
[----:B------:R-:W-:Y:S01]  /*19b0*/  FMUL.FTZ R163, R163, UR19 ;  /* 0x00000013a3a37c20 */ /* 0x000fe20008410000 */
[----:B------:R-:W-:Y:S01]  /*19c0*/  FMUL.FTZ R156, R156, UR19 ;  /* 0x000000139c9c7c20 */ /* 0x000fe20008410000 */
[----:B------:R-:W-:Y:S01]  /*19d0*/  FFMA.FTZ R93, R195, R196, R90 ;  /* 0x000000c4c35d7223 */ /* 0x000fe2000001005a */
[-C--:B------:R-:W-:Y:S01]  /*19e0*/  FMUL.FTZ R155, R241, R92.reuse ;  /* 0x0000005cf19b7220 */ /* 0x080fe20000410000 */
[----:B------:R-:W-:Y:S01]  /*19f0*/  FADD.FTZ R90, R162, R97 ;  /* 0x00000061a25a7221 */ /* 0x000fe20000010000 */
[----:B------:R-:W-:Y:S01]  /*1a00*/  SHF.L.U32 R87, R87, 0x10, RZ ;  /* 0x0000001057577819 */ /* 0x000fe200000006ff */
[----:B------:R-:W-:Y:S01]  /*1a10*/  FADD.FTZ R46, R161, R46 ;  /* 0x0000002ea12e7221 */ /* 0x000fe20000010000 */
[-C--:B------:R-:W-:Y:S01]  /*1a20*/  FFMA.FTZ R14, R163, R161.reuse, R14 ;  /* 0x000000a1a30e7223 */ /* 0x080fe2000001000e */
[----:B------:R-:W-:Y:S01]  /*1a30*/  FADD.FTZ R45, R92, R45 ;  /* 0x0000002d5c2d7221 */ /* 0x000fe20000010000 */
[----:B------:R-:W-:Y:S01]  /*1a40*/  FFMA.FTZ R13, R156, R92, R13 ;  /* 0x0000005c9c0d7223 */ /* 0x000fe2000001000d */
        /* <DEDUP_REMOVED lines=9> */
[----:B------:R-:W-:Y:S01]  /*1ae0*/  SHF.L.U32 R85, R85, 0x10, RZ ;  /* 0x0000001055557819 */ /* 0x000fe200000006ff */
[----:B------:R-:W-:Y:S01]  /*1af0*/  FFMA.FTZ R87, R191, R192, R90 ;  /* 0x000000c0bf577223 */ /* 0x000fe2000001005a */
[----:B------:R-:W-:Y:S01]  /*1b00*/  FADD.FTZ R92, R153, R92 ;  /* 0x0000005c995c7221 */ /* 0x000fe20000010000 */
[----:B------:R-:W-:-:S02]  /*1b10*/  FMUL.FTZ R158, R158, UR19 ;  /* 0x000000139e9e7c20 */ /* 0x000fc40008410000 */
[----:B------:R-:W-:Y:S01]  /*1b20*/  FFMA.FTZ R87, R166, R165, R87 ;  /* 0x000000a5a6577223 */ /* 0x000fe20000010057 */
[----:B------:R-:W-:Y:S01]  /*1b30*/  FMUL.FTZ R151, R237, R85 ;  /* 0x00000055ed977220 */ /* 0x000fe20000410000 */
[----:B------:R-:W-:Y:S01]  /*1b40*/  FADD.FTZ R92, R159, R92 ;  /* 0x0000005c9f5c7221 */ /* 0x000fe20000010000 */
[C---:B------:R-:W-:Y:S01]  /*1b50*/  PRMT R88, R113.reuse, 0x7632, R88 ;  /* 0x0000763271587816 */ /* 0x040fe20000000058 */
[----:B------:R-:W-:Y:S01]  /*1b60*/  FFMA.FTZ R87, R158, R157, R87 ;  /* 0x0000009d9e577223 */ /* 0x000fe20000010057 */
[----:B------:R-:W-:Y:S01]  /*1b70*/  SHF.L.U32 R98, R113, 0x10, RZ ;  /* 0x0000001071627819 */ /* 0x000fe200000006ff */
[----:B------:R-:W-:Y:S01]  /*1b80*/  FMUL.FTZ R113, R236, R101 ;  /* 0x00000065ec717220 */ /* 0x000fe20000410000 */
[----:B------:R-:W-:Y:S01]  /*1b90*/  SHF.L.U32 R95, R95, 0x10, RZ ;  /* 0x000000105f5f7819 */ /* 0x000fe200000006ff */
[----:B------:R-:W-:Y:S01]  /*1ba0*/  FADD.FTZ R92, R151, R92 ;  /* 0x0000005c975c7221 */ /* 0x000fe20000010000 */
[----:B------:R-:W-:Y:S01]  /*1bb0*/  FMUL.FTZ R135, R103, UR19 ;  /* 0x0000001367877c20 */ /* 0x000fe20008410000 */
[----:B------:R-:W-:-:S02]  /*1bc0*/  FFMA.FTZ R87, R164, R162, R87 ;  /* 0x000000a2a4577223 */ /* 0x000fc40000010057 */
[----:B------:R-:W-:Y:S01]  /*1bd0*/  FMUL.FTZ R139, R235, R95 ;  /* 0x0000005feb8b7220 */ /* 0x000fe20000410000 */
[----:B------:R-:W-:Y:S01]  /*1be0*/  FADD.FTZ R92, R113, R92 ;  /* 0x0000005c715c7221 */ /* 0x000fe20000010000 */
[----:B------:R-:W-:Y:S01]  /*1bf0*/  FMUL.FTZ R152, R152, UR19 ;  /* 0x0000001398987c20 */ /* 0x000fe20008410000 */
[----:B------:R-:W-:Y:S01]  /*1c00*/  FADD.FTZ R120, R136, R120 ;  /* 0x0000007888787221 */ /* 0x000fe20000010000 */
[-C--:B------:R-:W-:Y:S01]  /*1c10*/  FFMA.FTZ R20, R135, R136.reuse, R20 ;  /* 0x0000008887147223 */ /* 0x080fe20000010014 */
[----:B------:R-:W-:Y:S01]  /*1c20*/  FFMA.FTZ R90, R156, R155, R87 ;  /* 0x0000009b9c5a7223 */ /* 0x000fe20000010057 */
[----:B------:R-:W-:Y:S01]  /*1c30*/  FMUL.FTZ R136, R234, R136 ;  /* 0x00000088ea887220 */ /* 0x000fe20000410000 */
[----:B------:R-:W-:Y:S01]  /*1c40*/  FADD.FTZ R87, R139, R92 ;  /* 0x0000005c8b577221 */ /* 0x000fe20000010000 */
[----:B------:R-:W-:Y:S01]  /*1c50*/  FADD.FTZ R117, R85, R117 ;  /* 0x0000007555757221 */ /* 0x000fe20000010000 */
[----:B------:R-:W-:Y:S01]  /*1c60*/  FFMA.FTZ R17, R152, R85, R17 ;  /* 0x0000005598117223 */ /* 0x000fe20000010011 */
[----:B------:R-:W-:Y:S01]  /*1c70*/  FMUL.FTZ R137, R137, UR19 ;  /* 0x0000001389897c20 */ /* 0x000fe20008410000 */
[----:B------:R-:W-:Y:S01]  /*1c80*/  SHF.L.U32 R109, R84, 0x10, RZ ;  /* 0x00000010546d7819 */ /* 0x000fe200000006ff */
[----:B------:R-:W-:Y:S01]  /*1c90*/  FFMA.FTZ R85, R163, R161, R90 ;  /* 0x000000a1a3557223 */ /* 0x000fe2000001005a */
[----:B------:R-:W-:Y:S01]  /*1ca0*/  FADD.FTZ R84, R136, R87 ;  /* 0x0000005788547221 */ /* 0x000fe20000010000 */
[----:B------:R-:W-:Y:S01]  /*1cb0*/  FMUL.FTZ R141, R233, R99 ;  /* 0x00000063e98d7220 */ /* 0x000fe20000410000 */
[----:B------:R-:W-:Y:S01]  /*1cc0*/  FADD.FTZ R122, R140, R122 ;  /* 0x0000007a8c7a7221 */ /* 0x000fe20000010000 */
[-C--:B------:R-:W-:Y:S01]  /*1cd0*/  FFMA.FTZ R22, R137, R140.reuse, R22 ;  /* 0x0000008c89167223 */ /* 0x080fe20000010016 */
[----:B------:R-:W-:Y:S01]  /*1ce0*/  FFMA.FTZ R85, R154, R153, R85 ;  /* 0x000000999a557223 */ /* 0x000fe20000010055 */
[----:B------:R-:W-:Y:S01]  /*1cf0*/  FMUL.FTZ R140, R232, R140 ;  /* 0x0000008ce88c7220 */ /* 0x000fe20000410000 */
[----:B------:R-:W-:Y:S01]  /*1d00*/  FADD.FTZ R87, R141, R84 ;  /* 0x000000548d577221 */ /* 0x000fe20000010000 */
[----:B------:R-:W-:Y:S01]  /*1d10*/  FMUL.FTZ R144, R144, UR19 ;  /* 0x0000001390907c20 */ /* 0x000fe20008410000 */
[----:B------:R-:W-:Y:S01]  /*1d20*/  FFMA.FTZ R85, R160, R159, R85 ;  /* 0x0000009fa0557223 */ /* 0x000fe20000010055 */
[----:B------:R-:W-:Y:S01]  /*1d30*/  FMUL.FTZ R145, R231, R108 ;  /* 0x0000006ce7917220 */ /* 0x000fe20000410000 */
[----:B------:R-:W-:Y:S01]  /*1d40*/  FADD.FTZ R84, R140, R87 ;  /* 0x000000578c547221 */ /* 0x000fe20000010000 */
        /* <DEDUP_REMOVED lines=9> */
[----:B------:R-:W-:Y:S01]  /*1de0*/  SHF.L.U32 R89, R89, 0x10, RZ ;  /* 0x0000001059597819 */ /* 0x000fe200000006ff */
[----:B------:R-:W-:Y:S01]  /*1df0*/  FFMA.FTZ R84, R138, R139, R85 ;  /* 0x0000008b8a547223 */ /* 0x000fe20000010055 */
[----:B------:R-:W-:Y:S01]  /*1e00*/  FMUL.FTZ R92, R228, R91 ;  /* 0x0000005be45c7220 */ /* 0x000fe20000410000 */
[----:B------:R-:W-:-:S02]  /*1e10*/  FADD.FTZ R93, R147, R90 ;  /* 0x0000005a935d7221 */ /* 0x000fc40000010000 */
[----:B------:R-:W-:Y:S02]  /*1e20*/  FFMA.FTZ R85, R135, R136, R84 ;  /* 0x0000008887557223 */ /* 0x000fe40000010054 */
[----:B------:R-:W-:Y:S01]  /*1e30*/  FADD.FTZ R84, R92, R93 ;  /* 0x0000005d5c547221 */ /* 0x000fe20000010000 */
[----:B------:R-:W-:Y:S01]  /*1e40*/  FMUL.FTZ R93, R227, R89 ;  /* 0x00000059e35d7220 */ /* 0x000fe20000410000 */
[----:B------:R-:W-:Y:S01]  /*1e50*/  FMUL.FTZ R148, R148, UR19 ;  /* 0x0000001394947c20 */ /* 0x000fe20008410000 */
[----:B------:R-:W-:Y:S01]  /*1e60*/  FADD.FTZ R43, R94, R43 ;  /* 0x0000002b5e2b7221 */ /* 0x000fe20000010000 */
[----:B------:R-:W-:Y:S01]  /*1e70*/  FFMA.FTZ R11, R158, R94, R11 ;  /* 0x0000005e9e0b7223 */ /* 0x000fe2000001000b */
[----:B------:R-:W-:Y:S01]  /*1e80*/  SHF.L.U32 R88, R88, 0x10, RZ ;  /* 0x0000001058587819 */ /* 0x000fe200000006ff */
[----:B------:R-:W-:Y:S01]  /*1e90*/  FADD.FTZ R84, R84, R93 ;  /* 0x0000005d54547221 */ /* 0x000fe20000010000 */
[----:B------:R-:W-:Y:S01]  /*1ea0*/  FMUL.FTZ R94, R226, R98 ;  /* 0x00000062e25e7220 */ /* 0x000fe20000410000 */
[----:B------:R-:W-:Y:S01]  /*1eb0*/  FFMA.FTZ R90, R148, R141, R85 ;  /* 0x0000008d945a7223 */ /* 0x000fe20000010055 */
[----:B------:R-:W-:Y:S01]  /*1ec0*/  FADD.FTZ R119, R95, R119 ;  /* 0x000000775f777221 */ /* 0x000fe20000010000 */
[----:B------:R-:W-:Y:S01]  /*1ed0*/  FFMA.FTZ R19, R138, R95, R19 ;  /* 0x0000005f8a137223 */ /* 0x000fe20000010013 */
[----:B------:R-:W-:Y:S01]  /*1ee0*/  FADD.FTZ R84, R84, R94 ;  /* 0x0000005e54547221 */ /* 0x000fe20000010000 */
[----:B------:R-:W-:Y:S01]  /*1ef0*/  FMUL.FTZ R95, R225, R88 ;  /* 0x00000058e15f7220 */ /* 0x000fe20000410000 */
[----:B------:R-:W-:Y:S01]  /*1f00*/  FMUL.FTZ R149, R149, UR19 ;  /* 0x0000001395957c20 */ /* 0x000fe20008410000 */
[----:B------:R-:W-:Y:S01]  /*1f10*/  FFMA.FTZ R90, R137, R140, R90 ;  /* 0x0000008c895a7223 */ /* 0x000fe2000001005a */
        /* <DEDUP_REMOVED lines=8> */
[----:B------:R-:W-:Y:S01]  /*1fa0*/  FMUL.FTZ R150, R150, UR19 ;  /* 0x0000001396967c20 */ /* 0x000fe20008410000 */
[----:B------:R-:W-:Y:S01]  /*1fb0*/  FFMA.FTZ R90, R144, R146, R90 ;  /* 0x00000092905a7223 */ /* 0x000fe2000001005a */
[----:B------:R-:W-:Y:S01]  /*1fc0*/  FADD.FTZ R118, R101, R118 ;  /* 0x0000007665767221 */ /* 0x000fe20000010000 */
[----:B------:R-:W-:Y:S01]  /*1fd0*/  FFMA.FTZ R18, R112, R101, R18 ;  /* 0x0000006570127223 */ /* 0x000fe20000010012 */
[----:B------:R-:W-:Y:S01]  /*1fe0*/  SHF.L.U32 R216, R216, 0x10, RZ ;  /* 0x00000010d8d87819 */ /* 0x000fe200000006ff */
[----:B------:R-:W-:Y:S01]  /*1ff0*/  FADD.FTZ R84, R84, R97 ;  /* 0x0000006154547221 */ /* 0x000fe20000010000 */
[----:B------:R-:W-:Y:S01]  /*2000*/  FMUL.FTZ R101, R222, R87 ;  /* 0x00000057de657220 */ /* 0x000fe20000410000 */
[----:B------:R-:W-:Y:S01]  /*2010*/  FMUL.FTZ R100, R100, UR19 ;  /* 0x0000001364647c20 */ /* 0x000fe20008410000 */
[----:B------:R-:W-:Y:S01]  /*2020*/  FFMA.FTZ R90, R150, R147, R90 ;  /* 0x00000093965a7223 */ /* 0x000fe2000001005a */
[----:B------:R-:W-:Y:S01]  /*2030*/  FMUL.FTZ R103, R221, R216 ;  /* 0x000000d8dd677220 */ /* 0x000fe20000410000 */
[----:B------:R-:W-:Y:S01]  /*2040*/  FADD.FTZ R84, R84, R101 ;  /* 0x0000006554547221 */ /* 0x000fe20000010000 */
[----:B------:R-:W-:Y:S01]  /*2050*/  FMUL.FTZ R102, R102, UR19 ;  /* 0x0000001366667c20 */ /* 0x000fe20008410000 */
[----:B------:R-:W-:Y:S01]  /*2060*/  FFMA.FTZ R90, R100, R92, R90 ;  /* 0x0000005c645a7223 */ /* 0x000fe2000001005a */
[----:B------:R-:W-:Y:S01]  /*2070*/  FMUL.FTZ R104, R104, UR19 ;  /* 0x0000001368687c20 */ /* 0x000fe20008410000 */
[----:B------:R-:W-:-:S02]  /*2080*/  FADD.FTZ R84, R84, R103 ;  /* 0x0000006754547221 */ /* 0x000fc40000010000 */
[----:B------:R-:W-:Y:S01]  /*2090*/  FFMA.FTZ R90, R102, R93, R90 ;  /* 0x0000005d665a7223 */ /* 0x000fe2000001005a */
[----:B------:R-:W-:Y:S02]  /*20a0*/  FMUL.FTZ R105, R105, UR19 ;  /* 0x0000001369697c20 */ /* 0x000fe40008410000 */
[----:B------:R-:W0:Y:S01]  /*20b0*/  SHFL.DOWN PT, R85, R84, 0x10, 0x1f ;  /* 0x0a001f0054557f89 */ /* 0x000e2200000e0000 */
[----:B------:R-:W-:Y:S01]  /*20c0*/  FFMA.FTZ R90, R104, R94, R90 ;  /* 0x0000005e685a7223 */ /* 0x000fe2000001005a */
[----:B------:R-:W-:-:S03]  /*20d0*/  FMUL.FTZ R106, R106, UR19 ;  /* 0x000000136a6a7c20 */ /* 0x000fc60008410000 */
[----:B------:R-:W-:Y:S01]  /*20e0*/  FFMA.FTZ R90, R105, R95, R90 ;  /* 0x0000005f695a7223 */ /* 0x000fe2000001005a */
[----:B------:R-:W-:-:S03]  /*20f0*/  FMUL.FTZ R107, R107, UR19 ;  /* 0x000000136b6b7c20 */ /* 0x000fc60008410000 */
[----:B------:R-:W-:Y:S01]  /*2100*/  FFMA.FTZ R90, R106, R96, R90 ;  /* 0x000000606a5a7223 */ /* 0x000fe2000001005a */
[----:B------:R-:W-:-:S03]  /*2110*/  FMUL.FTZ R110, R110, UR19 ;  /* 0x000000136e6e7c20 */ /* 0x000fc60008410000 */
[----:B------:R-:W-:Y:S01]  /*2120*/  FFMA.FTZ R90, R107, R97, R90 ;  /* 0x000000616b5a7223 */ /* 0x000fe2000001005a */
[----:B------:R-:W-:-:S03]  /*2130*/  FMUL.FTZ R111, R111, UR19 ;  /* 0x000000136f6f7c20 */ /* 0x000fc60008410000 */
[----:B------:R-:W-:-:S04]  /*2140*/  FFMA.FTZ R90, R110, R101, R90 ;  /* 0x000000656e5a7223 */ /* 0x000fc8000001005a */
[----:B------:R-:W-:Y:S01]  /*2150*/  FFMA.FTZ R90, R111, R103, R90 ;  /* 0x000000676f5a7223 */ /* 0x000fe2000001005a */
[----:B0-----:R-:W-:-:S04]  /*2160*/  FADD.FTZ R85, R84, R85 ;  /* 0x0000005554557221 */ /* 0x001fc80000010000 */
[----:B------:R-:W0:Y:S02]  /*2170*/  SHFL.DOWN PT, R84, R90, 0x10, 0x1f ;  /* 0x0a001f005a547f89 */ /* 0x000e2400000e0000 */
[----:B0-----:R-:W-:Y:S02]  /*2180*/  FADD.FTZ R90, R90, R84 ;  /* 0x000000545a5a7221 */ /* 0x001fe40000010000 */
[----:B------:R-:W0:Y:S02]  /*2190*/  SHFL.DOWN PT, R84, R85, 0x8, 0x1f ;  /* 0x09001f0055547f89 */ /* 0x000e2400000e0000 */
[----:B0-----:R-:W-:Y:S02]  /*21a0*/  FADD.FTZ R85, R85, R84 ;  /* 0x0000005455557221 */ /* 0x001fe40000010000 */
[----:B------:R-:W0:Y:S02]  /*21b0*/  SHFL.DOWN PT, R84, R90, 0x8, 0x1f ;  /* 0x09001f005a547f89 */ /* 0x000e2400000e0000 */
[----:B0-----:R-:W-:-:S02]  /*21c0*/  FADD.FTZ R90, R90, R84 ;  /* 0x000000545a5a7221 */ /* 0x001fc40000010000 */
        /* <DEDUP_REMOVED lines=10> */
[----:B------:R-:W0:Y:S01]  /*2270*/  SHFL.DOWN PT, R90, R85, 0x1, 0x1f ;  /* 0x08201f00555a7f89 */ /* 0x000e2200000e0000 */
[----:B-1----:R-:W-:Y:S01]  /*2280*/  @UP0 UIMAD.WIDE UR4, UR6, 0x2, UR4 ;  /* 0x00000002060408a5 */ /* 0x002fe2000f8e0204 */
[----:B0-----:R-:W-:-:S05]  /*2290*/  FADD.FTZ R85, R85, R90 ;  /* 0x0000005a55557221 */ /* 0x001fca0000010000 */
[----:B------:R0:W-:Y:S01]  /*22a0*/  @!P1 STS.64 [R142], R84 ;  /* 0x000000548e009388 */ /* 0x0001e20000000a00 */
[----:B------:R-:W-:Y:S02]  /*22b0*/  PLOP3.LUT P1, PT, PT, PT, UP0, 0x80, 0x8 ;  /* 0x000000000008781c */ /* 0x000fe40003f2f008 */
[----:B0-----:R-:W-:Y:S02]  /*22c0*/  MOV R84, UR4 ;  /* 0x0000000400547c02 */ /* 0x001fe40008000f00 */
[----:B------:R-:W-:-:S09]  /*22d0*/  MOV R85, UR5 ;  /* 0x0000000500557c02 */ /* 0x000fd20008000f00 */
[----:B------:R0:W2:Y:S01]  /*22e0*/  @P1 LDG.E.U16 R90, desc[UR12][R84.64] ;  /* 0x0000000c545a1981 */ /* 0x0000a2000c1e1500 */
[----:B------:R-:W-:-:S04]  /*22f0*/  ISETP.NE.U32.AND P0, PT, RZ, UR16, PT ;  /* 0x00000010ff007c0c */ /* 0x000fc8000bf05070 */
[----:B------:R-:W-:-:S13]  /*2300*/  ISETP.NE.AND.EX P0, PT, RZ, UR17, PT, P0 ;  /* 0x00000011ff007c0c */ /* 0x000fda000bf05300 */
[----:B0-----:R-:W0:Y:S02]  /*2310*/  @P0 LDC.64 R84, c[0x0][0x438] ;  /* 0x00010e00ff540b82 */ /* 0x001e240000000a00 */
[----:B0-----:R-:W-:-:S05]  /*2320*/  @P0 IMAD.WIDE.U32 R84, R133, 0x10, R84 ;  /* 0x0000001085540825 */ /* 0x001fca00078e0054 */
[----:B-----5:R0:W5:Y:S02]  /*2330*/  @P0 LDG.E.128 R64, desc[UR12][R84.64] ;  /* 0x0000000c54400981 */ /* 0x020164000c1e1d00 */
[----:B0-----:R-:W0:Y:S02]  /*2340*/  @P0 LDC.64 R84, c[0x0][0x438] ;  /* 0x00010e00ff540b82 */ /* 0x001e240000000a00 */
[----:B0-----:R-:W-:-:S05]  /*2350*/  @P0 IMAD.WIDE.U32 R84, R132, 0x10, R84 ;  /* 0x0000001084540825 */ /* 0x001fca00078e0054 */
[----:B------:R0:W5:Y:S02]  /*2360*/  @P0 LDG.E.128 R68, desc[UR12][R84.64] ;  /* 0x0000000c54440981 */ /* 0x000164000c1e1d00 */
[----:B0-----:R-:W0:Y:S02]  /*2370*/  @P0 LDC.64 R84, c[0x0][0x438] ;  /* 0x00010e00ff540b82 */ /* 0x001e240000000a00 */
[----:B0-----:R-:W-:-:S05]  /*2380*/  @P0 IMAD.WIDE.U32 R84, R134, 0x10, R84 ;  /* 0x0000001086540825 */ /* 0x001fca00078e0054 */
[----:B------:R0:W5:Y:S02]  /*2390*/  @P0 LDG.E.128 R72, desc[UR12][R84.64] ;  /* 0x0000000c54480981 */ /* 0x000164000c1e1d00 */
[----:B0-----:R-:W0:Y:S02]  /*23a0*/  @P0 LDC.64 R84, c[0x0][0x438] ;  /* 0x00010e00ff540b82 */ /* 0x001e240000000a00 */
[----:B0-----:R-:W-:-:S05]  /*23b0*/  @P0 IMAD.WIDE.U32 R84, R0, 0x10, R84 ;  /* 0x0000001000540825 */ /* 0x001fca00078e0054 */
[----:B------:R0:W5:Y:S02]  /*23c0*/  @P0 LDG.E.128 R76, desc[UR12][R84.64] ;  /* 0x0000000c544c0981 */ /* 0x000164000c1e1d00 */
[----:B0-----:R-:W0:Y:S01]  /*23d0*/  LDC.64 R84, c[0x0][0x3b0] ;  /* 0x0000ec00ff547b82 */ /* 0x001e220000000a00 */
        /* <DEDUP_REMOVED lines=18> */
[----:B------:R-:W-:Y:S01]  /*2500*/  @!P2 IADD3 R171, PT, PT, R168, 0x8000, RZ ;  /* 0x00008000a8aba810 */ /* 0x000fe20007ffe0ff */
[----:B------:R-:W-:Y:S01]  /*2510*/  FADD.FTZ R217, R86, R217 ;  /* 0x000000d956d97221 */ /* 0x000fe20000010000 */
[----:B------:R-:W-:Y:S01]  /*2520*/  FFMA.FTZ R30, R106, R86, R30 ;  /* 0x000000566a1e7223 */ /* 0x000fe2000001001e */
[----:B------:R-:W-:Y:S01]  /*2530*/  FADD.FTZ R219, R87, R219 ;  /* 0x000000db57db7221 */ /* 0x000fe20000010000 */
[----:B------:R-:W-:Y:S01]  /*2540*/  FFMA.FTZ R32, R110, R87, R32 ;  /* 0x000000576e207223 */ /* 0x000fe20000010020 */
[----:B------:R-:W-:Y:S06]  /*2550*/  BAR.SYNC.DEFER_BLOCKING 0x0 ;  /* 0x0000000000007b1d */ /* 0x000fec0000010000 */
[----:B------:R-:W0:Y:S01]  /*2560*/  LDS.128 R84, [R171] ;  /* 0x00000000ab547984 */ /* 0x000e220000000c00 */
[----:B------:R-:W-:Y:S01]  /*2570*/  FADD.FTZ R212, R89, R212 ;  /* 0x000000d459d47221 */ /* 0x000fe20000010000 */
[----:B------:R-:W-:Y:S01]  /*2580*/  FFMA.FTZ R27, R102, R89, R27 ;  /* 0x00000059661b7223 */ /* 0x000fe2000001001b */
[C---:B------:R-:W-:Y:S01]  /*2590*/  IADD3 R89, PT, PT, R168.reuse, 0x8050, RZ ;  /* 0x00008050a8597810 */ /* 0x040fe20007ffe0ff */
[----:B------:R-:W-:-:S02]  /*25a0*/  @!P2 VIADD R89, R168, 0x8010 ;  /* 0x00008010a859a836 */ /* 0x000fc40000000000 */
[----:B------:R-:W-:Y:S01]  /*25b0*/  FADD.FTZ R214, R88, R214 ;  /* 0x000000d658d67221 */ /* 0x000fe20000010000 */
[----:B------:R-:W-:Y:S01]  /*25c0*/  FFMA.FTZ R29, R105, R88, R29 ;  /* 0x00000058691d7223 */ /* 0x000fe2000001001d */
[----:B0-----:R-:W-:Y:S01]  /*25d0*/  FADD.FTZ R84, RZ, R84 ;  /* 0x00000054ff547221 */ /* 0x001fe20000010000 */
[----:B------:R-:W-:-:S03]  /*25e0*/  FADD.FTZ R85, RZ, R85 ;  /* 0x00000055ff557221 */ /* 0x000fc60000010000 */
[----:B------:R-:W-:Y:S01]  /*25f0*/  FADD.FTZ R88, R86, R84 ;  /* 0x0000005456587221 */ /* 0x000fe20000010000 */
[----:B--2---:R-:W-:Y:S01]  /*2600*/  @P1 R2UR UR4, R90 ;  /* 0x000000005a0412ca */ /* 0x004fe200000e0000 */
[----:B------:R-:W-:Y:S02]  /*2610*/  FADD.FTZ R90, R87, R85 ;  /* 0x00000055575a7221 */ /* 0x000fe40000010000 */
[----:B------:R-:W0:Y:S02]  /*2620*/  LDS.128 R84, [R89] ;  /* 0x0000000059547984 */ /* 0x000e240000000c00 */
[----:B0-----:R-:W-:Y:S01]  /*2630*/  FADD.FTZ R88, R88, R84 ;  /* 0x0000005458587221 */ /* 0x001fe20000010000 */
[----:B------:R-:W-:Y:S01]  /*2640*/  IADD3 R84, PT, PT, R168, 0x8060, RZ ;  /* 0x00008060a8547810 */ /* 0x000fe20007ffe0ff */
[----:B------:R-:W-:Y:S01]  /*2650*/  FADD.FTZ R85, R90, R85 ;  /* 0x000000555a557221 */ /* 0x000fe20000010000 */
[----:B------:R-:W-:Y:S01]  /*2660*/  @!P2 IADD3 R84, PT, PT, R168, 0x8020, RZ ;  /* 0x00008020a854a810 */ /* 0x000fe20007ffe0ff */
[----:B------:R-:W-:-:S02]  /*2670*/  FADD.FTZ R88, R86, R88 ;  /* 0x0000005856587221 */ /* 0x000fc40000010000 */
[----:B------:R-:W-:-:S03]  /*2680*/  FADD.FTZ R89, R87, R85 ;  /* 0x0000005557597221 */ /* 0x000fc60000010000 */
[----:B------:R-:W0:Y:S01]  /*2690*/  LDS.128 R84, [R84] ;  /* 0x0000000054547984 */ /* 0x000e220000000c00 */
[----:B------:R-:W-:Y:S01]  /*26a0*/  FADD.FTZ R211, R91, R211 ;  /* 0x000000d35bd37221 */ /* 0x000fe20000010000 */
[----:B------:R-:W-:Y:S01]  /*26b0*/  FFMA.FTZ R26, R100, R91, R26 ;  /* 0x0000005b641a7223 */ /* 0x000fe2000001001a */
[----:B0-----:R-:W-:Y:S01]  /*26c0*/  FADD.FTZ R85, R89, R85 ;  /* 0x0000005559557221 */ /* 0x001fe20000010000 */
[C---:B------:R-:W-:Y:S02]  /*26d0*/  IADD3 R89, PT, PT, R168.reuse, 0x8070, RZ ;  /* 0x00008070a8597810 */ /* 0x040fe40007ffe0ff */
[----:B------:R-:W-:Y:S01]  /*26e0*/  @!P2 IADD3 R89, PT, PT, R168, 0x8030, RZ ;  /* 0x00008030a859a810 */ /* 0x000fe20007ffe0ff */
[----:B------:R-:W-:-:S05]  /*26f0*/  FADD.FTZ R84, R88, R84 ;  /* 0x0000005458547221 */ /* 0x000fca0000010000 */
[----:B------:R-:W0:Y:S01]  /*2700*/  LDS.128 R88, [R89] ;  /* 0x0000000059587984 */ /* 0x000e220000000c00 */
[----:B------:R-:W-:Y:S01]  /*2710*/  FADD.FTZ R85, R87, R85 ;  /* 0x0000005557557221 */ /* 0x000fe20000010000 */
[----:B------:R-:W-:Y:S01]  /*2720*/  FADD.FTZ R84, R86, R84 ;  /* 0x0000005456547221 */ /* 0x000fe20000010000 */
[----:B------:R-:W-:-:S04]  /*2730*/  UISETP.NE.U32.AND UP1, UPT, UR16, URZ, UPT ;  /* 0x000000ff1000728c */ /* 0x000fc8000bf25070 */
[----:B------:R-:W-:Y:S01]  /*2740*/  UISETP.NE.AND.EX UP1, UPT, UR17, URZ, UPT, UP1 ;  /* 0x000000ff1100728c */ /* 0x000fe2000bf25310 */
[----:B------:R-:W-:Y:S01]  /*2750*/  FADD.FTZ R218, R215, R218 ;  /* 0x000000dad7da7221 */ /* 0x000fe20000010000 */
[----:B------:R-:W-:Y:S01]  /*2760*/  FFMA.FTZ R31, R107, R215, R31 ;  /* 0x000000d76b1f7223 */ /* 0x000fe2000001001f */
[----:B------:R-:W-:Y:S01]  /*2770*/  FADD.FTZ R220, R216, R220 ;  /* 0x000000dcd8dc7221 */ /* 0x000fe20000010000 */
[----:B------:R-:W-:Y:S01]  /*2780*/  FFMA.FTZ R33, R111, R216, R33 ;  /* 0x000000d86f217223 */ /* 0x000fe20000010021 */
[----:B------:R-:W-:Y:S01]  /*2790*/  UMOV UR5, 0x3f800000 ;  /* 0x3f80000000057882 */ /* 0x000fe20000000000 */
[----:B------:R-:W-:Y:S01]  /*27a0*/  @UP0 USHF.L.U32 UR5, UR4, 0x10, URZ ;  /* 0x0000001004050899 */ /* 0x000fe200080006ff */
[----:B0-----:R-:W-:-:S04]  /*27b0*/  FADD.FTZ R85, R85, R89 ;  /* 0x0000005955557221 */ /* 0x001fc80000010000 */
[----:B------:R-:W-:Y:S01]  /*27c0*/  FADD.FTZ R85, R91, R85 ;  /* 0x000000555b557221 */ /* 0x000fe20000010000 */
[----:B------:R-:W-:-:S03]  /*27d0*/  FADD.FTZ R84, R84, R88 ;  /* 0x0000005854547221 */ /* 0x000fc60000010000 */
[----:B------:R-:W-:Y:S01]  /*27e0*/  FMUL.FTZ R85, R85, UR18 ;  /* 0x0000001255557c20 */ /* 0x000fe20008410000 */
[----:B------:R-:W-:-:S04]  /*27f0*/  FADD.FTZ R84, R90, R84 ;  /* 0x000000545a547221 */ /* 0x000fc80000010000 */
[----:B------:R-:W-:Y:S01]  /*2800*/  R2UR UR24, R85 ;  /* 0x00000000551872ca */ /* 0x000fe200000e0000 */
[----:B------:R-:W-:-:S05]  /*2810*/  FMUL.FTZ R84, R84, UR18 ;  /* 0x0000001254547c20 */ /* 0x000fca0008410000 */
[----:B------:R-:W-:Y:S01]  /*2820*/  FSEL R171, R84, RZ, !P3 ;  /* 0x000000ff54ab7208 */ /* 0x000fe20005800000 */
[----:B------:R-:W-:Y:S08]  /*2830*/  BRA.U UP1, `(.L_x_951) ;  /* 0x0000003901247547 */ /* 0x000ff0000b800000 */
[----:B------:R-:W0:Y:S01]  /*2840*/  LDC.64 R84, c[0x0][0x390] ;  /* 0x0000e400ff547b82 */ /* 0x000e220000000a00 */
[----:B------:R-:W-:-:S04]  /*2850*/  ISETP.NE.U32.AND P0, PT, RZ, UR20, PT ;  /* 0x00000014ff007c0c */ /* 0x000fc8000bf05070 */
[----:B------:R-:W-:Y:S02]  /*2860*/  ISETP.NE.AND.EX P0, PT, RZ, UR21, PT, P0 ;  /* 0x00000015ff007c0c */ /* 0x000fe4000bf05300 */
[----:B------:R-:W-:Y:S02]  /*2870*/  PRMT R215, R59, 0x7632, R215 ;  /* 0x000076323bd77816 */ /* 0x000fe400000000d7 */
[----:B------:R-:W-:Y:S01]  /*2880*/  PRMT R216, R58, 0x7632, R216 ;  /* 0x000076323ad87816 */ /* 0x000fe200000000d8 */
[----:B0-----:R-:W-:-:S06]  /*2890*/  IMAD.WIDE.U32 R84, R133, 0x10, R84 ;  /* 0x0000001085547825 */ /* 0x001fcc00078e0054 */
[----:B------:R-:W5:Y:S02]  /*28a0*/  LDG.E.128 R84, desc[UR12][R84.64] ;  /* 0x0000000c54547981 */ /* 0x000f64000c1e1d00 */
[----:B------:R-:W-:Y:S05]  /*28b0*/  @P0 BRA `(.L_x_952) ;  /* 0x0000000400b40947 */ /* 0x000fea0003800000 */
[----:B------:R-:W-:Y:S01]  /*28c0*/  FFMA.FTZ R167, R167, UR24, R171 ;  /* 0x00000018a7a77c23 */ /* 0x000fe200080100ab */
[----:B-----5:R-:W-:Y:S01]  /*28d0*/  LOP3.LUT P1, RZ, R142, 0xff, RZ, 0xc0, !PT ;  /* 0x000000ff8eff7812 */ /* 0x020fe2000782c0ff */
[----:B------:R-:W-:Y:S01]  /*28e0*/  UMOV UR4, UR7 ;  /* 0x0000000700047c82 */ /* 0x000fe20008000000 */
[----:B------:R-:W-:Y:S02]  /*28f0*/  HFMA2 R90, -RZ, RZ, 0, 0 ;  /* 0x00000000ff5a7431 */ /* 0x000fe400000001ff */
[----:B------:R-:W-:Y:S01]  /*2900*/  FADD.FTZ R167, R202, -R167 ;  /* 0x800000a7caa77221 */ /* 0x000fe20000010000 */
[--C-:B------:R-:W-:Y:S01]  /*2910*/  FFMA.FTZ R200, R200, UR24, R171.reuse ;  /* 0x00000018c8c87c23 */ /* 0x100fe200080100ab */
[----:B------:R-:W-:Y:S01]  /*2920*/  PRMT R168, R56, 0x7632, R168 ;  /* 0x0000763238a87816 */ /* 0x000fe200000000a8 */
[--C-:B------:R-:W-:Y:S01]  /*2930*/  FFMA.FTZ R199, R199, UR24, R171.reuse ;  /* 0x00000018c7c77c23 */ /* 0x100fe200080100ab */
[----:B------:R-:W-:Y:S01]  /*2940*/  FMUL.FTZ R167, R167, UR19 ;  /* 0x00000013a7a77c20 */ /* 0x000fe20008410000 */
[----:B------:R-:W-:Y:S01]  /*2950*/  FFMA.FTZ R197, R197, UR24, R171 ;  /* 0x00000018c5c57c23 */ /* 0x000fe200080100ab */
[----:B------:R-:W-:Y:S01]  /*2960*/  PRMT R202, R57, 0x7632, R202 ;  /* 0x0000763239ca7816 */ /* 0x000fe200000000ca */
[----:B------:R-:W-:Y:S01]  /*2970*/  FADD.FTZ R199, R198, -R199 ;  /* 0x800000c7c6c77221 */ /* 0x000fe20000010000 */
[----:B------:R-:W-:Y:S01]  /*2980*/  FMUL.FTZ R89, R167, UR5 ;  /* 0x00000005a7597c20 */ /* 0x000fe20008410000 */
[----:B------:R-:W-:Y:S01]  /*2990*/  FFMA.FTZ R195, R195, UR24, R171 ;  /* 0x00000018c3c37c23 */ /* 0x000fe200080100ab */
[----:B------:R-:W-:Y:S01]  /*29a0*/  @P1 SHF.L.U32 R88, R84, 0x10, RZ ;  /* 0x0000001054581819 */ /* 0x000fe200000006ff */
[----:B------:R-:W-:Y:S01]  /*29b0*/  FMUL.FTZ R199, R199, UR19 ;  /* 0x00000013c7c77c20 */ /* 0x000fe20008410000 */
[----:B------:R-:W-:Y:S01]  /*29c0*/  FMUL.FTZ R89, R89, UR4 ;  /* 0x0000000459597c20 */ /* 0x000fe20008410000 */
[----:B------:R-:W-:Y:S01]  /*29d0*/  @P1 SHF.L.U32 R91, R56, 0x10, RZ ;  /* 0x00000010385b1819 */ /* 0x000fe200000006ff */
[----:B------:R-:W-:Y:S01]  /*29e0*/  FADD.FTZ R195, R196, -R195 ;  /* 0x800000c3c4c37221 */ /* 0x000fe20000010000 */
[----:B------:R-:W-:Y:S01]  /*29f0*/  LOP3.LUT P3, RZ, R143, 0xff00, RZ, 0xc0, !PT ;  /* 0x0000ff008fff7812 */ /* 0x000fe2000786c0ff */
[C---:B------:R-:W-:Y:S01]  /*2a00*/  @P1 FMUL.FTZ R90, R89.reuse, R88 ;  /* 0x00000058595a1220 */ /* 0x040fe20000410000 */
[----:B------:R-:W-:Y:S01]  /*2a10*/  MOV R88, RZ ;  /* 0x000000ff00587202 */ /* 0x000fe20000000f00 */
[----:B------:R-:W-:Y:S01]  /*2a20*/  @P1 FMUL.FTZ R88, R89, R91 ;  /* 0x0000005b59581220 */ /* 0x000fe20000410000 */
[----:B------:R-:W-:Y:S01]  /*2a30*/  LOP3.LUT P1, RZ, R142, 0xff00, RZ, 0xc0, !PT ;  /* 0x0000ff008eff7812 */ /* 0x000fe2000782c0ff */
[----:B------:R-:W-:Y:S01]  /*2a40*/  FADD.FTZ R89, R201, -R200 ;  /* 0x800000c8c9597221 */ /* 0x000fe20000010000 */
[----:B------:R-:W-:-:S02]  /*2a50*/  HFMA2 R91, -RZ, RZ, 0, 0 ;  /* 0x00000000ff5b7431 */ /* 0x000fc400000001ff */
[----:B------:R-:W-:Y:S01]  /*2a60*/  FMUL.FTZ R195, R195, UR19 ;  /* 0x00000013c3c37c20 */ /* 0x000fe20008410000 */
[----:B------:R-:W-:Y:S01]  /*2a70*/  LOP3.LUT P4, RZ, R143, 0xff0000, RZ, 0xc0, !PT ;  /* 0x00ff00008fff7812 */ /* 0x000fe2000788c0ff */
[----:B------:R-:W-:Y:S01]  /*2a80*/  FMUL.FTZ R89, R89, UR19 ;  /* 0x0000001359597c20 */ /* 0x000fe20008410000 */
[--C-:B------:R-:W-:Y:S01]  /*2a90*/  FFMA.FTZ R172, R172, UR24, R171.reuse ;  /* 0x00000018acac7c23 */ /* 0x100fe200080100ab */
[----:B------:R-:W-:Y:S01]  /*2aa0*/  FMUL.FTZ R195, R195, UR5 ;  /* 0x00000005c3c37c20 */ /* 0x000fe20008410000 */
[----:B------:R-:W-:Y:S01]  /*2ab0*/  FFMA.FTZ R191, R191, UR24, R171 ;  /* 0x00000018bfbf7c23 */ /* 0x000fe200080100ab */
[----:B------:R-:W-:Y:S01]  /*2ac0*/  FMUL.FTZ R89, R89, UR5 ;  /* 0x0000000559597c20 */ /* 0x000fe20008410000 */
[----:B------:R-:W-:Y:S01]  /*2ad0*/  FADD.FTZ R193, R193, -R172 ;  /* 0x800000acc1c17221 */ /* 0x000fe20000010000 */
[----:B------:R-:W-:Y:S01]  /*2ae0*/  FMUL.FTZ R196, R195, UR4 ;  /* 0x00000004c3c47c20 */ /* 0x000fe20008410000 */
[----:B------:R-:W-:Y:S01]  /*2af0*/  FADD.FTZ R192, R192, -R191 ;  /* 0x800000bfc0c07221 */ /* 0x000fe20000010000 */
[----:B------:R-:W-:Y:S01]  /*2b00*/  @P1 PRMT R84, R84, 0x7632, R84 ;  /* 0x0000763254541816 */ /* 0x000fe20000000054 */
[----:B------:R-:W-:Y:S01]  /*2b10*/  FMUL.FTZ R89, R89, UR4 ;  /* 0x0000000459597c20 */ /* 0x000fe20008410000 */
[----:B------:R-:W-:Y:S01]  /*2b20*/  @P1 SHF.L.U32 R167, R168, 0x10, RZ ;  /* 0x00000010a8a71819 */ /* 0x000fe200000006ff */
[----:B------:R-:W-:Y:S01]  /*2b30*/  FMUL.FTZ R168, R199, UR5 ;  /* 0x00000005c7a87c20 */ /* 0x000fe20008410000 */
[----:B------:R-:W-:Y:S01]  /*2b40*/  @P1 SHF.L.U32 R84, R84, 0x10, RZ ;  /* 0x0000001054541819 */ /* 0x000fe200000006ff */
[----:B------:R-:W-:Y:S01]  /*2b50*/  FMUL.FTZ R193, R193, UR19 ;  /* 0x00000013c1c17c20 */ /* 0x000fe20008410000 */
[----:B------:R-:W-:-:S02]  /*2b60*/  HFMA2 R172, -RZ, RZ, 0, 0 ;  /* 0x00000000ffac7431 */ /* 0x000fc400000001ff */
[----:B------:R-:W-:Y:S01]  /*2b70*/  FMUL.FTZ R168, R168, UR4 ;  /* 0x00000004a8a87c20 */ /* 0x000fe20008410000 */
[----:B------:R-:W-:Y:S01]  /*2b80*/  FMUL.FTZ R192, R192, UR19 ;  /* 0x00000013c0c07c20 */ /* 0x000fe20008410000 */
[C---:B------:R-:W-:Y:S01]  /*2b90*/  @P1 FMUL.FTZ R91, R89.reuse, R84 ;  /* 0x00000054595b1220 */ /* 0x040fe20000410000 */
[----:B------:R-:W-:Y:S01]  /*2ba0*/  MOV R84, RZ ;  /* 0x000000ff00547202 */ /* 0x000fe20000000f00 */
[----:B------:R-:W-:Y:S01]  /*2bb0*/  @P1 FMUL.FTZ R84, R89, R167 ;  /* 0x000000a759541220 */ /* 0x000fe20000410000 */
[----:B------:R-:W-:Y:S01]  /*2bc0*/  LOP3.LUT P1, RZ, R142, 0xff0000, RZ, 0xc0, !PT ;  /* 0x00ff00008eff7812 */ /* 0x000fe2000782c0ff */
[----:B------:R-:W-:Y:S01]  /*2bd0*/  HFMA2 R167, -RZ, RZ, 0, 0 ;  /* 0x00000000ffa77431 */ /* 0x000fe200000001ff */
[----:B------:R-:W-:Y:S01]  /*2be0*/  @P4 SHF.L.U32 R191, R59, 0x10, RZ ;  /* 0x000000103bbf4819 */ /* 0x000fe200000006ff */
[----:B------:R-:W-:Y:S01]  /*2bf0*/  FMUL.FTZ R192, R192, UR5 ;  /* 0x00000005c0c07c20 */ /* 0x000fe20008410000 */
[----:B------:R-:W-:-:S03]  /*2c00*/  F2FP.BF16.F32.PACK_AB R84, R84, R88 ;  /* 0x000000585454723e */ /* 0x000fc600000010ff */
[----:B------:R-:W-:-:S06]  /*2c10*/  FMUL.FTZ R192, R192, UR4 ;  /* 0x00000004c0c07c20 */ /* 0x000fcc0008410000 */
[----:B------:R-:W-:Y:S02]  /*2c20*/  @P1 SHF.L.U32 R89, R85, 0x10, RZ ;  /* 0x0000001055591819 */ /* 0x000fe400000006ff */
[----:B------:R-:W-:-:S03]  /*2c30*/  @P1 SHF.L.U32 R198, R57, 0x10, RZ ;  /* 0x0000001039c61819 */ /* 0x000fc600000006ff */
[C---:B------:R-:W-:Y:S01]  /*2c40*/  @P1 FMUL.FTZ R167, R168.reuse, R89 ;  /* 0x00000059a8a71220 */ /* 0x040fe20000410000 */
[----:B------:R-:W-:Y:S01]  /*2c50*/  MOV R89, RZ ;  /* 0x000000ff00597202 */ /* 0x000fe20000000f00 */
[----:B------:R-:W-:Y:S01]  /*2c60*/  @P1 FMUL.FTZ R89, R168, R198 ;  /* 0x000000c6a8591220 */ /* 0x000fe20000410000 */
[----:B------:R-:W-:Y:S01]  /*2c70*/  LOP3.LUT P1, RZ, R142, 0xff000000, RZ, 0xc0, !PT ;  /* 0xff0000008eff7812 */ /* 0x000fe2000782c0ff */
[----:B------:R-:W-:Y:S01]  /*2c80*/  FADD.FTZ R168, R169, -R197 ;  /* 0x800000c5a9a87221 */ /* 0x000fe20000010000 */
[----:B------:R-:W-:-:S03]  /*2c90*/  HFMA2 R169, -RZ, RZ, 0, 0 ;  /* 0x00000000ffa97431 */ /* 0x000fc600000001ff */
[----:B------:R-:W-:-:S04]  /*2ca0*/  FMUL.FTZ R168, R168, UR19 ;  /* 0x00000013a8a87c20 */ /* 0x000fc80008410000 */
[----:B------:R-:W-:-:S04]  /*2cb0*/  FMUL.FTZ R168, R168, UR5 ;  /* 0x00000005a8a87c20 */ /* 0x000fc80008410000 */
[----:B------:R-:W-:Y:S01]  /*2cc0*/  @P1 PRMT R85, R85, 0x7632, R85 ;  /* 0x0000763255551816 */ /* 0x000fe20000000055 */
[----:B------:R-:W-:Y:S01]  /*2cd0*/  FMUL.FTZ R168, R168, UR4 ;  /* 0x00000004a8a87c20 */ /* 0x000fe20008410000 */
[----:B------:R-:W-:-:S03]  /*2ce0*/  @P1 SHF.L.U32 R197, R202, 0x10, RZ ;  /* 0x00000010cac51819 */ /* 0x000fc600000006ff */
[----:B------:R-:W-:-:S04]  /*2cf0*/  @P1 IMAD.U32 R85, R85, 0x10000, RZ ;  /* 0x0001000055551824 */ /* 0x000fc800078e00ff */
[C---:B------:R-:W-:Y:S01]  /*2d00*/  @P1 FMUL.FTZ R169, R168.reuse, R85 ;  /* 0x00000055a8a91220 */ /* 0x040fe20000410000 */
[----:B------:R-:W-:Y:S01]  /*2d10*/  MOV R85, RZ ;  /* 0x000000ff00557202 */ /* 0x000fe20000000f00 */
[----:B------:R-:W-:Y:S01]  /*2d20*/  @P1 FMUL.FTZ R85, R168, R197 ;  /* 0x000000c5a8551220 */ /* 0x000fe20000410000 */
[----:B------:R-:W-:Y:S01]  /*2d30*/  LOP3.LUT P1, RZ, R143, 0xff, RZ, 0xc0, !PT ;  /* 0x000000ff8fff7812 */ /* 0x000fe2000782c0ff */
[----:B------:R-:W-:-:S03]  /*2d40*/  HFMA2 R168, -RZ, RZ, 0, 0 ;  /* 0x00000000ffa87431 */ /* 0x000fc600000001ff */
[----:B------:R-:W-:-:S09]  /*2d50*/  F2FP.BF16.F32.PACK_AB R85, R85, R89 ;  /* 0x000000595555723e */ /* 0x000fd200000010ff */
[----:B------:R-:W-:Y:S02]  /*2d60*/  @P1 SHF.L.U32 R195, R86, 0x10, RZ ;  /* 0x0000001056c31819 */ /* 0x000fe400000006ff */
[----:B------:R-:W-:Y:S02]  /*2d70*/  @P1 SHF.L.U32 R197, R58, 0x10, RZ ;  /* 0x000000103ac51819 */ /* 0x000fe400000006ff */
[----:B------:R-:W-:Y:S01]  /*2d80*/  @P3 PRMT R86, R86, 0x7632, R86 ;  /* 0x0000763256563816 */ /* 0x000fe20000000056 */
[C---:B------:R-:W-:Y:S01]  /*2d90*/  @P1 FMUL.FTZ R168, R196.reuse, R195 ;  /* 0x000000c3c4a81220 */ /* 0x040fe20000410000 */
[----:B------:R-:W-:Y:S01]  /*2da0*/  MOV R195, RZ ;  /* 0x000000ff00c37202 */ /* 0x000fe20000000f00 */
[----:B------:R-:W-:Y:S01]  /*2db0*/  @P1 FMUL.FTZ R195, R196, R197 ;  /* 0x000000c5c4c31220 */ /* 0x000fe20000410000 */
[----:B------:R-:W-:-:S04]  /*2dc0*/  ISETP.GE.U32.AND P1, PT, R142, RZ, PT ;  /* 0x000000ff8e00720c */ /* 0x000fc80003f26070 */
[----:B------:R-:W-:Y:S01]  /*2dd0*/  ISETP.GE.U32.AND.EX P1, PT, R143, 0x1000000, PT, P1 ;  /* 0x010000008f00780c */ /* 0x000fe20003f26110 */
[----:B------:R-:W-:Y:S01]  /*2de0*/  FFMA.FTZ R143, R170, UR24, R171 ;  /* 0x00000018aa8f7c23 */ /* 0x000fe200080100ab */
[----:B------:R-:W-:-:S03]  /*2df0*/  HFMA2 R170, -RZ, RZ, 0, 0 ;  /* 0x00000000ffaa7431 */ /* 0x000fc600000001ff */
[----:B------:R-:W-:Y:S01]  /*2e00*/  FADD.FTZ R194, R194, -R143 ;  /* 0x8000008fc2c27221 */ /* 0x000fe20000010000 */
[----:B------:R-:W-:Y:S02]  /*2e10*/  @P3 SHF.L.U32 R143, R86, 0x10, RZ ;  /* 0x00000010568f3819 */ /* 0x000fe400000006ff */
[----:B------:R-:W-:Y:S01]  /*2e20*/  MOV R86, RZ ;  /* 0x000000ff00567202 */ /* 0x000fe20000000f00 */
[----:B------:R-:W-:-:S04]  /*2e30*/  FMUL.FTZ R194, R194, UR19 ;  /* 0x00000013c2c27c20 */ /* 0x000fc80008410000 */
[----:B------:R-:W-:-:S04]  /*2e40*/  FMUL.FTZ R142, R194, UR5 ;  /* 0x00000005c28e7c20 */ /* 0x000fc80008410000 */
[----:B------:R-:W-:-:S04]  /*2e50*/  FMUL.FTZ R142, R142, UR4 ;  /* 0x000000048e8e7c20 */ /* 0x000fc80008410000 */
[----:B------:R-:W-:Y:S01]  /*2e60*/  @P3 FMUL.FTZ R170, R142, R143 ;  /* 0x0000008f8eaa3220 */ /* 0x000fe20000410000 */
[----:B------:R-:W-:-:S05]  /*2e70*/  @P3 SHF.L.U32 R143, R216, 0x10, RZ ;  /* 0x00000010d88f3819 */ /* 0x000fca00000006ff */
[----:B------:R-:W-:Y:S01]  /*2e80*/  @P3 FMUL.FTZ R86, R142, R143 ;  /* 0x0000008f8e563220 */ /* 0x000fe20000410000 */
[----:B------:R-:W-:Y:S01]  /*2e90*/  FMUL.FTZ R142, R193, UR5 ;  /* 0x00000005c18e7c20 */ /* 0x000fe20008410000 */
[----:B------:R-:W-:Y:S02]  /*2ea0*/  @P4 SHF.L.U32 R143, R87, 0x10, RZ ;  /* 0x00000010578f4819 */ /* 0x000fe400000006ff */
[----:B------:R-:W-:Y:S01]  /*2eb0*/  @P1 SHF.L.U32 R193, R215, 0x10, RZ ;  /* 0x00000010d7c11819 */ /* 0x000fe200000006ff */
[----:B------:R-:W-:Y:S01]  /*2ec0*/  FMUL.FTZ R142, R142, UR4 ;  /* 0x000000048e8e7c20 */ /* 0x000fe20008410000 */
[----:B------:R-:W-:-:S03]  /*2ed0*/  F2FP.BF16.F32.PACK_AB R86, R86, R195 ;  /* 0x000000c35656723e */ /* 0x000fc600000010ff */
[C---:B------:R-:W-:Y:S01]  /*2ee0*/  @P4 FMUL.FTZ R172, R142.reuse, R143 ;  /* 0x0000008f8eac4220 */ /* 0x040fe20000410000 */
[----:B------:R-:W-:Y:S01]  /*2ef0*/  MOV R143, RZ ;  /* 0x000000ff008f7202 */ /* 0x000fe20000000f00 */
[----:B------:R-:W-:Y:S01]  /*2f00*/  @P4 FMUL.FTZ R143, R142, R191 ;  /* 0x000000bf8e8f4220 */ /* 0x000fe20000410000 */
[----:B------:R-:W-:Y:S01]  /*2f10*/  @P1 PRMT R191, R87, 0x7632, R191 ;  /* 0x0000763257bf1816 */ /* 0x000fe200000000bf */
[----:B------:R-:W-:Y:S02]  /*2f20*/  IMAD.MOV.U32 R87, RZ, RZ, RZ ;  /* 0x000000ffff577224 */ /* 0x000fe400078e00ff */
[----:B------:R-:W-:Y:S02]  /*2f30*/  HFMA2 R142, -RZ, RZ, 0, 0 ;  /* 0x00000000ff8e7431 */ /* 0x000fe400000001ff */
[----:B------:R-:W-:Y:S01]  /*2f40*/  @P1 FMUL.FTZ R87, R192, R193 ;  /* 0x000000c1c0571220 */ /* 0x000fe20000410000 */
[----:B------:R-:W-:-:S04]  /*2f50*/  @P1 SHF.L.U32 R191, R191, 0x10, RZ ;  /* 0x00000010bfbf1819 */ /* 0x000fc800000006ff */
[----:B------:R-:W-:Y:S01]  /*2f60*/  F2FP.BF16.F32.PACK_AB R87, R87, R143 ;  /* 0x0000008f5757723e */ /* 0x000fe200000010ff */
[----:B------:R-:W-:Y:S01]  /*2f70*/  @P1 FMUL.FTZ R142, R192, R191 ;  /* 0x000000bfc08e1220 */ /* 0x000fe20000410000 */
[----:B------:R-:W-:Y:S06]  /*2f80*/  BRA `(.L_x_953) ;  /* 0x0000000400bc7947 */ /* 0x000fec0003800000 */
.L_x_952:
[----:B------:R-:W-:Y:S01]  /*2f90*/  FFMA.FTZ R167, R167, UR24, R171 ;  /* 0x00000018a7a77c23 */ /* 0x000fe200080100ab */
[C---:B-----5:R-:W-:Y:S01]  /*2fa0*/  LOP3.LUT P1, RZ, R142.reuse, 0xff, RZ, 0xc0, !PT ;  /* 0x000000ff8eff7812 */ /* 0x060fe2000782c0ff */
[----:B------:R-:W-:Y:S01]  /*2fb0*/  UMOV UR4, UR7 ;  /* 0x0000000700047c82 */ /* 0x000fe20008000000 */
[----:B------:R-:W-:Y:S01]  /*2fc0*/  LOP3.LUT P3, RZ, R142, 0xff00, RZ, 0xc0, !PT ;  /* 0x0000ff008eff7812 */ /* 0x000fe2000786c0ff */
[----:B------:R-:W-:Y:S01]  /*2fd0*/  FADD.FTZ R80, R202, -R167 ;  /* 0x800000a7ca507221 */ /* 0x000fe20000010000 */
[----:B------:R-:W-:Y:S01]  /*2fe0*/  FFMA.FTZ R200, R200, UR24, R171 ;  /* 0x00000018c8c87c23 */ /* 0x000fe200080100ab */
[----:B------:R-:W-:Y:S01]  /*2ff0*/  CS2R R90, SRZ ;  /* 0x00000000005a7805 */ /* 0x000fe2000001ff00 */
[----:B------:R-:W-:Y:S02]  /*3000*/  HFMA2 R88, -RZ, RZ, 0, 0 ;  /* 0x00000000ff587431 */ /* 0x000fe400000001ff */
[----:B------:R-:W-:Y:S01]  /*3010*/  FMUL.FTZ R80, R80, UR19 ;  /* 0x0000001350507c20 */ /* 0x000fe20008410000 */
[----:B------:R-:W-:Y:S01]  /*3020*/  FADD.FTZ R83, R201, -R200 ;  /* 0x800000c8c9537221 */ /* 0x000fe20000010000 */
[----:B------:R-:W-:Y:S01]  /*3030*/  PRMT R89, R56, 0x7632, R89 ;  /* 0x0000763238597816 */ /* 0x000fe20000000059 */
[----:B------:R-:W-:Y:S01]  /*3040*/  FFMA.FTZ R199, R199, UR24, R171 ;  /* 0x00000018c7c77c23 */ /* 0x000fe200080100ab */
[----:B------:R-:W-:Y:S01]  /*3050*/  FMUL.FTZ R81, R80, UR5 ;  /* 0x0000000550517c20 */ /* 0x000fe20008410000 */
[----:B------:R-:W-:Y:S01]  /*3060*/  FMUL.FTZ R83, R83, UR19 ;  /* 0x0000001353537c20 */ /* 0x000fe20008410000 */
[----:B------:R-:W-:Y:S01]  /*3070*/  @P1 SHF.L.U32 R82, R84, 0x10, RZ ;  /* 0x0000001054521819 */ /* 0x000fe200000006ff */
[----:B------:R-:W-:-:S02]  /*3080*/  HFMA2 R167, -RZ, RZ, 0, 0 ;  /* 0x00000000ffa77431 */ /* 0x000fc400000001ff */
[----:B------:R-:W-:Y:S01]  /*3090*/  FMUL.FTZ R81, R81, UR4 ;  /* 0x0000000451517c20 */ /* 0x000fe20008410000 */
[--C-:B------:R-:W-:Y:S01]  /*30a0*/  FFMA.FTZ R197, R197, UR24, R171.reuse ;  /* 0x00000018c5c57c23 */ /* 0x100fe200080100ab */
[----:B------:R-:W-:Y:S01]  /*30b0*/  PRMT R202, R57, 0x7632, R202 ;  /* 0x0000763239ca7816 */ /* 0x000fe200000000ca */
[----:B------:R-:W-:Y:S01]  /*30c0*/  FFMA.FTZ R195, R195, UR24, R171 ;  /* 0x00000018c3c37c23 */ /* 0x000fe200080100ab */
[----:B------:R-:W-:Y:S01]  /*30d0*/  @P1 FMUL.FTZ R90, R81, R82 ;  /* 0x00000052515a1220 */ /* 0x000fe20000410000 */
[----:B------:R-:W-:Y:S01]  /*30e0*/  @P1 SHF.L.U32 R82, R56, 0x10, RZ ;  /* 0x0000001038521819 */ /* 0x000fe200000006ff */
[----:B------:R-:W-:Y:S01]  /*30f0*/  FADD.FTZ R197, R169, -R197 ;  /* 0x800000c5a9c57221 */ /* 0x000fe20000010000 */
[----:B------:R-:W-:Y:S02]  /*3100*/  HFMA2 R169, -RZ, RZ, 0, 0 ;  /* 0x00000000ffa97431 */ /* 0x000fe400000001ff */
[--C-:B------:R-:W-:Y:S01]  /*3110*/  FFMA.FTZ R170, R170, UR24, R171.reuse ;  /* 0x00000018aaaa7c23 */ /* 0x100fe200080100ab */
[--C-:B------:R-:W-:Y:S01]  /*3120*/  FFMA.FTZ R172, R172, UR24, R171.reuse ;  /* 0x00000018acac7c23 */ /* 0x100fe200080100ab */
[----:B------:R-:W-:Y:S01]  /*3130*/  @P1 FMUL.FTZ R88, R81, R82 ;  /* 0x0000005251581220 */ /* 0x000fe20000410000 */
[----:B------:R-:W-:Y:S01]  /*3140*/  @P3 PRMT R82, R84, 0x7632, R82 ;  /* 0x0000763254523816 */ /* 0x000fe20000000052 */
[----:B------:R-:W-:Y:S01]  /*3150*/  FMUL.FTZ R81, R83, UR5 ;  /* 0x0000000553517c20 */ /* 0x000fe20008410000 */
[----:B------:R-:W-:Y:S01]  /*3160*/  MOV R84, RZ ;  /* 0x000000ff00547202 */ /* 0x000fe20000000f00 */
[----:B------:R-:W-:Y:S01]  /*3170*/  FMUL.FTZ R197, R197, UR19 ;  /* 0x00000013c5c57c20 */ /* 0x000fe20008410000 */
[----:B------:R-:W-:Y:S01]  /*3180*/  @P3 SHF.L.U32 R82, R82, 0x10, RZ ;  /* 0x0000001052523819 */ /* 0x000fe200000006ff */
[----:B------:R-:W-:Y:S01]  /*3190*/  FMUL.FTZ R81, R81, UR4 ;  /* 0x0000000451517c20 */ /* 0x000fe20008410000 */
[----:B------:R-:W-:Y:S01]  /*31a0*/  LOP3.LUT P1, RZ, R142, 0xff0000, RZ, 0xc0, !PT ;  /* 0x00ff00008eff7812 */ /* 0x000fe2000782c0ff */
[----:B------:R-:W-:Y:S01]  /*31b0*/  FADD.FTZ R170, R194, -R170 ;  /* 0x800000aac2aa7221 */ /* 0x000fe20000010000 */
[----:B------:R-:W-:Y:S01]  /*31c0*/  FADD.FTZ R172, R193, -R172 ;  /* 0x800000acc1ac7221 */ /* 0x000fe20000010000 */
[----:B------:R-:W-:Y:S01]  /*31d0*/  @P3 FMUL.FTZ R91, R81, R82 ;  /* 0x00000052515b3220 */ /* 0x000fe20000410000 */
[----:B------:R-:W-:Y:S01]  /*31e0*/  @P3 SHF.L.U32 R82, R89, 0x10, RZ ;  /* 0x0000001059523819 */ /* 0x000fe200000006ff */
[----:B------:R-:W-:Y:S01]  /*31f0*/  FFMA.FTZ R191, R191, UR24, R171 ;  /* 0x00000018bfbf7c23 */ /* 0x000fe200080100ab */
[----:B------:R-:W-:-:S03]  /*3200*/  F2FP.BF16.F32.PACK_AB R80, R83, R80 ;  /* 0x000000505350723e */ /* 0x000fc600000010ff */
[----:B------:R-:W-:Y:S01]  /*3210*/  @P3 FMUL.FTZ R84, R81, R82 ;  /* 0x0000005251543220 */ /* 0x000fe20000410000 */
[----:B------:R-:W-:Y:S01]  /*3220*/  FADD.FTZ R81, R198, -R199 ;  /* 0x800000c7c6517221 */ /* 0x000fe20000010000 */
[----:B------:R-:W-:Y:S02]  /*3230*/  FADD.FTZ R191, R192, -R191 ;  /* 0x800000bfc0bf7221 */ /* 0x000fe40000010000 */
[----:B------:R-:W-:Y:S01]  /*3240*/  @P1 SHF.L.U32 R89, R85, 0x10, RZ ;  /* 0x0000001055591819 */ /* 0x000fe200000006ff */
[----:B------:R-:W-:Y:S01]  /*3250*/  FMUL.FTZ R81, R81, UR19 ;  /* 0x0000001351517c20 */ /* 0x000fe20008410000 */
[----:B------:R-:W-:Y:S02]  /*3260*/  @P1 SHF.L.U32 R168, R57, 0x10, RZ ;  /* 0x0000001039a81819 */ /* 0x000fe400000006ff */
[----:B------:R-:W-:Y:S01]  /*3270*/  F2FP.BF16.F32.PACK_AB R84, R84, R88 ;  /* 0x000000585454723e */ /* 0x000fe200000010ff */
[----:B------:R-:W-:Y:S01]  /*3280*/  FMUL.FTZ R82, R81, UR5 ;  /* 0x0000000551527c20 */ /* 0x000fe20008410000 */
[----:B------:R-:W-:-:S03]  /*3290*/  F2FP.BF16.F32.PACK_AB R81, R197, R81 ;  /* 0x00000051c551723e */ /* 0x000fc600000010ff */
[----:B------:R-:W-:-:S04]  /*32a0*/  FMUL.FTZ R82, R82, UR4 ;  /* 0x0000000452527c20 */ /* 0x000fc80008410000 */
[C---:B------:R-:W-:Y:S01]  /*32b0*/  @P1 FMUL.FTZ R167, R82.reuse, R89 ;  /* 0x0000005952a71220 */ /* 0x040fe20000410000 */
[----:B------:R-:W-:Y:S01]  /*32c0*/  MOV R89, RZ ;  /* 0x000000ff00597202 */ /* 0x000fe20000000f00 */
[----:B------:R-:W-:Y:S01]  /*32d0*/  @P1 FMUL.FTZ R89, R82, R168 ;  /* 0x000000a852591220 */ /* 0x000fe20000410000 */
[----:B------:R-:W-:Y:S01]  /*32e0*/  LOP3.LUT P1, RZ, R142, 0xff000000, RZ, 0xc0, !PT ;  /* 0xff0000008eff7812 */ /* 0x000fe2000782c0ff */
[----:B------:R-:W-:-:S04]  /*32f0*/  FMUL.FTZ R82, R197, UR5 ;  /* 0x00000005c5527c20 */ /* 0x000fc80008410000 */
[----:B------:R-:W-:-:S08]  /*3300*/  FMUL.FTZ R82, R82, UR4 ;  /* 0x0000000452527c20 */ /* 0x000fd00008410000 */
[----:B------:R-:W-:Y:S02]  /*3310*/  @P1 PRMT R85, R85, 0x7632, R85 ;  /* 0x0000763255551816 */ /* 0x000fe40000000055 */
[----:B------:R-:W-:Y:S02]  /*3320*/  @P1 SHF.L.U32 R168, R202, 0x10, RZ ;  /* 0x00000010caa81819 */ /* 0x000fe400000006ff */
[----:B------:R-:W-:-:S05]  /*3330*/  @P1 SHF.L.U32 R85, R85, 0x10, RZ ;  /* 0x0000001055551819 */ /* 0x000fca00000006ff */
[C---:B------:R-:W-:Y:S01]  /*3340*/  @P1 FMUL.FTZ R169, R82.reuse, R85 ;  /* 0x0000005552a91220 */ /* 0x040fe20000410000 */
[----:B------:R-:W-:Y:S01]  /*3350*/  MOV R85, RZ ;  /* 0x000000ff00557202 */ /* 0x000fe20000000f00 */
[----:B------:R-:W-:Y:S01]  /*3360*/  @P1 FMUL.FTZ R85, R82, R168 ;  /* 0x000000a852551220 */ /* 0x000fe20000410000 */
[----:B------:R-:W-:Y:S01]  /*3370*/  LOP3.LUT P1, RZ, R143, 0xff, RZ, 0xc0, !PT ;  /* 0x000000ff8fff7812 */ /* 0x000fe2000782c0ff */
[----:B------:R-:W-:Y:S01]  /*3380*/  FADD.FTZ R82, R196, -R195 ;  /* 0x800000c3c4527221 */ /* 0x000fe20000010000 */
[----:B------:R-:W-:Y:S02]  /*3390*/  IMAD.MOV.U32 R168, RZ, RZ, RZ ;  /* 0x000000ffffa87224 */ /* 0x000fe400078e00ff */
[----:B------:R-:W-:Y:S01]  /*33a0*/  F2FP.BF16.F32.PACK_AB R85, R85, R89 ;  /* 0x000000595555723e */ /* 0x000fe200000010ff */
[----:B------:R-:W-:-:S04]  /*33b0*/  FMUL.FTZ R82, R82, UR19 ;  /* 0x0000001352527c20 */ /* 0x000fc80008410000 */
[----:B------:R-:W-:-:S04]  /*33c0*/  FMUL.FTZ R196, R82, UR5 ;  /* 0x0000000552c47c20 */ /* 0x000fc80008410000 */
[----:B------:R-:W-:Y:S01]  /*33d0*/  @P1 SHF.L.U32 R195, R86, 0x10, RZ ;  /* 0x0000001056c31819 */ /* 0x000fe200000006ff */
[----:B------:R-:W-:Y:S01]  /*33e0*/  FMUL.FTZ R196, R196, UR4 ;  /* 0x00000004c4c47c20 */ /* 0x000fe20008410000 */
[----:B------:R-:W-:-:S03]  /*33f0*/  @P1 SHF.L.U32 R198, R58, 0x10, RZ ;  /* 0x000000103ac61819 */ /* 0x000fc600000006ff */
[C---:B------:R-:W-:Y:S01]  /*3400*/  @P1 FMUL.FTZ R168, R196.reuse, R195 ;  /* 0x000000c3c4a81220 */ /* 0x040fe20000410000 */
[----:B------:R-:W-:Y:S02]  /*3410*/  HFMA2 R195, -RZ, RZ, 0, 0 ;  /* 0x00000000ffc37431 */ /* 0x000fe400000001ff */
[----:B------:R-:W-:Y:S01]  /*3420*/  @P1 FMUL.FTZ R195, R196, R198 ;  /* 0x000000c6c4c31220 */ /* 0x000fe20000410000 */
[----:B------:R-:W-:Y:S01]  /*3430*/  LOP3.LUT P1, RZ, R143, 0xff00, RZ, 0xc0, !PT ;  /* 0x0000ff008fff7812 */ /* 0x000fe2000782c0ff */
[----:B------:R-:W-:Y:S01]  /*3440*/  FMUL.FTZ R196, R170, UR19 ;  /* 0x00000013aac47c20 */ /* 0x000fe20008410000 */
[----:B------:R-:W-:-:S03]  /*3450*/  MOV R170, RZ ;  /* 0x000000ff00aa7202 */ /* 0x000fc60000000f00 */
[C---:B------:R-:W-:Y:S01]  /*3460*/  FMUL.FTZ R194, R196.reuse, UR5 ;  /* 0x00000005c4c27c20 */ /* 0x040fe20008410000 */
[----:B------:R-:W-:-:S03]  /*3470*/  F2FP.BF16.F32.PACK_AB R82, R196, R82 ;  /* 0x00000052c452723e */ /* 0x000fc600000010ff */
[----:B------:R-:W-:-:S04]  /*3480*/  FMUL.FTZ R194, R194, UR4 ;  /* 0x00000004c2c27c20 */ /* 0x000fc80008410000 */
[----:B------:R-:W-:Y:S02]  /*3490*/  @P1 PRMT R86, R86, 0x7632, R86 ;  /* 0x0000763256561816 */ /* 0x000fe40000000056 */
[----:B------:R-:W-:Y:S02]  /*34a0*/  @P1 SHF.L.U32 R198, R216, 0x10, RZ ;  /* 0x00000010d8c61819 */ /* 0x000fe400000006ff */
[----:B------:R-:W-:-:S05]  /*34b0*/  @P1 SHF.L.U32 R86, R86, 0x10, RZ ;  /* 0x0000001056561819 */ /* 0x000fca00000006ff */
[C---:B------:R-:W-:Y:S01]  /*34c0*/  @P1 FMUL.FTZ R170, R194.reuse, R86 ;  /* 0x00000056c2aa1220 */ /* 0x040fe20000410000 */
[----:B------:R-:W-:Y:S02]  /*34d0*/  HFMA2 R86, -RZ, RZ, 0, 0 ;  /* 0x00000000ff567431 */ /* 0x000fe400000001ff */
[----:B------:R-:W-:Y:S01]  /*34e0*/  @P1 FMUL.FTZ R86, R194, R198 ;  /* 0x000000c6c2561220 */ /* 0x000fe20000410000 */
[----:B------:R-:W-:Y:S01]  /*34f0*/  LOP3.LUT P1, RZ, R143, 0xff0000, RZ, 0xc0, !PT ;  /* 0x00ff00008fff7812 */ /* 0x000fe2000782c0ff */
[----:B------:R-:W-:Y:S01]  /*3500*/  FMUL.FTZ R194, R172, UR19 ;  /* 0x00000013acc27c20 */ /* 0x000fe20008410000 */
[----:B------:R-:W-:Y:S02]  /*3510*/  MOV R172, RZ ;  /* 0x000000ff00ac7202 */ /* 0x000fe40000000f00 */
[----:B------:R-:W-:Y:S01]  /*3520*/  F2FP.BF16.F32.PACK_AB R86, R86, R195 ;  /* 0x000000c35656723e */ /* 0x000fe200000010ff */
[----:B------:R-:W-:-:S04]  /*3530*/  FMUL.FTZ R198, R194, UR5 ;  /* 0x00000005c2c67c20 */ /* 0x000fc80008410000 */
[----:B------:R-:W-:-:S04]  /*3540*/  FMUL.FTZ R198, R198, UR4 ;  /* 0x00000004c6c67c20 */ /* 0x000fc80008410000 */
[----:B------:R-:W-:Y:S02]  /*3550*/  @P1 SHF.L.U32 R193, R87, 0x10, RZ ;  /* 0x0000001057c11819 */ /* 0x000fe400000006ff */
[----:B------:R-:W-:-:S03]  /*3560*/  @P1 SHF.L.U32 R199, R59, 0x10, RZ ;  /* 0x000000103bc71819 */ /* 0x000fc600000006ff */
[C---:B------:R-:W-:Y:S01]  /*3570*/  @P1 FMUL.FTZ R172, R198.reuse, R193 ;  /* 0x000000c1c6ac1220 */ /* 0x040fe20000410000 */
[----:B------:R-:W-:Y:S02]  /*3580*/  HFMA2 R193, -RZ, RZ, 0, 0 ;  /* 0x00000000ffc17431 */ /* 0x000fe400000001ff */
[----:B------:R-:W-:Y:S01]  /*3590*/  @P1 FMUL.FTZ R193, R198, R199 ;  /* 0x000000c7c6c11220 */ /* 0x000fe20000410000 */
[----:B------:R-:W-:Y:S02]  /*35a0*/  ISETP.GE.U32.AND P1, PT, R142, RZ, PT ;  /* 0x000000ff8e00720c */ /* 0x000fe40003f26070 */
[----:B------:R-:W-:Y:S02]  /*35b0*/  MOV R142, RZ ;  /* 0x000000ff008e7202 */ /* 0x000fe40000000f00 */
[----:B------:R-:W-:Y:S01]  /*35c0*/  ISETP.GE.U32.AND.EX P1, PT, R143, 0x1000000, PT, P1 ;  /* 0x010000008f00780c */ /* 0x000fe20003f26110 */
[----:B------:R-:W-:-:S04]  /*35d0*/  FMUL.FTZ R143, R191, UR19 ;  /* 0x00000013bf8f7c20 */ /* 0x000fc80008410000 */
        /* <DEDUP_REMOVED lines=8> */
[----:B------:R-:W-:-:S05]  /*3660*/  @P1 FMUL.FTZ R87, R191, R192 ;  /* 0x000000c0bf571220 */ /* 0x000fca0000410000 */
[----:B------:R-:W-:-:S07]  /*3670*/  F2FP.BF16.F32.PACK_AB R87, R87, R193 ;  /* 0x000000c15757723e */ /* 0x000fce00000010ff */
.L_x_953:
[----:B------:R-:W0:Y:S01]  /*3680*/  @P0 LDC.64 R88, c[0x0][0x478] ;  /* 0x00011e00ff580b82 */ /* 0x000e220000000a00 */
[----:B------:R-:W-:Y:S02]  /*3690*/  PRMT R191, R63, 0x7632, R191 ;  /* 0x000076323fbf7816 */ /* 0x000fe400000000bf */
[----:B------:R-:W-:Y:S02]  /*36a0*/  PRMT R196, R62, 0x7632, R196 ;  /* 0x000076323ec47816 */ /* 0x000fe400000000c4 */
[----:B------:R-:W-:Y:S02]  /*36b0*/  PRMT R197, R61, 0x7632, R197 ;  /* 0x000076323dc57816 */ /* 0x000fe400000000c5 */
[----:B------:R-:W-:Y:S01]  /*36c0*/  PRMT R198, R60, 0x7632, R198 ;  /* 0x000076323cc67816 */ /* 0x000fe200000000c6 */
[----:B------:R-:W1:Y:S08]  /*36d0*/  LDC.64 R192, c[0x0][0x468] ;  /* 0x00011a00ffc07b82 */ /* 0x000e700000000a00 */
[----:B------:R-:W2:Y:S01]  /*36e0*/  LDC.64 R194, c[0x0][0x390] ;  /* 0x0000e400ffc27b82 */ /* 0x000ea20000000a00 */
[----:B0-----:R-:W-:-:S05]  /*36f0*/  @P0 IMAD.WIDE.U32 R88, R133, 0x10, R88 ;  /* 0x0000001085580825 */ /* 0x001fca00078e0058 */
[----:B------:R1:W-:Y:S02]  /*3700*/  @P0 STG.E.128 desc[UR12][R88.64], R80 ;  /* 0x0000005058000986 */ /* 0x0003e4000c101d0c */
[----:B-1----:R-:W-:-:S05]  /*3710*/  IMAD.WIDE.U32 R88, R133, 0x10, R192 ;  /* 0x0000001085587825 */ /* 0x002fca00078e00c0 */
[----:B------:R2:W-:Y:S02]  /*3720*/  STG.E.128 desc[UR12][R88.64], R84 ;  /* 0x0000005458007986 */ /* 0x0005e4000c101d0c */
[----:B--2---:R-:W-:-:S06]  /*3730*/  IMAD.WIDE.U32 R84, R132, 0x10, R194 ;  /* 0x0000001084547825 */ /* 0x004fcc00078e00c2 */
[----:B------:R-:W5:Y:S01]  /*3740*/  LDG.E.128 R84, desc[UR12][R84.64] ;  /* 0x0000000c54547981 */ /* 0x000f62000c1e1d00 */
[----:B------:R-:W-:Y:S05]  /*3750*/  @!P0 BRA `(.L_x_954) ;  /* 0x0000000400b88947 */ /* 0x000fea0003800000 */
[--C-:B------:R-:W-:Y:S01]  /*3760*/  FFMA.FTZ R166, R166, UR24, R171.reuse ;  /* 0x00000018a6a67c23 */ /* 0x100fe200080100ab */
[----:B------:R-:W-:Y:S01]  /*3770*/  LOP3.LUT P1, RZ, R114, 0xff, RZ, 0xc0, !PT ;  /* 0x000000ff72ff7812 */ /* 0x000fe2000782c0ff */
[----:B------:R-:W-:Y:S01]  /*3780*/  FFMA.FTZ R158, R158, UR24, R171 ;  /* 0x000000189e9e7c23 */ /* 0x000fe200080100ab */
[----:B------:R-:W-:Y:S01]  /*3790*/  LOP3.LUT P3, RZ, R114, 0xff00, RZ, 0xc0, !PT ;  /* 0x0000ff0072ff7812 */ /* 0x000fe2000786c0ff */
[----:B------:R-:W-:Y:S01]  /*37a0*/  FADD.FTZ R80, R165, -R166 ;  /* 0x800000a6a5507221 */ /* 0x000fe20000010000 */
[----:B------:R-:W-:Y:S01]  /*37b0*/  MOV R143, RZ ;  /* 0x000000ff008f7202 */ /* 0x000fe20000000f00 */
[----:B------:R-:W-:Y:S01]  /*37c0*/  FADD.FTZ R83, R157, -R158 ;  /* 0x8000009e9d537221 */ /* 0x000fe20000010000 */
[----:B------:R-:W-:Y:S02]  /*37d0*/  IMAD.MOV.U32 R88, RZ, RZ, RZ ;  /* 0x000000ffff587224 */ /* 0x000fe400078e00ff */
[----:B------:R-:W-:Y:S01]  /*37e0*/  FMUL.FTZ R80, R80, UR19 ;  /* 0x0000001350507c20 */ /* 0x000fe20008410000 */
[----:B------:R-:W-:-:S02]  /*37f0*/  HFMA2 R157, -RZ, RZ, 0, 0 ;  /* 0x00000000ff9d7431 */ /* 0x000fc400000001ff */
[----:B------:R-:W-:Y:S01]  /*3800*/  FMUL.FTZ R83, R83, UR19 ;  /* 0x0000001353537c20 */ /* 0x000fe20008410000 */
[----:B------:R-:W-:Y:S02]  /*3810*/  HFMA2 R158, -RZ, RZ, 0, 0 ;  /* 0x00000000ff9e7431 */ /* 0x000fe400000001ff */
[----:B------:R-:W-:Y:S01]  /*3820*/  FMUL.FTZ R81, R80, UR5 ;  /* 0x0000000550517c20 */ /* 0x000fe20008410000 */
[--C-:B------:R-:W-:Y:S01]  /*3830*/  FFMA.FTZ R156, R156, UR24, R171.reuse ;  /* 0x000000189c9c7c23 */ /* 0x100fe200080100ab */
[----:B------:R-:W-:Y:S01]  /*3840*/  @P1 SHF.L.U32 R82, R60, 0x10, RZ ;  /* 0x000000103c521819 */ /* 0x000fe200000006ff */
[--C-:B------:R-:W-:Y:S01]  /*3850*/  FFMA.FTZ R154, R154, UR24, R171.reuse ;  /* 0x000000189a9a7c23 */ /* 0x100fe200080100ab */
[----:B------:R-:W-:Y:S01]  /*3860*/  FMUL.FTZ R89, R81, UR4 ;  /* 0x0000000451597c20 */ /* 0x000fe20008410000 */
[C---:B-----5:R-:W-:Y:S01]  /*3870*/  @P1 SHF.L.U32 R81, R84.reuse, 0x10, RZ ;  /* 0x0000001054511819 */ /* 0x060fe200000006ff */
[----:B------:R-:W-:Y:S01]  /*3880*/  FADD.FTZ R156, R155, -R156 ;  /* 0x8000009c9b9c7221 */ /* 0x000fe20000010000 */
[----:B------:R-:W-:Y:S01]  /*3890*/  @P3 PRMT R84, R84, 0x7632, R84 ;  /* 0x0000763254543816 */ /* 0x000fe20000000054 */
[C---:B------:R-:W-:Y:S01]  /*38a0*/  @P1 FMUL.FTZ R88, R89.reuse, R82 ;  /* 0x0000005259581220 */ /* 0x040fe20000410000 */
[----:B------:R-:W-:Y:S01]  /*38b0*/  LOP3.LUT P6, RZ, R114, 0xff000000, RZ, 0xc0, !PT ;  /* 0xff00000072ff7812 */ /* 0x000fe200078cc0ff */
[----:B------:R-:W-:Y:S01]  /*38c0*/  @P1 FMUL.FTZ R143, R89, R81 ;  /* 0x00000051598f1220 */ /* 0x000fe20000410000 */
[----:B------:R-:W-:Y:S01]  /*38d0*/  FMUL.FTZ R81, R83, UR5 ;  /* 0x0000000553517c20 */ /* 0x000fe20008410000 */
[----:B------:R-:W-:Y:S01]  /*38e0*/  @P3 SHF.L.U32 R84, R84, 0x10, RZ ;  /* 0x0000001054543819 */ /* 0x000fe200000006ff */
[----:B------:R-:W-:Y:S01]  /*38f0*/  FADD.FTZ R154, R153, -R154 ;  /* 0x8000009a999a7221 */ /* 0x000fe20000010000 */
[----:B------:R-:W-:Y:S01]  /*3900*/  LOP3.LUT P1, RZ, R114, 0xff0000, RZ, 0xc0, !PT ;  /* 0x00ff000072ff7812 */ /* 0x000fe2000782c0ff */
[----:B------:R-:W-:Y:S01]  /*3910*/  FMUL.FTZ R82, R81, UR4 ;  /* 0x0000000451527c20 */ /* 0x000fe20008410000 */
[----:B------:R-:W-:Y:S01]  /*3920*/  @P3 SHF.L.U32 R81, R198, 0x10, RZ ;  /* 0x00000010c6513819 */ /* 0x000fe200000006ff */
[----:B------:R-:W-:Y:S01]  /*3930*/  HFMA2 R153, -RZ, RZ, 0, 0 ;  /* 0x00000000ff997431 */ /* 0x000fe200000001ff */
[----:B------:R-:W-:Y:S01]  /*3940*/  MOV R89, RZ ;  /* 0x000000ff00597202 */ /* 0x000fe20000000f00 */
[C---:B------:R-:W-:Y:S01]  /*3950*/  @P3 FMUL.FTZ R157, R82.reuse, R84 ;  /* 0x00000054529d3220 */ /* 0x040fe20000410000 */
[----:B------:R-:W-:Y:S01]  /*3960*/  MOV R84, RZ ;  /* 0x000000ff00547202 */ /* 0x000fe20000000f00 */
[----:B------:R-:W-:Y:S01]  /*3970*/  @P3 FMUL.FTZ R84, R82, R81 ;  /* 0x0000005152543220 */ /* 0x000fe20000410000 */
[--C-:B------:R-:W-:Y:S01]  /*3980*/  FFMA.FTZ R81, R164, UR24, R171.reuse ;  /* 0x00000018a4517c23 */ /* 0x100fe200080100ab */
[C---:B------:R-:W-:Y:S01]  /*3990*/  LOP3.LUT P5, RZ, R115.reuse, 0xff, RZ, 0xc0, !PT ;  /* 0x000000ff73ff7812 */ /* 0x040fe200078ac0ff */
[----:B------:R-:W-:Y:S01]  /*39a0*/  FFMA.FTZ R160, R160, UR24, R171 ;  /* 0x00000018a0a07c23 */ /* 0x000fe200080100ab */
[----:B------:R-:W-:Y:S01]  /*39b0*/  LOP3.LUT P4, RZ, R115, 0xff00, RZ, 0xc0, !PT ;  /* 0x0000ff0073ff7812 */ /* 0x000fe2000788c0ff */
[----:B------:R-:W-:Y:S01]  /*39c0*/  FADD.FTZ R81, R162, -R81 ;  /* 0x80000051a2517221 */ /* 0x000fe20000010000 */
[----:B------:R-:W-:Y:S01]  /*39d0*/  @P1 SHF.L.U32 R133, R61, 0x10, RZ ;  /* 0x000000103d851819 */ /* 0x000fe200000006ff */
[----:B------:R-:W-:Y:S01]  /*39e0*/  FADD.FTZ R160, R159, -R160 ;  /* 0x800000a09fa07221 */ /* 0x000fe20000010000 */
[----:B------:R-:W-:Y:S01]  /*39f0*/  LOP3.LUT P3, RZ, R115, 0xff0000, RZ, 0xc0, !PT ;  /* 0x00ff000073ff7812 */ /* 0x000fe2000786c0ff */
[----:B------:R-:W-:Y:S01]  /*3a00*/  FMUL.FTZ R81, R81, UR19 ;  /* 0x0000001351517c20 */ /* 0x000fe20008410000 */
[----:B------:R-:W-:Y:S01]  /*3a10*/  FFMA.FTZ R152, R152, UR24, R171 ;  /* 0x0000001898987c23 */ /* 0x000fe200080100ab */
[----:B------:R-:W-:-:S02]  /*3a20*/  F2FP.BF16.F32.PACK_AB R80, R83, R80 ;  /* 0x000000505350723e */ /* 0x000fc400000010ff */
[----:B------:R-:W-:Y:S01]  /*3a30*/  FMUL.FTZ R82, R81, UR5 ;  /* 0x0000000551527c20 */ /* 0x000fe20008410000 */
[----:B------:R-:W-:Y:S01]  /*3a40*/  FADD.FTZ R159, R151, -R152 ;  /* 0x80000098979f7221 */ /* 0x000fe20000010000 */
[----:B------:R-:W-:Y:S01]  /*3a50*/  @P5 SHF.L.U32 R155, R62, 0x10, RZ ;  /* 0x000000103e9b5819 */ /* 0x000fe200000006ff */
[----:B------:R-:W-:Y:S02]  /*3a60*/  HFMA2 R151, -RZ, RZ, 0, 0 ;  /* 0x00000000ff977431 */ /* 0x000fe400000001ff */
[----:B------:R-:W-:Y:S01]  /*3a70*/  FMUL.FTZ R162, R82, UR4 ;  /* 0x0000000452a27c20 */ /* 0x000fe20008410000 */
[----:B------:R-:W-:Y:S01]  /*3a80*/  @P1 SHF.L.U32 R82, R85, 0x10, RZ ;  /* 0x0000001055521819 */ /* 0x000fe200000006ff */
[----:B------:R-:W-:Y:S01]  /*3a90*/  FMUL.FTZ R159, R159, UR19 ;  /* 0x000000139f9f7c20 */ /* 0x000fe20008410000 */
[----:B------:R-:W-:Y:S01]  /*3aa0*/  @P6 PRMT R85, R85, 0x7632, R85 ;  /* 0x0000763255556816 */ /* 0x000fe20000000055 */
[----:B------:R-:W-:Y:S01]  /*3ab0*/  @P1 FMUL.FTZ R89, R162, R133 ;  /* 0x00000085a2591220 */ /* 0x000fe20000410000 */
[----:B------:R-:W-:-:S02]  /*3ac0*/  @P5 IMAD.U32 R133, R86, 0x10000, RZ ;  /* 0x0001000056855824 */ /* 0x000fc400078e00ff */
[----:B------:R-:W-:Y:S01]  /*3ad0*/  @P1 FMUL.FTZ R158, R162, R82 ;  /* 0x00000052a29e1220 */ /* 0x000fe20000410000 */
[----:B------:R-:W-:Y:S01]  /*3ae0*/  FFMA.FTZ R82, R163, UR24, R171 ;  /* 0x00000018a3527c23 */ /* 0x000fe200080100ab */
[----:B------:R-:W-:Y:S01]  /*3af0*/  FMUL.FTZ R162, R156, UR19 ;  /* 0x000000139ca27c20 */ /* 0x000fe20008410000 */
[----:B------:R-:W-:Y:S01]  /*3b00*/  ISETP.GE.U32.AND P1, PT, R114, RZ, PT ;  /* 0x000000ff7200720c */ /* 0x000fe20003f26070 */
[----:B------:R-:W-:Y:S02]  /*3b10*/  HFMA2 R114, -RZ, RZ, 0, 0 ;  /* 0x00000000ff727431 */ /* 0x000fe400000001ff */
[----:B------:R-:W-:Y:S01]  /*3b20*/  FADD.FTZ R161, R161, -R82 ;  /* 0x80000052a1a17221 */ /* 0x000fe20000010000 */
[----:B------:R-:W-:Y:S01]  /*3b30*/  FMUL.FTZ R82, R162, UR5 ;  /* 0x00000005a2527c20 */ /* 0x000fe20008410000 */
[----:B------:R-:W-:Y:S02]  /*3b40*/  ISETP.GE.U32.AND.EX P1, PT, R115, 0x1000000, PT, P1 ;  /* 0x010000007300780c */ /* 0x000fe40003f26110 */
[----:B------:R-:W-:Y:S01]  /*3b50*/  @P6 SHF.L.U32 R85, R85, 0x10, RZ ;  /* 0x0000001055556819 */ /* 0x000fe200000006ff */
[----:B------:R-:W-:Y:S01]  /*3b60*/  FMUL.FTZ R115, R82, UR4 ;  /* 0x0000000452737c20 */ /* 0x000fe20008410000 */
[----:B------:R-:W-:-:S02]  /*3b70*/  @P6 SHF.L.U32 R82, R197, 0x10, RZ ;  /* 0x00000010c5526819 */ /* 0x000fc400000006ff */
[----:B------:R-:W-:Y:S01]  /*3b80*/  MOV R156, RZ ;  /* 0x000000ff009c7202 */ /* 0x000fe20000000f00 */
[----:B------:R-:W-:Y:S01]  /*3b90*/  @P6 FMUL.FTZ R114, R115, R85 ;  /* 0x0000005573726220 */ /* 0x000fe20000410000 */
[----:B------:R-:W-:Y:S01]  /*3ba0*/  @P3 SHF.L.U32 R152, R63, 0x10, RZ ;  /* 0x000000103f983819 */ /* 0x000fe200000006ff */
[----:B------:R-:W-:Y:S01]  /*3bb0*/  @P6 FMUL.FTZ R156, R115, R82 ;  /* 0x00000052739c6220 */ /* 0x000fe20000410000 */
[----:B------:R-:W-:Y:S01]  /*3bc0*/  FMUL.FTZ R82, R161, UR19 ;  /* 0x00000013a1527c20 */ /* 0x000fe20008410000 */
[----:B------:R-:W-:Y:S01]  /*3bd0*/  HFMA2 R115, -RZ, RZ, 0, 0 ;  /* 0x00000000ff737431 */ /* 0x000fe200000001ff */
[----:B------:R-:W-:Y:S02]  /*3be0*/  F2FP.BF16.F32.PACK_AB R81, R162, R81 ;  /* 0x00000051a251723e */ /* 0x000fe400000010ff */
[----:B------:R-:W-:Y:S01]  /*3bf0*/  FMUL.FTZ R85, R82, UR5 ;  /* 0x0000000552557c20 */ /* 0x000fe20008410000 */
[----:B------:R-:W-:-:S03]  /*3c00*/  F2FP.BF16.F32.PACK_AB R84, R84, R88 ;  /* 0x000000585454723e */ /* 0x000fc600000010ff */
[----:B------:R-:W-:Y:S01]  /*3c10*/  FMUL.FTZ R164, R85, UR4 ;  /* 0x0000000455a47c20 */ /* 0x000fe20008410000 */
[----:B------:R-:W-:-:S03]  /*3c20*/  MOV R85, RZ ;  /* 0x000000ff00557202 */ /* 0x000fc60000000f00 */
[----:B------:R-:W-:Y:S01]  /*3c30*/  @P5 FMUL.FTZ R85, R164, R155 ;  /* 0x0000009ba4555220 */ /* 0x000fe20000410000 */
[----:B------:R-:W-:Y:S01]  /*3c40*/  FMUL.FTZ R155, R154, UR19 ;  /* 0x000000139a9b7c20 */ /* 0x000fe20008410000 */
[----:B------:R-:W-:Y:S01]  /*3c50*/  @P5 FMUL.FTZ R115, R164, R133 ;  /* 0x00000085a4735220 */ /* 0x000fe20000410000 */
[----:B------:R-:W-:Y:S02]  /*3c60*/  @P4 PRMT R133, R86, 0x7632, R133 ;  /* 0x0000763256854816 */ /* 0x000fe40000000085 */
[C---:B------:R-:W-:Y:S01]  /*3c70*/  FMUL.FTZ R86, R155.reuse, UR5 ;  /* 0x000000059b567c20 */ /* 0x040fe20008410000 */
[----:B------:R-:W-:Y:S02]  /*3c80*/  F2FP.BF16.F32.PACK_AB R82, R155, R82 ;  /* 0x000000529b52723e */ /* 0x000fe400000010ff */
[----:B------:R-:W-:Y:S01]  /*3c90*/  @P4 SHF.L.U32 R133, R133, 0x10, RZ ;  /* 0x0000001085854819 */ /* 0x000fe200000006ff */
[----:B------:R-:W-:Y:S01]  /*3ca0*/  FMUL.FTZ R154, R86, UR4 ;  /* 0x00000004569a7c20 */ /* 0x000fe20008410000 */
[----:B------:R-:W-:-:S03]  /*3cb0*/  MOV R86, RZ ;  /* 0x000000ff00567202 */ /* 0x000fc60000000f00 */
[----:B------:R-:W-:Y:S01]  /*3cc0*/  @P4 FMUL.FTZ R153, R154, R133 ;  /* 0x000000859a994220 */ /* 0x000fe20000410000 */
[----:B------:R-:W-:-:S05]  /*3cd0*/  @P4 SHF.L.U32 R133, R196, 0x10, RZ ;  /* 0x00000010c4854819 */ /* 0x000fca00000006ff */
[----:B------:R-:W-:Y:S01]  /*3ce0*/  @P4 FMUL.FTZ R86, R154, R133 ;  /* 0x000000859a564220 */ /* 0x000fe20000410000 */
[----:B------:R-:W-:-:S04]  /*3cf0*/  FMUL.FTZ R154, R160, UR19 ;  /* 0x00000013a09a7c20 */ /* 0x000fc80008410000 */
[----:B------:R-:W-:Y:S01]  /*3d00*/  FMUL.FTZ R133, R154, UR5 ;  /* 0x000000059a857c20 */ /* 0x000fe20008410000 */
[----:B------:R-:W-:Y:S02]  /*3d10*/  F2FP.BF16.F32.PACK_AB R86, R86, R85 ;  /* 0x000000555656723e */ /* 0x000fe400000010ff */
[----:B------:R-:W-:Y:S01]  /*3d20*/  F2FP.BF16.F32.PACK_AB R83, R159, R154 ;  /* 0x0000009a9f53723e */ /* 0x000fe200000010ff */
[----:B------:R-:W-:Y:S01]  /*3d30*/  FMUL.FTZ R160, R133, UR4 ;  /* 0x0000000485a07c20 */ /* 0x000fe20008410000 */
[----:B------:R-:W-:Y:S02]  /*3d40*/  @P3 SHF.L.U32 R133, R87, 0x10, RZ ;  /* 0x0000001057853819 */ /* 0x000fe400000006ff */
[----:B------:R-:W-:-:S03]  /*3d50*/  F2FP.BF16.F32.PACK_AB R85, R156, R89 ;  /* 0x000000599c55723e */ /* 0x000fc600000010ff */
[C---:B------:R-:W-:Y:S01]  /*3d60*/  @P3 FMUL.FTZ R151, R160.reuse, R133 ;  /* 0x00000085a0973220 */ /* 0x040fe20000410000 */
[----:B------:R-:W-:Y:S01]  /*3d70*/  MOV R133, RZ ;  /* 0x000000ff00857202 */ /* 0x000fe20000000f00 */
[----:B------:R-:W-:Y:S01]  /*3d80*/  @P3 FMUL.FTZ R133, R160, R152 ;  /* 0x00000098a0853220 */ /* 0x000fe20000410000 */
[----:B------:R-:W-:Y:S01]  /*3d90*/  @P1 PRMT R152, R87, 0x7632, R152 ;  /* 0x0000763257981816 */ /* 0x000fe20000000098 */
[----:B------:R-:W-:-:S03]  /*3da0*/  FMUL.FTZ R87, R159, UR5 ;  /* 0x000000059f577c20 */ /* 0x000fc60008410000 */
[----:B------:R-:W-:Y:S01]  /*3db0*/  @P1 SHF.L.U32 R160, R152, 0x10, RZ ;  /* 0x0000001098a01819 */ /* 0x000fe200000006ff */
[----:B------:R-:W-:Y:S02]  /*3dc0*/  HFMA2 R152, -RZ, RZ, 0, 0 ;  /* 0x00000000ff987431 */ /* 0x000fe400000001ff */
[----:B------:R-:W-:Y:S01]  /*3dd0*/  FMUL.FTZ R161, R87, UR4 ;  /* 0x0000000457a17c20 */ /* 0x000fe20008410000 */
[----:B------:R-:W-:-:S03]  /*3de0*/  @P1 SHF.L.U32 R87, R191, 0x10, RZ ;  /* 0x00000010bf571819 */ /* 0x000fc600000006ff */
[C---:B------:R-:W-:Y:S01]  /*3df0*/  @P1 FMUL.FTZ R152, R161.reuse, R160 ;  /* 0x000000a0a1981220 */ /* 0x040fe20000410000 */
[----:B------:R-:W-:Y:S01]  /*3e00*/  MOV R160, RZ ;  /* 0x000000ff00a07202 */ /* 0x000fe20000000f00 */
[----:B------:R-:W-:-:S05]  /*3e10*/  @P1 FMUL.FTZ R160, R161, R87 ;  /* 0x00000057a1a01220 */ /* 0x000fca0000410000 */
[----:B------:R-:W-:Y:S01]  /*3e20*/  F2FP.BF16.F32.PACK_AB R87, R160, R133 ;  /* 0x00000085a057723e */ /* 0x000fe200000010ff */
[----:B------:R-:W-:Y:S06]  /*3e30*/  BRA `(.L_x_955) ;  /* 0x0000000400a07947 */ /* 0x000fec0003800000 */
.L_x_954:
[--C-:B------:R-:W-:Y:S01]  /*3e40*/  FFMA.FTZ R166, R166, UR24, R171.reuse ;  /* 0x00000018a6a67c23 */ /* 0x100fe200080100ab */
[----:B------:R-:W-:Y:S01]  /*3e50*/  LOP3.LUT P1, RZ, R114, 0xff, RZ, 0xc0, !PT ;  /* 0x000000ff72ff7812 */ /* 0x000fe2000782c0ff */
[--C-:B------:R-:W-:Y:S01]  /*3e60*/  FFMA.FTZ R158, R158, UR24, R171.reuse ;  /* 0x000000189e9e7c23 */ /* 0x100fe200080100ab */
[C---:B------:R-:W-:Y:S01]  /*3e70*/  LOP3.LUT P3, RZ, R114.reuse, 0xff00, RZ, 0xc0, !PT ;  /* 0x0000ff0072ff7812 */ /* 0x040fe2000786c0ff */
[----:B------:R-:W-:Y:S01]  /*3e80*/  FADD.FTZ R166, R165, -R166 ;  /* 0x800000a6a5a67221 */ /* 0x000fe20000010000 */
[----:B------:R-:W-:Y:S02]  /*3e90*/  HFMA2 R143, -RZ, RZ, 0, 0 ;  /* 0x00000000ff8f7431 */ /* 0x000fe400000001ff */
[----:B------:R-:W-:Y:S01]  /*3ea0*/  FADD.FTZ R157, R157, -R158 ;  /* 0x8000009e9d9d7221 */ /* 0x000fe20000010000 */
[----:B------:R-:W-:Y:S01]  /*3eb0*/  LOP3.LUT P6, RZ, R114, 0xff000000, RZ, 0xc0, !PT ;  /* 0xff00000072ff7812 */ /* 0x000fe200078cc0ff */
[----:B------:R-:W-:Y:S01]  /*3ec0*/  FMUL.FTZ R88, R166, UR19 ;  /* 0x00000013a6587c20 */ /* 0x000fe20008410000 */
[--C-:B------:R-:W-:Y:S01]  /*3ed0*/  FFMA.FTZ R156, R156, UR24, R171.reuse ;  /* 0x000000189c9c7c23 */ /* 0x100fe200080100ab */
[----:B------:R-:W-:Y:S01]  /*3ee0*/  FMUL.FTZ R157, R157, UR19 ;  /* 0x000000139d9d7c20 */ /* 0x000fe20008410000 */
[----:B------:R-:W-:Y:S01]  /*3ef0*/  LOP3.LUT P5, RZ, R115, 0xff, RZ, 0xc0, !PT ;  /* 0x000000ff73ff7812 */ /* 0x000fe200078ac0ff */
[----:B------:R-:W-:Y:S01]  /*3f00*/  FMUL.FTZ R88, R88, UR5 ;  /* 0x0000000558587c20 */ /* 0x000fe20008410000 */
[----:B------:R-:W-:Y:S01]  /*3f10*/  FADD.FTZ R156, R155, -R156 ;  /* 0x8000009c9b9c7221 */ /* 0x000fe20000010000 */
[----:B------:R-:W-:Y:S01]  /*3f20*/  @P1 IMAD.U32 R158, R60, 0x10000, RZ ;  /* 0x000100003c9e1824 */ /* 0x000fe200078e00ff */
[----:B------:R-:W-:Y:S01]  /*3f30*/  LOP3.LUT P4, RZ, R115, 0xff00, RZ, 0xc0, !PT ;  /* 0x0000ff0073ff7812 */ /* 0x000fe2000788c0ff */
[----:B------:R-:W-:Y:S01]  /*3f40*/  FMUL.FTZ R89, R88, UR4 ;  /* 0x0000000458597c20 */ /* 0x000fe20008410000 */
[----:B-----5:R-:W-:Y:S01]  /*3f50*/  @P1 SHF.L.U32 R88, R84, 0x10, RZ ;  /* 0x0000001054581819 */ /* 0x020fe200000006ff */
[----:B------:R-:W-:Y:S01]  /*3f60*/  FMUL.FTZ R156, R156, UR19 ;  /* 0x000000139c9c7c20 */ /* 0x000fe20008410000 */
[--C-:B------:R-:W-:Y:S01]  /*3f70*/  FFMA.FTZ R154, R154, UR24, R171.reuse ;  /* 0x000000189a9a7c23 */ /* 0x100fe200080100ab */
[--C-:B------:R-:W-:Y:S01]  /*3f80*/  FFMA.FTZ R160, R160, UR24, R171.reuse ;  /* 0x00000018a0a07c23 */ /* 0x100fe200080100ab */
[----:B------:R-:W-:Y:S01]  /*3f90*/  FFMA.FTZ R152, R152, UR24, R171 ;  /* 0x0000001898987c23 */ /* 0x000fe200080100ab */
[-C--:B------:R-:W-:Y:S01]  /*3fa0*/  @P1 FMUL.FTZ R143, R88, R89.reuse ;  /* 0x00000059588f1220 */ /* 0x080fe20000410000 */
[----:B------:R-:W-:Y:S01]  /*3fb0*/  MOV R88, RZ ;  /* 0x000000ff00587202 */ /* 0x000fe20000000f00 */
[----:B------:R-:W-:Y:S01]  /*3fc0*/  @P1 FMUL.FTZ R88, R158, R89 ;  /* 0x000000599e581220 */ /* 0x000fe20000410000 */
[----:B------:R-:W-:Y:S01]  /*3fd0*/  @P3 PRMT R89, R84, 0x7632, R89 ;  /* 0x0000763254593816 */ /* 0x000fe20000000059 */
[----:B------:R-:W-:Y:S01]  /*3fe0*/  FMUL.FTZ R84, R157, UR5 ;  /* 0x000000059d547c20 */ /* 0x000fe20008410000 */
[----:B------:R-:W-:Y:S01]  /*3ff0*/  HFMA2 R157, -RZ, RZ, 0, 0 ;  /* 0x00000000ff9d7431 */ /* 0x000fe200000001ff */
[----:B------:R-:W-:Y:S01]  /*4000*/  LOP3.LUT P1, RZ, R114, 0xff0000, RZ, 0xc0, !PT ;  /* 0x00ff000072ff7812 */ /* 0x000fe2000782c0ff */
[----:B------:R-:W-:Y:S01]  /*4010*/  FADD.FTZ R154, R153, -R154 ;  /* 0x8000009a999a7221 */ /* 0x000fe20000010000 */
[----:B------:R-:W-:Y:S01]  /*4020*/  @P3 SHF.L.U32 R158, R89, 0x10, RZ ;  /* 0x00000010599e3819 */ /* 0x000fe200000006ff */
[----:B------:R-:W-:Y:S01]  /*4030*/  FMUL.FTZ R89, R84, UR4 ;  /* 0x0000000454597c20 */ /* 0x000fe20008410000 */
[----:B------:R-:W-:Y:S01]  /*4040*/  MOV R84, RZ ;  /* 0x000000ff00547202 */ /* 0x000fe20000000f00 */
[----:B------:R-:W-:Y:S01]  /*4050*/  FMUL.FTZ R154, R154, UR19 ;  /* 0x000000139a9a7c20 */ /* 0x000fe20008410000 */
[----:B------:R-:W-:-:S02]  /*4060*/  HFMA2 R153, -RZ, RZ, 0, 0 ;  /* 0x00000000ff997431 */ /* 0x000fc400000001ff */
[----:B------:R-:W-:Y:S01]  /*4070*/  @P3 FMUL.FTZ R157, R158, R89 ;  /* 0x000000599e9d3220 */ /* 0x000fe20000410000 */
[----:B------:R-:W-:Y:S01]  /*4080*/  @P3 SHF.L.U32 R158, R198, 0x10, RZ ;  /* 0x00000010c69e3819 */ /* 0x000fe200000006ff */
[----:B------:R-:W-:-:S04]  /*4090*/  FADD.FTZ R160, R159, -R160 ;  /* 0x800000a09fa07221 */ /* 0x000fc80000010000 */
[----:B------:R-:W-:Y:S01]  /*40a0*/  @P3 FMUL.FTZ R84, R158, R89 ;  /* 0x000000599e543220 */ /* 0x000fe20000410000 */
[----:B------:R-:W-:Y:S01]  /*40b0*/  FFMA.FTZ R89, R164, UR24, R171 ;  /* 0x00000018a4597c23 */ /* 0x000fe200080100ab */
[----:B------:R-:W-:Y:S01]  /*40c0*/  HFMA2 R158, -RZ, RZ, 0, 0 ;  /* 0x00000000ff9e7431 */ /* 0x000fe200000001ff */
[----:B------:R-:W-:Y:S02]  /*40d0*/  @P1 SHF.L.U32 R164, R61, 0x10, RZ ;  /* 0x000000103da41819 */ /* 0x000fe400000006ff */
[----:B------:R-:W-:Y:S01]  /*40e0*/  FADD.FTZ R89, R162, -R89 ;  /* 0x80000059a2597221 */ /* 0x000fe20000010000 */
[----:B------:R-:W-:Y:S02]  /*40f0*/  @P1 SHF.L.U32 R162, R85, 0x10, RZ ;  /* 0x0000001055a21819 */ /* 0x000fe400000006ff */
[----:B------:R-:W-:Y:S01]  /*4100*/  LOP3.LUT P3, RZ, R115, 0xff0000, RZ, 0xc0, !PT ;  /* 0x00ff000073ff7812 */ /* 0x000fe2000786c0ff */
[----:B------:R-:W-:Y:S01]  /*4110*/  FMUL.FTZ R89, R89, UR19 ;  /* 0x0000001359597c20 */ /* 0x000fe20008410000 */
[----:B------:R-:W-:-:S03]  /*4120*/  F2FP.BF16.F32.PACK_AB R84, R84, R88 ;  /* 0x000000585454723e */ /* 0x000fc600000010ff */
[----:B------:R-:W-:-:S04]  /*4130*/  FMUL.FTZ R89, R89, UR5 ;  /* 0x0000000559597c20 */ /* 0x000fc80008410000 */
[----:B------:R-:W-:Y:S01]  /*4140*/  FMUL.FTZ R133, R89, UR4 ;  /* 0x0000000459857c20 */ /* 0x000fe20008410000 */
[----:B------:R-:W-:-:S03]  /*4150*/  MOV R89, RZ ;  /* 0x000000ff00597202 */ /* 0x000fc60000000f00 */
[-C--:B------:R-:W-:Y:S01]  /*4160*/  @P1 FMUL.FTZ R158, R162, R133.reuse ;  /* 0x00000085a29e1220 */ /* 0x080fe20000410000 */
[----:B------:R-:W-:Y:S01]  /*4170*/  @P1 FMUL.FTZ R89, R164, R133 ;  /* 0x00000085a4591220 */ /* 0x000fe20000410000 */
[----:B------:R-:W-:Y:S01]  /*4180*/  ISETP.GE.U32.AND P1, PT, R114, RZ, PT ;  /* 0x000000ff7200720c */ /* 0x000fe20003f26070 */
[----:B------:R-:W-:Y:S01]  /*4190*/  FFMA.FTZ R114, R163, UR24, R171 ;  /* 0x00000018a3727c23 */ /* 0x000fe200080100ab */
[----:B------:R-:W-:Y:S02]  /*41a0*/  @P6 SHF.L.U32 R162, R197, 0x10, RZ ;  /* 0x00000010c5a26819 */ /* 0x000fe400000006ff */
[----:B------:R-:W-:Y:S01]  /*41b0*/  ISETP.GE.U32.AND.EX P1, PT, R115, 0x1000000, PT, P1 ;  /* 0x010000007300780c */ /* 0x000fe20003f26110 */
[--C-:B------:R-:W-:Y:S01]  /*41c0*/  FADD.FTZ R161, R161, -R114.reuse ;  /* 0x80000072a1a17221 */ /* 0x100fe20000010000 */
[----:B------:R-:W-:Y:S01]  /*41d0*/  @P6 PRMT R114, R85, 0x7632, R114 ;  /* 0x0000763255726816 */ /* 0x000fe20000000072 */
[----:B------:R-:W-:Y:S01]  /*41e0*/  FMUL.FTZ R85, R156, UR5 ;  /* 0x000000059c557c20 */ /* 0x000fe20008410000 */
[----:B------:R-:W-:-:S02]  /*41f0*/  @P5 SHF.L.U32 R164, R62, 0x10, RZ ;  /* 0x000000103ea45819 */ /* 0x000fc400000006ff */
[----:B------:R-:W-:Y:S01]  /*4200*/  @P6 SHF.L.U32 R156, R114, 0x10, RZ ;  /* 0x00000010729c6819 */ /* 0x000fe200000006ff */
[----:B------:R-:W-:Y:S01]  /*4210*/  FMUL.FTZ R85, R85, UR4 ;  /* 0x0000000455557c20 */ /* 0x000fe20008410000 */
[----:B------:R-:W-:Y:S02]  /*4220*/  CS2R R114, SRZ ;  /* 0x0000000000727805 */ /* 0x000fe4000001ff00 */
[----:B------:R-:W-:Y:S01]  /*4230*/  @P3 SHF.L.U32 R155, R87, 0x10, RZ ;  /* 0x00000010579b3819 */ /* 0x000fe200000006ff */
[-C--:B------:R-:W-:Y:S01]  /*4240*/  @P6 FMUL.FTZ R114, R156, R85.reuse ;  /* 0x000000559c726220 */ /* 0x080fe20000410000 */
[----:B------:R-:W-:Y:S01]  /*4250*/  HFMA2 R156, -RZ, RZ, 0, 0 ;  /* 0x00000000ff9c7431 */ /* 0x000fe200000001ff */
[----:B------:R-:W-:Y:S01]  /*4260*/  @P3 SHF.L.U32 R159, R63, 0x10, RZ ;  /* 0x000000103f9f3819 */ /* 0x000fe200000006ff */
[----:B------:R-:W-:Y:S01]  /*4270*/  @P6 FMUL.FTZ R156, R162, R85 ;  /* 0x00000055a29c6220 */ /* 0x000fe20000410000 */
[----:B------:R-:W-:Y:S01]  /*4280*/  FMUL.FTZ R85, R161, UR19 ;  /* 0x00000013a1557c20 */ /* 0x000fe20008410000 */
[----:B------:R-:W-:-:S03]  /*4290*/  @P5 SHF.L.U32 R162, R86, 0x10, RZ ;  /* 0x0000001056a25819 */ /* 0x000fc600000006ff */
[----:B------:R-:W-:-:S04]  /*42a0*/  FMUL.FTZ R85, R85, UR5 ;  /* 0x0000000555557c20 */ /* 0x000fc80008410000 */
[----:B------:R-:W-:Y:S01]  /*42b0*/  FMUL.FTZ R133, R85, UR4 ;  /* 0x0000000455857c20 */ /* 0x000fe20008410000 */
[----:B------:R-:W-:-:S03]  /*42c0*/  MOV R85, RZ ;  /* 0x000000ff00557202 */ /* 0x000fc60000000f00 */
[-C--:B------:R-:W-:Y:S01]  /*42d0*/  @P5 FMUL.FTZ R115, R162, R133.reuse ;  /* 0x00000085a2735220 */ /* 0x080fe20000410000 */
[----:B------:R-:W-:Y:S01]  /*42e0*/  @P5 FMUL.FTZ R85, R164, R133 ;  /* 0x00000085a4555220 */ /* 0x000fe20000410000 */
[----:B------:R-:W-:Y:S01]  /*42f0*/  @P4 PRMT R133, R86, 0x7632, R133 ;  /* 0x0000763256854816 */ /* 0x000fe20000000085 */
[----:B------:R-:W-:Y:S01]  /*4300*/  FMUL.FTZ R86, R154, UR5 ;  /* 0x000000059a567c20 */ /* 0x000fe20008410000 */
[----:B------:R-:W-:Y:S02]  /*4310*/  @P1 SHF.L.U32 R162, R191, 0x10, RZ ;  /* 0x00000010bfa21819 */ /* 0x000fe400000006ff */
[----:B------:R-:W-:Y:S01]  /*4320*/  @P4 SHF.L.U32 R154, R133, 0x10, RZ ;  /* 0x00000010859a4819 */ /* 0x000fe200000006ff */
[----:B------:R-:W-:Y:S01]  /*4330*/  FMUL.FTZ R133, R86, UR4 ;  /* 0x0000000456857c20 */ /* 0x000fe20008410000 */
[----:B------:R-:W-:-:S03]  /*4340*/  IMAD.MOV.U32 R86, RZ, RZ, RZ ;  /* 0x000000ffff567224 */ /* 0x000fc600078e00ff */
[----:B------:R-:W-:Y:S01]  /*4350*/  @P4 FMUL.FTZ R153, R154, R133 ;  /* 0x000000859a994220 */ /* 0x000fe20000410000 */
[----:B------:R-:W-:-:S05]  /*4360*/  @P4 SHF.L.U32 R154, R196, 0x10, RZ ;  /* 0x00000010c49a4819 */ /* 0x000fca00000006ff */
[----:B------:R-:W-:Y:S01]  /*4370*/  @P4 FMUL.FTZ R86, R154, R133 ;  /* 0x000000859a564220 */ /* 0x000fe20000410000 */
[----:B------:R-:W-:Y:S01]  /*4380*/  FMUL.FTZ R133, R160, UR19 ;  /* 0x00000013a0857c20 */ /* 0x000fe20008410000 */
[----:B------:R-:W-:Y:S01]  /*4390*/  FADD.FTZ R154, R151, -R152 ;  /* 0x80000098979a7221 */ /* 0x000fe20000010000 */
[----:B------:R-:W-:Y:S02]  /*43a0*/  MOV R151, RZ ;  /* 0x000000ff00977202 */ /* 0x000fe40000000f00 */
[----:B------:R-:W-:Y:S01]  /*43b0*/  FMUL.FTZ R133, R133, UR5 ;  /* 0x0000000585857c20 */ /* 0x000fe20008410000 */
[----:B------:R-:W-:Y:S01]  /*43c0*/  FMUL.FTZ R154, R154, UR19 ;  /* 0x000000139a9a7c20 */ /* 0x000fe20008410000 */
[----:B------:R-:W-:Y:S02]  /*43d0*/  F2FP.BF16.F32.PACK_AB R86, R86, R85 ;  /* 0x000000555656723e */ /* 0x000fe400000010ff */
[----:B------:R-:W-:Y:S01]  /*43e0*/  FMUL.FTZ R152, R133, UR4 ;  /* 0x0000000485987c20 */ /* 0x000fe20008410000 */
[----:B------:R-:W-:Y:S01]  /*43f0*/  HFMA2 R133, -RZ, RZ, 0, 0 ;  /* 0x00000000ff857431 */ /* 0x000fe200000001ff */
[----:B------:R-:W-:-:S02]  /*4400*/  F2FP.BF16.F32.PACK_AB R85, R156, R89 ;  /* 0x000000599c55723e */ /* 0x000fc400000010ff */
[-C--:B------:R-:W-:Y:S01]  /*4410*/  @P3 FMUL.FTZ R151, R155, R152.reuse ;  /* 0x000000989b973220 */ /* 0x080fe20000410000 */
[----:B------:R-:W-:Y:S01]  /*4420*/  @P3 FMUL.FTZ R133, R159, R152 ;  /* 0x000000989f853220 */ /* 0x000fe20000410000 */
[----:B------:R-:W-:Y:S01]  /*4430*/  @P1 PRMT R152, R87, 0x7632, R152 ;  /* 0x0000763257981816 */ /* 0x000fe20000000098 */
[----:B------:R-:W-:Y:S01]  /*4440*/  FMUL.FTZ R87, R154, UR5 ;  /* 0x000000059a577c20 */ /* 0x000fe20008410000 */
[----:B------:R-:W-:Y:S02]  /*4450*/  MOV R154, RZ ;  /* 0x000000ff009a7202 */ /* 0x000fe40000000f00 */
[----:B------:R-:W-:Y:S01]  /*4460*/  @P1 SHF.L.U32 R160, R152, 0x10, RZ ;  /* 0x0000001098a01819 */ /* 0x000fe200000006ff */
[----:B------:R-:W-:Y:S01]  /*4470*/  FMUL.FTZ R87, R87, UR4 ;  /* 0x0000000457577c20 */ /* 0x000fe20008410000 */
[----:B------:R-:W-:-:S03]  /*4480*/  HFMA2 R152, -RZ, RZ, 0, 0 ;  /* 0x00000000ff987431 */ /* 0x000fc600000001ff */
[-C--:B------:R-:W-:Y:S01]  /*4490*/  @P1 FMUL.FTZ R154, R162, R87.reuse ;  /* 0x00000057a29a1220 */ /* 0x080fe20000410000 */
[----:B------:R-:W-:-:S04]  /*44a0*/  @P1 FMUL.FTZ R152, R160, R87 ;  /* 0x00000057a0981220 */ /* 0x000fc80000410000 */
[----:B------:R-:W-:-:S07]  /*44b0*/  F2FP.BF16.F32.PACK_AB R87, R154, R133 ;  /* 0x000000859a57723e */ /* 0x000fce00000010ff */
.L_x_955:
[----:B------:R-:W0:Y:S01]  /*44c0*/  @P0 LDC.64 R88, c[0x0][0x478] ;  /* 0x00011e00ff580b82 */ /* 0x000e220000000a00 */
[----:B------:R-:W-:Y:S02]  /*44d0*/  PRMT R159, R48, 0x7632, R159 ;  /* 0x00007632309f7816 */ /* 0x000fe4000000009f */
[----:B------:R-:W-:Y:S02]  /*44e0*/  PRMT R156, R49, 0x7632, R156 ;  /* 0x00007632319c7816 */ /* 0x000fe4000000009c */
[----:B------:R-:W-:Y:S02]  /*44f0*/  PRMT R155, R50, 0x7632, R155 ;  /* 0x00007632329b7816 */ /* 0x000fe4000000009b */
[----:B------:R-:W-:Y:S01]  /*4500*/  PRMT R154, R51, 0x7632, R154 ;  /* 0x00007632339a7816 */ /* 0x000fe2000000009a */
[----:B0-----:R-:W-:-:S04]  /*4510*/  @P0 IMAD.WIDE.U32 R88, R132, 0x10, R88 ;  /* 0x0000001084580825 */ /* 0x001fc800078e0058 */
[----:B------:R-:W-:Y:S01]  /*4520*/  IMAD.WIDE.U32 R132, R132, 0x10, R192 ;  /* 0x0000001084847825 */ /* 0x000fe200078e00c0 */
[----:B------:R-:W-:Y:S04]  /*4530*/  @P0 STG.E.128 desc[UR12][R88.64], R80 ;  /* 0x0000005058000986 */ /* 0x000fe8000c101d0c */
[----:B------:R0:W-:Y:S02]  /*4540*/  STG.E.128 desc[UR12][R132.64], R84 ;  /* 0x0000005484007986 */ /* 0x0001e4000c101d0c */
[----:B0-----:R-:W-:-:S06]  /*4550*/  IMAD.WIDE.U32 R84, R134, 0x10, R194 ;  /* 0x0000001086547825 */ /* 0x001fcc00078e00c2 */
[----:B------:R-:W5:Y:S01]  /*4560*/  LDG.E.128 R84, desc[UR12][R84.64] ;  /* 0x0000000c54547981 */ /* 0x000f62000c1e1d00 */
[----:B------:R-:W-:Y:S05]  /*4570*/  @!P0 BRA `(.L_x_956) ;  /* 0x0000000400ac8947 */ /* 0x000fea0003800000 */
[--C-:B------:R-:W-:Y:S01]  /*4580*/  FFMA.FTZ R112, R112, UR24, R171.reuse ;  /* 0x0000001870707c23 */ /* 0x100fe200080100ab */
[----:B------:R-:W-:Y:S01]  /*4590*/  LOP3.LUT P1, RZ, R108, 0xff, RZ, 0xc0, !PT ;  /* 0x000000ff6cff7812 */ /* 0x000fe2000782c0ff */
[--C-:B------:R-:W-:Y:S01]  /*45a0*/  FFMA.FTZ R138, R138, UR24, R171.reuse ;  /* 0x000000188a8a7c23 */ /* 0x100fe200080100ab */
[----:B------:R-:W-:Y:S01]  /*45b0*/  LOP3.LUT P3, RZ, R108, 0xff00, RZ, 0xc0, !PT ;  /* 0x0000ff006cff7812 */ /* 0x000fe2000786c0ff */
[----:B------:R-:W-:Y:S01]  /*45c0*/  FADD.FTZ R80, R113, -R112 ;  /* 0x8000007071507221 */ /* 0x000fe20000010000 */
[----:B------:R-:W-:Y:S01]  /*45d0*/  CS2R R132, SRZ ;  /* 0x0000000000847805 */ /* 0x000fe2000001ff00 */
[----:B------:R-:W-:Y:S01]  /*45e0*/  FADD.FTZ R113, R139, -R138 ;  /* 0x8000008a8b717221 */ /* 0x000fe20000010000 */
[--C-:B------:R-:W-:Y:S01]  /*45f0*/  FFMA.FTZ R135, R135, UR24, R171.reuse ;  /* 0x0000001887877c23 */ /* 0x100fe200080100ab */
[----:B------:R-:W-:Y:S01]  /*4600*/  FMUL.FTZ R80, R80, UR19 ;  /* 0x0000001350507c20 */ /* 0x000fe20008410000 */
[----:B------:R-:W-:Y:S01]  /*4610*/  CS2R R88, SRZ ;  /* 0x0000000000587805 */ /* 0x000fe2000001ff00 */
[----:B------:R-:W-:Y:S01]  /*4620*/  FMUL.FTZ R113, R113, UR19 ;  /* 0x0000001371717c20 */ /* 0x000fe20008410000 */
[----:B------:R-:W-:Y:S01]  /*4630*/  LOP3.LUT P6, RZ, R108, 0xff000000, RZ, 0xc0, !PT ;  /* 0xff0000006cff7812 */ /* 0x000fe200078cc0ff */
[----:B------:R-:W-:Y:S01]  /*4640*/  FMUL.FTZ R81, R80, UR5 ;  /* 0x0000000550517c20 */ /* 0x000fe20008410000 */
[--C-:B------:R-:W-:Y:S01]  /*4650*/  FFMA.FTZ R148, R148, UR24, R171.reuse ;  /* 0x0000001894947c23 */ /* 0x100fe200080100ab */
[----:B------:R-:W-:Y:S01]  /*4660*/  @P1 SHF.L.U32 R82, R48, 0x10, RZ ;  /* 0x0000001030521819 */ /* 0x000fe200000006ff */
[----:B------:R-:W-:Y:S01]  /*4670*/  FFMA.FTZ R137, R137, UR24, R171 ;  /* 0x0000001889897c23 */ /* 0x000fe200080100ab */
[----:B------:R-:W-:Y:S01]  /*4680*/  FMUL.FTZ R83, R81, UR4 ;  /* 0x0000000451537c20 */ /* 0x000fe20008410000 */
[----:B-----5:R-:W-:-:S02]  /*4690*/  @P1 SHF.L.U32 R81, R84, 0x10, RZ ;  /* 0x0000001054511819 */ /* 0x020fc400000006ff */
[----:B------:R-:W-:Y:S02]  /*46a0*/  CS2R R138, SRZ ;  /* 0x00000000008a7805 */ /* 0x000fe4000001ff00 */
[----:B------:R-:W-:Y:S01]  /*46b0*/  @P3 PRMT R84, R84, 0x7632, R84 ;  /* 0x0000763254543816 */ /* 0x000fe20000000054 */
[----:B------:R-:W-:Y:S01]  /*46c0*/  @P1 FMUL.FTZ R88, R83, R82 ;  /* 0x0000005253581220 */ /* 0x000fe20000410000 */
[----:B------:R-:W-:Y:S01]  /*46d0*/  @P3 SHF.L.U32 R159, R159, 0x10, RZ ;  /* 0x000000109f9f3819 */ /* 0x000fe200000006ff */
[----:B------:R-:W-:Y:S01]  /*46e0*/  @P1 FMUL.FTZ R132, R83, R81 ;  /* 0x0000005153841220 */ /* 0x000fe20000410000 */
[----:B------:R-:W-:Y:S01]  /*46f0*/  FMUL.FTZ R81, R113, UR5 ;  /* 0x0000000571517c20 */ /* 0x000fe20008410000 */
[----:B------:R-:W-:Y:S01]  /*4700*/  @P3 SHF.L.U32 R84, R84, 0x10, RZ ;  /* 0x0000001054543819 */ /* 0x000fe200000006ff */
[----:B------:R-:W-:Y:S01]  /*4710*/  FADD.FTZ R137, R140, -R137 ;  /* 0x800000898c897221 */ /* 0x000fe20000010000 */
[----:B------:R-:W-:Y:S01]  /*4720*/  LOP3.LUT P1, RZ, R108, 0xff0000, RZ, 0xc0, !PT ;  /* 0x00ff00006cff7812 */ /* 0x000fe2000782c0ff */
[----:B------:R-:W-:Y:S01]  /*4730*/  FMUL.FTZ R81, R81, UR4 ;  /* 0x0000000451517c20 */ /* 0x000fe20008410000 */
[----:B------:R-:W-:Y:S01]  /*4740*/  LOP3.LUT P5, RZ, R109, 0xff, RZ, 0xc0, !PT ;  /* 0x000000ff6dff7812 */ /* 0x000fe200078ac0ff */
[----:B------:R-:W-:Y:S01]  /*4750*/  FFMA.FTZ R150, R150, UR24, R171 ;  /* 0x0000001896967c23 */ /* 0x000fe200080100ab */
[----:B------:R-:W-:Y:S01]  /*4760*/  @P6 SHF.L.U32 R156, R156, 0x10, RZ ;  /* 0x000000109c9c6819 */ /* 0x000fe200000006ff */
[C---:B------:R-:W-:Y:S01]  /*4770*/  @P3 FMUL.FTZ R133, R81.reuse, R84 ;  /* 0x0000005451853220 */ /* 0x040fe20000410000 */
[----:B------:R-:W-:Y:S01]  /*4780*/  @P3 FMUL.FTZ R89, R81, R159 ;  /* 0x0000009f51593220 */ /* 0x000fe20000410000 */
[----:B------:R-:W-:Y:S01]  /*4790*/  FADD.FTZ R81, R136, -R135 ;  /* 0x8000008788517221 */ /* 0x000fe20000010000 */
[----:B------:R-:W-:Y:S01]  /*47a0*/  HFMA2 R84, -RZ, RZ, 0, 0 ;  /* 0x00000000ff547431 */ /* 0x000fe200000001ff */
[----:B------:R-:W-:Y:S01]  /*47b0*/  MOV R136, RZ ;  /* 0x000000ff00887202 */ /* 0x000fe20000000f00 */
[----:B------:R-:W-:Y:S01]  /*47c0*/  FADD.FTZ R150, R147, -R150 ;  /* 0x8000009693967221 */ /* 0x000fe20000010000 */
[----:B------:R-:W-:Y:S01]  /*47d0*/  FMUL.FTZ R81, R81, UR19 ;  /* 0x0000001351517c20 */ /* 0x000fe20008410000 */
[----:B------:R-:W-:Y:S01]  /*47e0*/  LOP3.LUT P4, RZ, R109, 0xff00, RZ, 0xc0, !PT ;  /* 0x0000ff006dff7812 */ /* 0x000fe2000788c0ff */
[----:B------:R-:W-:Y:S01]  /*47f0*/  @P1 IMAD.U32 R83, R49, 0x10000, RZ ;  /* 0x0001000031531824 */ /* 0x000fe200078e00ff */
[----:B------:R-:W-:Y:S01]  /*4800*/  LOP3.LUT P3, RZ, R109, 0xff0000, RZ, 0xc0, !PT ;  /* 0x00ff00006dff7812 */ /* 0x000fe2000786c0ff */
[----:B------:R-:W-:Y:S01]  /*4810*/  FMUL.FTZ R82, R81, UR5 ;  /* 0x0000000551527c20 */ /* 0x000fe20008410000 */
[----:B------:R-:W-:-:S02]  /*4820*/  MOV R140, RZ ;  /* 0x000000ff008c7202 */ /* 0x000fc40000000f00 */
[----:B------:R-:W-:Y:S01]  /*4830*/  F2FP.BF16.F32.PACK_AB R80, R113, R80 ;  /* 0x000000507150723e */ /* 0x000fe200000010ff */
[----:B------:R-:W-:Y:S01]  /*4840*/  FMUL.FTZ R112, R82, UR4 ;  /* 0x0000000452707c20 */ /* 0x000fe20008410000 */
[C---:B------:R-:W-:Y:S02]  /*4850*/  @P1 SHF.L.U32 R82, R85.reuse, 0x10, RZ ;  /* 0x0000001055521819 */ /* 0x040fe400000006ff */
[----:B------:R-:W-:Y:S01]  /*4860*/  @P6 PRMT R85, R85, 0x7632, R85 ;  /* 0x0000763255556816 */ /* 0x000fe20000000055 */
[C---:B------:R-:W-:Y:S02]  /*4870*/  @P1 FMUL.FTZ R84, R112.reuse, R83 ;  /* 0x0000005370541220 */ /* 0x040fe40000410000 */
[----:B------:R-:W-:Y:S01]  /*4880*/  @P1 FMUL.FTZ R136, R112, R82 ;  /* 0x0000005270881220 */ /* 0x000fe20000410000 */
[----:B------:R-:W-:Y:S01]  /*4890*/  ISETP.GE.U32.AND P1, PT, R108, RZ, PT ;  /* 0x000000ff6c00720c */ /* 0x000fe20003f26070 */
[----:B------:R-:W-:Y:S01]  /*48a0*/  FADD.FTZ R108, R141, -R148 ;  /* 0x800000948d6c7221 */ /* 0x000fe20000010000 */
[----:B------:R-:W-:-:S02]  /*48b0*/  @P6 SHF.L.U32 R85, R85, 0x10, RZ ;  /* 0x0000001055556819 */ /* 0x000fc400000006ff */
[----:B------:R-:W-:Y:S01]  /*48c0*/  @P5 SHF.L.U32 R112, R50, 0x10, RZ ;  /* 0x0000001032705819 */ /* 0x000fe200000006ff */
[----:B------:R-:W-:Y:S01]  /*48d0*/  FMUL.FTZ R108, R108, UR19 ;  /* 0x000000136c6c7c20 */ /* 0x000fe20008410000 */
[----:B------:R-:W-:Y:S02]  /*48e0*/  ISETP.GE.U32.AND.EX P1, PT, R109, 0x1000000, PT, P1 ;  /* 0x010000006d00780c */ /* 0x000fe40003f26110 */
[----:B------:R-:W-:Y:S01]  /*48f0*/  MOV R109, RZ ;  /* 0x000000ff006d7202 */ /* 0x000fe20000000f00 */
        /* <DEDUP_REMOVED lines=8> */
[----:B------:R-:W-:Y:S01]  /*4980*/  FMUL.FTZ R82, R137, UR19 ;  /* 0x0000001389527c20 */ /* 0x000fe20008410000 */
[----:B------:R-:W-:Y:S02]  /*4990*/  HFMA2 R137, -RZ, RZ, 0, 0 ;  /* 0x00000000ff897431 */ /* 0x000fe400000001ff */
[----:B------:R-:W-:Y:S02]  /*49a0*/  @P1 IMAD.U32 R154, R154, 0x10000, RZ ;  /* 0x000100009a9a1824 */ /* 0x000fe400078e00ff */
[----:B------:R-:W-:Y:S01]  /*49b0*/  FMUL.FTZ R83, R82, UR5 ;  /* 0x0000000552537c20 */ /* 0x000fe20008410000 */
[----:B------:R-:W-:Y:S02]  /*49c0*/  F2FP.BF16.F32.PACK_AB R85, R85, R84 ;  /* 0x000000545555723e */ /* 0x000fe400000010ff */
[----:B------:R-:W-:Y:S01]  /*49d0*/  F2FP.BF16.F32.PACK_AB R84, R89, R88 ;  /* 0x000000585954723e */ /* 0x000fe200000010ff */
[----:B------:R-:W-:Y:S01]  /*49e0*/  FMUL.FTZ R135, R83, UR4 ;  /* 0x0000000453877c20 */ /* 0x000fe20008410000 */
[----:B------:R-:W-:-:S02]  /*49f0*/  @P5 SHF.L.U32 R83, R86, 0x10, RZ ;  /* 0x0000001056535819 */ /* 0x000fc400000006ff */
[----:B------:R-:W-:Y:S01]  /*4a00*/  @P4 PRMT R86, R86, 0x7632, R86 ;  /* 0x0000763256564816 */ /* 0x000fe20000000056 */
[----:B------:R-:W-:Y:S01]  /*4a10*/  @P5 FMUL.FTZ R109, R135, R112 ;  /* 0x00000070876d5220 */ /* 0x000fe20000410000 */
[--C-:B------:R-:W-:Y:S01]  /*4a20*/  FFMA.FTZ R112, R149, UR24, R171.reuse ;  /* 0x0000001895707c23 */ /* 0x100fe200080100ab */
[----:B------:R-:W-:Y:S01]  /*4a30*/  @P5 FMUL.FTZ R137, R135, R83 ;  /* 0x0000005387895220 */ /* 0x000fe20000410000 */
[----:B------:R-:W-:Y:S01]  /*4a40*/  FFMA.FTZ R83, R144, UR24, R171 ;  /* 0x0000001890537c23 */ /* 0x000fe200080100ab */
[----:B------:R-:W-:Y:S01]  /*4a50*/  @P4 SHF.L.U32 R86, R86, 0x10, RZ ;  /* 0x0000001056564819 */ /* 0x000fe200000006ff */
[----:B------:R-:W-:Y:S01]  /*4a60*/  FADD.FTZ R112, R145, -R112 ;  /* 0x8000007091707221 */ /* 0x000fe20000010000 */
[----:B------:R-:W-:Y:S01]  /*4a70*/  FMUL.FTZ R145, R150, UR19 ;  /* 0x0000001396917c20 */ /* 0x000fe20008410000 */
[----:B------:R-:W-:Y:S02]  /*4a80*/  FADD.FTZ R146, R146, -R83 ;  /* 0x8000005392927221 */ /* 0x000fe40000010000 */
[----:B------:R-:W-:Y:S01]  /*4a90*/  FMUL.FTZ R135, R112, UR19 ;  /* 0x0000001370877c20 */ /* 0x000fe20008410000 */
[----:B------:R-:W-:-:S02]  /*4aa0*/  HFMA2 R112, -RZ, RZ, 0, 0 ;  /* 0x00000000ff707431 */ /* 0x000fc400000001ff */
[----:B------:R-:W-:Y:S01]  /*4ab0*/  FMUL.FTZ R146, R146, UR19 ;  /* 0x0000001392927c20 */ /* 0x000fe20008410000 */
[C---:B------:R-:W-:Y:S01]  /*4ac0*/  FMUL.FTZ R83, R135.reuse, UR5 ;  /* 0x0000000587537c20 */ /* 0x040fe20008410000 */
[----:B------:R-:W-:-:S03]  /*4ad0*/  F2FP.BF16.F32.PACK_AB R82, R135, R82 ;  /* 0x000000528752723e */ /* 0x000fc600000010ff */
[----:B------:R-:W-:-:S04]  /*4ae0*/  FMUL.FTZ R83, R83, UR4 ;  /* 0x0000000453537c20 */ /* 0x000fc80008410000 */
[C---:B------:R-:W-:Y:S01]  /*4af0*/  @P4 FMUL.FTZ R139, R83.reuse, R86 ;  /* 0x00000056538b4220 */ /* 0x040fe20000410000 */
[----:B------:R-:W-:Y:S02]  /*4b00*/  HFMA2 R86, -RZ, RZ, 0, 0 ;  /* 0x00000000ff567431 */ /* 0x000fe400000001ff */
[----:B------:R-:W-:Y:S01]  /*4b10*/  @P4 FMUL.FTZ R86, R83, R155 ;  /* 0x0000009b53564220 */ /* 0x000fe20000410000 */
[----:B------:R-:W-:-:S04]  /*4b20*/  FMUL.FTZ R83, R146, UR5 ;  /* 0x0000000592537c20 */ /* 0x000fc80008410000 */
[----:B------:R-:W-:Y:S01]  /*4b30*/  FMUL.FTZ R144, R83, UR4 ;  /* 0x0000000453907c20 */ /* 0x000fe20008410000 */
[C---:B------:R-:W-:Y:S02]  /*4b40*/  @P3 SHF.L.U32 R83, R87.reuse, 0x10, RZ ;  /* 0x0000001057533819 */ /* 0x040fe400000006ff */
[----:B------:R-:W-:Y:S01]  /*4b50*/  @P1 PRMT R87, R87, 0x7632, R87 ;  /* 0x0000763257571816 */ /* 0x000fe20000000057 */
[C---:B------:R-:W-:Y:S01]  /*4b60*/  @P3 FMUL.FTZ R112, R144.reuse, R141 ;  /* 0x0000008d90703220 */ /* 0x040fe20000410000 */
[----:B------:R-:W-:Y:S01]  /*4b70*/  MOV R141, RZ ;  /* 0x000000ff008d7202 */ /* 0x000fe20000000f00 */
[----:B------:R-:W-:Y:S01]  /*4b80*/  @P3 FMUL.FTZ R140, R144, R83 ;  /* 0x00000053908c3220 */ /* 0x000fe20000410000 */
[----:B------:R-:W-:Y:S01]  /*4b90*/  FMUL.FTZ R83, R145, UR5 ;  /* 0x0000000591537c20 */ /* 0x000fe20008410000 */
[----:B------:R-:W-:Y:S02]  /*4ba0*/  @P1 SHF.L.U32 R87, R87, 0x10, RZ ;  /* 0x0000001057571819 */ /* 0x000fe400000006ff */
[----:B------:R-:W-:Y:S01]  /*4bb0*/  F2FP.BF16.F32.PACK_AB R86, R86, R109 ;  /* 0x0000006d5656723e */ /* 0x000fe200000010ff */
[----:B------:R-:W-:-:S04]  /*4bc0*/  FMUL.FTZ R83, R83, UR4 ;  /* 0x0000000453537c20 */ /* 0x000fc80008410000 */
[C---:B------:R-:W-:Y:S01]  /*4bd0*/  @P1 FMUL.FTZ R141, R83.reuse, R87 ;  /* 0x00000057538d1220 */ /* 0x040fe20000410000 */
[----:B------:R-:W-:Y:S02]  /*4be0*/  HFMA2 R87, -RZ, RZ, 0, 0 ;  /* 0x00000000ff577431 */ /* 0x000fe400000001ff */
[----:B------:R-:W-:Y:S01]  /*4bf0*/  @P1 FMUL.FTZ R87, R83, R154 ;  /* 0x0000009a53571220 */ /* 0x000fe20000410000 */
[----:B------:R-:W-:-:S04]  /*4c00*/  F2FP.BF16.F32.PACK_AB R83, R145, R146 ;  /* 0x000000929153723e */ /* 0x000fc800000010ff */
[----:B------:R-:W-:Y:S01]  /*4c10*/  F2FP.BF16.F32.PACK_AB R87, R87, R112 ;  /* 0x000000705757723e */ /* 0x000fe200000010ff */
[----:B------:R-:W-:Y:S06]  /*4c20*/  BRA `(.L_x_957) ;  /* 0x0000000400987947 */ /* 0x000fec0003800000 */
.L_x_956:
[--C-:B------:R-:W-:Y:S01]  /*4c30*/  FFMA.FTZ R112, R112, UR24, R171.reuse ;  /* 0x0000001870707c23 */ /* 0x100fe200080100ab */
[----:B------:R-:W-:Y:S01]  /*4c40*/  LOP3.LUT P1, RZ, R108, 0xff, RZ, 0xc0, !PT ;  /* 0x000000ff6cff7812 */ /* 0x000fe2000782c0ff */
[--C-:B------:R-:W-:Y:S01]  /*4c50*/  FFMA.FTZ R138, R138, UR24, R171.reuse ;  /* 0x000000188a8a7c23 */ /* 0x100fe200080100ab */
[----:B------:R-:W-:Y:S01]  /*4c60*/  LOP3.LUT P3, RZ, R108, 0xff00, RZ, 0xc0, !PT ;  /* 0x0000ff006cff7812 */ /* 0x000fe2000786c0ff */
[----:B------:R-:W-:Y:S01]  /*4c70*/  FADD.FTZ R112, R113, -R112 ;  /* 0x8000007071707221 */ /* 0x000fe20000010000 */
[----:B------:R-:W-:Y:S01]  /*4c80*/  CS2R R132, SRZ ;  /* 0x0000000000847805 */ /* 0x000fe2000001ff00 */
[----:B------:R-:W-:Y:S01]  /*4c90*/  FADD.FTZ R139, R139, -R138 ;  /* 0x8000008a8b8b7221 */ /* 0x000fe20000010000 */
[----:B------:R-:W-:Y:S01]  /*4ca0*/  FFMA.FTZ R135, R135, UR24, R171 ;  /* 0x0000001887877c23 */ /* 0x000fe200080100ab */
[----:B------:R-:W-:Y:S01]  /*4cb0*/  FMUL.FTZ R88, R112, UR19 ;  /* 0x0000001370587c20 */ /* 0x000fe20008410000 */
[----:B------:R-:W-:Y:S01]  /*4cc0*/  LOP3.LUT P6, RZ, R108, 0xff000000, RZ, 0xc0, !PT ;  /* 0xff0000006cff7812 */ /* 0x000fe200078cc0ff */
[----:B------:R-:W-:Y:S01]  /*4cd0*/  FMUL.FTZ R139, R139, UR19 ;  /* 0x000000138b8b7c20 */ /* 0x000fe20008410000 */
[----:B------:R-:W-:Y:S01]  /*4ce0*/  FADD.FTZ R135, R136, -R135 ;  /* 0x8000008788877221 */ /* 0x000fe20000010000 */
[----:B------:R-:W-:Y:S01]  /*4cf0*/  FMUL.FTZ R88, R88, UR5 ;  /* 0x0000000558587c20 */ /* 0x000fe20008410000 */
[--C-:B------:R-:W-:Y:S01]  /*4d00*/  FFMA.FTZ R148, R148, UR24, R171.reuse ;  /* 0x0000001894947c23 */ /* 0x100fe200080100ab */
[----:B-----5:R-:W-:Y:S01]  /*4d10*/  @P1 SHF.L.U32 R112, R84, 0x10, RZ ;  /* 0x0000001054701819 */ /* 0x020fe200000006ff */
[----:B------:R-:W-:Y:S01]  /*4d20*/  FFMA.FTZ R137, R137, UR24, R171 ;  /* 0x0000001889897c23 */ /* 0x000fe200080100ab */
[----:B------:R-:W-:Y:S01]  /*4d30*/  @P1 SHF.L.U32 R138, R48, 0x10, RZ ;  /* 0x00000010308a1819 */ /* 0x000fe200000006ff */
[----:B------:R-:W-:Y:S01]  /*4d40*/  FMUL.FTZ R89, R88, UR4 ;  /* 0x0000000458597c20 */ /* 0x000fe20008410000 */
[----:B------:R-:W-:Y:S01]  /*4d50*/  MOV R88, RZ ;  /* 0x000000ff00587202 */ /* 0x000fe20000000f00 */
[----:B------:R-:W-:Y:S01]  /*4d60*/  FADD.FTZ R148, R141, -R148 ;  /* 0x800000948d947221 */ /* 0x000fe20000010000 */
[----:B------:R-:W-:Y:S01]  /*4d70*/  @P3 SHF.L.U32 R159, R159, 0x10, RZ ;  /* 0x000000109f9f3819 */ /* 0x000fe200000006ff */
[-C--:B------:R-:W-:Y:S01]  /*4d80*/  @P1 FMUL.FTZ R132, R112, R89.reuse ;  /* 0x0000005970841220 */ /* 0x080fe20000410000 */
[----:B------:R-:W-:Y:S01]  /*4d90*/  @P1 FMUL.FTZ R88, R138, R89 ;  /* 0x000000598a581220 */ /* 0x000fe20000410000 */
[----:B------:R-:W-:Y:S01]  /*4da0*/  @P3 PRMT R89, R84, 0x7632, R89 ;  /* 0x0000763254593816 */ /* 0x000fe20000000059 */
[----:B------:R-:W-:Y:S01]  /*4db0*/  FMUL.FTZ R84, R139, UR5 ;  /* 0x000000058b547c20 */ /* 0x000fe20008410000 */
[----:B------:R-:W-:Y:S01]  /*4dc0*/  LOP3.LUT P1, RZ, R108, 0xff0000, RZ, 0xc0, !PT ;  /* 0x00ff00006cff7812 */ /* 0x000fe2000782c0ff */
[----:B------:R-:W-:Y:S01]  /*4dd0*/  FMUL.FTZ R148, R148, UR19 ;  /* 0x0000001394947c20 */ /* 0x000fe20008410000 */
[----:B------:R-:W-:Y:S01]  /*4de0*/  @P3 SHF.L.U32 R89, R89, 0x10, RZ ;  /* 0x0000001059593819 */ /* 0x000fe200000006ff */
[----:B------:R-:W-:Y:S01]  /*4df0*/  FMUL.FTZ R84, R84, UR4 ;  /* 0x0000000454547c20 */ /* 0x000fe20008410000 */
[----:B------:R-:W-:-:S02]  /*4e00*/  MOV R136, RZ ;  /* 0x000000ff00887202 */ /* 0x000fc40000000f00 */
[----:B------:R-:W-:Y:S02]  /*4e10*/  CS2R R138, SRZ ;  /* 0x00000000008a7805 */ /* 0x000fe4000001ff00 */
[----:B------:R-:W-:Y:S01]  /*4e20*/  LOP3.LUT P5, RZ, R109, 0xff, RZ, 0xc0, !PT ;  /* 0x000000ff6dff7812 */ /* 0x000fe200078ac0ff */
[-C--:B------:R-:W-:Y:S01]  /*4e30*/  @P3 FMUL.FTZ R133, R89, R84.reuse ;  /* 0x0000005459853220 */ /* 0x080fe20000410000 */
[----:B------:R-:W-:Y:S01]  /*4e40*/  HFMA2 R89, -RZ, RZ, 0, 0 ;  /* 0x00000000ff597431 */ /* 0x000fe200000001ff */
[----:B------:R-:W-:Y:S01]  /*4e50*/  LOP3.LUT P4, RZ, R109, 0xff00, RZ, 0xc0, !PT ;  /* 0x0000ff006dff7812 */ /* 0x000fe2000788c0ff */
[----:B------:R-:W-:Y:S01]  /*4e60*/  FADD.FTZ R137, R140, -R137 ;  /* 0x800000898c897221 */ /* 0x000fe20000010000 */
[----:B------:R-:W-:Y:S01]  /*4e70*/  FFMA.FTZ R150, R150, UR24, R171 ;  /* 0x0000001896967c23 */ /* 0x000fe200080100ab */
[----:B------:R-:W-:Y:S01]  /*4e80*/  @P1 SHF.L.U32 R113, R85, 0x10, RZ ;  /* 0x0000001055711819 */ /* 0x000fe200000006ff */
[----:B------:R-:W-:Y:S01]  /*4e90*/  @P3 FMUL.FTZ R89, R159, R84 ;  /* 0x000000549f593220 */ /* 0x000fe20000410000 */
[----:B------:R-:W-:Y:S01]  /*4ea0*/  FMUL.FTZ R84, R135, UR19 ;  /* 0x0000001387547c20 */ /* 0x000fe20008410000 */
[----:B------:R-:W-:Y:S01]  /*4eb0*/  @P1 SHF.L.U32 R135, R49, 0x10, RZ ;  /* 0x0000001031871819 */ /* 0x000fe200000006ff */
[----:B------:R-:W-:Y:S01]  /*4ec0*/  FADD.FTZ R150, R147, -R150 ;  /* 0x8000009693967221 */ /* 0x000fe20000010000 */
[----:B------:R-:W-:Y:S01]  /*4ed0*/  LOP3.LUT P3, RZ, R109, 0xff0000, RZ, 0xc0, !PT ;  /* 0x00ff00006dff7812 */ /* 0x000fe2000786c0ff */
[----:B------:R-:W-:Y:S01]  /*4ee0*/  FMUL.FTZ R84, R84, UR5 ;  /* 0x0000000554547c20 */ /* 0x000fe20008410000 */
[----:B------:R-:W-:-:S03]  /*4ef0*/  @P5 SHF.L.U32 R140, R50, 0x10, RZ ;  /* 0x00000010328c5819 */ /* 0x000fc600000006ff */
[----:B------:R-:W-:Y:S01]  /*4f00*/  @P4 SHF.L.U32 R155, R155, 0x10, RZ ;  /* 0x000000109b9b4819 */ /* 0x000fe200000006ff */
[----:B------:R-:W-:Y:S01]  /*4f10*/  FMUL.FTZ R112, R84, UR4 ;  /* 0x0000000454707c20 */ /* 0x000fe20008410000 */
[----:B------:R-:W-:-:S03]  /*4f20*/  HFMA2 R84, -RZ, RZ, 0, 0 ;  /* 0x00000000ff547431 */ /* 0x000fc600000001ff */
[-C--:B------:R-:W-:Y:S01]  /*4f30*/  @P1 FMUL.FTZ R136, R113, R112.reuse ;  /* 0x0000007071881220 */ /* 0x080fe20000410000 */
[----:B------:R-:W-:Y:S01]  /*4f40*/  @P1 FMUL.FTZ R84, R135, R112 ;  /* 0x0000007087541220 */ /* 0x000fe20000410000 */
[----:B------:R-:W-:Y:S01]  /*4f50*/  ISETP.GE.U32.AND P1, PT, R108, RZ, PT ;  /* 0x000000ff6c00720c */ /* 0x000fe20003f26070 */
[----:B------:R-:W-:Y:S01]  /*4f60*/  @P5 IMAD.U32 R112, R86, 0x10000, RZ ;  /* 0x0001000056705824 */ /* 0x000fe200078e00ff */
[----:B------:R-:W-:Y:S01]  /*4f70*/  @P6 PRMT R108, R85, 0x7632, R108 ;  /* 0x00007632556c6816 */ /* 0x000fe2000000006c */
[----:B------:R-:W-:Y:S01]  /*4f80*/  FMUL.FTZ R85, R148, UR5 ;  /* 0x0000000594557c20 */ /* 0x000fe20008410000 */
[----:B------:R-:W-:Y:S01]  /*4f90*/  ISETP.GE.U32.AND.EX P1, PT, R109, 0x1000000, PT, P1 ;  /* 0x010000006d00780c */ /* 0x000fe20003f26110 */
[----:B------:R-:W-:Y:S01]  /*4fa0*/  HFMA2 R135, -RZ, RZ, 0, 0 ;  /* 0x00000000ff877431 */ /* 0x000fe200000001ff */
[----:B------:R-:W-:Y:S01]  /*4fb0*/  @P6 SHF.L.U32 R109, R108, 0x10, RZ ;  /* 0x000000106c6d6819 */ /* 0x000fe200000006ff */
[----:B------:R-:W-:Y:S01]  /*4fc0*/  FMUL.FTZ R108, R85, UR4 ;  /* 0x00000004556c7c20 */ /* 0x000fe20008410000 */
[----:B------:R-:W-:-:S02]  /*4fd0*/  MOV R85, RZ ;  /* 0x000000ff00557202 */ /* 0x000fc40000000f00 */
[----:B------:R-:W-:Y:S01]  /*4fe0*/  @P3 SHF.L.U32 R141, R51, 0x10, RZ ;  /* 0x00000010338d3819 */ /* 0x000fe200000006ff */
[----:B------:R-:W-:Y:S01]  /*4ff0*/  @P6 FMUL.FTZ R138, R109, R108 ;  /* 0x0000006c6d8a6220 */ /* 0x000fe20000410000 */
[----:B------:R-:W-:-:S05]  /*5000*/  @P6 SHF.L.U32 R109, R156, 0x10, RZ ;  /* 0x000000109c6d6819 */ /* 0x000fca00000006ff */
[----:B------:R-:W-:Y:S01]  /*5010*/  @P6 FMUL.FTZ R85, R109, R108 ;  /* 0x0000006c6d556220 */ /* 0x000fe20000410000 */
[----:B------:R-:W-:Y:S01]  /*5020*/  FMUL.FTZ R108, R137, UR19 ;  /* 0x00000013896c7c20 */ /* 0x000fe20008410000 */
[----:B------:R-:W-:Y:S01]  /*5030*/  HFMA2 R137, -RZ, RZ, 0, 0 ;  /* 0x00000000ff897431 */ /* 0x000fe200000001ff */
[----:B------:R-:W-:Y:S02]  /*5040*/  @P1 SHF.L.U32 R154, R154, 0x10, RZ ;  /* 0x000000109a9a1819 */ /* 0x000fe400000006ff */
[----:B------:R-:W-:Y:S01]  /*5050*/  FMUL.FTZ R108, R108, UR5 ;  /* 0x000000056c6c7c20 */ /* 0x000fe20008410000 */
[----:B------:R-:W-:Y:S02]  /*5060*/  F2FP.BF16.F32.PACK_AB R85, R85, R84 ;  /* 0x000000545555723e */ /* 0x000fe400000010ff */
[----:B------:R-:W-:Y:S01]  /*5070*/  F2FP.BF16.F32.PACK_AB R84, R89, R88 ;  /* 0x000000585954723e */ /* 0x000fe200000010ff */
[----:B------:R-:W-:Y:S01]  /*5080*/  FMUL.FTZ R109, R108, UR4 ;  /* 0x000000046c6d7c20 */ /* 0x000fe20008410000 */
[----:B------:R-:W-:-:S03]  /*5090*/  MOV R108, RZ ;  /* 0x000000ff006c7202 */ /* 0x000fc60000000f00 */
[-C--:B------:R-:W-:Y:S01]  /*50a0*/  @P5 FMUL.FTZ R137, R112, R109.reuse ;  /* 0x0000006d70895220 */ /* 0x080fe20000410000 */
[--C-:B------:R-:W-:Y:S01]  /*50b0*/  FFMA.FTZ R112, R149, UR24, R171.reuse ;  /* 0x0000001895707c23 */ /* 0x100fe200080100ab */
[----:B------:R-:W-:Y:S01]  /*50c0*/  @P5 FMUL.FTZ R108, R140, R109 ;  /* 0x0000006d8c6c5220 */ /* 0x000fe20000410000 */
[----:B------:R-:W-:Y:S02]  /*50d0*/  FFMA.FTZ R109, R144, UR24, R171 ;  /* 0x00000018906d7c23 */ /* 0x000fe400080100ab */
[----:B------:R-:W-:Y:S02]  /*50e0*/  FADD.FTZ R112, R145, -R112 ;  /* 0x8000007091707221 */ /* 0x000fe40000010000 */
[--C-:B------:R-:W-:Y:S01]  /*50f0*/  FADD.FTZ R146, R146, -R109.reuse ;  /* 0x8000006d92927221 */ /* 0x100fe20000010000 */
[----:B------:R-:W-:Y:S01]  /*5100*/  @P4 PRMT R109, R86, 0x7632, R109 ;  /* 0x00007632566d4816 */ /* 0x000fe2000000006d */
[----:B------:R-:W-:Y:S02]  /*5110*/  FMUL.FTZ R112, R112, UR19 ;  /* 0x0000001370707c20 */ /* 0x000fe40008410000 */
[----:B------:R-:W-:Y:S01]  /*5120*/  FMUL.FTZ R146, R146, UR19 ;  /* 0x0000001392927c20 */ /* 0x000fe20008410000 */
[----:B------:R-:W-:Y:S01]  /*5130*/  @P4 SHF.L.U32 R113, R109, 0x10, RZ ;  /* 0x000000106d714819 */ /* 0x000fe200000006ff */
[----:B------:R-:W-:Y:S01]  /*5140*/  FMUL.FTZ R86, R112, UR5 ;  /* 0x0000000570567c20 */ /* 0x000fe20008410000 */
[----:B------:R-:W-:Y:S01]  /*5150*/  HFMA2 R109, -RZ, RZ, 0, 0 ;  /* 0x00000000ff6d7431 */ /* 0x000fe200000001ff */
[----:B------:R-:W-:-:S02]  /*5160*/  MOV R112, RZ ;  /* 0x000000ff00707202 */ /* 0x000fc40000000f00 */
[----:B------:R-:W-:-:S04]  /*5170*/  FMUL.FTZ R86, R86, UR4 ;  /* 0x0000000456567c20 */ /* 0x000fc80008410000 */
[-C--:B------:R-:W-:Y:S01]  /*5180*/  @P4 FMUL.FTZ R139, R113, R86.reuse ;  /* 0x00000056718b4220 */ /* 0x080fe20000410000 */
[----:B------:R-:W-:Y:S01]  /*5190*/  @P4 FMUL.FTZ R109, R155, R86 ;  /* 0x000000569b6d4220 */ /* 0x000fe20000410000 */
[----:B------:R-:W-:Y:S01]  /*51a0*/  FMUL.FTZ R86, R146, UR5 ;  /* 0x0000000592567c20 */ /* 0x000fe20008410000 */
[----:B------:R-:W-:-:S03]  /*51b0*/  FMUL.FTZ R113, R150, UR19 ;  /* 0x0000001396717c20 */ /* 0x000fc60008410000 */
[----:B------:R-:W-:Y:S01]  /*51c0*/  FMUL.FTZ R86, R86, UR4 ;  /* 0x0000000456567c20 */ /* 0x000fe20008410000 */
[----:B------:R-:W-:-:S03]  /*51d0*/  FMUL.FTZ R113, R113, UR5 ;  /* 0x0000000571717c20 */ /* 0x000fc60008410000 */
[-C--:B------:R-:W-:Y:S01]  /*51e0*/  @P3 FMUL.FTZ R112, R141, R86.reuse ;  /* 0x000000568d703220 */ /* 0x080fe20000410000 */
[----:B------:R-:W-:Y:S01]  /*51f0*/  FMUL.FTZ R113, R113, UR4 ;  /* 0x0000000471717c20 */ /* 0x000fe20008410000 */
[C---:B------:R-:W-:Y:S02]  /*5200*/  @P1 PRMT R141, R87.reuse, 0x7632, R141 ;  /* 0x00007632578d1816 */ /* 0x040fe4000000008d */
[----:B------:R-:W-:Y:S01]  /*5210*/  @P3 SHF.L.U32 R87, R87, 0x10, RZ ;  /* 0x0000001057573819 */ /* 0x000fe200000006ff */
[-C--:B------:R-:W-:Y:S01]  /*5220*/  @P1 FMUL.FTZ R135, R154, R113.reuse ;  /* 0x000000719a871220 */ /* 0x080fe20000410000 */
[----:B------:R-:W-:Y:S02]  /*5230*/  @P1 SHF.L.U32 R144, R141, 0x10, RZ ;  /* 0x000000108d901819 */ /* 0x000fe400000006ff */
[----:B------:R-:W-:Y:S02]  /*5240*/  CS2R R140, SRZ ;  /* 0x00000000008c7805 */ /* 0x000fe4000001ff00 */
[----:B------:R-:W-:Y:S01]  /*5250*/  @P3 FMUL.FTZ R140, R87, R86 ;  /* 0x00000056578c3220 */ /* 0x000fe20000410000 */
[----:B------:R-:W-:Y:S01]  /*5260*/  F2FP.BF16.F32.PACK_AB R87, R135, R112 ;  /* 0x000000708757723e */ /* 0x000fe200000010ff */
[----:B------:R-:W-:Y:S01]  /*5270*/  @P1 FMUL.FTZ R141, R144, R113 ;  /* 0x00000071908d1220 */ /* 0x000fe20000410000 */
[----:B------:R-:W-:-:S07]  /*5280*/  F2FP.BF16.F32.PACK_AB R86, R109, R108 ;  /* 0x0000006c6d56723e */ /* 0x000fce00000010ff */
.L_x_957:
[----:B------:R-:W0:Y:S01]  /*5290*/  @P0 LDC.64 R88, c[0x0][0x478] ;  /* 0x00011e00ff580b82 */ /* 0x000e220000000a00 */
[----:B------:R-:W-:Y:S01]  /*52a0*/  IMAD.WIDE.U32 R108, R0, 0x10, R194 ;  /* 0x00000010006c7825 */ /* 0x000fe200078e00c2 */
[----:B------:R-:W-:Y:S02]  /*52b0*/  PRMT R144, R53, 0x7632, R144 ;  /* 0x0000763235907816 */ /* 0x000fe40000000090 */
[----:B------:R-:W-:Y:S02]  /*52c0*/  PRMT R112, R54, 0x7632, R112 ;  /* 0x0000763236707816 */ /* 0x000fe40000000070 */
[----:B------:R-:W-:Y:S02]  /*52d0*/  PRMT R113, R55, 0x7632, R113 ;  /* 0x0000763237717816 */ /* 0x000fe40000000071 */
[----:B------:R-:W-:Y:S01]  /*52e0*/  PRMT R145, R52, 0x7632, R145 ;  /* 0x0000763234917816 */ /* 0x000fe20000000091 */
[----:B0-----:R-:W-:-:S04]  /*52f0*/  @P0 IMAD.WIDE.U32 R88, R134, 0x10, R88 ;  /* 0x0000001086580825 */ /* 0x001fc800078e0058 */
[----:B------:R-:W-:Y:S01]  /*5300*/  IMAD.WIDE.U32 R134, R134, 0x10, R192 ;  /* 0x0000001086867825 */ /* 0x000fe200078e00c0 */
[----:B------:R-:W-:Y:S04]  /*5310*/  @P0 STG.E.128 desc[UR12][R88.64], R80 ;  /* 0x0000005058000986 */ /* 0x000fe8000c101d0c */
[----:B------:R0:W-:Y:S04]  /*5320*/  STG.E.128 desc[UR12][R134.64], R84 ;  /* 0x0000005486007986 */ /* 0x0001e8000c101d0c */
[----:B0-----:R0:W5:Y:S01]  /*5330*/  LDG.E.128 R84, desc[UR12][R108.64] ;  /* 0x0000000c6c547981 */ /* 0x001162000c1e1d00 */
[----:B------:R-:W-:Y:S05]  /*5340*/  @!P0 BRA `(.L_x_958) ;  /* 0x0000000400ac8947 */ /* 0x000fea0003800000 */
[--C-:B------:R-:W-:Y:S01]  /*5350*/  FFMA.FTZ R81, R100, UR24, R171.reuse ;  /* 0x0000001864517c23 */ /* 0x100fe200080100ab */
[----:B------:R-:W-:Y:S01]  /*5360*/  LOP3.LUT P1, RZ, R98, 0xff, RZ, 0xc0, !PT ;  /* 0x000000ff62ff7812 */ /* 0x000fe2000782c0ff */
[----:B------:R-:W-:Y:S01]  /*5370*/  FFMA.FTZ R102, R102, UR24, R171 ;  /* 0x0000001866667c23 */ /* 0x000fe200080100ab */
[----:B------:R-:W-:Y:S01]  /*5380*/  LOP3.LUT P4, RZ, R98, 0xff00, RZ, 0xc0, !PT ;  /* 0x0000ff0062ff7812 */ /* 0x000fe2000788c0ff */
[----:B------:R-:W-:Y:S01]  /*5390*/  FADD.FTZ R80, R92, -R81 ;  /* 0x800000515c507221 */ /* 0x000fe20000010000 */
[--C-:B------:R-:W-:Y:S01]  /*53a0*/  FFMA.FTZ R83, R104, UR24, R171.reuse ;  /* 0x0000001868537c23 */ /* 0x100fe200080100ab */
[----:B------:R-:W-:Y:S01]  /*53b0*/  FADD.FTZ R93, R93, -R102 ;  /* 0x800000665d5d7221 */ /* 0x000fe20000010000 */
[----:B------:R-:W-:Y:S01]  /*53c0*/  FFMA.FTZ R82, R105, UR24, R171 ;  /* 0x0000001869527c23 */ /* 0x000fe200080100ab */
[----:B------:R-:W-:Y:S01]  /*53d0*/  FMUL.FTZ R80, R80, UR19 ;  /* 0x0000001350507c20 */ /* 0x000fe20008410000 */
[----:B------:R-:W-:Y:S01]  /*53e0*/  FADD.FTZ R100, R94, -R83 ;  /* 0x800000535e647221 */ /* 0x000fe20000010000 */
[----:B------:R-:W-:Y:S01]  /*53f0*/  FMUL.FTZ R93, R93, UR19 ;  /* 0x000000135d5d7c20 */ /* 0x000fe20008410000 */
[----:B------:R-:W-:Y:S01]  /*5400*/  LOP3.LUT P3, RZ, R98, 0xff0000, RZ, 0xc0, !PT ;  /* 0x00ff000062ff7812 */ /* 0x000fe2000786c0ff */
[----:B------:R-:W-:Y:S01]  /*5410*/  FMUL.FTZ R81, R80, UR5 ;  /* 0x0000000550517c20 */ /* 0x000fe20008410000 */
[----:B------:R-:W-:Y:S01]  /*5420*/  FADD.FTZ R95, R95, -R82 ;  /* 0x800000525f5f7221 */ /* 0x000fe20000010000 */
[C---:B-----5:R-:W-:Y:S01]  /*5430*/  @P1 SHF.L.U32 R82, R84.reuse, 0x10, RZ ;  /* 0x0000001054521819 */ /* 0x060fe200000006ff */
[----:B------:R-:W-:Y:S01]  /*5440*/  HFMA2 R105, -RZ, RZ, 0, 0 ;  /* 0x00000000ff697431 */ /* 0x000fe200000001ff */
[----:B------:R-:W-:Y:S01]  /*5450*/  @P4 PRMT R92, R84, 0x7632, R92 ;  /* 0x00007632545c4816 */ /* 0x000fe2000000005c */
[----:B------:R-:W-:Y:S01]  /*5460*/  FMUL.FTZ R84, R93, UR5 ;  /* 0x000000055d547c20 */ /* 0x000fe20008410000 */
[----:B------:R-:W-:Y:S01]  /*5470*/  FMUL.FTZ R102, R81, UR4 ;  /* 0x0000000451667c20 */ /* 0x000fe20008410000 */
[----:B------:R-:W-:Y:S01]  /*5480*/  FMUL.FTZ R81, R100, UR19 ;  /* 0x0000001364517c20 */ /* 0x000fe20008410000 */
[----:B------:R-:W-:Y:S01]  /*5490*/  MOV R94, RZ ;  /* 0x000000ff005e7202 */ /* 0x000fe20000000f00 */
[----:B------:R-:W-:Y:S01]  /*54a0*/  FMUL.FTZ R84, R84, UR4 ;  /* 0x0000000454547c20 */ /* 0x000fe20008410000 */
[----:B------:R-:W-:Y:S01]  /*54b0*/  @P4 SHF.L.U32 R92, R92, 0x10, RZ ;  /* 0x000000105c5c4819 */ /* 0x000fe200000006ff */
[----:B------:R-:W-:Y:S01]  /*54c0*/  @P1 FMUL.FTZ R94, R102, R82 ;  /* 0x00000052665e1220 */ /* 0x000fe20000410000 */
[----:B------:R-:W-:Y:S01]  /*54d0*/  @P1 SHF.L.U32 R83, R52, 0x10, RZ ;  /* 0x0000001034531819 */ /* 0x000fe200000006ff */
[----:B------:R-:W-:Y:S01]  /*54e0*/  FMUL.FTZ R82, R81, UR5 ;  /* 0x0000000551527c20 */ /* 0x000fe20008410000 */
[----:B------:R-:W-:-:S02]  /*54f0*/  CS2R R88, SRZ ;  /* 0x0000000000587805 */ /* 0x000fc4000001ff00 */
[----:B------:R-:W-:Y:S01]  /*5500*/  @P4 SHF.L.U32 R145, R145, 0x10, RZ ;  /* 0x0000001091914819 */ /* 0x000fe200000006ff */
[----:B------:R-:W-:Y:S01]  /*5510*/  @P4 FMUL.FTZ R105, R84, R92 ;  /* 0x0000005c54694220 */ /* 0x000fe20000410000 */
[----:B------:R-:W-:Y:S01]  /*5520*/  @P1 FMUL.FTZ R88, R102, R83 ;  /* 0x0000005366581220 */ /* 0x000fe20000410000 */
[----:B------:R-:W-:Y:S01]  /*5530*/  FMUL.FTZ R92, R82, UR4 ;  /* 0x00000004525c7c20 */ /* 0x000fe20008410000 */
[----:B------:R-:W-:Y:S01]  /*5540*/  @P3 SHF.L.U32 R83, R85, 0x10, RZ ;  /* 0x0000001055533819 */ /* 0x000fe200000006ff */
[----:B------:R-:W-:Y:S01]  /*5550*/  @P4 FMUL.FTZ R89, R84, R145 ;  /* 0x0000009154594220 */ /* 0x000fe20000410000 */
[----:B------:R-:W-:Y:S01]  /*5560*/  @P3 SHF.L.U32 R82, R53, 0x10, RZ ;  /* 0x0000001035523819 */ /* 0x000fe200000006ff */
[----:B------:R-:W-:Y:S01]  /*5570*/  IMAD.MOV.U32 R100, RZ, RZ, RZ ;  /* 0x000000ffff647224 */ /* 0x000fe200078e00ff */
[----:B------:R-:W-:Y:S01]  /*5580*/  ISETP.GE.U32.AND P1, PT, R98, RZ, PT ;  /* 0x000000ff6200720c */ /* 0x000fe20003f26070 */
[----:B0-----:R-:W-:Y:S01]  /*5590*/  FFMA.FTZ R109, R106, UR24, R171 ;  /* 0x000000186a6d7c23 */ /* 0x001fe200080100ab */
[----:B------:R-:W-:Y:S01]  /*55a0*/  MOV R84, RZ ;  /* 0x000000ff00547202 */ /* 0x000fe20000000f00 */
[C---:B------:R-:W-:Y:S01]  /*55b0*/  @P3 FMUL.FTZ R100, R92.reuse, R83 ;  /* 0x000000535c643220 */ /* 0x040fe20000410000 */
[C---:B------:R-:W-:Y:S01]  /*55c0*/  LOP3.LUT P5, RZ, R99.reuse, 0xff, RZ, 0xc0, !PT ;  /* 0x000000ff63ff7812 */ /* 0x040fe200078ac0ff */
[----:B------:R-:W-:Y:S01]  /*55d0*/  @P3 FMUL.FTZ R84, R92, R82 ;  /* 0x000000525c543220 */ /* 0x000fe20000410000 */
[----:B------:R-:W-:Y:S01]  /*55e0*/  LOP3.LUT P4, RZ, R99, 0xff00, RZ, 0xc0, !PT ;  /* 0x0000ff0063ff7812 */ /* 0x000fe2000788c0ff */
[----:B------:R-:W-:Y:S01]  /*55f0*/  FMUL.FTZ R92, R95, UR19 ;  /* 0x000000135f5c7c20 */ /* 0x000fe20008410000 */
[C---:B------:R-:W-:Y:S01]  /*5600*/  LOP3.LUT P3, RZ, R99.reuse, 0xff0000, RZ, 0xc0, !PT ;  /* 0x00ff000063ff7812 */ /* 0x040fe2000786c0ff */
[----:B------:R-:W-:Y:S01]  /*5610*/  FADD.FTZ R109, R96, -R109 ;  /* 0x8000006d606d7221 */ /* 0x000fe20000010000 */
[----:B------:R-:W-:Y:S01]  /*5620*/  ISETP.GE.U32.AND.EX P1, PT, R99, 0x1000000, PT, P1 ;  /* 0x010000006300780c */ /* 0x000fe20003f26110 */
[--C-:B------:R-:W-:Y:S01]  /*5630*/  FFMA.FTZ R110, R110, UR24, R171.reuse ;  /* 0x000000186e6e7c23 */ /* 0x100fe200080100ab */
[----:B------:R-:W-:Y:S01]  /*5640*/  LOP3.LUT P6, RZ, R98, 0xff000000, RZ, 0xc0, !PT ;  /* 0xff00000062ff7812 */ /* 0x000fe200078cc0ff */
[----:B------:R-:W-:Y:S01]  /*5650*/  FMUL.FTZ R82, R92, UR5 ;  /* 0x000000055c527c20 */ /* 0x000fe20008410000 */
[----:B------:R-:W-:Y:S01]  /*5660*/  FMUL.FTZ R109, R109, UR19 ;  /* 0x000000136d6d7c20 */ /* 0x000fe20008410000 */
[--C-:B------:R-:W-:Y:S01]  /*5670*/  FFMA.FTZ R104, R107, UR24, R171.reuse ;  /* 0x000000186b687c23 */ /* 0x100fe200080100ab */
[----:B------:R-:W-:Y:S01]  /*5680*/  FFMA.FTZ R106, R111, UR24, R171 ;  /* 0x000000186f6a7c23 */ /* 0x000fe200080100ab */
[----:B------:R-:W-:Y:S01]  /*5690*/  FADD.FTZ R110, R101, -R110 ;  /* 0x8000006e656e7221 */ /* 0x000fe20000010000 */
[----:B------:R-:W-:Y:S01]  /*56a0*/  FMUL.FTZ R101, R82, UR4 ;  /* 0x0000000452657c20 */ /* 0x000fe20008410000 */
[----:B------:R-:W-:Y:S01]  /*56b0*/  FMUL.FTZ R82, R109, UR5 ;  /* 0x000000056d527c20 */ /* 0x000fe20008410000 */
[----:B------:R-:W-:Y:S01]  /*56c0*/  FADD.FTZ R104, R97, -R104 ;  /* 0x8000006861687221 */ /* 0x000fe20000010000 */
[----:B------:R-:W-:Y:S01]  /*56d0*/  FADD.FTZ R106, R103, -R106 ;  /* 0x8000006a676a7221 */ /* 0x000fe20000010000 */
[----:B------:R-:W-:Y:S01]  /*56e0*/  @P5 SHF.L.U32 R83, R86, 0x10, RZ ;  /* 0x0000001056535819 */ /* 0x000fe200000006ff */
[----:B------:R-:W-:Y:S01]  /*56f0*/  FMUL.FTZ R82, R82, UR4 ;  /* 0x0000000452527c20 */ /* 0x000fe20008410000 */
[----:B------:R-:W-:Y:S01]  /*5700*/  @P4 PRMT R99, R86, 0x7632, R99 ;  /* 0x0000763256634816 */ /* 0x000fe20000000063 */
[----:B------:R-:W-:Y:S01]  /*5710*/  HFMA2 R86, -RZ, RZ, 0, 0 ;  /* 0x00000000ff567431 */ /* 0x000fe200000001ff */
[C---:B------:R-:W-:Y:S01]  /*5720*/  @P3 SHF.L.U32 R102, R87.reuse, 0x10, RZ ;  /* 0x0000001057663819 */ /* 0x040fe200000006ff */
[----:B------:R-:W-:Y:S01]  /*5730*/  FMUL.FTZ R108, R104, UR19 ;  /* 0x00000013686c7c20 */ /* 0x000fe20008410000 */
[----:B------:R-:W-:Y:S01]  /*5740*/  @P1 PRMT R107, R87, 0x7632, R107 ;  /* 0x00007632576b1816 */ /* 0x000fe2000000006b */
[----:B------:R-:W-:Y:S01]  /*5750*/  FMUL.FTZ R110, R110, UR19 ;  /* 0x000000136e6e7c20 */ /* 0x000fe20008410000 */
[----:B------:R-:W-:Y:S01]  /*5760*/  @P5 SHF.L.U32 R87, R54, 0x10, RZ ;  /* 0x0000001036575819 */ /* 0x000fe200000006ff */
[----:B------:R-:W-:Y:S01]  /*5770*/  FMUL.FTZ R135, R106, UR19 ;  /* 0x000000136a877c20 */ /* 0x000fe20008410000 */
[----:B------:R-:W-:-:S02]  /*5780*/  @P6 PRMT R85, R85, 0x7632, R85 ;  /* 0x0000763255556816 */ /* 0x000fc40000000055 */
[----:B------:R-:W-:Y:S01]  /*5790*/  CS2R R96, SRZ ;  /* 0x0000000000607805 */ /* 0x000fe2000001ff00 */
[----:B------:R-:W-:Y:S02]  /*57a0*/  HFMA2 R95, -RZ, RZ, 0, 0 ;  /* 0x00000000ff5f7431 */ /* 0x000fe400000001ff */
[C---:B------:R-:W-:Y:S01]  /*57b0*/  @P5 FMUL.FTZ R96, R82.reuse, R83 ;  /* 0x0000005352605220 */ /* 0x040fe20000410000 */
[----:B------:R-:W-:Y:S01]  /*57c0*/  @P6 SHF.L.U32 R85, R85, 0x10, RZ ;  /* 0x0000001055556819 */ /* 0x000fe200000006ff */
[----:B------:R-:W-:Y:S01]  /*57d0*/  @P5 FMUL.FTZ R86, R82, R87 ;  /* 0x0000005752565220 */ /* 0x000fe20000410000 */
[----:B------:R-:W-:Y:S01]  /*57e0*/  FMUL.FTZ R98, R108, UR5 ;  /* 0x000000056c627c20 */ /* 0x000fe20008410000 */
[----:B------:R-:W-:Y:S01]  /*57f0*/  FMUL.FTZ R82, R110, UR5 ;  /* 0x000000056e527c20 */ /* 0x000fe20008410000 */
[----:B------:R-:W-:Y:S01]  /*5800*/  FMUL.FTZ R103, R135, UR5 ;  /* 0x0000000587677c20 */ /* 0x000fe20008410000 */
[----:B------:R-:W-:Y:S01]  /*5810*/  @P6 SHF.L.U32 R144, R144, 0x10, RZ ;  /* 0x0000001090906819 */ /* 0x000fe200000006ff */
[----:B------:R-:W-:Y:S01]  /*5820*/  HFMA2 R87, -RZ, RZ, 0, 0 ;  /* 0x00000000ff577431 */ /* 0x000fe200000001ff */
[----:B------:R-:W-:Y:S01]  /*5830*/  @P4 SHF.L.U32 R112, R112, 0x10, RZ ;  /* 0x0000001070704819 */ /* 0x000fe200000006ff */
[----:B------:R-:W-:Y:S01]  /*5840*/  @P6 FMUL.FTZ R95, R101, R85 ;  /* 0x00000055655f6220 */ /* 0x000fe20000410000 */
[----:B------:R-:W-:Y:S01]  /*5850*/  @P3 SHF.L.U32 R83, R55, 0x10, RZ ;  /* 0x0000001037533819 */ /* 0x000fe200000006ff */
[----:B------:R-:W-:Y:S01]  /*5860*/  FMUL.FTZ R111, R98, UR4 ;  /* 0x00000004626f7c20 */ /* 0x000fe20008410000 */
[----:B------:R-:W-:Y:S01]  /*5870*/  @P4 SHF.L.U32 R99, R99, 0x10, RZ ;  /* 0x0000001063634819 */ /* 0x000fe200000006ff */
[----:B------:R-:W-:-:S02]  /*5880*/  @P1 IMAD.U32 R113, R113, 0x10000, RZ ;  /* 0x0001000071711824 */ /* 0x000fc400078e00ff */
[----:B------:R-:W-:Y:S01]  /*5890*/  FMUL.FTZ R82, R82, UR4 ;  /* 0x0000000452527c20 */ /* 0x000fe20008410000 */
[----:B------:R-:W-:Y:S01]  /*58a0*/  FMUL.FTZ R106, R103, UR4 ;  /* 0x00000004676a7c20 */ /* 0x000fe20008410000 */
[----:B------:R-:W-:Y:S01]  /*58b0*/  MOV R85, RZ ;  /* 0x000000ff00557202 */ /* 0x000fe20000000f00 */
[----:B------:R-:W-:Y:S01]  /*58c0*/  @P6 FMUL.FTZ R85, R101, R144 ;  /* 0x0000009065556220 */ /* 0x000fe20000410000 */
[----:B------:R-:W-:Y:S01]  /*58d0*/  MOV R101, RZ ;  /* 0x000000ff00657202 */ /* 0x000fe20000000f00 */
[----:B------:R-:W-:Y:S01]  /*58e0*/  @P4 FMUL.FTZ R101, R111, R112 ;  /* 0x000000706f654220 */ /* 0x000fe20000410000 */
[----:B------:R-:W-:Y:S01]  /*58f0*/  MOV R104, RZ ;  /* 0x000000ff00687202 */ /* 0x000fe20000000f00 */
[----:B------:R-:W-:Y:S01]  /*5900*/  @P3 FMUL.FTZ R87, R82, R83 ;  /* 0x0000005352573220 */ /* 0x000fe20000410000 */
[----:B------:R-:W-:Y:S01]  /*5910*/  @P1 SHF.L.U32 R107, R107, 0x10, RZ ;  /* 0x000000106b6b1819 */ /* 0x000fe200000006ff */
[----:B------:R-:W-:Y:S01]  /*5920*/  @P1 FMUL.FTZ R104, R106, R113 ;  /* 0x000000716a681220 */ /* 0x000fe20000410000 */
[----:B------:R-:W-:Y:S01]  /*5930*/  @P4 FMUL.FTZ R97, R111, R99 ;  /* 0x000000636f614220 */ /* 0x000fe20000410000 */
[----:B------:R-:W-:-:S02]  /*5940*/  CS2R R98, SRZ ;  /* 0x0000000000627805 */ /* 0x000fc4000001ff00 */
[----:B------:R-:W-:Y:S01]  /*5950*/  F2FP.BF16.F32.PACK_AB R85, R85, R84 ;  /* 0x000000545555723e */ /* 0x000fe200000010ff */
[----:B------:R-:W-:Y:S01]  /*5960*/  @P3 FMUL.FTZ R98, R82, R102 ;  /* 0x0000006652623220 */ /* 0x000fe20000410000 */
[----:B------:R-:W-:Y:S01]  /*5970*/  @P1 FMUL.FTZ R99, R106, R107 ;  /* 0x0000006b6a631220 */ /* 0x000fe20000410000 */
[----:B------:R-:W-:Y:S02]  /*5980*/  F2FP.BF16.F32.PACK_AB R83, R135, R110 ;  /* 0x0000006e8753723e */ /* 0x000fe400000010ff */
[----:B------:R-:W-:Y:S02]  /*5990*/  F2FP.BF16.F32.PACK_AB R82, R108, R109 ;  /* 0x0000006d6c52723e */ /* 0x000fe400000010ff */
[----:B------:R-:W-:Y:S02]  /*59a0*/  F2FP.BF16.F32.PACK_AB R81, R92, R81 ;  /* 0x000000515c51723e */ /* 0x000fe400000010ff */
[----:B------:R-:W-:Y:S02]  /*59b0*/  F2FP.BF16.F32.PACK_AB R80, R93, R80 ;  /* 0x000000505d50723e */ /* 0x000fe400000010ff */
[----:B------:R-:W-:-:S02]  /*59c0*/  F2FP.BF16.F32.PACK_AB R87, R104, R87 ;  /* 0x000000576857723e */ /* 0x000fc400000010ff */
[----:B------:R-:W-:Y:S02]  /*59d0*/  F2FP.BF16.F32.PACK_AB R86, R101, R86 ;  /* 0x000000566556723e */ /* 0x000fe400000010ff */
[----:B------:R-:W-:Y:S01]  /*59e0*/  F2FP.BF16.F32.PACK_AB R84, R89, R88 ;  /* 0x000000585954723e */ /* 0x000fe200000010ff */
[----:B------:R-:W-:Y:S06]  /*59f0*/  BRA `(.L_x_959) ;  /* 0x00000004009c7947 */ /* 0x000fec0003800000 */
.L_x_958:
[----:B------:R-:W-:Y:S01]  /*5a00*/  LOP3.LUT P1, RZ, R98, 0xff, RZ, 0xc0, !PT ;  /* 0x000000ff62ff7812 */ /* 0x000fe2000782c0ff */
[--C-:B------:R-:W-:Y:S01]  /*5a10*/  FFMA.FTZ R89, R100, UR24, R171.reuse ;  /* 0x0000001864597c23 */ /* 0x100fe200080100ab */
[----:B------:R-:W-:Y:S01]  /*5a20*/  LOP3.LUT P4, RZ, R98, 0xff00, RZ, 0xc0, !PT ;  /* 0x0000ff0062ff7812 */ /* 0x000fe2000788c0ff */
[--C-:B------:R-:W-:Y:S01]  /*5a30*/  FFMA.FTZ R88, R102, UR24, R171.reuse ;  /* 0x0000001866587c23 */ /* 0x100fe200080100ab */
[----:B------:R-:W-:Y:S01]  /*5a40*/  FFMA.FTZ R135, R104, UR24, R171 ;  /* 0x0000001868877c23 */ /* 0x000fe200080100ab */
[----:B------:R-:W-:Y:S01]  /*5a50*/  FADD.FTZ R92, R92, -R89 ;  /* 0x800000595c5c7221 */ /* 0x000fe20000010000 */
[--C-:B0-----:R-:W-:Y:S01]  /*5a60*/  FFMA.FTZ R108, R105, UR24, R171.reuse ;  /* 0x00000018696c7c23 */ /* 0x101fe200080100ab */
[----:B------:R-:W-:Y:S01]  /*5a70*/  FADD.FTZ R100, R93, -R88 ;  /* 0x800000585d647221 */ /* 0x000fe20000010000 */
[----:B------:R-:W-:Y:S01]  /*5a80*/  FFMA.FTZ R109, R106, UR24, R171 ;  /* 0x000000186a6d7c23 */ /* 0x000fe200080100ab */
[----:B------:R-:W-:Y:S01]  /*5a90*/  FMUL.FTZ R92, R92, UR19 ;  /* 0x000000135c5c7c20 */ /* 0x000fe20008410000 */
[----:B------:R-:W-:Y:S01]  /*5aa0*/  LOP3.LUT P3, RZ, R98, 0xff0000, RZ, 0xc0, !PT ;  /* 0x00ff000062ff7812 */ /* 0x000fe2000786c0ff */
[----:B------:R-:W-:Y:S01]  /*5ab0*/  FMUL.FTZ R100, R100, UR19 ;  /* 0x0000001364647c20 */ /* 0x000fe20008410000 */
[----:B------:R-:W-:Y:S01]  /*5ac0*/  FADD.FTZ R135, R94, -R135 ;  /* 0x800000875e877221 */ /* 0x000fe20000010000 */
[C---:B-----5:R-:W-:Y:S01]  /*5ad0*/  @P1 SHF.L.U32 R93, R84.reuse, 0x10, RZ ;  /* 0x00000010545d1819 */ /* 0x060fe200000006ff */
[----:B------:R-:W-:Y:S01]  /*5ae0*/  FADD.FTZ R108, R95, -R108 ;  /* 0x8000006c5f6c7221 */ /* 0x000fe20000010000 */
[----:B------:R-:W-:Y:S01]  /*5af0*/  @P4 PRMT R106, R84, 0x7632, R106 ;  /* 0x00007632546a4816 */ /* 0x000fe2000000006a */
[----:B------:R-:W-:Y:S01]  /*5b00*/  FMUL.FTZ R84, R92, UR5 ;  /* 0x000000055c547c20 */ /* 0x000fe20008410000 */
[----:B------:R-:W-:Y:S01]  /*5b10*/  HFMA2 R94, -RZ, RZ, 0, 0 ;  /* 0x00000000ff5e7431 */ /* 0x000fe200000001ff */
[----:B------:R-:W-:Y:S01]  /*5b20*/  @P1 SHF.L.U32 R95, R52, 0x10, RZ ;  /* 0x00000010345f1819 */ /* 0x000fe200000006ff */
[----:B------:R-:W-:Y:S01]  /*5b30*/  FMUL.FTZ R92, R100, UR5 ;  /* 0x00000005645c7c20 */ /* 0x000fe20008410000 */
[----:B------:R-:W-:Y:S01]  /*5b40*/  FMUL.FTZ R84, R84, UR4 ;  /* 0x0000000454547c20 */ /* 0x000fe20008410000 */
[----:B------:R-:W-:Y:S01]  /*5b50*/  FMUL.FTZ R135, R135, UR19 ;  /* 0x0000001387877c20 */ /* 0x000fe20008410000 */
[----:B------:R-:W-:Y:S01]  /*5b60*/  FFMA.FTZ R102, R107, UR24, R171 ;  /* 0x000000186b667c23 */ /* 0x000fe200080100ab */
[----:B------:R-:W-:-:S02]  /*5b70*/  CS2R R88, SRZ ;  /* 0x0000000000587805 */ /* 0x000fc4000001ff00 */
[----:B------:R-:W-:Y:S01]  /*5b80*/  @P4 SHF.L.U32 R145, R145, 0x10, RZ ;  /* 0x0000001091914819 */ /* 0x000fe200000006ff */
[----:B------:R-:W-:Y:S01]  /*5b90*/  FMUL.FTZ R92, R92, UR4 ;  /* 0x000000045c5c7c20 */ /* 0x000fe20008410000 */
[----:B------:R-:W-:Y:S01]  /*5ba0*/  @P4 SHF.L.U32 R107, R106, 0x10, RZ ;  /* 0x000000106a6b4819 */ /* 0x000fe200000006ff */
[-C--:B------:R-:W-:Y:S01]  /*5bb0*/  @P1 FMUL.FTZ R94, R93, R84.reuse ;  /* 0x000000545d5e1220 */ /* 0x080fe20000410000 */
[----:B------:R-:W-:Y:S01]  /*5bc0*/  @P1 FMUL.FTZ R89, R95, R84 ;  /* 0x000000545f591220 */ /* 0x000fe20000410000 */
[----:B------:R-:W-:Y:S01]  /*5bd0*/  FMUL.FTZ R84, R135, UR5 ;  /* 0x0000000587547c20 */ /* 0x000fe20008410000 */
[----:B------:R-:W-:Y:S01]  /*5be0*/  MOV R105, RZ ;  /* 0x000000ff00697202 */ /* 0x000fe20000000f00 */
[----:B------:R-:W-:Y:S02]  /*5bf0*/  HFMA2 R100, -RZ, RZ, 0, 0 ;  /* 0x00000000ff647431 */ /* 0x000fe400000001ff */
[-C--:B------:R-:W-:Y:S01]  /*5c00*/  @P4 FMUL.FTZ R105, R107, R92.reuse ;  /* 0x0000005c6b694220 */ /* 0x080fe20000410000 */
[----:B------:R-:W-:Y:S01]  /*5c10*/  @P4 FMUL.FTZ R88, R145, R92 ;  /* 0x0000005c91584220 */ /* 0x000fe20000410000 */
[----:B------:R-:W-:Y:S01]  /*5c20*/  @P3 SHF.L.U32 R93, R85, 0x10, RZ ;  /* 0x00000010555d3819 */ /* 0x000fe200000006ff */
[----:B------:R-:W-:Y:S01]  /*5c30*/  FMUL.FTZ R92, R84, UR4 ;  /* 0x00000004545c7c20 */ /* 0x000fe20008410000 */
[----:B------:R-:W-:Y:S01]  /*5c40*/  @P3 SHF.L.U32 R95, R53, 0x10, RZ ;  /* 0x00000010355f3819 */ /* 0x000fe200000006ff */
[--C-:B------:R-:W-:Y:S01]  /*5c50*/  FFMA.FTZ R104, R111, UR24, R171.reuse ;  /* 0x000000186f687c23 */ /* 0x100fe200080100ab */
[----:B------:R-:W-:Y:S01]  /*5c60*/  LOP3.LUT P5, RZ, R99, 0xff, RZ, 0xc0, !PT ;  /* 0x000000ff63ff7812 */ /* 0x000fe200078ac0ff */
[-C--:B------:R-:W-:Y:S01]  /*5c70*/  @P3 FMUL.FTZ R100, R93, R92.reuse ;  /* 0x0000005c5d643220 */ /* 0x080fe20000410000 */
[----:B------:R-:W-:Y:S01]  /*5c80*/  ISETP.GE.U32.AND P1, PT, R98, RZ, PT ;  /* 0x000000ff6200720c */ /* 0x000fe20003f26070 */
[----:B------:R-:W-:Y:S01]  /*5c90*/  FFMA.FTZ R110, R110, UR24, R171 ;  /* 0x000000186e6e7c23 */ /* 0x000fe200080100ab */
[----:B------:R-:W-:Y:S01]  /*5ca0*/  LOP3.LUT P4, RZ, R99, 0xff00, RZ, 0xc0, !PT ;  /* 0x0000ff0063ff7812 */ /* 0x000fe2000788c0ff */
[----:B------:R-:W-:Y:S01]  /*5cb0*/  FADD.FTZ R109, R96, -R109 ;  /* 0x8000006d606d7221 */ /* 0x000fe20000010000 */
[----:B------:R-:W-:Y:S01]  /*5cc0*/  MOV R84, RZ ;  /* 0x000000ff00547202 */ /* 0x000fe20000000f00 */
[----:B------:R-:W-:Y:S01]  /*5cd0*/  @P3 FMUL.FTZ R84, R95, R92 ;  /* 0x0000005c5f543220 */ /* 0x000fe20000410000 */
[----:B------:R-:W-:Y:S01]  /*5ce0*/  LOP3.LUT P6, RZ, R98, 0xff000000, RZ, 0xc0, !PT ;  /* 0xff00000062ff7812 */ /* 0x000fe200078cc0ff */
[----:B------:R-:W-:Y:S01]  /*5cf0*/  FADD.FTZ R102, R97, -R102 ;  /* 0x8000006661667221 */ /* 0x000fe20000010000 */
[C---:B------:R-:W-:Y:S01]  /*5d00*/  LOP3.LUT P3, RZ, R99.reuse, 0xff0000, RZ, 0xc0, !PT ;  /* 0x00ff000063ff7812 */ /* 0x040fe2000786c0ff */
[----:B------:R-:W-:Y:S01]  /*5d10*/  FMUL.FTZ R108, R108, UR19 ;  /* 0x000000136c6c7c20 */ /* 0x000fe20008410000 */
[----:B------:R-:W-:Y:S01]  /*5d20*/  ISETP.GE.U32.AND.EX P1, PT, R99, 0x1000000, PT, P1 ;  /* 0x010000006300780c */ /* 0x000fe20003f26110 */
[----:B------:R-:W-:Y:S01]  /*5d30*/  FADD.FTZ R107, R103, -R104 ;  /* 0x80000068676b7221 */ /* 0x000fe20000010000 */
[C---:B------:R-:W-:Y:S01]  /*5d40*/  @P5 SHF.L.U32 R97, R86.reuse, 0x10, RZ ;  /* 0x0000001056615819 */ /* 0x040fe200000006ff */
[----:B------:R-:W-:Y:S01]  /*5d50*/  FADD.FTZ R110, R101, -R110 ;  /* 0x8000006e656e7221 */ /* 0x000fe20000010000 */
[----:B------:R-:W-:Y:S01]  /*5d60*/  HFMA2 R95, -RZ, RZ, 0, 0 ;  /* 0x00000000ff5f7431 */ /* 0x000fe200000001ff */
[----:B------:R-:W-:Y:S01]  /*5d70*/  @P4 PRMT R104, R86, 0x7632, R104 ;  /* 0x0000763256684816 */ /* 0x000fe20000000068 */
[----:B------:R-:W-:Y:S01]  /*5d80*/  FMUL.FTZ R86, R109, UR19 ;  /* 0x000000136d567c20 */ /* 0x000fe20008410000 */
[----:B------:R-:W-:Y:S01]  /*5d90*/  HFMA2 R96, -RZ, RZ, 0, 0 ;  /* 0x00000000ff607431 */ /* 0x000fe200000001ff */
[----:B------:R-:W-:-:S02]  /*5da0*/  @P5 SHF.L.U32 R99, R54, 0x10, RZ ;  /* 0x0000001036635819 */ /* 0x000fc400000006ff */
[----:B------:R-:W-:Y:S01]  /*5db0*/  @P6 PRMT R92, R85, 0x7632, R92 ;  /* 0x00007632555c6816 */ /* 0x000fe2000000005c */
[----:B------:R-:W-:Y:S01]  /*5dc0*/  FMUL.FTZ R85, R108, UR5 ;  /* 0x000000056c557c20 */ /* 0x000fe20008410000 */
[C---:B------:R-:W-:Y:S01]  /*5dd0*/  @P3 SHF.L.U32 R106, R87.reuse, 0x10, RZ ;  /* 0x00000010576a3819 */ /* 0x040fe200000006ff */
[----:B------:R-:W-:Y:S01]  /*5de0*/  FMUL.FTZ R86, R86, UR5 ;  /* 0x0000000556567c20 */ /* 0x000fe20008410000 */
[----:B------:R-:W-:Y:S01]  /*5df0*/  @P1 PRMT R108, R87, 0x7632, R108 ;  /* 0x00007632576c1816 */ /* 0x000fe2000000006c */
[----:B------:R-:W-:Y:S01]  /*5e00*/  FMUL.FTZ R87, R110, UR19 ;  /* 0x000000136e577c20 */ /* 0x000fe20008410000 */
[----:B------:R-:W-:Y:S01]  /*5e10*/  @P6 SHF.L.U32 R92, R92, 0x10, RZ ;  /* 0x000000105c5c6819 */ /* 0x000fe200000006ff */
[----:B------:R-:W-:Y:S01]  /*5e20*/  FMUL.FTZ R93, R85, UR4 ;  /* 0x00000004555d7c20 */ /* 0x000fe20008410000 */
[----:B------:R-:W-:Y:S01]  /*5e30*/  FMUL.FTZ R86, R86, UR4 ;  /* 0x0000000456567c20 */ /* 0x000fe20008410000 */
[----:B------:R-:W-:Y:S01]  /*5e40*/  FMUL.FTZ R87, R87, UR5 ;  /* 0x0000000557577c20 */ /* 0x000fe20008410000 */
[----:B------:R-:W-:Y:S01]  /*5e50*/  @P6 SHF.L.U32 R144, R144, 0x10, RZ ;  /* 0x0000001090906819 */ /* 0x000fe200000006ff */
[----:B------:R-:W-:Y:S01]  /*5e60*/  @P6 FMUL.FTZ R95, R92, R93 ;  /* 0x0000005d5c5f6220 */ /* 0x000fe20000410000 */
[----:B------:R-:W-:-:S02]  /*5e70*/  IMAD.MOV.U32 R92, RZ, RZ, RZ ;  /* 0x000000ffff5c7224 */ /* 0x000fc400078e00ff */
[----:B------:R-:W-:Y:S01]  /*5e80*/  FMUL.FTZ R103, R87, UR4 ;  /* 0x0000000457677c20 */ /* 0x000fe20008410000 */
[-C--:B------:R-:W-:Y:S01]  /*5e90*/  @P5 FMUL.FTZ R96, R97, R86.reuse ;  /* 0x0000005661605220 */ /* 0x080fe20000410000 */
[----:B------:R-:W-:Y:S01]  /*5ea0*/  @P5 FMUL.FTZ R92, R99, R86 ;  /* 0x00000056635c5220 */ /* 0x000fe20000410000 */
[----:B------:R-:W-:Y:S01]  /*5eb0*/  FMUL.FTZ R87, R107, UR19 ;  /* 0x000000136b577c20 */ /* 0x000fe20008410000 */
[----:B------:R-:W-:Y:S01]  /*5ec0*/  FMUL.FTZ R86, R102, UR19 ;  /* 0x0000001366567c20 */ /* 0x000fe20008410000 */
[----:B------:R-:W-:Y:S01]  /*5ed0*/  HFMA2 R102, -RZ, RZ, 0, 0 ;  /* 0x00000000ff667431 */ /* 0x000fe200000001ff */
[----:B------:R-:W-:Y:S01]  /*5ee0*/  @P4 SHF.L.U32 R107, R104, 0x10, RZ ;  /* 0x00000010686b4819 */ /* 0x000fe200000006ff */
[----:B------:R-:W-:Y:S01]  /*5ef0*/  FMUL.FTZ R87, R87, UR5 ;  /* 0x0000000557577c20 */ /* 0x000fe20008410000 */
[----:B------:R-:W-:Y:S01]  /*5f00*/  FMUL.FTZ R86, R86, UR5 ;  /* 0x0000000556567c20 */ /* 0x000fe20008410000 */
[----:B------:R-:W-:Y:S01]  /*5f10*/  @P3 SHF.L.U32 R98, R55, 0x10, RZ ;  /* 0x0000001037623819 */ /* 0x000fe200000006ff */
[----:B------:R-:W-:Y:S01]  /*5f20*/  HFMA2 R97, -RZ, RZ, 0, 0 ;  /* 0x00000000ff617431 */ /* 0x000fe200000001ff */
[----:B------:R-:W-:Y:S01]  /*5f30*/  @P4 SHF.L.U32 R109, R112, 0x10, RZ ;  /* 0x00000010706d4819 */ /* 0x000fe200000006ff */
[----:B------:R-:W-:Y:S01]  /*5f40*/  FMUL.FTZ R87, R87, UR4 ;  /* 0x0000000457577c20 */ /* 0x000fe20008410000 */
[----:B------:R-:W-:Y:S01]  /*5f50*/  @P1 SHF.L.U32 R104, R113, 0x10, RZ ;  /* 0x0000001071681819 */ /* 0x000fe200000006ff */
[----:B------:R-:W-:Y:S01]  /*5f60*/  FMUL.FTZ R86, R86, UR4 ;  /* 0x0000000456567c20 */ /* 0x000fe20008410000 */
[----:B------:R-:W-:Y:S01]  /*5f70*/  MOV R85, RZ ;  /* 0x000000ff00557202 */ /* 0x000fe20000000f00 */
[----:B------:R-:W-:Y:S01]  /*5f80*/  @P6 FMUL.FTZ R85, R144, R93 ;  /* 0x0000005d90556220 */ /* 0x000fe20000410000 */
[----:B------:R-:W-:Y:S01]  /*5f90*/  MOV R101, RZ ;  /* 0x000000ff00657202 */ /* 0x000fe20000000f00 */
[----:B------:R-:W-:Y:S01]  /*5fa0*/  @P3 FMUL.FTZ R101, R98, R103 ;  /* 0x0000006762653220 */ /* 0x000fe20000410000 */
[----:B------:R-:W-:Y:S01]  /*5fb0*/  MOV R93, RZ ;  /* 0x000000ff005d7202 */ /* 0x000fe20000000f00 */
[-C--:B------:R-:W-:Y:S01]  /*5fc0*/  @P1 FMUL.FTZ R102, R104, R87.reuse ;  /* 0x0000005768661220 */ /* 0x080fe20000410000 */
[----:B------:R-:W-:Y:S01]  /*5fd0*/  @P1 SHF.L.U32 R108, R108, 0x10, RZ ;  /* 0x000000106c6c1819 */ /* 0x000fe200000006ff */
[-C--:B------:R-:W-:Y:S01]  /*5fe0*/  @P4 FMUL.FTZ R93, R109, R86.reuse ;  /* 0x000000566d5d4220 */ /* 0x080fe20000410000 */
[----:B------:R-:W-:Y:S01]  /*5ff0*/  CS2R R98, SRZ ;  /* 0x0000000000627805 */ /* 0x000fe2000001ff00 */
[----:B------:R-:W-:Y:S01]  /*6000*/  @P4 FMUL.FTZ R97, R107, R86 ;  /* 0x000000566b614220 */ /* 0x000fe20000410000 */
[----:B------:R-:W-:Y:S01]  /*6010*/  F2FP.BF16.F32.PACK_AB R85, R85, R84 ;  /* 0x000000545555723e */ /* 0x000fe200000010ff */
[----:B------:R-:W-:Y:S01]  /*6020*/  @P1 FMUL.FTZ R99, R108, R87 ;  /* 0x000000576c631220 */ /* 0x000fe20000410000 */
[----:B------:R-:W-:Y:S01]  /*6030*/  @P3 FMUL.FTZ R98, R106, R103 ;  /* 0x000000676a623220 */ /* 0x000fe20000410000 */
[----:B------:R-:W-:-:S02]  /*6040*/  F2FP.BF16.F32.PACK_AB R87, R102, R101 ;  /* 0x000000656657723e */ /* 0x000fc400000010ff */
[----:B------:R-:W-:Y:S02]  /*6050*/  F2FP.BF16.F32.PACK_AB R86, R93, R92 ;  /* 0x0000005c5d56723e */ /* 0x000fe400000010ff */
[----:B------:R-:W-:-:S07]  /*6060*/  F2FP.BF16.F32.PACK_AB R84, R88, R89 ;  /* 0x000000595854723e */ /* 0x000fce00000010ff */
.L_x_959:
[----:B------:R-:W0:Y:S01]  /*6070*/  @P0 LDC.64 R88, c[0x0][0x478] ;  /* 0x00011e00ff580b82 */ /* 0x000e220000000a00 */
[----:B------:R-:W-:-:S04]  /*6080*/  IMAD.WIDE.U32 R92, R0, 0x10, R192 ;  /* 0x00000010005c7825 */ /* 0x000fc800078e00c0 */
[----:B0-----:R-:W-:-:S05]  /*6090*/  @P0 IMAD.WIDE.U32 R88, R0, 0x10, R88 ;  /* 0x0000001000580825 */ /* 0x001fca00078e0058 */
[----:B------:R0:W-:Y:S04]  /*60a0*/  @P0 STG.E.128 desc[UR12][R88.64], R80 ;  /* 0x0000005058000986 */ /* 0x0001e8000c101d0c */
[----:B------:R0:W-:Y:S01]  /*60b0*/  STG.E.128 desc[UR12][R92.64], R84 ;  /* 0x000000545c007986 */ /* 0x0001e2000c101d0c */
[----:B------:R-:W-:Y:S05]  /*60c0*/  BRA `(.L_x_960) ;  /* 0x0000003c00ac7947 */ /* 0x000fea0003800000 */
.L_x_951:
[----:B------:R-:W0:Y:S02]  /*60d0*/  LDC.64 R84, c[0x0][0x390] ;  /* 0x0000e400ff547b82 */ /* 0x000e240000000a00 */
[----:B0-----:R-:W-:-:S06]  /*60e0*/  IMAD.WIDE.U32 R84, R133, 0x10, R84 ;  /* 0x0000001085547825 */ /* 0x001fcc00078e0054 */
[----:B------:R-:W5:Y:S01]  /*60f0*/  LDG.E.128 R84, desc[UR12][R84.64] ;  /* 0x0000000c54547981 */ /* 0x000f62000c1e1d00 */
[----:B------:R-:W-:Y:S01]  /*6100*/  UISETP.NE.U32.AND UP1, UPT, UR20, URZ, UPT ;  /* 0x000000ff1400728c */ /* 0x000fe2000bf25070 */
[----:B------:R-:W-:Y:S02]  /*6110*/  PRMT R215, R59, 0x7632, R215 ;  /* 0x000076323bd77816 */ /* 0x000fe400000000d7 */
[----:B------:R-:W-:Y:S01]  /*6120*/  PRMT R216, R58, 0x7632, R216 ;  /* 0x000076323ad87816 */ /* 0x000fe200000000d8 */
[----:B------:R-:W-:-:S09]  /*6130*/  UISETP.NE.AND.EX UP1, UPT, UR21, URZ, UPT, UP1 ;  /* 0x000000ff1500728c */ /* 0x000fd2000bf25310 */
[----:B------:R-:W-:Y:S05]  /*6140*/  BRA.U UP1, `(.L_x_961) ;  /* 0x0000000501e47547 */ /* 0x000fea000b800000 */
[----:B------:R-:W-:Y:S01]  /*6150*/  FFMA.FTZ R167, R167, UR24, R171 ;  /* 0x00000018a7a77c23 */ /* 0x000fe200080100ab */
[----:B-----5:R-:W-:Y:S01]  /*6160*/  SHF.L.U32 R88, R64, 0x10, RZ ;  /* 0x0000001040587819 */ /* 0x020fe200000006ff */
[----:B------:R-:W-:Y:S01]  /*6170*/  UMOV UR4, UR7 ;  /* 0x0000000700047c82 */ /* 0x000fe20008000000 */
[----:B------:R-:W-:Y:S01]  /*6180*/  LOP3.LUT P0, RZ, R142, 0xff, RZ, 0xc0, !PT ;  /* 0x000000ff8eff7812 */ /* 0x000fe2000780c0ff */
[----:B------:R-:W-:Y:S01]  /*6190*/  FADD.FTZ R167, R202, -R167 ;  /* 0x800000a7caa77221 */ /* 0x000fe20000010000 */
[----:B------:R-:W-:Y:S02]  /*61a0*/  HFMA2 R90, -RZ, RZ, 0, 0 ;  /* 0x00000000ff5a7431 */ /* 0x000fe400000001ff */
[--C-:B------:R-:W-:Y:S01]  /*61b0*/  FFMA.FTZ R200, R200, UR24, R171.reuse ;  /* 0x00000018c8c87c23 */ /* 0x100fe200080100ab */
[----:B------:R-:W-:Y:S01]  /*61c0*/  PRMT R134, R56, 0x7632, R134 ;  /* 0x0000763238867816 */ /* 0x000fe20000000086 */
[----:B------:R-:W-:Y:S01]  /*61d0*/  FFMA.FTZ R88, R167, UR19, R88 ;  /* 0x00000013a7587c23 */ /* 0x000fe20008010058 */
[----:B------:R-:W-:Y:S01]  /*61e0*/  FFMA.FTZ R199, R199, UR24, R171 ;  /* 0x00000018c7c77c23 */ /* 0x000fe200080100ab */
[----:B------:R-:W-:Y:S01]  /*61f0*/  FADD.FTZ R200, R201, -R200 ;  /* 0x800000c8c9c87221 */ /* 0x000fe20000010000 */
[----:B------:R-:W-:-:S02]  /*6200*/  HFMA2 R167, -RZ, RZ, 0, 0 ;  /* 0x00000000ffa77431 */ /* 0x000fc400000001ff */
[----:B------:R-:W-:Y:S01]  /*6210*/  FMUL.FTZ R88, R88, UR5 ;  /* 0x0000000558587c20 */ /* 0x000fe20008410000 */
[----:B------:R-:W-:Y:S01]  /*6220*/  FADD.FTZ R199, R198, -R199 ;  /* 0x800000c7c6c77221 */ /* 0x000fe20000010000 */
[----:B------:R-:W-:Y:S01]  /*6230*/  FFMA.FTZ R197, R197, UR24, R171 ;  /* 0x00000018c5c57c23 */ /* 0x000fe200080100ab */
[----:B------:R-:W-:Y:S01]  /*6240*/  PRMT R202, R57, 0x7632, R202 ;  /* 0x0000763239ca7816 */ /* 0x000fe200000000ca */
[----:B------:R-:W-:Y:S01]  /*6250*/  FMUL.FTZ R89, R88, UR4 ;  /* 0x0000000458597c20 */ /* 0x000fe20008410000 */
[----:B------:R-:W-:Y:S01]  /*6260*/  @P0 SHF.L.U32 R88, R84, 0x10, RZ ;  /* 0x0000001054580819 */ /* 0x000fe200000006ff */
[----:B------:R-:W-:Y:S01]  /*6270*/  FADD.FTZ R197, R169, -R197 ;  /* 0x800000c5a9c57221 */ /* 0x000fe20000010000 */
[----:B------:R-:W-:Y:S01]  /*6280*/  @P0 SHF.L.U32 R91, R56, 0x10, RZ ;  /* 0x00000010385b0819 */ /* 0x000fe200000006ff */
[----:B------:R-:W-:Y:S02]  /*6290*/  HFMA2 R169, -RZ, RZ, 0, 0 ;  /* 0x00000000ffa97431 */ /* 0x000fe400000001ff */
[----:B------:R-:W-:Y:S01]  /*62a0*/  FFMA.FTZ R195, R195, UR24, R171 ;  /* 0x00000018c3c37c23 */ /* 0x000fe200080100ab */
[----:B------:R-:W-:Y:S01]  /*62b0*/  @P0 FMUL.FTZ R90, R89, R88 ;  /* 0x00000058595a0220 */ /* 0x000fe20000410000 */
[----:B------:R-:W-:Y:S01]  /*62c0*/  MOV R88, RZ ;  /* 0x000000ff00587202 */ /* 0x000fe20000000f00 */
[----:B------:R-:W-:Y:S01]  /*62d0*/  @P0 FMUL.FTZ R88, R91, R89 ;  /* 0x000000595b580220 */ /* 0x000fe20000410000 */
[----:B------:R-:W-:Y:S01]  /*62e0*/  LOP3.LUT P0, RZ, R142, 0xff00, RZ, 0xc0, !PT ;  /* 0x0000ff008eff7812 */ /* 0x000fe2000780c0ff */
[----:B------:R-:W-:Y:S01]  /*62f0*/  HFMA2 R91, -RZ, RZ, 0, 0 ;  /* 0x00000000ff5b7431 */ /* 0x000fe200000001ff */
[----:B------:R-:W-:Y:S01]  /*6300*/  PRMT R89, R64, 0x7632, R89 ;  /* 0x0000763240597816 */ /* 0x000fe20000000059 */
[----:B------:R-:W-:Y:S01]  /*6310*/  FADD.FTZ R195, R196, -R195 ;  /* 0x800000c3c4c37221 */ /* 0x000fe20000010000 */
[--C-:B------:R-:W-:Y:S01]  /*6320*/  FFMA.FTZ R170, R170, UR24, R171.reuse ;  /* 0x00000018aaaa7c23 */ /* 0x100fe200080100ab */
[----:B------:R-:W-:Y:S01]  /*6330*/  LOP3.LUT P1, RZ, R143, 0xff00, RZ, 0xc0, !PT ;  /* 0x0000ff008fff7812 */ /* 0x000fe2000782c0ff */
[----:B------:R-:W-:Y:S01]  /*6340*/  FFMA.FTZ R172, R172, UR24, R171 ;  /* 0x00000018acac7c23 */ /* 0x000fe200080100ab */
[----:B------:R-:W-:Y:S01]  /*6350*/  SHF.L.U32 R89, R89, 0x10, RZ ;  /* 0x0000001059597819 */ /* 0x000fe200000006ff */
[----:B------:R-:W-:Y:S01]  /*6360*/  FADD.FTZ R170, R194, -R170 ;  /* 0x800000aac2aa7221 */ /* 0x000fe20000010000 */
[----:B------:R-:W-:Y:S01]  /*6370*/  PRMT R194, R66, 0x7632, R194 ;  /* 0x0000763242c27816 */ /* 0x000fe200000000c2 */
[----:B------:R-:W-:Y:S01]  /*6380*/  FADD.FTZ R193, R193, -R172 ;  /* 0x800000acc1c17221 */ /* 0x000fe20000010000 */
[----:B------:R-:W-:Y:S01]  /*6390*/  LOP3.LUT P3, RZ, R143, 0xff0000, RZ, 0xc0, !PT ;  /* 0x00ff00008fff7812 */ /* 0x000fe2000786c0ff */
[----:B------:R-:W-:Y:S01]  /*63a0*/  FFMA.FTZ R89, R200, UR19, R89 ;  /* 0x00000013c8597c23 */ /* 0x000fe20008010059 */
[----:B------:R-:W-:Y:S01]  /*63b0*/  @P0 PRMT R84, R84, 0x7632, R84 ;  /* 0x0000763254540816 */ /* 0x000fe20000000054 */
[----:B------:R-:W-:Y:S01]  /*63c0*/  FFMA.FTZ R191, R191, UR24, R171 ;  /* 0x00000018bfbf7c23 */ /* 0x000fe200080100ab */
[----:B------:R-:W-:Y:S01]  /*63d0*/  @P0 SHF.L.U32 R134, R134, 0x10, RZ ;  /* 0x0000001086860819 */ /* 0x000fe200000006ff */
[----:B------:R-:W-:Y:S01]  /*63e0*/  FMUL.FTZ R89, R89, UR5 ;  /* 0x0000000559597c20 */ /* 0x000fe20008410000 */
[----:B------:R-:W-:Y:S01]  /*63f0*/  SHF.L.U32 R194, R194, 0x10, RZ ;  /* 0x00000010c2c27819 */ /* 0x000fe200000006ff */
[----:B------:R-:W-:Y:S01]  /*6400*/  @P0 IMAD.U32 R84, R84, 0x10000, RZ ;  /* 0x0001000054540824 */ /* 0x000fe200078e00ff */
[----:B------:R-:W-:Y:S01]  /*6410*/  PRMT R172, R67, 0x7632, R172 ;  /* 0x0000763243ac7816 */ /* 0x000fe200000000ac */
[----:B------:R-:W-:-:S02]  /*6420*/  FMUL.FTZ R89, R89, UR4 ;  /* 0x0000000459597c20 */ /* 0x000fc40008410000 */
[----:B------:R-:W-:Y:S02]  /*6430*/  FFMA.FTZ R170, R170, UR19, R194 ;  /* 0x00000013aaaa7c23 */ /* 0x000fe400080100c2 */
[----:B------:R-:W-:Y:S01]  /*6440*/  @P0 FMUL.FTZ R91, R89, R84 ;  /* 0x00000054595b0220 */ /* 0x000fe20000410000 */
[----:B------:R-:W-:Y:S01]  /*6450*/  MOV R84, RZ ;  /* 0x000000ff00547202 */ /* 0x000fe20000000f00 */
[----:B------:R-:W-:Y:S01]  /*6460*/  @P0 FMUL.FTZ R84, R134, R89 ;  /* 0x0000005986540220 */ /* 0x000fe20000410000 */
[----:B------:R-:W-:Y:S02]  /*6470*/  SHF.L.U32 R89, R65, 0x10, RZ ;  /* 0x0000001041597819 */ /* 0x000fe400000006ff */
[----:B------:R-:W-:Y:S02]  /*6480*/  LOP3.LUT P0, RZ, R142, 0xff0000, RZ, 0xc0, !PT ;  /* 0x00ff00008eff7812 */ /* 0x000fe4000780c0ff */
[----:B------:R-:W-:Y:S01]  /*6490*/  F2FP.BF16.F32.PACK_AB R84, R84, R88 ;  /* 0x000000585454723e */ /* 0x000fe200000010ff */
[----:B------:R-:W-:-:S04]  /*64a0*/  FFMA.FTZ R89, R199, UR19, R89 ;  /* 0x00000013c7597c23 */ /* 0x000fc80008010059 */
[----:B------:R-:W-:-:S04]  /*64b0*/  FMUL.FTZ R89, R89, UR5 ;  /* 0x0000000559597c20 */ /* 0x000fc80008410000 */
[----:B------:R-:W-:Y:S02]  /*64c0*/  FMUL.FTZ R134, R89, UR4 ;  /* 0x0000000459867c20 */ /* 0x000fe40008410000 */
[----:B------:R-:W-:Y:S02]  /*64d0*/  @P0 SHF.L.U32 R89, R85, 0x10, RZ ;  /* 0x0000001055590819 */ /* 0x000fe400000006ff */
[----:B------:R-:W-:-:S03]  /*64e0*/  @P0 SHF.L.U32 R168, R57, 0x10, RZ ;  /* 0x0000001039a80819 */ /* 0x000fc600000006ff */
[----:B------:R-:W-:Y:S01]  /*64f0*/  @P0 FMUL.FTZ R167, R134, R89 ;  /* 0x0000005986a70220 */ /* 0x000fe20000410000 */
[----:B------:R-:W-:Y:S01]  /*6500*/  MOV R89, RZ ;  /* 0x000000ff00597202 */ /* 0x000fe20000000f00 */
[----:B------:R-:W-:Y:S01]  /*6510*/  @P0 FMUL.FTZ R89, R168, R134 ;  /* 0x00000086a8590220 */ /* 0x000fe20000410000 */
[----:B------:R-:W-:Y:S02]  /*6520*/  LOP3.LUT P0, RZ, R142, 0xff000000, RZ, 0xc0, !PT ;  /* 0xff0000008eff7812 */ /* 0x000fe4000780c0ff */
[----:B------:R-:W-:-:S04]  /*6530*/  PRMT R134, R65, 0x7632, R134 ;  /* 0x0000763241867816 */ /* 0x000fc80000000086 */
[----:B------:R-:W-:-:S05]  /*6540*/  SHF.L.U32 R134, R134, 0x10, RZ ;  /* 0x0000001086867819 */ /* 0x000fca00000006ff */
[----:B------:R-:W-:Y:S02]  /*6550*/  FFMA.FTZ R134, R197, UR19, R134 ;  /* 0x00000013c5867c23 */ /* 0x000fe40008010086 */
[----:B------:R-:W-:Y:S02]  /*6560*/  @P0 PRMT R85, R85, 0x7632, R85 ;  /* 0x0000763255550816 */ /* 0x000fe40000000055 */
[----:B------:R-:W-:Y:S01]  /*6570*/  FMUL.FTZ R134, R134, UR5 ;  /* 0x0000000586867c20 */ /* 0x000fe20008410000 */
[----:B------:R-:W-:Y:S02]  /*6580*/  @P0 SHF.L.U32 R168, R202, 0x10, RZ ;  /* 0x00000010caa80819 */ /* 0x000fe400000006ff */
[----:B------:R-:W-:Y:S01]  /*6590*/  @P0 SHF.L.U32 R85, R85, 0x10, RZ ;  /* 0x0000001055550819 */ /* 0x000fe200000006ff */
[----:B------:R-:W-:-:S04]  /*65a0*/  FMUL.FTZ R134, R134, UR4 ;  /* 0x0000000486867c20 */ /* 0x000fc80008410000 */
[----:B------:R-:W-:Y:S01]  /*65b0*/  @P0 FMUL.FTZ R169, R134, R85 ;  /* 0x0000005586a90220 */ /* 0x000fe20000410000 */
[----:B------:R-:W-:Y:S01]  /*65c0*/  MOV R85, RZ ;  /* 0x000000ff00557202 */ /* 0x000fe20000000f00 */
[----:B------:R-:W-:Y:S01]  /*65d0*/  @P0 FMUL.FTZ R85, R168, R134 ;  /* 0x00000086a8550220 */ /* 0x000fe20000410000 */
[----:B------:R-:W-:Y:S01]  /*65e0*/  SHF.L.U32 R134, R66, 0x10, RZ ;  /* 0x0000001042867819 */ /* 0x000fe200000006ff */
[----:B------:R-:W-:Y:S01]  /*65f0*/  HFMA2 R168, -RZ, RZ, 0, 0 ;  /* 0x00000000ffa87431 */ /* 0x000fe200000001ff */
[----:B------:R-:W-:Y:S02]  /*6600*/  LOP3.LUT P0, RZ, R143, 0xff, RZ, 0xc0, !PT ;  /* 0x000000ff8fff7812 */ /* 0x000fe4000780c0ff */
[----:B------:R-:W-:Y:S01]  /*6610*/  F2FP.BF16.F32.PACK_AB R85, R85, R89 ;  /* 0x000000595555723e */ /* 0x000fe200000010ff */
[----:B------:R-:W-:-:S04]  /*6620*/  FFMA.FTZ R134, R195, UR19, R134 ;  /* 0x00000013c3867c23 */ /* 0x000fc80008010086 */
[----:B------:R-:W-:-:S04]  /*6630*/  FMUL.FTZ R134, R134, UR5 ;  /* 0x0000000586867c20 */ /* 0x000fc80008410000 */
[----:B------:R-:W-:Y:S02]  /*6640*/  FMUL.FTZ R195, R134, UR4 ;  /* 0x0000000486c37c20 */ /* 0x000fe40008410000 */
[----:B------:R-:W-:Y:S01]  /*6650*/  @P0 SHF.L.U32 R134, R86, 0x10, RZ ;  /* 0x0000001056860819 */ /* 0x000fe200000006ff */
[----:B------:R-:W-:-:S04]  /*6660*/  @P0 IMAD.U32 R196, R58, 0x10000, RZ ;  /* 0x000100003ac40824 */ /* 0x000fc800078e00ff */
[----:B------:R-:W-:Y:S01]  /*6670*/  @P0 FMUL.FTZ R168, R195, R134 ;  /* 0x00000086c3a80220 */ /* 0x000fe20000410000 */
[----:B------:R-:W-:Y:S01]  /*6680*/  MOV R134, RZ ;  /* 0x000000ff00867202 */ /* 0x000fe20000000f00 */
[----:B------:R-:W-:Y:S01]  /*6690*/  @P0 FMUL.FTZ R134, R196, R195 ;  /* 0x000000c3c4860220 */ /* 0x000fe20000410000 */
[----:B------:R-:W-:Y:S02]  /*66a0*/  ISETP.GE.U32.AND P0, PT, R142, RZ, PT ;  /* 0x000000ff8e00720c */ /* 0x000fe40003f06070 */
[----:B------:R-:W-:Y:S01]  /*66b0*/  @P1 PRMT R142, R86, 0x7632, R142 ;  /* 0x00007632568e1816 */ /* 0x000fe2000000008e */
[----:B------:R-:W-:Y:S01]  /*66c0*/  FMUL.FTZ R86, R170, UR5 ;  /* 0x00000005aa567c20 */ /* 0x000fe20008410000 */
[----:B------:R-:W-:Y:S01]  /*66d0*/  ISETP.GE.U32.AND.EX P0, PT, R143, 0x1000000, PT, P0 ;  /* 0x010000008f00780c */ /* 0x000fe20003f06100 */
[----:B------:R-:W-:Y:S01]  /*66e0*/  HFMA2 R170, -RZ, RZ, 0, 0 ;  /* 0x00000000ffaa7431 */ /* 0x000fe200000001ff */
[----:B------:R-:W-:Y:S01]  /*66f0*/  @P1 SHF.L.U32 R143, R142, 0x10, RZ ;  /* 0x000000108e8f1819 */ /* 0x000fe200000006ff */
[----:B------:R-:W-:Y:S01]  /*6700*/  FMUL.FTZ R86, R86, UR4 ;  /* 0x0000000456567c20 */ /* 0x000fe20008410000 */
[----:B------:R-:W-:-:S02]  /*6710*/  SHF.L.U32 R142, R67, 0x10, RZ ;  /* 0x00000010438e7819 */ /* 0x000fc400000006ff */
[----:B------:R-:W-:Y:S01]  /*6720*/  @P1 SHF.L.U32 R195, R216, 0x10, RZ ;  /* 0x00000010d8c31819 */ /* 0x000fe200000006ff */
[----:B------:R-:W-:Y:S01]  /*6730*/  @P1 FMUL.FTZ R170, R86, R143 ;  /* 0x0000008f56aa1220 */ /* 0x000fe20000410000 */
[----:B------:R-:W-:Y:S01]  /*6740*/  MOV R143, RZ ;  /* 0x000000ff008f7202 */ /* 0x000fe20000000f00 */
[----:B------:R-:W-:Y:S02]  /*6750*/  FFMA.FTZ R142, R193, UR19, R142 ;  /* 0x00000013c18e7c23 */ /* 0x000fe4000801008e */
[----:B------:R-:W-:Y:S01]  /*6760*/  @P1 FMUL.FTZ R143, R195, R86 ;  /* 0x00000056c38f1220 */ /* 0x000fe20000410000 */
[----:B------:R-:W-:Y:S01]  /*6770*/  FADD.FTZ R86, R192, -R191 ;  /* 0x800000bfc0567221 */ /* 0x000fe20000010000 */
[----:B------:R-:W-:Y:S01]  /*6780*/  FMUL.FTZ R142, R142, UR5 ;  /* 0x000000058e8e7c20 */ /* 0x000fe20008410000 */
[----:B------:R-:W-:Y:S01]  /*6790*/  SHF.L.U32 R191, R172, 0x10, RZ ;  /* 0x00000010acbf7819 */ /* 0x000fe200000006ff */
[----:B------:R-:W-:Y:S01]  /*67a0*/  HFMA2 R172, -RZ, RZ, 0, 0 ;  /* 0x00000000ffac7431 */ /* 0x000fe200000001ff */
[----:B------:R-:W-:Y:S01]  /*67b0*/  @P0 SHF.L.U32 R194, R215, 0x10, RZ ;  /* 0x00000010d7c20819 */ /* 0x000fe200000006ff */
[----:B------:R-:W-:Y:S01]  /*67c0*/  FMUL.FTZ R193, R142, UR4 ;  /* 0x000000048ec17c20 */ /* 0x000fe20008410000 */
[----:B------:R-:W-:Y:S01]  /*67d0*/  @P3 SHF.L.U32 R142, R87, 0x10, RZ ;  /* 0x00000010578e3819 */ /* 0x000fe200000006ff */
[----:B------:R-:W-:Y:S01]  /*67e0*/  FFMA.FTZ R86, R86, UR19, R191 ;  /* 0x0000001356567c23 */ /* 0x000fe200080100bf */
[----:B------:R-:W-:Y:S01]  /*67f0*/  MOV R191, RZ ;  /* 0x000000ff00bf7202 */ /* 0x000fe20000000f00 */
[----:B------:R-:W-:-:S02]  /*6800*/  HFMA2 R192, -RZ, RZ, 0, 0 ;  /* 0x00000000ffc07431 */ /* 0x000fc400000001ff */
[----:B------:R-:W-:Y:S01]  /*6810*/  @P3 FMUL.FTZ R172, R193, R142 ;  /* 0x0000008ec1ac3220 */ /* 0x000fe20000410000 */
[----:B------:R-:W-:-:S05]  /*6820*/  @P3 SHF.L.U32 R142, R59, 0x10, RZ ;  /* 0x000000103b8e3819 */ /* 0x000fca00000006ff */
[----:B------:R-:W-:Y:S01]  /*6830*/  @P3 FMUL.FTZ R191, R142, R193 ;  /* 0x000000c18ebf3220 */ /* 0x000fe20000410000 */
[----:B------:R-:W-:Y:S01]  /*6840*/  @P0 PRMT R142, R87, 0x7632, R142 ;  /* 0x00007632578e0816 */ /* 0x000fe2000000008e */
[----:B------:R-:W-:-:S03]  /*6850*/  FMUL.FTZ R87, R86, UR5 ;  /* 0x0000000556577c20 */ /* 0x000fc60008410000 */
[----:B------:R-:W-:Y:S01]  /*6860*/  @P0 SHF.L.U32 R86, R142, 0x10, RZ ;  /* 0x000000108e560819 */ /* 0x000fe200000006ff */
[----:B------:R-:W-:Y:S01]  /*6870*/  FMUL.FTZ R87, R87, UR4 ;  /* 0x0000000457577c20 */ /* 0x000fe20008410000 */
[----:B------:R-:W-:-:S03]  /*6880*/  MOV R142, RZ ;  /* 0x000000ff008e7202 */ /* 0x000fc60000000f00 */
[----:B------:R-:W-:Y:S01]  /*6890*/  @P0 FMUL.FTZ R192, R194, R87 ;  /* 0x00000057c2c00220 */ /* 0x000fe20000410000 */
[----:B------:R-:W-:Y:S01]  /*68a0*/  @P0 FMUL.FTZ R142, R87, R86 ;  /* 0x00000056578e0220 */ /* 0x000fe20000410000 */
[----:B------:R-:W-:-:S03]  /*68b0*/  F2FP.BF16.F32.PACK_AB R86, R143, R134 ;  /* 0x000000868f56723e */ /* 0x000fc600000010ff */
[----:B------:R-:W-:Y:S01]  /*68c0*/  F2FP.BF16.F32.PACK_AB R87, R192, R191 ;  /* 0x000000bfc057723e */ /* 0x000fe200000010ff */
[----:B------:R-:W-:Y:S06]  /*68d0*/  BRA `(.L_x_962) ;  /* 0x0000000400ec7947 */ /* 0x000fec0003800000 */
.L_x_961:
[----:B------:R-:W-:Y:S01]  /*68e0*/  FFMA.FTZ R167, R167, UR24, R171 ;  /* 0x00000018a7a77c23 */ /* 0x000fe200080100ab */
[----:B-----5:R-:W-:Y:S01]  /*68f0*/  LOP3.LUT P0, RZ, R142, 0xff, RZ, 0xc0, !PT ;  /* 0x000000ff8eff7812 */ /* 0x020fe2000780c0ff */
[----:B------:R-:W-:Y:S01]  /*6900*/  UMOV UR4, UR7 ;  /* 0x0000000700047c82 */ /* 0x000fe20008000000 */
[----:B------:R-:W-:Y:S01]  /*6910*/  SHF.L.U32 R81, R64, 0x10, RZ ;  /* 0x0000001040517819 */ /* 0x000fe200000006ff */
[----:B------:R-:W-:Y:S01]  /*6920*/  FADD.FTZ R80, R202, -R167 ;  /* 0x800000a7ca507221 */ /* 0x000fe20000010000 */
[----:B------:R-:W-:Y:S01]  /*6930*/  CS2R R90, SRZ ;  /* 0x00000000005a7805 */ /* 0x000fe2000001ff00 */
[----:B------:R-:W-:Y:S02]  /*6940*/  IMAD.MOV.U32 R88, RZ, RZ, RZ ;  /* 0x000000ffff587224 */ /* 0x000fe400078e00ff */
[----:B------:R-:W-:Y:S01]  /*6950*/  FFMA.FTZ R200, R200, UR24, R171 ;  /* 0x00000018c8c87c23 */ /* 0x000fe200080100ab */
[----:B------:R-:W-:Y:S01]  /*6960*/  FFMA.FTZ R80, R80, UR19, R81 ;  /* 0x0000001350507c23 */ /* 0x000fe20008010051 */
[----:B------:R-:W-:Y:S01]  /*6970*/  PRMT R134, R56, 0x7632, R134 ;  /* 0x0000763238867816 */ /* 0x000fe20000000086 */
[--C-:B------:R-:W-:Y:S01]  /*6980*/  FFMA.FTZ R197, R197, UR24, R171.reuse ;  /* 0x00000018c5c57c23 */ /* 0x100fe200080100ab */
[----:B------:R-:W-:Y:S01]  /*6990*/  FADD.FTZ R83, R201, -R200 ;  /* 0x800000c8c9537221 */ /* 0x000fe20000010000 */
[----:B------:R-:W-:Y:S01]  /*69a0*/  FMUL.FTZ R81, R80, UR5 ;  /* 0x0000000550517c20 */ /* 0x000fe20008410000 */
[----:B------:R-:W-:Y:S01]  /*69b0*/  LOP3.LUT P1, RZ, R142, 0xff0000, RZ, 0xc0, !PT ;  /* 0x00ff00008eff7812 */ /* 0x000fe2000782c0ff */
[--C-:B------:R-:W-:Y:S01]  /*69c0*/  FFMA.FTZ R195, R195, UR24, R171.reuse ;  /* 0x00000018c3c37c23 */ /* 0x100fe200080100ab */
[----:B------:R-:W-:Y:S01]  /*69d0*/  @P0 SHF.L.U32 R82, R84, 0x10, RZ ;  /* 0x0000001054520819 */ /* 0x000fe200000006ff */
[----:B------:R-:W-:Y:S01]  /*69e0*/  FMUL.FTZ R81, R81, UR4 ;  /* 0x0000000451517c20 */ /* 0x000fe20008410000 */
[----:B------:R-:W-:Y:S01]  /*69f0*/  MOV R167, RZ ;  /* 0x000000ff00a77202 */ /* 0x000fe20000000f00 */
[--C-:B------:R-:W-:Y:S01]  /*6a00*/  FFMA.FTZ R170, R170, UR24, R171.reuse ;  /* 0x00000018aaaa7c23 */ /* 0x100fe200080100ab */
[----:B------:R-:W-:Y:S01]  /*6a10*/  PRMT R168, R57, 0x7632, R168 ;  /* 0x0000763239a87816 */ /* 0x000fe200000000a8 */
[----:B------:R-:W-:Y:S01]  /*6a20*/  @P0 FMUL.FTZ R90, R82, R81 ;  /* 0x00000051525a0220 */ /* 0x000fe20000410000 */
[----:B------:R-:W-:Y:S01]  /*6a30*/  @P0 SHF.L.U32 R82, R56, 0x10, RZ ;  /* 0x0000001038520819 */ /* 0x000fe200000006ff */
[----:B------:R-:W-:Y:S01]  /*6a40*/  FADD.FTZ R170, R194, -R170 ;  /* 0x800000aac2aa7221 */ /* 0x000fe20000010000 */
[--C-:B------:R-:W-:Y:S01]  /*6a50*/  FFMA.FTZ R172, R172, UR24, R171.reuse ;  /* 0x00000018acac7c23 */ /* 0x100fe200080100ab */
[----:B------:R-:W-:-:S02]  /*6a60*/  FFMA.FTZ R191, R191, UR24, R171 ;  /* 0x00000018bfbf7c23 */ /* 0x000fc400080100ab */
[----:B------:R-:W-:Y:S01]  /*6a70*/  @P0 FMUL.FTZ R88, R82, R81 ;  /* 0x0000005152580220 */ /* 0x000fe20000410000 */
[----:B------:R-:W-:Y:S01]  /*6a80*/  LOP3.LUT P0, RZ, R142, 0xff00, RZ, 0xc0, !PT ;  /* 0x0000ff008eff7812 */ /* 0x000fe2000780c0ff */
[----:B------:R-:W-:Y:S01]  /*6a90*/  FADD.FTZ R172, R193, -R172 ;  /* 0x800000acc1ac7221 */ /* 0x000fe20000010000 */
[----:B------:R-:W-:Y:S01]  /*6aa0*/  PRMT R81, R64, 0x7632, R81 ;  /* 0x0000763240517816 */ /* 0x000fe20000000051 */
[----:B------:R-:W-:-:S03]  /*6ab0*/  FADD.FTZ R191, R192, -R191 ;  /* 0x800000bfc0bf7221 */ /* 0x000fc60000010000 */
[----:B------:R-:W-:Y:S01]  /*6ac0*/  SHF.L.U32 R82, R81, 0x10, RZ ;  /* 0x0000001051527819 */ /* 0x000fe200000006ff */
[----:B------:R-:W-:-:S04]  /*6ad0*/  FFMA.FTZ R81, R199, UR24, R171 ;  /* 0x00000018c7517c23 */ /* 0x000fc800080100ab */
[----:B------:R-:W-:Y:S01]  /*6ae0*/  FFMA.FTZ R83, R83, UR19, R82 ;  /* 0x0000001353537c23 */ /* 0x000fe20008010052 */
[----:B------:R-:W-:Y:S01]  /*6af0*/  FADD.FTZ R81, R198, -R81 ;  /* 0x80000051c6517221 */ /* 0x000fe20000010000 */
[----:B------:R-:W-:Y:S02]  /*6b00*/  @P0 PRMT R89, R84, 0x7632, R89 ;  /* 0x0000763254590816 */ /* 0x000fe40000000059 */
[----:B------:R-:W-:Y:S01]  /*6b10*/  FMUL.FTZ R82, R83, UR5 ;  /* 0x0000000553527c20 */ /* 0x000fe20008410000 */
[----:B------:R-:W-:Y:S02]  /*6b20*/  SHF.L.U32 R84, R65, 0x10, RZ ;  /* 0x0000001041547819 */ /* 0x000fe400000006ff */
[----:B------:R-:W-:Y:S01]  /*6b30*/  @P0 SHF.L.U32 R89, R89, 0x10, RZ ;  /* 0x0000001059590819 */ /* 0x000fe200000006ff */
[----:B------:R-:W-:Y:S01]  /*6b40*/  FMUL.FTZ R82, R82, UR4 ;  /* 0x0000000452527c20 */ /* 0x000fe20008410000 */
[----:B------:R-:W-:Y:S01]  /*6b50*/  F2FP.BF16.F32.PACK_AB R80, R83, R80 ;  /* 0x000000505350723e */ /* 0x000fe200000010ff */
[----:B------:R-:W-:Y:S01]  /*6b60*/  FFMA.FTZ R81, R81, UR19, R84 ;  /* 0x0000001351517c23 */ /* 0x000fe20008010054 */
[----:B------:R-:W-:-:S02]  /*6b70*/  HFMA2 R84, -RZ, RZ, 0, 0 ;  /* 0x00000000ff547431 */ /* 0x000fc400000001ff */
[----:B------:R-:W-:Y:S01]  /*6b80*/  @P0 FMUL.FTZ R91, R89, R82 ;  /* 0x00000052595b0220 */ /* 0x000fe20000410000 */
[----:B------:R-:W-:Y:S02]  /*6b90*/  @P0 SHF.L.U32 R89, R134, 0x10, RZ ;  /* 0x0000001086590819 */ /* 0x000fe400000006ff */
[----:B------:R-:W-:-:S03]  /*6ba0*/  @P1 SHF.L.U32 R134, R57, 0x10, RZ ;  /* 0x0000001039861819 */ /* 0x000fc600000006ff */
[----:B------:R-:W-:Y:S01]  /*6bb0*/  @P0 FMUL.FTZ R84, R89, R82 ;  /* 0x0000005259540220 */ /* 0x000fe20000410000 */
[----:B------:R-:W-:Y:S01]  /*6bc0*/  FMUL.FTZ R82, R81, UR5 ;  /* 0x0000000551527c20 */ /* 0x000fe20008410000 */
[----:B------:R-:W-:Y:S02]  /*6bd0*/  @P1 SHF.L.U32 R89, R85, 0x10, RZ ;  /* 0x0000001055591819 */ /* 0x000fe400000006ff */
[----:B------:R-:W-:Y:S01]  /*6be0*/  LOP3.LUT P0, RZ, R142, 0xff000000, RZ, 0xc0, !PT ;  /* 0xff0000008eff7812 */ /* 0x000fe2000780c0ff */
[----:B------:R-:W-:Y:S01]  /*6bf0*/  FMUL.FTZ R82, R82, UR4 ;  /* 0x0000000452527c20 */ /* 0x000fe20008410000 */
[----:B------:R-:W-:-:S03]  /*6c00*/  F2FP.BF16.F32.PACK_AB R84, R84, R88 ;  /* 0x000000585454723e */ /* 0x000fc600000010ff */
[-C--:B------:R-:W-:Y:S01]  /*6c10*/  @P1 FMUL.FTZ R167, R89, R82.reuse ;  /* 0x0000005259a71220 */ /* 0x080fe20000410000 */
[----:B------:R-:W-:Y:S02]  /*6c20*/  HFMA2 R89, -RZ, RZ, 0, 0 ;  /* 0x00000000ff597431 */ /* 0x000fe400000001ff */
[----:B------:R-:W-:Y:S01]  /*6c30*/  @P1 FMUL.FTZ R89, R134, R82 ;  /* 0x0000005286591220 */ /* 0x000fe20000410000 */
[----:B------:R-:W-:Y:S01]  /*6c40*/  PRMT R82, R65, 0x7632, R82 ;  /* 0x0000763241527816 */ /* 0x000fe20000000052 */
[----:B------:R-:W-:-:S03]  /*6c50*/  FADD.FTZ R134, R169, -R197 ;  /* 0x800000c5a9867221 */ /* 0x000fc60000010000 */
[----:B------:R-:W-:Y:S02]  /*6c60*/  @P0 PRMT R85, R85, 0x7632, R85 ;  /* 0x0000763255550816 */ /* 0x000fe40000000055 */
[----:B------:R-:W-:Y:S02]  /*6c70*/  SHF.L.U32 R82, R82, 0x10, RZ ;  /* 0x0000001052527819 */ /* 0x000fe400000006ff */
[----:B------:R-:W-:Y:S02]  /*6c80*/  @P0 SHF.L.U32 R85, R85, 0x10, RZ ;  /* 0x0000001055550819 */ /* 0x000fe400000006ff */
[----:B------:R-:W-:Y:S01]  /*6c90*/  MOV R169, RZ ;  /* 0x000000ff00a97202 */ /* 0x000fe20000000f00 */
[----:B------:R-:W-:Y:S01]  /*6ca0*/  FFMA.FTZ R134, R134, UR19, R82 ;  /* 0x0000001386867c23 */ /* 0x000fe20008010052 */
[----:B------:R-:W-:-:S03]  /*6cb0*/  @P0 SHF.L.U32 R168, R168, 0x10, RZ ;  /* 0x00000010a8a80819 */ /* 0x000fc600000006ff */
[C---:B------:R-:W-:Y:S01]  /*6cc0*/  FMUL.FTZ R82, R134.reuse, UR5 ;  /* 0x0000000586527c20 */ /* 0x040fe20008410000 */
[----:B------:R-:W-:-:S03]  /*6cd0*/  F2FP.BF16.F32.PACK_AB R81, R134, R81 ;  /* 0x000000518651723e */ /* 0x000fc600000010ff */
[----:B------:R-:W-:-:S04]  /*6ce0*/  FMUL.FTZ R82, R82, UR4 ;  /* 0x0000000452527c20 */ /* 0x000fc80008410000 */
[-C--:B------:R-:W-:Y:S01]  /*6cf0*/  @P0 FMUL.FTZ R169, R85, R82.reuse ;  /* 0x0000005255a90220 */ /* 0x080fe20000410000 */
[----:B------:R-:W-:Y:S02]  /*6d00*/  HFMA2 R85, -RZ, RZ, 0, 0 ;  /* 0x00000000ff557431 */ /* 0x000fe400000001ff */
[----:B------:R-:W-:Y:S01]  /*6d10*/  @P0 FMUL.FTZ R85, R168, R82 ;  /* 0x00000052a8550220 */ /* 0x000fe20000410000 */
[----:B------:R-:W-:Y:S01]  /*6d20*/  SHF.L.U32 R168, R66, 0x10, RZ ;  /* 0x0000001042a87819 */ /* 0x000fe200000006ff */
[----:B------:R-:W-:Y:S01]  /*6d30*/  FADD.FTZ R82, R196, -R195 ;  /* 0x800000c3c4527221 */ /* 0x000fe20000010000 */
[----:B------:R-:W-:Y:S02]  /*6d40*/  LOP3.LUT P0, RZ, R143, 0xff, RZ, 0xc0, !PT ;  /* 0x000000ff8fff7812 */ /* 0x000fe4000780c0ff */
[----:B------:R-:W-:Y:S01]  /*6d50*/  F2FP.BF16.F32.PACK_AB R85, R85, R89 ;  /* 0x000000595555723e */ /* 0x000fe200000010ff */
[----:B------:R-:W-:Y:S01]  /*6d60*/  FFMA.FTZ R82, R82, UR19, R168 ;  /* 0x0000001352527c23 */ /* 0x000fe200080100a8 */
[----:B------:R-:W-:-:S03]  /*6d70*/  MOV R168, RZ ;  /* 0x000000ff00a87202 */ /* 0x000fc60000000f00 */
[----:B------:R-:W-:-:S04]  /*6d80*/  FMUL.FTZ R196, R82, UR5 ;  /* 0x0000000552c47c20 */ /* 0x000fc80008410000 */
[----:B------:R-:W-:Y:S02]  /*6d90*/  FMUL.FTZ R196, R196, UR4 ;  /* 0x00000004c4c47c20 */ /* 0x000fe40008410000 */
[----:B------:R-:W-:Y:S01]  /*6da0*/  @P0 IMAD.U32 R195, R86, 0x10000, RZ ;  /* 0x0001000056c30824 */ /* 0x000fe200078e00ff */
[----:B------:R-:W-:-:S03]  /*6db0*/  @P0 SHF.L.U32 R197, R58, 0x10, RZ ;  /* 0x000000103ac50819 */ /* 0x000fc600000006ff */
[-C--:B------:R-:W-:Y:S01]  /*6dc0*/  @P0 FMUL.FTZ R168, R195, R196.reuse ;  /* 0x000000c4c3a80220 */ /* 0x080fe20000410000 */
[----:B------:R-:W-:Y:S02]  /*6dd0*/  HFMA2 R195, -RZ, RZ, 0, 0 ;  /* 0x00000000ffc37431 */ /* 0x000fe400000001ff */
[----:B------:R-:W-:Y:S01]  /*6de0*/  @P0 FMUL.FTZ R195, R197, R196 ;  /* 0x000000c4c5c30220 */ /* 0x000fe20000410000 */
[----:B------:R-:W-:Y:S02]  /*6df0*/  LOP3.LUT P0, RZ, R143, 0xff00, RZ, 0xc0, !PT ;  /* 0x0000ff008fff7812 */ /* 0x000fe4000780c0ff */
[----:B------:R-:W-:-:S04]  /*6e00*/  PRMT R196, R66, 0x7632, R196 ;  /* 0x0000763242c47816 */ /* 0x000fc800000000c4 */
[----:B------:R-:W-:-:S05]  /*6e10*/  SHF.L.U32 R196, R196, 0x10, RZ ;  /* 0x00000010c4c47819 */ /* 0x000fca00000006ff */
[----:B------:R-:W-:Y:S01]  /*6e20*/  FFMA.FTZ R196, R170, UR19, R196 ;  /* 0x00000013aac47c23 */ /* 0x000fe200080100c4 */
[----:B------:R-:W-:Y:S02]  /*6e30*/  MOV R170, RZ ;  /* 0x000000ff00aa7202 */ /* 0x000fe40000000f00 */
[----:B------:R-:W-:Y:S01]  /*6e40*/  @P0 PRMT R86, R86, 0x7632, R86 ;  /* 0x0000763256560816 */ /* 0x000fe20000000056 */
[----:B------:R-:W-:Y:S01]  /*6e50*/  FMUL.FTZ R194, R196, UR5 ;  /* 0x00000005c4c27c20 */ /* 0x000fe20008410000 */
[----:B------:R-:W-:Y:S02]  /*6e60*/  @P0 SHF.L.U32 R197, R216, 0x10, RZ ;  /* 0x00000010d8c50819 */ /* 0x000fe400000006ff */
[----:B------:R-:W-:Y:S01]  /*6e70*/  @P0 SHF.L.U32 R86, R86, 0x10, RZ ;  /* 0x0000001056560819 */ /* 0x000fe200000006ff */
[----:B------:R-:W-:Y:S01]  /*6e80*/  FMUL.FTZ R194, R194, UR4 ;  /* 0x00000004c2c27c20 */ /* 0x000fe20008410000 */
[----:B------:R-:W-:-:S03]  /*6e90*/  F2FP.BF16.F32.PACK_AB R82, R196, R82 ;  /* 0x00000052c452723e */ /* 0x000fc600000010ff */
[-C--:B------:R-:W-:Y:S01]  /*6ea0*/  @P0 FMUL.FTZ R170, R86, R194.reuse ;  /* 0x000000c256aa0220 */ /* 0x080fe20000410000 */
[----:B------:R-:W-:Y:S02]  /*6eb0*/  HFMA2 R86, -RZ, RZ, 0, 0 ;  /* 0x00000000ff567431 */ /* 0x000fe400000001ff */
[----:B------:R-:W-:Y:S01]  /*6ec0*/  @P0 FMUL.FTZ R86, R197, R194 ;  /* 0x000000c2c5560220 */ /* 0x000fe20000410000 */
[----:B------:R-:W-:Y:S02]  /*6ed0*/  LOP3.LUT P0, RZ, R143, 0xff0000, RZ, 0xc0, !PT ;  /* 0x00ff00008fff7812 */ /* 0x000fe4000780c0ff */
[----:B------:R-:W-:Y:S02]  /*6ee0*/  SHF.L.U32 R194, R67, 0x10, RZ ;  /* 0x0000001043c27819 */ /* 0x000fe400000006ff */
[----:B------:R-:W-:-:S03]  /*6ef0*/  F2FP.BF16.F32.PACK_AB R86, R86, R195 ;  /* 0x000000c35656723e */ /* 0x000fc600000010ff */
[----:B------:R-:W-:Y:S01]  /*6f00*/  FFMA.FTZ R194, R172, UR19, R194 ;  /* 0x00000013acc27c23 */ /* 0x000fe200080100c2 */
[----:B------:R-:W-:-:S03]  /*6f10*/  MOV R172, RZ ;  /* 0x000000ff00ac7202 */ /* 0x000fc60000000f00 */
[----:B------:R-:W-:Y:S02]  /*6f20*/  FMUL.FTZ R197, R194, UR5 ;  /* 0x00000005c2c57c20 */ /* 0x000fe40008410000 */
[----:B------:R-:W-:Y:S02]  /*6f30*/  @P0 SHF.L.U32 R193, R87, 0x10, RZ ;  /* 0x0000001057c10819 */ /* 0x000fe400000006ff */
[----:B------:R-:W-:Y:S01]  /*6f40*/  FMUL.FTZ R197, R197, UR4 ;  /* 0x00000004c5c57c20 */ /* 0x000fe20008410000 */
[----:B------:R-:W-:-:S03]  /*6f50*/  @P0 SHF.L.U32 R198, R59, 0x10, RZ ;  /* 0x000000103bc60819 */ /* 0x000fc600000006ff */
[-C--:B------:R-:W-:Y:S01]  /*6f60*/  @P0 FMUL.FTZ R172, R193, R197.reuse ;  /* 0x000000c5c1ac0220 */ /* 0x080fe20000410000 */
[----:B------:R-:W-:Y:S02]  /*6f70*/  HFMA2 R193, -RZ, RZ, 0, 0 ;  /* 0x00000000ffc17431 */ /* 0x000fe400000001ff */
[----:B------:R-:W-:Y:S01]  /*6f80*/  @P0 FMUL.FTZ R193, R198, R197 ;  /* 0x000000c5c6c10220 */ /* 0x000fe20000410000 */
[----:B------:R-:W-:Y:S02]  /*6f90*/  ISETP.GE.U32.AND P0, PT, R142, RZ, PT ;  /* 0x000000ff8e00720c */ /* 0x000fe40003f06070 */
[----:B------:R-:W-:Y:S02]  /*6fa0*/  MOV R142, RZ ;  /* 0x000000ff008e7202 */ /* 0x000fe40000000f00 */
[----:B------:R-:W-:Y:S02]  /*6fb0*/  ISETP.GE.U32.AND.EX P0, PT, R143, 0x1000000, PT, P0 ;  /* 0x010000008f00780c */ /* 0x000fe40003f06100 */
[----:B------:R-:W-:-:S04]  /*6fc0*/  PRMT R143, R67, 0x7632, R143 ;  /* 0x00007632438f7816 */ /* 0x000fc8000000008f */
[----:B------:R-:W-:-:S05]  /*6fd0*/  SHF.L.U32 R143, R143, 0x10, RZ ;  /* 0x000000108f8f7819 */ /* 0x000fca00000006ff */
[----:B------:R-:W-:Y:S02]  /*6fe0*/  FFMA.FTZ R143, R191, UR19, R143 ;  /* 0x00000013bf8f7c23 */ /* 0x000fe4000801008f */
[----:B------:R-:W-:Y:S02]  /*6ff0*/  @P0 PRMT R87, R87, 0x7632, R87 ;  /* 0x0000763257570816 */ /* 0x000fe40000000057 */
[----:B------:R-:W-:Y:S01]  /*7000*/  FMUL.FTZ R191, R143, UR5 ;  /* 0x000000058fbf7c20 */ /* 0x000fe20008410000 */
[----:B------:R-:W-:Y:S02]  /*7010*/  @P0 SHF.L.U32 R192, R215, 0x10, RZ ;  /* 0x00000010d7c00819 */ /* 0x000fe400000006ff */
[----:B------:R-:W-:Y:S01]  /*7020*/  @P0 SHF.L.U32 R87, R87, 0x10, RZ ;  /* 0x0000001057570819 */ /* 0x000fe200000006ff */
[----:B------:R-:W-:Y:S01]  /*7030*/  FMUL.FTZ R191, R191, UR4 ;  /* 0x00000004bfbf7c20 */ /* 0x000fe20008410000 */
[----:B------:R-:W-:-:S03]  /*7040*/  F2FP.BF16.F32.PACK_AB R83, R143, R194 ;  /* 0x000000c28f53723e */ /* 0x000fc600000010ff */
[-C--:B------:R-:W-:Y:S01]  /*7050*/  @P0 FMUL.FTZ R142, R87, R191.reuse ;  /* 0x000000bf578e0220 */ /* 0x080fe20000410000 */
[----:B------:R-:W-:Y:S02]  /*7060*/  HFMA2 R87, -RZ, RZ, 0, 0 ;  /* 0x00000000ff577431 */ /* 0x000fe400000001ff */
[----:B------:R-:W-:-:S05]  /*7070*/  @P0 FMUL.FTZ R87, R192, R191 ;  /* 0x000000bfc0570220 */ /* 0x000fca0000410000 */
[----:B------:R-:W-:-:S07]  /*7080*/  F2FP.BF16.F32.PACK_AB R87, R87, R193 ;  /* 0x000000c15757723e */ /* 0x000fce00000010ff */
.L_x_962:
[----:B------:R-:W-:Y:S01]  /*7090*/  ISETP.NE.U32.AND P0, PT, RZ, UR20, PT ;  /* 0x00000014ff007c0c */ /* 0x000fe2000bf05070 */
[----:B------:R-:W0:Y:S01]  /*70a0*/  LDC.64 R192, c[0x0][0x468] ;  /* 0x00011a00ffc07b82 */ /* 0x000e220000000a00 */
[----:B------:R-:W-:Y:S02]  /*70b0*/  PRMT R196, R63, 0x7632, R196 ;  /* 0x000076323fc47816 */ /* 0x000fe400000000c4 */
[----:B------:R-:W-:Y:S02]  /*70c0*/  ISETP.NE.AND.EX P0, PT, RZ, UR21, PT, P0 ;  /* 0x00000015ff007c0c */ /* 0x000fe4000bf05300 */
[----:B------:R-:W-:Y:S02]  /*70d0*/  PRMT R197, R62, 0x7632, R197 ;  /* 0x000076323ec57816 */ /* 0x000fe400000000c5 */
[----:B------:R-:W-:Y:S01]  /*70e0*/  PRMT R198, R61, 0x7632, R198 ;  /* 0x000076323dc67816 */ /* 0x000fe200000000c6 */
[----:B------:R-:W1:Y:S01]  /*70f0*/  LDC.64 R194, c[0x0][0x390] ;  /* 0x0000e400ffc27b82 */ /* 0x000e620000000a00 */
[----:B------:R-:W-:-:S07]  /*7100*/  PRMT R191, R60, 0x7632, R191 ;  /* 0x000076323cbf7816 */ /* 0x000fce00000000bf */
[----:B------:R-:W2:Y:S02]  /*7110*/  @P0 LDC.64 R88, c[0x0][0x478] ;  /* 0x00011e00ff580b82 */ /* 0x000ea40000000a00 */
[----:B--2---:R-:W-:-:S05]  /*7120*/  @P0 IMAD.WIDE.U32 R88, R133, 0x10, R88 ;  /* 0x0000001085580825 */ /* 0x004fca00078e0058 */
[----:B------:R0:W-:Y:S02]  /*7130*/  @P0 STG.E.128 desc[UR12][R88.64], R80 ;  /* 0x0000005058000986 */ /* 0x0001e4000c101d0c */
[----:B0-----:R-:W-:-:S05]  /*7140*/  IMAD.WIDE.U32 R88, R133, 0x10, R192 ;  /* 0x0000001085587825 */ /* 0x001fca00078e00c0 */
[----:B------:R1:W-:Y:S02]  /*7150*/  STG.E.128 desc[UR12][R88.64], R84 ;  /* 0x0000005458007986 */ /* 0x0003e4000c101d0c */
[----:B-1----:R-:W-:-:S06]  /*7160*/  IMAD.WIDE.U32 R84, R132, 0x10, R194 ;  /* 0x0000001084547825 */ /* 0x002fcc00078e00c2 */
[----:B------:R-:W5:Y:S01]  /*7170*/  LDG.E.128 R84, desc[UR12][R84.64] ;  /* 0x0000000c54547981 */ /* 0x000f62000c1e1d00 */
[----:B------:R-:W-:Y:S05]  /*7180*/  @!P0 BRA `(.L_x_963) ;  /* 0x0000000400e48947 */ /* 0x000fea0003800000 */
[--C-:B------:R-:W-:Y:S01]  /*7190*/  FFMA.FTZ R166, R166, UR24, R171.reuse ;  /* 0x00000018a6a67c23 */ /* 0x100fe200080100ab */
[----:B------:R-:W-:Y:S01]  /*71a0*/  IMAD.U32 R80, R68, 0x10000, RZ ;  /* 0x0001000044507824 */ /* 0x000fe200078e00ff */
[----:B------:R-:W-:Y:S01]  /*71b0*/  LOP3.LUT P1, RZ, R114, 0xff, RZ, 0xc0, !PT ;  /* 0x000000ff72ff7812 */ /* 0x000fe2000782c0ff */
[----:B------:R-:W-:Y:S02]  /*71c0*/  HFMA2 R88, -RZ, RZ, 0, 0 ;  /* 0x00000000ff587431 */ /* 0x000fe400000001ff */
[----:B------:R-:W-:Y:S01]  /*71d0*/  FADD.FTZ R165, R165, -R166 ;  /* 0x800000a6a5a57221 */ /* 0x000fe20000010000 */
[----:B------:R-:W-:Y:S01]  /*71e0*/  MOV R143, RZ ;  /* 0x000000ff008f7202 */ /* 0x000fe20000000f00 */
[--C-:B------:R-:W-:Y:S01]  /*71f0*/  FFMA.FTZ R158, R158, UR24, R171.reuse ;  /* 0x000000189e9e7c23 */ /* 0x100fe200080100ab */
[C---:B------:R-:W-:Y:S01]  /*7200*/  LOP3.LUT P3, RZ, R114.reuse, 0xff0000, RZ, 0xc0, !PT ;  /* 0x00ff000072ff7812 */ /* 0x040fe2000786c0ff */
[----:B------:R-:W-:Y:S01]  /*7210*/  FFMA.FTZ R80, R165, UR19, R80 ;  /* 0x00000013a5507c23 */ /* 0x000fe20008010050 */
[----:B------:R-:W-:Y:S01]  /*7220*/  LOP3.LUT P6, RZ, R114, 0xff000000, RZ, 0xc0, !PT ;  /* 0xff00000072ff7812 */ /* 0x000fe200078cc0ff */
[----:B------:R-:W-:Y:S01]  /*7230*/  FADD.FTZ R158, R157, -R158 ;  /* 0x8000009e9d9e7221 */ /* 0x000fe20000010000 */
[----:B------:R-:W-:Y:S01]  /*7240*/  MOV R157, RZ ;  /* 0x000000ff009d7202 */ /* 0x000fe20000000f00 */
[----:B------:R-:W-:Y:S01]  /*7250*/  FMUL.FTZ R81, R80, UR5 ;  /* 0x0000000550517c20 */ /* 0x000fe20008410000 */
[--C-:B------:R-:W-:Y:S01]  /*7260*/  FFMA.FTZ R156, R156, UR24, R171.reuse ;  /* 0x000000189c9c7c23 */ /* 0x100fe200080100ab */
[----:B------:R-:W-:Y:S01]  /*7270*/  LOP3.LUT P5, RZ, R115, 0xff, RZ, 0xc0, !PT ;  /* 0x000000ff73ff7812 */ /* 0x000fe200078ac0ff */
[----:B------:R-:W-:Y:S01]  /*7280*/  FFMA.FTZ R154, R154, UR24, R171 ;  /* 0x000000189a9a7c23 */ /* 0x000fe200080100ab */
[----:B------:R-:W-:Y:S01]  /*7290*/  FMUL.FTZ R82, R81, UR4 ;  /* 0x0000000451527c20 */ /* 0x000fe20008410000 */
[----:B-----5:R-:W-:Y:S01]  /*72a0*/  @P1 SHF.L.U32 R81, R84, 0x10, RZ ;  /* 0x0000001054511819 */ /* 0x020fe200000006ff */
[----:B------:R-:W-:Y:S01]  /*72b0*/  FADD.FTZ R155, R155, -R156 ;  /* 0x8000009c9b9b7221 */ /* 0x000fe20000010000 */
[----:B------:R-:W-:Y:S01]  /*72c0*/  @P1 SHF.L.U32 R83, R60, 0x10, RZ ;  /* 0x000000103c531819 */ /* 0x000fe200000006ff */
[----:B------:R-:W-:Y:S01]  /*72d0*/  FADD.FTZ R154, R153, -R154 ;  /* 0x8000009a999a7221 */ /* 0x000fe20000010000 */
[----:B------:R-:W-:Y:S01]  /*72e0*/  @P3 SHF.L.U32 R134, R61, 0x10, RZ ;  /* 0x000000103d863819 */ /* 0x000fe200000006ff */
[----:B------:R-:W-:Y:S01]  /*72f0*/  @P1 FMUL.FTZ R143, R82, R81 ;  /* 0x00000051528f1220 */ /* 0x000fe20000410000 */
[----:B------:R-:W-:Y:S01]  /*7300*/  PRMT R81, R68, 0x7632, R81 ;  /* 0x0000763244517816 */ /* 0x000fe20000000051 */
[----:B------:R-:W-:Y:S01]  /*7310*/  @P1 FMUL.FTZ R88, R83, R82 ;  /* 0x0000005253581220 */ /* 0x000fe20000410000 */
[----:B------:R-:W-:Y:S01]  /*7320*/  LOP3.LUT P1, RZ, R114, 0xff00, RZ, 0xc0, !PT ;  /* 0x0000ff0072ff7812 */ /* 0x000fe2000782c0ff */
[--C-:B------:R-:W-:Y:S01]  /*7330*/  FFMA.FTZ R152, R152, UR24, R171.reuse ;  /* 0x0000001898987c23 */ /* 0x100fe200080100ab */
[----:B------:R-:W-:Y:S01]  /*7340*/  SHF.L.U32 R81, R81, 0x10, RZ ;  /* 0x0000001051517819 */ /* 0x000fe200000006ff */
[----:B------:R-:W-:Y:S01]  /*7350*/  FFMA.FTZ R160, R160, UR24, R171 ;  /* 0x00000018a0a07c23 */ /* 0x000fe200080100ab */
[----:B------:R-:W-:Y:S01]  /*7360*/  LOP3.LUT P4, RZ, R115, 0xff00, RZ, 0xc0, !PT ;  /* 0x0000ff0073ff7812 */ /* 0x000fe2000788c0ff */
[----:B------:R-:W-:Y:S01]  /*7370*/  FADD.FTZ R152, R151, -R152 ;  /* 0x8000009897987221 */ /* 0x000fe20000010000 */
[----:B------:R-:W-:Y:S01]  /*7380*/  @P5 SHF.L.U32 R153, R86, 0x10, RZ ;  /* 0x0000001056995819 */ /* 0x000fe200000006ff */
[----:B------:R-:W-:Y:S01]  /*7390*/  FFMA.FTZ R83, R158, UR19, R81 ;  /* 0x000000139e537c23 */ /* 0x000fe20008010051 */
[----:B------:R-:W-:Y:S01]  /*73a0*/  FFMA.FTZ R81, R164, UR24, R171 ;  /* 0x00000018a4517c23 */ /* 0x000fe200080100ab */
[----:B------:R-:W-:Y:S01]  /*73b0*/  MOV R158, RZ ;  /* 0x000000ff009e7202 */ /* 0x000fe20000000f00 */
[----:B------:R-:W-:Y:S01]  /*73c0*/  FADD.FTZ R160, R159, -R160 ;  /* 0x800000a09fa07221 */ /* 0x000fe20000010000 */
[----:B------:R-:W-:Y:S01]  /*73d0*/  PRMT R151, R71, 0x7632, R151 ;  /* 0x0000763247977816 */ /* 0x000fe20000000097 */
[----:B------:R-:W-:Y:S01]  /*73e0*/  FADD.FTZ R162, R162, -R81 ;  /* 0x80000051a2a27221 */ /* 0x000fe20000010000 */
[----:B------:R-:W-:Y:S01]  /*73f0*/  @P1 PRMT R84, R84, 0x7632, R84 ;  /* 0x0000763254541816 */ /* 0x000fe20000000054 */
[----:B------:R-:W-:Y:S01]  /*7400*/  FMUL.FTZ R81, R83, UR5 ;  /* 0x0000000553517c20 */ /* 0x000fe20008410000 */
[----:B------:R-:W-:-:S02]  /*7410*/  @P1 SHF.L.U32 R82, R191, 0x10, RZ ;  /* 0x00000010bf521819 */ /* 0x000fc400000006ff */
[----:B------:R-:W-:Y:S01]  /*7420*/  @P1 SHF.L.U32 R84, R84, 0x10, RZ ;  /* 0x0000001054541819 */ /* 0x000fe200000006ff */
[----:B------:R-:W-:Y:S01]  /*7430*/  FMUL.FTZ R89, R81, UR4 ;  /* 0x0000000451597c20 */ /* 0x000fe20008410000 */
[----:B------:R-:W-:Y:S02]  /*7440*/  SHF.L.U32 R81, R69, 0x10, RZ ;  /* 0x0000001045517819 */ /* 0x000fe400000006ff */
[----:B------:R-:W-:Y:S01]  /*7450*/  SHF.L.U32 R159, R71, 0x10, RZ ;  /* 0x00000010479f7819 */ /* 0x000fe200000006ff */
[----:B------:R-:W-:Y:S01]  /*7460*/  @P1 FMUL.FTZ R157, R89, R84 ;  /* 0x00000054599d1220 */ /* 0x000fe20000410000 */
[----:B------:R-:W-:Y:S02]  /*7470*/  HFMA2 R84, -RZ, RZ, 0, 0 ;  /* 0x00000000ff547431 */ /* 0x000fe400000001ff */
[----:B------:R-:W-:Y:S01]  /*7480*/  FFMA.FTZ R81, R162, UR19, R81 ;  /* 0x00000013a2517c23 */ /* 0x000fe20008010051 */
[----:B------:R-:W-:Y:S01]  /*7490*/  SHF.L.U32 R151, R151, 0x10, RZ ;  /* 0x0000001097977819 */ /* 0x000fe200000006ff */
[----:B------:R-:W-:Y:S01]  /*74a0*/  FFMA.FTZ R159, R160, UR19, R159 ;  /* 0x00000013a09f7c23 */ /* 0x000fe2000801009f */
[----:B------:R-:W-:Y:S01]  /*74b0*/  F2FP.BF16.F32.PACK_AB R80, R83, R80 ;  /* 0x000000505350723e */ /* 0x000fe200000010ff */
[----:B------:R-:W-:Y:S01]  /*74c0*/  @P1 FMUL.FTZ R84, R82, R89 ;  /* 0x0000005952541220 */ /* 0x000fe20000410000 */
[----:B------:R-:W-:Y:S01]  /*74d0*/  FMUL.FTZ R82, R81, UR5 ;  /* 0x0000000551527c20 */ /* 0x000fe20008410000 */
[----:B------:R-:W-:Y:S01]  /*74e0*/  HFMA2 R89, -RZ, RZ, 0, 0 ;  /* 0x00000000ff597431 */ /* 0x000fe200000001ff */
[----:B------:R-:W-:Y:S01]  /*74f0*/  ISETP.GE.U32.AND P1, PT, R114, RZ, PT ;  /* 0x000000ff7200720c */ /* 0x000fe20003f26070 */
[----:B------:R-:W-:Y:S01]  /*7500*/  FFMA.FTZ R160, R152, UR19, R151 ;  /* 0x0000001398a07c23 */ /* 0x000fe20008010097 */
[----:B------:R-:W-:Y:S01]  /*7510*/  FMUL.FTZ R165, R82, UR4 ;  /* 0x0000000452a57c20 */ /* 0x000fe20008410000 */
[----:B------:R-:W-:Y:S01]  /*7520*/  @P3 SHF.L.U32 R82, R85, 0x10, RZ ;  /* 0x0000001055523819 */ /* 0x000fe200000006ff */
[----:B------:R-:W-:Y:S01]  /*7530*/  FMUL.FTZ R151, R159, UR5 ;  /* 0x000000059f977c20 */ /* 0x000fe20008410000 */
[----:B------:R-:W-:Y:S01]  /*7540*/  @P6 PRMT R85, R85, 0x7632, R85 ;  /* 0x0000763255556816 */ /* 0x000fe20000000055 */
[----:B------:R-:W-:Y:S01]  /*7550*/  @P3 FMUL.FTZ R89, R134, R165 ;  /* 0x000000a586593220 */ /* 0x000fe20000410000 */
[----:B------:R-:W-:Y:S01]  /*7560*/  ISETP.GE.U32.AND.EX P1, PT, R115, 0x1000000, PT, P1 ;  /* 0x010000007300780c */ /* 0x000fe20003f26110 */
[----:B------:R-:W-:Y:S01]  /*7570*/  @P3 FMUL.FTZ R158, R165, R82 ;  /* 0x00000052a59e3220 */ /* 0x000fe20000410000 */
[----:B------:R-:W-:-:S02]  /*7580*/  PRMT R82, R69, 0x7632, R82 ;  /* 0x0000763245527816 */ /* 0x000fc40000000052 */
[----:B------:R-:W-:Y:S02]  /*7590*/  @P6 SHF.L.U32 R85, R85, 0x10, RZ ;  /* 0x0000001055556819 */ /* 0x000fe400000006ff */
[----:B------:R-:W-:Y:S02]  /*75a0*/  SHF.L.U32 R82, R82, 0x10, RZ ;  /* 0x0000001052527819 */ /* 0x000fe400000006ff */
[----:B------:R-:W-:Y:S02]  /*75b0*/  LOP3.LUT P3, RZ, R115, 0xff0000, RZ, 0xc0, !PT ;  /* 0x00ff000073ff7812 */ /* 0x000fe4000786c0ff */
[----:B------:R-:W-:Y:S02]  /*75c0*/  CS2R R114, SRZ ;  /* 0x0000000000727805 */ /* 0x000fe4000001ff00 */
[----:B------:R-:W-:Y:S01]  /*75d0*/  MOV R134, RZ ;  /* 0x000000ff00867202 */ /* 0x000fe20000000f00 */
[----:B------:R-:W-:Y:S01]  /*75e0*/  FFMA.FTZ R156, R155, UR19, R82 ;  /* 0x000000139b9c7c23 */ /* 0x000fe20008010052 */
[----:B------:R-:W-:-:S02]  /*75f0*/  F2FP.BF16.F32.PACK_AB R83, R160, R159 ;  /* 0x0000009fa053723e */ /* 0x000fc400000010ff */
[----:B------:R-:W-:Y:S01]  /*7600*/  F2FP.BF16.F32.PACK_AB R84, R84, R88 ;  /* 0x000000585454723e */ /* 0x000fe200000010ff */
[C---:B------:R-:W-:Y:S01]  /*7610*/  FMUL.FTZ R82, R156.reuse, UR5 ;  /* 0x000000059c527c20 */ /* 0x040fe20008410000 */
[----:B------:R-:W-:-:S03]  /*7620*/  F2FP.BF16.F32.PACK_AB R81, R156, R81 ;  /* 0x000000519c51723e */ /* 0x000fc600000010ff */
[----:B------:R-:W-:Y:S01]  /*7630*/  FMUL.FTZ R82, R82, UR4 ;  /* 0x0000000452527c20 */ /* 0x000fe20008410000 */
[----:B------:R-:W-:-:S03]  /*7640*/  @P3 SHF.L.U32 R152, R87, 0x10, RZ ;  /* 0x0000001057983819 */ /* 0x000fc600000006ff */
[----:B------:R-:W-:Y:S01]  /*7650*/  @P6 FMUL.FTZ R114, R82, R85 ;  /* 0x0000005552726220 */ /* 0x000fe20000410000 */
[----:B------:R-:W-:-:S04]  /*7660*/  @P6 IMAD.U32 R85, R198, 0x10000, RZ ;  /* 0x00010000c6556824 */ /* 0x000fc800078e00ff */
[----:B------:R-:W-:Y:S01]  /*7670*/  @P6 FMUL.FTZ R134, R85, R82 ;  /* 0x0000005255866220 */ /* 0x000fe20000410000 */
[----:B------:R-:W-:Y:S01]  /*7680*/  FFMA.FTZ R82, R163, UR24, R171 ;  /* 0x00000018a3527c23 */ /* 0x000fe200080100ab */
[----:B------:R-:W-:-:S03]  /*7690*/  PRMT R85, R70, 0x7632, R85 ;  /* 0x0000763246557816 */ /* 0x000fc60000000055 */
[----:B------:R-:W-:Y:S01]  /*76a0*/  FADD.FTZ R161, R161, -R82 ;  /* 0x80000052a1a17221 */ /* 0x000fe20000010000 */
[----:B------:R-:W-:Y:S02]  /*76b0*/  SHF.L.U32 R82, R70, 0x10, RZ ;  /* 0x0000001046527819 */ /* 0x000fe400000006ff */
[----:B------:R-:W-:-:S03]  /*76c0*/  SHF.L.U32 R85, R85, 0x10, RZ ;  /* 0x0000001055557819 */ /* 0x000fc600000006ff */
[----:B------:R-:W-:Y:S01]  /*76d0*/  FFMA.FTZ R82, R161, UR19, R82 ;  /* 0x00000013a1527c23 */ /* 0x000fe20008010052 */
[----:B------:R-:W-:Y:S01]  /*76e0*/  @P5 SHF.L.U32 R161, R62, 0x10, RZ ;  /* 0x000000103ea15819 */ /* 0x000fe200000006ff */
[----:B------:R-:W-:Y:S02]  /*76f0*/  FFMA.FTZ R155, R154, UR19, R85 ;  /* 0x000000139a9b7c23 */ /* 0x000fe40008010055 */
[----:B------:R-:W-:-:S03]  /*7700*/  FMUL.FTZ R85, R82, UR5 ;  /* 0x0000000552557c20 */ /* 0x000fc60008410000 */
[----:B------:R-:W-:Y:S01]  /*7710*/  F2FP.BF16.F32.PACK_AB R82, R155, R82 ;  /* 0x000000529b52723e */ /* 0x000fe200000010ff */
[----:B------:R-:W-:Y:S01]  /*7720*/  FMUL.FTZ R154, R85, UR4 ;  /* 0x00000004559a7c20 */ /* 0x000fe20008410000 */
[----:B------:R-:W-:-:S03]  /*7730*/  HFMA2 R85, -RZ, RZ, 0, 0 ;  /* 0x00000000ff557431 */ /* 0x000fc600000001ff */
[----:B------:R-:W-:Y:S01]  /*7740*/  @P5 FMUL.FTZ R115, R154, R153 ;  /* 0x000000999a735220 */ /* 0x000fe20000410000 */
[----:B------:R-:W-:Y:S01]  /*7750*/  @P4 PRMT R153, R86, 0x7632, R153 ;  /* 0x0000763256994816 */ /* 0x000fe20000000099 */
[----:B------:R-:W-:Y:S01]  /*7760*/  FMUL.FTZ R86, R155, UR5 ;  /* 0x000000059b567c20 */ /* 0x000fe20008410000 */
[----:B------:R-:W-:Y:S02]  /*7770*/  @P5 FMUL.FTZ R85, R161, R154 ;  /* 0x0000009aa1555220 */ /* 0x000fe40000410000 */
[----:B------:R-:W-:Y:S01]  /*7780*/  @P4 SHF.L.U32 R154, R153, 0x10, RZ ;  /* 0x00000010999a4819 */ /* 0x000fe200000006ff */
[----:B------:R-:W-:Y:S01]  /*7790*/  FMUL.FTZ R161, R86, UR4 ;  /* 0x0000000456a17c20 */ /* 0x000fe20008410000 */
[----:B------:R-:W-:Y:S01]  /*77a0*/  MOV R153, RZ ;  /* 0x000000ff00997202 */ /* 0x000fe20000000f00 */
[----:B------:R-:W-:Y:S02]  /*77b0*/  HFMA2 R86, -RZ, RZ, 0, 0 ;  /* 0x00000000ff567431 */ /* 0x000fe400000001ff */
[----:B------:R-:W-:Y:S01]  /*77c0*/  @P4 FMUL.FTZ R153, R161, R154 ;  /* 0x0000009aa1994220 */ /* 0x000fe20000410000 */
[----:B------:R-:W-:-:S05]  /*77d0*/  @P4 SHF.L.U32 R154, R197, 0x10, RZ ;  /* 0x00000010c59a4819 */ /* 0x000fca00000006ff */
[----:B------:R-:W-:Y:S01]  /*77e0*/  @P4 FMUL.FTZ R86, R154, R161 ;  /* 0x000000a19a564220 */ /* 0x000fe20000410000 */
[----:B------:R-:W-:Y:S01]  /*77f0*/  FMUL.FTZ R161, R151, UR4 ;  /* 0x0000000497a17c20 */ /* 0x000fe20008410000 */
[----:B------:R-:W-:Y:S01]  /*7800*/  MOV R151, RZ ;  /* 0x000000ff00977202 */ /* 0x000fe20000000f00 */
[----:B------:R-:W-:Y:S02]  /*7810*/  HFMA2 R154, -RZ, RZ, 0, 0 ;  /* 0x00000000ff9a7431 */ /* 0x000fe400000001ff */
[----:B------:R-:W-:Y:S01]  /*7820*/  @P3 FMUL.FTZ R151, R161, R152 ;  /* 0x00000098a1973220 */ /* 0x000fe20000410000 */
[----:B------:R-:W-:Y:S02]  /*7830*/  @P3 SHF.L.U32 R152, R63, 0x10, RZ ;  /* 0x000000103f983819 */ /* 0x000fe400000006ff */
[----:B------:R-:W-:Y:S02]  /*7840*/  F2FP.BF16.F32.PACK_AB R86, R86, R85 ;  /* 0x000000555656723e */ /* 0x000fe400000010ff */
[----:B------:R-:W-:Y:S01]  /*7850*/  F2FP.BF16.F32.PACK_AB R85, R134, R89 ;  /* 0x000000598655723e */ /* 0x000fe200000010ff */
[----:B------:R-:W-:Y:S01]  /*7860*/  @P3 FMUL.FTZ R154, R152, R161 ;  /* 0x000000a1989a3220 */ /* 0x000fe20000410000 */
[----:B------:R-:W-:Y:S01]  /*7870*/  @P1 PRMT R152, R87, 0x7632, R152 ;  /* 0x0000763257981816 */ /* 0x000fe20000000098 */
[----:B------:R-:W-:-:S03]  /*7880*/  FMUL.FTZ R87, R160, UR5 ;  /* 0x00000005a0577c20 */ /* 0x000fc60008410000 */
[----:B------:R-:W-:Y:S01]  /*7890*/  @P1 SHF.L.U32 R161, R152, 0x10, RZ ;  /* 0x0000001098a11819 */ /* 0x000fe200000006ff */
[----:B------:R-:W-:Y:S01]  /*78a0*/  FMUL.FTZ R162, R87, UR4 ;  /* 0x0000000457a27c20 */ /* 0x000fe20008410000 */
[----:B------:R-:W-:Y:S01]  /*78b0*/  MOV R152, RZ ;  /* 0x000000ff00987202 */ /* 0x000fe20000000f00 */
[----:B------:R-:W-:Y:S02]  /*78c0*/  IMAD.MOV.U32 R87, RZ, RZ, RZ ;  /* 0x000000ffff577224 */ /* 0x000fe400078e00ff */
[----:B------:R-:W-:Y:S01]  /*78d0*/  @P1 FMUL.FTZ R152, R162, R161 ;  /* 0x000000a1a2981220 */ /* 0x000fe20000410000 */
[----:B------:R-:W-:-:S05]  /*78e0*/  @P1 SHF.L.U32 R161, R196, 0x10, RZ ;  /* 0x00000010c4a11819 */ /* 0x000fca00000006ff */
[----:B------:R-:W-:-:S05]  /*78f0*/  @P1 FMUL.FTZ R87, R161, R162 ;  /* 0x000000a2a1571220 */ /* 0x000fca0000410000 */
[----:B------:R-:W-:Y:S01]  /*7900*/  F2FP.BF16.F32.PACK_AB R87, R87, R154 ;  /* 0x0000009a5757723e */ /* 0x000fe200000010ff */
[----:B------:R-:W-:Y:S06]  /*7910*/  BRA `(.L_x_964) ;  /* 0x0000000400d07947 */ /* 0x000fec0003800000 */
.L_x_963:
[--C-:B------:R-:W-:Y:S01]  /*7920*/  FFMA.FTZ R166, R166, UR24, R171.reuse ;  /* 0x00000018a6a67c23 */ /* 0x100fe200080100ab */
[----:B------:R-:W-:Y:S01]  /*7930*/  SHF.L.U32 R89, R68, 0x10, RZ ;  /* 0x0000001044597819 */ /* 0x000fe200000006ff */
[----:B------:R-:W-:Y:S01]  /*7940*/  HFMA2 R143, -RZ, RZ, 0, 0 ;  /* 0x00000000ff8f7431 */ /* 0x000fe200000001ff */
[----:B------:R-:W-:Y:S01]  /*7950*/  LOP3.LUT P1, RZ, R114, 0xff, RZ, 0xc0, !PT ;  /* 0x000000ff72ff7812 */ /* 0x000fe2000782c0ff */
[----:B------:R-:W-:Y:S01]  /*7960*/  FADD.FTZ R166, R165, -R166 ;  /* 0x800000a6a5a67221 */ /* 0x000fe20000010000 */
[--C-:B------:R-:W-:Y:S01]  /*7970*/  FFMA.FTZ R158, R158, UR24, R171.reuse ;  /* 0x000000189e9e7c23 */ /* 0x100fe200080100ab */
[----:B------:R-:W-:Y:S01]  /*7980*/  LOP3.LUT P3, RZ, R114, 0xff0000, RZ, 0xc0, !PT ;  /* 0x00ff000072ff7812 */ /* 0x000fe2000786c0ff */
[----:B------:R-:W-:Y:S01]  /*7990*/  FFMA.FTZ R156, R156, UR24, R171 ;  /* 0x000000189c9c7c23 */ /* 0x000fe200080100ab */
[----:B------:R-:W-:Y:S01]  /*79a0*/  FFMA.FTZ R88, R166, UR19, R89 ;  /* 0x00000013a6587c23 */ /* 0x000fe20008010059 */
[----:B------:R-:W-:Y:S01]  /*79b0*/  FADD.FTZ R158, R157, -R158 ;  /* 0x8000009e9d9e7221 */ /* 0x000fe20000010000 */
[----:B------:R-:W-:Y:S01]  /*79c0*/  FFMA.FTZ R157, R164, UR24, R171 ;  /* 0x00000018a49d7c23 */ /* 0x000fe200080100ab */
[----:B------:R-:W-:Y:S01]  /*79d0*/  LOP3.LUT P6, RZ, R114, 0xff000000, RZ, 0xc0, !PT ;  /* 0xff00000072ff7812 */ /* 0x000fe200078cc0ff */
[----:B------:R-:W-:Y:S01]  /*79e0*/  FMUL.FTZ R88, R88, UR5 ;  /* 0x0000000558587c20 */ /* 0x000fe20008410000 */
[----:B------:R-:W-:Y:S01]  /*79f0*/  FADD.FTZ R156, R155, -R156 ;  /* 0x8000009c9b9c7221 */ /* 0x000fe20000010000 */
[----:B------:R-:W-:Y:S01]  /*7a00*/  FADD.FTZ R162, R162, -R157 ;  /* 0x8000009da2a27221 */ /* 0x000fe20000010000 */
[----:B------:R-:W-:-:S02]  /*7a10*/  HFMA2 R157, -RZ, RZ, 0, 0 ;  /* 0x00000000ff9d7431 */ /* 0x000fc400000001ff */
[----:B------:R-:W-:Y:S01]  /*7a20*/  FMUL.FTZ R89, R88, UR4 ;  /* 0x0000000458597c20 */ /* 0x000fe20008410000 */
[----:B-----5:R-:W-:Y:S01]  /*7a30*/  @P1 SHF.L.U32 R88, R84, 0x10, RZ ;  /* 0x0000001054581819 */ /* 0x020fe200000006ff */
[--C-:B------:R-:W-:Y:S01]  /*7a40*/  FFMA.FTZ R154, R154, UR24, R171.reuse ;  /* 0x000000189a9a7c23 */ /* 0x100fe200080100ab */
[----:B------:R-:W-:Y:S01]  /*7a50*/  @P1 SHF.L.U32 R134, R60, 0x10, RZ ;  /* 0x000000103c861819 */ /* 0x000fe200000006ff */
[--C-:B------:R-:W-:Y:S01]  /*7a60*/  FFMA.FTZ R152, R152, UR24, R171.reuse ;  /* 0x0000001898987c23 */ /* 0x100fe200080100ab */
[----:B------:R-:W-:Y:S01]  /*7a70*/  PRMT R84, R68, 0x7632, R84 ;  /* 0x0000763244547816 */ /* 0x000fe20000000054 */
[-C--:B------:R-:W-:Y:S01]  /*7a80*/  @P1 FMUL.FTZ R143, R88, R89.reuse ;  /* 0x00000059588f1220 */ /* 0x080fe20000410000 */
[----:B------:R-:W-:Y:S01]  /*7a90*/  MOV R88, RZ ;  /* 0x000000ff00587202 */ /* 0x000fe20000000f00 */
[----:B------:R-:W-:Y:S01]  /*7aa0*/  @P1 FMUL.FTZ R88, R134, R89 ;  /* 0x0000005986581220 */ /* 0x000fe20000410000 */
[----:B------:R-:W-:Y:S01]  /*7ab0*/  LOP3.LUT P1, RZ, R114, 0xff00, RZ, 0xc0, !PT ;  /* 0x0000ff0072ff7812 */ /* 0x000fe2000782c0ff */
[----:B------:R-:W-:Y:S01]  /*7ac0*/  FADD.FTZ R154, R153, -R154 ;  /* 0x8000009a999a7221 */ /* 0x000fe20000010000 */
[----:B------:R-:W-:Y:S01]  /*7ad0*/  SHF.L.U32 R89, R84, 0x10, RZ ;  /* 0x0000001054597819 */ /* 0x000fe200000006ff */
[----:B------:R-:W-:Y:S01]  /*7ae0*/  FFMA.FTZ R160, R160, UR24, R171 ;  /* 0x00000018a0a07c23 */ /* 0x000fe200080100ab */
[----:B------:R-:W-:Y:S01]  /*7af0*/  LOP3.LUT P5, RZ, R115, 0xff, RZ, 0xc0, !PT ;  /* 0x000000ff73ff7812 */ /* 0x000fe200078ac0ff */
[----:B------:R-:W-:Y:S01]  /*7b00*/  FADD.FTZ R152, R151, -R152 ;  /* 0x8000009897987221 */ /* 0x000fe20000010000 */
[----:B------:R-:W-:Y:S01]  /*7b10*/  LOP3.LUT P4, RZ, R115, 0xff00, RZ, 0xc0, !PT ;  /* 0x0000ff0073ff7812 */ /* 0x000fe2000788c0ff */
[----:B------:R-:W-:Y:S01]  /*7b20*/  FFMA.FTZ R89, R158, UR19, R89 ;  /* 0x000000139e597c23 */ /* 0x000fe20008010059 */
[----:B------:R-:W-:Y:S01]  /*7b30*/  HFMA2 R158, -RZ, RZ, 0, 0 ;  /* 0x00000000ff9e7431 */ /* 0x000fe200000001ff */
[----:B------:R-:W-:Y:S01]  /*7b40*/  SHF.L.U32 R151, R71, 0x10, RZ ;  /* 0x0000001047977819 */ /* 0x000fe200000006ff */
[----:B------:R-:W-:-:S03]  /*7b50*/  FADD.FTZ R160, R159, -R160 ;  /* 0x800000a09fa07221 */ /* 0x000fc60000010000 */
[----:B------:R-:W-:Y:S01]  /*7b60*/  @P1 PRMT R134, R84, 0x7632, R134 ;  /* 0x0000763254861816 */ /* 0x000fe20000000086 */
[----:B------:R-:W-:Y:S01]  /*7b70*/  FMUL.FTZ R84, R89, UR5 ;  /* 0x0000000559547c20 */ /* 0x000fe20008410000 */
[----:B------:R-:W-:Y:S02]  /*7b80*/  @P1 SHF.L.U32 R165, R191, 0x10, RZ ;  /* 0x00000010bfa51819 */ /* 0x000fe400000006ff */
[----:B------:R-:W-:Y:S01]  /*7b90*/  @P1 SHF.L.U32 R89, R134, 0x10, RZ ;  /* 0x0000001086591819 */ /* 0x000fe200000006ff */
[----:B------:R-:W-:Y:S01]  /*7ba0*/  FMUL.FTZ R84, R84, UR4 ;  /* 0x0000000454547c20 */ /* 0x000fe20008410000 */
[----:B------:R-:W-:-:S03]  /*7bb0*/  @P3 SHF.L.U32 R191, R61, 0x10, RZ ;  /* 0x000000103dbf3819 */ /* 0x000fc600000006ff */
[----:B------:R-:W-:Y:S01]  /*7bc0*/  @P1 FMUL.FTZ R157, R89, R84 ;  /* 0x00000054599d1220 */ /* 0x000fe20000410000 */
[----:B------:R-:W-:-:S05]  /*7bd0*/  SHF.L.U32 R89, R69, 0x10, RZ ;  /* 0x0000001045597819 */ /* 0x000fca00000006ff */
[----:B------:R-:W-:Y:S01]  /*7be0*/  FFMA.FTZ R162, R162, UR19, R89 ;  /* 0x00000013a2a27c23 */ /* 0x000fe20008010059 */
[----:B------:R-:W-:Y:S01]  /*7bf0*/  MOV R89, RZ ;  /* 0x000000ff00597202 */ /* 0x000fe20000000f00 */
[----:B------:R-:W-:Y:S01]  /*7c00*/  @P1 FMUL.FTZ R89, R165, R84 ;  /* 0x00000054a5591220 */ /* 0x000fe20000410000 */
[----:B------:R-:W-:Y:S01]  /*7c10*/  @P3 SHF.L.U32 R165, R85, 0x10, RZ ;  /* 0x0000001055a53819 */ /* 0x000fe200000006ff */
[----:B------:R-:W-:Y:S01]  /*7c20*/  FMUL.FTZ R84, R162, UR5 ;  /* 0x00000005a2547c20 */ /* 0x000fe20008410000 */
[----:B------:R-:W-:Y:S02]  /*7c30*/  PRMT R85, R69, 0x7632, R85 ;  /* 0x0000763245557816 */ /* 0x000fe40000000055 */
[----:B------:R-:W-:Y:S01]  /*7c40*/  ISETP.GE.U32.AND P1, PT, R114, RZ, PT ;  /* 0x000000ff7200720c */ /* 0x000fe20003f26070 */
[----:B------:R-:W-:Y:S01]  /*7c50*/  FMUL.FTZ R134, R84, UR4 ;  /* 0x0000000454867c20 */ /* 0x000fe20008410000 */
[C---:B------:R-:W-:Y:S02]  /*7c60*/  SHF.L.U32 R155, R85.reuse, 0x10, RZ ;  /* 0x00000010559b7819 */ /* 0x040fe400000006ff */
[----:B------:R-:W-:Y:S01]  /*7c70*/  @P6 PRMT R114, R85, 0x7632, R114 ;  /* 0x0000763255726816 */ /* 0x000fe20000000072 */
[-C--:B------:R-:W-:Y:S01]  /*7c80*/  @P3 FMUL.FTZ R158, R165, R134.reuse ;  /* 0x00000086a59e3220 */ /* 0x080fe20000410000 */
[----:B------:R-:W-:Y:S01]  /*7c90*/  MOV R84, RZ ;  /* 0x000000ff00547202 */ /* 0x000fe20000000f00 */
[----:B------:R-:W-:Y:S01]  /*7ca0*/  FFMA.FTZ R155, R156, UR19, R155 ;  /* 0x000000139c9b7c23 */ /* 0x000fe2000801009b */
[----:B------:R-:W-:Y:S01]  /*7cb0*/  @P3 FMUL.FTZ R84, R191, R134 ;  /* 0x00000086bf543220 */ /* 0x000fe20000410000 */
[----:B------:R-:W-:-:S02]  /*7cc0*/  @P6 IMAD.U32 R134, R114, 0x10000, RZ ;  /* 0x0001000072866824 */ /* 0x000fc400078e00ff */
[----:B------:R-:W-:Y:S02]  /*7cd0*/  HFMA2 R114, -RZ, RZ, 0, 0 ;  /* 0x00000000ff727431 */ /* 0x000fe400000001ff */
[----:B------:R-:W-:Y:S01]  /*7ce0*/  FMUL.FTZ R85, R155, UR5 ;  /* 0x000000059b557c20 */ /* 0x000fe20008410000 */
[C---:B------:R-:W-:Y:S02]  /*7cf0*/  LOP3.LUT P3, RZ, R115.reuse, 0xff0000, RZ, 0xc0, !PT ;  /* 0x00ff000073ff7812 */ /* 0x040fe4000786c0ff */
[----:B------:R-:W-:Y:S01]  /*7d00*/  ISETP.GE.U32.AND.EX P1, PT, R115, 0x1000000, PT, P1 ;  /* 0x010000007300780c */ /* 0x000fe20003f26110 */
[----:B------:R-:W-:Y:S01]  /*7d10*/  FMUL.FTZ R115, R85, UR4 ;  /* 0x0000000455737c20 */ /* 0x000fe20008410000 */
[----:B------:R-:W-:Y:S02]  /*7d20*/  MOV R85, RZ ;  /* 0x000000ff00557202 */ /* 0x000fe40000000f00 */
[----:B------:R-:W-:Y:S01]  /*7d30*/  @P5 SHF.L.U32 R156, R62, 0x10, RZ ;  /* 0x000000103e9c5819 */ /* 0x000fe200000006ff */
[----:B------:R-:W-:Y:S01]  /*7d40*/  @P6 FMUL.FTZ R114, R134, R115 ;  /* 0x0000007386726220 */ /* 0x000fe20000410000 */
[----:B------:R-:W-:-:S05]  /*7d50*/  @P6 SHF.L.U32 R134, R198, 0x10, RZ ;  /* 0x00000010c6866819 */ /* 0x000fca00000006ff */
[----:B------:R-:W-:Y:S01]  /*7d60*/  @P6 FMUL.FTZ R85, R134, R115 ;  /* 0x0000007386556220 */ /* 0x000fe20000410000 */
[----:B------:R-:W-:Y:S01]  /*7d70*/  FFMA.FTZ R134, R163, UR24, R171 ;  /* 0x00000018a3867c23 */ /* 0x000fe200080100ab */
[----:B------:R-:W-:Y:S02]  /*7d80*/  SHF.L.U32 R115, R70, 0x10, RZ ;  /* 0x0000001046737819 */ /* 0x000fe400000006ff */
[----:B------:R-:W-:Y:S01]  /*7d90*/  @P3 SHF.L.U32 R159, R87, 0x10, RZ ;  /* 0x00000010579f3819 */ /* 0x000fe200000006ff */
[----:B------:R-:W-:Y:S01]  /*7da0*/  FADD.FTZ R134, R161, -R134 ;  /* 0x80000086a1867221 */ /* 0x000fe20000010000 */
[----:B------:R-:W-:Y:S02]  /*7db0*/  @P4 SHF.L.U32 R161, R197, 0x10, RZ ;  /* 0x00000010c5a14819 */ /* 0x000fe400000006ff */
[----:B------:R-:W-:Y:S01]  /*7dc0*/  @P1 PRMT R87, R87, 0x7632, R87 ;  /* 0x0000763257571816 */ /* 0x000fe20000000057 */
[----:B------:R-:W-:Y:S01]  /*7dd0*/  FFMA.FTZ R115, R134, UR19, R115 ;  /* 0x0000001386737c23 */ /* 0x000fe20008010073 */
[----:B------:R-:W-:-:S02]  /*7de0*/  PRMT R134, R70, 0x7632, R134 ;  /* 0x0000763246867816 */ /* 0x000fc40000000086 */
[----:B------:R-:W-:Y:S01]  /*7df0*/  F2FP.BF16.F32.PACK_AB R85, R85, R84 ;  /* 0x000000545555723e */ /* 0x000fe200000010ff */
[----:B------:R-:W-:Y:S01]  /*7e00*/  FMUL.FTZ R115, R115, UR5 ;  /* 0x0000000573737c20 */ /* 0x000fe20008410000 */
[----:B------:R-:W-:Y:S02]  /*7e10*/  SHF.L.U32 R153, R134, 0x10, RZ ;  /* 0x0000001086997819 */ /* 0x000fe400000006ff */
[----:B------:R-:W-:Y:S02]  /*7e20*/  MOV R134, RZ ;  /* 0x000000ff00867202 */ /* 0x000fe40000000f00 */
[----:B------:R-:W-:Y:S01]  /*7e30*/  F2FP.BF16.F32.PACK_AB R84, R89, R88 ;  /* 0x000000585954723e */ /* 0x000fe200000010ff */
[----:B------:R-:W-:Y:S01]  /*7e40*/  FFMA.FTZ R155, R154, UR19, R153 ;  /* 0x000000139a9b7c23 */ /* 0x000fe20008010099 */
[----:B------:R-:W-:Y:S01]  /*7e50*/  FMUL.FTZ R153, R115, UR4 ;  /* 0x0000000473997c20 */ /* 0x000fe20008410000 */
[----:B------:R-:W-:Y:S01]  /*7e60*/  HFMA2 R115, -RZ, RZ, 0, 0 ;  /* 0x00000000ff737431 */ /* 0x000fe200000001ff */
[----:B------:R-:W-:-:S02]  /*7e70*/  @P5 SHF.L.U32 R154, R86, 0x10, RZ ;  /* 0x00000010569a5819 */ /* 0x000fc400000006ff */
[----:B------:R-:W-:-:S03]  /*7e80*/  @P5 FMUL.FTZ R134, R156, R153 ;  /* 0x000000999c865220 */ /* 0x000fc60000410000 */
[----:B------:R-:W-:Y:S01]  /*7e90*/  @P5 FMUL.FTZ R115, R154, R153 ;  /* 0x000000999a735220 */ /* 0x000fe20000410000 */
[----:B------:R-:W-:Y:S01]  /*7ea0*/  @P4 PRMT R153, R86, 0x7632, R153 ;  /* 0x0000763256994816 */ /* 0x000fe20000000099 */
[----:B------:R-:W-:-:S03]  /*7eb0*/  FMUL.FTZ R86, R155, UR5 ;  /* 0x000000059b567c20 */ /* 0x000fc60008410000 */
[----:B------:R-:W-:Y:S01]  /*7ec0*/  @P4 SHF.L.U32 R155, R153, 0x10, RZ ;  /* 0x00000010999b4819 */ /* 0x000fe200000006ff */
[----:B------:R-:W-:Y:S02]  /*7ed0*/  HFMA2 R153, -RZ, RZ, 0, 0 ;  /* 0x00000000ff997431 */ /* 0x000fe400000001ff */
[----:B------:R-:W-:-:S04]  /*7ee0*/  FMUL.FTZ R86, R86, UR4 ;  /* 0x0000000456567c20 */ /* 0x000fc80008410000 */
[-C--:B------:R-:W-:Y:S01]  /*7ef0*/  @P4 FMUL.FTZ R153, R155, R86.reuse ;  /* 0x000000569b994220 */ /* 0x080fe20000410000 */
[----:B------:R-:W-:Y:S02]  /*7f00*/  CS2R R154, SRZ ;  /* 0x00000000009a7805 */ /* 0x000fe4000001ff00 */
[----:B------:R-:W-:Y:S01]  /*7f10*/  @P4 FMUL.FTZ R155, R161, R86 ;  /* 0x00000056a19b4220 */ /* 0x000fe20000410000 */
[--C-:B------:R-:W-:Y:S01]  /*7f20*/  FFMA.FTZ R86, R160, UR19, R151.reuse ;  /* 0x00000013a0567c23 */ /* 0x100fe20008010097 */
[----:B------:R-:W-:Y:S02]  /*7f30*/  PRMT R151, R71, 0x7632, R151 ;  /* 0x0000763247977816 */ /* 0x000fe40000000097 */
[----:B------:R-:W-:Y:S01]  /*7f40*/  @P3 SHF.L.U32 R161, R63, 0x10, RZ ;  /* 0x000000103fa13819 */ /* 0x000fe200000006ff */
[----:B------:R-:W-:Y:S01]  /*7f50*/  FMUL.FTZ R86, R86, UR5 ;  /* 0x0000000556567c20 */ /* 0x000fe20008410000 */
[----:B------:R-:W-:-:S03]  /*7f60*/  SHF.L.U32 R151, R151, 0x10, RZ ;  /* 0x0000001097977819 */ /* 0x000fc600000006ff */
[----:B------:R-:W-:Y:S02]  /*7f70*/  FMUL.FTZ R86, R86, UR4 ;  /* 0x0000000456567c20 */ /* 0x000fe40008410000 */
[----:B------:R-:W-:Y:S01]  /*7f80*/  FFMA.FTZ R152, R152, UR19, R151 ;  /* 0x0000001398987c23 */ /* 0x000fe20008010097 */
[----:B------:R-:W-:Y:S01]  /*7f90*/  MOV R151, RZ ;  /* 0x000000ff00977202 */ /* 0x000fe20000000f00 */
[-C--:B------:R-:W-:Y:S01]  /*7fa0*/  @P3 FMUL.FTZ R151, R159, R86.reuse ;  /* 0x000000569f973220 */ /* 0x080fe20000410000 */
[----:B------:R-:W-:Y:S01]  /*7fb0*/  @P3 FMUL.FTZ R154, R161, R86 ;  /* 0x00000056a19a3220 */ /* 0x000fe20000410000 */
[----:B------:R-:W-:Y:S01]  /*7fc0*/  FMUL.FTZ R86, R152, UR5 ;  /* 0x0000000598567c20 */ /* 0x000fe20008410000 */
[----:B------:R-:W-:Y:S02]  /*7fd0*/  @P1 IMAD.U32 R159, R87, 0x10000, RZ ;  /* 0x00010000579f1824 */ /* 0x000fe400078e00ff */
[----:B------:R-:W-:Y:S01]  /*7fe0*/  HFMA2 R87, -RZ, RZ, 0, 0 ;  /* 0x00000000ff577431 */ /* 0x000fe200000001ff */
[----:B------:R-:W-:Y:S01]  /*7ff0*/  @P1 SHF.L.U32 R161, R196, 0x10, RZ ;  /* 0x00000010c4a11819 */ /* 0x000fe200000006ff */
[----:B------:R-:W-:Y:S01]  /*8000*/  FMUL.FTZ R86, R86, UR4 ;  /* 0x0000000456567c20 */ /* 0x000fe20008410000 */
[----:B------:R-:W-:-:S03]  /*8010*/  MOV R152, RZ ;  /* 0x000000ff00987202 */ /* 0x000fc60000000f00 */
[-C--:B------:R-:W-:Y:S01]  /*8020*/  @P1 FMUL.FTZ R87, R161, R86.reuse ;  /* 0x00000056a1571220 */ /* 0x080fe20000410000 */
[----:B------:R-:W-:Y:S01]  /*8030*/  @P1 FMUL.FTZ R152, R159, R86 ;  /* 0x000000569f981220 */ /* 0x000fe20000410000 */
[----:B------:R-:W-:-:S03]  /*8040*/  F2FP.BF16.F32.PACK_AB R86, R155, R134 ;  /* 0x000000869b56723e */ /* 0x000fc600000010ff */
[----:B------:R-:W-:-:S07]  /*8050*/  F2FP.BF16.F32.PACK_AB R87, R87, R154 ;  /* 0x0000009a5757723e */ /* 0x000fce00000010ff */
.L_x_964:
[----:B------:R-:W0:Y:S01]  /*8060*/  @P0 LDC.64 R88, c[0x0][0x478] ;  /* 0x00011e00ff580b82 */ /* 0x000e220000000a00 */
[----:B------:R-:W-:Y:S02]  /*8070*/  IADD3 R134, PT, PT, R133, 0x200, RZ ;  /* 0x0000020085867810 */ /* 0x000fe40007ffe0ff */
[----:B------:R-:W-:Y:S01]  /*8080*/  PRMT R159, R48, 0x7632, R159 ;  /* 0x00007632309f7816 */ /* 0x000fe2000000009f */
[----:B0-----:R-:W-:-:S05]  /*8090*/  @P0 IMAD.WIDE.U32 R88, R132, 0x10, R88 ;  /* 0x0000001084580825 */ /* 0x001fca00078e0058 */
[----:B------:R0:W-:Y:S01]  /*80a0*/  @P0 STG.E.128 desc[UR12][R88.64], R80 ;  /* 0x0000005058000986 */ /* 0x0001e2000c101d0c */
[----:B------:R-:W-:Y:S02]  /*80b0*/  PRMT R155, R50, 0x7632, R155 ;  /* 0x00007632329b7816 */ /* 0x000fe4000000009b */
[----:B------:R-:W-:Y:S01]  /*80c0*/  PRMT R156, R49, 0x7632, R156 ;  /* 0x00007632319c7816 */ /* 0x000fe2000000009c */
[----:B0-----:R-:W-:-:S05]  /*80d0*/  IMAD.WIDE.U32 R88, R132, 0x10, R192 ;  /* 0x0000001084587825 */ /* 0x001fca00078e00c0 */
[----:B------:R0:W-:Y:S01]  /*80e0*/  STG.E.128 desc[UR12][R88.64], R84 ;  /* 0x0000005458007986 */ /* 0x0001e2000c101d0c */
[----:B------:R-:W-:Y:S01]  /*80f0*/  PRMT R154, R51, 0x7632, R154 ;  /* 0x00007632339a7816 */ /* 0x000fe2000000009a */
[----:B0-----:R-:W-:-:S06]  /*8100*/  IMAD.WIDE.U32 R84, R134, 0x10, R194 ;  /* 0x0000001086547825 */ /* 0x001fcc00078e00c2 */
[----:B------:R-:W5:Y:S01]  /*8110*/  LDG.E.128 R84, desc[UR12][R84.64] ;  /* 0x0000000c54547981 */ /* 0x000f62000c1e1d00 */
[----:B------:R-:W-:Y:S05]  /*8120*/  @!P0 BRA `(.L_x_965) ;  /* 0x0000000400e08947 */ /* 0x000fea0003800000 */
[--C-:B------:R-:W-:Y:S01]  /*8130*/  FFMA.FTZ R112, R112, UR24, R171.reuse ;  /* 0x0000001870707c23 */ /* 0x100fe200080100ab */
[----:B------:R-:W-:Y:S02]  /*8140*/  SHF.L.U32 R80, R72, 0x10, RZ ;  /* 0x0000001048507819 */ /* 0x000fe400000006ff */
[----:B------:R-:W-:Y:S02]  /*8150*/  CS2R R132, SRZ ;  /* 0x0000000000847805 */ /* 0x000fe4000001ff00 */
[----:B------:R-:W-:Y:S01]  /*8160*/  LOP3.LUT P1, RZ, R108, 0xff, RZ, 0xc0, !PT ;  /* 0x000000ff6cff7812 */ /* 0x000fe2000782c0ff */
[----:B------:R-:W-:Y:S01]  /*8170*/  FADD.FTZ R113, R113, -R112 ;  /* 0x8000007071717221 */ /* 0x000fe20000010000 */
[----:B------:R-:W-:Y:S02]  /*8180*/  HFMA2 R88, -RZ, RZ, 0, 0 ;  /* 0x00000000ff587431 */ /* 0x000fe400000001ff */
[--C-:B------:R-:W-:Y:S01]  /*8190*/  FFMA.FTZ R138, R138, UR24, R171.reuse ;  /* 0x000000188a8a7c23 */ /* 0x100fe200080100ab */
[----:B------:R-:W-:Y:S01]  /*81a0*/  FFMA.FTZ R135, R135, UR24, R171 ;  /* 0x0000001887877c23 */ /* 0x000fe200080100ab */
[----:B------:R-:W-:Y:S01]  /*81b0*/  FFMA.FTZ R80, R113, UR19, R80 ;  /* 0x0000001371507c23 */ /* 0x000fe20008010050 */
[----:B------:R-:W-:Y:S01]  /*81c0*/  LOP3.LUT P3, RZ, R108, 0xff0000, RZ, 0xc0, !PT ;  /* 0x00ff00006cff7812 */ /* 0x000fe2000786c0ff */
[----:B------:R-:W-:Y:S01]  /*81d0*/  FADD.FTZ R138, R139, -R138 ;  /* 0x8000008a8b8a7221 */ /* 0x000fe20000010000 */
[----:B------:R-:W-:Y:S01]  /*81e0*/  FADD.FTZ R136, R136, -R135 ;  /* 0x8000008788887221 */ /* 0x000fe20000010000 */
[----:B------:R-:W-:Y:S01]  /*81f0*/  FMUL.FTZ R81, R80, UR5 ;  /* 0x0000000550517c20 */ /* 0x000fe20008410000 */
[----:B------:R-:W-:Y:S01]  /*8200*/  MOV R113, RZ ;  /* 0x000000ff00717202 */ /* 0x000fe20000000f00 */
[--C-:B------:R-:W-:Y:S01]  /*8210*/  FFMA.FTZ R148, R148, UR24, R171.reuse ;  /* 0x0000001894947c23 */ /* 0x100fe200080100ab */
[----:B------:R-:W-:Y:S01]  /*8220*/  LOP3.LUT P6, RZ, R108, 0xff000000, RZ, 0xc0, !PT ;  /* 0xff0000006cff7812 */ /* 0x000fe200078cc0ff */
[----:B------:R-:W-:Y:S01]  /*8230*/  FMUL.FTZ R82, R81, UR4 ;  /* 0x0000000451527c20 */ /* 0x000fe20008410000 */
[----:B-----5:R-:W-:Y:S01]  /*8240*/  @P1 SHF.L.U32 R81, R84, 0x10, RZ ;  /* 0x0000001054511819 */ /* 0x020fe200000006ff */
[----:B------:R-:W-:Y:S01]  /*8250*/  FADD.FTZ R141, R141, -R148 ;  /* 0x800000948d8d7221 */ /* 0x000fe20000010000 */
[----:B------:R-:W-:Y:S01]  /*8260*/  @P1 SHF.L.U32 R83, R48, 0x10, RZ ;  /* 0x0000001030531819 */ /* 0x000fe200000006ff */
[----:B------:R-:W-:Y:S01]  /*8270*/  FFMA.FTZ R137, R137, UR24, R171 ;  /* 0x0000001889897c23 */ /* 0x000fe200080100ab */
[----:B------:R-:W-:Y:S01]  /*8280*/  LOP3.LUT P5, RZ, R109, 0xff, RZ, 0xc0, !PT ;  /* 0x000000ff6dff7812 */ /* 0x000fe200078ac0ff */
[----:B------:R-:W-:Y:S01]  /*8290*/  @P1 FMUL.FTZ R132, R82, R81 ;  /* 0x0000005152841220 */ /* 0x000fe20000410000 */
[----:B------:R-:W-:Y:S01]  /*82a0*/  PRMT R81, R72, 0x7632, R81 ;  /* 0x0000763248517816 */ /* 0x000fe20000000051 */
[----:B------:R-:W-:Y:S01]  /*82b0*/  @P1 FMUL.FTZ R88, R83, R82 ;  /* 0x0000005253581220 */ /* 0x000fe20000410000 */
[----:B------:R-:W-:Y:S01]  /*82c0*/  LOP3.LUT P1, RZ, R108, 0xff00, RZ, 0xc0, !PT ;  /* 0x0000ff006cff7812 */ /* 0x000fe2000782c0ff */
[----:B------:R-:W-:Y:S01]  /*82d0*/  FADD.FTZ R137, R140, -R137 ;  /* 0x800000898c897221 */ /* 0x000fe20000010000 */
[----:B------:R-:W-:Y:S01]  /*82e0*/  SHF.L.U32 R81, R81, 0x10, RZ ;  /* 0x0000001051517819 */ /* 0x000fe200000006ff */
[----:B------:R-:W-:Y:S01]  /*82f0*/  FFMA.FTZ R150, R150, UR24, R171 ;  /* 0x0000001896967c23 */ /* 0x000fe200080100ab */
[----:B------:R-:W-:-:S02]  /*8300*/  @P3 SHF.L.U32 R112, R49, 0x10, RZ ;  /* 0x0000001031703819 */ /* 0x000fc400000006ff */
[----:B------:R-:W-:Y:S01]  /*8310*/  LOP3.LUT P4, RZ, R109, 0xff00, RZ, 0xc0, !PT ;  /* 0x0000ff006dff7812 */ /* 0x000fe2000788c0ff */
[----:B------:R-:W-:Y:S01]  /*8320*/  FFMA.FTZ R89, R138, UR19, R81 ;  /* 0x000000138a597c23 */ /* 0x000fe20008010051 */
[----:B------:R-:W-:Y:S02]  /*8330*/  CS2R R138, SRZ ;  /* 0x00000000008a7805 */ /* 0x000fe4000001ff00 */
[----:B------:R-:W-:Y:S01]  /*8340*/  @P5 SHF.L.U32 R135, R50, 0x10, RZ ;  /* 0x0000001032875819 */ /* 0x000fe200000006ff */
[C---:B------:R-:W-:Y:S01]  /*8350*/  FMUL.FTZ R81, R89.reuse, UR5 ;  /* 0x0000000559517c20 */ /* 0x040fe20008410000 */
[----:B------:R-:W-:Y:S02]  /*8360*/  F2FP.BF16.F32.PACK_AB R80, R89, R80 ;  /* 0x000000505950723e */ /* 0x000fe400000010ff */
[----:B------:R-:W-:Y:S01]  /*8370*/  @P1 PRMT R84, R84, 0x7632, R84 ;  /* 0x0000763254541816 */ /* 0x000fe20000000054 */
[----:B------:R-:W-:Y:S01]  /*8380*/  FMUL.FTZ R83, R81, UR4 ;  /* 0x0000000451537c20 */ /* 0x000fe20008410000 */
[----:B------:R-:W-:-:S02]  /*8390*/  SHF.L.U32 R81, R73, 0x10, RZ ;  /* 0x0000001049517819 */ /* 0x000fc400000006ff */
[----:B------:R-:W-:Y:S02]  /*83a0*/  @P1 SHF.L.U32 R82, R159, 0x10, RZ ;  /* 0x000000109f521819 */ /* 0x000fe400000006ff */
[----:B------:R-:W-:Y:S01]  /*83b0*/  @P1 SHF.L.U32 R84, R84, 0x10, RZ ;  /* 0x0000001054541819 */ /* 0x000fe200000006ff */
[----:B------:R-:W-:Y:S01]  /*83c0*/  FFMA.FTZ R81, R136, UR19, R81 ;  /* 0x0000001388517c23 */ /* 0x000fe20008010051 */
[----:B------:R-:W-:Y:S02]  /*83d0*/  HFMA2 R136, -RZ, RZ, 0, 0 ;  /* 0x00000000ff887431 */ /* 0x000fe400000001ff */
[----:B------:R-:W-:Y:S01]  /*83e0*/  @P1 FMUL.FTZ R113, R82, R83 ;  /* 0x0000005352711220 */ /* 0x000fe20000410000 */
[----:B------:R-:W-:Y:S01]  /*83f0*/  FMUL.FTZ R82, R81, UR5 ;  /* 0x0000000551527c20 */ /* 0x000fe20008410000 */
[----:B------:R-:W-:Y:S01]  /*8400*/  @P1 FMUL.FTZ R133, R83, R84 ;  /* 0x0000005453851220 */ /* 0x000fe20000410000 */
[----:B------:R-:W-:Y:S02]  /*8410*/  MOV R84, RZ ;  /* 0x000000ff00547202 */ /* 0x000fe40000000f00 */
[----:B------:R-:W-:Y:S01]  /*8420*/  FMUL.FTZ R83, R82, UR4 ;  /* 0x0000000452537c20 */ /* 0x000fe20008410000 */
[----:B------:R-:W-:-:S02]  /*8430*/  @P3 SHF.L.U32 R82, R85, 0x10, RZ ;  /* 0x0000001055523819 */ /* 0x000fc400000006ff */
[----:B------:R-:W-:Y:S01]  /*8440*/  @P6 PRMT R85, R85, 0x7632, R85 ;  /* 0x0000763255556816 */ /* 0x000fe20000000055 */
[----:B------:R-:W-:Y:S01]  /*8450*/  @P3 FMUL.FTZ R84, R112, R83 ;  /* 0x0000005370543220 */ /* 0x000fe20000410000 */
[----:B------:R-:W-:Y:S01]  /*8460*/  ISETP.GE.U32.AND P1, PT, R108, RZ, PT ;  /* 0x000000ff6c00720c */ /* 0x000fe20003f26070 */
[----:B------:R-:W-:Y:S01]  /*8470*/  @P3 FMUL.FTZ R136, R83, R82 ;  /* 0x0000005253883220 */ /* 0x000fe20000410000 */
[----:B------:R-:W-:Y:S01]  /*8480*/  PRMT R82, R73, 0x7632, R82 ;  /* 0x0000763249527816 */ /* 0x000fe20000000052 */
[----:B------:R-:W-:Y:S01]  /*8490*/  FFMA.FTZ R108, R149, UR24, R171 ;  /* 0x00000018956c7c23 */ /* 0x000fe200080100ab */
[----:B------:R-:W-:Y:S02]  /*84a0*/  @P6 SHF.L.U32 R85, R85, 0x10, RZ ;  /* 0x0000001055556819 */ /* 0x000fe400000006ff */
[----:B------:R-:W-:Y:S01]  /*84b0*/  @P6 SHF.L.U32 R83, R156, 0x10, RZ ;  /* 0x000000109c536819 */ /* 0x000fe200000006ff */
[----:B------:R-:W-:Y:S01]  /*84c0*/  IMAD.U32 R82, R82, 0x10000, RZ ;  /* 0x0001000052527824 */ /* 0x000fe200078e00ff */
[----:B------:R-:W-:Y:S01]  /*84d0*/  LOP3.LUT P3, RZ, R109, 0xff0000, RZ, 0xc0, !PT ;  /* 0x00ff00006dff7812 */ /* 0x000fe2000786c0ff */
[----:B------:R-:W-:Y:S01]  /*84e0*/  FADD.FTZ R108, R145, -R108 ;  /* 0x8000006c916c7221 */ /* 0x000fe20000010000 */
[----:B------:R-:W-:Y:S01]  /*84f0*/  ISETP.GE.U32.AND.EX P1, PT, R109, 0x1000000, PT, P1 ;  /* 0x010000006d00780c */ /* 0x000fe20003f26110 */
[----:B------:R-:W-:Y:S01]  /*8500*/  FFMA.FTZ R112, R141, UR19, R82 ;  /* 0x000000138d707c23 */ /* 0x000fe20008010052 */
[----:B------:R-:W-:-:S03]  /*8510*/  FADD.FTZ R145, R147, -R150 ;  /* 0x8000009693917221 */ /* 0x000fc60000010000 */
[C---:B------:R-:W-:Y:S01]  /*8520*/  FMUL.FTZ R82, R112.reuse, UR5 ;  /* 0x0000000570527c20 */ /* 0x040fe20008410000 */
[----:B------:R-:W-:-:S03]  /*8530*/  F2FP.BF16.F32.PACK_AB R81, R112, R81 ;  /* 0x000000517051723e */ /* 0x000fc600000010ff */
[----:B------:R-:W-:Y:S02]  /*8540*/  FMUL.FTZ R82, R82, UR4 ;  /* 0x0000000452527c20 */ /* 0x000fe40008410000 */
[----:B------:R-:W-:Y:S02]  /*8550*/  @P3 IMAD.U32 R141, R51, 0x10000, RZ ;  /* 0x00010000338d3824 */ /* 0x000fe400078e00ff */
[----:B------:R-:W-:Y:S01]  /*8560*/  @P6 FMUL.FTZ R138, R82, R85 ;  /* 0x00000055528a6220 */ /* 0x000fe20000410000 */
[----:B------:R-:W-:Y:S02]  /*8570*/  HFMA2 R85, -RZ, RZ, 0, 0 ;  /* 0x00000000ff557431 */ /* 0x000fe400000001ff */
[----:B------:R-:W-:Y:S01]  /*8580*/  @P6 FMUL.FTZ R85, R83, R82 ;  /* 0x0000005253556220 */ /* 0x000fe20000410000 */
[C---:B------:R-:W-:Y:S02]  /*8590*/  SHF.L.U32 R82, R74.reuse, 0x10, RZ ;  /* 0x000000104a527819 */ /* 0x040fe400000006ff */
[----:B------:R-:W-:-:S02]  /*85a0*/  PRMT R83, R74, 0x7632, R83 ;  /* 0x000076324a537816 */ /* 0x000fc40000000053 */
[----:B------:R-:W-:Y:S01]  /*85b0*/  F2FP.BF16.F32.PACK_AB R85, R85, R84 ;  /* 0x000000545555723e */ /* 0x000fe200000010ff */
[----:B------:R-:W-:Y:S01]  /*85c0*/  FFMA.FTZ R82, R137, UR19, R82 ;  /* 0x0000001389527c23 */ /* 0x000fe20008010052 */
[----:B------:R-:W-:Y:S02]  /*85d0*/  SHF.L.U32 R109, R83, 0x10, RZ ;  /* 0x00000010536d7819 */ /* 0x000fe400000006ff */
[----:B------:R-:W-:Y:S01]  /*85e0*/  MOV R137, RZ ;  /* 0x000000ff00897202 */ /* 0x000fe20000000f00 */
[----:B------:R-:W-:Y:S01]  /*85f0*/  FMUL.FTZ R83, R82, UR5 ;  /* 0x0000000552537c20 */ /* 0x000fe20008410000 */
[----:B------:R-:W-:Y:S01]  /*8600*/  F2FP.BF16.F32.PACK_AB R84, R113, R88 ;  /* 0x000000587154723e */ /* 0x000fe200000010ff */
[----:B------:R-:W-:Y:S01]  /*8610*/  FFMA.FTZ R109, R108, UR19, R109 ;  /* 0x000000136c6d7c23 */ /* 0x000fe2000801006d */
[----:B------:R-:W-:Y:S02]  /*8620*/  HFMA2 R108, -RZ, RZ, 0, 0 ;  /* 0x00000000ff6c7431 */ /* 0x000fe400000001ff */
[----:B------:R-:W-:Y:S01]  /*8630*/  FMUL.FTZ R140, R83, UR4 ;  /* 0x00000004538c7c20 */ /* 0x000fe20008410000 */
[----:B------:R-:W-:-:S02]  /*8640*/  @P5 SHF.L.U32 R83, R86, 0x10, RZ ;  /* 0x0000001056535819 */ /* 0x000fc400000006ff */
[----:B------:R-:W-:Y:S01]  /*8650*/  @P4 PRMT R86, R86, 0x7632, R86 ;  /* 0x0000763256564816 */ /* 0x000fe20000000056 */
[----:B------:R-:W-:Y:S02]  /*8660*/  @P5 FMUL.FTZ R108, R135, R140 ;  /* 0x0000008c876c5220 */ /* 0x000fe40000410000 */
[----:B------:R-:W-:Y:S01]  /*8670*/  @P5 FMUL.FTZ R137, R140, R83 ;  /* 0x000000538c895220 */ /* 0x000fe20000410000 */
[----:B------:R-:W-:Y:S01]  /*8680*/  FMUL.FTZ R83, R109, UR5 ;  /* 0x000000056d537c20 */ /* 0x000fe20008410000 */
[----:B------:R-:W-:Y:S01]  /*8690*/  @P4 SHF.L.U32 R86, R86, 0x10, RZ ;  /* 0x0000001056564819 */ /* 0x000fe200000006ff */
[----:B------:R-:W-:Y:S01]  /*86a0*/  HFMA2 R140, -RZ, RZ, 0, 0 ;  /* 0x00000000ff8c7431 */ /* 0x000fe200000001ff */
[----:B------:R-:W-:Y:S01]  /*86b0*/  MOV R135, RZ ;  /* 0x000000ff00877202 */ /* 0x000fe20000000f00 */
[----:B------:R-:W-:Y:S01]  /*86c0*/  FMUL.FTZ R83, R83, UR4 ;  /* 0x0000000453537c20 */ /* 0x000fe20008410000 */
[----:B------:R-:W-:-:S03]  /*86d0*/  F2FP.BF16.F32.PACK_AB R82, R109, R82 ;  /* 0x000000526d52723e */ /* 0x000fc600000010ff */
[----:B------:R-:W-:Y:S01]  /*86e0*/  @P4 FMUL.FTZ R139, R83, R86 ;  /* 0x00000056538b4220 */ /* 0x000fe20000410000 */
[----:B------:R-:W-:-:S05]  /*86f0*/  @P4 SHF.L.U32 R86, R155, 0x10, RZ ;  /* 0x000000109b564819 */ /* 0x000fca00000006ff */
[----:B------:R-:W-:Y:S01]  /*8700*/  @P4 FMUL.FTZ R135, R86, R83 ;  /* 0x0000005356874220 */ /* 0x000fe20000410000 */
[----:B------:R-:W-:-:S04]  /*8710*/  FFMA.FTZ R83, R144, UR24, R171 ;  /* 0x0000001890537c23 */ /* 0x000fc800080100ab */
[----:B------:R-:W-:Y:S01]  /*8720*/  FADD.FTZ R144, R146, -R83 ;  /* 0x8000005392907221 */ /* 0x000fe20000010000 */
[----:B------:R-:W-:-:S05]  /*8730*/  SHF.L.U32 R83, R75, 0x10, RZ ;  /* 0x000000104b537819 */ /* 0x000fca00000006ff */
[--C-:B------:R-:W-:Y:S01]  /*8740*/  FFMA.FTZ R144, R144, UR19, R83.reuse ;  /* 0x0000001390907c23 */ /* 0x100fe20008010053 */
[----:B------:R-:W-:-:S04]  /*8750*/  PRMT R83, R75, 0x7632, R83 ;  /* 0x000076324b537816 */ /* 0x000fc80000000053 */
[----:B------:R-:W-:Y:S01]  /*8760*/  SHF.L.U32 R86, R83, 0x10, RZ ;  /* 0x0000001053567819 */ /* 0x000fe200000006ff */
[----:B------:R-:W-:-:S04]  /*8770*/  FMUL.FTZ R83, R144, UR5 ;  /* 0x0000000590537c20 */ /* 0x000fc80008410000 */
[----:B------:R-:W-:Y:S01]  /*8780*/  FMUL.FTZ R146, R83, UR4 ;  /* 0x0000000453927c20 */ /* 0x000fe20008410000 */
[----:B------:R-:W-:Y:S01]  /*8790*/  @P3 SHF.L.U32 R83, R87, 0x10, RZ ;  /* 0x0000001057533819 */ /* 0x000fe200000006ff */
[----:B------:R-:W-:Y:S01]  /*87a0*/  FFMA.FTZ R145, R145, UR19, R86 ;  /* 0x0000001391917c23 */ /* 0x000fe20008010056 */
[----:B------:R-:W-:Y:S02]  /*87b0*/  @P1 PRMT R87, R87, 0x7632, R87 ;  /* 0x0000763257571816 */ /* 0x000fe40000000057 */
[----:B------:R-:W-:Y:S01]  /*87c0*/  MOV R86, RZ ;  /* 0x000000ff00567202 */ /* 0x000fe20000000f00 */
[----:B------:R-:W-:Y:S01]  /*87d0*/  @P3 FMUL.FTZ R140, R146, R83 ;  /* 0x00000053928c3220 */ /* 0x000fe20000410000 */
[----:B------:R-:W-:Y:S01]  /*87e0*/  FMUL.FTZ R83, R145, UR5 ;  /* 0x0000000591537c20 */ /* 0x000fe20008410000 */
[----:B------:R-:W-:Y:S01]  /*87f0*/  @P3 FMUL.FTZ R86, R141, R146 ;  /* 0x000000928d563220 */ /* 0x000fe20000410000 */
[----:B------:R-:W-:Y:S01]  /*8800*/  HFMA2 R141, -RZ, RZ, 0, 0 ;  /* 0x00000000ff8d7431 */ /* 0x000fe200000001ff */
[----:B------:R-:W-:Y:S01]  /*8810*/  @P1 SHF.L.U32 R87, R87, 0x10, RZ ;  /* 0x0000001057571819 */ /* 0x000fe200000006ff */
[----:B------:R-:W-:Y:S01]  /*8820*/  FMUL.FTZ R146, R83, UR4 ;  /* 0x0000000453927c20 */ /* 0x000fe20008410000 */
[----:B------:R-:W-:-:S03]  /*8830*/  @P1 SHF.L.U32 R83, R154, 0x10, RZ ;  /* 0x000000109a531819 */ /* 0x000fc600000006ff */
[----:B------:R-:W-:Y:S01]  /*8840*/  @P1 FMUL.FTZ R141, R146, R87 ;  /* 0x00000057928d1220 */ /* 0x000fe20000410000 */
[----:B------:R-:W-:Y:S01]  /*8850*/  MOV R87, RZ ;  /* 0x000000ff00577202 */ /* 0x000fe20000000f00 */
[----:B------:R-:W-:Y:S01]  /*8860*/  @P1 FMUL.FTZ R87, R83, R146 ;  /* 0x0000009253571220 */ /* 0x000fe20000410000 */
[----:B------:R-:W-:-:S04]  /*8870*/  F2FP.BF16.F32.PACK_AB R83, R145, R144 ;  /* 0x000000909153723e */ /* 0x000fc800000010ff */
[----:B------:R-:W-:Y:S02]  /*8880*/  F2FP.BF16.F32.PACK_AB R87, R87, R86 ;  /* 0x000000565757723e */ /* 0x000fe400000010ff */
[----:B------:R-:W-:Y:S01]  /*8890*/  F2FP.BF16.F32.PACK_AB R86, R135, R108 ;  /* 0x0000006c8756723e */ /* 0x000fe200000010ff */
[----:B------:R-:W-:Y:S06]  /*88a0*/  BRA `(.L_x_966) ;  /* 0x0000000400c87947 */ /* 0x000fec0003800000 */
.L_x_965:
[--C-:B------:R-:W-:Y:S01]  /*88b0*/  FFMA.FTZ R112, R112, UR24, R171.reuse ;  /* 0x0000001870707c23 */ /* 0x100fe200080100ab */
[----:B------:R-:W-:Y:S02]  /*88c0*/  SHF.L.U32 R89, R72, 0x10, RZ ;  /* 0x0000001048597819 */ /* 0x000fe400000006ff */
[----:B------:R-:W-:Y:S02]  /*88d0*/  CS2R R132, SRZ ;  /* 0x0000000000847805 */ /* 0x000fe4000001ff00 */
[----:B------:R-:W-:Y:S01]  /*88e0*/  LOP3.LUT P1, RZ, R108, 0xff, RZ, 0xc0, !PT ;  /* 0x000000ff6cff7812 */ /* 0x000fe2000782c0ff */
[----:B------:R-:W-:Y:S01]  /*88f0*/  FADD.FTZ R112, R113, -R112 ;  /* 0x8000007071707221 */ /* 0x000fe20000010000 */
[--C-:B------:R-:W-:Y:S01]  /*8900*/  FFMA.FTZ R138, R138, UR24, R171.reuse ;  /* 0x000000188a8a7c23 */ /* 0x100fe200080100ab */
[----:B------:R-:W-:Y:S01]  /*8910*/  FFMA.FTZ R135, R135, UR24, R171 ;  /* 0x0000001887877c23 */ /* 0x000fe200080100ab */
[----:B------:R-:W-:Y:S01]  /*8920*/  LOP3.LUT P3, RZ, R108, 0xff0000, RZ, 0xc0, !PT ;  /* 0x00ff00006cff7812 */ /* 0x000fe2000786c0ff */
[----:B------:R-:W-:Y:S01]  /*8930*/  FFMA.FTZ R88, R112, UR19, R89 ;  /* 0x0000001370587c23 */ /* 0x000fe20008010059 */
[----:B------:R-:W-:Y:S01]  /*8940*/  FADD.FTZ R138, R139, -R138 ;  /* 0x8000008a8b8a7221 */ /* 0x000fe20000010000 */
[----:B------:R-:W-:Y:S01]  /*8950*/  FADD.FTZ R135, R136, -R135 ;  /* 0x8000008788877221 */ /* 0x000fe20000010000 */
[----:B------:R-:W-:-:S02]  /*8960*/  HFMA2 R136, -RZ, RZ, 0, 0 ;  /* 0x00000000ff887431 */ /* 0x000fc400000001ff */
[----:B------:R-:W-:Y:S01]  /*8970*/  FMUL.FTZ R88, R88, UR5 ;  /* 0x0000000558587c20 */ /* 0x000fe20008410000 */
[----:B------:R-:W-:Y:S01]  /*8980*/  LOP3.LUT P6, RZ, R108, 0xff000000, RZ, 0xc0, !PT ;  /* 0xff0000006cff7812 */ /* 0x000fe200078cc0ff */
[--C-:B------:R-:W-:Y:S01]  /*8990*/  FFMA.FTZ R148, R148, UR24, R171.reuse ;  /* 0x0000001894947c23 */ /* 0x100fe200080100ab */
[----:B------:R-:W-:Y:S01]  /*89a0*/  LOP3.LUT P5, RZ, R109, 0xff, RZ, 0xc0, !PT ;  /* 0x000000ff6dff7812 */ /* 0x000fe200078ac0ff */
[----:B------:R-:W-:Y:S01]  /*89b0*/  FMUL.FTZ R89, R88, UR4 ;  /* 0x0000000458597c20 */ /* 0x000fe20008410000 */
[----:B------:R-:W-:Y:S01]  /*89c0*/  HFMA2 R88, -RZ, RZ, 0, 0 ;  /* 0x00000000ff587431 */ /* 0x000fe200000001ff */
[----:B-----5:R-:W-:Y:S01]  /*89d0*/  @P1 SHF.L.U32 R112, R84, 0x10, RZ ;  /* 0x0000001054701819 */ /* 0x020fe200000006ff */
[----:B------:R-:W-:Y:S01]  /*89e0*/  FFMA.FTZ R137, R137, UR24, R171 ;  /* 0x0000001889897c23 */ /* 0x000fe200080100ab */
[----:B------:R-:W-:Y:S01]  /*89f0*/  @P1 SHF.L.U32 R160, R48, 0x10, RZ ;  /* 0x0000001030a01819 */ /* 0x000fe200000006ff */
[----:B------:R-:W-:Y:S01]  /*8a00*/  FADD.FTZ R148, R141, -R148 ;  /* 0x800000948d947221 */ /* 0x000fe20000010000 */
[----:B------:R-:W-:Y:S01]  /*8a10*/  PRMT R84, R72, 0x7632, R84 ;  /* 0x0000763248547816 */ /* 0x000fe20000000054 */
[-C--:B------:R-:W-:Y:S01]  /*8a20*/  @P1 FMUL.FTZ R132, R112, R89.reuse ;  /* 0x0000005970841220 */ /* 0x080fe20000410000 */
[----:B------:R-:W-:Y:S01]  /*8a30*/  @P3 SHF.L.U32 R113, R85, 0x10, RZ ;  /* 0x0000001055713819 */ /* 0x000fe200000006ff */
[----:B------:R-:W-:Y:S01]  /*8a40*/  @P1 FMUL.FTZ R88, R160, R89 ;  /* 0x00000059a0581220 */ /* 0x000fe20000410000 */
[----:B------:R-:W-:Y:S01]  /*8a50*/  LOP3.LUT P1, RZ, R108, 0xff00, RZ, 0xc0, !PT ;  /* 0x0000ff006cff7812 */ /* 0x000fe2000782c0ff */
[----:B------:R-:W-:Y:S01]  /*8a60*/  FADD.FTZ R137, R140, -R137 ;  /* 0x800000898c897221 */ /* 0x000fe20000010000 */
[----:B------:R-:W-:Y:S01]  /*8a70*/  SHF.L.U32 R89, R84, 0x10, RZ ;  /* 0x0000001054597819 */ /* 0x000fe200000006ff */
[----:B------:R-:W-:Y:S01]  /*8a80*/  FFMA.FTZ R150, R150, UR24, R171 ;  /* 0x0000001896967c23 */ /* 0x000fe200080100ab */
[----:B------:R-:W-:-:S02]  /*8a90*/  LOP3.LUT P4, RZ, R109, 0xff00, RZ, 0xc0, !PT ;  /* 0x0000ff006dff7812 */ /* 0x000fc4000788c0ff */
[----:B------:R-:W-:Y:S01]  /*8aa0*/  PRMT R85, R73, 0x7632, R85 ;  /* 0x0000763249557816 */ /* 0x000fe20000000055 */
[----:B------:R-:W-:Y:S01]  /*8ab0*/  FFMA.FTZ R89, R138, UR19, R89 ;  /* 0x000000138a597c23 */ /* 0x000fe20008010059 */
[----:B------:R-:W-:Y:S02]  /*8ac0*/  CS2R R138, SRZ ;  /* 0x00000000008a7805 */ /* 0x000fe4000001ff00 */
[----:B------:R-:W-:Y:S01]  /*8ad0*/  @P5 SHF.L.U32 R140, R50, 0x10, RZ ;  /* 0x00000010328c5819 */ /* 0x000fe200000006ff */
[----:B------:R-:W-:Y:S02]  /*8ae0*/  FADD.FTZ R147, R147, -R150 ;  /* 0x8000009693937221 */ /* 0x000fe40000010000 */
[----:B------:R-:W-:Y:S01]  /*8af0*/  @P1 PRMT R112, R84, 0x7632, R112 ;  /* 0x0000763254701816 */ /* 0x000fe20000000070 */
[----:B------:R-:W-:Y:S01]  /*8b00*/  FMUL.FTZ R84, R89, UR5 ;  /* 0x0000000559547c20 */ /* 0x000fe20008410000 */
[----:B------:R-:W-:Y:S02]  /*8b10*/  @P1 SHF.L.U32 R159, R159, 0x10, RZ ;  /* 0x000000109f9f1819 */ /* 0x000fe400000006ff */
[----:B------:R-:W-:Y:S01]  /*8b20*/  @P1 SHF.L.U32 R89, R112, 0x10, RZ ;  /* 0x0000001070591819 */ /* 0x000fe200000006ff */
[----:B------:R-:W-:Y:S01]  /*8b30*/  FMUL.FTZ R84, R84, UR4 ;  /* 0x0000000454547c20 */ /* 0x000fe20008410000 */
[----:B------:R-:W-:-:S02]  /*8b40*/  SHF.L.U32 R112, R73, 0x10, RZ ;  /* 0x0000001049707819 */ /* 0x000fc400000006ff */
[----:B------:R-:W-:Y:S01]  /*8b50*/  @P4 SHF.L.U32 R155, R155, 0x10, RZ ;  /* 0x000000109b9b4819 */ /* 0x000fe200000006ff */
[-C--:B------:R-:W-:Y:S01]  /*8b60*/  @P1 FMUL.FTZ R133, R89, R84.reuse ;  /* 0x0000005459851220 */ /* 0x080fe20000410000 */
[----:B------:R-:W-:Y:S01]  /*8b70*/  MOV R89, RZ ;  /* 0x000000ff00597202 */ /* 0x000fe20000000f00 */
[----:B------:R-:W-:Y:S01]  /*8b80*/  FFMA.FTZ R112, R135, UR19, R112 ;  /* 0x0000001387707c23 */ /* 0x000fe20008010070 */
[----:B------:R-:W-:Y:S01]  /*8b90*/  @P1 FMUL.FTZ R89, R159, R84 ;  /* 0x000000549f591220 */ /* 0x000fe20000410000 */
[----:B------:R-:W-:Y:S02]  /*8ba0*/  @P3 SHF.L.U32 R135, R49, 0x10, RZ ;  /* 0x0000001031873819 */ /* 0x000fe400000006ff */
[----:B------:R-:W-:Y:S01]  /*8bb0*/  FMUL.FTZ R84, R112, UR5 ;  /* 0x0000000570547c20 */ /* 0x000fe20008410000 */
[----:B------:R-:W-:Y:S01]  /*8bc0*/  ISETP.GE.U32.AND P1, PT, R108, RZ, PT ;  /* 0x000000ff6c00720c */ /* 0x000fe20003f26070 */
[--C-:B------:R-:W-:Y:S02]  /*8bd0*/  FFMA.FTZ R108, R149, UR24, R171.reuse ;  /* 0x00000018956c7c23 */ /* 0x100fe400080100ab */
[----:B------:R-:W-:Y:S01]  /*8be0*/  FMUL.FTZ R112, R84, UR4 ;  /* 0x0000000454707c20 */ /* 0x000fe20008410000 */
[----:B------:R-:W-:Y:S01]  /*8bf0*/  MOV R84, RZ ;  /* 0x000000ff00547202 */ /* 0x000fe20000000f00 */
[----:B------:R-:W-:Y:S01]  /*8c00*/  FADD.FTZ R145, R145, -R108 ;  /* 0x8000006c91917221 */ /* 0x000fe20000010000 */
[----:B------:R-:W-:Y:S01]  /*8c10*/  ISETP.GE.U32.AND.EX P1, PT, R109, 0x1000000, PT, P1 ;  /* 0x010000006d00780c */ /* 0x000fe20003f26110 */
[-C--:B------:R-:W-:Y:S01]  /*8c20*/  @P3 FMUL.FTZ R136, R113, R112.reuse ;  /* 0x0000007071883220 */ /* 0x080fe20000410000 */
[----:B------:R-:W-:Y:S01]  /*8c30*/  @P3 FMUL.FTZ R84, R135, R112 ;  /* 0x0000007087543220 */ /* 0x000fe20000410000 */
[----:B------:R-:W-:Y:S01]  /*8c40*/  LOP3.LUT P3, RZ, R109, 0xff0000, RZ, 0xc0, !PT ;  /* 0x00ff00006dff7812 */ /* 0x000fe2000786c0ff */
[----:B------:R-:W-:Y:S01]  /*8c50*/  FFMA.FTZ R109, R144, UR24, R171 ;  /* 0x00000018906d7c23 */ /* 0x000fe200080100ab */
[----:B------:R-:W-:-:S02]  /*8c60*/  SHF.L.U32 R108, R74, 0x10, RZ ;  /* 0x000000104a6c7819 */ /* 0x000fc400000006ff */
[----:B------:R-:W-:Y:S01]  /*8c70*/  PRMT R112, R74, 0x7632, R112 ;  /* 0x000076324a707816 */ /* 0x000fe20000000070 */
[----:B------:R-:W-:Y:S01]  /*8c80*/  FADD.FTZ R146, R146, -R109 ;  /* 0x8000006d92927221 */ /* 0x000fe20000010000 */
[----:B------:R-:W-:Y:S02]  /*8c90*/  IMAD.U32 R109, R85, 0x10000, RZ ;  /* 0x00010000556d7824 */ /* 0x000fe400078e00ff */
[--C-:B------:R-:W-:Y:S01]  /*8ca0*/  FFMA.FTZ R137, R137, UR19, R108.reuse ;  /* 0x0000001389897c23 */ /* 0x100fe2000801006c */
[----:B------:R-:W-:Y:S01]  /*8cb0*/  @P6 PRMT R108, R85, 0x7632, R108 ;  /* 0x00007632556c6816 */ /* 0x000fe2000000006c */
[----:B------:R-:W-:Y:S01]  /*8cc0*/  FFMA.FTZ R109, R148, UR19, R109 ;  /* 0x00000013946d7c23 */ /* 0x000fe2000801006d */
[----:B------:R-:W-:Y:S01]  /*8cd0*/  @P6 SHF.L.U32 R113, R156, 0x10, RZ ;  /* 0x000000109c716819 */ /* 0x000fe200000006ff */
[----:B------:R-:W-:Y:S01]  /*8ce0*/  @P1 IMAD.U32 R154, R154, 0x10000, RZ ;  /* 0x000100009a9a1824 */ /* 0x000fe200078e00ff */
[----:B------:R-:W-:Y:S01]  /*8cf0*/  SHF.L.U32 R112, R112, 0x10, RZ ;  /* 0x0000001070707819 */ /* 0x000fe200000006ff */
[----:B------:R-:W-:Y:S01]  /*8d00*/  FMUL.FTZ R85, R109, UR5 ;  /* 0x000000056d557c20 */ /* 0x000fe20008410000 */
[----:B------:R-:W-:-:S02]  /*8d10*/  @P6 SHF.L.U32 R109, R108, 0x10, RZ ;  /* 0x000000106c6d6819 */ /* 0x000fc400000006ff */
[----:B------:R-:W-:Y:S01]  /*8d20*/  @P3 SHF.L.U32 R141, R51, 0x10, RZ ;  /* 0x00000010338d3819 */ /* 0x000fe200000006ff */
[----:B------:R-:W-:Y:S01]  /*8d30*/  FMUL.FTZ R108, R85, UR4 ;  /* 0x00000004556c7c20 */ /* 0x000fe20008410000 */
[----:B------:R-:W-:Y:S02]  /*8d40*/  HFMA2 R85, -RZ, RZ, 0, 0 ;  /* 0x00000000ff557431 */ /* 0x000fe400000001ff */
[----:B------:R-:W-:Y:S01]  /*8d50*/  FFMA.FTZ R145, R145, UR19, R112 ;  /* 0x0000001391917c23 */ /* 0x000fe20008010070 */
[----:B------:R-:W-:Y:S01]  /*8d60*/  @P5 SHF.L.U32 R112, R86, 0x10, RZ ;  /* 0x0000001056705819 */ /* 0x000fe200000006ff */
[-C--:B------:R-:W-:Y:S01]  /*8d70*/  @P6 FMUL.FTZ R138, R109, R108.reuse ;  /* 0x0000006c6d8a6220 */ /* 0x080fe20000410000 */
[----:B------:R-:W-:Y:S01]  /*8d80*/  FMUL.FTZ R109, R137, UR5 ;  /* 0x00000005896d7c20 */ /* 0x000fe20008410000 */
[----:B------:R-:W-:Y:S01]  /*8d90*/  MOV R137, RZ ;  /* 0x000000ff00897202 */ /* 0x000fe20000000f00 */
[----:B------:R-:W-:Y:S01]  /*8da0*/  @P6 FMUL.FTZ R85, R113, R108 ;  /* 0x0000006c71556220 */ /* 0x000fe20000410000 */
[----:B------:R-:W-:-:S02]  /*8db0*/  HFMA2 R108, -RZ, RZ, 0, 0 ;  /* 0x00000000ff6c7431 */ /* 0x000fc400000001ff */
[----:B------:R-:W-:Y:S01]  /*8dc0*/  FMUL.FTZ R109, R109, UR4 ;  /* 0x000000046d6d7c20 */ /* 0x000fe20008410000 */
[----:B------:R-:W-:Y:S02]  /*8dd0*/  SHF.L.U32 R113, R75, 0x10, RZ ;  /* 0x000000104b717819 */ /* 0x000fe400000006ff */
[----:B------:R-:W-:Y:S01]  /*8de0*/  MOV R135, RZ ;  /* 0x000000ff00877202 */ /* 0x000fe20000000f00 */
[-C--:B------:R-:W-:Y:S01]  /*8df0*/  @P5 FMUL.FTZ R137, R112, R109.reuse ;  /* 0x0000006d70895220 */ /* 0x080fe20000410000 */
[----:B------:R-:W-:Y:S01]  /*8e00*/  @P5 FMUL.FTZ R108, R140, R109 ;  /* 0x0000006d8c6c5220 */ /* 0x000fe20000410000 */
[----:B------:R-:W-:Y:S01]  /*8e10*/  @P4 PRMT R109, R86, 0x7632, R109 ;  /* 0x00007632566d4816 */ /* 0x000fe2000000006d */
[----:B------:R-:W-:Y:S01]  /*8e20*/  FMUL.FTZ R86, R145, UR5 ;  /* 0x0000000591567c20 */ /* 0x000fe20008410000 */
[----:B------:R-:W-:Y:S01]  /*8e30*/  PRMT R112, R75, 0x7632, R112 ;  /* 0x000076324b707816 */ /* 0x000fe20000000070 */
[----:B------:R-:W-:Y:S01]  /*8e40*/  FFMA.FTZ R146, R146, UR19, R113 ;  /* 0x0000001392927c23 */ /* 0x000fe20008010071 */
[----:B------:R-:W-:Y:S01]  /*8e50*/  @P4 SHF.L.U32 R113, R109, 0x10, RZ ;  /* 0x000000106d714819 */ /* 0x000fe200000006ff */
[----:B------:R-:W-:Y:S01]  /*8e60*/  FMUL.FTZ R86, R86, UR4 ;  /* 0x0000000456567c20 */ /* 0x000fe20008410000 */
[----:B------:R-:W-:-:S02]  /*8e70*/  SHF.L.U32 R112, R112, 0x10, RZ ;  /* 0x0000001070707819 */ /* 0x000fc400000006ff */
[----:B------:R-:W-:Y:S01]  /*8e80*/  MOV R109, RZ ;  /* 0x000000ff006d7202 */ /* 0x000fe20000000f00 */
[-C--:B------:R-:W-:Y:S01]  /*8e90*/  @P4 FMUL.FTZ R139, R113, R86.reuse ;  /* 0x00000056718b4220 */ /* 0x080fe20000410000 */
[----:B------:R-:W-:Y:S01]  /*8ea0*/  @P4 FMUL.FTZ R109, R155, R86 ;  /* 0x000000569b6d4220 */ /* 0x000fe20000410000 */
[----:B------:R-:W-:Y:S01]  /*8eb0*/  FMUL.FTZ R86, R146, UR5 ;  /* 0x0000000592567c20 */ /* 0x000fe20008410000 */
[----:B------:R-:W-:Y:S01]  /*8ec0*/  FFMA.FTZ R147, R147, UR19, R112 ;  /* 0x0000001393937c23 */ /* 0x000fe20008010070 */
[----:B------:R-:W-:Y:S01]  /*8ed0*/  HFMA2 R112, -RZ, RZ, 0, 0 ;  /* 0x00000000ff707431 */ /* 0x000fe200000001ff */
[----:B------:R-:W-:Y:S01]  /*8ee0*/  F2FP.BF16.F32.PACK_AB R85, R85, R84 ;  /* 0x000000545555723e */ /* 0x000fe200000010ff */
[----:B------:R-:W-:Y:S01]  /*8ef0*/  FMUL.FTZ R86, R86, UR4 ;  /* 0x0000000456567c20 */ /* 0x000fe20008410000 */
[----:B------:R-:W-:Y:S01]  /*8f00*/  FMUL.FTZ R113, R147, UR5 ;  /* 0x0000000593717c20 */ /* 0x000fe20008410000 */
[----:B------:R-:W-:Y:S02]  /*8f10*/  F2FP.BF16.F32.PACK_AB R84, R89, R88 ;  /* 0x000000585954723e */ /* 0x000fe400000010ff */
[----:B------:R-:W-:Y:S01]  /*8f20*/  @P3 FMUL.FTZ R112, R141, R86 ;  /* 0x000000568d703220 */ /* 0x000fe20000410000 */
[----:B------:R-:W-:Y:S01]  /*8f30*/  FMUL.FTZ R113, R113, UR4 ;  /* 0x0000000471717c20 */ /* 0x000fe20008410000 */
[----:B------:R-:W-:-:S02]  /*8f40*/  @P1 PRMT R141, R87, 0x7632, R141 ;  /* 0x00007632578d1816 */ /* 0x000fc4000000008d */
        /* <DEDUP_REMOVED lines=8> */
.L_x_966:
[----:B------:R-:W0:Y:S01]  /*8fd0*/  @P0 LDC.64 R88, c[0x0][0x478] ;  /* 0x00011e00ff580b82 */ /* 0x000e220000000a00 */
[----:B------:R-:W-:-:S04]  /*8fe0*/  IMAD.WIDE.U32 R108, R134, 0x10, R192 ;  /* 0x00000010866c7825 */ /* 0x000fc800078e00c0 */
[----:B------:R-:W-:Y:S01]  /*8ff0*/  IMAD.WIDE.U32 R112, R0, 0x10, R194 ;  /* 0x0000001000707825 */ /* 0x000fe200078e00c2 */
[----:B------:R-:W-:Y:S02]  /*9000*/  PRMT R135, R54, 0x7632, R135 ;  /* 0x0000763236877816 */ /* 0x000fe40000000087 */
[----:B------:R-:W-:Y:S02]  /*9010*/  PRMT R144, R53, 0x7632, R144 ;  /* 0x0000763235907816 */ /* 0x000fe40000000090 */
[----:B------:R-:W-:Y:S01]  /*9020*/  PRMT R145, R52, 0x7632, R145 ;  /* 0x0000763234917816 */ /* 0x000fe20000000091 */
[----:B0-----:R-:W-:-:S05]  /*9030*/  @P0 IMAD.WIDE.U32 R88, R134, 0x10, R88 ;  /* 0x0000001086580825 */ /* 0x001fca00078e0058 */
[----:B------:R-:W-:Y:S04]  /*9040*/  @P0 STG.E.128 desc[UR12][R88.64], R80 ;  /* 0x0000005058000986 */ /* 0x000fe8000c101d0c */
[----:B------:R0:W-:Y:S01]  /*9050*/  STG.E.128 desc[UR12][R108.64], R84 ;  /* 0x000000546c007986 */ /* 0x0001e2000c101d0c */
[----:B------:R-:W-:-:S03]  /*9060*/  PRMT R134, R55, 0x7632, R134 ;  /* 0x0000763237867816 */ /* 0x000fc60000000086 */
[----:B0-----:R0:W5:Y:S01]  /*9070*/  LDG.E.128 R84, desc[UR12][R112.64] ;  /* 0x0000000c70547981 */ /* 0x001162000c1e1d00 */
[----:B------:R-:W-:Y:S05]  /*9080*/  @!P0 BRA `(.L_x_967) ;  /* 0x0000000400dc8947 */ /* 0x000fea0003800000 */
[--C-:B------:R-:W-:Y:S01]  /*9090*/  FFMA.FTZ R81, R100, UR24, R171.reuse ;  /* 0x0000001864517c23 */ /* 0x100fe200080100ab */
[--C-:B------:R-:W-:Y:S01]  /*90a0*/  FFMA.FTZ R88, R102, UR24, R171.reuse ;  /* 0x0000001866587c23 */ /* 0x100fe200080100ab */
[----:B------:R-:W-:Y:S01]  /*90b0*/  SHF.L.U32 R80, R76, 0x10, RZ ;  /* 0x000000104c507819 */ /* 0x000fe200000006ff */
[----:B------:R-:W-:Y:S01]  /*90c0*/  FFMA.FTZ R89, R104, UR24, R171 ;  /* 0x0000001868597c23 */ /* 0x000fe200080100ab */
[----:B------:R-:W-:Y:S01]  /*90d0*/  LOP3.LUT P1, RZ, R98, 0xff, RZ, 0xc0, !PT ;  /* 0x000000ff62ff7812 */ /* 0x000fe2000782c0ff */
[----:B------:R-:W-:Y:S01]  /*90e0*/  FADD.FTZ R81, R92, -R81 ;  /* 0x800000515c517221 */ /* 0x000fe20000010000 */
[--C-:B------:R-:W-:Y:S01]  /*90f0*/  FADD.FTZ R92, R93, -R88.reuse ;  /* 0x800000585d5c7221 */ /* 0x100fe20000010000 */
[----:B------:R-:W-:Y:S01]  /*9100*/  LOP3.LUT P3, RZ, R98, 0xff00, RZ, 0xc0, !PT ;  /* 0x0000ff0062ff7812 */ /* 0x000fe2000786c0ff */
[----:B------:R-:W-:Y:S01]  /*9110*/  FADD.FTZ R100, R94, -R89 ;  /* 0x800000595e647221 */ /* 0x000fe20000010000 */
[----:B------:R-:W-:Y:S01]  /*9120*/  PRMT R88, R76, 0x7632, R88 ;  /* 0x000076324c587816 */ /* 0x000fe20000000058 */
[----:B------:R-:W-:Y:S01]  /*9130*/  FFMA.FTZ R80, R81, UR19, R80 ;  /* 0x0000001351507c23 */ /* 0x000fe20008010050 */
[----:B------:R-:W-:Y:S01]  /*9140*/  LOP3.LUT P4, RZ, R98, 0xff0000, RZ, 0xc0, !PT ;  /* 0x00ff000062ff7812 */ /* 0x000fe2000788c0ff */
[----:B------:R-:W-:Y:S01]  /*9150*/  HFMA2 R94, -RZ, RZ, 0, 0 ;  /* 0x00000000ff5e7431 */ /* 0x000fe200000001ff */
[----:B------:R-:W-:Y:S01]  /*9160*/  SHF.L.U32 R93, R88, 0x10, RZ ;  /* 0x00000010585d7819 */ /* 0x000fe200000006ff */
[----:B------:R-:W-:Y:S01]  /*9170*/  FMUL.FTZ R81, R80, UR5 ;  /* 0x0000000550517c20 */ /* 0x000fe20008410000 */
[----:B------:R-:W-:Y:S01]  /*9180*/  SHF.L.U32 R89, R77, 0x10, RZ ;  /* 0x000000104d597819 */ /* 0x000fe200000006ff */
[----:B------:R-:W-:Y:S01]  /*9190*/  FFMA.FTZ R83, R106, UR24, R171 ;  /* 0x000000186a537c23 */ /* 0x000fe200080100ab */
[----:B-----5:R-:W-:Y:S01]  /*91a0*/  @P1 SHF.L.U32 R88, R84, 0x10, RZ ;  /* 0x0000001054581819 */ /* 0x020fe200000006ff */
[----:B------:R-:W-:Y:S01]  /*91b0*/  FFMA.FTZ R93, R92, UR19, R93 ;  /* 0x000000135c5d7c23 */ /* 0x000fe2000801005d */
[----:B------:R-:W-:Y:S01]  /*91c0*/  FMUL.FTZ R109, R81, UR4 ;  /* 0x00000004516d7c20 */ /* 0x000fe20008410000 */
[----:B------:R-:W-:Y:S01]  /*91d0*/  FFMA.FTZ R81, R100, UR19, R89 ;  /* 0x0000001364517c23 */ /* 0x000fe20008010059 */
[----:B------:R-:W-:Y:S01]  /*91e0*/  @P3 PRMT R106, R84, 0x7632, R106 ;  /* 0x00007632546a3816 */ /* 0x000fe2000000006a */
[----:B------:R-:W-:Y:S01]  /*91f0*/  FMUL.FTZ R84, R93, UR5 ;  /* 0x000000055d547c20 */ /* 0x000fe20008410000 */
[--C-:B------:R-:W-:Y:S01]  /*9200*/  FFMA.FTZ R102, R107, UR24, R171.reuse ;  /* 0x000000186b667c23 */ /* 0x100fe200080100ab */
[----:B0-----:R-:W-:Y:S01]  /*9210*/  @P1 SHF.L.U32 R112, R52, 0x10, RZ ;  /* 0x0000001034701819 */ /* 0x001fe200000006ff */
[----:B------:R-:W-:Y:S01]  /*9220*/  FMUL.FTZ R107, R81, UR5 ;  /* 0x00000005516b7c20 */ /* 0x000fe20008410000 */
[----:B------:R-:W-:Y:S01]  /*9230*/  FFMA.FTZ R104, R111, UR24, R171 ;  /* 0x000000186f687c23 */ /* 0x000fe200080100ab */
[----:B------:R-:W-:Y:S01]  /*9240*/  @P1 FMUL.FTZ R94, R109, R88 ;  /* 0x000000586d5e1220 */ /* 0x000fe20000410000 */
[----:B------:R-:W-:Y:S01]  /*9250*/  CS2R R88, SRZ ;  /* 0x0000000000587805 */ /* 0x000fe2000001ff00 */
[----:B------:R-:W-:-:S02]  /*9260*/  HFMA2 R100, -RZ, RZ, 0, 0 ;  /* 0x00000000ff647431 */ /* 0x000fc400000001ff */
[----:B------:R-:W-:Y:S01]  /*9270*/  FMUL.FTZ R111, R84, UR4 ;  /* 0x00000004546f7c20 */ /* 0x000fe20008410000 */
[----:B------:R-:W-:Y:S01]  /*9280*/  @P3 SHF.L.U32 R146, R145, 0x10, RZ ;  /* 0x0000001091923819 */ /* 0x000fe200000006ff */
[----:B------:R-:W-:Y:S01]  /*9290*/  FMUL.FTZ R107, R107, UR4 ;  /* 0x000000046b6b7c20 */ /* 0x000fe20008410000 */
[----:B------:R-:W-:Y:S01]  /*92a0*/  @P4 SHF.L.U32 R108, R85, 0x10, RZ ;  /* 0x00000010556c4819 */ /* 0x000fe200000006ff */
[----:B------:R-:W-:Y:S01]  /*92b0*/  @P1 FMUL.FTZ R89, R112, R109 ;  /* 0x0000006d70591220 */ /* 0x000fe20000410000 */
[----:B------:R-:W-:Y:S01]  /*92c0*/  @P3 SHF.L.U32 R106, R106, 0x10, RZ ;  /* 0x000000106a6a3819 */ /* 0x000fe200000006ff */
[--C-:B------:R-:W-:Y:S01]  /*92d0*/  FFMA.FTZ R82, R105, UR24, R171.reuse ;  /* 0x0000001869527c23 */ /* 0x100fe200080100ab */
[----:B------:R-:W-:Y:S01]  /*92e0*/  @P4 SHF.L.U32 R84, R53, 0x10, RZ ;  /* 0x0000001035544819 */ /* 0x000fe200000006ff */
[----:B------:R-:W-:Y:S01]  /*92f0*/  @P3 FMUL.FTZ R88, R146, R111 ;  /* 0x0000006f92583220 */ /* 0x000fe20000410000 */
[----:B------:R-:W-:Y:S01]  /*9300*/  ISETP.GE.U32.AND P1, PT, R98, RZ, PT ;  /* 0x000000ff6200720c */ /* 0x000fe20003f26070 */
[----:B------:R-:W-:Y:S01]  /*9310*/  @P4 FMUL.FTZ R100, R107, R108 ;  /* 0x0000006c6b644220 */ /* 0x000fe20000410000 */
[----:B------:R-:W-:Y:S01]  /*9320*/  MOV R105, RZ ;  /* 0x000000ff00697202 */ /* 0x000fe20000000f00 */
[----:B------:R-:W-:Y:S01]  /*9330*/  @P3 FMUL.FTZ R105, R111, R106 ;  /* 0x0000006a6f693220 */ /* 0x000fe20000410000 */
[----:B------:R-:W-:Y:S01]  /*9340*/  MOV R92, RZ ;  /* 0x000000ff005c7202 */ /* 0x000fe20000000f00 */
[----:B------:R-:W-:Y:S01]  /*9350*/  @P4 FMUL.FTZ R92, R84, R107 ;  /* 0x0000006b545c4220 */ /* 0x000fe20000410000 */
[C---:B------:R-:W-:Y:S01]  /*9360*/  LOP3.LUT P5, RZ, R99.reuse, 0xff, RZ, 0xc0, !PT ;  /* 0x000000ff63ff7812 */ /* 0x040fe200078ac0ff */
[----:B------:R-:W-:Y:S01]  /*9370*/  FFMA.FTZ R110, R110, UR24, R171 ;  /* 0x000000186e6e7c23 */ /* 0x000fe200080100ab */
[----:B------:R-:W-:Y:S01]  /*9380*/  LOP3.LUT P4, RZ, R99, 0xff00, RZ, 0xc0, !PT ;  /* 0x0000ff0063ff7812 */ /* 0x000fe2000788c0ff */
[----:B------:R-:W-:Y:S01]  /*9390*/  FADD.FTZ R102, R97, -R102 ;  /* 0x8000006661667221 */ /* 0x000fe20000010000 */
[----:B------:R-:W-:Y:S01]  /*93a0*/  LOP3.LUT P3, RZ, R99, 0xff0000, RZ, 0xc0, !PT ;  /* 0x00ff000063ff7812 */ /* 0x000fe2000786c0ff */
[----:B------:R-:W-:Y:S01]  /*93b0*/  FADD.FTZ R110, R101, -R110 ;  /* 0x8000006e656e7221 */ /* 0x000fe20000010000 */
[----:B------:R-:W-:Y:S01]  /*93c0*/  ISETP.GE.U32.AND.EX P1, PT, R99, 0x1000000, PT, P1 ;  /* 0x010000006300780c */ /* 0x000fe20003f26110 */
[--C-:B------:R-:W-:Y:S01]  /*93d0*/  FADD.FTZ R99, R95, -R82.reuse ;  /* 0x800000525f637221 */ /* 0x100fe20000010000 */
[----:B------:R-:W-:Y:S01]  /*93e0*/  PRMT R82, R77, 0x7632, R82 ;  /* 0x000076324d527816 */ /* 0x000fe20000000052 */
[----:B------:R-:W-:Y:S01]  /*93f0*/  FADD.FTZ R103, R103, -R104 ;  /* 0x8000006867677221 */ /* 0x000fe20000010000 */
[----:B------:R-:W-:Y:S01]  /*9400*/  LOP3.LUT P6, RZ, R98, 0xff000000, RZ, 0xc0, !PT ;  /* 0xff00000062ff7812 */ /* 0x000fe200078cc0ff */
[----:B------:R-:W-:Y:S01]  /*9410*/  FADD.FTZ R98, R96, -R83 ;  /* 0x8000005360627221 */ /* 0x000fe20000010000 */
[----:B------:R-:W-:-:S02]  /*9420*/  PRMT R84, R78, 0x7632, R84 ;  /* 0x000076324e547816 */ /* 0x000fc40000000054 */
[----:B------:R-:W-:Y:S02]  /*9430*/  SHF.L.U32 R82, R82, 0x10, RZ ;  /* 0x0000001052527819 */ /* 0x000fe400000006ff */
[----:B------:R-:W-:Y:S01]  /*9440*/  SHF.L.U32 R83, R78, 0x10, RZ ;  /* 0x000000104e537819 */ /* 0x000fe200000006ff */
[----:B------:R-:W-:Y:S01]  /*9450*/  IMAD.U32 R101, R84, 0x10000, RZ ;  /* 0x0001000054657824 */ /* 0x000fe200078e00ff */
[----:B------:R-:W-:Y:S01]  /*9460*/  PRMT R85, R79, 0x7632, R85 ;  /* 0x000076324f557816 */ /* 0x000fe20000000055 */
[----:B------:R-:W-:Y:S01]  /*9470*/  FFMA.FTZ R84, R99, UR19, R82 ;  /* 0x0000001363547c23 */ /* 0x000fe20008010052 */
[----:B------:R-:W-:Y:S01]  /*9480*/  SHF.L.U32 R95, R79, 0x10, RZ ;  /* 0x000000104f5f7819 */ /* 0x000fe200000006ff */
[----:B------:R-:W-:Y:S01]  /*9490*/  FFMA.FTZ R82, R98, UR19, R83 ;  /* 0x0000001362527c23 */ /* 0x000fe20008010053 */
[C---:B------:R-:W-:Y:S01]  /*94a0*/  SHF.L.U32 R96, R85.reuse, 0x10, RZ ;  /* 0x0000001055607819 */ /* 0x040fe200000006ff */
[----:B------:R-:W-:Y:S01]  /*94b0*/  FMUL.FTZ R83, R84, UR5 ;  /* 0x0000000554537c20 */ /* 0x000fe20008410000 */
[----:B------:R-:W-:Y:S01]  /*94c0*/  @P6 PRMT R85, R85, 0x7632, R85 ;  /* 0x0000763255556816 */ /* 0x000fe20000000055 */
[----:B------:R-:W-:Y:S01]  /*94d0*/  FFMA.FTZ R107, R110, UR19, R95 ;  /* 0x000000136e6b7c23 */ /* 0x000fe2000801005f */
[----:B------:R-:W-:-:S02]  /*94e0*/  HFMA2 R95, -RZ, RZ, 0, 0 ;  /* 0x00000000ff5f7431 */ /* 0x000fc400000001ff */
[----:B------:R-:W-:Y:S01]  /*94f0*/  FMUL.FTZ R104, R83, UR4 ;  /* 0x0000000453687c20 */ /* 0x000fe20008410000 */
[----:B------:R-:W-:Y:S01]  /*9500*/  FMUL.FTZ R83, R82, UR5 ;  /* 0x0000000552537c20 */ /* 0x000fe20008410000 */
[----:B------:R-:W-:Y:S01]  /*9510*/  @P5 SHF.L.U32 R98, R86, 0x10, RZ ;  /* 0x0000001056625819 */ /* 0x000fe200000006ff */
[----:B------:R-:W-:Y:S01]  /*9520*/  FFMA.FTZ R101, R102, UR19, R101 ;  /* 0x0000001366657c23 */ /* 0x000fe20008010065 */
[----:B------:R-:W-:Y:S01]  /*9530*/  @P6 SHF.L.U32 R85, R85, 0x10, RZ ;  /* 0x0000001055556819 */ /* 0x000fe200000006ff */
[----:B------:R-:W-:Y:S01]  /*9540*/  FFMA.FTZ R112, R103, UR19, R96 ;  /* 0x0000001367707c23 */ /* 0x000fe20008010060 */
[----:B------:R-:W-:Y:S01]  /*9550*/  @P4 PRMT R99, R86, 0x7632, R99 ;  /* 0x0000763256634816 */ /* 0x000fe20000000063 */
[----:B------:R-:W-:Y:S01]  /*9560*/  HFMA2 R86, -RZ, RZ, 0, 0 ;  /* 0x00000000ff567431 */ /* 0x000fe200000001ff */
[----:B------:R-:W-:Y:S01]  /*9570*/  @P6 SHF.L.U32 R103, R144, 0x10, RZ ;  /* 0x0000001090676819 */ /* 0x000fe200000006ff */
[----:B------:R-:W-:Y:S01]  /*9580*/  FMUL.FTZ R83, R83, UR4 ;  /* 0x0000000453537c20 */ /* 0x000fe20008410000 */
[----:B------:R-:W-:Y:S01]  /*9590*/  @P5 SHF.L.U32 R108, R54, 0x10, RZ ;  /* 0x00000010366c5819 */ /* 0x000fe200000006ff */
[----:B------:R-:W-:Y:S01]  /*95a0*/  @P6 FMUL.FTZ R95, R104, R85 ;  /* 0x00000055685f6220 */ /* 0x000fe20000410000 */
[----:B------:R-:W-:-:S02]  /*95b0*/  @P3 SHF.L.U32 R102, R87, 0x10, RZ ;  /* 0x0000001057663819 */ /* 0x000fc400000006ff */
[----:B------:R-:W-:Y:S02]  /*95c0*/  CS2R R96, SRZ ;  /* 0x0000000000607805 */ /* 0x000fe4000001ff00 */
[----:B------:R-:W-:Y:S01]  /*95d0*/  @P1 PRMT R106, R87, 0x7632, R106 ;  /* 0x00007632576a1816 */ /* 0x000fe2000000006a */
[----:B------:R-:W-:Y:S01]  /*95e0*/  FMUL.FTZ R87, R101, UR5 ;  /* 0x0000000565577c20 */ /* 0x000fe20008410000 */
[----:B------:R-:W-:Y:S01]  /*95f0*/  MOV R85, RZ ;  /* 0x000000ff00557202 */ /* 0x000fe20000000f00 */
[----:B------:R-:W-:Y:S01]  /*9600*/  @P6 FMUL.FTZ R85, R103, R104 ;  /* 0x0000006867556220 */ /* 0x000fe20000410000 */
[----:B------:R-:W-:Y:S01]  /*9610*/  @P5 FMUL.FTZ R96, R83, R98 ;  /* 0x0000006253605220 */ /* 0x000fe20000410000 */
[----:B------:R-:W-:Y:S01]  /*9620*/  @P5 FMUL.FTZ R86, R108, R83 ;  /* 0x000000536c565220 */ /* 0x000fe20000410000 */
[----:B------:R-:W-:Y:S01]  /*9630*/  FMUL.FTZ R83, R107, UR5 ;  /* 0x000000056b537c20 */ /* 0x000fe20008410000 */
[----:B------:R-:W-:Y:S01]  /*9640*/  FMUL.FTZ R104, R112, UR5 ;  /* 0x0000000570687c20 */ /* 0x000fe20008410000 */
[----:B------:R-:W-:Y:S01]  /*9650*/  FMUL.FTZ R110, R87, UR4 ;  /* 0x00000004576e7c20 */ /* 0x000fe20008410000 */
[----:B------:R-:W-:Y:S01]  /*9660*/  HFMA2 R87, -RZ, RZ, 0, 0 ;  /* 0x00000000ff577431 */ /* 0x000fe200000001ff */
[----:B------:R-:W-:Y:S01]  /*9670*/  @P4 SHF.L.U32 R135, R135, 0x10, RZ ;  /* 0x0000001087874819 */ /* 0x000fe200000006ff */
[----:B------:R-:W-:Y:S01]  /*9680*/  FMUL.FTZ R83, R83, UR4 ;  /* 0x0000000453537c20 */ /* 0x000fe20008410000 */
[----:B------:R-:W-:Y:S01]  /*9690*/  @P3 SHF.L.U32 R144, R55, 0x10, RZ ;  /* 0x0000001037903819 */ /* 0x000fe200000006ff */
[----:B------:R-:W-:Y:S01]  /*96a0*/  FMUL.FTZ R109, R104, UR4 ;  /* 0x00000004686d7c20 */ /* 0x000fe20008410000 */
[----:B------:R-:W-:Y:S01]  /*96b0*/  @P1 SHF.L.U32 R134, R134, 0x10, RZ ;  /* 0x0000001086861819 */ /* 0x000fe200000006ff */
[----:B------:R-:W-:Y:S01]  /*96c0*/  @P1 IMAD.U32 R106, R106, 0x10000, RZ ;  /* 0x000100006a6a1824 */ /* 0x000fe200078e00ff */
[----:B------:R-:W-:Y:S01]  /*96d0*/  @P4 SHF.L.U32 R99, R99, 0x10, RZ ;  /* 0x0000001063634819 */ /* 0x000fe200000006ff */
[----:B------:R-:W-:Y:S01]  /*96e0*/  @P3 FMUL.FTZ R87, R144, R83 ;  /* 0x0000005390573220 */ /* 0x000fe20000410000 */
[----:B------:R-:W-:Y:S01]  /*96f0*/  MOV R103, RZ ;  /* 0x000000ff00677202 */ /* 0x000fe20000000f00 */
[----:B------:R-:W-:Y:S01]  /*9700*/  @P4 FMUL.FTZ R103, R135, R110 ;  /* 0x0000006e87674220 */ /* 0x000fe20000410000 */
[----:B------:R-:W-:Y:S01]  /*9710*/  MOV R108, RZ ;  /* 0x000000ff006c7202 */ /* 0x000fe20000000f00 */
        /* <DEDUP_REMOVED lines=14> */
.L_x_967:
[--C-:B------:R-:W-:Y:S01]  /*9800*/  FFMA.FTZ R89, R100, UR24, R171.reuse ;  /* 0x0000001864597c23 */ /* 0x100fe200080100ab */
[----:B------:R-:W-:Y:S01]  /*9810*/  SHF.L.U32 R88, R76, 0x10, RZ ;  /* 0x000000104c587819 */ /* 0x000fe200000006ff */
[----:B------:R-:W-:Y:S01]  /*9820*/  FFMA.FTZ R100, R102, UR24, R171 ;  /* 0x0000001866647c23 */ /* 0x000fe200080100ab */
[----:B------:R-:W-:Y:S01]  /*9830*/  LOP3.LUT P1, RZ, R98, 0xff, RZ, 0xc0, !PT ;  /* 0x000000ff62ff7812 */ /* 0x000fe2000782c0ff */
[----:B------:R-:W-:Y:S01]  /*9840*/  FADD.FTZ R89, R92, -R89 ;  /* 0x800000595c597221 */ /* 0x000fe20000010000 */
[----:B------:R-:W-:Y:S01]  /*9850*/  LOP3.LUT P3, RZ, R98, 0xff00, RZ, 0xc0, !PT ;  /* 0x0000ff0062ff7812 */ /* 0x000fe2000786c0ff */
[----:B0-----:R-:W-:Y:S01]  /*9860*/  FFMA.FTZ R113, R104, UR24, R171 ;  /* 0x0000001868717c23 */ /* 0x001fe200080100ab */
[----:B------:R-:W-:Y:S01]  /*9870*/  FADD.FTZ R100, R93, -R100 ;  /* 0x800000645d647221 */ /* 0x000fe20000010000 */
[----:B------:R-:W-:Y:S01]  /*9880*/  FFMA.FTZ R88, R89, UR19, R88 ;  /* 0x0000001359587c23 */ /* 0x000fe20008010058 */
[----:B------:R-:W-:Y:S01]  /*9890*/  PRMT R89, R76, 0x7632, R89 ;  /* 0x000076324c597816 */ /* 0x000fe20000000059 */
[----:B------:R-:W-:Y:S01]  /*98a0*/  FADD.FTZ R113, R94, -R113 ;  /* 0x800000715e717221 */ /* 0x000fe20000010000 */
[----:B------:R-:W-:Y:S01]  /*98b0*/  LOP3.LUT P4, RZ, R98, 0xff0000, RZ, 0xc0, !PT ;  /* 0x00ff000062ff7812 */ /* 0x000fe2000788c0ff */
[--C-:B------:R-:W-:Y:S01]  /*98c0*/  FFMA.FTZ R109, R106, UR24, R171.reuse ;  /* 0x000000186a6d7c23 */ /* 0x100fe200080100ab */
[----:B------:R-:W-:Y:S01]  /*98d0*/  SHF.L.U32 R89, R89, 0x10, RZ ;  /* 0x0000001059597819 */ /* 0x000fe200000006ff */
[----:B------:R-:W-:Y:S01]  /*98e0*/  FFMA.FTZ R106, R111, UR24, R171 ;  /* 0x000000186f6a7c23 */ /* 0x000fe200080100ab */
[----:B------:R-:W-:Y:S01]  /*98f0*/  SHF.L.U32 R108, R77, 0x10, RZ ;  /* 0x000000104d6c7819 */ /* 0x000fe200000006ff */
[----:B------:R-:W-:Y:S01]  /*9900*/  FMUL.FTZ R88, R88, UR5 ;  /* 0x0000000558587c20 */ /* 0x000fe20008410000 */
[----:B-----5:R-:W-:Y:S01]  /*9910*/  @P1 SHF.L.U32 R92, R84, 0x10, RZ ;  /* 0x00000010545c1819 */ /* 0x020fe200000006ff */
[----:B------:R-:W-:Y:S01]  /*9920*/  FFMA.FTZ R93, R100, UR19, R89 ;  /* 0x00000013645d7c23 */ /* 0x000fe20008010059 */
[----:B------:R-:W-:Y:S01]  /*9930*/  @P3 PRMT R111, R84, 0x7632, R111 ;  /* 0x00007632546f3816 */ /* 0x000fe2000000006f */
[----:B------:R-:W-:Y:S01]  /*9940*/  FFMA.FTZ R113, R113, UR19, R108 ;  /* 0x0000001371717c23 */ /* 0x000fe2000801006c */
[----:B------:R-:W-:Y:S01]  /*9950*/  @P3 SHF.L.U32 R145, R145, 0x10, RZ ;  /* 0x0000001091913819 */ /* 0x000fe200000006ff */
[----:B------:R-:W-:Y:S01]  /*9960*/  FMUL.FTZ R84, R93, UR5 ;  /* 0x000000055d547c20 */ /* 0x000fe20008410000 */
[----:B------:R-:W-:Y:S01]  /*9970*/  @P3 SHF.L.U32 R111, R111, 0x10, RZ ;  /* 0x000000106f6f3819 */ /* 0x000fe200000006ff */
[----:B------:R-:W-:Y:S01]  /*9980*/  FFMA.FTZ R104, R107, UR24, R171 ;  /* 0x000000186b687c23 */ /* 0x000fe200080100ab */
[----:B------:R-:W-:-:S02]  /*9990*/  HFMA2 R94, -RZ, RZ, 0, 0 ;  /* 0x00000000ff5e7431 */ /* 0x000fc400000001ff */
[----:B------:R-:W-:Y:S01]  /*99a0*/  FMUL.FTZ R93, R113, UR5 ;  /* 0x00000005715d7c20 */ /* 0x000fe20008410000 */
[----:B------:R-:W-:Y:S01]  /*99b0*/  FMUL.FTZ R84, R84, UR4 ;  /* 0x0000000454547c20 */ /* 0x000fe20008410000 */
[----:B------:R-:W-:Y:S01]  /*99c0*/  FMUL.FTZ R107, R88, UR4 ;  /* 0x00000004586b7c20 */ /* 0x000fe20008410000 */
[----:B------:R-:W-:Y:S01]  /*99d0*/  FFMA.FTZ R102, R105, UR24, R171 ;  /* 0x0000001869667c23 */ /* 0x000fe200080100ab */
[----:B------:R-:W-:Y:S01]  /*99e0*/  CS2R R88, SRZ ;  /* 0x0000000000587805 */ /* 0x000fe2000001ff00 */
[----:B------:R-:W-:Y:S01]  /*99f0*/  HFMA2 R100, -RZ, RZ, 0, 0 ;  /* 0x00000000ff647431 */ /* 0x000fe200000001ff */
[----:B------:R-:W-:Y:S01]  /*9a00*/  MOV R105, RZ ;  /* 0x000000ff00697202 */ /* 0x000fe20000000f00 */
[----:B------:R-:W-:Y:S01]  /*9a10*/  FMUL.FTZ R93, R93, UR4 ;  /* 0x000000045d5d7c20 */ /* 0x000fe20008410000 */
[----:B------:R-:W-:Y:S01]  /*9a20*/  @P4 SHF.L.U32 R112, R85, 0x10, RZ ;  /* 0x0000001055704819 */ /* 0x000fe200000006ff */
[-C--:B------:R-:W-:Y:S01]  /*9a30*/  @P3 FMUL.FTZ R105, R111, R84.reuse ;  /* 0x000000546f693220 */ /* 0x080fe20000410000 */
[----:B------:R-:W-:Y:S01]  /*9a40*/  @P4 SHF.L.U32 R146, R53, 0x10, RZ ;  /* 0x0000001035924819 */ /* 0x000fe200000006ff */
[----:B------:R-:W-:Y:S01]  /*9a50*/  @P3 FMUL.FTZ R88, R145, R84 ;  /* 0x0000005491583220 */ /* 0x000fe20000410000 */
[----:B------:R-:W-:Y:S01]  /*9a60*/  LOP3.LUT P6, RZ, R98, 0xff000000, RZ, 0xc0, !PT ;  /* 0xff00000062ff7812 */ /* 0x000fe200078cc0ff */
[----:B------:R-:W-:Y:S01]  /*9a70*/  @P1 FMUL.FTZ R94, R92, R107 ;  /* 0x0000006b5c5e1220 */ /* 0x000fe20000410000 */
[----:B------:R-:W-:Y:S01]  /*9a80*/  @P1 SHF.L.U32 R108, R52, 0x10, RZ ;  /* 0x00000010346c1819 */ /* 0x000fe200000006ff */
[-C--:B------:R-:W-:Y:S01]  /*9a90*/  @P4 FMUL.FTZ R100, R112, R93.reuse ;  /* 0x0000005d70644220 */ /* 0x080fe20000410000 */
[----:B------:R-:W-:Y:S01]  /*9aa0*/  PRMT R84, R77, 0x7632, R84 ;  /* 0x000076324d547816 */ /* 0x000fe20000000054 */
[----:B------:R-:W-:Y:S01]  /*9ab0*/  FADD.FTZ R102, R95, -R102 ;  /* 0x800000665f667221 */ /* 0x000fe20000010000 */
[----:B------:R-:W-:Y:S01]  /*9ac0*/  MOV R92, RZ ;  /* 0x000000ff005c7202 */ /* 0x000fe20000000f00 */
[----:B------:R-:W-:Y:S01]  /*9ad0*/  @P4 FMUL.FTZ R92, R146, R93 ;  /* 0x0000005d925c4220 */ /* 0x000fe20000410000 */
[----:B------:R-:W-:Y:S01]  /*9ae0*/  SHF.L.U32 R93, R84, 0x10, RZ ;  /* 0x00000010545d7819 */ /* 0x000fe200000006ff */
[----:B------:R-:W-:Y:S01]  /*9af0*/  @P1 FMUL.FTZ R89, R108, R107 ;  /* 0x0000006b6c591220 */ /* 0x000fe20000410000 */
[----:B------:R-:W-:Y:S01]  /*9b00*/  PRMT R85, R78, 0x7632, R85 ;  /* 0x000076324e557816 */ /* 0x000fe20000000055 */
[----:B------:R-:W-:Y:S01]  /*9b10*/  FADD.FTZ R109, R96, -R109 ;  /* 0x8000006d606d7221 */ /* 0x000fe20000010000 */
[----:B------:R-:W-:Y:S01]  /*9b20*/  ISETP.GE.U32.AND P1, PT, R98, RZ, PT ;  /* 0x000000ff6200720c */ /* 0x000fe20003f26070 */
[----:B------:R-:W-:Y:S01]  /*9b30*/  FFMA.FTZ R84, R102, UR19, R93 ;  /* 0x0000001366547c23 */ /* 0x000fe2000801005d */
[----:B------:R-:W-:Y:S01]  /*9b40*/  SHF.L.U32 R95, R85, 0x10, RZ ;  /* 0x00000010555f7819 */ /* 0x000fe200000006ff */
[----:B------:R-:W-:Y:S01]  /*9b50*/  FADD.FTZ R104, R97, -R104 ;  /* 0x8000006861687221 */ /* 0x000fe20000010000 */
[C---:B------:R-:W-:Y:S01]  /*9b60*/  LOP3.LUT P5, RZ, R99.reuse, 0xff, RZ, 0xc0, !PT ;  /* 0x000000ff63ff7812 */ /* 0x040fe200078ac0ff */
[----:B------:R-:W-:Y:S01]  /*9b70*/  FFMA.FTZ R110, R110, UR24, R171 ;  /* 0x000000186e6e7c23 */ /* 0x000fe200080100ab */
[C---:B------:R-:W-:Y:S01]  /*9b80*/  LOP3.LUT P3, RZ, R99.reuse, 0xff0000, RZ, 0xc0, !PT ;  /* 0x00ff000063ff7812 */ /* 0x040fe2000786c0ff */
[----:B------:R-:W-:Y:S01]  /*9b90*/  FMUL.FTZ R84, R84, UR5 ;  /* 0x0000000554547c20 */ /* 0x000fe20008410000 */
[----:B------:R-:W-:Y:S01]  /*9ba0*/  ISETP.GE.U32.AND.EX P1, PT, R99, 0x1000000, PT, P1 ;  /* 0x010000006300780c */ /* 0x000fe20003f26110 */
[----:B------:R-:W-:Y:S01]  /*9bb0*/  FFMA.FTZ R104, R104, UR19, R95 ;  /* 0x0000001368687c23 */ /* 0x000fe2000801005f */
[----:B------:R-:W-:Y:S01]  /*9bc0*/  SHF.L.U32 R96, R78, 0x10, RZ ;  /* 0x000000104e607819 */ /* 0x000fe200000006ff */
[----:B------:R-:W-:Y:S01]  /*9bd0*/  HFMA2 R95, -RZ, RZ, 0, 0 ;  /* 0x00000000ff5f7431 */ /* 0x000fe200000001ff */
[----:B------:R-:W-:Y:S01]  /*9be0*/  @P6 PRMT R85, R85, 0x7632, R85 ;  /* 0x0000763255556816 */ /* 0x000fe20000000055 */
[----:B------:R-:W-:Y:S01]  /*9bf0*/  FADD.FTZ R110, R101, -R110 ;  /* 0x8000006e656e7221 */ /* 0x000fe20000010000 */
[----:B------:R-:W-:Y:S01]  /*9c00*/  LOP3.LUT P4, RZ, R99, 0xff00, RZ, 0xc0, !PT ;  /* 0x0000ff0063ff7812 */ /* 0x000fe2000788c0ff */
[----:B------:R-:W-:Y:S01]  /*9c10*/  FFMA.FTZ R109, R109, UR19, R96 ;  /* 0x000000136d6d7c23 */ /* 0x000fe20008010060 */
[C---:B------:R-:W-:Y:S01]  /*9c20*/  PRMT R98, R79.reuse, 0x7632, R98 ;  /* 0x000076324f627816 */ /* 0x040fe20000000062 */
[----:B------:R-:W-:Y:S01]  /*9c30*/  FMUL.FTZ R93, R84, UR4 ;  /* 0x00000004545d7c20 */ /* 0x000fe20008410000 */
[----:B------:R-:W-:Y:S01]  /*9c40*/  SHF.L.U32 R97, R79, 0x10, RZ ;  /* 0x000000104f617819 */ /* 0x000fe200000006ff */
[----:B------:R-:W-:Y:S01]  /*9c50*/  FADD.FTZ R106, R103, -R106 ;  /* 0x8000006a676a7221 */ /* 0x000fe20000010000 */
[----:B------:R-:W-:Y:S01]  /*9c60*/  @P6 SHF.L.U32 R96, R85, 0x10, RZ ;  /* 0x0000001055606819 */ /* 0x000fe200000006ff */
[----:B------:R-:W-:-:S02]  /*9c70*/  IMAD.U32 R99, R98, 0x10000, RZ ;  /* 0x0001000062637824 */ /* 0x000fc400078e00ff */
[----:B------:R-:W-:Y:S01]  /*9c80*/  FMUL.FTZ R84, R109, UR5 ;  /* 0x000000056d547c20 */ /* 0x000fe20008410000 */
[----:B------:R-:W-:Y:S01]  /*9c90*/  FFMA.FTZ R110, R110, UR19, R97 ;  /* 0x000000136e6e7c23 */ /* 0x000fe20008010061 */
[----:B------:R-:W-:Y:S01]  /*9ca0*/  @P5 SHF.L.U32 R97, R86, 0x10, RZ ;  /* 0x0000001056615819 */ /* 0x000fe200000006ff */
[-C--:B------:R-:W-:Y:S01]  /*9cb0*/  @P6 FMUL.FTZ R95, R96, R93.reuse ;  /* 0x0000005d605f6220 */ /* 0x080fe20000410000 */
[----:B------:R-:W-:Y:S01]  /*9cc0*/  FFMA.FTZ R107, R106, UR19, R99 ;  /* 0x000000136a6b7c23 */ /* 0x000fe20008010063 */
[----:B------:R-:W-:Y:S01]  /*9cd0*/  HFMA2 R96, -RZ, RZ, 0, 0 ;  /* 0x00000000ff607431 */ /* 0x000fe200000001ff */
[C---:B------:R-:W-:Y:S01]  /*9ce0*/  @P3 SHF.L.U32 R108, R87.reuse, 0x10, RZ ;  /* 0x00000010576c3819 */ /* 0x040fe200000006ff */
[----:B------:R-:W-:Y:S01]  /*9cf0*/  FMUL.FTZ R84, R84, UR4 ;  /* 0x0000000454547c20 */ /* 0x000fe20008410000 */
[----:B------:R-:W-:Y:S01]  /*9d00*/  @P1 PRMT R111, R87, 0x7632, R111 ;  /* 0x00007632576f1816 */ /* 0x000fe2000000006f */
[----:B------:R-:W-:Y:S01]  /*9d10*/  FMUL.FTZ R87, R110, UR5 ;  /* 0x000000056e577c20 */ /* 0x000fe20008410000 */
[----:B------:R-:W-:Y:S01]  /*9d20*/  @P5 SHF.L.U32 R99, R54, 0x10, RZ ;  /* 0x0000001036635819 */ /* 0x000fe200000006ff */
[-C--:B------:R-:W-:Y:S01]  /*9d30*/  @P5 FMUL.FTZ R96, R97, R84.reuse ;  /* 0x0000005461605220 */ /* 0x080fe20000410000 */
[----:B------:R-:W-:Y:S01]  /*9d40*/  @P6 SHF.L.U32 R144, R144, 0x10, RZ ;  /* 0x0000001090906819 */ /* 0x000fe200000006ff */
[----:B------:R-:W-:Y:S01]  /*9d50*/  FMUL.FTZ R103, R87, UR4 ;  /* 0x0000000457677c20 */ /* 0x000fe20008410000 */
[----:B------:R-:W-:Y:S01]  /*9d60*/  @P4 PRMT R106, R86, 0x7632, R106 ;  /* 0x00007632566a4816 */ /* 0x000fe2000000006a */
[----:B------:R-:W-:Y:S01]  /*9d70*/  FMUL.FTZ R87, R107, UR5 ;  /* 0x000000056b577c20 */ /* 0x000fe20008410000 */
[----:B------:R-:W-:Y:S01]  /*9d80*/  MOV R86, RZ ;  /* 0x000000ff00567202 */ /* 0x000fe20000000f00 */
[----:B------:R-:W-:Y:S01]  /*9d90*/  @P5 FMUL.FTZ R86, R99, R84 ;  /* 0x0000005463565220 */ /* 0x000fe20000410000 */
[----:B------:R-:W-:Y:S01]  /*9da0*/  MOV R85, RZ ;  /* 0x000000ff00557202 */ /* 0x000fe20000000f00 */
[----:B------:R-:W-:Y:S01]  /*9db0*/  FMUL.FTZ R84, R104, UR5 ;  /* 0x0000000568547c20 */ /* 0x000fe20008410000 */
[----:B------:R-:W-:Y:S01]  /*9dc0*/  @P6 FMUL.FTZ R85, R144, R93 ;  /* 0x0000005d90556220 */ /* 0x000fe20000410000 */
[----:B------:R-:W-:Y:S01]  /*9dd0*/  HFMA2 R101, -RZ, RZ, 0, 0 ;  /* 0x00000000ff657431 */ /* 0x000fe200000001ff */
        /* <DEDUP_REMOVED lines=8> */
[----:B------:R-:W-:Y:S01]  /*9e60*/  @P4 SHF.L.U32 R107, R106, 0x10, RZ ;  /* 0x000000106a6b4819 */ /* 0x000fe200000006ff */
[----:B------:R-:W-:-:S02]  /*9e70*/  @P1 IMAD.U32 R104, R111, 0x10000, RZ ;  /* 0x000100006f681824 */ /* 0x000fc400078e00ff */
[-C--:B------:R-:W-:Y:S01]  /*9e80*/  @P1 FMUL.FTZ R102, R134, R87.reuse ;  /* 0x0000005786661220 */ /* 0x080fe20000410000 */
[-C--:B------:R-:W-:Y:S01]  /*9e90*/  @P4 FMUL.FTZ R93, R135, R84.reuse ;  /* 0x00000054875d4220 */ /* 0x080fe20000410000 */
[----:B------:R-:W-:Y:S02]  /*9ea0*/  CS2R R98, SRZ ;  /* 0x0000000000627805 */ /* 0x000fe4000001ff00 */
[----:B------:R-:W-:Y:S01]  /*9eb0*/  MOV R97, RZ ;  /* 0x000000ff00617202 */ /* 0x000fe20000000f00 */
[----:B------:R-:W-:Y:S01]  /*9ec0*/  @P4 FMUL.FTZ R97, R107, R84 ;  /* 0x000000546b614220 */ /* 0x000fe20000410000 */
[----:B------:R-:W-:Y:S01]  /*9ed0*/  @P1 FMUL.FTZ R99, R104, R87 ;  /* 0x0000005768631220 */ /* 0x000fe20000410000 */
[----:B------:R-:W-:Y:S01]  /*9ee0*/  @P3 FMUL.FTZ R98, R108, R103 ;  /* 0x000000676c623220 */ /* 0x000fe20000410000 */
[----:B------:R-:W-:Y:S02]  /*9ef0*/  F2FP.BF16.F32.PACK_AB R87, R102, R101 ;  /* 0x000000656657723e */ /* 0x000fe400000010ff */
[----:B------:R-:W-:-:S02]  /*9f00*/  F2FP.BF16.F32.PACK_AB R86, R93, R86 ;  /* 0x000000565d56723e */ /* 0x000fc400000010ff */
[----:B------:R-:W-:Y:S02]  /*9f10*/  F2FP.BF16.F32.PACK_AB R85, R85, R92 ;  /* 0x0000005c5555723e */ /* 0x000fe400000010ff */
[----:B------:R-:W-:-:S07]  /*9f20*/  F2FP.BF16.F32.PACK_AB R84, R88, R89 ;  /* 0x000000595854723e */ /* 0x000fce00000010ff */
.L_x_968:
[----:B------:R-:W0:Y:S01]  /*9f30*/  @P0 LDC.64 R88, c[0x0][0x478] ;  /* 0x00011e00ff580b82 */ /* 0x000e220000000a00 */
[----:B------:R-:W-:-:S04]  /*9f40*/  IMAD.WIDE.U32 R92, R0, 0x10, R192 ;  /* 0x00000010005c7825 */ /* 0x000fc800078e00c0 */
[----:B0-----:R-:W-:-:S05]  /*9f50*/  @P0 IMAD.WIDE.U32 R88, R0, 0x10, R88 ;  /* 0x0000001000580825 */ /* 0x001fca00078e0058 */
[----:B------:R1:W-:Y:S04]  /*9f60*/  @P0 STG.E.128 desc[UR12][R88.64], R80 ;  /* 0x0000005058000986 */ /* 0x0003e8000c101d0c */
[----:B------:R1:W-:Y:S02]  /*9f70*/  STG.E.128 desc[UR12][R92.64], R84 ;  /* 0x000000545c007986 */ /* 0x0003e4000c101d0c */
.L_x_960:
        /* <DEDUP_REMOVED lines=29> */
[----:B------:R-:W-:Y:S01]  /*a150*/  PLOP3.LUT P2, PT, P2, PT, PT, 0x8, 0x80 ;  /* 0x000000000080781c */ /* 0x000fe2000174e170 */
[----:B------:R-:W-:Y:S01]  /*a160*/  FADD.FTZ R188, R95, R188 ;  /* 0x000000bc5fbc7221 */ /* 0x000fe20000010000 */
[----:B------:R-:W-:Y:S01]  /*a170*/  FADD.FTZ R189, R96, R189 ;  /* 0x000000bd60bd7221 */ /* 0x000fe20000010000 */
[----:B------:R-:W-:Y:S01]  /*a180*/  FADD.FTZ R190, R97, R190 ;  /* 0x000000be61be7221 */ /* 0x000fe20000010000 */
[----:B------:R-:W-:Y:S01]  /*a190*/  FADD.FTZ R203, R98, R203 ;  /* 0x000000cb62cb7221 */ /* 0x000fe20000010000 */
[----:B------:R-:W-:Y:S01]  /*a1a0*/  FADD.FTZ R204, R99, R204 ;  /* 0x000000cc63cc7221 */ /* 0x000fe20000010000 */
[----:B------:R-:W-:Y:S07]  /*a1b0*/  BRA.U !UP1, `(.L_x_969) ;  /* 0xffffff6909787547 */ /* 0x000fee000b83ffff */
[----:B------:R-:W-:Y:S01]  /*a1c0*/  MOV R54, R4 ;  /* 0x0000000400367202 */ /* 0x000fe20000000f00 */
[----:B------:R-:W-:Y:S01]  /*a1d0*/  IMAD.MOV.U32 R99, RZ, RZ, R25 ;  /* 0x000000ffff637224 */ /* 0x000fe200078e0019 */
[----:B------:R-:W-:Y:S01]  /*a1e0*/  MOV R55, R5 ;  /* 0x0000000500377202 */ /* 0x000fe20000000f00 */
[----:B------:R-:W-:Y:S01]  /*a1f0*/  IMAD.MOV.U32 R5, RZ, RZ, R7 ;  /* 0x000000ffff057224 */ /* 0x000fe200078e0007 */
[----:B------:R-:W-:Y:S01]  /*a200*/  MOV R4, R6 ;  /* 0x0000000600047202 */ /* 0x000fe20000000f00 */
[----:B------:R-:W-:Y:S01]  /*a210*/  IMAD.MOV.U32 R62, RZ, RZ, R175 ;  /* 0x000000ffff3e7224 */ /* 0x000fe200078e00af */
        /* <DEDUP_REMOVED lines=14> */
[----:B------:R-:W-:Y:S01]  /*a300*/  MOV R12, R14 ;  /* 0x0000000e000c7202 */ /* 0x000fe20000000f00 */
[----:B------:R-:W-:Y:S01]  /*a310*/  IMAD.MOV.U32 R14, RZ, RZ, R16 ;  /* 0x000000ffff0e7224 */ /* 0x000fe200078e0010 */
        /* <DEDUP_REMOVED lines=12> */
[----:B01----:R-:W-:-:S02]  /*a3e0*/  MOV R92, R26 ;  /* 0x0000001a005c7202 */ /* 0x003fc40000000f00 */
        /* <DEDUP_REMOVED lines=54> */
.L_x_950:
[----:B------:R-:W1:Y:S01]  /*a750*/  S2R R32, SR_TID.X ;  /* 0x0000000000207919 */ /* 0x000e620000002100 */
[----:B------:R-:W2:Y:S08]  /*a760*/  S2UR UR4, SR_CTAID.X ;  /* 0x00000000000479c3 */ /* 0x000eb00000002500 */
[----:B------:R-:W2:Y:S08]  /*a770*/  LDC R0, c[0x0][0x388] ;  /* 0x0000e200ff007b82 */ /* 0x000eb00000000800 */
[----:B------:R-:W3:Y:S08]  /*a780*/  LDC.64 R2, c[0x0][0x440] ;  /* 0x00011000ff027b82 */ /* 0x000ef00000000a00 */
[----:B------:R-:W4:Y:S08]  /*a790*/  LDC.64 R20, c[0x0][0x448] ;  /* 0x00011200ff147b82 */ /* 0x000f300000000a00 */
[----:B------:R-:W5:Y:S01]  /*a7a0*/  LDC.64 R22, c[0x0][0x460] ;  /* 0x00011800ff167b82 */ /* 0x000f620000000a00 */
[----:B--2---:R-:W-:-:S05]  /*a7b0*/  IMAD R0, R0, UR4, RZ ;  /* 0x0000000400007c24 */ /* 0x004fca000f8e02ff */
[----:B-1----:R-:W-:-:S05]  /*a7c0*/  LEA.HI R33, R0, R32, RZ, 0x1d ;  /* 0x0000002000217211 */ /* 0x002fca00078fe8ff */
[----:B---3--:R-:W-:-:S04]  /*a7d0*/  IMAD.WIDE.U32 R2, R33, 0x20, R2 ;  /* 0x0000002021027825 */ /* 0x008fc800078e0002 */
[C---:B----4-:R-:W-:Y:S01]  /*a7e0*/  IMAD.WIDE.U32 R20, R33.reuse, 0x20, R20 ;  /* 0x0000002021147825 */ /* 0x050fe200078e0014 */
[----:B0-----:R-:W-:Y:S04]  /*a7f0*/  STG.E.128 desc[UR12][R2.64], R56 ;  /* 0x0000003802007986 */ /* 0x001fe8000c101d0c */
[----:B------:R-:W-:Y:S01]  /*a800*/  STG.E.128 desc[UR12][R2.64+0x10], R36 ;  /* 0x0000102402007986 */ /* 0x000fe2000c101d0c */
[----:B-----5:R-:W-:-:S03]  /*a810*/  IMAD.WIDE.U32 R22, R33, 0x20, R22 ;  /* 0x0000002021167825 */ /* 0x020fc600078e0016 */
        /* <DEDUP_REMOVED lines=23> */
.L_x_970:
        /* <DEDUP_REMOVED lines=15> */
.L_x_15593:


//--------------------- .text._ZN10layer_norm22ln_bwd_finalize_kernelINS_22Kernel_traits_finalizeILj8192E13__nv_bfloat16S2_S2_S2_fjLb1ELj1024ELj4ENS_18Kernel_traits_baseILj8192ES2_S2_S2_S2_fjLj1024EEEEELb1ELb0EEEvNS_9BwdParamsE --------------------------
	.section	.text._ZN10layer_norm22ln_bwd_finalize_kernelINS_22Kernel_traits_finalizeILj8192E13__nv_bfloat16S2_S2_S2_fjLb1ELj1024ELj4ENS_18Kernel_traits_baseILj8192ES2_S2_S2_S2_fjLj1024EEEEELb1ELb0EEEvNS_9BwdParamsE,"ax",@progbits
	.align	128
        .global         _ZN10layer_norm22ln_bwd_finalize_kernelINS_22Kernel_traits_finalizeILj8192E13__nv_bfloat16S2_S2_S2_fjLb1ELj1024ELj4ENS_18Kernel_traits_baseILj8192ES2_S2_S2_S2_fjLj1024EEEEELb1ELb0EEEvNS_9BwdParamsE
        .type           _ZN10layer_norm22ln_bwd_finalize_kernelINS_22Kernel_traits_finalizeILj8192E13__nv_bfloat16S2_S2_S2_fjLb1ELj1024ELj4ENS_18Kernel_traits_baseILj8192ES2_S2_S2_S2_fjLj1024EEEEELb1ELb0EEEvNS_9BwdParamsE,@function
        .size           _ZN10layer_norm22ln_bwd_finalize_kernelINS_22Kernel_traits_finalizeILj8192E13__nv_bfloat16S2_S2_S2_fjLb1ELj1024ELj4ENS_18Kernel_traits_baseILj8192ES2_S2_S2_S2_fjLj1024EEEEELb1ELb0EEEvNS_9BwdParamsE,(.L_x_15594 - _ZN10layer_norm22ln_bwd_finalize_kernelINS_22Kernel_traits_finalizeILj8192E13__nv_bfloat16S2_S2_S2_fjLb1ELj1024ELj4ENS_18Kernel_traits_baseILj8192ES2_S2_S2_S2_fjLj1024EEEEELb1ELb0EEEvNS_9BwdParamsE)
        .other          _ZN10layer_norm22ln_bwd_finalize_kernelINS_22Kernel_traits_finalizeILj8192E13__nv_bfloat16S2_S2_S2_fjLb1ELj1024ELj4ENS_18Kernel_traits_baseILj8192ES2_S2_S2_S2_fjLj1024EEEEELb1ELb0EEEvNS_9BwdParamsE,@"STO_CUDA_ENTRY STV_DEFAULT"
_ZN10layer_norm22ln_bwd_finalize_kernelINS_22Kernel_traits_finalizeILj8192E13__nv_bfloat16S2_S2_S2_fjLb1ELj1024ELj4ENS_18Kernel_traits_baseILj8192ES2_S2_S2_S2_fjLj1024EEEEELb1ELb0EEEvNS_9BwdParamsE:
.text._ZN10layer_norm22ln_bwd_finalize_kernelINS_22Kernel_traits_finalizeILj8192E13__nv_bfloat16S2_S2_S2_fjLb1ELj1024ELj4ENS_18Kernel_traits_baseILj8192ES2_S2_S2_S2_fjLj1024EEEEELb1ELb0EEEvNS_9BwdParamsE:
        /* <DEDUP_REMOVED lines=11> */
[----:B------:R-:W-:Y:S01]  /*00b0*/  HFMA2 R26, -RZ, RZ, 0, 0 ;  /* 0x00000000ff1a7431 */ /* 0x000fe200000001ff */
[----:B------:R-:W2:Y:S01]  /*00c0*/  LDCU.64 UR6, c[0x0][0x358] ;  /* 0x00006b00ff0677ac */ /* 0x000ea20008000a00 */
[----:B------:R-:W-:Y:S01]  /*00d0*/  HFMA2 R8, -RZ, RZ, 0, 0 ;  /* 0x00000000ff087431 */ /* 0x000fe200000001ff */
[----:B------:R-:W-:Y:S02]  /*00e0*/  LOP3.LUT R6, R2, 0x1f, RZ, 0xc0, !PT ;  /* 0x0000001f02067812 */ /* 0x000fe400078ec0ff */
[----:B------:R-:W-:Y:S02]  /*00f0*/  MOV R25, RZ ;  /* 0x000000ff00197202 */ /* 0x000fe40000000f00 */
[----:B-1----:R-:W-:-:S04]  /*0100*/  ISETP.GE.U32.AND P0, PT, R5, UR8, PT ;  /* 0x0000000805007c0c */ /* 0x002fc8000bf06070 */
[----:B0-----:R-:W-:-:S13]  /*0110*/  ISETP.GE.U32.OR P0, PT, R3, R4, P0 ;  /* 0x000000040300720c */ /* 0x001fda0000706470 */
[----:B--2---:R-:W-:Y:S05]  /*0120*/  @P0 BRA `(.L_x_972) ;  /* 0x0000000c00740947 */ /* 0x004fea0003800000 */
[----:B------:R-:W-:Y:S01]  /*0130*/  LOP3.LUT R10, R5, 0x20, RZ, 0xfc, !PT ;  /* 0x00000020050a7812 */ /* 0x000fe200078efcff */
[----:B------:R-:W-:Y:S01]  /*0140*/  BSSY.RECONVERGENT B1, `(.L_x_973) ;  /* 0x000007c000017945 */ /* 0x000fe20003800200 */
[-C--:B------:R-:W-:Y:S02]  /*0150*/  LOP3.LUT R8, RZ, R5.reuse, RZ, 0x33, !PT ;  /* 0x00000005ff087212 */ /* 0x080fe400078e33ff */
[----:B------:R-:W-:Y:S02]  /*0160*/  VIMNMX.U32 R9, PT, PT, R10, UR8, !PT ;  /* 0x000000080a097c48 */ /* 0x000fe4000ffe0000 */
[----:B------:R-:W-:Y:S02]  /*0170*/  MOV R7, R5 ;  /* 0x0000000500077202 */ /* 0x000fe40000000f00 */
[----:B------:R-:W-:Y:S02]  /*0180*/  IADD3 R9, PT, PT, R9, R8, RZ ;  /* 0x0000000809097210 */ /* 0x000fe40007ffe0ff */
[----:B------:R-:W-:-:S02]  /*0190*/  MOV R8, RZ ;  /* 0x000000ff00087202 */ /* 0x000fc40000000f00 */
[C---:B------:R-:W-:Y:S02]  /*01a0*/  ISETP.GE.U32.AND P0, PT, R9.reuse, 0xe0, PT ;  /* 0x000000e00900780c */ /* 0x040fe40003f06070 */
[----:B------:R-:W-:Y:S02]  /*01b0*/  MOV R25, RZ ;  /* 0x000000ff00197202 */ /* 0x000fe40000000f00 */
[----:B------:R-:W-:Y:S02]  /*01c0*/  MOV R26, RZ ;  /* 0x000000ff001a7202 */ /* 0x000fe40000000f00 */
[----:B------:R-:W-:-:S07]  /*01d0*/  LEA.HI R11, R9, 0x1, RZ, 0x1b ;  /* 0x00000001090b7811 */ /* 0x000fce00078fd8ff */
[----:B------:R-:W-:Y:S05]  /*01e0*/  @!P0 BRA `(.L_x_974) ;  /* 0x0000000400c48947 */ /* 0x000fea0003800000 */
[C---:B------:R-:W-:Y:S01]  /*01f0*/  LOP3.LUT R15, R5.reuse, 0x80, RZ, 0xfc, !PT ;  /* 0x00000080050f7812 */ /* 0x040fe200078efcff */
[-CC-:B------:R-:W-:Y:S01]  /*0200*/  IMAD R29, R10, R4.reuse, R13.reuse ;  /* 0x000000040a1d7224 */ /* 0x180fe200078e020d */
[C---:B------:R-:W-:Y:S01]  /*0210*/  LOP3.LUT R19, R5.reuse, 0xa0, RZ, 0xfc, !PT ;  /* 0x000000a005137812 */ /* 0x040fe200078efcff */
[CCC-:B------:R-:W-:Y:S01]  /*0220*/  IMAD R10, R5.reuse, R4.reuse, R13.reuse ;  /* 0x00000004050a7224 */ /* 0x1c0fe200078e020d */
[----:B------:R-:W-:Y:S01]  /*0230*/  LOP3.LUT R17, R5, 0xc0, RZ, 0xfc, !PT ;  /* 0x000000c005117812 */ /* 0x000fe200078efcff */
[-CC-:B------:R-:W-:Y:S01]  /*0240*/  IMAD R15, R15, R4.reuse, R13.reuse ;  /* 0x000000040f0f7224 */ /* 0x180fe200078e020d */
        /* <DEDUP_REMOVED lines=8> */
[----:B------:R-:W-:Y:S01]  /*02d0*/  MOV R8, RZ ;  /* 0x000000ff00087202 */ /* 0x000fe20000000f00 */
[----:B------:R-:W-:Y:S01]  /*02e0*/  IMAD R23, R23, R4, R13 ;  /* 0x0000000417177224 */ /* 0x000fe200078e020d */
[----:B------:R-:W-:-:S02]  /*02f0*/  MOV R7, R5 ;  /* 0x0000000500077202 */ /* 0x000fc40000000f00 */
[C---:B------:R-:W-:Y:S02]  /*0300*/  IADD3 R13, PT, PT, R6.reuse, R29, RZ ;  /* 0x0000001d060d7210 */ /* 0x040fe40007ffe0ff */
[----:B------:R-:W-:Y:S02]  /*0310*/  IADD3 R10, PT, PT, R6, R10, RZ ;  /* 0x0000000a060a7210 */ /* 0x000fe40007ffe0ff */
[----:B------:R-:W-:Y:S02]  /*0320*/  IADD3 R24, PT, PT, -R24, RZ, RZ ;  /* 0x000000ff18187210 */ /* 0x000fe40007ffe1ff */
[C---:B------:R-:W-:Y:S02]  /*0330*/  IADD3 R22, PT, PT, R6.reuse, R15, RZ ;  /* 0x0000000f06167210 */ /* 0x040fe40007ffe0ff */
[C---:B------:R-:W-:Y:S02]  /*0340*/  IADD3 R19, PT, PT, R6.reuse, R19, RZ ;  /* 0x0000001306137210 */ /* 0x040fe40007ffe0ff */
[----:B------:R-:W-:-:S02]  /*0350*/  IADD3 R20, PT, PT, R6, R17, RZ ;  /* 0x0000001106147210 */ /* 0x000fc40007ffe0ff */
[C---:B------:R-:W-:Y:S02]  /*0360*/  IADD3 R21, PT, PT, R6.reuse, R21, RZ ;  /* 0x0000001506157210 */ /* 0x040fe40007ffe0ff */
[C---:B------:R-:W-:Y:S02]  /*0370*/  IADD3 R12, PT, PT, R6.reuse, R27, RZ ;  /* 0x0000001b060c7210 */ /* 0x040fe40007ffe0ff */
[----:B------:R-:W-:-:S07]  /*0380*/  IADD3 R23, PT, PT, R6, R23, RZ ;  /* 0x0000001706177210 */ /* 0x000fce0007ffe0ff */
.L_x_975:
[----:B------:R-:W0:Y:S02]  /*0390*/  LDC.64 R14, c[0x0][0x440] ;  /* 0x00011000ff0e7b82 */ /* 0x000e240000000a00 */
[----:B0-----:R-:W-:-:S05]  /*03a0*/  IMAD.WIDE.U32 R16, R10, 0x4, R14 ;  /* 0x000000040a107825 */ /* 0x001fca00078e000e */
[----:B------:R0:W2:Y:S02]  /*03b0*/  LDG.E R27, desc[UR6][R16.64] ;  /* 0x00000006101b7981 */ /* 0x0000a4000c1e1900 */
[----:B0-----:R-:W-:-:S05]  /*03c0*/  IMAD.WIDE.U32 R16, R13, 0x4, R14 ;  /* 0x000000040d107825 */ /* 0x001fca00078e000e */
[----:B------:R0:W3:Y:S02]  /*03d0*/  LDG.E R18, desc[UR6][R16.64] ;  /* 0x0000000610127981 */ /* 0x0000e4000c1e1900 */
[----:B0-----:R-:W-:-:S05]  /*03e0*/  IMAD.WIDE.U32 R16, R12, 0x4, R14 ;  /* 0x000000040c107825 */ /* 0x001fca00078e000e */
[----:B------:R0:W4:Y:S02]  /*03f0*/  LDG.E R29, desc[UR6][R16.64] ;  /* 0x00000006101d7981 */ /* 0x000124000c1e1900 */
[----:B0-----:R-:W-:-:S04]  /*0400*/  IMAD.WIDE.U32 R16, R23, 0x4, R14 ;  /* 0x0000000417107825 */ /* 0x001fc800078e000e */
[----:B--2---:R-:W-:-:S04]  /*0410*/  FADD.FTZ R27, R27, R8 ;  /* 0x000000081b1b7221 */ /* 0x004fc80000010000 */
[----:B---3--:R-:W-:Y:S02]  /*0420*/  FADD.FTZ R18, R27, R18 ;  /* 0x000000121b127221 */ /* 0x008fe40000010000 */
[----:B------:R0:W2:Y:S02]  /*0430*/  LDG.E R27, desc[UR6][R16.64] ;  /* 0x00000006101b7981 */ /* 0x0000a4000c1e1900 */
[----:B0-----:R-:W-:-:S04]  /*0440*/  IMAD.WIDE.U32 R16, R22, 0x4, R14 ;  /* 0x0000000416107825 */ /* 0x001fc800078e000e */
[----:B----4-:R-:W-:Y:S02]  /*0450*/  FADD.FTZ R18, R18, R29 ;  /* 0x0000001d12127221 */ /* 0x010fe40000010000 */
[----:B------:R0:W3:Y:S02]  /*0460*/  LDG.E R29, desc[UR6][R16.64] ;  /* 0x00000006101d7981 */ /* 0x0000e4000c1e1900 */
[----:B0-----:R-:W-:-:S04]  /*0470*/  IMAD.WIDE.U32 R16, R19, 0x4, R14 ;  /* 0x0000000413107825 */ /* 0x001fc800078e000e */
[----:B--2---:R-:W-:Y:S02]  /*0480*/  FADD.FTZ R18, R18, R27 ;  /* 0x0000001b12127221 */ /* 0x004fe40000010000 */
[----:B------:R0:W2:Y:S02]  /*0490*/  LDG.E R27, desc[UR6][R16.64] ;  /* 0x00000006101b7981 */ /* 0x0000a4000c1e1900 */
[----:B0-----:R-:W-:-:S05]  /*04a0*/  IMAD.WIDE.U32 R16, R20, 0x4, R14 ;  /* 0x0000000414107825 */ /* 0x001fca00078e000e */
[----:B------:R0:W4:Y:S02]  /*04b0*/  LDG.E R8, desc[UR6][R16.64] ;  /* 0x0000000610087981 */ /* 0x000124000c1e1900 */
[----:B0-----:R-:W0:Y:S01]  /*04c0*/  LDC.64 R16, c[0x0][0x448] ;  /* 0x00011200ff107b82 */ /* 0x001e220000000a00 */
[----:B---3--:R-:W-:Y:S01]  /*04d0*/  FADD.FTZ R18, R18, R29 ;  /* 0x0000001d12127221 */ /* 0x008fe20000010000 */
[----:B------:R-:W-:-:S04]  /*04e0*/  IMAD.WIDE.U32 R14, R21, 0x4, R14 ;  /* 0x00000004150e7825 */ /* 0x000fc800078e000e */
[----:B--2---:R-:W-:Y:S02]  /*04f0*/  FADD.FTZ R27, R18, R27 ;  /* 0x0000001b121b7221 */ /* 0x004fe40000010000 */
[----:B------:R0:W2:Y:S02]  /*0500*/  LDG.E R18, desc[UR6][R14.64] ;  /* 0x000000060e127981 */ /* 0x0000a4000c1e1900 */
[----:B0-----:R-:W-:-:S05]  /*0510*/  IMAD.WIDE.U32 R14, R10, 0x4, R16 ;  /* 0x000000040a0e7825 */ /* 0x001fca00078e0010 */
[----:B------:R0:W3:Y:S02]  /*0520*/  LDG.E R28, desc[UR6][R14.64] ;  /* 0x000000060e1c7981 */ /* 0x0000e4000c1e1900 */
[----:B0-----:R-:W-:-:S04]  /*0530*/  IMAD.WIDE.U32 R14, R13, 0x4, R16 ;  /* 0x000000040d0e7825 */ /* 0x001fc800078e0010 */
[----:B---3--:R-:W-:Y:S02]  /*0540*/  FADD.FTZ R28, R28, R25 ;  /* 0x000000191c1c7221 */ /* 0x008fe40000010000 */
        /* <DEDUP_REMOVED lines=11> */
[----:B----4-:R-:W-:Y:S01]  /*0600*/  FADD.FTZ R8, R27, R8 ;  /* 0x000000081b087221 */ /* 0x010fe20000010000 */
[----:B---3--:R-:W-:Y:S02]  /*0610*/  FADD.FTZ R25, R25, R28 ;  /* 0x0000001c19197221 */ /* 0x008fe40000010000 */
[----:B------:R0:W3:Y:S02]  /*0620*/  LDG.E R28, desc[UR6][R14.64] ;  /* 0x000000060e1c7981 */ /* 0x0000e4000c1e1900 */
[----:B0-----:R-:W-:-:S05]  /*0630*/  IMAD.WIDE.U32 R14, R20, 0x4, R16 ;  /* 0x00000004140e7825 */ /* 0x001fca00078e0010 */
[----:B------:R0:W4:Y:S02]  /*0640*/  LDG.E R27, desc[UR6][R14.64] ;  /* 0x000000060e1b7981 */ /* 0x000124000c1e1900 */
[----:B0-----:R-:W0:Y:S01]  /*0650*/  LDC.64 R14, c[0x0][0x460] ;  /* 0x00011800ff0e7b82 */ /* 0x001e220000000a00 */
[----:B------:R-:W-:-:S04]  /*0660*/  IMAD.WIDE.U32 R16, R21, 0x4, R16 ;  /* 0x0000000415107825 */ /* 0x000fc800078e0010 */
[----:B--2---:R-:W-:Y:S02]  /*0670*/  FADD.FTZ R8, R8, R18 ;  /* 0x0000001208087221 */ /* 0x004fe40000010000 */
[----:B------:R0:W2:Y:S02]  /*0680*/  LDG.E R18, desc[UR6][R16.64] ;  /* 0x0000000610127981 */ /* 0x0000a4000c1e1900 */
[----:B0-----:R-:W-:-:S04]  /*0690*/  IMAD.WIDE.U32 R16, R10, 0x4, R14 ;  /* 0x000000040a107825 */ /* 0x001fc800078e000e */
[----:B---3--:R-:W-:-:S04]  /*06a0*/  FADD.FTZ R25, R25, R28 ;  /* 0x0000001c19197221 */ /* 0x008fc80000010000 */
[----:B----4-:R-:W-:Y:S02]  /*06b0*/  FADD.FTZ R25, R25, R27 ;  /* 0x0000001b19197221 */ /* 0x010fe40000010000 */
        /* <DEDUP_REMOVED lines=17> */
[----:B------:R-:W-:-:S06]  /*07d0*/  IMAD.WIDE.U32 R14, R21, 0x4, R14 ;  /* 0x00000004150e7825 */ /* 0x000fcc00078e000e */
[----:B------:R-:W4:Y:S01]  /*07e0*/  LDG.E R15, desc[UR6][R14.64] ;  /* 0x000000060e0f7981 */ /* 0x000f22000c1e1900 */
[----:B---3--:R-:W-:-:S03]  /*07f0*/  FADD.FTZ R26, R26, R27 ;  /* 0x0000001b1a1a7221 */ /* 0x008fc60000010000 */
[----:B------:R-:W3:Y:S01]  /*0800*/  LDG.E R27, desc[UR6][R16.64] ;  /* 0x00000006101b7981 */ /* 0x000ee2000c1e1900 */
[----:B------:R-:W-:-:S04]  /*0810*/  IADD3 R24, PT, PT, R24, 0x8, RZ ;  /* 0x0000000818187810 */ /* 0x000fc80007ffe0ff */
[----:B------:R-:W-:Y:S01]  /*0820*/  ISETP.NE.AND P0, PT, R24, RZ, PT ;  /* 0x000000ff1800720c */ /* 0x000fe20003f05270 */
[----:B--2---:R-:W-:Y:S01]  /*0830*/  FADD.FTZ R25, R25, R18 ;  /* 0x0000001219197221 */ /* 0x004fe20000010000 */
[----:B------:R-:W-:Y:S02]  /*0840*/  IADD3 R7, PT, PT, R7, 0x100, RZ ;  /* 0x0000010007077810 */ /* 0x000fe40007ffe0ff */
[C---:B------:R-:W-:Y:S02]  /*0850*/  LEA R10, R4.reuse, R10, 0x8 ;  /* 0x0000000a040a7211 */ /* 0x040fe400078e40ff */
[C---:B------:R-:W-:Y:S02]  /*0860*/  LEA R13, R4.reuse, R13, 0x8 ;  /* 0x0000000d040d7211 */ /* 0x040fe400078e40ff */
[C---:B------:R-:W-:Y:S02]  /*0870*/  LEA R12, R4.reuse, R12, 0x8 ;  /* 0x0000000c040c7211 */ /* 0x040fe400078e40ff */
[----:B------:R-:W-:-:S02]  /*0880*/  LEA R23, R4, R23, 0x8 ;  /* 0x0000001704177211 */ /* 0x000fc400078e40ff */
[C---:B------:R-:W-:Y:S02]  /*0890*/  LEA R22, R4.reuse, R22, 0x8 ;  /* 0x0000001604167211 */ /* 0x040fe400078e40ff */
[C---:B------:R-:W-:Y:S02]  /*08a0*/  LEA R19, R4.reuse, R19, 0x8 ;  /* 0x0000001304137211 */ /* 0x040fe400078e40ff */
[C---:B------:R-:W-:Y:S02]  /*08b0*/  LEA R20, R4.reuse, R20, 0x8 ;  /* 0x0000001404147211 */ /* 0x040fe400078e40ff */
[----:B------:R-:W-:Y:S01]  /*08c0*/  LEA R21, R4, R21, 0x8 ;  /* 0x0000001504157211 */ /* 0x000fe200078e40ff */
[----:B---3--:R-:W-:-:S04]  /*08d0*/  FADD.FTZ R26, R26, R27 ;  /* 0x0000001b1a1a7221 */ /* 0x008fc80000010000 */
[----:B----4-:R-:W-:Y:S01]  /*08e0*/  FADD.FTZ R26, R26, R15 ;  /* 0x0000000f1a1a7221 */ /* 0x010fe20000010000 */
[----:B------:R-:W-:Y:S06]  /*08f0*/  @P0 BRA `(.L_x_975) ;  /* 0xfffffff800a40947 */ /* 0x000fec000383ffff */
.L_x_974:
[----:B------:R-:W-:Y:S05]  /*0900*/  BSYNC.RECONVERGENT B1 ;  /* 0x0000000000017941 */ /* 0x000fea0003800200 */
.L_x_973:
[----:B------:R-:W-:-:S13]  /*0910*/  LOP3.LUT P0, R10, R11, 0x7, RZ, 0xc0, !PT ;  /* 0x000000070b0a7812 */ /* 0x000fda000780c0ff */
[----:B------:R-:W-:Y:S05]  /*0920*/  @!P0 BRA `(.L_x_972) ;  /* 0x0000000400748947 */ /* 0x000fea0003800000 */
[----:B------:R-:W-:Y:S01]  /*0930*/  ISETP.GE.U32.AND P0, PT, R10, 0x4, PT ;  /* 0x000000040a00780c */ /* 0x000fe20003f06070 */
[----:B------:R-:W-:Y:S01]  /*0940*/  BSSY.RECONVERGENT B1, `(.L_x_976) ;  /* 0x000002f000017945 */ /* 0x000fe20003800200 */
[----:B------:R-:W-:-:S11]  /*0950*/  LOP3.LUT P1, R17, R11, 0x3, RZ, 0xc0, !PT ;  /* 0x000000030b117812 */ /* 0x000fd6000782c0ff */
[----:B------:R-:W-:Y:S05]  /*0960*/  @!P0 BRA `(.L_x_977) ;  /* 0x0000000000b08947 */ /* 0x000fea0003800000 */
[----:B------:R-:W0:Y:S01]  /*0970*/  LDC.64 R10, c[0x0][0x440] ;  /* 0x00011000ff0a7b82 */ /* 0x000e220000000a00 */
[----:B------:R-:W-:-:S07]  /*0980*/  IMAD R16, R7, R4, R3 ;  /* 0x0000000407107224 */ /* 0x000fce00078e0203 */
[----:B------:R-:W1:Y:S08]  /*0990*/  LDC.64 R14, c[0x0][0x448] ;  /* 0x00011200ff0e7b82 */ /* 0x000e700000000a00 */
[----:B------:R-:W2:Y:S01]  /*09a0*/  LDC.64 R12, c[0x0][0x460] ;  /* 0x00011800ff0c7b82 */ /* 0x000ea20000000a00 */
[----:B0-----:R-:W-:-:S06]  /*09b0*/  IMAD.WIDE.U32 R22, R16, 0x4, R10 ;  /* 0x0000000410167825 */ /* 0x001fcc00078e000a */
[----:B------:R-:W3:Y:S01]  /*09c0*/  LDG.E R22, desc[UR6][R22.64] ;  /* 0x0000000616167981 */ /* 0x000ee2000c1e1900 */
[----:B-1----:R-:W-:-:S05]  /*09d0*/  IMAD.WIDE.U32 R18, R16, 0x4, R14 ;  /* 0x0000000410127825 */ /* 0x002fca00078e000e */
[----:B------:R2:W4:Y:S02]  /*09e0*/  LDG.E R23, desc[UR6][R18.64] ;  /* 0x0000000612177981 */ /* 0x000524000c1e1900 */
[----:B--2---:R-:W-:-:S06]  /*09f0*/  IMAD.WIDE.U32 R18, R16, 0x4, R12 ;  /* 0x0000000410127825 */ /* 0x004fcc00078e000c */
[----:B------:R0:W2:Y:S01]  /*0a00*/  LDG.E R19, desc[UR6][R18.64] ;  /* 0x0000000612137981 */ /* 0x0000a2000c1e1900 */
[----:B------:R-:W-:-:S05]  /*0a10*/  LEA R28, R4, R16, 0x5 ;  /* 0x00000010041c7211 */ /* 0x000fca00078e28ff */
[----:B------:R-:W-:Y:S01]  /*0a20*/  IMAD.WIDE.U32 R20, R28, 0x4, R10 ;  /* 0x000000041c147825 */ /* 0x000fe200078e000a */
[----:B0-----:R-:W-:-:S04]  /*0a30*/  LEA R18, R4, R16, 0x6 ;  /* 0x0000001004127211 */ /* 0x001fc800078e30ff */
[----:B------:R0:W5:Y:S02]  /*0a40*/  LDG.E R16, desc[UR6][R20.64] ;  /* 0x0000000614107981 */ /* 0x000164000c1e1900 */
[----:B0-----:R-:W-:-:S06]  /*0a50*/  IMAD.WIDE.U32 R20, R18, 0x4, R10 ;  /* 0x0000000412147825 */ /* 0x001fcc00078e000a */
[----:B------:R-:W5:Y:S01]  /*0a60*/  LDG.E R20, desc[UR6][R20.64] ;  /* 0x0000000614147981 */ /* 0x000f62000c1e1900 */
[----:B------:R-:W-:-:S05]  /*0a70*/  LEA R24, R4, R18, 0x5 ;  /* 0x0000001204187211 */ /* 0x000fca00078e28ff */
[----:B------:R-:W-:-:S06]  /*0a80*/  IMAD.WIDE.U32 R10, R24, 0x4, R10 ;  /* 0x00000004180a7825 */ /* 0x000fcc00078e000a */
[----:B------:R-:W5:Y:S01]  /*0a90*/  LDG.E R10, desc[UR6][R10.64] ;  /* 0x000000060a0a7981 */ /* 0x000f62000c1e1900 */
[----:B---3--:R-:W-:Y:S01]  /*0aa0*/  FADD.FTZ R8, R8, R22 ;  /* 0x0000001608087221 */ /* 0x008fe20000010000 */
[----:B----4-:R-:W-:Y:S01]  /*0ab0*/  FADD.FTZ R25, R25, R23 ;  /* 0x0000001719197221 */ /* 0x010fe20000010000 */
[----:B------:R-:W-:-:S05]  /*0ac0*/  IMAD.WIDE.U32 R22, R28, 0x4, R14 ;  /* 0x000000041c167825 */ /* 0x000fca00078e000e */
[----:B------:R0:W3:Y:S01]  /*0ad0*/  LDG.E R21, desc[UR6][R22.64] ;  /* 0x0000000616157981 */ /* 0x0000e2000c1e1900 */
[----:B------:R-:W-:-:S04]  /*0ae0*/  IMAD.WIDE.U32 R28, R28, 0x4, R12 ;  /* 0x000000041c1c7825 */ /* 0x000fc800078e000c */
[----:B0-----:R-:W-:-:S04]  /*0af0*/  IMAD.WIDE.U32 R22, R18, 0x4, R14 ;  /* 0x0000000412167825 */ /* 0x001fc800078e000e */
[----:B--2---:R-:W-:Y:S01]  /*0b00*/  FADD.FTZ R26, R26, R19 ;  /* 0x000000131a1a7221 */ /* 0x004fe20000010000 */
[----:B------:R-:W-:Y:S01]  /*0b10*/  IMAD.WIDE.U32 R18, R18, 0x4, R12 ;  /* 0x0000000412127825 */ /* 0x000fe200078e000c */
[----:B------:R-:W2:Y:S03]  /*0b20*/  LDG.E R22, desc[UR6][R22.64] ;  /* 0x0000000616167981 */ /* 0x000ea6000c1e1900 */
[C---:B------:R-:W-:Y:S02]  /*0b30*/  IMAD.WIDE.U32 R14, R24.reuse, 0x4, R14 ;  /* 0x00000004180e7825 */ /* 0x040fe400078e000e */
[----:B------:R-:W4:Y:S02]  /*0b40*/  LDG.E R18, desc[UR6][R18.64] ;  /* 0x0000000612127981 */ /* 0x000f24000c1e1900 */
[----:B------:R-:W-:Y:S02]  /*0b50*/  IMAD.WIDE.U32 R12, R24, 0x4, R12 ;  /* 0x00000004180c7825 */ /* 0x000fe400078e000c */
[----:B------:R-:W4:Y:S04]  /*0b60*/  LDG.E R14, desc[UR6][R14.64] ;  /* 0x000000060e0e7981 */ /* 0x000f28000c1e1900 */
[----:B------:R-:W4:Y:S04]  /*0b70*/  LDG.E R23, desc[UR6][R28.64] ;  /* 0x000000061c177981 */ /* 0x000f28000c1e1900 */
[----:B------:R-:W4:Y:S01]  /*0b80*/  LDG.E R12, desc[UR6][R12.64] ;  /* 0x000000060c0c7981 */ /* 0x000f22000c1e1900 */
[----:B-----5:R-:W-:Y:S01]  /*0b90*/  FADD.FTZ R27, R8, R16 ;  /* 0x00000010081b7221 */ /* 0x020fe20000010000 */
[----:B------:R-:W-:-:S03]  /*0ba0*/  IADD3 R7, PT, PT, R7, 0x80, RZ ;  /* 0x0000008007077810 */ /* 0x000fc60007ffe0ff */
[----:B------:R-:W-:-:S04]  /*0bb0*/  FADD.FTZ R27, R27, R20 ;  /* 0x000000141b1b7221 */ /* 0x000fc80000010000 */
[----:B------:R-:W-:Y:S01]  /*0bc0*/  FADD.FTZ R8, R27, R10 ;  /* 0x0000000a1b087221 */ /* 0x000fe20000010000 */
[----:B---3--:R-:W-:-:S04]  /*0bd0*/  FADD.FTZ R21, R25, R21 ;  /* 0x0000001519157221 */ /* 0x008fc80000010000 */
[----:B--2---:R-:W-:Y:S01]  /*0be0*/  FADD.FTZ R21, R21, R22 ;  /* 0x0000001615157221 */ /* 0x004fe20000010000 */
[----:B----4-:R-:W-:-:S04]  /*0bf0*/  FADD.FTZ R23, R26, R23 ;  /* 0x000000171a177221 */ /* 0x010fc80000010000 */
[----:B------:R-:W-:Y:S01]  /*0c00*/  FADD.FTZ R23, R23, R18 ;  /* 0x0000001217177221 */ /* 0x000fe20000010000 */
[----:B------:R-:W-:-:S03]  /*0c10*/  FADD.FTZ R25, R21, R14 ;  /* 0x0000000e15197221 */ /* 0x000fc60000010000 */
[----:B------:R-:W-:-:S07]  /*0c20*/  FADD.FTZ R26, R23, R12 ;  /* 0x0000000c171a7221 */ /* 0x000fce0000010000 */
.L_x_977:
[----:B------:R-:W-:Y:S05]  /*0c30*/  BSYNC.RECONVERGENT B1 ;  /* 0x0000000000017941 */ /* 0x000fea0003800200 */
.L_x_976:
[----:B------:R-:W-:Y:S05]  /*0c40*/  @!P1 BRA `(.L_x_972) ;  /* 0x0000000000ac9947 */ /* 0x000fea0003800000 */
[----:B------:R-:W-:Y:S01]  /*0c50*/  ISETP.NE.AND P1, PT, R17, 0x1, PT ;  /* 0x000000011100780c */ /* 0x000fe20003f25270 */
[----:B------:R-:W-:Y:S01]  /*0c60*/  BSSY.RECONVERGENT B1, `(.L_x_978) ;  /* 0x000001b000017945 */ /* 0x000fe20003800200 */
[----:B------:R-:W-:-:S11]  /*0c70*/  LOP3.LUT P0, RZ, R9, 0x20, RZ, 0xc0, !PT ;  /* 0x0000002009ff7812 */ /* 0x000fd6000780c0ff */
[----:B------:R-:W-:Y:S05]  /*0c80*/  @!P1 BRA `(.L_x_979) ;  /* 0x0000000000609947 */ /* 0x000fea0003800000 */
[----:B------:R-:W0:Y:S01]  /*0c90*/  LDC.64 R18, c[0x0][0x440] ;  /* 0x00011000ff127b82 */ /* 0x000e220000000a00 */
[----:B------:R-:W-:-:S05]  /*0ca0*/  IMAD R17, R7, R4, R3 ;  /* 0x0000000407117224 */ /* 0x000fca00078e0203 */
[----:B------:R-:W-:Y:S02]  /*0cb0*/  LEA R9, R4, R17, 0x5 ;  /* 0x0000001104097211 */ /* 0x000fe400078e28ff */
[----:B------:R-:W1:Y:S08]  /*0cc0*/  LDC.64 R10, c[0x0][0x448] ;  /* 0x00011200ff0a7b82 */ /* 0x000e700000000a00 */
[----:B------:R-:W2:Y:S01]  /*0cd0*/  LDC.64 R12, c[0x0][0x460] ;  /* 0x00011800ff0c7b82 */ /* 0x000ea20000000a00 */
[----:B0-----:R-:W-:-:S04]  /*0ce0*/  IMAD.WIDE.U32 R20, R17, 0x4, R18 ;  /* 0x0000000411147825 */ /* 0x001fc800078e0012 */
[----:B-1----:R-:W-:Y:S02]  /*0cf0*/  IMAD.WIDE.U32 R14, R17, 0x4, R10 ;  /* 0x00000004110e7825 */ /* 0x002fe400078e000a */
[----:B------:R-:W3:Y:S02]  /*0d00*/  LDG.E R21, desc[UR6][R20.64] ;  /* 0x0000000614157981 */ /* 0x000ee4000c1e1900 */
[----:B------:R-:W-:Y:S02]  /*0d10*/  IMAD.WIDE.U32 R18, R9, 0x4, R18 ;  /* 0x0000000409127825 */ /* 0x000fe400078e0012 */
[----:B------:R-:W4:Y:S02]  /*0d20*/  LDG.E R14, desc[UR6][R14.64] ;  /* 0x000000060e0e7981 */ /* 0x000f24000c1e1900 */
[----:B--2---:R-:W-:Y:S02]  /*0d30*/  IMAD.WIDE.U32 R16, R17, 0x4, R12 ;  /* 0x0000000411107825 */ /* 0x004fe400078e000c */
[----:B------:R-:W2:Y:S02]  /*0d40*/  LDG.E R19, desc[UR6][R18.64] ;  /* 0x0000000612137981 */ /* 0x000ea4000c1e1900 */
[----:B------:R-:W-:-:S02]  /*0d50*/  IMAD.WIDE.U32 R10, R9, 0x4, R10 ;  /* 0x00000004090a7825 */ /* 0x000fc400078e000a */
[----:B------:R-:W5:Y:S02]  /*0d60*/  LDG.E R17, desc[UR6][R16.64] ;  /* 0x0000000610117981 */ /* 0x000f64000c1e1900 */
[----:B------:R-:W-:Y:S02]  /*0d70*/  IMAD.WIDE.U32 R12, R9, 0x4, R12 ;  /* 0x00000004090c7825 */ /* 0x000fe400078e000c */
[----:B------:R-:W5:Y:S04]  /*0d80*/  LDG.E R10, desc[UR6][R10.64] ;  /* 0x000000060a0a7981 */ /* 0x000f68000c1e1900 */
[----:B------:R-:W5:Y:S01]  /*0d90*/  LDG.E R13, desc[UR6][R12.64] ;  /* 0x000000060c0d7981 */ /* 0x000f62000c1e1900 */
[----:B------:R-:W-:Y:S01]  /*0da0*/  IADD3 R7, PT, PT, R7, 0x40, RZ ;  /* 0x0000004007077810 */ /* 0x000fe20007ffe0ff */
[----:B---3--:R-:W-:Y:S01]  /*0db0*/  FADD.FTZ R8, R8, R21 ;  /* 0x0000001508087221 */ /* 0x008fe20000010000 */
[----:B----4-:R-:W-:-:S03]  /*0dc0*/  FADD.FTZ R25, R25, R14 ;  /* 0x0000000e19197221 */ /* 0x010fc60000010000 */
[----:B--2---:R-:W-:Y:S01]  /*0dd0*/  FADD.FTZ R8, R8, R19 ;  /* 0x0000001308087221 */ /* 0x004fe20000010000 */
[----:B-----5:R-:W-:Y:S01]  /*0de0*/  FADD.FTZ R26, R26, R17 ;  /* 0x000000111a1a7221 */ /* 0x020fe20000010000 */
[----:B------:R-:W-:-:S03]  /*0df0*/  FADD.FTZ R25, R25, R10 ;  /* 0x0000000a19197221 */ /* 0x000fc60000010000 */
[----:B------:R-:W-:-:S07]  /*0e00*/  FADD.FTZ R26, R26, R13 ;  /* 0x0000000d1a1a7221 */ /* 0x000fce0000010000 */
.L_x_979:
[----:B------:R-:W-:Y:S05]  /*0e10*/  BSYNC.RECONVERGENT B1 ;  /* 0x0000000000017941 */ /* 0x000fea0003800200 */
.L_x_978:
[----:B------:R-:W-:Y:S05]  /*0e20*/  @P0 BRA `(.L_x_972) ;  /* 0x0000000000340947 */ /* 0x000fea0003800000 */
[----:B------:R-:W0:Y:S01]  /*0e30*/  LDC.64 R14, c[0x0][0x440] ;  /* 0x00011000ff0e7b82 */ /* 0x000e220000000a00 */
[----:B------:R-:W-:-:S07]  /*0e40*/  IMAD R3, R7, R4, R3 ;  /* 0x0000000407037224 */ /* 0x000fce00078e0203 */
[----:B------:R-:W1:Y:S08]  /*0e50*/  LDC.64 R12, c[0x0][0x448] ;  /* 0x00011200ff0c7b82 */ /* 0x000e700000000a00 */
[----:B------:R-:W2:Y:S01]  /*0e60*/  LDC.64 R10, c[0x0][0x460] ;  /* 0x00011800ff0a7b82 */ /* 0x000ea20000000a00 */
[----:B0-----:R-:W-:-:S06]  /*0e70*/  IMAD.WIDE.U32 R14, R3, 0x4, R14 ;  /* 0x00000004030e7825 */ /* 0x001fcc00078e000e */
[----:B------:R-:W3:Y:S01]  /*0e80*/  LDG.E R15, desc[UR6][R14.64] ;  /* 0x000000060e0f7981 */ /* 0x000ee2000c1e1900 */
[----:B-1----:R-:W-:-:S06]  /*0e90*/  IMAD.WIDE.U32 R12, R3, 0x4, R12 ;  /* 0x00000004030c7825 */ /* 0x002fcc00078e000c */
[----:B------:R-:W4:Y:S01]  /*0ea0*/  LDG.E R12, desc[UR6][R12.64] ;  /* 0x000000060c0c7981 */ /* 0x000f22000c1e1900 */
[----:B--2---:R-:W-:-:S06]  /*0eb0*/  IMAD.WIDE.U32 R10, R3, 0x4, R10 ;  /* 0x00000004030a7825 */ /* 0x004fcc00078e000a */
[----:B------:R-:W2:Y:S01]  /*0ec0*/  LDG.E R11, desc[UR6][R10.64] ;  /* 0x000000060a0b7981 */ /* 0x000ea2000c1e1900 */
[----:B---3--:R-:W-:Y:S01]  /*0ed0*/  FADD.FTZ R8, R8, R15 ;  /* 0x0000000f08087221 */ /* 0x008fe20000010000 */
[----:B----4-:R-:W-:Y:S01]  /*0ee0*/  FADD.FTZ R25, R25, R12 ;  /* 0x0000000c19197221 */ /* 0x010fe20000010000 */
[----:B--2---:R-:W-:-:S07]  /*0ef0*/  FADD.FTZ R26, R26, R11 ;  /* 0x0000000b1a1a7221 */ /* 0x004fce0000010000 */
.L_x_972:
[----:B------:R-:W-:Y:S05]  /*0f00*/  BSYNC.RECONVERGENT B0 ;  /* 0x0000000000007941 */ /* 0x000fea0003800200 */
.L_x_971:
[----:B------:R-:W0:Y:S01]  /*0f10*/  S2UR UR5, SR_CgaCtaId ;  /* 0x00000000000579c3 */ /* 0x000e220000008800 */
[----:B------:R-:W-:Y:S01]  /*0f20*/  UMOV UR4, 0x400 ;  /* 0x0000040000047882 */ /* 0x000fe20000000000 */
[--C-:B------:R-:W-:Y:S02]  /*0f30*/  LOP3.LUT R3, R5, 0x1f, R2.reuse, 0x78, !PT ;  /* 0x0000001f05037812 */ /* 0x100fe400078e7802 */
[----:B------:R-:W-:Y:S02]  /*0f40*/  SHF.L.U32 R10, R6, 0x7, RZ ;  /* 0x00000007060a7819 */ /* 0x000fe400000006ff */
[C---:B------:R-:W-:Y:S02]  /*0f50*/  LOP3.LUT R2, R3.reuse, 0x3e0, R2, 0xf8, !PT ;  /* 0x000003e003027812 */ /* 0x040fe400078ef802 */
[----:B------:R-:W-:Y:S02]  /*0f60*/  SHF.L.U32 R7, R3, 0x2, RZ ;  /* 0x0000000203077819 */ /* 0x000fe400000006ff */
[----:B------:R-:W-:-:S02]  /*0f70*/  SHF.L.U32 R0, R0, 0x4, RZ ;  /* 0x0000000400007819 */ /* 0x000fc400000006ff */
[----:B------:R-:W-:Y:S02]  /*0f80*/  LOP3.LUT R7, R10, R7, RZ, 0xfc, !PT ;  /* 0x000000070a077212 */ /* 0x000fe400078efcff */
[----:B------:R-:W-:Y:S01]  /*0f90*/  ISETP.NE.AND P0, PT, R6, RZ, PT ;  /* 0x000000ff0600720c */ /* 0x000fe20003f05270 */
[----:B0-----:R-:W-:-:S06]  /*0fa0*/  ULEA UR4, UR5, UR4, 0x18 ;  /* 0x0000000405047291 */ /* 0x001fcc000f8ec0ff */
[----:B------:R-:W-:-:S05]  /*0fb0*/  LEA R3, R2, UR4, 0x2 ;  /* 0x0000000402037c11 */ /* 0x000fca000f8e10ff */
[----:B------:R-:W-:Y:S04]  /*0fc0*/  STS [R3], R25 ;  /* 0x0000001903007388 */ /* 0x000fe80000000800 */
[----:B------:R-:W-:Y:S04]  /*0fd0*/  STS [R3+0x1000], R8 ;  /* 0x0010000803007388 */ /* 0x000fe80000000800 */
[----:B------:R-:W-:Y:S01]  /*0fe0*/  STS [R3+0x2000], R26 ;  /* 0x0020001a03007388 */ /* 0x000fe20000000800 */
[----:B------:R-:W-:Y:S06]  /*0ff0*/  BAR.SYNC.DEFER_BLOCKING 0x0 ;  /* 0x0000000000007b1d */ /* 0x000fec0000010000 */
[----:B------:R-:W0:Y:S04]  /*1000*/  LDS R10, [R7+UR4+0x1000] ;  /* 0x00100004070a7984 */ /* 0x000e280008000800 */
[----:B------:R-:W1:Y:S04]  /*1010*/  LDS R2, [R7+UR4] ;  /* 0x0000000407027984 */ /* 0x000e680008000800 */
[----:B------:R-:W2:Y:S04]  /*1020*/  LDS R9, [R7+UR4+0x2000] ;  /* 0x0020000407097984 */ /* 0x000ea80008000800 */
[----:B0-----:R-:W0:Y:S04]  /*1030*/  SHFL.BFLY PT, R11, R10, 0x1, 0x1f ;  /* 0x0c201f000a0b7f89 */ /* 0x001e2800000e0000 */
[----:B-1----:R-:W1:Y:S04]  /*1040*/  SHFL.BFLY PT, R13, R2, 0x1, 0x1f ;  /* 0x0c201f00020d7f89 */ /* 0x002e6800000e0000 */
[----:B--2---:R-:W2:Y:S01]  /*1050*/  SHFL.BFLY PT, R12, R9, 0x1, 0x1f ;  /* 0x0c201f00090c7f89 */ /* 0x004ea200000e0000 */
[----:B0-----:R-:W-:Y:S01]  /*1060*/  FADD.FTZ R11, R10, R11 ;  /* 0x0000000b0a0b7221 */ /* 0x001fe20000010000 */
[----:B-1----:R-:W-:-:S04]  /*1070*/  FADD.FTZ R13, R2, R13 ;  /* 0x0000000d020d7221 */ /* 0x002fc80000010000 */
[----:B------:R-:W0:Y:S01]  /*1080*/  SHFL.BFLY PT, R8, R11, 0x2, 0x1f ;  /* 0x0c401f000b087f89 */ /* 0x000e2200000e0000 */
[----:B--2---:R-:W-:-:S03]  /*1090*/  FADD.FTZ R14, R9, R12 ;  /* 0x0000000c090e7221 */ /* 0x004fc60000010000 */
[----:B------:R-:W1:Y:S04]  /*10a0*/  SHFL.BFLY PT, R12, R13, 0x2, 0x1f ;  /* 0x0c401f000d0c7f89 */ /* 0x000e6800000e0000 */
[----:B------:R-:W2:Y:S01]  /*10b0*/  SHFL.BFLY PT, R3, R14, 0x2, 0x1f ;  /* 0x0c401f000e037f89 */ /* 0x000ea200000e0000 */
[----:B0-----:R-:W-:Y:S01]  /*10c0*/  FADD.FTZ R8, R11, R8 ;  /* 0x000000080b087221 */ /* 0x001fe20000010000 */
[----:B-1----:R-:W-:Y:S01]  /*10d0*/  FADD.FTZ R12, R13, R12 ;  /* 0x0000000c0d0c7221 */ /* 0x002fe20000010000 */
[----:B--2---:R-:W-:-:S04]  /*10e0*/  FADD.FTZ R15, R14, R3 ;  /* 0x000000030e0f7221 */ /* 0x004fc80000010000 */
[----:B------:R-:W0:Y:S04]  /*10f0*/  SHFL.BFLY PT, R7, R12, 0x4, 0x1f ;  /* 0x0c801f000c077f89 */ /* 0x000e2800000e0000 */
[----:B------:R-:W1:Y:S04]  /*1100*/  SHFL.BFLY PT, R3, R8, 0x4, 0x1f ;  /* 0x0c801f0008037f89 */ /* 0x000e6800000e0000 */
[----:B------:R-:W2:Y:S01]  /*1110*/  SHFL.BFLY PT, R2, R15, 0x4, 0x1f ;  /* 0x0c801f000f027f89 */ /* 0x000ea200000e0000 */
[----:B0-----:R-:W-:Y:S01]  /*1120*/  FADD.FTZ R9, R12, R7 ;  /* 0x000000070c097221 */ /* 0x001fe20000010000 */
[----:B-1----:R-:W-:-:S04]  /*1130*/  FADD.FTZ R3, R8, R3 ;  /* 0x0000000308037221 */ /* 0x002fc80000010000 */
[----:B------:R-:W0:Y:S01]  /*1140*/  SHFL.BFLY PT, R10, R9, 0x8, 0x1f ;  /* 0x0d001f00090a7f89 */ /* 0x000e2200000e0000 */
[----:B--2---:R-:W-:Y:S01]  /*1150*/  FADD.FTZ R16, R15, R2 ;  /* 0x000000020f107221 */ /* 0x004fe20000010000 */
[----:B------:R-:W-:Y:S02]  /*1160*/  LOP3.LUT R15, R0, 0x7ffffff0, RZ, 0xc0, !PT ;  /* 0x7ffffff0000f7812 */ /* 0x000fe400078ec0ff */
[----:B------:R-:W1:Y:S02]  /*1170*/  SHFL.BFLY PT, R2, R3, 0x8, 0x1f ;  /* 0x0d001f0003027f89 */ /* 0x000e6400000e0000 */
[----:B------:R-:W-:Y:S02]  /*1180*/  IADD3 R0, PT, PT, R6, R15, RZ ;  /* 0x0000000f06007210 */ /* 0x000fe40007ffe0ff */
[----:B------:R-:W2:Y:S01]  /*1190*/  SHFL.BFLY PT, R7, R16, 0x8, 0x1f ;  /* 0x0d001f0010077f89 */ /* 0x000ea200000e0000 */
[----:B0-----:R-:W-:Y:S01]  /*11a0*/  FADD.FTZ R10, R9, R10 ;  /* 0x0000000a090a7221 */ /* 0x001fe20000010000 */
[----:B-1----:R-:W-:-:S04]  /*11b0*/  FADD.FTZ R2, R3, R2 ;  /* 0x0000000203027221 */ /* 0x002fc80000010000 */
[----:B------:R-:W0:Y:S01]  /*11c0*/  SHFL.BFLY PT, R11, R10, 0x10, 0x1f ;  /* 0x0e001f000a0b7f89 */ /* 0x000e2200000e0000 */
[----:B------:R-:W-:Y:S01]  /*11d0*/  SHF.L.U32 R3, R0, 0x1, RZ ;  /* 0x0000000100037819 */ /* 0x000fe200000006ff */
[----:B--2---:R-:W-:Y:S02]  /*11e0*/  FADD.FTZ R8, R16, R7 ;  /* 0x0000000710087221 */ /* 0x004fe40000010000 */
[----:B------:R-:W1:Y:S01]  /*11f0*/  SHFL.BFLY PT, R7, R2, 0x10, 0x1f ;  /* 0x0e001f0002077f89 */ /* 0x000e6200000e0000 */
[----:B------:R-:W-:Y:S02]  /*1200*/  ISETP.GE.U32.AND P1, PT, R3, R4, PT ;  /* 0x000000040300720c */ /* 0x000fe40003f26070 */
[----:B------:R-:W-:Y:S01]  /*1210*/  @!P0 LEA R4, R5, UR4, 0x2 ;  /* 0x0000000405048c11 */ /* 0x000fe2000f8e10ff */
[----:B------:R-:W2:Y:S01]  /*1220*/  SHFL.BFLY PT, R13, R8, 0x10, 0x1f ;  /* 0x0e001f00080d7f89 */ /* 0x000ea200000e0000 */
[----:B0-----:R-:W-:Y:S01]  /*1230*/  FADD.FTZ R11, R10, R11 ;  /* 0x0000000b0a0b7221 */ /* 0x001fe20000010000 */
[----:B-1----:R-:W-:-:S04]  /*1240*/  FADD.FTZ R7, R2, R7 ;  /* 0x0000000702077221 */ /* 0x002fc80000010000 */
[----:B------:R0:W-:Y:S01]  /*1250*/  @!P0 STS [R4+0x3000], R11 ;  /* 0x0030000b04008388 */ /* 0x0001e20000000800 */
[----:B--2---:R-:W-:-:S03]  /*1260*/  FADD.FTZ R13, R8, R13 ;  /* 0x0000000d080d7221 */ /* 0x004fc60000010000 */
        /* <DEDUP_REMOVED lines=11> */
[----:B------:R-:W3:Y:S03]  /*1320*/  LDC.64 R4, c[0x0][0x480] ;  /* 0x00012000ff047b82 */ /* 0x000ee60000000a00 */
[----:B------:R-:W4:Y:S05]  /*1330*/  LDS.64 R14, [R8+0x3100] ;  /* 0x00310000080e7984 */ /* 0x000f2a0000000a00 */
[----:B------:R-:W5:Y:S01]  /*1340*/  LDC.64 R6, c[0x0][0x4a0] ;  /* 0x00012800ff067b82 */ /* 0x000f620000000a00 */
[----:B-1----:R-:W-:-:S04]  /*1350*/  IMAD.WIDE.U32 R2, R0, 0x4, R2 ;  /* 0x0000000400027825 */ /* 0x002fc800078e0002 */
[----:B---3--:R-:W-:-:S04]  /*1360*/  IMAD.WIDE.U32 R4, R0, 0x4, R4 ;  /* 0x0000000400047825 */ /* 0x008fc800078e0004 */
[----:B-----5:R-:W-:Y:S01]  /*1370*/  IMAD.WIDE.U32 R6, R0, 0x4, R6 ;  /* 0x0000000400067825 */ /* 0x020fe200078e0006 */
[----:B0-----:R-:W-:Y:S02]  /*1380*/  F2FP.BF16.F32.PACK_AB R11, R11, R10 ;  /* 0x0000000a0b0b723e */ /* 0x001fe400000010ff */
[----:B--2---:R-:W-:-:S03]  /*1390*/  F2FP.BF16.F32.PACK_AB R13, R13, R12 ;  /* 0x0000000c0d0d723e */ /* 0x004fc600000010ff */
[----:B------:R-:W-:Y:S01]  /*13a0*/  STG.E desc[UR6][R2.64], R11 ;  /* 0x0000000b02007986 */ /* 0x000fe2000c101906 */
[----:B----4-:R-:W-:-:S03]  /*13b0*/  F2FP.BF16.F32.PACK_AB R15, R15, R14 ;  /* 0x0000000e0f0f723e */ /* 0x010fc600000010ff */
[----:B------:R-:W-:Y:S04]  /*13c0*/  STG.E desc[UR6][R4.64], R13 ;  /* 0x0000000d04007986 */ /* 0x000fe8000c101906 */
[----:B------:R-:W-:Y:S01]  /*13d0*/  STG.E desc[UR6][R6.64], R15 ;  /* 0x0000000f06007986 */ /* 0x000fe2000c101906 */
[----:B------:R-:W-:Y:S05]  /*13e0*/  EXIT ;  /* 0x000000000000794d */ /* 0x000fea0003800000 */
.L_x_980:
        /* <DEDUP_REMOVED lines=9> */
.L_x_15594:


//--------------------- .text._ZN10layer_norm13ln_bwd_kernelINS_13Kernel_traitsI13__nv_bfloat16S2_S2_S2_fjLj8192ELj1ELj1ELj8ELj16ENS_18Kernel_traits_baseILj8192ES2_S2_S2_S2_fjLj256EEEEELb1ELb1ELb1ELb0EEEvNS_9BwdParamsE --------------------------
	.section	.text._ZN10layer_norm13ln_bwd_kernelINS_13Kernel_traitsI13__nv_bfloat16S2_S2_S2_fjLj8192ELj1ELj1ELj8ELj16ENS_18Kernel_traits_baseILj8192ES2_S2_S2_S2_fjLj256EEEEELb1ELb1ELb1ELb0EEEvNS_9BwdParamsE,"ax",@progbits
	.align	128
        .global         _ZN10layer_norm13ln_bwd_kernelINS_13Kernel_traitsI13__nv_bfloat16S2_S2_S2_fjLj8192ELj1ELj1ELj8ELj16ENS_18Kernel_traits_baseILj8192ES2_S2_S2_S2_fjLj256EEEEELb1ELb1ELb1ELb0EEEvNS_9BwdParamsE
        .type           _ZN10layer_norm13ln_bwd_kernelINS_13Kernel_traitsI13__nv_bfloat16S2_S2_S2_fjLj8192ELj1ELj1ELj8ELj16ENS_18Kernel_traits_baseILj8192ES2_S2_S2_S2_fjLj256EEEEELb1ELb1ELb1ELb0EEEvNS_9BwdParamsE,@function
        .size           _ZN10layer_norm13ln_bwd_kernelINS_13Kernel_traitsI13__nv_bfloat16S2_S2_S2_fjLj8192ELj1ELj1ELj8ELj16ENS_18Kernel_traits_baseILj8192ES2_S2_S2_S2_fjLj256EEEEELb1ELb1ELb1ELb0EEEvNS_9BwdParamsE,(.L_x_15595 - _ZN10layer_norm13ln_bwd_kernelINS_13Kernel_traitsI13__nv_bfloat16S2_S2_S2_fjLj8192ELj1ELj1ELj8ELj16ENS_18Kernel_traits_baseILj8192ES2_S2_S2_S2_fjLj256EEEEELb1ELb1ELb1ELb0EEEvNS_9BwdParamsE)
        .other          _ZN10layer_norm13ln_bwd_kernelINS_13Kernel_traitsI13__nv_bfloat16S2_S2_S2_fjLj8192ELj1ELj1ELj8ELj16ENS_18Kernel_traits_baseILj8192ES2_S2_S2_S2_fjLj256EEEEELb1ELb1ELb1ELb0EEEvNS_9BwdParamsE,@"STO_CUDA_ENTRY STV_DEFAULT"
_ZN10layer_norm13ln_bwd_kernelINS_13Kernel_traitsI13__nv_bfloat16S2_S2_S2_fjLj8192ELj1ELj1ELj8ELj16ENS_18Kernel_traits_baseILj8192ES2_S2_S2_S2_fjLj256EEEEELb1ELb1ELb1ELb0EEEvNS_9BwdParamsE:
.text._ZN10layer_norm13ln_bwd_kernelINS_13Kernel_traitsI13__nv_bfloat16S2_S2_S2_fjLj8192ELj1ELj1ELj8ELj16ENS_18Kernel_traits_baseILj8192ES2_S2_S2_S2_fjLj256EEEEELb1ELb1ELb1ELb0EEEvNS_9BwdParamsE:
        /* <DEDUP_REMOVED lines=107> */
[----:B------:R0:W-:Y:S01]  /*06b0*/  STL.S16 [R1+0x4], R2 ;  /* 0x0000040201007387 */ /* 0x0001e20000100600 */
[----:B------:R-:W-:-:S02]  /*06c0*/  PRMT R249, R40, 0x7632, R249 ;  /* 0x0000763228f97816 */ /* 0x000fc400000000f9 */
[----:B------:R-:W-:Y:S02]  /*06d0*/  CS2R R92, SRZ ;  /* 0x00000000005c7805 */ /* 0x000fe4000001ff00 */
[----:B------:R-:W-:Y:S01]  /*06e0*/  PRMT R248, R51, 0x7632, R248 ;  /* 0x0000763233f87816 */ /* 0x000fe200000000f8 */
[----:B------:R0:W-:Y:S01]  /*06f0*/  STL.S16 [R1], R0 ;  /* 0x0000000001007387 */ /* 0x0001e20000100600 */
        /* <DEDUP_REMOVED lines=47> */
[----:B------:R-:W1:Y:S01]  /*09f0*/  LDCU UR4, c[0x0][0x388] ;  /* 0x00007100ff0477ac */ /* 0x000e620008000800 */
[----:B------:R-:W2:Y:S01]  /*0a00*/  LDCU.U8 UR30, c[0x0][0x410] ;  /* 0x00008200ff1e77ac */ /* 0x000ea20008000000 */
[----:B------:R-:W3:Y:S01]  /*0a10*/  LDCU UR31, c[0x0][0x400] ;  /* 0x00008000ff1f77ac */ /* 0x000ee20008000800 */
[----:B------:R-:W4:Y:S01]  /*0a20*/  LDCU.64 UR22, c[0x0][0x408] ;  /* 0x00008100ff1677ac */ /* 0x000f220008000a00 */
[----:B------:R-:W0:Y:S01]  /*0a30*/  LDCU.64 UR24, c[0x0][0x438] ;  /* 0x00008700ff1877ac */ /* 0x000e220008000a00 */
[----:B------:R-:W0:Y:S01]  /*0a40*/  LDCU.64 UR26, c[0x0][0x478] ;  /* 0x00008f00ff1a77ac */ /* 0x000e220008000a00 */
[----:B------:R-:W0:Y:S01]  /*0a50*/  LDCU.128 UR16, c[0x0][0x3c0] ;  /* 0x00007800ff1077ac */ /* 0x000e220008000c00 */
[----:B------:R-:W0:Y:S01]  /*0a60*/  LDCU.128 UR12, c[0x0][0x3f0] ;  /* 0x00007e00ff0c77ac */ /* 0x000e220008000c00 */
[----:B------:R-:W0:Y:S02]  /*0a70*/  LDCU.64 UR28, c[0x0][0x380] ;  /* 0x00007000ff1c77ac */ /* 0x000e240008000a00 */
.L_x_1258:
[----:B0-----:R-:W-:Y:S02]  /*0a80*/  UIMAD.WIDE UR8, UR11, 0x4, UR14 ;  /* 0x000000040b0878a5 */ /* 0x001fe4000f8e020e */
[----:B------:R-:W-:-:S04]  /*0a90*/  UIMAD.WIDE UR6, UR11, 0x4, UR18 ;  /* 0x000000040b0678a5 */ /* 0x000fc8000f8e0212 */
[----:B---3--:R-:W-:Y:S02]  /*0aa0*/  MOV R180, UR8 ;  /* 0x0000000800b47c02 */ /* 0x008fe40008000f00 */
[----:B------:R-:W-:Y:S01]  /*0ab0*/  MOV R181, UR9 ;  /* 0x0000000900b57c02 */ /* 0x000fe20008000f00 */
[----:B------:R-:W-:-:S04]  /*0ac0*/  UIMAD.WIDE UR8, UR11, 0x4, UR12 ;  /* 0x000000040b0878a5 */ /* 0x000fc8000f8e020c */
[----:B-12--5:R0:W5:Y:S02]  /*0ad0*/  LDG.E R183, desc[UR20][R180.64] ;  /* 0x00000014b4b77981 */ /* 0x026164000c1e1900 */
[----:B0-----:R-:W-:Y:S02]  /*0ae0*/  MOV R180, UR6 ;  /* 0x0000000600b47c02 */ /* 0x001fe40008000f00 */
[----:B------:R-:W-:-:S05]  /*0af0*/  MOV R181, UR7 ;  /* 0x0000000700b57c02 */ /* 0x000fca0008000f00 */
[----:B------:R0:W2:Y:S02]  /*0b00*/  LDG.E R182, desc[UR20][R180.64] ;  /* 0x00000014b4b67981 */ /* 0x0000a4000c1e1900 */
[----:B0-----:R-:W-:Y:S02]  /*0b10*/  MOV R180, UR8 ;  /* 0x0000000800b47c02 */ /* 0x001fe40008000f00 */
[----:B------:R-:W-:-:S05]  /*0b20*/  MOV R181, UR9 ;  /* 0x0000000900b57c02 */ /* 0x000fca0008000f00 */
[----:B------:R-:W3:Y:S01]  /*0b30*/  LDG.E R184, desc[UR20][R180.64] ;  /* 0x00000014b4b87981 */ /* 0x000ee2000c1e1900 */
[----:B------:R-:W-:Y:S01]  /*0b40*/  BSSY.RECONVERGENT B0, `(.L_x_982) ;  /* 0x0000234000007945 */ /* 0x000fe20003800200 */
[----:B-----5:R-:W-:-:S13]  /*0b50*/  R2UR UR33, R183 ;  /* 0x00000000b72172ca */ /* 0x020fda00000e0000 */
[----:B------:R-:W-:Y:S01]  /*0b60*/  UISETP.GE.AND UP2, UPT, UR33, 0x1, UPT ;  /* 0x000000012100788c */ /* 0x000fe2000bf46270 */
[----:B--2---:R-:W-:Y:S02]  /*0b70*/  R2UR UR32, R182 ;  /* 0x00000000b62072ca */ /* 0x004fe400000e0000 */
[----:B---3--:R-:W-:-:S06]  /*0b80*/  R2UR UR10, R184 ;  /* 0x00000000b80a72ca */ /* 0x008fcc00000e0000 */
[----:B------:R-:W-:Y:S09]  /*0b90*/  BRA.U !UP2, `(.L_x_983) ;  /* 0x0000001d0a7c7547 */ /* 0x000ff2000b800000 */
[----:B------:R-:W-:-:S06]  /*0ba0*/  UIMAD.WIDE UR6, UR11, 0x4, UR16 ;  /* 0x000000040b0678a5 */ /* 0x000fcc000f8e0210 */
[----:B------:R-:W-:Y:S01]  /*0bb0*/  IMAD.U32 R180, RZ, RZ, UR6 ;  /* 0x00000006ffb47e24 */ /* 0x000fe2000f8e00ff */
[----:B------:R-:W-:-:S05]  /*0bc0*/  MOV R181, UR7 ;  /* 0x0000000700b57c02 */ /* 0x000fca0008000f00 */
[----:B------:R-:W2:Y:S01]  /*0bd0*/  LDG.E R180, desc[UR20][R180.64] ;  /* 0x00000014b4b47981 */ /* 0x000ea2000c1e1900 */
[----:B------:R-:W-:Y:S01]  /*0be0*/  UISETP.GE.AND UP3, UPT, UR10, 0x1, UPT ;  /* 0x000000010a00788c */ /* 0x000fe2000bf66270 */
[C---:B------:R-:W-:Y:S01]  /*0bf0*/  ISETP.GE.U32.AND P1, PT, R11.reuse, 0x100, PT ;  /* 0x000001000b00780c */ /* 0x040fe20003f26070 */
[----:B-1----:R-:W-:Y:S01]  /*0c00*/  UMOV UR9, UR4 ;  /* 0x0000000400097c82 */ /* 0x002fe20008000000 */
[----:B------:R-:W0:Y:S01]  /*0c10*/  S2R R183, SR_TID.X ;  /* 0x0000000000b77919 */ /* 0x000e220000002100 */
[----:B------:R-:W-:Y:S01]  /*0c20*/  HFMA2 R228, -RZ, RZ, 0, 0 ;  /* 0x00000000ffe47431 */ /* 0x000fe200000001ff */
[----:B------:R-:W-:Y:S01]  /*0c30*/  BSSY.RECONVERGENT B1, `(.L_x_984) ;  /* 0x0000089000017945 */ /* 0x000fe20003800200 */
[----:B------:R-:W-:Y:S01]  /*0c40*/  PLOP3.LUT P0, PT, PT, PT, UP3, 0x80, 0x8 ;  /* 0x000000000008781c */ /* 0x000fe20003f0f038 */
[----:B------:R-:W-:Y:S01]  /*0c50*/  HFMA2 R235, -RZ, RZ, 0, 0 ;  /* 0x00000000ffeb7431 */ /* 0x000fe200000001ff */
[C---:B------:R-:W-:Y:S02]  /*0c60*/  ISETP.GE.U32.AND P2, PT, R11.reuse, 0x200, PT ;  /* 0x000002000b00780c */ /* 0x040fe40003f46070 */
[C---:B------:R-:W-:Y:S01]  /*0c70*/  ISETP.GE.U32.AND P3, PT, R11.reuse, 0x300, PT ;  /* 0x000003000b00780c */ /* 0x040fe20003f66070 */
[----:B------:R-:W-:Y:S01]  /*0c80*/  @UP3 UIADD3 UR5, UPT, UPT, UR10, -0x1, URZ ;  /* 0xffffffff0a053890 */ /* 0x000fe2000fffe0ff */
[----:B------:R-:W-:-:S02]  /*0c90*/  ISETP.GE.U32.AND P4, PT, R11, 0x400, PT ;  /* 0x000004000b00780c */ /* 0x000fc40003f86070 */
[----:B------:R-:W-:Y:S01]  /*0ca0*/  MOV R236, RZ ;  /* 0x000000ff00ec7202 */ /* 0x000fe20000000f00 */
[----:B------:R-:W-:-:S04]  /*0cb0*/  @UP3 UIMAD UR5, UR5, UR9, URZ ;  /* 0x00000009050532a4 */ /* 0x000fc8000f8e02ff */
[----:B------:R-:W-:-:S04]  /*0cc0*/  @UP3 USHF.R.S32.HI UR6, URZ, 0x1f, UR5 ;  /* 0x0000001fff063899 */ /* 0x000fc80008011405 */
[----:B------:R-:W-:Y:S02]  /*0cd0*/  @UP3 ULEA.HI UR6, UR6, UR5, URZ, 0x3 ;  /* 0x0000000506063291 */ /* 0x000fe4000f8f18ff */
[----:B------:R-:W-:-:S04]  /*0ce0*/  UIMAD UR5, UR11, UR9, URZ ;  /* 0x000000090b0572a4 */ /* 0x000fc8000f8e02ff */
[----:B------:R-:W-:Y:S01]  /*0cf0*/  MOV R182, UR6 ;  /* 0x0000000600b67c02 */ /* 0x000fe20008000f00 */
[----:B------:R-:W-:-:S04]  /*0d00*/  UIADD3 UR6, UPT, UPT, UR33, -0x1, URZ ;  /* 0xffffffff21067890 */ /* 0x000fc8000fffe0ff */
[----:B------:R-:W-:Y:S01]  /*0d10*/  UIMAD UR7, UR6, UR9, URZ ;  /* 0x00000009060772a4 */ /* 0x000fe2000f8e02ff */
[----:B0-----:R-:W-:Y:S01]  /*0d20*/  @P0 LEA.HI.SX32 R228, R182, R183, 0x1d ;  /* 0x000000b7b6e40211 */ /* 0x001fe200078feaff */
[----:B------:R-:W-:Y:S01]  /*0d30*/  USHF.R.S32.HI UR6, URZ, 0x1f, UR5 ;  /* 0x0000001fff067899 */ /* 0x000fe20008011405 */
[----:B------:R-:W-:Y:S01]  /*0d40*/  ISETP.NE.AND P0, PT, RZ, UR30, PT ;  /* 0x0000001eff007c0c */ /* 0x000fe2000bf05270 */
[----:B------:R-:W-:Y:S02]  /*0d50*/  USHF.R.S32.HI UR8, URZ, 0x1f, UR7 ;  /* 0x0000001fff087899 */ /* 0x000fe40008011407 */
[----:B------:R-:W-:Y:S02]  /*0d60*/  ULEA.HI UR6, UR6, UR5, URZ, 0x3 ;  /* 0x0000000506067291 */ /* 0x000fe4000f8f18ff */
[----:B------:R-:W-:-:S04]  /*0d70*/  ULEA.HI UR8, UR8, UR7, URZ, 0x3 ;  /* 0x0000000708087291 */ /* 0x000fc8000f8f18ff */
[----:B------:R-:W-:Y:S02]  /*0d80*/  MOV R242, UR6 ;  /* 0x0000000600f27c02 */ /* 0x000fe40008000f00 */
[----:B------:R-:W-:Y:S02]  /*0d90*/  MOV R232, UR8 ;  /* 0x0000000800e87c02 */ /* 0x000fe40008000f00 */
[-C--:B------:R-:W-:Y:S02]  /*0da0*/  LEA.HI.SX32 R242, R242, R183.reuse, 0x1d ;  /* 0x000000b7f2f27211 */ /* 0x080fe400078feaff */
[----:B------:R-:W-:Y:S02]  /*0db0*/  LEA.HI.SX32 R232, R232, R183, 0x1d ;  /* 0x000000b7e8e87211 */ /* 0x000fe400078feaff */
[----:B------:R-:W-:Y:S02]  /*0dc0*/  MOV R226, R242 ;  /* 0x000000f200e27202 */ /* 0x000fe40000000f00 */
        /* <DEDUP_REMOVED lines=16> */
[----:B------:R-:W-:-:S04]  /*0ed0*/  PRMT R240, R29, 0x7632, R240 ;  /* 0x000076321df07816 */ /* 0x000fc800000000f0 */
[----:B------:R-:W-:Y:S01]  /*0ee0*/  SHF.L.U32 R240, R240, 0x10, RZ ;  /* 0x00000010f0f07819 */ /* 0x000fe200000006ff */
[----:B0-----:R-:W-:-:S05]  /*0ef0*/  @P0 IMAD.WIDE.U32 R8, R226, 0x10, R8 ;  /* 0x00000010e2080825 */ /* 0x001fca00078e0008 */
[----:B------:R0:W5:Y:S01]  /*0f00*/  @P0 LDG.E.128 R148, desc[UR20][R8.64] ;  /* 0x0000001408940981 */ /* 0x000162000c1e1d00 */
[----:B------:R-:W-:-:S04]  /*0f10*/  PRMT R239, R30, 0x7632, R239 ;  /* 0x000076321eef7816 */ /* 0x000fc800000000ef */
[----:B------:R-:W-:Y:S02]  /*0f20*/  SHF.L.U32 R239, R239, 0x10, RZ ;  /* 0x00000010efef7819 */ /* 0x000fe400000006ff */
[----:B------:R-:W-:-:S04]  /*0f30*/  PRMT R229, R31, 0x7632, R229 ;  /* 0x000076321fe57816 */ /* 0x000fc800000000e5 */
[----:B------:R-:W-:Y:S01]  /*0f40*/  SHF.L.U32 R229, R229, 0x10, RZ ;  /* 0x00000010e5e57819 */ /* 0x000fe200000006ff */
[----:B------:R-:W-:Y:S01]  /*0f50*/  IMAD.U32 R15, R28, 0x10000, RZ ;  /* 0x000100001c0f7824 */ /* 0x000fe200078e00ff */
[----:B------:R-:W-:Y:S02]  /*0f60*/  SHF.L.U32 R214, R30, 0x10, RZ ;  /* 0x000000101ed67819 */ /* 0x000fe400000006ff */
[----:B------:R-:W-:Y:S02]  /*0f70*/  SHF.L.U32 R218, R29, 0x10, RZ ;  /* 0x000000101dda7819 */ /* 0x000fe400000006ff */
[----:B------:R-:W-:Y:S02]  /*0f80*/  SHF.L.U32 R204, R31, 0x10, RZ ;  /* 0x000000101fcc7819 */ /* 0x000fe400000006ff */
[----:B------:R-:W-:Y:S02]  /*0f90*/  IADD3 R232, PT, PT, R232, 0x100, RZ ;  /* 0x00000100e8e87810 */ /* 0x000fe40007ffe0ff */
[----:B------:R-:W-:-:S02]  /*0fa0*/  IADD3 R228, PT, PT, R228, 0x100, RZ ;  /* 0x00000100e4e47810 */ /* 0x000fc40007ffe0ff */
[----:B------:R-:W-:Y:S02]  /*0fb0*/  IADD3 R226, PT, PT, R226, 0x100, RZ ;  /* 0x00000100e2e27810 */ /* 0x000fe40007ffe0ff */
        /* <DEDUP_REMOVED lines=9> */
[----:B------:R-:W-:-:S05]  /*1050*/  PRMT R0, R181, 0x7632, R0 ;  /* 0x00007632b5007816 */ /* 0x000fca0000000000 */
[----:B0-----:R-:W-:Y:S01]  /*1060*/  IMAD.U32 R8, R0, 0x10000, RZ ;  /* 0x0001000000087824 */ /* 0x001fe200078e00ff */
        /* <DEDUP_REMOVED lines=22> */
[----:B------:R-:W-:Y:S01]  /*11d0*/  FMUL.FTZ R14, R14, UR32 ;  /* 0x000000200e0e7c20 */ /* 0x000fe20008410000 */
[----:B------:R-:W-:Y:S01]  /*11e0*/  SHF.L.U32 R182, R182, 0x10, RZ ;  /* 0x00000010b6b67819 */ /* 0x000fe200000006ff */
[-C--:B------:R-:W-:Y:S01]  /*11f0*/  FMUL.FTZ R229, R229, R0.reuse ;  /* 0x00000000e5e57220 */ /* 0x080fe20000410000 */
[----:B------:R-:W-:Y:S01]  /*1200*/  FADD.FTZ R91, R91, R0 ;  /* 0x000000005b5b7221 */ /* 0x000fe20000010000 */
[----:B------:R-:W-:Y:S01]  /*1210*/  FFMA.FTZ R67, R14, R0, R67 ;  /* 0x000000000e437223 */ /* 0x000fe20000010043 */
[C---:B------:R-:W-:Y:S01]  /*1220*/  FADD.FTZ R0, -R227.reuse, R180 ;  /* 0x000000b4e3007221 */ /* 0x040fe20000010100 */
[----:B------:R-:W-:Y:S01]  /*1230*/  SHF.L.U32 R21, R184, 0x10, RZ ;  /* 0x00000010b8157819 */ /* 0x000fe200000006ff */
[----:B------:R-:W-:Y:S01]  /*1240*/  FADD.FTZ R182, -R227, R182 ;  /* 0x000000b6e3b67221 */ /* 0x000fe20000010100 */
[----:B------:R-:W-:Y:S01]  /*1250*/  SHF.L.U32 R180, R181, 0x10, RZ ;  /* 0x00000010b5b47819 */ /* 0x000fe200000006ff */
[----:B------:R-:W-:Y:S01]  /*1260*/  FMUL.FTZ R0, R0, UR32 ;  /* 0x0000002000007c20 */ /* 0x000fe20008410000 */
[----:B------:R-:W-:Y:S01]  /*1270*/  SHF.L.U32 R181, R186, 0x10, RZ ;  /* 0x00000010bab57819 */ /* 0x000fe200000006ff */
[-C--:B------:R-:W-:Y:S01]  /*1280*/  FMUL.FTZ R15, R15, R21.reuse ;  /* 0x000000150f0f7220 */ /* 0x080fe20000410000 */
[----:B------:R-:W-:Y:S01]  /*1290*/  FMUL.FTZ R197, R182, UR32 ;  /* 0x00000020b6c57c20 */ /* 0x000fe20008410000 */
[----:B------:R-:W-:Y:S01]  /*12a0*/  FADD.FTZ R84, R84, R21 ;  /* 0x0000001554547221 */ /* 0x000fe20000010000 */
[----:B------:R-:W-:Y:S01]  /*12b0*/  FFMA.FTZ R60, R0, R21, R60 ;  /* 0x00000015003c7223 */ /* 0x000fe2000001003c */
[----:B------:R-:W-:Y:S01]  /*12c0*/  FADD.FTZ R21, -R227, R180 ;  /* 0x000000b4e3157221 */ /* 0x000fe20000010100 */
[----:B------:R-:W-:Y:S01]  /*12d0*/  SHF.L.U32 R185, R185, 0x10, RZ ;  /* 0x00000010b9b97819 */ /* 0x000fe200000006ff */
[----:B------:R-:W-:Y:S01]  /*12e0*/  FADD.FTZ R88, R88, R181 ;  /* 0x000000b558587221 */ /* 0x000fe20000010000 */
[-C--:B------:R-:W-:Y:S01]  /*12f0*/  FFMA.FTZ R64, R197, R181.reuse, R64 ;  /* 0x000000b5c5407223 */ /* 0x080fe20000010040 */
[----:B------:R-:W-:Y:S01]  /*1300*/  FMUL.FTZ R214, R214, R181 ;  /* 0x000000b5d6d67220 */ /* 0x000fe20000410000 */
[----:B------:R-:W-:Y:S01]  /*1310*/  FADD.FTZ R180, RZ, R15 ;  /* 0x0000000fffb47221 */ /* 0x000fe20000010000 */
[----:B------:R-:W-:Y:S01]  /*1320*/  FFMA.FTZ R181, R0, R15, RZ ;  /* 0x0000000f00b57223 */ /* 0x000fe200000100ff */
[----:B------:R-:W-:Y:S01]  /*1330*/  SHF.L.U32 R182, R183, 0x10, RZ ;  /* 0x00000010b7b67819 */ /* 0x000fe200000006ff */
[----:B------:R-:W-:Y:S01]  /*1340*/  FMUL.FTZ R21, R21, UR32 ;  /* 0x0000002015157c20 */ /* 0x000fe20008410000 */
[----:B------:R-:W-:Y:S01]  /*1350*/  FADD.FTZ R183, R180, R241 ;  /* 0x000000f1b4b77221 */ /* 0x000fe20000010000 */
[----:B------:R-:W-:Y:S01]  /*1360*/  FMUL.FTZ R218, R218, R185 ;  /* 0x000000b9dada7220 */ /* 0x000fe20000410000 */
[----:B------:R-:W-:-:S03]  /*1370*/  FFMA.FTZ R180, R10, R241, R181 ;  /* 0x000000f10ab47223 */ /* 0x000fc600000100b5 */
[----:B------:R-:W-:Y:S01]  /*1380*/  FADD.FTZ R183, R183, R218 ;  /* 0x000000dab7b77221 */ /* 0x000fe20000010000 */
[----:B------:R-:W-:Y:S01]  /*1390*/  FFMA.FTZ R180, R21, R218, R180 ;  /* 0x000000da15b47223 */ /* 0x000fe200000100b4 */
[----:B------:R-:W-:Y:S02]  /*13a0*/  FADD.FTZ R182, -R227, R182 ;  /* 0x000000b6e3b67221 */ /* 0x000fe40000010100 */
[----:B------:R-:W-:Y:S01]  /*13b0*/  FADD.FTZ R183, R183, R240 ;  /* 0x000000f0b7b77221 */ /* 0x000fe20000010000 */
[----:B------:R-:W-:Y:S01]  /*13c0*/  FFMA.FTZ R180, R9, R240, R180 ;  /* 0x000000f009b47223 */ /* 0x000fe200000100b4 */
[----:B------:R-:W-:Y:S01]  /*13d0*/  SHF.L.U32 R187, R187, 0x10, RZ ;  /* 0x00000010bbbb7819 */ /* 0x000fe200000006ff */
[----:B------:R-:W-:Y:S01]  /*13e0*/  FMUL.FTZ R203, R182, UR32 ;  /* 0x00000020b6cb7c20 */ /* 0x000fe20008410000 */
[----:B------:R-:W-:Y:S01]  /*13f0*/  FADD.FTZ R182, R183, R214 ;  /* 0x000000d6b7b67221 */ /* 0x000fe20000010000 */
[----:B------:R-:W-:Y:S02]  /*1400*/  FFMA.FTZ R181, R197, R214, R180 ;  /* 0x000000d6c5b57223 */ /* 0x000fe400000100b4 */
        /* <DEDUP_REMOVED lines=11> */
.L_x_985:
[----:B----4-:R-:W-:Y:S05]  /*14c0*/  BSYNC.RECONVERGENT B1 ;  /* 0x0000000000017941 */ /* 0x010fea0003800200 */
.L_x_984:
        /* <DEDUP_REMOVED lines=9> */
[----:B--2---:R-:W-:-:S06]  /*1560*/  IMAD.WIDE.U32 R190, R228, 0x8, R190 ;  /* 0x00000008e4be7825 */ /* 0x004fcc00078e00be */
[----:B------:R-:W5:Y:S01]  /*1570*/  LDG.E.64 R190, desc[UR20][R190.64] ;  /* 0x00000014bebe7981 */ /* 0x000f62000c1e1b00 */
[----:B------:R-:W-:-:S04]  /*1580*/  ISETP.NE.U32.AND P0, PT, RZ, UR24, PT ;  /* 0x00000018ff007c0c */ /* 0x000fc8000bf05070 */
[----:B------:R-:W-:-:S13]  /*1590*/  ISETP.NE.AND.EX P0, PT, RZ, UR25, PT, P0 ;  /* 0x00000019ff007c0c */ /* 0x000fda000bf05300 */
[----:B------:R-:W0:Y:S01]  /*15a0*/  @P0 LDC.64 R6, c[0x0][0x438] ;  /* 0x00010e00ff060b82 */ /* 0x000e220000000a00 */
[----:B------:R-:W-:Y:S02]  /*15b0*/  PRMT R238, R36, 0x7632, R238 ;  /* 0x0000763224ee7816 */ /* 0x000fe400000000ee */
[----:B------:R-:W-:Y:S02]  /*15c0*/  PRMT R237, R37, 0x7632, R237 ;  /* 0x0000763225ed7816 */ /* 0x000fe400000000ed */
[----:B------:R-:W-:Y:S02]  /*15d0*/  SHF.L.U32 R238, R238, 0x10, RZ ;  /* 0x00000010eeee7819 */ /* 0x000fe400000006ff */
[----:B------:R-:W-:Y:S01]  /*15e0*/  SHF.L.U32 R237, R237, 0x10, RZ ;  /* 0x00000010eded7819 */ /* 0x000fe200000006ff */
[----:B0-----:R-:W-:-:S05]  /*15f0*/  @P0 IMAD.WIDE.U32 R6, R226, 0x10, R6 ;  /* 0x00000010e2060825 */ /* 0x001fca00078e0006 */
[----:B------:R0:W5:Y:S01]  /*1600*/  @P0 LDG.E.128 R24, desc[UR20][R6.64] ;  /* 0x0000001406180981 */ /* 0x000162000c1e1d00 */
[----:B------:R-:W-:-:S04]  /*1610*/  PRMT R234, R38, 0x7632, R234 ;  /* 0x0000763226ea7816 */ /* 0x000fc800000000ea */
[----:B------:R-:W-:Y:S02]  /*1620*/  SHF.L.U32 R234, R234, 0x10, RZ ;  /* 0x00000010eaea7819 */ /* 0x000fe400000006ff */
[----:B------:R-:W-:-:S04]  /*1630*/  PRMT R225, R39, 0x7632, R225 ;  /* 0x0000763227e17816 */ /* 0x000fc800000000e1 */
[----:B------:R-:W-:Y:S02]  /*1640*/  SHF.L.U32 R225, R225, 0x10, RZ ;  /* 0x00000010e1e17819 */ /* 0x000fe400000006ff */
[----:B------:R-:W-:Y:S02]  /*1650*/  SHF.L.U32 R223, R36, 0x10, RZ ;  /* 0x0000001024df7819 */ /* 0x000fe400000006ff */
[----:B------:R-:W-:Y:S02]  /*1660*/  SHF.L.U32 R213, R38, 0x10, RZ ;  /* 0x0000001026d57819 */ /* 0x000fe400000006ff */
[----:B------:R-:W-:Y:S02]  /*1670*/  SHF.L.U32 R217, R37, 0x10, RZ ;  /* 0x0000001025d97819 */ /* 0x000fe400000006ff */
[----:B------:R-:W-:Y:S01]  /*1680*/  SHF.L.U32 R206, R39, 0x10, RZ ;  /* 0x0000001027ce7819 */ /* 0x000fe200000006ff */
[----:B------:R-:W-:Y:S01]  /*1690*/  VIADD R232, R232, 0x100 ;  /* 0x00000100e8e87836 */ /* 0x000fe20000000000 */
[----:B------:R-:W-:-:S02]  /*16a0*/  IADD3 R228, PT, PT, R228, 0x100, RZ ;  /* 0x00000100e4e47810 */ /* 0x000fc40007ffe0ff */
[----:B------:R-:W-:Y:S02]  /*16b0*/  IADD3 R226, PT, PT, R226, 0x100, RZ ;  /* 0x00000100e2e27810 */ /* 0x000fe40007ffe0ff */
[----:B---3--:R-:W-:-:S05]  /*16c0*/  PRMT R5, R180, 0x7632, R5 ;  /* 0x00007632b4057816 */ /* 0x008fca0000000005 */
[----:B------:R-:W-:Y:S01]  /*16d0*/  IMAD.U32 R16, R5, 0x10000, RZ ;  /* 0x0001000005107824 */ /* 0x000fe200078e00ff */
[----:B----4-:R-:W-:-:S03]  /*16e0*/  PRMT R5, R184, 0x7632, R5 ;  /* 0x00007632b8057816 */ /* 0x010fc60000000005 */
[----:B------:R-:W-:Y:S01]  /*16f0*/  FADD.FTZ R13, -R227, R16 ;  /* 0x00000010e30d7221 */ /* 0x000fe20000010100 */
[----:B------:R-:W-:Y:S02]  /*1700*/  SHF.L.U32 R16, R5, 0x10, RZ ;  /* 0x0000001005107819 */ /* 0x000fe400000006ff */
[----:B------:R-:W-:Y:S01]  /*1710*/  PRMT R5, R181, 0x7632, R5 ;  /* 0x00007632b5057816 */ /* 0x000fe20000000005 */
[----:B0-----:R-:W-:-:S03]  /*1720*/  FMUL.FTZ R7, R13, UR32 ;  /* 0x000000200d077c20 */ /* 0x001fc60008410000 */
        /* <DEDUP_REMOVED lines=8> */
[----:B------:R-:W-:-:S03]  /*17b0*/  PRMT R5, R182, 0x7632, R5 ;  /* 0x00007632b6057816 */ /* 0x000fc60000000005 */
[-C--:B------:R-:W-:Y:S01]  /*17c0*/  FMUL.FTZ R237, R237, R16.reuse ;  /* 0x00000010eded7220 */ /* 0x080fe20000410000 */
[----:B------:R-:W-:Y:S01]  /*17d0*/  FADD.FTZ R163, R163, R16 ;  /* 0x00000010a3a37221 */ /* 0x000fe20000010000 */
[----:B------:R-:W-:Y:S01]  /*17e0*/  FFMA.FTZ R95, R6, R16, R95 ;  /* 0x00000010065f7223 */ /* 0x000fe2000001005f */
[----:B------:R-:W-:Y:S02]  /*17f0*/  SHF.L.U32 R16, R5, 0x10, RZ ;  /* 0x0000001005107819 */ /* 0x000fe400000006ff */
[----:B------:R-:W-:-:S03]  /*1800*/  PRMT R5, R186, 0x7632, R5 ;  /* 0x00007632ba057816 */ /* 0x000fc60000000005 */
[----:B------:R-:W-:Y:S01]  /*1810*/  FADD.FTZ R13, -R227, R16 ;  /* 0x00000010e30d7221 */ /* 0x000fe20000010100 */
[----:B------:R-:W-:-:S03]  /*1820*/  SHF.L.U32 R16, R5, 0x10, RZ ;  /* 0x0000001005107819 */ /* 0x000fc600000006ff */
[----:B------:R-:W-:Y:S01]  /*1830*/  FMUL.FTZ R5, R13, UR32 ;  /* 0x000000200d057c20 */ /* 0x000fe20008410000 */
[----:B------:R-:W-:Y:S01]  /*1840*/  PRMT R13, R183, 0x7632, R13 ;  /* 0x00007632b70d7816 */ /* 0x000fe2000000000d */
[----:B------:R-:W-:-:S03]  /*1850*/  FMUL.FTZ R234, R234, R16 ;  /* 0x00000010eaea7220 */ /* 0x000fc60000410000 */
[----:B------:R-:W-:Y:S01]  /*1860*/  SHF.L.U32 R194, R13, 0x10, RZ ;  /* 0x000000100dc27819 */ /* 0x000fe200000006ff */
[--C-:B------:R-:W-:Y:S01]  /*1870*/  FADD.FTZ R169, R169, R16.reuse ;  /* 0x00000010a9a97221 */ /* 0x100fe20000010000 */
[----:B------:R-:W-:Y:S01]  /*1880*/  FFMA.FTZ R97, R5, R16, R97 ;  /* 0x0000001005617223 */ /* 0x000fe20000010061 */
[----:B------:R-:W-:Y:S02]  /*1890*/  PRMT R16, R187, 0x7632, R16 ;  /* 0x00007632bb107816 */ /* 0x000fe40000000010 */
[----:B------:R-:W-:Y:S02]  /*18a0*/  FADD.FTZ R13, -R227, R194 ;  /* 0x000000c2e30d7221 */ /* 0x000fe40000010100 */
[----:B------:R-:W-:Y:S01]  /*18b0*/  SHF.L.U32 R16, R16, 0x10, RZ ;  /* 0x0000001010107819 */ /* 0x000fe200000006ff */
[----:B------:R-:W-:Y:S02]  /*18c0*/  IMAD.U32 R180, R180, 0x10000, RZ ;  /* 0x00010000b4b47824 */ /* 0x000fe400078e00ff */
[----:B------:R-:W-:Y:S01]  /*18d0*/  FMUL.FTZ R13, R13, UR32 ;  /* 0x000000200d0d7c20 */ /* 0x000fe20008410000 */
[----:B------:R-:W-:Y:S01]  /*18e0*/  SHF.L.U32 R182, R182, 0x10, RZ ;  /* 0x00000010b6b67819 */ /* 0x000fe200000006ff */
[-C--:B------:R-:W-:Y:S01]  /*18f0*/  FMUL.FTZ R225, R225, R16.reuse ;  /* 0x00000010e1e17220 */ /* 0x080fe20000410000 */
[----:B------:R-:W-:Y:S01]  /*1900*/  FADD.FTZ R171, R171, R16 ;  /* 0x00000010abab7221 */ /* 0x000fe20000010000 */
[----:B------:R-:W-:Y:S01]  /*1910*/  FFMA.FTZ R99, R13, R16, R99 ;  /* 0x000000100d637223 */ /* 0x000fe20000010063 */
[----:B------:R-:W-:Y:S01]  /*1920*/  FADD.FTZ R16, -R227, R180 ;  /* 0x000000b4e3107221 */ /* 0x000fe20000010100 */
[----:B------:R-:W-:-:S02]  /*1930*/  SHF.L.U32 R180, R181, 0x10, RZ ;  /* 0x00000010b5b47819 */ /* 0x000fc400000006ff */
[----:B------:R-:W-:Y:S01]  /*1940*/  SHF.L.U32 R181, R184, 0x10, RZ ;  /* 0x00000010b8b57819 */ /* 0x000fe200000006ff */
[----:B------:R-:W-:Y:S01]  /*1950*/  FMUL.FTZ R16, R16, UR32 ;  /* 0x0000002010107c20 */ /* 0x000fe20008410000 */
[----:B------:R-:W-:-:S03]  /*1960*/  FADD.FTZ R182, -R227, R182 ;  /* 0x000000b6e3b67221 */ /* 0x000fc60000010100 */
[----:B------:R-:W-:Y:S01]  /*1970*/  FADD.FTZ R160, R160, R181 ;  /* 0x000000b5a0a07221 */ /* 0x000fe20000010000 */
[-C--:B------:R-:W-:Y:S01]  /*1980*/  FFMA.FTZ R92, R16, R181.reuse, R92 ;  /* 0x000000b5105c7223 */ /* 0x080fe2000001005c */
[----:B------:R-:W-:Y:S01]  /*1990*/  FMUL.FTZ R223, R223, R181 ;  /* 0x000000b5dfdf7220 */ /* 0x000fe20000410000 */
[----:B------:R-:W-:Y:S01]  /*19a0*/  SHF.L.U32 R181, R186, 0x10, RZ ;  /* 0x00000010bab57819 */ /* 0x000fe200000006ff */
[----:B------:R-:W-:Y:S01]  /*19b0*/  FMUL.FTZ R198, R182, UR32 ;  /* 0x00000020b6c67c20 */ /* 0x000fe20008410000 */
[----:B------:R-:W-:Y:S01]  /*19c0*/  FADD.FTZ R180, -R227, R180 ;  /* 0x000000b4e3b47221 */ /* 0x000fe20000010100 */
[----:B------:R-:W-:Y:S02]  /*19d0*/  SHF.L.U32 R185, R185, 0x10, RZ ;  /* 0x00000010b9b97819 */ /* 0x000fe400000006ff */
[----:B------:R-:W-:Y:S01]  /*19e0*/  FADD.FTZ R168, R168, R181 ;  /* 0x000000b5a8a87221 */ /* 0x000fe20000010000 */
[-C--:B------:R-:W-:Y:S01]  /*19f0*/  FFMA.FTZ R96, R198, R181.reuse, R96 ;  /* 0x000000b5c6607223 */ /* 0x080fe20000010060 */
[----:B------:R-:W-:Y:S01]  /*1a00*/  FMUL.FTZ R213, R213, R181 ;  /* 0x000000b5d5d57220 */ /* 0x000fe20000410000 */
[----:B------:R-:W-:Y:S01]  /*1a10*/  FMUL.FTZ R194, R180, UR32 ;  /* 0x00000020b4c27c20 */ /* 0x000fe20008410000 */
[----:B------:R-:W-:Y:S01]  /*1a20*/  FADD.FTZ R181, R236, R223 ;  /* 0x000000dfecb57221 */ /* 0x000fe20000010000 */
[----:B------:R-:W-:Y:S01]  /*1a30*/  FFMA.FTZ R180, R16, R223, R235 ;  /* 0x000000df10b47223 */ /* 0x000fe200000100eb */
[----:B------:R-:W-:-:S02]  /*1a40*/  FMUL.FTZ R217, R217, R185 ;  /* 0x000000b9d9d97220 */ /* 0x000fc40000410000 */
[----:B------:R-:W-:Y:S01]  /*1a50*/  FADD.FTZ R182, R181, R238 ;  /* 0x000000eeb5b67221 */ /* 0x000fe20000010000 */
[----:B------:R-:W-:-:S03]  /*1a60*/  FFMA.FTZ R181, R7, R238, R180 ;  /* 0x000000ee07b57223 */ /* 0x000fc600000100b4 */
[----:B------:R-:W-:Y:S01]  /*1a70*/  FADD.FTZ R182, R182, R217 ;  /* 0x000000d9b6b67221 */ /* 0x000fe20000010000 */
[----:B------:R-:W-:Y:S01]  /*1a80*/  FFMA.FTZ R181, R194, R217, R181 ;  /* 0x000000d9c2b57223 */ /* 0x000fe200000100b5 */
[----:B------:R-:W-:Y:S02]  /*1a90*/  SHF.L.U32 R184, R183, 0x10, RZ ;  /* 0x00000010b7b87819 */ /* 0x000fe400000006ff */
        /* <DEDUP_REMOVED lines=11> */
[C---:B------:R-:W-:Y:S01]  /*1b50*/  FFMA.FTZ R180, R205.reuse, R206, R180 ;  /* 0x000000cecdb47223 */ /* 0x040fe200000100b4 */
[----:B------:R-:W-:Y:S01]  /*1b60*/  FADD.FTZ R162, R162, R185 ;  /* 0x000000b9a2a27221 */ /* 0x000fe20000010000 */
[----:B------:R-:W-:Y:S01]  /*1b70*/  FFMA.FTZ R94, R194, R185, R94 ;  /* 0x000000b9c25e7223 */ /* 0x000fe2000001005e */
[----:B------:R-:W-:Y:S01]  /*1b80*/  FADD.FTZ R170, R170, R187 ;  /* 0x000000bbaaaa7221 */ /* 0x000fe20000010000 */
[----:B------:R-:W-:Y:S01]  /*1b90*/  FFMA.FTZ R98, R205, R187, R98 ;  /* 0x000000bbcd627223 */ /* 0x000fe20000010062 */
[----:B------:R-:W-:Y:S01]  /*1ba0*/  FADD.FTZ R236, R236, R225 ;  /* 0x000000e1ecec7221 */ /* 0x000fe20000010000 */
[----:B------:R-:W-:-:S07]  /*1bb0*/  FFMA.FTZ R235, R13, R225, R180 ;  /* 0x000000e10deb7223 */ /* 0x000fce00000100b4 */
.L_x_987:
[----:B------:R-:W-:Y:S05]  /*1bc0*/  BSYNC.RECONVERGENT B1 ;  /* 0x0000000000017941 */ /* 0x000fea0003800200 */
.L_x_986:
        /* <DEDUP_REMOVED lines=14> */
[----:B------:R-:W-:-:S04]  /*1cb0*/  PRMT R233, R44, 0x7632, R233 ;  /* 0x000076322ce97816 */ /* 0x000fc800000000e9 */
[----:B------:R-:W-:Y:S02]  /*1cc0*/  SHF.L.U32 R233, R233, 0x10, RZ ;  /* 0x00000010e9e97819 */ /* 0x000fe400000006ff */
[----:B------:R-:W-:Y:S01]  /*1cd0*/  PRMT R231, R45, 0x7632, R231 ;  /* 0x000076322de77816 */ /* 0x000fe200000000e7 */
[----:B0-----:R-:W-:-:S05]  /*1ce0*/  @P0 IMAD.WIDE.U32 R2, R226, 0x10, R2 ;  /* 0x00000010e2020825 */ /* 0x001fca00078e0002 */
[----:B------:R0:W5:Y:S01]  /*1cf0*/  @P0 LDG.E.128 R172, desc[UR20][R2.64] ;  /* 0x0000001402ac0981 */ /* 0x000162000c1e1d00 */
[----:B------:R-:W-:Y:S02]  /*1d00*/  SHF.L.U32 R231, R231, 0x10, RZ ;  /* 0x00000010e7e77819 */ /* 0x000fe400000006ff */
[----:B------:R-:W-:-:S04]  /*1d10*/  PRMT R230, R46, 0x7632, R230 ;  /* 0x000076322ee67816 */ /* 0x000fc800000000e6 */
[----:B------:R-:W-:Y:S02]  /*1d20*/  SHF.L.U32 R230, R230, 0x10, RZ ;  /* 0x00000010e6e67819 */ /* 0x000fe400000006ff */
[----:B------:R-:W-:-:S04]  /*1d30*/  PRMT R224, R47, 0x7632, R224 ;  /* 0x000076322fe07816 */ /* 0x000fc800000000e0 */
[----:B------:R-:W-:Y:S02]  /*1d40*/  SHF.L.U32 R224, R224, 0x10, RZ ;  /* 0x00000010e0e07819 */ /* 0x000fe400000006ff */
[----:B------:R-:W-:Y:S02]  /*1d50*/  SHF.L.U32 R222, R44, 0x10, RZ ;  /* 0x000000102cde7819 */ /* 0x000fe400000006ff */
[----:B------:R-:W-:Y:S02]  /*1d60*/  SHF.L.U32 R200, R46, 0x10, RZ ;  /* 0x000000102ec87819 */ /* 0x000fe400000006ff */
[----:B------:R-:W-:Y:S02]  /*1d70*/  SHF.L.U32 R216, R45, 0x10, RZ ;  /* 0x000000102dd87819 */ /* 0x000fe400000006ff */
[----:B------:R-:W-:Y:S02]  /*1d80*/  SHF.L.U32 R208, R47, 0x10, RZ ;  /* 0x000000102fd07819 */ /* 0x000fe400000006ff */
[----:B------:R-:W-:-:S02]  /*1d90*/  IADD3 R232, PT, PT, R232, 0x100, RZ ;  /* 0x00000100e8e87810 */ /* 0x000fc40007ffe0ff */
[----:B------:R-:W-:Y:S02]  /*1da0*/  IADD3 R228, PT, PT, R228, 0x100, RZ ;  /* 0x00000100e4e47810 */ /* 0x000fe40007ffe0ff */
[----:B------:R-:W-:Y:S02]  /*1db0*/  IADD3 R226, PT, PT, R226, 0x100, RZ ;  /* 0x00000100e2e27810 */ /* 0x000fe40007ffe0ff */
[----:B---3--:R-:W-:-:S04]  /*1dc0*/  PRMT R4, R180, 0x7632, R4 ;  /* 0x00007632b4047816 */ /* 0x008fc80000000004 */
[----:B------:R-:W-:Y:S02]  /*1dd0*/  SHF.L.U32 R12, R4, 0x10, RZ ;  /* 0x00000010040c7819 */ /* 0x000fe400000006ff */
[----:B----4-:R-:W-:-:S03]  /*1de0*/  PRMT R4, R184, 0x7632, R4 ;  /* 0x00007632b8047816 */ /* 0x010fc60000000004 */
[----:B------:R-:W-:Y:S01]  /*1df0*/  FADD.FTZ R17, -R227, R12 ;  /* 0x0000000ce3117221 */ /* 0x000fe20000010100 */
[----:B0-----:R-:W-:Y:S02]  /*1e00*/  PRMT R2, R181, 0x7632, R2 ;  /* 0x00007632b5027816 */ /* 0x001fe40000000002 */
[----:B------:R-:W-:Y:S01]  /*1e10*/  SHF.L.U32 R12, R4, 0x10, RZ ;  /* 0x00000010040c7819 */ /* 0x000fe200000006ff */
[----:B------:R-:W-:-:S04]  /*1e20*/  FMUL.FTZ R4, R17, UR32 ;  /* 0x0000002011047c20 */ /* 0x000fc80008410000 */
[-C--:B------:R-:W-:Y:S01]  /*1e30*/  FMUL.FTZ R233, R233, R12.reuse ;  /* 0x0000000ce9e97220 */ /* 0x080fe20000410000 */
[----:B------:R-:W-:Y:S01]  /*1e40*/  FADD.FTZ R101, R101, R12 ;  /* 0x0000000c65657221 */ /* 0x000fe20000010000 */
[----:B------:R-:W-:Y:S01]  /*1e50*/  FFMA.FTZ R69, R4, R12, R69 ;  /* 0x0000000c04457223 */ /* 0x000fe20000010045 */
        /* <DEDUP_REMOVED lines=17> */
[----:B------:R-:W-:Y:S02]  /*1f70*/  PRMT R12, R183, 0x7632, R12 ;  /* 0x00007632b70c7816 */ /* 0x000fe4000000000c */
[----:B------:R-:W-:-:S03]  /*1f80*/  PRMT R17, R187, 0x7632, R17 ;  /* 0x00007632bb117816 */ /* 0x000fc60000000011 */
[----:B------:R-:W-:Y:S01]  /*1f90*/  IMAD.U32 R12, R12, 0x10000, RZ ;  /* 0x000100000c0c7824 */ /* 0x000fe200078e00ff */
[----:B------:R-:W-:-:S03]  /*1fa0*/  SHF.L.U32 R17, R17, 0x10, RZ ;  /* 0x0000001011117819 */ /* 0x000fc600000006ff */
[----:B------:R-:W-:Y:S01]  /*1fb0*/  FADD.FTZ R12, -R227, R12 ;  /* 0x0000000ce30c7221 */ /* 0x000fe20000010100 */
[----:B------:R-:W-:-:S03]  /*1fc0*/  SHF.L.U32 R180, R180, 0x10, RZ ;  /* 0x00000010b4b47819 */ /* 0x000fc600000006ff */
[----:B------:R-:W-:Y:S01]  /*1fd0*/  FMUL.FTZ R12, R12, UR32 ;  /* 0x000000200c0c7c20 */ /* 0x000fe20008410000 */
[-C--:B------:R-:W-:Y:S01]  /*1fe0*/  FMUL.FTZ R224, R224, R17.reuse ;  /* 0x00000011e0e07220 */ /* 0x080fe20000410000 */
[----:B------:R-:W-:Y:S02]  /*1ff0*/  FADD.FTZ R107, R107, R17 ;  /* 0x000000116b6b7221 */ /* 0x000fe40000010000 */
[----:B------:R-:W-:Y:S01]  /*2000*/  FFMA.FTZ R75, R12, R17, R75 ;  /* 0x000000110c4b7223 */ /* 0x000fe2000001004b */
[----:B------:R-:W-:Y:S01]  /*2010*/  FADD.FTZ R17, -R227, R180 ;  /* 0x000000b4e3117221 */ /* 0x000fe20000010100 */
[----:B------:R-:W-:Y:S02]  /*2020*/  SHF.L.U32 R180, R181, 0x10, RZ ;  /* 0x00000010b5b47819 */ /* 0x000fe400000006ff */
[----:B------:R-:W-:Y:S02]  /*2030*/  SHF.L.U32 R182, R182, 0x10, RZ ;  /* 0x00000010b6b67819 */ /* 0x000fe400000006ff */
[----:B------:R-:W-:Y:S01]  /*2040*/  SHF.L.U32 R181, R184, 0x10, RZ ;  /* 0x00000010b8b57819 */ /* 0x000fe200000006ff */
[----:B------:R-:W-:-:S02]  /*2050*/  FMUL.FTZ R17, R17, UR32 ;  /* 0x0000002011117c20 */ /* 0x000fc40008410000 */
[----:B------:R-:W-:Y:S02]  /*2060*/  FADD.FTZ R182, -R227, R182 ;  /* 0x000000b6e3b67221 */ /* 0x000fe40000010100 */
[-C--:B------:R-:W-:Y:S01]  /*2070*/  FMUL.FTZ R222, R222, R181.reuse ;  /* 0x000000b5dede7220 */ /* 0x080fe20000410000 */
[----:B------:R-:W-:Y:S01]  /*2080*/  FADD.FTZ R100, R100, R181 ;  /* 0x000000b564647221 */ /* 0x000fe20000010000 */
[----:B------:R-:W-:Y:S01]  /*2090*/  FFMA.FTZ R68, R17, R181, R68 ;  /* 0x000000b511447223 */ /* 0x000fe20000010044 */
[----:B------:R-:W-:Y:S01]  /*20a0*/  SHF.L.U32 R181, R186, 0x10, RZ ;  /* 0x00000010bab57819 */ /* 0x000fe200000006ff */
[----:B------:R-:W-:Y:S01]  /*20b0*/  FADD.FTZ R180, -R227, R180 ;  /* 0x000000b4e3b47221 */ /* 0x000fe20000010100 */
[----:B------:R-:W-:Y:S01]  /*20c0*/  SHF.L.U32 R185, R185, 0x10, RZ ;  /* 0x00000010b9b97819 */ /* 0x000fe200000006ff */
[----:B------:R-:W-:Y:S01]  /*20d0*/  FMUL.FTZ R199, R182, UR32 ;  /* 0x00000020b6c77c20 */ /* 0x000fe20008410000 */
[----:B------:R-:W-:Y:S01]  /*20e0*/  FADD.FTZ R236, R236, R222 ;  /* 0x000000deecec7221 */ /* 0x000fe20000010000 */
[----:B------:R-:W-:Y:S01]  /*20f0*/  FFMA.FTZ R235, R17, R222, R235 ;  /* 0x000000de11eb7223 */ /* 0x000fe200000100eb */
[----:B------:R-:W-:Y:S01]  /*2100*/  FMUL.FTZ R195, R180, UR32 ;  /* 0x00000020b4c37c20 */ /* 0x000fe20008410000 */
[----:B------:R-:W-:Y:S01]  /*2110*/  FADD.FTZ R104, R104, R181 ;  /* 0x000000b568687221 */ /* 0x000fe20000010000 */
[-C--:B------:R-:W-:Y:S01]  /*2120*/  FFMA.FTZ R72, R199, R181.reuse, R72 ;  /* 0x000000b5c7487223 */ /* 0x080fe20000010048 */
[----:B------:R-:W-:Y:S01]  /*2130*/  FMUL.FTZ R200, R200, R181 ;  /* 0x000000b5c8c87220 */ /* 0x000fe20000410000 */
[----:B------:R-:W-:-:S02]  /*2140*/  IMAD.U32 R182, R183, 0x10000, RZ ;  /* 0x00010000b7b67824 */ /* 0x000fc400078e00ff */
[----:B------:R-:W-:Y:S01]  /*2150*/  FMUL.FTZ R216, R216, R185 ;  /* 0x000000b9d8d87220 */ /* 0x000fe20000410000 */
[----:B------:R-:W-:Y:S01]  /*2160*/  FADD.FTZ R181, R236, R233 ;  /* 0x000000e9ecb57221 */ /* 0x000fe20000010000 */
[----:B------:R-:W-:Y:S01]  /*2170*/  FFMA.FTZ R180, R4, R233, R235 ;  /* 0x000000e904b47223 */ /* 0x000fe200000100eb */
[----:B------:R-:W-:Y:S02]  /*2180*/  FADD.FTZ R207, -R227, R182 ;  /* 0x000000b6e3cf7221 */ /* 0x000fe40000010100 */
[----:B------:R-:W-:Y:S01]  /*2190*/  FADD.FTZ R182, R181, R216 ;  /* 0x000000d8b5b67221 */ /* 0x000fe20000010000 */
[----:B------:R-:W-:-:S03]  /*21a0*/  FFMA.FTZ R180, R195, R216, R180 ;  /* 0x000000d8c3b47223 */ /* 0x000fc600000100b4 */
[----:B------:R-:W-:Y:S01]  /*21b0*/  FADD.FTZ R181, R182, R231 ;  /* 0x000000e7b6b57221 */ /* 0x000fe20000010000 */
[----:B------:R-:W-:Y:S01]  /*21c0*/  FFMA.FTZ R180, R3, R231, R180 ;  /* 0x000000e703b47223 */ /* 0x000fe200000100b4 */
[----:B------:R-:W-:Y:S02]  /*21d0*/  SHF.L.U32 R187, R187, 0x10, RZ ;  /* 0x00000010bbbb7819 */ /* 0x000fe400000006ff */
[----:B------:R-:W-:Y:S01]  /*21e0*/  FADD.FTZ R181, R181, R200 ;  /* 0x000000c8b5b57221 */ /* 0x000fe20000010000 */
[----:B------:R-:W-:Y:S01]  /*21f0*/  FFMA.FTZ R183, R199, R200, R180 ;  /* 0x000000c8c7b77223 */ /* 0x000fe200000100b4 */
        /* <DEDUP_REMOVED lines=12> */
.L_x_989:
[----:B------:R-:W-:Y:S05]  /*22c0*/  BSYNC.RECONVERGENT B1 ;  /* 0x0000000000017941 */ /* 0x000fea0003800200 */
.L_x_988:
        /* <DEDUP_REMOVED lines=15> */
[----:B------:R-:W-:Y:S01]  /*23c0*/  PRMT R220, R53, 0x7632, R220 ;  /* 0x0000763235dc7816 */ /* 0x000fe200000000dc */
[----:B0-----:R-:W-:-:S05]  /*23d0*/  @P0 IMAD.WIDE.U32 R18, R226, 0x10, R18 ;  /* 0x00000010e2120825 */ /* 0x001fca00078e0012 */
[----:B------:R0:W5:Y:S01]  /*23e0*/  @P0 LDG.E.128 R176, desc[UR20][R18.64] ;  /* 0x0000001412b00981 */ /* 0x000162000c1e1d00 */
[----:B------:R-:W-:Y:S02]  /*23f0*/  SHF.L.U32 R221, R221, 0x10, RZ ;  /* 0x00000010dddd7819 */ /* 0x000fe400000006ff */
[----:B------:R-:W-:Y:S02]  /*2400*/  SHF.L.U32 R220, R220, 0x10, RZ ;  /* 0x00000010dcdc7819 */ /* 0x000fe400000006ff */
[----:B------:R-:W-:-:S04]  /*2410*/  PRMT R219, R54, 0x7632, R219 ;  /* 0x0000763236db7816 */ /* 0x000fc800000000db */
[----:B------:R-:W-:Y:S02]  /*2420*/  SHF.L.U32 R219, R219, 0x10, RZ ;  /* 0x00000010dbdb7819 */ /* 0x000fe400000006ff */
[----:B------:R-:W-:-:S04]  /*2430*/  PRMT R244, R55, 0x7632, R244 ;  /* 0x0000763237f47816 */ /* 0x000fc800000000f4 */
[----:B------:R-:W-:Y:S02]  /*2440*/  SHF.L.U32 R244, R244, 0x10, RZ ;  /* 0x00000010f4f47819 */ /* 0x000fe400000006ff */
[C---:B---3--:R-:W-:Y:S02]  /*2450*/  PRMT R20, R184.reuse, 0x7632, R20 ;  /* 0x00007632b8147816 */ /* 0x048fe40000000014 */
[----:B------:R-:W-:Y:S02]  /*2460*/  SHF.L.U32 R196, R184, 0x10, RZ ;  /* 0x00000010b8c47819 */ /* 0x000fe400000006ff */
[C---:B------:R-:W-:Y:S02]  /*2470*/  PRMT R184, R185.reuse, 0x7632, R184 ;  /* 0x00007632b9b87816 */ /* 0x040fe400000000b8 */
[----:B------:R-:W-:Y:S02]  /*2480*/  SHF.L.U32 R202, R185, 0x10, RZ ;  /* 0x00000010b9ca7819 */ /* 0x000fe400000006ff */
[----:B------:R-:W-:-:S02]  /*2490*/  PRMT R185, R186, 0x7632, R185 ;  /* 0x00007632bab97816 */ /* 0x000fc400000000b9 */
[----:B------:R-:W-:Y:S02]  /*24a0*/  SHF.L.U32 R186, R186, 0x10, RZ ;  /* 0x00000010baba7819 */ /* 0x000fe400000006ff */
[----:B0-----:R-:W-:Y:S02]  /*24b0*/  SHF.L.U32 R18, R184, 0x10, RZ ;  /* 0x00000010b8127819 */ /* 0x001fe400000006ff */
[----:B------:R-:W-:Y:S01]  /*24c0*/  SHF.L.U32 R20, R20, 0x10, RZ ;  /* 0x0000001014147819 */ /* 0x000fe200000006ff */
[----:B------:R-:W-:Y:S01]  /*24d0*/  FADD.FTZ R209, -R227, R186 ;  /* 0x000000bae3d17221 */ /* 0x000fe20000010100 */
[----:B------:R-:W-:Y:S02]  /*24e0*/  IMAD.U32 R186, R185, 0x10000, RZ ;  /* 0x00010000b9ba7824 */ /* 0x000fe400078e00ff */
[C-C-:B------:R-:W-:Y:S01]  /*24f0*/  FADD.FTZ R19, -R227.reuse, R18.reuse ;  /* 0x00000012e3137221 */ /* 0x140fe20000010100 */
[----:B----4-:R-:W-:Y:S01]  /*2500*/  PRMT R18, R180, 0x7632, R18 ;  /* 0x00007632b4127816 */ /* 0x010fe20000000012 */
[C---:B------:R-:W-:Y:S01]  /*2510*/  FADD.FTZ R184, -R227.reuse, R20 ;  /* 0x00000014e3b87221 */ /* 0x040fe20000010100 */
[C---:B------:R-:W-:Y:S01]  /*2520*/  FADD.FTZ R196, -R227.reuse, R196 ;  /* 0x000000c4e3c47221 */ /* 0x040fe20000010100 */
[----:B------:R-:W-:Y:S01]  /*2530*/  FADD.FTZ R20, -R227, R186 ;  /* 0x000000bae3147221 */ /* 0x000fe20000010100 */
[----:B------:R-:W-:Y:S01]  /*2540*/  SHF.L.U32 R186, R18, 0x10, RZ ;  /* 0x0000001012ba7819 */ /* 0x000fe200000006ff */
[----:B------:R-:W-:Y:S01]  /*2550*/  FMUL.FTZ R18, R184, UR32 ;  /* 0x00000020b8127c20 */ /* 0x000fe20008410000 */
[----:B------:R-:W-:Y:S01]  /*2560*/  SHF.L.U32 R185, R180, 0x10, RZ ;  /* 0x00000010b4b97819 */ /* 0x000fe200000006ff */
[----:B------:R-:W-:Y:S01]  /*2570*/  FMUL.FTZ R196, R196, UR32 ;  /* 0x00000020c4c47c20 */ /* 0x000fe20008410000 */
[----:B------:R-:W-:Y:S01]  /*2580*/  PRMT R184, R181, 0x7632, R184 ;  /* 0x00007632b5b87816 */ /* 0x000fe200000000b8 */
[----:B------:R-:W-:Y:S01]  /*2590*/  FADD.FTZ R201, -R227, R202 ;  /* 0x000000cae3c97221 */ /* 0x000fe20000010100 */
[----:B------:R-:W-:Y:S01]  /*25a0*/  PRMT R210, R187, 0x7632, R210 ;  /* 0x00007632bbd27816 */ /* 0x000fe200000000d2 */
[-C--:B------:R-:W-:Y:S01]  /*25b0*/  FMUL.FTZ R215, R215, R185.reuse ;  /* 0x000000b9d7d77220 */ /* 0x080fe20000410000 */
[----:B------:R-:W-:Y:S01]  /*25c0*/  SHF.L.U32 R184, R184, 0x10, RZ ;  /* 0x00000010b8b87819 */ /* 0x000fe200000006ff */
[----:B------:R-:W-:Y:S01]  /*25d0*/  FMUL.FTZ R19, R19, UR32 ;  /* 0x0000002013137c20 */ /* 0x000fe20008410000 */
[----:B------:R-:W-:Y:S01]  /*25e0*/  FADD.FTZ R108, R108, R185 ;  /* 0x000000b96c6c7221 */ /* 0x000fe20000010000 */
[----:B------:R-:W-:Y:S01]  /*25f0*/  FFMA.FTZ R76, R196, R185, R76 ;  /* 0x000000b9c44c7223 */ /* 0x000fe2000001004c */
[----:B------:R-:W-:Y:S01]  /*2600*/  SHF.L.U32 R202, R53, 0x10, RZ ;  /* 0x0000001035ca7819 */ /* 0x000fe200000006ff */
[----:B------:R-:W-:-:S02]  /*2610*/  IMAD.U32 R185, R181, 0x10000, RZ ;  /* 0x00010000b5b97824 */ /* 0x000fc400078e00ff */
[----:B------:R-:W-:Y:S01]  /*2620*/  FMUL.FTZ R201, R201, UR32 ;  /* 0x00000020c9c97c20 */ /* 0x000fe20008410000 */
[----:B------:R-:W-:Y:S01]  /*2630*/  FMUL.FTZ R221, R221, R186 ;  /* 0x000000badddd7220 */ /* 0x000fe20000410000 */
[----:B------:R-:W-:Y:S01]  /*2640*/  FADD.FTZ R236, R236, R215 ;  /* 0x000000d7ecec7221 */ /* 0x000fe20000010000 */
[----:B------:R-:W-:Y:S01]  /*2650*/  FFMA.FTZ R235, R196, R215, R235 ;  /* 0x000000d7c4eb7223 */ /* 0x000fe200000100eb */
[----:B------:R-:W-:Y:S01]  /*2660*/  SHF.L.U32 R210, R210, 0x10, RZ ;  /* 0x00000010d2d27819 */ /* 0x000fe200000006ff */
[-C--:B------:R-:W-:Y:S01]  /*2670*/  FMUL.FTZ R220, R220, R184.reuse ;  /* 0x000000b8dcdc7220 */ /* 0x080fe20000410000 */
[--C-:B------:R-:W-:Y:S01]  /*2680*/  FADD.FTZ R111, R111, R184.reuse ;  /* 0x000000b86f6f7221 */ /* 0x100fe20000010000 */
[----:B------:R-:W-:Y:S01]  /*2690*/  FFMA.FTZ R79, R19, R184, R79 ;  /* 0x000000b8134f7223 */ /* 0x000fe2000001004f */
[----:B------:R-:W-:Y:S01]  /*26a0*/  PRMT R184, R182, 0x7632, R184 ;  /* 0x00007632b6b87816 */ /* 0x000fe200000000b8 */
[----:B------:R-:W-:Y:S01]  /*26b0*/  FADD.FTZ R110, R110, R185 ;  /* 0x000000b96e6e7221 */ /* 0x000fe20000010000 */
[-C--:B------:R-:W-:Y:S01]  /*26c0*/  FFMA.FTZ R78, R201, R185.reuse, R78 ;  /* 0x000000b9c94e7223 */ /* 0x080fe2000001004e */
[----:B------:R-:W-:Y:S01]  /*26d0*/  FMUL.FTZ R202, R202, R185 ;  /* 0x000000b9caca7220 */ /* 0x000fe20000410000 */
[----:B------:R-:W-:Y:S01]  /*26e0*/  FADD.FTZ R185, R236, R221 ;  /* 0x000000ddecb97221 */ /* 0x000fe20000010000 */
[----:B------:R-:W-:Y:S01]  /*26f0*/  FFMA.FTZ R180, R18, R221, R235 ;  /* 0x000000dd12b47223 */ /* 0x000fe200000100eb */
[----:B------:R-:W-:Y:S01]  /*2700*/  SHF.L.U32 R212, R187, 0x10, RZ ;  /* 0x00000010bbd47819 */ /* 0x000fe200000006ff */
[----:B------:R-:W-:Y:S01]  /*2710*/  FADD.FTZ R243, -R227, R210 ;  /* 0x000000d2e3f37221 */ /* 0x000fe20000010100 */
[----:B------:R-:W-:Y:S01]  /*2720*/  SHF.L.U32 R184, R184, 0x10, RZ ;  /* 0x00000010b8b87819 */ /* 0x000fe200000006ff */
[----:B------:R-:W-:Y:S01]  /*2730*/  FMUL.FTZ R20, R20, UR32 ;  /* 0x0000002014147c20 */ /* 0x000fe20008410000 */
[----:B------:R-:W-:Y:S01]  /*2740*/  SHF.L.U32 R181, R182, 0x10, RZ ;  /* 0x00000010b6b57819 */ /* 0x000fe200000006ff */
[----:B------:R-:W-:Y:S01]  /*2750*/  FADD.FTZ R185, R185, R202 ;  /* 0x000000cab9b97221 */ /* 0x000fe20000010000 */
[----:B------:R-:W-:Y:S01]  /*2760*/  SHF.L.U32 R210, R54, 0x10, RZ ;  /* 0x0000001036d27819 */ /* 0x000fe200000006ff */
[----:B------:R-:W-:Y:S01]  /*2770*/  FFMA.FTZ R180, R201, R202, R180 ;  /* 0x000000cac9b47223 */ /* 0x000fe200000100b4 */
[----:B------:R-:W-:Y:S01]  /*2780*/  FADD.FTZ R211, -R227, R212 ;  /* 0x000000d4e3d37221 */ /* 0x000fe20000010100 */
[----:B------:R-:W-:Y:S01]  /*2790*/  FMUL.FTZ R209, R209, UR32 ;  /* 0x00000020d1d17c20 */ /* 0x000fe20008410000 */
[-C--:B------:R-:W-:Y:S01]  /*27a0*/  FMUL.FTZ R219, R219, R184.reuse ;  /* 0x000000b8dbdb7220 */ /* 0x080fe20000410000 */
[----:B------:R-:W-:Y:S01]  /*27b0*/  FADD.FTZ R113, R113, R184 ;  /* 0x000000b871717221 */ /* 0x000fe20000010000 */
[----:B------:R-:W-:Y:S01]  /*27c0*/  FFMA.FTZ R81, R20, R184, R81 ;  /* 0x000000b814517223 */ /* 0x000fe20000010051 */
[-C--:B------:R-:W-:Y:S01]  /*27d0*/  FMUL.FTZ R210, R210, R181.reuse ;  /* 0x000000b5d2d27220 */ /* 0x080fe20000410000 */
[----:B------:R-:W-:Y:S01]  /*27e0*/  FADD.FTZ R185, R185, R220 ;  /* 0x000000dcb9b97221 */ /* 0x000fe20000010000 */
[----:B------:R-:W-:Y:S01]  /*27f0*/  FFMA.FTZ R180, R19, R220, R180 ;  /* 0x000000dc13b47223 */ /* 0x000fe200000100b4 */
[C---:B------:R-:W-:Y:S01]  /*2800*/  PRMT R184, R183.reuse, 0x7632, R184 ;  /* 0x00007632b7b87816 */ /* 0x040fe200000000b8 */
[----:B------:R-:W-:Y:S01]  /*2810*/  FADD.FTZ R112, R112, R181 ;  /* 0x000000b570707221 */ /* 0x000fe20000010000 */
[----:B------:R-:W-:Y:S01]  /*2820*/  SHF.L.U32 R183, R183, 0x10, RZ ;  /* 0x00000010b7b77819 */ /* 0x000fe200000006ff */
[----:B------:R-:W-:Y:S01]  /*2830*/  FFMA.FTZ R80, R209, R181, R80 ;  /* 0x000000b5d1507223 */ /* 0x000fe20000010050 */
[----:B------:R-:W-:Y:S01]  /*2840*/  SHF.L.U32 R212, R55, 0x10, RZ ;  /* 0x0000001037d47819 */ /* 0x000fe200000006ff */
[----:B------:R-:W-:Y:S01]  /*2850*/  FMUL.FTZ R211, R211, UR32 ;  /* 0x00000020d3d37c20 */ /* 0x000fe20008410000 */
        /* <DEDUP_REMOVED lines=19> */
.L_x_983:
[----:B------:R-:W0:Y:S01]  /*2990*/  S2R R181, SR_TID.X ;  /* 0x0000000000b57919 */ /* 0x000e220000002100 */
[----:B------:R-:W-:Y:S01]  /*29a0*/  UISETP.GE.AND UP3, UPT, UR10, 0x1, UPT ;  /* 0x000000010a00788c */ /* 0x000fe2000bf66270 */
[----:B------:R-:W-:Y:S01]  /*29b0*/  HFMA2 R182, -RZ, RZ, 0, 0 ;  /* 0x00000000ffb67431 */ /* 0x000fe200000001ff */
[----:B-1----:R-:W-:Y:S01]  /*29c0*/  UMOV UR9, UR4 ;  /* 0x0000000400097c82 */ /* 0x002fe20008000000 */
[----:B------:R-:W-:Y:S02]  /*29d0*/  UISETP.NE.U32.AND UP0, UPT, UR24, URZ, UPT ;  /* 0x000000ff1800728c */ /* 0x000fe4000bf05070 */
[----:B------:R-:W-:Y:S01]  /*29e0*/  UIMAD UR5, UR11, UR9, URZ ;  /* 0x000000090b0572a4 */ /* 0x000fe2000f8e02ff */
[----:B------:R-:W-:Y:S01]  /*29f0*/  PLOP3.LUT P0, PT, PT, PT, UP3, 0x80, 0x8 ;  /* 0x000000000008781c */ /* 0x000fe20003f0f038 */
[----:B------:R-:W-:Y:S02]  /*2a00*/  UISETP.NE.AND.EX UP0, UPT, UR25, URZ, UPT, UP0 ;  /* 0x000000ff1900728c */ /* 0x000fe4000bf05300 */
[----:B------:R-:W-:-:S02]  /*2a10*/  USHF.R.S32.HI UR6, URZ, 0x1f, UR5 ;  /* 0x0000001fff067899 */ /* 0x000fc40008011405 */
[----:B------:R-:W-:Y:S02]  /*2a20*/  @UP3 UIADD3 UR7, UPT, UPT, UR10, -0x1, URZ ;  /* 0xffffffff0a073890 */ /* 0x000fe4000fffe0ff */
[----:B------:R-:W-:Y:S02]  /*2a30*/  ULEA.HI UR6, UR6, UR5, URZ, 0x3 ;  /* 0x0000000506067291 */ /* 0x000fe4000f8f18ff */
[----:B------:R-:W-:-:S04]  /*2a40*/  @UP3 UIMAD UR7, UR7, UR9, URZ ;  /* 0x00000009070732a4 */ /* 0x000fc8000f8e02ff */
[----:B------:R-:W-:Y:S01]  /*2a50*/  @UP3 USHF.R.S32.HI UR5, URZ, 0x1f, UR7 ;  /* 0x0000001fff053899 */ /* 0x000fe20008011407 */
[----:B------:R-:W-:-:S03]  /*2a60*/  MOV R242, UR6 ;  /* 0x0000000600f27c02 */ /* 0x000fc60008000f00 */
[----:B------:R-:W-:-:S06]  /*2a70*/  @UP3 ULEA.HI UR5, UR5, UR7, URZ, 0x3 ;  /* 0x0000000705053291 */ /* 0x000fcc000f8f18ff */
[----:B------:R-:W-:Y:S02]  /*2a80*/  MOV R180, UR5 ;  /* 0x0000000500b47c02 */ /* 0x000fe40008000f00 */
[-C--:B0-----:R-:W-:Y:S02]  /*2a90*/  LEA.HI.SX32 R242, R242, R181.reuse, 0x1d ;  /* 0x000000b5f2f27211 */ /* 0x081fe400078feaff */
[----:B------:R-:W-:Y:S02]  /*2aa0*/  @P0 LEA.HI.SX32 R182, R180, R181, 0x1d ;  /* 0x000000b5b4b60211 */ /* 0x000fe400078feaff */
[----:B------:R-:W-:Y:S01]  /*2ab0*/  MOV R183, R242 ;  /* 0x000000f200b77202 */ /* 0x000fe20000000f00 */
[----:B------:R-:W-:Y:S06]  /*2ac0*/  BRA.U UP0, `(.L_x_991) ;  /* 0x00000001005c7547 */ /* 0x000fec000b800000 */
[C---:B------:R-:W-:Y:S02]  /*2ad0*/  ISETP.GE.U32.AND P1, PT, R11.reuse, 0x100, PT ;  /* 0x000001000b00780c */ /* 0x040fe40003f26070 */
[C---:B------:R-:W-:Y:S02]  /*2ae0*/  ISETP.GE.U32.AND P2, PT, R11.reuse, 0x200, PT ;  /* 0x000002000b00780c */ /* 0x040fe40003f46070 */
[----:B------:R-:W-:-:S09]  /*2af0*/  ISETP.GE.U32.AND P3, PT, R11, 0x300, PT ;  /* 0x000003000b00780c */ /* 0x000fd20003f66070 */
[----:B------:R-:W0:Y:S08]  /*2b00*/  @P1 LDC.64 R180, c[0x0][0x3b0] ;  /* 0x0000ec00ffb41b82 */ /* 0x000e300000000a00 */
[----:B------:R-:W1:Y:S01]  /*2b10*/  @P2 LDC.64 R184, c[0x0][0x3b0] ;  /* 0x0000ec00ffb82b82 */ /* 0x000e620000000a00 */
[----:B0-----:R-:W-:-:S05]  /*2b20*/  @P1 IMAD.WIDE.U32 R180, R182, 0x8, R180 ;  /* 0x00000008b6b41825 */ /* 0x001fca00078e00b4 */
[----:B------:R0:W5:Y:S01]  /*2b30*/  @P1 LDG.E.64 R188, desc[UR20][R180.64] ;  /* 0x00000014b4bc1981 */ /* 0x000162000c1e1b00 */
[----:B------:R-:W-:-:S05]  /*2b40*/  @P1 IADD3 R182, PT, PT, R182, 0x100, RZ ;  /* 0x00000100b6b61810 */ /* 0x000fca0007ffe0ff */
[C---:B-1----:R-:W-:Y:S01]  /*2b50*/  @P2 IMAD.WIDE.U32 R184, R182.reuse, 0x8, R184 ;  /* 0x00000008b6b82825 */ /* 0x042fe200078e00b8 */
[----:B0-----:R-:W0:Y:S01]  /*2b60*/  @P3 LDC.64 R180, c[0x0][0x3b0] ;  /* 0x0000ec00ffb43b82 */ /* 0x001e220000000a00 */
[----:B------:R-:W-:-:S03]  /*2b70*/  @P2 IADD3 R182, PT, PT, R182, 0x100, RZ ;  /* 0x00000100b6b62810 */ /* 0x000fc60007ffe0ff */
[----:B------:R1:W5:Y:S02]  /*2b80*/  @P2 LDG.E.64 R190, desc[UR20][R184.64] ;  /* 0x00000014b8be2981 */ /* 0x000364000c1e1b00 */
[----:B0-----:R-:W-:-:S05]  /*2b90*/  @P3 IMAD.WIDE.U32 R180, R182, 0x8, R180 ;  /* 0x00000008b6b43825 */ /* 0x001fca00078e00b4 */
[----:B------:R1:W5:Y:S01]  /*2ba0*/  @P3 LDG.E.64 R192, desc[UR20][R180.64] ;  /* 0x00000014b4c03981 */ /* 0x000362000c1e1b00 */
[----:B------:R-:W-:Y:S01]  /*2bb0*/  ISETP.GE.U32.AND P4, PT, R11, 0x400, PT ;  /* 0x000004000b00780c */ /* 0x000fe20003f86070 */
[----:B------:R-:W-:Y:S01]  /*2bc0*/  @P3 VIADD R182, R182, 0x100 ;  /* 0x00000100b6b63836 */ /* 0x000fe20000000000 */
[----:B------:R-:W-:Y:S02]  /*2bd0*/  MOV R236, RZ ;  /* 0x000000ff00ec7202 */ /* 0x000fe40000000f00 */
[----:B------:R-:W-:-:S09]  /*2be0*/  MOV R235, RZ ;  /* 0x000000ff00eb7202 */ /* 0x000fd20000000f00 */
[----:B-1----:R-:W-:Y:S05]  /*2bf0*/  @!P4 BRA `(.L_x_990) ;  /* 0x0000000000a0c947 */ /* 0x002fea0003800000 */
[----:B------:R-:W0:Y:S02]  /*2c00*/  LDC.64 R22, c[0x0][0x3b0] ;  /* 0x0000ec00ff167b82 */ /* 0x000e240000000a00 */
[----:B0-----:R-:W-:-:S06]  /*2c10*/  IMAD.WIDE.U32 R22, R182, 0x8, R22 ;  /* 0x00000008b6167825 */ /* 0x001fcc00078e0016 */
[----:B------:R-:W5:Y:S01]  /*2c20*/  LDG.E.64 R22, desc[UR20][R22.64] ;  /* 0x0000001416167981 */ /* 0x000f62000c1e1b00 */
[----:B------:R-:W-:Y:S05]  /*2c30*/  BRA `(.L_x_990) ;  /* 0x0000000000907947 */ /* 0x000fea0003800000 */
.L_x_991:
[C---:B------:R-:W-:Y:S02]  /*2c40*/  ISETP.GE.U32.AND P1, PT, R11.reuse, 0x100, PT ;  /* 0x000001000b00780c */ /* 0x040fe40003f26070 */
[C---:B------:R-:W-:Y:S02]  /*2c50*/  ISETP.GE.U32.AND P2, PT, R11.reuse, 0x200, PT ;  /* 0x000002000b00780c */ /* 0x040fe40003f46070 */
[----:B------:R-:W-:-:S09]  /*2c60*/  ISETP.GE.U32.AND P3, PT, R11, 0x300, PT ;  /* 0x000003000b00780c */ /* 0x000fd20003f66070 */
[----:B------:R-:W0:Y:S01]  /*2c70*/  @P1 LDC.64 R180, c[0x0][0x438] ;  /* 0x00010e00ffb41b82 */ /* 0x000e220000000a00 */
[----:B------:R-:W-:-:S07]  /*2c80*/  ISETP.GE.U32.AND P4, PT, R11, 0x400, PT ;  /* 0x000004000b00780c */ /* 0x000fce0003f86070 */
[----:B------:R-:W1:Y:S08]  /*2c90*/  @P2 LDC.64 R186, c[0x0][0x438] ;  /* 0x00010e00ffba2b82 */ /* 0x000e700000000a00 */
[----:B------:R-:W2:Y:S01]  /*2ca0*/  @P3 LDC.64 R184, c[0x0][0x438] ;  /* 0x00010e00ffb83b82 */ /* 0x000ea20000000a00 */
[----:B0-----:R-:W-:-:S05]  /*2cb0*/  @P1 IMAD.WIDE.U32 R180, R183, 0x10, R180 ;  /* 0x00000010b7b41825 */ /* 0x001fca00078e00b4 */
[----:B------:R0:W5:Y:S01]  /*2cc0*/  @P1 LDG.E.128 R148, desc[UR20][R180.64] ;  /* 0x00000014b4941981 */ /* 0x000162000c1e1d00 */
[----:B------:R-:W-:-:S05]  /*2cd0*/  @P1 IADD3 R183, PT, PT, R183, 0x100, RZ ;  /* 0x00000100b7b71810 */ /* 0x000fca0007ffe0ff */
[C---:B-1----:R-:W-:Y:S01]  /*2ce0*/  @P2 IMAD.WIDE.U32 R226, R183.reuse, 0x10, R186 ;  /* 0x00000010b7e22825 */ /* 0x042fe200078e00ba */
[----:B------:R-:W-:Y:S01]  /*2cf0*/  @P2 IADD3 R183, PT, PT, R183, 0x100, RZ ;  /* 0x00000100b7b72810 */ /* 0x000fe20007ffe0ff */
[----:B0-----:R-:W0:Y:S03]  /*2d00*/  @P4 LDC.64 R180, c[0x0][0x438] ;  /* 0x00010e00ffb44b82 */ /* 0x001e260000000a00 */
[----:B------:R-:W5:Y:S01]  /*2d10*/  @P2 LDG.E.128 R24, desc[UR20][R226.64] ;  /* 0x00000014e2182981 */ /* 0x000f62000c1e1d00 */
[C---:B--2---:R-:W-:Y:S01]  /*2d20*/  @P3 IMAD.WIDE.U32 R186, R183.reuse, 0x10, R184 ;  /* 0x00000010b7ba3825 */ /* 0x044fe200078e00b8 */
[----:B------:R-:W-:-:S04]  /*2d30*/  @P3 IADD3 R183, PT, PT, R183, 0x100, RZ ;  /* 0x00000100b7b73810 */ /* 0x000fc80007ffe0ff */
[----:B------:R-:W5:Y:S01]  /*2d40*/  @P3 LDG.E.128 R172, desc[UR20][R186.64] ;  /* 0x00000014baac3981 */ /* 0x000f62000c1e1d00 */
[----:B0-----:R-:W-:Y:S02]  /*2d50*/  @P4 IMAD.WIDE.U32 R184, R183, 0x10, R180 ;  /* 0x00000010b7b84825 */ /* 0x001fe400078e00b4 */
[----:B------:R-:W0:Y:S03]  /*2d60*/  @P1 LDC.64 R180, c[0x0][0x3b0] ;  /* 0x0000ec00ffb41b82 */ /* 0x000e260000000a00 */
[----:B------:R-:W5:Y:S01]  /*2d70*/  @P4 LDG.E.128 R176, desc[UR20][R184.64] ;  /* 0x00000014b8b04981 */ /* 0x000f62000c1e1d00 */
[----:B0-----:R-:W-:-:S05]  /*2d80*/  @P1 IMAD.WIDE.U32 R180, R182, 0x8, R180 ;  /* 0x00000008b6b41825 */ /* 0x001fca00078e00b4 */
[----:B------:R0:W5:Y:S01]  /*2d90*/  @P1 LDG.E.64 R188, desc[UR20][R180.64] ;  /* 0x00000014b4bc1981 */ /* 0x000162000c1e1b00 */
[----:B------:R-:W-:Y:S01]  /*2da0*/  @P1 IADD3 R182, PT, PT, R182, 0x100, RZ ;  /* 0x00000100b6b61810 */ /* 0x000fe20007ffe0ff */
[----:B0-----:R-:W0:Y:S04]  /*2db0*/  @P2 LDC.64 R180, c[0x0][0x3b0] ;  /* 0x0000ec00ffb42b82 */ /* 0x001e280000000a00 */
        /* <DEDUP_REMOVED lines=10> */
[----:B------:R-:W-:Y:S02]  /*2e60*/  MOV R236, RZ ;  /* 0x000000ff00ec7202 */ /* 0x000fe40000000f00 */
[----:B------:R-:W-:-:S07]  /*2e70*/  MOV R235, RZ ;  /* 0x000000ff00eb7202 */ /* 0x000fce0000000f00 */
.L_x_990:
[----:B----4-:R-:W-:Y:S05]  /*2e80*/  BSYNC.RECONVERGENT B0 ;  /* 0x0000000000007941 */ /* 0x010fea0003800200 */
.L_x_982:
        /* <DEDUP_REMOVED lines=32> */
.L_x_993:
[----:B------:R-:W-:Y:S05]  /*3090*/  BSYNC.RECONVERGENT B0 ;  /* 0x0000000000007941 */ /* 0x000fea0003800200 */
.L_x_992:
[----:B------:R-:W1:Y:S08]  /*30a0*/  S2UR UR6, SR_CgaCtaId ;  /* 0x00000000000679c3 */ /* 0x000e700000008800 */
[----:B------:R-:W-:Y:S01]  /*30b0*/  BAR.SYNC.DEFER_BLOCKING 0x0 ;  /* 0x0000000000007b1d */ /* 0x000fe20000010000 */
[----:B------:R-:W-:Y:S01]  /*30c0*/  @UP3 UIADD3 UR10, UPT, UPT, UR10, -0x1, URZ ;  /* 0xffffffff0a0a3890 */ /* 0x000fe2000fffe0ff */
[----:B------:R-:W-:-:S02]  /*30d0*/  PLOP3.LUT P5, PT, PT, PT, UP3, 0x80, 0x8 ;  /* 0x000000000008781c */ /* 0x000fc40003faf038 */
[----:B------:R-:W-:Y:S01]  /*30e0*/  ISETP.NE.AND P0, PT, RZ, UR30, PT ;  /* 0x0000001eff007c0c */ /* 0x000fe2000bf05270 */
[----:B------:R-:W-:Y:S01]  /*30f0*/  @UP3 UIMAD UR10, UR10, UR9, URZ ;  /* 0x000000090a0a32a4 */ /* 0x000fe2000f8e02ff */
[----:B------:R-:W-:Y:S01]  /*3100*/  BSSY.RECONVERGENT B0, `(.L_x_994) ;  /* 0x0000333000007945 */ /* 0x000fe20003800200 */
[----:B------:R-:W-:Y:S02]  /*3110*/  UMOV UR5, 0x400 ;  /* 0x0000040000057882 */ /* 0x000fe40000000000 */
        /* <DEDUP_REMOVED lines=20> */
[----:B------:R-:W-:-:S04]  /*3260*/  @UP3 USHF.R.S32.HI UR5, URZ, 0x1f, UR10 ;  /* 0x0000001fff053899 */ /* 0x000fc8000801140a */
[----:B------:R-:W-:Y:S01]  /*3270*/  @UP3 ULEA.HI UR5, UR5, UR10, URZ, 0x3 ;  /* 0x0000000a05053291 */ /* 0x000fe2000f8f18ff */
[----:B0-----:R-:W-:Y:S01]  /*3280*/  FADD.FTZ R185, R185, R180 ;  /* 0x000000b4b9b97221 */ /* 0x001fe20000010000 */
[----:B------:R-:W-:-:S03]  /*3290*/  FADD.FTZ R184, R184, R181 ;  /* 0x000000b5b8b87221 */ /* 0x000fc60000010000 */
[----:B------:R-:W-:Y:S01]  /*32a0*/  FADD.FTZ R185, R182, R185 ;  /* 0x000000b9b6b97221 */ /* 0x000fe20000010000 */
[----:B------:R-:W-:Y:S02]  /*32b0*/  FADD.FTZ R184, R183, R184 ;  /* 0x000000b8b7b87221 */ /* 0x000fe40000010000 */
[----:B------:R-:W0:Y:S02]  /*32c0*/  LDS.128 R180, [UR6] ;  /* 0x00000006ffb47984 */ /* 0x000e240008000c00 */
[----:B0-----:R-:W-:Y:S01]  /*32d0*/  FADD.FTZ R184, R184, R181 ;  /* 0x000000b5b8b87221 */ /* 0x001fe20000010000 */
[----:B------:R-:W-:Y:S01]  /*32e0*/  FADD.FTZ R185, R185, R180 ;  /* 0x000000b4b9b97221 */ /* 0x000fe20000010000 */
[----:B------:R-:W-:Y:S02]  /*32f0*/  HFMA2 R180, -RZ, RZ, 0, 0 ;  /* 0x00000000ffb47431 */ /* 0x000fe400000001ff */
[----:B------:R-:W-:Y:S02]  /*3300*/  IMAD.U32 R181, RZ, RZ, UR5 ;  /* 0x00000005ffb57e24 */ /* 0x000fe4000f8e00ff */
[----:B------:R-:W-:Y:S01]  /*3310*/  FADD.FTZ R183, R183, R184 ;  /* 0x000000b8b7b77221 */ /* 0x000fe20000010000 */
[----:B------:R-:W-:-:S03]  /*3320*/  FADD.FTZ R182, R182, R185 ;  /* 0x000000b9b6b67221 */ /* 0x000fc60000010000 */
[----:B------:R-:W-:Y:S01]  /*3330*/  FMUL.FTZ R183, R183, UR31 ;  /* 0x0000001fb7b77c20 */ /* 0x000fe20008410000 */
[----:B------:R-:W-:Y:S01]  /*3340*/  FMUL.FTZ R184, R182, UR31 ;  /* 0x0000001fb6b87c20 */ /* 0x000fe20008410000 */
[----:B------:R-:W-:Y:S02]  /*3350*/  @P5 LEA.HI.SX32 R180, R181, R227, 0x1d ;  /* 0x000000e3b5b45211 */ /* 0x000fe400078feaff */
[----:B------:R-:W-:Y:S02]  /*3360*/  MOV R181, R242 ;  /* 0x000000f200b57202 */ /* 0x000fe40000000f00 */
[----:B------:R-:W-:Y:S02]  /*3370*/  R2UR UR8, R183 ;  /* 0x00000000b70872ca */ /* 0x000fe400000e0000 */
[----:B------:R-:W-:Y:S01]  /*3380*/  FSEL R184, R184, RZ, !P0 ;  /* 0x000000ffb8b87208 */ /* 0x000fe20004000000 */
[----:B------:R-:W-:-:S12]  /*3390*/  @!P1 BRA `(.L_x_995) ;  /* 0x0000003000249947 */ /* 0x000fd80003800000 */
[----:B------:R-:W-:-:S04]  /*33a0*/  UISETP.NE.U32.AND UP0, UPT, UR24, URZ, UPT ;  /* 0x000000ff1800728c */ /* 0x000fc8000bf05070 */
[----:B------:R-:W-:Y:S01]  /*33b0*/  UISETP.NE.AND.EX UP0, UPT, UR25, URZ, UPT, UP0 ;  /* 0x000000ff1900728c */ /* 0x000fe2000bf05300 */
[----:B------:R-:W-:Y:S10]  /*33c0*/  BRA.U !UP3, `(.L_x_996) ;  /* 0x000000010b0c7547 */ /* 0x000ff4000b800000 */
[----:B------:R-:W0:Y:S02]  /*33d0*/  LDC.64 R164, c[0x0][0x390] ;  /* 0x0000e400ffa47b82 */ /* 0x000e240000000a00 */
[----:B0-----:R-:W-:-:S06]  /*33e0*/  IMAD.WIDE.U32 R164, R180, 0x10, R164 ;  /* 0x00000010b4a47825 */ /* 0x001fcc00078e00a4 */
[----:B------:R-:W5:Y:S02]  /*33f0*/  LDG.E.128 R164, desc[UR20][R164.64] ;  /* 0x00000014a4a47981 */ /* 0x000f64000c1e1d00 */
.L_x_996:
[----:B------:R-:W-:Y:S05]  /*3400*/  BRA.U UP0, `(.L_x_997) ;  /* 0x0000001900f87547 */ /* 0x000fea000b800000 */
[----:B------:R-:W-:Y:S02]  /*3410*/  MOV R185, UR26 ;  /* 0x0000001a00b97c02 */ /* 0x000fe40008000f00 */
[----:B------:R-:W-:Y:S02]  /*3420*/  MOV R186, UR27 ;  /* 0x0000001b00ba7c02 */ /* 0x000fe40008000f00 */
[----:B------:R-:W-:-:S04]  /*3430*/  ISETP.NE.U32.AND P0, PT, R185, RZ, PT ;  /* 0x000000ffb900720c */ /* 0x000fc80003f05070 */
[----:B------:R-:W-:-:S13]  /*3440*/  ISETP.NE.AND.EX P0, PT, R186, RZ, PT, P0 ;  /* 0x000000ffba00720c */ /* 0x000fda0003f05300 */
[----:B------:R-:W-:Y:S05]  /*3450*/  @P0 BRA `(.L_x_998) ;  /* 0x0000001000080947 */ /* 0x000fea0003800000 */
[----:B------:R-:W-:Y:S05]  /*3460*/  BRA.U !UP3, `(.L_x_999) ;  /* 0x000000010b787547 */ /* 0x000fea000b800000 */
[----:B-----5:R-:W-:Y:S01]  /*3470*/  LOP3.LUT P5, RZ, R188, 0xff, RZ, 0xc0, !PT ;  /* 0x000000ffbcff7812 */ /* 0x020fe200078ac0ff */
[----:B------:R-:W-:Y:S01]  /*3480*/  BSSY.RECONVERGENT B1, `(.L_x_1000) ;  /* 0x000000c000017945 */ /* 0x000fe20003800200 */
[----:B------:R-:W-:-:S11]  /*3490*/  HFMA2 R183, -RZ, RZ, 0, 0 ;  /* 0x00000000ffb77431 */ /* 0x000fd600000001ff */
[----:B------:R-:W-:Y:S05]  /*34a0*/  @!P5 BRA `(.L_x_1001) ;  /* 0x000000000024d947 */ /* 0x000fea0003800000 */
[----:B------:R-:W-:Y:S01]  /*34b0*/  FFMA.FTZ R182, R0, UR8, R184 ;  /* 0x0000000800b67c23 */ /* 0x000fe200080100b8 */
[----:B------:R-:W-:Y:S02]  /*34c0*/  ISETP.LT.AND P0, PT, RZ, UR33, PT ;  /* 0x00000021ff007c0c */ /* 0x000fe4000bf01270 */
[----:B------:R-:W-:Y:S01]  /*34d0*/  SHF.L.U32 R183, R164, 0x10, RZ ;  /* 0x00000010a4b77819 */ /* 0x000fe200000006ff */
[----:B------:R-:W-:-:S04]  /*34e0*/  FADD.FTZ R182, R15, -R182 ;  /* 0x800000b60fb67221 */ /* 0x000fc80000010000 */
[----:B------:R-:W-:-:S05]  /*34f0*/  FMUL.FTZ R182, R182, UR32 ;  /* 0x00000020b6b67c20 */ /* 0x000fca0008410000 */
[----:B------:R-:W-:-:S05]  /*3500*/  FSEL R182, R182, RZ, P0 ;  /* 0x000000ffb6b67208 */ /* 0x000fca0000000000 */
[----:B------:R-:W-:-:S04]  /*3510*/  FMUL.FTZ R182, R182, UR23 ;  /* 0x00000017b6b67c20 */ /* 0x000fc80008410000 */
[----:B------:R-:W-:-:S04]  /*3520*/  FMUL.FTZ R182, R182, UR22 ;  /* 0x00000016b6b67c20 */ /* 0x000fc80008410000 */
[----:B------:R-:W-:-:S07]  /*3530*/  FMUL.FTZ R183, R183, R182 ;  /* 0x000000b6b7b77220 */ /* 0x000fce0000410000 */
.L_x_1001:
[----:B------:R-:W-:Y:S05]  /*3540*/  BSYNC.RECONVERGENT B1 ;  /* 0x0000000000017941 */ /* 0x000fea0003800200 */
.L_x_1000:
[----:B------:R-:W-:Y:S01]  /*3550*/  BSSY.RECONVERGENT B1, `(.L_x_1002) ;  /* 0x000000d000017945 */ /* 0x000fe20003800200 */
[----:B------:R-:W-:Y:S01]  /*3560*/  FADD.FTZ R116, R116, R183 ;  /* 0x000000b774747221 */ /* 0x000fe20000010000 */
[----:B------:R-:W-:Y:S02]  /*3570*/  MOV R182, RZ ;  /* 0x000000ff00b67202 */ /* 0x000fe40000000f00 */
[----:B------:R-:W-:Y:S05]  /*3580*/  @!P5 BRA `(.L_x_1003) ;  /* 0x000000000024d947 */ /* 0x000fea0003800000 */
[----:B------:R-:W-:Y:S01]  /*3590*/  FFMA.FTZ R182, R0, UR8, R184 ;  /* 0x0000000800b67c23 */ /* 0x000fe200080100b8 */
[----:B------:R-:W-:-:S03]  /*35a0*/  ISETP.LT.AND P0, PT, RZ, UR33, PT ;  /* 0x00000021ff007c0c */ /* 0x000fc6000bf01270 */
[----:B------:R-:W-:-:S04]  /*35b0*/  FADD.FTZ R182, R15, -R182 ;  /* 0x800000b60fb67221 */ /* 0x000fc80000010000 */
[----:B------:R-:W-:-:S05]  /*35c0*/  FMUL.FTZ R182, R182, UR32 ;  /* 0x00000020b6b67c20 */ /* 0x000fca0008410000 */
[----:B------:R-:W-:-:S05]  /*35d0*/  FSEL R182, R182, RZ, P0 ;  /* 0x000000ffb6b67208 */ /* 0x000fca0000000000 */
[----:B------:R-:W-:-:S04]  /*35e0*/  FMUL.FTZ R182, R182, UR23 ;  /* 0x00000017b6b67c20 */ /* 0x000fc80008410000 */
[----:B------:R-:W-:Y:S01]  /*35f0*/  FMUL.FTZ R183, R182, UR22 ;  /* 0x00000016b6b77c20 */ /* 0x000fe20008410000 */
[----:B------:R-:W-:-:S05]  /*3600*/  SHF.L.U32 R182, R32, 0x10, RZ ;  /* 0x0000001020b67819 */ /* 0x000fca00000006ff */
[----:B------:R-:W-:-:S07]  /*3610*/  FMUL.FTZ R182, R183, R182 ;  /* 0x000000b6b7b67220 */ /* 0x000fce0000410000 */
.L_x_1003:
[----:B------:R-:W-:Y:S05]  /*3620*/  BSYNC.RECONVERGENT B1 ;  /* 0x0000000000017941 */ /* 0x000fea0003800200 */
.L_x_1002:
[----:B------:R-:W-:-:S04]  /*3630*/  F2FP.BF16.F32.PACK_AB R182, RZ, R182 ;  /* 0x000000b6ffb6723e */ /* 0x000fc800000010ff */
[----:B------:R-:W-:-:S07]  /*3640*/  PRMT R152, R182, 0x7610, R152 ;  /* 0x00007610b6987816 */ /* 0x000fce0000000098 */
.L_x_999:
[----:B------:R-:W-:Y:S05]  /*3650*/  BRA.U !UP3, `(.L_x_1004) ;  /* 0x000000010b807547 */ /* 0x000fea000b800000 */
[----:B-----5:R-:W-:Y:S01]  /*3660*/  LOP3.LUT P0, RZ, R188, 0xff00, RZ, 0xc0, !PT ;  /* 0x0000ff00bcff7812 */ /* 0x020fe2000780c0ff */
[----:B------:R-:W-:Y:S01]  /*3670*/  BSSY.RECONVERGENT B1, `(.L_x_1005) ;  /* 0x000000d000017945 */ /* 0x000fe20003800200 */
[----:B------:R-:W-:-:S11]  /*3680*/  HFMA2 R182, -RZ, RZ, 0, 0 ;  /* 0x00000000ffb67431 */ /* 0x000fd600000001ff */
[----:B------:R-:W-:Y:S05]  /*3690*/  @!P0 BRA `(.L_x_1006) ;  /* 0x0000000000288947 */ /* 0x000fea0003800000 */
[----:B------:R-:W-:Y:S01]  /*36a0*/  FFMA.FTZ R182, R10, UR8, R184 ;  /* 0x000000080ab67c23 */ /* 0x000fe200080100b8 */
[----:B------:R-:W-:-:S03]  /*36b0*/  ISETP.LT.AND P5, PT, RZ, UR33, PT ;  /* 0x00000021ff007c0c */ /* 0x000fc6000bfa1270 */
[----:B------:R-:W-:-:S04]  /*36c0*/  FADD.FTZ R182, R241, -R182 ;  /* 0x800000b6f1b67221 */ /* 0x000fc80000010000 */
[----:B------:R-:W-:-:S05]  /*36d0*/  FMUL.FTZ R182, R182, UR32 ;  /* 0x00000020b6b67c20 */ /* 0x000fca0008410000 */
[----:B------:R-:W-:-:S05]  /*36e0*/  FSEL R182, R182, RZ, P5 ;  /* 0x000000ffb6b67208 */ /* 0x000fca0002800000 */
[----:B------:R-:W-:Y:S01]  /*36f0*/  FMUL.FTZ R183, R182, UR23 ;  /* 0x00000017b6b77c20 */ /* 0x000fe20008410000 */
[----:B------:R-:W-:-:S03]  /*3700*/  PRMT R182, R164, 0x7632, R182 ;  /* 0x00007632a4b67816 */ /* 0x000fc600000000b6 */
[----:B------:R-:W-:Y:S01]  /*3710*/  FMUL.FTZ R183, R183, UR22 ;  /* 0x00000016b7b77c20 */ /* 0x000fe20008410000 */
[----:B------:R-:W-:-:S05]  /*3720*/  SHF.L.U32 R182, R182, 0x10, RZ ;  /* 0x00000010b6b67819 */ /* 0x000fca00000006ff */
[----:B------:R-:W-:-:S07]  /*3730*/  FMUL.FTZ R182, R182, R183 ;  /* 0x000000b7b6b67220 */ /* 0x000fce0000410000 */
.L_x_1006:
[----:B------:R-:W-:Y:S05]  /*3740*/  BSYNC.RECONVERGENT B1 ;  /* 0x0000000000017941 */ /* 0x000fea0003800200 */
.L_x_1005:
[----:B------:R-:W-:Y:S01]  /*3750*/  BSSY.RECONVERGENT B1, `(.L_x_1007) ;  /* 0x000000e000017945 */ /* 0x000fe20003800200 */
[----:B------:R-:W-:Y:S01]  /*3760*/  FADD.FTZ R117, R117, R182 ;  /* 0x000000b675757221 */ /* 0x000fe20000010000 */
[----:B------:R-:W-:Y:S02]  /*3770*/  MOV R182, RZ ;  /* 0x000000ff00b67202 */ /* 0x000fe40000000f00 */
[----:B------:R-:W-:Y:S05]  /*3780*/  @!P0 BRA `(.L_x_1008) ;  /* 0x0000000000288947 */ /* 0x000fea0003800000 */
[----:B------:R-:W2:Y:S01]  /*3790*/  LDL R187, [R1] ;  /* 0x0000000001bb7983 */ /* 0x000ea20000100800 */
[----:B------:R-:W-:Y:S01]  /*37a0*/  FFMA.FTZ R182, R10, UR8, R184 ;  /* 0x000000080ab67c23 */ /* 0x000fe200080100b8 */
[----:B------:R-:W-:-:S03]  /*37b0*/  ISETP.LT.AND P0, PT, RZ, UR33, PT ;  /* 0x00000021ff007c0c */ /* 0x000fc6000bf01270 */
[----:B------:R-:W-:-:S04]  /*37c0*/  FADD.FTZ R182, R241, -R182 ;  /* 0x800000b6f1b67221 */ /* 0x000fc80000010000 */
[----:B------:R-:W-:-:S05]  /*37d0*/  FMUL.FTZ R182, R182, UR32 ;  /* 0x00000020b6b67c20 */ /* 0x000fca0008410000 */
[----:B------:R-:W-:-:S05]  /*37e0*/  FSEL R182, R182, RZ, P0 ;  /* 0x000000ffb6b67208 */ /* 0x000fca0000000000 */
[----:B------:R-:W-:-:S04]  /*37f0*/  FMUL.FTZ R182, R182, UR23 ;  /* 0x00000017b6b67c20 */ /* 0x000fc80008410000 */
[----:B------:R-:W-:Y:S01]  /*3800*/  FMUL.FTZ R183, R182, UR22 ;  /* 0x00000016b6b77c20 */ /* 0x000fe20008410000 */
[----:B--2---:R-:W-:-:S05]  /*3810*/  SHF.L.U32 R182, R187, 0x10, RZ ;  /* 0x00000010bbb67819 */ /* 0x004fca00000006ff */
[----:B------:R-:W-:-:S07]  /*3820*/  FMUL.FTZ R182, R183, R182 ;  /* 0x000000b6b7b67220 */ /* 0x000fce0000410000 */
.L_x_1008:
[----:B------:R-:W-:Y:S05]  /*3830*/  BSYNC.RECONVERGENT B1 ;  /* 0x0000000000017941 */ /* 0x000fea0003800200 */
.L_x_1007:
[----:B------:R-:W-:-:S04]  /*3840*/  F2FP.BF16.F32.PACK_AB R182, RZ, R182 ;  /* 0x000000b6ffb6723e */ /* 0x000fc800000010ff */
[----:B------:R-:W-:-:S07]  /*3850*/  PRMT R152, R152, 0x5410, R182 ;  /* 0x0000541098987816 */ /* 0x000fce00000000b6 */
.L_x_1004:
[----:B------:R-:W-:Y:S05]  /*3860*/  BRA.U !UP3, `(.L_x_1009) ;  /* 0x000000010b787547 */ /* 0x000fea000b800000 */
[----:B-----5:R-:W-:Y:S01]  /*3870*/  LOP3.LUT P0, RZ, R188, 0xff0000, RZ, 0xc0, !PT ;  /* 0x00ff0000bcff7812 */ /* 0x020fe2000780c0ff */
[----:B------:R-:W-:Y:S01]  /*3880*/  BSSY.RECONVERGENT B1, `(.L_x_1010) ;  /* 0x000000c000017945 */ /* 0x000fe20003800200 */
[----:B------:R-:W-:-:S11]  /*3890*/  IMAD.MOV.U32 R183, RZ, RZ, RZ ;  /* 0x000000ffffb77224 */ /* 0x000fd600078e00ff */
        /* <DEDUP_REMOVED lines=10> */
.L_x_1011:
[----:B------:R-:W-:Y:S05]  /*3940*/  BSYNC.RECONVERGENT B1 ;  /* 0x0000000000017941 */ /* 0x000fea0003800200 */
.L_x_1010:
[----:B------:R-:W-:Y:S01]  /*3950*/  BSSY.RECONVERGENT B1, `(.L_x_1012) ;  /* 0x000000d000017945 */ /* 0x000fe20003800200 */
[----:B------:R-:W-:Y:S02]  /*3960*/  HFMA2 R182, -RZ, RZ, 0, 0 ;  /* 0x00000000ffb67431 */ /* 0x000fe400000001ff */
[----:B------:R-:W-:Y:S01]  /*3970*/  FADD.FTZ R118, R118, R183 ;  /* 0x000000b776767221 */ /* 0x000fe20000010000 */
[----:B------:R-:W-:Y:S06]  /*3980*/  @!P0 BRA `(.L_x_1013) ;  /* 0x0000000000248947 */ /* 0x000fec0003800000 */
        /* <DEDUP_REMOVED lines=9> */
.L_x_1013:
[----:B------:R-:W-:Y:S05]  /*3a20*/  BSYNC.RECONVERGENT B1 ;  /* 0x0000000000017941 */ /* 0x000fea0003800200 */
.L_x_1012:
[----:B------:R-:W-:-:S04]  /*3a30*/  F2FP.BF16.F32.PACK_AB R182, RZ, R182 ;  /* 0x000000b6ffb6723e */ /* 0x000fc800000010ff */
[----:B------:R-:W-:-:S07]  /*3a40*/  PRMT R153, R182, 0x7610, R153 ;  /* 0x00007610b6997816 */ /* 0x000fce0000000099 */
.L_x_1009:
[----:B------:R-:W-:Y:S05]  /*3a50*/  BRA.U !UP3, `(.L_x_1014) ;  /* 0x000000010b807547 */ /* 0x000fea000b800000 */
[----:B-----5:R-:W-:Y:S01]  /*3a60*/  LOP3.LUT P0, RZ, R188, 0xff000000, RZ, 0xc0, !PT ;  /* 0xff000000bcff7812 */ /* 0x020fe2000780c0ff */
[----:B------:R-:W-:Y:S01]  /*3a70*/  BSSY.RECONVERGENT B1, `(.L_x_1015) ;  /* 0x000000d000017945 */ /* 0x000fe20003800200 */
[----:B------:R-:W-:-:S11]  /*3a80*/  MOV R182, RZ ;  /* 0x000000ff00b67202 */ /* 0x000fd60000000f00 */
[----:B------:R-:W-:Y:S05]  /*3a90*/  @!P0 BRA `(.L_x_1016) ;  /* 0x0000000000288947 */ /* 0x000fea0003800000 */
[----:B------:R-:W-:Y:S01]  /*3aa0*/  FFMA.FTZ R183, R9, UR8, R184 ;  /* 0x0000000809b77c23 */ /* 0x000fe200080100b8 */
[----:B------:R-:W-:Y:S02]  /*3ab0*/  ISETP.LT.AND P5, PT, RZ, UR33, PT ;  /* 0x00000021ff007c0c */ /* 0x000fe4000bfa1270 */
[----:B------:R-:W-:Y:S01]  /*3ac0*/  PRMT R182, R165, 0x7632, R182 ;  /* 0x00007632a5b67816 */ /* 0x000fe200000000b6 */
[----:B------:R-:W-:-:S03]  /*3ad0*/  FADD.FTZ R183, R240, -R183 ;  /* 0x800000b7f0b77221 */ /* 0x000fc60000010000 */
[----:B------:R-:W-:Y:S01]  /*3ae0*/  SHF.L.U32 R182, R182, 0x10, RZ ;  /* 0x00000010b6b67819 */ /* 0x000fe200000006ff */
[----:B------:R-:W-:-:S05]  /*3af0*/  FMUL.FTZ R183, R183, UR32 ;  /* 0x00000020b7b77c20 */ /* 0x000fca0008410000 */
[----:B------:R-:W-:-:S05]  /*3b00*/  FSEL R183, R183, RZ, P5 ;  /* 0x000000ffb7b77208 */ /* 0x000fca0002800000 */
[----:B------:R-:W-:-:S04]  /*3b10*/  FMUL.FTZ R183, R183, UR23 ;  /* 0x00000017b7b77c20 */ /* 0x000fc80008410000 */
[----:B------:R-:W-:-:S04]  /*3b20*/  FMUL.FTZ R183, R183, UR22 ;  /* 0x00000016b7b77c20 */ /* 0x000fc80008410000 */
[----:B------:R-:W-:-:S07]  /*3b30*/  FMUL.FTZ R182, R182, R183 ;  /* 0x000000b7b6b67220 */ /* 0x000fce0000410000 */
.L_x_1016:
[----:B------:R-:W-:Y:S05]  /*3b40*/  BSYNC.RECONVERGENT B1 ;  /* 0x0000000000017941 */ /* 0x000fea0003800200 */
.L_x_1015:
[----:B------:R-:W-:Y:S01]  /*3b50*/  FADD.FTZ R119, R119, R182 ;  /* 0x000000b677777221 */ /* 0x000fe20000010000 */
[----:B------:R-:W-:Y:S01]  /*3b60*/  BSSY.RECONVERGENT B1, `(.L_x_1017) ;  /* 0x000000d000017945 */ /* 0x000fe20003800200 */
[----:B------:R-:W-:-:S03]  /*3b70*/  HFMA2 R182, -RZ, RZ, 0, 0 ;  /* 0x00000000ffb67431 */ /* 0x000fc600000001ff */
[----:B------:R-:W-:Y:S05]  /*3b80*/  @!P0 BRA `(.L_x_1018) ;  /* 0x0000000000288947 */ /* 0x000fea0003800000 */
[----:B------:R-:W2:Y:S01]  /*3b90*/  LDL R187, [R1+0x4] ;  /* 0x0000040001bb7983 */ /* 0x000ea20000100800 */
        /* <DEDUP_REMOVED lines=9> */
.L_x_1018:
[----:B------:R-:W-:Y:S05]  /*3c30*/  BSYNC.RECONVERGENT B1 ;  /* 0x0000000000017941 */ /* 0x000fea0003800200 */
.L_x_1017:
[----:B------:R-:W-:-:S04]  /*3c40*/  F2FP.BF16.F32.PACK_AB R182, RZ, R182 ;  /* 0x000000b6ffb6723e */ /* 0x000fc800000010ff */
[----:B------:R-:W-:-:S07]  /*3c50*/  PRMT R153, R153, 0x5410, R182 ;  /* 0x0000541099997816 */ /* 0x000fce00000000b6 */
.L_x_1014:
[----:B------:R-:W-:Y:S05]  /*3c60*/  BRA.U !UP3, `(.L_x_1019) ;  /* 0x000000010b787547 */ /* 0x000fea000b800000 */
[----:B-----5:R-:W-:Y:S01]  /*3c70*/  LOP3.LUT P0, RZ, R189, 0xff, RZ, 0xc0, !PT ;  /* 0x000000ffbdff7812 */ /* 0x020fe2000780c0ff */
[----:B------:R-:W-:Y:S01]  /*3c80*/  BSSY.RECONVERGENT B1, `(.L_x_1020) ;  /* 0x000000c000017945 */ /* 0x000fe20003800200 */
[----:B------:R-:W-:-:S11]  /*3c90*/  MOV R183, RZ ;  /* 0x000000ff00b77202 */ /* 0x000fd60000000f00 */
        /* <DEDUP_REMOVED lines=10> */
.L_x_1021:
[----:B------:R-:W-:Y:S05]  /*3d40*/  BSYNC.RECONVERGENT B1 ;  /* 0x0000000000017941 */ /* 0x000fea0003800200 */
.L_x_1020:
        /* <DEDUP_REMOVED lines=13> */
.L_x_1023:
[----:B------:R-:W-:Y:S05]  /*3e20*/  BSYNC.RECONVERGENT B1 ;  /* 0x0000000000017941 */ /* 0x000fea0003800200 */
.L_x_1022:
[----:B------:R-:W-:-:S04]  /*3e30*/  F2FP.BF16.F32.PACK_AB R182, RZ, R182 ;  /* 0x000000b6ffb6723e */ /* 0x000fc800000010ff */
[----:B------:R-:W-:-:S07]  /*3e40*/  PRMT R154, R182, 0x7610, R154 ;  /* 0x00007610b69a7816 */ /* 0x000fce000000009a */
.L_x_1019:
        /* <DEDUP_REMOVED lines=15> */
.L_x_1026:
[----:B------:R-:W-:Y:S05]  /*3f40*/  BSYNC.RECONVERGENT B1 ;  /* 0x0000000000017941 */ /* 0x000fea0003800200 */
.L_x_1025:
[----:B------:R-:W-:Y:S01]  /*3f50*/  BSSY.RECONVERGENT B1, `(.L_x_1027) ;  /* 0x000000e000017945 */ /* 0x000fe20003800200 */
[----:B------:R-:W-:Y:S01]  /*3f60*/  FADD.FTZ R121, R121, R182 ;  /* 0x000000b679797221 */ /* 0x000fe20000010000 */
[----:B------:R-:W-:Y:S02]  /*3f70*/  MOV R182, RZ ;  /* 0x000000ff00b67202 */ /* 0x000fe40000000f00 */
        /* <DEDUP_REMOVED lines=11> */
.L_x_1028:
[----:B------:R-:W-:Y:S05]  /*4030*/  BSYNC.RECONVERGENT B1 ;  /* 0x0000000000017941 */ /* 0x000fea0003800200 */
.L_x_1027:
[----:B------:R-:W-:-:S04]  /*4040*/  F2FP.BF16.F32.PACK_AB R182, RZ, R182 ;  /* 0x000000b6ffb6723e */ /* 0x000fc800000010ff */
[----:B------:R-:W-:-:S07]  /*4050*/  PRMT R154, R154, 0x5410, R182 ;  /* 0x000054109a9a7816 */ /* 0x000fce00000000b6 */
.L_x_1024:
        /* <DEDUP_REMOVED lines=14> */
.L_x_1031:
[----:B------:R-:W-:Y:S05]  /*4140*/  BSYNC.RECONVERGENT B1 ;  /* 0x0000000000017941 */ /* 0x000fea0003800200 */
.L_x_1030:
[----:B------:R-:W-:Y:S01]  /*4150*/  BSSY.RECONVERGENT B1, `(.L_x_1032) ;  /* 0x000000d000017945 */ /* 0x000fe20003800200 */
[----:B------:R-:W-:Y:S01]  /*4160*/  FADD.FTZ R122, R122, R183 ;  /* 0x000000b77a7a7221 */ /* 0x000fe20000010000 */
[----:B------:R-:W-:Y:S02]  /*4170*/  MOV R182, RZ ;  /* 0x000000ff00b67202 */ /* 0x000fe40000000f00 */
        /* <DEDUP_REMOVED lines=10> */
.L_x_1033:
[----:B------:R-:W-:Y:S05]  /*4220*/  BSYNC.RECONVERGENT B1 ;  /* 0x0000000000017941 */ /* 0x000fea0003800200 */
.L_x_1032:
[----:B------:R-:W-:-:S04]  /*4230*/  F2FP.BF16.F32.PACK_AB R182, RZ, R182 ;  /* 0x000000b6ffb6723e */ /* 0x000fc800000010ff */
[----:B------:R-:W-:-:S07]  /*4240*/  PRMT R155, R182, 0x7610, R155 ;  /* 0x00007610b69b7816 */ /* 0x000fce000000009b */
.L_x_1029:
[----:B------:R-:W-:Y:S05]  /*4250*/  BRA.U !UP3, `(.L_x_1034) ;  /* 0x000000210b407547 */ /* 0x000fea000b800000 */
[----:B-----5:R-:W-:Y:S01]  /*4260*/  ISETP.GE.U32.AND P0, PT, R188, RZ, PT ;  /* 0x000000ffbc00720c */ /* 0x020fe20003f06070 */
[----:B------:R-:W-:Y:S01]  /*4270*/  BSSY.RECONVERGENT B1, `(.L_x_1035) ;  /* 0x000000e000017945 */ /* 0x000fe20003800200 */
[----:B------:R-:W-:Y:S02]  /*4280*/  HFMA2 R182, -RZ, RZ, 0, 0 ;  /* 0x00000000ffb67431 */ /* 0x000fe400000001ff */
[----:B------:R-:W-:-:S13]  /*4290*/  ISETP.GE.U32.AND.EX P0, PT, R189, 0x1000000, PT, P0 ;  /* 0x01000000bd00780c */ /* 0x000fda0003f06100 */
        /* <DEDUP_REMOVED lines=11> */
.L_x_1036:
[----:B------:R-:W-:Y:S05]  /*4350*/  BSYNC.RECONVERGENT B1 ;  /* 0x0000000000017941 */ /* 0x000fea0003800200 */
.L_x_1035:
        /* <DEDUP_REMOVED lines=14> */
.L_x_1038:
[----:B------:R-:W-:Y:S05]  /*4440*/  BSYNC.RECONVERGENT B1 ;  /* 0x0000000000017941 */ /* 0x000fea0003800200 */
.L_x_1037:
[----:B------:R-:W-:-:S04]  /*4450*/  F2FP.BF16.F32.PACK_AB R182, RZ, R182 ;  /* 0x000000b6ffb6723e */ /* 0x000fc800000010ff */
[----:B------:R-:W-:Y:S01]  /*4460*/  PRMT R155, R155, 0x5410, R182 ;  /* 0x000054109b9b7816 */ /* 0x000fe200000000b6 */
[----:B------:R-:W-:Y:S06]  /*4470*/  BRA `(.L_x_1034) ;  /* 0x0000001c00b87947 */ /* 0x000fec0003800000 */
.L_x_998:
[----:B------:R-:W-:Y:S01]  /*4480*/  FFMA.FTZ R156, R0, UR8, R184 ;  /* 0x00000008009c7c23 */ /* 0x000fe200080100b8 */
[----:B------:R-:W-:-:S03]  /*4490*/  ISETP.LT.AND P0, PT, RZ, UR33, PT ;  /* 0x00000021ff007c0c */ /* 0x000fc6000bf01270 */
[----:B------:R-:W-:-:S04]  /*44a0*/  FADD.FTZ R156, R15, -R156 ;  /* 0x8000009c0f9c7221 */ /* 0x000fc80000010000 */
[----:B------:R-:W-:-:S05]  /*44b0*/  FMUL.FTZ R156, R156, UR32 ;  /* 0x000000209c9c7c20 */ /* 0x000fca0008410000 */
[----:B------:R-:W-:Y:S01]  /*44c0*/  FSEL R226, R156, RZ, P0 ;  /* 0x000000ff9ce27208 */ /* 0x000fe20000000000 */
[----:B------:R-:W-:Y:S06]  /*44d0*/  BRA.U !UP3, `(.L_x_1039) ;  /* 0x000000010b407547 */ /* 0x000fec000b800000 */
[----:B-----5:R-:W-:-:S13]  /*44e0*/  LOP3.LUT P5, RZ, R188, 0xff, RZ, 0xc0, !PT ;  /* 0x000000ffbcff7812 */ /* 0x020fda00078ac0ff */
[----:B------:R-:W0:Y:S01]  /*44f0*/  @P5 LDC.64 R156, c[0x0][0x408] ;  /* 0x00010200ff9c5b82 */ /* 0x000e220000000a00 */
[----:B------:R-:W-:-:S07]  /*4500*/  @P5 SHF.L.U32 R183, R164, 0x10, RZ ;  /* 0x00000010a4b75819 */ /* 0x000fce00000006ff */
[----:B------:R-:W1:Y:S01]  /*4510*/  @P5 LDC.64 R158, c[0x0][0x408] ;  /* 0x00010200ff9e5b82 */ /* 0x000e620000000a00 */
[----:B0-----:R-:W-:-:S04]  /*4520*/  @P5 FMUL.FTZ R157, R157, R226 ;  /* 0x000000e29d9d5220 */ /* 0x001fc80000410000 */
[----:B------:R-:W-:Y:S01]  /*4530*/  @P5 FMUL.FTZ R156, R157, R156 ;  /* 0x0000009c9d9c5220 */ /* 0x000fe20000410000 */
[----:B------:R-:W-:Y:S02]  /*4540*/  IMAD.MOV.U32 R157, RZ, RZ, RZ ;  /* 0x000000ffff9d7224 */ /* 0x000fe400078e00ff */
[----:B-1----:R-:W-:Y:S01]  /*4550*/  @P5 FMUL.FTZ R159, R159, R226 ;  /* 0x000000e29f9f5220 */ /* 0x002fe20000410000 */
[----:B------:R-:W-:Y:S01]  /*4560*/  @P5 FMUL.FTZ R157, R183, R156 ;  /* 0x0000009cb79d5220 */ /* 0x000fe20000410000 */
[----:B------:R-:W-:Y:S02]  /*4570*/  HFMA2 R156, -RZ, RZ, 0, 0 ;  /* 0x00000000ff9c7431 */ /* 0x000fe400000001ff */
[----:B------:R-:W-:Y:S01]  /*4580*/  @P5 FMUL.FTZ R159, R159, R158 ;  /* 0x0000009e9f9f5220 */ /* 0x000fe20000410000 */
[----:B------:R-:W-:Y:S01]  /*4590*/  @P5 SHF.L.U32 R158, R32, 0x10, RZ ;  /* 0x00000010209e5819 */ /* 0x000fe200000006ff */
[----:B------:R-:W-:-:S04]  /*45a0*/  FADD.FTZ R116, R116, R157 ;  /* 0x0000009d74747221 */ /* 0x000fc80000010000 */
[----:B------:R-:W-:-:S05]  /*45b0*/  @P5 FMUL.FTZ R156, R158, R159 ;  /* 0x0000009f9e9c5220 */ /* 0x000fca0000410000 */
[----:B------:R-:W-:-:S04]  /*45c0*/  F2FP.BF16.F32.PACK_AB R156, RZ, R156 ;  /* 0x0000009cff9c723e */ /* 0x000fc800000010ff */
[----:B------:R-:W-:-:S07]  /*45d0*/  PRMT R152, R156, 0x7610, R152 ;  /* 0x000076109c987816 */ /* 0x000fce0000000098 */
.L_x_1039:
[----:B------:R-:W-:-:S04]  /*45e0*/  FFMA.FTZ R156, R10, UR8, R184 ;  /* 0x000000080a9c7c23 */ /* 0x000fc800080100b8 */
[----:B------:R-:W-:-:S04]  /*45f0*/  FADD.FTZ R156, R241, -R156 ;  /* 0x8000009cf19c7221 */ /* 0x000fc80000010000 */
[----:B------:R-:W-:-:S05]  /*4600*/  FMUL.FTZ R156, R156, UR32 ;  /* 0x000000209c9c7c20 */ /* 0x000fca0008410000 */
[----:B------:R-:W-:Y:S01]  /*4610*/  FSEL R187, R156, RZ, P0 ;  /* 0x000000ff9cbb7208 */ /* 0x000fe20000000000 */
[----:B------:R-:W-:Y:S06]  /*4620*/  BRA.U !UP3, `(.L_x_1040) ;  /* 0x000000010b487547 */ /* 0x000fec000b800000 */
[----:B------:R-:W2:Y:S01]  /*4630*/  LDL R159, [R1] ;  /* 0x00000000019f7983 */ /* 0x000ea20000100800 */
[----:B-----5:R-:W-:Y:S02]  /*4640*/  LOP3.LUT P5, RZ, R188, 0xff00, RZ, 0xc0, !PT ;  /* 0x0000ff00bcff7812 */ /* 0x020fe400078ac0ff */
[----:B------:R-:W-:-:S11]  /*4650*/  MOV R158, RZ ;  /* 0x000000ff009e7202 */ /* 0x000fd60000000f00 */
[----:B------:R-:W0:Y:S02]  /*4660*/  @P5 LDC.64 R156, c[0x0][0x408] ;  /* 0x00010200ff9c5b82 */ /* 0x000e240000000a00 */
[----:B0-----:R-:W-:-:S04]  /*4670*/  @P5 FMUL.FTZ R157, R157, R187 ;  /* 0x000000bb9d9d5220 */ /* 0x001fc80000410000 */
[----:B------:R-:W-:Y:S01]  /*4680*/  @P5 FMUL.FTZ R157, R157, R156 ;  /* 0x0000009c9d9d5220 */ /* 0x000fe20000410000 */
[----:B------:R-:W-:-:S04]  /*4690*/  @P5 PRMT R156, R164, 0x7632, R156 ;  /* 0x00007632a49c5816 */ /* 0x000fc8000000009c */
[----:B------:R-:W-:-:S05]  /*46a0*/  @P5 SHF.L.U32 R156, R156, 0x10, RZ ;  /* 0x000000109c9c5819 */ /* 0x000fca00000006ff */
[----:B------:R-:W-:Y:S02]  /*46b0*/  @P5 FMUL.FTZ R158, R156, R157 ;  /* 0x0000009d9c9e5220 */ /* 0x000fe40000410000 */
[----:B------:R-:W0:Y:S02]  /*46c0*/  @P5 LDC.64 R156, c[0x0][0x408] ;  /* 0x00010200ff9c5b82 */ /* 0x000e240000000a00 */
[----:B------:R-:W-:Y:S01]  /*46d0*/  FADD.FTZ R117, R117, R158 ;  /* 0x0000009e75757221 */ /* 0x000fe20000010000 */
[----:B0-----:R-:W-:-:S04]  /*46e0*/  @P5 FMUL.FTZ R157, R157, R187 ;  /* 0x000000bb9d9d5220 */ /* 0x001fc80000410000 */
[----:B------:R-:W-:Y:S01]  /*46f0*/  @P5 FMUL.FTZ R182, R157, R156 ;  /* 0x0000009c9db65220 */ /* 0x000fe20000410000 */
[----:B------:R-:W-:Y:S01]  /*4700*/  HFMA2 R156, -RZ, RZ, 0, 0 ;  /* 0x00000000ff9c7431 */ /* 0x000fe200000001ff */
[----:B--2---:R-:W-:-:S05]  /*4710*/  @P5 SHF.L.U32 R157, R159, 0x10, RZ ;  /* 0x000000109f9d5819 */ /* 0x004fca00000006ff */
[----:B------:R-:W-:-:S05]  /*4720*/  @P5 FMUL.FTZ R156, R157, R182 ;  /* 0x000000b69d9c5220 */ /* 0x000fca0000410000 */
[----:B------:R-:W-:-:S04]  /*4730*/  F2FP.BF16.F32.PACK_AB R156, RZ, R156 ;  /* 0x0000009cff9c723e */ /* 0x000fc800000010ff */
[----:B------:R-:W-:-:S07]  /*4740*/  PRMT R152, R152, 0x5410, R156 ;  /* 0x0000541098987816 */ /* 0x000fce000000009c */
.L_x_1040:
[----:B------:R-:W-:-:S04]  /*4750*/  FFMA.FTZ R157, R21, UR8, R184 ;  /* 0x00000008159d7c23 */ /* 0x000fc800080100b8 */
[----:B------:R-:W-:-:S04]  /*4760*/  FADD.FTZ R157, R218, -R157 ;  /* 0x8000009dda9d7221 */ /* 0x000fc80000010000 */
[----:B------:R-:W-:-:S05]  /*4770*/  FMUL.FTZ R157, R157, UR32 ;  /* 0x000000209d9d7c20 */ /* 0x000fca0008410000 */
[----:B------:R-:W-:Y:S01]  /*4780*/  FSEL R158, R157, RZ, P0 ;  /* 0x000000ff9d9e7208 */ /* 0x000fe20000000000 */
[----:B------:R-:W-:Y:S06]  /*4790*/  BRA.U !UP3, `(.L_x_1041) ;  /* 0x000000010b407547 */ /* 0x000fec000b800000 */
[----:B-----5:R-:W-:Y:S02]  /*47a0*/  LOP3.LUT P5, RZ, R188, 0xff0000, RZ, 0xc0, !PT ;  /* 0x00ff0000bcff7812 */ /* 0x020fe400078ac0ff */
[----:B------:R-:W-:-:S11]  /*47b0*/  MOV R159, RZ ;  /* 0x000000ff009f7202 */ /* 0x000fd60000000f00 */
[----:B------:R-:W0:Y:S02]  /*47c0*/  @P5 LDC.64 R156, c[0x0][0x408] ;  /* 0x00010200ff9c5b82 */ /* 0x000e240000000a00 */
[----:B0-----:R-:W-:-:S04]  /*47d0*/  @P5 FMUL.FTZ R157, R157, R158 ;  /* 0x0000009e9d9d5220 */ /* 0x001fc80000410000 */
[----:B------:R-:W-:Y:S01]  /*47e0*/  @P5 FMUL.FTZ R156, R157, R156 ;  /* 0x0000009c9d9c5220 */ /* 0x000fe20000410000 */
[----:B------:R-:W-:-:S05]  /*47f0*/  @P5 SHF.L.U32 R157, R165, 0x10, RZ ;  /* 0x00000010a59d5819 */ /* 0x000fca00000006ff */
[----:B------:R-:W-:Y:S02]  /*4800*/  @P5 FMUL.FTZ R159, R157, R156 ;  /* 0x0000009c9d9f5220 */ /* 0x000fe40000410000 */
[----:B------:R-:W0:Y:S02]  /*4810*/  @P5 LDC.64 R156, c[0x0][0x408] ;  /* 0x00010200ff9c5b82 */ /* 0x000e240000000a00 */
[----:B------:R-:W-:Y:S01]  /*4820*/  FADD.FTZ R118, R118, R159 ;  /* 0x0000009f76767221 */ /* 0x000fe20000010000 */
[----:B0-----:R-:W-:-:S04]  /*4830*/  @P5 FMUL.FTZ R157, R157, R158 ;  /* 0x0000009e9d9d5220 */ /* 0x001fc80000410000 */
[----:B------:R-:W-:Y:S01]  /*4840*/  @P5 FMUL.FTZ R182, R157, R156 ;  /* 0x0000009c9db65220 */ /* 0x000fe20000410000 */
[----:B------:R-:W-:Y:S01]  /*4850*/  HFMA2 R156, -RZ, RZ, 0, 0 ;  /* 0x00000000ff9c7431 */ /* 0x000fe200000001ff */
[----:B------:R-:W-:-:S05]  /*4860*/  @P5 SHF.L.U32 R157, R33, 0x10, RZ ;  /* 0x00000010219d5819 */ /* 0x000fca00000006ff */
[----:B------:R-:W-:-:S05]  /*4870*/  @P5 FMUL.FTZ R156, R157, R182 ;  /* 0x000000b69d9c5220 */ /* 0x000fca0000410000 */
[----:B------:R-:W-:-:S04]  /*4880*/  F2FP.BF16.F32.PACK_AB R156, RZ, R156 ;  /* 0x0000009cff9c723e */ /* 0x000fc800000010ff */
[----:B------:R-:W-:-:S07]  /*4890*/  PRMT R153, R156, 0x7610, R153 ;  /* 0x000076109c997816 */ /* 0x000fce0000000099 */
.L_x_1041:
[----:B------:R-:W-:-:S04]  /*48a0*/  FFMA.FTZ R157, R9, UR8, R184 ;  /* 0x00000008099d7c23 */ /* 0x000fc800080100b8 */
[----:B------:R-:W-:-:S04]  /*48b0*/  FADD.FTZ R157, R240, -R157 ;  /* 0x8000009df09d7221 */ /* 0x000fc80000010000 */
[----:B------:R-:W-:-:S05]  /*48c0*/  FMUL.FTZ R157, R157, UR32 ;  /* 0x000000209d9d7c20 */ /* 0x000fca0008410000 */
[----:B------:R-:W-:Y:S01]  /*48d0*/  FSEL R182, R157, RZ, P0 ;  /* 0x000000ff9db67208 */ /* 0x000fe20000000000 */
[----:B------:R-:W-:Y:S06]  /*48e0*/  BRA.U !UP3, `(.L_x_1042) ;  /* 0x000000010b487547 */ /* 0x000fec000b800000 */
[----:B------:R-:W2:Y:S01]  /*48f0*/  LDL R159, [R1+0x4] ;  /* 0x00000400019f7983 */ /* 0x000ea20000100800 */
[----:B-----5:R-:W-:-:S13]  /*4900*/  LOP3.LUT P5, RZ, R188, 0xff000000, RZ, 0xc0, !PT ;  /* 0xff000000bcff7812 */ /* 0x020fda00078ac0ff */
[----:B------:R-:W0:Y:S02]  /*4910*/  @P5 LDC.64 R156, c[0x0][0x408] ;  /* 0x00010200ff9c5b82 */ /* 0x000e240000000a00 */
[----:B0-----:R-:W-:-:S04]  /*4920*/  @P5 FMUL.FTZ R157, R157, R182 ;  /* 0x000000b69d9d5220 */ /* 0x001fc80000410000 */
[----:B------:R-:W-:Y:S01]  /*4930*/  @P5 FMUL.FTZ R228, R157, R156 ;  /* 0x0000009c9de45220 */ /* 0x000fe20000410000 */
[----:B------:R-:W-:-:S05]  /*4940*/  @P5 PRMT R156, R165, 0x7632, R156 ;  /* 0x00007632a59c5816 */ /* 0x000fca000000009c */
[----:B------:R-:W-:Y:S01]  /*4950*/  @P5 IMAD.U32 R157, R156, 0x10000, RZ ;  /* 0x000100009c9d5824 */ /* 0x000fe200078e00ff */
[----:B------:R-:W-:-:S03]  /*4960*/  MOV R156, RZ ;  /* 0x000000ff009c7202 */ /* 0x000fc60000000f00 */
[----:B------:R-:W-:-:S04]  /*4970*/  @P5 FMUL.FTZ R156, R157, R228 ;  /* 0x000000e49d9c5220 */ /* 0x000fc80000410000 */
[----:B------:R-:W-:Y:S02]  /*4980*/  FADD.FTZ R119, R119, R156 ;  /* 0x0000009c77777221 */ /* 0x000fe40000010000 */
[----:B------:R-:W0:Y:S02]  /*4990*/  @P5 LDC.64 R156, c[0x0][0x408] ;  /* 0x00010200ff9c5b82 */ /* 0x000e240000000a00 */
[----:B0-----:R-:W-:-:S04]  /*49a0*/  @P5 FMUL.FTZ R157, R157, R182 ;  /* 0x000000b69d9d5220 */ /* 0x001fc80000410000 */
[----:B------:R-:W-:Y:S01]  /*49b0*/  @P5 FMUL.FTZ R228, R157, R156 ;  /* 0x0000009c9de45220 */ /* 0x000fe20000410000 */
[----:B------:R-:W-:Y:S01]  /*49c0*/  HFMA2 R156, -RZ, RZ, 0, 0 ;  /* 0x00000000ff9c7431 */ /* 0x000fe200000001ff */
[----:B--2---:R-:W-:-:S05]  /*49d0*/  @P5 SHF.L.U32 R157, R159, 0x10, RZ ;  /* 0x000000109f9d5819 */ /* 0x004fca00000006ff */
[----:B------:R-:W-:-:S05]  /*49e0*/  @P5 FMUL.FTZ R156, R157, R228 ;  /* 0x000000e49d9c5220 */ /* 0x000fca0000410000 */
[----:B------:R-:W-:-:S04]  /*49f0*/  F2FP.BF16.F32.PACK_AB R156, RZ, R156 ;  /* 0x0000009cff9c723e */ /* 0x000fc800000010ff */
[----:B------:R-:W-:-:S07]  /*4a00*/  PRMT R153, R153, 0x5410, R156 ;  /* 0x0000541099997816 */ /* 0x000fce000000009c */
.L_x_1042:
[--C-:B------:R-:W-:Y:S01]  /*4a10*/  FFMA.FTZ R156, R8, UR8, R184.reuse ;  /* 0x00000008089c7c23 */ /* 0x100fe200080100b8 */
[----:B------:R-:W-:-:S03]  /*4a20*/  FFMA.FTZ R157, R197, UR8, R184 ;  /* 0x00000008c59d7c23 */ /* 0x000fc600080100b8 */
[----:B------:R-:W-:Y:S01]  /*4a30*/  FADD.FTZ R156, R239, -R156 ;  /* 0x8000009cef9c7221 */ /* 0x000fe20000010000 */
[----:B------:R-:W-:-:S03]  /*4a40*/  FADD.FTZ R157, R214, -R157 ;  /* 0x8000009dd69d7221 */ /* 0x000fc60000010000 */
[----:B------:R-:W-:Y:S01]  /*4a50*/  FMUL.FTZ R156, R156, UR32 ;  /* 0x000000209c9c7c20 */ /* 0x000fe20008410000 */
[----:B------:R-:W-:Y:S01]  /*4a60*/  FMUL.FTZ R159, R157, UR32 ;  /* 0x000000209d9f7c20 */ /* 0x000fe20008410000 */
[----:B------:R-:W-:-:S03]  /*4a70*/  F2FP.BF16.F32.PACK_AB R157, R182, R158 ;  /* 0x0000009eb69d723e */ /* 0x000fc600000010ff */
[----:B------:R-:W-:Y:S02]  /*4a80*/  FSEL R156, R156, RZ, P0 ;  /* 0x000000ff9c9c7208 */ /* 0x000fe40000000000 */
[----:B------:R-:W-:Y:S01]  /*4a90*/  FSEL R182, R159, RZ, P0 ;  /* 0x000000ff9fb67208 */ /* 0x000fe20000000000 */
[----:B------:R-:W-:Y:S06]  /*4aa0*/  BRA.U !UP3, `(.L_x_1043) ;  /* 0x000000010b407547 */ /* 0x000fec000b800000 */
[----:B-----5:R-:W-:-:S13]  /*4ab0*/  LOP3.LUT P5, RZ, R189, 0xff, RZ, 0xc0, !PT ;  /* 0x000000ffbdff7812 */ /* 0x020fda00078ac0ff */
[----:B------:R-:W0:Y:S01]  /*4ac0*/  @P5 LDC.64 R158, c[0x0][0x408] ;  /* 0x00010200ff9e5b82 */ /* 0x000e220000000a00 */
[----:B------:R-:W-:Y:S01]  /*4ad0*/  @P5 SHF.L.U32 R183, R166, 0x10, RZ ;  /* 0x00000010a6b75819 */ /* 0x000fe200000006ff */
[----:B0-----:R-:W-:-:S04]  /*4ae0*/  @P5 FMUL.FTZ R159, R159, R182 ;  /* 0x000000b69f9f5220 */ /* 0x001fc80000410000 */
[----:B------:R-:W-:Y:S01]  /*4af0*/  @P5 FMUL.FTZ R158, R159, R158 ;  /* 0x0000009e9f9e5220 */ /* 0x000fe20000410000 */
[----:B------:R-:W-:-:S03]  /*4b00*/  MOV R159, RZ ;  /* 0x000000ff009f7202 */ /* 0x000fc60000000f00 */
[----:B------:R-:W-:-:S04]  /*4b10*/  @P5 FMUL.FTZ R159, R183, R158 ;  /* 0x0000009eb79f5220 */ /* 0x000fc80000410000 */
[----:B------:R-:W-:Y:S02]  /*4b20*/  FADD.FTZ R120, R120, R159 ;  /* 0x0000009f78787221 */ /* 0x000fe40000010000 */
[----:B------:R-:W0:Y:S02]  /*4b30*/  @P5 LDC.64 R158, c[0x0][0x408] ;  /* 0x00010200ff9e5b82 */ /* 0x000e240000000a00 */
[----:B0-----:R-:W-:-:S04]  /*4b40*/  @P5 FMUL.FTZ R159, R159, R182 ;  /* 0x000000b69f9f5220 */ /* 0x001fc80000410000 */
[----:B------:R-:W-:Y:S01]  /*4b50*/  @P5 FMUL.FTZ R228, R159, R158 ;  /* 0x0000009e9fe45220 */ /* 0x000fe20000410000 */
[----:B------:R-:W-:Y:S01]  /*4b60*/  HFMA2 R158, -RZ, RZ, 0, 0 ;  /* 0x00000000ff9e7431 */ /* 0x000fe200000001ff */
[----:B------:R-:W-:-:S05]  /*4b70*/  @P5 SHF.L.U32 R159, R34, 0x10, RZ ;  /* 0x00000010229f5819 */ /* 0x000fca00000006ff */
[----:B------:R-:W-:-:S05]  /*4b80*/  @P5 FMUL.FTZ R158, R159, R228 ;  /* 0x000000e49f9e5220 */ /* 0x000fca0000410000 */
[----:B------:R-:W-:-:S04]  /*4b90*/  F2FP.BF16.F32.PACK_AB R158, RZ, R158 ;  /* 0x0000009eff9e723e */ /* 0x000fc800000010ff */
[----:B------:R-:W-:-:S07]  /*4ba0*/  PRMT R154, R158, 0x7610, R154 ;  /* 0x000076109e9a7816 */ /* 0x000fce000000009a */
.L_x_1043:
[----:B------:R-:W-:Y:S01]  /*4bb0*/  F2FP.BF16.F32.PACK_AB R158, R156, R182 ;  /* 0x000000b69c9e723e */ /* 0x000fe200000010ff */
[----:B------:R-:W-:Y:S06]  /*4bc0*/  BRA.U !UP3, `(.L_x_1044) ;  /* 0x000000010b487547 */ /* 0x000fec000b800000 */
[----:B------:R-:W2:Y:S01]  /*4bd0*/  LDL R227, [R1+0x8] ;  /* 0x0000080001e37983 */ /* 0x000ea20000100800 */
[----:B-----5:R-:W-:-:S13]  /*4be0*/  LOP3.LUT P5, RZ, R189, 0xff00, RZ, 0xc0, !PT ;  /* 0x0000ff00bdff7812 */ /* 0x020fda00078ac0ff */
[----:B------:R-:W0:Y:S01]  /*4bf0*/  @P5 LDC.64 R182, c[0x0][0x408] ;  /* 0x00010200ffb65b82 */ /* 0x000e220000000a00 */
[----:B------:R-:W-:-:S04]  /*4c00*/  @P5 PRMT R159, R166, 0x7632, R159 ;  /* 0x00007632a69f5816 */ /* 0x000fc8000000009f */
[----:B------:R-:W-:Y:S01]  /*4c10*/  @P5 SHF.L.U32 R159, R159, 0x10, RZ ;  /* 0x000000109f9f5819 */ /* 0x000fe200000006ff */
[----:B0-----:R-:W-:-:S04]  /*4c20*/  @P5 FMUL.FTZ R183, R183, R156 ;  /* 0x0000009cb7b75220 */ /* 0x001fc80000410000 */
[----:B------:R-:W-:Y:S01]  /*4c30*/  @P5 FMUL.FTZ R228, R183, R182 ;  /* 0x000000b6b7e45220 */ /* 0x000fe20000410000 */
[----:B------:R-:W-:-:S03]  /*4c40*/  MOV R182, RZ ;  /* 0x000000ff00b67202 */ /* 0x000fc60000000f00 */
[----:B------:R-:W-:-:S04]  /*4c50*/  @P5 FMUL.FTZ R182, R159, R228 ;  /* 0x000000e49fb65220 */ /* 0x000fc80000410000 */
[----:B------:R-:W-:Y:S02]  /*4c60*/  FADD.FTZ R121, R121, R182 ;  /* 0x000000b679797221 */ /* 0x000fe40000010000 */
[----:B------:R-:W0:Y:S02]  /*4c70*/  @P5 LDC.64 R182, c[0x0][0x408] ;  /* 0x00010200ffb65b82 */ /* 0x000e240000000a00 */
[----:B0-----:R-:W-:Y:S01]  /*4c80*/  @P5 FMUL.FTZ R183, R183, R156 ;  /* 0x0000009cb7b75220 */ /* 0x001fe20000410000 */
[----:B------:R-:W-:-:S03]  /*4c90*/  HFMA2 R156, -RZ, RZ, 0, 0 ;  /* 0x00000000ff9c7431 */ /* 0x000fc600000001ff */
[----:B------:R-:W-:Y:S01]  /*4ca0*/  @P5 FMUL.FTZ R182, R183, R182 ;  /* 0x000000b6b7b65220 */ /* 0x000fe20000410000 */
[----:B--2---:R-:W-:-:S05]  /*4cb0*/  @P5 SHF.L.U32 R159, R227, 0x10, RZ ;  /* 0x00000010e39f5819 */ /* 0x004fca00000006ff */
[----:B------:R-:W-:-:S05]  /*4cc0*/  @P5 FMUL.FTZ R156, R159, R182 ;  /* 0x000000b69f9c5220 */ /* 0x000fca0000410000 */
[----:B------:R-:W-:-:S04]  /*4cd0*/  F2FP.BF16.F32.PACK_AB R156, RZ, R156 ;  /* 0x0000009cff9c723e */ /* 0x000fc800000010ff */
[----:B------:R-:W-:-:S07]  /*4ce0*/  PRMT R154, R154, 0x5410, R156 ;  /* 0x000054109a9a7816 */ /* 0x000fce000000009c */
.L_x_1044:
        /* <DEDUP_REMOVED lines=10> */
[----:B-----5:R-:W-:Y:S01]  /*4d90*/  LOP3.LUT P0, RZ, R189, 0xff0000, RZ, 0xc0, !PT ;  /* 0x00ff0000bdff7812 */ /* 0x020fe2000780c0ff */
[----:B------:R-:W-:-:S12]  /*4da0*/  IMAD.MOV.U32 R159, RZ, RZ, RZ ;  /* 0x000000ffff9f7224 */ /* 0x000fd800078e00ff */
[----:B------:R-:W0:Y:S02]  /*4db0*/  @P0 LDC.64 R182, c[0x0][0x408] ;  /* 0x00010200ffb60b82 */ /* 0x000e240000000a00 */
[----:B0-----:R-:W-:-:S04]  /*4dc0*/  @P0 FMUL.FTZ R183, R183, R226 ;  /* 0x000000e2b7b70220 */ /* 0x001fc80000410000 */
[----:B------:R-:W-:Y:S01]  /*4dd0*/  @P0 FMUL.FTZ R182, R183, R182 ;  /* 0x000000b6b7b60220 */ /* 0x000fe20000410000 */
[----:B------:R-:W-:-:S05]  /*4de0*/  @P0 SHF.L.U32 R183, R167, 0x10, RZ ;  /* 0x00000010a7b70819 */ /* 0x000fca00000006ff */
[----:B------:R-:W-:Y:S02]  /*4df0*/  @P0 FMUL.FTZ R159, R183, R182 ;  /* 0x000000b6b79f0220 */ /* 0x000fe40000410000 */
[----:B------:R-:W0:Y:S02]  /*4e00*/  @P0 LDC.64 R182, c[0x0][0x408] ;  /* 0x00010200ffb60b82 */ /* 0x000e240000000a00 */
[----:B------:R-:W-:Y:S01]  /*4e10*/  FADD.FTZ R122, R122, R159 ;  /* 0x0000009f7a7a7221 */ /* 0x000fe20000010000 */
[----:B------:R-:W-:Y:S01]  /*4e20*/  MOV R159, RZ ;  /* 0x000000ff009f7202 */ /* 0x000fe20000000f00 */
[----:B0-----:R-:W-:-:S04]  /*4e30*/  @P0 FMUL.FTZ R183, R183, R226 ;  /* 0x000000e2b7b70220 */ /* 0x001fc80000410000 */
[----:B------:R-:W-:Y:S01]  /*4e40*/  @P0 FMUL.FTZ R183, R183, R182 ;  /* 0x000000b6b7b70220 */ /* 0x000fe20000410000 */
[----:B------:R-:W-:-:S05]  /*4e50*/  @P0 SHF.L.U32 R182, R35, 0x10, RZ ;  /* 0x0000001023b60819 */ /* 0x000fca00000006ff */
[----:B------:R-:W-:-:S05]  /*4e60*/  @P0 FMUL.FTZ R159, R182, R183 ;  /* 0x000000b7b69f0220 */ /* 0x000fca0000410000 */
[----:B------:R-:W-:-:S04]  /*4e70*/  F2FP.BF16.F32.PACK_AB R159, RZ, R159 ;  /* 0x0000009fff9f723e */ /* 0x000fc800000010ff */
[----:B------:R-:W-:-:S07]  /*4e80*/  PRMT R155, R159, 0x7610, R155 ;  /* 0x000076109f9b7816 */ /* 0x000fce000000009b */
.L_x_1045:
[----:B------:R-:W-:Y:S01]  /*4e90*/  F2FP.BF16.F32.PACK_AB R159, R187, R226 ;  /* 0x000000e2bb9f723e */ /* 0x000fe200000010ff */
[----:B------:R-:W-:Y:S06]  /*4ea0*/  BRA.U !UP3, `(.L_x_1034) ;  /* 0x000000150b2c7547 */ /* 0x000fec000b800000 */
[----:B------:R-:W2:Y:S01]  /*4eb0*/  LDL R227, [R1+0xc] ;  /* 0x00000c0001e37983 */ /* 0x000ea20000100800 */
[----:B-----5:R-:W-:-:S04]  /*4ec0*/  ISETP.GE.U32.AND P0, PT, R188, RZ, PT ;  /* 0x000000ffbc00720c */ /* 0x020fc80003f06070 */
[----:B------:R-:W-:-:S13]  /*4ed0*/  ISETP.GE.U32.AND.EX P0, PT, R189, 0x1000000, PT, P0 ;  /* 0x01000000bd00780c */ /* 0x000fda0003f06100 */
[----:B------:R-:W0:Y:S02]  /*4ee0*/  @P0 LDC.64 R182, c[0x0][0x408] ;  /* 0x00010200ffb60b82 */ /* 0x000e240000000a00 */
[----:B0-----:R-:W-:-:S04]  /*4ef0*/  @P0 FMUL.FTZ R183, R187, R183 ;  /* 0x000000b7bbb70220 */ /* 0x001fc80000410000 */
[----:B------:R-:W-:Y:S01]  /*4f00*/  @P0 FMUL.FTZ R226, R183, R182 ;  /* 0x000000b6b7e20220 */ /* 0x000fe20000410000 */
[----:B------:R-:W-:-:S04]  /*4f10*/  @P0 PRMT R182, R167, 0x7632, R182 ;  /* 0x00007632a7b60816 */ /* 0x000fc800000000b6 */
[----:B------:R-:W-:Y:S01]  /*4f20*/  @P0 SHF.L.U32 R183, R182, 0x10, RZ ;  /* 0x00000010b6b70819 */ /* 0x000fe200000006ff */
[----:B------:R-:W-:-:S04]  /*4f30*/  HFMA2 R182, -RZ, RZ, 0, 0 ;  /* 0x00000000ffb67431 */ /* 0x000fc800000001ff */
[----:B------:R-:W-:-:S04]  /*4f40*/  @P0 FMUL.FTZ R182, R183, R226 ;  /* 0x000000e2b7b60220 */ /* 0x000fc80000410000 */
[----:B------:R-:W-:Y:S02]  /*4f50*/  FADD.FTZ R123, R123, R182 ;  /* 0x000000b67b7b7221 */ /* 0x000fe40000010000 */
[----:B------:R-:W0:Y:S02]  /*4f60*/  @P0 LDC.64 R182, c[0x0][0x408] ;  /* 0x00010200ffb60b82 */ /* 0x000e240000000a00 */
[----:B0-----:R-:W-:-:S04]  /*4f70*/  @P0 FMUL.FTZ R183, R187, R183 ;  /* 0x000000b7bbb70220 */ /* 0x001fc80000410000 */
[----:B------:R-:W-:Y:S01]  /*4f80*/  @P0 FMUL.FTZ R226, R183, R182 ;  /* 0x000000b6b7e20220 */ /* 0x000fe20000410000 */
[----:B------:R-:W-:Y:S02]  /*4f90*/  MOV R182, RZ ;  /* 0x000000ff00b67202 */ /* 0x000fe40000000f00 */
[----:B--2---:R-:W-:-:S05]  /*4fa0*/  @P0 SHF.L.U32 R183, R227, 0x10, RZ ;  /* 0x00000010e3b70819 */ /* 0x004fca00000006ff */
[----:B------:R-:W-:-:S05]  /*4fb0*/  @P0 FMUL.FTZ R182, R183, R226 ;  /* 0x000000e2b7b60220 */ /* 0x000fca0000410000 */
[----:B------:R-:W-:-:S04]  /*4fc0*/  F2FP.BF16.F32.PACK_AB R182, RZ, R182 ;  /* 0x000000b6ffb6723e */ /* 0x000fc800000010ff */
[----:B------:R-:W-:Y:S01]  /*4fd0*/  PRMT R155, R155, 0x5410, R182 ;  /* 0x000054109b9b7816 */ /* 0x000fe200000000b6 */
[----:B------:R-:W-:Y:S06]  /*4fe0*/  BRA `(.L_x_1034) ;  /* 0x0000001000dc7947 */ /* 0x000fec0003800000 */
.L_x_997:
[----:B------:R-:W-:Y:S02]  /*4ff0*/  MOV R185, UR26 ;  /* 0x0000001a00b97c02 */ /* 0x000fe40008000f00 */
[----:B------:R-:W-:Y:S02]  /*5000*/  MOV R186, UR27 ;  /* 0x0000001b00ba7c02 */ /* 0x000fe40008000f00 */
[----:B------:R-:W-:-:S04]  /*5010*/  ISETP.NE.U32.AND P0, PT, R185, RZ, PT ;  /* 0x000000ffb900720c */ /* 0x000fc80003f05070 */
[----:B------:R-:W-:-:S13]  /*5020*/  ISETP.NE.AND.EX P0, PT, R186, RZ, PT, P0 ;  /* 0x000000ffba00720c */ /* 0x000fda0003f05300 */
[----:B------:R-:W-:Y:S05]  /*5030*/  @P0 BRA `(.L_x_1046) ;  /* 0x00000008005c0947 */ /* 0x000fea0003800000 */
[----:B------:R-:W-:Y:S01]  /*5040*/  ISETP.LT.AND P5, PT, RZ, UR33, PT ;  /* 0x00000021ff007c0c */ /* 0x000fe2000bfa1270 */
[----:B------:R-:W-:-:S12]  /*5050*/  BRA.U !UP3, `(.L_x_1047) ;  /* 0x000000010b407547 */ /* 0x000fd8000b800000 */
[----:B------:R-:W-:Y:S01]  /*5060*/  @P5 FFMA.FTZ R182, R0, UR8, R184 ;  /* 0x0000000800b65c23 */ /* 0x000fe200080100b8 */
[----:B-----5:R-:W-:-:S03]  /*5070*/  LOP3.LUT P0, RZ, R188, 0xff, RZ, 0xc0, !PT ;  /* 0x000000ffbcff7812 */ /* 0x020fc6000780c0ff */
[----:B------:R-:W-:Y:S01]  /*5080*/  @P5 FADD.FTZ R183, R15, -R182 ;  /* 0x800000b60fb75221 */ /* 0x000fe20000010000 */
[----:B------:R-:W-:-:S05]  /*5090*/  SHF.L.U32 R182, R148, 0x10, RZ ;  /* 0x0000001094b67819 */ /* 0x000fca00000006ff */
[----:B------:R-:W-:Y:S01]  /*50a0*/  @P5 FFMA.FTZ R182, R183, UR32, R182 ;  /* 0x00000020b7b65c23 */ /* 0x000fe200080100b6 */
[----:B------:R-:W-:-:S03]  /*50b0*/  HFMA2 R183, -RZ, RZ, 0, 0 ;  /* 0x00000000ffb77431 */ /* 0x000fc600000001ff */
[----:B------:R-:W-:Y:S01]  /*50c0*/  FMUL.FTZ R182, R182, UR23 ;  /* 0x00000017b6b67c20 */ /* 0x000fe20008410000 */
[----:B------:R-:W-:-:S03]  /*50d0*/  @P0 SHF.L.U32 R226, R32, 0x10, RZ ;  /* 0x0000001020e20819 */ /* 0x000fc600000006ff */
[----:B------:R-:W-:Y:S01]  /*50e0*/  FMUL.FTZ R187, R182, UR22 ;  /* 0x00000016b6bb7c20 */ /* 0x000fe20008410000 */
[----:B------:R-:W-:-:S04]  /*50f0*/  @P0 IMAD.U32 R182, R164, 0x10000, RZ ;  /* 0x00010000a4b60824 */ /* 0x000fc800078e00ff */
[-C--:B------:R-:W-:Y:S01]  /*5100*/  @P0 FMUL.FTZ R183, R182, R187.reuse ;  /* 0x000000bbb6b70220 */ /* 0x080fe20000410000 */
[----:B------:R-:W-:Y:S01]  /*5110*/  MOV R182, RZ ;  /* 0x000000ff00b67202 */ /* 0x000fe20000000f00 */
[----:B------:R-:W-:Y:S02]  /*5120*/  @P0 FMUL.FTZ R182, R226, R187 ;  /* 0x000000bbe2b60220 */ /* 0x000fe40000410000 */
[----:B------:R-:W-:-:S03]  /*5130*/  FADD.FTZ R116, R116, R183 ;  /* 0x000000b774747221 */ /* 0x000fc60000010000 */
[----:B------:R-:W-:-:S04]  /*5140*/  F2FP.BF16.F32.PACK_AB R182, RZ, R182 ;  /* 0x000000b6ffb6723e */ /* 0x000fc800000010ff */
[----:B------:R-:W-:-:S07]  /*5150*/  PRMT R152, R182, 0x7610, R152 ;  /* 0x00007610b6987816 */ /* 0x000fce0000000098 */
.L_x_1047:
[----:B------:R-:W-:Y:S05]  /*5160*/  BRA.U !UP3, `(.L_x_1048) ;  /* 0x000000010b4c7547 */ /* 0x000fea000b800000 */
[----:B------:R-:W2:Y:S01]  /*5170*/  LDL R187, [R1] ;  /* 0x0000000001bb7983 */ /* 0x000ea20000100800 */
[----:B-----5:R-:W-:Y:S01]  /*5180*/  PRMT R182, R148, 0x7632, R182 ;  /* 0x0000763294b67816 */ /* 0x020fe200000000b6 */
[----:B------:R-:W-:Y:S01]  /*5190*/  @P5 FFMA.FTZ R226, R10, UR8, R184 ;  /* 0x000000080ae25c23 */ /* 0x000fe200080100b8 */
[----:B------:R-:W-:Y:S02]  /*51a0*/  LOP3.LUT P0, RZ, R188, 0xff00, RZ, 0xc0, !PT ;  /* 0x0000ff00bcff7812 */ /* 0x000fe4000780c0ff */
[----:B------:R-:W-:Y:S01]  /*51b0*/  SHF.L.U32 R182, R182, 0x10, RZ ;  /* 0x00000010b6b67819 */ /* 0x000fe200000006ff */
[----:B------:R-:W-:-:S04]  /*51c0*/  @P5 FADD.FTZ R183, R241, -R226 ;  /* 0x800000e2f1b75221 */ /* 0x000fc80000010000 */
[----:B------:R-:W-:-:S04]  /*51d0*/  @P5 FFMA.FTZ R182, R183, UR32, R182 ;  /* 0x00000020b7b65c23 */ /* 0x000fc800080100b6 */
[----:B------:R-:W-:Y:S02]  /*51e0*/  FMUL.FTZ R182, R182, UR23 ;  /* 0x00000017b6b67c20 */ /* 0x000fe40008410000 */
[----:B------:R-:W-:Y:S02]  /*51f0*/  @P0 PRMT R183, R164, 0x7632, R183 ;  /* 0x00007632a4b70816 */ /* 0x000fe400000000b7 */
[----:B------:R-:W-:Y:S01]  /*5200*/  FMUL.FTZ R226, R182, UR22 ;  /* 0x00000016b6e27c20 */ /* 0x000fe20008410000 */
[----:B------:R-:W-:Y:S01]  /*5210*/  HFMA2 R182, -RZ, RZ, 0, 0 ;  /* 0x00000000ffb67431 */ /* 0x000fe200000001ff */
[----:B------:R-:W-:-:S05]  /*5220*/  @P0 SHF.L.U32 R183, R183, 0x10, RZ ;  /* 0x00000010b7b70819 */ /* 0x000fca00000006ff */
[----:B------:R-:W-:-:S04]  /*5230*/  @P0 FMUL.FTZ R182, R226, R183 ;  /* 0x000000b7e2b60220 */ /* 0x000fc80000410000 */
[----:B------:R-:W-:Y:S01]  /*5240*/  FADD.FTZ R117, R117, R182 ;  /* 0x000000b675757221 */ /* 0x000fe20000010000 */
[----:B------:R-:W-:Y:S02]  /*5250*/  MOV R182, RZ ;  /* 0x000000ff00b67202 */ /* 0x000fe40000000f00 */
[----:B--2---:R-:W-:-:S05]  /*5260*/  @P0 SHF.L.U32 R183, R187, 0x10, RZ ;  /* 0x00000010bbb70819 */ /* 0x004fca00000006ff */
[----:B------:R-:W-:-:S05]  /*5270*/  @P0 FMUL.FTZ R182, R183, R226 ;  /* 0x000000e2b7b60220 */ /* 0x000fca0000410000 */
[----:B------:R-:W-:-:S04]  /*5280*/  F2FP.BF16.F32.PACK_AB R182, RZ, R182 ;  /* 0x000000b6ffb6723e */ /* 0x000fc800000010ff */
[----:B------:R-:W-:-:S07]  /*5290*/  PRMT R152, R152, 0x5410, R182 ;  /* 0x0000541098987816 */ /* 0x000fce00000000b6 */
.L_x_1048:
[----:B------:R-:W-:Y:S05]  /*52a0*/  BRA.U !UP3, `(.L_x_1049) ;  /* 0x000000010b407547 */ /* 0x000fea000b800000 */
[----:B------:R-:W-:Y:S01]  /*52b0*/  @P5 FFMA.FTZ R183, R21, UR8, R184 ;  /* 0x0000000815b75c23 */ /* 0x000fe200080100b8 */
[----:B-----5:R-:W-:Y:S02]  /*52c0*/  SHF.L.U32 R182, R149, 0x10, RZ ;  /* 0x0000001095b67819 */ /* 0x020fe400000006ff */
[----:B------:R-:W-:Y:S01]  /*52d0*/  LOP3.LUT P0, RZ, R188, 0xff0000, RZ, 0xc0, !PT ;  /* 0x00ff0000bcff7812 */ /* 0x000fe2000780c0ff */
[----:B------:R-:W-:-:S04]  /*52e0*/  @P5 FADD.FTZ R183, R218, -R183 ;  /* 0x800000b7dab75221 */ /* 0x000fc80000010000 */
[----:B------:R-:W-:Y:S01]  /*52f0*/  @P5 FFMA.FTZ R182, R183, UR32, R182 ;  /* 0x00000020b7b65c23 */ /* 0x000fe200080100b6 */
[----:B------:R-:W-:-:S03]  /*5300*/  HFMA2 R183, -RZ, RZ, 0, 0 ;  /* 0x00000000ffb77431 */ /* 0x000fc600000001ff */
[----:B------:R-:W-:-:S04]  /*5310*/  FMUL.FTZ R182, R182, UR23 ;  /* 0x00000017b6b67c20 */ /* 0x000fc80008410000 */
[----:B------:R-:W-:Y:S01]  /*5320*/  FMUL.FTZ R187, R182, UR22 ;  /* 0x00000016b6bb7c20 */ /* 0x000fe20008410000 */
[----:B------:R-:W-:Y:S01]  /*5330*/  @P0 SHF.L.U32 R182, R165, 0x10, RZ ;  /* 0x00000010a5b60819 */ /* 0x000fe200000006ff */
[----:B------:R-:W-:-:S04]  /*5340*/  @P0 IMAD.U32 R226, R33, 0x10000, RZ ;  /* 0x0001000021e20824 */ /* 0x000fc800078e00ff */
[-C--:B------:R-:W-:Y:S01]  /*5350*/  @P0 FMUL.FTZ R183, R182, R187.reuse ;  /* 0x000000bbb6b70220 */ /* 0x080fe20000410000 */
[----:B------:R-:W-:Y:S01]  /*5360*/  MOV R182, RZ ;  /* 0x000000ff00b67202 */ /* 0x000fe20000000f00 */
[----:B------:R-:W-:Y:S02]  /*5370*/  @P0 FMUL.FTZ R182, R226, R187 ;  /* 0x000000bbe2b60220 */ /* 0x000fe40000410000 */
[----:B------:R-:W-:-:S03]  /*5380*/  FADD.FTZ R118, R118, R183 ;  /* 0x000000b776767221 */ /* 0x000fc60000010000 */
[----:B------:R-:W-:-:S04]  /*5390*/  F2FP.BF16.F32.PACK_AB R182, RZ, R182 ;  /* 0x000000b6ffb6723e */ /* 0x000fc800000010ff */
[----:B------:R-:W-:-:S07]  /*53a0*/  PRMT R153, R182, 0x7610, R153 ;  /* 0x00007610b6997816 */ /* 0x000fce0000000099 */
.L_x_1049:
[----:B------:R-:W-:Y:S05]  /*53b0*/  BRA.U !UP3, `(.L_x_1050) ;  /* 0x000000010b4c7547 */ /* 0x000fea000b800000 */
[----:B------:R-:W2:Y:S01]  /*53c0*/  LDL R187, [R1+0x4] ;  /* 0x0000040001bb7983 */ /* 0x000ea20000100800 */
        /* <DEDUP_REMOVED lines=18> */
.L_x_1050:
        /* <DEDUP_REMOVED lines=9> */
[----:B------:R-:W-:Y:S02]  /*5580*/  @P0 SHF.L.U32 R182, R166, 0x10, RZ ;  /* 0x00000010a6b60819 */ /* 0x000fe400000006ff */
[----:B------:R-:W-:-:S03]  /*5590*/  @P0 SHF.L.U32 R226, R34, 0x10, RZ ;  /* 0x0000001022e20819 */ /* 0x000fc600000006ff */
[-C--:B------:R-:W-:Y:S01]  /*55a0*/  @P0 FMUL.FTZ R183, R182, R187.reuse ;  /* 0x000000bbb6b70220 */ /* 0x080fe20000410000 */
[----:B------:R-:W-:Y:S01]  /*55b0*/  MOV R182, RZ ;  /* 0x000000ff00b67202 */ /* 0x000fe20000000f00 */
[----:B------:R-:W-:Y:S02]  /*55c0*/  @P0 FMUL.FTZ R182, R226, R187 ;  /* 0x000000bbe2b60220 */ /* 0x000fe40000410000 */
[----:B------:R-:W-:-:S03]  /*55d0*/  FADD.FTZ R120, R120, R183 ;  /* 0x000000b778787221 */ /* 0x000fc60000010000 */
[----:B------:R-:W-:-:S04]  /*55e0*/  F2FP.BF16.F32.PACK_AB R182, RZ, R182 ;  /* 0x000000b6ffb6723e */ /* 0x000fc800000010ff */
[----:B------:R-:W-:-:S07]  /*55f0*/  PRMT R154, R182, 0x7610, R154 ;  /* 0x00007610b69a7816 */ /* 0x000fce000000009a */
.L_x_1051:
        /* <DEDUP_REMOVED lines=11> */
[----:B------:R-:W-:Y:S02]  /*56b0*/  HFMA2 R182, -RZ, RZ, 0, 0 ;  /* 0x00000000ffb67431 */ /* 0x000fe400000001ff */
[----:B------:R-:W-:-:S04]  /*56c0*/  @P0 IMAD.U32 R183, R183, 0x10000, RZ ;  /* 0x00010000b7b70824 */ /* 0x000fc800078e00ff */
[----:B------:R-:W-:-:S04]  /*56d0*/  @P0 FMUL.FTZ R182, R226, R183 ;  /* 0x000000b7e2b60220 */ /* 0x000fc80000410000 */
[----:B------:R-:W-:Y:S01]  /*56e0*/  FADD.FTZ R121, R121, R182 ;  /* 0x000000b679797221 */ /* 0x000fe20000010000 */
[----:B------:R-:W-:Y:S02]  /*56f0*/  MOV R182, RZ ;  /* 0x000000ff00b67202 */ /* 0x000fe40000000f00 */
[----:B--2---:R-:W-:-:S05]  /*5700*/  @P0 SHF.L.U32 R183, R187, 0x10, RZ ;  /* 0x00000010bbb70819 */ /* 0x004fca00000006ff */
[----:B------:R-:W-:-:S05]  /*5710*/  @P0 FMUL.FTZ R182, R183, R226 ;  /* 0x000000e2b7b60220 */ /* 0x000fca0000410000 */
[----:B------:R-:W-:-:S04]  /*5720*/  F2FP.BF16.F32.PACK_AB R182, RZ, R182 ;  /* 0x000000b6ffb6723e */ /* 0x000fc800000010ff */
[----:B------:R-:W-:-:S07]  /*5730*/  PRMT R154, R154, 0x5410, R182 ;  /* 0x000054109a9a7816 */ /* 0x000fce00000000b6 */
.L_x_1052:
        /* <DEDUP_REMOVED lines=17> */
.L_x_1053:
[----:B------:R-:W-:Y:S05]  /*5850*/  BRA.U !UP3, `(.L_x_1034) ;  /* 0x000000090bc07547 */ /* 0x000fea000b800000 */
[----:B------:R-:W2:Y:S01]  /*5860*/  LDL R187, [R1+0xc] ;  /* 0x00000c0001bb7983 */ /* 0x000ea20000100800 */
[----:B-----5:R-:W-:Y:S01]  /*5870*/  ISETP.GE.U32.AND P0, PT, R188, RZ, PT ;  /* 0x000000ffbc00720c */ /* 0x020fe20003f06070 */
[----:B------:R-:W-:Y:S01]  /*5880*/  @P5 FFMA.FTZ R226, R14, UR8, R184 ;  /* 0x000000080ee25c23 */ /* 0x000fe200080100b8 */
[----:B------:R-:W-:Y:S02]  /*5890*/  PRMT R182, R151, 0x7632, R182 ;  /* 0x0000763297b67816 */ /* 0x000fe400000000b6 */
[----:B------:R-:W-:Y:S01]  /*58a0*/  ISETP.GE.U32.AND.EX P0, PT, R189, 0x1000000, PT, P0 ;  /* 0x01000000bd00780c */ /* 0x000fe20003f06100 */
[----:B------:R-:W-:Y:S01]  /*58b0*/  @P5 FADD.FTZ R183, R229, -R226 ;  /* 0x800000e2e5b75221 */ /* 0x000fe20000010000 */
[----:B------:R-:W-:-:S05]  /*58c0*/  SHF.L.U32 R182, R182, 0x10, RZ ;  /* 0x00000010b6b67819 */ /* 0x000fca00000006ff */
        /* <DEDUP_REMOVED lines=8> */
[----:B------:R-:W-:Y:S01]  /*5950*/  IMAD.MOV.U32 R182, RZ, RZ, RZ ;  /* 0x000000ffffb67224 */ /* 0x000fe200078e00ff */
[----:B--2---:R-:W-:-:S05]  /*5960*/  @P0 SHF.L.U32 R183, R187, 0x10, RZ ;  /* 0x00000010bbb70819 */ /* 0x004fca00000006ff */
[----:B------:R-:W-:-:S05]  /*5970*/  @P0 FMUL.FTZ R182, R183, R226 ;  /* 0x000000e2b7b60220 */ /* 0x000fca0000410000 */
[----:B------:R-:W-:-:S04]  /*5980*/  F2FP.BF16.F32.PACK_AB R182, RZ, R182 ;  /* 0x000000b6ffb6723e */ /* 0x000fc800000010ff */
[----:B------:R-:W-:Y:S01]  /*5990*/  PRMT R155, R155, 0x5410, R182 ;  /* 0x000054109b9b7816 */ /* 0x000fe200000000b6 */
[----:B------:R-:W-:Y:S06]  /*59a0*/  BRA `(.L_x_1034) ;  /* 0x00000008006c7947 */ /* 0x000fec0003800000 */
.L_x_1046:
[----:B------:R-:W-:Y:S02]  /*59b0*/  ISETP.LT.AND P0, PT, RZ, UR33, PT ;  /* 0x00000021ff007c0c */ /* 0x000fe4000bf01270 */
[----:B------:R-:W-:Y:S02]  /*59c0*/  PLOP3.LUT P5, PT, PT, PT, UP2, 0x80, 0x8 ;  /* 0x000000000008781c */ /* 0x000fe40003faf028 */
[----:B-----5:R-:W-:Y:S02]  /*59d0*/  PRMT R156, R148, 0x7632, R156 ;  /* 0x00007632949c7816 */ /* 0x020fe4000000009c */
[----:B------:R-:W-:Y:S02]  /*59e0*/  SHF.L.U32 R182, R149, 0x10, RZ ;  /* 0x0000001095b67819 */ /* 0x000fe400000006ff */
[----:B------:R-:W-:Y:S02]  /*59f0*/  SHF.L.U32 R156, R156, 0x10, RZ ;  /* 0x000000109c9c7819 */ /* 0x000fe400000006ff */
[----:B------:R-:W-:-:S03]  /*5a00*/  SHF.L.U32 R183, R148, 0x10, RZ ;  /* 0x0000001094b77819 */ /* 0x000fc600000006ff */
[----:B------:R-:W-:-:S04]  /*5a10*/  @P0 FFMA.FTZ R158, R10, UR8, R184 ;  /* 0x000000080a9e0c23 */ /* 0x000fc800080100b8 */
[----:B------:R-:W-:Y:S01]  /*5a20*/  @P0 FADD.FTZ R157, R241, -R158 ;  /* 0x8000009ef19d0221 */ /* 0x000fe20000010000 */
[----:B------:R-:W-:-:S03]  /*5a30*/  @P5 FFMA.FTZ R158, R0, UR8, R184 ;  /* 0x00000008009e5c23 */ /* 0x000fc600080100b8 */
[----:B------:R-:W-:Y:S01]  /*5a40*/  @P0 FFMA.FTZ R156, R157, UR32, R156 ;  /* 0x000000209d9c0c23 */ /* 0x000fe2000801009c */
[----:B------:R-:W-:Y:S01]  /*5a50*/  @P0 FFMA.FTZ R157, R21, UR8, R184 ;  /* 0x00000008159d0c23 */ /* 0x000fe200080100b8 */
[----:B------:R-:W-:-:S03]  /*5a60*/  @P5 FADD.FTZ R158, R15, -R158 ;  /* 0x8000009e0f9e5221 */ /* 0x000fc60000010000 */
[----:B------:R-:W-:Y:S01]  /*5a70*/  @P0 FADD.FTZ R157, R218, -R157 ;  /* 0x8000009dda9d0221 */ /* 0x000fe20000010000 */
[----:B------:R-:W-:-:S03]  /*5a80*/  @P5 FFMA.FTZ R183, R158, UR32, R183 ;  /* 0x000000209eb75c23 */ /* 0x000fc600080100b7 */
[----:B------:R-:W-:Y:S01]  /*5a90*/  @P0 FFMA.FTZ R182, R157, UR32, R182 ;  /* 0x000000209db60c23 */ /* 0x000fe200080100b6 */
[----:B------:R-:W-:Y:S06]  /*5aa0*/  BRA.U !UP3, `(.L_x_1054) ;  /* 0x000000010b307547 */ /* 0x000fec000b800000 */
[----:B------:R-:W-:Y:S01]  /*5ab0*/  LOP3.LUT P5, RZ, R188, 0xff, RZ, 0xc0, !PT ;  /* 0x000000ffbcff7812 */ /* 0x000fe200078ac0ff */
[----:B------:R-:W-:-:S04]  /*5ac0*/  FMUL.FTZ R157, R183, UR23 ;  /* 0x00000017b79d7c20 */ /* 0x000fc80008410000 */
[----:B------:R-:W-:Y:S01]  /*5ad0*/  FMUL.FTZ R158, R157, UR22 ;  /* 0x000000169d9e7c20 */ /* 0x000fe20008410000 */
[----:B------:R-:W-:-:S07]  /*5ae0*/  MOV R157, RZ ;  /* 0x000000ff009d7202 */ /* 0x000fce0000000f00 */
[----:B------:R-:W-:-:S05]  /*5af0*/  @P5 SHF.L.U32 R159, R164, 0x10, RZ ;  /* 0x00000010a49f5819 */ /* 0x000fca00000006ff */
[----:B------:R-:W-:Y:S01]  /*5b00*/  @P5 FMUL.FTZ R157, R159, R158 ;  /* 0x0000009e9f9d5220 */ /* 0x000fe20000410000 */
[----:B------:R-:W-:-:S03]  /*5b10*/  @P5 SHF.L.U32 R159, R32, 0x10, RZ ;  /* 0x00000010209f5819 */ /* 0x000fc600000006ff */
[----:B------:R-:W-:Y:S01]  /*5b20*/  FADD.FTZ R116, R116, R157 ;  /* 0x0000009d74747221 */ /* 0x000fe20000010000 */
[----:B------:R-:W-:Y:S02]  /*5b30*/  HFMA2 R157, -RZ, RZ, 0, 0 ;  /* 0x00000000ff9d7431 */ /* 0x000fe400000001ff */
[----:B------:R-:W-:-:S05]  /*5b40*/  @P5 FMUL.FTZ R157, R159, R158 ;  /* 0x0000009e9f9d5220 */ /* 0x000fca0000410000 */
[----:B------:R-:W-:-:S04]  /*5b50*/  F2FP.BF16.F32.PACK_AB R157, RZ, R157 ;  /* 0x0000009dff9d723e */ /* 0x000fc800000010ff */
[----:B------:R-:W-:-:S07]  /*5b60*/  PRMT R152, R157, 0x7610, R152 ;  /* 0x000076109d987816 */ /* 0x000fce0000000098 */
.L_x_1054:
[----:B------:R-:W-:Y:S05]  /*5b70*/  BRA.U !UP3, `(.L_x_1055) ;  /* 0x000000010b387547 */ /* 0x000fea000b800000 */
[----:B------:R-:W2:Y:S01]  /*5b80*/  LDL R159, [R1] ;  /* 0x00000000019f7983 */ /* 0x000ea20000100800 */
[----:B------:R-:W-:Y:S01]  /*5b90*/  LOP3.LUT P5, RZ, R188, 0xff00, RZ, 0xc0, !PT ;  /* 0x0000ff00bcff7812 */ /* 0x000fe200078ac0ff */
[----:B------:R-:W-:-:S04]  /*5ba0*/  FMUL.FTZ R157, R156, UR23 ;  /* 0x000000179c9d7c20 */ /* 0x000fc80008410000 */
[----:B------:R-:W-:-:S08]  /*5bb0*/  FMUL.FTZ R226, R157, UR22 ;  /* 0x000000169de27c20 */ /* 0x000fd00008410000 */
[----:B------:R-:W-:-:S04]  /*5bc0*/  @P5 PRMT R158, R164, 0x7632, R158 ;  /* 0x00007632a49e5816 */ /* 0x000fc8000000009e */
[----:B------:R-:W-:Y:S02]  /*5bd0*/  @P5 SHF.L.U32 R157, R158, 0x10, RZ ;  /* 0x000000109e9d5819 */ /* 0x000fe400000006ff */
[----:B------:R-:W-:-:S03]  /*5be0*/  MOV R158, RZ ;  /* 0x000000ff009e7202 */ /* 0x000fc60000000f00 */
[----:B------:R-:W-:Y:S01]  /*5bf0*/  @P5 FMUL.FTZ R158, R226, R157 ;  /* 0x0000009de29e5220 */ /* 0x000fe20000410000 */
[----:B------:R-:W-:-:S03]  /*5c00*/  HFMA2 R157, -RZ, RZ, 0, 0 ;  /* 0x00000000ff9d7431 */ /* 0x000fc600000001ff */
[----:B------:R-:W-:Y:S01]  /*5c10*/  FADD.FTZ R117, R117, R158 ;  /* 0x0000009e75757221 */ /* 0x000fe20000010000 */
[----:B--2---:R-:W-:-:S04]  /*5c20*/  @P5 IMAD.U32 R159, R159, 0x10000, RZ ;  /* 0x000100009f9f5824 */ /* 0x004fc800078e00ff */
[----:B------:R-:W-:-:S05]  /*5c30*/  @P5 FMUL.FTZ R157, R159, R226 ;  /* 0x000000e29f9d5220 */ /* 0x000fca0000410000 */
[----:B------:R-:W-:-:S04]  /*5c40*/  F2FP.BF16.F32.PACK_AB R157, RZ, R157 ;  /* 0x0000009dff9d723e */ /* 0x000fc800000010ff */
[----:B------:R-:W-:-:S07]  /*5c50*/  PRMT R152, R152, 0x5410, R157 ;  /* 0x0000541098987816 */ /* 0x000fce000000009d */
.L_x_1055:
[----:B------:R-:W-:Y:S05]  /*5c60*/  BRA.U !UP3, `(.L_x_1056) ;  /* 0x000000010b307547 */ /* 0x000fea000b800000 */
        /* <DEDUP_REMOVED lines=12> */
.L_x_1056:
[----:B------:R-:W-:Y:S01]  /*5d30*/  PRMT R157, R149, 0x7632, R157 ;  /* 0x00007632959d7816 */ /* 0x000fe2000000009d */
[----:B------:R-:W-:-:S03]  /*5d40*/  @P0 FFMA.FTZ R159, R9, UR8, R184 ;  /* 0x00000008099f0c23 */ /* 0x000fc600080100b8 */
[----:B------:R-:W-:Y:S01]  /*5d50*/  SHF.L.U32 R157, R157, 0x10, RZ ;  /* 0x000000109d9d7819 */ /* 0x000fe200000006ff */
[----:B------:R-:W-:-:S04]  /*5d60*/  @P0 FADD.FTZ R158, R240, -R159 ;  /* 0x8000009ff09e0221 */ /* 0x000fc80000010000 */
[----:B------:R-:W-:Y:S01]  /*5d70*/  @P0 FFMA.FTZ R157, R158, UR32, R157 ;  /* 0x000000209e9d0c23 */ /* 0x000fe2000801009d */
[----:B------:R-:W-:Y:S06]  /*5d80*/  BRA.U !UP3, `(.L_x_1057) ;  /* 0x000000010b387547 */ /* 0x000fec000b800000 */
[----:B------:R-:W2:Y:S01]  /*5d90*/  LDL R187, [R1+0x4] ;  /* 0x0000040001bb7983 */ /* 0x000ea20000100800 */
[----:B------:R-:W-:Y:S01]  /*5da0*/  LOP3.LUT P5, RZ, R188, 0xff000000, RZ, 0xc0, !PT ;  /* 0xff000000bcff7812 */ /* 0x000fe200078ac0ff */
[----:B------:R-:W-:Y:S01]  /*5db0*/  FMUL.FTZ R158, R157, UR23 ;  /* 0x000000179d9e7c20 */ /* 0x000fe20008410000 */
[----:B------:R-:W-:-:S03]  /*5dc0*/  MOV R226, RZ ;  /* 0x000000ff00e27202 */ /* 0x000fc60000000f00 */
[----:B------:R-:W-:-:S08]  /*5dd0*/  FMUL.FTZ R158, R158, UR22 ;  /* 0x000000169e9e7c20 */ /* 0x000fd00008410000 */
[----:B------:R-:W-:-:S04]  /*5de0*/  @P5 PRMT R159, R165, 0x7632, R159 ;  /* 0x00007632a59f5816 */ /* 0x000fc8000000009f */
[----:B------:R-:W-:-:S05]  /*5df0*/  @P5 SHF.L.U32 R159, R159, 0x10, RZ ;  /* 0x000000109f9f5819 */ /* 0x000fca00000006ff */
[----:B------:R-:W-:Y:S01]  /*5e00*/  @P5 FMUL.FTZ R226, R158, R159 ;  /* 0x0000009f9ee25220 */ /* 0x000fe20000410000 */
[----:B------:R-:W-:-:S03]  /*5e10*/  HFMA2 R159, -RZ, RZ, 0, 0 ;  /* 0x00000000ff9f7431 */ /* 0x000fc600000001ff */
[----:B------:R-:W-:Y:S01]  /*5e20*/  FADD.FTZ R119, R119, R226 ;  /* 0x000000e277777221 */ /* 0x000fe20000010000 */
[----:B--2---:R-:W-:-:S05]  /*5e30*/  @P5 SHF.L.U32 R187, R187, 0x10, RZ ;  /* 0x00000010bbbb5819 */ /* 0x004fca00000006ff */
[----:B------:R-:W-:-:S05]  /*5e40*/  @P5 FMUL.FTZ R159, R187, R158 ;  /* 0x0000009ebb9f5220 */ /* 0x000fca0000410000 */
[----:B------:R-:W-:-:S04]  /*5e50*/  F2FP.BF16.F32.PACK_AB R159, RZ, R159 ;  /* 0x0000009fff9f723e */ /* 0x000fc800000010ff */
[----:B------:R-:W-:-:S07]  /*5e60*/  PRMT R153, R153, 0x5410, R159 ;  /* 0x0000541099997816 */ /* 0x000fce000000009f */
.L_x_1057:
[----:B------:R-:W-:Y:S01]  /*5e70*/  @P0 FFMA.FTZ R159, R197, UR8, R184 ;  /* 0x00000008c59f0c23 */ /* 0x000fe200080100b8 */
[----:B------:R-:W-:-:S03]  /*5e80*/  SHF.L.U32 R158, R150, 0x10, RZ ;  /* 0x00000010969e7819 */ /* 0x000fc600000006ff */
[----:B------:R-:W-:-:S04]  /*5e90*/  @P0 FADD.FTZ R159, R214, -R159 ;  /* 0x8000009fd69f0221 */ /* 0x000fc80000010000 */
[----:B------:R-:W-:Y:S01]  /*5ea0*/  @P0 FFMA.FTZ R158, R159, UR32, R158 ;  /* 0x000000209f9e0c23 */ /* 0x000fe2000801009e */
[----:B------:R-:W-:Y:S06]  /*5eb0*/  BRA.U !UP3, `(.L_x_1058) ;  /* 0x000000010b307547 */ /* 0x000fec000b800000 */
[----:B------:R-:W-:Y:S01]  /*5ec0*/  LOP3.LUT P5, RZ, R189, 0xff, RZ, 0xc0, !PT ;  /* 0x000000ffbdff7812 */ /* 0x000fe200078ac0ff */
[----:B------:R-:W-:Y:S01]  /*5ed0*/  FMUL.FTZ R159, R158, UR23 ;  /* 0x000000179e9f7c20 */ /* 0x000fe20008410000 */
[----:B------:R-:W-:-:S03]  /*5ee0*/  MOV R187, RZ ;  /* 0x000000ff00bb7202 */ /* 0x000fc60000000f00 */
[----:B------:R-:W-:-:S08]  /*5ef0*/  FMUL.FTZ R159, R159, UR22 ;  /* 0x000000169f9f7c20 */ /* 0x000fd00008410000 */
[----:B------:R-:W-:-:S04]  /*5f00*/  @P5 IMAD.U32 R226, R166, 0x10000, RZ ;  /* 0x00010000a6e25824 */ /* 0x000fc800078e00ff */
[----:B------:R-:W-:Y:S01]  /*5f10*/  @P5 FMUL.FTZ R187, R226, R159 ;  /* 0x0000009fe2bb5220 */ /* 0x000fe20000410000 */
[----:B------:R-:W-:-:S03]  /*5f20*/  @P5 SHF.L.U32 R226, R34, 0x10, RZ ;  /* 0x0000001022e25819 */ /* 0x000fc600000006ff */
[----:B------:R-:W-:Y:S01]  /*5f30*/  FADD.FTZ R120, R120, R187 ;  /* 0x000000bb78787221 */ /* 0x000fe20000010000 */
[----:B------:R-:W-:Y:S02]  /*5f40*/  HFMA2 R187, -RZ, RZ, 0, 0 ;  /* 0x00000000ffbb7431 */ /* 0x000fe400000001ff */
[----:B------:R-:W-:-:S05]  /*5f50*/  @P5 FMUL.FTZ R187, R226, R159 ;  /* 0x0000009fe2bb5220 */ /* 0x000fca0000410000 */
[----:B------:R-:W-:-:S04]  /*5f60*/  F2FP.BF16.F32.PACK_AB R187, RZ, R187 ;  /* 0x000000bbffbb723e */ /* 0x000fc800000010ff */
[----:B------:R-:W-:-:S07]  /*5f70*/  PRMT R154, R187, 0x7610, R154 ;  /* 0x00007610bb9a7816 */ /* 0x000fce000000009a */
.L_x_1058:
        /* <DEDUP_REMOVED lines=8> */
[----:B------:R-:W-:-:S04]  /*6000*/  FMUL.FTZ R159, R187, UR23 ;  /* 0x00000017bb9f7c20 */ /* 0x000fc80008410000 */
[----:B------:R-:W-:-:S08]  /*6010*/  FMUL.FTZ R159, R159, UR22 ;  /* 0x000000169f9f7c20 */ /* 0x000fd00008410000 */
[----:B------:R-:W-:-:S04]  /*6020*/  @P5 PRMT R226, R166, 0x7632, R226 ;  /* 0x00007632a6e25816 */ /* 0x000fc800000000e2 */
[----:B------:R-:W-:Y:S02]  /*6030*/  @P5 SHF.L.U32 R228, R226, 0x10, RZ ;  /* 0x00000010e2e45819 */ /* 0x000fe400000006ff */
[----:B------:R-:W-:-:S03]  /*6040*/  MOV R226, RZ ;  /* 0x000000ff00e27202 */ /* 0x000fc60000000f00 */
[----:B------:R-:W-:-:S04]  /*6050*/  @P5 FMUL.FTZ R226, R159, R228 ;  /* 0x000000e49fe25220 */ /* 0x000fc80000410000 */
[----:B------:R-:W-:Y:S01]  /*6060*/  FADD.FTZ R121, R121, R226 ;  /* 0x000000e279797221 */ /* 0x000fe20000010000 */
[----:B------:R-:W-:Y:S01]  /*6070*/  HFMA2 R226, -RZ, RZ, 0, 0 ;  /* 0x00000000ffe27431 */ /* 0x000fe200000001ff */
[----:B--2---:R-:W-:-:S05]  /*6080*/  @P5 SHF.L.U32 R228, R227, 0x10, RZ ;  /* 0x00000010e3e45819 */ /* 0x004fca00000006ff */
[----:B------:R-:W-:-:S05]  /*6090*/  @P5 FMUL.FTZ R226, R228, R159 ;  /* 0x0000009fe4e25220 */ /* 0x000fca0000410000 */
[----:B------:R-:W-:-:S04]  /*60a0*/  F2FP.BF16.F32.PACK_AB R226, RZ, R226 ;  /* 0x000000e2ffe2723e */ /* 0x000fc800000010ff */
[----:B------:R-:W-:-:S07]  /*60b0*/  PRMT R154, R154, 0x5410, R226 ;  /* 0x000054109a9a7816 */ /* 0x000fce00000000e2 */
.L_x_1059:
[----:B------:R-:W-:Y:S01]  /*60c0*/  @P0 FFMA.FTZ R159, R203, UR8, R184 ;  /* 0x00000008cb9f0c23 */ /* 0x000fe200080100b8 */
[----:B------:R-:W-:Y:S02]  /*60d0*/  F2FP.BF16.F32.PACK_AB R157, R157, R182 ;  /* 0x000000b69d9d723e */ /* 0x000fe400000010ff */
[C---:B------:R-:W-:Y:S01]  /*60e0*/  PRMT R182, R151.reuse, 0x7632, R182 ;  /* 0x0000763297b67816 */ /* 0x040fe200000000b6 */
[----:B------:R-:W-:Y:S01]  /*60f0*/  @P0 FADD.FTZ R226, R204, -R159 ;  /* 0x8000009fcce20221 */ /* 0x000fe20000010000 */
[----:B------:R-:W-:Y:S02]  /*6100*/  SHF.L.U32 R159, R151, 0x10, RZ ;  /* 0x00000010979f7819 */ /* 0x000fe400000006ff */
[----:B------:R-:W-:Y:S02]  /*6110*/  F2FP.BF16.F32.PACK_AB R158, R187, R158 ;  /* 0x0000009ebb9e723e */ /* 0x000fe400000010ff */
[----:B------:R-:W-:Y:S01]  /*6120*/  SHF.L.U32 R182, R182, 0x10, RZ ;  /* 0x00000010b6b67819 */ /* 0x000fe200000006ff */
[----:B------:R-:W-:Y:S01]  /*6130*/  @P0 FFMA.FTZ R159, R226, UR32, R159 ;  /* 0x00000020e29f0c23 */ /* 0x000fe2000801009f */
[----:B------:R-:W-:Y:S01]  /*6140*/  @P0 FFMA.FTZ R226, R14, UR8, R184 ;  /* 0x000000080ee20c23 */ /* 0x000fe200080100b8 */
[----:B------:R-:W-:-:S03]  /*6150*/  F2FP.BF16.F32.PACK_AB R156, R156, R183 ;  /* 0x000000b79c9c723e */ /* 0x000fc600000010ff */
[----:B------:R-:W-:-:S04]  /*6160*/  @P0 FADD.FTZ R187, R229, -R226 ;  /* 0x800000e2e5bb0221 */ /* 0x000fc80000010000 */
[----:B------:R-:W-:Y:S01]  /*6170*/  @P0 FFMA.FTZ R182, R187, UR32, R182 ;  /* 0x00000020bbb60c23 */ /* 0x000fe200080100b6 */
[----:B------:R-:W-:Y:S06]  /*6180*/  BRA.U !UP3, `(.L_x_1060) ;  /* 0x000000010b307547 */ /* 0x000fec000b800000 */
[----:B------:R-:W-:Y:S01]  /*6190*/  LOP3.LUT P0, RZ, R189, 0xff0000, RZ, 0xc0, !PT ;  /* 0x00ff0000bdff7812 */ /* 0x000fe2000780c0ff */
[----:B------:R-:W-:Y:S01]  /*61a0*/  FMUL.FTZ R183, R159, UR23 ;  /* 0x000000179fb77c20 */ /* 0x000fe20008410000 */
[----:B------:R-:W-:-:S03]  /*61b0*/  MOV R187, RZ ;  /* 0x000000ff00bb7202 */ /* 0x000fc60000000f00 */
[----:B------:R-:W-:-:S08]  /*61c0*/  FMUL.FTZ R183, R183, UR22 ;  /* 0x00000016b7b77c20 */ /* 0x000fd00008410000 */
[----:B------:R-:W-:-:S05]  /*61d0*/  @P0 SHF.L.U32 R226, R167, 0x10, RZ ;  /* 0x00000010a7e20819 */ /* 0x000fca00000006ff */
[----:B------:R-:W-:Y:S01]  /*61e0*/  @P0 FMUL.FTZ R187, R226, R183 ;  /* 0x000000b7e2bb0220 */ /* 0x000fe20000410000 */
[----:B------:R-:W-:-:S03]  /*61f0*/  @P0 SHF.L.U32 R226, R35, 0x10, RZ ;  /* 0x0000001023e20819 */ /* 0x000fc600000006ff */
[----:B------:R-:W-:Y:S01]  /*6200*/  FADD.FTZ R122, R122, R187 ;  /* 0x000000bb7a7a7221 */ /* 0x000fe20000010000 */
[----:B------:R-:W-:Y:S02]  /*6210*/  IMAD.MOV.U32 R187, RZ, RZ, RZ ;  /* 0x000000ffffbb7224 */ /* 0x000fe400078e00ff */
[----:B------:R-:W-:-:S05]  /*6220*/  @P0 FMUL.FTZ R187, R226, R183 ;  /* 0x000000b7e2bb0220 */ /* 0x000fca0000410000 */
[----:B------:R-:W-:-:S04]  /*6230*/  F2FP.BF16.F32.PACK_AB R187, RZ, R187 ;  /* 0x000000bbffbb723e */ /* 0x000fc800000010ff */
[----:B------:R-:W-:-:S07]  /*6240*/  PRMT R155, R187, 0x7610, R155 ;  /* 0x00007610bb9b7816 */ /* 0x000fce000000009b */
.L_x_1060:
[----:B------:R-:W-:Y:S01]  /*6250*/  F2FP.BF16.F32.PACK_AB R159, R182, R159 ;  /* 0x0000009fb69f723e */ /* 0x000fe200000010ff */
[----:B------:R-:W-:Y:S06]  /*6260*/  BRA.U !UP3, `(.L_x_1034) ;  /* 0x000000010b3c7547 */ /* 0x000fec000b800000 */
[----:B------:R-:W2:Y:S01]  /*6270*/  LDL R187, [R1+0xc] ;  /* 0x00000c0001bb7983 */ /* 0x000ea20000100800 */
[----:B------:R-:W-:Y:S01]  /*6280*/  ISETP.GE.U32.AND P0, PT, R188, RZ, PT ;  /* 0x000000ffbc00720c */ /* 0x000fe20003f06070 */
[----:B------:R-:W-:Y:S01]  /*6290*/  FMUL.FTZ R182, R182, UR23 ;  /* 0x00000017b6b67c20 */ /* 0x000fe20008410000 */
[----:B------:R-:W-:Y:S02]  /*62a0*/  HFMA2 R226, -RZ, RZ, 0, 0 ;  /* 0x00000000ffe27431 */ /* 0x000fe400000001ff */
[----:B------:R-:W-:Y:S01]  /*62b0*/  ISETP.GE.U32.AND.EX P0, PT, R189, 0x1000000, PT, P0 ;  /* 0x01000000bd00780c */ /* 0x000fe20003f06100 */
[----:B------:R-:W-:-:S12]  /*62c0*/  FMUL.FTZ R182, R182, UR22 ;  /* 0x00000016b6b67c20 */ /* 0x000fd80008410000 */
[----:B------:R-:W-:-:S04]  /*62d0*/  @P0 PRMT R183, R167, 0x7632, R183 ;  /* 0x00007632a7b70816 */ /* 0x000fc800000000b7 */
[----:B------:R-:W-:-:S05]  /*62e0*/  @P0 SHF.L.U32 R183, R183, 0x10, RZ ;  /* 0x00000010b7b70819 */ /* 0x000fca00000006ff */
[----:B------:R-:W-:Y:S01]  /*62f0*/  @P0 FMUL.FTZ R226, R182, R183 ;  /* 0x000000b7b6e20220 */ /* 0x000fe20000410000 */
[----:B------:R-:W-:-:S03]  /*6300*/  MOV R183, RZ ;  /* 0x000000ff00b77202 */ /* 0x000fc60000000f00 */
[----:B------:R-:W-:Y:S01]  /*6310*/  FADD.FTZ R123, R123, R226 ;  /* 0x000000e27b7b7221 */ /* 0x000fe20000010000 */
[----:B--2---:R-:W-:-:S05]  /*6320*/  @P0 SHF.L.U32 R187, R187, 0x10, RZ ;  /* 0x00000010bbbb0819 */ /* 0x004fca00000006ff */
[----:B------:R-:W-:-:S05]  /*6330*/  @P0 FMUL.FTZ R183, R187, R182 ;  /* 0x000000b6bbb70220 */ /* 0x000fca0000410000 */
[----:B------:R-:W-:-:S04]  /*6340*/  F2FP.BF16.F32.PACK_AB R183, RZ, R183 ;  /* 0x000000b7ffb7723e */ /* 0x000fc800000010ff */
[----:B------:R-:W-:-:S07]  /*6350*/  PRMT R155, R155, 0x5410, R183 ;  /* 0x000054109b9b7816 */ /* 0x000fce00000000b7 */
.L_x_1034:
[----:B------:R-:W-:Y:S01]  /*6360*/  ISETP.NE.U32.AND P0, PT, R185, RZ, PT ;  /* 0x000000ffb900720c */ /* 0x000fe20003f05070 */
[----:B------:R-:W0:Y:S01]  /*6370*/  @UP3 LDCU.64 UR6, c[0x0][0x468] ;  /* 0x00008d00ff0637ac */ /* 0x000e220008000a00 */
[----:B------:R-:W-:Y:S02]  /*6380*/  PLOP3.LUT P5, PT, PT, PT, UP3, 0x80, 0x8 ;  /* 0x000000000008781c */ /* 0x000fe40003faf038 */
[----:B------:R-:W-:Y:S02]  /*6390*/  ISETP.NE.AND.EX P0, PT, R186, RZ, PT, P0 ;  /* 0x000000ffba00720c */ /* 0x000fe40003f05300 */
[----:B------:R-:W-:-:S11]  /*63a0*/  MOV R185, 0x10 ;  /* 0x0000001000b97802 */ /* 0x000fd60000000f00 */
[----:B------:R-:W1:Y:S02]  /*63b0*/  @P0 LDC.64 R182, c[0x0][0x478] ;  /* 0x00011e00ffb60b82 */ /* 0x000e640000000a00 */
[C---:B-1----:R-:W-:Y:S01]  /*63c0*/  @P0 IMAD.WIDE.U32 R182, R181.reuse, 0x10, R182 ;  /* 0x00000010b5b60825 */ /* 0x042fe200078e00b6 */
[----:B------:R-:W-:-:S04]  /*63d0*/  IADD3 R181, PT, PT, R181, 0x100, RZ ;  /* 0x00000100b5b57810 */ /* 0x000fc80007ffe0ff */
[----:B------:R0:W-:Y:S01]  /*63e0*/  @P0 STG.E.128 desc[UR20][R182.64], R156 ;  /* 0x0000009cb6000986 */ /* 0x0001e2000c101d14 */
[----:B------:R-:W-:-:S13]  /*63f0*/  PLOP3.LUT P0, PT, PT, PT, UP3, 0x80, 0x8 ;  /* 0x000000000008781c */ /* 0x000fda0003f0f038 */
[C---:B0-----:R-:W-:Y:S01]  /*6400*/  @P0 IMAD.WIDE.U32 R182, R180.reuse, R185, UR6 ;  /* 0x00000006b4b60e25 */ /* 0x041fe2000f8e00b9 */
[----:B------:R-:W-:-:S04]  /*6410*/  IADD3 R180, PT, PT, R180, 0x100, RZ ;  /* 0x00000100b4b47810 */ /* 0x000fc80007ffe0ff */
[----:B------:R0:W-:Y:S03]  /*6420*/  @P5 STG.E.128 desc[UR20][R182.64], R152 ;  /* 0x00000098b6005986 */ /* 0x0001e6000c101d14 */
.L_x_995:
[----:B------:R-:W-:Y:S05]  /*6430*/  BSYNC.RECONVERGENT B0 ;  /* 0x0000000000007941 */ /* 0x000fea0003800200 */
.L_x_994:
[----:B------:R-:W-:Y:S04]  /*6440*/  BSSY.RECONVERGENT B0, `(.L_x_1061) ;  /* 0x00002f3000007945 */ /* 0x000fe80003800200 */
[----:B------:R-:W-:Y:S05]  /*6450*/  @!P2 BRA `(.L_x_1062) ;  /* 0x0000002c00c4a947 */ /* 0x000fea0003800000 */
[----:B------:R-:W-:-:S04]  /*6460*/  UISETP.NE.U32.AND UP0, UPT, UR24, URZ, UPT ;  /* 0x000000ff1800728c */ /* 0x000fc8000bf05070 */
[----:B------:R-:W-:Y:S01]  /*6470*/  UISETP.NE.AND.EX UP0, UPT, UR25, URZ, UPT, UP0 ;  /* 0x000000ff1900728c */ /* 0x000fe2000bf05300 */
[----:B------:R-:W-:Y:S10]  /*6480*/  BRA.U !UP3, `(.L_x_1063) ;  /* 0x000000010b0c7547 */ /* 0x000ff4000b800000 */
[----:B-----5:R-:W1:Y:S02]  /*6490*/  LDC.64 R164, c[0x0][0x390] ;  /* 0x0000e400ffa47b82 */ /* 0x020e640000000a00 */
[----:B-1----:R-:W-:-:S06]  /*64a0*/  IMAD.WIDE.U32 R164, R180, 0x10, R164 ;  /* 0x00000010b4a47825 */ /* 0x002fcc00078e00a4 */
[----:B------:R-:W5:Y:S02]  /*64b0*/  LDG.E.128 R164, desc[UR20][R164.64] ;  /* 0x00000014a4a47981 */ /* 0x000f64000c1e1d00 */
.L_x_1063:
[----:B------:R-:W-:Y:S05]  /*64c0*/  BRA.U !UP0, `(.L_x_1064) ;  /* 0x0000001108ac7547 */ /* 0x000fea000b800000 */
[----:B------:R-:W-:-:S04]  /*64d0*/  UISETP.NE.U32.AND UP0, UPT, UR26, URZ, UPT ;  /* 0x000000ff1a00728c */ /* 0x000fc8000bf05070 */
[----:B------:R-:W-:-:S06]  /*64e0*/  UISETP.NE.AND.EX UP0, UPT, UR27, URZ, UPT, UP0 ;  /* 0x000000ff1b00728c */ /* 0x000fcc000bf05300 */
[----:B------:R-:W-:-:S13]  /*64f0*/  PLOP3.LUT P5, PT, PT, PT, UP0, 0x80, 0x8 ;  /* 0x000000000008781c */ /* 0x000fda0003faf008 */
[----:B------:R-:W-:Y:S05]  /*6500*/  @!P5 BRA `(.L_x_1065) ;  /* 0x000000080050d947 */ /* 0x000fea0003800000 */
[----:B------:R-:W-:Y:S02]  /*6510*/  ISETP.LT.AND P0, PT, RZ, UR33, PT ;  /* 0x00000021ff007c0c */ /* 0x000fe4000bf01270 */
[----:B-----5:R-:W-:Y:S02]  /*6520*/  PRMT R156, R24, 0x7632, R156 ;  /* 0x00007632189c7816 */ /* 0x020fe4000000009c */
[----:B------:R-:W-:Y:S02]  /*6530*/  SHF.L.U32 R186, R25, 0x10, RZ ;  /* 0x0000001019ba7819 */ /* 0x000fe400000006ff */
[----:B------:R-:W-:-:S07]  /*6540*/  SHF.L.U32 R156, R156, 0x10, RZ ;  /* 0x000000109c9c7819 */ /* 0x000fce00000006ff */
[--C-:B------:R-:W-:Y:S01]  /*6550*/  @P0 FFMA.FTZ R157, R7, UR8, R184.reuse ;  /* 0x00000008079d0c23 */ /* 0x100fe200080100b8 */
[--C-:B------:R-:W-:Y:S01]  /*6560*/  @P0 FFMA.FTZ R158, R194, UR8, R184.reuse ;  /* 0x00000008c29e0c23 */ /* 0x100fe200080100b8 */
[----:B0-----:R-:W-:Y:S02]  /*6570*/  @P0 FFMA.FTZ R182, R16, UR8, R184 ;  /* 0x0000000810b60c23 */ /* 0x001fe400080100b8 */
[----:B------:R-:W-:Y:S01]  /*6580*/  @P0 FADD.FTZ R157, R238, -R157 ;  /* 0x8000009dee9d0221 */ /* 0x000fe20000010000 */
[----:B------:R-:W-:Y:S01]  /*6590*/  @P0 FADD.FTZ R159, R217, -R158 ;  /* 0x8000009ed99f0221 */ /* 0x000fe20000010000 */
[----:B------:R-:W-:Y:S01]  /*65a0*/  @P0 FFMA.FTZ R158, R6, UR8, R184 ;  /* 0x00000008069e0c23 */ /* 0x000fe200080100b8 */
[----:B------:R-:W-:Y:S01]  /*65b0*/  @P0 FADD.FTZ R182, R223, -R182 ;  /* 0x800000b6dfb60221 */ /* 0x000fe20000010000 */
[----:B------:R-:W-:Y:S01]  /*65c0*/  @P0 FFMA.FTZ R156, R157, UR32, R156 ;  /* 0x000000209d9c0c23 */ /* 0x000fe2000801009c */
[----:B------:R-:W-:Y:S01]  /*65d0*/  PRMT R157, R25, 0x7632, R157 ;  /* 0x00007632199d7816 */ /* 0x000fe2000000009d */
[----:B------:R-:W-:Y:S01]  /*65e0*/  @P0 FADD.FTZ R158, R237, -R158 ;  /* 0x8000009eed9e0221 */ /* 0x000fe20000010000 */
[----:B------:R-:W-:-:S02]  /*65f0*/  @P0 FFMA.FTZ R186, R159, UR32, R186 ;  /* 0x000000209fba0c23 */ /* 0x000fc400080100ba */
[----:B------:R-:W-:-:S05]  /*6600*/  SHF.L.U32 R157, R157, 0x10, RZ ;  /* 0x000000109d9d7819 */ /* 0x000fca00000006ff */
[----:B------:R-:W-:Y:S01]  /*6610*/  @P0 FFMA.FTZ R157, R158, UR32, R157 ;  /* 0x000000209e9d0c23 */ /* 0x000fe2000801009d */
[----:B------:R-:W-:-:S04]  /*6620*/  @P0 FFMA.FTZ R158, R198, UR8, R184 ;  /* 0x00000008c69e0c23 */ /* 0x000fc800080100b8 */
[----:B------:R-:W-:Y:S01]  /*6630*/  @P0 FADD.FTZ R159, R213, -R158 ;  /* 0x8000009ed59f0221 */ /* 0x000fe20000010000 */
[----:B------:R-:W-:-:S04]  /*6640*/  IMAD.U32 R158, R26, 0x10000, RZ ;  /* 0x000100001a9e7824 */ /* 0x000fc800078e00ff */
[----:B------:R-:W-:Y:S01]  /*6650*/  @P0 FFMA.FTZ R158, R159, UR32, R158 ;  /* 0x000000209f9e0c23 */ /* 0x000fe2000801009e */
[----:B------:R-:W-:-:S05]  /*6660*/  SHF.L.U32 R159, R24, 0x10, RZ ;  /* 0x00000010189f7819 */ /* 0x000fca00000006ff */
[----:B------:R-:W-:Y:S01]  /*6670*/  @P0 FFMA.FTZ R159, R182, UR32, R159 ;  /* 0x00000020b69f0c23 */ /* 0x000fe2000801009f */
[----:B------:R-:W-:Y:S06]  /*6680*/  BRA.U !UP3, `(.L_x_1066) ;  /* 0x000000010b2c7547 */ /* 0x000fec000b800000 */
[----:B------:R-:W-:Y:S01]  /*6690*/  LOP3.LUT P6, RZ, R190, 0xff, RZ, 0xc0, !PT ;  /* 0x000000ffbeff7812 */ /* 0x000fe200078cc0ff */
[----:B------:R-:W-:-:S04]  /*66a0*/  FMUL.FTZ R182, R159, UR23 ;  /* 0x000000179fb67c20 */ /* 0x000fc80008410000 */
[----:B------:R-:W-:Y:S01]  /*66b0*/  FMUL.FTZ R226, R182, UR22 ;  /* 0x00000016b6e27c20 */ /* 0x000fe20008410000 */
[----:B------:R-:W-:-:S07]  /*66c0*/  CS2R R182, SRZ ;  /* 0x0000000000b67805 */ /* 0x000fce000001ff00 */
[----:B------:R-:W-:-:S05]  /*66d0*/  @P6 SHF.L.U32 R185, R164, 0x10, RZ ;  /* 0x00000010a4b96819 */ /* 0x000fca00000006ff */
[----:B------:R-:W-:-:S04]  /*66e0*/  @P6 FMUL.FTZ R183, R185, R226 ;  /* 0x000000e2b9b76220 */ /* 0x000fc80000410000 */
[----:B------:R-:W-:Y:S01]  /*66f0*/  FADD.FTZ R124, R124, R183 ;  /* 0x000000b77c7c7221 */ /* 0x000fe20000010000 */
[----:B------:R-:W-:-:S05]  /*6700*/  @P6 SHF.L.U32 R183, R40, 0x10, RZ ;  /* 0x0000001028b76819 */ /* 0x000fca00000006ff */
[----:B------:R-:W-:-:S05]  /*6710*/  @P6 FMUL.FTZ R182, R226, R183 ;  /* 0x000000b7e2b66220 */ /* 0x000fca0000410000 */
[----:B------:R-:W-:-:S04]  /*6720*/  F2FP.BF16.F32.PACK_AB R182, RZ, R182 ;  /* 0x000000b6ffb6723e */ /* 0x000fc800000010ff */
[----:B------:R-:W-:-:S07]  /*6730*/  PRMT R152, R182, 0x7610, R152 ;  /* 0x00007610b6987816 */ /* 0x000fce0000000098 */
.L_x_1066:
[----:B------:R-:W-:Y:S05]  /*6740*/  BRA.U !UP3, `(.L_x_1067) ;  /* 0x000000010b347547 */ /* 0x000fea000b800000 */
[----:B------:R-:W-:Y:S01]  /*6750*/  LOP3.LUT P6, RZ, R190, 0xff00, RZ, 0xc0, !PT ;  /* 0x0000ff00beff7812 */ /* 0x000fe200078cc0ff */
[----:B------:R-:W-:-:S04]  /*6760*/  FMUL.FTZ R182, R156, UR23 ;  /* 0x000000179cb67c20 */ /* 0x000fc80008410000 */
[----:B------:R-:W-:Y:S01]  /*6770*/  FMUL.FTZ R226, R182, UR22 ;  /* 0x00000016b6e27c20 */ /* 0x000fe20008410000 */
[----:B------:R-:W-:-:S07]  /*6780*/  HFMA2 R182, -RZ, RZ, 0, 0 ;  /* 0x00000000ffb67431 */ /* 0x000fce00000001ff */
[----:B------:R-:W-:-:S04]  /*6790*/  @P6 PRMT R183, R164, 0x7632, R183 ;  /* 0x00007632a4b76816 */ /* 0x000fc800000000b7 */
[----:B------:R-:W-:-:S05]  /*67a0*/  @P6 SHF.L.U32 R183, R183, 0x10, RZ ;  /* 0x00000010b7b76819 */ /* 0x000fca00000006ff */
[----:B------:R-:W-:Y:S01]  /*67b0*/  @P6 FMUL.FTZ R182, R226, R183 ;  /* 0x000000b7e2b66220 */ /* 0x000fe20000410000 */
[----:B------:R-:W-:-:S03]  /*67c0*/  @P6 SHF.L.U32 R183, R249, 0x10, RZ ;  /* 0x00000010f9b76819 */ /* 0x000fc600000006ff */
[----:B------:R-:W-:Y:S01]  /*67d0*/  FADD.FTZ R125, R125, R182 ;  /* 0x000000b67d7d7221 */ /* 0x000fe20000010000 */
[----:B------:R-:W-:Y:S01]  /*67e0*/  MOV R182, RZ ;  /* 0x000000ff00b67202 */ /* 0x000fe20000000f00 */
[----:B------:R-:W-:-:S05]  /*67f0*/  @P6 FMUL.FTZ R182, R226, R183 ;  /* 0x000000b7e2b66220 */ /* 0x000fca0000410000 */
[----:B------:R-:W-:-:S04]  /*6800*/  F2FP.BF16.F32.PACK_AB R182, RZ, R182 ;  /* 0x000000b6ffb6723e */ /* 0x000fc800000010ff */
[----:B------:R-:W-:-:S07]  /*6810*/  PRMT R152, R152, 0x5410, R182 ;  /* 0x0000541098987816 */ /* 0x000fce00000000b6 */
.L_x_1067:
[----:B------:R-:W-:Y:S05]  /*6820*/  BRA.U !UP3, `(.L_x_1068) ;  /* 0x000000010b2c7547 */ /* 0x000fea000b800000 */
        /* <DEDUP_REMOVED lines=11> */
.L_x_1068:
        /* <DEDUP_REMOVED lines=14> */
.L_x_1069:
        /* <DEDUP_REMOVED lines=12> */
.L_x_1070:
[----:B------:R-:W-:Y:S01]  /*6a80*/  PRMT R183, R26, 0x7632, R183 ;  /* 0x000076321ab77816 */ /* 0x000fe200000000b7 */
[--C-:B------:R-:W-:Y:S01]  /*6a90*/  @P0 FFMA.FTZ R185, R5, UR8, R184.reuse ;  /* 0x0000000805b90c23 */ /* 0x100fe200080100b8 */
[----:B------:R-:W-:Y:S02]  /*6aa0*/  @P0 FFMA.FTZ R226, R13, UR8, R184 ;  /* 0x000000080de20c23 */ /* 0x000fe400080100b8 */
[----:B------:R-:W-:Y:S01]  /*6ab0*/  SHF.L.U32 R183, R183, 0x10, RZ ;  /* 0x00000010b7b77819 */ /* 0x000fe200000006ff */
[----:B------:R-:W-:Y:S01]  /*6ac0*/  @P0 FADD.FTZ R182, R234, -R185 ;  /* 0x800000b9eab60221 */ /* 0x000fe20000010000 */
[----:B------:R-:W-:-:S03]  /*6ad0*/  @P0 FADD.FTZ R185, R225, -R226 ;  /* 0x800000e2e1b90221 */ /* 0x000fc60000010000 */
[----:B------:R-:W-:Y:S01]  /*6ae0*/  @P0 FFMA.FTZ R183, R182, UR32, R183 ;  /* 0x00000020b6b70c23 */ /* 0x000fe200080100b7 */
[----:B------:R-:W-:-:S04]  /*6af0*/  PRMT R182, R27, 0x7632, R182 ;  /* 0x000076321bb67816 */ /* 0x000fc800000000b6 */
[----:B------:R-:W-:Y:S02]  /*6b00*/  SHF.L.U32 R182, R182, 0x10, RZ ;  /* 0x00000010b6b67819 */ /* 0x000fe400000006ff */
[----:B------:R-:W-:-:S03]  /*6b10*/  F2FP.BF16.F32.PACK_AB R158, R183, R158 ;  /* 0x0000009eb79e723e */ /* 0x000fc600000010ff */
[----:B------:R-:W-:Y:S01]  /*6b20*/  @P0 FFMA.FTZ R182, R185, UR32, R182 ;  /* 0x00000020b9b60c23 */ /* 0x000fe200080100b6 */
[----:B------:R-:W-:Y:S06]  /*6b30*/  BRA.U !UP3, `(.L_x_1071) ;  /* 0x000000010b347547 */ /* 0x000fec000b800000 */
[----:B------:R-:W-:Y:S01]  /*6b40*/  LOP3.LUT P6, RZ, R191, 0xff00, RZ, 0xc0, !PT ;  /* 0x0000ff00bfff7812 */ /* 0x000fe200078cc0ff */
[----:B------:R-:W-:Y:S01]  /*6b50*/  FMUL.FTZ R183, R183, UR23 ;  /* 0x00000017b7b77c20 */ /* 0x000fe20008410000 */
[----:B------:R-:W-:-:S03]  /*6b60*/  MOV R226, RZ ;  /* 0x000000ff00e27202 */ /* 0x000fc60000000f00 */
[----:B------:R-:W-:-:S08]  /*6b70*/  FMUL.FTZ R183, R183, UR22 ;  /* 0x00000016b7b77c20 */ /* 0x000fd00008410000 */
[----:B------:R-:W-:-:S04]  /*6b80*/  @P6 PRMT R185, R166, 0x7632, R185 ;  /* 0x00007632a6b96816 */ /* 0x000fc800000000b9 */
[----:B------:R-:W-:Y:S01]  /*6b90*/  @P6 SHF.L.U32 R228, R185, 0x10, RZ ;  /* 0x00000010b9e46819 */ /* 0x000fe200000006ff */
[----:B------:R-:W-:-:S04]  /*6ba0*/  HFMA2 R185, -RZ, RZ, 0, 0 ;  /* 0x00000000ffb97431 */ /* 0x000fc800000001ff */
[----:B------:R-:W-:-:S04]  /*6bb0*/  @P6 FMUL.FTZ R226, R183, R228 ;  /* 0x000000e4b7e26220 */ /* 0x000fc80000410000 */
[----:B------:R-:W-:Y:S01]  /*6bc0*/  FADD.FTZ R129, R129, R226 ;  /* 0x000000e281817221 */ /* 0x000fe20000010000 */
[----:B------:R-:W-:-:S05]  /*6bd0*/  @P6 SHF.L.U32 R226, R251, 0x10, RZ ;  /* 0x00000010fbe26819 */ /* 0x000fca00000006ff */
[----:B------:R-:W-:-:S05]  /*6be0*/  @P6 FMUL.FTZ R185, R183, R226 ;  /* 0x000000e2b7b96220 */ /* 0x000fca0000410000 */
[----:B------:R-:W-:-:S04]  /*6bf0*/  F2FP.BF16.F32.PACK_AB R185, RZ, R185 ;  /* 0x000000b9ffb9723e */ /* 0x000fc800000010ff */
[----:B------:R-:W-:-:S07]  /*6c00*/  PRMT R154, R154, 0x5410, R185 ;  /* 0x000054109a9a7816 */ /* 0x000fce00000000b9 */
.L_x_1071:
[----:B------:R-:W-:Y:S01]  /*6c10*/  F2FP.BF16.F32.PACK_AB R156, R156, R159 ;  /* 0x0000009f9c9c723e */ /* 0x000fe200000010ff */
[----:B------:R-:W-:Y:S01]  /*6c20*/  @P0 FFMA.FTZ R159, R205, UR8, R184 ;  /* 0x00000008cd9f0c23 */ /* 0x000fe200080100b8 */
[----:B------:R-:W-:-:S03]  /*6c30*/  F2FP.BF16.F32.PACK_AB R157, R157, R186 ;  /* 0x000000ba9d9d723e */ /* 0x000fc600000010ff */
[----:B------:R-:W-:Y:S01]  /*6c40*/  @P0 FADD.FTZ R186, R206, -R159 ;  /* 0x8000009fceba0221 */ /* 0x000fe20000010000 */
[----:B------:R-:W-:-:S05]  /*6c50*/  SHF.L.U32 R159, R27, 0x10, RZ ;  /* 0x000000101b9f7819 */ /* 0x000fca00000006ff */
[----:B------:R-:W-:Y:S01]  /*6c60*/  @P0 FFMA.FTZ R159, R186, UR32, R159 ;  /* 0x00000020ba9f0c23 */ /* 0x000fe2000801009f */
[----:B------:R-:W-:Y:S06]  /*6c70*/  BRA.U !UP3, `(.L_x_1072) ;  /* 0x000000010b307547 */ /* 0x000fec000b800000 */
[----:B------:R-:W-:Y:S01]  /*6c80*/  LOP3.LUT P0, RZ, R191, 0xff0000, RZ, 0xc0, !PT ;  /* 0x00ff0000bfff7812 */ /* 0x000fe2000780c0ff */
[----:B------:R-:W-:-:S04]  /*6c90*/  FMUL.FTZ R183, R159, UR23 ;  /* 0x000000179fb77c20 */ /* 0x000fc80008410000 */
[----:B------:R-:W-:Y:S01]  /*6ca0*/  FMUL.FTZ R186, R183, UR22 ;  /* 0x00000016b7ba7c20 */ /* 0x000fe20008410000 */
[----:B------:R-:W-:-:S07]  /*6cb0*/  MOV R183, RZ ;  /* 0x000000ff00b77202 */ /* 0x000fce0000000f00 */
        /* <DEDUP_REMOVED lines=8> */
.L_x_1072:
[----:B------:R-:W-:Y:S01]  /*6d40*/  F2FP.BF16.F32.PACK_AB R159, R182, R159 ;  /* 0x0000009fb69f723e */ /* 0x000fe200000010ff */
[----:B------:R-:W-:Y:S06]  /*6d50*/  BRA.U !UP3, `(.L_x_1073) ;  /* 0x000000250b587547 */ /* 0x000fec000b800000 */
[----:B------:R-:W-:Y:S01]  /*6d60*/  ISETP.GE.U32.AND P0, PT, R190, RZ, PT ;  /* 0x000000ffbe00720c */ /* 0x000fe20003f06070 */
[----:B------:R-:W-:-:S03]  /*6d70*/  FMUL.FTZ R182, R182, UR23 ;  /* 0x00000017b6b67c20 */ /* 0x000fc60008410000 */
[----:B------:R-:W-:Y:S01]  /*6d80*/  ISETP.GE.U32.AND.EX P0, PT, R191, 0x1000000, PT, P0 ;  /* 0x01000000bf00780c */ /* 0x000fe20003f06100 */
[----:B------:R-:W-:Y:S01]  /*6d90*/  FMUL.FTZ R186, R182, UR22 ;  /* 0x00000016b6ba7c20 */ /* 0x000fe20008410000 */
[----:B------:R-:W-:-:S11]  /*6da0*/  MOV R182, RZ ;  /* 0x000000ff00b67202 */ /* 0x000fd60000000f00 */
[----:B------:R-:W-:Y:S02]  /*6db0*/  @P0 PRMT R183, R167, 0x7632, R183 ;  /* 0x00007632a7b70816 */ /* 0x000fe400000000b7 */
[----:B------:R-:W-:Y:S02]  /*6dc0*/  @P0 SHF.L.U32 R185, R252, 0x10, RZ ;  /* 0x00000010fcb90819 */ /* 0x000fe400000006ff */
[----:B------:R-:W-:-:S05]  /*6dd0*/  @P0 SHF.L.U32 R183, R183, 0x10, RZ ;  /* 0x00000010b7b70819 */ /* 0x000fca00000006ff */
[----:B------:R-:W-:Y:S01]  /*6de0*/  @P0 FMUL.FTZ R182, R186, R183 ;  /* 0x000000b7bab60220 */ /* 0x000fe20000410000 */
[----:B------:R-:W-:-:S03]  /*6df0*/  HFMA2 R183, -RZ, RZ, 0, 0 ;  /* 0x00000000ffb77431 */ /* 0x000fc600000001ff */
[----:B------:R-:W-:Y:S01]  /*6e00*/  FADD.FTZ R131, R131, R182 ;  /* 0x000000b683837221 */ /* 0x000fe20000010000 */
[----:B------:R-:W-:-:S05]  /*6e10*/  @P0 FMUL.FTZ R183, R186, R185 ;  /* 0x000000b9bab70220 */ /* 0x000fca0000410000 */
[----:B------:R-:W-:-:S04]  /*6e20*/  F2FP.BF16.F32.PACK_AB R183, RZ, R183 ;  /* 0x000000b7ffb7723e */ /* 0x000fc800000010ff */
[----:B------:R-:W-:Y:S01]  /*6e30*/  PRMT R155, R155, 0x5410, R183 ;  /* 0x000054109b9b7816 */ /* 0x000fe200000000b7 */
[----:B------:R-:W-:Y:S06]  /*6e40*/  BRA `(.L_x_1073) ;  /* 0x00000024001c7947 */ /* 0x000fec0003800000 */
.L_x_1065:
[----:B------:R-:W-:Y:S01]  /*6e50*/  ISETP.LT.AND P6, PT, RZ, UR33, PT ;  /* 0x00000021ff007c0c */ /* 0x000fe2000bfc1270 */
[----:B------:R-:W-:-:S12]  /*6e60*/  BRA.U !UP3, `(.L_x_1074) ;  /* 0x000000010b407547 */ /* 0x000fd8000b800000 */
[----:B0-----:R-:W-:Y:S01]  /*6e70*/  @P6 FFMA.FTZ R182, R16, UR8, R184 ;  /* 0x0000000810b66c23 */ /* 0x001fe200080100b8 */
[----:B-----5:R-:W-:-:S03]  /*6e80*/  LOP3.LUT P0, RZ, R190, 0xff, RZ, 0xc0, !PT ;  /* 0x000000ffbeff7812 */ /* 0x020fc6000780c0ff */
[----:B------:R-:W-:Y:S01]  /*6e90*/  @P6 FADD.FTZ R183, R223, -R182 ;  /* 0x800000b6dfb76221 */ /* 0x000fe20000010000 */
[----:B------:R-:W-:-:S05]  /*6ea0*/  SHF.L.U32 R182, R24, 0x10, RZ ;  /* 0x0000001018b67819 */ /* 0x000fca00000006ff */
[----:B------:R-:W-:Y:S01]  /*6eb0*/  @P6 FFMA.FTZ R182, R183, UR32, R182 ;  /* 0x00000020b7b66c23 */ /* 0x000fe200080100b6 */
[----:B------:R-:W-:-:S03]  /*6ec0*/  MOV R183, RZ ;  /* 0x000000ff00b77202 */ /* 0x000fc60000000f00 */
[----:B------:R-:W-:Y:S01]  /*6ed0*/  FMUL.FTZ R182, R182, UR23 ;  /* 0x00000017b6b67c20 */ /* 0x000fe20008410000 */
[----:B------:R-:W-:-:S03]  /*6ee0*/  @P0 SHF.L.U32 R186, R40, 0x10, RZ ;  /* 0x0000001028ba0819 */ /* 0x000fc600000006ff */
[----:B------:R-:W-:Y:S01]  /*6ef0*/  FMUL.FTZ R185, R182, UR22 ;  /* 0x00000016b6b97c20 */ /* 0x000fe20008410000 */
[----:B------:R-:W-:-:S05]  /*6f00*/  @P0 SHF.L.U32 R182, R164, 0x10, RZ ;  /* 0x00000010a4b60819 */ /* 0x000fca00000006ff */
[----:B------:R-:W-:Y:S01]  /*6f10*/  @P0 FMUL.FTZ R183, R182, R185 ;  /* 0x000000b9b6b70220 */ /* 0x000fe20000410000 */
[----:B------:R-:W-:-:S03]  /*6f20*/  HFMA2 R182, -RZ, RZ, 0, 0 ;  /* 0x00000000ffb67431 */ /* 0x000fc600000001ff */
[----:B------:R-:W-:Y:S01]  /*6f30*/  FADD.FTZ R124, R124, R183 ;  /* 0x000000b77c7c7221 */ /* 0x000fe20000010000 */
[----:B------:R-:W-:-:S05]  /*6f40*/  @P0 FMUL.FTZ R182, R186, R185 ;  /* 0x000000b9bab60220 */ /* 0x000fca0000410000 */
[----:B------:R-:W-:-:S04]  /*6f50*/  F2FP.BF16.F32.PACK_AB R182, RZ, R182 ;  /* 0x000000b6ffb6723e */ /* 0x000fc800000010ff */
[----:B------:R-:W-:-:S07]  /*6f60*/  PRMT R152, R182, 0x7610, R152 ;  /* 0x00007610b6987816 */ /* 0x000fce0000000098 */
.L_x_1074:
[----:B------:R-:W-:Y:S05]  /*6f70*/  BRA.U !UP3, `(.L_x_1075) ;  /* 0x000000010b487547 */ /* 0x000fea000b800000 */
[----:B-----5:R-:W-:Y:S01]  /*6f80*/  LOP3.LUT P0, RZ, R190, 0xff00, RZ, 0xc0, !PT ;  /* 0x0000ff00beff7812 */ /* 0x020fe2000780c0ff */
[----:B0-----:R-:W-:Y:S01]  /*6f90*/  @P6 FFMA.FTZ R183, R7, UR8, R184 ;  /* 0x0000000807b76c23 */ /* 0x001fe200080100b8 */
[----:B------:R-:W-:-:S03]  /*6fa0*/  PRMT R182, R24, 0x7632, R182 ;  /* 0x0000763218b67816 */ /* 0x000fc600000000b6 */
[----:B------:R-:W-:Y:S02]  /*6fb0*/  @P6 FADD.FTZ R183, R238, -R183 ;  /* 0x800000b7eeb76221 */ /* 0x000fe40000010000 */
[----:B------:R-:W-:-:S04]  /*6fc0*/  IMAD.U32 R182, R182, 0x10000, RZ ;  /* 0x00010000b6b67824 */ /* 0x000fc800078e00ff */
[----:B------:R-:W-:Y:S02]  /*6fd0*/  @P6 FFMA.FTZ R182, R183, UR32, R182 ;  /* 0x00000020b7b66c23 */ /* 0x000fe400080100b6 */
[----:B------:R-:W-:Y:S02]  /*6fe0*/  @P0 PRMT R183, R164, 0x7632, R183 ;  /* 0x00007632a4b70816 */ /* 0x000fe400000000b7 */
[----:B------:R-:W-:Y:S01]  /*6ff0*/  FMUL.FTZ R182, R182, UR23 ;  /* 0x00000017b6b67c20 */ /* 0x000fe20008410000 */
[----:B------:R-:W-:Y:S02]  /*7000*/  @P0 SHF.L.U32 R185, R249, 0x10, RZ ;  /* 0x00000010f9b90819 */ /* 0x000fe400000006ff */
[----:B------:R-:W-:Y:S01]  /*7010*/  @P0 SHF.L.U32 R183, R183, 0x10, RZ ;  /* 0x00000010b7b70819 */ /* 0x000fe200000006ff */
[----:B------:R-:W-:Y:S01]  /*7020*/  FMUL.FTZ R186, R182, UR22 ;  /* 0x00000016b6ba7c20 */ /* 0x000fe20008410000 */
[----:B------:R-:W-:-:S03]  /*7030*/  MOV R182, RZ ;  /* 0x000000ff00b67202 */ /* 0x000fc60000000f00 */
[----:B------:R-:W-:Y:S01]  /*7040*/  @P0 FMUL.FTZ R182, R186, R183 ;  /* 0x000000b7bab60220 */ /* 0x000fe20000410000 */
[----:B------:R-:W-:-:S03]  /*7050*/  HFMA2 R183, -RZ, RZ, 0, 0 ;  /* 0x00000000ffb77431 */ /* 0x000fc600000001ff */
[----:B------:R-:W-:Y:S01]  /*7060*/  FADD.FTZ R125, R125, R182 ;  /* 0x000000b67d7d7221 */ /* 0x000fe20000010000 */
[----:B------:R-:W-:-:S05]  /*7070*/  @P0 FMUL.FTZ R183, R185, R186 ;  /* 0x000000bab9b70220 */ /* 0x000fca0000410000 */
[----:B------:R-:W-:-:S04]  /*7080*/  F2FP.BF16.F32.PACK_AB R183, RZ, R183 ;  /* 0x000000b7ffb7723e */ /* 0x000fc800000010ff */
[----:B------:R-:W-:-:S07]  /*7090*/  PRMT R152, R152, 0x5410, R183 ;  /* 0x0000541098987816 */ /* 0x000fce00000000b7 */
.L_x_1075:
[----:B------:R-:W-:Y:S05]  /*70a0*/  BRA.U !UP3, `(.L_x_1076) ;  /* 0x000000010b407547 */ /* 0x000fea000b800000 */
        /* <DEDUP_REMOVED lines=16> */
.L_x_1076:
[----:B------:R-:W-:Y:S05]  /*71b0*/  BRA.U !UP3, `(.L_x_1077) ;  /* 0x000000010b487547 */ /* 0x000fea000b800000 */
[----:B-----5:R-:W-:Y:S01]  /*71c0*/  LOP3.LUT P0, RZ, R190, 0xff000000, RZ, 0xc0, !PT ;  /* 0xff000000beff7812 */ /* 0x020fe2000780c0ff */
[----:B------:R-:W-:Y:S01]  /*71d0*/  @P6 FFMA.FTZ R186, R6, UR8, R184 ;  /* 0x0000000806ba6c23 */ /* 0x000fe200080100b8 */
[----:B0-----:R-:W-:-:S03]  /*71e0*/  PRMT R182, R25, 0x7632, R182 ;  /* 0x0000763219b67816 */ /* 0x001fc600000000b6 */
[----:B------:R-:W-:Y:S01]  /*71f0*/  @P6 FADD.FTZ R183, R237, -R186 ;  /* 0x800000baedb76221 */ /* 0x000fe20000010000 */
[----:B------:R-:W-:-:S05]  /*7200*/  SHF.L.U32 R182, R182, 0x10, RZ ;  /* 0x00000010b6b67819 */ /* 0x000fca00000006ff */
[----:B------:R-:W-:Y:S02]  /*7210*/  @P6 FFMA.FTZ R182, R183, UR32, R182 ;  /* 0x00000020b7b66c23 */ /* 0x000fe400080100b6 */
[----:B------:R-:W-:Y:S02]  /*7220*/  @P0 PRMT R183, R165, 0x7632, R183 ;  /* 0x00007632a5b70816 */ /* 0x000fe400000000b7 */
[----:B------:R-:W-:Y:S01]  /*7230*/  FMUL.FTZ R182, R182, UR23 ;  /* 0x00000017b6b67c20 */ /* 0x000fe20008410000 */
[----:B------:R-:W-:Y:S02]  /*7240*/  @P0 SHF.L.U32 R185, R250, 0x10, RZ ;  /* 0x00000010fab90819 */ /* 0x000fe400000006ff */
[----:B------:R-:W-:Y:S01]  /*7250*/  @P0 SHF.L.U32 R183, R183, 0x10, RZ ;  /* 0x00000010b7b70819 */ /* 0x000fe200000006ff */
[----:B------:R-:W-:Y:S01]  /*7260*/  FMUL.FTZ R186, R182, UR22 ;  /* 0x00000016b6ba7c20 */ /* 0x000fe20008410000 */
[----:B------:R-:W-:-:S03]  /*7270*/  IMAD.MOV.U32 R182, RZ, RZ, RZ ;  /* 0x000000ffffb67224 */ /* 0x000fc600078e00ff */
[----:B------:R-:W-:Y:S01]  /*7280*/  @P0 FMUL.FTZ R182, R186, R183 ;  /* 0x000000b7bab60220 */ /* 0x000fe20000410000 */
[----:B------:R-:W-:Y:S01]  /*7290*/  MOV R183, RZ ;  /* 0x000000ff00b77202 */ /* 0x000fe20000000f00 */
[----:B------:R-:W-:Y:S02]  /*72a0*/  @P0 FMUL.FTZ R183, R185, R186 ;  /* 0x000000bab9b70220 */ /* 0x000fe40000410000 */
[----:B------:R-:W-:-:S03]  /*72b0*/  FADD.FTZ R127, R127, R182 ;  /* 0x000000b67f7f7221 */ /* 0x000fc60000010000 */
[----:B------:R-:W-:-:S04]  /*72c0*/  F2FP.BF16.F32.PACK_AB R183, RZ, R183 ;  /* 0x000000b7ffb7723e */ /* 0x000fc800000010ff */
[----:B------:R-:W-:-:S07]  /*72d0*/  PRMT R153, R153, 0x5410, R183 ;  /* 0x0000541099997816 */ /* 0x000fce00000000b7 */
.L_x_1077:
[----:B------:R-:W-:Y:S05]  /*72e0*/  BRA.U !UP3, `(.L_x_1078) ;  /* 0x000000010b407547 */ /* 0x000fea000b800000 */
[----:B0-----:R-:W-:Y:S01]  /*72f0*/  @P6 FFMA.FTZ R182, R198, UR8, R184 ;  /* 0x00000008c6b66c23 */ /* 0x001fe200080100b8 */
        /* <DEDUP_REMOVED lines=8> */
[----:B------:R-:W-:-:S05]  /*7380*/  @P0 SHF.L.U32 R182, R166, 0x10, RZ ;  /* 0x00000010a6b60819 */ /* 0x000fca00000006ff */
[-C--:B------:R-:W-:Y:S01]  /*7390*/  @P0 FMUL.FTZ R183, R182, R185.reuse ;  /* 0x000000b9b6b70220 */ /* 0x080fe20000410000 */
[----:B------:R-:W-:Y:S01]  /*73a0*/  MOV R182, RZ ;  /* 0x000000ff00b67202 */ /* 0x000fe20000000f00 */
[----:B------:R-:W-:Y:S02]  /*73b0*/  @P0 FMUL.FTZ R182, R186, R185 ;  /* 0x000000b9bab60220 */ /* 0x000fe40000410000 */
[----:B------:R-:W-:-:S03]  /*73c0*/  FADD.FTZ R128, R128, R183 ;  /* 0x000000b780807221 */ /* 0x000fc60000010000 */
[----:B------:R-:W-:-:S04]  /*73d0*/  F2FP.BF16.F32.PACK_AB R182, RZ, R182 ;  /* 0x000000b6ffb6723e */ /* 0x000fc800000010ff */
[----:B------:R-:W-:-:S07]  /*73e0*/  PRMT R154, R182, 0x7610, R154 ;  /* 0x00007610b69a7816 */ /* 0x000fce000000009a */
.L_x_1078:
[----:B------:R-:W-:Y:S05]  /*73f0*/  BRA.U !UP3, `(.L_x_1079) ;  /* 0x000000010b487547 */ /* 0x000fea000b800000 */
[----:B0----5:R-:W-:Y:S01]  /*7400*/  PRMT R182, R26, 0x7632, R182 ;  /* 0x000076321ab67816 */ /* 0x021fe200000000b6 */
[----:B------:R-:W-:Y:S01]  /*7410*/  @P6 FFMA.FTZ R183, R5, UR8, R184 ;  /* 0x0000000805b76c23 */ /* 0x000fe200080100b8 */
[----:B------:R-:W-:Y:S02]  /*7420*/  LOP3.LUT P0, RZ, R191, 0xff00, RZ, 0xc0, !PT ;  /* 0x0000ff00bfff7812 */ /* 0x000fe4000780c0ff */
[----:B------:R-:W-:Y:S01]  /*7430*/  SHF.L.U32 R182, R182, 0x10, RZ ;  /* 0x00000010b6b67819 */ /* 0x000fe200000006ff */
[----:B------:R-:W-:-:S04]  /*7440*/  @P6 FADD.FTZ R183, R234, -R183 ;  /* 0x800000b7eab76221 */ /* 0x000fc80000010000 */
[----:B------:R-:W-:-:S04]  /*7450*/  @P6 FFMA.FTZ R182, R183, UR32, R182 ;  /* 0x00000020b7b66c23 */ /* 0x000fc800080100b6 */
[----:B------:R-:W-:Y:S02]  /*7460*/  FMUL.FTZ R182, R182, UR23 ;  /* 0x00000017b6b67c20 */ /* 0x000fe40008410000 */
[----:B------:R-:W-:Y:S01]  /*7470*/  @P0 PRMT R183, R166, 0x7632, R183 ;  /* 0x00007632a6b70816 */ /* 0x000fe200000000b7 */
[----:B------:R-:W-:Y:S02]  /*7480*/  @P0 IMAD.U32 R185, R251, 0x10000, RZ ;  /* 0x00010000fbb90824 */ /* 0x000fe400078e00ff */
[----:B------:R-:W-:Y:S01]  /*7490*/  FMUL.FTZ R186, R182, UR22 ;  /* 0x00000016b6ba7c20 */ /* 0x000fe20008410000 */
[----:B------:R-:W-:Y:S01]  /*74a0*/  HFMA2 R182, -RZ, RZ, 0, 0 ;  /* 0x00000000ffb67431 */ /* 0x000fe200000001ff */
[----:B------:R-:W-:-:S05]  /*74b0*/  @P0 SHF.L.U32 R183, R183, 0x10, RZ ;  /* 0x00000010b7b70819 */ /* 0x000fca00000006ff */
[----:B------:R-:W-:Y:S01]  /*74c0*/  @P0 FMUL.FTZ R182, R186, R183 ;  /* 0x000000b7bab60220 */ /* 0x000fe20000410000 */
[----:B------:R-:W-:Y:S01]  /*74d0*/  MOV R183, RZ ;  /* 0x000000ff00b77202 */ /* 0x000fe20000000f00 */
[----:B------:R-:W-:Y:S02]  /*74e0*/  @P0 FMUL.FTZ R183, R185, R186 ;  /* 0x000000bab9b70220 */ /* 0x000fe40000410000 */
[----:B------:R-:W-:-:S03]  /*74f0*/  FADD.FTZ R129, R129, R182 ;  /* 0x000000b681817221 */ /* 0x000fc60000010000 */
[----:B------:R-:W-:-:S04]  /*7500*/  F2FP.BF16.F32.PACK_AB R183, RZ, R183 ;  /* 0x000000b7ffb7723e */ /* 0x000fc800000010ff */
[----:B------:R-:W-:-:S07]  /*7510*/  PRMT R154, R154, 0x5410, R183 ;  /* 0x000054109a9a7816 */ /* 0x000fce00000000b7 */
.L_x_1079:
[----:B------:R-:W-:Y:S05]  /*7520*/  BRA.U !UP3, `(.L_x_1080) ;  /* 0x000000010b407547 */ /* 0x000fea000b800000 */
[----:B0-----:R-:W-:Y:S01]  /*7530*/  @P6 FFMA.FTZ R183, R205, UR8, R184 ;  /* 0x00000008cdb76c23 */ /* 0x001fe200080100b8 */
        /* <DEDUP_REMOVED lines=15> */
.L_x_1080:
[----:B------:R-:W-:Y:S05]  /*7630*/  BRA.U !UP3, `(.L_x_1073) ;  /* 0x0000001d0b207547 */ /* 0x000fea000b800000 */
[----:B-----5:R-:W-:Y:S01]  /*7640*/  ISETP.GE.U32.AND P0, PT, R190, RZ, PT ;  /* 0x000000ffbe00720c */ /* 0x020fe20003f06070 */
[----:B------:R-:W-:Y:S01]  /*7650*/  @P6 FFMA.FTZ R186, R13, UR8, R184 ;  /* 0x000000080dba6c23 */ /* 0x000fe200080100b8 */
[----:B0-----:R-:W-:Y:S02]  /*7660*/  PRMT R182, R27, 0x7632, R182 ;  /* 0x000076321bb67816 */ /* 0x001fe400000000b6 */
        /* <DEDUP_REMOVED lines=12> */
[----:B------:R-:W-:Y:S02]  /*7730*/  @P0 FMUL.FTZ R183, R185, R186 ;  /* 0x000000bab9b70220 */ /* 0x000fe40000410000 */
[----:B------:R-:W-:-:S03]  /*7740*/  FADD.FTZ R131, R131, R182 ;  /* 0x000000b683837221 */ /* 0x000fc60000010000 */
[----:B------:R-:W-:-:S04]  /*7750*/  F2FP.BF16.F32.PACK_AB R183, RZ, R183 ;  /* 0x000000b7ffb7723e */ /* 0x000fc800000010ff */
[----:B------:R-:W-:Y:S01]  /*7760*/  PRMT R155, R155, 0x5410, R183 ;  /* 0x000054109b9b7816 */ /* 0x000fe200000000b7 */
[----:B------:R-:W-:Y:S06]  /*7770*/  BRA `(.L_x_1073) ;  /* 0x0000001800d07947 */ /* 0x000fec0003800000 */
.L_x_1064:
[----:B------:R-:W-:-:S04]  /*7780*/  UISETP.NE.U32.AND UP0, UPT, UR26, URZ, UPT ;  /* 0x000000ff1a00728c */ /* 0x000fc8000bf05070 */
[----:B------:R-:W-:-:S06]  /*7790*/  UISETP.NE.AND.EX UP0, UPT, UR27, URZ, UPT, UP0 ;  /* 0x000000ff1b00728c */ /* 0x000fcc000bf05300 */
[----:B------:R-:W-:-:S13]  /*77a0*/  PLOP3.LUT P5, PT, PT, PT, UP0, 0x80, 0x8 ;  /* 0x000000000008781c */ /* 0x000fda0003faf008 */
[----:B------:R-:W-:Y:S05]  /*77b0*/  @!P5 BRA `(.L_x_1081) ;  /* 0x0000000800ccd947 */ /* 0x000fea0003800000 */
[----:B------:R-:W-:Y:S01]  /*77c0*/  FFMA.FTZ R156, R16, UR8, R184 ;  /* 0x00000008109c7c23 */ /* 0x000fe200080100b8 */
[----:B------:R-:W-:-:S03]  /*77d0*/  ISETP.LT.AND P0, PT, RZ, UR33, PT ;  /* 0x00000021ff007c0c */ /* 0x000fc6000bf01270 */
[----:B------:R-:W-:-:S04]  /*77e0*/  FADD.FTZ R156, R223, -R156 ;  /* 0x8000009cdf9c7221 */ /* 0x000fc80000010000 */
[----:B------:R-:W-:-:S05]  /*77f0*/  FMUL.FTZ R185, R156, UR32 ;  /* 0x000000209cb97c20 */ /* 0x000fca0008410000 */
[----:B------:R-:W-:Y:S01]  /*7800*/  FSEL R185, R185, RZ, P0 ;  /* 0x000000ffb9b97208 */ /* 0x000fe20000000000 */
[----:B------:R-:W-:Y:S06]  /*7810*/  BRA.U !UP3, `(.L_x_1082) ;  /* 0x000000010b407547 */ /* 0x000fec000b800000 */
[----:B-----5:R-:W-:-:S13]  /*7820*/  LOP3.LUT P6, RZ, R190, 0xff, RZ, 0xc0, !PT ;  /* 0x000000ffbeff7812 */ /* 0x020fda00078cc0ff */
[----:B------:R-:W1:Y:S01]  /*7830*/  @P6 LDC.64 R156, c[0x0][0x408] ;  /* 0x00010200ff9c6b82 */ /* 0x000e620000000a00 */
[----:B0-----:R-:W-:-:S07]  /*7840*/  @P6 IMAD.U32 R183, R164, 0x10000, RZ ;  /* 0x00010000a4b76824 */ /* 0x001fce00078e00ff */
[----:B------:R-:W0:Y:S01]  /*7850*/  @P6 LDC.64 R158, c[0x0][0x408] ;  /* 0x00010200ff9e6b82 */ /* 0x000e220000000a00 */
[----:B-1----:R-:W-:-:S04]  /*7860*/  @P6 FMUL.FTZ R157, R157, R185 ;  /* 0x000000b99d9d6220 */ /* 0x002fc80000410000 */
[----:B------:R-:W-:Y:S01]  /*7870*/  @P6 FMUL.FTZ R156, R157, R156 ;  /* 0x0000009c9d9c6220 */ /* 0x000fe20000410000 */
[----:B------:R-:W-:Y:S02]  /*7880*/  HFMA2 R157, -RZ, RZ, 0, 0 ;  /* 0x00000000ff9d7431 */ /* 0x000fe400000001ff */
[----:B0-----:R-:W-:Y:S01]  /*7890*/  @P6 FMUL.FTZ R159, R159, R185 ;  /* 0x000000b99f9f6220 */ /* 0x001fe20000410000 */
[----:B------:R-:W-:-:S03]  /*78a0*/  @P6 FMUL.FTZ R157, R183, R156 ;  /* 0x0000009cb79d6220 */ /* 0x000fc60000410000 */
[----:B------:R-:W-:Y:S01]  /*78b0*/  @P6 FMUL.FTZ R159, R159, R158 ;  /* 0x0000009e9f9f6220 */ /* 0x000fe20000410000 */
[----:B------:R-:W-:Y:S02]  /*78c0*/  @P6 SHF.L.U32 R158, R40, 0x10, RZ ;  /* 0x00000010289e6819 */ /* 0x000fe400000006ff */
[----:B------:R-:W-:Y:S01]  /*78d0*/  MOV R156, RZ ;  /* 0x000000ff009c7202 */ /* 0x000fe20000000f00 */
[----:B------:R-:W-:Y:S02]  /*78e0*/  FADD.FTZ R124, R124, R157 ;  /* 0x0000009d7c7c7221 */ /* 0x000fe40000010000 */
[----:B------:R-:W-:-:S05]  /*78f0*/  @P6 FMUL.FTZ R156, R158, R159 ;  /* 0x0000009f9e9c6220 */ /* 0x000fca0000410000 */
[----:B------:R-:W-:-:S04]  /*7900*/  F2FP.BF16.F32.PACK_AB R156, RZ, R156 ;  /* 0x0000009cff9c723e */ /* 0x000fc800000010ff */
[----:B------:R-:W-:-:S07]  /*7910*/  PRMT R152, R156, 0x7610, R152 ;  /* 0x000076109c987816 */ /* 0x000fce0000000098 */
.L_x_1082:
[----:B------:R-:W-:-:S04]  /*7920*/  FFMA.FTZ R157, R7, UR8, R184 ;  /* 0x00000008079d7c23 */ /* 0x000fc800080100b8 */
[----:B------:R-:W-:-:S04]  /*7930*/  FADD.FTZ R157, R238, -R157 ;  /* 0x8000009dee9d7221 */ /* 0x000fc80000010000 */
[----:B------:R-:W-:-:S05]  /*7940*/  FMUL.FTZ R186, R157, UR32 ;  /* 0x000000209dba7c20 */ /* 0x000fca0008410000 */
[----:B------:R-:W-:Y:S01]  /*7950*/  FSEL R186, R186, RZ, P0 ;  /* 0x000000ffbaba7208 */ /* 0x000fe20000000000 */
[----:B------:R-:W-:Y:S06]  /*7960*/  BRA.U !UP3, `(.L_x_1083) ;  /* 0x000000010b447547 */ /* 0x000fec000b800000 */
[----:B-----5:R-:W-:-:S13]  /*7970*/  LOP3.LUT P6, RZ, R190, 0xff00, RZ, 0xc0, !PT ;  /* 0x0000ff00beff7812 */ /* 0x020fda00078cc0ff */
[----:B------:R-:W1:Y:S08]  /*7980*/  @P6 LDC.64 R156, c[0x0][0x408] ;  /* 0x00010200ff9c6b82 */ /* 0x000e700000000a00 */
[----:B------:R-:W2:Y:S01]  /*7990*/  @P6 LDC.64 R158, c[0x0][0x408] ;  /* 0x00010200ff9e6b82 */ /* 0x000ea20000000a00 */
[----:B-1----:R-:W-:-:S04]  /*79a0*/  @P6 FMUL.FTZ R157, R157, R186 ;  /* 0x000000ba9d9d6220 */ /* 0x002fc80000410000 */
[----:B0-----:R-:W-:Y:S01]  /*79b0*/  @P6 FMUL.FTZ R182, R157, R156 ;  /* 0x0000009c9db66220 */ /* 0x001fe20000410000 */
[----:B------:R-:W-:Y:S01]  /*79c0*/  @P6 PRMT R156, R164, 0x7632, R156 ;  /* 0x00007632a49c6816 */ /* 0x000fe2000000009c */
[----:B--2---:R-:W-:-:S03]  /*79d0*/  @P6 FMUL.FTZ R159, R159, R186 ;  /* 0x000000ba9f9f6220 */ /* 0x004fc60000410000 */
[----:B------:R-:W-:Y:S01]  /*79e0*/  @P6 SHF.L.U32 R157, R156, 0x10, RZ ;  /* 0x000000109c9d6819 */ /* 0x000fe200000006ff */
[----:B------:R-:W-:Y:S02]  /*79f0*/  HFMA2 R156, -RZ, RZ, 0, 0 ;  /* 0x00000000ff9c7431 */ /* 0x000fe400000001ff */
[----:B------:R-:W-:Y:S01]  /*7a00*/  @P6 FMUL.FTZ R159, R159, R158 ;  /* 0x0000009e9f9f6220 */ /* 0x000fe20000410000 */
[----:B------:R-:W-:Y:S01]  /*7a10*/  @P6 SHF.L.U32 R158, R249, 0x10, RZ ;  /* 0x00000010f99e6819 */ /* 0x000fe200000006ff */
[----:B------:R-:W-:Y:S01]  /*7a20*/  @P6 FMUL.FTZ R156, R157, R182 ;  /* 0x000000b69d9c6220 */ /* 0x000fe20000410000 */
[----:B------:R-:W-:-:S03]  /*7a30*/  MOV R157, RZ ;  /* 0x000000ff009d7202 */ /* 0x000fc60000000f00 */
[----:B------:R-:W-:Y:S01]  /*7a40*/  @P6 FMUL.FTZ R157, R158, R159 ;  /* 0x0000009f9e9d6220 */ /* 0x000fe20000410000 */
[----:B------:R-:W-:-:S04]  /*7a50*/  FADD.FTZ R125, R125, R156 ;  /* 0x0000009c7d7d7221 */ /* 0x000fc80000010000 */
[----:B------:R-:W-:-:S04]  /*7a60*/  F2FP.BF16.F32.PACK_AB R157, RZ, R157 ;  /* 0x0000009dff9d723e */ /* 0x000fc800000010ff */
[----:B------:R-:W-:-:S07]  /*7a70*/  PRMT R152, R152, 0x5410, R157 ;  /* 0x0000541098987816 */ /* 0x000fce000000009d */
.L_x_1083:
[----:B------:R-:W-:-:S04]  /*7a80*/  FFMA.FTZ R156, R194, UR8, R184 ;  /* 0x00000008c29c7c23 */ /* 0x000fc800080100b8 */
[----:B------:R-:W-:-:S04]  /*7a90*/  FADD.FTZ R156, R217, -R156 ;  /* 0x8000009cd99c7221 */ /* 0x000fc80000010000 */
[----:B0-----:R-:W-:-:S05]  /*7aa0*/  FMUL.FTZ R182, R156, UR32 ;  /* 0x000000209cb67c20 */ /* 0x001fca0008410000 */
        /* <DEDUP_REMOVED lines=8> */
[----:B------:R-:W-:Y:S02]  /*7b30*/  HFMA2 R157, -RZ, RZ, 0, 0 ;  /* 0x00000000ff9d7431 */ /* 0x000fe400000001ff */
[----:B-1----:R-:W-:Y:S01]  /*7b40*/  @P6 FMUL.FTZ R159, R159, R182 ;  /* 0x000000b69f9f6220 */ /* 0x002fe20000410000 */
        /* <DEDUP_REMOVED lines=8> */
.L_x_1084:
[----:B------:R-:W-:-:S04]  /*7bd0*/  FFMA.FTZ R156, R6, UR8, R184 ;  /* 0x00000008069c7c23 */ /* 0x000fc800080100b8 */
[----:B------:R-:W-:-:S04]  /*7be0*/  FADD.FTZ R156, R237, -R156 ;  /* 0x8000009ced9c7221 */ /* 0x000fc80000010000 */
[----:B------:R-:W-:-:S05]  /*7bf0*/  FMUL.FTZ R158, R156, UR32 ;  /* 0x000000209c9e7c20 */ /* 0x000fca0008410000 */
[----:B------:R-:W-:Y:S01]  /*7c00*/  FSEL R158, R158, RZ, P0 ;  /* 0x000000ff9e9e7208 */ /* 0x000fe20000000000 */
[----:B------:R-:W-:Y:S06]  /*7c10*/  BRA.U !UP3, `(.L_x_1085) ;  /* 0x000000010b447547 */ /* 0x000fec000b800000 */
[----:B-----5:R-:W-:Y:S01]  /*7c20*/  LOP3.LUT P6, RZ, R190, 0xff000000, RZ, 0xc0, !PT ;  /* 0xff000000beff7812 */ /* 0x020fe200078cc0ff */
[----:B------:R-:W-:-:S12]  /*7c30*/  IMAD.MOV.U32 R226, RZ, RZ, RZ ;  /* 0x000000ffffe27224 */ /* 0x000fd800078e00ff */
        /* <DEDUP_REMOVED lines=15> */
.L_x_1085:
        /* <DEDUP_REMOVED lines=26> */
.L_x_1086:
[----:B------:R-:W-:Y:S01]  /*7ed0*/  F2FP.BF16.F32.PACK_AB R158, R156, R182 ;  /* 0x000000b69c9e723e */ /* 0x000fe200000010ff */
[----:B------:R-:W-:Y:S06]  /*7ee0*/  BRA.U !UP3, `(.L_x_1087) ;  /* 0x000000010b447547 */ /* 0x000fec000b800000 */
[----:B-----5:R-:W-:Y:S02]  /*7ef0*/  LOP3.LUT P6, RZ, R191, 0xff00, RZ, 0xc0, !PT ;  /* 0x0000ff00bfff7812 */ /* 0x020fe400078cc0ff */
[----:B------:R-:W-:-:S11]  /*7f00*/  MOV R226, RZ ;  /* 0x000000ff00e27202 */ /* 0x000fd60000000f00 */
[----:B------:R-:W0:Y:S01]  /*7f10*/  @P6 LDC.64 R182, c[0x0][0x408] ;  /* 0x00010200ffb66b82 */ /* 0x000e220000000a00 */
[----:B------:R-:W-:-:S04]  /*7f20*/  @P6 PRMT R159, R166, 0x7632, R159 ;  /* 0x00007632a69f6816 */ /* 0x000fc8000000009f */
[----:B------:R-:W-:Y:S01]  /*7f30*/  @P6 SHF.L.U32 R159, R159, 0x10, RZ ;  /* 0x000000109f9f6819 */ /* 0x000fe200000006ff */
[----:B0-----:R-:W-:-:S04]  /*7f40*/  @P6 FMUL.FTZ R183, R183, R156 ;  /* 0x0000009cb7b76220 */ /* 0x001fc80000410000 */
[----:B------:R-:W-:-:S04]  /*7f50*/  @P6 FMUL.FTZ R182, R183, R182 ;  /* 0x000000b6b7b66220 */ /* 0x000fc80000410000 */
[----:B------:R-:W-:Y:S01]  /*7f60*/  @P6 FMUL.FTZ R226, R159, R182 ;  /* 0x000000b69fe26220 */ /* 0x000fe20000410000 */
[----:B------:R-:W-:Y:S01]  /*7f70*/  @P6 SHF.L.U32 R159, R251, 0x10, RZ ;  /* 0x00000010fb9f6819 */ /* 0x000fe200000006ff */
[----:B------:R-:W0:Y:S02]  /*7f80*/  @P6 LDC.64 R182, c[0x0][0x408] ;  /* 0x00010200ffb66b82 */ /* 0x000e240000000a00 */
[----:B------:R-:W-:Y:S01]  /*7f90*/  FADD.FTZ R129, R129, R226 ;  /* 0x000000e281817221 */ /* 0x000fe20000010000 */
[----:B0-----:R-:W-:Y:S01]  /*7fa0*/  @P6 FMUL.FTZ R183, R183, R156 ;  /* 0x0000009cb7b76220 */ /* 0x001fe20000410000 */
[----:B------:R-:W-:-:S03]  /*7fb0*/  HFMA2 R156, -RZ, RZ, 0, 0 ;  /* 0x00000000ff9c7431 */ /* 0x000fc600000001ff */
[----:B------:R-:W-:-:S04]  /*7fc0*/  @P6 FMUL.FTZ R182, R183, R182 ;  /* 0x000000b6b7b66220 */ /* 0x000fc80000410000 */
[----:B------:R-:W-:-:S05]  /*7fd0*/  @P6 FMUL.FTZ R156, R159, R182 ;  /* 0x000000b69f9c6220 */ /* 0x000fca0000410000 */
[----:B------:R-:W-:-:S04]  /*7fe0*/  F2FP.BF16.F32.PACK_AB R156, RZ, R156 ;  /* 0x0000009cff9c723e */ /* 0x000fc800000010ff */
[----:B------:R-:W-:-:S07]  /*7ff0*/  PRMT R154, R154, 0x5410, R156 ;  /* 0x000054109a9a7816 */ /* 0x000fce000000009c */
.L_x_1087:
        /* <DEDUP_REMOVED lines=15> */
[----:B------:R-:W-:-:S04]  /*80f0*/  @P0 IMAD.U32 R183, R167, 0x10000, RZ ;  /* 0x00010000a7b70824 */ /* 0x000fc800078e00ff */
[----:B------:R-:W-:Y:S02]  /*8100*/  @P0 FMUL.FTZ R159, R183, R182 ;  /* 0x000000b6b79f0220 */ /* 0x000fe40000410000 */
[----:B------:R-:W0:Y:S02]  /*8110*/  @P0 LDC.64 R182, c[0x0][0x408] ;  /* 0x00010200ffb60b82 */ /* 0x000e240000000a00 */
[----:B------:R-:W-:Y:S01]  /*8120*/  FADD.FTZ R130, R130, R159 ;  /* 0x0000009f82827221 */ /* 0x000fe20000010000 */
[----:B------:R-:W-:Y:S02]  /*8130*/  HFMA2 R159, -RZ, RZ, 0, 0 ;  /* 0x00000000ff9f7431 */ /* 0x000fe400000001ff */
[----:B0-----:R-:W-:-:S04]  /*8140*/  @P0 FMUL.FTZ R183, R183, R186 ;  /* 0x000000bab7b70220 */ /* 0x001fc80000410000 */
[----:B------:R-:W-:Y:S01]  /*8150*/  @P0 FMUL.FTZ R183, R183, R182 ;  /* 0x000000b6b7b70220 */ /* 0x000fe20000410000 */
[----:B------:R-:W-:-:S05]  /*8160*/  @P0 SHF.L.U32 R182, R43, 0x10, RZ ;  /* 0x000000102bb60819 */ /* 0x000fca00000006ff */
[----:B------:R-:W-:-:S05]  /*8170*/  @P0 FMUL.FTZ R159, R182, R183 ;  /* 0x000000b7b69f0220 */ /* 0x000fca0000410000 */
[----:B------:R-:W-:-:S04]  /*8180*/  F2FP.BF16.F32.PACK_AB R159, RZ, R159 ;  /* 0x0000009fff9f723e */ /* 0x000fc800000010ff */
[----:B------:R-:W-:-:S07]  /*8190*/  PRMT R155, R159, 0x7610, R155 ;  /* 0x000076109f9b7816 */ /* 0x000fce000000009b */
.L_x_1088:
[----:B------:R-:W-:Y:S01]  /*81a0*/  F2FP.BF16.F32.PACK_AB R159, R185, R186 ;  /* 0x000000bab99f723e */ /* 0x000fe200000010ff */
[----:B------:R-:W-:Y:S06]  /*81b0*/  BRA.U !UP3, `(.L_x_1073) ;  /* 0x000000110b407547 */ /* 0x000fec000b800000 */
[----:B-----5:R-:W-:Y:S02]  /*81c0*/  ISETP.GE.U32.AND P0, PT, R190, RZ, PT ;  /* 0x000000ffbe00720c */ /* 0x020fe40003f06070 */
[----:B------:R-:W-:Y:S02]  /*81d0*/  MOV R186, RZ ;  /* 0x000000ff00ba7202 */ /* 0x000fe40000000f00 */
[----:B------:R-:W-:-:S13]  /*81e0*/  ISETP.GE.U32.AND.EX P0, PT, R191, 0x1000000, PT, P0 ;  /* 0x01000000bf00780c */ /* 0x000fda0003f06100 */
        /* <DEDUP_REMOVED lines=14> */
[----:B------:R-:W-:Y:S01]  /*82d0*/  PRMT R155, R155, 0x5410, R182 ;  /* 0x000054109b9b7816 */ /* 0x000fe200000000b6 */
[----:B------:R-:W-:Y:S06]  /*82e0*/  BRA `(.L_x_1073) ;  /* 0x0000000c00f47947 */ /* 0x000fec0003800000 */
.L_x_1081:
[----:B------:R-:W-:Y:S05]  /*82f0*/  BRA.U !UP3, `(.L_x_1089) ;  /* 0x000000010b787547 */ /* 0x000fea000b800000 */
[----:B-----5:R-:W-:Y:S01]  /*8300*/  LOP3.LUT P0, RZ, R190, 0xff, RZ, 0xc0, !PT ;  /* 0x000000ffbeff7812 */ /* 0x020fe2000780c0ff */
[----:B------:R-:W-:Y:S01]  /*8310*/  BSSY.RECONVERGENT B1, `(.L_x_1090) ;  /* 0x000000c000017945 */ /* 0x000fe20003800200 */
[----:B0-----:R-:W-:-:S11]  /*8320*/  MOV R183, RZ ;  /* 0x000000ff00b77202 */ /* 0x001fd60000000f00 */
        /* <DEDUP_REMOVED lines=10> */
.L_x_1091:
[----:B------:R-:W-:Y:S05]  /*83d0*/  BSYNC.RECONVERGENT B1 ;  /* 0x0000000000017941 */ /* 0x000fea0003800200 */
.L_x_1090:
[----:B------:R-:W-:Y:S01]  /*83e0*/  BSSY.RECONVERGENT B1, `(.L_x_1092) ;  /* 0x000000d000017945 */ /* 0x000fe20003800200 */
[----:B------:R-:W-:Y:S02]  /*83f0*/  HFMA2 R182, -RZ, RZ, 0, 0 ;  /* 0x00000000ffb67431 */ /* 0x000fe400000001ff */
[----:B------:R-:W-:Y:S01]  /*8400*/  FADD.FTZ R124, R124, R183 ;  /* 0x000000b77c7c7221 */ /* 0x000fe20000010000 */
[----:B------:R-:W-:Y:S06]  /*8410*/  @!P0 BRA `(.L_x_1093) ;  /* 0x0000000000248947 */ /* 0x000fec0003800000 */
        /* <DEDUP_REMOVED lines=9> */
.L_x_1093:
[----:B------:R-:W-:Y:S05]  /*84b0*/  BSYNC.RECONVERGENT B1 ;  /* 0x0000000000017941 */ /* 0x000fea0003800200 */
.L_x_1092:
[----:B------:R-:W-:-:S04]  /*84c0*/  F2FP.BF16.F32.PACK_AB R182, RZ, R182 ;  /* 0x000000b6ffb6723e */ /* 0x000fc800000010ff */
[----:B------:R-:W-:-:S07]  /*84d0*/  PRMT R152, R182, 0x7610, R152 ;  /* 0x00007610b6987816 */ /* 0x000fce0000000098 */
.L_x_1089:
[----:B------:R-:W-:Y:S05]  /*84e0*/  BRA.U !UP3, `(.L_x_1094) ;  /* 0x000000010b7c7547 */ /* 0x000fea000b800000 */
[----:B-----5:R-:W-:Y:S01]  /*84f0*/  LOP3.LUT P0, RZ, R190, 0xff00, RZ, 0xc0, !PT ;  /* 0x0000ff00beff7812 */ /* 0x020fe2000780c0ff */
[----:B------:R-:W-:Y:S01]  /*8500*/  BSSY.RECONVERGENT B1, `(.L_x_1095) ;  /* 0x000000d000017945 */ /* 0x000fe20003800200 */
[----:B0-----:R-:W-:-:S11]  /*8510*/  MOV R182, RZ ;  /* 0x000000ff00b67202 */ /* 0x001fd60000000f00 */
        /* <DEDUP_REMOVED lines=8> */
[----:B------:R-:W-:Y:S02]  /*85a0*/  FMUL.FTZ R183, R183, UR22 ;  /* 0x00000016b7b77c20 */ /* 0x000fe40008410000 */
[----:B------:R-:W-:-:S04]  /*85b0*/  IMAD.U32 R182, R182, 0x10000, RZ ;  /* 0x00010000b6b67824 */ /* 0x000fc800078e00ff */
[----:B------:R-:W-:-:S07]  /*85c0*/  FMUL.FTZ R182, R182, R183 ;  /* 0x000000b7b6b67220 */ /* 0x000fce0000410000 */
.L_x_1096:
[----:B------:R-:W-:Y:S05]  /*85d0*/  BSYNC.RECONVERGENT B1 ;  /* 0x0000000000017941 */ /* 0x000fea0003800200 */
.L_x_1095:
[----:B------:R-:W-:Y:S01]  /*85e0*/  FADD.FTZ R125, R125, R182 ;  /* 0x000000b67d7d7221 */ /* 0x000fe20000010000 */
[----:B------:R-:W-:Y:S01]  /*85f0*/  BSSY.RECONVERGENT B1, `(.L_x_1097) ;  /* 0x000000c000017945 */ /* 0x000fe20003800200 */
[----:B------:R-:W-:-:S03]  /*8600*/  HFMA2 R182, -RZ, RZ, 0, 0 ;  /* 0x00000000ffb67431 */ /* 0x000fc600000001ff */
        /* <DEDUP_REMOVED lines=10> */
.L_x_1098:
[----:B------:R-:W-:Y:S05]  /*86b0*/  BSYNC.RECONVERGENT B1 ;  /* 0x0000000000017941 */ /* 0x000fea0003800200 */
.L_x_1097:
[----:B------:R-:W-:-:S04]  /*86c0*/  F2FP.BF16.F32.PACK_AB R182, RZ, R182 ;  /* 0x000000b6ffb6723e */ /* 0x000fc800000010ff */
[----:B------:R-:W-:-:S07]  /*86d0*/  PRMT R152, R152, 0x5410, R182 ;  /* 0x0000541098987816 */ /* 0x000fce00000000b6 */
.L_x_1094:
        /* <DEDUP_REMOVED lines=14> */
.L_x_1101:
[----:B------:R-:W-:Y:S05]  /*87c0*/  BSYNC.RECONVERGENT B1 ;  /* 0x0000000000017941 */ /* 0x000fea0003800200 */
.L_x_1100:
        /* <DEDUP_REMOVED lines=13> */
.L_x_1103:
[----:B------:R-:W-:Y:S05]  /*88a0*/  BSYNC.RECONVERGENT B1 ;  /* 0x0000000000017941 */ /* 0x000fea0003800200 */
.L_x_1102:
[----:B------:R-:W-:-:S04]  /*88b0*/  F2FP.BF16.F32.PACK_AB R182, RZ, R182 ;  /* 0x000000b6ffb6723e */ /* 0x000fc800000010ff */
[----:B------:R-:W-:-:S07]  /*88c0*/  PRMT R153, R182, 0x7610, R153 ;  /* 0x00007610b6997816 */ /* 0x000fce0000000099 */
.L_x_1099:
        /* <DEDUP_REMOVED lines=15> */
.L_x_1106:
[----:B------:R-:W-:Y:S05]  /*89c0*/  BSYNC.RECONVERGENT B1 ;  /* 0x0000000000017941 */ /* 0x000fea0003800200 */
.L_x_1105:
[----:B------:R-:W-:Y:S01]  /*89d0*/  FADD.FTZ R127, R127, R182 ;  /* 0x000000b67f7f7221 */ /* 0x000fe20000010000 */
[----:B------:R-:W-:Y:S01]  /*89e0*/  BSSY.RECONVERGENT B1, `(.L_x_1107) ;  /* 0x000000c000017945 */ /* 0x000fe20003800200 */
[----:B------:R-:W-:-:S03]  /*89f0*/  HFMA2 R182, -RZ, RZ, 0, 0 ;  /* 0x00000000ffb67431 */ /* 0x000fc600000001ff */
        /* <DEDUP_REMOVED lines=10> */
.L_x_1108:
[----:B------:R-:W-:Y:S05]  /*8aa0*/  BSYNC.RECONVERGENT B1 ;  /* 0x0000000000017941 */ /* 0x000fea0003800200 */
.L_x_1107:
[----:B------:R-:W-:-:S04]  /*8ab0*/  F2FP.BF16.F32.PACK_AB R182, RZ, R182 ;  /* 0x000000b6ffb6723e */ /* 0x000fc800000010ff */
[----:B------:R-:W-:-:S07]  /*8ac0*/  PRMT R153, R153, 0x5410, R182 ;  /* 0x0000541099997816 */ /* 0x000fce00000000b6 */
.L_x_1104:
[----:B------:R-:W-:Y:S05]  /*8ad0*/  BRA.U !UP3, `(.L_x_1109) ;  /* 0x000000010b787547 */ /* 0x000fea000b800000 */
[----:B-----5:R-:W-:Y:S01]  /*8ae0*/  LOP3.LUT P0, RZ, R191, 0xff, RZ, 0xc0, !PT ;  /* 0x000000ffbfff7812 */ /* 0x020fe2000780c0ff */
[----:B------:R-:W-:Y:S01]  /*8af0*/  BSSY.RECONVERGENT B1, `(.L_x_1110) ;  /* 0x000000c000017945 */ /* 0x000fe20003800200 */
[----:B0-----:R-:W-:-:S11]  /*8b00*/  MOV R183, RZ ;  /* 0x000000ff00b77202 */ /* 0x001fd60000000f00 */
[----:B------:R-:W-:Y:S05]  /*8b10*/  @!P0 BRA `(.L_x_1111) ;  /* 0x0000000000248947 */ /* 0x000fea0003800000 */
[----:B------:R-:W-:Y:S01]  /*8b20*/  FFMA.FTZ R182, R198, UR8, R184 ;  /* 0x00000008c6b67c23 */ /* 0x000fe200080100b8 */
[----:B------:R-:W-:Y:S01]  /*8b30*/  ISETP.LT.AND P6, PT, RZ, UR33, PT ;  /* 0x00000021ff007c0c */ /* 0x000fe2000bfc1270 */
[----:B------:R-:W-:Y:S02]  /*8b40*/  IMAD.U32 R183, R166, 0x10000, RZ ;  /* 0x00010000a6b77824 */ /* 0x000fe400078e00ff */
[----:B------:R-:W-:-:S04]  /*8b50*/  FADD.FTZ R182, R213, -R182 ;  /* 0x800000b6d5b67221 */ /* 0x000fc80000010000 */
[----:B------:R-:W-:-:S05]  /*8b60*/  FMUL.FTZ R182, R182, UR32 ;  /* 0x00000020b6b67c20 */ /* 0x000fca0008410000 */
[----:B------:R-:W-:-:S05]  /*8b70*/  FSEL R182, R182, RZ, P6 ;  /* 0x000000ffb6b67208 */ /* 0x000fca0003000000 */
[----:B------:R-:W-:-:S04]  /*8b80*/  FMUL.FTZ R182, R182, UR23 ;  /* 0x00000017b6b67c20 */ /* 0x000fc80008410000 */
[----:B------:R-:W-:-:S04]  /*8b90*/  FMUL.FTZ R182, R182, UR22 ;  /* 0x00000016b6b67c20 */ /* 0x000fc80008410000 */
[----:B------:R-:W-:-:S07]  /*8ba0*/  FMUL.FTZ R183, R183, R182 ;  /* 0x000000b6b7b77220 */ /* 0x000fce0000410000 */
.L_x_1111:
[----:B------:R-:W-:Y:S05]  /*8bb0*/  BSYNC.RECONVERGENT B1 ;  /* 0x0000000000017941 */ /* 0x000fea0003800200 */
.L_x_1110:
        /* <DEDUP_REMOVED lines=13> */
.L_x_1113:
[----:B------:R-:W-:Y:S05]  /*8c90*/  BSYNC.RECONVERGENT B1 ;  /* 0x0000000000017941 */ /* 0x000fea0003800200 */
.L_x_1112:
[----:B------:R-:W-:-:S04]  /*8ca0*/  F2FP.BF16.F32.PACK_AB R182, RZ, R182 ;  /* 0x000000b6ffb6723e */ /* 0x000fc800000010ff */
[----:B------:R-:W-:-:S07]  /*8cb0*/  PRMT R154, R182, 0x7610, R154 ;  /* 0x00007610b69a7816 */ /* 0x000fce000000009a */
.L_x_1109:
        /* <DEDUP_REMOVED lines=15> */
.L_x_1116:
[----:B------:R-:W-:Y:S05]  /*8db0*/  BSYNC.RECONVERGENT B1 ;  /* 0x0000000000017941 */ /* 0x000fea0003800200 */
.L_x_1115:
        /* <DEDUP_REMOVED lines=13> */
.L_x_1118:
[----:B------:R-:W-:Y:S05]  /*8e90*/  BSYNC.RECONVERGENT B1 ;  /* 0x0000000000017941 */ /* 0x000fea0003800200 */
.L_x_1117:
[----:B------:R-:W-:-:S04]  /*8ea0*/  F2FP.BF16.F32.PACK_AB R182, RZ, R182 ;  /* 0x000000b6ffb6723e */ /* 0x000fc800000010ff */
[----:B------:R-:W-:-:S07]  /*8eb0*/  PRMT R154, R154, 0x5410, R182 ;  /* 0x000054109a9a7816 */ /* 0x000fce00000000b6 */
.L_x_1114:
        /* <DEDUP_REMOVED lines=8> */
[----:B------:R-:W-:Y:S01]  /*8f40*/  FMUL.FTZ R182, R183, UR32 ;  /* 0x00000020b7b67c20 */ /* 0x000fe20008410000 */
[----:B------:R-:W-:-:S04]  /*8f50*/  SHF.L.U32 R183, R167, 0x10, RZ ;  /* 0x00000010a7b77819 */ /* 0x000fc800000006ff */
[----:B------:R-:W-:-:S05]  /*8f60*/  FSEL R182, R182, RZ, P6 ;  /* 0x000000ffb6b67208 */ /* 0x000fca0003000000 */
[----:B------:R-:W-:-:S04]  /*8f70*/  FMUL.FTZ R182, R182, UR23 ;  /* 0x00000017b6b67c20 */ /* 0x000fc80008410000 */
[----:B------:R-:W-:-:S04]  /*8f80*/  FMUL.FTZ R182, R182, UR22 ;  /* 0x00000016b6b67c20 */ /* 0x000fc80008410000 */
[----:B------:R-:W-:-:S07]  /*8f90*/  FMUL.FTZ R183, R183, R182 ;  /* 0x000000b6b7b77220 */ /* 0x000fce0000410000 */
.L_x_1121:
[----:B------:R-:W-:Y:S05]  /*8fa0*/  BSYNC.RECONVERGENT B1 ;  /* 0x0000000000017941 */ /* 0x000fea0003800200 */
.L_x_1120:
        /* <DEDUP_REMOVED lines=13> */
.L_x_1123:
[----:B------:R-:W-:Y:S05]  /*9080*/  BSYNC.RECONVERGENT B1 ;  /* 0x0000000000017941 */ /* 0x000fea0003800200 */
.L_x_1122:
[----:B------:R-:W-:-:S04]  /*9090*/  F2FP.BF16.F32.PACK_AB R182, RZ, R182 ;  /* 0x000000b6ffb6723e */ /* 0x000fc800000010ff */
[----:B------:R-:W-:-:S07]  /*90a0*/  PRMT R155, R182, 0x7610, R155 ;  /* 0x00007610b69b7816 */ /* 0x000fce000000009b */
.L_x_1119:
[----:B------:R-:W-:Y:S05]  /*90b0*/  BRA.U !UP3, `(.L_x_1073) ;  /* 0x000000010b807547 */ /* 0x000fea000b800000 */
[----:B-----5:R-:W-:Y:S01]  /*90c0*/  ISETP.GE.U32.AND P0, PT, R190, RZ, PT ;  /* 0x000000ffbe00720c */ /* 0x020fe20003f06070 */
[----:B------:R-:W-:Y:S01]  /*90d0*/  BSSY.RECONVERGENT B1, `(.L_x_1124) ;  /* 0x000000e000017945 */ /* 0x000fe20003800200 */
[----:B0-----:R-:W-:Y:S02]  /*90e0*/  MOV R182, RZ ;  /* 0x000000ff00b67202 */ /* 0x001fe40000000f00 */
        /* <DEDUP_REMOVED lines=12> */
.L_x_1125:
[----:B------:R-:W-:Y:S05]  /*91b0*/  BSYNC.RECONVERGENT B1 ;  /* 0x0000000000017941 */ /* 0x000fea0003800200 */
.L_x_1124:
        /* <DEDUP_REMOVED lines=13> */
.L_x_1127:
[----:B------:R-:W-:Y:S05]  /*9290*/  BSYNC.RECONVERGENT B1 ;  /* 0x0000000000017941 */ /* 0x000fea0003800200 */
.L_x_1126:
[----:B------:R-:W-:-:S04]  /*92a0*/  F2FP.BF16.F32.PACK_AB R182, RZ, R182 ;  /* 0x000000b6ffb6723e */ /* 0x000fc800000010ff */
[----:B------:R-:W-:-:S07]  /*92b0*/  PRMT R155, R155, 0x5410, R182 ;  /* 0x000054109b9b7816 */ /* 0x000fce00000000b6 */
.L_x_1073:
[----:B0-----:R-:W0:Y:S01]  /*92c0*/  @P5 LDC.64 R182, c[0x0][0x478] ;  /* 0x00011e00ffb65b82 */ /* 0x001e220000000a00 */
[----:B------:R-:W1:Y:S01]  /*92d0*/  @UP3 LDCU.64 UR6, c[0x0][0x468] ;  /* 0x00008d00ff0637ac */ /* 0x000e620008000a00 */
[----:B------:R-:W-:Y:S02]  /*92e0*/  PLOP3.LUT P0, PT, PT, PT, UP3, 0x80, 0x8 ;  /* 0x000000000008781c */ /* 0x000fe40003f0f038 */
[----:B------:R-:W-:Y:S01]  /*92f0*/  MOV R185, 0x10 ;  /* 0x0000001000b97802 */ /* 0x000fe20000000f00 */
[C---:B0-----:R-:W-:Y:S01]  /*9300*/  @P5 IMAD.WIDE.U32 R182, R181.reuse, 0x10, R182 ;  /* 0x00000010b5b65825 */ /* 0x041fe200078e00b6 */
[----:B------:R-:W-:-:S04]  /*9310*/  IADD3 R181, PT, PT, R181, 0x100, RZ ;  /* 0x00000100b5b57810 */ /* 0x000fc80007ffe0ff */
[----:B------:R1:W-:Y:S01]  /*9320*/  @P5 STG.E.128 desc[UR20][R182.64], R156 ;  /* 0x0000009cb6005986 */ /* 0x0003e2000c101d14 */
[----:B------:R-:W-:-:S04]  /*9330*/  PLOP3.LUT P5, PT, PT, PT, UP3, 0x80, 0x8 ;  /* 0x000000000008781c */ /* 0x000fc80003faf038 */
[C---:B-1----:R-:W-:Y:S01]  /*9340*/  @P0 IMAD.WIDE.U32 R182, R180.reuse, R185, UR6 ;  /* 0x00000006b4b60e25 */ /* 0x042fe2000f8e00b9 */
[----:B------:R-:W-:-:S08]  /*9350*/  IADD3 R180, PT, PT, R180, 0x100, RZ ;  /* 0x00000100b4b47810 */ /* 0x000fd00007ffe0ff */
[----:B------:R1:W-:Y:S02]  /*9360*/  @P5 STG.E.128 desc[UR20][R182.64], R152 ;  /* 0x00000098b6005986 */ /* 0x0003e4000c101d14 */
.L_x_1062:
[----:B------:R-:W-:Y:S05]  /*9370*/  BSYNC.RECONVERGENT B0 ;  /* 0x0000000000007941 */ /* 0x000fea0003800200 */
.L_x_1061:
[----:B------:R-:W-:Y:S04]  /*9380*/  BSSY.RECONVERGENT B0, `(.L_x_1128) ;  /* 0x00002f3000007945 */ /* 0x000fe80003800200 */
[----:B------:R-:W-:Y:S05]  /*9390*/  @!P3 BRA `(.L_x_1129) ;  /* 0x0000002c00c4b947 */ /* 0x000fea0003800000 */
[----:B------:R-:W-:-:S04]  /*93a0*/  UISETP.NE.U32.AND UP0, UPT, UR24, URZ, UPT ;  /* 0x000000ff1800728c */ /* 0x000fc8000bf05070 */
[----:B------:R-:W-:Y:S01]  /*93b0*/  UISETP.NE.AND.EX UP0, UPT, UR25, URZ, UPT, UP0 ;  /* 0x000000ff1900728c */ /* 0x000fe2000bf05300 */
[----:B------:R-:W-:Y:S10]  /*93c0*/  BRA.U !UP3, `(.L_x_1130) ;  /* 0x000000010b0c7547 */ /* 0x000ff4000b800000 */
[----:B-----5:R-:W2:Y:S02]  /*93d0*/  LDC.64 R164, c[0x0][0x390] ;  /* 0x0000e400ffa47b82 */ /* 0x020ea40000000a00 */
[----:B--2---:R-:W-:-:S06]  /*93e0*/  IMAD.WIDE.U32 R164, R180, 0x10, R164 ;  /* 0x00000010b4a47825 */ /* 0x004fcc00078e00a4 */
[----:B------:R-:W5:Y:S02]  /*93f0*/  LDG.E.128 R164, desc[UR20][R164.64] ;  /* 0x00000014a4a47981 */ /* 0x000f64000c1e1d00 */
.L_x_1130:
        /* <DEDUP_REMOVED lines=10> */
[----:B------:R-:W-:-:S03]  /*94a0*/  @P0 FFMA.FTZ R159, R195, UR8, R184 ;  /* 0x00000008c39f0c23 */ /* 0x000fc600080100b8 */
        /* <DEDUP_REMOVED lines=9> */
[----:B------:R-:W-:Y:S02]  /*9540*/  @P0 FADD.FTZ R159, R200, -R159 ;  /* 0x8000009fc89f0221 */ /* 0x000fe40000010000 */
[----:B------:R-:W-:Y:S01]  /*9550*/  @P0 FFMA.FTZ R157, R158, UR32, R157 ;  /* 0x000000209e9d0c23 */ /* 0x000fe2000801009d */
[----:B------:R-:W-:-:S05]  /*9560*/  SHF.L.U32 R158, R174, 0x10, RZ ;  /* 0x00000010ae9e7819 */ /* 0x000fca00000006ff */
[----:B------:R-:W-:Y:S01]  /*9570*/  @P0 FFMA.FTZ R158, R159, UR32, R158 ;  /* 0x000000209f9e0c23 */ /* 0x000fe2000801009e */
[----:B------:R-:W-:-:S04]  /*9580*/  @P0 FFMA.FTZ R159, R17, UR8, R184 ;  /* 0x00000008119f0c23 */ /* 0x000fc800080100b8 */
[----:B01----:R-:W-:Y:S01]  /*9590*/  @P0 FADD.FTZ R182, R222, -R159 ;  /* 0x8000009fdeb60221 */ /* 0x003fe20000010000 */
        /* <DEDUP_REMOVED lines=10> */
[----:B------:R-:W-:-:S04]  /*9640*/  @P6 IMAD.U32 R183, R48, 0x10000, RZ ;  /* 0x0001000030b76824 */ /* 0x000fc800078e00ff */
[----:B------:R-:W-:-:S05]  /*9650*/  @P6 FMUL.FTZ R182, R226, R183 ;  /* 0x000000b7e2b66220 */ /* 0x000fca0000410000 */
[----:B------:R-:W-:-:S04]  /*9660*/  F2FP.BF16.F32.PACK_AB R182, RZ, R182 ;  /* 0x000000b6ffb6723e */ /* 0x000fc800000010ff */
[----:B------:R-:W-:-:S07]  /*9670*/  PRMT R152, R182, 0x7610, R152 ;  /* 0x00007610b6987816 */ /* 0x000fce0000000098 */
.L_x_1133:
[----:B------:R-:W-:Y:S05]  /*9680*/  BRA.U !UP3, `(.L_x_1134) ;  /* 0x000000010b347547 */ /* 0x000fea000b800000 */
[----:B------:R-:W-:Y:S01]  /*9690*/  LOP3.LUT P6, RZ, R192, 0xff00, RZ, 0xc0, !PT ;  /* 0x0000ff00c0ff7812 */ /* 0x000fe200078cc0ff */
[----:B------:R-:W-:-:S04]  /*96a0*/  FMUL.FTZ R182, R156, UR23 ;  /* 0x000000179cb67c20 */ /* 0x000fc80008410000 */
[----:B------:R-:W-:Y:S01]  /*96b0*/  FMUL.FTZ R226, R182, UR22 ;  /* 0x00000016b6e27c20 */ /* 0x000fe20008410000 */
[----:B------:R-:W-:-:S07]  /*96c0*/  MOV R182, RZ ;  /* 0x000000ff00b67202 */ /* 0x000fce0000000f00 */
[----:B------:R-:W-:-:S04]  /*96d0*/  @P6 PRMT R183, R164, 0x7632, R183 ;  /* 0x00007632a4b76816 */ /* 0x000fc800000000b7 */
        /* <DEDUP_REMOVED lines=8> */
.L_x_1134:
        /* <DEDUP_REMOVED lines=12> */
.L_x_1135:
        /* <DEDUP_REMOVED lines=14> */
.L_x_1136:
        /* <DEDUP_REMOVED lines=12> */
.L_x_1137:
[----:B------:R-:W-:Y:S01]  /*99c0*/  PRMT R183, R174, 0x7632, R183 ;  /* 0x00007632aeb77816 */ /* 0x000fe200000000b7 */
[----:B------:R-:W-:-:S03]  /*99d0*/  @P0 FFMA.FTZ R185, R2, UR8, R184 ;  /* 0x0000000802b90c23 */ /* 0x000fc600080100b8 */
[----:B------:R-:W-:Y:S01]  /*99e0*/  SHF.L.U32 R183, R183, 0x10, RZ ;  /* 0x00000010b7b77819 */ /* 0x000fe200000006ff */
[----:B------:R-:W-:Y:S01]  /*99f0*/  @P0 FADD.FTZ R182, R230, -R185 ;  /* 0x800000b9e6b60221 */ /* 0x000fe20000010000 */
[----:B------:R-:W-:-:S03]  /*9a00*/  @P0 FFMA.FTZ R185, R12, UR8, R184 ;  /* 0x000000080cb90c23 */ /* 0x000fc600080100b8 */
[----:B------:R-:W-:Y:S01]  /*9a10*/  @P0 FFMA.FTZ R183, R182, UR32, R183 ;  /* 0x00000020b6b70c23 */ /* 0x000fe200080100b7 */
[----:B------:R-:W-:Y:S01]  /*9a20*/  PRMT R182, R175, 0x7632, R182 ;  /* 0x00007632afb67816 */ /* 0x000fe200000000b6 */
[----:B------:R-:W-:-:S03]  /*9a30*/  @P0 FADD.FTZ R185, R224, -R185 ;  /* 0x800000b9e0b90221 */ /* 0x000fc60000010000 */
        /* <DEDUP_REMOVED lines=17> */
.L_x_1138:
        /* <DEDUP_REMOVED lines=19> */
.L_x_1139:
        /* <DEDUP_REMOVED lines=8> */
[----:B------:R-:W-:-:S03]  /*9d00*/  @P0 SHF.L.U32 R185, R248, 0x10, RZ ;  /* 0x00000010f8b90819 */ /* 0x000fc600000006ff */
[----:B------:R-:W-:-:S04]  /*9d10*/  @P0 IMAD.U32 R183, R183, 0x10000, RZ ;  /* 0x00010000b7b70824 */ /* 0x000fc800078e00ff */
[----:B------:R-:W-:Y:S01]  /*9d20*/  @P0 FMUL.FTZ R182, R186, R183 ;  /* 0x000000b7bab60220 */ /* 0x000fe20000410000 */
[----:B------:R-:W-:-:S03]  /*9d30*/  HFMA2 R183, -RZ, RZ, 0, 0 ;  /* 0x00000000ffb77431 */ /* 0x000fc600000001ff */
[----:B------:R-:W-:Y:S01]  /*9d40*/  FADD.FTZ R139, R139, R182 ;  /* 0x000000b68b8b7221 */ /* 0x000fe20000010000 */
[----:B------:R-:W-:-:S05]  /*9d50*/  @P0 FMUL.FTZ R183, R186, R185 ;  /* 0x000000b9bab70220 */ /* 0x000fca0000410000 */
[----:B------:R-:W-:-:S04]  /*9d60*/  F2FP.BF16.F32.PACK_AB R183, RZ, R183 ;  /* 0x000000b7ffb7723e */ /* 0x000fc800000010ff */
[----:B------:R-:W-:Y:S01]  /*9d70*/  PRMT R155, R155, 0x5410, R183 ;  /* 0x000054109b9b7816 */ /* 0x000fe200000000b7 */
[----:B------:R-:W-:Y:S06]  /*9d80*/  BRA `(.L_x_1140) ;  /* 0x00000024001c7947 */ /* 0x000fec0003800000 */
.L_x_1132:
[----:B------:R-:W-:Y:S01]  /*9d90*/  ISETP.LT.AND P6, PT, RZ, UR33, PT ;  /* 0x00000021ff007c0c */ /* 0x000fe2000bfc1270 */
[----:B------:R-:W-:-:S12]  /*9da0*/  BRA.U !UP3, `(.L_x_1141) ;  /* 0x000000010b407547 */ /* 0x000fd8000b800000 */
[----:B01----:R-:W-:Y:S01]  /*9db0*/  @P6 FFMA.FTZ R183, R17, UR8, R184 ;  /* 0x0000000811b76c23 */ /* 0x003fe200080100b8 */
[----:B-----5:R-:W-:Y:S02]  /*9dc0*/  SHF.L.U32 R182, R172, 0x10, RZ ;  /* 0x00000010acb67819 */ /* 0x020fe400000006ff */
[----:B------:R-:W-:Y:S01]  /*9dd0*/  LOP3.LUT P0, RZ, R192, 0xff, RZ, 0xc0, !PT ;  /* 0x000000ffc0ff7812 */ /* 0x000fe2000780c0ff */
[----:B------:R-:W-:-:S04]  /*9de0*/  @P6 FADD.FTZ R183, R222, -R183 ;  /* 0x800000b7deb76221 */ /* 0x000fc80000010000 */
[----:B------:R-:W-:Y:S01]  /*9df0*/  @P6 FFMA.FTZ R182, R183, UR32, R182 ;  /* 0x00000020b7b66c23 */ /* 0x000fe200080100b6 */
[----:B------:R-:W-:-:S03]  /*9e00*/  MOV R183, RZ ;  /* 0x000000ff00b77202 */ /* 0x000fc60000000f00 */
[----:B------:R-:W-:-:S04]  /*9e10*/  FMUL.FTZ R182, R182, UR23 ;  /* 0x00000017b6b67c20 */ /* 0x000fc80008410000 */
[----:B------:R-:W-:Y:S01]  /*9e20*/  FMUL.FTZ R185, R182, UR22 ;  /* 0x00000016b6b97c20 */ /* 0x000fe20008410000 */
[----:B------:R-:W-:Y:S02]  /*9e30*/  @P0 SHF.L.U32 R182, R164, 0x10, RZ ;  /* 0x00000010a4b60819 */ /* 0x000fe400000006ff */
[----:B------:R-:W-:-:S03]  /*9e40*/  @P0 SHF.L.U32 R186, R48, 0x10, RZ ;  /* 0x0000001030ba0819 */ /* 0x000fc600000006ff */
[----:B------:R-:W-:Y:S01]  /*9e50*/  @P0 FMUL.FTZ R183, R182, R185 ;  /* 0x000000b9b6b70220 */ /* 0x000fe20000410000 */
[----:B------:R-:W-:-:S03]  /*9e60*/  HFMA2 R182, -RZ, RZ, 0, 0 ;  /* 0x00000000ffb67431 */ /* 0x000fc600000001ff */
[----:B------:R-:W-:Y:S01]  /*9e70*/  FADD.FTZ R132, R132, R183 ;  /* 0x000000b784847221 */ /* 0x000fe20000010000 */
[----:B------:R-:W-:-:S05]  /*9e80*/  @P0 FMUL.FTZ R182, R186, R185 ;  /* 0x000000b9bab60220 */ /* 0x000fca0000410000 */
[----:B------:R-:W-:-:S04]  /*9e90*/  F2FP.BF16.F32.PACK_AB R182, RZ, R182 ;  /* 0x000000b6ffb6723e */ /* 0x000fc800000010ff */
[----:B------:R-:W-:-:S07]  /*9ea0*/  PRMT R152, R182, 0x7610, R152 ;  /* 0x00007610b6987816 */ /* 0x000fce0000000098 */
.L_x_1141:
[----:B------:R-:W-:Y:S05]  /*9eb0*/  BRA.U !UP3, `(.L_x_1142) ;  /* 0x000000010b487547 */ /* 0x000fea000b800000 */
[----:B-----5:R-:W-:Y:S01]  /*9ec0*/  LOP3.LUT P0, RZ, R192, 0xff00, RZ, 0xc0, !PT ;  /* 0x0000ff00c0ff7812 */ /* 0x020fe2000780c0ff */
[----:B------:R-:W-:Y:S01]  /*9ed0*/  @P6 FFMA.FTZ R186, R4, UR8, R184 ;  /* 0x0000000804ba6c23 */ /* 0x000fe200080100b8 */
[----:B01----:R-:W-:-:S03]  /*9ee0*/  PRMT R182, R172, 0x7632, R182 ;  /* 0x00007632acb67816 */ /* 0x003fc600000000b6 */
        /* <DEDUP_REMOVED lines=10> */
[----:B------:R-:W-:Y:S02]  /*9f90*/  IMAD.MOV.U32 R183, RZ, RZ, RZ ;  /* 0x000000ffffb77224 */ /* 0x000fe400078e00ff */
[----:B------:R-:W-:Y:S01]  /*9fa0*/  @P0 FMUL.FTZ R183, R185, R186 ;  /* 0x000000bab9b70220 */ /* 0x000fe20000410000 */
[----:B------:R-:W-:-:S04]  /*9fb0*/  FADD.FTZ R133, R133, R182 ;  /* 0x000000b685857221 */ /* 0x000fc80000010000 */
[----:B------:R-:W-:-:S04]  /*9fc0*/  F2FP.BF16.F32.PACK_AB R183, RZ, R183 ;  /* 0x000000b7ffb7723e */ /* 0x000fc800000010ff */
[----:B------:R-:W-:-:S07]  /*9fd0*/  PRMT R152, R152, 0x5410, R183 ;  /* 0x0000541098987816 */ /* 0x000fce00000000b7 */
.L_x_1142:
[----:B------:R-:W-:Y:S05]  /*9fe0*/  BRA.U !UP3, `(.L_x_1143) ;  /* 0x000000010b407547 */ /* 0x000fea000b800000 */
[----:B01----:R-:W-:Y:S01]  /*9ff0*/  @P6 FFMA.FTZ R183, R195, UR8, R184 ;  /* 0x00000008c3b76c23 */ /* 0x003fe200080100b8 */
        /* <DEDUP_REMOVED lines=15> */
.L_x_1143:
[----:B------:R-:W-:Y:S05]  /*a0f0*/  BRA.U !UP3, `(.L_x_1144) ;  /* 0x000000010b487547 */ /* 0x000fea000b800000 */
[----:B01---5:R-:W-:Y:S01]  /*a100*/  PRMT R182, R173, 0x7632, R182 ;  /* 0x00007632adb67816 */ /* 0x023fe200000000b6 */
        /* <DEDUP_REMOVED lines=16> */
[----:B------:R-:W-:-:S07]  /*a210*/  PRMT R153, R153, 0x5410, R183 ;  /* 0x0000541099997816 */ /* 0x000fce00000000b7 */
.L_x_1144:
[----:B------:R-:W-:Y:S05]  /*a220*/  BRA.U !UP3, `(.L_x_1145) ;  /* 0x000000010b407547 */ /* 0x000fea000b800000 */
[----:B01----:R-:W-:Y:S01]  /*a230*/  @P6 FFMA.FTZ R183, R199, UR8, R184 ;  /* 0x00000008c7b76c23 */ /* 0x003fe200080100b8 */
[----:B-----5:R-:W-:Y:S01]  /*a240*/  IMAD.U32 R182, R174, 0x10000, RZ ;  /* 0x00010000aeb67824 */ /* 0x020fe200078e00ff */
[----:B------:R-:W-:Y:S02]  /*a250*/  LOP3.LUT P0, RZ, R193, 0xff, RZ, 0xc0, !PT ;  /* 0x000000ffc1ff7812 */ /* 0x000fe4000780c0ff */
[----:B------:R-:W-:-:S04]  /*a260*/  @P6 FADD.FTZ R183, R200, -R183 ;  /* 0x800000b7c8b76221 */ /* 0x000fc80000010000 */
[----:B------:R-:W-:Y:S01]  /*a270*/  @P6 FFMA.FTZ R182, R183, UR32, R182 ;  /* 0x00000020b7b66c23 */ /* 0x000fe200080100b6 */
[----:B------:R-:W-:-:S03]  /*a280*/  HFMA2 R183, -RZ, RZ, 0, 0 ;  /* 0x00000000ffb77431 */ /* 0x000fc600000001ff */
[----:B------:R-:W-:-:S03]  /*a290*/  FMUL.FTZ R182, R182, UR23 ;  /* 0x00000017b6b67c20 */ /* 0x000fc60008410000 */
[----:B------:R-:W-:Y:S01]  /*a2a0*/  @P0 SHF.L.U32 R186, R50, 0x10, RZ ;  /* 0x0000001032ba0819 */ /* 0x000fe200000006ff */
        /* <DEDUP_REMOVED lines=8> */
.L_x_1145:
        /* <DEDUP_REMOVED lines=19> */
.L_x_1146:
        /* <DEDUP_REMOVED lines=9> */
[----:B------:R-:W-:Y:S01]  /*a4f0*/  @P0 IMAD.U32 R182, R167, 0x10000, RZ ;  /* 0x00010000a7b60824 */ /* 0x000fe200078e00ff */
[----:B------:R-:W-:-:S03]  /*a500*/  @P0 SHF.L.U32 R186, R51, 0x10, RZ ;  /* 0x0000001033ba0819 */ /* 0x000fc600000006ff */
[-C--:B------:R-:W-:Y:S01]  /*a510*/  @P0 FMUL.FTZ R183, R182, R185.reuse ;  /* 0x000000b9b6b70220 */ /* 0x080fe20000410000 */
[----:B------:R-:W-:Y:S01]  /*a520*/  MOV R182, RZ ;  /* 0x000000ff00b67202 */ /* 0x000fe20000000f00 */
[----:B------:R-:W-:Y:S02]  /*a530*/  @P0 FMUL.FTZ R182, R186, R185 ;  /* 0x000000b9bab60220 */ /* 0x000fe40000410000 */
[----:B------:R-:W-:-:S03]  /*a540*/  FADD.FTZ R138, R138, R183 ;  /* 0x000000b78a8a7221 */ /* 0x000fc60000010000 */
[----:B------:R-:W-:-:S04]  /*a550*/  F2FP.BF16.F32.PACK_AB R182, RZ, R182 ;  /* 0x000000b6ffb6723e */ /* 0x000fc800000010ff */
[----:B------:R-:W-:-:S07]  /*a560*/  PRMT R155, R182, 0x7610, R155 ;  /* 0x00007610b69b7816 */ /* 0x000fce000000009b */
.L_x_1147:
[----:B------:R-:W-:Y:S05]  /*a570*/  BRA.U !UP3, `(.L_x_1140) ;  /* 0x0000001d0b207547 */ /* 0x000fea000b800000 */
[----:B-----5:R-:W-:Y:S01]  /*a580*/  ISETP.GE.U32.AND P0, PT, R192, RZ, PT ;  /* 0x000000ffc000720c */ /* 0x020fe20003f06070 */
[----:B01----:R-:W-:Y:S01]  /*a590*/  @P6 FFMA.FTZ R183, R12, UR8, R184 ;  /* 0x000000080cb76c23 */ /* 0x003fe200080100b8 */
        /* <DEDUP_REMOVED lines=18> */
.L_x_1131:
        /* <DEDUP_REMOVED lines=11> */
[----:B------:R-:W2:Y:S01]  /*a770*/  @P6 LDC.64 R156, c[0x0][0x408] ;  /* 0x00010200ff9c6b82 */ /* 0x000ea20000000a00 */
[----:B01----:R-:W-:-:S07]  /*a780*/  @P6 SHF.L.U32 R183, R164, 0x10, RZ ;  /* 0x00000010a4b76819 */ /* 0x003fce00000006ff */
[----:B------:R-:W0:Y:S01]  /*a790*/  @P6 LDC.64 R158, c[0x0][0x408] ;  /* 0x00010200ff9e6b82 */ /* 0x000e220000000a00 */
[----:B--2---:R-:W-:-:S04]  /*a7a0*/  @P6 FMUL.FTZ R157, R157, R185 ;  /* 0x000000b99d9d6220 */ /* 0x004fc80000410000 */
        /* <DEDUP_REMOVED lines=11> */
.L_x_1149:
[----:B------:R-:W-:-:S04]  /*a860*/  FFMA.FTZ R156, R4, UR8, R184 ;  /* 0x00000008049c7c23 */ /* 0x000fc800080100b8 */
[----:B------:R-:W-:-:S04]  /*a870*/  FADD.FTZ R156, R233, -R156 ;  /* 0x8000009ce99c7221 */ /* 0x000fc80000010000 */
[----:B------:R-:W-:-:S05]  /*a880*/  FMUL.FTZ R186, R156, UR32 ;  /* 0x000000209cba7c20 */ /* 0x000fca0008410000 */
[----:B------:R-:W-:Y:S01]  /*a890*/  FSEL R186, R186, RZ, P0 ;  /* 0x000000ffbaba7208 */ /* 0x000fe20000000000 */
[----:B------:R-:W-:Y:S06]  /*a8a0*/  BRA.U !UP3, `(.L_x_1150) ;  /* 0x000000010b447547 */ /* 0x000fec000b800000 */
[----:B-----5:R-:W-:-:S13]  /*a8b0*/  LOP3.LUT P6, RZ, R192, 0xff00, RZ, 0xc0, !PT ;  /* 0x0000ff00c0ff7812 */ /* 0x020fda00078cc0ff */
[----:B------:R-:W2:Y:S08]  /*a8c0*/  @P6 LDC.64 R156, c[0x0][0x408] ;  /* 0x00010200ff9c6b82 */ /* 0x000eb00000000a00 */
[----:B------:R-:W3:Y:S01]  /*a8d0*/  @P6 LDC.64 R158, c[0x0][0x408] ;  /* 0x00010200ff9e6b82 */ /* 0x000ee20000000a00 */
[----:B--2---:R-:W-:-:S04]  /*a8e0*/  @P6 FMUL.FTZ R157, R157, R186 ;  /* 0x000000ba9d9d6220 */ /* 0x004fc80000410000 */
[----:B01----:R-:W-:Y:S01]  /*a8f0*/  @P6 FMUL.FTZ R182, R157, R156 ;  /* 0x0000009c9db66220 */ /* 0x003fe20000410000 */
[----:B------:R-:W-:Y:S01]  /*a900*/  @P6 PRMT R156, R164, 0x7632, R156 ;  /* 0x00007632a49c6816 */ /* 0x000fe2000000009c */
[----:B---3--:R-:W-:-:S04]  /*a910*/  @P6 FMUL.FTZ R159, R159, R186 ;  /* 0x000000ba9f9f6220 */ /* 0x008fc80000410000 */
[----:B------:R-:W-:Y:S02]  /*a920*/  @P6 IMAD.U32 R157, R156, 0x10000, RZ ;  /* 0x000100009c9d6824 */ /* 0x000fe400078e00ff */
        /* <DEDUP_REMOVED lines=9> */
.L_x_1150:
[----:B------:R-:W-:-:S04]  /*a9c0*/  FFMA.FTZ R157, R195, UR8, R184 ;  /* 0x00000008c39d7c23 */ /* 0x000fc800080100b8 */
[----:B------:R-:W-:-:S04]  /*a9d0*/  FADD.FTZ R157, R216, -R157 ;  /* 0x8000009dd89d7221 */ /* 0x000fc80000010000 */
[----:B01----:R-:W-:-:S05]  /*a9e0*/  FMUL.FTZ R182, R157, UR32 ;  /* 0x000000209db67c20 */ /* 0x003fca0008410000 */
        /* <DEDUP_REMOVED lines=18> */
.L_x_1151:
[----:B------:R-:W-:-:S04]  /*ab10*/  FFMA.FTZ R156, R3, UR8, R184 ;  /* 0x00000008039c7c23 */ /* 0x000fc800080100b8 */
[----:B------:R-:W-:-:S04]  /*ab20*/  FADD.FTZ R156, R231, -R156 ;  /* 0x8000009ce79c7221 */ /* 0x000fc80000010000 */
[----:B------:R-:W-:-:S05]  /*ab30*/  FMUL.FTZ R158, R156, UR32 ;  /* 0x000000209c9e7c20 */ /* 0x000fca0008410000 */
[----:B------:R-:W-:Y:S01]  /*ab40*/  FSEL R158, R158, RZ, P0 ;  /* 0x000000ff9e9e7208 */ /* 0x000fe20000000000 */
[----:B------:R-:W-:Y:S06]  /*ab50*/  BRA.U !UP3, `(.L_x_1152) ;  /* 0x000000010b447547 */ /* 0x000fec000b800000 */
[----:B-----5:R-:W-:Y:S01]  /*ab60*/  LOP3.LUT P6, RZ, R192, 0xff000000, RZ, 0xc0, !PT ;  /* 0xff000000c0ff7812 */ /* 0x020fe200078cc0ff */
[----:B------:R-:W-:-:S12]  /*ab70*/  HFMA2 R226, -RZ, RZ, 0, 0 ;  /* 0x00000000ffe27431 */ /* 0x000fd800000001ff */
        /* <DEDUP_REMOVED lines=10> */
[----:B------:R-:W-:Y:S02]  /*ac20*/  @P6 SHF.L.U32 R157, R246, 0x10, RZ ;  /* 0x00000010f69d6819 */ /* 0x000fe400000006ff */
[----:B------:R-:W-:-:S03]  /*ac30*/  MOV R156, RZ ;  /* 0x000000ff009c7202 */ /* 0x000fc60000000f00 */
[----:B------:R-:W-:-:S05]  /*ac40*/  @P6 FMUL.FTZ R156, R157, R228 ;  /* 0x000000e49d9c6220 */ /* 0x000fca0000410000 */
[----:B------:R-:W-:-:S04]  /*ac50*/  F2FP.BF16.F32.PACK_AB R156, RZ, R156 ;  /* 0x0000009cff9c723e */ /* 0x000fc800000010ff */
[----:B------:R-:W-:-:S07]  /*ac60*/  PRMT R153, R153, 0x5410, R156 ;  /* 0x0000541099997816 */ /* 0x000fce000000009c */
.L_x_1152:
        /* <DEDUP_REMOVED lines=26> */
.L_x_1153:
        /* <DEDUP_REMOVED lines=19> */
.L_x_1154:
        /* <DEDUP_REMOVED lines=26> */
.L_x_1155:
        /* <DEDUP_REMOVED lines=8> */
[----:B------:R-:W-:-:S05]  /*b160*/  @P0 PRMT R182, R167, 0x7632, R182 ;  /* 0x00007632a7b60816 */ /* 0x000fca00000000b6 */
[----:B------:R-:W-:-:S04]  /*b170*/  @P0 IMAD.U32 R182, R182, 0x10000, RZ ;  /* 0x00010000b6b60824 */ /* 0x000fc800078e00ff */
        /* <DEDUP_REMOVED lines=11> */
.L_x_1148:
[----:B------:R-:W-:Y:S05]  /*b230*/  BRA.U !UP3, `(.L_x_1156) ;  /* 0x000000010b787547 */ /* 0x000fea000b800000 */
[----:B-----5:R-:W-:Y:S01]  /*b240*/  LOP3.LUT P0, RZ, R192, 0xff, RZ, 0xc0, !PT ;  /* 0x000000ffc0ff7812 */ /* 0x020fe2000780c0ff */
[----:B------:R-:W-:Y:S01]  /*b250*/  BSSY.RECONVERGENT B1, `(.L_x_1157) ;  /* 0x000000c000017945 */ /* 0x000fe20003800200 */
[----:B01----:R-:W-:-:S11]  /*b260*/  MOV R183, RZ ;  /* 0x000000ff00b77202 */ /* 0x003fd60000000f00 */
        /* <DEDUP_REMOVED lines=10> */
.L_x_1158:
[----:B------:R-:W-:Y:S05]  /*b310*/  BSYNC.RECONVERGENT B1 ;  /* 0x0000000000017941 */ /* 0x000fea0003800200 */
.L_x_1157:
        /* <DEDUP_REMOVED lines=13> */
.L_x_1160:
[----:B------:R-:W-:Y:S05]  /*b3f0*/  BSYNC.RECONVERGENT B1 ;  /* 0x0000000000017941 */ /* 0x000fea0003800200 */
.L_x_1159:
[----:B------:R-:W-:-:S04]  /*b400*/  F2FP.BF16.F32.PACK_AB R182, RZ, R182 ;  /* 0x000000b6ffb6723e */ /* 0x000fc800000010ff */
[----:B------:R-:W-:-:S07]  /*b410*/  PRMT R152, R182, 0x7610, R152 ;  /* 0x00007610b6987816 */ /* 0x000fce0000000098 */
.L_x_1156:
        /* <DEDUP_REMOVED lines=15> */
.L_x_1163:
[----:B------:R-:W-:Y:S05]  /*b510*/  BSYNC.RECONVERGENT B1 ;  /* 0x0000000000017941 */ /* 0x000fea0003800200 */
.L_x_1162:
        /* <DEDUP_REMOVED lines=13> */
.L_x_1165:
[----:B------:R-:W-:Y:S05]  /*b5f0*/  BSYNC.RECONVERGENT B1 ;  /* 0x0000000000017941 */ /* 0x000fea0003800200 */
.L_x_1164:
[----:B------:R-:W-:-:S04]  /*b600*/  F2FP.BF16.F32.PACK_AB R182, RZ, R182 ;  /* 0x000000b6ffb6723e */ /* 0x000fc800000010ff */
[----:B------:R-:W-:-:S07]  /*b610*/  PRMT R152, R152, 0x5410, R182 ;  /* 0x0000541098987816 */ /* 0x000fce00000000b6 */
.L_x_1161:
        /* <DEDUP_REMOVED lines=9> */
[----:B------:R-:W-:-:S04]  /*b6b0*/  IMAD.U32 R183, R165, 0x10000, RZ ;  /* 0x00010000a5b77824 */ /* 0x000fc800078e00ff */
[----:B------:R-:W-:-:S05]  /*b6c0*/  FSEL R182, R182, RZ, P6 ;  /* 0x000000ffb6b67208 */ /* 0x000fca0003000000 */
[----:B------:R-:W-:-:S04]  /*b6d0*/  FMUL.FTZ R182, R182, UR23 ;  /* 0x00000017b6b67c20 */ /* 0x000fc80008410000 */
[----:B------:R-:W-:-:S04]  /*b6e0*/  FMUL.FTZ R182, R182, UR22 ;  /* 0x00000016b6b67c20 */ /* 0x000fc80008410000 */
[----:B------:R-:W-:-:S07]  /*b6f0*/  FMUL.FTZ R183, R183, R182 ;  /* 0x000000b6b7b77220 */ /* 0x000fce0000410000 */
.L_x_1168:
[----:B------:R-:W-:Y:S05]  /*b700*/  BSYNC.RECONVERGENT B1 ;  /* 0x0000000000017941 */ /* 0x000fea0003800200 */
.L_x_1167:
        /* <DEDUP_REMOVED lines=13> */
.L_x_1170:
[----:B------:R-:W-:Y:S05]  /*b7e0*/  BSYNC.RECONVERGENT B1 ;  /* 0x0000000000017941 */ /* 0x000fea0003800200 */
.L_x_1169:
[----:B------:R-:W-:-:S04]  /*b7f0*/  F2FP.BF16.F32.PACK_AB R182, RZ, R182 ;  /* 0x000000b6ffb6723e */ /* 0x000fc800000010ff */
[----:B------:R-:W-:-:S07]  /*b800*/  PRMT R153, R182, 0x7610, R153 ;  /* 0x00007610b6997816 */ /* 0x000fce0000000099 */
.L_x_1166:
        /* <DEDUP_REMOVED lines=15> */
.L_x_1173:
[----:B------:R-:W-:Y:S05]  /*b900*/  BSYNC.RECONVERGENT B1 ;  /* 0x0000000000017941 */ /* 0x000fea0003800200 */
.L_x_1172:
        /* <DEDUP_REMOVED lines=13> */
.L_x_1175:
[----:B------:R-:W-:Y:S05]  /*b9e0*/  BSYNC.RECONVERGENT B1 ;  /* 0x0000000000017941 */ /* 0x000fea0003800200 */
.L_x_1174:
[----:B------:R-:W-:-:S04]  /*b9f0*/  F2FP.BF16.F32.PACK_AB R182, RZ, R182 ;  /* 0x000000b6ffb6723e */ /* 0x000fc800000010ff */
[----:B------:R-:W-:-:S07]  /*ba00*/  PRMT R153, R153, 0x5410, R182 ;  /* 0x0000541099997816 */ /* 0x000fce00000000b6 */
.L_x_1171:
        /* <DEDUP_REMOVED lines=14> */
.L_x_1178:
[----:B------:R-:W-:Y:S05]  /*baf0*/  BSYNC.RECONVERGENT B1 ;  /* 0x0000000000017941 */ /* 0x000fea0003800200 */
.L_x_1177:
        /* <DEDUP_REMOVED lines=13> */
.L_x_1180:
[----:B------:R-:W-:Y:S05]  /*bbd0*/  BSYNC.RECONVERGENT B1 ;  /* 0x0000000000017941 */ /* 0x000fea0003800200 */
.L_x_1179:
[----:B------:R-:W-:-:S04]  /*bbe0*/  F2FP.BF16.F32.PACK_AB R182, RZ, R182 ;  /* 0x000000b6ffb6723e */ /* 0x000fc800000010ff */
[----:B------:R-:W-:-:S07]  /*bbf0*/  PRMT R154, R182, 0x7610, R154 ;  /* 0x00007610b69a7816 */ /* 0x000fce000000009a */
.L_x_1176:
        /* <DEDUP_REMOVED lines=15> */
.L_x_1183:
[----:B------:R-:W-:Y:S05]  /*bcf0*/  BSYNC.RECONVERGENT B1 ;  /* 0x0000000000017941 */ /* 0x000fea0003800200 */
.L_x_1182:
[----:B------:R-:W-:Y:S01]  /*bd00*/  BSSY.RECONVERGENT B1, `(.L_x_1184) ;  /* 0x000000d000017945 */ /* 0x000fe20003800200 */
[----:B------:R-:W-:Y:S01]  /*bd10*/  FADD.FTZ R137, R137, R182 ;  /* 0x000000b689897221 */ /* 0x000fe20000010000 */
[----:B------:R-:W-:Y:S02]  /*bd20*/  IMAD.MOV.U32 R182, RZ, RZ, RZ ;  /* 0x000000ffffb67224 */ /* 0x000fe400078e00ff */
        /* <DEDUP_REMOVED lines=10> */
.L_x_1185:
[----:B------:R-:W-:Y:S05]  /*bdd0*/  BSYNC.RECONVERGENT B1 ;  /* 0x0000000000017941 */ /* 0x000fea0003800200 */
.L_x_1184:
[----:B------:R-:W-:-:S04]  /*bde0*/  F2FP.BF16.F32.PACK_AB R182, RZ, R182 ;  /* 0x000000b6ffb6723e */ /* 0x000fc800000010ff */
[----:B------:R-:W-:-:S07]  /*bdf0*/  PRMT R154, R154, 0x5410, R182 ;  /* 0x000054109a9a7816 */ /* 0x000fce00000000b6 */
.L_x_1181:
[----:B------:R-:W-:Y:S05]  /*be00*/  BRA.U !UP3, `(.L_x_1186) ;  /* 0x000000010b787547 */ /* 0x000fea000b800000 */
[----:B-----5:R-:W-:Y:S01]  /*be10*/  LOP3.LUT P0, RZ, R193, 0xff0000, RZ, 0xc0, !PT ;  /* 0x00ff0000c1ff7812 */ /* 0x020fe2000780c0ff */
[----:B------:R-:W-:Y:S01]  /*be20*/  BSSY.RECONVERGENT B1, `(.L_x_1187) ;  /* 0x000000c000017945 */ /* 0x000fe20003800200 */
[----:B01----:R-:W-:-:S11]  /*be30*/  HFMA2 R183, -RZ, RZ, 0, 0 ;  /* 0x00000000ffb77431 */ /* 0x003fd600000001ff */
        /* <DEDUP_REMOVED lines=10> */
.L_x_1188:
[----:B------:R-:W-:Y:S05]  /*bee0*/  BSYNC.RECONVERGENT B1 ;  /* 0x0000000000017941 */ /* 0x000fea0003800200 */
.L_x_1187:
        /* <DEDUP_REMOVED lines=13> */
.L_x_1190:
[----:B------:R-:W-:Y:S05]  /*bfc0*/  BSYNC.RECONVERGENT B1 ;  /* 0x0000000000017941 */ /* 0x000fea0003800200 */
.L_x_1189:
[----:B------:R-:W-:-:S04]  /*bfd0*/  F2FP.BF16.F32.PACK_AB R182, RZ, R182 ;  /* 0x000000b6ffb6723e */ /* 0x000fc800000010ff */
[----:B------:R-:W-:-:S07]  /*bfe0*/  PRMT R155, R182, 0x7610, R155 ;  /* 0x00007610b69b7816 */ /* 0x000fce000000009b */
.L_x_1186:
[----:B------:R-:W-:Y:S05]  /*bff0*/  BRA.U !UP3, `(.L_x_1140) ;  /* 0x000000010b807547 */ /* 0x000fea000b800000 */
[----:B-----5:R-:W-:Y:S01]  /*c000*/  ISETP.GE.U32.AND P0, PT, R192, RZ, PT ;  /* 0x000000ffc000720c */ /* 0x020fe20003f06070 */
[----:B------:R-:W-:Y:S01]  /*c010*/  BSSY.RECONVERGENT B1, `(.L_x_1191) ;  /* 0x000000e000017945 */ /* 0x000fe20003800200 */
[----:B01----:R-:W-:Y:S02]  /*c020*/  HFMA2 R182, -RZ, RZ, 0, 0 ;  /* 0x00000000ffb67431 */ /* 0x003fe400000001ff */
        /* <DEDUP_REMOVED lines=12> */
.L_x_1192:
[----:B------:R-:W-:Y:S05]  /*c0f0*/  BSYNC.RECONVERGENT B1 ;  /* 0x0000000000017941 */ /* 0x000fea0003800200 */
.L_x_1191:
        /* <DEDUP_REMOVED lines=13> */
.L_x_1194:
[----:B------:R-:W-:Y:S05]  /*c1d0*/  BSYNC.RECONVERGENT B1 ;  /* 0x0000000000017941 */ /* 0x000fea0003800200 */
.L_x_1193:
[----:B------:R-:W-:-:S04]  /*c1e0*/  F2FP.BF16.F32.PACK_AB R182, RZ, R182 ;  /* 0x000000b6ffb6723e */ /* 0x000fc800000010ff */
[----:B------:R-:W-:-:S07]  /*c1f0*/  PRMT R155, R155, 0x5410, R182 ;  /* 0x000054109b9b7816 */ /* 0x000fce00000000b6 */
.L_x_1140:
[----:B01----:R-:W0:Y:S01]  /*c200*/  @P5 LDC.64 R182, c[0x0][0x478] ;  /* 0x00011e00ffb65b82 */ /* 0x003e220000000a00 */
        /* <DEDUP_REMOVED lines=10> */
.L_x_1129:
[----:B------:R-:W-:Y:S05]  /*c2b0*/  BSYNC.RECONVERGENT B0 ;  /* 0x0000000000007941 */ /* 0x000fea0003800200 */
.L_x_1128:
[----:B------:R-:W-:Y:S04]  /*c2c0*/  BSSY.RECONVERGENT B0, `(.L_x_1195) ;  /* 0x00002f0000007945 */ /* 0x000fe80003800200 */
[----:B------:R-:W-:Y:S05]  /*c2d0*/  @!P4 BRA `(.L_x_1196) ;  /* 0x0000002c00b8c947 */ /* 0x000fea0003800000 */
[----:B------:R-:W-:-:S04]  /*c2e0*/  UISETP.NE.U32.AND UP0, UPT, UR24, URZ, UPT ;  /* 0x000000ff1800728c */ /* 0x000fc8000bf05070 */
[----:B------:R-:W-:Y:S01]  /*c2f0*/  UISETP.NE.AND.EX UP0, UPT, UR25, URZ, UPT, UP0 ;  /* 0x000000ff1900728c */ /* 0x000fe2000bf05300 */
[----:B------:R-:W-:Y:S10]  /*c300*/  BRA.U !UP3, `(.L_x_1197) ;  /* 0x000000010b0c7547 */ /* 0x000ff4000b800000 */
[----:B-----5:R-:W3:Y:S02]  /*c310*/  LDC.64 R164, c[0x0][0x390] ;  /* 0x0000e400ffa47b82 */ /* 0x020ee40000000a00 */
[----:B---3--:R-:W-:-:S06]  /*c320*/  IMAD.WIDE.U32 R164, R180, 0x10, R164 ;  /* 0x00000010b4a47825 */ /* 0x008fcc00078e00a4 */
[----:B------:R-:W5:Y:S02]  /*c330*/  LDG.E.128 R164, desc[UR20][R164.64] ;  /* 0x00000014a4a47981 */ /* 0x000f64000c1e1d00 */
.L_x_1197:
[----:B------:R-:W-:Y:S05]  /*c340*/  BRA.U !UP0, `(.L_x_1198) ;  /* 0x0000001108cc7547 */ /* 0x000fea000b800000 */
[----:B------:R-:W-:-:S04]  /*c350*/  UISETP.NE.U32.AND UP0, UPT, UR26, URZ, UPT ;  /* 0x000000ff1a00728c */ /* 0x000fc8000bf05070 */
[----:B------:R-:W-:-:S06]  /*c360*/  UISETP.NE.AND.EX UP0, UPT, UR27, URZ, UPT, UP0 ;  /* 0x000000ff1b00728c */ /* 0x000fcc000bf05300 */
[----:B------:R-:W-:-:S13]  /*c370*/  PLOP3.LUT P5, PT, PT, PT, UP0, 0x80, 0x8 ;  /* 0x000000000008781c */ /* 0x000fda0003faf008 */
[----:B------:R-:W-:Y:S05]  /*c380*/  @!P5 BRA `(.L_x_1199) ;  /* 0x000000080060d947 */ /* 0x000fea0003800000 */
[----:B------:R-:W-:Y:S02]  /*c390*/  ISETP.LT.AND P0, PT, RZ, UR33, PT ;  /* 0x00000021ff007c0c */ /* 0x000fe4000bf01270 */
[----:B-----5:R-:W-:Y:S02]  /*c3a0*/  PRMT R159, R176, 0x7632, R159 ;  /* 0x00007632b09f7816 */ /* 0x020fe4000000009f */
[C---:B------:R-:W-:Y:S02]  /*c3b0*/  SHF.L.U32 R186, R177.reuse, 0x10, RZ ;  /* 0x00000010b1ba7819 */ /* 0x040fe400000006ff */
[----:B------:R-:W-:Y:S01]  /*c3c0*/  PRMT R157, R177, 0x7632, R157 ;  /* 0x00007632b19d7816 */ /* 0x000fe2000000009d */
[----:B------:R-:W-:Y:S01]  /*c3d0*/  IMAD.U32 R159, R159, 0x10000, RZ ;  /* 0x000100009f9f7824 */ /* 0x000fe200078e00ff */
[----:B------:R-:W-:Y:S02]  /*c3e0*/  SHF.L.U32 R158, R178, 0x10, RZ ;  /* 0x00000010b29e7819 */ /* 0x000fe400000006ff */
[----:B------:R-:W-:-:S03]  /*c3f0*/  SHF.L.U32 R157, R157, 0x10, RZ ;  /* 0x000000109d9d7819 */ /* 0x000fc600000006ff */
[--C-:B------:R-:W-:Y:S01]  /*c400*/  @P0 FFMA.FTZ R156, R18, UR8, R184.reuse ;  /* 0x00000008129c0c23 */ /* 0x100fe200080100b8 */
[--C-:B012---:R-:W-:Y:S01]  /*c410*/  @P0 FFMA.FTZ R183, R201, UR8, R184.reuse ;  /* 0x00000008c9b70c23 */ /* 0x107fe200080100b8 */
[----:B------:R-:W-:Y:S02]  /*c420*/  @P0 FFMA.FTZ R185, R19, UR8, R184 ;  /* 0x0000000813b90c23 */ /* 0x000fe400080100b8 */
[----:B------:R-:W-:Y:S01]  /*c430*/  @P0 FADD.FTZ R156, R221, -R156 ;  /* 0x8000009cdd9c0221 */ /* 0x000fe20000010000 */
[----:B------:R-:W-:-:S03]  /*c440*/  @P0 FADD.FTZ R183, R202, -R183 ;  /* 0x800000b7cab70221 */ /* 0x000fc60000010000 */
[----:B------:R-:W-:Y:S01]  /*c450*/  @P0 FFMA.FTZ R159, R156, UR32, R159 ;  /* 0x000000209c9f0c23 */ /* 0x000fe2000801009f */
[----:B------:R-:W-:Y:S01]  /*c460*/  @P0 FFMA.FTZ R186, R183, UR32, R186 ;  /* 0x00000020b7ba0c23 */ /* 0x000fe200080100ba */
[----:B------:R-:W-:Y:S01]  /*c470*/  @P0 FADD.FTZ R156, R220, -R185 ;  /* 0x800000b9dc9c0221 */ /* 0x000fe20000010000 */
[----:B------:R-:W-:-:S03]  /*c480*/  @P0 FFMA.FTZ R183, R209, UR8, R184 ;  /* 0x00000008d1b70c23 */ /* 0x000fc600080100b8 */
[----:B------:R-:W-:Y:S01]  /*c490*/  @P0 FFMA.FTZ R157, R156, UR32, R157 ;  /* 0x000000209c9d0c23 */ /* 0x000fe2000801009d */
[----:B------:R-:W-:Y:S01]  /*c4a0*/  @P0 FADD.FTZ R183, R210, -R183 ;  /* 0x800000b7d2b70221 */ /* 0x000fe20000010000 */
[----:B------:R-:W-:-:S03]  /*c4b0*/  @P0 FFMA.FTZ R156, R196, UR8, R184 ;  /* 0x00000008c49c0c23 */ /* 0x000fc600080100b8 */
[----:B------:R-:W-:Y:S01]  /*c4c0*/  @P0 FFMA.FTZ R158, R183, UR32, R158 ;  /* 0x00000020b79e0c23 */ /* 0x000fe2000801009e */
[----:B------:R-:W-:Y:S01]  /*c4d0*/  @P0 FADD.FTZ R183, R215, -R156 ;  /* 0x8000009cd7b70221 */ /* 0x000fe20000010000 */
        /* <DEDUP_REMOVED lines=14> */
.L_x_1200:
[----:B------:R-:W-:Y:S05]  /*c5c0*/  BRA.U !UP3, `(.L_x_1201) ;  /* 0x000000010b387547 */ /* 0x000fea000b800000 */
[----:B------:R-:W-:Y:S01]  /*c5d0*/  LOP3.LUT P6, RZ, R22, 0xff00, RZ, 0xc0, !PT ;  /* 0x0000ff0016ff7812 */ /* 0x000fe200078cc0ff */
[----:B------:R-:W-:Y:S01]  /*c5e0*/  FMUL.FTZ R182, R159, UR23 ;  /* 0x000000179fb67c20 */ /* 0x000fe20008410000 */
[----:B------:R-:W-:Y:S01]  /*c5f0*/  PRMT R185, R56, 0x7632, R185 ;  /* 0x0000763238b97816 */ /* 0x000fe200000000b9 */
[----:B------:R-:W-:Y:S02]  /*c600*/  HFMA2 R226, -RZ, RZ, 0, 0 ;  /* 0x00000000ffe27431 */ /* 0x000fe400000001ff */
[----:B------:R-:W-:-:S08]  /*c610*/  FMUL.FTZ R182, R182, UR22 ;  /* 0x00000016b6b67c20 */ /* 0x000fd00008410000 */
[----:B------:R-:W-:Y:S02]  /*c620*/  @P6 PRMT R183, R164, 0x7632, R183 ;  /* 0x00007632a4b76816 */ /* 0x000fe400000000b7 */
[----:B------:R-:W-:Y:S02]  /*c630*/  @P6 SHF.L.U32 R185, R185, 0x10, RZ ;  /* 0x00000010b9b96819 */ /* 0x000fe400000006ff */
[----:B------:R-:W-:-:S05]  /*c640*/  @P6 SHF.L.U32 R183, R183, 0x10, RZ ;  /* 0x00000010b7b76819 */ /* 0x000fca00000006ff */
[C---:B------:R-:W-:Y:S01]  /*c650*/  @P6 FMUL.FTZ R226, R182.reuse, R183 ;  /* 0x000000b7b6e26220 */ /* 0x040fe20000410000 */
[----:B------:R-:W-:Y:S01]  /*c660*/  MOV R183, RZ ;  /* 0x000000ff00b77202 */ /* 0x000fe20000000f00 */
[----:B------:R-:W-:Y:S02]  /*c670*/  @P6 FMUL.FTZ R183, R182, R185 ;  /* 0x000000b9b6b76220 */ /* 0x000fe40000410000 */
[----:B------:R-:W-:-:S03]  /*c680*/  FADD.FTZ R141, R141, R226 ;  /* 0x000000e28d8d7221 */ /* 0x000fc60000010000 */
[----:B------:R-:W-:-:S04]  /*c690*/  F2FP.BF16.F32.PACK_AB R183, RZ, R183 ;  /* 0x000000b7ffb7723e */ /* 0x000fc800000010ff */
[----:B------:R-:W-:-:S07]  /*c6a0*/  PRMT R152, R152, 0x5410, R183 ;  /* 0x0000541098987816 */ /* 0x000fce00000000b7 */
.L_x_1201:
        /* <DEDUP_REMOVED lines=12> */
.L_x_1202:
[----:B------:R-:W-:Y:S05]  /*c770*/  BRA.U !UP3, `(.L_x_1203) ;  /* 0x000000010b387547 */ /* 0x000fea000b800000 */
[----:B------:R-:W-:Y:S01]  /*c780*/  LOP3.LUT P6, RZ, R22, 0xff000000, RZ, 0xc0, !PT ;  /* 0xff00000016ff7812 */ /* 0x000fe200078cc0ff */
[----:B------:R-:W-:Y:S01]  /*c790*/  FMUL.FTZ R182, R157, UR23 ;  /* 0x000000179db67c20 */ /* 0x000fe20008410000 */
[----:B------:R-:W-:Y:S01]  /*c7a0*/  PRMT R185, R57, 0x7632, R185 ;  /* 0x0000763239b97816 */ /* 0x000fe200000000b9 */
[----:B------:R-:W-:Y:S02]  /*c7b0*/  HFMA2 R226, -RZ, RZ, 0, 0 ;  /* 0x00000000ffe27431 */ /* 0x000fe400000001ff */
[----:B------:R-:W-:-:S08]  /*c7c0*/  FMUL.FTZ R182, R182, UR22 ;  /* 0x00000016b6b67c20 */ /* 0x000fd00008410000 */
[----:B------:R-:W-:Y:S02]  /*c7d0*/  @P6 PRMT R183, R165, 0x7632, R183 ;  /* 0x00007632a5b76816 */ /* 0x000fe400000000b7 */
[----:B------:R-:W-:-:S03]  /*c7e0*/  @P6 SHF.L.U32 R185, R185, 0x10, RZ ;  /* 0x00000010b9b96819 */ /* 0x000fc600000006ff */
[----:B------:R-:W-:-:S04]  /*c7f0*/  @P6 IMAD.U32 R183, R183, 0x10000, RZ ;  /* 0x00010000b7b76824 */ /* 0x000fc800078e00ff */
[C---:B------:R-:W-:Y:S01]  /*c800*/  @P6 FMUL.FTZ R226, R182.reuse, R183 ;  /* 0x000000b7b6e26220 */ /* 0x040fe20000410000 */
[----:B------:R-:W-:Y:S01]  /*c810*/  MOV R183, RZ ;  /* 0x000000ff00b77202 */ /* 0x000fe20000000f00 */
[----:B------:R-:W-:Y:S02]  /*c820*/  @P6 FMUL.FTZ R183, R182, R185 ;  /* 0x000000b9b6b76220 */ /* 0x000fe40000410000 */
[----:B------:R-:W-:-:S03]  /*c830*/  FADD.FTZ R143, R143, R226 ;  /* 0x000000e28f8f7221 */ /* 0x000fc60000010000 */
[----:B------:R-:W-:-:S04]  /*c840*/  F2FP.BF16.F32.PACK_AB R183, RZ, R183 ;  /* 0x000000b7ffb7723e */ /* 0x000fc800000010ff */
[----:B------:R-:W-:-:S07]  /*c850*/  PRMT R153, R153, 0x5410, R183 ;  /* 0x0000541099997816 */ /* 0x000fce00000000b7 */
.L_x_1203:
        /* <DEDUP_REMOVED lines=12> */
.L_x_1204:
        /* <DEDUP_REMOVED lines=14> */
[----:B------:R-:W-:-:S03]  /*ca00*/  HFMA2 R226, -RZ, RZ, 0, 0 ;  /* 0x00000000ffe27431 */ /* 0x000fc600000001ff */
[----:B------:R-:W-:-:S08]  /*ca10*/  FMUL.FTZ R183, R183, UR22 ;  /* 0x00000016b7b77c20 */ /* 0x000fd00008410000 */
[----:B------:R-:W-:-:S04]  /*ca20*/  @P6 PRMT R185, R166, 0x7632, R185 ;  /* 0x00007632a6b96816 */ /* 0x000fc800000000b9 */
[----:B------:R-:W-:Y:S02]  /*ca30*/  @P6 SHF.L.U32 R228, R185, 0x10, RZ ;  /* 0x00000010b9e46819 */ /* 0x000fe400000006ff */
[----:B------:R-:W-:-:S03]  /*ca40*/  MOV R185, RZ ;  /* 0x000000ff00b97202 */ /* 0x000fc60000000f00 */
[----:B------:R-:W-:-:S04]  /*ca50*/  @P6 FMUL.FTZ R226, R183, R228 ;  /* 0x000000e4b7e26220 */ /* 0x000fc80000410000 */
[--C-:B------:R-:W-:Y:S01]  /*ca60*/  FADD.FTZ R145, R145, R226.reuse ;  /* 0x000000e291917221 */ /* 0x100fe20000010000 */
[----:B------:R-:W-:-:S04]  /*ca70*/  PRMT R226, R58, 0x7632, R226 ;  /* 0x000076323ae27816 */ /* 0x000fc800000000e2 */
[----:B------:R-:W-:-:S05]  /*ca80*/  @P6 SHF.L.U32 R226, R226, 0x10, RZ ;  /* 0x00000010e2e26819 */ /* 0x000fca00000006ff */
[----:B------:R-:W-:-:S05]  /*ca90*/  @P6 FMUL.FTZ R185, R183, R226 ;  /* 0x000000e2b7b96220 */ /* 0x000fca0000410000 */
[----:B------:R-:W-:-:S04]  /*caa0*/  F2FP.BF16.F32.PACK_AB R185, RZ, R185 ;  /* 0x000000b9ffb9723e */ /* 0x000fc800000010ff */
[----:B------:R-:W-:-:S07]  /*cab0*/  PRMT R154, R154, 0x5410, R185 ;  /* 0x000054109a9a7816 */ /* 0x000fce00000000b9 */
.L_x_1205:
[----:B------:R-:W-:Y:S01]  /*cac0*/  @P0 FFMA.FTZ R183, R211, UR8, R184 ;  /* 0x00000008d3b70c23 */ /* 0x000fe200080100b8 */
[----:B------:R-:W-:Y:S02]  /*cad0*/  F2FP.BF16.F32.PACK_AB R156, R159, R156 ;  /* 0x0000009c9f9c723e */ /* 0x000fe400000010ff */
[----:B------:R-:W-:Y:S01]  /*cae0*/  SHF.L.U32 R159, R179, 0x10, RZ ;  /* 0x00000010b39f7819 */ /* 0x000fe200000006ff */
[----:B------:R-:W-:Y:S01]  /*caf0*/  @P0 FADD.FTZ R184, R212, -R183 ;  /* 0x800000b7d4b80221 */ /* 0x000fe20000010000 */
[----:B------:R-:W-:-:S03]  /*cb00*/  F2FP.BF16.F32.PACK_AB R157, R157, R186 ;  /* 0x000000ba9d9d723e */ /* 0x000fc600000010ff */
[----:B------:R-:W-:Y:S01]  /*cb10*/  @P0 FFMA.FTZ R159, R184, UR32, R159 ;  /* 0x00000020b89f0c23 */ /* 0x000fe2000801009f */
[----:B------:R-:W-:Y:S06]  /*cb20*/  BRA.U !UP3, `(.L_x_1206) ;  /* 0x000000010b307547 */ /* 0x000fec000b800000 */
[----:B------:R-:W-:Y:S01]  /*cb30*/  LOP3.LUT P0, RZ, R23, 0xff0000, RZ, 0xc0, !PT ;  /* 0x00ff000017ff7812 */ /* 0x000fe2000780c0ff */
[----:B------:R-:W-:Y:S01]  /*cb40*/  FMUL.FTZ R183, R159, UR23 ;  /* 0x000000179fb77c20 */ /* 0x000fe20008410000 */
[----:B------:R-:W-:-:S03]  /*cb50*/  HFMA2 R184, -RZ, RZ, 0, 0 ;  /* 0x00000000ffb87431 */ /* 0x000fc600000001ff */
[----:B------:R-:W-:Y:S01]  /*cb60*/  FMUL.FTZ R186, R183, UR22 ;  /* 0x00000016b7ba7c20 */ /* 0x000fe20008410000 */
[----:B------:R-:W-:-:S07]  /*cb70*/  IMAD.MOV.U32 R183, RZ, RZ, RZ ;  /* 0x000000ffffb77224 */ /* 0x000fce00078e00ff */
[----:B------:R-:W-:-:S05]  /*cb80*/  @P0 SHF.L.U32 R185, R167, 0x10, RZ ;  /* 0x00000010a7b90819 */ /* 0x000fca00000006ff */
[----:B------:R-:W-:Y:S01]  /*cb90*/  @P0 FMUL.FTZ R183, R185, R186 ;  /* 0x000000bab9b70220 */ /* 0x000fe20000410000 */
[----:B------:R-:W-:-:S03]  /*cba0*/  @P0 SHF.L.U32 R185, R59, 0x10, RZ ;  /* 0x000000103bb90819 */ /* 0x000fc600000006ff */
[----:B------:R-:W-:Y:S02]  /*cbb0*/  FADD.FTZ R146, R146, R183 ;  /* 0x000000b792927221 */ /* 0x000fe40000010000 */
[----:B------:R-:W-:-:S05]  /*cbc0*/  @P0 FMUL.FTZ R184, R186, R185 ;  /* 0x000000b9bab80220 */ /* 0x000fca0000410000 */
[----:B------:R-:W-:-:S04]  /*cbd0*/  F2FP.BF16.F32.PACK_AB R184, RZ, R184 ;  /* 0x000000b8ffb8723e */ /* 0x000fc800000010ff */
[----:B------:R-:W-:-:S07]  /*cbe0*/  PRMT R155, R184, 0x7610, R155 ;  /* 0x00007610b89b7816 */ /* 0x000fce000000009b */
.L_x_1206:
[----:B------:R-:W-:Y:S01]  /*cbf0*/  F2FP.BF16.F32.PACK_AB R159, R182, R159 ;  /* 0x0000009fb69f723e */ /* 0x000fe200000010ff */
[----:B------:R-:W-:Y:S06]  /*cc00*/  BRA.U !UP3, `(.L_x_1207) ;  /* 0x000000250b487547 */ /* 0x000fec000b800000 */
[----:B------:R-:W-:Y:S01]  /*cc10*/  ISETP.GE.U32.AND P0, PT, R22, RZ, PT ;  /* 0x000000ff1600720c */ /* 0x000fe20003f06070 */
[----:B------:R-:W-:Y:S01]  /*cc20*/  FMUL.FTZ R182, R182, UR23 ;  /* 0x00000017b6b67c20 */ /* 0x000fe20008410000 */
[----:B------:R-:W-:Y:S02]  /*cc30*/  PRMT R183, R59, 0x7632, R183 ;  /* 0x000076323bb77816 */ /* 0x000fe400000000b7 */
[----:B------:R-:W-:Y:S01]  /*cc40*/  ISETP.GE.U32.AND.EX P0, PT, R23, 0x1000000, PT, P0 ;  /* 0x010000001700780c */ /* 0x000fe20003f06100 */
[----:B------:R-:W-:Y:S01]  /*cc50*/  FMUL.FTZ R185, R182, UR22 ;  /* 0x00000016b6b97c20 */ /* 0x000fe20008410000 */
[----:B------:R-:W-:-:S11]  /*cc60*/  MOV R184, RZ ;  /* 0x000000ff00b87202 */ /* 0x000fd60000000f00 */
[----:B------:R-:W-:-:S05]  /*cc70*/  @P0 SHF.L.U32 R182, R183, 0x10, RZ ;  /* 0x00000010b7b60819 */ /* 0x000fca00000006ff */
[----:B------:R-:W-:Y:S01]  /*cc80*/  @P0 FMUL.FTZ R184, R185, R182 ;  /* 0x000000b6b9b80220 */ /* 0x000fe20000410000 */
[----:B------:R-:W-:-:S04]  /*cc90*/  @P0 PRMT R182, R167, 0x7632, R182 ;  /* 0x00007632a7b60816 */ /* 0x000fc800000000b6 */
[----:B------:R-:W-:Y:S01]  /*cca0*/  @P0 SHF.L.U32 R183, R182, 0x10, RZ ;  /* 0x00000010b6b70819 */ /* 0x000fe200000006ff */
[----:B------:R-:W-:Y:S01]  /*ccb0*/  HFMA2 R182, -RZ, RZ, 0, 0 ;  /* 0x00000000ffb67431 */ /* 0x000fe200000001ff */
[----:B------:R-:W-:-:S04]  /*ccc0*/  F2FP.BF16.F32.PACK_AB R184, RZ, R184 ;  /* 0x000000b8ffb8723e */ /* 0x000fc800000010ff */
[----:B------:R-:W-:Y:S01]  /*ccd0*/  PRMT R155, R155, 0x5410, R184 ;  /* 0x000054109b9b7816 */ /* 0x000fe200000000b8 */
[----:B------:R-:W-:-:S04]  /*cce0*/  @P0 FMUL.FTZ R182, R185, R183 ;  /* 0x000000b7b9b60220 */ /* 0x000fc80000410000 */
[----:B------:R-:W-:Y:S01]  /*ccf0*/  FADD.FTZ R147, R147, R182 ;  /* 0x000000b693937221 */ /* 0x000fe20000010000 */
[----:B------:R-:W-:Y:S06]  /*cd00*/  BRA `(.L_x_1207) ;  /* 0x0000002400087947 */ /* 0x000fec0003800000 */
.L_x_1199:
[----:B------:R-:W-:Y:S01]  /*cd10*/  ISETP.LT.AND P6, PT, RZ, UR33, PT ;  /* 0x00000021ff007c0c */ /* 0x000fe2000bfc1270 */
[----:B------:R-:W-:-:S12]  /*cd20*/  BRA.U !UP3, `(.L_x_1208) ;  /* 0x000000010b407547 */ /* 0x000fd8000b800000 */
[----:B012---:R-:W-:Y:S01]  /*cd30*/  @P6 FFMA.FTZ R182, R196, UR8, R184 ;  /* 0x00000008c4b66c23 */ /* 0x007fe200080100b8 */
        /* <DEDUP_REMOVED lines=15> */
.L_x_1208:
[----:B------:R-:W-:Y:S05]  /*ce30*/  BRA.U !UP3, `(.L_x_1209) ;  /* 0x000000010b4c7547 */ /* 0x000fea000b800000 */
[----:B-----5:R-:W-:Y:S01]  /*ce40*/  LOP3.LUT P0, RZ, R22, 0xff00, RZ, 0xc0, !PT ;  /* 0x0000ff0016ff7812 */ /* 0x020fe2000780c0ff */
[----:B------:R-:W-:Y:S01]  /*ce50*/  @P6 FFMA.FTZ R186, R18, UR8, R184 ;  /* 0x0000000812ba6c23 */ /* 0x000fe200080100b8 */
[----:B012---:R-:W-:Y:S02]  /*ce60*/  PRMT R182, R176, 0x7632, R182 ;  /* 0x00007632b0b67816 */ /* 0x007fe400000000b6 */
[----:B------:R-:W-:Y:S01]  /*ce70*/  PRMT R185, R56, 0x7632, R185 ;  /* 0x0000763238b97816 */ /* 0x000fe200000000b9 */
        /* <DEDUP_REMOVED lines=15> */
.L_x_1209:
[----:B------:R-:W-:Y:S05]  /*cf70*/  BRA.U !UP3, `(.L_x_1210) ;  /* 0x000000010b407547 */ /* 0x000fea000b800000 */
[----:B012---:R-:W-:Y:S01]  /*cf80*/  @P6 FFMA.FTZ R183, R201, UR8, R184 ;  /* 0x00000008c9b76c23 */ /* 0x007fe200080100b8 */
        /* <DEDUP_REMOVED lines=15> */
.L_x_1210:
[----:B------:R-:W-:Y:S05]  /*d080*/  BRA.U !UP3, `(.L_x_1211) ;  /* 0x000000010b4c7547 */ /* 0x000fea000b800000 */
[----:B-----5:R-:W-:Y:S01]  /*d090*/  LOP3.LUT P0, RZ, R22, 0xff000000, RZ, 0xc0, !PT ;  /* 0xff00000016ff7812 */ /* 0x020fe2000780c0ff */
[----:B012---:R-:W-:Y:S01]  /*d0a0*/  @P6 FFMA.FTZ R183, R19, UR8, R184 ;  /* 0x0000000813b76c23 */ /* 0x007fe200080100b8 */
[----:B------:R-:W-:Y:S02]  /*d0b0*/  PRMT R182, R177, 0x7632, R182 ;  /* 0x00007632b1b67816 */ /* 0x000fe400000000b6 */
[----:B------:R-:W-:Y:S01]  /*d0c0*/  PRMT R185, R57, 0x7632, R185 ;  /* 0x0000763239b97816 */ /* 0x000fe200000000b9 */
[----:B------:R-:W-:Y:S01]  /*d0d0*/  @P6 FADD.FTZ R183, R220, -R183 ;  /* 0x800000b7dcb76221 */ /* 0x000fe20000010000 */
[----:B------:R-:W-:-:S05]  /*d0e0*/  SHF.L.U32 R182, R182, 0x10, RZ ;  /* 0x00000010b6b67819 */ /* 0x000fca00000006ff */
[----:B------:R-:W-:Y:S02]  /*d0f0*/  @P6 FFMA.FTZ R182, R183, UR32, R182 ;  /* 0x00000020b7b66c23 */ /* 0x000fe400080100b6 */
[----:B------:R-:W-:Y:S01]  /*d100*/  @P0 PRMT R183, R165, 0x7632, R183 ;  /* 0x00007632a5b70816 */ /* 0x000fe200000000b7 */
[----:B------:R-:W-:Y:S02]  /*d110*/  @P0 IMAD.U32 R185, R185, 0x10000, RZ ;  /* 0x00010000b9b90824 */ /* 0x000fe400078e00ff */
[----:B------:R-:W-:Y:S01]  /*d120*/  FMUL.FTZ R182, R182, UR23 ;  /* 0x00000017b6b67c20 */ /* 0x000fe20008410000 */
[----:B------:R-:W-:-:S03]  /*d130*/  @P0 SHF.L.U32 R183, R183, 0x10, RZ ;  /* 0x00000010b7b70819 */ /* 0x000fc600000006ff */
        /* <DEDUP_REMOVED lines=8> */
.L_x_1211:
        /* <DEDUP_REMOVED lines=17> */
.L_x_1212:
[----:B------:R-:W-:Y:S05]  /*d2d0*/  BRA.U !UP3, `(.L_x_1213) ;  /* 0x000000010b4c7547 */ /* 0x000fea000b800000 */
[----:B-----5:R-:W-:Y:S01]  /*d2e0*/  LOP3.LUT P0, RZ, R23, 0xff00, RZ, 0xc0, !PT ;  /* 0x0000ff0017ff7812 */ /* 0x020fe2000780c0ff */
[----:B------:R-:W-:Y:S01]  /*d2f0*/  @P6 FFMA.FTZ R186, R20, UR8, R184 ;  /* 0x0000000814ba6c23 */ /* 0x000fe200080100b8 */
[----:B012---:R-:W-:Y:S02]  /*d300*/  PRMT R182, R178, 0x7632, R182 ;  /* 0x00007632b2b67816 */ /* 0x007fe400000000b6 */
[----:B------:R-:W-:Y:S01]  /*d310*/  PRMT R185, R58, 0x7632, R185 ;  /* 0x000076323ab97816 */ /* 0x000fe200000000b9 */
        /* <DEDUP_REMOVED lines=15> */
.L_x_1213:
[----:B------:R-:W-:Y:S05]  /*d410*/  BRA.U !UP3, `(.L_x_1214) ;  /* 0x000000010b407547 */ /* 0x000fea000b800000 */
[----:B012---:R-:W-:Y:S01]  /*d420*/  @P6 FFMA.FTZ R183, R211, UR8, R184 ;  /* 0x00000008d3b76c23 */ /* 0x007fe200080100b8 */
[----:B-----5:R-:W-:Y:S02]  /*d430*/  SHF.L.U32 R182, R179, 0x10, RZ ;  /* 0x00000010b3b67819 */ /* 0x020fe400000006ff */
[----:B------:R-:W-:Y:S01]  /*d440*/  LOP3.LUT P0, RZ, R23, 0xff0000, RZ, 0xc0, !PT ;  /* 0x00ff000017ff7812 */ /* 0x000fe2000780c0ff */
[----:B------:R-:W-:-:S04]  /*d450*/  @P6 FADD.FTZ R183, R212, -R183 ;  /* 0x800000b7d4b76221 */ /* 0x000fc80000010000 */
[----:B------:R-:W-:Y:S01]  /*d460*/  @P6 FFMA.FTZ R182, R183, UR32, R182 ;  /* 0x00000020b7b66c23 */ /* 0x000fe200080100b6 */
[----:B------:R-:W-:-:S03]  /*d470*/  IMAD.MOV.U32 R183, RZ, RZ, RZ ;  /* 0x000000ffffb77224 */ /* 0x000fc600078e00ff */
        /* <DEDUP_REMOVED lines=10> */
.L_x_1214:
[----:B------:R-:W-:Y:S05]  /*d520*/  BRA.U !UP3, `(.L_x_1207) ;  /* 0x0000001d0b007547 */ /* 0x000fea000b800000 */
[----:B-----5:R-:W-:Y:S01]  /*d530*/  ISETP.GE.U32.AND P0, PT, R22, RZ, PT ;  /* 0x000000ff1600720c */ /* 0x020fe20003f06070 */
[----:B012---:R-:W-:Y:S01]  /*d540*/  @P6 FFMA.FTZ R183, R243, UR8, R184 ;  /* 0x00000008f3b76c23 */ /* 0x007fe200080100b8 */
[----:B------:R-:W-:Y:S01]  /*d550*/  PRMT R182, R179, 0x7632, R182 ;  /* 0x00007632b3b67816 */ /* 0x000fe200000000b6 */
[----:B------:R-:W-:Y:S01]  /*d560*/  HFMA2 R184, -RZ, RZ, 0, 0 ;  /* 0x00000000ffb87431 */ /* 0x000fe200000001ff */
[----:B------:R-:W-:Y:S01]  /*d570*/  ISETP.GE.U32.AND.EX P0, PT, R23, 0x1000000, PT, P0 ;  /* 0x010000001700780c */ /* 0x000fe20003f06100 */
[----:B------:R-:W-:Y:S01]  /*d580*/  @P6 FADD.FTZ R183, R244, -R183 ;  /* 0x800000b7f4b76221 */ /* 0x000fe20000010000 */
[----:B------:R-:W-:-:S05]  /*d590*/  SHF.L.U32 R182, R182, 0x10, RZ ;  /* 0x00000010b6b67819 */ /* 0x000fca00000006ff */
[----:B------:R-:W-:Y:S01]  /*d5a0*/  @P6 FFMA.FTZ R182, R183, UR32, R182 ;  /* 0x00000020b7b66c23 */ /* 0x000fe200080100b6 */
[----:B------:R-:W-:-:S03]  /*d5b0*/  PRMT R183, R59, 0x7632, R183 ;  /* 0x000076323bb77816 */ /* 0x000fc600000000b7 */
[----:B------:R-:W-:Y:S02]  /*d5c0*/  FMUL.FTZ R182, R182, UR23 ;  /* 0x00000017b6b67c20 */ /* 0x000fe40008410000 */
[----:B------:R-:W-:Y:S02]  /*d5d0*/  @P0 SHF.L.U32 R183, R183, 0x10, RZ ;  /* 0x00000010b7b70819 */ /* 0x000fe400000006ff */
[----:B------:R-:W-:Y:S01]  /*d5e0*/  FMUL.FTZ R186, R182, UR22 ;  /* 0x00000016b6ba7c20 */ /* 0x000fe20008410000 */
[----:B------:R-:W-:-:S03]  /*d5f0*/  @P0 PRMT R182, R167, 0x7632, R182 ;  /* 0x00007632a7b60816 */ /* 0x000fc600000000b6 */
[----:B------:R-:W-:Y:S01]  /*d600*/  @P0 FMUL.FTZ R184, R183, R186 ;  /* 0x000000bab7b80220 */ /* 0x000fe20000410000 */
[----:B------:R-:W-:Y:S02]  /*d610*/  @P0 SHF.L.U32 R183, R182, 0x10, RZ ;  /* 0x00000010b6b70819 */ /* 0x000fe400000006ff */
[----:B------:R-:W-:Y:S02]  /*d620*/  MOV R182, RZ ;  /* 0x000000ff00b67202 */ /* 0x000fe40000000f00 */
[----:B------:R-:W-:Y:S01]  /*d630*/  F2FP.BF16.F32.PACK_AB R184, RZ, R184 ;  /* 0x000000b8ffb8723e */ /* 0x000fe200000010ff */
[----:B------:R-:W-:-:S03]  /*d640*/  @P0 FMUL.FTZ R182, R186, R183 ;  /* 0x000000b7bab60220 */ /* 0x000fc60000410000 */
[----:B------:R-:W-:Y:S01]  /*d650*/  PRMT R155, R155, 0x5410, R184 ;  /* 0x000054109b9b7816 */ /* 0x000fe200000000b8 */
[----:B------:R-:W-:Y:S01]  /*d660*/  FADD.FTZ R147, R147, R182 ;  /* 0x000000b693937221 */ /* 0x000fe20000010000 */
[----:B------:R-:W-:Y:S06]  /*d670*/  BRA `(.L_x_1207) ;  /* 0x0000001800ac7947 */ /* 0x000fec0003800000 */
.L_x_1198:
        /* <DEDUP_REMOVED lines=11> */
[----:B------:R-:W3:Y:S01]  /*d730*/  @P6 LDC.64 R156, c[0x0][0x408] ;  /* 0x00010200ff9c6b82 */ /* 0x000ee20000000a00 */
[----:B012---:R-:W-:-:S07]  /*d740*/  @P6 SHF.L.U32 R183, R164, 0x10, RZ ;  /* 0x00000010a4b76819 */ /* 0x007fce00000006ff */
[----:B------:R-:W0:Y:S01]  /*d750*/  @P6 LDC.64 R158, c[0x0][0x408] ;  /* 0x00010200ff9e6b82 */ /* 0x000e220000000a00 */
[----:B---3--:R-:W-:-:S04]  /*d760*/  @P6 FMUL.FTZ R157, R157, R185 ;  /* 0x000000b99d9d6220 */ /* 0x008fc80000410000 */
        /* <DEDUP_REMOVED lines=11> */
.L_x_1216:
[----:B------:R-:W-:-:S04]  /*d820*/  FFMA.FTZ R156, R18, UR8, R184 ;  /* 0x00000008129c7c23 */ /* 0x000fc800080100b8 */
[----:B------:R-:W-:-:S04]  /*d830*/  FADD.FTZ R156, R221, -R156 ;  /* 0x8000009cdd9c7221 */ /* 0x000fc80000010000 */
[----:B------:R-:W-:-:S05]  /*d840*/  FMUL.FTZ R186, R156, UR32 ;  /* 0x000000209cba7c20 */ /* 0x000fca0008410000 */
[----:B------:R-:W-:Y:S01]  /*d850*/  FSEL R186, R186, RZ, P0 ;  /* 0x000000ffbaba7208 */ /* 0x000fe20000000000 */
[----:B------:R-:W-:Y:S06]  /*d860*/  BRA.U !UP3, `(.L_x_1217) ;  /* 0x000000010b487547 */ /* 0x000fec000b800000 */
[----:B-----5:R-:W-:-:S13]  /*d870*/  LOP3.LUT P6, RZ, R22, 0xff00, RZ, 0xc0, !PT ;  /* 0x0000ff0016ff7812 */ /* 0x020fda00078cc0ff */
[----:B------:R-:W3:Y:S08]  /*d880*/  @P6 LDC.64 R156, c[0x0][0x408] ;  /* 0x00010200ff9c6b82 */ /* 0x000ef00000000a00 */
[----:B------:R-:W4:Y:S01]  /*d890*/  @P6 LDC.64 R158, c[0x0][0x408] ;  /* 0x00010200ff9e6b82 */ /* 0x000f220000000a00 */
[----:B---3--:R-:W-:-:S04]  /*d8a0*/  @P6 FMUL.FTZ R157, R157, R186 ;  /* 0x000000ba9d9d6220 */ /* 0x008fc80000410000 */
[----:B012---:R-:W-:Y:S01]  /*d8b0*/  @P6 FMUL.FTZ R182, R157, R156 ;  /* 0x0000009c9db66220 */ /* 0x007fe20000410000 */
[----:B------:R-:W-:Y:S01]  /*d8c0*/  @P6 PRMT R156, R164, 0x7632, R156 ;  /* 0x00007632a49c6816 */ /* 0x000fe2000000009c */
[----:B----4-:R-:W-:-:S04]  /*d8d0*/  @P6 FMUL.FTZ R159, R159, R186 ;  /* 0x000000ba9f9f6220 */ /* 0x010fc80000410000 */
[----:B------:R-:W-:Y:S02]  /*d8e0*/  @P6 IMAD.U32 R157, R156, 0x10000, RZ ;  /* 0x000100009c9d6824 */ /* 0x000fe400078e00ff */
[----:B------:R-:W-:Y:S02]  /*d8f0*/  HFMA2 R156, -RZ, RZ, 0, 0 ;  /* 0x00000000ff9c7431 */ /* 0x000fe400000001ff */
[----:B------:R-:W-:Y:S01]  /*d900*/  @P6 FMUL.FTZ R159, R159, R158 ;  /* 0x0000009e9f9f6220 */ /* 0x000fe20000410000 */
[----:B------:R-:W-:-:S04]  /*d910*/  PRMT R158, R56, 0x7632, R158 ;  /* 0x00007632389e7816 */ /* 0x000fc8000000009e */
[----:B------:R-:W-:Y:S01]  /*d920*/  @P6 SHF.L.U32 R158, R158, 0x10, RZ ;  /* 0x000000109e9e6819 */ /* 0x000fe200000006ff */
[----:B------:R-:W-:Y:S01]  /*d930*/  @P6 FMUL.FTZ R156, R157, R182 ;  /* 0x000000b69d9c6220 */ /* 0x000fe20000410000 */
[----:B------:R-:W-:-:S03]  /*d940*/  MOV R157, RZ ;  /* 0x000000ff009d7202 */ /* 0x000fc60000000f00 */
[----:B------:R-:W-:Y:S01]  /*d950*/  @P6 FMUL.FTZ R157, R158, R159 ;  /* 0x0000009f9e9d6220 */ /* 0x000fe20000410000 */
[----:B------:R-:W-:-:S04]  /*d960*/  FADD.FTZ R141, R141, R156 ;  /* 0x0000009c8d8d7221 */ /* 0x000fc80000010000 */
[----:B------:R-:W-:-:S04]  /*d970*/  F2FP.BF16.F32.PACK_AB R157, RZ, R157 ;  /* 0x0000009dff9d723e */ /* 0x000fc800000010ff */
[----:B------:R-:W-:-:S07]  /*d980*/  PRMT R152, R152, 0x5410, R157 ;  /* 0x0000541098987816 */ /* 0x000fce000000009d */
.L_x_1217:
[----:B------:R-:W-:-:S04]  /*d990*/  FFMA.FTZ R157, R201, UR8, R184 ;  /* 0x00000008c99d7c23 */ /* 0x000fc800080100b8 */
[----:B------:R-:W-:-:S04]  /*d9a0*/  FADD.FTZ R157, R202, -R157 ;  /* 0x8000009dca9d7221 */ /* 0x000fc80000010000 */
[----:B012---:R-:W-:-:S05]  /*d9b0*/  FMUL.FTZ R182, R157, UR32 ;  /* 0x000000209db67c20 */ /* 0x007fca0008410000 */
        /* <DEDUP_REMOVED lines=18> */
.L_x_1218:
        /* <DEDUP_REMOVED lines=17> */
[----:B------:R-:W-:Y:S02]  /*dbf0*/  PRMT R157, R57, 0x7632, R157 ;  /* 0x00007632399d7816 */ /* 0x000fe4000000009d */
[----:B------:R-:W-:Y:S02]  /*dc00*/  MOV R156, RZ ;  /* 0x000000ff009c7202 */ /* 0x000fe40000000f00 */
[----:B------:R-:W-:-:S05]  /*dc10*/  @P6 SHF.L.U32 R157, R157, 0x10, RZ ;  /* 0x000000109d9d6819 */ /* 0x000fca00000006ff */
[----:B------:R-:W-:-:S05]  /*dc20*/  @P6 FMUL.FTZ R156, R157, R228 ;  /* 0x000000e49d9c6220 */ /* 0x000fca0000410000 */
[----:B------:R-:W-:-:S04]  /*dc30*/  F2FP.BF16.F32.PACK_AB R156, RZ, R156 ;  /* 0x0000009cff9c723e */ /* 0x000fc800000010ff */
[----:B------:R-:W-:-:S07]  /*dc40*/  PRMT R153, R153, 0x5410, R156 ;  /* 0x0000541099997816 */ /* 0x000fce000000009c */
.L_x_1219:
        /* <DEDUP_REMOVED lines=11> */
[----:B------:R-:W-:-:S12]  /*dd00*/  HFMA2 R183, -RZ, RZ, 0, 0 ;  /* 0x00000000ffb77431 */ /* 0x000fd800000001ff */
[----:B------:R-:W0:Y:S02]  /*dd10*/  @P6 LDC.64 R158, c[0x0][0x408] ;  /* 0x00010200ff9e6b82 */ /* 0x000e240000000a00 */
[----:B0-----:R-:W-:-:S04]  /*dd20*/  @P6 FMUL.FTZ R159, R159, R182 ;  /* 0x000000b69f9f6220 */ /* 0x001fc80000410000 */
[----:B------:R-:W-:Y:S01]  /*dd30*/  @P6 FMUL.FTZ R158, R159, R158 ;  /* 0x0000009e9f9e6220 */ /* 0x000fe20000410000 */
[----:B------:R-:W-:-:S04]  /*dd40*/  @P6 IMAD.U32 R159, R166, 0x10000, RZ ;  /* 0x00010000a69f6824 */ /* 0x000fc800078e00ff */
        /* <DEDUP_REMOVED lines=10> */
.L_x_1220:
[----:B------:R-:W-:Y:S01]  /*ddf0*/  F2FP.BF16.F32.PACK_AB R158, R156, R182 ;  /* 0x000000b69c9e723e */ /* 0x000fe200000010ff */
[----:B------:R-:W-:Y:S06]  /*de00*/  BRA.U !UP3, `(.L_x_1221) ;  /* 0x000000010b487547 */ /* 0x000fec000b800000 */
[----:B-----5:R-:W-:Y:S01]  /*de10*/  LOP3.LUT P6, RZ, R23, 0xff00, RZ, 0xc0, !PT ;  /* 0x0000ff0017ff7812 */ /* 0x020fe200078cc0ff */
[----:B------:R-:W-:-:S12]  /*de20*/  HFMA2 R226, -RZ, RZ, 0, 0 ;  /* 0x00000000ffe27431 */ /* 0x000fd800000001ff */
[----:B------:R-:W0:Y:S01]  /*de30*/  @P6 LDC.64 R182, c[0x0][0x408] ;  /* 0x00010200ffb66b82 */ /* 0x000e220000000a00 */
[----:B------:R-:W-:-:S04]  /*de40*/  @P6 PRMT R159, R166, 0x7632, R159 ;  /* 0x00007632a69f6816 */ /* 0x000fc8000000009f */
[----:B------:R-:W-:Y:S01]  /*de50*/  @P6 SHF.L.U32 R159, R159, 0x10, RZ ;  /* 0x000000109f9f6819 */ /* 0x000fe200000006ff */
[----:B0-----:R-:W-:-:S04]  /*de60*/  @P6 FMUL.FTZ R183, R183, R156 ;  /* 0x0000009cb7b76220 */ /* 0x001fc80000410000 */
[----:B------:R-:W-:-:S04]  /*de70*/  @P6 FMUL.FTZ R182, R183, R182 ;  /* 0x000000b6b7b66220 */ /* 0x000fc80000410000 */
[----:B------:R-:W-:Y:S01]  /*de80*/  @P6 FMUL.FTZ R226, R159, R182 ;  /* 0x000000b69fe26220 */ /* 0x000fe20000410000 */
[----:B------:R-:W-:Y:S01]  /*de90*/  PRMT R159, R58, 0x7632, R159 ;  /* 0x000076323a9f7816 */ /* 0x000fe2000000009f */
[----:B------:R-:W0:Y:S02]  /*dea0*/  @P6 LDC.64 R182, c[0x0][0x408] ;  /* 0x00010200ffb66b82 */ /* 0x000e240000000a00 */
[----:B------:R-:W-:Y:S01]  /*deb0*/  FADD.FTZ R145, R145, R226 ;  /* 0x000000e291917221 */ /* 0x000fe20000010000 */
[----:B------:R-:W-:Y:S01]  /*dec0*/  @P6 SHF.L.U32 R159, R159, 0x10, RZ ;  /* 0x000000109f9f6819 */ /* 0x000fe200000006ff */
[----:B0-----:R-:W-:Y:S01]  /*ded0*/  @P6 FMUL.FTZ R183, R183, R156 ;  /* 0x0000009cb7b76220 */ /* 0x001fe20000410000 */
[----:B------:R-:W-:-:S03]  /*dee0*/  MOV R156, RZ ;  /* 0x000000ff009c7202 */ /* 0x000fc60000000f00 */
[----:B------:R-:W-:-:S04]  /*def0*/  @P6 FMUL.FTZ R182, R183, R182 ;  /* 0x000000b6b7b66220 */ /* 0x000fc80000410000 */
[----:B------:R-:W-:-:S05]  /*df00*/  @P6 FMUL.FTZ R156, R159, R182 ;  /* 0x000000b69f9c6220 */ /* 0x000fca0000410000 */
[----:B------:R-:W-:-:S04]  /*df10*/  F2FP.BF16.F32.PACK_AB R156, RZ, R156 ;  /* 0x0000009cff9c723e */ /* 0x000fc800000010ff */
[----:B------:R-:W-:-:S07]  /*df20*/  PRMT R154, R154, 0x5410, R156 ;  /* 0x000054109a9a7816 */ /* 0x000fce000000009c */
.L_x_1221:
        /* <DEDUP_REMOVED lines=26> */
.L_x_1222:
[----:B------:R-:W-:Y:S01]  /*e0d0*/  F2FP.BF16.F32.PACK_AB R159, R184, R186 ;  /* 0x000000bab89f723e */ /* 0x000fe200000010ff */
[----:B------:R-:W-:Y:S06]  /*e0e0*/  BRA.U !UP3, `(.L_x_1207) ;  /* 0x000000110b107547 */ /* 0x000fec000b800000 */
[----:B-----5:R-:W-:Y:S01]  /*e0f0*/  ISETP.GE.U32.AND P0, PT, R22, RZ, PT ;  /* 0x000000ff1600720c */ /* 0x020fe20003f06070 */
[----:B------:R-:W-:Y:S01]  /*e100*/  FMUL.FTZ R184, R184, UR23 ;  /* 0x00000017b8b87c20 */ /* 0x000fe20008410000 */
[----:B------:R-:W-:Y:S02]  /*e110*/  PRMT R183, R59, 0x7632, R183 ;  /* 0x000076323bb77816 */ /* 0x000fe400000000b7 */
[----:B------:R-:W-:Y:S01]  /*e120*/  ISETP.GE.U32.AND.EX P0, PT, R23, 0x1000000, PT, P0 ;  /* 0x010000001700780c */ /* 0x000fe20003f06100 */
[----:B------:R-:W-:Y:S01]  /*e130*/  FMUL.FTZ R186, R184, UR22 ;  /* 0x00000016b8ba7c20 */ /* 0x000fe20008410000 */
[----:B------:R-:W-:-:S11]  /*e140*/  HFMA2 R184, -RZ, RZ, 0, 0 ;  /* 0x00000000ffb87431 */ /* 0x000fd600000001ff */
[----:B------:R-:W-:Y:S02]  /*e150*/  @P0 SHF.L.U32 R183, R183, 0x10, RZ ;  /* 0x00000010b7b70819 */ /* 0x000fe400000006ff */
[----:B------:R-:W-:-:S03]  /*e160*/  @P0 PRMT R182, R167, 0x7632, R182 ;  /* 0x00007632a7b60816 */ /* 0x000fc600000000b6 */
[----:B------:R-:W-:Y:S02]  /*e170*/  @P0 FMUL.FTZ R184, R183, R186 ;  /* 0x000000bab7b80220 */ /* 0x000fe40000410000 */
[----:B------:R-:W-:Y:S01]  /*e180*/  @P0 IMAD.U32 R183, R182, 0x10000, RZ ;  /* 0x00010000b6b70824 */ /* 0x000fe200078e00ff */
[----:B------:R-:W-:Y:S02]  /*e190*/  MOV R182, RZ ;  /* 0x000000ff00b67202 */ /* 0x000fe40000000f00 */
[----:B------:R-:W-:Y:S01]  /*e1a0*/  F2FP.BF16.F32.PACK_AB R184, RZ, R184 ;  /* 0x000000b8ffb8723e */ /* 0x000fe200000010ff */
[----:B------:R-:W-:-:S03]  /*e1b0*/  @P0 FMUL.FTZ R182, R186, R183 ;  /* 0x000000b7bab60220 */ /* 0x000fc60000410000 */
[----:B------:R-:W-:Y:S01]  /*e1c0*/  PRMT R155, R155, 0x5410, R184 ;  /* 0x000054109b9b7816 */ /* 0x000fe200000000b8 */
[----:B------:R-:W-:Y:S01]  /*e1d0*/  FADD.FTZ R147, R147, R182 ;  /* 0x000000b693937221 */ /* 0x000fe20000010000 */
[----:B------:R-:W-:Y:S06]  /*e1e0*/  BRA `(.L_x_1207) ;  /* 0x0000000c00d07947 */ /* 0x000fec0003800000 */
.L_x_1215:
[----:B------:R-:W-:Y:S05]  /*e1f0*/  BRA.U !UP3, `(.L_x_1223) ;  /* 0x000000010b787547 */ /* 0x000fea000b800000 */
[----:B-----5:R-:W-:Y:S01]  /*e200*/  LOP3.LUT P0, RZ, R22, 0xff, RZ, 0xc0, !PT ;  /* 0x000000ff16ff7812 */ /* 0x020fe2000780c0ff */
[----:B------:R-:W-:Y:S01]  /*e210*/  BSSY.RECONVERGENT B1, `(.L_x_1224) ;  /* 0x000000c000017945 */ /* 0x000fe20003800200 */
[----:B012---:R-:W-:-:S11]  /*e220*/  HFMA2 R183, -RZ, RZ, 0, 0 ;  /* 0x00000000ffb77431 */ /* 0x007fd600000001ff */
        /* <DEDUP_REMOVED lines=10> */
.L_x_1225:
[----:B------:R-:W-:Y:S05]  /*e2d0*/  BSYNC.RECONVERGENT B1 ;  /* 0x0000000000017941 */ /* 0x000fea0003800200 */
.L_x_1224:
        /* <DEDUP_REMOVED lines=13> */
.L_x_1227:
[----:B------:R-:W-:Y:S05]  /*e3b0*/  BSYNC.RECONVERGENT B1 ;  /* 0x0000000000017941 */ /* 0x000fea0003800200 */
.L_x_1226:
[----:B------:R-:W-:-:S04]  /*e3c0*/  F2FP.BF16.F32.PACK_AB R182, RZ, R182 ;  /* 0x000000b6ffb6723e */ /* 0x000fc800000010ff */
[----:B------:R-:W-:-:S07]  /*e3d0*/  PRMT R152, R182, 0x7610, R152 ;  /* 0x00007610b6987816 */ /* 0x000fce0000000098 */
.L_x_1223:
[----:B------:R-:W-:Y:S05]  /*e3e0*/  BRA.U !UP3, `(.L_x_1228) ;  /* 0x000000010b807547 */ /* 0x000fea000b800000 */
[----:B-----5:R-:W-:Y:S01]  /*e3f0*/  LOP3.LUT P0, RZ, R22, 0xff00, RZ, 0xc0, !PT ;  /* 0x0000ff0016ff7812 */ /* 0x020fe2000780c0ff */
[----:B------:R-:W-:Y:S01]  /*e400*/  BSSY.RECONVERGENT B1, `(.L_x_1229) ;  /* 0x000000d000017945 */ /* 0x000fe20003800200 */
[----:B012---:R-:W-:-:S11]  /*e410*/  HFMA2 R182, -RZ, RZ, 0, 0 ;  /* 0x00000000ffb67431 */ /* 0x007fd600000001ff */
        /* <DEDUP_REMOVED lines=11> */
.L_x_1230:
[----:B------:R-:W-:Y:S05]  /*e4d0*/  BSYNC.RECONVERGENT B1 ;  /* 0x0000000000017941 */ /* 0x000fea0003800200 */
.L_x_1229:
        /* <DEDUP_REMOVED lines=14> */
.L_x_1232:
[----:B------:R-:W-:Y:S05]  /*e5c0*/  BSYNC.RECONVERGENT B1 ;  /* 0x0000000000017941 */ /* 0x000fea0003800200 */
.L_x_1231:
[----:B------:R-:W-:-:S04]  /*e5d0*/  F2FP.BF16.F32.PACK_AB R182, RZ, R182 ;  /* 0x000000b6ffb6723e */ /* 0x000fc800000010ff */
[----:B------:R-:W-:-:S07]  /*e5e0*/  PRMT R152, R152, 0x5410, R182 ;  /* 0x0000541098987816 */ /* 0x000fce00000000b6 */
.L_x_1228:
        /* <DEDUP_REMOVED lines=14> */
.L_x_1235:
[----:B------:R-:W-:Y:S05]  /*e6d0*/  BSYNC.RECONVERGENT B1 ;  /* 0x0000000000017941 */ /* 0x000fea0003800200 */
.L_x_1234:
[----:B------:R-:W-:Y:S01]  /*e6e0*/  BSSY.RECONVERGENT B1, `(.L_x_1236) ;  /* 0x000000d000017945 */ /* 0x000fe20003800200 */
[----:B------:R-:W-:Y:S01]  /*e6f0*/  FADD.FTZ R142, R142, R183 ;  /* 0x000000b78e8e7221 */ /* 0x000fe20000010000 */
[----:B------:R-:W-:Y:S02]  /*e700*/  MOV R182, RZ ;  /* 0x000000ff00b67202 */ /* 0x000fe40000000f00 */
        /* <DEDUP_REMOVED lines=10> */
.L_x_1237:
[----:B------:R-:W-:Y:S05]  /*e7b0*/  BSYNC.RECONVERGENT B1 ;  /* 0x0000000000017941 */ /* 0x000fea0003800200 */
.L_x_1236:
[----:B------:R-:W-:-:S04]  /*e7c0*/  F2FP.BF16.F32.PACK_AB R182, RZ, R182 ;  /* 0x000000b6ffb6723e */ /* 0x000fc800000010ff */
[----:B------:R-:W-:-:S07]  /*e7d0*/  PRMT R153, R182, 0x7610, R153 ;  /* 0x00007610b6997816 */ /* 0x000fce0000000099 */
.L_x_1233:
        /* <DEDUP_REMOVED lines=15> */
.L_x_1240:
[----:B------:R-:W-:Y:S05]  /*e8d0*/  BSYNC.RECONVERGENT B1 ;  /* 0x0000000000017941 */ /* 0x000fea0003800200 */
.L_x_1239:
[----:B------:R-:W-:Y:S01]  /*e8e0*/  BSSY.RECONVERGENT B1, `(.L_x_1241) ;  /* 0x000000e000017945 */ /* 0x000fe20003800200 */
[----:B------:R-:W-:Y:S01]  /*e8f0*/  FADD.FTZ R143, R143, R182 ;  /* 0x000000b68f8f7221 */ /* 0x000fe20000010000 */
[----:B------:R-:W-:Y:S02]  /*e900*/  MOV R182, RZ ;  /* 0x000000ff00b67202 */ /* 0x000fe40000000f00 */
        /* <DEDUP_REMOVED lines=11> */
.L_x_1242:
[----:B------:R-:W-:Y:S05]  /*e9c0*/  BSYNC.RECONVERGENT B1 ;  /* 0x0000000000017941 */ /* 0x000fea0003800200 */
.L_x_1241:
[----:B------:R-:W-:-:S04]  /*e9d0*/  F2FP.BF16.F32.PACK_AB R182, RZ, R182 ;  /* 0x000000b6ffb6723e */ /* 0x000fc800000010ff */
[----:B------:R-:W-:-:S07]  /*e9e0*/  PRMT R153, R153, 0x5410, R182 ;  /* 0x0000541099997816 */ /* 0x000fce00000000b6 */
.L_x_1238:
        /* <DEDUP_REMOVED lines=14> */
.L_x_1245:
[----:B------:R-:W-:Y:S05]  /*ead0*/  BSYNC.RECONVERGENT B1 ;  /* 0x0000000000017941 */ /* 0x000fea0003800200 */
.L_x_1244:
        /* <DEDUP_REMOVED lines=13> */
.L_x_1247:
[----:B------:R-:W-:Y:S05]  /*ebb0*/  BSYNC.RECONVERGENT B1 ;  /* 0x0000000000017941 */ /* 0x000fea0003800200 */
.L_x_1246:
[----:B------:R-:W-:-:S04]  /*ebc0*/  F2FP.BF16.F32.PACK_AB R182, RZ, R182 ;  /* 0x000000b6ffb6723e */ /* 0x000fc800000010ff */
[----:B------:R-:W-:-:S07]  /*ebd0*/  PRMT R154, R182, 0x7610, R154 ;  /* 0x00007610b69a7816 */ /* 0x000fce000000009a */
.L_x_1243:
        /* <DEDUP_REMOVED lines=15> */
.L_x_1250:
[----:B------:R-:W-:Y:S05]  /*ecd0*/  BSYNC.RECONVERGENT B1 ;  /* 0x0000000000017941 */ /* 0x000fea0003800200 */
.L_x_1249:
        /* <DEDUP_REMOVED lines=14> */
.L_x_1252:
[----:B------:R-:W-:Y:S05]  /*edc0*/  BSYNC.RECONVERGENT B1 ;  /* 0x0000000000017941 */ /* 0x000fea0003800200 */
.L_x_1251:
[----:B------:R-:W-:-:S04]  /*edd0*/  F2FP.BF16.F32.PACK_AB R182, RZ, R182 ;  /* 0x000000b6ffb6723e */ /* 0x000fc800000010ff */
[----:B------:R-:W-:-:S07]  /*ede0*/  PRMT R154, R154, 0x5410, R182 ;  /* 0x000054109a9a7816 */ /* 0x000fce00000000b6 */
.L_x_1248:
[----:B------:R-:W-:Y:S05]  /*edf0*/  BRA.U !UP3, `(.L_x_1253) ;  /* 0x000000010b787547 */ /* 0x000fea000b800000 */
[----:B-----5:R-:W-:Y:S01]  /*ee00*/  LOP3.LUT P0, RZ, R23, 0xff0000, RZ, 0xc0, !PT ;  /* 0x00ff000017ff7812 */ /* 0x020fe2000780c0ff */
[----:B------:R-:W-:Y:S01]  /*ee10*/  BSSY.RECONVERGENT B1, `(.L_x_1254) ;  /* 0x000000c000017945 */ /* 0x000fe20003800200 */
[----:B012---:R-:W-:-:S11]  /*ee20*/  IMAD.MOV.U32 R183, RZ, RZ, RZ ;  /* 0x000000ffffb77224 */ /* 0x007fd600078e00ff */
        /* <DEDUP_REMOVED lines=10> */
.L_x_1255:
[----:B------:R-:W-:Y:S05]  /*eed0*/  BSYNC.RECONVERGENT B1 ;  /* 0x0000000000017941 */ /* 0x000fea0003800200 */
.L_x_1254:
        /* <DEDUP_REMOVED lines=13> */
.L_x_1257:
[----:B------:R-:W-:Y:S05]  /*efb0*/  BSYNC.RECONVERGENT B1 ;  /* 0x0000000000017941 */ /* 0x000fea0003800200 */
.L_x_1256:
[----:B------:R-:W-:-:S04]  /*efc0*/  F2FP.BF16.F32.PACK_AB R182, RZ, R182 ;  /* 0x000000b6ffb6723e */ /* 0x000fc800000010ff */
[----:B------:R-:W-:-:S07]  /*efd0*/  PRMT R155, R182, 0x7610, R155 ;  /* 0x00007610b69b7816 */ /* 0x000fce000000009b */
.L_x_1253:
[----:B------:R-:W-:Y:S05]  /*efe0*/  BRA.U !UP3, `(.L_x_1207) ;  /* 0x000000010b507547 */ /* 0x000fea000b800000 */
[----:B012---:R-:W-:Y:S01]  /*eff0*/  FFMA.FTZ R183, R243, UR8, R184 ;  /* 0x00000008f3b77c23 */ /* 0x007fe200080100b8 */
[----:B-----5:R-:W-:Y:S02]  /*f000*/  ISETP.GE.U32.AND P0, PT, R22, RZ, PT ;  /* 0x000000ff1600720c */ /* 0x020fe40003f06070 */
[----:B------:R-:W-:Y:S01]  /*f010*/  ISETP.LT.AND P6, PT, RZ, UR33, PT ;  /* 0x00000021ff007c0c */ /* 0x000fe2000bfc1270 */
[----:B------:R-:W-:Y:S01]  /*f020*/  FADD.FTZ R183, R244, -R183 ;  /* 0x800000b7f4b77221 */ /* 0x000fe20000010000 */
[----:B------:R-:W-:Y:S02]  /*f030*/  ISETP.GE.U32.AND.EX P0, PT, R23, 0x1000000, PT, P0 ;  /* 0x010000001700780c */ /* 0x000fe40003f06100 */
[----:B------:R-:W-:Y:S01]  /*f040*/  PRMT R185, R59, 0x7632, R185 ;  /* 0x000076323bb97816 */ /* 0x000fe200000000b9 */
[----:B------:R-:W-:-:S05]  /*f050*/  FMUL.FTZ R182, R183, UR32 ;  /* 0x00000020b7b67c20 */ /* 0x000fca0008410000 */
[----:B------:R-:W-:-:S05]  /*f060*/  FSEL R182, R182, RZ, P6 ;  /* 0x000000ffb6b67208 */ /* 0x000fca0003000000 */
[----:B------:R-:W-:Y:S01]  /*f070*/  @P0 PRMT R183, R167, 0x7632, R183 ;  /* 0x00007632a7b70816 */ /* 0x000fe200000000b7 */
        /* <DEDUP_REMOVED lines=11> */
.L_x_1207:
[----:B012---:R-:W0:Y:S01]  /*f130*/  @P5 LDC.64 R182, c[0x0][0x478] ;  /* 0x00011e00ffb65b82 */ /* 0x007e220000000a00 */
[----:B------:R-:W1:Y:S01]  /*f140*/  @UP3 LDCU.64 UR6, c[0x0][0x468] ;  /* 0x00008d00ff0637ac */ /* 0x000e620008000a00 */
[----:B------:R-:W-:Y:S01]  /*f150*/  PLOP3.LUT P0, PT, PT, PT, UP3, 0x80, 0x8 ;  /* 0x000000000008781c */ /* 0x000fe20003f0f038 */
[----:B0-----:R-:W-:Y:S01]  /*f160*/  @P5 IMAD.WIDE.U32 R182, R181, 0x10, R182 ;  /* 0x00000010b5b65825 */ /* 0x001fe200078e00b6 */
[----:B------:R-:W-:-:S04]  /*f170*/  MOV R181, 0x10 ;  /* 0x0000001000b57802 */ /* 0x000fc80000000f00 */
[----:B------:R3:W-:Y:S01]  /*f180*/  @P5 STG.E.128 desc[UR20][R182.64], R156 ;  /* 0x0000009cb6005986 */ /* 0x0007e2000c101d14 */
[----:B------:R-:W-:-:S06]  /*f190*/  PLOP3.LUT P5, PT, PT, PT, UP3, 0x80, 0x8 ;  /* 0x000000000008781c */ /* 0x000fcc0003faf038 */
[----:B-1----:R-:W-:-:S07]  /*f1a0*/  @P0 IMAD.WIDE.U32 R180, R180, R181, UR6 ;  /* 0x00000006b4b40e25 */ /* 0x002fce000f8e00b5 */
[----:B------:R3:W-:Y:S02]  /*f1b0*/  @P5 STG.E.128 desc[UR20][R180.64], R152 ;  /* 0x00000098b4005986 */ /* 0x0007e4000c101d14 */
.L_x_1196:
[----:B------:R-:W-:Y:S05]  /*f1c0*/  BSYNC.RECONVERGENT B0 ;  /* 0x0000000000007941 */ /* 0x000fea0003800200 */
.L_x_1195:
[----:B------:R-:W-:Y:S02]  /*f1d0*/  UIADD3 UR11, UPT, UPT, UR11, UR28, URZ ;  /* 0x0000001c0b0b7290 */ /* 0x000fe4000fffe0ff */
[----:B------:R-:W-:Y:S02]  /*f1e0*/  UPLOP3.LUT UP1, UPT, UPT, UPT, UP1, 0x40, 0x4 ;  /* 0x000000000004789c */ /* 0x000fe40003f2e810 */
[----:B------:R-:W-:-:S09]  /*f1f0*/  UISETP.GE.AND UP0, UPT, UR11, UR29, UPT ;  /* 0x0000001d0b00728c */ /* 0x000fd2000bf06270 */
[----:B------:R-:W-:Y:S05]  /*f200*/  BRA.U !UP0, `(.L_x_1258) ;  /* 0xffffff19081c7547 */ /* 0x000fea000b83ffff */
.L_x_981:
[----:B------:R-:W4:Y:S01]  /*f210*/  S2UR UR4, SR_CTAID.X ;  /* 0x00000000000479c3 */ /* 0x000f220000002500 */
[----:B---3--:R-:W3:Y:S01]  /*f220*/  S2R R180, SR_TID.X ;  /* 0x0000000000b47919 */ /* 0x008ee20000002100 */
[----:B------:R-:W-:Y:S01]  /*f230*/  BSSY.RECONVERGENT B0, `(.L_x_1259) ;  /* 0x0000012000007945 */ /* 0x000fe20003800200 */
[----:B----4-:R-:W-:-:S06]  /*f240*/  UIMAD UR4, UR4, UR9, URZ ;  /* 0x00000009040472a4 */ /* 0x010fcc000f8e02ff */
[----:B------:R-:W-:-:S04]  /*f250*/  MOV R9, UR4 ;  /* 0x0000000400097c02 */ /* 0x000fc80008000f00 */
[----:B---3--:R-:W-:Y:S01]  /*f260*/  LEA.HI R9, R9, R180, RZ, 0x1d ;  /* 0x000000b409097211 */ /* 0x008fe200078fe8ff */
[----:B------:R-:W-:Y:S06]  /*f270*/  @!P1 BRA `(.L_x_1260) ;  /* 0x0000000000349947 */ /* 0x000fec0003800000 */
[----:B------:R-:W3:Y:S08]  /*f280*/  LDC.64 R2, c[0x0][0x440] ;  /* 0x00011000ff027b82 */ /* 0x000ef00000000a00 */
[----:B------:R-:W4:Y:S08]  /*f290*/  LDC.64 R4, c[0x0][0x448] ;  /* 0x00011200ff047b82 */ /* 0x000f300000000a00 */
[----:B------:R-:W0:Y:S01]  /*f2a0*/  LDC.64 R6, c[0x0][0x460] ;  /* 0x00011800ff067b82 */ /* 0x000e220000000a00 */
[----:B---3--:R-:W-:-:S05]  /*f2b0*/  IMAD.WIDE.U32 R2, R9, 0x20, R2 ;  /* 0x0000002009027825 */ /* 0x008fca00078e0002 */
[----:B------:R3:W-:Y:S01]  /*f2c0*/  STG.E.128 desc[UR20][R2.64], R84 ;  /* 0x0000005402007986 */ /* 0x0007e2000c101d14 */
[----:B----4-:R-:W-:-:S03]  /*f2d0*/  IMAD.WIDE.U32 R4, R9, 0x20, R4 ;  /* 0x0000002009047825 */ /* 0x010fc600078e0004 */
[----:B------:R3:W-:Y:S04]  /*f2e0*/  STG.E.128 desc[UR20][R2.64+0x10], R88 ;  /* 0x0000105802007986 */ /* 0x0007e8000c101d14 */
[----:B------:R3:W-:Y:S01]  /*f2f0*/  STG.E.128 desc[UR20][R4.64], R60 ;  /* 0x0000003c04007986 */ /* 0x0007e2000c101d14 */
[----:B0-----:R-:W-:-:S03]  /*f300*/  IMAD.WIDE.U32 R6, R9, 0x20, R6 ;  /* 0x0000002009067825 */ /* 0x001fc600078e0006 */
[----:B------:R3:W-:Y:S01]  /*f310*/  STG.E.128 desc[UR20][R4.64+0x10], R64 ;  /* 0x0000104004007986 */ /* 0x0007e2000c101d14 */
[----:B------:R-:W-:-:S03]  /*f320*/  IADD3 R9, PT, PT, R9, 0x100, RZ ;  /* 0x0000010009097810 */ /* 0x000fc60007ffe0ff */
[----:B------:R3:W-:Y:S04]  /*f330*/  STG.E.128 desc[UR20][R6.64], R116 ;  /* 0x0000007406007986 */ /* 0x0007e8000c101d14 */
[----:B------:R3:W-:Y:S02]  /*f340*/  STG.E.128 desc[UR20][R6.64+0x10], R120 ;  /* 0x0000107806007986 */ /* 0x0007e4000c101d14 */
.L_x_1260:
[----:B------:R-:W-:Y:S05]  /*f350*/  BSYNC.RECONVERGENT B0 ;  /* 0x0000000000007941 */ /* 0x000fea0003800200 */
.L_x_1259:
[----:B------:R-:W-:Y:S04]  /*f360*/  BSSY.RECONVERGENT B0, `(.L_x_1261) ;  /* 0x000000f000007945 */ /* 0x000fe80003800200 */
[----:B------:R-:W-:Y:S05]  /*f370*/  @!P2 BRA `(.L_x_1262) ;  /* 0x000000000034a947 */ /* 0x000fea0003800000 */
[----:B---3--:R-:W3:Y:S08]  /*f380*/  LDC.64 R2, c[0x0][0x440] ;  /* 0x00011000ff027b82 */ /* 0x008ef00000000a00 */
        /* <DEDUP_REMOVED lines=12> */
.L_x_1262:
[----:B------:R-:W-:Y:S05]  /*f450*/  BSYNC.RECONVERGENT B0 ;  /* 0x0000000000007941 */ /* 0x000fea0003800200 */
.L_x_1261:
        /* <DEDUP_REMOVED lines=15> */
.L_x_1264:
[----:B------:R-:W-:Y:S05]  /*f550*/  BSYNC.RECONVERGENT B0 ;  /* 0x0000000000007941 */ /* 0x000fea0003800200 */
.L_x_1263:
[----:B------:R-:W-:Y:S05]  /*f560*/  @!P4 EXIT ;  /* 0x000000000000c94d */ /* 0x000fea0003800000 */
[----:B---3--:R-:W3:Y:S08]  /*f570*/  LDC.64 R2, c[0x0][0x440] ;  /* 0x00011000ff027b82 */ /* 0x008ef00000000a00 */
[----:B------:R-:W4:Y:S08]  /*f580*/  LDC.64 R4, c[0x0][0x448] ;  /* 0x00011200ff047b82 */ /* 0x000f300000000a00 */
[----:B------:R-:W0:Y:S01]  /*f590*/  LDC.64 R6, c[0x0][0x460] ;  /* 0x00011800ff067b82 */ /* 0x000e220000000a00 */
[----:B---3--:R-:W-:-:S05]  /*f5a0*/  IMAD.WIDE.U32 R2, R9, 0x20, R2 ;  /* 0x0000002009027825 */ /* 0x008fca00078e0002 */
[----:B------:R-:W-:Y:S01]  /*f5b0*/  STG.E.128 desc[UR20][R2.64], R108 ;  /* 0x0000006c02007986 */ /* 0x000fe2000c101d14 */
[----:B----4-:R-:W-:-:S03]  /*f5c0*/  IMAD.WIDE.U32 R4, R9, 0x20, R4 ;  /* 0x0000002009047825 */ /* 0x010fc600078e0004 */
[----:B------:R-:W-:Y:S04]  /*f5d0*/  STG.E.128 desc[UR20][R2.64+0x10], R112 ;  /* 0x0000107002007986 */ /* 0x000fe8000c101d14 */
[----:B------:R-:W-:Y:S01]  /*f5e0*/  STG.E.128 desc[UR20][R4.64], R76 ;  /* 0x0000004c04007986 */ /* 0x000fe2000c101d14 */
[----:B0-----:R-:W-:-:S03]  /*f5f0*/  IMAD.WIDE.U32 R6, R9, 0x20, R6 ;  /* 0x0000002009067825 */ /* 0x001fc600078e0006 */
[----:B------:R-:W-:Y:S04]  /*f600*/  STG.E.128 desc[UR20][R4.64+0x10], R80 ;  /* 0x0000105004007986 */ /* 0x000fe8000c101d14 */
[----:B------:R-:W-:Y:S04]  /*f610*/  STG.E.128 desc[UR20][R6.64], R140 ;  /* 0x0000008c06007986 */ /* 0x000fe8000c101d14 */
[----:B------:R-:W-:Y:S01]  /*f620*/  STG.E.128 desc[UR20][R6.64+0x10], R144 ;  /* 0x0000109006007986 */ /* 0x000fe2000c101d14 */
[----:B------:R-:W-:Y:S05]  /*f630*/  EXIT ;  /* 0x000000000000794d */ /* 0x000fea0003800000 */
.L_x_1265:
        /* <DEDUP_REMOVED lines=12> */
.L_x_15595:


//--------------------- .text._ZN10layer_norm22ln_bwd_finalize_kernelINS_22Kernel_traits_finalizeILj8192E13__nv_bfloat16S2_S2_S2_fjLb1ELj1024ELj4ENS_18Kernel_traits_baseILj8192ES2_S2_S2_S2_fjLj1024EEEEELb1ELb1EEEvNS_9BwdParamsE --------------------------
	.section	.text._ZN10layer_norm22ln_bwd_finalize_kernelINS_22Kernel_traits_finalizeILj8192E13__nv_bfloat16S2_S2_S2_fjLb1ELj1024ELj4ENS_18Kernel_traits_baseILj8192ES2_S2_S2_S2_fjLj1024EEEEELb1ELb1EEEvNS_9BwdParamsE,"ax",@progbits
	.align	128
        .global         _ZN10layer_norm22ln_bwd_finalize_kernelINS_22Kernel_traits_finalizeILj8192E13__nv_bfloat16S2_S2_S2_fjLb1ELj1024ELj4ENS_18Kernel_traits_baseILj8192ES2_S2_S2_S2_fjLj1024EEEEELb1ELb1EEEvNS_9BwdParamsE
        .type           _ZN10layer_norm22ln_bwd_finalize_kernelINS_22Kernel_traits_finalizeILj8192E13__nv_bfloat16S2_S2_S2_fjLb1ELj1024ELj4ENS_18Kernel_traits_baseILj8192ES2_S2_S2_S2_fjLj1024EEEEELb1ELb1EEEvNS_9BwdParamsE,@function
        .size           _ZN10layer_norm22ln_bwd_finalize_kernelINS_22Kernel_traits_finalizeILj8192E13__nv_bfloat16S2_S2_S2_fjLb1ELj1024ELj4ENS_18Kernel_traits_baseILj8192ES2_S2_S2_S2_fjLj1024EEEEELb1ELb1EEEvNS_9BwdParamsE,(.L_x_15596 - _ZN10layer_norm22ln_bwd_finalize_kernelINS_22Kernel_traits_finalizeILj8192E13__nv_bfloat16S2_S2_S2_fjLb1ELj1024ELj4ENS_18Kernel_traits_baseILj8192ES2_S2_S2_S2_fjLj1024EEEEELb1ELb1EEEvNS_9BwdParamsE)
        .other          _ZN10layer_norm22ln_bwd_finalize_kernelINS_22Kernel_traits_finalizeILj8192E13__nv_bfloat16S2_S2_S2_fjLb1ELj1024ELj4ENS_18Kernel_traits_baseILj8192ES2_S2_S2_S2_fjLj1024EEEEELb1ELb1EEEvNS_9BwdParamsE,@"STO_CUDA_ENTRY STV_DEFAULT"
_ZN10layer_norm22ln_bwd_finalize_kernelINS_22Kernel_traits_finalizeILj8192E13__nv_bfloat16S2_S2_S2_fjLb1ELj1024ELj4ENS_18Kernel_traits_baseILj8192ES2_S2_S2_S2_fjLj1024EEEEELb1ELb1EEEvNS_9BwdParamsE:
.text._ZN10layer_norm22ln_bwd_finalize_kernelINS_22Kernel_traits_finalizeILj8192E13__nv_bfloat16S2_S2_S2_fjLb1ELj1024ELj4ENS_18Kernel_traits_baseILj8192ES2_S2_S2_S2_fjLj1024EEEEELb1ELb1EEEvNS_9BwdParamsE:
        /* <DEDUP_REMOVED lines=12> */
[----:B------:R-:W-:Y:S01]  /*00c0*/  HFMA2 R7, -RZ, RZ, 0, 0 ;  /* 0x00000000ff077431 */ /* 0x000fe200000001ff */
[----:B------:R-:W-:Y:S02]  /*00d0*/  LOP3.LUT R5, R2, 0x1f, RZ, 0xc0, !PT ;  /* 0x0000001f02057812 */ /* 0x000fe400078ec0ff */
[----:B------:R-:W-:Y:S02]  /*00e0*/  MOV R25, RZ ;  /* 0x000000ff00197202 */ /* 0x000fe40000000f00 */
[----:B0-----:R-:W-:-:S13]  /*00f0*/  ISETP.GE.U32.AND P0, PT, R4, UR8, PT ;  /* 0x0000000804007c0c */ /* 0x001fda000bf06070 */
[----:B-1----:R-:W-:Y:S05]  /*0100*/  @P0 BRA `(.L_x_1267) ;  /* 0x0000000c00840947 */ /* 0x002fea0003800000 */
        /* <DEDUP_REMOVED lines=12> */
[----:B------:R-:W0:Y:S01]  /*01d0*/  LDC R11, c[0x0][0x388] ;  /* 0x0000e200ff0b7b82 */ /* 0x000e220000000800 */
[C---:B------:R-:W-:Y:S02]  /*01e0*/  LOP3.LUT R13, R4.reuse, 0x80, RZ, 0xfc, !PT ;  /* 0x00000080040d7812 */ /* 0x040fe400078efcff */
[C---:B------:R-:W-:Y:S02]  /*01f0*/  LOP3.LUT R15, R4.reuse, 0xa0, RZ, 0xfc, !PT ;  /* 0x000000a0040f7812 */ /* 0x040fe400078efcff */
[C---:B------:R-:W-:Y:S02]  /*0200*/  LOP3.LUT R16, R4.reuse, 0xc0, RZ, 0xfc, !PT ;  /* 0x000000c004107812 */ /* 0x040fe400078efcff */
[C---:B------:R-:W-:Y:S02]  /*0210*/  LOP3.LUT R17, R4.reuse, 0xe0, RZ, 0xfc, !PT ;  /* 0x000000e004117812 */ /* 0x040fe400078efcff */
[C---:B------:R-:W-:Y:S02]  /*0220*/  LOP3.LUT R19, R4.reuse, 0x40, RZ, 0xfc, !PT ;  /* 0x0000004004137812 */ /* 0x040fe400078efcff */
[----:B------:R-:W-:-:S02]  /*0230*/  LOP3.LUT R21, R4, 0x60, RZ, 0xfc, !PT ;  /* 0x0000006004157812 */ /* 0x000fc400078efcff */
[----:B------:R-:W-:Y:S02]  /*0240*/  LOP3.LUT R24, R10, 0xffffff8, RZ, 0xc0, !PT ;  /* 0x0ffffff80a187812 */ /* 0x000fe400078ec0ff */
[----:B------:R-:W-:Y:S02]  /*0250*/  MOV R7, RZ ;  /* 0x000000ff00077202 */ /* 0x000fe40000000f00 */
[----:B------:R-:W-:Y:S02]  /*0260*/  MOV R6, R4 ;  /* 0x0000000400067202 */ /* 0x000fe40000000f00 */
[----:B------:R-:W-:Y:S01]  /*0270*/  IADD3 R24, PT, PT, -R24, RZ, RZ ;  /* 0x000000ff18187210 */ /* 0x000fe20007ffe1ff */
[-CC-:B0-----:R-:W-:Y:S02]  /*0280*/  IMAD R9, R9, R11.reuse, R12.reuse ;  /* 0x0000000b09097224 */ /* 0x181fe400078e020c */
[-CC-:B------:R-:W-:Y:S02]  /*0290*/  IMAD R14, R13, R11.reuse, R12.reuse ;  /* 0x0000000b0d0e7224 */ /* 0x180fe400078e020c */
[----:B------:R-:W-:-:S02]  /*02a0*/  IMAD R18, R15, R11, R12 ;  /* 0x0000000b0f127224 */ /* 0x000fc400078e020c */
[-CC-:B------:R-:W-:Y:S01]  /*02b0*/  IMAD R16, R16, R11.reuse, R12.reuse ;  /* 0x0000000b10107224 */ /* 0x180fe200078e020c */
[----:B------:R-:W-:Y:S01]  /*02c0*/  IADD3 R23, PT, PT, R5, R14, RZ ;  /* 0x0000000e05177210 */ /* 0x000fe20007ffe0ff */
[-CC-:B------:R-:W-:Y:S01]  /*02d0*/  IMAD R20, R17, R11.reuse, R12.reuse ;  /* 0x0000000b11147224 */ /* 0x180fe200078e020c */
[----:B------:R-:W-:Y:S01]  /*02e0*/  IADD3 R18, PT, PT, R5, R18, RZ ;  /* 0x0000001205127210 */ /* 0x000fe20007ffe0ff */
[-CC-:B------:R-:W-:Y:S01]  /*02f0*/  IMAD R22, R19, R11.reuse, R12.reuse ;  /* 0x0000000b13167224 */ /* 0x180fe200078e020c */
[----:B------:R-:W-:Y:S01]  /*0300*/  IADD3 R19, PT, PT, R5, R16, RZ ;  /* 0x0000001005137210 */ /* 0x000fe20007ffe0ff */
[--C-:B------:R-:W-:Y:S01]  /*0310*/  IMAD R28, R21, R11, R12.reuse ;  /* 0x0000000b151c7224 */ /* 0x100fe200078e020c */
[C---:B------:R-:W-:Y:S01]  /*0320*/  IADD3 R21, PT, PT, R5.reuse, R9, RZ ;  /* 0x0000000905157210 */ /* 0x040fe20007ffe0ff */
[----:B------:R-:W-:Y:S01]  /*0330*/  IMAD R12, R4, R11, R12 ;  /* 0x0000000b040c7224 */ /* 0x000fe200078e020c */
[C---:B------:R-:W-:Y:S02]  /*0340*/  IADD3 R13, PT, PT, R5.reuse, R22, RZ ;  /* 0x00000016050d7210 */ /* 0x040fe40007ffe0ff */
[----:B------:R-:W-:-:S02]  /*0350*/  IADD3 R20, PT, PT, R5, R20, RZ ;  /* 0x0000001405147210 */ /* 0x000fc40007ffe0ff */
[C---:B------:R-:W-:Y:S02]  /*0360*/  IADD3 R22, PT, PT, R5.reuse, R28, RZ ;  /* 0x0000001c05167210 */ /* 0x040fe40007ffe0ff */
[----:B------:R-:W-:-:S07]  /*0370*/  IADD3 R9, PT, PT, R5, R12, RZ ;  /* 0x0000000c05097210 */ /* 0x000fce0007ffe0ff */
.L_x_1270:
[----:B------:R-:W0:Y:S02]  /*0380*/  LDC.64 R14, c[0x0][0x440] ;  /* 0x00011000ff0e7b82 */ /* 0x000e240000000a00 */
[----:B0-----:R-:W-:-:S05]  /*0390*/  IMAD.WIDE.U32 R16, R9, 0x4, R14 ;  /* 0x0000000409107825 */ /* 0x001fca00078e000e */
[----:B------:R0:W2:Y:S02]  /*03a0*/  LDG.E R12, desc[UR6][R16.64] ;  /* 0x00000006100c7981 */ /* 0x0000a4000c1e1900 */
[----:B0-----:R-:W-:-:S05]  /*03b0*/  IMAD.WIDE.U32 R16, R21, 0x4, R14 ;  /* 0x0000000415107825 */ /* 0x001fca00078e000e */
[----:B------:R0:W3:Y:S02]  /*03c0*/  LDG.E R27, desc[UR6][R16.64] ;  /* 0x00000006101b7981 */ /* 0x0000e4000c1e1900 */
[----:B0-----:R-:W-:-:S04]  /*03d0*/  IMAD.WIDE.U32 R16, R13, 0x4, R14 ;  /* 0x000000040d107825 */ /* 0x001fc800078e000e */
[----:B--2---:R-:W-:Y:S02]  /*03e0*/  FADD.FTZ R12, R12, R7 ;  /* 0x000000070c0c7221 */ /* 0x004fe40000010000 */
[----:B------:R0:W2:Y:S02]  /*03f0*/  LDG.E R7, desc[UR6][R16.64] ;  /* 0x0000000610077981 */ /* 0x0000a4000c1e1900 */
[----:B0-----:R-:W-:-:S04]  /*0400*/  IMAD.WIDE.U32 R16, R22, 0x4, R14 ;  /* 0x0000000416107825 */ /* 0x001fc800078e000e */
[----:B---3--:R-:W-:Y:S01]  /*0410*/  FADD.FTZ R12, R12, R27 ;  /* 0x0000001b0c0c7221 */ /* 0x008fe20000010000 */
        /* <DEDUP_REMOVED lines=9> */
[----:B------:R0:W2:Y:S01]  /*04b0*/  LDG.E R7, desc[UR6][R16.64] ;  /* 0x0000000610077981 */ /* 0x0000a2000c1e1900 */
[----:B------:R-:W-:Y:S01]  /*04c0*/  IMAD.WIDE.U32 R14, R20, 0x4, R14 ;  /* 0x00000004140e7825 */ /* 0x000fe200078e000e */
[----:B0-----:R-:W0:Y:S03]  /*04d0*/  LDC.64 R16, c[0x0][0x448] ;  /* 0x00011200ff107b82 */ /* 0x001e260000000a00 */
[----:B---3--:R-:W-:Y:S02]  /*04e0*/  FADD.FTZ R28, R12, R27 ;  /* 0x0000001b0c1c7221 */ /* 0x008fe40000010000 */
[----:B------:R0:W3:Y:S02]  /*04f0*/  LDG.E R12, desc[UR6][R14.64] ;  /* 0x000000060e0c7981 */ /* 0x0000e4000c1e1900 */
[----:B0-----:R-:W-:-:S04]  /*0500*/  IMAD.WIDE.U32 R14, R9, 0x4, R16 ;  /* 0x00000004090e7825 */ /* 0x001fc800078e0010 */
[----:B--2---:R-:W-:Y:S02]  /*0510*/  FADD.FTZ R7, R28, R7 ;  /* 0x000000071c077221 */ /* 0x004fe40000010000 */
[----:B------:R0:W2:Y:S02]  /*0520*/  LDG.E R28, desc[UR6][R14.64] ;  /* 0x000000060e1c7981 */ /* 0x0000a4000c1e1900 */
        /* <DEDUP_REMOVED lines=15> */
[----:B0-----:R-:W-:-:S05]  /*0620*/  IMAD.WIDE.U32 R14, R19, 0x4, R16 ;  /* 0x00000004130e7825 */ /* 0x001fca00078e0010 */
[----:B------:R0:W4:Y:S02]  /*0630*/  LDG.E R27, desc[UR6][R14.64] ;  /* 0x000000060e1b7981 */ /* 0x000124000c1e1900 */
[----:B0-----:R-:W0:Y:S01]  /*0640*/  LDC.64 R14, c[0x0][0x460] ;  /* 0x00011800ff0e7b82 */ /* 0x001e220000000a00 */
[----:B------:R-:W-:-:S04]  /*0650*/  IMAD.WIDE.U32 R16, R20, 0x4, R16 ;  /* 0x0000000414107825 */ /* 0x000fc800078e0010 */
[----:B---3--:R-:W-:Y:S02]  /*0660*/  FADD.FTZ R7, R7, R12 ;  /* 0x0000000c07077221 */ /* 0x008fe40000010000 */
[----:B------:R0:W3:Y:S02]  /*0670*/  LDG.E R12, desc[UR6][R16.64] ;  /* 0x00000006100c7981 */ /* 0x0000e4000c1e1900 */
[----:B0-----:R-:W-:-:S04]  /*0680*/  IMAD.WIDE.U32 R16, R9, 0x4, R14 ;  /* 0x0000000409107825 */ /* 0x001fc800078e000e */
[----:B--2---:R-:W-:-:S04]  /*0690*/  FADD.FTZ R25, R25, R28 ;  /* 0x0000001c19197221 */ /* 0x004fc80000010000 */
[----:B----4-:R-:W-:Y:S02]  /*06a0*/  FADD.FTZ R25, R25, R27 ;  /* 0x0000001b19197221 */ /* 0x010fe40000010000 */
        /* <DEDUP_REMOVED lines=17> */
[----:B------:R-:W-:-:S06]  /*07c0*/  IMAD.WIDE.U32 R14, R20, 0x4, R14 ;  /* 0x00000004140e7825 */ /* 0x000fcc00078e000e */
[----:B------:R-:W4:Y:S01]  /*07d0*/  LDG.E R15, desc[UR6][R14.64] ;  /* 0x000000060e0f7981 */ /* 0x000f22000c1e1900 */
[----:B--2---:R-:W-:-:S03]  /*07e0*/  FADD.FTZ R26, R26, R27 ;  /* 0x0000001b1a1a7221 */ /* 0x004fc60000010000 */
[----:B------:R-:W2:Y:S01]  /*07f0*/  LDG.E R27, desc[UR6][R16.64] ;  /* 0x00000006101b7981 */ /* 0x000ea2000c1e1900 */
[----:B------:R-:W-:-:S04]  /*0800*/  IADD3 R24, PT, PT, R24, 0x8, RZ ;  /* 0x0000000818187810 */ /* 0x000fc80007ffe0ff */
[----:B------:R-:W-:Y:S01]  /*0810*/  ISETP.NE.AND P0, PT, R24, RZ, PT ;  /* 0x000000ff1800720c */ /* 0x000fe20003f05270 */
[----:B---3--:R-:W-:Y:S01]  /*0820*/  FADD.FTZ R25, R25, R12 ;  /* 0x0000000c19197221 */ /* 0x008fe20000010000 */
        /* <DEDUP_REMOVED lines=9> */
[----:B--2---:R-:W-:-:S04]  /*08c0*/  FADD.FTZ R26, R26, R27 ;  /* 0x0000001b1a1a7221 */ /* 0x004fc80000010000 */
[----:B----4-:R-:W-:Y:S01]  /*08d0*/  FADD.FTZ R26, R26, R15 ;  /* 0x0000000f1a1a7221 */ /* 0x010fe20000010000 */
[----:B------:R-:W-:Y:S06]  /*08e0*/  @P0 BRA `(.L_x_1270) ;  /* 0xfffffff800a40947 */ /* 0x000fec000383ffff */
.L_x_1269:
[----:B------:R-:W-:Y:S05]  /*08f0*/  BSYNC.RECONVERGENT B1 ;  /* 0x0000000000017941 */ /* 0x000fea0003800200 */
.L_x_1268:
[----:B------:R-:W-:-:S13]  /*0900*/  LOP3.LUT P0, R9, R10, 0x7, RZ, 0xc0, !PT ;  /* 0x000000070a097812 */ /* 0x000fda000780c0ff */
[----:B------:R-:W-:Y:S05]  /*0910*/  @!P0 BRA `(.L_x_1267) ;  /* 0x0000000400808947 */ /* 0x000fea0003800000 */
[----:B------:R-:W-:Y:S01]  /*0920*/  ISETP.GE.U32.AND P0, PT, R9, 0x4, PT ;  /* 0x000000040900780c */ /* 0x000fe20003f06070 */
[----:B------:R-:W-:Y:S01]  /*0930*/  BSSY.RECONVERGENT B1, `(.L_x_1271) ;  /* 0x0000030000017945 */ /* 0x000fe20003800200 */
[----:B------:R-:W-:-:S11]  /*0940*/  LOP3.LUT P1, R10, R10, 0x3, RZ, 0xc0, !PT ;  /* 0x000000030a0a7812 */ /* 0x000fd6000782c0ff */
[----:B------:R-:W-:Y:S05]  /*0950*/  @!P0 BRA `(.L_x_1272) ;  /* 0x0000000000b48947 */ /* 0x000fea0003800000 */
[----:B------:R-:W0:Y:S08]  /*0960*/  LDC R22, c[0x0][0x388] ;  /* 0x0000e200ff167b82 */ /* 0x000e300000000800 */
[----:B------:R-:W1:Y:S08]  /*0970*/  LDC.64 R12, c[0x0][0x440] ;  /* 0x00011000ff0c7b82 */ /* 0x000e700000000a00 */
[----:B------:R-:W2:Y:S01]  /*0980*/  LDC.64 R14, c[0x0][0x460] ;  /* 0x00011800ff0e7b82 */ /* 0x000ea20000000a00 */
[----:B0-----:R-:W-:-:S07]  /*0990*/  IMAD R9, R6, R22, R3 ;  /* 0x0000001606097224 */ /* 0x001fce00078e0203 */
[----:B------:R-:W0:Y:S01]  /*09a0*/  LDC.64 R16, c[0x0][0x448] ;  /* 0x00011200ff107b82 */ /* 0x000e220000000a00 */
[----:B-1----:R-:W-:-:S06]  /*09b0*/  IMAD.WIDE.U32 R20, R9, 0x4, R12 ;  /* 0x0000000409147825 */ /* 0x002fcc00078e000c */
[----:B------:R-:W3:Y:S01]  /*09c0*/  LDG.E R20, desc[UR6][R20.64] ;  /* 0x0000000614147981 */ /* 0x000ee2000c1e1900 */
[CC--:B------:R-:W-:Y:S01]  /*09d0*/  LEA R23, R22.reuse, R9.reuse, 0x5 ;  /* 0x0000000916177211 */ /* 0x0c0fe200078e28ff */
[----:B--2---:R-:W-:Y:S01]  /*09e0*/  IMAD.WIDE.U32 R18, R9, 0x4, R14 ;  /* 0x0000000409127825 */ /* 0x004fe200078e000e */
[----:B------:R-:W-:-:S04]  /*09f0*/  LEA R24, R22, R9, 0x6 ;  /* 0x0000000916187211 */ /* 0x000fc800078e30ff */
[----:B------:R1:W2:Y:S01]  /*0a00*/  LDG.E R27, desc[UR6][R18.64] ;  /* 0x00000006121b7981 */ /* 0x0002a2000c1e1900 */
[----:B0-----:R-:W-:-:S04]  /*0a10*/  IMAD.WIDE.U32 R28, R9, 0x4, R16 ;  /* 0x00000004091c7825 */ /* 0x001fc800078e0010 */
[C---:B-1----:R-:W-:Y:S02]  /*0a20*/  IMAD.WIDE.U32 R18, R24.reuse, 0x4, R12 ;  /* 0x0000000418127825 */ /* 0x042fe400078e000c */
[----:B------:R-:W4:Y:S04]  /*0a30*/  LDG.E R28, desc[UR6][R28.64] ;  /* 0x000000061c1c7981 */ /* 0x000f28000c1e1900 */
[----:B------:R0:W5:Y:S02]  /*0a40*/  LDG.E R9, desc[UR6][R18.64] ;  /* 0x0000000612097981 */ /* 0x000164000c1e1900 */
[----:B0-----:R-:W-:Y:S01]  /*0a50*/  IMAD.WIDE.U32 R18, R24, 0x4, R16 ;  /* 0x0000000418127825 */ /* 0x001fe200078e0010 */
[----:B------:R-:W-:-:S03]  /*0a60*/  LEA R22, R22, R24, 0x5 ;  /* 0x0000001816167211 */ /* 0x000fc600078e28ff */
[----:B---3--:R-:W-:Y:S01]  /*0a70*/  FADD.FTZ R11, R7, R20 ;  /* 0x00000014070b7221 */ /* 0x008fe20000010000 */
[----:B------:R-:W-:-:S05]  /*0a80*/  IMAD.WIDE.U32 R20, R23, 0x4, R12 ;  /* 0x0000000417147825 */ /* 0x000fca00078e000c */
[----:B------:R0:W3:Y:S02]  /*0a90*/  LDG.E R7, desc[UR6][R20.64] ;  /* 0x0000000614077981 */ /* 0x0000e4000c1e1900 */
[----:B0-----:R-:W-:-:S06]  /*0aa0*/  IMAD.WIDE.U32 R20, R23, 0x4, R16 ;  /* 0x0000000417147825 */ /* 0x001fcc00078e0010 */
[----:B------:R-:W5:Y:S04]  /*0ab0*/  LDG.E R21, desc[UR6][R20.64] ;  /* 0x0000000614157981 */ /* 0x000f68000c1e1900 */
[----:B------:R0:W5:Y:S01]  /*0ac0*/  LDG.E R20, desc[UR6][R18.64] ;  /* 0x0000000612147981 */ /* 0x000162000c1e1900 */
[----:B------:R-:W-:-:S04]  /*0ad0*/  IMAD.WIDE.U32 R12, R22, 0x4, R12 ;  /* 0x00000004160c7825 */ /* 0x000fc800078e000c */
[----:B------:R-:W-:Y:S02]  /*0ae0*/  IMAD.WIDE.U32 R16, R22, 0x4, R16 ;  /* 0x0000000416107825 */ /* 0x000fe400078e0010 */
[----:B------:R-:W5:Y:S02]  /*0af0*/  LDG.E R12, desc[UR6][R12.64] ;  /* 0x000000060c0c7981 */ /* 0x000f64000c1e1900 */
[--C-:B0-----:R-:W-:Y:S02]  /*0b00*/  IMAD.WIDE.U32 R18, R23, 0x4, R14.reuse ;  /* 0x0000000417127825 */ /* 0x101fe400078e000e */
[----:B------:R-:W5:Y:S04]  /*0b10*/  LDG.E R17, desc[UR6][R16.64] ;  /* 0x0000000610117981 */ /* 0x000f68000c1e1900 */
[----:B------:R0:W5:Y:S02]  /*0b20*/  LDG.E R23, desc[UR6][R18.64] ;  /* 0x0000000612177981 */ /* 0x000164000c1e1900 */
[----:B0-----:R-:W-:-:S04]  /*0b30*/  IMAD.WIDE.U32 R18, R24, 0x4, R14 ;  /* 0x0000000418127825 */ /* 0x001fc800078e000e */
[----:B------:R-:W-:Y:S02]  /*0b40*/  IMAD.WIDE.U32 R14, R22, 0x4, R14 ;  /* 0x00000004160e7825 */ /* 0x000fe400078e000e */
[----:B------:R-:W5:Y:S04]  /*0b50*/  LDG.E R22, desc[UR6][R18.64] ;  /* 0x0000000612167981 */ /* 0x000f68000c1e1900 */
[----:B------:R-:W5:Y:S01]  /*0b60*/  LDG.E R15, desc[UR6][R14.64] ;  /* 0x000000060e0f7981 */ /* 0x000f62000c1e1900 */
[----:B----4-:R-:W-:Y:S01]  /*0b70*/  FADD.FTZ R25, R25, R28 ;  /* 0x0000001c19197221 */ /* 0x010fe20000010000 */
[----:B--2---:R-:W-:Y:S01]  /*0b80*/  FADD.FTZ R26, R26, R27 ;  /* 0x0000001b1a1a7221 */ /* 0x004fe20000010000 */
[----:B------:R-:W-:Y:S01]  /*0b90*/  IADD3 R6, PT, PT, R6, 0x80, RZ ;  /* 0x0000008006067810 */ /* 0x000fe20007ffe0ff */
[----:B---3--:R-:W-:-:S04]  /*0ba0*/  FADD.FTZ R24, R11, R7 ;  /* 0x000000070b187221 */ /* 0x008fc80000010000 */
[----:B-----5:R-:W-:Y:S01]  /*0bb0*/  FADD.FTZ R9, R24, R9 ;  /* 0x0000000918097221 */ /* 0x020fe20000010000 */
[----:B------:R-:W-:-:S04]  /*0bc0*/  FADD.FTZ R21, R25, R21 ;  /* 0x0000001519157221 */ /* 0x000fc80000010000 */
[----:B------:R-:W-:Y:S01]  /*0bd0*/  FADD.FTZ R20, R21, R20 ;  /* 0x0000001415147221 */ /* 0x000fe20000010000 */
[----:B------:R-:W-:Y:S01]  /*0be0*/  FADD.FTZ R7, R9, R12 ;  /* 0x0000000c09077221 */ /* 0x000fe20000010000 */
[----:B------:R-:W-:Y:S02]  /*0bf0*/  FADD.FTZ R23, R26, R23 ;  /* 0x000000171a177221 */ /* 0x000fe40000010000 */
[----:B------:R-:W-:Y:S02]  /*0c00*/  FADD.FTZ R25, R20, R17 ;  /* 0x0000001114197221 */ /* 0x000fe40000010000 */
[----:B------:R-:W-:-:S04]  /*0c10*/  FADD.FTZ R22, R23, R22 ;  /* 0x0000001617167221 */ /* 0x000fc80000010000 */
[----:B------:R-:W-:-:S07]  /*0c20*/  FADD.FTZ R26, R22, R15 ;  /* 0x0000000f161a7221 */ /* 0x000fce0000010000 */
.L_x_1272:
[----:B------:R-:W-:Y:S05]  /*0c30*/  BSYNC.RECONVERGENT B1 ;  /* 0x0000000000017941 */ /* 0x000fea0003800200 */
.L_x_1271:
[----:B------:R-:W-:Y:S05]  /*0c40*/  @!P1 BRA `(.L_x_1267) ;  /* 0x0000000000b49947 */ /* 0x000fea0003800000 */
[----:B------:R-:W-:Y:S01]  /*0c50*/  ISETP.NE.AND P1, PT, R10, 0x1, PT ;  /* 0x000000010a00780c */ /* 0x000fe20003f25270 */
[----:B------:R-:W-:Y:S01]  /*0c60*/  BSSY.RECONVERGENT B1, `(.L_x_1273) ;  /* 0x000001c000017945 */ /* 0x000fe20003800200 */
[----:B------:R-:W-:-:S11]  /*0c70*/  LOP3.LUT P0, RZ, R8, 0x20, RZ, 0xc0, !PT ;  /* 0x0000002008ff7812 */ /* 0x000fd6000780c0ff */
[----:B------:R-:W-:Y:S05]  /*0c80*/  @!P1 BRA `(.L_x_1274) ;  /* 0x0000000000649947 */ /* 0x000fea0003800000 */
[----:B------:R-:W0:Y:S08]  /*0c90*/  LDC R12, c[0x0][0x388] ;  /* 0x0000e200ff0c7b82 */ /* 0x000e300000000800 */
[----:B------:R-:W1:Y:S08]  /*0ca0*/  LDC.64 R14, c[0x0][0x440] ;  /* 0x00011000ff0e7b82 */ /* 0x000e700000000a00 */
[----:B------:R-:W2:Y:S08]  /*0cb0*/  LDC.64 R10, c[0x0][0x448] ;  /* 0x00011200ff0a7b82 */ /* 0x000eb00000000a00 */
[----:B------:R-:W3:Y:S01]  /*0cc0*/  LDC.64 R8, c[0x0][0x460] ;  /* 0x00011800ff087b82 */ /* 0x000ee20000000a00 */
[----:B0-----:R-:W-:-:S05]  /*0cd0*/  IMAD R13, R6, R12, R3 ;  /* 0x0000000c060d7224 */ /* 0x001fca00078e0203 */
[----:B------:R-:W-:Y:S01]  /*0ce0*/  LEA R21, R12, R13, 0x5 ;  /* 0x0000000d0c157211 */ /* 0x000fe200078e28ff */
[----:B-1----:R-:W-:-:S04]  /*0cf0*/  IMAD.WIDE.U32 R18, R13, 0x4, R14 ;  /* 0x000000040d127825 */ /* 0x002fc800078e000e */
[----:B--2---:R-:W-:Y:S02]  /*0d00*/  IMAD.WIDE.U32 R16, R13, 0x4, R10 ;  /* 0x000000040d107825 */ /* 0x004fe400078e000a */
[----:B------:R-:W2:Y:S02]  /*0d10*/  LDG.E R18, desc[UR6][R18.64] ;  /* 0x0000000612127981 */ /* 0x000ea4000c1e1900 */
[----:B------:R-:W-:Y:S02]  /*0d20*/  IMAD.WIDE.U32 R14, R21, 0x4, R14 ;  /* 0x00000004150e7825 */ /* 0x000fe400078e000e */
[----:B------:R-:W4:Y:S02]  /*0d30*/  LDG.E R16, desc[UR6][R16.64] ;  /* 0x0000000610107981 */ /* 0x000f24000c1e1900 */
[----:B---3--:R-:W-:Y:S02]  /*0d40*/  IMAD.WIDE.U32 R12, R13, 0x4, R8 ;  /* 0x000000040d0c7825 */ /* 0x008fe400078e0008 */
[----:B------:R-:W3:Y:S02]  /*0d50*/  LDG.E R14, desc[UR6][R14.64] ;  /* 0x000000060e0e7981 */ /* 0x000ee4000c1e1900 */
[----:B------:R-:W-:-:S02]  /*0d60*/  IMAD.WIDE.U32 R10, R21, 0x4, R10 ;  /* 0x00000004150a7825 */ /* 0x000fc400078e000a */
[----:B------:R-:W5:Y:S02]  /*0d70*/  LDG.E R13, desc[UR6][R12.64] ;  /* 0x000000060c0d7981 */ /* 0x000f64000c1e1900 */
[----:B------:R-:W-:Y:S02]  /*0d80*/  IMAD.WIDE.U32 R8, R21, 0x4, R8 ;  /* 0x0000000415087825 */ /* 0x000fe400078e0008 */
[----:B------:R-:W5:Y:S04]  /*0d90*/  LDG.E R10, desc[UR6][R10.64] ;  /* 0x000000060a0a7981 */ /* 0x000f68000c1e1900 */
[----:B------:R-:W5:Y:S01]  /*0da0*/  LDG.E R9, desc[UR6][R8.64] ;  /* 0x0000000608097981 */ /* 0x000f62000c1e1900 */
[----:B------:R-:W-:Y:S01]  /*0db0*/  IADD3 R6, PT, PT, R6, 0x40, RZ ;  /* 0x0000004006067810 */ /* 0x000fe20007ffe0ff */
[----:B--2---:R-:W-:Y:S01]  /*0dc0*/  FADD.FTZ R7, R7, R18 ;  /* 0x0000001207077221 */ /* 0x004fe20000010000 */
[----:B----4-:R-:W-:-:S03]  /*0dd0*/  FADD.FTZ R25, R25, R16 ;  /* 0x0000001019197221 */ /* 0x010fc60000010000 */
[----:B---3--:R-:W-:Y:S01]  /*0de0*/  FADD.FTZ R7, R7, R14 ;  /* 0x0000000e07077221 */ /* 0x008fe20000010000 */
[----:B-----5:R-:W-:Y:S01]  /*0df0*/  FADD.FTZ R26, R26, R13 ;  /* 0x0000000d1a1a7221 */ /* 0x020fe20000010000 */
[----:B------:R-:W-:-:S03]  /*0e00*/  FADD.FTZ R25, R25, R10 ;  /* 0x0000000a19197221 */ /* 0x000fc60000010000 */
[----:B------:R-:W-:-:S07]  /*0e10*/  FADD.FTZ R26, R26, R9 ;  /* 0x000000091a1a7221 */ /* 0x000fce0000010000 */
.L_x_1274:
[----:B------:R-:W-:Y:S05]  /*0e20*/  BSYNC.RECONVERGENT B1 ;  /* 0x0000000000017941 */ /* 0x000fea0003800200 */
.L_x_1273:
[----:B------:R-:W-:Y:S05]  /*0e30*/  @P0 BRA `(.L_x_1267) ;  /* 0x0000000000380947 */ /* 0x000fea0003800000 */
[----:B------:R-:W0:Y:S01]  /*0e40*/  LDC.64 R10, c[0x0][0x440] ;  /* 0x00011000ff0a7b82 */ /* 0x000e220000000a00 */
[----:B------:R-:W1:Y:S07]  /*0e50*/  LDCU UR4, c[0x0][0x388] ;  /* 0x00007100ff0477ac */ /* 0x000e6e0008000800 */
[----:B------:R-:W2:Y:S08]  /*0e60*/  LDC.64 R12, c[0x0][0x448] ;  /* 0x00011200ff0c7b82 */ /* 0x000eb00000000a00 */
[----:B------:R-:W3:Y:S01]  /*0e70*/  LDC.64 R8, c[0x0][0x460] ;  /* 0x00011800ff087b82 */ /* 0x000ee20000000a00 */
[----:B-1----:R-:W-:-:S04]  /*0e80*/  IMAD R3, R6, UR4, R3 ;  /* 0x0000000406037c24 */ /* 0x002fc8000f8e0203 */
[----:B0-----:R-:W-:-:S06]  /*0e90*/  IMAD.WIDE.U32 R10, R3, 0x4, R10 ;  /* 0x00000004030a7825 */ /* 0x001fcc00078e000a */
[----:B------:R-:W4:Y:S01]  /*0ea0*/  LDG.E R10, desc[UR6][R10.64] ;  /* 0x000000060a0a7981 */ /* 0x000f22000c1e1900 */
[----:B--2---:R-:W-:-:S06]  /*0eb0*/  IMAD.WIDE.U32 R12, R3, 0x4, R12 ;  /* 0x00000004030c7825 */ /* 0x004fcc00078e000c */
[----:B------:R-:W2:Y:S01]  /*0ec0*/  LDG.E R12, desc[UR6][R12.64] ;  /* 0x000000060c0c7981 */ /* 0x000ea2000c1e1900 */
[----:B---3--:R-:W-:-:S06]  /*0ed0*/  IMAD.WIDE.U32 R8, R3, 0x4, R8 ;  /* 0x0000000403087825 */ /* 0x008fcc00078e0008 */
[----:B------:R-:W3:Y:S01]  /*0ee0*/  LDG.E R9, desc[UR6][R8.64] ;  /* 0x0000000608097981 */ /* 0x000ee2000c1e1900 */
[----:B----4-:R-:W-:Y:S01]  /*0ef0*/  FADD.FTZ R7, R7, R10 ;  /* 0x0000000a07077221 */ /* 0x010fe20000010000 */
[----:B--2---:R-:W-:Y:S01]  /*0f00*/  FADD.FTZ R25, R25, R12 ;  /* 0x0000000c19197221 */ /* 0x004fe20000010000 */
[----:B---3--:R-:W-:-:S07]  /*0f10*/  FADD.FTZ R26, R26, R9 ;  /* 0x000000091a1a7221 */ /* 0x008fce0000010000 */
.L_x_1267:
[----:B------:R-:W-:Y:S05]  /*0f20*/  BSYNC.RECONVERGENT B0 ;  /* 0x0000000000007941 */ /* 0x000fea0003800200 */
.L_x_1266:
[----:B------:R-:W0:Y:S01]  /*0f30*/  S2UR UR5, SR_CgaCtaId ;  /* 0x00000000000579c3 */ /* 0x000e220000008800 */
[----:B------:R-:W-:Y:S01]  /*0f40*/  UMOV UR4, 0x400 ;  /* 0x0000040000047882 */ /* 0x000fe20000000000 */
[--C-:B------:R-:W-:Y:S02]  /*0f50*/  LOP3.LUT R3, R4, 0x1f, R2.reuse, 0x78, !PT ;  /* 0x0000001f04037812 */ /* 0x100fe400078e7802 */
[----:B------:R-:W-:Y:S02]  /*0f60*/  SHF.L.U32 R6, R5, 0x7, RZ ;  /* 0x0000000705067819 */ /* 0x000fe400000006ff */
[C---:B------:R-:W-:Y:S02]  /*0f70*/  LOP3.LUT R2, R3.reuse, 0x3e0, R2, 0xf8, !PT ;  /* 0x000003e003027812 */ /* 0x040fe400078ef802 */
[----:B------:R-:W-:Y:S02]  /*0f80*/  SHF.L.U32 R3, R3, 0x2, RZ ;  /* 0x0000000203037819 */ /* 0x000fe400000006ff */
[----:B------:R-:W-:-:S02]  /*0f90*/  ISETP.NE.AND P1, PT, R5, RZ, PT ;  /* 0x000000ff0500720c */ /* 0x000fc40003f25270 */
[----:B------:R-:W-:Y:S02]  /*0fa0*/  LOP3.LUT R3, R6, R3, RZ, 0xfc, !PT ;  /* 0x0000000306037212 */ /* 0x000fe400078efcff */
[----:B------:R-:W-:-:S04]  /*0fb0*/  ISETP.GT.U32.AND P0, PT, R5, 0xf, PT ;  /* 0x0000000f0500780c */ /* 0x000fc80003f04070 */
[----:B------:R-:W-:Y:S01]  /*0fc0*/  ISETP.NE.OR P0, PT, R4, 0x1f, P0 ;  /* 0x0000001f0400780c */ /* 0x000fe20000705670 */
        /* <DEDUP_REMOVED lines=20> */
[----:B------:R-:W-:-:S03]  /*1110*/  @!P1 LEA R11, R4, UR4, 0x2 ;  /* 0x00000004040b9c11 */ /* 0x000fc6000f8e10ff */
[----:B------:R-:W0:Y:S01]  /*1120*/  SHFL.BFLY PT, R2, R7, 0x4, 0x1f ;  /* 0x0c801f0007027f89 */ /* 0x000e2200000e0000 */
[----:B--2---:R-:W-:-:S03]  /*1130*/  FADD.FTZ R14, R13, R14 ;  /* 0x0000000e0d0e7221 */ /* 0x004fc60000010000 */
[----:B------:R-:W1:Y:S04]  /*1140*/  SHFL.BFLY PT, R3, R12, 0x4, 0x1f ;  /* 0x0c801f000c037f89 */ /* 0x000e6800000e0000 */
[----:B------:R-:W2:Y:S01]  /*1150*/  SHFL.BFLY PT, R9, R14, 0x4, 0x1f ;  /* 0x0c801f000e097f89 */ /* 0x000ea200000e0000 */
        /* <DEDUP_REMOVED lines=27> */
[----:B------:R-:W-:Y:S02]  /*1310*/  IADD3 R11, PT, PT, R5, R0, RZ ;  /* 0x00000000050b7210 */ /* 0x000fe40007ffe0ff */
[----:B------:R-:W4:Y:S05]  /*1320*/  LDS.64 R16, [R10+0x3100] ;  /* 0x003100000a107984 */ /* 0x000f2a0000000a00 */
[----:B------:R-:W5:Y:S01]  /*1330*/  LDC.64 R2, c[0x0][0x4a0] ;  /* 0x00012800ff027b82 */ /* 0x000f620000000a00 */
[----:B0-----:R-:W-:-:S04]  /*1340*/  IMAD.WIDE.U32 R4, R11, 0x4, R8 ;  /* 0x000000040b047825 */ /* 0x001fc800078e0008 */
[----:B---3--:R-:W-:-:S04]  /*1350*/  IMAD.WIDE.U32 R6, R11, 0x4, R6 ;  /* 0x000000040b067825 */ /* 0x008fc800078e0006 */
[----:B-----5:R-:W-:Y:S01]  /*1360*/  IMAD.WIDE.U32 R2, R11, 0x4, R2 ;  /* 0x000000040b027825 */ /* 0x020fe200078e0002 */
[----:B-1----:R-:W-:Y:S02]  /*1370*/  F2FP.BF16.F32.PACK_AB R13, R13, R12 ;  /* 0x0000000c0d0d723e */ /* 0x002fe400000010ff */
[----:B--2---:R-:W-:-:S03]  /*1380*/  F2FP.BF16.F32.PACK_AB R15, R15, R14 ;  /* 0x0000000e0f0f723e */ /* 0x004fc600000010ff */
[----:B------:R-:W-:Y:S01]  /*1390*/  STG.E desc[UR6][R4.64], R13 ;  /* 0x0000000d04007986 */ /* 0x000fe2000c101906 */
[----:B----4-:R-:W-:-:S03]  /*13a0*/  F2FP.BF16.F32.PACK_AB R17, R17, R16 ;  /* 0x000000101111723e */ /* 0x010fc600000010ff */
[----:B------:R-:W-:Y:S04]  /*13b0*/  STG.E desc[UR6][R6.64], R15 ;  /* 0x0000000f06007986 */ /* 0x000fe8000c101906 */
[----:B------:R-:W-:Y:S01]  /*13c0*/  STG.E desc[UR6][R2.64], R17 ;  /* 0x0000001102007986 */ /* 0x000fe2000c101906 */
[----:B------:R-:W-:Y:S05]  /*13d0*/  EXIT ;  /* 0x000000000000794d */ /* 0x000fea0003800000 */
.L_x_1275:
        /* <DEDUP_REMOVED lines=10> */
.L_x_15596:


//--------------------- .text._ZN10layer_norm13ln_bwd_kernelINS_13Kernel_traitsI13__nv_bfloat16S2_S2_S2_fjLj8192ELj1ELj1ELj8ELj16ENS_18Kernel_traits_baseILj8192ES2_S2_S2_S2_fjLj256EEEEELb1ELb1ELb1ELb1EEEvNS_9BwdParamsE --------------------------
	.section	.text._ZN10layer_norm13ln_bwd_kernelINS_13Kernel_traitsI13__nv_bfloat16S2_S2_S2_fjLj8192ELj1ELj1ELj8ELj16ENS_18Kernel_traits_baseILj8192ES2_S2_S2_S2_fjLj256EEEEELb1ELb1ELb1ELb1EEEvNS_9BwdParamsE,"ax",@progbits
	.align	128
        .global         _ZN10layer_norm13ln_bwd_kernelINS_13Kernel_traitsI13__nv_bfloat16S2_S2_S2_fjLj8192ELj1ELj1ELj8ELj16ENS_18Kernel_traits_baseILj8192ES2_S2_S2_S2_fjLj256EEEEELb1ELb1ELb1ELb1EEEvNS_9BwdParamsE
        .type           _ZN10layer_norm13ln_bwd_kernelINS_13Kernel_traitsI13__nv_bfloat16S2_S2_S2_fjLj8192ELj1ELj1ELj8ELj16ENS_18Kernel_traits_baseILj8192ES2_S2_S2_S2_fjLj256EEEEELb1ELb1ELb1ELb1EEEvNS_9BwdParamsE,@function
        .size           _ZN10layer_norm13ln_bwd_kernelINS_13Kernel_traitsI13__nv_bfloat16S2_S2_S2_fjLj8192ELj1ELj1ELj8ELj16ENS_18Kernel_traits_baseILj8192ES2_S2_S2_S2_fjLj256EEEEELb1ELb1ELb1ELb1EEEvNS_9BwdParamsE,(.L_x_15597 - _ZN10layer_norm13ln_bwd_kernelINS_13Kernel_traitsI13__nv_bfloat16S2_S2_S2_fjLj8192ELj1ELj1ELj8ELj16ENS_18Kernel_traits_baseILj8192ES2_S2_S2_S2_fjLj256EEEEELb1ELb1ELb1ELb1EEEvNS_9BwdParamsE)
        .other          _ZN10layer_norm13ln_bwd_kernelINS_13Kernel_traitsI13__nv_bfloat16S2_S2_S2_fjLj8192ELj1ELj1ELj8ELj16ENS_18Kernel_traits_baseILj8192ES2_S2_S2_S2_fjLj256EEEEELb1ELb1ELb1ELb1EEEvNS_9BwdParamsE,@"STO_CUDA_ENTRY STV_DEFAULT"
_ZN10layer_norm13ln_bwd_kernelINS_13Kernel_traitsI13__nv_bfloat16S2_S2_S2_fjLj8192ELj1ELj1ELj8ELj16ENS_18Kernel_traits_baseILj8192ES2_S2_S2_S2_fjLj256EEEEELb1ELb1ELb1ELb1EEEvNS_9BwdParamsE:
.text._ZN10layer_norm13ln_bwd_kernelINS_13Kernel_traitsI13__nv_bfloat16S2_S2_S2_fjLj8192ELj1ELj1ELj8ELj16ENS_18Kernel_traits_baseILj8192ES2_S2_S2_S2_fjLj256EEEEELb1ELb1ELb1ELb1EEEvNS_9BwdParamsE:
        /* <DEDUP_REMOVED lines=57> */
[----:B------:R-:W-:Y:S01]  /*0390*/  UPLOP3.LUT UP1, UPT, UPT, UPT, UPT, 0x40, 0x4 ;  /* 0x000000000004789c */ /* 0x000fe20003f2e870 */
[----:B------:R-:W3:Y:S01]  /*03a0*/  LDCU UR30, c[0x0][0x388] ;  /* 0x00007100ff1e77ac */ /* 0x000ee20008000800 */
[----:B------:R-:W4:Y:S01]  /*03b0*/  LDCU.U8 UR26, c[0x0][0x410] ;  /* 0x00008200ff1a77ac */ /* 0x000f220008000000 */
[----:B------:R-:W0:Y:S01]  /*03c0*/  LDCU UR27, c[0x0][0x400] ;  /* 0x00008000ff1b77ac */ /* 0x000e220008000800 */
[----:B------:R-:W0:Y:S01]  /*03d0*/  LDCU.64 UR24, c[0x0][0x408] ;  /* 0x00008100ff1877ac */ /* 0x000e220008000a00 */
[C---:B-1----:R-:W-:Y:S01]  /*03e0*/  IMAD.WIDE.U32 R2, R238.reuse, 0x10, R2 ;  /* 0x00000010ee027825 */ /* 0x042fe200078e0002 */
[----:B------:R-:W1:Y:S04]  /*03f0*/  LDCU.64 UR6, c[0x0][0x438] ;  /* 0x00008700ff0677ac */ /* 0x000e680008000a00 */
[----:B0-----:R-:W3:Y:S01]  /*0400*/  LDG.E.128 R68, desc[UR20][R2.64+0x2000] ;  /* 0x0020001402447981 */ /* 0x001ee2000c1e1d00 */
[----:B------:R-:W0:Y:S01]  /*0410*/  LDCU.64 UR4, c[0x0][0x478] ;  /* 0x00008f00ff0477ac */ /* 0x000e220008000a00 */
[----:B--2---:R-:W-:-:S02]  /*0420*/  IMAD.WIDE.U32 R238, R238, 0x10, R4 ;  /* 0x00000010eeee7825 */ /* 0x004fc400078e0004 */
[----:B------:R-:W2:Y:S01]  /*0430*/  LDG.E.128 R64, desc[UR20][R2.64+0x1000] ;  /* 0x0010001402407981 */ /* 0x000ea2000c1e1d00 */
[----:B------:R-:W0:Y:S03]  /*0440*/  LDCU.128 UR12, c[0x0][0x3c0] ;  /* 0x00007800ff0c77ac */ /* 0x000e260008000c00 */
[----:B------:R-:W4:Y:S01]  /*0450*/  LDG.E.128 R60, desc[UR20][R2.64] ;  /* 0x00000014023c7981 */ /* 0x000f22000c1e1d00 */
[----:B------:R-:W0:Y:S03]  /*0460*/  LDCU.128 UR16, c[0x0][0x3f0] ;  /* 0x00007e00ff1077ac */ /* 0x000e260008000c00 */
[----:B------:R-:W5:Y:S01]  /*0470*/  LDG.E.128 R56, desc[UR20][R238.64+0x3000] ;  /* 0x00300014ee387981 */ /* 0x000f62000c1e1d00 */
[----:B------:R-:W0:Y:S03]  /*0480*/  LDCU.64 UR22, c[0x0][0x380] ;  /* 0x00007000ff1677ac */ /* 0x000e260008000a00 */
[----:B------:R-:W5:Y:S04]  /*0490*/  LDG.E.128 R52, desc[UR20][R238.64+0x2000] ;  /* 0x00200014ee347981 */ /* 0x000f68000c1e1d00 */
[----:B------:R-:W5:Y:S04]  /*04a0*/  LDG.E.128 R48, desc[UR20][R238.64+0x1000] ;  /* 0x00100014ee307981 */ /* 0x000f68000c1e1d00 */
[----:B------:R-:W5:Y:S01]  /*04b0*/  LDG.E.128 R44, desc[UR20][R238.64] ;  /* 0x00000014ee2c7981 */ /* 0x000f62000c1e1d00 */
[----:B------:R-:W-:-:S03]  /*04c0*/  HFMA2 R164, -RZ, RZ, 0, 0 ;  /* 0x00000000ffa47431 */ /* 0x000fc600000001ff */
[----:B------:R1:W5:Y:S01]  /*04d0*/  LDG.E.128 R40, desc[UR20][R2.64+0x3000] ;  /* 0x0030001402287981 */ /* 0x000362000c1e1d00 */
[----:B---3--:R-:W-:Y:S02]  /*04e0*/  PRMT R0, R68, 0x7632, R0 ;  /* 0x0000763244007816 */ /* 0x008fe40000000000 */
[----:B-1----:R-:W-:Y:S02]  /*04f0*/  PRMT R2, R69, 0x7632, R2 ;  /* 0x0000763245027816 */ /* 0x002fe40000000002 */
[----:B------:R-:W-:Y:S02]  /*0500*/  PRMT R3, R70, 0x7632, R3 ;  /* 0x0000763246037816 */ /* 0x000fe40000000003 */
[----:B------:R-:W-:Y:S02]  /*0510*/  PRMT R4, R71, 0x7632, R4 ;  /* 0x0000763247047816 */ /* 0x000fe40000000004 */
[----:B--2---:R-:W-:Y:S02]  /*0520*/  PRMT R5, R64, 0x7632, R5 ;  /* 0x0000763240057816 */ /* 0x004fe40000000005 */
[----:B------:R-:W-:-:S02]  /*0530*/  PRMT R6, R65, 0x7632, R6 ;  /* 0x0000763241067816 */ /* 0x000fc40000000006 */
[----:B------:R-:W-:Y:S02]  /*0540*/  PRMT R7, R66, 0x7632, R7 ;  /* 0x0000763242077816 */ /* 0x000fe40000000007 */
[----:B------:R-:W-:Y:S02]  /*0550*/  PRMT R8, R67, 0x7632, R8 ;  /* 0x0000763243087816 */ /* 0x000fe40000000008 */
[----:B----4-:R-:W-:Y:S02]  /*0560*/  PRMT R9, R60, 0x7632, R9 ;  /* 0x000076323c097816 */ /* 0x010fe40000000009 */
[----:B------:R-:W-:Y:S02]  /*0570*/  PRMT R10, R61, 0x7632, R10 ;  /* 0x000076323d0a7816 */ /* 0x000fe4000000000a */
[----:B------:R-:W-:Y:S02]  /*0580*/  PRMT R11, R62, 0x7632, R11 ;  /* 0x000076323e0b7816 */ /* 0x000fe4000000000b */
[----:B0-----:R-:W-:-:S07]  /*0590*/  PRMT R12, R63, 0x7632, R12 ;  /* 0x000076323f0c7816 */ /* 0x001fce000000000c */
.L_x_1538:
[----:B------:R-:W-:-:S06]  /*05a0*/  UIMAD.WIDE UR10, UR8, 0x4, UR18 ;  /* 0x00000004080a78a5 */ /* 0x000fcc000f8e0212 */
[----:B--2---:R-:W-:Y:S02]  /*05b0*/  MOV R182, UR10 ;  /* 0x0000000a00b67c02 */ /* 0x004fe40008000f00 */
[----:B------:R-:W-:Y:S01]  /*05c0*/  MOV R183, UR11 ;  /* 0x0000000b00b77c02 */ /* 0x000fe20008000f00 */
[----:B------:R-:W-:-:S04]  /*05d0*/  UIMAD.WIDE UR10, UR8, 0x4, UR14 ;  /* 0x00000004080a78a5 */ /* 0x000fc8000f8e020e */
[----:B------:R-:W2:Y:S02]  /*05e0*/  LDG.E R182, desc[UR20][R182.64] ;  /* 0x00000014b6b67981 */ /* 0x000ea4000c1e1900 */
[----:B------:R-:W-:Y:S02]  /*05f0*/  MOV R184, UR10 ;  /* 0x0000000a00b87c02 */ /* 0x000fe40008000f00 */
[----:B------:R-:W-:Y:S01]  /*0600*/  MOV R185, UR11 ;  /* 0x0000000b00b97c02 */ /* 0x000fe20008000f00 */
[----:B------:R-:W-:-:S04]  /*0610*/  UIMAD.WIDE UR10, UR8, 0x4, UR16 ;  /* 0x00000004080a78a5 */ /* 0x000fc8000f8e0210 */
[----:B------:R-:W3:Y:S02]  /*0620*/  LDG.E R184, desc[UR20][R184.64] ;  /* 0x00000014b8b87981 */ /* 0x000ee4000c1e1900 */
[----:B------:R-:W-:Y:S02]  /*0630*/  MOV R180, UR10 ;  /* 0x0000000a00b47c02 */ /* 0x000fe40008000f00 */
[----:B------:R-:W-:-:S05]  /*0640*/  MOV R181, UR11 ;  /* 0x0000000b00b57c02 */ /* 0x000fca0008000f00 */
[----:B-----5:R0:W5:Y:S01]  /*0650*/  LDG.E R240, desc[UR20][R180.64] ;  /* 0x00000014b4f07981 */ /* 0x020162000c1e1900 */
[----:B--2---:R-:W-:Y:S02]  /*0660*/  R2UR UR29, R182 ;  /* 0x00000000b61d72ca */ /* 0x004fe400000e0000 */
[----:B---3--:R-:W-:-:S11]  /*0670*/  R2UR UR28, R184 ;  /* 0x00000000b81c72ca */ /* 0x008fd600000e0000 */
[----:B------:R-:W-:-:S09]  /*0680*/  UISETP.GE.AND UP2, UPT, UR29, 0x1, UPT ;  /* 0x000000011d00788c */ /* 0x000fd2000bf46270 */
[----:B0-----:R-:W-:Y:S05]  /*0690*/  BRA.U !UP2, `(.L_x_1277) ;  /* 0x000000190aec7547 */ /* 0x001fea000b800000 */
[----:B------:R-:W0:Y:S01]  /*06a0*/  LDC R209, c[0x0][0x388] ;  /* 0x0000e200ffd17b82 */ /* 0x000e220000000800 */
[----:B------:R-:W1:Y:S07]  /*06b0*/  S2R R208, SR_TID.X ;  /* 0x0000000000d07919 */ /* 0x000e6e0000002100 */
[----:B------:R-:W2:Y:S01]  /*06c0*/  LDC.64 R20, c[0x0][0x3a8] ;  /* 0x0000ea00ff147b82 */ /* 0x000ea20000000a00 */
[----:B------:R-:W-:Y:S02]  /*06d0*/  UIMAD.WIDE UR10, UR8, 0x4, UR12 ;  /* 0x00000004080a78a5 */ /* 0x000fe4000f8e020c */
[----:B------:R-:W-:-:S05]  /*06e0*/  UIADD3 UR9, UPT, UPT, UR29, -0x1, URZ ;  /* 0xffffffff1d097890 */ /* 0x000fca000fffe0ff */
[----:B------:R-:W3:Y:S01]  /*06f0*/  LDC.64 R192, c[0x0][0x428] ;  /* 0x00010a00ffc07b82 */ /* 0x000ee20000000a00 */
[----:B0-----:R-:W-:Y:S01]  /*0700*/  IMAD R13, R209, UR8, RZ ;  /* 0x00000008d10d7c24 */ /* 0x001fe2000f8e02ff */
[----:B------:R-:W-:-:S06]  /*0710*/  ISETP.NE.U32.AND P0, PT, RZ, UR6, PT ;  /* 0x00000006ff007c0c */ /* 0x000fcc000bf05070 */
[----:B------:R-:W0:Y:S01]  /*0720*/  LDC.64 R246, c[0x0][0x3b0] ;  /* 0x0000ec00fff67b82 */ /* 0x000e220000000a00 */
[----:B------:R-:W-:-:S04]  /*0730*/  SHF.R.S32.HI R14, RZ, 0x1f, R13 ;  /* 0x0000001fff0e7819 */ /* 0x000fc8000001140d */
[----:B------:R-:W-:-:S04]  /*0740*/  LEA.HI R14, R14, R13, RZ, 0x3 ;  /* 0x0000000d0e0e7211 */ /* 0x000fc800078f18ff */
[----:B-1----:R-:W-:-:S04]  /*0750*/  LEA.HI.SX32 R211, R14, R208, 0x1d ;  /* 0x000000d00ed37211 */ /* 0x002fc800078feaff */
[C---:B------:R-:W-:Y:S01]  /*0760*/  IADD3 R213, PT, PT, R211.reuse, 0x100, RZ ;  /* 0x00000100d3d57810 */ /* 0x040fe20007ffe0ff */
[C-C-:B--2---:R-:W-:Y:S01]  /*0770*/  IMAD.WIDE.U32 R204, R211.reuse, 0x10, R20.reuse ;  /* 0x00000010d3cc7825 */ /* 0x144fe200078e0014 */
[C---:B------:R-:W-:Y:S02]  /*0780*/  IADD3 R199, PT, PT, R211.reuse, 0x200, RZ ;  /* 0x00000200d3c77810 */ /* 0x040fe40007ffe0ff */
[----:B------:R-:W-:Y:S01]  /*0790*/  IADD3 R13, PT, PT, R211, 0x300, RZ ;  /* 0x00000300d30d7810 */ /* 0x000fe20007ffe0ff */
[--C-:B------:R-:W-:Y:S01]  /*07a0*/  IMAD.WIDE.U32 R200, R213, 0x10, R20.reuse ;  /* 0x00000010d5c87825 */ /* 0x100fe200078e0014 */
[----:B------:R-:W-:Y:S01]  /*07b0*/  MOV R216, UR10 ;  /* 0x0000000a00d87c02 */ /* 0x000fe20008000f00 */
[----:B------:R-:W2:Y:S02]  /*07c0*/  LDG.E.128 R204, desc[UR20][R204.64] ;  /* 0x00000014cccc7981 */ /* 0x000ea4000c1e1d00 */
[--C-:B------:R-:W-:Y:S01]  /*07d0*/  IMAD.WIDE.U32 R16, R199, 0x10, R20.reuse ;  /* 0x00000010c7107825 */ /* 0x100fe200078e0014 */
[----:B------:R-:W-:Y:S01]  /*07e0*/  MOV R217, UR11 ;  /* 0x0000000b00d97c02 */ /* 0x000fe20008000f00 */
[----:B------:R-:W4:Y:S02]  /*07f0*/  LDG.E.128 R200, desc[UR20][R200.64] ;  /* 0x00000014c8c87981 */ /* 0x000f24000c1e1d00 */
[----:B------:R-:W-:-:S02]  /*0800*/  IMAD.WIDE.U32 R20, R13, 0x10, R20 ;  /* 0x000000100d147825 */ /* 0x000fc400078e0014 */
[----:B------:R-:W4:Y:S04]  /*0810*/  LDG.E R216, desc[UR20][R216.64] ;  /* 0x00000014d8d87981 */ /* 0x000f28000c1e1900 */
[----:B------:R-:W4:Y:S04]  /*0820*/  LDG.E.128 R20, desc[UR20][R20.64] ;  /* 0x0000001414147981 */ /* 0x000f28000c1e1d00 */
[----:B------:R-:W4:Y:S01]  /*0830*/  LDG.E.128 R16, desc[UR20][R16.64] ;  /* 0x0000001410107981 */ /* 0x000f22000c1e1d00 */
[----:B------:R-:W-:-:S05]  /*0840*/  IMAD R14, R209, UR9, RZ ;  /* 0x00000009d10e7c24 */ /* 0x000fca000f8e02ff */
[----:B------:R-:W-:-:S04]  /*0850*/  SHF.R.S32.HI R15, RZ, 0x1f, R14 ;  /* 0x0000001fff0f7819 */ /* 0x000fc8000001140e */
[----:B------:R-:W-:-:S04]  /*0860*/  LEA.HI R15, R15, R14, RZ, 0x3 ;  /* 0x0000000e0f0f7211 */ /* 0x000fc800078f18ff */
[----:B------:R-:W-:-:S05]  /*0870*/  LEA.HI.SX32 R15, R15, R208, 0x1d ;  /* 0x000000d00f0f7211 */ /* 0x000fca00078feaff */
[----:B---3--:R-:W-:-:S06]  /*0880*/  IMAD.WIDE.U32 R180, R15, 0x10, R192 ;  /* 0x000000100fb47825 */ /* 0x008fcc00078e00c0 */
[----:B------:R-:W3:Y:S01]  /*0890*/  LDG.E.128 R180, desc[UR20][R180.64] ;  /* 0x00000014b4b47981 */ /* 0x000ee2000c1e1d00 */
[----:B------:R-:W-:-:S05]  /*08a0*/  IADD3 R185, PT, PT, R15, 0x100, RZ ;  /* 0x000001000fb97810 */ /* 0x000fca0007ffe0ff */
[----:B------:R-:W-:-:S06]  /*08b0*/  IMAD.WIDE.U32 R184, R185, 0x10, R192 ;  /* 0x00000010b9b87825 */ /* 0x000fcc00078e00c0 */
[----:B------:R-:W3:Y:S01]  /*08c0*/  LDG.E.128 R184, desc[UR20][R184.64] ;  /* 0x00000014b8b87981 */ /* 0x000ee2000c1e1d00 */
[----:B------:R-:W-:-:S05]  /*08d0*/  IADD3 R189, PT, PT, R15, 0x200, RZ ;  /* 0x000002000fbd7810 */ /* 0x000fca0007ffe0ff */
[----:B------:R-:W-:-:S06]  /*08e0*/  IMAD.WIDE.U32 R188, R189, 0x10, R192 ;  /* 0x00000010bdbc7825 */ /* 0x000fcc00078e00c0 */
[----:B------:R-:W3:Y:S01]  /*08f0*/  LDG.E.128 R188, desc[UR20][R188.64] ;  /* 0x00000014bcbc7981 */ /* 0x000ee2000c1e1d00 */
[----:B------:R-:W-:-:S05]  /*0900*/  IADD3 R15, PT, PT, R15, 0x300, RZ ;  /* 0x000003000f0f7810 */ /* 0x000fca0007ffe0ff */
[----:B------:R-:W-:-:S06]  /*0910*/  IMAD.WIDE.U32 R192, R15, 0x10, R192 ;  /* 0x000000100fc07825 */ /* 0x000fcc00078e00c0 */
[----:B------:R-:W3:Y:S01]  /*0920*/  LDG.E.128 R192, desc[UR20][R192.64] ;  /* 0x00000014c0c07981 */ /* 0x000ee2000c1e1d00 */
[----:B-----5:R-:W-:Y:S02]  /*0930*/  ISETP.GE.AND P1, PT, R240, 0x1, PT ;  /* 0x00000001f000780c */ /* 0x020fe40003f26270 */
[----:B------:R-:W-:-:S11]  /*0940*/  ISETP.NE.AND.EX P0, PT, RZ, UR7, PT, P0 ;  /* 0x00000007ff007c0c */ /* 0x000fd6000bf05300 */
[----:B------:R-:W-:Y:S02]  /*0950*/  @P1 IADD3 R198, PT, PT, R240, -0x1, RZ ;  /* 0xfffffffff0c61810 */ /* 0x000fe40007ffe0ff */
[----:B------:R-:W1:Y:S03]  /*0960*/  @P0 LDC.64 R14, c[0x0][0x438] ;  /* 0x00010e00ff0e0b82 */ /* 0x000e660000000a00 */
[----:B------:R-:W-:-:S05]  /*0970*/  @P1 IMAD R198, R198, R209, RZ ;  /* 0x000000d1c6c61224 */ /* 0x000fca00078e02ff */
[----:B------:R-:W0:Y:S01]  /*0980*/  @P0 LDC.64 R196, c[0x0][0x438] ;  /* 0x00010e00ffc40b82 */ /* 0x000e220000000a00 */
[----:B------:R-:W-:-:S04]  /*0990*/  @P1 SHF.R.S32.HI R209, RZ, 0x1f, R198 ;  /* 0x0000001fffd11819 */ /* 0x000fc800000114c6 */
[----:B------:R-:W-:Y:S02]  /*09a0*/  @P1 LEA.HI R209, R209, R198, RZ, 0x3 ;  /* 0x000000c6d1d11211 */ /* 0x000fe400078f18ff */
[----:B------:R-:W-:Y:S02]  /*09b0*/  MOV R251, RZ ;  /* 0x000000ff00fb7202 */ /* 0x000fe40000000f00 */
[----:B------:R-:W-:-:S04]  /*09c0*/  @P1 LEA.HI.SX32 R251, R209, R208, 0x1d ;  /* 0x000000d0d1fb1211 */ /* 0x000fc800078feaff */
[C---:B------:R-:W-:Y:S02]  /*09d0*/  IADD3 R245, PT, PT, R251.reuse, 0x100, RZ ;  /* 0x00000100fbf57810 */ /* 0x040fe40007ffe0ff */
[C---:B------:R-:W-:Y:S02]  /*09e0*/  IADD3 R249, PT, PT, R251.reuse, 0x200, RZ ;  /* 0x00000200fbf97810 */ /* 0x040fe40007ffe0ff */
[----:B------:R-:W-:Y:S01]  /*09f0*/  IADD3 R209, PT, PT, R251, 0x300, RZ ;  /* 0x00000300fbd17810 */ /* 0x000fe20007ffe0ff */
[----:B-1----:R-:W-:Y:S01]  /*0a00*/  @P0 IMAD.WIDE.U32 R14, R211, 0x10, R14 ;  /* 0x00000010d30e0825 */ /* 0x002fe200078e000e */
[----:B------:R-:W-:-:S03]  /*0a10*/  ISETP.NE.AND P2, PT, RZ, UR26, PT ;  /* 0x0000001aff007c0c */ /* 0x000fc6000bf45270 */
[--C-:B0-----:R-:W-:Y:S01]  /*0a20*/  IMAD.WIDE.U32 R250, R251, 0x8, R246.reuse ;  /* 0x00000008fbfa7825 */ /* 0x101fe200078e00f6 */
[----:B------:R-:W5:Y:S03]  /*0a30*/  @P0 LDG.E.128 R36, desc[UR20][R14.64] ;  /* 0x000000140e240981 */ /* 0x000f66000c1e1d00 */
[--C-:B------:R-:W-:Y:S02]  /*0a40*/  IMAD.WIDE.U32 R244, R245, 0x8, R246.reuse ;  /* 0x00000008f5f47825 */ /* 0x100fe400078e00f6 */
[----:B------:R-:W5:Y:S02]  /*0a50*/  LDG.E.64 R250, desc[UR20][R250.64] ;  /* 0x00000014fafa7981 */ /* 0x000f64000c1e1b00 */
[--C-:B------:R-:W-:Y:S02]  /*0a60*/  IMAD.WIDE.U32 R248, R249, 0x8, R246.reuse ;  /* 0x00000008f9f87825 */ /* 0x100fe400078e00f6 */
[----:B------:R-:W5:Y:S02]  /*0a70*/  LDG.E.64 R244, desc[UR20][R244.64] ;  /* 0x00000014f4f47981 */ /* 0x000f64000c1e1b00 */
[----:B------:R-:W-:-:S02]  /*0a80*/  IMAD.WIDE.U32 R246, R209, 0x8, R246 ;  /* 0x00000008d1f67825 */ /* 0x000fc400078e00f6 */
[----:B------:R-:W5:Y:S02]  /*0a90*/  LDG.E.64 R248, desc[UR20][R248.64] ;  /* 0x00000014f8f87981 */ /* 0x000f64000c1e1b00 */
[----:B------:R-:W-:Y:S02]  /*0aa0*/  @P0 IMAD.WIDE.U32 R196, R213, 0x10, R196 ;  /* 0x00000010d5c40825 */ /* 0x000fe400078e00c4 */
[----:B------:R-:W5:Y:S04]  /*0ab0*/  LDG.E.64 R246, desc[UR20][R246.64] ;  /* 0x00000014f6f67981 */ /* 0x000f68000c1e1b00 */
[----:B------:R0:W5:Y:S02]  /*0ac0*/  @P0 LDG.E.128 R32, desc[UR20][R196.64] ;  /* 0x00000014c4200981 */ /* 0x000164000c1e1d00 */
[----:B0-----:R-:W-:-:S04]  /*0ad0*/  PRMT R197, R48, 0x7632, R197 ;  /* 0x0000763230c57816 */ /* 0x001fc800000000c5 */
[----:B------:R-:W-:Y:S02]  /*0ae0*/  SHF.L.U32 R197, R197, 0x10, RZ ;  /* 0x00000010c5c57819 */ /* 0x000fe400000006ff */
[----:B--2---:R-:W-:Y:S02]  /*0af0*/  PRMT R198, R204, 0x7632, R198 ;  /* 0x00007632ccc67816 */ /* 0x004fe400000000c6 */
[----:B------:R-:W-:Y:S02]  /*0b00*/  PRMT R210, R205, 0x7632, R210 ;  /* 0x00007632cdd27816 */ /* 0x000fe400000000d2 */
[C---:B------:R-:W-:Y:S02]  /*0b10*/  PRMT R211, R206.reuse, 0x7632, R211 ;  /* 0x00007632ced37816 */ /* 0x040fe400000000d3 */
[----:B------:R-:W-:Y:S02]  /*0b20*/  SHF.L.U32 R223, R206, 0x10, RZ ;  /* 0x00000010cedf7819 */ /* 0x000fe400000006ff */
[----:B----4-:R-:W-:-:S02]  /*0b30*/  PRMT R206, R202, 0x7632, R206 ;  /* 0x00007632cace7816 */ /* 0x010fc400000000ce */
[----:B------:R-:W-:Y:S02]  /*0b40*/  SHF.L.U32 R231, R202, 0x10, RZ ;  /* 0x00000010cae77819 */ /* 0x000fe400000006ff */
[C---:B------:R-:W-:Y:S02]  /*0b50*/  PRMT R202, R23.reuse, 0x7632, R202 ;  /* 0x0000763217ca7816 */ /* 0x040fe400000000ca */
[----:B------:R-:W-:Y:S02]  /*0b60*/  SHF.L.U32 R209, R23, 0x10, RZ ;  /* 0x0000001017d17819 */ /* 0x000fe400000006ff */
[----:B------:R-:W-:Y:S02]  /*0b70*/  FSEL R216, R216, RZ, !P2 ;  /* 0x000000ffd8d87208 */ /* 0x000fe40005000000 */
[----:B------:R-:W-:Y:S02]  /*0b80*/  SHF.L.U32 R23, R198, 0x10, RZ ;  /* 0x00000010c6177819 */ /* 0x000fe400000006ff */
[----:B------:R-:W-:-:S02]  /*0b90*/  PRMT R208, R16, 0x7632, R208 ;  /* 0x0000763210d07816 */ /* 0x000fc400000000d0 */
[----:B------:R-:W-:Y:S02]  /*0ba0*/  SHF.L.U32 R237, R16, 0x10, RZ ;  /* 0x0000001010ed7819 */ /* 0x000fe400000006ff */
[----:B------:R-:W-:Y:S02]  /*0bb0*/  SHF.L.U32 R213, R210, 0x10, RZ ;  /* 0x00000010d2d57819 */ /* 0x000fe400000006ff */
[----:B------:R-:W-:Y:S02]  /*0bc0*/  SHF.L.U32 R211, R211, 0x10, RZ ;  /* 0x00000010d3d37819 */ /* 0x000fe400000006ff */
[----:B------:R-:W-:Y:S02]  /*0bd0*/  SHF.L.U32 R219, R204, 0x10, RZ ;  /* 0x00000010ccdb7819 */ /* 0x000fe400000006ff */
[C---:B------:R-:W-:Y:S02]  /*0be0*/  PRMT R16, R17.reuse, 0x7632, R16 ;  /* 0x0000763211107816 */ /* 0x040fe40000000010 */
[----:B------:R-:W-:-:S02]  /*0bf0*/  SHF.L.U32 R235, R17, 0x10, RZ ;  /* 0x0000001011eb7819 */ /* 0x000fc400000006ff */
[----:B------:R-:W-:Y:S02]  /*0c00*/  PRMT R204, R200, 0x7632, R204 ;  /* 0x00007632c8cc7816 */ /* 0x000fe400000000cc */
[----:B------:R-:W-:Y:S02]  /*0c10*/  PRMT R17, R18, 0x7632, R17 ;  /* 0x0000763212117816 */ /* 0x000fe40000000011 */
[----:B------:R-:W-:Y:S01]  /*0c20*/  SHF.L.U32 R227, R200, 0x10, RZ ;  /* 0x00000010c8e37819 */ /* 0x000fe200000006ff */
[----:B------:R-:W-:Y:S01]  /*0c30*/  FADD.FTZ R200, -R216, R23 ;  /* 0x00000017d8c87221 */ /* 0x000fe20000010100 */
[----:B------:R-:W-:Y:S01]  /*0c40*/  SHF.L.U32 R239, R18, 0x10, RZ ;  /* 0x0000001012ef7819 */ /* 0x000fe200000006ff */
[C---:B------:R-:W-:Y:S01]  /*0c50*/  FADD.FTZ R198, -R216.reuse, R213 ;  /* 0x000000d5d8c67221 */ /* 0x040fe20000010100 */
[----:B------:R-:W-:Y:S01]  /*0c60*/  FADD.FTZ R23, -R216, R211 ;  /* 0x000000d3d8177221 */ /* 0x000fe20000010100 */
[----:B------:R-:W-:Y:S01]  /*0c70*/  PRMT R18, R19, 0x7632, R18 ;  /* 0x0000763213127816 */ /* 0x000fe20000000012 */
[----:B------:R-:W-:Y:S01]  /*0c80*/  IMAD.U32 R213, R206, 0x10000, RZ ;  /* 0x00010000ced57824 */ /* 0x000fe200078e00ff */
[----:B------:R-:W-:-:S02]  /*0c90*/  SHF.L.U32 R211, R204, 0x10, RZ ;  /* 0x00000010ccd37819 */ /* 0x000fc400000006ff */
[----:B------:R-:W-:Y:S02]  /*0ca0*/  SHF.L.U32 R19, R19, 0x10, RZ ;  /* 0x0000001013137819 */ /* 0x000fe400000006ff */
[----:B------:R-:W-:Y:S02]  /*0cb0*/  SHF.L.U32 R204, R16, 0x10, RZ ;  /* 0x0000001010cc7819 */ /* 0x000fe400000006ff */
[----:B------:R-:W-:Y:S02]  /*0cc0*/  SHF.L.U32 R206, R17, 0x10, RZ ;  /* 0x0000001011ce7819 */ /* 0x000fe400000006ff */
[----:B------:R-:W0:Y:S01]  /*0cd0*/  @P0 LDC.64 R16, c[0x0][0x438] ;  /* 0x00010e00ff100b82 */ /* 0x000e220000000a00 */
[----:B------:R-:W-:Y:S01]  /*0ce0*/  SHF.L.U32 R217, R208, 0x10, RZ ;  /* 0x00000010d0d97819 */ /* 0x000fe200000006ff */
[----:B------:R-:W-:Y:S01]  /*0cf0*/  FADD.FTZ R234, -R216, R19 ;  /* 0x00000013d8ea7221 */ /* 0x000fe20000010100 */
[----:B------:R-:W-:-:S05]  /*0d00*/  SHF.L.U32 R208, R18, 0x10, RZ ;  /* 0x0000001012d07819 */ /* 0x000fca00000006ff */
[----:B------:R-:W1:Y:S01]  /*0d10*/  @P0 LDC.64 R18, c[0x0][0x438] ;  /* 0x00010e00ff120b82 */ /* 0x000e620000000a00 */
        /* <DEDUP_REMOVED lines=13> */
[----:B------:R-:W-:Y:S02]  /*0df0*/  SHF.L.U32 R20, R20, 0x10, RZ ;  /* 0x0000001014147819 */ /* 0x000fe400000006ff */
[----:B------:R-:W-:Y:S02]  /*0e00*/  SHF.L.U32 R21, R21, 0x10, RZ ;  /* 0x0000001015157819 */ /* 0x000fe400000006ff */
[----:B------:R-:W-:Y:S01]  /*0e10*/  SHF.L.U32 R243, R22, 0x10, RZ ;  /* 0x0000001016f37819 */ /* 0x000fe200000006ff */
[C---:B------:R-:W-:Y:S01]  /*0e20*/  FADD.FTZ R22, -R216.reuse, R215 ;  /* 0x000000d7d8167221 */ /* 0x040fe20000010100 */
[----:B------:R-:W-:Y:S01]  /*0e30*/  SHF.L.U32 R205, R205, 0x10, RZ ;  /* 0x00000010cdcd7819 */ /* 0x000fe200000006ff */
[C---:B------:R-:W-:Y:S01]  /*0e40*/  FADD.FTZ R238, -R216.reuse, R209 ;  /* 0x000000d1d8ee7221 */ /* 0x040fe20000010100 */
[----:B------:R-:W-:Y:S01]  /*0e50*/  SHF.L.U32 R215, R207, 0x10, RZ ;  /* 0x00000010cfd77819 */ /* 0x000fe200000006ff */
[C---:B------:R-:W-:Y:S01]  /*0e60*/  FADD.FTZ R212, -R216.reuse, R20 ;  /* 0x00000014d8d47221 */ /* 0x040fe20000010100 */
[----:B------:R-:W-:Y:S01]  /*0e70*/  SHF.L.U32 R210, R201, 0x10, RZ ;  /* 0x00000010c9d27819 */ /* 0x000fe200000006ff */
[----:B------:R-:W-:Y:S01]  /*0e80*/  FADD.FTZ R214, -R216, R21 ;  /* 0x00000015d8d67221 */ /* 0x000fe20000010100 */
[----:B------:R-:W-:Y:S01]  /*0e90*/  SHF.L.U32 R209, R202, 0x10, RZ ;  /* 0x00000010cad17819 */ /* 0x000fe200000006ff */
[----:B0-----:R-:W-:Y:S01]  /*0ea0*/  @P0 IMAD.WIDE.U32 R20, R13, 0x10, R16 ;  /* 0x000000100d140825 */ /* 0x001fe200078e0010 */
[----:B------:R-:W-:-:S02]  /*0eb0*/  PRMT R16, R44, 0x7632, R16 ;  /* 0x000076322c107816 */ /* 0x000fc40000000010 */
[----:B---3--:R-:W-:Y:S01]  /*0ec0*/  PRMT R13, R180, 0x7632, R13 ;  /* 0x00007632b40d7816 */ /* 0x008fe2000000000d */
        /* <DEDUP_REMOVED lines=24> */
[----:B-1----:R-:W-:Y:S01]  /*1050*/  @P0 IMAD.WIDE.U32 R18, R199, 0x10, R18 ;  /* 0x00000010c7120825 */ /* 0x002fe200078e0012 */
[----:B------:R-:W-:-:S03]  /*1060*/  SHF.L.U32 R16, R16, 0x10, RZ ;  /* 0x0000001010107819 */ /* 0x000fc600000006ff */
[----:B------:R-:W-:Y:S01]  /*1070*/  FMUL.FTZ R14, R200, UR28 ;  /* 0x0000001cc80e7c20 */ /* 0x000fe20008410000 */
[----:B------:R-:W-:Y:S01]  /*1080*/  SHF.L.U32 R17, R13, 0x10, RZ ;  /* 0x000000100d117819 */ /* 0x000fe200000006ff */
[----:B------:R0:W5:Y:S01]  /*1090*/  @P0 LDG.E.128 R24, desc[UR20][R20.64] ;  /* 0x0000001414180981 */ /* 0x000162000c1e1d00 */
[----:B------:R-:W-:Y:S02]  /*10a0*/  PRMT R209, R45, 0x7632, R209 ;  /* 0x000076322dd17816 */ /* 0x000fe400000000d1 */
[----:B------:R-:W-:Y:S01]  /*10b0*/  PRMT R199, R181, 0x7632, R199 ;  /* 0x00007632b5c77816 */ /* 0x000fe200000000c7 */
[-C--:B------:R-:W-:Y:S01]  /*10c0*/  FMUL.FTZ R13, R16, R17.reuse ;  /* 0x00000011100d7220 */ /* 0x080fe20000410000 */
[----:B------:R-:W-:Y:S01]  /*10d0*/  SHF.L.U32 R209, R209, 0x10, RZ ;  /* 0x00000010d1d17819 */ /* 0x000fe200000006ff */
[----:B------:R-:W-:Y:S01]  /*10e0*/  FMUL.FTZ R16, R198, UR28 ;  /* 0x0000001cc6107c20 */ /* 0x000fe20008410000 */
[----:B------:R-:W-:Y:S01]  /*10f0*/  SHF.L.U32 R196, R199, 0x10, RZ ;  /* 0x00000010c7c47819 */ /* 0x000fe200000006ff */
[----:B------:R1:W5:Y:S01]  /*1100*/  @P0 LDG.E.128 R28, desc[UR20][R18.64] ;  /* 0x00000014121c0981 */ /* 0x000362000c1e1d00 */
[----:B------:R-:W-:Y:S01]  /*1110*/  FADD.FTZ R165, R165, R17 ;  /* 0x00000011a5a57221 */ /* 0x000fe20000010000 */
[----:B------:R-:W-:Y:S01]  /*1120*/  FFMA.FTZ R73, R14, R17, R73 ;  /* 0x000000110e497223 */ /* 0x000fe20000010049 */
[----:B------:R-:W-:Y:S01]  /*1130*/  PRMT R17, R182, 0x7632, R17 ;  /* 0x00007632b6117816 */ /* 0x000fe20000000011 */
[-C--:B------:R-:W-:Y:S01]  /*1140*/  FMUL.FTZ R15, R209, R196.reuse ;  /* 0x000000c4d10f7220 */ /* 0x080fe20000410000 */
[--C-:B------:R-:W-:Y:S01]  /*1150*/  FADD.FTZ R167, R167, R196.reuse ;  /* 0x000000c4a7a77221 */ /* 0x100fe20000010000 */
[----:B------:R-:W-:Y:S01]  /*1160*/  FFMA.FTZ R75, R16, R196, R75 ;  /* 0x000000c4104b7223 */ /* 0x000fe2000001004b */
[----:B------:R-:W-:-:S02]  /*1170*/  PRMT R196, R47, 0x7632, R196 ;  /* 0x000076322fc47816 */ /* 0x000fc400000000c4 */
[----:B0-----:R-:W-:Y:S02]  /*1180*/  PRMT R21, R183, 0x7632, R21 ;  /* 0x00007632b7157816 */ /* 0x001fe40000000015 */
[----:B-1----:R-:W-:Y:S02]  /*1190*/  PRMT R19, R46, 0x7632, R19 ;  /* 0x000076322e137816 */ /* 0x002fe40000000013 */
[----:B------:R-:W-:Y:S02]  /*11a0*/  SHF.L.U32 R20, R17, 0x10, RZ ;  /* 0x0000001011147819 */ /* 0x000fe400000006ff */
[----:B------:R-:W-:Y:S01]  /*11b0*/  SHF.L.U32 R19, R19, 0x10, RZ ;  /* 0x0000001013137819 */ /* 0x000fe200000006ff */
[----:B------:R-:W-:Y:S01]  /*11c0*/  FMUL.FTZ R18, R23, UR28 ;  /* 0x0000001c17127c20 */ /* 0x000fe20008410000 */
[----:B------:R-:W-:Y:S02]  /*11d0*/  SHF.L.U32 R196, R196, 0x10, RZ ;  /* 0x00000010c4c47819 */ /* 0x000fe400000006ff */
[----:B------:R-:W-:-:S02]  /*11e0*/  SHF.L.U32 R21, R21, 0x10, RZ ;  /* 0x0000001015157819 */ /* 0x000fc400000006ff */
[----:B------:R-:W-:Y:S01]  /*11f0*/  PRMT R23, R184, 0x7632, R23 ;  /* 0x00007632b8177816 */ /* 0x000fe20000000017 */
[-C--:B------:R-:W-:Y:S01]  /*1200*/  FMUL.FTZ R17, R19, R20.reuse ;  /* 0x0000001413117220 */ /* 0x080fe20000410000 */
[----:B------:R-:W-:Y:S01]  /*1210*/  FADD.FTZ R161, R161, R20 ;  /* 0x00000014a1a17221 */ /* 0x000fe20000010000 */
[----:B------:R-:W-:Y:S01]  /*1220*/  FFMA.FTZ R77, R18, R20, R77 ;  /* 0x00000014124d7223 */ /* 0x000fe2000001004d */
[-C--:B------:R-:W-:Y:S01]  /*1230*/  FMUL.FTZ R19, R196, R21.reuse ;  /* 0x00000015c4137220 */ /* 0x080fe20000410000 */
[----:B------:R-:W-:Y:S01]  /*1240*/  FMUL.FTZ R20, R22, UR28 ;  /* 0x0000001c16147c20 */ /* 0x000fe20008410000 */
[----:B------:R-:W-:Y:S02]  /*1250*/  SHF.L.U32 R196, R23, 0x10, RZ ;  /* 0x0000001017c47819 */ /* 0x000fe400000006ff */
[----:B------:R-:W-:Y:S01]  /*1260*/  PRMT R198, R49, 0x7632, R198 ;  /* 0x0000763231c67816 */ /* 0x000fe200000000c6 */
[----:B------:R-:W-:Y:S01]  /*1270*/  FADD.FTZ R163, R163, R21 ;  /* 0x00000015a3a37221 */ /* 0x000fe20000010000 */
[----:B------:R-:W-:Y:S01]  /*1280*/  PRMT R23, R185, 0x7632, R23 ;  /* 0x00007632b9177816 */ /* 0x000fe20000000017 */
[----:B------:R-:W-:Y:S01]  /*1290*/  FFMA.FTZ R79, R20, R21, R79 ;  /* 0x00000015144f7223 */ /* 0x000fe2000001004f */
[----:B------:R-:W-:Y:S01]  /*12a0*/  FMUL.FTZ R21, R197, R196 ;  /* 0x000000c4c5157220 */ /* 0x000fe20000410000 */
[----:B------:R-:W-:Y:S01]  /*12b0*/  SHF.L.U32 R197, R198, 0x10, RZ ;  /* 0x00000010c6c57819 */ /* 0x000fe200000006ff */
[----:B------:R-:W-:Y:S01]  /*12c0*/  FMUL.FTZ R22, R207, UR28 ;  /* 0x0000001ccf167c20 */ /* 0x000fe20008410000 */
[----:B------:R-:W-:-:S02]  /*12d0*/  SHF.L.U32 R198, R23, 0x10, RZ ;  /* 0x0000001017c67819 */ /* 0x000fc400000006ff */
[----:B------:R-:W-:Y:S02]  /*12e0*/  PRMT R199, R50, 0x7632, R199 ;  /* 0x0000763232c77816 */ /* 0x000fe400000000c7 */
[----:B------:R-:W-:Y:S01]  /*12f0*/  PRMT R23, R186, 0x7632, R23 ;  /* 0x00007632ba177816 */ /* 0x000fe20000000017 */
[----:B------:R-:W-:Y:S01]  /*1300*/  FADD.FTZ R157, R157, R196 ;  /* 0x000000c49d9d7221 */ /* 0x000fe20000010000 */
[----:B------:R-:W-:Y:S01]  /*1310*/  FFMA.FTZ R81, R22, R196, R81 ;  /* 0x000000c416517223 */ /* 0x000fe20000010051 */
[----:B------:R-:W-:Y:S01]  /*1320*/  SHF.L.U32 R199, R199, 0x10, RZ ;  /* 0x00000010c7c77819 */ /* 0x000fe200000006ff */
[----:B------:R-:W-:Y:S01]  /*1330*/  FMUL.FTZ R196, R205, UR28 ;  /* 0x0000001ccdc47c20 */ /* 0x000fe20008410000 */
[----:B------:R-:W-:Y:S01]  /*1340*/  SHF.L.U32 R200, R23, 0x10, RZ ;  /* 0x0000001017c87819 */ /* 0x000fe200000006ff */
[-C--:B------:R-:W-:Y:S01]  /*1350*/  FMUL.FTZ R23, R197, R198.reuse ;  /* 0x000000c6c5177220 */ /* 0x080fe20000410000 */
[----:B------:R-:W-:Y:S01]  /*1360*/  FADD.FTZ R159, R159, R198 ;  /* 0x000000c69f9f7221 */ /* 0x000fe20000010000 */
[----:B------:R-:W-:Y:S01]  /*1370*/  FFMA.FTZ R83, R196, R198, R83 ;  /* 0x000000c6c4537223 */ /* 0x000fe20000010053 */
[----:B------:R-:W-:Y:S01]  /*1380*/  FMUL.FTZ R198, R203, UR28 ;  /* 0x0000001ccbc67c20 */ /* 0x000fe20008410000 */
[----:B------:R-:W-:Y:S01]  /*1390*/  FMUL.FTZ R197, R199, R200 ;  /* 0x000000c8c7c57220 */ /* 0x000fe20000410000 */
[----:B------:R-:W-:-:S02]  /*13a0*/  PRMT R203, R51, 0x7632, R203 ;  /* 0x0000763233cb7816 */ /* 0x000fc400000000cb */
[----:B------:R-:W-:Y:S02]  /*13b0*/  PRMT R199, R187, 0x7632, R199 ;  /* 0x00007632bbc77816 */ /* 0x000fe400000000c7 */
[----:B------:R-:W-:Y:S02]  /*13c0*/  SHF.L.U32 R203, R203, 0x10, RZ ;  /* 0x00000010cbcb7819 */ /* 0x000fe400000006ff */
[----:B------:R-:W-:Y:S01]  /*13d0*/  SHF.L.U32 R218, R199, 0x10, RZ ;  /* 0x00000010c7da7819 */ /* 0x000fe200000006ff */
[----:B------:R-:W-:Y:S01]  /*13e0*/  FADD.FTZ R153, R153, R200 ;  /* 0x000000c899997221 */ /* 0x000fe20000010000 */
[----:B------:R-:W-:Y:S01]  /*13f0*/  FFMA.FTZ R85, R198, R200, R85 ;  /* 0x000000c8c6557223 */ /* 0x000fe20000010055 */
[----:B------:R-:W-:Y:S01]  /*1400*/  FMUL.FTZ R200, R201, UR28 ;  /* 0x0000001cc9c87c20 */ /* 0x000fe20008410000 */
[----:B------:R-:W-:Y:S01]  /*1410*/  PRMT R201, R188, 0x7632, R201 ;  /* 0x00007632bcc97816 */ /* 0x000fe200000000c9 */
[-C--:B------:R-:W-:Y:S01]  /*1420*/  FMUL.FTZ R199, R203, R218.reuse ;  /* 0x000000dacbc77220 */ /* 0x080fe20000410000 */
[----:B------:R-:W-:Y:S01]  /*1430*/  PRMT R203, R52, 0x7632, R203 ;  /* 0x0000763234cb7816 */ /* 0x000fe200000000cb */
[----:B------:R-:W-:Y:S01]  /*1440*/  FADD.FTZ R155, R155, R218 ;  /* 0x000000da9b9b7221 */ /* 0x000fe20000010000 */
[----:B------:R-:W-:Y:S01]  /*1450*/  FFMA.FTZ R87, R200, R218, R87 ;  /* 0x000000dac8577223 */ /* 0x000fe20000010057 */
[----:B------:R-:W-:-:S02]  /*1460*/  SHF.L.U32 R218, R201, 0x10, RZ ;  /* 0x00000010c9da7819 */ /* 0x000fc400000006ff */
[----:B------:R-:W-:Y:S01]  /*1470*/  SHF.L.U32 R203, R203, 0x10, RZ ;  /* 0x00000010cbcb7819 */ /* 0x000fe200000006ff */
[----:B------:R-:W-:Y:S01]  /*1480*/  FMUL.FTZ R202, R202, UR28 ;  /* 0x0000001ccaca7c20 */ /* 0x000fe20008410000 */
[----:B------:R-:W-:-:S03]  /*1490*/  PRMT R205, R53, 0x7632, R205 ;  /* 0x0000763235cd7816 */ /* 0x000fc600000000cd */
[-C--:B------:R-:W-:Y:S01]  /*14a0*/  FMUL.FTZ R201, R203, R218.reuse ;  /* 0x000000dacbc97220 */ /* 0x080fe20000410000 */
[----:B------:R-:W-:Y:S01]  /*14b0*/  PRMT R203, R189, 0x7632, R203 ;  /* 0x00007632bdcb7816 */ /* 0x000fe200000000cb */
[----:B------:R-:W-:Y:S01]  /*14c0*/  FADD.FTZ R149, R149, R218 ;  /* 0x000000da95957221 */ /* 0x000fe20000010000 */
[----:B------:R-:W-:Y:S01]  /*14d0*/  FFMA.FTZ R89, R202, R218, R89 ;  /* 0x000000daca597223 */ /* 0x000fe20000010059 */
[----:B------:R-:W-:Y:S02]  /*14e0*/  SHF.L.U32 R205, R205, 0x10, RZ ;  /* 0x00000010cdcd7819 */ /* 0x000fe400000006ff */
        /* <DEDUP_REMOVED lines=47> */
[----:B------:R-:W-:Y:S01]  /*17e0*/  IMAD.U32 R217, R217, 0x10000, RZ ;  /* 0x00010000d9d97824 */ /* 0x000fe200078e00ff */
[----:B------:R-:W-:Y:S01]  /*17f0*/  SHF.L.U32 R218, R215, 0x10, RZ ;  /* 0x00000010d7da7819 */ /* 0x000fe200000006ff */
[----:B------:R-:W-:Y:S01]  /*1800*/  FMUL.FTZ R216, R216, UR28 ;  /* 0x0000001cd8d87c20 */ /* 0x000fe20008410000 */
[----:B------:R-:W-:Y:S01]  /*1810*/  SHF.L.U32 R181, R181, 0x10, RZ ;  /* 0x00000010b5b57819 */ /* 0x000fe200000006ff */
[----:B------:R-:W-:Y:S02]  /*1820*/  FMUL.FTZ R221, R221, UR28 ;  /* 0x0000001cdddd7c20 */ /* 0x000fe40008410000 */
[-C--:B------:R-:W-:Y:S01]  /*1830*/  FMUL.FTZ R215, R217, R218.reuse ;  /* 0x000000dad9d77220 */ /* 0x080fe20000410000 */
[----:B------:R-:W-:Y:S01]  /*1840*/  FADD.FTZ R139, R139, R218 ;  /* 0x000000da8b8b7221 */ /* 0x000fe20000010000 */
[----:B------:R-:W-:Y:S01]  /*1850*/  FFMA.FTZ R103, R216, R218, R103 ;  /* 0x000000dad8677223 */ /* 0x000fe20000010067 */
[----:B------:R-:W-:Y:S01]  /*1860*/  SHF.L.U32 R218, R45, 0x10, RZ ;  /* 0x000000102dda7819 */ /* 0x000fe200000006ff */
[----:B------:R-:W-:Y:S01]  /*1870*/  FADD.FTZ R166, R166, R181 ;  /* 0x000000b5a6a67221 */ /* 0x000fe20000010000 */
[----:B------:R-:W-:Y:S01]  /*1880*/  FFMA.FTZ R74, R221, R181, R74 ;  /* 0x000000b5dd4a7223 */ /* 0x000fe2000001004a */
[----:B------:R-:W-:-:S02]  /*1890*/  SHF.L.U32 R220, R46, 0x10, RZ ;  /* 0x000000102edc7819 */ /* 0x000fc400000006ff */
[----:B------:R-:W-:Y:S01]  /*18a0*/  FMUL.FTZ R218, R218, R181 ;  /* 0x000000b5dada7220 */ /* 0x000fe20000410000 */
[----:B------:R-:W-:Y:S01]  /*18b0*/  SHF.L.U32 R181, R182, 0x10, RZ ;  /* 0x00000010b6b57819 */ /* 0x000fe200000006ff */
[----:B------:R-:W-:Y:S01]  /*18c0*/  FMUL.FTZ R223, R223, UR28 ;  /* 0x0000001cdfdf7c20 */ /* 0x000fe20008410000 */
[----:B------:R-:W-:Y:S01]  /*18d0*/  SHF.L.U32 R180, R180, 0x10, RZ ;  /* 0x00000010b4b47819 */ /* 0x000fe200000006ff */
[----:B------:R-:W-:Y:S01]  /*18e0*/  FMUL.FTZ R219, R219, UR28 ;  /* 0x0000001cdbdb7c20 */ /* 0x000fe20008410000 */
[----:B------:R-:W-:Y:S01]  /*18f0*/  SHF.L.U32 R217, R44, 0x10, RZ ;  /* 0x000000102cd97819 */ /* 0x000fe200000006ff */
[----:B------:R-:W-:Y:S01]  /*1900*/  FADD.FTZ R160, R160, R181 ;  /* 0x000000b5a0a07221 */ /* 0x000fe20000010000 */
[-C--:B------:R-:W-:Y:S01]  /*1910*/  FFMA.FTZ R76, R223, R181.reuse, R76 ;  /* 0x000000b5df4c7223 */ /* 0x080fe2000001004c */
[----:B------:R-:W-:Y:S01]  /*1920*/  FMUL.FTZ R220, R220, R181 ;  /* 0x000000b5dcdc7220 */ /* 0x000fe20000410000 */
[----:B------:R-:W-:Y:S01]  /*1930*/  SHF.L.U32 R181, R184, 0x10, RZ ;  /* 0x00000010b8b57819 */ /* 0x000fe200000006ff */
[----:B------:R-:W-:Y:S01]  /*1940*/  FMUL.FTZ R227, R227, UR28 ;  /* 0x0000001ce3e37c20 */ /* 0x000fe20008410000 */
[----:B------:R-:W-:Y:S01]  /*1950*/  SHF.L.U32 R224, R48, 0x10, RZ ;  /* 0x0000001030e07819 */ /* 0x000fe200000006ff */
[----:B------:R-:W-:Y:S01]  /*1960*/  FADD.FTZ R164, R164, R180 ;  /* 0x000000b4a4a47221 */ /* 0x000fe20000010000 */
[----:B------:R-:W-:Y:S01]  /*1970*/  SHF.L.U32 R183, R183, 0x10, RZ ;  /* 0x00000010b7b77819 */ /* 0x000fe200000006ff */
[-C--:B------:R-:W-:Y:S01]  /*1980*/  FFMA.FTZ R72, R219, R180.reuse, R72 ;  /* 0x000000b4db487223 */ /* 0x080fe20000010048 */
[----:B------:R-:W-:Y:S01]  /*1990*/  SHF.L.U32 R222, R47, 0x10, RZ ;  /* 0x000000102fde7819 */ /* 0x000fe200000006ff */
[----:B------:R-:W-:Y:S01]  /*19a0*/  FMUL.FTZ R217, R217, R180 ;  /* 0x000000b4d9d97220 */ /* 0x000fe20000410000 */
[----:B------:R-:W-:Y:S01]  /*19b0*/  FMUL.FTZ R225, R225, UR28 ;  /* 0x0000001ce1e17c20 */ /* 0x000fe20008410000 */
[----:B------:R-:W-:Y:S01]  /*19c0*/  FADD.FTZ R156, R156, R181 ;  /* 0x000000b59c9c7221 */ /* 0x000fe20000010000 */
[-C--:B------:R-:W-:Y:S01]  /*19d0*/  FFMA.FTZ R80, R227, R181.reuse, R80 ;  /* 0x000000b5e3507223 */ /* 0x080fe20000010050 */
[----:B------:R-:W-:Y:S01]  /*19e0*/  FMUL.FTZ R224, R224, R181 ;  /* 0x000000b5e0e07220 */ /* 0x000fe20000410000 */
[----:B------:R-:W-:-:S02]  /*19f0*/  SHF.L.U32 R187, R187, 0x10, RZ ;  /* 0x00000010bbbb7819 */ /* 0x000fc400000006ff */
[----:B------:R-:W-:Y:S01]  /*1a00*/  SHF.L.U32 R180, R51, 0x10, RZ ;  /* 0x0000001033b47819 */ /* 0x000fe200000006ff */
[----:B------:R-:W-:Y:S01]  /*1a10*/  FMUL.FTZ R231, R231, UR28 ;  /* 0x0000001ce7e77c20 */ /* 0x000fe20008410000 */
[----:B------:R-:W-:Y:S02]  /*1a20*/  SHF.L.U32 R181, R186, 0x10, RZ ;  /* 0x00000010bab57819 */ /* 0x000fe400000006ff */
[----:B------:R-:W-:Y:S01]  /*1a30*/  SHF.L.U32 R228, R50, 0x10, RZ ;  /* 0x0000001032e47819 */ /* 0x000fe200000006ff */
[----:B------:R-:W-:Y:S01]  /*1a40*/  FADD.FTZ R162, R162, R183 ;  /* 0x000000b7a2a27221 */ /* 0x000fe20000010000 */
[-C--:B------:R-:W-:Y:S01]  /*1a50*/  FFMA.FTZ R78, R225, R183.reuse, R78 ;  /* 0x000000b7e14e7223 */ /* 0x080fe2000001004e */
[----:B------:R-:W-:Y:S01]  /*1a60*/  FMUL.FTZ R222, R222, R183 ;  /* 0x000000b7dede7220 */ /* 0x000fe20000410000 */
[----:B------:R-:W-:Y:S01]  /*1a70*/  SHF.L.U32 R185, R185, 0x10, RZ ;  /* 0x00000010b9b97819 */ /* 0x000fe200000006ff */
[----:B------:R-:W-:Y:S01]  /*1a80*/  FMUL.FTZ R229, R229, UR28 ;  /* 0x0000001ce5e57c20 */ /* 0x000fe20008410000 */
[----:B------:R-:W-:-:S02]  /*1a90*/  SHF.L.U32 R226, R49, 0x10, RZ ;  /* 0x0000001031e27819 */ /* 0x000fc400000006ff */
[----:B------:R-:W-:Y:S01]  /*1aa0*/  SHF.L.U32 R183, R188, 0x10, RZ ;  /* 0x00000010bcb77819 */ /* 0x000fe200000006ff */
[----:B------:R-:W-:Y:S01]  /*1ab0*/  FMUL.FTZ R188, R180, R187 ;  /* 0x000000bbb4bc7220 */ /* 0x000fe20000410000 */
[----:B------:R-:W-:Y:S01]  /*1ac0*/  FADD.FTZ R152, R152, R181 ;  /* 0x000000b598987221 */ /* 0x000fe20000010000 */
[-C--:B------:R-:W-:Y:S01]  /*1ad0*/  FFMA.FTZ R84, R231, R181.reuse, R84 ;  /* 0x000000b5e7547223 */ /* 0x080fe20000010054 */
[----:B------:R-:W-:Y:S01]  /*1ae0*/  FMUL.FTZ R228, R228, R181 ;  /* 0x000000b5e4e47220 */ /* 0x000fe20000410000 */
[----:B------:R-:W-:Y:S01]  /*1af0*/  FADD.FTZ R180, RZ, R217 ;  /* 0x000000d9ffb47221 */ /* 0x000fe20000010000 */
[----:B------:R-:W-:Y:S01]  /*1b00*/  FFMA.FTZ R181, R219, R217, RZ ;  /* 0x000000d9dbb57223 */ /* 0x000fe200000100ff */
        /* <DEDUP_REMOVED lines=9> */
[----:B------:R-:W-:Y:S01]  /*1ba0*/  FADD.FTZ R148, R148, R183 ;  /* 0x000000b794947221 */ /* 0x000fe20000010000 */
[-C--:B------:R-:W-:Y:S01]  /*1bb0*/  FFMA.FTZ R88, R237, R183.reuse, R88 ;  /* 0x000000b7ed587223 */ /* 0x080fe20000010058 */
[----:B------:R-:W-:Y:S01]  /*1bc0*/  FMUL.FTZ R230, R230, R183 ;  /* 0x000000b7e6e67220 */ /* 0x000fe20000410000 */
[----:B------:R-:W-:Y:S01]  /*1bd0*/  FADD.FTZ R183, R15, R182 ;  /* 0x000000b60fb77221 */ /* 0x000fe20000010000 */
[----:B------:R-:W-:Y:S01]  /*1be0*/  FFMA.FTZ R180, R16, R15, R181 ;  /* 0x0000000f10b47223 */ /* 0x000fe200000100b5 */
[----:B------:R-:W-:-:S02]  /*1bf0*/  SHF.L.U32 R189, R189, 0x10, RZ ;  /* 0x00000010bdbd7819 */ /* 0x000fc400000006ff */
[----:B------:R-:W-:Y:S01]  /*1c00*/  FADD.FTZ R184, R220, R183 ;  /* 0x000000b7dcb87221 */ /* 0x000fe20000010000 */
[----:B------:R-:W-:Y:S01]  /*1c10*/  FFMA.FTZ R181, R223, R220, R180 ;  /* 0x000000dcdfb57223 */ /* 0x000fe200000100b4 */
[----:B------:R-:W-:Y:S01]  /*1c20*/  FMUL.FTZ R235, R235, UR28 ;  /* 0x0000001cebeb7c20 */ /* 0x000fe20008410000 */
[----:B------:R-:W-:Y:S01]  /*1c30*/  SHF.L.U32 R182, R53, 0x10, RZ ;  /* 0x0000001035b67819 */ /* 0x000fe200000006ff */
[----:B------:R-:W-:Y:S01]  /*1c40*/  FADD.FTZ R185, R17, R184 ;  /* 0x000000b811b97221 */ /* 0x000fe20000010000 */
[----:B------:R-:W-:Y:S01]  /*1c50*/  FFMA.FTZ R180, R18, R17, R181 ;  /* 0x0000001112b47223 */ /* 0x000fe200000100b5 */
[----:B------:R-:W-:Y:S01]  /*1c60*/  FADD.FTZ R150, R150, R189 ;  /* 0x000000bd96967221 */ /* 0x000fe20000010000 */
[-C--:B------:R-:W-:Y:S01]  /*1c70*/  FFMA.FTZ R90, R235, R189.reuse, R90 ;  /* 0x000000bdeb5a7223 */ /* 0x080fe2000001005a */
[----:B------:R-:W-:Y:S01]  /*1c80*/  FMUL.FTZ R233, R233, UR28 ;  /* 0x0000001ce9e97c20 */ /* 0x000fe20008410000 */
[----:B------:R-:W-:Y:S01]  /*1c90*/  FMUL.FTZ R189, R182, R189 ;  /* 0x000000bdb6bd7220 */ /* 0x000fe20000410000 */
[----:B------:R-:W-:Y:S01]  /*1ca0*/  FADD.FTZ R182, R222, R185 ;  /* 0x000000b9deb67221 */ /* 0x000fe20000010000 */
[----:B------:R-:W-:Y:S01]  /*1cb0*/  FFMA.FTZ R185, R225, R222, R180 ;  /* 0x000000dee1b97223 */ /* 0x000fe200000100b4 */
[----:B------:R-:W-:Y:S01]  /*1cc0*/  FADD.FTZ R154, R154, R187 ;  /* 0x000000bb9a9a7221 */ /* 0x000fe20000010000 */
[----:B------:R-:W-:Y:S01]  /*1cd0*/  FFMA.FTZ R86, R233, R187, R86 ;  /* 0x000000bbe9567223 */ /* 0x000fe20000010056 */
[----:B------:R-:W-:Y:S01]  /*1ce0*/  FADD.FTZ R187, R19, R182 ;  /* 0x000000b613bb7221 */ /* 0x000fe20000010000 */
[----:B------:R-:W-:-:S03]  /*1cf0*/  FFMA.FTZ R180, R20, R19, R185 ;  /* 0x0000001314b47223 */ /* 0x000fc600000100b9 */
[----:B------:R-:W-:Y:S01]  /*1d00*/  FADD.FTZ R182, R224, R187 ;  /* 0x000000bbe0b67221 */ /* 0x000fe20000010000 */
[----:B------:R-:W-:Y:S01]  /*1d10*/  FFMA.FTZ R185, R227, R224, R180 ;  /* 0x000000e0e3b97223 */ /* 0x000fe200000100b4 */
[----:B------:R-:W-:Y:S01]  /*1d20*/  SHF.L.U32 R183, R190, 0x10, RZ ;  /* 0x00000010beb77819 */ /* 0x000fe200000006ff */
[----:B------:R-:W-:Y:S01]  /*1d30*/  FMUL.FTZ R239, R239, UR28 ;  /* 0x0000001cefef7c20 */ /* 0x000fe20008410000 */
[----:B------:R-:W-:Y:S01]  /*1d40*/  SHF.L.U32 R232, R54, 0x10, RZ ;  /* 0x0000001036e87819 */ /* 0x000fe200000006ff */
        /* <DEDUP_REMOVED lines=78> */
[----:B------:R-:W-:Y:S01]  /*2230*/  FFMA.FTZ R181, R216, R215, R181 ;  /* 0x000000d7d8b57223 */ /* 0x000fe200000100b5 */
[----:B------:R-:W-:Y:S06]  /*2240*/  BRA `(.L_x_1278) ;  /* 0x0000000000e07947 */ /* 0x000fec0003800000 */
.L_x_1277:
[----:B-----5:R-:W-:Y:S01]  /*2250*/  ISETP.GE.AND P1, PT, R240, 0x1, PT ;  /* 0x00000001f000780c */ /* 0x020fe20003f26270 */
[----:B------:R-:W-:Y:S01]  /*2260*/  UISETP.NE.U32.AND UP0, UPT, UR6, URZ, UPT ;  /* 0x000000ff0600728c */ /* 0x000fe2000bf05070 */
[----:B------:R-:W-:-:S03]  /*2270*/  HFMA2 R251, -RZ, RZ, 0, 0 ;  /* 0x00000000fffb7431 */ /* 0x000fc600000001ff */
[----:B------:R-:W-:-:S08]  /*2280*/  UISETP.NE.AND.EX UP0, UPT, UR7, URZ, UPT, UP0 ;  /* 0x000000ff0700728c */ /* 0x000fd0000bf05300 */
[----:B------:R-:W-:Y:S05]  /*2290*/  @!P1 BRA `(.L_x_1279) ;  /* 0x0000000000189947 */ /* 0x000fea0003800000 */
[----:B------:R-:W0:Y:S01]  /*22a0*/  S2R R182, SR_TID.X ;  /* 0x0000000000b67919 */ /* 0x000e220000002100 */
[----:B------:R-:W-:-:S05]  /*22b0*/  IADD3 R180, PT, PT, R240, -0x1, RZ ;  /* 0xfffffffff0b47810 */ /* 0x000fca0007ffe0ff */
[----:B------:R-:W-:-:S05]  /*22c0*/  IMAD R180, R180, UR30, RZ ;  /* 0x0000001eb4b47c24 */ /* 0x000fca000f8e02ff */
[----:B------:R-:W-:-:S04]  /*22d0*/  SHF.R.S32.HI R181, RZ, 0x1f, R180 ;  /* 0x0000001fffb57819 */ /* 0x000fc800000114b4 */
[----:B------:R-:W-:-:S04]  /*22e0*/  LEA.HI R181, R181, R180, RZ, 0x3 ;  /* 0x000000b4b5b57211 */ /* 0x000fc800078f18ff */
[----:B0-----:R-:W-:-:S07]  /*22f0*/  LEA.HI.SX32 R251, R181, R182, 0x1d ;  /* 0x000000b6b5fb7211 */ /* 0x001fce00078feaff */
.L_x_1279:
[----:B------:R-:W-:Y:S01]  /*2300*/  CS2R R180, SRZ ;  /* 0x0000000000b47805 */ /* 0x000fe2000001ff00 */
[----:B------:R-:W-:Y:S06]  /*2310*/  BRA.U UP0, `(.L_x_1280) ;  /* 0x0000000100347547 */ /* 0x000fec000b800000 */
        /* <DEDUP_REMOVED lines=13> */
.L_x_1280:
[----:B------:R-:W0:Y:S01]  /*23f0*/  S2R R26, SR_TID.X ;  /* 0x00000000001a7919 */ /* 0x000e220000002100 */
[----:B------:R-:W1:Y:S01]  /*2400*/  LDC.64 R246, c[0x0][0x3b0] ;  /* 0x0000ec00fff67b82 */ /* 0x000e620000000a00 */
[----:B------:R-:W-:Y:S01]  /*2410*/  UIMAD UR9, UR8, UR30, URZ ;  /* 0x0000001e080972a4 */ /* 0x000fe2000f8e02ff */
[C---:B------:R-:W-:Y:S01]  /*2420*/  IADD3 R249, PT, PT, R251.reuse, 0x200, RZ ;  /* 0x00000200fbf97810 */ /* 0x040fe20007ffe0ff */
[C---:B------:R-:W-:Y:S01]  /*2430*/  VIADD R245, R251.reuse, 0x100 ;  /* 0x00000100fbf57836 */ /* 0x040fe20000000000 */
[----:B------:R-:W-:Y:S01]  /*2440*/  IADD3 R27, PT, PT, R251, 0x300, RZ ;  /* 0x00000300fb1b7810 */ /* 0x000fe20007ffe0ff */
[----:B------:R-:W-:-:S03]  /*2450*/  USHF.R.S32.HI UR10, URZ, 0x1f, UR9 ;  /* 0x0000001fff0a7899 */ /* 0x000fc60008011409 */
[----:B------:R-:W2:Y:S01]  /*2460*/  LDC.64 R24, c[0x0][0x438] ;  /* 0x00010e00ff187b82 */ /* 0x000ea20000000a00 */
[----:B------:R-:W-:-:S06]  /*2470*/  ULEA.HI UR10, UR10, UR9, URZ, 0x3 ;  /* 0x000000090a0a7291 */ /* 0x000fcc000f8f18ff */
[----:B------:R-:W-:Y:S01]  /*2480*/  MOV R37, UR10 ;  /* 0x0000000a00257c02 */ /* 0x000fe20008000f00 */
[----:B-1----:R-:W-:-:S04]  /*2490*/  IMAD.WIDE.U32 R250, R251, 0x8, R246 ;  /* 0x00000008fbfa7825 */ /* 0x002fc800078e00f6 */
[--C-:B------:R-:W-:Y:S02]  /*24a0*/  IMAD.WIDE.U32 R244, R245, 0x8, R246.reuse ;  /* 0x00000008f5f47825 */ /* 0x100fe400078e00f6 */
[----:B------:R-:W5:Y:S01]  /*24b0*/  LDG.E.64 R250, desc[UR20][R250.64] ;  /* 0x00000014fafa7981 */ /* 0x000f62000c1e1b00 */
[----:B0-----:R-:W-:Y:S01]  /*24c0*/  LEA.HI.SX32 R37, R37, R26, 0x1d ;  /* 0x0000001a25257211 */ /* 0x001fe200078feaff */
[--C-:B------:R-:W-:Y:S02]  /*24d0*/  IMAD.WIDE.U32 R248, R249, 0x8, R246.reuse ;  /* 0x00000008f9f87825 */ /* 0x100fe400078e00f6 */
[----:B------:R-:W5:Y:S01]  /*24e0*/  LDG.E.64 R244, desc[UR20][R244.64] ;  /* 0x00000014f4f47981 */ /* 0x000f62000c1e1b00 */
[----:B------:R-:W-:Y:S01]  /*24f0*/  IADD3 R33, PT, PT, R37, 0x100, RZ ;  /* 0x0000010025217810 */ /* 0x000fe20007ffe0ff */
[----:B------:R-:W-:Y:S01]  /*2500*/  IMAD.WIDE.U32 R246, R27, 0x8, R246 ;  /* 0x000000081bf67825 */ /* 0x000fe200078e00f6 */
[C---:B------:R-:W-:Y:S01]  /*2510*/  IADD3 R29, PT, PT, R37.reuse, 0x200, RZ ;  /* 0x00000200251d7810 */ /* 0x040fe20007ffe0ff */
[----:B------:R-:W5:Y:S01]  /*2520*/  LDG.E.64 R248, desc[UR20][R248.64] ;  /* 0x00000014f8f87981 */ /* 0x000f62000c1e1b00 */
[C---:B------:R-:W-:Y:S01]  /*2530*/  IADD3 R27, PT, PT, R37.reuse, 0x300, RZ ;  /* 0x00000300251b7810 */ /* 0x040fe20007ffe0ff */
[----:B--2---:R-:W-:-:S02]  /*2540*/  IMAD.WIDE.U32 R36, R37, 0x10, R24 ;  /* 0x0000001025247825 */ /* 0x004fc400078e0018 */
[----:B------:R-:W5:Y:S02]  /*2550*/  LDG.E.64 R246, desc[UR20][R246.64] ;  /* 0x00000014f6f67981 */ /* 0x000f64000c1e1b00 */
[--C-:B------:R-:W-:Y:S02]  /*2560*/  IMAD.WIDE.U32 R32, R33, 0x10, R24.reuse ;  /* 0x0000001021207825 */ /* 0x100fe400078e0018 */
[----:B------:R-:W5:Y:S02]  /*2570*/  LDG.E.128 R36, desc[UR20][R36.64] ;  /* 0x0000001424247981 */ /* 0x000f64000c1e1d00 */
[--C-:B------:R-:W-:Y:S02]  /*2580*/  IMAD.WIDE.U32 R28, R29, 0x10, R24.reuse ;  /* 0x000000101d1c7825 */ /* 0x100fe400078e0018 */
[----:B------:R-:W5:Y:S02]  /*2590*/  LDG.E.128 R32, desc[UR20][R32.64] ;  /* 0x0000001420207981 */ /* 0x000f64000c1e1d00 */
[----:B------:R-:W-:-:S02]  /*25a0*/  IMAD.WIDE.U32 R24, R27, 0x10, R24 ;  /* 0x000000101b187825 */ /* 0x000fc400078e0018 */
[----:B------:R-:W5:Y:S04]  /*25b0*/  LDG.E.128 R28, desc[UR20][R28.64] ;  /* 0x000000141c1c7981 */ /* 0x000f68000c1e1d00 */
[----:B------:R-:W5:Y:S02]  /*25c0*/  LDG.E.128 R24, desc[UR20][R24.64] ;  /* 0x0000001418187981 */ /* 0x000f64000c1e1d00 */
.L_x_1278:
        /* <DEDUP_REMOVED lines=32> */
.L_x_1282:
[----:B------:R-:W-:Y:S05]  /*27d0*/  BSYNC.RECONVERGENT B0 ;  /* 0x0000000000007941 */ /* 0x000fea0003800200 */
.L_x_1281:
[----:B------:R-:W1:Y:S08]  /*27e0*/  S2UR UR10, SR_CgaCtaId ;  /* 0x00000000000a79c3 */ /* 0x000e700000008800 */
[----:B------:R-:W-:Y:S06]  /*27f0*/  BAR.SYNC.DEFER_BLOCKING 0x0 ;  /* 0x0000000000007b1d */ /* 0x000fec0000010000 */
[----:B------:R-:W-:-:S02]  /*2800*/  UMOV UR9, 0x400 ;  /* 0x0000040000097882 */ /* 0x000fc40000000000 */
[----:B-1----:R-:W-:-:S04]  /*2810*/  ULEA UR9, UR10, UR9, 0x18 ;  /* 0x000000090a097291 */ /* 0x002fc8000f8ec0ff */
[----:B------:R-:W-:Y:S02]  /*2820*/  UIADD3 UR10, UPT, UPT, UR9, 0x8040, URZ ;  /* 0x00008040090a7890 */ /* 0x000fe4000fffe0ff */
[----:B------:R-:W-:-:S09]  /*2830*/  @!UP1 UIADD3 UR10, UPT, UPT, UR9, 0x8000, URZ ;  /* 0x00008000090a9890 */ /* 0x000fd2000fffe0ff */
[----:B------:R-:W0:Y:S01]  /*2840*/  LDS.128 R184, [UR10] ;  /* 0x0000000affb87984 */ /* 0x000e220008000c00 */
        /* <DEDUP_REMOVED lines=17> */
[----:B------:R-:W-:Y:S01]  /*2960*/  FADD.FTZ R242, R180, R185 ;  /* 0x000000b9b4f27221 */ /* 0x000fe20000010000 */
[----:B------:R-:W-:Y:S02]  /*2970*/  @P1 IADD3 R185, PT, PT, R240, -0x1, RZ ;  /* 0xfffffffff0b91810 */ /* 0x000fe40007ffe0ff */
[----:B------:R-:W-:Y:S01]  /*2980*/  FADD.FTZ R184, R186, R181 ;  /* 0x000000b5bab87221 */ /* 0x000fe20000010000 */
[----:B------:R-:W-:-:S03]  /*2990*/  FADD.FTZ R186, R187, R242 ;  /* 0x000000f2bbba7221 */ /* 0x000fc60000010000 */
[----:B------:R-:W0:Y:S01]  /*29a0*/  LDS.128 R180, [UR10] ;  /* 0x0000000affb47984 */ /* 0x000e220008000c00 */
[----:B------:R-:W1:Y:S01]  /*29b0*/  LDC R242, c[0x0][0x388] ;  /* 0x0000e200fff27b82 */ /* 0x000e620000000800 */
[----:B------:R-:W-:-:S04]  /*29c0*/  UISETP.NE.U32.AND UP0, UPT, UR6, URZ, UPT ;  /* 0x000000ff0600728c */ /* 0x000fc8000bf05070 */
[----:B------:R-:W-:Y:S01]  /*29d0*/  UISETP.NE.AND.EX UP0, UPT, UR7, URZ, UPT, UP0 ;  /* 0x000000ff0700728c */ /* 0x000fe2000bf05300 */
[----:B-1----:R-:W-:-:S05]  /*29e0*/  @P1 IMAD R185, R185, R242, RZ ;  /* 0x000000f2b9b91224 */ /* 0x002fca00078e02ff */
[----:B------:R-:W-:Y:S01]  /*29f0*/  @P1 SHF.R.S32.HI R240, RZ, 0x1f, R185 ;  /* 0x0000001ffff01819 */ /* 0x000fe200000114b9 */
[----:B0-----:R-:W-:-:S03]  /*2a00*/  FADD.FTZ R186, R186, R181 ;  /* 0x000000b5baba7221 */ /* 0x001fc60000010000 */
[----:B------:R-:W-:Y:S02]  /*2a10*/  @P1 LEA.HI R181, R240, R185, RZ, 0x3 ;  /* 0x000000b9f0b51211 */ /* 0x000fe400078f18ff */
[----:B------:R-:W-:Y:S01]  /*2a20*/  MOV R185, RZ ;  /* 0x000000ff00b97202 */ /* 0x000fe20000000f00 */
[----:B------:R-:W-:Y:S01]  /*2a30*/  FADD.FTZ R183, R183, R186 ;  /* 0x000000bab7b77221 */ /* 0x000fe20000010000 */
[----:B------:R-:W-:Y:S01]  /*2a40*/  @P1 LEA.HI.SX32 R185, R181, R238, 0x1d ;  /* 0x000000eeb5b91211 */ /* 0x000fe200078feaff */
[----:B------:R-:W0:Y:S01]  /*2a50*/  @P1 LDC.64 R186, c[0x0][0x390] ;  /* 0x0000e400ffba1b82 */ /* 0x000e220000000a00 */
[----:B------:R-:W-:Y:S01]  /*2a60*/  FADD.FTZ R181, R184, R180 ;  /* 0x000000b4b8b57221 */ /* 0x000fe20000010000 */
[----:B------:R-:W-:Y:S01]  /*2a70*/  FMUL.FTZ R183, R183, UR27 ;  /* 0x0000001bb7b77c20 */ /* 0x000fe20008410000 */
[----:B------:R-:W-:Y:S02]  /*2a80*/  IMAD R242, R242, UR8, RZ ;  /* 0x00000008f2f27c24 */ /* 0x000fe4000f8e02ff */
[----:B------:R-:W-:-:S02]  /*2a90*/  FADD.FTZ R180, R182, R181 ;  /* 0x000000b5b6b47221 */ /* 0x000fc40000010000 */
[----:B------:R-:W-:Y:S02]  /*2aa0*/  R2UR UR9, R183 ;  /* 0x00000000b70972ca */ /* 0x000fe400000e0000 */
[----:B------:R-:W-:Y:S01]  /*2ab0*/  SHF.R.S32.HI R181, RZ, 0x1f, R242 ;  /* 0x0000001fffb57819 */ /* 0x000fe200000114f2 */
[----:B------:R-:W-:Y:S01]  /*2ac0*/  FMUL.FTZ R180, R180, UR27 ;  /* 0x0000001bb4b47c20 */ /* 0x000fe20008410000 */
[----:B------:R-:W-:Y:S02]  /*2ad0*/  ISETP.NE.AND P0, PT, RZ, UR26, PT ;  /* 0x0000001aff007c0c */ /* 0x000fe4000bf05270 */
[----:B------:R-:W-:-:S04]  /*2ae0*/  LEA.HI R181, R181, R242, RZ, 0x3 ;  /* 0x000000f2b5b57211 */ /* 0x000fc800078f18ff */
[----:B------:R-:W-:Y:S01]  /*2af0*/  LEA.HI.SX32 R184, R181, R238, 0x1d ;  /* 0x000000eeb5b87211 */ /* 0x000fe200078feaff */
[----:B0-----:R-:W-:-:S05]  /*2b00*/  @P1 IMAD.WIDE.U32 R186, R185, 0x10, R186 ;  /* 0x00000010b9ba1825 */ /* 0x001fca00078e00ba */
[----:B------:R0:W5:Y:S02]  /*2b10*/  @P1 LDG.E.128 R168, desc[UR20][R186.64] ;  /* 0x00000014baa81981 */ /* 0x000164000c1e1d00 */
[----:B0-----:R-:W-:Y:S01]  /*2b20*/  FSEL R186, R180, RZ, !P0 ;  /* 0x000000ffb4ba7208 */ /* 0x001fe20004000000 */
[----:B------:R-:W-:Y:S06]  /*2b30*/  BRA.U UP0, `(.L_x_1283) ;  /* 0x0000001900d47547 */ /* 0x000fec000b800000 */
[----:B------:R-:W-:-:S04]  /*2b40*/  UISETP.NE.U32.AND UP0, UPT, UR4, URZ, UPT ;  /* 0x000000ff0400728c */ /* 0x000fc8000bf05070 */
[----:B------:R-:W-:-:S09]  /*2b50*/  UISETP.NE.AND.EX UP0, UPT, UR5, URZ, UPT, UP0 ;  /* 0x000000ff0500728c */ /* 0x000fd2000bf05300 */
[----:B------:R-:W-:Y:S05]  /*2b60*/  BRA.U UP0, `(.L_x_1284) ;  /* 0x0000000d00fc7547 */ /* 0x000fea000b800000 */
[----:B------:R-:W-:Y:S05]  /*2b70*/  @!P1 BRA `(.L_x_1285) ;  /* 0x0000000000789947 */ /* 0x000fea0003800000 */
        /* <DEDUP_REMOVED lines=13> */
.L_x_1287:
[----:B------:R-:W-:Y:S05]  /*2c50*/  BSYNC.RECONVERGENT B0 ;  /* 0x0000000000007941 */ /* 0x000fea0003800200 */
.L_x_1286:
        /* <DEDUP_REMOVED lines=13> */
.L_x_1289:
[----:B------:R-:W-:Y:S05]  /*2d30*/  BSYNC.RECONVERGENT B0 ;  /* 0x0000000000007941 */ /* 0x000fea0003800200 */
.L_x_1288:
[----:B------:R-:W-:-:S04]  /*2d40*/  F2FP.BF16.F32.PACK_AB R180, RZ, R180 ;  /* 0x000000b4ffb4723e */ /* 0x000fc800000010ff */
[----:B------:R-:W-:-:S07]  /*2d50*/  PRMT R172, R180, 0x7610, R172 ;  /* 0x00007610b4ac7816 */ /* 0x000fce00000000ac */
.L_x_1285:
[----:B------:R-:W-:Y:S05]  /*2d60*/  @!P1 BRA `(.L_x_1290) ;  /* 0x00000000007c9947 */ /* 0x000fea0003800000 */
        /* <DEDUP_REMOVED lines=14> */
.L_x_1292:
[----:B------:R-:W-:Y:S05]  /*2e50*/  BSYNC.RECONVERGENT B0 ;  /* 0x0000000000007941 */ /* 0x000fea0003800200 */
.L_x_1291:
        /* <DEDUP_REMOVED lines=13> */
.L_x_1294:
[----:B------:R-:W-:Y:S05]  /*2f30*/  BSYNC.RECONVERGENT B0 ;  /* 0x0000000000007941 */ /* 0x000fea0003800200 */
.L_x_1293:
[----:B------:R-:W-:-:S04]  /*2f40*/  F2FP.BF16.F32.PACK_AB R180, RZ, R180 ;  /* 0x000000b4ffb4723e */ /* 0x000fc800000010ff */
[----:B------:R-:W-:-:S07]  /*2f50*/  PRMT R172, R172, 0x5410, R180 ;  /* 0x00005410acac7816 */ /* 0x000fce00000000b4 */
.L_x_1290:
        /* <DEDUP_REMOVED lines=14> */
.L_x_1297:
[----:B------:R-:W-:Y:S05]  /*3040*/  BSYNC.RECONVERGENT B0 ;  /* 0x0000000000007941 */ /* 0x000fea0003800200 */
.L_x_1296:
        /* <DEDUP_REMOVED lines=13> */
.L_x_1299:
[----:B------:R-:W-:Y:S05]  /*3120*/  BSYNC.RECONVERGENT B0 ;  /* 0x0000000000007941 */ /* 0x000fea0003800200 */
.L_x_1298:
[----:B------:R-:W-:-:S04]  /*3130*/  F2FP.BF16.F32.PACK_AB R180, RZ, R180 ;  /* 0x000000b4ffb4723e */ /* 0x000fc800000010ff */
[----:B------:R-:W-:-:S07]  /*3140*/  PRMT R173, R180, 0x7610, R173 ;  /* 0x00007610b4ad7816 */ /* 0x000fce00000000ad */
.L_x_1295:
        /* <DEDUP_REMOVED lines=15> */
.L_x_1302:
[----:B------:R-:W-:Y:S05]  /*3240*/  BSYNC.RECONVERGENT B0 ;  /* 0x0000000000007941 */ /* 0x000fea0003800200 */
.L_x_1301:
        /* <DEDUP_REMOVED lines=13> */
.L_x_1304:
[----:B------:R-:W-:Y:S05]  /*3320*/  BSYNC.RECONVERGENT B0 ;  /* 0x0000000000007941 */ /* 0x000fea0003800200 */
.L_x_1303:
[----:B------:R-:W-:-:S04]  /*3330*/  F2FP.BF16.F32.PACK_AB R180, RZ, R180 ;  /* 0x000000b4ffb4723e */ /* 0x000fc800000010ff */
[----:B------:R-:W-:-:S07]  /*3340*/  PRMT R173, R173, 0x5410, R180 ;  /* 0x00005410adad7816 */ /* 0x000fce00000000b4 */
.L_x_1300:
        /* <DEDUP_REMOVED lines=14> */
.L_x_1307:
[----:B------:R-:W-:Y:S05]  /*3430*/  BSYNC.RECONVERGENT B0 ;  /* 0x0000000000007941 */ /* 0x000fea0003800200 */
.L_x_1306:
        /* <DEDUP_REMOVED lines=13> */
.L_x_1309:
[----:B------:R-:W-:Y:S05]  /*3510*/  BSYNC.RECONVERGENT B0 ;  /* 0x0000000000007941 */ /* 0x000fea0003800200 */
.L_x_1308:
[----:B------:R-:W-:-:S04]  /*3520*/  F2FP.BF16.F32.PACK_AB R180, RZ, R180 ;  /* 0x000000b4ffb4723e */ /* 0x000fc800000010ff */
[----:B------:R-:W-:-:S07]  /*3530*/  PRMT R174, R180, 0x7610, R174 ;  /* 0x00007610b4ae7816 */ /* 0x000fce00000000ae */
.L_x_1305:
        /* <DEDUP_REMOVED lines=15> */
.L_x_1312:
[----:B------:R-:W-:Y:S05]  /*3630*/  BSYNC.RECONVERGENT B0 ;  /* 0x0000000000007941 */ /* 0x000fea0003800200 */
.L_x_1311:
        /* <DEDUP_REMOVED lines=13> */
.L_x_1314:
[----:B------:R-:W-:Y:S05]  /*3710*/  BSYNC.RECONVERGENT B0 ;  /* 0x0000000000007941 */ /* 0x000fea0003800200 */
.L_x_1313:
[----:B------:R-:W-:-:S04]  /*3720*/  F2FP.BF16.F32.PACK_AB R180, RZ, R180 ;  /* 0x000000b4ffb4723e */ /* 0x000fc800000010ff */
[----:B------:R-:W-:-:S07]  /*3730*/  PRMT R174, R174, 0x5410, R180 ;  /* 0x00005410aeae7816 */ /* 0x000fce00000000b4 */
.L_x_1310:
        /* <DEDUP_REMOVED lines=14> */
.L_x_1317:
[----:B------:R-:W-:Y:S05]  /*3820*/  BSYNC.RECONVERGENT B0 ;  /* 0x0000000000007941 */ /* 0x000fea0003800200 */
.L_x_1316:
        /* <DEDUP_REMOVED lines=13> */
.L_x_1319:
[----:B------:R-:W-:Y:S05]  /*3900*/  BSYNC.RECONVERGENT B0 ;  /* 0x0000000000007941 */ /* 0x000fea0003800200 */
.L_x_1318:
[----:B------:R-:W-:-:S04]  /*3910*/  F2FP.BF16.F32.PACK_AB R180, RZ, R180 ;  /* 0x000000b4ffb4723e */ /* 0x000fc800000010ff */
[----:B------:R-:W-:-:S07]  /*3920*/  PRMT R175, R180, 0x7610, R175 ;  /* 0x00007610b4af7816 */ /* 0x000fce00000000af */
.L_x_1315:
[----:B------:R-:W-:Y:S05]  /*3930*/  @!P1 BRA `(.L_x_1320) ;  /* 0x0000001c00f89947 */ /* 0x000fea0003800000 */
        /* <DEDUP_REMOVED lines=15> */
.L_x_1322:
[----:B------:R-:W-:Y:S05]  /*3a30*/  BSYNC.RECONVERGENT B0 ;  /* 0x0000000000007941 */ /* 0x000fea0003800200 */
.L_x_1321:
        /* <DEDUP_REMOVED lines=13> */
.L_x_1324:
[----:B------:R-:W-:Y:S05]  /*3b10*/  BSYNC.RECONVERGENT B0 ;  /* 0x0000000000007941 */ /* 0x000fea0003800200 */
.L_x_1323:
[----:B------:R-:W-:-:S04]  /*3b20*/  F2FP.BF16.F32.PACK_AB R131, RZ, R131 ;  /* 0x00000083ff83723e */ /* 0x000fc800000010ff */
[----:B------:R-:W-:Y:S02]  /*3b30*/  PRMT R175, R175, 0x5410, R131 ;  /* 0x00005410afaf7816 */ /* 0x000fe40000000083 */
[----:B------:R-:W-:Y:S01]  /*3b40*/  MOV R131, R180 ;  /* 0x000000b400837202 */ /* 0x000fe20000000f00 */
[----:B------:R-:W-:Y:S06]  /*3b50*/  BRA `(.L_x_1320) ;  /* 0x0000001c00707947 */ /* 0x000fec0003800000 */
.L_x_1284:
[--C-:B------:R-:W-:Y:S01]  /*3b60*/  FFMA.FTZ R178, R14, UR9, R186.reuse ;  /* 0x000000090eb27c23 */ /* 0x100fe200080100ba */
[----:B------:R-:W-:Y:S01]  /*3b70*/  FFMA.FTZ R176, R219, UR9, R186 ;  /* 0x00000009dbb07c23 */ /* 0x000fe200080100ba */
[----:B------:R-:W-:Y:S02]  /*3b80*/  ISETP.LT.AND P0, PT, RZ, UR29, PT ;  /* 0x0000001dff007c0c */ /* 0x000fe4000bf01270 */
[----:B------:R-:W-:Y:S01]  /*3b90*/  FADD.FTZ R178, R13, -R178 ;  /* 0x800000b20db27221 */ /* 0x000fe20000010000 */
[----:B------:R-:W-:-:S03]  /*3ba0*/  FADD.FTZ R176, R217, -R176 ;  /* 0x800000b0d9b07221 */ /* 0x000fc60000010000 */
[----:B------:R-:W-:Y:S01]  /*3bb0*/  FMUL.FTZ R178, R178, UR28 ;  /* 0x0000001cb2b27c20 */ /* 0x000fe20008410000 */
[----:B------:R-:W-:-:S04]  /*3bc0*/  FMUL.FTZ R176, R176, UR28 ;  /* 0x0000001cb0b07c20 */ /* 0x000fc80008410000 */
[----:B------:R-:W-:Y:S02]  /*3bd0*/  FSEL R182, R178, RZ, P0 ;  /* 0x000000ffb2b67208 */ /* 0x000fe40000000000 */
[----:B------:R-:W-:Y:S01]  /*3be0*/  FSEL R240, R176, RZ, P0 ;  /* 0x000000ffb0f07208 */ /* 0x000fe20000000000 */
[----:B------:R-:W-:Y:S06]  /*3bf0*/  @!P1 BRA `(.L_x_1325) ;  /* 0x0000000000409947 */ /* 0x000fec0003800000 */
        /* <DEDUP_REMOVED lines=16> */
.L_x_1325:
[----:B------:R-:W-:Y:S05]  /*3d00*/  @!P1 BRA `(.L_x_1326) ;  /* 0x0000000000449947 */ /* 0x000fea0003800000 */
[----:B-----5:R-:W-:-:S13]  /*3d10*/  LOP3.LUT P2, RZ, R250, 0xff00, RZ, 0xc0, !PT ;  /* 0x0000ff00faff7812 */ /* 0x020fda000784c0ff */
[----:B------:R-:W0:Y:S08]  /*3d20*/  @P2 LDC.64 R176, c[0x0][0x408] ;  /* 0x00010200ffb02b82 */ /* 0x000e300000000a00 */
[----:B------:R-:W1:Y:S01]  /*3d30*/  @P2 LDC.64 R178, c[0x0][0x408] ;  /* 0x00010200ffb22b82 */ /* 0x000e620000000a00 */
[----:B0-----:R-:W-:-:S04]  /*3d40*/  @P2 FMUL.FTZ R177, R177, R182 ;  /* 0x000000b6b1b12220 */ /* 0x001fc80000410000 */
[----:B------:R-:W-:Y:S01]  /*3d50*/  @P2 FMUL.FTZ R180, R177, R176 ;  /* 0x000000b0b1b42220 */ /* 0x000fe20000410000 */
[----:B------:R-:W-:Y:S01]  /*3d60*/  @P2 PRMT R176, R168, 0x7632, R176 ;  /* 0x00007632a8b02816 */ /* 0x000fe200000000b0 */
[----:B-1----:R-:W-:-:S03]  /*3d70*/  @P2 FMUL.FTZ R179, R179, R182 ;  /* 0x000000b6b3b32220 */ /* 0x002fc60000410000 */
[----:B------:R-:W-:Y:S02]  /*3d80*/  @P2 SHF.L.U32 R177, R176, 0x10, RZ ;  /* 0x00000010b0b12819 */ /* 0x000fe400000006ff */
[----:B------:R-:W-:Y:S01]  /*3d90*/  MOV R176, RZ ;  /* 0x000000ff00b07202 */ /* 0x000fe20000000f00 */
[----:B------:R-:W-:Y:S01]  /*3da0*/  @P2 FMUL.FTZ R179, R179, R178 ;  /* 0x000000b2b3b32220 */ /* 0x000fe20000410000 */
[----:B------:R-:W-:Y:S01]  /*3db0*/  @P2 SHF.L.U32 R178, R9, 0x10, RZ ;  /* 0x0000001009b22819 */ /* 0x000fe200000006ff */
[----:B------:R-:W-:Y:S01]  /*3dc0*/  @P2 FMUL.FTZ R176, R177, R180 ;  /* 0x000000b4b1b02220 */ /* 0x000fe20000410000 */
[----:B------:R-:W-:-:S03]  /*3dd0*/  HFMA2 R177, -RZ, RZ, 0, 0 ;  /* 0x00000000ffb17431 */ /* 0x000fc600000001ff */
[----:B------:R-:W-:Y:S01]  /*3de0*/  FADD.FTZ R133, R133, R176 ;  /* 0x000000b085857221 */ /* 0x000fe20000010000 */
[----:B------:R-:W-:-:S05]  /*3df0*/  @P2 FMUL.FTZ R177, R178, R179 ;  /* 0x000000b3b2b12220 */ /* 0x000fca0000410000 */
[----:B------:R-:W-:-:S04]  /*3e00*/  F2FP.BF16.F32.PACK_AB R177, RZ, R177 ;  /* 0x000000b1ffb1723e */ /* 0x000fc800000010ff */
[----:B------:R-:W-:-:S07]  /*3e10*/  PRMT R172, R172, 0x5410, R177 ;  /* 0x00005410acac7816 */ /* 0x000fce00000000b1 */
.L_x_1326:
[----:B------:R-:W-:-:S04]  /*3e20*/  FFMA.FTZ R177, R221, UR9, R186 ;  /* 0x00000009ddb17c23 */ /* 0x000fc800080100ba */
[----:B------:R-:W-:-:S04]  /*3e30*/  FADD.FTZ R177, R218, -R177 ;  /* 0x800000b1dab17221 */ /* 0x000fc80000010000 */
[----:B------:R-:W-:-:S05]  /*3e40*/  FMUL.FTZ R177, R177, UR28 ;  /* 0x0000001cb1b17c20 */ /* 0x000fca0008410000 */
        /* <DEDUP_REMOVED lines=8> */
[----:B------:R-:W-:Y:S01]  /*3ed0*/  MOV R177, RZ ;  /* 0x000000ff00b17202 */ /* 0x000fe20000000f00 */
[----:B-1----:R-:W-:Y:S02]  /*3ee0*/  @P2 FMUL.FTZ R179, R179, R180 ;  /* 0x000000b4b3b32220 */ /* 0x002fe40000410000 */
        /* <DEDUP_REMOVED lines=8> */
.L_x_1327:
[----:B------:R-:W-:-:S04]  /*3f70*/  FFMA.FTZ R176, R16, UR9, R186 ;  /* 0x0000000910b07c23 */ /* 0x000fc800080100ba */
[----:B------:R-:W-:-:S04]  /*3f80*/  FADD.FTZ R176, R15, -R176 ;  /* 0x800000b00fb07221 */ /* 0x000fc80000010000 */
[----:B------:R-:W-:-:S05]  /*3f90*/  FMUL.FTZ R176, R176, UR28 ;  /* 0x0000001cb0b07c20 */ /* 0x000fca0008410000 */
[----:B------:R-:W-:Y:S01]  /*3fa0*/  FSEL R242, R176, RZ, P0 ;  /* 0x000000ffb0f27208 */ /* 0x000fe20000000000 */
[----:B------:R-:W-:Y:S06]  /*3fb0*/  @!P1 BRA `(.L_x_1328) ;  /* 0x0000000000449947 */ /* 0x000fec0003800000 */
        /* <DEDUP_REMOVED lines=17> */
.L_x_1328:
        /* <DEDUP_REMOVED lines=9> */
[----:B------:R-:W-:Y:S06]  /*4160*/  @!P1 BRA `(.L_x_1329) ;  /* 0x0000000000409947 */ /* 0x000fec0003800000 */
        /* <DEDUP_REMOVED lines=16> */
.L_x_1329:
[----:B------:R-:W-:Y:S01]  /*4270*/  F2FP.BF16.F32.PACK_AB R178, R176, R180 ;  /* 0x000000b4b0b2723e */ /* 0x000fe200000010ff */
[----:B------:R-:W-:Y:S06]  /*4280*/  @!P1 BRA `(.L_x_1330) ;  /* 0x0000000000449947 */ /* 0x000fec0003800000 */
        /* <DEDUP_REMOVED lines=17> */
.L_x_1330:
        /* <DEDUP_REMOVED lines=26> */
.L_x_1331:
[----:B------:R-:W-:Y:S01]  /*4540*/  F2FP.BF16.F32.PACK_AB R179, R240, R182 ;  /* 0x000000b6f0b3723e */ /* 0x000fe200000010ff */
[----:B------:R-:W-:Y:S06]  /*4550*/  @!P1 BRA `(.L_x_1320) ;  /* 0x0000001000f09947 */ /* 0x000fec0003800000 */
[----:B-----5:R-:W-:Y:S02]  /*4560*/  ISETP.GE.U32.AND P0, PT, R250, RZ, PT ;  /* 0x000000fffa00720c */ /* 0x020fe40003f06070 */
[----:B------:R-:W-:Y:S02]  /*4570*/  MOV R187, RZ ;  /* 0x000000ff00bb7202 */ /* 0x000fe40000000f00 */
[----:B------:R-:W-:-:S13]  /*4580*/  ISETP.GE.U32.AND.EX P0, PT, R251, 0x1000000, PT, P0 ;  /* 0x01000000fb00780c */ /* 0x000fda0003f06100 */
[----:B------:R-:W0:Y:S08]  /*4590*/  @P0 LDC.64 R180, c[0x0][0x408] ;  /* 0x00010200ffb40b82 */ /* 0x000e300000000a00 */
[----:B------:R-:W1:Y:S01]  /*45a0*/  @P0 LDC.64 R182, c[0x0][0x408] ;  /* 0x00010200ffb60b82 */ /* 0x000e620000000a00 */
[----:B0-----:R-:W-:-:S04]  /*45b0*/  @P0 FMUL.FTZ R181, R240, R181 ;  /* 0x000000b5f0b50220 */ /* 0x001fc80000410000 */
[----:B------:R-:W-:Y:S01]  /*45c0*/  @P0 FMUL.FTZ R181, R181, R180 ;  /* 0x000000b4b5b50220 */ /* 0x000fe20000410000 */
[----:B------:R-:W-:Y:S01]  /*45d0*/  @P0 SHF.L.U32 R180, R12, 0x10, RZ ;  /* 0x000000100cb40819 */ /* 0x000fe200000006ff */
[----:B-1----:R-:W-:-:S04]  /*45e0*/  @P0 FMUL.FTZ R183, R240, R183 ;  /* 0x000000b7f0b70220 */ /* 0x002fc80000410000 */
[----:B------:R-:W-:Y:S01]  /*45f0*/  @P0 FMUL.FTZ R187, R180, R181 ;  /* 0x000000b5b4bb0220 */ /* 0x000fe20000410000 */
[----:B------:R-:W-:Y:S01]  /*4600*/  @P0 PRMT R180, R171, 0x7632, R180 ;  /* 0x00007632abb40816 */ /* 0x000fe200000000b4 */
[----:B------:R-:W-:-:S03]  /*4610*/  @P0 FMUL.FTZ R182, R183, R182 ;  /* 0x000000b6b7b60220 */ /* 0x000fc60000410000 */
[----:B------:R-:W-:Y:S01]  /*4620*/  @P0 SHF.L.U32 R181, R180, 0x10, RZ ;  /* 0x00000010b4b50819 */ /* 0x000fe200000006ff */
[----:B------:R-:W-:Y:S01]  /*4630*/  HFMA2 R180, -RZ, RZ, 0, 0 ;  /* 0x00000000ffb47431 */ /* 0x000fe200000001ff */
[----:B------:R-:W-:-:S04]  /*4640*/  F2FP.BF16.F32.PACK_AB R187, RZ, R187 ;  /* 0x000000bbffbb723e */ /* 0x000fc800000010ff */
[----:B------:R-:W-:Y:S01]  /*4650*/  PRMT R175, R175, 0x5410, R187 ;  /* 0x00005410afaf7816 */ /* 0x000fe200000000bb */
[----:B------:R-:W-:-:S04]  /*4660*/  @P0 FMUL.FTZ R180, R181, R182 ;  /* 0x000000b6b5b40220 */ /* 0x000fc80000410000 */
[----:B------:R-:W-:Y:S01]  /*4670*/  FADD.FTZ R131, R131, R180 ;  /* 0x000000b483837221 */ /* 0x000fe20000010000 */
[----:B------:R-:W-:Y:S06]  /*4680*/  BRA `(.L_x_1320) ;  /* 0x0000001000a47947 */ /* 0x000fec0003800000 */
.L_x_1283:
[----:B------:R-:W-:-:S04]  /*4690*/  UISETP.NE.U32.AND UP0, UPT, UR4, URZ, UPT ;  /* 0x000000ff0400728c */ /* 0x000fc8000bf05070 */
[----:B------:R-:W-:-:S09]  /*46a0*/  UISETP.NE.AND.EX UP0, UPT, UR5, URZ, UPT, UP0 ;  /* 0x000000ff0500728c */ /* 0x000fd2000bf05300 */
[----:B------:R-:W-:Y:S05]  /*46b0*/  BRA.U UP0, `(.L_x_1332) ;  /* 0x00000009003c7547 */ /* 0x000fea000b800000 */
[----:B------:R-:W-:Y:S01]  /*46c0*/  ISETP.LT.AND P2, PT, RZ, UR29, PT ;  /* 0x0000001dff007c0c */ /* 0x000fe2000bf41270 */
[----:B------:R-:W-:-:S12]  /*46d0*/  @!P1 BRA `(.L_x_1333) ;  /* 0x00000000003c9947 */ /* 0x000fd80003800000 */
[----:B------:R-:W-:Y:S01]  /*46e0*/  @P2 FFMA.FTZ R180, R219, UR9, R186 ;  /* 0x00000009dbb42c23 */ /* 0x000fe200080100ba */
[----:B-----5:R-:W-:-:S03]  /*46f0*/  LOP3.LUT P0, RZ, R250, 0xff, RZ, 0xc0, !PT ;  /* 0x000000fffaff7812 */ /* 0x020fc6000780c0ff */
[----:B------:R-:W-:Y:S01]  /*4700*/  @P2 FADD.FTZ R181, R217, -R180 ;  /* 0x800000b4d9b52221 */ /* 0x000fe20000010000 */
[----:B------:R-:W-:-:S05]  /*4710*/  SHF.L.U32 R180, R36, 0x10, RZ ;  /* 0x0000001024b47819 */ /* 0x000fca00000006ff */
[----:B------:R-:W-:-:S04]  /*4720*/  @P2 FFMA.FTZ R180, R181, UR28, R180 ;  /* 0x0000001cb5b42c23 */ /* 0x000fc800080100b4 */
[----:B------:R-:W-:Y:S01]  /*4730*/  FMUL.FTZ R180, R180, UR25 ;  /* 0x00000019b4b47c20 */ /* 0x000fe20008410000 */
[----:B------:R-:W-:Y:S02]  /*4740*/  @P0 SHF.L.U32 R187, R60, 0x10, RZ ;  /* 0x000000103cbb0819 */ /* 0x000fe400000006ff */
[----:B------:R-:W-:Y:S01]  /*4750*/  @P0 SHF.L.U32 R183, R168, 0x10, RZ ;  /* 0x00000010a8b70819 */ /* 0x000fe200000006ff */
[----:B------:R-:W-:Y:S01]  /*4760*/  FMUL.FTZ R182, R180, UR24 ;  /* 0x00000018b4b67c20 */ /* 0x000fe20008410000 */
[----:B------:R-:W-:-:S03]  /*4770*/  CS2R R180, SRZ ;  /* 0x0000000000b47805 */ /* 0x000fc6000001ff00 */
[-C--:B------:R-:W-:Y:S01]  /*4780*/  @P0 FMUL.FTZ R180, R187, R182.reuse ;  /* 0x000000b6bbb40220 */ /* 0x080fe20000410000 */
[----:B------:R-:W-:-:S04]  /*4790*/  @P0 FMUL.FTZ R181, R183, R182 ;  /* 0x000000b6b7b50220 */ /* 0x000fc80000410000 */
[----:B------:R-:W-:Y:S01]  /*47a0*/  F2FP.BF16.F32.PACK_AB R180, RZ, R180 ;  /* 0x000000b4ffb4723e */ /* 0x000fe200000010ff */
[----:B------:R-:W-:-:S03]  /*47b0*/  FADD.FTZ R132, R132, R181 ;  /* 0x000000b584847221 */ /* 0x000fc60000010000 */
[----:B------:R-:W-:-:S07]  /*47c0*/  PRMT R172, R180, 0x7610, R172 ;  /* 0x00007610b4ac7816 */ /* 0x000fce00000000ac */
.L_x_1333:
[----:B------:R-:W-:Y:S05]  /*47d0*/  @!P1 BRA `(.L_x_1334) ;  /* 0x0000000000489947 */ /* 0x000fea0003800000 */
[----:B-----5:R-:W-:Y:S01]  /*47e0*/  LOP3.LUT P0, RZ, R250, 0xff00, RZ, 0xc0, !PT ;  /* 0x0000ff00faff7812 */ /* 0x020fe2000780c0ff */
[----:B------:R-:W-:Y:S01]  /*47f0*/  @P2 FFMA.FTZ R182, R14, UR9, R186 ;  /* 0x000000090eb62c23 */ /* 0x000fe200080100ba */
[----:B------:R-:W-:-:S03]  /*4800*/  PRMT R180, R36, 0x7632, R180 ;  /* 0x0000763224b47816 */ /* 0x000fc600000000b4 */
        /* <DEDUP_REMOVED lines=15> */
.L_x_1334:
[----:B------:R-:W-:Y:S05]  /*4900*/  @!P1 BRA `(.L_x_1335) ;  /* 0x00000000003c9947 */ /* 0x000fea0003800000 */
[----:B------:R-:W-:Y:S01]  /*4910*/  @P2 FFMA.FTZ R181, R221, UR9, R186 ;  /* 0x00000009ddb52c23 */ /* 0x000fe200080100ba */
[----:B-----5:R-:W-:Y:S02]  /*4920*/  LOP3.LUT P0, RZ, R250, 0xff0000, RZ, 0xc0, !PT ;  /* 0x00ff0000faff7812 */ /* 0x020fe4000780c0ff */
[----:B------:R-:W-:Y:S01]  /*4930*/  SHF.L.U32 R180, R37, 0x10, RZ ;  /* 0x0000001025b47819 */ /* 0x000fe200000006ff */
[----:B------:R-:W-:-:S04]  /*4940*/  @P2 FADD.FTZ R181, R218, -R181 ;  /* 0x800000b5dab52221 */ /* 0x000fc80000010000 */
[----:B------:R-:W-:-:S04]  /*4950*/  @P2 FFMA.FTZ R180, R181, UR28, R180 ;  /* 0x0000001cb5b42c23 */ /* 0x000fc800080100b4 */
[----:B------:R-:W-:Y:S02]  /*4960*/  FMUL.FTZ R180, R180, UR25 ;  /* 0x00000019b4b47c20 */ /* 0x000fe40008410000 */
[----:B------:R-:W-:Y:S01]  /*4970*/  @P0 SHF.L.U32 R187, R61, 0x10, RZ ;  /* 0x000000103dbb0819 */ /* 0x000fe200000006ff */
[----:B------:R-:W-:Y:S02]  /*4980*/  @P0 IMAD.U32 R183, R169, 0x10000, RZ ;  /* 0x00010000a9b70824 */ /* 0x000fe400078e00ff */
[----:B------:R-:W-:Y:S01]  /*4990*/  FMUL.FTZ R182, R180, UR24 ;  /* 0x00000018b4b67c20 */ /* 0x000fe20008410000 */
[----:B------:R-:W-:-:S03]  /*49a0*/  CS2R R180, SRZ ;  /* 0x0000000000b47805 */ /* 0x000fc6000001ff00 */
[-C--:B------:R-:W-:Y:S01]  /*49b0*/  @P0 FMUL.FTZ R180, R187, R182.reuse ;  /* 0x000000b6bbb40220 */ /* 0x080fe20000410000 */
[----:B------:R-:W-:-:S04]  /*49c0*/  @P0 FMUL.FTZ R181, R183, R182 ;  /* 0x000000b6b7b50220 */ /* 0x000fc80000410000 */
[----:B------:R-:W-:Y:S01]  /*49d0*/  F2FP.BF16.F32.PACK_AB R180, RZ, R180 ;  /* 0x000000b4ffb4723e */ /* 0x000fe200000010ff */
[----:B------:R-:W-:-:S03]  /*49e0*/  FADD.FTZ R134, R134, R181 ;  /* 0x000000b586867221 */ /* 0x000fc60000010000 */
[----:B------:R-:W-:-:S07]  /*49f0*/  PRMT R173, R180, 0x7610, R173 ;  /* 0x00007610b4ad7816 */ /* 0x000fce00000000ad */
.L_x_1335:
        /* <DEDUP_REMOVED lines=19> */
.L_x_1336:
[----:B------:R-:W-:Y:S05]  /*4b30*/  @!P1 BRA `(.L_x_1337) ;  /* 0x00000000003c9947 */ /* 0x000fea0003800000 */
[----:B------:R-:W-:Y:S01]  /*4b40*/  @P2 FFMA.FTZ R181, R223, UR9, R186 ;  /* 0x00000009dfb52c23 */ /* 0x000fe200080100ba */
[----:B-----5:R-:W-:Y:S02]  /*4b50*/  LOP3.LUT P0, RZ, R251, 0xff, RZ, 0xc0, !PT ;  /* 0x000000fffbff7812 */ /* 0x020fe4000780c0ff */
[----:B------:R-:W-:Y:S01]  /*4b60*/  SHF.L.U32 R180, R38, 0x10, RZ ;  /* 0x0000001026b47819 */ /* 0x000fe200000006ff */
[----:B------:R-:W-:-:S04]  /*4b70*/  @P2 FADD.FTZ R181, R220, -R181 ;  /* 0x800000b5dcb52221 */ /* 0x000fc80000010000 */
[----:B------:R-:W-:-:S04]  /*4b80*/  @P2 FFMA.FTZ R180, R181, UR28, R180 ;  /* 0x0000001cb5b42c23 */ /* 0x000fc800080100b4 */
[----:B------:R-:W-:Y:S02]  /*4b90*/  FMUL.FTZ R180, R180, UR25 ;  /* 0x00000019b4b47c20 */ /* 0x000fe40008410000 */
[----:B------:R-:W-:Y:S02]  /*4ba0*/  @P0 SHF.L.U32 R187, R62, 0x10, RZ ;  /* 0x000000103ebb0819 */ /* 0x000fe400000006ff */
[----:B------:R-:W-:Y:S01]  /*4bb0*/  FMUL.FTZ R182, R180, UR24 ;  /* 0x00000018b4b67c20 */ /* 0x000fe20008410000 */
[----:B------:R-:W-:Y:S02]  /*4bc0*/  CS2R R180, SRZ ;  /* 0x0000000000b47805 */ /* 0x000fe4000001ff00 */
[----:B------:R-:W-:Y:S01]  /*4bd0*/  @P0 SHF.L.U32 R183, R170, 0x10, RZ ;  /* 0x00000010aab70819 */ /* 0x000fe200000006ff */
[----:B------:R-:W-:-:S04]  /*4be0*/  @P0 FMUL.FTZ R180, R187, R182 ;  /* 0x000000b6bbb40220 */ /* 0x000fc80000410000 */
[----:B------:R-:W-:Y:S01]  /*4bf0*/  @P0 FMUL.FTZ R181, R183, R182 ;  /* 0x000000b6b7b50220 */ /* 0x000fe20000410000 */
[----:B------:R-:W-:-:S03]  /*4c00*/  F2FP.BF16.F32.PACK_AB R180, RZ, R180 ;  /* 0x000000b4ffb4723e */ /* 0x000fc600000010ff */
[----:B------:R-:W-:Y:S01]  /*4c10*/  FADD.FTZ R128, R128, R181 ;  /* 0x000000b580807221 */ /* 0x000fe20000010000 */
[----:B------:R-:W-:-:S07]  /*4c20*/  PRMT R174, R180, 0x7610, R174 ;  /* 0x00007610b4ae7816 */ /* 0x000fce00000000ae */
.L_x_1337:
        /* <DEDUP_REMOVED lines=19> */
.L_x_1338:
        /* <DEDUP_REMOVED lines=16> */
.L_x_1339:
[----:B------:R-:W-:Y:S05]  /*4e60*/  @!P1 BRA `(.L_x_1320) ;  /* 0x0000000800ac9947 */ /* 0x000fea0003800000 */
[----:B-----5:R-:W-:Y:S01]  /*4e70*/  ISETP.GE.U32.AND P0, PT, R250, RZ, PT ;  /* 0x000000fffa00720c */ /* 0x020fe20003f06070 */
[----:B------:R-:W-:Y:S01]  /*4e80*/  @P2 FFMA.FTZ R182, R20, UR9, R186 ;  /* 0x0000000914b62c23 */ /* 0x000fe200080100ba */
[----:B------:R-:W-:Y:S02]  /*4e90*/  PRMT R180, R39, 0x7632, R180 ;  /* 0x0000763227b47816 */ /* 0x000fe400000000b4 */
[----:B------:R-:W-:Y:S01]  /*4ea0*/  ISETP.GE.U32.AND.EX P0, PT, R251, 0x1000000, PT, P0 ;  /* 0x01000000fb00780c */ /* 0x000fe20003f06100 */
[----:B------:R-:W-:Y:S01]  /*4eb0*/  @P2 FADD.FTZ R181, R19, -R182 ;  /* 0x800000b613b52221 */ /* 0x000fe20000010000 */
[----:B------:R-:W-:Y:S02]  /*4ec0*/  SHF.L.U32 R180, R180, 0x10, RZ ;  /* 0x00000010b4b47819 */ /* 0x000fe400000006ff */
[----:B------:R-:W-:-:S03]  /*4ed0*/  MOV R182, RZ ;  /* 0x000000ff00b67202 */ /* 0x000fc60000000f00 */
[----:B------:R-:W-:-:S04]  /*4ee0*/  @P2 FFMA.FTZ R180, R181, UR28, R180 ;  /* 0x0000001cb5b42c23 */ /* 0x000fc800080100b4 */
[----:B------:R-:W-:Y:S02]  /*4ef0*/  FMUL.FTZ R180, R180, UR25 ;  /* 0x00000019b4b47c20 */ /* 0x000fe40008410000 */
[----:B------:R-:W-:Y:S02]  /*4f00*/  @P0 SHF.L.U32 R181, R12, 0x10, RZ ;  /* 0x000000100cb50819 */ /* 0x000fe400000006ff */
[----:B------:R-:W-:Y:S01]  /*4f10*/  FMUL.FTZ R240, R180, UR24 ;  /* 0x00000018b4f07c20 */ /* 0x000fe20008410000 */
[----:B------:R-:W-:-:S03]  /*4f20*/  @P0 PRMT R180, R171, 0x7632, R180 ;  /* 0x00007632abb40816 */ /* 0x000fc600000000b4 */
[----:B------:R-:W-:Y:S01]  /*4f30*/  @P0 FMUL.FTZ R182, R181, R240 ;  /* 0x000000f0b5b60220 */ /* 0x000fe20000410000 */
[----:B------:R-:W-:Y:S01]  /*4f40*/  @P0 SHF.L.U32 R181, R180, 0x10, RZ ;  /* 0x00000010b4b50819 */ /* 0x000fe200000006ff */
[----:B------:R-:W-:-:S03]  /*4f50*/  HFMA2 R180, -RZ, RZ, 0, 0 ;  /* 0x00000000ffb47431 */ /* 0x000fc600000001ff */
[----:B------:R-:W-:Y:S01]  /*4f60*/  F2FP.BF16.F32.PACK_AB R182, RZ, R182 ;  /* 0x000000b6ffb6723e */ /* 0x000fe200000010ff */
[----:B------:R-:W-:-:S03]  /*4f70*/  @P0 FMUL.FTZ R180, R240, R181 ;  /* 0x000000b5f0b40220 */ /* 0x000fc60000410000 */
[----:B------:R-:W-:Y:S01]  /*4f80*/  PRMT R175, R175, 0x5410, R182 ;  /* 0x00005410afaf7816 */ /* 0x000fe200000000b6 */
[----:B------:R-:W-:Y:S01]  /*4f90*/  FADD.FTZ R131, R131, R180 ;  /* 0x000000b483837221 */ /* 0x000fe20000010000 */
[----:B------:R-:W-:Y:S06]  /*4fa0*/  BRA `(.L_x_1320) ;  /* 0x00000008005c7947 */ /* 0x000fec0003800000 */
.L_x_1332:
[----:B------:R-:W-:Y:S02]  /*4fb0*/  ISETP.LT.AND P0, PT, RZ, UR29, PT ;  /* 0x0000001dff007c0c */ /* 0x000fe4000bf01270 */
[----:B-----5:R-:W-:Y:S02]  /*4fc0*/  PRMT R181, R36, 0x7632, R181 ;  /* 0x0000763224b57816 */ /* 0x020fe400000000b5 */
[----:B------:R-:W-:Y:S02]  /*4fd0*/  PRMT R178, R37, 0x7632, R178 ;  /* 0x0000763225b27816 */ /* 0x000fe400000000b2 */
[----:B------:R-:W-:Y:S02]  /*4fe0*/  SHF.L.U32 R181, R181, 0x10, RZ ;  /* 0x00000010b5b57819 */ /* 0x000fe400000006ff */
[----:B------:R-:W-:Y:S02]  /*4ff0*/  SHF.L.U32 R178, R178, 0x10, RZ ;  /* 0x00000010b2b27819 */ /* 0x000fe400000006ff */
[----:B------:R-:W-:-:S03]  /*5000*/  PLOP3.LUT P2, PT, PT, PT, UP2, 0x80, 0x8 ;  /* 0x000000000008781c */ /* 0x000fc60003f4f028 */
[--C-:B------:R-:W-:Y:S01]  /*5010*/  @P0 FFMA.FTZ R176, R14, UR9, R186.reuse ;  /* 0x000000090eb00c23 */ /* 0x100fe200080100ba */
[--C-:B------:R-:W-:Y:S01]  /*5020*/  @P0 FFMA.FTZ R177, R221, UR9, R186.reuse ;  /* 0x00000009ddb10c23 */ /* 0x100fe200080100ba */
[--C-:B------:R-:W-:Y:S01]  /*5030*/  @P0 FFMA.FTZ R180, R16, UR9, R186.reuse ;  /* 0x0000000910b40c23 */ /* 0x100fe200080100ba */
[----:B------:R-:W-:Y:S01]  /*5040*/  @P0 FFMA.FTZ R183, R223, UR9, R186 ;  /* 0x00000009dfb70c23 */ /* 0x000fe200080100ba */
[----:B------:R-:W-:Y:S02]  /*5050*/  @P0 FADD.FTZ R176, R13, -R176 ;  /* 0x800000b00db00221 */ /* 0x000fe40000010000 */
[----:B------:R-:W-:Y:S01]  /*5060*/  @P0 FADD.FTZ R179, R15, -R180 ;  /* 0x800000b40fb30221 */ /* 0x000fe20000010000 */
[----:B------:R-:W-:Y:S01]  /*5070*/  SHF.L.U32 R180, R38, 0x10, RZ ;  /* 0x0000001026b47819 */ /* 0x000fe200000006ff */
[----:B------:R-:W-:Y:S01]  /*5080*/  @P0 FFMA.FTZ R181, R176, UR28, R181 ;  /* 0x0000001cb0b50c23 */ /* 0x000fe200080100b5 */
[----:B------:R-:W-:Y:S01]  /*5090*/  @P0 FADD.FTZ R176, R218, -R177 ;  /* 0x800000b1dab00221 */ /* 0x000fe20000010000 */
[----:B------:R-:W-:Y:S01]  /*50a0*/  SHF.L.U32 R177, R37, 0x10, RZ ;  /* 0x0000001025b17819 */ /* 0x000fe200000006ff */
[----:B------:R-:W-:Y:S01]  /*50b0*/  @P0 FFMA.FTZ R178, R179, UR28, R178 ;  /* 0x0000001cb3b20c23 */ /* 0x000fe200080100b2 */
[----:B------:R-:W-:Y:S01]  /*50c0*/  PRMT R179, R38, 0x7632, R179 ;  /* 0x0000763226b37816 */ /* 0x000fe200000000b3 */
[----:B------:R-:W-:-:S02]  /*50d0*/  @P0 FADD.FTZ R183, R220, -R183 ;  /* 0x800000b7dcb70221 */ /* 0x000fc40000010000 */
[----:B------:R-:W-:Y:S01]  /*50e0*/  @P0 FFMA.FTZ R177, R176, UR28, R177 ;  /* 0x0000001cb0b10c23 */ /* 0x000fe200080100b1 */
[----:B------:R-:W-:Y:S01]  /*50f0*/  @P0 FFMA.FTZ R176, R18, UR9, R186 ;  /* 0x0000000912b00c23 */ /* 0x000fe200080100ba */
[----:B------:R-:W-:Y:S01]  /*5100*/  SHF.L.U32 R179, R179, 0x10, RZ ;  /* 0x00000010b3b37819 */ /* 0x000fe200000006ff */
[----:B------:R-:W-:Y:S02]  /*5110*/  @P0 FFMA.FTZ R180, R183, UR28, R180 ;  /* 0x0000001cb7b40c23 */ /* 0x000fe400080100b4 */
[----:B------:R-:W-:-:S04]  /*5120*/  @P0 FADD.FTZ R176, R17, -R176 ;  /* 0x800000b011b00221 */ /* 0x000fc80000010000 */
[----:B------:R-:W-:Y:S01]  /*5130*/  @P0 FFMA.FTZ R179, R176, UR28, R179 ;  /* 0x0000001cb0b30c23 */ /* 0x000fe200080100b3 */
[----:B------:R-:W-:-:S04]  /*5140*/  @P2 FFMA.FTZ R176, R219, UR9, R186 ;  /* 0x00000009dbb02c23 */ /* 0x000fc800080100ba */
[----:B------:R-:W-:Y:S01]  /*5150*/  @P2 FADD.FTZ R183, R217, -R176 ;  /* 0x800000b0d9b72221 */ /* 0x000fe20000010000 */
[----:B------:R-:W-:-:S05]  /*5160*/  SHF.L.U32 R176, R36, 0x10, RZ ;  /* 0x0000001024b07819 */ /* 0x000fca00000006ff */
[----:B------:R-:W-:Y:S01]  /*5170*/  @P2 FFMA.FTZ R176, R183, UR28, R176 ;  /* 0x0000001cb7b02c23 */ /* 0x000fe200080100b0 */
[----:B------:R-:W-:Y:S06]  /*5180*/  @!P1 BRA `(.L_x_1340) ;  /* 0x0000000000309947 */ /* 0x000fec0003800000 */
[----:B------:R-:W-:Y:S01]  /*5190*/  LOP3.LUT P2, RZ, R250, 0xff, RZ, 0xc0, !PT ;  /* 0x000000fffaff7812 */ /* 0x000fe2000784c0ff */
[----:B------:R-:W-:Y:S01]  /*51a0*/  FMUL.FTZ R182, R176, UR25 ;  /* 0x00000019b0b67c20 */ /* 0x000fe20008410000 */
[----:B------:R-:W-:-:S03]  /*51b0*/  MOV R183, RZ ;  /* 0x000000ff00b77202 */ /* 0x000fc60000000f00 */
[----:B------:R-:W-:-:S08]  /*51c0*/  FMUL.FTZ R187, R182, UR24 ;  /* 0x00000018b6bb7c20 */ /* 0x000fd00008410000 */
        /* <DEDUP_REMOVED lines=8> */
.L_x_1340:
[----:B------:R-:W-:Y:S05]  /*5250*/  @!P1 BRA `(.L_x_1341) ;  /* 0x0000000000349947 */ /* 0x000fea0003800000 */
        /* <DEDUP_REMOVED lines=13> */
.L_x_1341:
[----:B------:R-:W-:Y:S05]  /*5330*/  @!P1 BRA `(.L_x_1342) ;  /* 0x0000000000309947 */ /* 0x000fea0003800000 */
        /* <DEDUP_REMOVED lines=12> */
.L_x_1342:
[--C-:B------:R-:W-:Y:S01]  /*5400*/  @P0 FFMA.FTZ R183, R225, UR9, R186.reuse ;  /* 0x00000009e1b70c23 */ /* 0x100fe200080100ba */
[----:B------:R-:W-:Y:S01]  /*5410*/  @P0 FFMA.FTZ R240, R20, UR9, R186 ;  /* 0x0000000914f00c23 */ /* 0x000fe200080100ba */
[----:B------:R-:W-:Y:S02]  /*5420*/  F2FP.BF16.F32.PACK_AB R176, R181, R176 ;  /* 0x000000b0b5b0723e */ /* 0x000fe400000010ff */
[----:B------:R-:W-:Y:S01]  /*5430*/  @P0 FADD.FTZ R182, R222, -R183 ;  /* 0x800000b7deb60221 */ /* 0x000fe20000010000 */
[----:B------:R-:W-:Y:S02]  /*5440*/  IMAD.U32 R183, R39, 0x10000, RZ ;  /* 0x0001000027b77824 */ /* 0x000fe400078e00ff */
[----:B------:R-:W-:Y:S01]  /*5450*/  @P0 FADD.FTZ R187, R19, -R240 ;  /* 0x800000f013bb0221 */ /* 0x000fe20000010000 */
[----:B------:R-:W-:Y:S01]  /*5460*/  F2FP.BF16.F32.PACK_AB R177, R178, R177 ;  /* 0x000000b1b2b1723e */ /* 0x000fe200000010ff */
[----:B------:R-:W-:Y:S01]  /*5470*/  @P0 FFMA.FTZ R183, R182, UR28, R183 ;  /* 0x0000001cb6b70c23 */ /* 0x000fe200080100b7 */
[----:B------:R-:W-:-:S04]  /*5480*/  PRMT R182, R39, 0x7632, R182 ;  /* 0x0000763227b67816 */ /* 0x000fc800000000b6 */
[----:B------:R-:W-:-:S05]  /*5490*/  SHF.L.U32 R182, R182, 0x10, RZ ;  /* 0x00000010b6b67819 */ /* 0x000fca00000006ff */
[----:B------:R-:W-:Y:S01]  /*54a0*/  @P0 FFMA.FTZ R182, R187, UR28, R182 ;  /* 0x0000001cbbb60c23 */ /* 0x000fe200080100b6 */
[----:B------:R-:W-:Y:S06]  /*54b0*/  @!P1 BRA `(.L_x_1343) ;  /* 0x0000000000349947 */ /* 0x000fec0003800000 */
        /* <DEDUP_REMOVED lines=13> */
.L_x_1343:
        /* <DEDUP_REMOVED lines=13> */
.L_x_1344:
[----:B------:R-:W-:Y:S01]  /*5660*/  F2FP.BF16.F32.PACK_AB R178, R179, R180 ;  /* 0x000000b4b3b2723e */ /* 0x000fe200000010ff */
[----:B------:R-:W-:Y:S06]  /*5670*/  @!P1 BRA `(.L_x_1345) ;  /* 0x0000000000349947 */ /* 0x000fec0003800000 */
[----:B------:R-:W-:Y:S01]  /*5680*/  LOP3.LUT P0, RZ, R251, 0xff00, RZ, 0xc0, !PT ;  /* 0x0000ff00fbff7812 */ /* 0x000fe2000780c0ff */
[----:B------:R-:W-:-:S04]  /*5690*/  FMUL.FTZ R179, R179, UR25 ;  /* 0x00000019b3b37c20 */ /* 0x000fc80008410000 */
[----:B------:R-:W-:-:S08]  /*56a0*/  FMUL.FTZ R240, R179, UR24 ;  /* 0x00000018b3f07c20 */ /* 0x000fd00008410000 */
[----:B------:R-:W-:Y:S02]  /*56b0*/  @P0 PRMT R180, R170, 0x7632, R180 ;  /* 0x00007632aab40816 */ /* 0x000fe400000000b4 */
[----:B------:R-:W-:Y:S02]  /*56c0*/  @P0 SHF.L.U32 R181, R11, 0x10, RZ ;  /* 0x000000100bb50819 */ /* 0x000fe400000006ff */
[----:B------:R-:W-:Y:S02]  /*56d0*/  @P0 SHF.L.U32 R179, R180, 0x10, RZ ;  /* 0x00000010b4b30819 */ /* 0x000fe400000006ff */
[----:B------:R-:W-:-:S03]  /*56e0*/  MOV R180, RZ ;  /* 0x000000ff00b47202 */ /* 0x000fc60000000f00 */
[----:B------:R-:W-:Y:S01]  /*56f0*/  @P0 FMUL.FTZ R180, R240, R179 ;  /* 0x000000b3f0b40220 */ /* 0x000fe20000410000 */
[----:B------:R-:W-:-:S03]  /*5700*/  HFMA2 R179, -RZ, RZ, 0, 0 ;  /* 0x00000000ffb37431 */ /* 0x000fc600000001ff */
[----:B------:R-:W-:Y:S01]  /*5710*/  FADD.FTZ R129, R129, R180 ;  /* 0x000000b481817221 */ /* 0x000fe20000010000 */
[----:B------:R-:W-:-:S05]  /*5720*/  @P0 FMUL.FTZ R179, R181, R240 ;  /* 0x000000f0b5b30220 */ /* 0x000fca0000410000 */
[----:B------:R-:W-:-:S04]  /*5730*/  F2FP.BF16.F32.PACK_AB R179, RZ, R179 ;  /* 0x000000b3ffb3723e */ /* 0x000fc800000010ff */
[----:B------:R-:W-:-:S07]  /*5740*/  PRMT R174, R174, 0x5410, R179 ;  /* 0x00005410aeae7816 */ /* 0x000fce00000000b3 */
.L_x_1345:
[----:B------:R-:W-:Y:S05]  /*5750*/  @!P1 BRA `(.L_x_1346) ;  /* 0x0000000000309947 */ /* 0x000fea0003800000 */
[----:B------:R-:W-:Y:S01]  /*5760*/  LOP3.LUT P0, RZ, R251, 0xff0000, RZ, 0xc0, !PT ;  /* 0x00ff0000fbff7812 */ /* 0x000fe2000780c0ff */
[----:B------:R-:W-:-:S04]  /*5770*/  FMUL.FTZ R179, R183, UR25 ;  /* 0x00000019b7b37c20 */ /* 0x000fc80008410000 */
[----:B------:R-:W-:Y:S01]  /*5780*/  FMUL.FTZ R181, R179, UR24 ;  /* 0x00000018b3b57c20 */ /* 0x000fe20008410000 */
[----:B------:R-:W-:-:S07]  /*5790*/  MOV R179, RZ ;  /* 0x000000ff00b37202 */ /* 0x000fce0000000f00 */
        /* <DEDUP_REMOVED lines=8> */
.L_x_1346:
[----:B------:R-:W-:Y:S01]  /*5820*/  F2FP.BF16.F32.PACK_AB R179, R182, R183 ;  /* 0x000000b7b6b3723e */ /* 0x000fe200000010ff */
[----:B------:R-:W-:Y:S06]  /*5830*/  @!P1 BRA `(.L_x_1320) ;  /* 0x0000000000389947 */ /* 0x000fec0003800000 */
[----:B------:R-:W-:Y:S01]  /*5840*/  ISETP.GE.U32.AND P0, PT, R250, RZ, PT ;  /* 0x000000fffa00720c */ /* 0x000fe20003f06070 */
[----:B------:R-:W-:-:S03]  /*5850*/  FMUL.FTZ R182, R182, UR25 ;  /* 0x00000019b6b67c20 */ /* 0x000fc60008410000 */
[----:B------:R-:W-:Y:S01]  /*5860*/  ISETP.GE.U32.AND.EX P0, PT, R251, 0x1000000, PT, P0 ;  /* 0x01000000fb00780c */ /* 0x000fe20003f06100 */
[----:B------:R-:W-:Y:S01]  /*5870*/  FMUL.FTZ R240, R182, UR24 ;  /* 0x00000018b6f07c20 */ /* 0x000fe20008410000 */
[----:B------:R-:W-:-:S11]  /*5880*/  MOV R182, RZ ;  /* 0x000000ff00b67202 */ /* 0x000fd60000000f00 */
[----:B------:R-:W-:Y:S02]  /*5890*/  @P0 PRMT R180, R171, 0x7632, R180 ;  /* 0x00007632abb40816 */ /* 0x000fe400000000b4 */
[----:B------:R-:W-:Y:S02]  /*58a0*/  @P0 SHF.L.U32 R183, R12, 0x10, RZ ;  /* 0x000000100cb70819 */ /* 0x000fe400000006ff */
[----:B------:R-:W-:Y:S01]  /*58b0*/  @P0 SHF.L.U32 R181, R180, 0x10, RZ ;  /* 0x00000010b4b50819 */ /* 0x000fe200000006ff */
[----:B------:R-:W-:Y:S02]  /*58c0*/  HFMA2 R180, -RZ, RZ, 0, 0 ;  /* 0x00000000ffb47431 */ /* 0x000fe400000001ff */
[----:B------:R-:W-:Y:S02]  /*58d0*/  @P0 FMUL.FTZ R182, R183, R240 ;  /* 0x000000f0b7b60220 */ /* 0x000fe40000410000 */
[----:B------:R-:W-:-:S03]  /*58e0*/  @P0 FMUL.FTZ R180, R240, R181 ;  /* 0x000000b5f0b40220 */ /* 0x000fc60000410000 */
[----:B------:R-:W-:Y:S01]  /*58f0*/  F2FP.BF16.F32.PACK_AB R182, RZ, R182 ;  /* 0x000000b6ffb6723e */ /* 0x000fe200000010ff */
[----:B------:R-:W-:-:S03]  /*5900*/  FADD.FTZ R131, R131, R180 ;  /* 0x000000b483837221 */ /* 0x000fc60000010000 */
[----:B------:R-:W-:-:S07]  /*5910*/  PRMT R175, R175, 0x5410, R182 ;  /* 0x00005410afaf7816 */ /* 0x000fce00000000b6 */
.L_x_1320:
[----:B------:R-:W-:Y:S01]  /*5920*/  ISETP.NE.U32.AND P0, PT, RZ, UR4, PT ;  /* 0x00000004ff007c0c */ /* 0x000fe2000bf05070 */
[----:B------:R-:W0:Y:S01]  /*5930*/  @P1 LDC.64 R180, c[0x0][0x468] ;  /* 0x00011a00ffb41b82 */ /* 0x000e220000000a00 */
[----:B------:R-:W-:Y:S02]  /*5940*/  UISETP.NE.U32.AND UP0, UPT, UR6, URZ, UPT ;  /* 0x000000ff0600728c */ /* 0x000fe4000bf05070 */
[----:B------:R-:W-:Y:S02]  /*5950*/  ISETP.NE.AND.EX P0, PT, RZ, UR5, PT, P0 ;  /* 0x00000005ff007c0c */ /* 0x000fe4000bf05300 */
[----:B------:R-:W-:-:S11]  /*5960*/  UISETP.NE.AND.EX UP0, UPT, UR7, URZ, UPT, UP0 ;  /* 0x000000ff0700728c */ /* 0x000fd6000bf05300 */
        /* <DEDUP_REMOVED lines=10> */
.L_x_1347:
[----:B------:R-:W-:Y:S05]  /*5a10*/  BRA.U !UP0, `(.L_x_1348) ;  /* 0x0000001108987547 */ /* 0x000fea000b800000 */
[----:B------:R-:W-:Y:S05]  /*5a20*/  @!P0 BRA `(.L_x_1349) ;  /* 0x0000000800588947 */ /* 0x000fea0003800000 */
[----:B------:R-:W-:Y:S02]  /*5a30*/  ISETP.LT.AND P2, PT, RZ, UR29, PT ;  /* 0x0000001dff007c0c */ /* 0x000fe4000bf41270 */
[----:B0----5:R-:W-:Y:S02]  /*5a40*/  PRMT R177, R32, 0x7632, R177 ;  /* 0x0000763220b17816 */ /* 0x021fe400000000b1 */
[----:B------:R-:W-:Y:S02]  /*5a50*/  PRMT R178, R33, 0x7632, R178 ;  /* 0x0000763221b27816 */ /* 0x000fe400000000b2 */
[----:B------:R-:W-:Y:S02]  /*5a60*/  SHF.L.U32 R177, R177, 0x10, RZ ;  /* 0x00000010b1b17819 */ /* 0x000fe400000006ff */
[----:B------:R-:W-:Y:S02]  /*5a70*/  SHF.L.U32 R178, R178, 0x10, RZ ;  /* 0x00000010b2b27819 */ /* 0x000fe400000006ff */
[----:B------:R-:W-:-:S02]  /*5a80*/  SHF.L.U32 R183, R33, 0x10, RZ ;  /* 0x0000001021b77819 */ /* 0x000fc400000006ff */
[----:B------:R-:W-:Y:S01]  /*5a90*/  SHF.L.U32 R182, R34, 0x10, RZ ;  /* 0x0000001022b67819 */ /* 0x000fe200000006ff */
[--C-:B------:R-:W-:Y:S01]  /*5aa0*/  @P2 FFMA.FTZ R176, R22, UR9, R186.reuse ;  /* 0x0000000916b02c23 */ /* 0x100fe200080100ba */
[--C-:B------:R-:W-:Y:S01]  /*5ab0*/  @P2 FFMA.FTZ R179, R229, UR9, R186.reuse ;  /* 0x00000009e5b32c23 */ /* 0x100fe200080100ba */
[--C-:B------:R-:W-:Y:S01]  /*5ac0*/  @P2 FFMA.FTZ R180, R196, UR9, R186.reuse ;  /* 0x00000009c4b42c23 */ /* 0x100fe200080100ba */
[----:B------:R-:W-:Y:S01]  /*5ad0*/  @P2 FFMA.FTZ R181, R231, UR9, R186 ;  /* 0x00000009e7b52c23 */ /* 0x000fe200080100ba */
[----:B------:R-:W-:Y:S01]  /*5ae0*/  @P2 FADD.FTZ R176, R21, -R176 ;  /* 0x800000b015b02221 */ /* 0x000fe20000010000 */
[----:B------:R-:W-:Y:S02]  /*5af0*/  @P2 FFMA.FTZ R240, R200, UR9, R186 ;  /* 0x00000009c8f02c23 */ /* 0x000fe400080100ba */
[----:B------:R-:W-:Y:S01]  /*5b00*/  @P2 FADD.FTZ R181, R228, -R181 ;  /* 0x800000b5e4b52221 */ /* 0x000fe20000010000 */
[----:B------:R-:W-:Y:S01]  /*5b10*/  @P2 FFMA.FTZ R177, R176, UR28, R177 ;  /* 0x0000001cb0b12c23 */ /* 0x000fe200080100b1 */
[----:B------:R-:W-:Y:S01]  /*5b20*/  @P2 FADD.FTZ R176, R226, -R179 ;  /* 0x800000b3e2b02221 */ /* 0x000fe20000010000 */
[--C-:B------:R-:W-:Y:S01]  /*5b30*/  @P2 FADD.FTZ R179, R23, -R180.reuse ;  /* 0x800000b417b32221 */ /* 0x100fe20000010000 */
[----:B------:R-:W-:Y:S01]  /*5b40*/  PRMT R180, R35, 0x7632, R180 ;  /* 0x0000763223b47816 */ /* 0x000fe200000000b4 */
[----:B------:R-:W-:Y:S01]  /*5b50*/  @P2 FFMA.FTZ R182, R181, UR28, R182 ;  /* 0x0000001cb5b62c23 */ /* 0x000fe200080100b6 */
[----:B------:R-:W-:Y:S01]  /*5b60*/  @P2 FFMA.FTZ R183, R176, UR28, R183 ;  /* 0x0000001cb0b72c23 */ /* 0x000fe200080100b7 */
[----:B------:R-:W-:Y:S01]  /*5b70*/  @P2 FFMA.FTZ R178, R179, UR28, R178 ;  /* 0x0000001cb3b22c23 */ /* 0x000fe200080100b2 */
[----:B------:R-:W-:Y:S01]  /*5b80*/  PRMT R179, R34, 0x7632, R179 ;  /* 0x0000763222b37816 */ /* 0x000fe200000000b3 */
[--C-:B------:R-:W-:Y:S01]  /*5b90*/  @P2 FFMA.FTZ R176, R198, UR9, R186.reuse ;  /* 0x00000009c6b02c23 */ /* 0x100fe200080100ba */
[----:B------:R-:W-:Y:S01]  /*5ba0*/  @P2 FFMA.FTZ R181, R233, UR9, R186 ;  /* 0x00000009e9b52c23 */ /* 0x000fe200080100ba */
[----:B------:R-:W-:Y:S01]  /*5bb0*/  SHF.L.U32 R180, R180, 0x10, RZ ;  /* 0x00000010b4b47819 */ /* 0x000fe200000006ff */
[----:B------:R-:W-:Y:S01]  /*5bc0*/  @P2 FADD.FTZ R187, R199, -R240 ;  /* 0x800000f0c7bb2221 */ /* 0x000fe20000010000 */
[----:B------:R-:W-:Y:S01]  /*5bd0*/  SHF.L.U32 R179, R179, 0x10, RZ ;  /* 0x00000010b3b37819 */ /* 0x000fe200000006ff */
[----:B------:R-:W-:-:S02]  /*5be0*/  @P2 FADD.FTZ R176, R197, -R176 ;  /* 0x800000b0c5b02221 */ /* 0x000fc40000010000 */
[----:B------:R-:W-:Y:S01]  /*5bf0*/  @P2 FFMA.FTZ R180, R187, UR28, R180 ;  /* 0x0000001cbbb42c23 */ /* 0x000fe200080100b4 */
[----:B------:R-:W-:Y:S01]  /*5c00*/  @P2 FFMA.FTZ R187, R227, UR9, R186 ;  /* 0x00000009e3bb2c23 */ /* 0x000fe200080100ba */
[----:B------:R-:W-:Y:S01]  /*5c10*/  @P2 FFMA.FTZ R179, R176, UR28, R179 ;  /* 0x0000001cb0b32c23 */ /* 0x000fe200080100b3 */
[----:B------:R-:W-:Y:S01]  /*5c20*/  @P2 FADD.FTZ R176, R188, -R181 ;  /* 0x800000b5bcb02221 */ /* 0x000fe20000010000 */
[----:B------:R-:W-:Y:S01]  /*5c30*/  SHF.L.U32 R181, R35, 0x10, RZ ;  /* 0x0000001023b57819 */ /* 0x000fe200000006ff */
[----:B------:R-:W-:-:S04]  /*5c40*/  @P2 FADD.FTZ R187, R224, -R187 ;  /* 0x800000bbe0bb2221 */ /* 0x000fc80000010000 */
[----:B------:R-:W-:Y:S01]  /*5c50*/  @P2 FFMA.FTZ R181, R176, UR28, R181 ;  /* 0x0000001cb0b52c23 */ /* 0x000fe200080100b5 */
[----:B------:R-:W-:-:S05]  /*5c60*/  SHF.L.U32 R176, R32, 0x10, RZ ;  /* 0x0000001020b07819 */ /* 0x000fca00000006ff */
[----:B------:R-:W-:Y:S01]  /*5c70*/  @P2 FFMA.FTZ R176, R187, UR28, R176 ;  /* 0x0000001cbbb02c23 */ /* 0x000fe200080100b0 */
[----:B------:R-:W-:Y:S06]  /*5c80*/  @!P1 BRA `(.L_x_1350) ;  /* 0x0000000000309947 */ /* 0x000fec0003800000 */
        /* <DEDUP_REMOVED lines=12> */
.L_x_1350:
[----:B------:R-:W-:Y:S01]  /*5d50*/  F2FP.BF16.F32.PACK_AB R176, R177, R176 ;  /* 0x000000b0b1b0723e */ /* 0x000fe200000010ff */
[----:B------:R-:W-:Y:S06]  /*5d60*/  @!P1 BRA `(.L_x_1351) ;  /* 0x0000000000349947 */ /* 0x000fec0003800000 */
[----:B------:R-:W-:Y:S01]  /*5d70*/  LOP3.LUT P2, RZ, R244, 0xff00, RZ, 0xc0, !PT ;  /* 0x0000ff00f4ff7812 */ /* 0x000fe2000784c0ff */
[----:B------:R-:W-:Y:S01]  /*5d80*/  FMUL.FTZ R177, R177, UR25 ;  /* 0x00000019b1b17c20 */ /* 0x000fe20008410000 */
[----:B------:R-:W-:-:S03]  /*5d90*/  MOV R240, RZ ;  /* 0x000000ff00f07202 */ /* 0x000fc60000000f00 */
[----:B------:R-:W-:Y:S01]  /*5da0*/  FMUL.FTZ R242, R177, UR24 ;  /* 0x00000018b1f27c20 */ /* 0x000fe20008410000 */
[----:B------:R-:W-:-:S07]  /*5db0*/  HFMA2 R177, -RZ, RZ, 0, 0 ;  /* 0x00000000ffb17431 */ /* 0x000fce00000001ff */
[----:B------:R-:W-:-:S04]  /*5dc0*/  @P2 PRMT R187, R168, 0x7632, R187 ;  /* 0x00007632a8bb2816 */ /* 0x000fc800000000bb */
[----:B------:R-:W-:-:S05]  /*5dd0*/  @P2 SHF.L.U32 R187, R187, 0x10, RZ ;  /* 0x00000010bbbb2819 */ /* 0x000fca00000006ff */
[----:B------:R-:W-:Y:S01]  /*5de0*/  @P2 FMUL.FTZ R240, R242, R187 ;  /* 0x000000bbf2f02220 */ /* 0x000fe20000410000 */
[----:B------:R-:W-:-:S03]  /*5df0*/  @P2 SHF.L.U32 R187, R5, 0x10, RZ ;  /* 0x0000001005bb2819 */ /* 0x000fc600000006ff */
[----:B------:R-:W-:Y:S02]  /*5e00*/  FADD.FTZ R125, R125, R240 ;  /* 0x000000f07d7d7221 */ /* 0x000fe40000010000 */
[----:B------:R-:W-:-:S05]  /*5e10*/  @P2 FMUL.FTZ R177, R242, R187 ;  /* 0x000000bbf2b12220 */ /* 0x000fca0000410000 */
[----:B------:R-:W-:-:S04]  /*5e20*/  F2FP.BF16.F32.PACK_AB R177, RZ, R177 ;  /* 0x000000b1ffb1723e */ /* 0x000fc800000010ff */
[----:B------:R-:W-:-:S07]  /*5e30*/  PRMT R172, R172, 0x5410, R177 ;  /* 0x00005410acac7816 */ /* 0x000fce00000000b1 */
.L_x_1351:
[----:B------:R-:W-:Y:S05]  /*5e40*/  @!P1 BRA `(.L_x_1352) ;  /* 0x0000000000309947 */ /* 0x000fea0003800000 */
[----:B------:R-:W-:Y:S01]  /*5e50*/  LOP3.LUT P2, RZ, R244, 0xff0000, RZ, 0xc0, !PT ;  /* 0x00ff0000f4ff7812 */ /* 0x000fe2000784c0ff */
[----:B------:R-:W-:Y:S01]  /*5e60*/  FMUL.FTZ R177, R183, UR25 ;  /* 0x00000019b7b17c20 */ /* 0x000fe20008410000 */
[----:B------:R-:W-:-:S03]  /*5e70*/  IMAD.MOV.U32 R187, RZ, RZ, RZ ;  /* 0x000000ffffbb7224 */ /* 0x000fc600078e00ff */
[----:B------:R-:W-:Y:S01]  /*5e80*/  FMUL.FTZ R251, R177, UR24 ;  /* 0x00000018b1fb7c20 */ /* 0x000fe20008410000 */
[----:B------:R-:W-:-:S07]  /*5e90*/  MOV R177, RZ ;  /* 0x000000ff00b17202 */ /* 0x000fce0000000f00 */
[----:B------:R-:W-:-:S05]  /*5ea0*/  @P2 SHF.L.U32 R240, R169, 0x10, RZ ;  /* 0x00000010a9f02819 */ /* 0x000fca00000006ff */
[----:B------:R-:W-:Y:S01]  /*5eb0*/  @P2 FMUL.FTZ R177, R240, R251 ;  /* 0x000000fbf0b12220 */ /* 0x000fe20000410000 */
[----:B------:R-:W-:-:S03]  /*5ec0*/  @P2 SHF.L.U32 R240, R65, 0x10, RZ ;  /* 0x0000001041f02819 */ /* 0x000fc600000006ff */
[----:B------:R-:W-:Y:S02]  /*5ed0*/  FADD.FTZ R126, R126, R177 ;  /* 0x000000b17e7e7221 */ /* 0x000fe40000010000 */
[----:B------:R-:W-:-:S05]  /*5ee0*/  @P2 FMUL.FTZ R187, R251, R240 ;  /* 0x000000f0fbbb2220 */ /* 0x000fca0000410000 */
[----:B------:R-:W-:-:S04]  /*5ef0*/  F2FP.BF16.F32.PACK_AB R187, RZ, R187 ;  /* 0x000000bbffbb723e */ /* 0x000fc800000010ff */
[----:B------:R-:W-:-:S07]  /*5f00*/  PRMT R173, R187, 0x7610, R173 ;  /* 0x00007610bbad7816 */ /* 0x000fce00000000ad */
.L_x_1352:
[----:B------:R-:W-:Y:S01]  /*5f10*/  F2FP.BF16.F32.PACK_AB R177, R178, R183 ;  /* 0x000000b7b2b1723e */ /* 0x000fe200000010ff */
[----:B------:R-:W-:Y:S06]  /*5f20*/  @!P1 BRA `(.L_x_1353) ;  /* 0x0000000000349947 */ /* 0x000fec0003800000 */
[----:B------:R-:W-:Y:S01]  /*5f30*/  LOP3.LUT P2, RZ, R244, 0xff000000, RZ, 0xc0, !PT ;  /* 0xff000000f4ff7812 */ /* 0x000fe2000784c0ff */
[----:B------:R-:W-:Y:S01]  /*5f40*/  FMUL.FTZ R178, R178, UR25 ;  /* 0x00000019b2b27c20 */ /* 0x000fe20008410000 */
[----:B------:R-:W-:-:S03]  /*5f50*/  HFMA2 R187, -RZ, RZ, 0, 0 ;  /* 0x00000000ffbb7431 */ /* 0x000fc600000001ff */
[----:B------:R-:W-:Y:S01]  /*5f60*/  FMUL.FTZ R242, R178, UR24 ;  /* 0x00000018b2f27c20 */ /* 0x000fe20008410000 */
[----:B------:R-:W-:-:S07]  /*5f70*/  MOV R178, RZ ;  /* 0x000000ff00b27202 */ /* 0x000fce0000000f00 */
[----:B------:R-:W-:Y:S02]  /*5f80*/  @P2 SHF.L.U32 R240, R6, 0x10, RZ ;  /* 0x0000001006f02819 */ /* 0x000fe400000006ff */
[----:B------:R-:W-:-:S03]  /*5f90*/  @P2 PRMT R183, R169, 0x7632, R183 ;  /* 0x00007632a9b72816 */ /* 0x000fc600000000b7 */
[----:B------:R-:W-:Y:S01]  /*5fa0*/  @P2 FMUL.FTZ R187, R242, R240 ;  /* 0x000000f0f2bb2220 */ /* 0x000fe20000410000 */
[----:B------:R-:W-:-:S04]  /*5fb0*/  @P2 SHF.L.U32 R183, R183, 0x10, RZ ;  /* 0x00000010b7b72819 */ /* 0x000fc800000006ff */
[----:B------:R-:W-:Y:S01]  /*5fc0*/  F2FP.BF16.F32.PACK_AB R187, RZ, R187 ;  /* 0x000000bbffbb723e */ /* 0x000fe200000010ff */
[----:B------:R-:W-:-:S03]  /*5fd0*/  @P2 FMUL.FTZ R178, R242, R183 ;  /* 0x000000b7f2b22220 */ /* 0x000fc60000410000 */
[----:B------:R-:W-:Y:S01]  /*5fe0*/  PRMT R173, R173, 0x5410, R187 ;  /* 0x00005410adad7816 */ /* 0x000fe200000000bb */
[----:B------:R-:W-:-:S07]  /*5ff0*/  FADD.FTZ R127, R127, R178 ;  /* 0x000000b27f7f7221 */ /* 0x000fce0000010000 */
.L_x_1353:
[----:B------:R-:W-:Y:S05]  /*6000*/  @!P1 BRA `(.L_x_1354) ;  /* 0x0000000000309947 */ /* 0x000fea0003800000 */
[----:B------:R-:W-:Y:S01]  /*6010*/  LOP3.LUT P2, RZ, R245, 0xff, RZ, 0xc0, !PT ;  /* 0x000000fff5ff7812 */ /* 0x000fe2000784c0ff */
[----:B------:R-:W-:Y:S01]  /*6020*/  FMUL.FTZ R178, R182, UR25 ;  /* 0x00000019b6b27c20 */ /* 0x000fe20008410000 */
[----:B------:R-:W-:-:S03]  /*6030*/  HFMA2 R183, -RZ, RZ, 0, 0 ;  /* 0x00000000ffb77431 */ /* 0x000fc600000001ff */
[----:B------:R-:W-:Y:S01]  /*6040*/  FMUL.FTZ R240, R178, UR24 ;  /* 0x00000018b2f07c20 */ /* 0x000fe20008410000 */
[----:B------:R-:W-:-:S07]  /*6050*/  MOV R178, RZ ;  /* 0x000000ff00b27202 */ /* 0x000fce0000000f00 */
[----:B------:R-:W-:Y:S02]  /*6060*/  @P2 SHF.L.U32 R187, R66, 0x10, RZ ;  /* 0x0000001042bb2819 */ /* 0x000fe400000006ff */
[----:B------:R-:W-:-:S03]  /*6070*/  @P2 SHF.L.U32 R251, R170, 0x10, RZ ;  /* 0x00000010aafb2819 */ /* 0x000fc600000006ff */
[----:B------:R-:W-:Y:S02]  /*6080*/  @P2 FMUL.FTZ R178, R240, R187 ;  /* 0x000000bbf0b22220 */ /* 0x000fe40000410000 */
[----:B------:R-:W-:-:S03]  /*6090*/  @P2 FMUL.FTZ R183, R251, R240 ;  /* 0x000000f0fbb72220 */ /* 0x000fc60000410000 */
[----:B------:R-:W-:Y:S01]  /*60a0*/  F2FP.BF16.F32.PACK_AB R178, RZ, R178 ;  /* 0x000000b2ffb2723e */ /* 0x000fe200000010ff */
[----:B------:R-:W-:-:S03]  /*60b0*/  FADD.FTZ R120, R120, R183 ;  /* 0x000000b778787221 */ /* 0x000fc60000010000 */
[----:B------:R-:W-:-:S07]  /*60c0*/  PRMT R174, R178, 0x7610, R174 ;  /* 0x00007610b2ae7816 */ /* 0x000fce00000000ae */
.L_x_1354:
        /* <DEDUP_REMOVED lines=8> */
[----:B------:R-:W-:Y:S02]  /*6150*/  CS2R R182, SRZ ;  /* 0x0000000000b67805 */ /* 0x000fe4000001ff00 */
[C---:B------:R-:W-:Y:S01]  /*6160*/  @P2 FMUL.FTZ R183, R240.reuse, R187 ;  /* 0x000000bbf0b72220 */ /* 0x040fe20000410000 */
[----:B------:R-:W-:-:S04]  /*6170*/  @P2 FMUL.FTZ R182, R240, R179 ;  /* 0x000000b3f0b62220 */ /* 0x000fc80000410000 */
[----:B------:R-:W-:Y:S01]  /*6180*/  F2FP.BF16.F32.PACK_AB R183, RZ, R183 ;  /* 0x000000b7ffb7723e */ /* 0x000fe200000010ff */
[----:B------:R-:W-:-:S03]  /*6190*/  FADD.FTZ R121, R121, R182 ;  /* 0x000000b679797221 */ /* 0x000fc60000010000 */
[----:B------:R-:W-:-:S07]  /*61a0*/  PRMT R174, R174, 0x5410, R183 ;  /* 0x00005410aeae7816 */ /* 0x000fce00000000b7 */
.L_x_1355:
[----:B------:R-:W-:Y:S05]  /*61b0*/  @!P1 BRA `(.L_x_1356) ;  /* 0x0000000000309947 */ /* 0x000fea0003800000 */
[----:B------:R-:W-:Y:S01]  /*61c0*/  LOP3.LUT P2, RZ, R245, 0xff0000, RZ, 0xc0, !PT ;  /* 0x00ff0000f5ff7812 */ /* 0x000fe2000784c0ff */
[----:B------:R-:W-:Y:S01]  /*61d0*/  FMUL.FTZ R179, R181, UR25 ;  /* 0x00000019b5b37c20 */ /* 0x000fe20008410000 */
[----:B------:R-:W-:-:S03]  /*61e0*/  MOV R182, RZ ;  /* 0x000000ff00b67202 */ /* 0x000fc60000000f00 */
[----:B------:R-:W-:Y:S01]  /*61f0*/  FMUL.FTZ R240, R179, UR24 ;  /* 0x00000018b3f07c20 */ /* 0x000fe20008410000 */
[----:B------:R-:W-:-:S07]  /*6200*/  HFMA2 R179, -RZ, RZ, 0, 0 ;  /* 0x00000000ffb37431 */ /* 0x000fce00000001ff */
[----:B------:R-:W-:Y:S02]  /*6210*/  @P2 SHF.L.U32 R183, R67, 0x10, RZ ;  /* 0x0000001043b72819 */ /* 0x000fe400000006ff */
[----:B------:R-:W-:-:S03]  /*6220*/  @P2 SHF.L.U32 R187, R171, 0x10, RZ ;  /* 0x00000010abbb2819 */ /* 0x000fc600000006ff */
[----:B------:R-:W-:Y:S02]  /*6230*/  @P2 FMUL.FTZ R182, R240, R183 ;  /* 0x000000b7f0b62220 */ /* 0x000fe40000410000 */
[----:B------:R-:W-:-:S03]  /*6240*/  @P2 FMUL.FTZ R179, R187, R240 ;  /* 0x000000f0bbb32220 */ /* 0x000fc60000410000 */
[----:B------:R-:W-:Y:S01]  /*6250*/  F2FP.BF16.F32.PACK_AB R182, RZ, R182 ;  /* 0x000000b6ffb6723e */ /* 0x000fe200000010ff */
[----:B------:R-:W-:-:S03]  /*6260*/  FADD.FTZ R122, R122, R179 ;  /* 0x000000b37a7a7221 */ /* 0x000fc60000010000 */
[----:B------:R-:W-:-:S07]  /*6270*/  PRMT R175, R182, 0x7610, R175 ;  /* 0x00007610b6af7816 */ /* 0x000fce00000000af */
.L_x_1356:
[----:B------:R-:W-:Y:S01]  /*6280*/  F2FP.BF16.F32.PACK_AB R179, R180, R181 ;  /* 0x000000b5b4b3723e */ /* 0x000fe200000010ff */
[----:B------:R-:W-:Y:S06]  /*6290*/  @!P1 BRA `(.L_x_1357) ;  /* 0x00000024005c9947 */ /* 0x000fec0003800000 */
[----:B------:R-:W-:Y:S01]  /*62a0*/  ISETP.GE.U32.AND P2, PT, R244, RZ, PT ;  /* 0x000000fff400720c */ /* 0x000fe20003f46070 */
[----:B------:R-:W-:Y:S01]  /*62b0*/  FMUL.FTZ R180, R180, UR25 ;  /* 0x00000019b4b47c20 */ /* 0x000fe20008410000 */
[----:B------:R-:W-:Y:S02]  /*62c0*/  HFMA2 R182, -RZ, RZ, 0, 0 ;  /* 0x00000000ffb67431 */ /* 0x000fe400000001ff */
[----:B------:R-:W-:Y:S01]  /*62d0*/  ISETP.GE.U32.AND.EX P2, PT, R245, 0x1000000, PT, P2 ;  /* 0x01000000f500780c */ /* 0x000fe20003f46120 */
[----:B------:R-:W-:-:S12]  /*62e0*/  FMUL.FTZ R183, R180, UR24 ;  /* 0x00000018b4b77c20 */ /* 0x000fd80008410000 */
[----:B------:R-:W-:-:S05]  /*62f0*/  @P2 SHF.L.U32 R180, R8, 0x10, RZ ;  /* 0x0000001008b42819 */ /* 0x000fca00000006ff */
[----:B------:R-:W-:Y:S01]  /*6300*/  @P2 FMUL.FTZ R182, R183, R180 ;  /* 0x000000b4b7b62220 */ /* 0x000fe20000410000 */
[----:B------:R-:W-:-:S04]  /*6310*/  @P2 PRMT R180, R171, 0x7632, R180 ;  /* 0x00007632abb42816 */ /* 0x000fc800000000b4 */
[----:B------:R-:W-:Y:S02]  /*6320*/  @P2 SHF.L.U32 R181, R180, 0x10, RZ ;  /* 0x00000010b4b52819 */ /* 0x000fe400000006ff */
[----:B------:R-:W-:Y:S02]  /*6330*/  MOV R180, RZ ;  /* 0x000000ff00b47202 */ /* 0x000fe40000000f00 */
[----:B------:R-:W-:Y:S01]  /*6340*/  F2FP.BF16.F32.PACK_AB R182, RZ, R182 ;  /* 0x000000b6ffb6723e */ /* 0x000fe200000010ff */
[----:B------:R-:W-:-:S03]  /*6350*/  @P2 FMUL.FTZ R180, R183, R181 ;  /* 0x000000b5b7b42220 */ /* 0x000fc60000410000 */
[----:B------:R-:W-:Y:S01]  /*6360*/  PRMT R175, R175, 0x5410, R182 ;  /* 0x00005410afaf7816 */ /* 0x000fe200000000b6 */
[----:B------:R-:W-:Y:S01]  /*6370*/  FADD.FTZ R123, R123, R180 ;  /* 0x000000b47b7b7221 */ /* 0x000fe20000010000 */
[----:B------:R-:W-:Y:S06]  /*6380*/  BRA `(.L_x_1357) ;  /* 0x0000002400207947 */ /* 0x000fec0003800000 */
.L_x_1349:
[----:B------:R-:W-:Y:S01]  /*6390*/  ISETP.LT.AND P3, PT, RZ, UR29, PT ;  /* 0x0000001dff007c0c */ /* 0x000fe2000bf61270 */
[----:B------:R-:W-:-:S12]  /*63a0*/  @!P1 BRA `(.L_x_1358) ;  /* 0x00000000003c9947 */ /* 0x000fd80003800000 */
[----:B0-----:R-:W-:Y:S01]  /*63b0*/  @P3 FFMA.FTZ R181, R227, UR9, R186 ;  /* 0x00000009e3b53c23 */ /* 0x001fe200080100ba */
        /* <DEDUP_REMOVED lines=14> */
.L_x_1358:
[----:B------:R-:W-:Y:S05]  /*64a0*/  @!P1 BRA `(.L_x_1359) ;  /* 0x0000000000489947 */ /* 0x000fea0003800000 */
[----:B0----5:R-:W-:Y:S01]  /*64b0*/  PRMT R180, R32, 0x7632, R180 ;  /* 0x0000763220b47816 */ /* 0x021fe200000000b4 */
        /* <DEDUP_REMOVED lines=17> */
.L_x_1359:
[----:B------:R-:W-:Y:S05]  /*65d0*/  @!P1 BRA `(.L_x_1360) ;  /* 0x00000000003c9947 */ /* 0x000fea0003800000 */
        /* <DEDUP_REMOVED lines=15> */
.L_x_1360:
        /* <DEDUP_REMOVED lines=19> */
.L_x_1361:
        /* <DEDUP_REMOVED lines=16> */
.L_x_1362:
[----:B------:R-:W-:Y:S05]  /*6900*/  @!P1 BRA `(.L_x_1363) ;  /* 0x0000000000489947 */ /* 0x000fea0003800000 */
[----:B-----5:R-:W-:Y:S01]  /*6910*/  LOP3.LUT P2, RZ, R245, 0xff00, RZ, 0xc0, !PT ;  /* 0x0000ff00f5ff7812 */ /* 0x020fe2000784c0ff */
[----:B0-----:R-:W-:Y:S01]  /*6920*/  @P3 FFMA.FTZ R182, R198, UR9, R186 ;  /* 0x00000009c6b63c23 */ /* 0x001fe200080100ba */
        /* <DEDUP_REMOVED lines=11> */
[----:B------:R-:W-:-:S03]  /*69e0*/  HFMA2 R181, -RZ, RZ, 0, 0 ;  /* 0x00000000ffb57431 */ /* 0x000fc600000001ff */
[----:B------:R-:W-:Y:S01]  /*69f0*/  FADD.FTZ R121, R121, R180 ;  /* 0x000000b479797221 */ /* 0x000fe20000010000 */
[----:B------:R-:W-:-:S05]  /*6a00*/  @P2 FMUL.FTZ R181, R183, R182 ;  /* 0x000000b6b7b52220 */ /* 0x000fca0000410000 */
[----:B------:R-:W-:-:S04]  /*6a10*/  F2FP.BF16.F32.PACK_AB R181, RZ, R181 ;  /* 0x000000b5ffb5723e */ /* 0x000fc800000010ff */
[----:B------:R-:W-:-:S07]  /*6a20*/  PRMT R174, R174, 0x5410, R181 ;  /* 0x00005410aeae7816 */ /* 0x000fce00000000b5 */
.L_x_1363:
        /* <DEDUP_REMOVED lines=16> */
.L_x_1364:
[----:B------:R-:W-:Y:S05]  /*6b30*/  @!P1 BRA `(.L_x_1357) ;  /* 0x0000001c00349947 */ /* 0x000fea0003800000 */
[----:B-----5:R-:W-:Y:S01]  /*6b40*/  ISETP.GE.U32.AND P2, PT, R244, RZ, PT ;  /* 0x000000fff400720c */ /* 0x020fe20003f46070 */
[----:B0-----:R-:W-:Y:S01]  /*6b50*/  @P3 FFMA.FTZ R182, R200, UR9, R186 ;  /* 0x00000009c8b63c23 */ /* 0x001fe200080100ba */
        /* <DEDUP_REMOVED lines=18> */
.L_x_1348:
[----:B------:R-:W-:Y:S05]  /*6c80*/  @!P0 BRA `(.L_x_1365) ;  /* 0x0000000800cc8947 */ /* 0x000fea0003800000 */
[--C-:B0-----:R-:W-:Y:S01]  /*6c90*/  FFMA.FTZ R176, R22, UR9, R186.reuse ;  /* 0x0000000916b07c23 */ /* 0x101fe200080100ba */
[--C-:B------:R-:W-:Y:S01]  /*6ca0*/  FFMA.FTZ R179, R229, UR9, R186.reuse ;  /* 0x00000009e5b37c23 */ /* 0x100fe200080100ba */
[--C-:B------:R-:W-:Y:S01]  /*6cb0*/  FFMA.FTZ R178, R196, UR9, R186.reuse ;  /* 0x00000009c4b27c23 */ /* 0x100fe200080100ba */
[----:B------:R-:W-:Y:S01]  /*6cc0*/  FFMA.FTZ R177, R227, UR9, R186 ;  /* 0x00000009e3b17c23 */ /* 0x000fe200080100ba */
        /* <DEDUP_REMOVED lines=8> */
[----:B------:R-:W-:-:S04]  /*6d50*/  ISETP.LT.AND P2, PT, RZ, UR29, PT ;  /* 0x0000001dff007c0c */ /* 0x000fc8000bf41270 */
[----:B------:R-:W-:Y:S02]  /*6d60*/  FSEL R240, R240, RZ, P2 ;  /* 0x000000fff0f07208 */ /* 0x000fe40001000000 */
[----:B------:R-:W-:Y:S02]  /*6d70*/  FSEL R182, R182, RZ, P2 ;  /* 0x000000ffb6b67208 */ /* 0x000fe40001000000 */
        /* <DEDUP_REMOVED lines=19> */
.L_x_1366:
        /* <DEDUP_REMOVED lines=18> */
.L_x_1367:
[----:B------:R-:W-:Y:S05]  /*6fd0*/  @!P1 BRA `(.L_x_1368) ;  /* 0x0000000000409947 */ /* 0x000fea0003800000 */
        /* <DEDUP_REMOVED lines=16> */
.L_x_1368:
        /* <DEDUP_REMOVED lines=18> */
.L_x_1369:
        /* <DEDUP_REMOVED lines=26> */
.L_x_1370:
[----:B------:R-:W-:Y:S01]  /*73a0*/  F2FP.BF16.F32.PACK_AB R178, R176, R182 ;  /* 0x000000b6b0b2723e */ /* 0x000fe200000010ff */
[----:B------:R-:W-:Y:S06]  /*73b0*/  @!P1 BRA `(.L_x_1371) ;  /* 0x0000000000449947 */ /* 0x000fec0003800000 */
[----:B-----5:R-:W-:-:S13]  /*73c0*/  LOP3.LUT P3, RZ, R245, 0xff00, RZ, 0xc0, !PT ;  /* 0x0000ff00f5ff7812 */ /* 0x020fda000786c0ff */
[----:B------:R-:W0:Y:S08]  /*73d0*/  @P3 LDC.64 R180, c[0x0][0x408] ;  /* 0x00010200ffb43b82 */ /* 0x000e300000000a00 */
[----:B------:R-:W1:Y:S01]  /*73e0*/  @P3 LDC.64 R182, c[0x0][0x408] ;  /* 0x00010200ffb63b82 */ /* 0x000e620000000a00 */
[----:B0-----:R-:W-:-:S04]  /*73f0*/  @P3 FMUL.FTZ R181, R181, R176 ;  /* 0x000000b0b5b53220 */ /* 0x001fc80000410000 */
[----:B------:R-:W-:Y:S01]  /*7400*/  @P3 FMUL.FTZ R180, R181, R180 ;  /* 0x000000b4b5b43220 */ /* 0x000fe20000410000 */
[----:B-1----:R-:W-:Y:S01]  /*7410*/  @P3 FMUL.FTZ R183, R183, R176 ;  /* 0x000000b0b7b73220 */ /* 0x002fe20000410000 */
[----:B------:R-:W-:-:S03]  /*7420*/  @P3 PRMT R176, R170, 0x7632, R176 ;  /* 0x00007632aab03816 */ /* 0x000fc600000000b0 */
[----:B------:R-:W-:Y:S01]  /*7430*/  @P3 FMUL.FTZ R183, R183, R182 ;  /* 0x000000b6b7b73220 */ /* 0x000fe20000410000 */
[----:B------:R-:W-:Y:S02]  /*7440*/  @P3 SHF.L.U32 R179, R176, 0x10, RZ ;  /* 0x00000010b0b33819 */ /* 0x000fe400000006ff */
[----:B------:R-:W-:-:S03]  /*7450*/  MOV R176, RZ ;  /* 0x000000ff00b07202 */ /* 0x000fc60000000f00 */
[----:B------:R-:W-:Y:S01]  /*7460*/  @P3 FMUL.FTZ R176, R179, R180 ;  /* 0x000000b4b3b03220 */ /* 0x000fe20000410000 */
[----:B------:R-:W-:Y:S01]  /*7470*/  HFMA2 R179, -RZ, RZ, 0, 0 ;  /* 0x00000000ffb37431 */ /* 0x000fe200000001ff */
[----:B------:R-:W-:Y:S02]  /*7480*/  @P3 SHF.L.U32 R180, R7, 0x10, RZ ;  /* 0x0000001007b43819 */ /* 0x000fe400000006ff */
[----:B------:R-:W-:-:S03]  /*7490*/  FADD.FTZ R121, R121, R176 ;  /* 0x000000b079797221 */ /* 0x000fc60000010000 */
[----:B------:R-:W-:-:S05]  /*74a0*/  @P3 FMUL.FTZ R179, R180, R183 ;  /* 0x000000b7b4b33220 */ /* 0x000fca0000410000 */
[----:B------:R-:W-:-:S04]  /*74b0*/  F2FP.BF16.F32.PACK_AB R179, RZ, R179 ;  /* 0x000000b3ffb3723e */ /* 0x000fc800000010ff */
[----:B------:R-:W-:-:S07]  /*74c0*/  PRMT R174, R174, 0x5410, R179 ;  /* 0x00005410aeae7816 */ /* 0x000fce00000000b3 */
.L_x_1371:
        /* <DEDUP_REMOVED lines=12> */
[----:B------:R-:W0:Y:S08]  /*7590*/  @P2 LDC.64 R180, c[0x0][0x408] ;  /* 0x00010200ffb42b82 */ /* 0x000e300000000a00 */
[----:B------:R-:W1:Y:S01]  /*75a0*/  @P2 LDC.64 R182, c[0x0][0x408] ;  /* 0x00010200ffb62b82 */ /* 0x000e620000000a00 */
[----:B0-----:R-:W-:-:S04]  /*75b0*/  @P2 FMUL.FTZ R181, R181, R242 ;  /* 0x000000f2b5b52220 */ /* 0x001fc80000410000 */
[----:B------:R-:W-:Y:S01]  /*75c0*/  @P2 FMUL.FTZ R180, R181, R180 ;  /* 0x000000b4b5b42220 */ /* 0x000fe20000410000 */
[----:B------:R-:W-:Y:S01]  /*75d0*/  @P2 SHF.L.U32 R181, R171, 0x10, RZ ;  /* 0x00000010abb52819 */ /* 0x000fe200000006ff */
[----:B-1----:R-:W-:-:S04]  /*75e0*/  @P2 FMUL.FTZ R183, R183, R242 ;  /* 0x000000f2b7b72220 */ /* 0x002fc80000410000 */
[----:B------:R-:W-:Y:S01]  /*75f0*/  @P2 FMUL.FTZ R179, R181, R180 ;  /* 0x000000b4b5b32220 */ /* 0x000fe20000410000 */
[----:B------:R-:W-:Y:S01]  /*7600*/  HFMA2 R180, -RZ, RZ, 0, 0 ;  /* 0x00000000ffb47431 */ /* 0x000fe200000001ff */
[----:B------:R-:W-:Y:S01]  /*7610*/  @P2 SHF.L.U32 R181, R67, 0x10, RZ ;  /* 0x0000001043b52819 */ /* 0x000fe200000006ff */
[----:B------:R-:W-:Y:S01]  /*7620*/  @P2 FMUL.FTZ R182, R183, R182 ;  /* 0x000000b6b7b62220 */ /* 0x000fe20000410000 */
[----:B------:R-:W-:-:S03]  /*7630*/  FADD.FTZ R122, R122, R179 ;  /* 0x000000b37a7a7221 */ /* 0x000fc60000010000 */
[----:B------:R-:W-:-:S05]  /*7640*/  @P2 FMUL.FTZ R180, R181, R182 ;  /* 0x000000b6b5b42220 */ /* 0x000fca0000410000 */
[----:B------:R-:W-:-:S04]  /*7650*/  F2FP.BF16.F32.PACK_AB R180, RZ, R180 ;  /* 0x000000b4ffb4723e */ /* 0x000fc800000010ff */
[----:B------:R-:W-:-:S07]  /*7660*/  PRMT R175, R180, 0x7610, R175 ;  /* 0x00007610b4af7816 */ /* 0x000fce00000000af */
.L_x_1372:
        /* <DEDUP_REMOVED lines=14> */
[----:B------:R-:W-:Y:S01]  /*7750*/  F2FP.BF16.F32.PACK_AB R187, RZ, R187 ;  /* 0x000000bbffbb723e */ /* 0x000fe200000010ff */
[----:B------:R-:W-:Y:S02]  /*7760*/  @P2 IMAD.U32 R181, R180, 0x10000, RZ ;  /* 0x00010000b4b52824 */ /* 0x000fe400078e00ff */
[----:B------:R-:W-:Y:S01]  /*7770*/  HFMA2 R180, -RZ, RZ, 0, 0 ;  /* 0x00000000ffb47431 */ /* 0x000fe200000001ff */
[----:B------:R-:W-:Y:S01]  /*7780*/  PRMT R175, R175, 0x5410, R187 ;  /* 0x00005410afaf7816 */ /* 0x000fe200000000bb */
[----:B------:R-:W-:-:S04]  /*7790*/  @P2 FMUL.FTZ R180, R181, R182 ;  /* 0x000000b6b5b42220 */ /* 0x000fc80000410000 */
[----:B------:R-:W-:Y:S01]  /*77a0*/  FADD.FTZ R123, R123, R180 ;  /* 0x000000b47b7b7221 */ /* 0x000fe20000010000 */
[----:B------:R-:W-:Y:S06]  /*77b0*/  BRA `(.L_x_1357) ;  /* 0x0000001000147947 */ /* 0x000fec0003800000 */
.L_x_1365:
[----:B------:R-:W-:Y:S05]  /*77c0*/  @!P1 BRA `(.L_x_1373) ;  /* 0x00000000007c9947 */ /* 0x000fea0003800000 */
        /* <DEDUP_REMOVED lines=13> */
.L_x_1375:
[----:B------:R-:W-:Y:S05]  /*78a0*/  BSYNC.RECONVERGENT B0 ;  /* 0x0000000000007941 */ /* 0x000fea0003800200 */
.L_x_1374:
        /* <DEDUP_REMOVED lines=13> */
.L_x_1377:
[----:B------:R-:W-:Y:S05]  /*7980*/  BSYNC.RECONVERGENT B0 ;  /* 0x0000000000007941 */ /* 0x000fea0003800200 */
.L_x_1376:
[----:B------:R-:W-:Y:S02]  /*7990*/  F2FP.BF16.F32.PACK_AB R180, RZ, R124 ;  /* 0x0000007cffb4723e */ /* 0x000fe400000010ff */
[----:B------:R-:W-:Y:S02]  /*79a0*/  MOV R124, R181 ;  /* 0x000000b5007c7202 */ /* 0x000fe40000000f00 */
[----:B------:R-:W-:-:S07]  /*79b0*/  PRMT R172, R180, 0x7610, R172 ;  /* 0x00007610b4ac7816 */ /* 0x000fce00000000ac */
.L_x_1373:
[----:B------:R-:W-:Y:S05]  /*79c0*/  @!P1 BRA `(.L_x_1378) ;  /* 0x0000000000809947 */ /* 0x000fea0003800000 */
[----:B-----5:R-:W-:Y:S01]  /*79d0*/  LOP3.LUT P2, RZ, R244, 0xff00, RZ, 0xc0, !PT ;  /* 0x0000ff00f4ff7812 */ /* 0x020fe2000784c0ff */
[----:B------:R-:W-:Y:S01]  /*79e0*/  BSSY.RECONVERGENT B0, `(.L_x_1379) ;  /* 0x000000d000007945 */ /* 0x000fe20003800200 */
[----:B0-----:R-:W-:-:S11]  /*79f0*/  HFMA2 R180, -RZ, RZ, 0, 0 ;  /* 0x00000000ffb47431 */ /* 0x001fd600000001ff */
        /* <DEDUP_REMOVED lines=11> */
.L_x_1380:
[----:B------:R-:W-:Y:S05]  /*7ab0*/  BSYNC.RECONVERGENT B0 ;  /* 0x0000000000007941 */ /* 0x000fea0003800200 */
.L_x_1379:
        /* <DEDUP_REMOVED lines=13> */
.L_x_1382:
[----:B------:R-:W-:Y:S05]  /*7b90*/  BSYNC.RECONVERGENT B0 ;  /* 0x0000000000007941 */ /* 0x000fea0003800200 */
.L_x_1381:
[----:B------:R-:W-:Y:S02]  /*7ba0*/  F2FP.BF16.F32.PACK_AB R180, RZ, R125 ;  /* 0x0000007dffb4723e */ /* 0x000fe400000010ff */
[----:B------:R-:W-:Y:S02]  /*7bb0*/  MOV R125, R181 ;  /* 0x000000b5007d7202 */ /* 0x000fe40000000f00 */
[----:B------:R-:W-:-:S07]  /*7bc0*/  PRMT R172, R172, 0x5410, R180 ;  /* 0x00005410acac7816 */ /* 0x000fce00000000b4 */
.L_x_1378:
        /* <DEDUP_REMOVED lines=14> */
.L_x_1385:
[----:B------:R-:W-:Y:S05]  /*7cb0*/  BSYNC.RECONVERGENT B0 ;  /* 0x0000000000007941 */ /* 0x000fea0003800200 */
.L_x_1384:
        /* <DEDUP_REMOVED lines=13> */
.L_x_1387:
[----:B------:R-:W-:Y:S05]  /*7d90*/  BSYNC.RECONVERGENT B0 ;  /* 0x0000000000007941 */ /* 0x000fea0003800200 */
.L_x_1386:
[----:B------:R-:W-:Y:S02]  /*7da0*/  F2FP.BF16.F32.PACK_AB R180, RZ, R126 ;  /* 0x0000007effb4723e */ /* 0x000fe400000010ff */
[----:B------:R-:W-:Y:S02]  /*7db0*/  MOV R126, R181 ;  /* 0x000000b5007e7202 */ /* 0x000fe40000000f00 */
[----:B------:R-:W-:-:S07]  /*7dc0*/  PRMT R173, R180, 0x7610, R173 ;  /* 0x00007610b4ad7816 */ /* 0x000fce00000000ad */
.L_x_1383:
        /* <DEDUP_REMOVED lines=15> */
.L_x_1390:
[----:B------:R-:W-:Y:S05]  /*7ec0*/  BSYNC.RECONVERGENT B0 ;  /* 0x0000000000007941 */ /* 0x000fea0003800200 */
.L_x_1389:
        /* <DEDUP_REMOVED lines=13> */
.L_x_1392:
[----:B------:R-:W-:Y:S05]  /*7fa0*/  BSYNC.RECONVERGENT B0 ;  /* 0x0000000000007941 */ /* 0x000fea0003800200 */
.L_x_1391:
[----:B------:R-:W-:Y:S02]  /*7fb0*/  F2FP.BF16.F32.PACK_AB R180, RZ, R127 ;  /* 0x0000007fffb4723e */ /* 0x000fe400000010ff */
[----:B------:R-:W-:Y:S02]  /*7fc0*/  MOV R127, R181 ;  /* 0x000000b5007f7202 */ /* 0x000fe40000000f00 */
[----:B------:R-:W-:-:S07]  /*7fd0*/  PRMT R173, R173, 0x5410, R180 ;  /* 0x00005410adad7816 */ /* 0x000fce00000000b4 */
.L_x_1388:
        /* <DEDUP_REMOVED lines=14> */
.L_x_1395:
[----:B------:R-:W-:Y:S05]  /*80c0*/  BSYNC.RECONVERGENT B0 ;  /* 0x0000000000007941 */ /* 0x000fea0003800200 */
.L_x_1394:
        /* <DEDUP_REMOVED lines=13> */
.L_x_1397:
[----:B------:R-:W-:Y:S05]  /*81a0*/  BSYNC.RECONVERGENT B0 ;  /* 0x0000000000007941 */ /* 0x000fea0003800200 */
.L_x_1396:
[----:B------:R-:W-:Y:S02]  /*81b0*/  F2FP.BF16.F32.PACK_AB R180, RZ, R120 ;  /* 0x00000078ffb4723e */ /* 0x000fe400000010ff */
[----:B------:R-:W-:Y:S02]  /*81c0*/  MOV R120, R181 ;  /* 0x000000b500787202 */ /* 0x000fe40000000f00 */
[----:B------:R-:W-:-:S07]  /*81d0*/  PRMT R174, R180, 0x7610, R174 ;  /* 0x00007610b4ae7816 */ /* 0x000fce00000000ae */
.L_x_1393:
        /* <DEDUP_REMOVED lines=15> */
.L_x_1400:
[----:B------:R-:W-:Y:S05]  /*82d0*/  BSYNC.RECONVERGENT B0 ;  /* 0x0000000000007941 */ /* 0x000fea0003800200 */
.L_x_1399:
        /* <DEDUP_REMOVED lines=13> */
.L_x_1402:
[----:B------:R-:W-:Y:S05]  /*83b0*/  BSYNC.RECONVERGENT B0 ;  /* 0x0000000000007941 */ /* 0x000fea0003800200 */
.L_x_1401:
[----:B------:R-:W-:Y:S02]  /*83c0*/  F2FP.BF16.F32.PACK_AB R180, RZ, R121 ;  /* 0x00000079ffb4723e */ /* 0x000fe400000010ff */
[----:B------:R-:W-:Y:S02]  /*83d0*/  MOV R121, R181 ;  /* 0x000000b500797202 */ /* 0x000fe40000000f00 */
[----:B------:R-:W-:-:S07]  /*83e0*/  PRMT R174, R174, 0x5410, R180 ;  /* 0x00005410aeae7816 */ /* 0x000fce00000000b4 */
.L_x_1398:
        /* <DEDUP_REMOVED lines=14> */
.L_x_1405:
[----:B------:R-:W-:Y:S05]  /*84d0*/  BSYNC.RECONVERGENT B0 ;  /* 0x0000000000007941 */ /* 0x000fea0003800200 */
.L_x_1404:
        /* <DEDUP_REMOVED lines=13> */
.L_x_1407:
[----:B------:R-:W-:Y:S05]  /*85b0*/  BSYNC.RECONVERGENT B0 ;  /* 0x0000000000007941 */ /* 0x000fea0003800200 */
.L_x_1406:
[----:B------:R-:W-:Y:S02]  /*85c0*/  F2FP.BF16.F32.PACK_AB R180, RZ, R122 ;  /* 0x0000007affb4723e */ /* 0x000fe400000010ff */
[----:B------:R-:W-:Y:S02]  /*85d0*/  MOV R122, R181 ;  /* 0x000000b5007a7202 */ /* 0x000fe40000000f00 */
[----:B------:R-:W-:-:S07]  /*85e0*/  PRMT R175, R180, 0x7610, R175 ;  /* 0x00007610b4af7816 */ /* 0x000fce00000000af */
.L_x_1403:
[----:B------:R-:W-:Y:S05]  /*85f0*/  @!P1 BRA `(.L_x_1357) ;  /* 0x0000000000849947 */ /* 0x000fea0003800000 */
[----:B-----5:R-:W-:Y:S01]  /*8600*/  ISETP.GE.U32.AND P2, PT, R244, RZ, PT ;  /* 0x000000fff400720c */ /* 0x020fe20003f46070 */
[----:B------:R-:W-:Y:S01]  /*8610*/  BSSY.RECONVERGENT B0, `(.L_x_1408) ;  /* 0x000000e000007945 */ /* 0x000fe20003800200 */
[----:B0-----:R-:W-:Y:S02]  /*8620*/  HFMA2 R180, -RZ, RZ, 0, 0 ;  /* 0x00000000ffb47431 */ /* 0x001fe400000001ff */
        /* <DEDUP_REMOVED lines=12> */
.L_x_1409:
[----:B------:R-:W-:Y:S05]  /*86f0*/  BSYNC.RECONVERGENT B0 ;  /* 0x0000000000007941 */ /* 0x000fea0003800200 */
.L_x_1408:
        /* <DEDUP_REMOVED lines=13> */
.L_x_1411:
[----:B------:R-:W-:Y:S05]  /*87d0*/  BSYNC.RECONVERGENT B0 ;  /* 0x0000000000007941 */ /* 0x000fea0003800200 */
.L_x_1410:
[----:B------:R-:W-:Y:S01]  /*87e0*/  F2FP.BF16.F32.PACK_AB R180, RZ, R123 ;  /* 0x0000007bffb4723e */ /* 0x000fe200000010ff */
[----:B------:R-:W-:-:S03]  /*87f0*/  IMAD.MOV.U32 R123, RZ, RZ, R181 ;  /* 0x000000ffff7b7224 */ /* 0x000fc600078e00b5 */
[----:B------:R-:W-:-:S07]  /*8800*/  PRMT R175, R175, 0x5410, R180 ;  /* 0x00005410afaf7816 */ /* 0x000fce00000000b4 */
.L_x_1357:
[----:B0-----:R-:W0:Y:S01]  /*8810*/  @P0 LDC.64 R182, c[0x0][0x478] ;  /* 0x00011e00ffb60b82 */ /* 0x001e220000000a00 */
[----:B------:R-:W-:Y:S02]  /*8820*/  @P0 IADD3 R187, PT, PT, R184, 0x100, RZ ;  /* 0x00000100b8bb0810 */ /* 0x000fe40007ffe0ff */
[----:B-----5:R-:W-:-:S05]  /*8830*/  @P1 IADD3 R245, PT, PT, R185, 0x100, RZ ;  /* 0x00000100b9f51810 */ /* 0x020fca0007ffe0ff */
[----:B------:R-:W1:Y:S01]  /*8840*/  @P1 LDC.64 R180, c[0x0][0x468] ;  /* 0x00011a00ffb41b82 */ /* 0x000e620000000a00 */
[----:B0-----:R-:W-:-:S05]  /*8850*/  @P0 IMAD.WIDE.U32 R182, R187, 0x10, R182 ;  /* 0x00000010bbb60825 */ /* 0x001fca00078e00b6 */
[----:B------:R0:W-:Y:S01]  /*8860*/  @P0 STG.E.128 desc[UR20][R182.64], R176 ;  /* 0x000000b0b6000986 */ /* 0x0001e2000c101d14 */
[----:B-1----:R-:W-:-:S05]  /*8870*/  @P1 IMAD.WIDE.U32 R180, R245, 0x10, R180 ;  /* 0x00000010f5b41825 */ /* 0x002fca00078e00b4 */
[----:B------:R0:W-:Y:S01]  /*8880*/  @P1 STG.E.128 desc[UR20][R180.64], R172 ;  /* 0x000000acb4001986 */ /* 0x0001e2000c101d14 */
[----:B------:R-:W-:Y:S05]  /*8890*/  @!P1 BRA `(.L_x_1412) ;  /* 0x0000000000109947 */ /* 0x000fea0003800000 */
[----:B------:R-:W1:Y:S01]  /*88a0*/  LDC.64 R168, c[0x0][0x390] ;  /* 0x0000e400ffa87b82 */ /* 0x000e620000000a00 */
[----:B------:R-:W-:-:S05]  /*88b0*/  IADD3 R171, PT, PT, R185, 0x200, RZ ;  /* 0x00000200b9ab7810 */ /* 0x000fca0007ffe0ff */
[----:B-1----:R-:W-:-:S06]  /*88c0*/  IMAD.WIDE.U32 R168, R171, 0x10, R168 ;  /* 0x00000010aba87825 */ /* 0x002fcc00078e00a8 */
[----:B------:R-:W5:Y:S02]  /*88d0*/  LDG.E.128 R168, desc[UR20][R168.64] ;  /* 0x00000014a8a87981 */ /* 0x000f64000c1e1d00 */
.L_x_1412:
[----:B------:R-:W-:Y:S05]  /*88e0*/  BRA.U !UP0, `(.L_x_1413) ;  /* 0x0000001108987547 */ /* 0x000fea000b800000 */
[----:B------:R-:W-:Y:S05]  /*88f0*/  @!P0 BRA `(.L_x_1414) ;  /* 0x0000000800588947 */ /* 0x000fea0003800000 */
[----:B------:R-:W-:Y:S02]  /*8900*/  ISETP.LT.AND P2, PT, RZ, UR29, PT ;  /* 0x0000001dff007c0c */ /* 0x000fe4000bf41270 */
[----:B0-----:R-:W-:Y:S02]  /*8910*/  PRMT R177, R28, 0x7632, R177 ;  /* 0x000076321cb17816 */ /* 0x001fe400000000b1 */
        /* <DEDUP_REMOVED lines=10> */
[--C-:B------:R-:W-:Y:S01]  /*89c0*/  @P2 FADD.FTZ R179, R203, -R180.reuse ;  /* 0x800000b4cbb32221 */ /* 0x100fe20000010000 */
[----:B------:R-:W-:Y:S01]  /*89d0*/  @P2 FADD.FTZ R181, R232, -R181 ;  /* 0x800000b5e8b52221 */ /* 0x000fe20000010000 */
[----:B------:R-:W-:Y:S01]  /*89e0*/  PRMT R180, R31, 0x7632, R180 ;  /* 0x000076321fb47816 */ /* 0x000fe200000000b4 */
[----:B------:R-:W-:Y:S01]  /*89f0*/  @P2 FFMA.FTZ R177, R176, UR28, R177 ;  /* 0x0000001cb0b12c23 */ /* 0x000fe200080100b1 */
[----:B------:R-:W-:Y:S01]  /*8a00*/  @P2 FFMA.FTZ R176, R235, UR9, R186 ;  /* 0x00000009ebb02c23 */ /* 0x000fe200080100ba */
[----:B------:R-:W-:Y:S01]  /*8a10*/  @P2 FFMA.FTZ R178, R179, UR28, R178 ;  /* 0x0000001cb3b22c23 */ /* 0x000fe200080100b2 */
[----:B------:R-:W-:Y:S01]  /*8a20*/  PRMT R179, R30, 0x7632, R179 ;  /* 0x000076321eb37816 */ /* 0x000fe200000000b3 */
[----:B------:R-:W-:Y:S01]  /*8a30*/  @P2 FFMA.FTZ R182, R181, UR28, R182 ;  /* 0x0000001cb5b62c23 */ /* 0x000fe200080100b6 */
[----:B------:R-:W-:Y:S01]  /*8a40*/  @P2 FADD.FTZ R176, R189, -R176 ;  /* 0x800000b0bdb02221 */ /* 0x000fe20000010000 */
[----:B------:R-:W-:Y:S01]  /*8a50*/  @P2 FFMA.FTZ R181, R191, UR9, R186 ;  /* 0x00000009bfb52c23 */ /* 0x000fe200080100ba */
[----:B------:R-:W-:Y:S01]  /*8a60*/  SHF.L.U32 R179, R179, 0x10, RZ ;  /* 0x00000010b3b37819 */ /* 0x000fe200000006ff */
[----:B------:R-:W-:Y:S01]  /*8a70*/  @P2 FADD.FTZ R187, R207, -R240 ;  /* 0x800000f0cfbb2221 */ /* 0x000fe20000010000 */
[----:B------:R-:W-:Y:S01]  /*8a80*/  @P2 FFMA.FTZ R183, R176, UR28, R183 ;  /* 0x0000001cb0b72c23 */ /* 0x000fe200080100b7 */
[----:B------:R-:W-:Y:S01]  /*8a90*/  @P2 FFMA.FTZ R176, R206, UR9, R186 ;  /* 0x00000009ceb02c23 */ /* 0x000fe200080100ba */
[----:B------:R-:W-:-:S03]  /*8aa0*/  SHF.L.U32 R180, R180, 0x10, RZ ;  /* 0x00000010b4b47819 */ /* 0x000fc600000006ff */
[----:B------:R-:W-:Y:S02]  /*8ab0*/  @P2 FADD.FTZ R176, R205, -R176 ;  /* 0x800000b0cdb02221 */ /* 0x000fe40000010000 */
        /* <DEDUP_REMOVED lines=11> */
[----:B------:R-:W-:Y:S01]  /*8b70*/  FMUL.FTZ R187, R176, UR25 ;  /* 0x00000019b0bb7c20 */ /* 0x000fe20008410000 */
[----:B------:R-:W-:-:S03]  /*8b80*/  MOV R240, RZ ;  /* 0x000000ff00f07202 */ /* 0x000fc60000000f00 */
[----:B------:R-:W-:Y:S01]  /*8b90*/  FMUL.FTZ R245, R187, UR24 ;  /* 0x00000018bbf57c20 */ /* 0x000fe20008410000 */
[----:B------:R-:W-:-:S07]  /*8ba0*/  HFMA2 R187, -RZ, RZ, 0, 0 ;  /* 0x00000000ffbb7431 */ /* 0x000fce00000001ff */
[----:B------:R-:W-:Y:S02]  /*8bb0*/  @P2 SHF.L.U32 R242, R68, 0x10, RZ ;  /* 0x0000001044f22819 */ /* 0x000fe400000006ff */
[----:B-----5:R-:W-:-:S03]  /*8bc0*/  @P2 SHF.L.U32 R244, R168, 0x10, RZ ;  /* 0x00000010a8f42819 */ /* 0x020fc600000006ff */
[----:B------:R-:W-:Y:S02]  /*8bd0*/  @P2 FMUL.FTZ R240, R245, R242 ;  /* 0x000000f2f5f02220 */ /* 0x000fe40000410000 */
[----:B------:R-:W-:-:S03]  /*8be0*/  @P2 FMUL.FTZ R187, R244, R245 ;  /* 0x000000f5f4bb2220 */ /* 0x000fc60000410000 */
[----:B------:R-:W-:Y:S01]  /*8bf0*/  F2FP.BF16.F32.PACK_AB R240, RZ, R240 ;  /* 0x000000f0fff0723e */ /* 0x000fe200000010ff */
[----:B------:R-:W-:-:S03]  /*8c00*/  FADD.FTZ R116, R116, R187 ;  /* 0x000000bb74747221 */ /* 0x000fc60000010000 */
[----:B------:R-:W-:-:S07]  /*8c10*/  PRMT R172, R240, 0x7610, R172 ;  /* 0x00007610f0ac7816 */ /* 0x000fce00000000ac */
.L_x_1415:
[----:B------:R-:W-:Y:S01]  /*8c20*/  F2FP.BF16.F32.PACK_AB R176, R177, R176 ;  /* 0x000000b0b1b0723e */ /* 0x000fe200000010ff */
[----:B------:R-:W-:Y:S06]  /*8c30*/  @!P1 BRA `(.L_x_1416) ;  /* 0x0000000000349947 */ /* 0x000fec0003800000 */
[----:B------:R-:W-:Y:S01]  /*8c40*/  LOP3.LUT P2, RZ, R248, 0xff00, RZ, 0xc0, !PT ;  /* 0x0000ff00f8ff7812 */ /* 0x000fe2000784c0ff */
[----:B------:R-:W-:Y:S01]  /*8c50*/  FMUL.FTZ R177, R177, UR25 ;  /* 0x00000019b1b17c20 */ /* 0x000fe20008410000 */
[----:B------:R-:W-:-:S03]  /*8c60*/  MOV R240, RZ ;  /* 0x000000ff00f07202 */ /* 0x000fc60000000f00 */
[----:B------:R-:W-:Y:S01]  /*8c70*/  FMUL.FTZ R244, R177, UR24 ;  /* 0x00000018b1f47c20 */ /* 0x000fe20008410000 */
[----:B------:R-:W-:-:S07]  /*8c80*/  HFMA2 R177, -RZ, RZ, 0, 0 ;  /* 0x00000000ffb17431 */ /* 0x000fce00000001ff */
[----:B------:R-:W-:Y:S02]  /*8c90*/  @P2 SHF.L.U32 R242, R0, 0x10, RZ ;  /* 0x0000001000f22819 */ /* 0x000fe400000006ff */
[----:B-----5:R-:W-:-:S03]  /*8ca0*/  @P2 PRMT R187, R168, 0x7632, R187 ;  /* 0x00007632a8bb2816 */ /* 0x020fc600000000bb */
[----:B------:R-:W-:Y:S01]  /*8cb0*/  @P2 FMUL.FTZ R177, R244, R242 ;  /* 0x000000f2f4b12220 */ /* 0x000fe20000410000 */
[----:B------:R-:W-:-:S04]  /*8cc0*/  @P2 SHF.L.U32 R187, R187, 0x10, RZ ;  /* 0x00000010bbbb2819 */ /* 0x000fc800000006ff */
[----:B------:R-:W-:Y:S01]  /*8cd0*/  F2FP.BF16.F32.PACK_AB R177, RZ, R177 ;  /* 0x000000b1ffb1723e */ /* 0x000fe200000010ff */
[----:B------:R-:W-:-:S03]  /*8ce0*/  @P2 FMUL.FTZ R240, R244, R187 ;  /* 0x000000bbf4f02220 */ /* 0x000fc60000410000 */
[----:B------:R-:W-:Y:S01]  /*8cf0*/  PRMT R172, R172, 0x5410, R177 ;  /* 0x00005410acac7816 */ /* 0x000fe200000000b1 */
[----:B------:R-:W-:-:S07]  /*8d00*/  FADD.FTZ R117, R117, R240 ;  /* 0x000000f075757221 */ /* 0x000fce0000010000 */
.L_x_1416:
[----:B------:R-:W-:Y:S05]  /*8d10*/  @!P1 BRA `(.L_x_1417) ;  /* 0x0000000000309947 */ /* 0x000fea0003800000 */
        /* <DEDUP_REMOVED lines=12> */
.L_x_1417:
        /* <DEDUP_REMOVED lines=15> */
.L_x_1418:
[----:B------:R-:W-:Y:S05]  /*8ed0*/  @!P1 BRA `(.L_x_1419) ;  /* 0x0000000000309947 */ /* 0x000fea0003800000 */
[----:B------:R-:W-:Y:S01]  /*8ee0*/  LOP3.LUT P2, RZ, R249, 0xff, RZ, 0xc0, !PT ;  /* 0x000000fff9ff7812 */ /* 0x000fe2000784c0ff */
[----:B------:R-:W-:Y:S01]  /*8ef0*/  FMUL.FTZ R178, R182, UR25 ;  /* 0x00000019b6b27c20 */ /* 0x000fe20008410000 */
[----:B------:R-:W-:-:S03]  /*8f00*/  HFMA2 R183, -RZ, RZ, 0, 0 ;  /* 0x00000000ffb77431 */ /* 0x000fc600000001ff */
[----:B------:R-:W-:Y:S01]  /*8f10*/  FMUL.FTZ R240, R178, UR24 ;  /* 0x00000018b2f07c20 */ /* 0x000fe20008410000 */
[----:B------:R-:W-:-:S07]  /*8f20*/  MOV R178, RZ ;  /* 0x000000ff00b27202 */ /* 0x000fce0000000f00 */
[----:B------:R-:W-:Y:S02]  /*8f30*/  @P2 SHF.L.U32 R187, R70, 0x10, RZ ;  /* 0x0000001046bb2819 */ /* 0x000fe400000006ff */
[----:B-----5:R-:W-:-:S03]  /*8f40*/  @P2 SHF.L.U32 R245, R170, 0x10, RZ ;  /* 0x00000010aaf52819 */ /* 0x020fc600000006ff */
[----:B------:R-:W-:Y:S02]  /*8f50*/  @P2 FMUL.FTZ R178, R240, R187 ;  /* 0x000000bbf0b22220 */ /* 0x000fe40000410000 */
[----:B------:R-:W-:-:S03]  /*8f60*/  @P2 FMUL.FTZ R183, R245, R240 ;  /* 0x000000f0f5b72220 */ /* 0x000fc60000410000 */
[----:B------:R-:W-:Y:S01]  /*8f70*/  F2FP.BF16.F32.PACK_AB R178, RZ, R178 ;  /* 0x000000b2ffb2723e */ /* 0x000fe200000010ff */
[----:B------:R-:W-:-:S03]  /*8f80*/  FADD.FTZ R112, R112, R183 ;  /* 0x000000b770707221 */ /* 0x000fc60000010000 */
[----:B------:R-:W-:-:S07]  /*8f90*/  PRMT R174, R178, 0x7610, R174 ;  /* 0x00007610b2ae7816 */ /* 0x000fce00000000ae */
.L_x_1419:
[----:B------:R-:W-:Y:S01]  /*8fa0*/  F2FP.BF16.F32.PACK_AB R178, R179, R182 ;  /* 0x000000b6b3b2723e */ /* 0x000fe200000010ff */
[----:B------:R-:W-:Y:S06]  /*8fb0*/  @!P1 BRA `(.L_x_1420) ;  /* 0x0000000000309947 */ /* 0x000fec0003800000 */
[----:B------:R-:W-:Y:S01]  /*8fc0*/  LOP3.LUT P2, RZ, R249, 0xff00, RZ, 0xc0, !PT ;  /* 0x0000ff00f9ff7812 */ /* 0x000fe2000784c0ff */
[----:B------:R-:W-:-:S04]  /*8fd0*/  FMUL.FTZ R179, R179, UR25 ;  /* 0x00000019b3b37c20 */ /* 0x000fc80008410000 */
[----:B------:R-:W-:-:S08]  /*8fe0*/  FMUL.FTZ R240, R179, UR24 ;  /* 0x00000018b3f07c20 */ /* 0x000fd00008410000 */
[----:B-----5:R-:W-:Y:S02]  /*8ff0*/  @P2 PRMT R182, R170, 0x7632, R182 ;  /* 0x00007632aab62816 */ /* 0x020fe400000000b6 */
        /* <DEDUP_REMOVED lines=8> */
.L_x_1420:
        /* <DEDUP_REMOVED lines=13> */
.L_x_1421:
        /* <DEDUP_REMOVED lines=9> */
[----:B-----5:R-:W-:-:S04]  /*91e0*/  @P2 PRMT R180, R171, 0x7632, R180 ;  /* 0x00007632abb42816 */ /* 0x020fc800000000b4 */
[----:B------:R-:W-:Y:S01]  /*91f0*/  @P2 SHF.L.U32 R181, R180, 0x10, RZ ;  /* 0x00000010b4b52819 */ /* 0x000fe200000006ff */
[----:B------:R-:W-:Y:S01]  /*9200*/  IMAD.MOV.U32 R180, RZ, RZ, RZ ;  /* 0x000000ffffb47224 */ /* 0x000fe200078e00ff */
[----:B------:R-:W-:-:S03]  /*9210*/  F2FP.BF16.F32.PACK_AB R182, RZ, R182 ;  /* 0x000000b6ffb6723e */ /* 0x000fc600000010ff */
[----:B------:R-:W-:Y:S01]  /*9220*/  @P2 FMUL.FTZ R180, R183, R181 ;  /* 0x000000b5b7b42220 */ /* 0x000fe20000410000 */
[----:B------:R-:W-:-:S03]  /*9230*/  PRMT R175, R175, 0x5410, R182 ;  /* 0x00005410afaf7816 */ /* 0x000fc600000000b6 */
[----:B------:R-:W-:Y:S01]  /*9240*/  FADD.FTZ R115, R115, R180 ;  /* 0x000000b473737221 */ /* 0x000fe20000010000 */
[----:B------:R-:W-:Y:S06]  /*9250*/  BRA `(.L_x_1422) ;  /* 0x0000002400207947 */ /* 0x000fec0003800000 */
.L_x_1414:
[----:B------:R-:W-:Y:S01]  /*9260*/  ISETP.LT.AND P3, PT, RZ, UR29, PT ;  /* 0x0000001dff007c0c */ /* 0x000fe2000bf61270 */
[----:B------:R-:W-:-:S12]  /*9270*/  @!P1 BRA `(.L_x_1423) ;  /* 0x00000000003c9947 */ /* 0x000fd80003800000 */
[----:B0-----:R-:W-:Y:S01]  /*9280*/  @P3 FFMA.FTZ R181, R237, UR9, R186 ;  /* 0x00000009edb53c23 */ /* 0x001fe200080100ba */
[----:B------:R-:W-:Y:S02]  /*9290*/  LOP3.LUT P2, RZ, R248, 0xff, RZ, 0xc0, !PT ;  /* 0x000000fff8ff7812 */ /* 0x000fe4000784c0ff */
[----:B------:R-:W-:Y:S01]  /*92a0*/  SHF.L.U32 R180, R28, 0x10, RZ ;  /* 0x000000101cb47819 */ /* 0x000fe200000006ff */
[----:B------:R-:W-:-:S04]  /*92b0*/  @P3 FADD.FTZ R181, R230, -R181 ;  /* 0x800000b5e6b53221 */ /* 0x000fc80000010000 */
[----:B------:R-:W-:-:S04]  /*92c0*/  @P3 FFMA.FTZ R180, R181, UR28, R180 ;  /* 0x0000001cb5b43c23 */ /* 0x000fc800080100b4 */
[----:B------:R-:W-:Y:S02]  /*92d0*/  FMUL.FTZ R180, R180, UR25 ;  /* 0x00000019b4b47c20 */ /* 0x000fe40008410000 */
[----:B------:R-:W-:Y:S02]  /*92e0*/  @P2 SHF.L.U32 R187, R68, 0x10, RZ ;  /* 0x0000001044bb2819 */ /* 0x000fe400000006ff */
[----:B------:R-:W-:Y:S01]  /*92f0*/  FMUL.FTZ R182, R180, UR24 ;  /* 0x00000018b4b67c20 */ /* 0x000fe20008410000 */
[----:B------:R-:W-:Y:S02]  /*9300*/  CS2R R180, SRZ ;  /* 0x0000000000b47805 */ /* 0x000fe4000001ff00 */
[----:B-----5:R-:W-:Y:S01]  /*9310*/  @P2 SHF.L.U32 R183, R168, 0x10, RZ ;  /* 0x00000010a8b72819 */ /* 0x020fe200000006ff */
[----:B------:R-:W-:-:S04]  /*9320*/  @P2 FMUL.FTZ R180, R187, R182 ;  /* 0x000000b6bbb42220 */ /* 0x000fc80000410000 */
[----:B------:R-:W-:Y:S01]  /*9330*/  @P2 FMUL.FTZ R181, R183, R182 ;  /* 0x000000b6b7b52220 */ /* 0x000fe20000410000 */
[----:B------:R-:W-:-:S03]  /*9340*/  F2FP.BF16.F32.PACK_AB R180, RZ, R180 ;  /* 0x000000b4ffb4723e */ /* 0x000fc600000010ff */
[----:B------:R-:W-:Y:S01]  /*9350*/  FADD.FTZ R116, R116, R181 ;  /* 0x000000b574747221 */ /* 0x000fe20000010000 */
[----:B------:R-:W-:-:S07]  /*9360*/  PRMT R172, R180, 0x7610, R172 ;  /* 0x00007610b4ac7816 */ /* 0x000fce00000000ac */
.L_x_1423:
[----:B------:R-:W-:Y:S05]  /*9370*/  @!P1 BRA `(.L_x_1424) ;  /* 0x0000000000489947 */ /* 0x000fea0003800000 */
[----:B------:R-:W-:Y:S01]  /*9380*/  LOP3.LUT P2, RZ, R248, 0xff00, RZ, 0xc0, !PT ;  /* 0x0000ff00f8ff7812 */ /* 0x000fe2000784c0ff */
[----:B0-----:R-:W-:Y:S01]  /*9390*/  @P3 FFMA.FTZ R182, R202, UR9, R186 ;  /* 0x00000009cab63c23 */ /* 0x001fe200080100ba */
[----:B------:R-:W-:-:S03]  /*93a0*/  PRMT R180, R28, 0x7632, R180 ;  /* 0x000076321cb47816 */ /* 0x000fc600000000b4 */
[----:B------:R-:W-:Y:S01]  /*93b0*/  @P3 FADD.FTZ R181, R201, -R182 ;  /* 0x800000b6c9b53221 */ /* 0x000fe20000010000 */
[----:B------:R-:W-:-:S05]  /*93c0*/  SHF.L.U32 R180, R180, 0x10, RZ ;  /* 0x00000010b4b47819 */ /* 0x000fca00000006ff */
[----:B------:R-:W-:Y:S02]  /*93d0*/  @P3 FFMA.FTZ R180, R181, UR28, R180 ;  /* 0x0000001cb5b43c23 */ /* 0x000fe400080100b4 */
[----:B-----5:R-:W-:Y:S02]  /*93e0*/  @P2 PRMT R181, R168, 0x7632, R181 ;  /* 0x00007632a8b52816 */ /* 0x020fe400000000b5 */
        /* <DEDUP_REMOVED lines=11> */
.L_x_1424:
[----:B------:R-:W-:Y:S05]  /*94a0*/  @!P1 BRA `(.L_x_1425) ;  /* 0x00000000003c9947 */ /* 0x000fea0003800000 */
[----:B0-----:R-:W-:Y:S01]  /*94b0*/  @P3 FFMA.FTZ R180, R235, UR9, R186 ;  /* 0x00000009ebb43c23 */ /* 0x001fe200080100ba */
[----:B------:R-:W-:-:S03]  /*94c0*/  LOP3.LUT P2, RZ, R248, 0xff0000, RZ, 0xc0, !PT ;  /* 0x00ff0000f8ff7812 */ /* 0x000fc6000784c0ff */
[----:B------:R-:W-:Y:S01]  /*94d0*/  @P3 FADD.FTZ R181, R189, -R180 ;  /* 0x800000b4bdb53221 */ /* 0x000fe20000010000 */
[----:B------:R-:W-:-:S05]  /*94e0*/  SHF.L.U32 R180, R29, 0x10, RZ ;  /* 0x000000101db47819 */ /* 0x000fca00000006ff */
[----:B------:R-:W-:-:S04]  /*94f0*/  @P3 FFMA.FTZ R180, R181, UR28, R180 ;  /* 0x0000001cb5b43c23 */ /* 0x000fc800080100b4 */
[----:B------:R-:W-:Y:S01]  /*9500*/  FMUL.FTZ R180, R180, UR25 ;  /* 0x00000019b4b47c20 */ /* 0x000fe20008410000 */
[----:B------:R-:W-:Y:S02]  /*9510*/  @P2 SHF.L.U32 R187, R69, 0x10, RZ ;  /* 0x0000001045bb2819 */ /* 0x000fe400000006ff */
[----:B-----5:R-:W-:Y:S01]  /*9520*/  @P2 SHF.L.U32 R183, R169, 0x10, RZ ;  /* 0x00000010a9b72819 */ /* 0x020fe200000006ff */
[----:B------:R-:W-:Y:S01]  /*9530*/  FMUL.FTZ R182, R180, UR24 ;  /* 0x00000018b4b67c20 */ /* 0x000fe20008410000 */
[----:B------:R-:W-:-:S03]  /*9540*/  CS2R R180, SRZ ;  /* 0x0000000000b47805 */ /* 0x000fc6000001ff00 */
[-C--:B------:R-:W-:Y:S01]  /*9550*/  @P2 FMUL.FTZ R180, R187, R182.reuse ;  /* 0x000000b6bbb42220 */ /* 0x080fe20000410000 */
[----:B------:R-:W-:-:S04]  /*9560*/  @P2 FMUL.FTZ R181, R183, R182 ;  /* 0x000000b6b7b52220 */ /* 0x000fc80000410000 */
[----:B------:R-:W-:Y:S01]  /*9570*/  F2FP.BF16.F32.PACK_AB R180, RZ, R180 ;  /* 0x000000b4ffb4723e */ /* 0x000fe200000010ff */
[----:B------:R-:W-:-:S03]  /*9580*/  FADD.FTZ R118, R118, R181 ;  /* 0x000000b576767221 */ /* 0x000fc60000010000 */
[----:B------:R-:W-:-:S07]  /*9590*/  PRMT R173, R180, 0x7610, R173 ;  /* 0x00007610b4ad7816 */ /* 0x000fce00000000ad */
.L_x_1425:
        /* <DEDUP_REMOVED lines=19> */
.L_x_1426:
[----:B------:R-:W-:Y:S05]  /*96d0*/  @!P1 BRA `(.L_x_1427) ;  /* 0x00000000003c9947 */ /* 0x000fea0003800000 */
        /* <DEDUP_REMOVED lines=15> */
.L_x_1427:
        /* <DEDUP_REMOVED lines=19> */
.L_x_1428:
        /* <DEDUP_REMOVED lines=16> */
.L_x_1429:
[----:B------:R-:W-:Y:S05]  /*9a00*/  @!P1 BRA `(.L_x_1422) ;  /* 0x0000001c00349947 */ /* 0x000fea0003800000 */
[----:B------:R-:W-:Y:S01]  /*9a10*/  ISETP.GE.U32.AND P2, PT, R248, RZ, PT ;  /* 0x000000fff800720c */ /* 0x000fe20003f46070 */
        /* <DEDUP_REMOVED lines=10> */
[----:B-----5:R-:W-:-:S03]  /*9ac0*/  @P2 PRMT R180, R171, 0x7632, R180 ;  /* 0x00007632abb42816 */ /* 0x020fc600000000b4 */
        /* <DEDUP_REMOVED lines=8> */
.L_x_1413:
[----:B------:R-:W-:Y:S05]  /*9b50*/  @!P0 BRA `(.L_x_1430) ;  /* 0x0000000800cc8947 */ /* 0x000fea0003800000 */
[--C-:B0-----:R-:W-:Y:S01]  /*9b60*/  FFMA.FTZ R177, R237, UR9, R186.reuse ;  /* 0x00000009edb17c23 */ /* 0x101fe200080100ba */
        /* <DEDUP_REMOVED lines=8> */
[----:B------:R-:W-:Y:S01]  /*9bf0*/  FFMA.FTZ R179, R239, UR9, R186 ;  /* 0x00000009efb37c23 */ /* 0x000fe200080100ba */
[----:B------:R-:W-:Y:S01]  /*9c00*/  FADD.FTZ R183, R205, -R182 ;  /* 0x800000b6cdb77221 */ /* 0x000fe20000010000 */
[----:B------:R-:W-:Y:S01]  /*9c10*/  FMUL.FTZ R242, R177, UR28 ;  /* 0x0000001cb1f27c20 */ /* 0x000fe20008410000 */
        /* <DEDUP_REMOVED lines=11> */
[----:B------:R-:W-:Y:S06]  /*9cd0*/  @!P1 BRA `(.L_x_1431) ;  /* 0x0000000000409947 */ /* 0x000fec0003800000 */
[----:B------:R-:W-:-:S13]  /*9ce0*/  LOP3.LUT P3, RZ, R248, 0xff, RZ, 0xc0, !PT ;  /* 0x000000fff8ff7812 */ /* 0x000fda000786c0ff */
[----:B------:R-:W0:Y:S01]  /*9cf0*/  @P3 LDC.64 R176, c[0x0][0x408] ;  /* 0x00010200ffb03b82 */ /* 0x000e220000000a00 */
[----:B-----5:R-:W-:-:S07]  /*9d00*/  @P3 SHF.L.U32 R183, R168, 0x10, RZ ;  /* 0x00000010a8b73819 */ /* 0x020fce00000006ff */
        /* <DEDUP_REMOVED lines=13> */
.L_x_1431:
[----:B------:R-:W-:Y:S05]  /*9de0*/  @!P1 BRA `(.L_x_1432) ;  /* 0x0000000000449947 */ /* 0x000fea0003800000 */
[----:B------:R-:W-:-:S13]  /*9df0*/  LOP3.LUT P3, RZ, R248, 0xff00, RZ, 0xc0, !PT ;  /* 0x0000ff00f8ff7812 */ /* 0x000fda000786c0ff */
[----:B------:R-:W0:Y:S08]  /*9e00*/  @P3 LDC.64 R176, c[0x0][0x408] ;  /* 0x00010200ffb03b82 */ /* 0x000e300000000a00 */
[----:B------:R-:W1:Y:S01]  /*9e10*/  @P3 LDC.64 R178, c[0x0][0x408] ;  /* 0x00010200ffb23b82 */ /* 0x000e620000000a00 */
[----:B0-----:R-:W-:-:S04]  /*9e20*/  @P3 FMUL.FTZ R177, R177, R240 ;  /* 0x000000f0b1b13220 */ /* 0x001fc80000410000 */
[----:B------:R-:W-:Y:S01]  /*9e30*/  @P3 FMUL.FTZ R250, R177, R176 ;  /* 0x000000b0b1fa3220 */ /* 0x000fe20000410000 */
[----:B-----5:R-:W-:Y:S01]  /*9e40*/  @P3 PRMT R176, R168, 0x7632, R176 ;  /* 0x00007632a8b03816 */ /* 0x020fe200000000b0 */
        /* <DEDUP_REMOVED lines=11> */
.L_x_1432:
[----:B------:R-:W-:Y:S05]  /*9f00*/  @!P1 BRA `(.L_x_1433) ;  /* 0x0000000000409947 */ /* 0x000fea0003800000 */
[----:B------:R-:W-:-:S13]  /*9f10*/  LOP3.LUT P3, RZ, R248, 0xff0000, RZ, 0xc0, !PT ;  /* 0x00ff0000f8ff7812 */ /* 0x000fda000786c0ff */
[----:B------:R-:W0:Y:S01]  /*9f20*/  @P3 LDC.64 R176, c[0x0][0x408] ;  /* 0x00010200ffb03b82 */ /* 0x000e220000000a00 */
[----:B-----5:R-:W-:-:S07]  /*9f30*/  @P3 SHF.L.U32 R183, R169, 0x10, RZ ;  /* 0x00000010a9b73819 */ /* 0x020fce00000006ff */
[----:B------:R-:W1:Y:S01]  /*9f40*/  @P3 LDC.64 R178, c[0x0][0x408] ;  /* 0x00010200ffb23b82 */ /* 0x000e620000000a00 */
[----:B0-----:R-:W-:-:S04]  /*9f50*/  @P3 FMUL.FTZ R177, R177, R244 ;  /* 0x000000f4b1b13220 */ /* 0x001fc80000410000 */
[----:B------:R-:W-:Y:S01]  /*9f60*/  @P3 FMUL.FTZ R176, R177, R176 ;  /* 0x000000b0b1b03220 */ /* 0x000fe20000410000 */
[----:B------:R-:W-:Y:S02]  /*9f70*/  IMAD.MOV.U32 R177, RZ, RZ, RZ ;  /* 0x000000ffffb17224 */ /* 0x000fe400078e00ff */
[----:B-1----:R-:W-:Y:S01]  /*9f80*/  @P3 FMUL.FTZ R179, R179, R244 ;  /* 0x000000f4b3b33220 */ /* 0x002fe20000410000 */
[----:B------:R-:W-:Y:S01]  /*9f90*/  @P3 FMUL.FTZ R177, R183, R176 ;  /* 0x000000b0b7b13220 */ /* 0x000fe20000410000 */
[----:B------:R-:W-:Y:S02]  /*9fa0*/  MOV R176, RZ ;  /* 0x000000ff00b07202 */ /* 0x000fe40000000f00 */
[----:B------:R-:W-:Y:S01]  /*9fb0*/  @P3 FMUL.FTZ R179, R179, R178 ;  /* 0x000000b2b3b33220 */ /* 0x000fe20000410000 */
[----:B------:R-:W-:Y:S01]  /*9fc0*/  @P3 SHF.L.U32 R178, R69, 0x10, RZ ;  /* 0x0000001045b23819 */ /* 0x000fe200000006ff */
[----:B------:R-:W-:-:S04]  /*9fd0*/  FADD.FTZ R118, R118, R177 ;  /* 0x000000b176767221 */ /* 0x000fc80000010000 */
[----:B------:R-:W-:-:S05]  /*9fe0*/  @P3 FMUL.FTZ R176, R178, R179 ;  /* 0x000000b3b2b03220 */ /* 0x000fca0000410000 */
[----:B------:R-:W-:-:S04]  /*9ff0*/  F2FP.BF16.F32.PACK_AB R176, RZ, R176 ;  /* 0x000000b0ffb0723e */ /* 0x000fc800000010ff */
[----:B------:R-:W-:-:S07]  /*a000*/  PRMT R173, R176, 0x7610, R173 ;  /* 0x00007610b0ad7816 */ /* 0x000fce00000000ad */
.L_x_1433:
        /* <DEDUP_REMOVED lines=18> */
.L_x_1434:
[----:B------:R-:W-:Y:S02]  /*a130*/  F2FP.BF16.F32.PACK_AB R177, R182, R244 ;  /* 0x000000f4b6b1723e */ /* 0x000fe400000010ff */
        /* <DEDUP_REMOVED lines=19> */
.L_x_1435:
[----:B------:R-:W-:Y:S01]  /*a270*/  F2FP.BF16.F32.PACK_AB R178, R176, R182 ;  /* 0x000000b6b0b2723e */ /* 0x000fe200000010ff */
[----:B------:R-:W-:Y:S06]  /*a280*/  @!P1 BRA `(.L_x_1436) ;  /* 0x0000000000449947 */ /* 0x000fec0003800000 */
[----:B------:R-:W-:-:S13]  /*a290*/  LOP3.LUT P3, RZ, R249, 0xff00, RZ, 0xc0, !PT ;  /* 0x0000ff00f9ff7812 */ /* 0x000fda000786c0ff */
[----:B------:R-:W0:Y:S08]  /*a2a0*/  @P3 LDC.64 R180, c[0x0][0x408] ;  /* 0x00010200ffb43b82 */ /* 0x000e300000000a00 */
[----:B------:R-:W1:Y:S01]  /*a2b0*/  @P3 LDC.64 R182, c[0x0][0x408] ;  /* 0x00010200ffb63b82 */ /* 0x000e620000000a00 */
[----:B0-----:R-:W-:-:S04]  /*a2c0*/  @P3 FMUL.FTZ R181, R181, R176 ;  /* 0x000000b0b5b53220 */ /* 0x001fc80000410000 */
[----:B------:R-:W-:Y:S01]  /*a2d0*/  @P3 FMUL.FTZ R180, R181, R180 ;  /* 0x000000b4b5b43220 */ /* 0x000fe20000410000 */
[----:B-1----:R-:W-:Y:S01]  /*a2e0*/  @P3 FMUL.FTZ R183, R183, R176 ;  /* 0x000000b0b7b73220 */ /* 0x002fe20000410000 */
[----:B-----5:R-:W-:-:S03]  /*a2f0*/  @P3 PRMT R176, R170, 0x7632, R176 ;  /* 0x00007632aab03816 */ /* 0x020fc600000000b0 */
[----:B------:R-:W-:Y:S01]  /*a300*/  @P3 FMUL.FTZ R183, R183, R182 ;  /* 0x000000b6b7b73220 */ /* 0x000fe20000410000 */
[----:B------:R-:W-:Y:S01]  /*a310*/  @P3 SHF.L.U32 R179, R176, 0x10, RZ ;  /* 0x00000010b0b33819 */ /* 0x000fe200000006ff */
[----:B------:R-:W-:-:S04]  /*a320*/  HFMA2 R176, -RZ, RZ, 0, 0 ;  /* 0x00000000ffb07431 */ /* 0x000fc800000001ff */
[----:B------:R-:W-:Y:S01]  /*a330*/  @P3 FMUL.FTZ R176, R179, R180 ;  /* 0x000000b4b3b03220 */ /* 0x000fe20000410000 */
[----:B------:R-:W-:Y:S02]  /*a340*/  @P3 SHF.L.U32 R180, R3, 0x10, RZ ;  /* 0x0000001003b43819 */ /* 0x000fe400000006ff */
[----:B------:R-:W-:Y:S01]  /*a350*/  MOV R179, RZ ;  /* 0x000000ff00b37202 */ /* 0x000fe20000000f00 */
[----:B------:R-:W-:Y:S02]  /*a360*/  FADD.FTZ R113, R113, R176 ;  /* 0x000000b071717221 */ /* 0x000fe40000010000 */
[----:B------:R-:W-:-:S05]  /*a370*/  @P3 FMUL.FTZ R179, R180, R183 ;  /* 0x000000b7b4b33220 */ /* 0x000fca0000410000 */
[----:B------:R-:W-:-:S04]  /*a380*/  F2FP.BF16.F32.PACK_AB R179, RZ, R179 ;  /* 0x000000b3ffb3723e */ /* 0x000fc800000010ff */
[----:B------:R-:W-:-:S07]  /*a390*/  PRMT R174, R174, 0x5410, R179 ;  /* 0x00005410aeae7816 */ /* 0x000fce00000000b3 */
.L_x_1436:
        /* <DEDUP_REMOVED lines=10> */
[----:B------:R-:W-:Y:S01]  /*a440*/  LOP3.LUT P2, RZ, R249, 0xff0000, RZ, 0xc0, !PT ;  /* 0x00ff0000f9ff7812 */ /* 0x000fe2000784c0ff */
[----:B------:R-:W-:-:S12]  /*a450*/  HFMA2 R179, -RZ, RZ, 0, 0 ;  /* 0x00000000ffb37431 */ /* 0x000fd800000001ff */
[----:B------:R-:W0:Y:S08]  /*a460*/  @P2 LDC.64 R180, c[0x0][0x408] ;  /* 0x00010200ffb42b82 */ /* 0x000e300000000a00 */
[----:B------:R-:W1:Y:S01]  /*a470*/  @P2 LDC.64 R182, c[0x0][0x408] ;  /* 0x00010200ffb62b82 */ /* 0x000e620000000a00 */
[----:B0-----:R-:W-:-:S04]  /*a480*/  @P2 FMUL.FTZ R181, R181, R242 ;  /* 0x000000f2b5b52220 */ /* 0x001fc80000410000 */
[----:B------:R-:W-:Y:S01]  /*a490*/  @P2 FMUL.FTZ R180, R181, R180 ;  /* 0x000000b4b5b42220 */ /* 0x000fe20000410000 */
[----:B-----5:R-:W-:Y:S01]  /*a4a0*/  @P2 SHF.L.U32 R181, R171, 0x10, RZ ;  /* 0x00000010abb52819 */ /* 0x020fe200000006ff */
[----:B-1----:R-:W-:-:S04]  /*a4b0*/  @P2 FMUL.FTZ R183, R183, R242 ;  /* 0x000000f2b7b72220 */ /* 0x002fc80000410000 */
[----:B------:R-:W-:Y:S01]  /*a4c0*/  @P2 FMUL.FTZ R179, R181, R180 ;  /* 0x000000b4b5b32220 */ /* 0x000fe20000410000 */
[----:B------:R-:W-:Y:S01]  /*a4d0*/  @P2 SHF.L.U32 R181, R71, 0x10, RZ ;  /* 0x0000001047b52819 */ /* 0x000fe200000006ff */
[----:B------:R-:W-:Y:S01]  /*a4e0*/  @P2 FMUL.FTZ R182, R183, R182 ;  /* 0x000000b6b7b62220 */ /* 0x000fe20000410000 */
[----:B------:R-:W-:Y:S01]  /*a4f0*/  MOV R180, RZ ;  /* 0x000000ff00b47202 */ /* 0x000fe20000000f00 */
[----:B------:R-:W-:Y:S02]  /*a500*/  FADD.FTZ R114, R114, R179 ;  /* 0x000000b372727221 */ /* 0x000fe40000010000 */
[----:B------:R-:W-:-:S05]  /*a510*/  @P2 FMUL.FTZ R180, R181, R182 ;  /* 0x000000b6b5b42220 */ /* 0x000fca0000410000 */
[----:B------:R-:W-:-:S04]  /*a520*/  F2FP.BF16.F32.PACK_AB R180, RZ, R180 ;  /* 0x000000b4ffb4723e */ /* 0x000fc800000010ff */
[----:B------:R-:W-:-:S07]  /*a530*/  PRMT R175, R180, 0x7610, R175 ;  /* 0x00007610b4af7816 */ /* 0x000fce00000000af */
.L_x_1437:
[----:B------:R-:W-:Y:S01]  /*a540*/  F2FP.BF16.F32.PACK_AB R179, R240, R242 ;  /* 0x000000f2f0b3723e */ /* 0x000fe200000010ff */
[----:B------:R-:W-:Y:S06]  /*a550*/  @!P1 BRA `(.L_x_1422) ;  /* 0x0000001000609947 */ /* 0x000fec0003800000 */
[----:B------:R-:W-:Y:S01]  /*a560*/  ISETP.GE.U32.AND P2, PT, R248, RZ, PT ;  /* 0x000000fff800720c */ /* 0x000fe20003f46070 */
[----:B------:R-:W-:-:S03]  /*a570*/  HFMA2 R187, -RZ, RZ, 0, 0 ;  /* 0x00000000ffbb7431 */ /* 0x000fc600000001ff */
        /* <DEDUP_REMOVED lines=8> */
[----:B-----5:R-:W-:Y:S01]  /*a600*/  @P2 PRMT R180, R171, 0x7632, R180 ;  /* 0x00007632abb42816 */ /* 0x020fe200000000b4 */
[----:B------:R-:W-:-:S03]  /*a610*/  @P2 FMUL.FTZ R182, R183, R182 ;  /* 0x000000b6b7b62220 */ /* 0x000fc60000410000 */
[----:B------:R-:W-:Y:S02]  /*a620*/  @P2 SHF.L.U32 R181, R180, 0x10, RZ ;  /* 0x00000010b4b52819 */ /* 0x000fe400000006ff */
[----:B------:R-:W-:Y:S02]  /*a630*/  MOV R180, RZ ;  /* 0x000000ff00b47202 */ /* 0x000fe40000000f00 */
[----:B------:R-:W-:Y:S01]  /*a640*/  F2FP.BF16.F32.PACK_AB R187, RZ, R187 ;  /* 0x000000bbffbb723e */ /* 0x000fe200000010ff */
[----:B------:R-:W-:-:S03]  /*a650*/  @P2 FMUL.FTZ R180, R181, R182 ;  /* 0x000000b6b5b42220 */ /* 0x000fc60000410000 */
[----:B------:R-:W-:Y:S01]  /*a660*/  PRMT R175, R175, 0x5410, R187 ;  /* 0x00005410afaf7816 */ /* 0x000fe200000000bb */
[----:B------:R-:W-:Y:S01]  /*a670*/  FADD.FTZ R115, R115, R180 ;  /* 0x000000b473737221 */ /* 0x000fe20000010000 */
[----:B------:R-:W-:Y:S06]  /*a680*/  BRA `(.L_x_1422) ;  /* 0x0000001000147947 */ /* 0x000fec0003800000 */
.L_x_1430:
[----:B------:R-:W-:Y:S05]  /*a690*/  @!P1 BRA `(.L_x_1438) ;  /* 0x00000000007c9947 */ /* 0x000fea0003800000 */
[----:B------:R-:W-:Y:S01]  /*a6a0*/  LOP3.LUT P2, RZ, R248, 0xff, RZ, 0xc0, !PT ;  /* 0x000000fff8ff7812 */ /* 0x000fe2000784c0ff */
[----:B------:R-:W-:Y:S01]  /*a6b0*/  BSSY.RECONVERGENT B0, `(.L_x_1439) ;  /* 0x000000c000007945 */ /* 0x000fe20003800200 */
[----:B0-----:R-:W-:-:S11]  /*a6c0*/  HFMA2 R181, -RZ, RZ, 0, 0 ;  /* 0x00000000ffb57431 */ /* 0x001fd600000001ff */
[----:B------:R-:W-:Y:S05]  /*a6d0*/  @!P2 BRA `(.L_x_1440) ;  /* 0x000000000024a947 */ /* 0x000fea0003800000 */
[----:B------:R-:W-:Y:S01]  /*a6e0*/  FFMA.FTZ R181, R237, UR9, R186 ;  /* 0x00000009edb57c23 */ /* 0x000fe200080100ba */
[----:B------:R-:W-:-:S03]  /*a6f0*/  ISETP.LT.AND P3, PT, RZ, UR29, PT ;  /* 0x0000001dff007c0c */ /* 0x000fc6000bf61270 */
[----:B------:R-:W-:-:S04]  /*a700*/  FADD.FTZ R181, R230, -R181 ;  /* 0x800000b5e6b57221 */ /* 0x000fc80000010000 */
[----:B------:R-:W-:Y:S01]  /*a710*/  FMUL.FTZ R180, R181, UR28 ;  /* 0x0000001cb5b47c20 */ /* 0x000fe20008410000 */
[----:B-----5:R-:W-:-:S04]  /*a720*/  SHF.L.U32 R181, R168, 0x10, RZ ;  /* 0x00000010a8b57819 */ /* 0x020fc800000006ff */
[----:B------:R-:W-:-:S05]  /*a730*/  FSEL R180, R180, RZ, P3 ;  /* 0x000000ffb4b47208 */ /* 0x000fca0001800000 */
[----:B------:R-:W-:-:S04]  /*a740*/  FMUL.FTZ R180, R180, UR25 ;  /* 0x00000019b4b47c20 */ /* 0x000fc80008410000 */
[----:B------:R-:W-:-:S04]  /*a750*/  FMUL.FTZ R180, R180, UR24 ;  /* 0x00000018b4b47c20 */ /* 0x000fc80008410000 */
[----:B------:R-:W-:-:S07]  /*a760*/  FMUL.FTZ R181, R181, R180 ;  /* 0x000000b4b5b57220 */ /* 0x000fce0000410000 */
.L_x_1440:
[----:B------:R-:W-:Y:S05]  /*a770*/  BSYNC.RECONVERGENT B0 ;  /* 0x0000000000007941 */ /* 0x000fea0003800200 */
.L_x_1439:
        /* <DEDUP_REMOVED lines=13> */
.L_x_1442:
[----:B------:R-:W-:Y:S05]  /*a850*/  BSYNC.RECONVERGENT B0 ;  /* 0x0000000000007941 */ /* 0x000fea0003800200 */
.L_x_1441:
[----:B------:R-:W-:Y:S02]  /*a860*/  F2FP.BF16.F32.PACK_AB R180, RZ, R116 ;  /* 0x00000074ffb4723e */ /* 0x000fe400000010ff */
[----:B------:R-:W-:Y:S02]  /*a870*/  MOV R116, R181 ;  /* 0x000000b500747202 */ /* 0x000fe40000000f00 */
[----:B------:R-:W-:-:S07]  /*a880*/  PRMT R172, R180, 0x7610, R172 ;  /* 0x00007610b4ac7816 */ /* 0x000fce00000000ac */
.L_x_1438:
        /* <DEDUP_REMOVED lines=11> */
[----:B-----5:R-:W-:-:S03]  /*a940*/  PRMT R180, R168, 0x7632, R180 ;  /* 0x00007632a8b47816 */ /* 0x020fc600000000b4 */
[----:B------:R-:W-:Y:S01]  /*a950*/  FMUL.FTZ R181, R181, UR24 ;  /* 0x00000018b5b57c20 */ /* 0x000fe20008410000 */
[----:B------:R-:W-:-:S05]  /*a960*/  SHF.L.U32 R180, R180, 0x10, RZ ;  /* 0x00000010b4b47819 */ /* 0x000fca00000006ff */
[----:B------:R-:W-:-:S07]  /*a970*/  FMUL.FTZ R180, R180, R181 ;  /* 0x000000b5b4b47220 */ /* 0x000fce0000410000 */
.L_x_1445:
[----:B------:R-:W-:Y:S05]  /*a980*/  BSYNC.RECONVERGENT B0 ;  /* 0x0000000000007941 */ /* 0x000fea0003800200 */
.L_x_1444:
        /* <DEDUP_REMOVED lines=13> */
.L_x_1447:
[----:B------:R-:W-:Y:S05]  /*aa60*/  BSYNC.RECONVERGENT B0 ;  /* 0x0000000000007941 */ /* 0x000fea0003800200 */
.L_x_1446:
[----:B------:R-:W-:Y:S02]  /*aa70*/  F2FP.BF16.F32.PACK_AB R180, RZ, R117 ;  /* 0x00000075ffb4723e */ /* 0x000fe400000010ff */
[----:B------:R-:W-:Y:S02]  /*aa80*/  MOV R117, R181 ;  /* 0x000000b500757202 */ /* 0x000fe40000000f00 */
[----:B------:R-:W-:-:S07]  /*aa90*/  PRMT R172, R172, 0x5410, R180 ;  /* 0x00005410acac7816 */ /* 0x000fce00000000b4 */
.L_x_1443:
[----:B------:R-:W-:Y:S05]  /*aaa0*/  @!P1 BRA `(.L_x_1448) ;  /* 0x00000000007c9947 */ /* 0x000fea0003800000 */
[----:B------:R-:W-:Y:S01]  /*aab0*/  LOP3.LUT P2, RZ, R248, 0xff0000, RZ, 0xc0, !PT ;  /* 0x00ff0000f8ff7812 */ /* 0x000fe2000784c0ff */
[----:B------:R-:W-:Y:S01]  /*aac0*/  BSSY.RECONVERGENT B0, `(.L_x_1449) ;  /* 0x000000c000007945 */ /* 0x000fe20003800200 */
[----:B0-----:R-:W-:-:S11]  /*aad0*/  HFMA2 R181, -RZ, RZ, 0, 0 ;  /* 0x00000000ffb57431 */ /* 0x001fd600000001ff */
[----:B------:R-:W-:Y:S05]  /*aae0*/  @!P2 BRA `(.L_x_1450) ;  /* 0x000000000024a947 */ /* 0x000fea0003800000 */
[----:B------:R-:W-:Y:S01]  /*aaf0*/  FFMA.FTZ R180, R235, UR9, R186 ;  /* 0x00000009ebb47c23 */ /* 0x000fe200080100ba */
[----:B------:R-:W-:Y:S02]  /*ab00*/  ISETP.LT.AND P3, PT, RZ, UR29, PT ;  /* 0x0000001dff007c0c */ /* 0x000fe4000bf61270 */
[----:B-----5:R-:W-:Y:S01]  /*ab10*/  SHF.L.U32 R181, R169, 0x10, RZ ;  /* 0x00000010a9b57819 */ /* 0x020fe200000006ff */
[----:B------:R-:W-:-:S04]  /*ab20*/  FADD.FTZ R180, R189, -R180 ;  /* 0x800000b4bdb47221 */ /* 0x000fc80000010000 */
[----:B------:R-:W-:-:S05]  /*ab30*/  FMUL.FTZ R180, R180, UR28 ;  /* 0x0000001cb4b47c20 */ /* 0x000fca0008410000 */
[----:B------:R-:W-:-:S05]  /*ab40*/  FSEL R180, R180, RZ, P3 ;  /* 0x000000ffb4b47208 */ /* 0x000fca0001800000 */
[----:B------:R-:W-:-:S04]  /*ab50*/  FMUL.FTZ R180, R180, UR25 ;  /* 0x00000019b4b47c20 */ /* 0x000fc80008410000 */
[----:B------:R-:W-:-:S04]  /*ab60*/  FMUL.FTZ R180, R180, UR24 ;  /* 0x00000018b4b47c20 */ /* 0x000fc80008410000 */
[----:B------:R-:W-:-:S07]  /*ab70*/  FMUL.FTZ R181, R181, R180 ;  /* 0x000000b4b5b57220 */ /* 0x000fce0000410000 */
.L_x_1450:
[----:B------:R-:W-:Y:S05]  /*ab80*/  BSYNC.RECONVERGENT B0 ;  /* 0x0000000000007941 */ /* 0x000fea0003800200 */
.L_x_1449:
        /* <DEDUP_REMOVED lines=13> */
.L_x_1452:
[----:B------:R-:W-:Y:S05]  /*ac60*/  BSYNC.RECONVERGENT B0 ;  /* 0x0000000000007941 */ /* 0x000fea0003800200 */
.L_x_1451:
[----:B------:R-:W-:Y:S02]  /*ac70*/  F2FP.BF16.F32.PACK_AB R180, RZ, R118 ;  /* 0x00000076ffb4723e */ /* 0x000fe400000010ff */
[----:B------:R-:W-:Y:S02]  /*ac80*/  MOV R118, R181 ;  /* 0x000000b500767202 */ /* 0x000fe40000000f00 */
[----:B------:R-:W-:-:S07]  /*ac90*/  PRMT R173, R180, 0x7610, R173 ;  /* 0x00007610b4ad7816 */ /* 0x000fce00000000ad */
.L_x_1448:
        /* <DEDUP_REMOVED lines=15> */
.L_x_1455:
[----:B------:R-:W-:Y:S05]  /*ad90*/  BSYNC.RECONVERGENT B0 ;  /* 0x0000000000007941 */ /* 0x000fea0003800200 */
.L_x_1454:
        /* <DEDUP_REMOVED lines=13> */
.L_x_1457:
[----:B------:R-:W-:Y:S05]  /*ae70*/  BSYNC.RECONVERGENT B0 ;  /* 0x0000000000007941 */ /* 0x000fea0003800200 */
.L_x_1456:
[----:B------:R-:W-:Y:S02]  /*ae80*/  F2FP.BF16.F32.PACK_AB R180, RZ, R119 ;  /* 0x00000077ffb4723e */ /* 0x000fe400000010ff */
[----:B------:R-:W-:Y:S02]  /*ae90*/  MOV R119, R181 ;  /* 0x000000b500777202 */ /* 0x000fe40000000f00 */
[----:B------:R-:W-:-:S07]  /*aea0*/  PRMT R173, R173, 0x5410, R180 ;  /* 0x00005410adad7816 */ /* 0x000fce00000000b4 */
.L_x_1453:
        /* <DEDUP_REMOVED lines=14> */
.L_x_1460:
[----:B------:R-:W-:Y:S05]  /*af90*/  BSYNC.RECONVERGENT B0 ;  /* 0x0000000000007941 */ /* 0x000fea0003800200 */
.L_x_1459:
        /* <DEDUP_REMOVED lines=13> */
.L_x_1462:
[----:B------:R-:W-:Y:S05]  /*b070*/  BSYNC.RECONVERGENT B0 ;  /* 0x0000000000007941 */ /* 0x000fea0003800200 */
.L_x_1461:
[----:B------:R-:W-:Y:S02]  /*b080*/  F2FP.BF16.F32.PACK_AB R180, RZ, R112 ;  /* 0x00000070ffb4723e */ /* 0x000fe400000010ff */
[----:B------:R-:W-:Y:S02]  /*b090*/  MOV R112, R181 ;  /* 0x000000b500707202 */ /* 0x000fe40000000f00 */
[----:B------:R-:W-:-:S07]  /*b0a0*/  PRMT R174, R180, 0x7610, R174 ;  /* 0x00007610b4ae7816 */ /* 0x000fce00000000ae */
.L_x_1458:
        /* <DEDUP_REMOVED lines=15> */
.L_x_1465:
[----:B------:R-:W-:Y:S05]  /*b1a0*/  BSYNC.RECONVERGENT B0 ;  /* 0x0000000000007941 */ /* 0x000fea0003800200 */
.L_x_1464:
        /* <DEDUP_REMOVED lines=13> */
.L_x_1467:
[----:B------:R-:W-:Y:S05]  /*b280*/  BSYNC.RECONVERGENT B0 ;  /* 0x0000000000007941 */ /* 0x000fea0003800200 */
.L_x_1466:
[----:B------:R-:W-:Y:S02]  /*b290*/  F2FP.BF16.F32.PACK_AB R180, RZ, R113 ;  /* 0x00000071ffb4723e */ /* 0x000fe400000010ff */
[----:B------:R-:W-:Y:S02]  /*b2a0*/  MOV R113, R181 ;  /* 0x000000b500717202 */ /* 0x000fe40000000f00 */
[----:B------:R-:W-:-:S07]  /*b2b0*/  PRMT R174, R174, 0x5410, R180 ;  /* 0x00005410aeae7816 */ /* 0x000fce00000000b4 */
.L_x_1463:
        /* <DEDUP_REMOVED lines=14> */
.L_x_1470:
[----:B------:R-:W-:Y:S05]  /*b3a0*/  BSYNC.RECONVERGENT B0 ;  /* 0x0000000000007941 */ /* 0x000fea0003800200 */
.L_x_1469:
        /* <DEDUP_REMOVED lines=13> */
.L_x_1472:
[----:B------:R-:W-:Y:S05]  /*b480*/  BSYNC.RECONVERGENT B0 ;  /* 0x0000000000007941 */ /* 0x000fea0003800200 */
.L_x_1471:
[----:B------:R-:W-:Y:S02]  /*b490*/  F2FP.BF16.F32.PACK_AB R180, RZ, R114 ;  /* 0x00000072ffb4723e */ /* 0x000fe400000010ff */
[----:B------:R-:W-:Y:S02]  /*b4a0*/  MOV R114, R181 ;  /* 0x000000b500727202 */ /* 0x000fe40000000f00 */
[----:B------:R-:W-:-:S07]  /*b4b0*/  PRMT R175, R180, 0x7610, R175 ;  /* 0x00007610b4af7816 */ /* 0x000fce00000000af */
.L_x_1468:
[----:B------:R-:W-:Y:S05]  /*b4c0*/  @!P1 BRA `(.L_x_1422) ;  /* 0x0000000000849947 */ /* 0x000fea0003800000 */
[----:B------:R-:W-:Y:S01]  /*b4d0*/  ISETP.GE.U32.AND P2, PT, R248, RZ, PT ;  /* 0x000000fff800720c */ /* 0x000fe20003f46070 */
        /* <DEDUP_REMOVED lines=14> */
.L_x_1474:
[----:B------:R-:W-:Y:S05]  /*b5c0*/  BSYNC.RECONVERGENT B0 ;  /* 0x0000000000007941 */ /* 0x000fea0003800200 */
.L_x_1473:
        /* <DEDUP_REMOVED lines=13> */
.L_x_1476:
[----:B------:R-:W-:Y:S05]  /*b6a0*/  BSYNC.RECONVERGENT B0 ;  /* 0x0000000000007941 */ /* 0x000fea0003800200 */
.L_x_1475:
[----:B------:R-:W-:Y:S02]  /*b6b0*/  F2FP.BF16.F32.PACK_AB R180, RZ, R115 ;  /* 0x00000073ffb4723e */ /* 0x000fe400000010ff */
[----:B------:R-:W-:Y:S02]  /*b6c0*/  MOV R115, R181 ;  /* 0x000000b500737202 */ /* 0x000fe40000000f00 */
[----:B------:R-:W-:-:S07]  /*b6d0*/  PRMT R175, R175, 0x5410, R180 ;  /* 0x00005410afaf7816 */ /* 0x000fce00000000b4 */
.L_x_1422:
[----:B0-----:R-:W0:Y:S01]  /*b6e0*/  @P0 LDC.64 R182, c[0x0][0x478] ;  /* 0x00011e00ffb60b82 */ /* 0x001e220000000a00 */
[----:B------:R-:W-:Y:S02]  /*b6f0*/  @P0 IADD3 R187, PT, PT, R184, 0x200, RZ ;  /* 0x00000200b8bb0810 */ /* 0x000fe40007ffe0ff */
[C---:B------:R-:W-:Y:S02]  /*b700*/  @P1 IADD3 R245, PT, PT, R185.reuse, 0x200, RZ ;  /* 0x00000200b9f51810 */ /* 0x040fe40007ffe0ff */
[----:B------:R-:W-:-:S03]  /*b710*/  IADD3 R185, PT, PT, R185, 0x300, RZ ;  /* 0x00000300b9b97810 */ /* 0x000fc60007ffe0ff */
[----:B------:R-:W1:Y:S01]  /*b720*/  @P1 LDC.64 R180, c[0x0][0x468] ;  /* 0x00011a00ffb41b82 */ /* 0x000e620000000a00 */
[----:B0-----:R-:W-:-:S05]  /*b730*/  @P0 IMAD.WIDE.U32 R182, R187, 0x10, R182 ;  /* 0x00000010bbb60825 */ /* 0x001fca00078e00b6 */
[----:B------:R0:W-:Y:S01]  /*b740*/  @P0 STG.E.128 desc[UR20][R182.64], R176 ;  /* 0x000000b0b6000986 */ /* 0x0001e2000c101d14 */
[----:B-1----:R-:W-:-:S05]  /*b750*/  @P1 IMAD.WIDE.U32 R180, R245, 0x10, R180 ;  /* 0x00000010f5b41825 */ /* 0x002fca00078e00b4 */
[----:B------:R0:W-:Y:S01]  /*b760*/  @P1 STG.E.128 desc[UR20][R180.64], R172 ;  /* 0x000000acb4001986 */ /* 0x0001e2000c101d14 */
[----:B------:R-:W-:Y:S05]  /*b770*/  @!P1 BRA `(.L_x_1477) ;  /* 0x00000000000c9947 */ /* 0x000fea0003800000 */
[----:B-----5:R-:W1:Y:S02]  /*b780*/  LDC.64 R168, c[0x0][0x390] ;  /* 0x0000e400ffa87b82 */ /* 0x020e640000000a00 */
[----:B-1----:R-:W-:-:S06]  /*b790*/  IMAD.WIDE.U32 R168, R185, 0x10, R168 ;  /* 0x00000010b9a87825 */ /* 0x002fcc00078e00a8 */
[----:B------:R-:W5:Y:S02]  /*b7a0*/  LDG.E.128 R168, desc[UR20][R168.64] ;  /* 0x00000014a8a87981 */ /* 0x000f64000c1e1d00 */
.L_x_1477:
[----:B------:R-:W-:Y:S05]  /*b7b0*/  BRA.U !UP0, `(.L_x_1478) ;  /* 0x0000001108b07547 */ /* 0x000fea000b800000 */
[----:B------:R-:W-:Y:S05]  /*b7c0*/  @!P0 BRA `(.L_x_1479) ;  /* 0x0000000800608947 */ /* 0x000fea0003800000 */
[----:B------:R-:W-:Y:S02]  /*b7d0*/  ISETP.LT.AND P2, PT, RZ, UR29, PT ;  /* 0x0000001dff007c0c */ /* 0x000fe4000bf41270 */
[----:B0-----:R-:W-:Y:S02]  /*b7e0*/  PRMT R183, R24, 0x7632, R183 ;  /* 0x0000763218b77816 */ /* 0x001fe400000000b7 */
[----:B------:R-:W-:Y:S02]  /*b7f0*/  PRMT R178, R25, 0x7632, R178 ;  /* 0x0000763219b27816 */ /* 0x000fe400000000b2 */
[----:B------:R-:W-:Y:S02]  /*b800*/  SHF.L.U32 R183, R183, 0x10, RZ ;  /* 0x00000010b7b77819 */ /* 0x000fe400000006ff */
[----:B------:R-:W-:Y:S02]  /*b810*/  SHF.L.U32 R178, R178, 0x10, RZ ;  /* 0x00000010b2b27819 */ /* 0x000fe400000006ff */
[----:B------:R-:W-:-:S03]  /*b820*/  SHF.L.U32 R182, R26, 0x10, RZ ;  /* 0x000000101ab67819 */ /* 0x000fc600000006ff */
[--C-:B------:R-:W-:Y:S01]  /*b830*/  @P2 FFMA.FTZ R176, R210, UR9, R186.reuse ;  /* 0x00000009d2b02c23 */ /* 0x100fe200080100ba */
[--C-:B------:R-:W-:Y:S01]  /*b840*/  @P2 FFMA.FTZ R177, R193, UR9, R186.reuse ;  /* 0x00000009c1b12c23 */ /* 0x100fe200080100ba */
[--C-:B------:R-:W-:Y:S01]  /*b850*/  @P2 FFMA.FTZ R180, R212, UR9, R186.reuse ;  /* 0x00000009d4b42c23 */ /* 0x100fe200080100ba */
[----:B------:R-:W-:Y:S01]  /*b860*/  @P2 FFMA.FTZ R181, R243, UR9, R186 ;  /* 0x00000009f3b52c23 */ /* 0x000fe200080100ba */
[----:B------:R-:W-:Y:S01]  /*b870*/  @P2 FADD.FTZ R176, R209, -R176 ;  /* 0x800000b0d1b02221 */ /* 0x000fe20000010000 */
[----:B------:R-:W-:Y:S01]  /*b880*/  @P2 FFMA.FTZ R187, R241, UR9, R186 ;  /* 0x00000009f1bb2c23 */ /* 0x000fe200080100ba */
[----:B------:R-:W-:Y:S01]  /*b890*/  @P2 FADD.FTZ R179, R211, -R180 ;  /* 0x800000b4d3b32221 */ /* 0x000fe20000010000 */
[----:B------:R-:W-:Y:S01]  /*b8a0*/  @P2 FADD.FTZ R181, R236, -R181 ;  /* 0x800000b5ecb52221 */ /* 0x000fe20000010000 */
[----:B------:R-:W-:Y:S01]  /*b8b0*/  @P2 FFMA.FTZ R183, R176, UR28, R183 ;  /* 0x0000001cb0b72c23 */ /* 0x000fe200080100b7 */
[----:B------:R-:W-:Y:S01]  /*b8c0*/  @P2 FADD.FTZ R176, R192, -R177 ;  /* 0x800000b1c0b02221 */ /* 0x000fe20000010000 */
[----:B------:R-:W-:Y:S01]  /*b8d0*/  SHF.L.U32 R177, R25, 0x10, RZ ;  /* 0x0000001019b17819 */ /* 0x000fe200000006ff */
[----:B------:R-:W-:Y:S01]  /*b8e0*/  @P2 FFMA.FTZ R178, R179, UR28, R178 ;  /* 0x0000001cb3b22c23 */ /* 0x000fe200080100b2 */
[----:B------:R-:W-:Y:S01]  /*b8f0*/  PRMT R179, R26, 0x7632, R179 ;  /* 0x000076321ab37816 */ /* 0x000fe200000000b3 */
[----:B------:R-:W-:Y:S01]  /*b900*/  @P2 FFMA.FTZ R182, R181, UR28, R182 ;  /* 0x0000001cb5b62c23 */ /* 0x000fe200080100b6 */
[--C-:B------:R-:W-:Y:S01]  /*b910*/  @P2 FFMA.FTZ R181, R195, UR9, R186.reuse ;  /* 0x00000009c3b52c23 */ /* 0x100fe200080100ba */
[----:B------:R-:W-:Y:S01]  /*b920*/  @P2 FFMA.FTZ R177, R176, UR28, R177 ;  /* 0x0000001cb0b12c23 */ /* 0x000fe200080100b1 */
[----:B------:R-:W-:Y:S01]  /*b930*/  @P2 FFMA.FTZ R176, R214, UR9, R186 ;  /* 0x00000009d6b02c23 */ /* 0x000fe200080100ba */
[----:B------:R-:W-:Y:S01]  /*b940*/  SHF.L.U32 R179, R179, 0x10, RZ ;  /* 0x00000010b3b37819 */ /* 0x000fe200000006ff */
[----:B------:R-:W-:Y:S01]  /*b950*/  @P2 FADD.FTZ R187, R234, -R187 ;  /* 0x800000bbeabb2221 */ /* 0x000fe20000010000 */
[----:B------:R-:W-:Y:S01]  /*b960*/  PRMT R180, R27, 0x7632, R180 ;  /* 0x000076321bb47816 */ /* 0x000fe200000000b4 */
[----:B------:R-:W-:-:S03]  /*b970*/  @P2 FADD.FTZ R176, R213, -R176 ;  /* 0x800000b0d5b02221 */ /* 0x000fc60000010000 */
[----:B------:R-:W-:Y:S01]  /*b980*/  SHF.L.U32 R180, R180, 0x10, RZ ;  /* 0x00000010b4b47819 */ /* 0x000fe200000006ff */
[----:B------:R-:W-:Y:S01]  /*b990*/  @P2 FFMA.FTZ R179, R176, UR28, R179 ;  /* 0x0000001cb0b32c23 */ /* 0x000fe200080100b3 */
[----:B------:R-:W-:Y:S01]  /*b9a0*/  @P2 FADD.FTZ R176, R194, -R181 ;  /* 0x800000b5c2b02221 */ /* 0x000fe20000010000 */
[----:B------:R-:W-:-:S05]  /*b9b0*/  SHF.L.U32 R181, R27, 0x10, RZ ;  /* 0x000000101bb57819 */ /* 0x000fca00000006ff */
[----:B------:R-:W-:Y:S01]  /*b9c0*/  @P2 FFMA.FTZ R181, R176, UR28, R181 ;  /* 0x0000001cb0b52c23 */ /* 0x000fe200080100b5 */
[----:B------:R-:W-:-:S04]  /*b9d0*/  @P2 FFMA.FTZ R176, R216, UR9, R186 ;  /* 0x00000009d8b02c23 */ /* 0x000fc800080100ba */
[----:B------:R-:W-:Y:S01]  /*b9e0*/  @P2 FADD.FTZ R245, R215, -R176 ;  /* 0x800000b0d7f52221 */ /* 0x000fe20000010000 */
[----:B------:R-:W-:-:S03]  /*b9f0*/  SHF.L.U32 R176, R24, 0x10, RZ ;  /* 0x0000001018b07819 */ /* 0x000fc600000006ff */
[----:B------:R-:W-:Y:S02]  /*ba00*/  @P2 FFMA.FTZ R180, R245, UR28, R180 ;  /* 0x0000001cf5b42c23 */ /* 0x000fe400080100b4 */
[----:B------:R-:W-:Y:S01]  /*ba10*/  @P2 FFMA.FTZ R176, R187, UR28, R176 ;  /* 0x0000001cbbb02c23 */ /* 0x000fe200080100b0 */
[----:B------:R-:W-:Y:S06]  /*ba20*/  @!P1 BRA `(.L_x_1480) ;  /* 0x00000000002c9947 */ /* 0x000fec0003800000 */
[----:B------:R-:W-:Y:S01]  /*ba30*/  LOP3.LUT P2, RZ, R246, 0xff, RZ, 0xc0, !PT ;  /* 0x000000fff6ff7812 */ /* 0x000fe2000784c0ff */
[----:B------:R-:W-:-:S04]  /*ba40*/  FMUL.FTZ R186, R176, UR25 ;  /* 0x00000019b0ba7c20 */ /* 0x000fc80008410000 */
[----:B------:R-:W-:Y:S01]  /*ba50*/  FMUL.FTZ R245, R186, UR24 ;  /* 0x00000018baf57c20 */ /* 0x000fe20008410000 */
[----:B------:R-:W-:-:S07]  /*ba60*/  CS2R R186, SRZ ;  /* 0x0000000000ba7805 */ /* 0x000fce000001ff00 */
[----:B------:R-:W-:Y:S02]  /*ba70*/  @P2 SHF.L.U32 R240, R40, 0x10, RZ ;  /* 0x0000001028f02819 */ /* 0x000fe400000006ff */
[----:B-----5:R-:W-:-:S03]  /*ba80*/  @P2 SHF.L.U32 R242, R168, 0x10, RZ ;  /* 0x00000010a8f22819 */ /* 0x020fc600000006ff */
[----:B------:R-:W-:Y:S02]  /*ba90*/  @P2 FMUL.FTZ R186, R245, R240 ;  /* 0x000000f0f5ba2220 */ /* 0x000fe40000410000 */
[----:B------:R-:W-:-:S03]  /*baa0*/  @P2 FMUL.FTZ R187, R242, R245 ;  /* 0x000000f5f2bb2220 */ /* 0x000fc60000410000 */
[----:B------:R-:W-:Y:S01]  /*bab0*/  F2FP.BF16.F32.PACK_AB R186, RZ, R186 ;  /* 0x000000baffba723e */ /* 0x000fe200000010ff */
[----:B------:R-:W-:-:S03]  /*bac0*/  FADD.FTZ R108, R108, R187 ;  /* 0x000000bb6c6c7221 */ /* 0x000fc60000010000 */
[----:B------:R-:W-:-:S07]  /*bad0*/  PRMT R172, R186, 0x7610, R172 ;  /* 0x00007610baac7816 */ /* 0x000fce00000000ac */
.L_x_1480:
[----:B------:R-:W-:Y:S01]  /*bae0*/  F2FP.BF16.F32.PACK_AB R176, R183, R176 ;  /* 0x000000b0b7b0723e */ /* 0x000fe200000010ff */
[----:B------:R-:W-:Y:S06]  /*baf0*/  @!P1 BRA `(.L_x_1481) ;  /* 0x0000000000349947 */ /* 0x000fec0003800000 */
[----:B------:R-:W-:Y:S01]  /*bb00*/  LOP3.LUT P2, RZ, R246, 0xff00, RZ, 0xc0, !PT ;  /* 0x0000ff00f6ff7812 */ /* 0x000fe2000784c0ff */
[----:B------:R-:W-:Y:S01]  /*bb10*/  FMUL.FTZ R183, R183, UR25 ;  /* 0x00000019b7b77c20 */ /* 0x000fe20008410000 */
[----:B------:R-:W-:-:S03]  /*bb20*/  PRMT R186, R40, 0x7632, R186 ;  /* 0x0000763228ba7816 */ /* 0x000fc600000000ba */
[----:B------:R-:W-:-:S08]  /*bb30*/  FMUL.FTZ R240, R183, UR24 ;  /* 0x00000018b7f07c20 */ /* 0x000fd00008410000 */
[----:B------:R-:W-:Y:S02]  /*bb40*/  @P2 SHF.L.U32 R183, R186, 0x10, RZ ;  /* 0x00000010bab72819 */ /* 0x000fe400000006ff */
[----:B------:R-:W-:-:S03]  /*bb50*/  CS2R R186, SRZ ;  /* 0x0000000000ba7805 */ /* 0x000fc6000001ff00 */
[----:B------:R-:W-:Y:S01]  /*bb60*/  @P2 FMUL.FTZ R187, R240, R183 ;  /* 0x000000b7f0bb2220 */ /* 0x000fe20000410000 */
[----:B-----5:R-:W-:-:S04]  /*bb70*/  @P2 PRMT R183, R168, 0x7632, R183 ;  /* 0x00007632a8b72816 */ /* 0x020fc800000000b7 */
[----:B------:R-:W-:Y:S02]  /*bb80*/  @P2 SHF.L.U32 R183, R183, 0x10, RZ ;  /* 0x00000010b7b72819 */ /* 0x000fe400000006ff */
[----:B------:R-:W-:-:S03]  /*bb90*/  F2FP.BF16.F32.PACK_AB R187, RZ, R187 ;  /* 0x000000bbffbb723e */ /* 0x000fc600000010ff */
[----:B------:R-:W-:Y:S01]  /*bba0*/  @P2 FMUL.FTZ R186, R240, R183 ;  /* 0x000000b7f0ba2220 */ /* 0x000fe20000410000 */
[----:B------:R-:W-:-:S03]  /*bbb0*/  PRMT R172, R172, 0x5410, R187 ;  /* 0x00005410acac7816 */ /* 0x000fc600000000bb */
[----:B------:R-:W-:-:S07]  /*bbc0*/  FADD.FTZ R109, R109, R186 ;  /* 0x000000ba6d6d7221 */ /* 0x000fce0000010000 */
.L_x_1481:
[----:B------:R-:W-:Y:S05]  /*bbd0*/  @!P1 BRA `(.L_x_1482) ;  /* 0x0000000000309947 */ /* 0x000fea0003800000 */
[----:B------:R-:W-:Y:S01]  /*bbe0*/  LOP3.LUT P2, RZ, R246, 0xff0000, RZ, 0xc0, !PT ;  /* 0x00ff0000f6ff7812 */ /* 0x000fe2000784c0ff */
[----:B------:R-:W-:Y:S01]  /*bbf0*/  FMUL.FTZ R183, R177, UR25 ;  /* 0x00000019b1b77c20 */ /* 0x000fe20008410000 */
[----:B------:R-:W-:-:S03]  /*bc00*/  MOV R186, RZ ;  /* 0x000000ff00ba7202 */ /* 0x000fc60000000f00 */
[----:B------:R-:W-:Y:S01]  /*bc10*/  FMUL.FTZ R240, R183, UR24 ;  /* 0x00000018b7f07c20 */ /* 0x000fe20008410000 */
[----:B------:R-:W-:-:S07]  /*bc20*/  HFMA2 R183, -RZ, RZ, 0, 0 ;  /* 0x00000000ffb77431 */ /* 0x000fce00000001ff */
[----:B------:R-:W-:Y:S01]  /*bc30*/  @P2 IMAD.U32 R187, R41, 0x10000, RZ ;  /* 0x0001000029bb2824 */ /* 0x000fe200078e00ff */
[----:B-----5:R-:W-:-:S03]  /*bc40*/  @P2 SHF.L.U32 R245, R169, 0x10, RZ ;  /* 0x00000010a9f52819 */ /* 0x020fc600000006ff */
[----:B------:R-:W-:Y:S02]  /*bc50*/  @P2 FMUL.FTZ R186, R240, R187 ;  /* 0x000000bbf0ba2220 */ /* 0x000fe40000410000 */
[----:B------:R-:W-:-:S03]  /*bc60*/  @P2 FMUL.FTZ R183, R245, R240 ;  /* 0x000000f0f5b72220 */ /* 0x000fc60000410000 */
[----:B------:R-:W-:Y:S01]  /*bc70*/  F2FP.BF16.F32.PACK_AB R186, RZ, R186 ;  /* 0x000000baffba723e */ /* 0x000fe200000010ff */
[----:B------:R-:W-:-:S03]  /*bc80*/  FADD.FTZ R110, R110, R183 ;  /* 0x000000b76e6e7221 */ /* 0x000fc60000010000 */
[----:B------:R-:W-:-:S07]  /*bc90*/  PRMT R173, R186, 0x7610, R173 ;  /* 0x00007610baad7816 */ /* 0x000fce00000000ad */
.L_x_1482:
[----:B------:R-:W-:Y:S01]  /*bca0*/  F2FP.BF16.F32.PACK_AB R177, R178, R177 ;  /* 0x000000b1b2b1723e */ /* 0x000fe200000010ff */
[----:B------:R-:W-:Y:S06]  /*bcb0*/  @!P1 BRA `(.L_x_1483) ;  /* 0x0000000000389947 */ /* 0x000fec0003800000 */
[----:B------:R-:W-:Y:S01]  /*bcc0*/  LOP3.LUT P2, RZ, R246, 0xff000000, RZ, 0xc0, !PT ;  /* 0xff000000f6ff7812 */ /* 0x000fe2000784c0ff */
[----:B------:R-:W-:Y:S01]  /*bcd0*/  FMUL.FTZ R178, R178, UR25 ;  /* 0x00000019b2b27c20 */ /* 0x000fe20008410000 */
[----:B------:R-:W-:Y:S01]  /*bce0*/  PRMT R183, R41, 0x7632, R183 ;  /* 0x0000763229b77816 */ /* 0x000fe200000000b7 */
[----:B------:R-:W-:Y:S02]  /*bcf0*/  HFMA2 R186, -RZ, RZ, 0, 0 ;  /* 0x00000000ffba7431 */ /* 0x000fe400000001ff */
[----:B------:R-:W-:-:S08]  /*bd00*/  FMUL.FTZ R187, R178, UR24 ;  /* 0x00000018b2bb7c20 */ /* 0x000fd00008410000 */
[----:B------:R-:W-:-:S05]  /*bd10*/  @P2 SHF.L.U32 R178, R183, 0x10, RZ ;  /* 0x00000010b7b22819 */ /* 0x000fca00000006ff */
[----:B------:R-:W-:Y:S01]  /*bd20*/  @P2 FMUL.FTZ R186, R187, R178 ;  /* 0x000000b2bbba2220 */ /* 0x000fe20000410000 */
[----:B-----5:R-:W-:-:S04]  /*bd30*/  @P2 PRMT R178, R169, 0x7632, R178 ;  /* 0x00007632a9b22816 */ /* 0x020fc800000000b2 */
[----:B------:R-:W-:Y:S02]  /*bd40*/  @P2 SHF.L.U32 R183, R178, 0x10, RZ ;  /* 0x00000010b2b72819 */ /* 0x000fe400000006ff */
[----:B------:R-:W-:Y:S02]  /*bd50*/  MOV R178, RZ ;  /* 0x000000ff00b27202 */ /* 0x000fe40000000f00 */
[----:B------:R-:W-:Y:S01]  /*bd60*/  F2FP.BF16.F32.PACK_AB R186, RZ, R186 ;  /* 0x000000baffba723e */ /* 0x000fe200000010ff */
[----:B------:R-:W-:-:S03]  /*bd70*/  @P2 FMUL.FTZ R178, R187, R183 ;  /* 0x000000b7bbb22220 */ /* 0x000fc60000410000 */
[----:B------:R-:W-:Y:S01]  /*bd80*/  PRMT R173, R173, 0x5410, R186 ;  /* 0x00005410adad7816 */ /* 0x000fe200000000ba */
[----:B------:R-:W-:-:S07]  /*bd90*/  FADD.FTZ R111, R111, R178 ;  /* 0x000000b26f6f7221 */ /* 0x000fce0000010000 */
.L_x_1483:
        /* <DEDUP_REMOVED lines=13> */
.L_x_1484:
        /* <DEDUP_REMOVED lines=15> */
.L_x_1485:
        /* <DEDUP_REMOVED lines=13> */
.L_x_1486:
[----:B------:R-:W-:Y:S01]  /*c030*/  F2FP.BF16.F32.PACK_AB R179, R180, R181 ;  /* 0x000000b5b4b3723e */ /* 0x000fe200000010ff */
[----:B------:R-:W-:Y:S06]  /*c040*/  @!P1 BRA `(.L_x_1487) ;  /* 0x0000002400489947 */ /* 0x000fec0003800000 */
[----:B------:R-:W-:Y:S01]  /*c050*/  ISETP.GE.U32.AND P2, PT, R246, RZ, PT ;  /* 0x000000fff600720c */ /* 0x000fe20003f46070 */
[----:B------:R-:W-:Y:S01]  /*c060*/  FMUL.FTZ R180, R180, UR25 ;  /* 0x00000019b4b47c20 */ /* 0x000fe20008410000 */
[----:B------:R-:W-:Y:S01]  /*c070*/  PRMT R181, R43, 0x7632, R181 ;  /* 0x000076322bb57816 */ /* 0x000fe200000000b5 */
[----:B------:R-:W-:Y:S01]  /*c080*/  HFMA2 R182, -RZ, RZ, 0, 0 ;  /* 0x00000000ffb67431 */ /* 0x000fe200000001ff */
[----:B------:R-:W-:Y:S01]  /*c090*/  ISETP.GE.U32.AND.EX P2, PT, R247, 0x1000000, PT, P2 ;  /* 0x01000000f700780c */ /* 0x000fe20003f46120 */
[----:B------:R-:W-:-:S12]  /*c0a0*/  FMUL.FTZ R183, R180, UR24 ;  /* 0x00000018b4b77c20 */ /* 0x000fd80008410000 */
        /* <DEDUP_REMOVED lines=8> */
[----:B------:R-:W-:Y:S01]  /*c130*/  FADD.FTZ R107, R107, R180 ;  /* 0x000000b46b6b7221 */ /* 0x000fe20000010000 */
[----:B------:R-:W-:Y:S06]  /*c140*/  BRA `(.L_x_1487) ;  /* 0x0000002400087947 */ /* 0x000fec0003800000 */
.L_x_1479:
        /* <DEDUP_REMOVED lines=17> */
.L_x_1488:
[----:B------:R-:W-:Y:S05]  /*c260*/  @!P1 BRA `(.L_x_1489) ;  /* 0x00000000004c9947 */ /* 0x000fea0003800000 */
[----:B0-----:R-:W-:Y:S01]  /*c270*/  PRMT R180, R24, 0x7632, R180 ;  /* 0x0000763218b47816 */ /* 0x001fe200000000b4 */
[----:B------:R-:W-:Y:S01]  /*c280*/  @P3 FFMA.FTZ R182, R210, UR9, R186 ;  /* 0x00000009d2b63c23 */ /* 0x000fe200080100ba */
[----:B------:R-:W-:Y:S02]  /*c290*/  LOP3.LUT P2, RZ, R246, 0xff00, RZ, 0xc0, !PT ;  /* 0x0000ff00f6ff7812 */ /* 0x000fe4000784c0ff */
[----:B------:R-:W-:Y:S01]  /*c2a0*/  SHF.L.U32 R180, R180, 0x10, RZ ;  /* 0x00000010b4b47819 */ /* 0x000fe200000006ff */
[----:B------:R-:W-:Y:S01]  /*c2b0*/  @P3 FADD.FTZ R181, R209, -R182 ;  /* 0x800000b6d1b53221 */ /* 0x000fe20000010000 */
[----:B------:R-:W-:-:S03]  /*c2c0*/  PRMT R183, R40, 0x7632, R183 ;  /* 0x0000763228b77816 */ /* 0x000fc600000000b7 */
[----:B------:R-:W-:-:S04]  /*c2d0*/  @P3 FFMA.FTZ R180, R181, UR28, R180 ;  /* 0x0000001cb5b43c23 */ /* 0x000fc800080100b4 */
[----:B------:R-:W-:Y:S02]  /*c2e0*/  FMUL.FTZ R180, R180, UR25 ;  /* 0x00000019b4b47c20 */ /* 0x000fe40008410000 */
[----:B-----5:R-:W-:Y:S02]  /*c2f0*/  @P2 PRMT R181, R168, 0x7632, R181 ;  /* 0x00007632a8b52816 */ /* 0x020fe400000000b5 */
        /* <DEDUP_REMOVED lines=10> */
.L_x_1489:
        /* <DEDUP_REMOVED lines=16> */
.L_x_1490:
        /* <DEDUP_REMOVED lines=20> */
.L_x_1491:
        /* <DEDUP_REMOVED lines=16> */
.L_x_1492:
        /* <DEDUP_REMOVED lines=9> */
[----:B-----5:R-:W-:Y:S01]  /*c770*/  @P2 PRMT R181, R170, 0x7632, R181 ;  /* 0x00007632aab52816 */ /* 0x020fe200000000b5 */
        /* <DEDUP_REMOVED lines=10> */
.L_x_1493:
        /* <DEDUP_REMOVED lines=16> */
.L_x_1494:
[----:B------:R-:W-:Y:S05]  /*c920*/  @!P1 BRA `(.L_x_1487) ;  /* 0x0000001c00109947 */ /* 0x000fea0003800000 */
[----:B------:R-:W-:Y:S01]  /*c930*/  ISETP.GE.U32.AND P2, PT, R246, RZ, PT ;  /* 0x000000fff600720c */ /* 0x000fe20003f46070 */
[----:B------:R-:W-:Y:S01]  /*c940*/  @P3 FFMA.FTZ R186, R216, UR9, R186 ;  /* 0x00000009d8ba3c23 */ /* 0x000fe200080100ba */
[----:B0-----:R-:W-:Y:S01]  /*c950*/  PRMT R180, R27, 0x7632, R180 ;  /* 0x000076321bb47816 */ /* 0x001fe200000000b4 */
        /* <DEDUP_REMOVED lines=9> */
[----:B-----5:R-:W-:-:S03]  /*c9f0*/  @P2 PRMT R180, R171, 0x7632, R180 ;  /* 0x00007632abb42816 */ /* 0x020fc600000000b4 */
        /* <DEDUP_REMOVED lines=8> */
.L_x_1478:
        /* <DEDUP_REMOVED lines=41> */
.L_x_1496:
        /* <DEDUP_REMOVED lines=11> */
[----:B------:R-:W-:Y:S01]  /*cdc0*/  PRMT R178, R40, 0x7632, R178 ;  /* 0x0000763228b27816 */ /* 0x000fe200000000b2 */
[----:B------:R-:W-:-:S03]  /*cdd0*/  @P3 FMUL.FTZ R176, R177, R248 ;  /* 0x000000f8b1b03220 */ /* 0x000fc60000410000 */
[----:B------:R-:W-:Y:S02]  /*cde0*/  @P3 SHF.L.U32 R178, R178, 0x10, RZ ;  /* 0x00000010b2b23819 */ /* 0x000fe400000006ff */
[----:B------:R-:W-:Y:S01]  /*cdf0*/  MOV R177, RZ ;  /* 0x000000ff00b17202 */ /* 0x000fe20000000f00 */
[----:B------:R-:W-:Y:S02]  /*ce00*/  FADD.FTZ R109, R109, R176 ;  /* 0x000000b06d6d7221 */ /* 0x000fe40000010000 */
[----:B------:R-:W-:-:S05]  /*ce10*/  @P3 FMUL.FTZ R177, R178, R179 ;  /* 0x000000b3b2b13220 */ /* 0x000fca0000410000 */
[----:B------:R-:W-:-:S04]  /*ce20*/  F2FP.BF16.F32.PACK_AB R177, RZ, R177 ;  /* 0x000000b1ffb1723e */ /* 0x000fc800000010ff */
[----:B------:R-:W-:-:S07]  /*ce30*/  PRMT R172, R172, 0x5410, R177 ;  /* 0x00005410acac7816 */ /* 0x000fce00000000b1 */
.L_x_1497:
[----:B------:R-:W-:Y:S05]  /*ce40*/  @!P1 BRA `(.L_x_1498) ;  /* 0x0000000000409947 */ /* 0x000fea0003800000 */
        /* <DEDUP_REMOVED lines=16> */
.L_x_1498:
        /* <DEDUP_REMOVED lines=19> */
.L_x_1499:
        /* <DEDUP_REMOVED lines=20> */
.L_x_1500:
        /* <DEDUP_REMOVED lines=13> */
[----:B------:R-:W-:Y:S02]  /*d290*/  PRMT R180, R42, 0x7632, R180 ;  /* 0x000076322ab47816 */ /* 0x000fe400000000b4 */
[----:B------:R-:W-:Y:S01]  /*d2a0*/  MOV R179, RZ ;  /* 0x000000ff00b37202 */ /* 0x000fe20000000f00 */
[----:B------:R-:W-:Y:S01]  /*d2b0*/  FADD.FTZ R105, R105, R176 ;  /* 0x000000b069697221 */ /* 0x000fe20000010000 */
[----:B------:R-:W-:-:S05]  /*d2c0*/  @P3 SHF.L.U32 R180, R180, 0x10, RZ ;  /* 0x00000010b4b43819 */ /* 0x000fca00000006ff */
[----:B------:R-:W-:-:S05]  /*d2d0*/  @P3 FMUL.FTZ R179, R180, R183 ;  /* 0x000000b7b4b33220 */ /* 0x000fca0000410000 */
[----:B------:R-:W-:-:S04]  /*d2e0*/  F2FP.BF16.F32.PACK_AB R179, RZ, R179 ;  /* 0x000000b3ffb3723e */ /* 0x000fc800000010ff */
[----:B------:R-:W-:-:S07]  /*d2f0*/  PRMT R174, R174, 0x5410, R179 ;  /* 0x00005410aeae7816 */ /* 0x000fce00000000b3 */
.L_x_1501:
        /* <DEDUP_REMOVED lines=26> */
.L_x_1502:
        /* <DEDUP_REMOVED lines=8> */
[----:B------:R-:W-:Y:S02]  /*d520*/  @P2 SHF.L.U32 R181, R181, 0x10, RZ ;  /* 0x00000010b5b52819 */ /* 0x000fe400000006ff */
[----:B-----5:R-:W-:-:S03]  /*d530*/  @P2 PRMT R180, R171, 0x7632, R180 ;  /* 0x00007632abb42816 */ /* 0x020fc600000000b4 */
[----:B------:R-:W-:Y:S01]  /*d540*/  @P2 FMUL.FTZ R182, R181, R186 ;  /* 0x000000bab5b62220 */ /* 0x000fe20000410000 */
[----:B------:R-:W-:Y:S01]  /*d550*/  @P2 SHF.L.U32 R181, R180, 0x10, RZ ;  /* 0x00000010b4b52819 */ /* 0x000fe200000006ff */
[----:B------:R-:W-:-:S03]  /*d560*/  IMAD.MOV.U32 R180, RZ, RZ, RZ ;  /* 0x000000ffffb47224 */ /* 0x000fc600078e00ff */
[----:B------:R-:W-:Y:S01]  /*d570*/  F2FP.BF16.F32.PACK_AB R182, RZ, R182 ;  /* 0x000000b6ffb6723e */ /* 0x000fe200000010ff */
[----:B------:R-:W-:-:S03]  /*d580*/  @P2 FMUL.FTZ R180, R186, R181 ;  /* 0x000000b5bab42220 */ /* 0x000fc60000410000 */
[----:B------:R-:W-:Y:S01]  /*d590*/  PRMT R175, R175, 0x5410, R182 ;  /* 0x00005410afaf7816 */ /* 0x000fe200000000b6 */
[----:B------:R-:W-:Y:S01]  /*d5a0*/  FADD.FTZ R107, R107, R180 ;  /* 0x000000b46b6b7221 */ /* 0x000fe20000010000 */
[----:B------:R-:W-:Y:S06]  /*d5b0*/  BRA `(.L_x_1487) ;  /* 0x0000000c00ec7947 */ /* 0x000fec0003800000 */
.L_x_1495:
[----:B------:R-:W-:Y:S05]  /*d5c0*/  @!P1 BRA `(.L_x_1503) ;  /* 0x00000000007c9947 */ /* 0x000fea0003800000 */
[----:B------:R-:W-:Y:S01]  /*d5d0*/  LOP3.LUT P2, RZ, R246, 0xff, RZ, 0xc0, !PT ;  /* 0x000000fff6ff7812 */ /* 0x000fe2000784c0ff */
[----:B------:R-:W-:Y:S01]  /*d5e0*/  BSSY.RECONVERGENT B0, `(.L_x_1504) ;  /* 0x000000c000007945 */ /* 0x000fe20003800200 */
[----:B0-----:R-:W-:-:S11]  /*d5f0*/  MOV R181, RZ ;  /* 0x000000ff00b57202 */ /* 0x001fd60000000f00 */
        /* <DEDUP_REMOVED lines=10> */
.L_x_1505:
[----:B------:R-:W-:Y:S05]  /*d6a0*/  BSYNC.RECONVERGENT B0 ;  /* 0x0000000000007941 */ /* 0x000fea0003800200 */
.L_x_1504:
        /* <DEDUP_REMOVED lines=13> */
.L_x_1507:
[----:B------:R-:W-:Y:S05]  /*d780*/  BSYNC.RECONVERGENT B0 ;  /* 0x0000000000007941 */ /* 0x000fea0003800200 */
.L_x_1506:
[----:B------:R-:W-:Y:S02]  /*d790*/  F2FP.BF16.F32.PACK_AB R180, RZ, R108 ;  /* 0x0000006cffb4723e */ /* 0x000fe400000010ff */
[----:B------:R-:W-:Y:S02]  /*d7a0*/  MOV R108, R181 ;  /* 0x000000b5006c7202 */ /* 0x000fe40000000f00 */
[----:B------:R-:W-:-:S07]  /*d7b0*/  PRMT R172, R180, 0x7610, R172 ;  /* 0x00007610b4ac7816 */ /* 0x000fce00000000ac */
.L_x_1503:
        /* <DEDUP_REMOVED lines=15> */
.L_x_1510:
[----:B------:R-:W-:Y:S05]  /*d8b0*/  BSYNC.RECONVERGENT B0 ;  /* 0x0000000000007941 */ /* 0x000fea0003800200 */
.L_x_1509:
        /* <DEDUP_REMOVED lines=14> */
.L_x_1512:
[----:B------:R-:W-:Y:S05]  /*d9a0*/  BSYNC.RECONVERGENT B0 ;  /* 0x0000000000007941 */ /* 0x000fea0003800200 */
.L_x_1511:
[----:B------:R-:W-:Y:S02]  /*d9b0*/  F2FP.BF16.F32.PACK_AB R180, RZ, R109 ;  /* 0x0000006dffb4723e */ /* 0x000fe400000010ff */
[----:B------:R-:W-:Y:S02]  /*d9c0*/  MOV R109, R181 ;  /* 0x000000b5006d7202 */ /* 0x000fe40000000f00 */
[----:B------:R-:W-:-:S07]  /*d9d0*/  PRMT R172, R172, 0x5410, R180 ;  /* 0x00005410acac7816 */ /* 0x000fce00000000b4 */
.L_x_1508:
        /* <DEDUP_REMOVED lines=14> */
.L_x_1515:
[----:B------:R-:W-:Y:S05]  /*dac0*/  BSYNC.RECONVERGENT B0 ;  /* 0x0000000000007941 */ /* 0x000fea0003800200 */
.L_x_1514:
        /* <DEDUP_REMOVED lines=13> */
.L_x_1517:
[----:B------:R-:W-:Y:S05]  /*dba0*/  BSYNC.RECONVERGENT B0 ;  /* 0x0000000000007941 */ /* 0x000fea0003800200 */
.L_x_1516:
[----:B------:R-:W-:Y:S02]  /*dbb0*/  F2FP.BF16.F32.PACK_AB R180, RZ, R110 ;  /* 0x0000006effb4723e */ /* 0x000fe400000010ff */
[----:B------:R-:W-:Y:S02]  /*dbc0*/  MOV R110, R181 ;  /* 0x000000b5006e7202 */ /* 0x000fe40000000f00 */
[----:B------:R-:W-:-:S07]  /*dbd0*/  PRMT R173, R180, 0x7610, R173 ;  /* 0x00007610b4ad7816 */ /* 0x000fce00000000ad */
.L_x_1513:
        /* <DEDUP_REMOVED lines=15> */
.L_x_1520:
[----:B------:R-:W-:Y:S05]  /*dcd0*/  BSYNC.RECONVERGENT B0 ;  /* 0x0000000000007941 */ /* 0x000fea0003800200 */
.L_x_1519:
        /* <DEDUP_REMOVED lines=14> */
.L_x_1522:
[----:B------:R-:W-:Y:S05]  /*ddc0*/  BSYNC.RECONVERGENT B0 ;  /* 0x0000000000007941 */ /* 0x000fea0003800200 */
.L_x_1521:
[----:B------:R-:W-:Y:S02]  /*ddd0*/  F2FP.BF16.F32.PACK_AB R180, RZ, R111 ;  /* 0x0000006fffb4723e */ /* 0x000fe400000010ff */
[----:B------:R-:W-:Y:S02]  /*dde0*/  MOV R111, R181 ;  /* 0x000000b5006f7202 */ /* 0x000fe40000000f00 */
[----:B------:R-:W-:-:S07]  /*ddf0*/  PRMT R173, R173, 0x5410, R180 ;  /* 0x00005410adad7816 */ /* 0x000fce00000000b4 */
.L_x_1518:
        /* <DEDUP_REMOVED lines=14> */
.L_x_1525:
[----:B------:R-:W-:Y:S05]  /*dee0*/  BSYNC.RECONVERGENT B0 ;  /* 0x0000000000007941 */ /* 0x000fea0003800200 */
.L_x_1524:
        /* <DEDUP_REMOVED lines=13> */
.L_x_1527:
[----:B------:R-:W-:Y:S05]  /*dfc0*/  BSYNC.RECONVERGENT B0 ;  /* 0x0000000000007941 */ /* 0x000fea0003800200 */
.L_x_1526:
[----:B------:R-:W-:Y:S02]  /*dfd0*/  F2FP.BF16.F32.PACK_AB R180, RZ, R104 ;  /* 0x00000068ffb4723e */ /* 0x000fe400000010ff */
[----:B------:R-:W-:Y:S02]  /*dfe0*/  MOV R104, R181 ;  /* 0x000000b500687202 */ /* 0x000fe40000000f00 */
[----:B------:R-:W-:-:S07]  /*dff0*/  PRMT R174, R180, 0x7610, R174 ;  /* 0x00007610b4ae7816 */ /* 0x000fce00000000ae */
.L_x_1523:
        /* <DEDUP_REMOVED lines=15> */
.L_x_1530:
[----:B------:R-:W-:Y:S05]  /*e0f0*/  BSYNC.RECONVERGENT B0 ;  /* 0x0000000000007941 */ /* 0x000fea0003800200 */
.L_x_1529:
        /* <DEDUP_REMOVED lines=14> */
.L_x_1532:
[----:B------:R-:W-:Y:S05]  /*e1e0*/  BSYNC.RECONVERGENT B0 ;  /* 0x0000000000007941 */ /* 0x000fea0003800200 */
.L_x_1531:
[----:B------:R-:W-:Y:S02]  /*e1f0*/  F2FP.BF16.F32.PACK_AB R180, RZ, R105 ;  /* 0x00000069ffb4723e */ /* 0x000fe400000010ff */
[----:B------:R-:W-:Y:S02]  /*e200*/  MOV R105, R181 ;  /* 0x000000b500697202 */ /* 0x000fe40000000f00 */
[----:B------:R-:W-:-:S07]  /*e210*/  PRMT R174, R174, 0x5410, R180 ;  /* 0x00005410aeae7816 */ /* 0x000fce00000000b4 */
.L_x_1528:
        /* <DEDUP_REMOVED lines=14> */
.L_x_1535:
[----:B------:R-:W-:Y:S05]  /*e300*/  BSYNC.RECONVERGENT B0 ;  /* 0x0000000000007941 */ /* 0x000fea0003800200 */
.L_x_1534:
        /* <DEDUP_REMOVED lines=13> */
.L_x_1537:
[----:B------:R-:W-:Y:S05]  /*e3e0*/  BSYNC.RECONVERGENT B0 ;  /* 0x0000000000007941 */ /* 0x000fea0003800200 */
.L_x_1536:
[----:B------:R-:W-:Y:S02]  /*e3f0*/  F2FP.BF16.F32.PACK_AB R180, RZ, R106 ;  /* 0x0000006affb4723e */ /* 0x000fe400000010ff */
[----:B------:R-:W-:Y:S02]  /*e400*/  MOV R106, R181 ;  /* 0x000000b5006a7202 */ /* 0x000fe40000000f00 */
[----:B------:R-:W-:-:S07]  /*e410*/  PRMT R175, R180, 0x7610, R175 ;  /* 0x00007610b4af7816 */ /* 0x000fce00000000af */
.L_x_1533:
[----:B------:R-:W-:Y:S05]  /*e420*/  @!P1 BRA `(.L_x_1487) ;  /* 0x0000000000509947 */ /* 0x000fea0003800000 */
[----:B------:R-:W-:Y:S01]  /*e430*/  FFMA.FTZ R186, R216, UR9, R186 ;  /* 0x00000009d8ba7c23 */ /* 0x000fe200080100ba */
[----:B------:R-:W-:Y:S02]  /*e440*/  ISETP.GE.U32.AND P2, PT, R246, RZ, PT ;  /* 0x000000fff600720c */ /* 0x000fe40003f46070 */
[----:B------:R-:W-:Y:S01]  /*e450*/  ISETP.LT.AND P3, PT, RZ, UR29, PT ;  /* 0x0000001dff007c0c */ /* 0x000fe2000bf61270 */
[----:B------:R-:W-:Y:S01]  /*e460*/  FADD.FTZ R186, R215, -R186 ;  /* 0x800000bad7ba7221 */ /* 0x000fe20000010000 */
[----:B------:R-:W-:Y:S02]  /*e470*/  ISETP.GE.U32.AND.EX P2, PT, R247, 0x1000000, PT, P2 ;  /* 0x01000000f700780c */ /* 0x000fe40003f46120 */
[----:B0-----:R-:W-:Y:S01]  /*e480*/  PRMT R183, R43, 0x7632, R183 ;  /* 0x000076322bb77816 */ /* 0x001fe200000000b7 */
[----:B------:R-:W-:-:S05]  /*e490*/  FMUL.FTZ R180, R186, UR28 ;  /* 0x0000001cbab47c20 */ /* 0x000fca0008410000 */
[----:B------:R-:W-:-:S05]  /*e4a0*/  FSEL R180, R180, RZ, P3 ;  /* 0x000000ffb4b47208 */ /* 0x000fca0001800000 */
[----:B------:R-:W-:Y:S01]  /*e4b0*/  FMUL.FTZ R180, R180, UR25 ;  /* 0x00000019b4b47c20 */ /* 0x000fe20008410000 */
[----:B-----5:R-:W-:Y:S02]  /*e4c0*/  @P2 PRMT R181, R171, 0x7632, R181 ;  /* 0x00007632abb52816 */ /* 0x020fe400000000b5 */
[----:B------:R-:W-:Y:S01]  /*e4d0*/  @P2 SHF.L.U32 R183, R183, 0x10, RZ ;  /* 0x00000010b7b72819 */ /* 0x000fe200000006ff */
        /* <DEDUP_REMOVED lines=9> */
.L_x_1487:
[----:B0-----:R-:W0:Y:S01]  /*e570*/  @P0 LDC.64 R182, c[0x0][0x478] ;  /* 0x00011e00ffb60b82 */ /* 0x001e220000000a00 */
[----:B------:R-:W-:Y:S01]  /*e580*/  @P0 IADD3 R187, PT, PT, R184, 0x300, RZ ;  /* 0x00000300b8bb0810 */ /* 0x000fe20007ffe0ff */
[----:B------:R-:W-:Y:S02]  /*e590*/  UIADD3 UR8, UPT, UPT, UR8, UR22, URZ ;  /* 0x0000001608087290 */ /* 0x000fe4000fffe0ff */
[----:B------:R-:W-:Y:S02]  /*e5a0*/  UPLOP3.LUT UP1, UPT, UPT, UPT, UP1, 0x40, 0x4 ;  /* 0x000000000004789c */ /* 0x000fe40003f2e810 */
[----:B------:R-:W-:Y:S02]  /*e5b0*/  UISETP.GE.AND UP0, UPT, UR8, UR23, UPT ;  /* 0x000000170800728c */ /* 0x000fe4000bf06270 */
[----:B------:R-:W1:Y:S01]  /*e5c0*/  @P1 LDC.64 R180, c[0x0][0x468] ;  /* 0x00011a00ffb41b82 */ /* 0x000e620000000a00 */
[----:B0-----:R-:W-:-:S05]  /*e5d0*/  @P0 IMAD.WIDE.U32 R182, R187, 0x10, R182 ;  /* 0x00000010bbb60825 */ /* 0x001fca00078e00b6 */
[----:B------:R2:W-:Y:S01]  /*e5e0*/  @P0 STG.E.128 desc[UR20][R182.64], R176 ;  /* 0x000000b0b6000986 */ /* 0x0005e2000c101d14 */
[----:B-1----:R-:W-:-:S05]  /*e5f0*/  @P1 IMAD.WIDE.U32 R180, R185, 0x10, R180 ;  /* 0x00000010b9b41825 */ /* 0x002fca00078e00b4 */
[----:B------:R2:W-:Y:S01]  /*e600*/  @P1 STG.E.128 desc[UR20][R180.64], R172 ;  /* 0x000000acb4001986 */ /* 0x0005e2000c101d14 */
[----:B------:R-:W-:Y:S05]  /*e610*/  BRA.U !UP0, `(.L_x_1538) ;  /* 0xffffff1d08e07547 */ /* 0x000fea000b83ffff */
.L_x_1276:
[----:B------:R-:W1:Y:S08]  /*e620*/  S2UR UR9, SR_CTAID.X ;  /* 0x00000000000979c3 */ /* 0x000e700000002500 */
[----:B------:R-:W1:Y:S08]  /*e630*/  LDC R9, c[0x0][0x388] ;  /* 0x0000e200ff097b82 */ /* 0x000e700000000800 */
[----:B------:R-:W3:Y:S08]  /*e640*/  LDC.64 R2, c[0x0][0x440] ;  /* 0x00011000ff027b82 */ /* 0x000ef00000000a00 */
[----:B------:R-:W4:Y:S08]  /*e650*/  LDC.64 R4, c[0x0][0x448] ;  /* 0x00011200ff047b82 */ /* 0x000f300000000a00 */
[----:B------:R-:W2:Y:S01]  /*e660*/  LDC.64 R6, c[0x0][0x460] ;  /* 0x00011800ff067b82 */ /* 0x000ea20000000a00 */
[----:B-1----:R-:W-:-:S05]  /*e670*/  IMAD R9, R9, UR9, RZ ;  /* 0x0000000909097c24 */ /* 0x002fca000f8e02ff */
[----:B------:R-:W-:-:S05]  /*e680*/  LEA.HI R9, R9, R238, RZ, 0x1d ;  /* 0x000000ee09097211 */ /* 0x000fca00078fe8ff */
[----:B---3--:R-:W-:-:S04]  /*e690*/  IMAD.WIDE.U32 R2, R9, 0x20, R2 ;  /* 0x0000002009027825 */ /* 0x008fc800078e0002 */
[C---:B----4-:R-:W-:Y:S01]  /*e6a0*/  IMAD.WIDE.U32 R4, R9.reuse, 0x20, R4 ;  /* 0x0000002009047825 */ /* 0x050fe200078e0004 */
[----:B0-----:R-:W-:Y:S04]  /*e6b0*/  STG.E.128 desc[UR20][R2.64], R164 ;  /* 0x000000a402007986 */ /* 0x001fe8000c101d14 */
[----:B------:R-:W-:Y:S01]  /*e6c0*/  STG.E.128 desc[UR20][R2.64+0x10], R160 ;  /* 0x000010a002007986 */ /* 0x000fe2000c101d14 */
[----:B--2---:R-:W-:-:S03]  /*e6d0*/  IMAD.WIDE.U32 R6, R9, 0x20, R6 ;  /* 0x0000002009067825 */ /* 0x004fc600078e0006 */
        /* <DEDUP_REMOVED lines=23> */
.L_x_1539:
        /* <DEDUP_REMOVED lines=11> */
.L_x_15597:


//--------------------- .text._ZN10layer_norm13ln_bwd_kernelINS_13Kernel_traitsI6__halfS2_S2_S2_fjLj8192ELj1ELj1ELj8ELj16ENS_18Kernel_traits_baseILj8192ES2_S2_S2_S2_fjLj256EEEEELb0ELb0ELb0ELb0EEEvNS_9BwdParamsE --------------------------
	.section	.text._ZN10layer_norm13ln_bwd_kernelINS_13Kernel_traitsI6__halfS2_S2_S2_fjLj8192ELj1ELj1ELj8ELj16ENS_18Kernel_traits_baseILj8192ES2_S2_S2_S2_fjLj256EEEEELb0ELb0ELb0ELb0EEEvNS_9BwdParamsE,"ax",@progbits
	.align	128
        .global         _ZN10layer_norm13ln_bwd_kernelINS_13Kernel_traitsI6__halfS2_S2_S2_fjLj8192ELj1ELj1ELj8ELj16ENS_18Kernel_traits_baseILj8192ES2_S2_S2_S2_fjLj256EEEEELb0ELb0ELb0ELb0EEEvNS_9BwdParamsE
        .type           _ZN10layer_norm13ln_bwd_kernelINS_13Kernel_traitsI6__halfS2_S2_S2_fjLj8192ELj1ELj1ELj8ELj16ENS_18Kernel_traits_baseILj8192ES2_S2_S2_S2_fjLj256EEEEELb0ELb0ELb0ELb0EEEvNS_9BwdParamsE,@function
        .size           _ZN10layer_norm13ln_bwd_kernelINS_13Kernel_traitsI6__halfS2_S2_S2_fjLj8192ELj1ELj1ELj8ELj16ENS_18Kernel_traits_baseILj8192ES2_S2_S2_S2_fjLj256EEEEELb0ELb0ELb0ELb0EEEvNS_9BwdParamsE,(.L_x_15598 - _ZN10layer_norm13ln_bwd_kernelINS_13Kernel_traitsI6__halfS2_S2_S2_fjLj8192ELj1ELj1ELj8ELj16ENS_18Kernel_traits_baseILj8192ES2_S2_S2_S2_fjLj256EEEEELb0ELb0ELb0ELb0EEEvNS_9BwdParamsE)
        .other          _ZN10layer_norm13ln_bwd_kernelINS_13Kernel_traitsI6__halfS2_S2_S2_fjLj8192ELj1ELj1ELj8ELj16ENS_18Kernel_traits_baseILj8192ES2_S2_S2_S2_fjLj256EEEEELb0ELb0ELb0ELb0EEEvNS_9BwdParamsE,@"STO_CUDA_ENTRY STV_DEFAULT"
_ZN10layer_norm13ln_bwd_kernelINS_13Kernel_traitsI6__halfS2_S2_S2_fjLj8192ELj1ELj1ELj8ELj16ENS_18Kernel_traits_baseILj8192ES2_S2_S2_S2_fjLj256EEEEELb0ELb0ELb0ELb0EEEvNS_9BwdParamsE:
.text._ZN10layer_norm13ln_bwd_kernelINS_13Kernel_traitsI6__halfS2_S2_S2_fjLj8192ELj1ELj1ELj8ELj16ENS_18Kernel_traits_baseILj8192ES2_S2_S2_S2_fjLj256EEEEELb0ELb0ELb0ELb0EEEvNS_9BwdParamsE:
        /* <DEDUP_REMOVED lines=89> */
[----:B0-----:R-:W-:-:S02]  /*0590*/  ISETP.NE.U32.AND P5, PT, R6, RZ, PT ;  /* 0x000000ff0600720c */ /* 0x001fc40003fa5070 */
[----:B------:R-:W-:Y:S02]  /*05a0*/  CS2R R68, SRZ ;  /* 0x0000000000447805 */ /* 0x000fe4000001ff00 */
[----:B------:R-:W-:Y:S02]  /*05b0*/  CS2R R70, SRZ ;  /* 0x0000000000467805 */ /* 0x000fe4000001ff00 */
[----:B------:R-:W-:Y:S02]  /*05c0*/  CS2R R64, SRZ ;  /* 0x0000000000407805 */ /* 0x000fe4000001ff00 */
[----:B------:R-:W-:Y:S02]  /*05d0*/  ISETP.NE.AND.EX P5, PT, R7, RZ, PT, P5 ;  /* 0x000000ff0700720c */ /* 0x000fe40003fa5350 */
        /* <DEDUP_REMOVED lines=9> */
[----:B------:R-:W0:Y:S01]  /*0670*/  LDCU.U8 UR7, c[0x0][0x410] ;  /* 0x00008200ff0777ac */ /* 0x000e220008000000 */
[----:B------:R-:W1:Y:S01]  /*0680*/  LDCU UR10, c[0x0][0x400] ;  /* 0x00008000ff0a77ac */ /* 0x000e620008000800 */
[----:B------:R-:W2:Y:S01]  /*0690*/  LDCU.64 UR8, c[0x0][0x438] ;  /* 0x00008700ff0877ac */ /* 0x000ea20008000a00 */
[----:B------:R-:W3:Y:S03]  /*06a0*/  LDCU.64 UR12, c[0x0][0x478] ;  /* 0x00008f00ff0c77ac */ /* 0x000ee60008000a00 */
.L_x_1579:
[----:B------:R-:W4:Y:S08]  /*06b0*/  LDC.64 R136, c[0x0][0x3c0] ;  /* 0x0000f000ff887b82 */ /* 0x000f300000000a00 */
[----:B------:R-:W0:Y:S08]  /*06c0*/  LDC.64 R138, c[0x0][0x3c8] ;  /* 0x0000f200ff8a7b82 */ /* 0x000e300000000a00 */
[----:B------:R-:W1:Y:S01]  /*06d0*/  LDC R5, c[0x0][0x388] ;  /* 0x0000e200ff057b82 */ /* 0x000e620000000800 */
[----:B----4-:R-:W-:-:S06]  /*06e0*/  IMAD.WIDE R136, R0, 0x4, R136 ;  /* 0x0000000400887825 */ /* 0x010fcc00078e0288 */
[----:B------:R4:W2:Y:S01]  /*06f0*/  LDG.E R136, desc[UR4][R136.64] ;  /* 0x0000000488887981 */ /* 0x0008a2000c1e1900 */
[C---:B------:R-:W-:Y:S01]  /*0700*/  ISETP.GE.U32.AND P3, PT, R3.reuse, 0x100, PT ;  /* 0x000001000300780c */ /* 0x040fe20003f66070 */
[C---:B0-----:R-:W-:Y:S01]  /*0710*/  IMAD.WIDE R138, R0.reuse, 0x4, R138 ;  /* 0x00000004008a7825 */ /* 0x041fe200078e028a */
[C---:B------:R-:W-:Y:S01]  /*0720*/  ISETP.GE.U32.AND P1, PT, R3.reuse, 0x200, PT ;  /* 0x000002000300780c */ /* 0x040fe20003f26070 */
[----:B------:R-:W0:Y:S01]  /*0730*/  S2R R144, SR_CgaCtaId ;  /* 0x0000000000907919 */ /* 0x000e220000008800 */
[----:B------:R-:W-:Y:S02]  /*0740*/  ISETP.GE.U32.AND P2, PT, R3, 0x300, PT ;  /* 0x000003000300780c */ /* 0x000fe40003f46070 */
[----:B-----5:R0:W5:Y:S01]  /*0750*/  LDG.E R187, desc[UR4][R138.64] ;  /* 0x000000048abb7981 */ /* 0x020162000c1e1900 */
[----:B-1----:R-:W-:-:S05]  /*0760*/  IMAD R140, R0, R5, RZ ;  /* 0x00000005008c7224 */ /* 0x002fca00078e02ff */
[----:B------:R-:W-:-:S04]  /*0770*/  SHF.R.S32.HI R141, RZ, 0x1f, R140 ;  /* 0x0000001fff8d7819 */ /* 0x000fc8000001148c */
[----:B------:R-:W-:Y:S01]  /*0780*/  LEA.HI R141, R141, R140, RZ, 0x3 ;  /* 0x0000008c8d8d7211 */ /* 0x000fe200078f18ff */
[----:B------:R-:W-:Y:S01]  /*0790*/  BSSY.RECONVERGENT B0, `(.L_x_1541) ;  /* 0x0000064000007945 */ /* 0x000fe20003800200 */
[----:B------:R-:W-:Y:S02]  /*07a0*/  ISETP.NE.AND P0, PT, RZ, UR7, PT ;  /* 0x00000007ff007c0c */ /* 0x000fe4000bf05270 */
[----:B------:R-:W-:Y:S02]  /*07b0*/  LEA.HI.SX32 R186, R141, R4, 0x1d ;  /* 0x000000048dba7211 */ /* 0x000fe400078feaff */
[----:B------:R-:W-:Y:S02]  /*07c0*/  CS2R R146, SRZ ;  /* 0x0000000000927805 */ /* 0x000fe4000001ff00 */
[----:B----4-:R-:W-:Y:S02]  /*07d0*/  P2R R137, PR, RZ, 0x1 ;  /* 0x00000001ff897803 */ /* 0x010fe40000000000 */
[----:B------:R-:W-:-:S02]  /*07e0*/  MOV R140, R186 ;  /* 0x000000ba008c7202 */ /* 0x000fc40000000f00 */
[----:B--2---:R-:W-:Y:S01]  /*07f0*/  FSEL R145, R136, RZ, !P0 ;  /* 0x000000ff88917208 */ /* 0x004fe20004000000 */
[----:B0-----:R-:W-:Y:S06]  /*0800*/  @!P3 BRA `(.L_x_1542) ;  /* 0x000000040070b947 */ /* 0x001fec0003800000 */
[----:B------:R-:W0:Y:S08]  /*0810*/  LDC.64 R136, c[0x0][0x3a8] ;  /* 0x0000ea00ff887b82 */ /* 0x000e300000000a00 */
[----:B------:R-:W1:Y:S01]  /*0820*/  LDC.64 R140, c[0x0][0x428] ;  /* 0x00010a00ff8c7b82 */ /* 0x000e620000000a00 */
[----:B0-----:R-:W-:-:S06]  /*0830*/  IMAD.WIDE.U32 R136, R186, 0x10, R136 ;  /* 0x00000010ba887825 */ /* 0x001fcc00078e0088 */
[----:B------:R-:W2:Y:S01]  /*0840*/  LDG.E.128 R136, desc[UR4][R136.64] ;  /* 0x0000000488887981 */ /* 0x000ea2000c1e1d00 */
[----:B-1----:R-:W-:-:S06]  /*0850*/  IMAD.WIDE.U32 R140, R186, 0x10, R140 ;  /* 0x00000010ba8c7825 */ /* 0x002fcc00078e008c */
[----:B------:R-:W4:Y:S01]  /*0860*/  LDG.E.128 R140, desc[UR4][R140.64] ;  /* 0x000000048c8c7981 */ /* 0x000f22000c1e1d00 */
[----:B------:R-:W-:-:S04]  /*0870*/  ISETP.NE.U32.AND P0, PT, RZ, UR8, PT ;  /* 0x00000008ff007c0c */ /* 0x000fc8000bf05070 */
[----:B------:R-:W-:Y:S01]  /*0880*/  ISETP.NE.AND.EX P0, PT, RZ, UR9, PT, P0 ;  /* 0x00000009ff007c0c */ /* 0x000fe2000bf05300 */
[--C-:B------:R-:W-:Y:S02]  /*0890*/  HADD2.F32 R183, -RZ, R112.reuse.H0_H0 ;  /* 0x20000070ffb77230 */ /* 0x100fe40000004100 */
[--C-:B------:R-:W-:Y:S02]  /*08a0*/  HADD2.F32 R153, -RZ, R113.reuse.H0_H0 ;  /* 0x20000071ff997230 */ /* 0x100fe40000004100 */
[----:B------:R-:W-:Y:S02]  /*08b0*/  HADD2.F32 R182, -RZ, R112.H1_H1 ;  /* 0x30000070ffb67230 */ /* 0x000fe40000004100 */
[----:B------:R-:W-:-:S06]  /*08c0*/  HADD2.F32 R155, -RZ, R113.H1_H1 ;  /* 0x30000071ff9b7230 */ /* 0x000fcc0000004100 */
[----:B------:R-:W0:Y:S01]  /*08d0*/  @P0 LDC.64 R146, c[0x0][0x438] ;  /* 0x00010e00ff920b82 */ /* 0x000e220000000a00 */
[----:B------:R-:W-:Y:S02]  /*08e0*/  HADD2.F32 R159, -RZ, R114.H1_H1 ;  /* 0x30000072ff9f7230 */ /* 0x000fe40000004100 */
[----:B------:R-:W-:Y:S02]  /*08f0*/  HADD2.F32 R161, -RZ, R115.H0_H0 ;  /* 0x20000073ffa17230 */ /* 0x000fe40000004100 */
[----:B0-----:R-:W-:-:S05]  /*0900*/  @P0 IMAD.WIDE.U32 R146, R186, 0x10, R146 ;  /* 0x00000010ba920825 */ /* 0x001fca00078e0092 */
[----:B------:R0:W5:Y:S01]  /*0910*/  @P0 LDG.E.128 R44, desc[UR4][R146.64] ;  /* 0x00000004922c0981 */ /* 0x000162000c1e1d00 */
[--C-:B--2---:R-:W-:Y:S02]  /*0920*/  HADD2.F32 R156, -RZ, R137.reuse.H0_H0 ;  /* 0x20000089ff9c7230 */ /* 0x104fe40000004100 */
[----:B------:R-:W-:Y:S02]  /*0930*/  HADD2.F32 R160, -RZ, R138.H0_H0 ;  /* 0x2000008affa07230 */ /* 0x000fe40000004100 */
[--C-:B------:R-:W-:Y:S02]  /*0940*/  HADD2.F32 R148, -RZ, R136.reuse.H0_H0 ;  /* 0x20000088ff947230 */ /* 0x100fe40000004100 */
[C---:B------:R-:W-:Y:S01]  /*0950*/  FADD.FTZ R156, -R145.reuse, R156 ;  /* 0x0000009c919c7221 */ /* 0x040fe20000010100 */
[----:B------:R-:W-:Y:S02]  /*0960*/  HADD2.F32 R158, -RZ, R137.H1_H1 ;  /* 0x30000089ff9e7230 */ /* 0x000fe40000004100 */
[----:B------:R-:W-:Y:S01]  /*0970*/  FADD.FTZ R160, -R145, R160 ;  /* 0x000000a091a07221 */ /* 0x000fe20000010100 */
[----:B------:R-:W-:-:S02]  /*0980*/  HADD2.F32 R150, -RZ, R136.H1_H1 ;  /* 0x30000088ff967230 */ /* 0x000fc40000004100 */
[----:B------:R-:W-:Y:S01]  /*0990*/  FADD.FTZ R148, -R145, R148 ;  /* 0x0000009491947221 */ /* 0x000fe20000010100 */
[----:B----4-:R-:W-:Y:S02]  /*09a0*/  HADD2.F32 R136, -RZ, R140.H0_H0 ;  /* 0x2000008cff887230 */ /* 0x010fe40000004100 */
[----:B-----5:R-:W-:Y:S01]  /*09b0*/  FMUL.FTZ R181, R187, R156 ;  /* 0x0000009cbbb57220 */ /* 0x020fe20000410000 */
[--C-:B------:R-:W-:Y:S02]  /*09c0*/  HADD2.F32 R164, -RZ, R139.reuse.H0_H0 ;  /* 0x2000008bffa47230 */ /* 0x100fe40000004100 */
[----:B------:R-:W-:Y:S01]  /*09d0*/  FADD.FTZ R156, -R145, R158 ;  /* 0x0000009e919c7221 */ /* 0x000fe20000010100 */
[----:B------:R-:W-:Y:S02]  /*09e0*/  HADD2.F32 R188, -RZ, R139.H1_H1 ;  /* 0x3000008bffbc7230 */ /* 0x000fe40000004100 */
[----:B------:R-:W-:Y:S01]  /*09f0*/  FMUL.FTZ R183, R183, R136 ;  /* 0x00000088b7b77220 */ /* 0x000fe20000410000 */
[----:B------:R-:W-:-:S02]  /*0a00*/  HADD2.F32 R137, -RZ, R141.H0_H0 ;  /* 0x2000008dff897230 */ /* 0x000fc40000004100 */
[C---:B------:R-:W-:Y:S01]  /*0a10*/  FMUL.FTZ R157, R187.reuse, R160 ;  /* 0x000000a0bb9d7220 */ /* 0x040fe20000410000 */
[----:B------:R-:W-:Y:S02]  /*0a20*/  HADD2.F32 R140, -RZ, R140.H1_H1 ;  /* 0x3000008cff8c7230 */ /* 0x000fe40000004100 */
[----:B------:R-:W-:Y:S01]  /*0a30*/  FMUL.FTZ R185, R187, R148 ;  /* 0x00000094bbb97220 */ /* 0x000fe20000410000 */
[----:B------:R-:W-:Y:S02]  /*0a40*/  HADD2.F32 R139, -RZ, R142.H0_H0 ;  /* 0x2000008eff8b7230 */ /* 0x000fe40000004100 */
[----:B------:R-:W-:Y:S01]  /*0a50*/  FADD.FTZ R150, -R145, R150 ;  /* 0x0000009691967221 */ /* 0x000fe20000010100 */
[----:B------:R-:W-:Y:S02]  /*0a60*/  HADD2.F32 R158, -RZ, R114.H0_H0 ;  /* 0x20000072ff9e7230 */ /* 0x000fe40000004100 */
[----:B------:R-:W-:Y:S01]  /*0a70*/  FMUL.FTZ R153, R153, R137 ;  /* 0x0000008999997220 */ /* 0x000fe20000410000 */
[----:B------:R-:W-:-:S02]  /*0a80*/  HADD2.F32 R162, -RZ, R138.H1_H1 ;  /* 0x3000008affa27230 */ /* 0x000fc40000004100 */
[----:B------:R-:W-:Y:S01]  /*0a90*/  FADD.FTZ R78, R78, R137 ;  /* 0x000000894e4e7221 */ /* 0x000fe20000010000 */
[----:B------:R-:W-:Y:S02]  /*0aa0*/  HADD2.F32 R138, -RZ, R141.H1_H1 ;  /* 0x3000008dff8a7230 */ /* 0x000fe40000004100 */
[----:B------:R-:W-:Y:S01]  /*0ab0*/  FFMA.FTZ R110, R181, R137, R110 ;  /* 0x00000089b56e7223 */ /* 0x000fe2000001006e */
[----:B------:R-:W-:Y:S01]  /*0ac0*/  FMUL.FTZ R182, R182, R140 ;  /* 0x0000008cb6b67220 */ /* 0x000fe20000410000 */
[----:B------:R-:W-:Y:S01]  /*0ad0*/  FMUL.FTZ R156, R187, R156 ;  /* 0x0000009cbb9c7220 */ /* 0x000fe20000410000 */
[-C--:B------:R-:W-:Y:S01]  /*0ae0*/  FMUL.FTZ R158, R158, R139.reuse ;  /* 0x0000008b9e9e7220 */ /* 0x080fe20000410000 */
[----:B------:R-:W-:Y:S01]  /*0af0*/  FADD.FTZ R72, R72, R139 ;  /* 0x0000008b48487221 */ /* 0x000fe20000010000 */
[----:B------:R-:W-:Y:S01]  /*0b00*/  FFMA.FTZ R104, R157, R139, R104 ;  /* 0x0000008b9d687223 */ /* 0x000fe20000010068 */
[----:B------:R-:W-:Y:S01]  /*0b10*/  FADD.FTZ R137, RZ, R183 ;  /* 0x000000b7ff897221 */ /* 0x000fe20000010000 */
[----:B------:R-:W-:Y:S01]  /*0b20*/  FMUL.FTZ R184, R187, R150 ;  /* 0x00000096bbb87220 */ /* 0x000fe20000410000 */
[C---:B------:R-:W-:Y:S01]  /*0b30*/  FFMA.FTZ R139, R185.reuse, R183, RZ ;  /* 0x000000b7b98b7223 */ /* 0x040fe200000100ff */
[----:B------:R-:W-:Y:S01]  /*0b40*/  FADD.FTZ R76, R76, R136 ;  /* 0x000000884c4c7221 */ /* 0x000fe20000010000 */
[----:B------:R-:W-:Y:S01]  /*0b50*/  FFMA.FTZ R108, R185, R136, R108 ;  /* 0x00000088b96c7223 */ /* 0x000fe2000001006c */
[-C--:B------:R-:W-:Y:S01]  /*0b60*/  FMUL.FTZ R155, R155, R138.reuse ;  /* 0x0000008a9b9b7220 */ /* 0x080fe20000410000 */
[----:B------:R-:W-:Y:S01]  /*0b70*/  FADD.FTZ R79, R79, R138 ;  /* 0x0000008a4f4f7221 */ /* 0x000fe20000010000 */
[----:B------:R-:W-:Y:S01]  /*0b80*/  FFMA.FTZ R111, R156, R138, R111 ;  /* 0x0000008a9c6f7223 */ /* 0x000fe2000001006f */
[----:B------:R-:W-:Y:S01]  /*0b90*/  FADD.FTZ R136, R137, R182 ;  /* 0x000000b689887221 */ /* 0x000fe20000010000 */
[----:B------:R-:W-:Y:S01]  /*0ba0*/  FFMA.FTZ R138, R184, R182, R139 ;  /* 0x000000b6b88a7223 */ /* 0x000fe2000001008b */
[----:B------:R-:W-:-:S02]  /*0bb0*/  HADD2.F32 R142, -RZ, R142.H1_H1 ;  /* 0x3000008eff8e7230 */ /* 0x000fc40000004100 */
[----:B------:R-:W-:Y:S01]  /*0bc0*/  FADD.FTZ R160, -R145, R162 ;  /* 0x000000a291a07221 */ /* 0x000fe20000010100 */
[----:B------:R-:W-:Y:S01]  /*0bd0*/  FADD.FTZ R136, R136, R153 ;  /* 0x0000009988887221 */ /* 0x000fe20000010000 */
[----:B------:R-:W-:Y:S01]  /*0be0*/  FFMA.FTZ R137, R181, R153, R138 ;  /* 0x00000099b5897223 */ /* 0x000fe2000001008a */
[--C-:B------:R-:W-:Y:S02]  /*0bf0*/  HADD2.F32 R141, -RZ, R143.reuse.H0_H0 ;  /* 0x2000008fff8d7230 */ /* 0x100fe40000004100 */
[----:B------:R-:W-:Y:S01]  /*0c00*/  FADD.FTZ R164, -R145, R164 ;  /* 0x000000a491a47221 */ /* 0x000fe20000010100 */
[----:B------:R-:W-:Y:S01]  /*0c10*/  FADD.FTZ R139, R136, R155 ;  /* 0x0000009b888b7221 */ /* 0x000fe20000010000 */
[----:B------:R-:W-:Y:S01]  /*0c20*/  FFMA.FTZ R136, R156, R155, R137 ;  /* 0x0000009b9c887223 */ /* 0x000fe20000010089 */
[----:B------:R-:W-:Y:S01]  /*0c30*/  FMUL.FTZ R159, R159, R142 ;  /* 0x0000008e9f9f7220 */ /* 0x000fe20000410000 */
[----:B------:R-:W-:Y:S01]  /*0c40*/  FMUL.FTZ R160, R187, R160 ;  /* 0x000000a0bba07220 */ /* 0x000fe20000410000 */
[----:B------:R-:W-:Y:S01]  /*0c50*/  FADD.FTZ R138, R139, R158 ;  /* 0x0000009e8b8a7221 */ /* 0x000fe20000010000 */
[----:B------:R-:W-:Y:S01]  /*0c60*/  FFMA.FTZ R137, R157, R158, R136 ;  /* 0x0000009e9d897223 */ /* 0x000fe20000010088 */
[----:B------:R-:W-:-:S02]  /*0c70*/  HADD2.F32 R143, -RZ, R143.H1_H1 ;  /* 0x3000008fff8f7230 */ /* 0x000fc40000004100 */
[----:B------:R-:W-:Y:S01]  /*0c80*/  FMUL.FTZ R163, R187, R164 ;  /* 0x000000a4bba37220 */ /* 0x000fe20000410000 */
[----:B------:R-:W-:Y:S02]  /*0c90*/  HADD2.F32 R162, -RZ, R115.H1_H1 ;  /* 0x30000073ffa27230 */ /* 0x000fe40000004100 */
[----:B------:R-:W-:Y:S01]  /*0ca0*/  FMUL.FTZ R161, R161, R141 ;  /* 0x0000008da1a17220 */ /* 0x000fe20000410000 */
[----:B------:R-:W-:Y:S01]  /*0cb0*/  FADD.FTZ R164, -R145, R188 ;  /* 0x000000bc91a47221 */ /* 0x000fe20000010100 */
[----:B------:R-:W-:Y:S01]  /*0cc0*/  FADD.FTZ R138, R138, R159 ;  /* 0x0000009f8a8a7221 */ /* 0x000fe20000010000 */
[----:B------:R-:W-:Y:S01]  /*0cd0*/  FFMA.FTZ R136, R160, R159, R137 ;  /* 0x0000009fa0887223 */ /* 0x000fe20000010089 */
[----:B------:R-:W-:Y:S01]  /*0ce0*/  FMUL.FTZ R162, R162, R143 ;  /* 0x0000008fa2a27220 */ /* 0x000fe20000410000 */
[----:B------:R-:W-:Y:S01]  /*0cf0*/  FMUL.FTZ R164, R187, R164 ;  /* 0x000000a4bba47220 */ /* 0x000fe20000410000 */
[----:B0-----:R-:W-:Y:S01]  /*0d00*/  FADD.FTZ R147, R138, R161 ;  /* 0x000000a18a937221 */ /* 0x001fe20000010000 */
        /* <DEDUP_REMOVED lines=12> */
.L_x_1542:
[----:B---3--:R-:W-:Y:S05]  /*0dd0*/  BSYNC.RECONVERGENT B0 ;  /* 0x0000000000007941 */ /* 0x008fea0003800200 */
.L_x_1541:
        /* <DEDUP_REMOVED lines=13> */
[----:B------:R-:W-:Y:S01]  /*0eb0*/  IADD3 R140, PT, PT, R140, 0x100, RZ ;  /* 0x000001008c8c7810 */ /* 0x000fe20007ffe0ff */
[--C-:B--2---:R-:W-:Y:S02]  /*0ec0*/  HADD2.F32 R16, -RZ, R8.reuse.H0_H0 ;  /* 0x20000008ff107230 */ /* 0x104fe40000004100 */
[----:B------:R-:W-:Y:S02]  /*0ed0*/  HADD2.F32 R18, -RZ, R8.H1_H1 ;  /* 0x30000008ff127230 */ /* 0x000fe40000004100 */
[--C-:B------:R-:W-:Y:S02]  /*0ee0*/  HADD2.F32 R20, -RZ, R9.reuse.H0_H0 ;  /* 0x20000009ff147230 */ /* 0x100fe40000004100 */
[C---:B------:R-:W-:Y:S01]  /*0ef0*/  FADD.FTZ R16, -R145.reuse, R16 ;  /* 0x0000001091107221 */ /* 0x040fe20000010100 */
[----:B------:R-:W-:Y:S02]  /*0f00*/  HADD2.F32 R22, -RZ, R9.H1_H1 ;  /* 0x30000009ff167230 */ /* 0x000fe40000004100 */
[----:B------:R-:W-:Y:S01]  /*0f10*/  FADD.FTZ R18, -R145, R18 ;  /* 0x0000001291127221 */ /* 0x000fe20000010100 */
[----:B------:R-:W-:-:S02]  /*0f20*/  HADD2.F32 R8, -RZ, R124.H0_H0 ;  /* 0x2000007cff087230 */ /* 0x000fc40000004100 */
[----:B------:R-:W-:Y:S01]  /*0f30*/  FADD.FTZ R20, -R145, R20 ;  /* 0x0000001491147221 */ /* 0x000fe20000010100 */
[----:B---3--:R-:W-:Y:S02]  /*0f40*/  HADD2.F32 R9, -RZ, R12.H0_H0 ;  /* 0x2000000cff097230 */ /* 0x008fe40000004100 */
[C---:B0----5:R-:W-:Y:S01]  /*0f50*/  FMUL.FTZ R7, R187.reuse, R16 ;  /* 0x00000010bb077220 */ /* 0x061fe20000410000 */
[--C-:B------:R-:W-:Y:S02]  /*0f60*/  HADD2.F32 R136, -RZ, R10.reuse.H0_H0 ;  /* 0x2000000aff887230 */ /* 0x100fe40000004100 */
[----:B------:R-:W-:Y:S02]  /*0f70*/  HADD2.F32 R138, -RZ, R10.H1_H1 ;  /* 0x3000000aff8a7230 */ /* 0x000fe40000004100 */
[----:B------:R-:W-:Y:S01]  /*0f80*/  FMUL.FTZ R6, R8, R9 ;  /* 0x0000000908067220 */ /* 0x000fe20000410000 */
[----:B------:R-:W-:Y:S02]  /*0f90*/  HADD2.F32 R12, -RZ, R12.H1_H1 ;  /* 0x3000000cff0c7230 */ /* 0x000fe40000004100 */
[----:B------:R-:W-:Y:S01]  /*0fa0*/  FMUL.FTZ R8, R187, R18 ;  /* 0x00000012bb087220 */ /* 0x000fe20000410000 */
[----:B------:R-:W-:-:S02]  /*0fb0*/  HADD2.F32 R17, -RZ, R13.H0_H0 ;  /* 0x2000000dff117230 */ /* 0x000fc40000004100 */
[----:B------:R-:W-:Y:S01]  /*0fc0*/  FADD.FTZ R68, R68, R9 ;  /* 0x0000000944447221 */ /* 0x000fe20000010000 */
[----:B------:R-:W-:Y:S02]  /*0fd0*/  HADD2.F32 R19, -RZ, R13.H1_H1 ;  /* 0x3000000dff137230 */ /* 0x000fe40000004100 */
[----:B------:R-:W-:Y:S01]  /*0fe0*/  FFMA.FTZ R100, R7, R9, R100 ;  /* 0x0000000907647223 */ /* 0x000fe20000010064 */
[----:B------:R-:W-:Y:S02]  /*0ff0*/  HADD2.F32 R10, -RZ, R124.H1_H1 ;  /* 0x3000007cff0a7230 */ /* 0x000fe40000004100 */
[----:B------:R-:W-:Y:S01]  /*1000*/  FADD.FTZ R69, R69, R12 ;  /* 0x0000000c45457221 */ /* 0x000fe20000010000 */
[--C-:B------:R-:W-:Y:S02]  /*1010*/  HADD2.F32 R148, -RZ, R11.reuse.H0_H0 ;  /* 0x2000000bff947230 */ /* 0x100fe40000004100 */
[----:B------:R-:W-:Y:S01]  /*1020*/  FFMA.FTZ R101, R8, R12, R101 ;  /* 0x0000000c08657223 */ /* 0x000fe20000010065 */
[----:B------:R-:W-:-:S02]  /*1030*/  HADD2.F32 R150, -RZ, R11.H1_H1 ;  /* 0x3000000bff967230 */ /* 0x000fc40000004100 */
[----:B------:R-:W-:Y:S01]  /*1040*/  FMUL.FTZ R11, R187, R20 ;  /* 0x00000014bb0b7220 */ /* 0x000fe20000410000 */
[--C-:B------:R-:W-:Y:S02]  /*1050*/  HADD2.F32 R13, -RZ, R125.reuse.H0_H0 ;  /* 0x2000007dff0d7230 */ /* 0x100fe40000004100 */
[----:B------:R-:W-:Y:S01]  /*1060*/  FMUL.FTZ R9, R10, R12 ;  /* 0x0000000c0a097220 */ /* 0x000fe20000410000 */
[--C-:B------:R-:W-:Y:S02]  /*1070*/  HADD2.F32 R137, -RZ, R14.reuse.H0_H0 ;  /* 0x2000000eff897230 */ /* 0x100fe40000004100 */
[----:B------:R-:W-:Y:S01]  /*1080*/  FADD.FTZ R70, R70, R17 ;  /* 0x0000001146467221 */ /* 0x000fe20000010000 */
[----:B------:R-:W-:Y:S02]  /*1090*/  HADD2.F32 R142, -RZ, R14.H1_H1 ;  /* 0x3000000eff8e7230 */ /* 0x000fe40000004100 */
[----:B------:R-:W-:Y:S01]  /*10a0*/  FMUL.FTZ R10, R13, R17 ;  /* 0x000000110d0a7220 */ /* 0x000fe20000410000 */
[----:B------:R-:W-:-:S02]  /*10b0*/  HADD2.F32 R14, -RZ, R125.H1_H1 ;  /* 0x3000007dff0e7230 */ /* 0x000fc40000004100 */
[----:B------:R-:W-:Y:S01]  /*10c0*/  FFMA.FTZ R102, R11, R17, R102 ;  /* 0x000000110b667223 */ /* 0x000fe20000010066 */
[--C-:B------:R-:W-:Y:S02]  /*10d0*/  HADD2.F32 R16, -RZ, R126.reuse.H0_H0 ;  /* 0x2000007eff107230 */ /* 0x100fe40000004100 */
[C---:B------:R-:W-:Y:S01]  /*10e0*/  FADD.FTZ R12, -R145.reuse, R22 ;  /* 0x00000016910c7221 */ /* 0x040fe20000010100 */
[----:B------:R-:W-:Y:S02]  /*10f0*/  HADD2.F32 R17, -RZ, R126.H1_H1 ;  /* 0x3000007eff117230 */ /* 0x000fe40000004100 */
[----:B------:R-:W-:Y:S01]  /*1100*/  FMUL.FTZ R13, R14, R19 ;  /* 0x000000130e0d7220 */ /* 0x000fe20000410000 */
[----:B------:R-:W-:Y:S01]  /*1110*/  FADD.FTZ R136, -R145, R136 ;  /* 0x0000008891887221 */ /* 0x000fe20000010100 */
[----:B------:R-:W-:Y:S01]  /*1120*/  FMUL.FTZ R12, R187, R12 ;  /* 0x0000000cbb0c7220 */ /* 0x000fe20000410000 */
[----:B------:R-:W-:Y:S01]  /*1130*/  FMUL.FTZ R14, R16, R137 ;  /* 0x00000089100e7220 */ /* 0x000fe20000410000 */
[----:B------:R-:W-:Y:S01]  /*1140*/  FMUL.FTZ R16, R17, R142 ;  /* 0x0000008e11107220 */ /* 0x000fe20000410000 */
[----:B------:R-:W-:Y:S01]  /*1150*/  FADD.FTZ R20, R147, R6 ;  /* 0x0000000693147221 */ /* 0x000fe20000010000 */
[----:B------:R-:W-:Y:S01]  /*1160*/  FFMA.FTZ R17, R7, R6, R146 ;  /* 0x0000000607117223 */ /* 0x000fe20000010092 */
[----:B------:R-:W-:-:S02]  /*1170*/  HADD2.F32 R141, -RZ, R15.H0_H0 ;  /* 0x2000000fff8d7230 */ /* 0x000fc40000004100 */
[----:B------:R-:W-:Y:S01]  /*1180*/  FADD.FTZ R71, R71, R19 ;  /* 0x0000001347477221 */ /* 0x000fe20000010000 */
[----:B------:R-:W-:Y:S02]  /*1190*/  HADD2.F32 R143, -RZ, R15.H1_H1 ;  /* 0x3000000fff8f7230 */ /* 0x000fe40000004100 */
[----:B------:R-:W-:Y:S01]  /*11a0*/  FFMA.FTZ R103, R12, R19, R103 ;  /* 0x000000130c677223 */ /* 0x000fe20000010067 */
[----:B------:R-:W-:Y:S01]  /*11b0*/  FMUL.FTZ R15, R187, R136 ;  /* 0x00000088bb0f7220 */ /* 0x000fe20000410000 */
[----:B------:R-:W-:Y:S01]  /*11c0*/  FADD.FTZ R19, R20, R9 ;  /* 0x0000000914137221 */ /* 0x000fe20000010000 */
[----:B------:R-:W-:Y:S01]  /*11d0*/  FFMA.FTZ R20, R8, R9, R17 ;  /* 0x0000000908147223 */ /* 0x000fe20000010011 */
[----:B------:R-:W-:Y:S01]  /*11e0*/  FADD.FTZ R64, R64, R137 ;  /* 0x0000008940407221 */ /* 0x000fe20000010000 */
[----:B------:R-:W-:Y:S01]  /*11f0*/  FFMA.FTZ R96, R15, R137, R96 ;  /* 0x000000890f607223 */ /* 0x000fe20000010060 */
[----:B------:R-:W-:Y:S01]  /*1200*/  FADD.FTZ R22, R19, R10 ;  /* 0x0000000a13167221 */ /* 0x000fe20000010000 */
[----:B------:R-:W-:Y:S01]  /*1210*/  FFMA.FTZ R137, R11, R10, R20 ;  /* 0x0000000a0b897223 */ /* 0x000fe20000010014 */
[----:B------:R-:W-:Y:S01]  /*1220*/  FADD.FTZ R18, -R145, R138 ;  /* 0x0000008a91127221 */ /* 0x000fe20000010100 */
[----:B------:R-:W-:-:S02]  /*1230*/  HADD2.F32 R136, -RZ, R127.H0_H0 ;  /* 0x2000007fff887230 */ /* 0x000fc40000004100 */
[----:B------:R-:W-:Y:S01]  /*1240*/  FADD.FTZ R139, R22, R13 ;  /* 0x0000000d168b7221 */ /* 0x000fe20000010000 */
[----:B------:R-:W-:Y:S01]  /*1250*/  FFMA.FTZ R20, R12, R13, R137 ;  /* 0x0000000d0c147223 */ /* 0x000fe20000010089 */
[----:B------:R-:W-:Y:S02]  /*1260*/  HADD2.F32 R138, -RZ, R127.H1_H1 ;  /* 0x3000007fff8a7230 */ /* 0x000fe40000004100 */
[----:B------:R-:W-:Y:S01]  /*1270*/  FMUL.FTZ R18, R187, R18 ;  /* 0x00000012bb127220 */ /* 0x000fe20000410000 */
[----:B------:R-:W-:Y:S01]  /*1280*/  FADD.FTZ R148, -R145, R148 ;  /* 0x0000009491947221 */ /* 0x000fe20000010100 */
[----:B------:R-:W-:Y:S01]  /*1290*/  FADD.FTZ R139, R139, R14 ;  /* 0x0000000e8b8b7221 */ /* 0x000fe20000010000 */
[----:B------:R-:W-:Y:S01]  /*12a0*/  FFMA.FTZ R137, R15, R14, R20 ;  /* 0x0000000e0f897223 */ /* 0x000fe20000010014 */
[----:B------:R-:W-:Y:S01]  /*12b0*/  FMUL.FTZ R17, R136, R141 ;  /* 0x0000008d88117220 */ /* 0x000fe20000410000 */
[----:B------:R-:W-:Y:S01]  /*12c0*/  FMUL.FTZ R20, R138, R143 ;  /* 0x0000008f8a147220 */ /* 0x000fe20000410000 */
[----:B------:R-:W-:Y:S01]  /*12d0*/  FMUL.FTZ R19, R187, R148 ;  /* 0x00000094bb137220 */ /* 0x000fe20000410000 */
[----:B------:R-:W-:Y:S01]  /*12e0*/  FADD.FTZ R22, -R145, R150 ;  /* 0x0000009691167221 */ /* 0x000fe20000010100 */
[----:B------:R-:W-:Y:S01]  /*12f0*/  FADD.FTZ R136, R139, R16 ;  /* 0x000000108b887221 */ /* 0x000fe20000010000 */
[----:B------:R-:W-:Y:S01]  /*1300*/  FFMA.FTZ R138, R18, R16, R137 ;  /* 0x00000010128a7223 */ /* 0x000fe20000010089 */
[----:B------:R-:W-:Y:S01]  /*1310*/  FADD.FTZ R65, R65, R142 ;  /* 0x0000008e41417221 */ /* 0x000fe20000010000 */
[----:B------:R-:W-:Y:S01]  /*1320*/  FMUL.FTZ R22, R187, R22 ;  /* 0x00000016bb167220 */ /* 0x000fe20000410000 */
[----:B------:R-:W-:Y:S01]  /*1330*/  FADD.FTZ R147, R136, R17 ;  /* 0x0000001188937221 */ /* 0x000fe20000010000 */
[C---:B------:R-:W-:Y:S01]  /*1340*/  FFMA.FTZ R137, R19.reuse, R17, R138 ;  /* 0x0000001113897223 */ /* 0x040fe2000001008a */
[----:B------:R-:W-:Y:S01]  /*1350*/  FFMA.FTZ R97, R18, R142, R97 ;  /* 0x0000008e12617223 */ /* 0x000fe20000010061 */
[----:B------:R-:W-:Y:S01]  /*1360*/  FADD.FTZ R66, R66, R141 ;  /* 0x0000008d42427221 */ /* 0x000fe20000010000 */
[----:B------:R-:W-:Y:S01]  /*1370*/  FFMA.FTZ R98, R19, R141, R98 ;  /* 0x0000008d13627223 */ /* 0x000fe20000010062 */
[----:B------:R-:W-:Y:S01]  /*1380*/  FADD.FTZ R67, R67, R143 ;  /* 0x0000008f43437221 */ /* 0x000fe20000010000 */
[C---:B------:R-:W-:Y:S01]  /*1390*/  FFMA.FTZ R99, R22.reuse, R143, R99 ;  /* 0x0000008f16637223 */ /* 0x040fe20000010063 */
[----:B------:R-:W-:Y:S01]  /*13a0*/  FADD.FTZ R147, R147, R20 ;  /* 0x0000001493937221 */ /* 0x000fe20000010000 */
[----:B------:R-:W-:-:S07]  /*13b0*/  FFMA.FTZ R146, R22, R20, R137 ;  /* 0x0000001416927223 */ /* 0x000fce0000010089 */
.L_x_1544:
[----:B------:R-:W-:Y:S05]  /*13c0*/  BSYNC.RECONVERGENT B0 ;  /* 0x0000000000007941 */ /* 0x000fea0003800200 */
.L_x_1543:
        /* <DEDUP_REMOVED lines=13> */
[----:B------:R-:W-:Y:S01]  /*14a0*/  HADD2.F32 R139, -RZ, R123.H0_H0 ;  /* 0x2000007bff8b7230 */ /* 0x000fe20000004100 */
[----:B------:R-:W-:Y:S01]  /*14b0*/  IADD3 R140, PT, PT, R140, 0x100, RZ ;  /* 0x000001008c8c7810 */ /* 0x000fe20007ffe0ff */
[--C-:B--2---:R-:W-:Y:S02]  /*14c0*/  HADD2.F32 R136, -RZ, R24.reuse.H0_H0 ;  /* 0x20000018ff887230 */ /* 0x104fe40000004100 */
[----:B------:R-:W-:Y:S02]  /*14d0*/  HADD2.F32 R148, -RZ, R24.H1_H1 ;  /* 0x30000018ff947230 */ /* 0x000fe40000004100 */
[--C-:B------:R-:W-:Y:S02]  /*14e0*/  HADD2.F32 R150, -RZ, R25.reuse.H0_H0 ;  /* 0x20000019ff967230 */ /* 0x100fe40000004100 */
[----:B------:R-:W-:Y:S01]  /*14f0*/  FADD.FTZ R136, -R145, R136 ;  /* 0x0000008891887221 */ /* 0x000fe20000010100 */
[----:B------:R-:W-:-:S02]  /*1500*/  HADD2.F32 R152, -RZ, R25.H1_H1 ;  /* 0x30000019ff987230 */ /* 0x000fc40000004100 */
[----:B------:R-:W-:Y:S02]  /*1510*/  HADD2.F32 R24, -RZ, R120.H0_H0 ;  /* 0x20000078ff187230 */ /* 0x000fe40000004100 */
[----:B-----5:R-:W-:Y:S01]  /*1520*/  FMUL.FTZ R21, R187, R136 ;  /* 0x00000088bb157220 */ /* 0x020fe20000410000 */
[----:B---3--:R-:W-:Y:S02]  /*1530*/  HADD2.F32 R23, -RZ, R28.H0_H0 ;  /* 0x2000001cff177230 */ /* 0x008fe40000004100 */
[C---:B------:R-:W-:Y:S01]  /*1540*/  FADD.FTZ R150, -R145.reuse, R150 ;  /* 0x0000009691967221 */ /* 0x040fe20000010100 */
[--C-:B------:R-:W-:Y:S02]  /*1550*/  HADD2.F32 R154, -RZ, R26.reuse.H0_H0 ;  /* 0x2000001aff9a7230 */ /* 0x100fe40000004100 */
[----:B------:R-:W-:Y:S02]  /*1560*/  HADD2.F32 R188, -RZ, R26.H1_H1 ;  /* 0x3000001affbc7230 */ /* 0x000fe40000004100 */
[----:B------:R-:W-:Y:S01]  /*1570*/  FADD.FTZ R26, -R145, R148 ;  /* 0x00000094911a7221 */ /* 0x000fe20000010100 */
[----:B------:R-:W-:-:S02]  /*1580*/  HADD2.F32 R28, -RZ, R28.H1_H1 ;  /* 0x3000001cff1c7230 */ /* 0x000fc40000004100 */
[-C--:B------:R-:W-:Y:S01]  /*1590*/  FMUL.FTZ R24, R24, R23.reuse ;  /* 0x0000001718187220 */ /* 0x080fe20000410000 */
[----:B------:R-:W-:Y:S02]  /*15a0*/  HADD2.F32 R25, -RZ, R120.H1_H1 ;  /* 0x30000078ff197230 */ /* 0x000fe40000004100 */
[----:B------:R-:W-:Y:S01]  /*15b0*/  FADD.FTZ R60, R60, R23 ;  /* 0x000000173c3c7221 */ /* 0x000fe20000010000 */
[--C-:B------:R-:W-:Y:S02]  /*15c0*/  HADD2.F32 R190, -RZ, R27.reuse.H0_H0 ;  /* 0x2000001bffbe7230 */ /* 0x100fe40000004100 */
[----:B------:R-:W-:Y:S01]  /*15d0*/  FFMA.FTZ R92, R21, R23, R92 ;  /* 0x00000017155c7223 */ /* 0x000fe2000001005c */
[----:B------:R-:W-:Y:S02]  /*15e0*/  HADD2.F32 R192, -RZ, R27.H1_H1 ;  /* 0x3000001bffc07230 */ /* 0x000fe40000004100 */
[----:B------:R-:W-:Y:S01]  /*15f0*/  FMUL.FTZ R26, R187, R26 ;  /* 0x0000001abb1a7220 */ /* 0x000fe20000410000 */
[----:B0-----:R-:W-:-:S02]  /*1600*/  HADD2.F32 R32, -RZ, R29.H0_H0 ;  /* 0x2000001dff207230 */ /* 0x001fc40000004100 */
[----:B------:R-:W-:Y:S01]  /*1610*/  FMUL.FTZ R23, R25, R28 ;  /* 0x0000001c19177220 */ /* 0x000fe20000410000 */
[----:B------:R-:W-:Y:S02]  /*1620*/  HADD2.F32 R34, -RZ, R29.H1_H1 ;  /* 0x3000001dff227230 */ /* 0x000fe40000004100 */
[----:B------:R-:W-:Y:S01]  /*1630*/  FMUL.FTZ R25, R187, R150 ;  /* 0x00000096bb197220 */ /* 0x000fe20000410000 */
[----:B------:R-:W-:Y:S02]  /*1640*/  HADD2.F32 R27, -RZ, R121.H0_H0 ;  /* 0x20000079ff1b7230 */ /* 0x000fe40000004100 */
[----:B------:R-:W-:Y:S01]  /*1650*/  FADD.FTZ R154, -R145, R154 ;  /* 0x0000009a919a7221 */ /* 0x000fe20000010100 */
[--C-:B------:R-:W-:Y:S02]  /*1660*/  HADD2.F32 R33, -RZ, R30.reuse.H0_H0 ;  /* 0x2000001eff217230 */ /* 0x100fe40000004100 */
[----:B------:R-:W-:Y:S01]  /*1670*/  FADD.FTZ R61, R61, R28 ;  /* 0x0000001c3d3d7221 */ /* 0x000fe20000010000 */
[----:B------:R-:W-:-:S02]  /*1680*/  HADD2.F32 R138, -RZ, R30.H1_H1 ;  /* 0x3000001eff8a7230 */ /* 0x000fc40000004100 */
[----:B------:R-:W-:Y:S01]  /*1690*/  FADD.FTZ R30, -R145, R152 ;  /* 0x00000098911e7221 */ /* 0x000fe20000010100 */
[----:B------:R-:W-:Y:S02]  /*16a0*/  HADD2.F32 R29, -RZ, R121.H1_H1 ;  /* 0x30000079ff1d7230 */ /* 0x000fe40000004100 */
[----:B------:R-:W-:Y:S01]  /*16b0*/  FFMA.FTZ R93, R26, R28, R93 ;  /* 0x0000001c1a5d7223 */ /* 0x000fe2000001005d */
[-C--:B------:R-:W-:Y:S01]  /*16c0*/  FMUL.FTZ R28, R27, R32.reuse ;  /* 0x000000201b1c7220 */ /* 0x080fe20000410000 */
[----:B------:R-:W-:Y:S01]  /*16d0*/  FADD.FTZ R62, R62, R32 ;  /* 0x000000203e3e7221 */ /* 0x000fe20000010000 */
[----:B------:R-:W-:Y:S01]  /*16e0*/  FFMA.FTZ R94, R25, R32, R94 ;  /* 0x00000020195e7223 */ /* 0x000fe2000001005e */
[----:B------:R-:W-:Y:S02]  /*16f0*/  HADD2.F32 R32, -RZ, R122.H0_H0 ;  /* 0x2000007aff207230 */ /* 0x000fe40000004100 */
[----:B------:R-:W-:Y:S01]  /*1700*/  FMUL.FTZ R30, R187, R30 ;  /* 0x0000001ebb1e7220 */ /* 0x000fe20000410000 */
[----:B------:R-:W-:Y:S01]  /*1710*/  FMUL.FTZ R27, R29, R34 ;  /* 0x000000221d1b7220 */ /* 0x000fe20000410000 */
[----:B------:R-:W-:Y:S01]  /*1720*/  FMUL.FTZ R29, R187, R154 ;  /* 0x0000009abb1d7220 */ /* 0x000fe20000410000 */
[----:B------:R-:W-:Y:S01]  /*1730*/  FADD.FTZ R63, R63, R34 ;  /* 0x000000223f3f7221 */ /* 0x000fe20000010000 */
[----:B------:R-:W-:Y:S01]  /*1740*/  FFMA.FTZ R95, R30, R34, R95 ;  /* 0x000000221e5f7223 */ /* 0x000fe2000001005f */
[----:B------:R-:W-:Y:S01]  /*1750*/  FADD.FTZ R34, -R145, R188 ;  /* 0x000000bc91227221 */ /* 0x000fe20000010100 */
[-C--:B------:R-:W-:Y:S01]  /*1760*/  FMUL.FTZ R32, R32, R33.reuse ;  /* 0x0000002120207220 */ /* 0x080fe20000410000 */
[----:B------:R-:W-:Y:S01]  /*1770*/  FADD.FTZ R56, R56, R33 ;  /* 0x0000002138387221 */ /* 0x000fe20000010000 */
[----:B------:R-:W-:Y:S01]  /*1780*/  FFMA.FTZ R88, R29, R33, R88 ;  /* 0x000000211d587223 */ /* 0x000fe20000010058 */
[----:B------:R-:W-:Y:S01]  /*1790*/  FADD.FTZ R136, R147, R24 ;  /* 0x0000001893887221 */ /* 0x000fe20000010000 */
[----:B------:R-:W-:Y:S01]  /*17a0*/  FFMA.FTZ R33, R21, R24, R146 ;  /* 0x0000001815217223 */ /* 0x000fe20000010092 */
[----:B------:R-:W-:-:S02]  /*17b0*/  HADD2.F32 R141, -RZ, R31.H0_H0 ;  /* 0x2000001fff8d7230 */ /* 0x000fc40000004100 */
[----:B------:R-:W-:Y:S01]  /*17c0*/  FMUL.FTZ R34, R187, R34 ;  /* 0x00000022bb227220 */ /* 0x000fe20000410000 */
[----:B------:R-:W-:Y:S02]  /*17d0*/  HADD2.F32 R142, -RZ, R31.H1_H1 ;  /* 0x3000001fff8e7230 */ /* 0x000fe40000004100 */
[----:B------:R-:W-:Y:S01]  /*17e0*/  FADD.FTZ R35, R136, R23 ;  /* 0x0000001788237221 */ /* 0x000fe20000010000 */
[----:B------:R-:W-:Y:S02]  /*17f0*/  HADD2.F32 R31, -RZ, R122.H1_H1 ;  /* 0x3000007aff1f7230 */ /* 0x000fe40000004100 */
[----:B------:R-:W-:Y:S01]  /*1800*/  FFMA.FTZ R136, R26, R23, R33 ;  /* 0x000000171a887223 */ /* 0x000fe20000010021 */
[----:B------:R-:W-:Y:S01]  /*1810*/  FADD.FTZ R57, R57, R138 ;  /* 0x0000008a39397221 */ /* 0x000fe20000010000 */
[-C--:B------:R-:W-:Y:S01]  /*1820*/  FFMA.FTZ R89, R34, R138.reuse, R89 ;  /* 0x0000008a22597223 */ /* 0x080fe20000010059 */
[----:B------:R-:W-:Y:S01]  /*1830*/  FMUL.FTZ R33, R139, R141 ;  /* 0x0000008d8b217220 */ /* 0x000fe20000410000 */
[----:B------:R-:W-:Y:S01]  /*1840*/  FMUL.FTZ R31, R31, R138 ;  /* 0x0000008a1f1f7220 */ /* 0x000fe20000410000 */
[----:B------:R-:W-:Y:S01]  /*1850*/  FADD.FTZ R138, R35, R28 ;  /* 0x0000001c238a7221 */ /* 0x000fe20000010000 */
[----:B------:R-:W-:Y:S01]  /*1860*/  FFMA.FTZ R137, R25, R28, R136 ;  /* 0x0000001c19897223 */ /* 0x000fe20000010088 */
[----:B------:R-:W-:Y:S01]  /*1870*/  FADD.FTZ R190, -R145, R190 ;  /* 0x000000be91be7221 */ /* 0x000fe20000010100 */
[----:B------:R-:W-:-:S02]  /*1880*/  HADD2.F32 R152, -RZ, R123.H1_H1 ;  /* 0x3000007bff987230 */ /* 0x000fc40000004100 */
[----:B------:R-:W-:Y:S01]  /*1890*/  FADD.FTZ R139, R138, R27 ;  /* 0x0000001b8a8b7221 */ /* 0x000fe20000010000 */
[----:B------:R-:W-:Y:S01]  /*18a0*/  FFMA.FTZ R136, R30, R27, R137 ;  /* 0x0000001b1e887223 */ /* 0x000fe20000010089 */
        /* <DEDUP_REMOVED lines=9> */
[C---:B------:R-:W-:Y:S01]  /*1940*/  FFMA.FTZ R90, R35.reuse, R141, R90 ;  /* 0x0000008d235a7223 */ /* 0x040fe2000001005a */
[----:B------:R-:W-:Y:S01]  /*1950*/  FADD.FTZ R147, R138, R33 ;  /* 0x000000218a937221 */ /* 0x000fe20000010000 */
[----:B------:R-:W-:Y:S01]  /*1960*/  FFMA.FTZ R137, R35, R33, R136 ;  /* 0x0000002123897223 */ /* 0x000fe20000010088 */
[----:B------:R-:W-:Y:S01]  /*1970*/  FADD.FTZ R59, R59, R142 ;  /* 0x0000008e3b3b7221 */ /* 0x000fe20000010000 */
[C---:B------:R-:W-:Y:S01]  /*1980*/  FFMA.FTZ R91, R154.reuse, R142, R91 ;  /* 0x0000008e9a5b7223 */ /* 0x040fe2000001005b */
[----:B------:R-:W-:Y:S01]  /*1990*/  FADD.FTZ R147, R147, R152 ;  /* 0x0000009893937221 */ /* 0x000fe20000010000 */
[----:B------:R-:W-:-:S07]  /*19a0*/  FFMA.FTZ R146, R154, R152, R137 ;  /* 0x000000989a927223 */ /* 0x000fce0000010089 */
.L_x_1546:
[----:B------:R-:W-:Y:S05]  /*19b0*/  BSYNC.RECONVERGENT B0 ;  /* 0x0000000000007941 */ /* 0x000fea0003800200 */
.L_x_1545:
        /* <DEDUP_REMOVED lines=8> */
[----:B------:R-:W2:Y:S01]  /*1a40*/  @P0 LDC.64 R148, c[0x0][0x438] ;  /* 0x00010e00ff940b82 */ /* 0x000ea20000000a00 */
[----:B0-----:R-:W-:-:S06]  /*1a50*/  IMAD.WIDE.U32 R136, R140, 0x10, R136 ;  /* 0x000000108c887825 */ /* 0x001fcc00078e0088 */
[----:B------:R-:W3:Y:S01]  /*1a60*/  LDG.E.128 R136, desc[UR4][R136.64] ;  /* 0x0000000488887981 */ /* 0x000ee2000c1e1d00 */
[----:B--2---:R-:W-:-:S04]  /*1a70*/  @P0 IMAD.WIDE.U32 R148, R140, 0x10, R148 ;  /* 0x000000108c940825 */ /* 0x004fc800078e0094 */
[----:B-1----:R-:W-:Y:S01]  /*1a80*/  IMAD.WIDE.U32 R140, R140, 0x10, R142 ;  /* 0x000000108c8c7825 */ /* 0x002fe200078e008e */
[----:B------:R0:W5:Y:S05]  /*1a90*/  @P0 LDG.E.128 R128, desc[UR4][R148.64] ;  /* 0x0000000494800981 */ /* 0x00016a000c1e1d00 */
[----:B------:R-:W2:Y:S01]  /*1aa0*/  LDG.E.128 R140, desc[UR4][R140.64] ;  /* 0x000000048c8c7981 */ /* 0x000ea2000c1e1d00 */
[----:B------:R-:W-:Y:S02]  /*1ab0*/  HADD2.F32 R167, -RZ, R116.H1_H1 ;  /* 0x30000074ffa77230 */ /* 0x000fe40000004100 */
[----:B------:R-:W-:Y:S02]  /*1ac0*/  HADD2.F32 R171, -RZ, R117.H1_H1 ;  /* 0x30000075ffab7230 */ /* 0x000fe40000004100 */
[----:B------:R-:W-:-:S02]  /*1ad0*/  HADD2.F32 R175, -RZ, R118.H1_H1 ;  /* 0x30000076ffaf7230 */ /* 0x000fc40000004100 */
[----:B------:R-:W-:Y:S02]  /*1ae0*/  HADD2.F32 R177, -RZ, R119.H0_H0 ;  /* 0x20000077ffb17230 */ /* 0x000fe40000004100 */
[--C-:B---3--:R-:W-:Y:S02]  /*1af0*/  HADD2.F32 R166, -RZ, R136.reuse.H1_H1 ;  /* 0x30000088ffa67230 */ /* 0x108fe40000004100 */
[----:B------:R-:W-:Y:S02]  /*1b00*/  HADD2.F32 R150, -RZ, R136.H0_H0 ;  /* 0x20000088ff967230 */ /* 0x000fe40000004100 */
[--C-:B------:R-:W-:Y:S02]  /*1b10*/  HADD2.F32 R170, -RZ, R137.reuse.H0_H0 ;  /* 0x20000089ffaa7230 */ /* 0x100fe40000004100 */
[C---:B------:R-:W-:Y:S01]  /*1b20*/  FADD.FTZ R168, -R145.reuse, R166 ;  /* 0x000000a691a87221 */ /* 0x040fe20000010100 */
[----:B------:R-:W-:Y:S02]  /*1b30*/  HADD2.F32 R172, -RZ, R137.H1_H1 ;  /* 0x30000089ffac7230 */ /* 0x000fe40000004100 */
[----:B------:R-:W-:Y:S01]  /*1b40*/  FADD.FTZ R150, -R145, R150 ;  /* 0x0000009691967221 */ /* 0x000fe20000010100 */
[----:B------:R-:W-:-:S02]  /*1b50*/  HADD2.F32 R166, -RZ, R116.H0_H0 ;  /* 0x20000074ffa67230 */ /* 0x000fc40000004100 */
[----:B------:R-:W-:Y:S01]  /*1b60*/  FADD.FTZ R170, -R145, R170 ;  /* 0x000000aa91aa7221 */ /* 0x000fe20000010100 */
[--C-:B------:R-:W-:Y:S02]  /*1b70*/  HADD2.F32 R174, -RZ, R139.reuse.H0_H0 ;  /* 0x2000008bffae7230 */ /* 0x100fe40000004100 */
[----:B------:R-:W-:Y:S02]  /*1b80*/  HADD2.F32 R180, -RZ, R139.H1_H1 ;  /* 0x3000008bffb47230 */ /* 0x000fe40000004100 */
[----:B------:R-:W-:Y:S02]  /*1b90*/  HADD2.F32 R136, -RZ, R117.H0_H0 ;  /* 0x20000075ff887230 */ /* 0x000fe40000004100 */
[----:B-----5:R-:W-:Y:S01]  /*1ba0*/  FMUL.FTZ R165, R187, R150 ;  /* 0x00000096bba57220 */ /* 0x020fe20000410000 */
[----:B--2---:R-:W-:Y:S02]  /*1bb0*/  HADD2.F32 R137, -RZ, R140.H0_H0 ;  /* 0x2000008cff897230 */ /* 0x004fe40000004100 */
[----:B------:R-:W-:-:S02]  /*1bc0*/  HADD2.F32 R139, -RZ, R141.H0_H0 ;  /* 0x2000008dff8b7230 */ /* 0x000fc40000004100 */
[----:B------:R-:W-:Y:S02]  /*1bd0*/  HADD2.F32 R140, -RZ, R140.H1_H1 ;  /* 0x3000008cff8c7230 */ /* 0x000fe40000004100 */
[----:B------:R-:W-:Y:S01]  /*1be0*/  FMUL.FTZ R166, R166, R137 ;  /* 0x00000089a6a67220 */ /* 0x000fe20000410000 */
[--C-:B0-----:R-:W-:Y:S02]  /*1bf0*/  HADD2.F32 R148, -RZ, R138.reuse.H0_H0 ;  /* 0x2000008aff947230 */ /* 0x101fe40000004100 */
[----:B------:R-:W-:Y:S01]  /*1c00*/  FMUL.FTZ R169, R187, R170 ;  /* 0x000000aabba97220 */ /* 0x000fe20000410000 */
[----:B------:R-:W-:Y:S02]  /*1c10*/  HADD2.F32 R138, -RZ, R138.H1_H1 ;  /* 0x3000008aff8a7230 */ /* 0x000fe40000004100 */
[----:B------:R-:W-:Y:S01]  /*1c20*/  FMUL.FTZ R170, R136, R139 ;  /* 0x0000008b88aa7220 */ /* 0x000fe20000410000 */
[----:B------:R-:W-:Y:S01]  /*1c30*/  FADD.FTZ R172, -R145, R172 ;  /* 0x000000ac91ac7221 */ /* 0x000fe20000010100 */
[----:B------:R-:W-:Y:S01]  /*1c40*/  FADD.FTZ R52, R52, R137 ;  /* 0x0000008934347221 */ /* 0x000fe20000010000 */
[----:B------:R-:W-:Y:S01]  /*1c50*/  FFMA.FTZ R84, R165, R137, R84 ;  /* 0x00000089a5547223 */ /* 0x000fe20000010054 */
[----:B------:R-:W-:Y:S01]  /*1c60*/  FMUL.FTZ R167, R167, R140 ;  /* 0x0000008ca7a77220 */ /* 0x000fe20000410000 */
[----:B------:R-:W-:Y:S01]  /*1c70*/  FADD.FTZ R136, R147, R166 ;  /* 0x000000a693887221 */ /* 0x000fe20000010000 */
[----:B------:R-:W-:Y:S01]  /*1c80*/  FMUL.FTZ R168, R187, R168 ;  /* 0x000000a8bba87220 */ /* 0x000fe20000410000 */
[----:B------:R-:W-:Y:S01]  /*1c90*/  FFMA.FTZ R137, R165, R166, R146 ;  /* 0x000000a6a5897223 */ /* 0x000fe20000010092 */
[----:B------:R-:W-:Y:S01]  /*1ca0*/  FADD.FTZ R176, -R145, R138 ;  /* 0x0000008a91b07221 */ /* 0x000fe20000010100 */
[----:B------:R-:W-:-:S02]  /*1cb0*/  HADD2.F32 R138, -RZ, R141.H1_H1 ;  /* 0x3000008dff8a7230 */ /* 0x000fc40000004100 */
[----:B------:R-:W-:Y:S01]  /*1cc0*/  FADD.FTZ R54, R54, R139 ;  /* 0x0000008b36367221 */ /* 0x000fe20000010000 */
[----:B------:R-:W-:Y:S01]  /*1cd0*/  FFMA.FTZ R86, R169, R139, R86 ;  /* 0x0000008ba9567223 */ /* 0x000fe20000010056 */
[----:B------:R-:W-:Y:S01]  /*1ce0*/  FMUL.FTZ R172, R187, R172 ;  /* 0x000000acbbac7220 */ /* 0x000fe20000410000 */
[----:B------:R-:W-:Y:S01]  /*1cf0*/  FADD.FTZ R139, R136, R167 ;  /* 0x000000a7888b7221 */ /* 0x000fe20000010000 */
[----:B------:R-:W-:Y:S01]  /*1d00*/  FFMA.FTZ R136, R168, R167, R137 ;  /* 0x000000a7a8887223 */ /* 0x000fe20000010089 */
[----:B------:R-:W-:Y:S01]  /*1d10*/  FADD.FTZ R178, -R145, R174 ;  /* 0x000000ae91b27221 */ /* 0x000fe20000010100 */
[----:B------:R-:W-:Y:S02]  /*1d20*/  HADD2.F32 R141, -RZ, R142.H0_H0 ;  /* 0x2000008eff8d7230 */ /* 0x000fe40000004100 */
[-C--:B------:R-:W-:Y:S01]  /*1d30*/  FMUL.FTZ R171, R171, R138.reuse ;  /* 0x0000008aabab7220 */ /* 0x080fe20000410000 */
[----:B------:R-:W-:Y:S02]  /*1d40*/  HADD2.F32 R174, -RZ, R118.H0_H0 ;  /* 0x20000076ffae7230 */ /* 0x000fe40000004100 */
[----:B------:R-:W-:Y:S01]  /*1d50*/  FADD.FTZ R55, R55, R138 ;  /* 0x0000008a37377221 */ /* 0x000fe20000010000 */
[----:B------:R-:W-:Y:S01]  /*1d60*/  FFMA.FTZ R87, R172, R138, R87 ;  /* 0x0000008aac577223 */ /* 0x000fe20000010057 */
[----:B------:R-:W-:Y:S01]  /*1d70*/  FADD.FTZ R148, -R145, R148 ;  /* 0x0000009491947221 */ /* 0x000fe20000010100 */
[----:B------:R-:W-:Y:S01]  /*1d80*/  FADD.FTZ R138, R139, R170 ;  /* 0x000000aa8b8a7221 */ /* 0x000fe20000010000 */
[----:B------:R-:W-:Y:S01]  /*1d90*/  FFMA.FTZ R137, R169, R170, R136 ;  /* 0x000000aaa9897223 */ /* 0x000fe20000010088 */
[----:B------:R-:W-:-:S02]  /*1da0*/  HADD2.F32 R142, -RZ, R142.H1_H1 ;  /* 0x3000008eff8e7230 */ /* 0x000fc40000004100 */
[----:B------:R-:W-:Y:S01]  /*1db0*/  FMUL.FTZ R173, R187, R148 ;  /* 0x00000094bbad7220 */ /* 0x000fe20000410000 */
[----:B------:R-:W-:Y:S01]  /*1dc0*/  FMUL.FTZ R174, R174, R141 ;  /* 0x0000008daeae7220 */ /* 0x000fe20000410000 */
[----:B------:R-:W-:Y:S01]  /*1dd0*/  FADD.FTZ R139, R138, R171 ;  /* 0x000000ab8a8b7221 */ /* 0x000fe20000010000 */
[----:B------:R-:W-:Y:S01]  /*1de0*/  FFMA.FTZ R136, R172, R171, R137 ;  /* 0x000000abac887223 */ /* 0x000fe20000010089 */
[----:B------:R-:W-:Y:S01]  /*1df0*/  FADD.FTZ R180, -R145, R180 ;  /* 0x000000b491b47221 */ /* 0x000fe20000010100 */
[--C-:B------:R-:W-:Y:S02]  /*1e00*/  HADD2.F32 R145, -RZ, R143.reuse.H0_H0 ;  /* 0x2000008fff917230 */ /* 0x100fe40000004100 */
[----:B------:R-:W-:Y:S01]  /*1e10*/  FMUL.FTZ R175, R175, R142 ;  /* 0x0000008eafaf7220 */ /* 0x000fe20000410000 */
[----:B------:R-:W-:Y:S01]  /*1e20*/  FMUL.FTZ R176, R187, R176 ;  /* 0x000000b0bbb07220 */ /* 0x000fe20000410000 */
[----:B------:R-:W-:Y:S01]  /*1e30*/  FADD.FTZ R138, R139, R174 ;  /* 0x000000ae8b8a7221 */ /* 0x000fe20000010000 */
[----:B------:R-:W-:Y:S01]  /*1e40*/  FFMA.FTZ R137, R173, R174, R136 ;  /* 0x000000aead897223 */ /* 0x000fe20000010088 */
[----:B------:R-:W-:Y:S01]  /*1e50*/  FADD.FTZ R53, R53, R140 ;  /* 0x0000008c35357221 */ /* 0x000fe20000010000 */
[----:B------:R-:W-:Y:S01]  /*1e60*/  FFMA.FTZ R85, R168, R140, R85 ;  /* 0x0000008ca8557223 */ /* 0x000fe20000010055 */
[----:B------:R-:W-:-:S02]  /*1e70*/  HADD2.F32 R143, -RZ, R143.H1_H1 ;  /* 0x3000008fff8f7230 */ /* 0x000fc40000004100 */
[----:B------:R-:W-:Y:S01]  /*1e80*/  FMUL.FTZ R177, R177, R145 ;  /* 0x00000091b1b17220 */ /* 0x000fe20000410000 */
[----:B------:R-:W-:Y:S02]  /*1e90*/  HADD2.F32 R140, -RZ, R119.H1_H1 ;  /* 0x30000077ff8c7230 */ /* 0x000fe40000004100 */
[C---:B------:R-:W-:Y:S01]  /*1ea0*/  FMUL.FTZ R179, R187.reuse, R178 ;  /* 0x000000b2bbb37220 */ /* 0x040fe20000410000 */
        /* <DEDUP_REMOVED lines=15> */
[----:B------:R-:W-:-:S07]  /*1fa0*/  FFMA.FTZ R146, R180, R178, R137 ;  /* 0x000000b2b4927223 */ /* 0x000fce0000010089 */
.L_x_1548:
[----:B------:R-:W-:Y:S05]  /*1fb0*/  BSYNC.RECONVERGENT B0 ;  /* 0x0000000000007941 */ /* 0x000fea0003800200 */
.L_x_1547:
[----:B------:R-:W-:Y:S01]  /*1fc0*/  P2R R136, PR, RZ, 0x2 ;  /* 0x00000002ff887803 */ /* 0x000fe20000000000 */
[----:B------:R-:W0:Y:S01]  /*1fd0*/  SHFL.DOWN PT, R137, R146, 0x10, 0x1f ;  /* 0x0a001f0092897f89 */ /* 0x000e2200000e0000 */
[----:B------:R-:W-:Y:S02]  /*1fe0*/  LOP3.LUT P1, RZ, R4, 0x1f, RZ, 0xc0, !PT ;  /* 0x0000001f04ff7812 */ /* 0x000fe4000782c0ff */
[----:B------:R-:W-:Y:S02]  /*1ff0*/  PLOP3.LUT P0, PT, PT, PT, PT, 0x80, 0x8 ;  /* 0x000000000008781c */ /* 0x000fe40003f0f070 */
[----:B------:R-:W-:-:S04]  /*2000*/  LEA R151, R144, R151, 0x18 ;  /* 0x0000009790977211 */ /* 0x000fc800078ec0ff */
[----:B------:R-:W-:-:S05]  /*2010*/  IADD3 R189, PT, PT, R151, 0x8040, RZ ;  /* 0x0000804097bd7810 */ /* 0x000fca0007ffe0ff */
[----:B------:R-:W-:Y:S02]  /*2020*/  @!P1 PLOP3.LUT P0, PT, P6, PT, PT, 0x80, 0x8 ;  /* 0x000000000008981c */ /* 0x000fe4000370f070 */
[----:B------:R-:W-:Y:S02]  /*2030*/  @!P1 MOV R148, R189 ;  /* 0x000000bd00949202 */ /* 0x000fe40000000f00 */
[----:B------:R-:W-:Y:S02]  /*2040*/  ISETP.NE.AND P1, PT, R136, RZ, PT ;  /* 0x000000ff8800720c */ /* 0x000fe40003f25270 */
[----:B------:R-:W1:Y:S01]  /*2050*/  SHFL.DOWN PT, R136, R147, 0x10, 0x1f ;  /* 0x0a001f0093887f89 */ /* 0x000e6200000e0000 */
[----:B0-----:R-:W-:-:S06]  /*2060*/  FADD.FTZ R137, R137, R146 ;  /* 0x0000009289897221 */ /* 0x001fcc0000010000 */
[----:B------:R-:W-:Y:S02]  /*2070*/  @!P0 IADD3 R148, PT, PT, R151, 0x8000, RZ ;  /* 0x0000800097948810 */ /* 0x000fe40007ffe0ff */
[----:B------:R-:W-:Y:S01]  /*2080*/  LOP3.LUT P0, RZ, R4, 0x1f, RZ, 0xc0, !PT ;  /* 0x0000001f04ff7812 */ /* 0x000fe2000780c0ff */
[----:B------:R-:W0:-:S12]  /*2090*/  SHFL.DOWN PT, R138, R137, 0x8, 0x1f ;  /* 0x09001f00898a7f89 */ /* 0x000e1800000e0000 */
[----:B------:R-:W-:Y:S02]  /*20a0*/  @!P0 LEA R146, R2, R148, 0x3 ;  /* 0x0000009402928211 */ /* 0x000fe400078e18ff */
[----:B------:R-:W2:Y:S01]  /*20b0*/  @P5 LDC.64 R148, c[0x0][0x3e0] ;  /* 0x0000f800ff945b82 */ /* 0x000ea20000000a00 */
[----:B-1----:R-:W-:-:S05]  /*20c0*/  FADD.FTZ R136, R136, R147 ;  /* 0x0000009388887221 */ /* 0x002fca0000010000 */
[----:B------:R-:W1:Y:S01]  /*20d0*/  SHFL.DOWN PT, R139, R136, 0x8, 0x1f ;  /* 0x09001f00888b7f89 */ /* 0x000e6200000e0000 */
[----:B0-----:R-:W-:-:S05]  /*20e0*/  FADD.FTZ R138, R137, R138 ;  /* 0x0000008a898a7221 */ /* 0x001fca0000010000 */
[----:B------:R-:W0:Y:S01]  /*20f0*/  SHFL.DOWN PT, R141, R138, 0x4, 0x1f ;  /* 0x08801f008a8d7f89 */ /* 0x000e2200000e0000 */
[----:B--2---:R-:W-:-:S05]  /*2100*/  @P5 IMAD.WIDE R148, R0, 0x2, R148 ;  /* 0x0000000200945825 */ /* 0x004fca00078e0294 */
[----:B------:R2:W3:Y:S01]  /*2110*/  @P5 LDG.E.U16 R188, desc[UR4][R148.64] ;  /* 0x0000000494bc5981 */ /* 0x0004e2000c1e1500 */
[----:B-1----:R-:W-:-:S05]  /*2120*/  FADD.FTZ R139, R136, R139 ;  /* 0x0000008b888b7221 */ /* 0x002fca0000010000 */
[----:B------:R-:W1:Y:S01]  /*2130*/  SHFL.DOWN PT, R140, R139, 0x4, 0x1f ;  /* 0x08801f008b8c7f89 */ /* 0x000e6200000e0000 */
[----:B0-----:R-:W-:-:S05]  /*2140*/  FADD.FTZ R141, R138, R141 ;  /* 0x0000008d8a8d7221 */ /* 0x001fca0000010000 */
[----:B------:R-:W0:Y:S01]  /*2150*/  SHFL.DOWN PT, R142, R141, 0x2, 0x1f ;  /* 0x08401f008d8e7f89 */ /* 0x000e2200000e0000 */
[----:B-1----:R-:W-:-:S05]  /*2160*/  FADD.FTZ R140, R139, R140 ;  /* 0x0000008c8b8c7221 */ /* 0x002fca0000010000 */
[----:B------:R-:W1:Y:S01]  /*2170*/  SHFL.DOWN PT, R143, R140, 0x2, 0x1f ;  /* 0x08401f008c8f7f89 */ /* 0x000e6200000e0000 */
[----:B0-----:R-:W-:-:S05]  /*2180*/  FADD.FTZ R142, R141, R142 ;  /* 0x0000008e8d8e7221 */ /* 0x001fca0000010000 */
[----:B------:R-:W0:Y:S01]  /*2190*/  SHFL.DOWN PT, R145, R142, 0x1, 0x1f ;  /* 0x08201f008e917f89 */ /* 0x000e2200000e0000 */
[----:B-1----:R-:W-:-:S05]  /*21a0*/  FADD.FTZ R143, R140, R143 ;  /* 0x0000008f8c8f7221 */ /* 0x002fca0000010000 */
[----:B------:R-:W1:Y:S01]  /*21b0*/  SHFL.DOWN PT, R144, R143, 0x1, 0x1f ;  /* 0x08201f008f907f89 */ /* 0x000e6200000e0000 */
[----:B0-----:R-:W-:Y:S01]  /*21c0*/  FADD.FTZ R145, R142, R145 ;  /* 0x000000918e917221 */ /* 0x001fe20000010000 */
[----:B-1----:R-:W-:-:S05]  /*21d0*/  FADD.FTZ R144, R143, R144 ;  /* 0x000000908f907221 */ /* 0x002fca0000010000 */
        /* <DEDUP_REMOVED lines=8> */
[----:B------:R-:W1:Y:S01]  /*2260*/  LDS.128 R140, [R140] ;  /* 0x000000008c8c7984 */ /* 0x000e620000000c00 */
[----:B------:R-:W-:-:S03]  /*2270*/  IADD3 R150, PT, PT, R151, 0x8070, RZ ;  /* 0x0000807097967810 */ /* 0x000fc60007ffe0ff */
[----:B------:R-:W4:Y:S01]  /*2280*/  LDS.128 R144, [R147] ;  /* 0x0000000093907984 */ /* 0x000f220000000c00 */
[----:B------:R-:W-:-:S06]  /*2290*/  @!P6 IADD3 R150, PT, PT, R151, 0x8030, RZ ;  /* 0x000080309796e810 */ /* 0x000fcc0007ffe0ff */
[----:B--2---:R-:W2:Y:S01]  /*22a0*/  LDS.128 R148, [R150] ;  /* 0x0000000096947984 */ /* 0x004ea20000000c00 */
        /* <DEDUP_REMOVED lines=14> */
[----:B--2---:R-:W-:Y:S01]  /*2390*/  FADD.FTZ R191, R191, R148 ;  /* 0x00000094bfbf7221 */ /* 0x004fe20000010000 */
[----:B------:R-:W-:-:S03]  /*23a0*/  FADD.FTZ R136, R136, R149 ;  /* 0x0000009588887221 */ /* 0x000fc60000010000 */
[----:B------:R-:W-:Y:S01]  /*23b0*/  FADD.FTZ R150, R150, R191 ;  /* 0x000000bf96967221 */ /* 0x000fe20000010000 */
[----:B------:R-:W-:Y:S02]  /*23c0*/  HFMA2 R144, -RZ, RZ, 1.875, 0 ;  /* 0x3f800000ff907431 */ /* 0x000fe400000001ff */
[----:B------:R-:W-:Y:S01]  /*23d0*/  FADD.FTZ R136, R151, R136 ;  /* 0x0000008897887221 */ /* 0x000fe20000010000 */
[----:B------:R-:W-:Y:S01]  /*23e0*/  ISETP.NE.AND P0, PT, RZ, UR7, PT ;  /* 0x00000007ff007c0c */ /* 0x000fe2000bf05270 */
[----:B------:R-:W-:Y:S01]  /*23f0*/  FMUL.FTZ R146, R150, UR10 ;  /* 0x0000000a96927c20 */ /* 0x000fe20008410000 */
[----:B------:R-:W-:Y:S01]  /*2400*/  BSSY.RECONVERGENT B0, `(.L_x_1549) ;  /* 0x000031e000007945 */ /* 0x000fe20003800200 */
[----:B------:R-:W-:-:S03]  /*2410*/  FMUL.FTZ R145, R136, UR10 ;  /* 0x0000000a88917c20 */ /* 0x000fc60008410000 */
[----:B------:R-:W-:Y:S01]  /*2420*/  FSEL R146, R146, RZ, !P0 ;  /* 0x000000ff92927208 */ /* 0x000fe20004000000 */
[----:B---3--:R-:W-:Y:S01]  /*2430*/  @P5 HADD2.F32 R144, -RZ, R188.H0_H0 ;  /* 0x200000bcff905230 */ /* 0x008fe20000004100 */
        /* <DEDUP_REMOVED lines=38> */
[----:B------:R-:W-:-:S02]  /*26a0*/  F2FP.F16.F32.PACK_AB R136, R139, R136 ;  /* 0x000000888b88723e */ /* 0x000fc400000000ff */
[----:B------:R-:W-:Y:S02]  /*26b0*/  F2FP.F16.F32.PACK_AB R137, R138, R137 ;  /* 0x000000898a89723e */ /* 0x000fe400000000ff */
[----:B------:R-:W-:Y:S02]  /*26c0*/  F2FP.F16.F32.PACK_AB R138, R140, R147 ;  /* 0x000000938c8a723e */ /* 0x000fe400000000ff */
[----:B------:R-:W-:Y:S01]  /*26d0*/  F2FP.F16.F32.PACK_AB R139, R142, R151 ;  /* 0x000000978e8b723e */ /* 0x000fe200000000ff */
[----:B------:R-:W-:Y:S06]  /*26e0*/  BRA `(.L_x_1554) ;  /* 0x0000000000a07947 */ /* 0x000fec0003800000 */
.L_x_1553:
        /* <DEDUP_REMOVED lines=24> */
[C---:B------:R-:W-:Y:S01]  /*2870*/  F2FP.F16.F32.PACK_AB R134, R140.reuse, R139 ;  /* 0x0000008b8c86723e */ /* 0x040fe200000000ff */
        /* <DEDUP_REMOVED lines=11> */
[----:B------:R-:W-:Y:S02]  /*2930*/  F2FP.F16.F32.PACK_AB R139, R149, R148 ;  /* 0x00000094958b723e */ /* 0x000fe400000000ff */
[----:B------:R-:W-:Y:S02]  /*2940*/  F2FP.F16.F32.PACK_AB R138, R147, R142 ;  /* 0x0000008e938a723e */ /* 0x000fe400000000ff */
[----:B------:R-:W-:Y:S02]  /*2950*/  F2FP.F16.F32.PACK_AB R137, R143, R140 ;  /* 0x0000008c8f89723e */ /* 0x000fe400000000ff */
[----:B------:R-:W-:-:S07]  /*2960*/  F2FP.F16.F32.PACK_AB R136, R141, R136 ;  /* 0x000000888d88723e */ /* 0x000fce00000000ff */
.L_x_1554:
[----:B------:R-:W0:Y:S08]  /*2970*/  @P0 LDC.64 R142, c[0x0][0x478] ;  /* 0x00011e00ff8e0b82 */ /* 0x000e300000000a00 */
[----:B------:R-:W1:Y:S01]  /*2980*/  LDC.64 R140, c[0x0][0x468] ;  /* 0x00011a00ff8c7b82 */ /* 0x000e620000000a00 */
[----:B0-----:R-:W-:-:S05]  /*2990*/  @P0 IMAD.WIDE.U32 R142, R186, 0x10, R142 ;  /* 0x00000010ba8e0825 */ /* 0x001fca00078e008e */
[----:B------:R0:W-:Y:S01]  /*29a0*/  @P0 STG.E.128 desc[UR4][R142.64], R132 ;  /* 0x000000848e000986 */ /* 0x0001e2000c101d04 */
[C---:B-1----:R-:W-:Y:S01]  /*29b0*/  IMAD.WIDE.U32 R140, R186.reuse, 0x10, R140 ;  /* 0x00000010ba8c7825 */ /* 0x042fe200078e008c */
[----:B------:R-:W-:-:S04]  /*29c0*/  IADD3 R186, PT, PT, R186, 0x100, RZ ;  /* 0x00000100baba7810 */ /* 0x000fc80007ffe0ff */
[----:B------:R0:W-:Y:S03]  /*29d0*/  STG.E.128 desc[UR4][R140.64], R136 ;  /* 0x000000888c007986 */ /* 0x0001e6000c101d04 */
.L_x_1552:
[----:B------:R-:W-:Y:S05]  /*29e0*/  BSYNC.RECONVERGENT B1 ;  /* 0x0000000000017941 */ /* 0x000fea0003800200 */
.L_x_1551:
        /* <DEDUP_REMOVED lines=44> */
[----:B------:R-:W-:Y:S01]  /*2cb0*/  F2FP.F16.F32.PACK_AB R136, R141, R136 ;  /* 0x000000888d88723e */ /* 0x000fe200000000ff */
[----:B------:R-:W-:Y:S06]  /*2cc0*/  BRA `(.L_x_1558) ;  /* 0x0000000000907947 */ /* 0x000fec0003800000 */
.L_x_1557:
        /* <DEDUP_REMOVED lines=35> */
[----:B------:R-:W-:-:S07]  /*2f00*/  F2FP.F16.F32.PACK_AB R139, R142, R151 ;  /* 0x000000978e8b723e */ /* 0x000fce00000000ff */
.L_x_1558:
[----:B------:R-:W0:Y:S08]  /*2f10*/  @P0 LDC.64 R142, c[0x0][0x478] ;  /* 0x00011e00ff8e0b82 */ /* 0x000e300000000a00 */
[----:B------:R-:W1:Y:S01]  /*2f20*/  LDC.64 R140, c[0x0][0x468] ;  /* 0x00011a00ff8c7b82 */ /* 0x000e620000000a00 */
[----:B0-----:R-:W-:-:S05]  /*2f30*/  @P0 IMAD.WIDE.U32 R142, R186, 0x10, R142 ;  /* 0x00000010ba8e0825 */ /* 0x001fca00078e008e */
[----:B------:R2:W-:Y:S01]  /*2f40*/  @P0 STG.E.128 desc[UR4][R142.64], R132 ;  /* 0x000000848e000986 */ /* 0x0005e2000c101d04 */
[C---:B-1----:R-:W-:Y:S01]  /*2f50*/  IMAD.WIDE.U32 R140, R186.reuse, 0x10, R140 ;  /* 0x00000010ba8c7825 */ /* 0x042fe200078e008c */
[----:B------:R-:W-:-:S04]  /*2f60*/  IADD3 R186, PT, PT, R186, 0x100, RZ ;  /* 0x00000100baba7810 */ /* 0x000fc80007ffe0ff */
[----:B------:R2:W-:Y:S03]  /*2f70*/  STG.E.128 desc[UR4][R140.64], R136 ;  /* 0x000000888c007986 */ /* 0x0005e6000c101d04 */
.L_x_1556:
[----:B------:R-:W-:Y:S05]  /*2f80*/  BSYNC.RECONVERGENT B1 ;  /* 0x0000000000017941 */ /* 0x000fea0003800200 */
.L_x_1555:
        /* <DEDUP_REMOVED lines=46> */
.L_x_1561:
        /* <DEDUP_REMOVED lines=36> */
.L_x_1562:
[----:B------:R-:W0:Y:S08]  /*34b0*/  @P0 LDC.64 R142, c[0x0][0x478] ;  /* 0x00011e00ff8e0b82 */ /* 0x000e300000000a00 */
[----:B------:R-:W1:Y:S01]  /*34c0*/  LDC.64 R140, c[0x0][0x468] ;  /* 0x00011a00ff8c7b82 */ /* 0x000e620000000a00 */
[----:B0-----:R-:W-:-:S05]  /*34d0*/  @P0 IMAD.WIDE.U32 R142, R186, 0x10, R142 ;  /* 0x00000010ba8e0825 */ /* 0x001fca00078e008e */
[----:B------:R3:W-:Y:S01]  /*34e0*/  @P0 STG.E.128 desc[UR4][R142.64], R132 ;  /* 0x000000848e000986 */ /* 0x0007e2000c101d04 */
[C---:B-1----:R-:W-:Y:S01]  /*34f0*/  IMAD.WIDE.U32 R140, R186.reuse, 0x10, R140 ;  /* 0x00000010ba8c7825 */ /* 0x042fe200078e008c */
[----:B------:R-:W-:-:S04]  /*3500*/  IADD3 R186, PT, PT, R186, 0x100, RZ ;  /* 0x00000100baba7810 */ /* 0x000fc80007ffe0ff */
[----:B------:R3:W-:Y:S03]  /*3510*/  STG.E.128 desc[UR4][R140.64], R136 ;  /* 0x000000888c007986 */ /* 0x0007e6000c101d04 */
.L_x_1560:
[----:B------:R-:W-:Y:S05]  /*3520*/  BSYNC.RECONVERGENT B1 ;  /* 0x0000000000017941 */ /* 0x000fea0003800200 */
.L_x_1559:
        /* <DEDUP_REMOVED lines=32> */
[----:B------:R-:W-:Y:S01]  /*3730*/  F2FP.F16.F32.PACK_AB R135, R135, R141 ;  /* 0x0000008d8787723e */ /* 0x000fe200000000ff */
[-C--:B------:R-:W-:Y:S01]  /*3740*/  FMUL.FTZ R142, R141, R144.reuse ;  /* 0x000000908d8e7220 */ /* 0x080fe20000410000 */
[C---:B------:R-:W-:Y:S01]  /*3750*/  F2FP.F16.F32.PACK_AB R133, R136.reuse, R133 ;  /* 0x000000858885723e */ /* 0x040fe200000000ff */
[-C--:B------:R-:W-:Y:S01]  /*3760*/  FMUL.FTZ R143, R136, R144.reuse ;  /* 0x00000090888f7220 */ /* 0x080fe20000410000 */
[-C--:B------:R-:W-:Y:S01]  /*3770*/  FMUL.FTZ R138, R139, R144.reuse ;  /* 0x000000908b8a7220 */ /* 0x080fe20000410000 */
[-C--:B------:R-:W-:Y:S01]  /*3780*/  FMUL.FTZ R136, R137, R144.reuse ;  /* 0x0000009089887220 */ /* 0x080fe20000410000 */
[C---:B------:R-:W-:Y:S01]  /*3790*/  FMUL.FTZ R141, R132.reuse, R144 ;  /* 0x00000090848d7220 */ /* 0x040fe20000410000 */
[----:B------:R-:W-:-:S02]  /*37a0*/  F2FP.F16.F32.PACK_AB R132, R132, R137 ;  /* 0x000000898484723e */ /* 0x000fc400000000ff */
[----:B------:R-:W-:Y:S02]  /*37b0*/  F2FP.F16.F32.PACK_AB R139, R147, R142 ;  /* 0x0000008e938b723e */ /* 0x000fe400000000ff */
[----:B------:R-:W-:Y:S02]  /*37c0*/  F2FP.F16.F32.PACK_AB R138, R145, R138 ;  /* 0x0000008a918a723e */ /* 0x000fe400000000ff */
[----:B------:R-:W-:Y:S02]  /*37d0*/  F2FP.F16.F32.PACK_AB R137, R143, R140 ;  /* 0x0000008c8f89723e */ /* 0x000fe400000000ff */
[----:B------:R-:W-:Y:S01]  /*37e0*/  F2FP.F16.F32.PACK_AB R136, R141, R136 ;  /* 0x000000888d88723e */ /* 0x000fe200000000ff */
[----:B------:R-:W-:Y:S06]  /*37f0*/  BRA `(.L_x_1565) ;  /* 0x0000000000907947 */ /* 0x000fec0003800000 */
.L_x_1564:
        /* <DEDUP_REMOVED lines=36> */
.L_x_1565:
[----:B------:R-:W0:Y:S08]  /*3a40*/  @P0 LDC.64 R140, c[0x0][0x478] ;  /* 0x00011e00ff8c0b82 */ /* 0x000e300000000a00 */
[----:B------:R-:W1:Y:S01]  /*3a50*/  LDC.64 R142, c[0x0][0x468] ;  /* 0x00011a00ff8e7b82 */ /* 0x000e620000000a00 */
[----:B0-----:R-:W-:-:S05]  /*3a60*/  @P0 IMAD.WIDE.U32 R140, R186, 0x10, R140 ;  /* 0x00000010ba8c0825 */ /* 0x001fca00078e008c */
[----:B------:R0:W-:Y:S01]  /*3a70*/  @P0 STG.E.128 desc[UR4][R140.64], R132 ;  /* 0x000000848c000986 */ /* 0x0001e2000c101d04 */
[----:B-1----:R-:W-:-:S05]  /*3a80*/  IMAD.WIDE.U32 R186, R186, 0x10, R142 ;  /* 0x00000010baba7825 */ /* 0x002fca00078e008e */
[----:B------:R0:W-:Y:S01]  /*3a90*/  STG.E.128 desc[UR4][R186.64], R136 ;  /* 0x00000088ba007986 */ /* 0x0001e2000c101d04 */
[----:B------:R-:W-:Y:S05]  /*3aa0*/  BRA `(.L_x_1563) ;  /* 0x0000001800cc7947 */ /* 0x000fea0003800000 */
.L_x_1550:
[----:B------:R-:W-:-:S04]  /*3ab0*/  UISETP.NE.U32.AND UP0, UPT, UR12, URZ, UPT ;  /* 0x000000ff0c00728c */ /* 0x000fc8000bf05070 */
[----:B------:R-:W-:-:S09]  /*3ac0*/  UISETP.NE.AND.EX UP0, UPT, UR13, URZ, UPT, UP0 ;  /* 0x000000ff0d00728c */ /* 0x000fd2000bf05300 */
[----:B------:R-:W-:Y:S05]  /*3ad0*/  BRA.U UP0, `(.L_x_1566) ;  /* 0x0000000d002c7547 */ /* 0x000fea000b800000 */
[----:B------:R-:W-:Y:S01]  /*3ae0*/  ISETP.GT.U32.AND P0, PT, R3, 0xff, PT ;  /* 0x000000ff0300780c */ /* 0x000fe20003f04070 */
[----:B------:R-:W-:-:S12]  /*3af0*/  BSSY.RECONVERGENT B1, `(.L_x_1567) ;  /* 0x0000032000017945 */ /* 0x000fd80003800200 */
[----:B------:R-:W-:Y:S05]  /*3b00*/  @!P0 BRA `(.L_x_1568) ;  /* 0x0000000000c08947 */ /* 0x000fea0003800000 */
[-CC-:B------:R-:W-:Y:S01]  /*3b10*/  FFMA.FTZ R150, R163, R145.reuse, R146.reuse ;  /* 0x00000091a3967223 */ /* 0x180fe20000010092 */
[--C-:B------:R-:W-:Y:S02]  /*3b20*/  HADD2.F32 R140, -RZ, R47.reuse.H0_H0 ;  /* 0x2000002fff8c7230 */ /* 0x100fe40000004100 */
[-C--:B------:R-:W-:Y:S01]  /*3b30*/  FFMA.FTZ R139, R164, R145.reuse, R146 ;  /* 0x00000091a48b7223 */ /* 0x080fe20000010092 */
[----:B------:R-:W-:Y:S02]  /*3b40*/  HADD2.F32 R142, -RZ, R47.H1_H1 ;  /* 0x3000002fff8e7230 */ /* 0x000fe40000004100 */
[----:B------:R-:W-:Y:S01]  /*3b50*/  FADD.FTZ R150, R161, -R150 ;  /* 0x80000096a1967221 */ /* 0x000fe20000010000 */
[-CC-:B------:R-:W-:Y:S01]  /*3b60*/  FFMA.FTZ R137, R157, R145.reuse, R146.reuse ;  /* 0x000000919d897223 */ /* 0x180fe20000010092 */
[----:B------:R-:W-:Y:S01]  /*3b70*/  FFMA.FTZ R148, R160, R145, R146 ;  /* 0x00000091a0947223 */ /* 0x000fe20000010092 */
[----:B------:R-:W-:Y:S01]  /*3b80*/  FADD.FTZ R139, R162, -R139 ;  /* 0x8000008ba28b7221 */ /* 0x000fe20000010000 */
[----:B-----5:R-:W-:Y:S01]  /*3b90*/  FFMA.FTZ R189, R187, R150, R140 ;  /* 0x00000096bbbd7223 */ /* 0x020fe2000001008c */
[--C-:B------:R-:W-:Y:S01]  /*3ba0*/  HADD2.F32 R136, -RZ, R46.reuse.H0_H0 ;  /* 0x2000002eff887230 */ /* 0x100fe20000004100 */
[----:B------:R-:W0:Y:S01]  /*3bb0*/  LDC.64 R140, c[0x0][0x468] ;  /* 0x00011a00ff8c7b82 */ /* 0x000e220000000a00 */
[----:B------:R-:W-:-:S02]  /*3bc0*/  HADD2.F32 R138, -RZ, R46.H1_H1 ;  /* 0x3000002eff8a7230 */ /* 0x000fc40000004100 */
[----:B------:R-:W-:Y:S01]  /*3bd0*/  FADD.FTZ R137, R158, -R137 ;  /* 0x800000899e897221 */ /* 0x000fe20000010000 */
[----:B------:R-:W-:Y:S01]  /*3be0*/  FADD.FTZ R151, R159, -R148 ;  /* 0x800000949f977221 */ /* 0x000fe20000010000 */
[----:B------:R-:W-:Y:S01]  /*3bf0*/  FFMA.FTZ R191, R187, R139, R142 ;  /* 0x0000008bbbbf7223 */ /* 0x000fe2000001008e */
[-CC-:B------:R-:W-:Y:S01]  /*3c00*/  FFMA.FTZ R188, R181, R145.reuse, R146.reuse ;  /* 0x00000091b5bc7223 */ /* 0x180fe20000010092 */
[-CC-:B------:R-:W-:Y:S01]  /*3c10*/  FFMA.FTZ R190, R156, R145.reuse, R146.reuse ;  /* 0x000000919cbe7223 */ /* 0x180fe20000010092 */
[-CC-:B------:R-:W-:Y:S01]  /*3c20*/  FFMA.FTZ R150, R185, R145.reuse, R146.reuse ;  /* 0x00000091b9967223 */ /* 0x180fe20000010092 */
[----:B------:R-:W-:Y:S01]  /*3c30*/  FFMA.FTZ R139, R184, R145, R146 ;  /* 0x00000091b88b7223 */ /* 0x000fe20000010092 */
[C---:B------:R-:W-:Y:S01]  /*3c40*/  FFMA.FTZ R149, R187.reuse, R137, R136 ;  /* 0x00000089bb957223 */ /* 0x040fe20000010088 */
[----:B------:R-:W-:Y:S01]  /*3c50*/  FFMA.FTZ R151, R187, R151, R138 ;  /* 0x00000097bb977223 */ /* 0x000fe2000001008a */
[--C-:B------:R-:W-:Y:S02]  /*3c60*/  HADD2.F32 R142, -RZ, R45.reuse.H0_H0 ;  /* 0x2000002dff8e7230 */ /* 0x100fe40000004100 */
[----:B------:R-:W-:Y:S01]  /*3c70*/  FADD.FTZ R143, R153, -R188 ;  /* 0x800000bc998f7221 */ /* 0x000fe20000010000 */
[----:B------:R-:W-:-:S02]  /*3c80*/  HADD2.F32 R148, -RZ, R45.H1_H1 ;  /* 0x3000002dff947230 */ /* 0x000fc40000004100 */
[----:B------:R-:W-:Y:S01]  /*3c90*/  FADD.FTZ R147, R155, -R190 ;  /* 0x800000be9b937221 */ /* 0x000fe20000010000 */
[--C-:B------:R-:W-:Y:S02]  /*3ca0*/  HADD2.F32 R136, -RZ, R44.reuse.H0_H0 ;  /* 0x2000002cff887230 */ /* 0x100fe40000004100 */
[----:B------:R-:W-:Y:S01]  /*3cb0*/  FADD.FTZ R137, R183, -R150 ;  /* 0x80000096b7897221 */ /* 0x000fe20000010000 */
[----:B------:R-:W-:Y:S02]  /*3cc0*/  HADD2.F32 R138, -RZ, R44.H1_H1 ;  /* 0x3000002cff8a7230 */ /* 0x000fe40000004100 */
        /* <DEDUP_REMOVED lines=13> */
[----:B------:R-:W-:Y:S01]  /*3da0*/  F2FP.F16.F32.PACK_AB R139, R148, R189 ;  /* 0x000000bd948b723e */ /* 0x000fe200000000ff */
[----:B0-----:R-:W-:Y:S01]  /*3db0*/  IMAD.WIDE.U32 R140, R186, 0x10, R140 ;  /* 0x00000010ba8c7825 */ /* 0x001fe200078e008c */
[----:B------:R-:W-:-:S02]  /*3dc0*/  F2FP.F16.F32.PACK_AB R138, R151, R138 ;  /* 0x0000008a978a723e */ /* 0x000fc400000000ff */
[----:B------:R-:W-:Y:S02]  /*3dd0*/  F2FP.F16.F32.PACK_AB R137, R147, R142 ;  /* 0x0000008e9389723e */ /* 0x000fe400000000ff */
[----:B------:R-:W-:Y:S02]  /*3de0*/  F2FP.F16.F32.PACK_AB R136, R143, R136 ;  /* 0x000000888f88723e */ /* 0x000fe400000000ff */
[----:B------:R-:W-:-:S03]  /*3df0*/  IADD3 R186, PT, PT, R186, 0x100, RZ ;  /* 0x00000100baba7810 */ /* 0x000fc60007ffe0ff */
[----:B------:R0:W-:Y:S04]  /*3e00*/  STG.E.128 desc[UR4][R140.64], R136 ;  /* 0x000000888c007986 */ /* 0x0001e8000c101d04 */
.L_x_1568:
[----:B------:R-:W-:Y:S05]  /*3e10*/  BSYNC.RECONVERGENT B1 ;  /* 0x0000000000017941 */ /* 0x000fea0003800200 */
.L_x_1567:
[----:B------:R-:W-:Y:S04]  /*3e20*/  BSSY.RECONVERGENT B1, `(.L_x_1569) ;  /* 0x0000032000017945 */ /* 0x000fe80003800200 */
[----:B------:R-:W-:Y:S05]  /*3e30*/  @!P1 BRA `(.L_x_1570) ;  /* 0x0000000000c09947 */ /* 0x000fea0003800000 */
[-CC-:B0-----:R-:W-:Y:S01]  /*3e40*/  FFMA.FTZ R141, R22, R145.reuse, R146.reuse ;  /* 0x00000091168d7223 */ /* 0x181fe20000010092 */
[-CC-:B------:R-:W-:Y:S01]  /*3e50*/  FFMA.FTZ R148, R19, R145.reuse, R146.reuse ;  /* 0x0000009113947223 */ /* 0x180fe20000010092 */
[--C-:B------:R-:W-:Y:S02]  /*3e60*/  HADD2.F32 R140, -RZ, R43.reuse.H0_H0 ;  /* 0x2000002bff8c7230 */ /* 0x100fe40000004100 */
[-C--:B------:R-:W-:Y:S01]  /*3e70*/  FFMA.FTZ R139, R18, R145.reuse, R146 ;  /* 0x00000091128b7223 */ /* 0x080fe20000010092 */
[----:B------:R-:W-:Y:S02]  /*3e80*/  HADD2.F32 R142, -RZ, R43.H1_H1 ;  /* 0x3000002bff8e7230 */ /* 0x000fe40000004100 */
[----:B------:R-:W-:Y:S01]  /*3e90*/  FADD.FTZ R141, R20, -R141 ;  /* 0x8000008d148d7221 */ /* 0x000fe20000010000 */
[----:B------:R-:W-:Y:S01]  /*3ea0*/  FADD.FTZ R148, R17, -R148 ;  /* 0x8000009411947221 */ /* 0x000fe20000010000 */
[----:B------:R-:W-:Y:S01]  /*3eb0*/  FFMA.FTZ R137, R15, R145, R146 ;  /* 0x000000910f897223 */ /* 0x000fe20000010092 */
[----:B------:R-:W-:-:S02]  /*3ec0*/  HADD2.F32 R138, -RZ, R42.H1_H1 ;  /* 0x3000002aff8a7230 */ /* 0x000fc40000004100 */
[C---:B-----5:R-:W-:Y:S01]  /*3ed0*/  FFMA.FTZ R191, R187.reuse, R141, R142 ;  /* 0x0000008dbbbf7223 */ /* 0x060fe2000001008e */
[C---:B------:R-:W-:Y:S01]  /*3ee0*/  FFMA.FTZ R189, R187.reuse, R148, R140 ;  /* 0x00000094bbbd7223 */ /* 0x040fe2000001008c */
[----:B------:R-:W-:Y:S01]  /*3ef0*/  HADD2.F32 R136, -RZ, R42.H0_H0 ;  /* 0x2000002aff887230 */ /* 0x000fe20000004100 */
[----:B------:R-:W0:Y:S01]  /*3f00*/  LDC.64 R140, c[0x0][0x468] ;  /* 0x00011a00ff8c7b82 */ /* 0x000e220000000a00 */
[----:B------:R-:W-:Y:S01]  /*3f10*/  FADD.FTZ R139, R16, -R139 ;  /* 0x8000008b108b7221 */ /* 0x000fe20000010000 */
[----:B------:R-:W-:Y:S01]  /*3f20*/  FADD.FTZ R137, R14, -R137 ;  /* 0x800000890e897221 */ /* 0x000fe20000010000 */
[-CC-:B------:R-:W-:Y:S01]  /*3f30*/  FFMA.FTZ R188, R12, R145.reuse, R146.reuse ;  /* 0x000000910cbc7223 */ /* 0x180fe20000010092 */
[----:B------:R-:W-:Y:S01]  /*3f40*/  FFMA.FTZ R150, R8, R145, R146 ;  /* 0x0000009108967223 */ /* 0x000fe20000010092 */
[C---:B------:R-:W-:Y:S01]  /*3f50*/  FFMA.FTZ R151, R187.reuse, R139, R138 ;  /* 0x0000008bbb977223 */ /* 0x040fe2000001008a */
[----:B------:R-:W-:Y:S01]  /*3f60*/  FFMA.FTZ R149, R187, R137, R136 ;  /* 0x00000089bb957223 */ /* 0x000fe20000010088 */
[-CC-:B------:R-:W-:Y:S01]  /*3f70*/  FFMA.FTZ R139, R11, R145.reuse, R146.reuse ;  /* 0x000000910b8b7223 */ /* 0x180fe20000010092 */
[----:B------:R-:W-:Y:S01]  /*3f80*/  FFMA.FTZ R137, R7, R145, R146 ;  /* 0x0000009107897223 */ /* 0x000fe20000010092 */
[----:B------:R-:W-:-:S02]  /*3f90*/  HADD2.F32 R142, -RZ, R41.H0_H0 ;  /* 0x20000029ff8e7230 */ /* 0x000fc40000004100 */
[----:B------:R-:W-:Y:S01]  /*3fa0*/  FADD.FTZ R147, R13, -R188 ;  /* 0x800000bc0d937221 */ /* 0x000fe20000010000 */
[----:B------:R-:W-:Y:S02]  /*3fb0*/  HADD2.F32 R148, -RZ, R41.H1_H1 ;  /* 0x30000029ff947230 */ /* 0x000fe40000004100 */
        /* <DEDUP_REMOVED lines=24> */
.L_x_1570:
[----:B------:R-:W-:Y:S05]  /*4140*/  BSYNC.RECONVERGENT B1 ;  /* 0x0000000000017941 */ /* 0x000fea0003800200 */
.L_x_1569:
[----:B------:R-:W-:Y:S04]  /*4150*/  BSSY.RECONVERGENT B1, `(.L_x_1571) ;  /* 0x0000032000017945 */ /* 0x000fe80003800200 */
[----:B------:R-:W-:Y:S05]  /*4160*/  @!P2 BRA `(.L_x_1572) ;  /* 0x0000000000c0a947 */ /* 0x000fea0003800000 */
[-CC-:B------:R-:W-:Y:S01]  /*4170*/  FFMA.FTZ R150, R35, R145.reuse, R146.reuse ;  /* 0x0000009123967223 */ /* 0x180fe20000010092 */
[--C-:B01----:R-:W-:Y:S02]  /*4180*/  HADD2.F32 R140, -RZ, R39.reuse.H0_H0 ;  /* 0x20000027ff8c7230 */ /* 0x103fe40000004100 */
[-CC-:B------:R-:W-:Y:S01]  /*4190*/  FFMA.FTZ R139, R154, R145.reuse, R146.reuse ;  /* 0x000000919a8b7223 */ /* 0x180fe20000010092 */
[-C--:B------:R-:W-:Y:S01]  /*41a0*/  FFMA.FTZ R137, R29, R145.reuse, R146 ;  /* 0x000000911d897223 */ /* 0x080fe20000010092 */
[----:B------:R-:W-:Y:S01]  /*41b0*/  FADD.FTZ R150, R33, -R150 ;  /* 0x8000009621967221 */ /* 0x000fe20000010000 */
[----:B------:R-:W-:Y:S02]  /*41c0*/  HADD2.F32 R142, -RZ, R39.H1_H1 ;  /* 0x30000027ff8e7230 */ /* 0x000fe40000004100 */
[----:B------:R-:W-:Y:S01]  /*41d0*/  FFMA.FTZ R148, R34, R145, R146 ;  /* 0x0000009122947223 */ /* 0x000fe20000010092 */
[--C-:B------:R-:W-:Y:S02]  /*41e0*/  HADD2.F32 R136, -RZ, R38.reuse.H0_H0 ;  /* 0x20000026ff887230 */ /* 0x100fe40000004100 */
[----:B-----5:R-:W-:Y:S01]  /*41f0*/  FFMA.FTZ R189, R187, R150, R140 ;  /* 0x00000096bbbd7223 */ /* 0x020fe2000001008c */
[----:B------:R-:W-:Y:S01]  /*4200*/  FADD.FTZ R139, R152, -R139 ;  /* 0x8000008b988b7221 */ /* 0x000fe20000010000 */
[----:B------:R-:W0:Y:S01]  /*4210*/  LDC.64 R140, c[0x0][0x468] ;  /* 0x00011a00ff8c7b82 */ /* 0x000e220000000a00 */
[----:B------:R-:W-:Y:S01]  /*4220*/  FADD.FTZ R137, R32, -R137 ;  /* 0x8000008920897221 */ /* 0x000fe20000010000 */
[----:B------:R-:W-:-:S02]  /*4230*/  HADD2.F32 R138, -RZ, R38.H1_H1 ;  /* 0x30000026ff8a7230 */ /* 0x000fc40000004100 */
[----:B------:R-:W-:Y:S01]  /*4240*/  FADD.FTZ R151, R31, -R148 ;  /* 0x800000941f977221 */ /* 0x000fe20000010000 */
[C---:B------:R-:W-:Y:S01]  /*4250*/  FFMA.FTZ R191, R187.reuse, R139, R142 ;  /* 0x0000008bbbbf7223 */ /* 0x040fe2000001008e */
[----:B------:R-:W-:Y:S01]  /*4260*/  FFMA.FTZ R149, R187, R137, R136 ;  /* 0x00000089bb957223 */ /* 0x000fe20000010088 */
[-CC-:B------:R-:W-:Y:S01]  /*4270*/  FFMA.FTZ R139, R25, R145.reuse, R146.reuse ;  /* 0x00000091198b7223 */ /* 0x180fe20000010092 */
[-CC-:B------:R-:W-:Y:S01]  /*4280*/  FFMA.FTZ R188, R30, R145.reuse, R146.reuse ;  /* 0x000000911ebc7223 */ /* 0x180fe20000010092 */
[-CC-:B------:R-:W-:Y:S01]  /*4290*/  FFMA.FTZ R137, R21, R145.reuse, R146.reuse ;  /* 0x0000009115897223 */ /* 0x180fe20000010092 */
[----:B------:R-:W-:Y:S01]  /*42a0*/  FFMA.FTZ R150, R26, R145, R146 ;  /* 0x000000911a967223 */ /* 0x000fe20000010092 */
        /* <DEDUP_REMOVED lines=28> */
.L_x_1572:
[----:B------:R-:W-:Y:S05]  /*4470*/  BSYNC.RECONVERGENT B1 ;  /* 0x0000000000017941 */ /* 0x000fea0003800200 */
.L_x_1571:
[----:B------:R-:W-:Y:S05]  /*4480*/  @!P4 BRA `(.L_x_1563) ;  /* 0x000000100054c947 */ /* 0x000fea0003800000 */
[-CC-:B012---:R-:W-:Y:S01]  /*4490*/  FFMA.FTZ R139, R180, R145.reuse, R146.reuse ;  /* 0x00000091b48b7223 */ /* 0x187fe20000010092 */
[--C-:B------:R-:W-:Y:S02]  /*44a0*/  HADD2.F32 R136, -RZ, R131.reuse.H1_H1 ;  /* 0x30000083ff887230 */ /* 0x100fe40000004100 */
[-CC-:B------:R-:W-:Y:S01]  /*44b0*/  FFMA.FTZ R137, R173, R145.reuse, R146.reuse ;  /* 0x00000091ad897223 */ /* 0x180fe20000010092 */
[-CC-:B------:R-:W-:Y:S01]  /*44c0*/  FFMA.FTZ R190, R179, R145.reuse, R146.reuse ;  /* 0x00000091b3be7223 */ /* 0x180fe20000010092 */
        /* <DEDUP_REMOVED lines=8> */
[----:B------:R-:W-:Y:S01]  /*4550*/  HADD2.F32 R142, -RZ, R131.H0_H0 ;  /* 0x20000083ff8e7230 */ /* 0x000fe20000004100 */
[----:B------:R-:W0:Y:S01]  /*4560*/  LDC.64 R136, c[0x0][0x468] ;  /* 0x00011a00ff887b82 */ /* 0x000e220000000a00 */
[----:B------:R-:W-:-:S02]  /*4570*/  HADD2.F32 R138, -RZ, R130.H0_H0 ;  /* 0x20000082ff8a7230 */ /* 0x000fc40000004100 */
[----:B------:R-:W-:Y:S01]  /*4580*/  FADD.FTZ R149, R177, -R190 ;  /* 0x800000beb1957221 */ /* 0x000fe20000010000 */
[----:B------:R-:W-:Y:S02]  /*4590*/  HADD2.F32 R140, -RZ, R130.H1_H1 ;  /* 0x30000082ff8c7230 */ /* 0x000fe40000004100 */
[----:B------:R-:W-:Y:S01]  /*45a0*/  FADD.FTZ R147, R175, -R188 ;  /* 0x800000bcaf937221 */ /* 0x000fe20000010000 */
[--C-:B------:R-:W-:Y:S02]  /*45b0*/  HADD2.F32 R146, -RZ, R129.reuse.H1_H1 ;  /* 0x30000081ff927230 */ /* 0x100fe40000004100 */
[C---:B------:R-:W-:Y:S01]  /*45c0*/  FFMA.FTZ R149, R187.reuse, R149, R142 ;  /* 0x00000095bb957223 */ /* 0x040fe2000001008e */
[C---:B------:R-:W-:Y:S01]  /*45d0*/  FFMA.FTZ R145, R187.reuse, R145, R138 ;  /* 0x00000091bb917223 */ /* 0x040fe2000001008a */
[----:B------:R-:W-:Y:S01]  /*45e0*/  FFMA.FTZ R147, R187, R147, R140 ;  /* 0x00000093bb937223 */ /* 0x000fe2000001008c */
[----:B------:R-:W-:Y:S02]  /*45f0*/  HADD2.F32 R142, -RZ, R129.H0_H0 ;  /* 0x20000081ff8e7230 */ /* 0x000fe40000004100 */
[----:B------:R-:W-:Y:S01]  /*4600*/  FADD.FTZ R141, R170, -R141 ;  /* 0x8000008daa8d7221 */ /* 0x000fe20000010000 */
[----:B------:R-:W-:-:S02]  /*4610*/  HADD2.F32 R138, -RZ, R128.H0_H0 ;  /* 0x20000080ff8a7230 */ /* 0x000fc40000004100 */
[----:B------:R-:W-:Y:S01]  /*4620*/  FADD.FTZ R143, R171, -R150 ;  /* 0x80000096ab8f7221 */ /* 0x000fe20000010000 */
[----:B------:R-:W-:Y:S02]  /*4630*/  HADD2.F32 R140, -RZ, R128.H1_H1 ;  /* 0x30000080ff8c7230 */ /* 0x000fe40000004100 */
        /* <DEDUP_REMOVED lines=15> */
[----:B------:R-:W-:-:S02]  /*4730*/  F2FP.F16.F32.PACK_AB R139, R146, R149 ;  /* 0x00000095928b723e */ /* 0x000fc400000000ff */
[----:B------:R-:W-:Y:S02]  /*4740*/  F2FP.F16.F32.PACK_AB R138, R147, R138 ;  /* 0x0000008a938a723e */ /* 0x000fe400000000ff */
[----:B------:R-:W-:Y:S02]  /*4750*/  F2FP.F16.F32.PACK_AB R137, R143, R142 ;  /* 0x0000008e8f89723e */ /* 0x000fe400000000ff */
[----:B------:R-:W-:-:S05]  /*4760*/  F2FP.F16.F32.PACK_AB R136, R141, R140 ;  /* 0x0000008c8d88723e */ /* 0x000fca00000000ff */
[----:B------:R4:W-:Y:S01]  /*4770*/  STG.E.128 desc[UR4][R186.64], R136 ;  /* 0x00000088ba007986 */ /* 0x0009e2000c101d04 */
[----:B------:R-:W-:Y:S05]  /*4780*/  BRA `(.L_x_1563) ;  /* 0x0000000c00947947 */ /* 0x000fea0003800000 */
.L_x_1566:
[----:B------:R-:W-:Y:S04]  /*4790*/  BSSY.RECONVERGENT B1, `(.L_x_1573) ;  /* 0x0000039000017945 */ /* 0x000fe80003800200 */
[----:B------:R-:W-:Y:S05]  /*47a0*/  @!P3 BRA `(.L_x_1574) ;  /* 0x0000000000dcb947 */ /* 0x000fea0003800000 */
[-CC-:B------:R-:W-:Y:S01]  /*47b0*/  FFMA.FTZ R132, R185, R145.reuse, R146.reuse ;  /* 0x00000091b9847223 */ /* 0x180fe20000010092 */
[-CC-:B------:R-:W-:Y:S01]  /*47c0*/  FFMA.FTZ R140, R156, R145.reuse, R146.reuse ;  /* 0x000000919c8c7223 */ /* 0x180fe20000010092 */
[----:B------:R-:W-:Y:S02]  /*47d0*/  HADD2.F32 R134, -RZ, R44.H0_H0 ;  /* 0x2000002cff867230 */ /* 0x000fe40000004100 */
[-C--:B------:R-:W-:Y:S01]  /*47e0*/  FFMA.FTZ R133, R184, R145.reuse, R146 ;  /* 0x00000091b8857223 */ /* 0x080fe20000010092 */
[--C-:B------:R-:W-:Y:S02]  /*47f0*/  HADD2.F32 R141, -RZ, R45.reuse.H1_H1 ;  /* 0x3000002dff8d7230 */ /* 0x100fe40000004100 */
[----:B------:R-:W-:Y:S01]  /*4800*/  FADD.FTZ R132, R183, -R132 ;  /* 0x80000084b7847221 */ /* 0x000fe20000010000 */
[----:B------:R-:W-:Y:S01]  /*4810*/  FADD.FTZ R140, R155, -R140 ;  /* 0x8000008c9b8c7221 */ /* 0x000fe20000010000 */
[----:B------:R-:W-:Y:S01]  /*4820*/  FFMA.FTZ R138, R181, R145, R146 ;  /* 0x00000091b58a7223 */ /* 0x000fe20000010092 */
[----:B------:R-:W-:Y:S01]  /*4830*/  FADD.FTZ R136, R182, -R133 ;  /* 0x80000085b6887221 */ /* 0x000fe20000010000 */
[----:B-----5:R-:W-:Y:S01]  /*4840*/  FFMA.FTZ R133, R187, R132, R134 ;  /* 0x00000084bb857223 */ /* 0x020fe20000010086 */
[----:B------:R-:W-:-:S02]  /*4850*/  HADD2.F32 R137, -RZ, R45.H0_H0 ;  /* 0x2000002dff897230 */ /* 0x000fc40000004100 */
[----:B------:R-:W-:Y:S01]  /*4860*/  FFMA.FTZ R134, R187, R140, R141 ;  /* 0x0000008cbb867223 */ /* 0x000fe2000001008d */
[----:B------:R-:W0:Y:S01]  /*4870*/  LDC.64 R142, c[0x0][0x478] ;  /* 0x00011e00ff8e7b82 */ /* 0x000e220000000a00 */
[----:B------:R-:W-:Y:S01]  /*4880*/  FADD.FTZ R138, R153, -R138 ;  /* 0x8000008a998a7221 */ /* 0x000fe20000010000 */
[----:B------:R-:W-:Y:S02]  /*4890*/  HADD2.F32 R135, -RZ, R44.H1_H1 ;  /* 0x3000002cff877230 */ /* 0x000fe40000004100 */
[-CC-:B------:R-:W-:Y:S01]  /*48a0*/  FFMA.FTZ R148, R163, R145.reuse, R146.reuse ;  /* 0x00000091a3947223 */ /* 0x180fe20000010092 */
[-CC-:B------:R-:W-:Y:S01]  /*48b0*/  FFMA.FTZ R147, R164, R145.reuse, R146.reuse ;  /* 0x00000091a4937223 */ /* 0x180fe20000010092 */
[----:B------:R-:W-:Y:S01]  /*48c0*/  FFMA.FTZ R139, R187, R138, R137 ;  /* 0x0000008abb8b7223 */ /* 0x000fe20000010089 */
[-CC-:B------:R-:W-:Y:S01]  /*48d0*/  FFMA.FTZ R137, R157, R145.reuse, R146.reuse ;  /* 0x000000919d897223 */ /* 0x180fe20000010092 */
[----:B------:R-:W-:Y:S01]  /*48e0*/  FFMA.FTZ R138, R160, R145, R146 ;  /* 0x00000091a08a7223 */ /* 0x000fe20000010092 */
[----:B------:R-:W1:Y:S01]  /*48f0*/  LDC.64 R140, c[0x0][0x468] ;  /* 0x00011a00ff8c7b82 */ /* 0x000e620000000a00 */
        /* <DEDUP_REMOVED lines=14> */
[----:B------:R-:W-:Y:S01]  /*49e0*/  F2FP.F16.F32.PACK_AB R132, R135, R133 ;  /* 0x000000858784723e */ /* 0x000fe200000000ff */
[-C--:B------:R-:W-:Y:S01]  /*49f0*/  FMUL.FTZ R138, R139, R144.reuse ;  /* 0x000000908b8a7220 */ /* 0x080fe20000410000 */
[C---:B------:R-:W-:Y:S01]  /*4a00*/  F2FP.F16.F32.PACK_AB R133, R134.reuse, R139 ;  /* 0x0000008b8685723e */ /* 0x040fe200000000ff */
[-C--:B------:R-:W-:Y:S01]  /*4a10*/  FMUL.FTZ R137, R135, R144.reuse ;  /* 0x0000009087897220 */ /* 0x080fe20000410000 */
[-C--:B------:R-:W-:Y:S01]  /*4a20*/  FMUL.FTZ R139, R134, R144.reuse ;  /* 0x00000090868b7220 */ /* 0x080fe20000410000 */
[-C--:B------:R-:W-:Y:S01]  /*4a30*/  FMUL.FTZ R148, R147, R144.reuse ;  /* 0x0000009093947220 */ /* 0x080fe20000410000 */
[C---:B------:R-:W-:Y:S01]  /*4a40*/  F2FP.F16.F32.PACK_AB R134, R149.reuse, R147 ;  /* 0x000000939586723e */ /* 0x040fe200000000ff */
[-C--:B------:R-:W-:Y:S01]  /*4a50*/  FMUL.FTZ R149, R149, R144.reuse ;  /* 0x0000009095957220 */ /* 0x080fe20000410000 */
[-C--:B------:R-:W-:Y:S01]  /*4a60*/  FMUL.FTZ R147, R151, R144.reuse ;  /* 0x0000009097937220 */ /* 0x080fe20000410000 */
[----:B------:R-:W-:Y:S01]  /*4a70*/  FMUL.FTZ R188, R150, R144 ;  /* 0x0000009096bc7220 */ /* 0x000fe20000410000 */
[----:B------:R-:W-:Y:S01]  /*4a80*/  F2FP.F16.F32.PACK_AB R136, R137, R136 ;  /* 0x000000888988723e */ /* 0x000fe200000000ff */
[----:B0-----:R-:W-:Y:S01]  /*4a90*/  IMAD.WIDE.U32 R142, R186, 0x10, R142 ;  /* 0x00000010ba8e7825 */ /* 0x001fe200078e008e */
[----:B------:R-:W-:-:S02]  /*4aa0*/  F2FP.F16.F32.PACK_AB R135, R150, R151 ;  /* 0x000000979687723e */ /* 0x000fc400000000ff */
[----:B------:R-:W-:Y:S01]  /*4ab0*/  F2FP.F16.F32.PACK_AB R137, R139, R138 ;  /* 0x0000008a8b89723e */ /* 0x000fe200000000ff */
[----:B-1----:R-:W-:Y:S01]  /*4ac0*/  IMAD.WIDE.U32 R140, R186, 0x10, R140 ;  /* 0x00000010ba8c7825 */ /* 0x002fe200078e008c */
[----:B------:R-:W-:Y:S01]  /*4ad0*/  F2FP.F16.F32.PACK_AB R138, R149, R148 ;  /* 0x00000094958a723e */ /* 0x000fe200000000ff */
[----:B------:R0:W-:Y:S01]  /*4ae0*/  STG.E.128 desc[UR4][R142.64], R132 ;  /* 0x000000848e007986 */ /* 0x0001e2000c101d04 */
[----:B------:R-:W-:Y:S02]  /*4af0*/  F2FP.F16.F32.PACK_AB R139, R188, R147 ;  /* 0x00000093bc8b723e */ /* 0x000fe400000000ff */
[----:B------:R-:W-:-:S03]  /*4b00*/  IADD3 R186, PT, PT, R186, 0x100, RZ ;  /* 0x00000100baba7810 */ /* 0x000fc60007ffe0ff */
[----:B------:R0:W-:Y:S04]  /*4b10*/  STG.E.128 desc[UR4][R140.64], R136 ;  /* 0x000000888c007986 */ /* 0x0001e8000c101d04 */
.L_x_1574:
[----:B------:R-:W-:Y:S05]  /*4b20*/  BSYNC.RECONVERGENT B1 ;  /* 0x0000000000017941 */ /* 0x000fea0003800200 */
.L_x_1573:
        /* <DEDUP_REMOVED lines=9> */
[----:B------:R-:W0:Y:S01]  /*4bc0*/  LDC.64 R142, c[0x0][0x478] ;  /* 0x00011e00ff8e7b82 */ /* 0x000e220000000a00 */
[----:B------:R-:W-:Y:S01]  /*4bd0*/  FFMA.FTZ R137, R11, R145, R146 ;  /* 0x000000910b897223 */ /* 0x000fe20000010092 */
[C---:B-----5:R-:W-:Y:S01]  /*4be0*/  FFMA.FTZ R133, R187.reuse, R132, R134 ;  /* 0x00000084bb857223 */ /* 0x060fe20000010086 */
[----:B------:R-:W-:Y:S01]  /*4bf0*/  FFMA.FTZ R134, R187, R140, R141 ;  /* 0x0000008cbb867223 */ /* 0x000fe2000001008d */
[----:B------:R-:W-:-:S02]  /*4c00*/  HADD2.F32 R135, -RZ, R40.H1_H1 ;  /* 0x30000028ff877230 */ /* 0x000fc40000004100 */
[----:B------:R-:W-:Y:S01]  /*4c10*/  FADD.FTZ R136, R9, -R136 ;  /* 0x8000008809887221 */ /* 0x000fe20000010000 */
[----:B------:R-:W-:Y:S02]  /*4c20*/  HADD2.F32 R139, -RZ, R41.H0_H0 ;  /* 0x20000029ff8b7230 */ /* 0x000fe40000004100 */
[----:B------:R-:W-:Y:S01]  /*4c30*/  FADD.FTZ R138, R10, -R137 ;  /* 0x800000890a8a7221 */ /* 0x000fe20000010000 */
[----:B------:R-:W1:Y:S01]  /*4c40*/  LDC.64 R140, c[0x0][0x468] ;  /* 0x00011a00ff8c7b82 */ /* 0x000e620000000a00 */
[-CC-:B------:R-:W-:Y:S01]  /*4c50*/  FFMA.FTZ R137, R15, R145.reuse, R146.reuse ;  /* 0x000000910f897223 */ /* 0x180fe20000010092 */
[-CC-:B------:R-:W-:Y:S01]  /*4c60*/  FFMA.FTZ R147, R18, R145.reuse, R146.reuse ;  /* 0x0000009112937223 */ /* 0x180fe20000010092 */
[----:B------:R-:W-:Y:S01]  /*4c70*/  FFMA.FTZ R135, R187, R136, R135 ;  /* 0x00000088bb877223 */ /* 0x000fe20000010087 */
[-CC-:B------:R-:W-:Y:S01]  /*4c80*/  FFMA.FTZ R148, R19, R145.reuse, R146.reuse ;  /* 0x0000009113947223 */ /* 0x180fe20000010092 */
[----:B------:R-:W-:Y:S01]  /*4c90*/  FFMA.FTZ R189, R22, R145, R146 ;  /* 0x0000009116bd7223 */ /* 0x000fe20000010092 */
        /* <DEDUP_REMOVED lines=34> */
.L_x_1576:
[----:B------:R-:W-:Y:S05]  /*4ec0*/  BSYNC.RECONVERGENT B1 ;  /* 0x0000000000017941 */ /* 0x000fea0003800200 */
.L_x_1575:
[----:B------:R-:W-:Y:S04]  /*4ed0*/  BSSY.RECONVERGENT B1, `(.L_x_1577) ;  /* 0x0000039000017945 */ /* 0x000fe80003800200 */
[----:B------:R-:W-:Y:S05]  /*4ee0*/  @!P2 BRA `(.L_x_1578) ;  /* 0x0000000000dca947 */ /* 0x000fea0003800000 */
[-CC-:B01----:R-:W-:Y:S01]  /*4ef0*/  FFMA.FTZ R133, R21, R145.reuse, R146.reuse ;  /* 0x0000009115857223 */ /* 0x183fe20000010092 */
[-CC-:B------:R-:W-:Y:S01]  /*4f00*/  FFMA.FTZ R140, R30, R145.reuse, R146.reuse ;  /* 0x000000911e8c7223 */ /* 0x180fe20000010092 */
[----:B------:R-:W-:Y:S02]  /*4f10*/  HADD2.F32 R134, -RZ, R36.H0_H0 ;  /* 0x20000024ff867230 */ /* 0x000fe40000004100 */
[-C--:B------:R-:W-:Y:S01]  /*4f20*/  FFMA.FTZ R137, R25, R145.reuse, R146 ;  /* 0x0000009119897223 */ /* 0x080fe20000010092 */
[--C-:B------:R-:W-:Y:S02]  /*4f30*/  HADD2.F32 R141, -RZ, R37.reuse.H1_H1 ;  /* 0x30000025ff8d7230 */ /* 0x100fe40000004100 */
[----:B------:R-:W-:Y:S01]  /*4f40*/  FADD.FTZ R132, R24, -R133 ;  /* 0x8000008518847221 */ /* 0x000fe20000010000 */
[----:B------:R-:W-:Y:S01]  /*4f50*/  FADD.FTZ R140, R27, -R140 ;  /* 0x8000008c1b8c7221 */ /* 0x000fe20000010000 */
[----:B------:R-:W-:Y:S01]  /*4f60*/  FFMA.FTZ R136, R26, R145, R146 ;  /* 0x000000911a887223 */ /* 0x000fe20000010092 */
[----:B------:R-:W-:-:S02]  /*4f70*/  HADD2.F32 R139, -RZ, R37.H0_H0 ;  /* 0x20000025ff8b7230 */ /* 0x000fc40000004100 */
[C---:B-----5:R-:W-:Y:S01]  /*4f80*/  FFMA.FTZ R133, R187.reuse, R132, R134 ;  /* 0x00000084bb857223 */ /* 0x060fe20000010086 */
[----:B------:R-:W-:Y:S01]  /*4f90*/  FFMA.FTZ R134, R187, R140, R141 ;  /* 0x0000008cbb867223 */ /* 0x000fe2000001008d */
[----:B------:R-:W0:Y:S01]  /*4fa0*/  LDC.64 R142, c[0x0][0x478] ;  /* 0x00011e00ff8e7b82 */ /* 0x000e220000000a00 */
[----:B------:R-:W-:Y:S01]  /*4fb0*/  FADD.FTZ R138, R28, -R137 ;  /* 0x800000891c8a7221 */ /* 0x000fe20000010000 */
[----:B------:R-:W-:Y:S02]  /*4fc0*/  HADD2.F32 R135, -RZ, R36.H1_H1 ;  /* 0x30000024ff877230 */ /* 0x000fe40000004100 */
[----:B------:R-:W-:Y:S01]  /*4fd0*/  FADD.FTZ R136, R23, -R136 ;  /* 0x8000008817887221 */ /* 0x000fe20000010000 */
[-CC-:B------:R-:W-:Y:S01]  /*4fe0*/  FFMA.FTZ R137, R29, R145.reuse, R146.reuse ;  /* 0x000000911d897223 */ /* 0x180fe20000010092 */
[C---:B------:R-:W-:Y:S01]  /*4ff0*/  FFMA.FTZ R139, R187.reuse, R138, R139 ;  /* 0x0000008abb8b7223 */ /* 0x040fe2000001008b */
[-CC-:B------:R-:W-:Y:S01]  /*5000*/  FFMA.FTZ R138, R34, R145.reuse, R146.reuse ;  /* 0x00000091228a7223 */ /* 0x180fe20000010092 */
[----:B------:R-:W-:Y:S01]  /*5010*/  FFMA.FTZ R135, R187, R136, R135 ;  /* 0x00000088bb877223 */ /* 0x000fe20000010087 */
[----:B------:R-:W1:Y:S01]  /*5020*/  LDC.64 R140, c[0x0][0x468] ;  /* 0x00011a00ff8c7b82 */ /* 0x000e620000000a00 */
        /* <DEDUP_REMOVED lines=35> */
.L_x_1578:
[----:B------:R-:W-:Y:S05]  /*5260*/  BSYNC.RECONVERGENT B1 ;  /* 0x0000000000017941 */ /* 0x000fea0003800200 */
.L_x_1577:
[----:B------:R-:W-:Y:S05]  /*5270*/  @!P4 BRA `(.L_x_1563) ;  /* 0x0000000000d8c947 */ /* 0x000fea0003800000 */
[----:B012---:R-:W0:Y:S01]  /*5280*/  LDC.64 R140, c[0x0][0x478] ;  /* 0x00011e00ff8c7b82 */ /* 0x007e220000000a00 */
[-CC-:B------:R-:W-:Y:S01]  /*5290*/  FFMA.FTZ R134, R179, R145.reuse, R146.reuse ;  /* 0x00000091b3867223 */ /* 0x180fe20000010092 */
[-CC-:B------:R-:W-:Y:S01]  /*52a0*/  FFMA.FTZ R136, R168, R145.reuse, R146.reuse ;  /* 0x00000091a8887223 */ /* 0x180fe20000010092 */
[-CC-:B------:R-:W-:Y:S01]  /*52b0*/  FFMA.FTZ R135, R165, R145.reuse, R146.reuse ;  /* 0x00000091a5877223 */ /* 0x180fe20000010092 */
[--C-:B------:R-:W-:Y:S02]  /*52c0*/  HADD2.F32 R139, -RZ, R128.reuse.H1_H1 ;  /* 0x30000080ff8b7230 */ /* 0x100fe40000004100 */
[-CC-:B------:R-:W-:Y:S01]  /*52d0*/  FFMA.FTZ R149, R180, R145.reuse, R146.reuse ;  /* 0x00000091b4957223 */ /* 0x180fe20000010092 */
[-CC-:B------:R-:W-:Y:S01]  /*52e0*/  FFMA.FTZ R143, R169, R145.reuse, R146.reuse ;  /* 0x00000091a98f7223 */ /* 0x180fe20000010092 */
[-CC-:B------:R-:W-:Y:S01]  /*52f0*/  FFMA.FTZ R138, R172, R145.reuse, R146.reuse ;  /* 0x00000091ac8a7223 */ /* 0x180fe20000010092 */
[----:B------:R-:W1:Y:S01]  /*5300*/  LDC.64 R132, c[0x0][0x468] ;  /* 0x00011a00ff847b82 */ /* 0x000e620000000a00 */
[----:B------:R-:W-:Y:S01]  /*5310*/  FFMA.FTZ R147, R173, R145, R146 ;  /* 0x00000091ad937223 */ /* 0x000fe20000010092 */
[----:B------:R-:W-:-:S02]  /*5320*/  HADD2.F32 R137, -RZ, R128.H0_H0 ;  /* 0x20000080ff897230 */ /* 0x000fc40000004100 */
[----:B------:R-:W-:Y:S01]  /*5330*/  FADD.FTZ R142, R177, -R134 ;  /* 0x80000086b18e7221 */ /* 0x000fe20000010000 */
[----:B------:R-:W-:Y:S01]  /*5340*/  FADD.FTZ R136, R167, -R136 ;  /* 0x80000088a7887221 */ /* 0x000fe20000010000 */
[----:B------:R-:W-:Y:S01]  /*5350*/  FFMA.FTZ R146, R176, R145, R146 ;  /* 0x00000091b0927223 */ /* 0x000fe20000010092 */
[----:B------:R-:W-:Y:S01]  /*5360*/  FADD.FTZ R134, R166, -R135 ;  /* 0x80000087a6867221 */ /* 0x000fe20000010000 */
[----:B------:R-:W-:Y:S02]  /*5370*/  HADD2.F32 R145, -RZ, R131.H0_H0 ;  /* 0x20000083ff917230 */ /* 0x000fe40000004100 */
[C---:B-----5:R-:W-:Y:S01]  /*5380*/  FFMA.FTZ R139, R187.reuse, R136, R139 ;  /* 0x00000088bb8b7223 */ /* 0x060fe2000001008b */
[--C-:B------:R-:W-:Y:S02]  /*5390*/  HADD2.F32 R136, -RZ, R129.reuse.H0_H0 ;  /* 0x20000081ff887230 */ /* 0x100fe40000004100 */
[----:B------:R-:W-:Y:S01]  /*53a0*/  FFMA.FTZ R137, R187, R134, R137 ;  /* 0x00000086bb897223 */ /* 0x000fe20000010089 */
[----:B------:R-:W-:-:S02]  /*53b0*/  HADD2.F32 R135, -RZ, R129.H1_H1 ;  /* 0x30000081ff877230 */ /* 0x000fc40000004100 */
[----:B------:R-:W-:Y:S01]  /*53c0*/  FADD.FTZ R134, R170, -R143 ;  /* 0x8000008faa867221 */ /* 0x000fe20000010000 */
[----:B------:R-:W-:Y:S01]  /*53d0*/  FADD.FTZ R148, R178, -R149 ;  /* 0x80000095b2947221 */ /* 0x000fe20000010000 */
[----:B------:R-:W-:Y:S01]  /*53e0*/  FFMA.FTZ R151, R187, R142, R145 ;  /* 0x0000008ebb977223 */ /* 0x000fe20000010091 */
[----:B------:R-:W-:Y:S01]  /*53f0*/  FADD.FTZ R138, R171, -R138 ;  /* 0x8000008aab8a7221 */ /* 0x000fe20000010000 */
[----:B------:R-:W-:Y:S02]  /*5400*/  HADD2.F32 R150, -RZ, R131.H1_H1 ;  /* 0x30000083ff967230 */ /* 0x000fe40000004100 */
[----:B------:R-:W-:Y:S01]  /*5410*/  FADD.FTZ R142, R174, -R147 ;  /* 0x80000093ae8e7221 */ /* 0x000fe20000010000 */
[--C-:B------:R-:W-:Y:S02]  /*5420*/  HADD2.F32 R145, -RZ, R130.reuse.H0_H0 ;  /* 0x20000082ff917230 */ /* 0x100fe40000004100 */
[----:B------:R-:W-:Y:S01]  /*5430*/  FADD.FTZ R146, R175, -R146 ;  /* 0x80000092af927221 */ /* 0x000fe20000010000 */
[----:B------:R-:W-:-:S02]  /*5440*/  HADD2.F32 R149, -RZ, R130.H1_H1 ;  /* 0x30000082ff957230 */ /* 0x000fc40000004100 */
        /* <DEDUP_REMOVED lines=10> */
[----:B------:R-:W-:-:S03]  /*54f0*/  F2FP.F16.F32.PACK_AB R132, R139, R137 ;  /* 0x000000898b84723e */ /* 0x000fc600000000ff */
[-C--:B------:R-:W-:Y:S01]  /*5500*/  FMUL.FTZ R137, R139, R144.reuse ;  /* 0x000000908b897220 */ /* 0x080fe20000410000 */
[C---:B------:R-:W-:Y:S01]  /*5510*/  F2FP.F16.F32.PACK_AB R133, R134.reuse, R143 ;  /* 0x0000008f8685723e */ /* 0x040fe200000000ff */
[-C--:B------:R-:W-:Y:S01]  /*5520*/  FMUL.FTZ R143, R134, R144.reuse ;  /* 0x00000090868f7220 */ /* 0x080fe20000410000 */
[-C--:B------:R-:W-:Y:S01]  /*5530*/  FMUL.FTZ R149, R150, R144.reuse ;  /* 0x0000009096957220 */ /* 0x080fe20000410000 */
[-C--:B------:R-:W-:Y:S01]  /*5540*/  FMUL.FTZ R142, R145, R144.reuse ;  /* 0x00000090918e7220 */ /* 0x080fe20000410000 */
[----:B------:R-:W-:Y:S01]  /*5550*/  FMUL.FTZ R147, R146, R144 ;  /* 0x0000009092937220 */ /* 0x000fe20000410000 */
[----:B------:R-:W-:Y:S02]  /*5560*/  F2FP.F16.F32.PACK_AB R136, R137, R136 ;  /* 0x000000888988723e */ /* 0x000fe400000000ff */
[----:B------:R-:W-:Y:S02]  /*5570*/  F2FP.F16.F32.PACK_AB R135, R150, R151 ;  /* 0x000000979687723e */ /* 0x000fe400000000ff */
[----:B------:R-:W-:-:S02]  /*5580*/  F2FP.F16.F32.PACK_AB R134, R146, R145 ;  /* 0x000000919286723e */ /* 0x000fc400000000ff */
[----:B------:R-:W-:Y:S02]  /*5590*/  F2FP.F16.F32.PACK_AB R137, R143, R138 ;  /* 0x0000008a8f89723e */ /* 0x000fe400000000ff */
[----:B------:R-:W-:Y:S01]  /*55a0*/  F2FP.F16.F32.PACK_AB R139, R149, R148 ;  /* 0x00000094958b723e */ /* 0x000fe200000000ff */
[----:B------:R3:W-:Y:S01]  /*55b0*/  STG.E.128 desc[UR4][R140.64], R132 ;  /* 0x000000848c007986 */ /* 0x0007e2000c101d04 */
[----:B------:R-:W-:-:S05]  /*55c0*/  F2FP.F16.F32.PACK_AB R138, R147, R142 ;  /* 0x0000008e938a723e */ /* 0x000fca00000000ff */
[----:B------:R3:W-:Y:S02]  /*55d0*/  STG.E.128 desc[UR4][R186.64], R136 ;  /* 0x00000088ba007986 */ /* 0x0007e4000c101d04 */
.L_x_1563:
[----:B------:R-:W-:Y:S05]  /*55e0*/  BSYNC.RECONVERGENT B0 ;  /* 0x0000000000007941 */ /* 0x000fea0003800200 */
.L_x_1549:
[----:B01234-:R-:W0:Y:S01]  /*55f0*/  LDC.64 R136, c[0x0][0x380] ;  /* 0x0000e000ff887b82 */ /* 0x01fe220000000a00 */
[----:B------:R-:W-:Y:S02]  /*5600*/  PLOP3.LUT P6, PT, P6, PT, PT, 0x8, 0x80 ;  /* 0x000000000080781c */ /* 0x000fe400037ce170 */
[----:B0-----:R-:W-:-:S04]  /*5610*/  IADD3 R0, PT, PT, R0, R136, RZ ;  /* 0x0000008800007210 */ /* 0x001fc80007ffe0ff */
[----:B------:R-:W-:-:S13]  /*5620*/  ISETP.GE.AND P0, PT, R0, R137, PT ;  /* 0x000000890000720c */ /* 0x000fda0003f06270 */
[----:B------:R-:W-:Y:S05]  /*5630*/  @!P0 BRA `(.L_x_1579) ;  /* 0xffffffb0001c8947 */ /* 0x000fea000383ffff */
.L_x_1540:
        /* <DEDUP_REMOVED lines=39> */
.L_x_1580:
        /* <DEDUP_REMOVED lines=13> */
.L_x_15598:


//--------------------- .text._ZN10layer_norm13ln_bwd_kernelINS_13Kernel_traitsI6__halfS2_S2_S2_fjLj8192ELj1ELj1ELj8ELj16ENS_18Kernel_traits_baseILj8192ES2_S2_S2_S2_fjLj256EEEEELb0ELb0ELb0ELb1EEEvNS_9BwdParamsE --------------------------
	.section	.text._ZN10layer_norm13ln_bwd_kernelINS_13Kernel_traitsI6__halfS2_S2_S2_fjLj8192ELj1ELj1ELj8ELj16ENS_18Kernel_traits_baseILj8192ES2_S2_S2_S2_fjLj256EEEEELb0ELb0ELb0ELb1EEEvNS_9BwdParamsE,"ax",@progbits
	.align	128
        .global         _ZN10layer_norm13ln_bwd_kernelINS_13Kernel_traitsI6__halfS2_S2_S2_fjLj8192ELj1ELj1ELj8ELj16ENS_18Kernel_traits_baseILj8192ES2_S2_S2_S2_fjLj256EEEEELb0ELb0ELb0ELb1EEEvNS_9BwdParamsE
        .type           _ZN10layer_norm13ln_bwd_kernelINS_13Kernel_traitsI6__halfS2_S2_S2_fjLj8192ELj1ELj1ELj8ELj16ENS_18Kernel_traits_baseILj8192ES2_S2_S2_S2_fjLj256EEEEELb0ELb0ELb0ELb1EEEvNS_9BwdParamsE,@function
        .size           _ZN10layer_norm13ln_bwd_kernelINS_13Kernel_traitsI6__halfS2_S2_S2_fjLj8192ELj1ELj1ELj8ELj16ENS_18Kernel_traits_baseILj8192ES2_S2_S2_S2_fjLj256EEEEELb0ELb0ELb0ELb1EEEvNS_9BwdParamsE,(.L_x_15599 - _ZN10layer_norm13ln_bwd_kernelINS_13Kernel_traitsI6__halfS2_S2_S2_fjLj8192ELj1ELj1ELj8ELj16ENS_18Kernel_traits_baseILj8192ES2_S2_S2_S2_fjLj256EEEEELb0ELb0ELb0ELb1EEEvNS_9BwdParamsE)
        .other          _ZN10layer_norm13ln_bwd_kernelINS_13Kernel_traitsI6__halfS2_S2_S2_fjLj8192ELj1ELj1ELj8ELj16ENS_18Kernel_traits_baseILj8192ES2_S2_S2_S2_fjLj256EEEEELb0ELb0ELb0ELb1EEEvNS_9BwdParamsE,@"STO_CUDA_ENTRY STV_DEFAULT"
_ZN10layer_norm13ln_bwd_kernelINS_13Kernel_traitsI6__halfS2_S2_S2_fjLj8192ELj1ELj1ELj8ELj16ENS_18Kernel_traits_baseILj8192ES2_S2_S2_S2_fjLj256EEEEELb0ELb0ELb0ELb1EEEvNS_9BwdParamsE:
.text._ZN10layer_norm13ln_bwd_kernelINS_13Kernel_traitsI6__halfS2_S2_S2_fjLj8192ELj1ELj1ELj8ELj16ENS_18Kernel_traits_baseILj8192ES2_S2_S2_S2_fjLj256EEEEELb0ELb0ELb0ELb1EEEvNS_9BwdParamsE:
        /* <DEDUP_REMOVED lines=63> */
[----:B------:R-:W-:Y:S01]  /*03f0*/  CS2R R50, SRZ ;  /* 0x0000000000327805 */ /* 0x000fe2000001ff00 */
[----:B------:R-:W0:Y:S01]  /*0400*/  LDCU.U8 UR7, c[0x0][0x410] ;  /* 0x00008200ff0777ac */ /* 0x000e220008000000 */
[----:B------:R-:W4:Y:S01]  /*0410*/  LDG.E.128 R12, desc[UR4][R2.64+0x1000] ;  /* 0x00100004020c7981 */ /* 0x000f22000c1e1d00 */
[----:B------:R-:W1:Y:S03]  /*0420*/  LDCU UR10, c[0x0][0x388] ;  /* 0x00007100ff0a77ac */ /* 0x000e660008000800 */
[----:B------:R-:W5:Y:S01]  /*0430*/  LDG.E.128 R8, desc[UR4][R2.64+0x2000] ;  /* 0x0020000402087981 */ /* 0x000f62000c1e1d00 */
[----:B------:R-:W0:Y:S03]  /*0440*/  LDCU UR11, c[0x0][0x400] ;  /* 0x00008000ff0b77ac */ /* 0x000e260008000800 */
[----:B------:R1:W5:Y:S01]  /*0450*/  LDG.E.128 R4, desc[UR4][R2.64+0x3000] ;  /* 0x0030000402047981 */ /* 0x000362000c1e1d00 */
[----:B--2---:R-:W-:-:S02]  /*0460*/  ISETP.NE.U32.AND P1, PT, R20, RZ, PT ;  /* 0x000000ff1400720c */ /* 0x004fc40003f25070 */
[----:B------:R-:W-:Y:S02]  /*0470*/  CS2R R100, SRZ ;  /* 0x0000000000647805 */ /* 0x000fe4000001ff00 */
[----:B------:R-:W-:Y:S02]  /*0480*/  CS2R R102, SRZ ;  /* 0x0000000000667805 */ /* 0x000fe4000001ff00 */
[----:B------:R-:W-:Y:S02]  /*0490*/  CS2R R104, SRZ ;  /* 0x0000000000687805 */ /* 0x000fe4000001ff00 */
[----:B------:R-:W-:Y:S02]  /*04a0*/  ISETP.NE.AND.EX P1, PT, R21, RZ, PT, P1 ;  /* 0x000000ff1500720c */ /* 0x000fe40003f25310 */
[----:B------:R-:W-:Y:S02]  /*04b0*/  CS2R R20, SRZ ;  /* 0x0000000000147805 */ /* 0x000fe4000001ff00 */
[----:B------:R-:W-:Y:S01]  /*04c0*/  MOV R139, RZ ;  /* 0x000000ff008b7202 */ /* 0x000fe20000000f00 */
[----:B------:R-:W2:Y:S01]  /*04d0*/  LDCU.64 UR12, c[0x0][0x478] ;  /* 0x00008f00ff0c77ac */ /* 0x000ea20008000a00 */
[----:B------:R-:W-:-:S02]  /*04e0*/  MOV R140, UR6 ;  /* 0x00000006008c7c02 */ /* 0x000fc40008000f00 */
[----:B-1----:R-:W-:Y:S01]  /*04f0*/  CS2R R2, SRZ ;  /* 0x0000000000027805 */ /* 0x002fe2000001ff00 */
[----:B------:R-:W1:Y:S01]  /*0500*/  LDCU.64 UR8, c[0x0][0x438] ;  /* 0x00008700ff0877ac */ /* 0x000e620008000a00 */
[--C-:B---3--:R-:W-:Y:S02]  /*0510*/  HADD2.F32 R147, -RZ, R16.reuse.H0_H0 ;  /* 0x20000010ff937230 */ /* 0x108fe40000004100 */
[----:B------:R-:W-:Y:S02]  /*0520*/  HADD2.F32 R146, -RZ, R16.H1_H1 ;  /* 0x30000010ff927230 */ /* 0x000fe40000004100 */
[--C-:B------:R-:W-:Y:S02]  /*0530*/  HADD2.F32 R145, -RZ, R17.reuse.H0_H0 ;  /* 0x20000011ff917230 */ /* 0x100fe40000004100 */
[----:B------:R-:W-:Y:S01]  /*0540*/  HADD2.F32 R144, -RZ, R17.H1_H1 ;  /* 0x30000011ff907230 */ /* 0x000fe20000004100 */
[----:B------:R-:W-:Y:S01]  /*0550*/  CS2R R16, SRZ ;  /* 0x0000000000107805 */ /* 0x000fe2000001ff00 */
[----:B------:R-:W-:-:S02]  /*0560*/  HADD2.F32 R143, -RZ, R18.H0_H0 ;  /* 0x20000012ff8f7230 */ /* 0x000fc40000004100 */
[----:B------:R-:W-:Y:S02]  /*0570*/  HADD2.F32 R142, -RZ, R18.H1_H1 ;  /* 0x30000012ff8e7230 */ /* 0x000fe40000004100 */
[--C-:B------:R-:W-:Y:S02]  /*0580*/  HADD2.F32 R141, -RZ, R19.reuse.H0_H0 ;  /* 0x20000013ff8d7230 */ /* 0x100fe40000004100 */
[----:B------:R-:W-:Y:S01]  /*0590*/  HADD2.F32 R113, -RZ, R19.H1_H1 ;  /* 0x30000013ff717230 */ /* 0x000fe20000004100 */
[----:B------:R-:W-:Y:S01]  /*05a0*/  CS2R R18, SRZ ;  /* 0x0000000000127805 */ /* 0x000fe2000001ff00 */
[--C-:B----4-:R-:W-:Y:S02]  /*05b0*/  HADD2.F32 R114, -RZ, R12.reuse.H0_H0 ;  /* 0x2000000cff727230 */ /* 0x110fe40000004100 */
[----:B------:R-:W-:Y:S02]  /*05c0*/  HADD2.F32 R115, -RZ, R12.H1_H1 ;  /* 0x3000000cff737230 */ /* 0x000fe40000004100 */
[----:B------:R-:W-:-:S02]  /*05d0*/  HADD2.F32 R116, -RZ, R13.H0_H0 ;  /* 0x2000000dff747230 */ /* 0x000fc40000004100 */
[----:B------:R-:W-:Y:S01]  /*05e0*/  HADD2.F32 R117, -RZ, R13.H1_H1 ;  /* 0x3000000dff757230 */ /* 0x000fe20000004100 */
[----:B------:R-:W-:Y:S01]  /*05f0*/  CS2R R12, SRZ ;  /* 0x00000000000c7805 */ /* 0x000fe2000001ff00 */
[--C-:B------:R-:W-:Y:S02]  /*0600*/  HADD2.F32 R118, -RZ, R14.reuse.H0_H0 ;  /* 0x2000000eff767230 */ /* 0x100fe40000004100 */
[----:B------:R-:W-:Y:S02]  /*0610*/  HADD2.F32 R119, -RZ, R14.H1_H1 ;  /* 0x3000000eff777230 */ /* 0x000fe40000004100 */
[--C-:B------:R-:W-:Y:S02]  /*0620*/  HADD2.F32 R120, -RZ, R15.reuse.H0_H0 ;  /* 0x2000000fff787230 */ /* 0x100fe40000004100 */
[----:B------:R-:W-:Y:S01]  /*0630*/  HADD2.F32 R121, -RZ, R15.H1_H1 ;  /* 0x3000000fff797230 */ /* 0x000fe20000004100 */
[----:B------:R-:W-:Y:S01]  /*0640*/  CS2R R14, SRZ ;  /* 0x00000000000e7805 */ /* 0x000fe2000001ff00 */
[----:B-----5:R-:W-:-:S02]  /*0650*/  HADD2.F32 R122, -RZ, R8.H0_H0 ;  /* 0x20000008ff7a7230 */ /* 0x020fc40000004100 */
[----:B------:R-:W-:Y:S02]  /*0660*/  HADD2.F32 R123, -RZ, R8.H1_H1 ;  /* 0x30000008ff7b7230 */ /* 0x000fe40000004100 */
[--C-:B------:R-:W-:Y:S02]  /*0670*/  HADD2.F32 R124, -RZ, R9.reuse.H0_H0 ;  /* 0x20000009ff7c7230 */ /* 0x100fe40000004100 */
[----:B------:R-:W-:Y:S01]  /*0680*/  HADD2.F32 R125, -RZ, R9.H1_H1 ;  /* 0x30000009ff7d7230 */ /* 0x000fe20000004100 */
[----:B------:R-:W-:Y:S01]  /*0690*/  CS2R R8, SRZ ;  /* 0x0000000000087805 */ /* 0x000fe2000001ff00 */
[--C-:B------:R-:W-:Y:S02]  /*06a0*/  HADD2.F32 R126, -RZ, R10.reuse.H0_H0 ;  /* 0x2000000aff7e7230 */ /* 0x100fe40000004100 */
        /* <DEDUP_REMOVED lines=13> */
[----:B012---:R-:W-:-:S07]  /*0780*/  CS2R R6, SRZ ;  /* 0x0000000000067805 */ /* 0x007fce000001ff00 */
.L_x_1586:
[----:B------:R-:W0:Y:S01]  /*0790*/  LDC.64 R92, c[0x0][0x3a8] ;  /* 0x0000ea00ff5c7b82 */ /* 0x000e220000000a00 */
[----:B------:R-:W-:-:S05]  /*07a0*/  IMAD R68, R140, UR10, RZ ;  /* 0x0000000a8c447c24 */ /* 0x000fca000f8e02ff */
[----:B------:R-:W-:Y:S02]  /*07b0*/  SHF.R.S32.HI R69, RZ, 0x1f, R68 ;  /* 0x0000001fff457819 */ /* 0x000fe40000011444 */
[----:B------:R-:W1:Y:S02]  /*07c0*/  LDC.64 R98, c[0x0][0x3c0] ;  /* 0x0000f000ff627b82 */ /* 0x000e640000000a00 */
[----:B------:R-:W-:-:S04]  /*07d0*/  LEA.HI R69, R69, R68, RZ, 0x3 ;  /* 0x0000004445457211 */ /* 0x000fc800078f18ff */
[----:B------:R-:W-:Y:S02]  /*07e0*/  LEA.HI.SX32 R159, R69, R0, 0x1d ;  /* 0x00000000459f7211 */ /* 0x000fe400078feaff */
[----:B------:R-:W2:Y:S08]  /*07f0*/  LDC.64 R96, c[0x0][0x428] ;  /* 0x00010a00ff607b82 */ /* 0x000eb00000000a00 */
[----:B------:R-:W3:Y:S01]  /*0800*/  LDC.64 R148, c[0x0][0x3c8] ;  /* 0x0000f200ff947b82 */ /* 0x000ee20000000a00 */
[----:B0-----:R-:W-:-:S06]  /*0810*/  IMAD.WIDE.U32 R68, R159, 0x10, R92 ;  /* 0x000000109f447825 */ /* 0x001fcc00078e005c */
[----:B------:R-:W4:Y:S01]  /*0820*/  LDG.E.128 R68, desc[UR4][R68.64] ;  /* 0x0000000444447981 */ /* 0x000f22000c1e1d00 */
[----:B-1----:R-:W-:Y:S01]  /*0830*/  IMAD.WIDE R150, R140, 0x4, R98 ;  /* 0x000000048c967825 */ /* 0x002fe200078e0262 */
[C---:B------:R-:W-:Y:S02]  /*0840*/  IADD3 R155, PT, PT, R159.reuse, 0x200, RZ ;  /* 0x000002009f9b7810 */ /* 0x040fe40007ffe0ff */
[C---:B------:R-:W-:Y:S02]  /*0850*/  IADD3 R157, PT, PT, R159.reuse, 0x100, RZ ;  /* 0x000001009f9d7810 */ /* 0x040fe40007ffe0ff */
[----:B------:R-:W4:Y:S01]  /*0860*/  LDG.E R170, desc[UR4][R150.64] ;  /* 0x0000000496aa7981 */ /* 0x000f22000c1e1900 */
[C---:B--2---:R-:W-:Y:S01]  /*0870*/  IMAD.WIDE.U32 R72, R159.reuse, 0x10, R96 ;  /* 0x000000109f487825 */ /* 0x044fe200078e0060 */
[----:B------:R-:W-:-:S03]  /*0880*/  IADD3 R153, PT, PT, R159, 0x300, RZ ;  /* 0x000003009f997810 */ /* 0x000fc60007ffe0ff */
[--C-:B------:R-:W-:Y:S02]  /*0890*/  IMAD.WIDE.U32 R84, R155, 0x10, R92.reuse ;  /* 0x000000109b547825 */ /* 0x100fe400078e005c */
[----:B------:R-:W2:Y:S02]  /*08a0*/  LDG.E.128 R72, desc[UR4][R72.64] ;  /* 0x0000000448487981 */ /* 0x000ea4000c1e1d00 */
[C---:B------:R-:W-:Y:S02]  /*08b0*/  IMAD.WIDE.U32 R76, R157.reuse, 0x10, R92 ;  /* 0x000000109d4c7825 */ /* 0x040fe400078e005c */
[----:B------:R-:W2:Y:S02]  /*08c0*/  LDG.E.128 R84, desc[UR4][R84.64] ;  /* 0x0000000454547981 */ /* 0x000ea4000c1e1d00 */
[----:B---3--:R-:W-:Y:S02]  /*08d0*/  IMAD.WIDE R148, R140, 0x4, R148 ;  /* 0x000000048c947825 */ /* 0x008fe400078e0294 */
[----:B------:R-:W3:Y:S02]  /*08e0*/  LDG.E.128 R76, desc[UR4][R76.64] ;  /* 0x000000044c4c7981 */ /* 0x000ee4000c1e1d00 */
[----:B------:R-:W-:-:S02]  /*08f0*/  IMAD.WIDE.U32 R80, R157, 0x10, R96 ;  /* 0x000000109d507825 */ /* 0x000fc400078e0060 */
[----:B------:R-:W3:Y:S02]  /*0900*/  LDG.E R148, desc[UR4][R148.64] ;  /* 0x0000000494947981 */ /* 0x000ee4000c1e1900 */
[----:B------:R-:W-:Y:S02]  /*0910*/  IMAD.WIDE.U32 R92, R153, 0x10, R92 ;  /* 0x00000010995c7825 */ /* 0x000fe400078e005c */
[----:B------:R-:W3:Y:S04]  /*0920*/  LDG.E.128 R80, desc[UR4][R80.64] ;  /* 0x0000000450507981 */ /* 0x000ee8000c1e1d00 */
[----:B------:R-:W3:Y:S01]  /*0930*/  LDG.E.128 R92, desc[UR4][R92.64] ;  /* 0x000000045c5c7981 */ /* 0x000ee2000c1e1d00 */
[----:B------:R-:W-:-:S06]  /*0940*/  IMAD.WIDE.U32 R88, R155, 0x10, R96 ;  /* 0x000000109b587825 */ /* 0x000fcc00078e0060 */
[----:B------:R-:W3:Y:S01]  /*0950*/  LDG.E.128 R88, desc[UR4][R88.64] ;  /* 0x0000000458587981 */ /* 0x000ee2000c1e1d00 */
[----:B------:R-:W-:-:S06]  /*0960*/  IMAD.WIDE.U32 R96, R153, 0x10, R96 ;  /* 0x0000001099607825 */ /* 0x000fcc00078e0060 */
[----:B------:R-:W3:Y:S01]  /*0970*/  LDG.E.128 R96, desc[UR4][R96.64] ;  /* 0x0000000460607981 */ /* 0x000ee2000c1e1d00 */
[----:B------:R-:W-:-:S04]  /*0980*/  ISETP.NE.U32.AND P0, PT, RZ, UR8, PT ;  /* 0x00000008ff007c0c */ /* 0x000fc8000bf05070 */
[----:B------:R-:W-:Y:S02]  /*0990*/  ISETP.NE.AND.EX P0, PT, RZ, UR9, PT, P0 ;  /* 0x00000009ff007c0c */ /* 0x000fe4000bf05300 */
[----:B------:R-:W-:Y:S01]  /*09a0*/  ISETP.NE.AND P3, PT, RZ, UR7, PT ;  /* 0x00000007ff007c0c */ /* 0x000fe2000bf65270 */
[--C-:B----4-:R-:W-:Y:S02]  /*09b0*/  HADD2.F32 R162, -RZ, R68.reuse.H0_H0 ;  /* 0x20000044ffa27230 */ /* 0x110fe40000004100 */
[----:B------:R-:W-:Y:S02]  /*09c0*/  HADD2.F32 R164, -RZ, R68.H1_H1 ;  /* 0x30000044ffa47230 */ /* 0x000fe40000004100 */
[--C-:B------:R-:W-:Y:S02]  /*09d0*/  HADD2.F32 R166, -RZ, R69.reuse.H0_H0 ;  /* 0x20000045ffa67230 */ /* 0x100fe40000004100 */
[----:B------:R-:W-:-:S04]  /*09e0*/  HADD2.F32 R168, -RZ, R69.H1_H1 ;  /* 0x30000045ffa87230 */ /* 0x000fc80000004100 */
[----:B------:R-:W0:Y:S01]  /*09f0*/  @P0 LDC.64 R68, c[0x0][0x438] ;  /* 0x00010e00ff440b82 */ /* 0x000e220000000a00 */
[--C-:B------:R-:W-:Y:S02]  /*0a00*/  HADD2.F32 R169, -RZ, R70.reuse.H0_H0 ;  /* 0x20000046ffa97230 */ /* 0x100fe40000004100 */
[----:B------:R-:W-:Y:S02]  /*0a10*/  HADD2.F32 R183, -RZ, R70.H1_H1 ;  /* 0x30000046ffb77230 */ /* 0x000fe40000004100 */
[--C-:B------:R-:W-:Y:S02]  /*0a20*/  HADD2.F32 R231, -RZ, R71.reuse.H0_H0 ;  /* 0x20000047ffe77230 */ /* 0x100fe40000004100 */
[----:B------:R-:W-:Y:S02]  /*0a30*/  HADD2.F32 R197, -RZ, R71.H1_H1 ;  /* 0x30000047ffc57230 */ /* 0x000fe40000004100 */
[----:B------:R-:W1:Y:S01]  /*0a40*/  @P0 LDC.64 R70, c[0x0][0x438] ;  /* 0x00010e00ff460b82 */ /* 0x000e620000000a00 */
[----:B------:R-:W-:Y:S01]  /*0a50*/  FSEL R170, R170, RZ, !P3 ;  /* 0x000000ffaaaa7208 */ /* 0x000fe20005800000 */
[----:B--2---:R-:W-:-:S02]  /*0a60*/  HADD2.F32 R151, -RZ, R72.H0_H0 ;  /* 0x20000048ff977230 */ /* 0x004fc40000004100 */
[----:B------:R-:W-:Y:S02]  /*0a70*/  HADD2.F32 R163, -RZ, R72.H1_H1 ;  /* 0x30000048ffa37230 */ /* 0x000fe40000004100 */
[C---:B------:R-:W-:Y:S01]  /*0a80*/  FADD.FTZ R185, -R170.reuse, R162 ;  /* 0x000000a2aab97221 */ /* 0x040fe20000010100 */
[--C-:B------:R-:W-:Y:S02]  /*0a90*/  HADD2.F32 R221, -RZ, R84.reuse.H0_H0 ;  /* 0x20000054ffdd7230 */ /* 0x100fe40000004100 */
[----:B------:R-:W-:Y:S01]  /*0aa0*/  FMUL.FTZ R193, R147, R151 ;  /* 0x0000009793c17220 */ /* 0x000fe20000410000 */
[----:B------:R-:W-:Y:S02]  /*0ab0*/  HADD2.F32 R219, -RZ, R84.H1_H1 ;  /* 0x30000054ffdb7230 */ /* 0x000fe40000004100 */
[----:B------:R-:W-:Y:S01]  /*0ac0*/  FADD.FTZ R187, -R170, R164 ;  /* 0x000000a4aabb7221 */ /* 0x000fe20000010100 */
[--C-:B---3--:R-:W-:Y:S02]  /*0ad0*/  HADD2.F32 R225, -RZ, R78.reuse.H0_H0 ;  /* 0x2000004effe17230 */ /* 0x108fe40000004100 */
[----:B------:R-:W-:Y:S01]  /*0ae0*/  FMUL.FTZ R84, R148, R185 ;  /* 0x000000b994547220 */ /* 0x000fe20000410000 */
[----:B------:R-:W-:-:S02]  /*0af0*/  HADD2.F32 R203, -RZ, R78.H1_H1 ;  /* 0x3000004effcb7230 */ /* 0x000fc40000004100 */
[--C-:B------:R-:W-:Y:S02]  /*0b00*/  HADD2.F32 R78, -RZ, R81.reuse.H0_H0 ;  /* 0x20000051ff4e7230 */ /* 0x100fe40000004100 */
[----:B------:R-:W-:Y:S02]  /*0b10*/  HADD2.F32 R161, -RZ, R81.H1_H1 ;  /* 0x30000051ffa17230 */ /* 0x000fe40000004100 */
[----:B------:R-:W-:Y:S01]  /*0b20*/  FMUL.FTZ R191, R146, R163 ;  /* 0x000000a392bf7220 */ /* 0x000fe20000410000 */
[----:B------:R-:W-:Y:S02]  /*0b30*/  HADD2.F32 R158, -RZ, R73.H0_H0 ;  /* 0x20000049ff9e7230 */ /* 0x000fe40000004100 */
[--C-:B------:R-:W-:Y:S02]  /*0b40*/  HADD2.F32 R156, -RZ, R82.reuse.H0_H0 ;  /* 0x20000052ff9c7230 */ /* 0x100fe40000004100 */
[----:B------:R-:W-:Y:S02]  /*0b50*/  HADD2.F32 R81, -RZ, R82.H1_H1 ;  /* 0x30000052ff517230 */ /* 0x000fe40000004100 */
[----:B------:R-:W-:Y:S01]  /*0b60*/  FADD.FTZ R82, RZ, R193 ;  /* 0x000000c1ff527221 */ /* 0x000fe20000010000 */
[----:B------:R-:W-:Y:S01]  /*0b70*/  FADD.FTZ R233, -R170, R166 ;  /* 0x000000a6aae97221 */ /* 0x000fe20000010100 */
[----:B------:R-:W-:Y:S01]  /*0b80*/  FMUL.FTZ R174, R148, R187 ;  /* 0x000000bb94ae7220 */ /* 0x000fe20000410000 */
[----:B------:R-:W-:Y:S01]  /*0b90*/  FFMA.FTZ R185, R84, R193, RZ ;  /* 0x000000c154b97223 */ /* 0x000fe200000100ff */
[----:B------:R-:W-:-:S02]  /*0ba0*/  HADD2.F32 R195, -RZ, R92.H0_H0 ;  /* 0x2000005cffc37230 */ /* 0x000fc40000004100 */
[----:B------:R-:W-:Y:S01]  /*0bb0*/  FMUL.FTZ R189, R145, R158 ;  /* 0x0000009e91bd7220 */ /* 0x000fe20000410000 */
[----:B------:R-:W-:Y:S02]  /*0bc0*/  HADD2.F32 R167, -RZ, R73.H1_H1 ;  /* 0x30000049ffa77230 */ /* 0x000fe40000004100 */
[----:B------:R-:W-:Y:S01]  /*0bd0*/  FADD.FTZ R82, R82, R191 ;  /* 0x000000bf52527221 */ /* 0x000fe20000010000 */
[--C-:B------:R-:W-:Y:S02]  /*0be0*/  HADD2.F32 R229, -RZ, R76.reuse.H0_H0 ;  /* 0x2000004cffe57230 */ /* 0x100fe40000004100 */
[----:B------:R-:W-:Y:S02]  /*0bf0*/  HADD2.F32 R199, -RZ, R76.H1_H1 ;  /* 0x3000004cffc77230 */ /* 0x000fe40000004100 */
[--C-:B------:R-:W-:Y:S02]  /*0c00*/  HADD2.F32 R227, -RZ, R77.reuse.H0_H0 ;  /* 0x2000004dffe37230 */ /* 0x100fe40000004100 */
[----:B------:R-:W-:-:S02]  /*0c10*/  HADD2.F32 R201, -RZ, R77.H1_H1 ;  /* 0x3000004dffc97230 */ /* 0x000fc40000004100 */
[--C-:B------:R-:W-:Y:S02]  /*0c20*/  HADD2.F32 R223, -RZ, R79.reuse.H0_H0 ;  /* 0x2000004fffdf7230 */ /* 0x100fe40000004100 */
[----:B------:R-:W-:Y:S02]  /*0c30*/  HADD2.F32 R205, -RZ, R79.H1_H1 ;  /* 0x3000004fffcd7230 */ /* 0x000fe40000004100 */
[--C-:B------:R-:W-:Y:S02]  /*0c40*/  HADD2.F32 R217, -RZ, R85.reuse.H0_H0 ;  /* 0x20000055ffd97230 */ /* 0x100fe40000004100 */
[----:B------:R-:W-:Y:S02]  /*0c50*/  HADD2.F32 R215, -RZ, R85.H1_H1 ;  /* 0x30000055ffd77230 */ /* 0x000fe40000004100 */
[--C-:B------:R-:W-:Y:S02]  /*0c60*/  HADD2.F32 R213, -RZ, R86.reuse.H0_H0 ;  /* 0x20000056ffd57230 */ /* 0x100fe40000004100 */
[----:B------:R-:W-:-:S02]  /*0c70*/  HADD2.F32 R211, -RZ, R86.H1_H1 ;  /* 0x30000056ffd37230 */ /* 0x000fc40000004100 */
[--C-:B------:R-:W-:Y:S02]  /*0c80*/  HADD2.F32 R209, -RZ, R87.reuse.H0_H0 ;  /* 0x20000057ffd17230 */ /* 0x100fe40000004100 */
[----:B------:R-:W-:Y:S02]  /*0c90*/  HADD2.F32 R207, -RZ, R87.H1_H1 ;  /* 0x30000057ffcf7230 */ /* 0x000fe40000004100 */
[----:B------:R-:W-:Y:S02]  /*0ca0*/  HADD2.F32 R92, -RZ, R92.H1_H1 ;  /* 0x3000005cff5c7230 */ /* 0x000fe40000004100 */
[--C-:B------:R-:W-:Y:S02]  /*0cb0*/  HADD2.F32 R171, -RZ, R93.reuse.H0_H0 ;  /* 0x2000005dffab7230 */ /* 0x100fe40000004100 */
[----:B------:R-:W-:Y:S02]  /*0cc0*/  HADD2.F32 R173, -RZ, R93.H1_H1 ;  /* 0x3000005dffad7230 */ /* 0x000fe40000004100 */
[----:B------:R-:W-:-:S02]  /*0cd0*/  HADD2.F32 R175, -RZ, R94.H0_H0 ;  /* 0x2000005effaf7230 */ /* 0x000fc40000004100 */
[----:B------:R-:W-:Y:S02]  /*0ce0*/  HADD2.F32 R177, -RZ, R94.H1_H1 ;  /* 0x3000005effb17230 */ /* 0x000fe40000004100 */
[--C-:B------:R-:W-:Y:S02]  /*0cf0*/  HADD2.F32 R179, -RZ, R95.reuse.H0_H0 ;  /* 0x2000005fffb37230 */ /* 0x100fe40000004100 */
[----:B------:R-:W-:Y:S02]  /*0d00*/  HADD2.F32 R181, -RZ, R95.H1_H1 ;  /* 0x3000005fffb57230 */ /* 0x000fe40000004100 */
[----:B0-----:R-:W-:-:S04]  /*0d10*/  @P0 IMAD.WIDE.U32 R68, R153, 0x10, R68 ;  /* 0x0000001099440825 */ /* 0x001fc800078e0044 */
[----:B------:R-:W-:Y:S01]  /*0d20*/  FADD.FTZ R235, -R170, R168 ;  /* 0x000000a8aaeb7221 */ /* 0x000fe20000010100 */
[----:B------:R-:W-:Y:S01]  /*0d30*/  FMUL.FTZ R172, R148, R233 ;  /* 0x000000e994ac7220 */ /* 0x000fe20000410000 */
[----:B------:R-:W-:Y:S01]  /*0d40*/  FFMA.FTZ R185, R174, R191, R185 ;  /* 0x000000bfaeb97223 */ /* 0x000fe200000100b9 */
[----:B------:R-:W-:Y:S02]  /*0d50*/  HADD2.F32 R152, -RZ, R74.H0_H0 ;  /* 0x2000004aff987230 */ /* 0x000fe40000004100 */
        /* <DEDUP_REMOVED lines=28> */
[----:B-----5:R0:W5:Y:S01]  /*0f20*/  @P0 LDG.E.128 R64, desc[UR4][R68.64] ;  /* 0x0000000444400981 */ /* 0x020162000c1e1d00 */
[----:B------:R-:W-:Y:S01]  /*0f30*/  FMUL.FTZ R187, R144, R167 ;  /* 0x000000a790bb7220 */ /* 0x000fe20000410000 */
[----:B------:R-:W-:Y:S01]  /*0f40*/  FADD.FTZ R82, R82, R189 ;  /* 0x000000bd52527221 */ /* 0x000fe20000010000 */
[----:B------:R-:W-:Y:S01]  /*0f50*/  FMUL.FTZ R170, R148, R235 ;  /* 0x000000eb94aa7220 */ /* 0x000fe20000410000 */
[----:B-1----:R-:W-:-:S04]  /*0f60*/  @P0 IMAD.WIDE.U32 R70, R155, 0x10, R70 ;  /* 0x000000109b460825 */ /* 0x002fc800078e0046 */
[----:B------:R-:W-:Y:S01]  /*0f70*/  FMUL.FTZ R168, R148, R237 ;  /* 0x000000ed94a87220 */ /* 0x000fe20000410000 */
[----:B------:R-:W-:Y:S01]  /*0f80*/  FADD.FTZ R82, R82, R187 ;  /* 0x000000bb52527221 */ /* 0x000fe20000010000 */
[----:B------:R-:W-:Y:S01]  /*0f90*/  HADD2.F32 R165, -RZ, R74.H1_H1 ;  /* 0x3000004affa57230 */ /* 0x000fe20000004100 */
[----:B------:R1:W5:Y:S01]  /*0fa0*/  @P0 LDG.E.128 R60, desc[UR4][R70.64] ;  /* 0x00000004463c0981 */ /* 0x000362000c1e1d00 */
[----:B0-----:R-:W-:Y:S01]  /*0fb0*/  FFMA.FTZ R69, R172, R189, R185 ;  /* 0x000000bdac457223 */ /* 0x001fe200000100b9 */
[----:B------:R-:W-:Y:S01]  /*0fc0*/  FMUL.FTZ R185, R143, R152 ;  /* 0x000000988fb97220 */ /* 0x000fe20000410000 */
[--C-:B------:R-:W-:Y:S02]  /*0fd0*/  HADD2.F32 R150, -RZ, R75.reuse.H0_H0 ;  /* 0x2000004bff967230 */ /* 0x100fe40000004100 */
[----:B------:R-:W-:Y:S02]  /*0fe0*/  HADD2.F32 R149, -RZ, R75.H1_H1 ;  /* 0x3000004bff957230 */ /* 0x000fe40000004100 */
[----:B------:R-:W-:Y:S01]  /*0ff0*/  FFMA.FTZ R69, R170, R187, R69 ;  /* 0x000000bbaa457223 */ /* 0x000fe20000010045 */
[----:B------:R-:W-:Y:S01]  /*1000*/  FMUL.FTZ R166, R142, R165 ;  /* 0x000000a58ea67220 */ /* 0x000fe20000410000 */
[----:B------:R-:W-:Y:S01]  /*1010*/  FMUL.FTZ R183, R148, R183 ;  /* 0x000000b794b77220 */ /* 0x000fe20000410000 */
[----:B------:R-:W-:-:S02]  /*1020*/  HADD2.F32 R160, -RZ, R80.H0_H0 ;  /* 0x20000050ffa07230 */ /* 0x000fc40000004100 */
[----:B-1----:R-:W-:Y:S01]  /*1030*/  FADD.FTZ R71, R82, R185 ;  /* 0x000000b952477221 */ /* 0x002fe20000010000 */
[----:B------:R-:W-:Y:S01]  /*1040*/  FFMA.FTZ R68, R168, R185, R69 ;  /* 0x000000b9a8447223 */ /* 0x000fe20000010045 */
[----:B------:R-:W-:Y:S01]  /*1050*/  FMUL.FTZ R164, R141, R150 ;  /* 0x000000968da47220 */ /* 0x000fe20000410000 */
[C---:B------:R-:W-:Y:S01]  /*1060*/  FMUL.FTZ R178, R148.reuse, R231 ;  /* 0x000000e794b27220 */ /* 0x040fe20000410000 */
        /* <DEDUP_REMOVED lines=8> */
[----:B------:R-:W-:Y:S01]  /*10f0*/  FADD.FTZ R69, R71, R176 ;  /* 0x000000b047457221 */ /* 0x000fe20000010000 */
[C---:B------:R-:W-:Y:S01]  /*1100*/  FMUL.FTZ R184, R148.reuse, R229 ;  /* 0x000000e594b87220 */ /* 0x040fe20000410000 */
[----:B------:R-:W-:Y:S01]  /*1110*/  FFMA.FTZ R71, R197, R176, R68 ;  /* 0x000000b0c5477223 */ /* 0x000fe20000010044 */
[----:B------:R-:W-:Y:S01]  /*1120*/  FMUL.FTZ R182, R115, R79 ;  /* 0x0000004f73b67220 */ /* 0x000fe20000410000 */
[----:B------:R-:W-:Y:S01]  /*1130*/  FMUL.FTZ R199, R148, R199 ;  /* 0x000000c794c77220 */ /* 0x000fe20000410000 */
[----:B------:R-:W-:Y:S01]  /*1140*/  FADD.FTZ R69, R69, R180 ;  /* 0x000000b445457221 */ /* 0x000fe20000010000 */
        /* <DEDUP_REMOVED lines=13> */
[--C-:B------:R-:W-:Y:S01]  /*1220*/  HADD2.F32 R80, -RZ, R83.reuse.H0_H0 ;  /* 0x20000053ff507230 */ /* 0x100fe20000004100 */
[----:B------:R-:W0:Y:S01]  /*1230*/  @P1 LDC.64 R74, c[0x0][0x3e0] ;  /* 0x0000f800ff4a1b82 */ /* 0x000e220000000a00 */
[----:B------:R-:W-:Y:S01]  /*1240*/  FMUL.FTZ R194, R119, R81 ;  /* 0x0000005177c27220 */ /* 0x000fe20000410000 */
[----:B------:R-:W-:Y:S01]  /*1250*/  FMUL.FTZ R203, R148, R203 ;  /* 0x000000cb94cb7220 */ /* 0x000fe20000410000 */
[----:B------:R-:W-:Y:S01]  /*1260*/  FADD.FTZ R69, R69, R192 ;  /* 0x000000c045457221 */ /* 0x000fe20000010000 */
[----:B------:R-:W-:Y:S01]  /*1270*/  FFMA.FTZ R68, R196, R192, R71 ;  /* 0x000000c0c4447223 */ /* 0x000fe20000010047 */
[----:B------:R-:W-:-:S02]  /*1280*/  HADD2.F32 R83, -RZ, R83.H1_H1 ;  /* 0x30000053ff537230 */ /* 0x000fc40000004100 */
[----:B------:R-:W-:Y:S01]  /*1290*/  FMUL.FTZ R198, R120, R80 ;  /* 0x0000005078c67220 */ /* 0x000fe20000410000 */
[C---:B------:R-:W-:Y:S01]  /*12a0*/  FMUL.FTZ R202, R148.reuse, R223 ;  /* 0x000000df94ca7220 */ /* 0x040fe20000410000 */
[----:B------:R-:W-:Y:S01]  /*12b0*/  FADD.FTZ R69, R69, R194 ;  /* 0x000000c245457221 */ /* 0x000fe20000010000 */
[----:B------:R-:W-:Y:S01]  /*12c0*/  FFMA.FTZ R71, R203, R194, R68 ;  /* 0x000000c2cb477223 */ /* 0x000fe20000010044 */
[--C-:B------:R-:W-:Y:S02]  /*12d0*/  HADD2.F32 R86, -RZ, R88.reuse.H0_H0 ;  /* 0x20000058ff567230 */ /* 0x100fe40000004100 */
        /* <DEDUP_REMOVED lines=16> */
[----:B------:R-:W-:Y:S01]  /*13e0*/  FMUL.FTZ R212, R148, R217 ;  /* 0x000000d994d47220 */ /* 0x000fe20000410000 */
[----:B------:R-:W-:Y:S01]  /*13f0*/  FADD.FTZ R69, R69, R206 ;  /* 0x000000ce45457221 */ /* 0x000fe20000010000 */
[----:B------:R-:W-:Y:S01]  /*1400*/  FFMA.FTZ R71, R219, R206, R68 ;  /* 0x000000cedb477223 */ /* 0x000fe20000010044 */
[----:B------:R-:W-:Y:S02]  /*1410*/  HADD2.F32 R154, -RZ, R90.H0_H0 ;  /* 0x2000005aff9a7230 */ /* 0x000fe40000004100 */
[----:B------:R-:W-:Y:S01]  /*1420*/  FMUL.FTZ R214, R125, R89 ;  /* 0x000000597dd67220 */ /* 0x000fe20000410000 */
[----:B0-----:R-:W-:-:S04]  /*1430*/  @P1 IMAD.WIDE R74, R140, 0x2, R74 ;  /* 0x000000028c4a1825 */ /* 0x001fc800078e024a */
[----:B------:R-:W-:Y:S01]  /*1440*/  FMUL.FTZ R215, R148, R215 ;  /* 0x000000d794d77220 */ /* 0x000fe20000410000 */
[----:B------:R-:W-:Y:S01]  /*1450*/  FADD.FTZ R69, R69, R210 ;  /* 0x000000d245457221 */ /* 0x000fe20000010000 */
[----:B------:R-:W-:Y:S01]  /*1460*/  FFMA.FTZ R68, R212, R210, R71 ;  /* 0x000000d2d4447223 */ /* 0x000fe20000010047 */
[----:B------:R-:W-:Y:S01]  /*1470*/  HADD2.F32 R87, -RZ, R90.H1_H1 ;  /* 0x3000005aff577230 */ /* 0x000fe20000004100 */
[----:B------:R-:W2:Y:S01]  /*1480*/  @P1 LDG.E.U16 R162, desc[UR4][R74.64] ;  /* 0x000000044aa21981 */ /* 0x000ea2000c1e1500 */
        /* <DEDUP_REMOVED lines=58> */
[----:B------:R-:W0:Y:S02]  /*1830*/  @P0 LDC.64 R72, c[0x0][0x438] ;  /* 0x00010e00ff480b82 */ /* 0x000e240000000a00 */
[----:B------:R-:W-:Y:S01]  /*1840*/  FADD.FTZ R68, R68, R179 ;  /* 0x000000b344447221 */ /* 0x000fe20000010000 */
[----:B------:R-:W-:-:S04]  /*1850*/  FFMA.FTZ R70, R181, R179, R70 ;  /* 0x000000b3b5467223 */ /* 0x000fc80000010046 */
[----:B------:R-:W1:Y:S01]  /*1860*/  SHFL.DOWN PT, R69, R68, 0x10, 0x1f ;  /* 0x0a001f0044457f89 */ /* 0x000e6200000e0000 */
[----:B------:R-:W3:Y:S03]  /*1870*/  @P0 LDC.64 R76, c[0x0][0x438] ;  /* 0x00010e00ff4c0b82 */ /* 0x000ee60000000a00 */
[----:B------:R-:W4:Y:S01]  /*1880*/  SHFL.DOWN PT, R71, R70, 0x10, 0x1f ;  /* 0x0a001f0046477f89 */ /* 0x000f2200000e0000 */
[----:B0-----:R-:W-:-:S05]  /*1890*/  @P0 IMAD.WIDE.U32 R72, R157, 0x10, R72 ;  /* 0x000000109d480825 */ /* 0x001fca00078e0048 */
[----:B------:R0:W5:Y:S01]  /*18a0*/  @P0 LDG.E.128 R56, desc[UR4][R72.64] ;  /* 0x0000000448380981 */ /* 0x000162000c1e1d00 */
[----:B-1----:R-:W-:Y:S01]  /*18b0*/  FADD.FTZ R69, R68, R69 ;  /* 0x0000004544457221 */ /* 0x002fe20000010000 */
[----:B----4-:R-:W-:-:S04]  /*18c0*/  FADD.FTZ R71, R70, R71 ;  /* 0x0000004746477221 */ /* 0x010fc80000010000 */
[----:B0-----:R-:W0:Y:S04]  /*18d0*/  SHFL.DOWN PT, R72, R69, 0x8, 0x1f ;  /* 0x09001f0045487f89 */ /* 0x001e2800000e0000 */
[----:B------:R-:W1:Y:S01]  /*18e0*/  SHFL.DOWN PT, R74, R71, 0x8, 0x1f ;  /* 0x09001f00474a7f89 */ /* 0x000e6200000e0000 */
[----:B0-----:R-:W-:Y:S01]  /*18f0*/  FADD.FTZ R72, R69, R72 ;  /* 0x0000004845487221 */ /* 0x001fe20000010000 */
[----:B-1----:R-:W-:-:S04]  /*1900*/  FADD.FTZ R74, R71, R74 ;  /* 0x0000004a474a7221 */ /* 0x002fc80000010000 */
[----:B------:R-:W0:Y:S04]  /*1910*/  SHFL.DOWN PT, R73, R72, 0x4, 0x1f ;  /* 0x08801f0048497f89 */ /* 0x000e2800000e0000 */
[----:B------:R-:W1:Y:S01]  /*1920*/  SHFL.DOWN PT, R75, R74, 0x4, 0x1f ;  /* 0x08801f004a4b7f89 */ /* 0x000e6200000e0000 */
[----:B---3--:R-:W-:-:S05]  /*1930*/  @P0 IMAD.WIDE.U32 R76, R159, 0x10, R76 ;  /* 0x000000109f4c0825 */ /* 0x008fca00078e004c */
[----:B------:R3:W5:Y:S02]  /*1940*/  @P0 LDG.E.128 R52, desc[UR4][R76.64] ;  /* 0x000000044c340981 */ /* 0x000764000c1e1d00 */
[----:B---3--:R-:W3:Y:S01]  /*1950*/  S2R R76, SR_CgaCtaId ;  /* 0x00000000004c7919 */ /* 0x008ee20000008800 */
[----:B0-----:R-:W-:Y:S01]  /*1960*/  FADD.FTZ R73, R72, R73 ;  /* 0x0000004948497221 */ /* 0x001fe20000010000 */
[----:B-1----:R-:W-:-:S04]  /*1970*/  FADD.FTZ R75, R74, R75 ;  /* 0x0000004b4a4b7221 */ /* 0x002fc80000010000 */
[----:B------:R-:W0:Y:S04]  /*1980*/  SHFL.DOWN PT, R68, R73, 0x2, 0x1f ;  /* 0x08401f0049447f89 */ /* 0x000e2800000e0000 */
[----:B------:R-:W1:Y:S01]  /*1990*/  SHFL.DOWN PT, R70, R75, 0x2, 0x1f ;  /* 0x08401f004b467f89 */ /* 0x000e6200000e0000 */
[----:B------:R-:W-:Y:S02]  /*19a0*/  LOP3.LUT P4, RZ, R0, 0x1f, RZ, 0xc0, !PT ;  /* 0x0000001f00ff7812 */ /* 0x000fe4000788c0ff */
[----:B------:R-:W-:Y:S02]  /*19b0*/  MOV R69, 0x400 ;  /* 0x0000040000457802 */ /* 0x000fe40000000f00 */
[----:B------:R-:W-:Y:S01]  /*19c0*/  PLOP3.LUT P0, PT, PT, PT, PT, 0x80, 0x8 ;  /* 0x000000000008781c */ /* 0x000fe20003f0f070 */
[----:B0-----:R-:W-:Y:S01]  /*19d0*/  FADD.FTZ R68, R73, R68 ;  /* 0x0000004449447221 */ /* 0x001fe20000010000 */
[----:B-1----:R-:W-:Y:S01]  /*19e0*/  FADD.FTZ R70, R75, R70 ;  /* 0x000000464b467221 */ /* 0x002fe20000010000 */
[----:B---3--:R-:W-:-:S03]  /*19f0*/  LEA R71, R76, R69, 0x18 ;  /* 0x000000454c477211 */ /* 0x008fc600078ec0ff */
        /* <DEDUP_REMOVED lines=28> */
[----:B------:R-:W-:Y:S01]  /*1bc0*/  FFMA.FTZ R47, R202, R80, R47 ;  /* 0x00000050ca2f7223 */ /* 0x000fe2000001002f */
[----:B------:R-:W-:Y:S01]  /*1bd0*/  FADD.FTZ R18, R83, R18 ;  /* 0x0000001253127221 */ /* 0x000fe20000010000 */
[----:B------:R-:W-:-:S02]  /*1be0*/  FFMA.FTZ R46, R205, R83, R46 ;  /* 0x00000053cd2e7223 */ /* 0x000fc4000001002e */
[----:B------:R-:W4:Y:S01]  /*1bf0*/  LDS.128 R80, [R231] ;  /* 0x00000000e7507984 */ /* 0x000f220000000c00 */
        /* <DEDUP_REMOVED lines=11> */
[----:B------:R-:W-:Y:S01]  /*1cb0*/  FADD.FTZ R68, R68, R77 ;  /* 0x0000004d44447221 */ /* 0x000fe20000010000 */
[----:B------:R-:W-:Y:S02]  /*1cc0*/  UISETP.NE.U32.AND UP0, UPT, UR8, URZ, UPT ;  /* 0x000000ff0800728c */ /* 0x000fe4000bf05070 */
[----:B------:R-:W-:Y:S01]  /*1cd0*/  FADD.FTZ R85, R78, R85 ;  /* 0x000000554e557221 */ /* 0x000fe20000010000 */
[----:B------:R-:W-:Y:S01]  /*1ce0*/  FADD.FTZ R68, R79, R68 ;  /* 0x000000444f447221 */ /* 0x000fe20000010000 */
[----:B------:R-:W-:Y:S02]  /*1cf0*/  UISETP.NE.AND.EX UP0, UPT, UR9, URZ, UPT, UP0 ;  /* 0x000000ff0900728c */ /* 0x000fe4000bf05300 */
[----:B----4-:R-:W-:Y:S01]  /*1d00*/  FADD.FTZ R85, R85, R80 ;  /* 0x0000005055557221 */ /* 0x010fe20000010000 */
[----:B------:R-:W-:-:S03]  /*1d10*/  FADD.FTZ R68, R68, R81 ;  /* 0x0000005144447221 */ /* 0x000fc60000010000 */
[----:B------:R-:W-:Y:S01]  /*1d20*/  FADD.FTZ R82, R82, R85 ;  /* 0x0000005552527221 */ /* 0x000fe20000010000 */
[----:B------:R-:W-:-:S03]  /*1d30*/  FADD.FTZ R68, R83, R68 ;  /* 0x0000004453447221 */ /* 0x000fc60000010000 */
[----:B------:R-:W-:Y:S01]  /*1d40*/  FMUL.FTZ R82, R82, UR11 ;  /* 0x0000000b52527c20 */ /* 0x000fe20008410000 */
[----:B------:R-:W-:Y:S01]  /*1d50*/  MOV R80, 0x3f800000 ;  /* 0x3f80000000507802 */ /* 0x000fe20000000f00 */
[----:B------:R-:W-:Y:S01]  /*1d60*/  FMUL.FTZ R69, R68, UR11 ;  /* 0x0000000b44457c20 */ /* 0x000fe20008410000 */
        /* <DEDUP_REMOVED lines=52> */
[----:B--2---:R-:W-:Y:S01]  /*20b0*/  @P1 HADD2.F32 R80, -RZ, R162.H0_H0 ;  /* 0x200000a2ff501230 */ /* 0x004fe20000004100 */
        /* <DEDUP_REMOVED lines=41> */
[----:B------:R-:W-:Y:S01]  /*2350*/  FMUL.FTZ R81, R148, R69 ;  /* 0x0000004594517220 */ /* 0x000fe20000410000 */
        /* <DEDUP_REMOVED lines=94> */
[----:B------:R-:W-:Y:S01]  /*2940*/  F2FP.F16.F32.PACK_AB R70, R183, R70 ;  /* 0x00000046b746723e */ /* 0x000fe200000000ff */
[--C-:B------:R-:W-:Y:S01]  /*2950*/  IMAD.WIDE.U32 R86, R157, 0x10, R68.reuse ;  /* 0x000000109d567825 */ /* 0x100fe200078e0044 */
[----:B------:R-:W-:Y:S02]  /*2960*/  F2FP.F16.F32.PACK_AB R75, R94, R75 ;  /* 0x0000004b5e4b723e */ /* 0x000fe400000000ff */
[----:B------:R-:W-:Y:S01]  /*2970*/  F2FP.F16.F32.PACK_AB R73, R82, R73 ;  /* 0x000000495249723e */ /* 0x000fe200000000ff */
[--C-:B------:R-:W-:Y:S01]  /*2980*/  IMAD.WIDE.U32 R88, R155, 0x10, R68.reuse ;  /* 0x000000109b587825 */ /* 0x100fe200078e0044 */
[----:B------:R-:W-:Y:S02]  /*2990*/  F2FP.F16.F32.PACK_AB R76, R96, R83 ;  /* 0x00000053604c723e */ /* 0x000fe400000000ff */
[----:B------:R-:W-:Y:S01]  /*29a0*/  F2FP.F16.F32.PACK_AB R83, R80, R227 ;  /* 0x000000e35053723e */ /* 0x000fe200000000ff */
[----:B------:R-:W-:Y:S01]  /*29b0*/  IMAD.WIDE.U32 R90, R153, 0x10, R68 ;  /* 0x00000010995a7825 */ /* 0x000fe200078e0044 */
[----:B------:R-:W-:-:S02]  /*29c0*/  F2FP.F16.F32.PACK_AB R69, R74, R189 ;  /* 0x000000bd4a45723e */ /* 0x000fc400000000ff */
[----:B------:R-:W-:Y:S02]  /*29d0*/  F2FP.F16.F32.PACK_AB R68, R72, R193 ;  /* 0x000000c14844723e */ /* 0x000fe400000000ff */
[----:B------:R-:W-:Y:S02]  /*29e0*/  F2FP.F16.F32.PACK_AB R74, R92, R79 ;  /* 0x0000004f5c4a723e */ /* 0x000fe400000000ff */
[----:B------:R-:W-:Y:S01]  /*29f0*/  F2FP.F16.F32.PACK_AB R72, R78, R77 ;  /* 0x0000004d4e48723e */ /* 0x000fe200000000ff */
[----:B------:R0:W-:Y:S01]  /*2a00*/  STG.E.128 desc[UR4][R84.64], R68 ;  /* 0x0000004454007986 */ /* 0x0001e2000c101d04 */
[----:B------:R-:W-:Y:S02]  /*2a10*/  F2FP.F16.F32.PACK_AB R79, R150, R217 ;  /* 0x000000d9964f723e */ /* 0x000fe400000000ff */
[----:B------:R-:W-:Y:S01]  /*2a20*/  F2FP.F16.F32.PACK_AB R78, R148, R93 ;  /* 0x0000005d944e723e */ /* 0x000fe200000000ff */
[----:B------:R0:W-:Y:S01]  /*2a30*/  STG.E.128 desc[UR4][R86.64], R72 ;  /* 0x0000004856007986 */ /* 0x0001e2000c101d04 */
[----:B------:R-:W-:-:S02]  /*2a40*/  F2FP.F16.F32.PACK_AB R77, R98, R81 ;  /* 0x00000051624d723e */ /* 0x000fc400000000ff */
[----:B------:R-:W-:Y:S02]  /*2a50*/  F2FP.F16.F32.PACK_AB R82, R156, R225 ;  /* 0x000000e19c52723e */ /* 0x000fe400000000ff */
[----:B------:R-:W-:Y:S01]  /*2a60*/  F2FP.F16.F32.PACK_AB R81, R154, R223 ;  /* 0x000000df9a51723e */ /* 0x000fe200000000ff */
[----:B------:R0:W-:Y:S01]  /*2a70*/  STG.E.128 desc[UR4][R88.64], R76 ;  /* 0x0000004c58007986 */ /* 0x0001e2000c101d04 */
[----:B------:R-:W-:-:S05]  /*2a80*/  F2FP.F16.F32.PACK_AB R80, R152, R221 ;  /* 0x000000dd9850723e */ /* 0x000fca00000000ff */
[----:B------:R0:W-:Y:S01]  /*2a90*/  STG.E.128 desc[UR4][R90.64], R80 ;  /* 0x000000505a007986 */ /* 0x0001e2000c101d04 */
[----:B------:R-:W-:Y:S05]  /*2aa0*/  BRA `(.L_x_1584) ;  /* 0x0000002400087947 */ /* 0x000fea0003800000 */
.L_x_1583:
        /* <DEDUP_REMOVED lines=8> */
[----:B------:R-:W1:Y:S01]  /*2b30*/  LDC.64 R94, c[0x0][0x468] ;  /* 0x00011a00ff5e7b82 */ /* 0x000e620000000a00 */
[-CC-:B------:R-:W-:Y:S01]  /*2b40*/  FFMA.FTZ R197, R197, R69.reuse, R68.reuse ;  /* 0x00000045c5c57223 */ /* 0x180fe20000010044 */
[-C--:B------:R-:W-:Y:S01]  /*2b50*/  FFMA.FTZ R77, R196, R69.reuse, R68 ;  /* 0x00000045c44d7223 */ /* 0x080fe20000010044 */
[----:B------:R-:W-:Y:S01]  /*2b60*/  FADD.FTZ R193, R193, -R84 ;  /* 0x80000054c1c17221 */ /* 0x000fe20000010000 */
[----:B------:R-:W-:Y:S01]  /*2b70*/  FADD.FTZ R191, R191, -R174 ;  /* 0x800000aebfbf7221 */ /* 0x000fe20000010000 */
[----:B------:R-:W-:Y:S01]  /*2b80*/  FADD.FTZ R185, R185, -R168 ;  /* 0x800000a8b9b97221 */ /* 0x000fe20000010000 */
[----:B------:R-:W-:Y:S01]  /*2b90*/  FADD.FTZ R183, R166, -R183 ;  /* 0x800000b7a6b77221 */ /* 0x000fe20000010000 */
[-CC-:B------:R-:W-:Y:S01]  /*2ba0*/  FFMA.FTZ R73, R184, R69.reuse, R68.reuse ;  /* 0x00000045b8497223 */ /* 0x180fe20000010044 */
        /* <DEDUP_REMOVED lines=47> */
[----:B------:R-:W-:Y:S01]  /*2ea0*/  FADD.FTZ R213, R213, -R70 ;  /* 0x80000046d5d57221 */ /* 0x000fe20000010000 */
[----:B------:R-:W-:Y:S01]  /*2eb0*/  FADD.FTZ R209, R209, -R72 ;  /* 0x80000048d1d17221 */ /* 0x000fe20000010000 */
[----:B------:R-:W-:Y:S01]  /*2ec0*/  FADD.FTZ R195, R195, -R74 ;  /* 0x8000004ac3c37221 */ /* 0x000fe20000010000 */
[----:B------:R-:W-:Y:S01]  /*2ed0*/  FADD.FTZ R179, R179, -R68 ;  /* 0x80000044b3b37221 */ /* 0x000fe20000010000 */
[C---:B------:R-:W-:Y:S01]  /*2ee0*/  FMUL.FTZ R81, R148.reuse, R73 ;  /* 0x0000004994517220 */ /* 0x040fe20000410000 */
[C---:B------:R-:W-:Y:S01]  /*2ef0*/  FMUL.FTZ R87, R148.reuse, R75 ;  /* 0x0000004b94577220 */ /* 0x040fe20000410000 */
[----:B------:R-:W-:Y:S01]  /*2f00*/  FMUL.FTZ R149, R148, R79 ;  /* 0x0000004f94957220 */ /* 0x000fe20000410000 */
[----:B------:R-:W-:Y:S01]  /*2f10*/  FMUL.FTZ R69, R77, R80 ;  /* 0x000000504d457220 */ /* 0x000fe20000410000 */
[----:B------:R-:W-:Y:S01]  /*2f20*/  F2FP.F16.F32.PACK_AB R76, R191, R193 ;  /* 0x000000c1bf4c723e */ /* 0x000fe200000000ff */
[----:B------:R-:W-:Y:S01]  /*2f30*/  FADD.FTZ R85, R210, -R85 ;  /* 0x80000055d2557221 */ /* 0x000fe20000010000 */
[----:B------:R-:W-:Y:S01]  /*2f40*/  F2FP.F16.F32.PACK_AB R78, R183, R185 ;  /* 0x000000b9b74e723e */ /* 0x000fe200000000ff */
[----:B0-----:R-:W-:-:S04]  /*2f50*/  IMAD.WIDE.U32 R74, R159, 0x10, R88 ;  /* 0x000000109f4a7825 */ /* 0x001fc800078e0058 */
[-C--:B------:R-:W-:Y:S01]  /*2f60*/  FMUL.FTZ R68, R193, R80.reuse ;  /* 0x00000050c1447220 */ /* 0x080fe20000410000 */
[-C--:B------:R-:W-:Y:S01]  /*2f70*/  FMUL.FTZ R70, R185, R80.reuse ;  /* 0x00000050b9467220 */ /* 0x080fe20000410000 */
[-C--:B------:R-:W-:Y:S01]  /*2f80*/  FMUL.FTZ R73, R71, R80.reuse ;  /* 0x0000005047497220 */ /* 0x080fe20000410000 */
[----:B------:R-:W-:Y:S01]  /*2f90*/  F2FP.F16.F32.PACK_AB R77, R187, R77 ;  /* 0x0000004dbb4d723e */ /* 0x000fe200000000ff */
[CC--:B------:R-:W-:Y:S01]  /*2fa0*/  FMUL.FTZ R82, R197.reuse, R80.reuse ;  /* 0x00000050c5527220 */ /* 0x0c0fe20000410000 */
[----:B------:R-:W-:Y:S01]  /*2fb0*/  F2FP.F16.F32.PACK_AB R79, R197, R71 ;  /* 0x00000047c54f723e */ /* 0x000fe200000000ff */
[-C--:B------:R-:W-:Y:S01]  /*2fc0*/  FMUL.FTZ R183, R183, R80.reuse ;  /* 0x00000050b7b77220 */ /* 0x080fe20000410000 */
[-C--:B------:R-:W-:Y:S01]  /*2fd0*/  FMUL.FTZ R72, R187, R80.reuse ;  /* 0x00000050bb487220 */ /* 0x080fe20000410000 */
[----:B------:R-:W-:Y:S01]  /*2fe0*/  FMUL.FTZ R191, R191, R80 ;  /* 0x00000050bfbf7220 */ /* 0x000fe20000410000 */
        /* <DEDUP_REMOVED lines=8> */
[----:B------:R-:W-:Y:S01]  /*3070*/  FMUL.FTZ R151, R148, R83 ;  /* 0x0000005394977220 */ /* 0x000fe20000410000 */
[----:B------:R0:W-:Y:S01]  /*3080*/  STG.E.128 desc[UR4][R74.64], R76 ;  /* 0x0000004c4a007986 */ /* 0x0001e2000c101d04 */
[----:B------:R-:W-:Y:S01]  /*3090*/  F2FP.F16.F32.PACK_AB R71, R82, R73 ;  /* 0x000000495247723e */ /* 0x000fe200000000ff */
[----:B-1----:R-:W-:Y:S01]  /*30a0*/  IMAD.WIDE.U32 R84, R159, 0x10, R94 ;  /* 0x000000109f547825 */ /* 0x002fe200078e005e */
[----:B------:R-:W-:-:S03]  /*30b0*/  F2FP.F16.F32.PACK_AB R70, R183, R70 ;  /* 0x00000046b746723e */ /* 0x000fc600000000ff */
[----:B------:R-:W-:Y:S01]  /*30c0*/  FADD.FTZ R221, R221, -R222 ;  /* 0x800000dedddd7221 */ /* 0x000fe20000010000 */
[----:B------:R-:W-:Y:S01]  /*30d0*/  F2FP.F16.F32.PACK_AB R69, R72, R69 ;  /* 0x000000454845723e */ /* 0x000fe200000000ff */
[----:B------:R-:W-:Y:S01]  /*30e0*/  FADD.FTZ R223, R223, -R224 ;  /* 0x800000e0dfdf7221 */ /* 0x000fe20000010000 */
[----:B------:R-:W-:Y:S01]  /*30f0*/  F2FP.F16.F32.PACK_AB R68, R191, R68 ;  /* 0x00000044bf44723e */ /* 0x000fe200000000ff */
[----:B------:R-:W-:Y:S01]  /*3100*/  FADD.FTZ R225, R225, -R226 ;  /* 0x800000e2e1e17221 */ /* 0x000fe20000010000 */
[----:B------:R-:W-:Y:S01]  /*3110*/  FADD.FTZ R227, R227, -R228 ;  /* 0x800000e4e3e37221 */ /* 0x000fe20000010000 */
[C---:B------:R-:W-:Y:S01]  /*3120*/  FMUL.FTZ R163, R148.reuse, R91 ;  /* 0x0000005b94a37220 */ /* 0x040fe20000410000 */
[----:B------:R-:W-:Y:S01]  /*3130*/  FMUL.FTZ R213, R148, R213 ;  /* 0x000000d594d57220 */ /* 0x000fe20000410000 */
[----:B------:R-:W-:Y:S01]  /*3140*/  IMAD.WIDE.U32 R82, R157, 0x10, R88 ;  /* 0x000000109d527825 */ /* 0x000fe200078e0058 */
[----:B------:R-:W-:-:S03]  /*3150*/  F2FP.F16.F32.PACK_AB R72, R199, R81 ;  /* 0x00000051c748723e */ /* 0x000fc600000000ff */
[C---:B------:R-:W-:Y:S01]  /*3160*/  FMUL.FTZ R219, R148.reuse, R219 ;  /* 0x000000db94db7220 */ /* 0x040fe20000410000 */
[----:B------:R-:W-:Y:S01]  /*3170*/  F2FP.F16.F32.PACK_AB R73, R201, R87 ;  /* 0x00000057c949723e */ /* 0x000fe200000000ff */
[C---:B------:R-:W-:Y:S01]  /*3180*/  FMUL.FTZ R215, R148.reuse, R215 ;  /* 0x000000d794d77220 */ /* 0x040fe20000410000 */
[C---:B------:R-:W-:Y:S01]  /*3190*/  FMUL.FTZ R217, R148.reuse, R217 ;  /* 0x000000d994d97220 */ /* 0x040fe20000410000 */
[----:B0-----:R-:W-:Y:S01]  /*31a0*/  F2FP.F16.F32.PACK_AB R74, R203, R99 ;  /* 0x00000063cb4a723e */ /* 0x001fe200000000ff */
[C---:B------:R-:W-:Y:S01]  /*31b0*/  FMUL.FTZ R209, R148.reuse, R209 ;  /* 0x000000d194d17220 */ /* 0x040fe20000410000 */
[----:B------:R-:W-:Y:S01]  /*31c0*/  F2FP.F16.F32.PACK_AB R75, R205, R149 ;  /* 0x00000095cd4b723e */ /* 0x000fe200000000ff */
        /* <DEDUP_REMOVED lines=8> */
[----:B------:R0:W-:Y:S01]  /*3250*/  STG.E.128 desc[UR4][R84.64], R68 ;  /* 0x0000004454007986 */ /* 0x0001e2000c101d04 */
        /* <DEDUP_REMOVED lines=17> */
[----:B0-----:R-:W-:Y:S01]  /*3370*/  F2FP.F16.F32.PACK_AB R70, R213, R163 ;  /* 0x000000a3d546723e */ /* 0x001fe200000000ff */
[-C--:B------:R-:W-:Y:S01]  /*3380*/  FMUL.FTZ R84, R219, R80.reuse ;  /* 0x00000050db547220 */ /* 0x080fe20000410000 */
[-C--:B------:R-:W-:Y:S01]  /*3390*/  FMUL.FTZ R213, R213, R80.reuse ;  /* 0x00000050d5d57220 */ /* 0x080fe20000410000 */
[----:B------:R-:W-:Y:S01]  /*33a0*/  F2FP.F16.F32.PACK_AB R68, R219, R151 ;  /* 0x00000097db44723e */ /* 0x000fe200000000ff */
[-C--:B------:R-:W-:Y:S01]  /*33b0*/  FMUL.FTZ R85, R223, R80.reuse ;  /* 0x00000050df557220 */ /* 0x080fe20000410000 */
[-C--:B------:R-:W-:Y:S01]  /*33c0*/  FMUL.FTZ R156, R175, R80.reuse ;  /* 0x00000050af9c7220 */ /* 0x080fe20000410000 */
[-C--:B------:R-:W-:Y:S01]  /*33d0*/  FMUL.FTZ R158, R179, R80.reuse ;  /* 0x00000050b39e7220 */ /* 0x080fe20000410000 */
[----:B------:R-:W-:Y:S01]  /*33e0*/  FMUL.FTZ R151, R227, R80 ;  /* 0x00000050e3977220 */ /* 0x000fe20000410000 */
[----:B------:R-:W-:-:S04]  /*33f0*/  IMAD.WIDE.U32 R90, R157, 0x10, R94 ;  /* 0x000000109d5a7825 */ /* 0x000fc800078e005e */
[-C--:B-1----:R-:W-:Y:S01]  /*3400*/  FMUL.FTZ R82, R163, R80.reuse ;  /* 0x00000050a3527220 */ /* 0x082fe20000410000 */
[----:B------:R-:W-:Y:S01]  /*3410*/  FMUL.FTZ R83, R217, R80 ;  /* 0x00000050d9537220 */ /* 0x000fe20000410000 */
[----:B------:R-:W-:Y:S01]  /*3420*/  F2FP.F16.F32.PACK_AB R79, R98, R79 ;  /* 0x0000004f624f723e */ /* 0x000fe200000000ff */
[----:B------:R-:W-:Y:S01]  /*3430*/  IMAD.WIDE.U32 R96, R155, 0x10, R88 ;  /* 0x000000109b607825 */ /* 0x000fe200078e0058 */
[----:B------:R-:W-:Y:S02]  /*3440*/  F2FP.F16.F32.PACK_AB R78, R203, R78 ;  /* 0x0000004ecb4e723e */ /* 0x000fe400000000ff */
[----:B------:R-:W-:Y:S01]  /*3450*/  F2FP.F16.F32.PACK_AB R77, R86, R77 ;  /* 0x0000004d564d723e */ /* 0x000fe200000000ff */
[----:B------:R-:W-:Y:S01]  /*3460*/  IMAD.WIDE.U32 R92, R155, 0x10, R94 ;  /* 0x000000109b5c7825 */ /* 0x000fe200078e005e */
[----:B------:R-:W-:Y:S02]  /*3470*/  F2FP.F16.F32.PACK_AB R76, R199, R76 ;  /* 0x0000004cc74c723e */ /* 0x000fe400000000ff */
[----:B------:R-:W-:Y:S01]  /*3480*/  F2FP.F16.F32.PACK_AB R69, R215, R161 ;  /* 0x000000a1d745723e */ /* 0x000fe200000000ff */
[----:B------:R-:W-:Y:S01]  /*3490*/  IMAD.WIDE.U32 R88, R153, 0x10, R88 ;  /* 0x0000001099587825 */ /* 0x000fe200078e0058 */
[----:B------:R-:W-:Y:S01]  /*34a0*/  F2FP.F16.F32.PACK_AB R71, R209, R217 ;  /* 0x000000d9d147723e */ /* 0x000fe200000000ff */
[----:B------:R1:W-:Y:S01]  /*34b0*/  STG.E.128 desc[UR4][R90.64], R76 ;  /* 0x0000004c5a007986 */ /* 0x0003e2000c101d04 */
[----:B------:R-:W-:Y:S01]  /*34c0*/  F2FP.F16.F32.PACK_AB R83, R150, R83 ;  /* 0x000000539653723e */ /* 0x000fe200000000ff */
[----:B------:R-:W-:Y:S01]  /*34d0*/  IMAD.WIDE.U32 R94, R153, 0x10, R94 ;  /* 0x00000010995e7825 */ /* 0x000fe200078e005e */
[----:B------:R-:W-:Y:S01]  /*34e0*/  F2FP.F16.F32.PACK_AB R82, R213, R82 ;  /* 0x00000052d552723e */ /* 0x000fe200000000ff */
[----:B------:R1:W-:Y:S01]  /*34f0*/  STG.E.128 desc[UR4][R96.64], R68 ;  /* 0x0000004460007986 */ /* 0x0003e2000c101d04 */
[----:B------:R-:W-:-:S02]  /*3500*/  F2FP.F16.F32.PACK_AB R81, R148, R81 ;  /* 0x000000519451723e */ /* 0x000fc400000000ff */
[----:B------:R-:W-:Y:S02]  /*3510*/  F2FP.F16.F32.PACK_AB R80, R84, R87 ;  /* 0x000000575450723e */ /* 0x000fe400000000ff */
[----:B------:R-:W-:Y:S02]  /*3520*/  F2FP.F16.F32.PACK_AB R72, R195, R221 ;  /* 0x000000ddc348723e */ /* 0x000fe400000000ff */
[----:B------:R-:W-:Y:S01]  /*3530*/  F2FP.F16.F32.PACK_AB R73, R171, R223 ;  /* 0x000000dfab49723e */ /* 0x000fe200000000ff */
[----:B------:R1:W-:Y:S01]  /*3540*/  STG.E.128 desc[UR4][R92.64], R80 ;  /* 0x000000505c007986 */ /* 0x0003e2000c101d04 */
[----:B------:R-:W-:Y:S02]  /*3550*/  F2FP.F16.F32.PACK_AB R74, R175, R225 ;  /* 0x000000e1af4a723e */ /* 0x000fe400000000ff */
[----:B------:R-:W-:Y:S02]  /*3560*/  F2FP.F16.F32.PACK_AB R75, R179, R227 ;  /* 0x000000e3b34b723e */ /* 0x000fe400000000ff */
[----:B------:R-:W-:-:S02]  /*3570*/  F2FP.F16.F32.PACK_AB R87, R158, R151 ;  /* 0x000000979e57723e */ /* 0x000fc400000000ff */
[----:B------:R-:W-:Y:S01]  /*3580*/  F2FP.F16.F32.PACK_AB R86, R156, R149 ;  /* 0x000000959c56723e */ /* 0x000fe200000000ff */
[----:B------:R1:W-:Y:S01]  /*3590*/  STG.E.128 desc[UR4][R88.64], R72 ;  /* 0x0000004858007986 */ /* 0x0003e2000c101d04 */
[----:B------:R-:W-:Y:S02]  /*35a0*/  F2FP.F16.F32.PACK_AB R85, R154, R85 ;  /* 0x000000559a55723e */ /* 0x000fe400000000ff */
[----:B------:R-:W-:-:S05]  /*35b0*/  F2FP.F16.F32.PACK_AB R84, R152, R99 ;  /* 0x000000639854723e */ /* 0x000fca00000000ff */
[----:B------:R1:W-:Y:S01]  /*35c0*/  STG.E.128 desc[UR4][R94.64], R84 ;  /* 0x000000545e007986 */ /* 0x0003e2000c101d04 */
[----:B------:R-:W-:Y:S05]  /*35d0*/  BRA `(.L_x_1584) ;  /* 0x00000018003c7947 */ /* 0x000fea0003800000 */
.L_x_1582:
        /* <DEDUP_REMOVED lines=34> */
[----:B------:R-:W-:Y:S01]  /*3800*/  FADD.FTZ R83, R164, -R71 ;  /* 0x80000047a4537221 */ /* 0x000fe20000010000 */
[----:B------:R-:W-:Y:S01]  /*3810*/  FFMA.FTZ R68, R181, R69, R68 ;  /* 0x00000045b5447223 */ /* 0x000fe20000010044 */
[----:B-----5:R-:W-:-:S02]  /*3820*/  HADD2.F32 R71, -RZ, R55.H1_H1 ;  /* 0x30000037ff477230 */ /* 0x020fc40000004100 */
[----:B------:R-:W-:Y:S01]  /*3830*/  FADD.FTZ R176, R176, -R197 ;  /* 0x800000c5b0b07221 */ /* 0x000fe20000010000 */
[----:B------:R-:W-:Y:S02]  /*3840*/  HADD2.F32 R69, -RZ, R55.H0_H0 ;  /* 0x20000037ff457230 */ /* 0x000fe40000004100 */
[----:B------:R-:W-:Y:S01]  /*3850*/  FADD.FTZ R186, R186, -R75 ;  /* 0x8000004bbaba7221 */ /* 0x000fe20000010000 */
[----:B------:R-:W-:Y:S01]  /*3860*/  FADD.FTZ R204, R204, -R85 ;  /* 0x80000055cccc7221 */ /* 0x000fe20000010000 */
[C---:B------:R-:W-:Y:S01]  /*3870*/  FFMA.FTZ R85, R148.reuse, R176, R71 ;  /* 0x000000b094557223 */ /* 0x040fe20000010047 */
[----:B------:R-:W-:Y:S02]  /*3880*/  HADD2.F32 R75, -RZ, R54.H0_H0 ;  /* 0x20000036ff4b7230 */ /* 0x000fe40000004100 */
[----:B------:R-:W-:Y:S01]  /*3890*/  FADD.FTZ R79, R185, -R168 ;  /* 0x800000a8b94f7221 */ /* 0x000fe20000010000 */
[----:B------:R-:W-:Y:S01]  /*38a0*/  FFMA.FTZ R83, R148, R83, R69 ;  /* 0x0000005394537223 */ /* 0x000fe20000010045 */
[----:B------:R-:W-:-:S02]  /*38b0*/  HADD2.F32 R71, -RZ, R53.H0_H0 ;  /* 0x20000035ff477230 */ /* 0x000fc40000004100 */
[----:B------:R-:W-:Y:S01]  /*38c0*/  FADD.FTZ R172, R189, -R172 ;  /* 0x800000acbdac7221 */ /* 0x000fe20000010000 */
[----:B------:R-:W-:Y:S02]  /*38d0*/  HADD2.F32 R69, -RZ, R52.H0_H0 ;  /* 0x20000034ff457230 */ /* 0x000fe40000004100 */
[----:B------:R-:W-:Y:S01]  /*38e0*/  FADD.FTZ R84, R193, -R84 ;  /* 0x80000054c1547221 */ /* 0x000fe20000010000 */
[----:B------:R-:W-:Y:S01]  /*38f0*/  FADD.FTZ R192, R192, -R77 ;  /* 0x8000004dc0c07221 */ /* 0x000fe20000010000 */
[----:B------:R-:W-:Y:S01]  /*3900*/  FFMA.FTZ R79, R148, R79, R75 ;  /* 0x0000004f944f7223 */ /* 0x000fe2000001004b */
[----:B------:R-:W-:Y:S01]  /*3910*/  FADD.FTZ R180, R180, -R73 ;  /* 0x80000049b4b47221 */ /* 0x000fe20000010000 */
[----:B------:R-:W-:Y:S01]  /*3920*/  FADD.FTZ R210, R210, -R87 ;  /* 0x80000057d2d27221 */ /* 0x000fe20000010000 */
[----:B------:R-:W-:Y:S02]  /*3930*/  HADD2.F32 R77, -RZ, R54.H1_H1 ;  /* 0x30000036ff4d7230 */ /* 0x000fe40000004100 */
[----:B------:R-:W-:Y:S01]  /*3940*/  FFMA.FTZ R75, R148, R172, R71 ;  /* 0x000000ac944b7223 */ /* 0x000fe20000010047 */
[----:B------:R-:W-:Y:S01]  /*3950*/  FADD.FTZ R166, R166, -R183 ;  /* 0x800000b7a6a67221 */ /* 0x000fe20000010000 */
[----:B------:R-:W-:-:S02]  /*3960*/  HADD2.F32 R73, -RZ, R53.H1_H1 ;  /* 0x30000035ff497230 */ /* 0x000fc40000004100 */
[----:B------:R-:W-:Y:S01]  /*3970*/  FFMA.FTZ R71, R148, R84, R69 ;  /* 0x0000005494477223 */ /* 0x000fe20000010045 */
[----:B------:R-:W-:Y:S02]  /*3980*/  HADD2.F32 R87, -RZ, R58.H0_H0 ;  /* 0x2000003aff577230 */ /* 0x000fe40000004100 */
[----:B------:R-:W-:Y:S01]  /*3990*/  FADD.FTZ R170, R187, -R170 ;  /* 0x800000aabbaa7221 */ /* 0x000fe20000010000 */
[----:B------:R-:W-:Y:S02]  /*39a0*/  HADD2.F32 R69, -RZ, R52.H1_H1 ;  /* 0x30000034ff457230 */ /* 0x000fe40000004100 */
[----:B------:R-:W-:Y:S01]  /*39b0*/  FADD.FTZ R174, R191, -R174 ;  /* 0x800000aebfae7221 */ /* 0x000fe20000010000 */
[----:B------:R-:W-:Y:S01]  /*39c0*/  FADD.FTZ R198, R198, -R81 ;  /* 0x80000051c6c67221 */ /* 0x000fe20000010000 */
[C---:B------:R-:W-:Y:S01]  /*39d0*/  FFMA.FTZ R81, R148.reuse, R166, R77 ;  /* 0x000000a694517223 */ /* 0x040fe2000001004d */
[----:B------:R-:W-:Y:S01]  /*39e0*/  FFMA.FTZ R77, R148, R170, R73 ;  /* 0x000000aa944d7223 */ /* 0x000fe20000010049 */
[----:B------:R-:W-:-:S02]  /*39f0*/  HADD2.F32 R91, -RZ, R59.H0_H0 ;  /* 0x2000003bff5b7230 */ /* 0x000fc40000004100 */
[C---:B------:R-:W-:Y:S01]  /*3a00*/  FFMA.FTZ R95, R148.reuse, R192, R87 ;  /* 0x000000c0945f7223 */ /* 0x040fe20000010057 */
[C---:B------:R-:W-:Y:S01]  /*3a10*/  FFMA.FTZ R73, R148.reuse, R174, R69 ;  /* 0x000000ae94497223 */ /* 0x040fe20000010045 */
[----:B------:R-:W-:Y:S02]  /*3a20*/  HADD2.F32 R87, -RZ, R57.H0_H0 ;  /* 0x20000039ff577230 */ /* 0x000fe40000004100 */
[----:B------:R-:W-:Y:S01]  /*3a30*/  FADD.FTZ R70, R213, -R70 ;  /* 0x80000046d5467221 */ /* 0x000fe20000010000 */
[----:B------:R-:W-:Y:S02]  /*3a40*/  HADD2.F32 R69, -RZ, R56.H0_H0 ;  /* 0x20000038ff457230 */ /* 0x000fe40000004100 */
[C---:B------:R-:W-:Y:S01]  /*3a50*/  FFMA.FTZ R99, R148.reuse, R198, R91 ;  /* 0x000000c694637223 */ /* 0x040fe2000001005b */
[----:B------:R-:W-:Y:S02]  /*3a60*/  HADD2.F32 R151, -RZ, R63.H0_H0 ;  /* 0x2000003fff977230 */ /* 0x000fe40000004100 */
[----:B------:R-:W-:Y:S01]  /*3a70*/  FFMA.FTZ R91, R148, R186, R87 ;  /* 0x000000ba945b7223 */ /* 0x000fe20000010057 */
[----:B------:R-:W-:-:S02]  /*3a80*/  HADD2.F32 R163, -RZ, R62.H1_H1 ;  /* 0x3000003effa37230 */ /* 0x000fc40000004100 */
[C---:B------:R-:W-:Y:S01]  /*3a90*/  FFMA.FTZ R87, R148.reuse, R180, R69 ;  /* 0x000000b494577223 */ /* 0x040fe20000010045 */
[----:B------:R-:W-:Y:S01]  /*3aa0*/  FADD.FTZ R220, R217, -R220 ;  /* 0x800000dcd9dc7221 */ /* 0x000fe20000010000 */
[----:B------:R-:W-:Y:S02]  /*3ab0*/  HADD2.F32 R69, -RZ, R61.H0_H0 ;  /* 0x2000003dff457230 */ /* 0x000fe40000004100 */
[----:B------:R-:W-:Y:S01]  /*3ac0*/  FADD.FTZ R76, R171, -R76 ;  /* 0x8000004cab4c7221 */ /* 0x000fe20000010000 */
[----:B------:R-:W-:Y:S01]  /*3ad0*/  FADD.FTZ R68, R179, -R68 ;  /* 0x80000044b3447221 */ /* 0x000fe20000010000 */
[----:B------:R-:W-:Y:S01]  /*3ae0*/  FADD.FTZ R78, R175, -R78 ;  /* 0x8000004eaf4e7221 */ /* 0x000fe20000010000 */
[C---:B------:R-:W-:Y:S01]  /*3af0*/  FFMA.FTZ R171, R148.reuse, R220, R151 ;  /* 0x000000dc94ab7223 */ /* 0x040fe20000010097 */
[----:B------:R-:W-:Y:S02]  /*3b00*/  HADD2.F32 R165, -RZ, R63.H1_H1 ;  /* 0x3000003fffa57230 */ /* 0x000fe40000004100 */
[----:B------:R-:W-:Y:S01]  /*3b10*/  FFMA.FTZ R169, R148, R70, R163 ;  /* 0x0000004694a97223 */ /* 0x000fe200000100a3 */
[----:B------:R-:W-:-:S02]  /*3b20*/  HADD2.F32 R179, -RZ, R67.H1_H1 ;  /* 0x30000043ffb37230 */ /* 0x000fc40000004100 */
[----:B------:R-:W-:Y:S01]  /*3b30*/  FADD.FTZ R72, R209, -R72 ;  /* 0x80000048d1487221 */ /* 0x000fe20000010000 */
[----:B------:R-:W-:Y:S02]  /*3b40*/  HADD2.F32 R151, -RZ, R61.H1_H1 ;  /* 0x3000003dff977230 */ /* 0x000fe40000004100 */
[----:B------:R-:W-:Y:S01]  /*3b50*/  FFMA.FTZ R163, R148, R210, R69 ;  /* 0x000000d294a37223 */ /* 0x000fe20000010045 */
[----:B------:R-:W-:Y:S02]  /*3b60*/  HADD2.F32 R175, -RZ, R66.H0_H0 ;  /* 0x20000042ffaf7230 */ /* 0x000fe40000004100 */
[----:B------:R-:W-:Y:S01]  /*3b70*/  FADD.FTZ R214, R214, -R215 ;  /* 0x800000d7d6d67221 */ /* 0x000fe20000010000 */
[----:B------:R-:W-:Y:S01]  /*3b80*/  FADD.FTZ R226, R225, -R226 ;  /* 0x800000e2e1e27221 */ /* 0x000fe20000010000 */
[----:B------:R-:W-:Y:S02]  /*3b90*/  HADD2.F32 R69, -RZ, R60.H0_H0 ;  /* 0x2000003cff457230 */ /* 0x000fe40000004100 */
[C---:B------:R-:W-:Y:S01]  /*3ba0*/  FFMA.FTZ R173, R148.reuse, R72, R165 ;  /* 0x0000004894ad7223 */ /* 0x040fe200000100a5 */
[C---:B------:R-:W-:Y:S01]  /*3bb0*/  FFMA.FTZ R189, R148.reuse, R68, R179 ;  /* 0x0000004494bd7223 */ /* 0x040fe200000100b3 */
[C---:B------:R-:W-:Y:S01]  /*3bc0*/  FFMA.FTZ R165, R148.reuse, R214, R151 ;  /* 0x000000d694a57223 */ /* 0x040fe20000010097 */
[----:B------:R-:W-:Y:S01]  /*3bd0*/  FFMA.FTZ R183, R148, R226, R175 ;  /* 0x000000e294b77223 */ /* 0x000fe200000100af */
[----:B------:R-:W-:-:S02]  /*3be0*/  HADD2.F32 R179, -RZ, R66.H1_H1 ;  /* 0x30000042ffb37230 */ /* 0x000fc40000004100 */
[C---:B------:R-:W-:Y:S01]  /*3bf0*/  FFMA.FTZ R151, R148.reuse, R204, R69 ;  /* 0x000000cc94977223 */ /* 0x040fe20000010045 */
[----:B------:R-:W-:Y:S02]  /*3c00*/  HADD2.F32 R175, -RZ, R65.H0_H0 ;  /* 0x20000041ffaf7230 */ /* 0x000fe40000004100 */
[----:B------:R-:W-:Y:S01]  /*3c10*/  FADD.FTZ R224, R223, -R224 ;  /* 0x800000e0dfe07221 */ /* 0x000fe20000010000 */
[----:B------:R-:W-:Y:S02]  /*3c20*/  HADD2.F32 R69, -RZ, R64.H0_H0 ;  /* 0x20000040ff457230 */ /* 0x000fe40000004100 */
[----:B------:R-:W-:Y:S01]  /*3c30*/  FADD.FTZ R222, R221, -R222 ;  /* 0x800000deddde7221 */ /* 0x000fe20000010000 */
[C---:B------:R-:W-:Y:S01]  /*3c40*/  FFMA.FTZ R185, R148.reuse, R78, R179 ;  /* 0x0000004e94b97223 */ /* 0x040fe200000100b3 */
[----:B------:R-:W-:Y:S01]  /*3c50*/  FFMA.FTZ R179, R148, R224, R175 ;  /* 0x000000e094b37223 */ /* 0x000fe200000100af */
[----:B------:R-:W-:Y:S01]  /*3c60*/  FADD.FTZ R216, R216, -R89 ;  /* 0x80000059d8d87221 */ /* 0x000fe20000010000 */
[----:B------:R-:W-:Y:S01]  /*3c70*/  FFMA.FTZ R175, R148, R222, R69 ;  /* 0x000000de94af7223 */ /* 0x000fe20000010045 */
[----:B------:R-:W-:Y:S01]  /*3c80*/  HADD2.F32 R93, -RZ, R59.H1_H1 ;  /* 0x3000003bff5d7230 */ /* 0x000fe20000004100 */
[----:B------:R-:W0:Y:S01]  /*3c90*/  LDC.64 R68, c[0x0][0x468] ;  /* 0x00011a00ff447b82 */ /* 0x000e220000000a00 */
[----:B------:R-:W-:-:S02]  /*3ca0*/  HADD2.F32 R89, -RZ, R58.H1_H1 ;  /* 0x3000003aff597230 */ /* 0x000fc40000004100 */
[----:B------:R-:W-:Y:S01]  /*3cb0*/  FADD.FTZ R194, R194, -R203 ;  /* 0x800000cbc2c27221 */ /* 0x000fe20000010000 */
[----:B------:R-:W-:Y:S01]  /*3cc0*/  FADD.FTZ R200, R200, -R205 ;  /* 0x800000cdc8c87221 */ /* 0x000fe20000010000 */
[----:B------:R-:W-:Y:S02]  /*3cd0*/  HADD2.F32 R161, -RZ, R62.H0_H0 ;  /* 0x2000003effa17230 */ /* 0x000fe40000004100 */
[----:B------:R-:W-:Y:S01]  /*3ce0*/  FADD.FTZ R228, R227, -R228 ;  /* 0x800000e4e3e47221 */ /* 0x000fe20000010000 */
[----:B------:R-:W-:Y:S02]  /*3cf0*/  HADD2.F32 R177, -RZ, R67.H0_H0 ;  /* 0x20000043ffb17230 */ /* 0x000fe40000004100 */
[C---:B------:R-:W-:Y:S01]  /*3d00*/  FFMA.FTZ R149, R148.reuse, R200, R93 ;  /* 0x000000c894957223 */ /* 0x040fe2000001005d */
[C---:B------:R-:W-:Y:S01]  /*3d10*/  FFMA.FTZ R97, R148.reuse, R194, R89 ;  /* 0x000000c294617223 */ /* 0x040fe20000010059 */
[----:B------:R-:W-:Y:S02]  /*3d20*/  HADD2.F32 R93, -RZ, R57.H1_H1 ;  /* 0x30000039ff5d7230 */ /* 0x000fe40000004100 */
[----:B------:R-:W-:Y:S01]  /*3d30*/  FFMA.FTZ R167, R148, R216, R161 ;  /* 0x000000d894a77223 */ /* 0x000fe200000100a1 */
[----:B------:R-:W-:-:S02]  /*3d40*/  HADD2.F32 R89, -RZ, R56.H1_H1 ;  /* 0x30000038ff597230 */ /* 0x000fc40000004100 */
[----:B------:R-:W-:Y:S01]  /*3d50*/  FADD.FTZ R182, R182, -R199 ;  /* 0x800000c7b6b67221 */ /* 0x000fe20000010000 */
[----:B------:R-:W-:Y:S01]  /*3d60*/  FADD.FTZ R188, R188, -R201 ;  /* 0x800000c9bcbc7221 */ /* 0x000fe20000010000 */
[----:B------:R-:W-:Y:S02]  /*3d70*/  HADD2.F32 R161, -RZ, R60.H1_H1 ;  /* 0x3000003cffa17230 */ /* 0x000fe40000004100 */
[----:B------:R-:W-:Y:S01]  /*3d80*/  FFMA.FTZ R187, R148, R228, R177 ;  /* 0x000000e494bb7223 */ /* 0x000fe200000100b1 */
[----:B------:R-:W-:Y:S02]  /*3d90*/  HADD2.F32 R181, -RZ, R65.H1_H1 ;  /* 0x30000041ffb57230 */ /* 0x000fe40000004100 */
[----:B------:R-:W-:Y:S01]  /*3da0*/  FADD.FTZ R206, R206, -R219 ;  /* 0x800000dbcece7221 */ /* 0x000fe20000010000 */
[----:B------:R-:W-:Y:S02]  /*3db0*/  HADD2.F32 R177, -RZ, R64.H1_H1 ;  /* 0x30000040ffb17230 */ /* 0x000fe40000004100 */
[----:B------:R-:W-:Y:S01]  /*3dc0*/  FADD.FTZ R74, R195, -R74 ;  /* 0x8000004ac34a7221 */ /* 0x000fe20000010000 */
        /* <DEDUP_REMOVED lines=58> */
[----:B------:R-:W-:-:S03]  /*4170*/  F2FP.F16.F32.PACK_AB R82, R154, R183 ;  /* 0x000000b79a52723e */ /* 0x000fc600000000ff */
[----:B------:R3:W-:Y:S04]  /*4180*/  STG.E.128 desc[UR4][R88.64], R76 ;  /* 0x0000004c58007986 */ /* 0x0007e8000c101d04 */
[----:B------:R3:W-:Y:S01]  /*4190*/  STG.E.128 desc[UR4][R90.64], R80 ;  /* 0x000000505a007986 */ /* 0x0007e2000c101d04 */
[----:B------:R-:W-:Y:S05]  /*41a0*/  BRA `(.L_x_1584) ;  /* 0x0000000c00487947 */ /* 0x000fea0003800000 */
.L_x_1585:
        /* <DEDUP_REMOVED lines=32> */
[----:B-----5:R-:W-:-:S02]  /*43b0*/  HADD2.F32 R68, -RZ, R52.H1_H1 ;  /* 0x30000034ff447230 */ /* 0x020fc40000004100 */
[----:B------:R-:W-:Y:S01]  /*43c0*/  FADD.FTZ R191, R191, -R174 ;  /* 0x800000aebfbf7221 */ /* 0x000fe20000010000 */
[----:B------:R-:W-:Y:S01]  /*43d0*/  FADD.FTZ R213, R213, -R70 ;  /* 0x80000046d5d57221 */ /* 0x000fe20000010000 */
[----:B------:R-:W-:Y:S01]  /*43e0*/  FADD.FTZ R185, R185, -R168 ;  /* 0x800000a8b9b97221 */ /* 0x000fe20000010000 */
[----:B------:R-:W-:Y:S02]  /*43f0*/  HADD2.F32 R70, -RZ, R53.H0_H0 ;  /* 0x20000035ff467230 */ /* 0x000fe40000004100 */
[----:B------:R-:W-:Y:S01]  /*4400*/  FFMA.FTZ R191, R148, R191, R68 ;  /* 0x000000bf94bf7223 */ /* 0x000fe20000010044 */
[----:B------:R-:W-:Y:S02]  /*4410*/  HADD2.F32 R68, -RZ, R54.H0_H0 ;  /* 0x20000036ff447230 */ /* 0x000fe40000004100 */
[----:B------:R-:W-:Y:S01]  /*4420*/  FADD.FTZ R189, R189, -R172 ;  /* 0x800000acbdbd7221 */ /* 0x000fe20000010000 */
[----:B------:R-:W-:Y:S01]  /*4430*/  FADD.FTZ R79, R192, -R77 ;  /* 0x8000004dc04f7221 */ /* 0x000fe20000010000 */
[----:B------:R-:W-:Y:S01]  /*4440*/  FADD.FTZ R197, R176, -R197 ;  /* 0x800000c5b0c57221 */ /* 0x000fe20000010000 */
[----:B------:R-:W-:Y:S01]  /*4450*/  FADD.FTZ R183, R166, -R183 ;  /* 0x800000b7a6b77221 */ /* 0x000fe20000010000 */
[C---:B------:R-:W-:Y:S01]  /*4460*/  FFMA.FTZ R185, R148.reuse, R185, R68 ;  /* 0x000000b994b97223 */ /* 0x040fe20000010044 */
[----:B------:R-:W-:Y:S01]  /*4470*/  FFMA.FTZ R77, R148, R189, R70 ;  /* 0x000000bd944d7223 */ /* 0x000fe20000010046 */
[----:B------:R-:W-:-:S02]  /*4480*/  HADD2.F32 R68, -RZ, R55.H1_H1 ;  /* 0x30000037ff447230 */ /* 0x000fc40000004100 */
[----:B------:R-:W-:Y:S01]  /*4490*/  FADD.FTZ R209, R209, -R72 ;  /* 0x80000048d1d17221 */ /* 0x000fe20000010000 */
[----:B------:R-:W-:Y:S02]  /*44a0*/  HADD2.F32 R70, -RZ, R54.H1_H1 ;  /* 0x30000036ff467230 */ /* 0x000fe40000004100 */
[----:B------:R-:W-:Y:S01]  /*44b0*/  FADD.FTZ R195, R195, -R74 ;  /* 0x8000004ac3c37221 */ /* 0x000fe20000010000 */
[----:B------:R-:W-:Y:S02]  /*44c0*/  HADD2.F32 R72, -RZ, R53.H1_H1 ;  /* 0x30000035ff487230 */ /* 0x000fe40000004100 */
[C---:B------:R-:W-:Y:S01]  /*44d0*/  FFMA.FTZ R197, R148.reuse, R197, R68 ;  /* 0x000000c594c57223 */ /* 0x040fe20000010044 */
[----:B------:R-:W-:Y:S02]  /*44e0*/  HADD2.F32 R68, -RZ, R57.H0_H0 ;  /* 0x20000039ff447230 */ /* 0x000fe40000004100 */
[----:B------:R-:W-:Y:S01]  /*44f0*/  FFMA.FTZ R183, R148, R183, R70 ;  /* 0x000000b794b77223 */ /* 0x000fe20000010046 */
[----:B------:R-:W-:Y:S01]  /*4500*/  FADD.FTZ R187, R187, -R170 ;  /* 0x800000aabbbb7221 */ /* 0x000fe20000010000 */
[----:B------:R-:W-:Y:S01]  /*4510*/  FADD.FTZ R75, R186, -R75 ;  /* 0x8000004bba4b7221 */ /* 0x000fe20000010000 */
[----:B------:R-:W-:-:S02]  /*4520*/  HADD2.F32 R74, -RZ, R56.H0_H0 ;  /* 0x20000038ff4a7230 */ /* 0x000fc40000004100 */
[----:B------:R-:W-:Y:S01]  /*4530*/  FADD.FTZ R73, R180, -R73 ;  /* 0x80000049b4497221 */ /* 0x000fe20000010000 */
[----:B------:R-:W-:Y:S02]  /*4540*/  HADD2.F32 R70, -RZ, R56.H1_H1 ;  /* 0x30000038ff467230 */ /* 0x000fe40000004100 */
[----:B------:R-:W-:Y:S01]  /*4550*/  FADD.FTZ R199, R182, -R199 ;  /* 0x800000c7b6c77221 */ /* 0x000fe20000010000 */
[----:B------:R-:W-:Y:S01]  /*4560*/  FADD.FTZ R89, R210, -R87 ;  /* 0x80000057d2597221 */ /* 0x000fe20000010000 */
[----:B------:R-:W-:Y:S01]  /*4570*/  FADD.FTZ R83, R198, -R81 ;  /* 0x80000051c6537221 */ /* 0x000fe20000010000 */
[C---:B------:R-:W-:Y:S01]  /*4580*/  FFMA.FTZ R187, R148.reuse, R187, R72 ;  /* 0x000000bb94bb7223 */ /* 0x040fe20000010048 */
[C---:B------:R-:W-:Y:S01]  /*4590*/  FFMA.FTZ R87, R148.reuse, R75, R68 ;  /* 0x0000004b94577223 */ /* 0x040fe20000010044 */
[----:B------:R-:W-:Y:S02]  /*45a0*/  HADD2.F32 R72, -RZ, R55.H0_H0 ;  /* 0x20000037ff487230 */ /* 0x000fe40000004100 */
[C---:B------:R-:W-:Y:S01]  /*45b0*/  FFMA.FTZ R81, R148.reuse, R73, R74 ;  /* 0x0000004994517223 */ /* 0x040fe2000001004a */
[----:B------:R-:W-:Y:S01]  /*45c0*/  FFMA.FTZ R199, R148, R199, R70 ;  /* 0x000000c794c77223 */ /* 0x000fe20000010046 */
[----:B------:R-:W-:-:S02]  /*45d0*/  HADD2.F32 R68, -RZ, R59.H0_H0 ;  /* 0x2000003bff447230 */ /* 0x000fc40000004100 */
[----:B------:R-:W-:Y:S01]  /*45e0*/  FADD.FTZ R71, R164, -R71 ;  /* 0x80000047a4477221 */ /* 0x000fe20000010000 */
[--C-:B------:R-:W-:Y:S02]  /*45f0*/  HADD2.F32 R70, -RZ, R58.reuse.H0_H0 ;  /* 0x2000003aff467230 */ /* 0x100fe40000004100 */
[----:B------:R-:W-:Y:S01]  /*4600*/  FADD.FTZ R203, R194, -R203 ;  /* 0x800000cbc2cb7221 */ /* 0x000fe20000010000 */
[----:B------:R-:W-:Y:S02]  /*4610*/  HADD2.F32 R74, -RZ, R58.H1_H1 ;  /* 0x3000003aff4a7230 */ /* 0x000fe40000004100 */
[C---:B------:R-:W-:Y:S01]  /*4620*/  FFMA.FTZ R71, R148.reuse, R71, R72 ;  /* 0x0000004794477223 */ /* 0x040fe20000010048 */
[C---:B------:R-:W-:Y:S01]  /*4630*/  FFMA.FTZ R149, R148.reuse, R83, R68 ;  /* 0x0000005394957223 */ /* 0x040fe20000010044 */
[----:B------:R-:W-:Y:S02]  /*4640*/  HADD2.F32 R72, -RZ, R57.H1_H1 ;  /* 0x30000039ff487230 */ /* 0x000fe40000004100 */
[C---:B------:R-:W-:Y:S01]  /*4650*/  FFMA.FTZ R99, R148.reuse, R79, R70 ;  /* 0x0000004f94637223 */ /* 0x040fe20000010046 */
[----:B------:R-:W-:Y:S01]  /*4660*/  FFMA.FTZ R203, R148, R203, R74 ;  /* 0x000000cb94cb7223 */ /* 0x000fe2000001004a */
[----:B------:R-:W-:-:S02]  /*4670*/  HADD2.F32 R68, -RZ, R60.H1_H1 ;  /* 0x3000003cff447230 */ /* 0x000fc40000004100 */
[----:B------:R-:W-:Y:S01]  /*4680*/  FADD.FTZ R201, R188, -R201 ;  /* 0x800000c9bcc97221 */ /* 0x000fe20000010000 */
[----:B------:R-:W-:Y:S01]  /*4690*/  FADD.FTZ R219, R206, -R219 ;  /* 0x800000dbcedb7221 */ /* 0x000fe20000010000 */
[----:B------:R-:W-:Y:S02]  /*46a0*/  HADD2.F32 R70, -RZ, R59.H1_H1 ;  /* 0x3000003bff467230 */ /* 0x000fe40000004100 */
[----:B------:R-:W-:Y:S01]  /*46b0*/  FADD.FTZ R205, R200, -R205 ;  /* 0x800000cdc8cd7221 */ /* 0x000fe20000010000 */
[----:B------:R-:W-:Y:S02]  /*46c0*/  HADD2.F32 R74, -RZ, R61.H0_H0 ;  /* 0x2000003dff4a7230 */ /* 0x000fe40000004100 */
[C---:B------:R-:W-:Y:S01]  /*46d0*/  FFMA.FTZ R201, R148.reuse, R201, R72 ;  /* 0x000000c994c97223 */ /* 0x040fe20000010048 */
[C---:B------:R-:W-:Y:S01]  /*46e0*/  FFMA.FTZ R219, R148.reuse, R219, R68 ;  /* 0x000000db94db7223 */ /* 0x040fe20000010044 */
[----:B------:R-:W-:Y:S02]  /*46f0*/  HADD2.F32 R72, -RZ, R60.H0_H0 ;  /* 0x2000003cff487230 */ /* 0x000fe40000004100 */
[C---:B------:R-:W-:Y:S01]  /*4700*/  FFMA.FTZ R205, R148.reuse, R205, R70 ;  /* 0x000000cd94cd7223 */ /* 0x040fe20000010046 */
[----:B------:R-:W-:Y:S01]  /*4710*/  FFMA.FTZ R161, R148, R89, R74 ;  /* 0x0000005994a17223 */ /* 0x000fe2000001004a */
[----:B------:R-:W-:-:S02]  /*4720*/  HADD2.F32 R68, -RZ, R62.H0_H0 ;  /* 0x2000003eff447230 */ /* 0x000fc40000004100 */
[----:B------:R-:W-:Y:S01]  /*4730*/  FADD.FTZ R85, R204, -R85 ;  /* 0x80000055cc557221 */ /* 0x000fe20000010000 */
[----:B------:R-:W-:Y:S01]  /*4740*/  FADD.FTZ R91, R216, -R91 ;  /* 0x8000005bd85b7221 */ /* 0x000fe20000010000 */
[----:B------:R-:W-:Y:S01]  /*4750*/  HADD2.F32 R70, -RZ, R61.H1_H1 ;  /* 0x3000003dff467230 */ /* 0x000fe20000004100 */
[----:B------:R-:W0:Y:S01]  /*4760*/  LDC.64 R88, c[0x0][0x478] ;  /* 0x00011e00ff587b82 */ /* 0x000e220000000a00 */
[----:B------:R-:W-:Y:S01]  /*4770*/  FADD.FTZ R215, R214, -R215 ;  /* 0x800000d7d6d77221 */ /* 0x000fe20000010000 */
[C---:B------:R-:W-:Y:S01]  /*4780*/  FFMA.FTZ R151, R148.reuse, R85, R72 ;  /* 0x0000005594977223 */ /* 0x040fe20000010048 */
[C---:B------:R-:W-:Y:S01]  /*4790*/  FFMA.FTZ R163, R148.reuse, R91, R68 ;  /* 0x0000005b94a37223 */ /* 0x040fe20000010044 */
[----:B------:R-:W-:Y:S02]  /*47a0*/  HADD2.F32 R72, -RZ, R62.H1_H1 ;  /* 0x3000003eff487230 */ /* 0x000fe40000004100 */
[----:B------:R-:W-:Y:S01]  /*47b0*/  FFMA.FTZ R215, R148, R215, R70 ;  /* 0x000000d794d77223 */ /* 0x000fe20000010046 */
[----:B------:R-:W-:-:S02]  /*47c0*/  HADD2.F32 R68, -RZ, R63.H1_H1 ;  /* 0x3000003fff447230 */ /* 0x000fc40000004100 */
[----:B------:R-:W-:Y:S01]  /*47d0*/  FADD.FTZ R217, R217, -R220 ;  /* 0x800000dcd9d97221 */ /* 0x000fe20000010000 */
[----:B------:R-:W1:Y:S01]  /*47e0*/  LDC.64 R94, c[0x0][0x468] ;  /* 0x00011a00ff5e7b82 */ /* 0x000e620000000a00 */
[----:B------:R-:W-:Y:S02]  /*47f0*/  HADD2.F32 R70, -RZ, R63.H0_H0 ;  /* 0x2000003fff467230 */ /* 0x000fe40000004100 */
[C---:B------:R-:W-:Y:S01]  /*4800*/  FFMA.FTZ R213, R148.reuse, R213, R72 ;  /* 0x000000d594d57223 */ /* 0x040fe20000010048 */
[C---:B------:R-:W-:Y:S01]  /*4810*/  FFMA.FTZ R209, R148.reuse, R209, R68 ;  /* 0x000000d194d17223 */ /* 0x040fe20000010044 */
[----:B------:R-:W-:Y:S02]  /*4820*/  HADD2.F32 R72, -RZ, R64.H1_H1 ;  /* 0x30000040ff487230 */ /* 0x000fe40000004100 */
[----:B------:R-:W-:Y:S01]  /*4830*/  FADD.FTZ R223, R223, -R224 ;  /* 0x800000e0dfdf7221 */ /* 0x000fe20000010000 */
[----:B------:R-:W-:Y:S01]  /*4840*/  FFMA.FTZ R217, R148, R217, R70 ;  /* 0x000000d994d97223 */ /* 0x000fe20000010046 */
[----:B------:R-:W-:-:S02]  /*4850*/  HADD2.F32 R68, -RZ, R65.H0_H0 ;  /* 0x20000041ff447230 */ /* 0x000fc40000004100 */
[----:B------:R-:W-:Y:S01]  /*4860*/  FADD.FTZ R221, R221, -R222 ;  /* 0x800000dedddd7221 */ /* 0x000fe20000010000 */
[----:B------:R-:W-:Y:S02]  /*4870*/  HADD2.F32 R74, -RZ, R67.H1_H1 ;  /* 0x30000043ff4a7230 */ /* 0x000fe40000004100 */
[----:B------:R-:W-:Y:S01]  /*4880*/  FADD.FTZ R179, R179, -R82 ;  /* 0x80000052b3b37221 */ /* 0x000fe20000010000 */
[----:B------:R-:W-:Y:S02]  /*4890*/  HADD2.F32 R70, -RZ, R64.H0_H0 ;  /* 0x20000040ff467230 */ /* 0x000fe40000004100 */
[----:B------:R-:W-:Y:S01]  /*48a0*/  FADD.FTZ R193, R193, -R84 ;  /* 0x80000054c1c17221 */ /* 0x000fe20000010000 */
[----:B------:R-:W-:Y:S02]  /*48b0*/  HADD2.F32 R69, -RZ, R52.H0_H0 ;  /* 0x20000034ff457230 */ /* 0x000fe40000004100 */
[C---:B------:R-:W-:Y:S01]  /*48c0*/  FFMA.FTZ R195, R148.reuse, R195, R72 ;  /* 0x000000c394c37223 */ /* 0x040fe20000010048 */
[C---:B------:R-:W-:Y:S01]  /*48d0*/  FFMA.FTZ R223, R148.reuse, R223, R68 ;  /* 0x000000df94df7223 */ /* 0x040fe20000010044 */
[C---:B------:R-:W-:Y:S01]  /*48e0*/  FFMA.FTZ R179, R148.reuse, R179, R74 ;  /* 0x000000b394b37223 */ /* 0x040fe2000001004a */
[----:B------:R-:W-:Y:S01]  /*48f0*/  FFMA.FTZ R221, R148, R221, R70 ;  /* 0x000000dd94dd7223 */ /* 0x000fe20000010046 */
[----:B------:R-:W-:-:S02]  /*4900*/  HADD2.F32 R72, -RZ, R66.H0_H0 ;  /* 0x20000042ff487230 */ /* 0x000fc40000004100 */
[----:B------:R-:W-:Y:S01]  /*4910*/  FADD.FTZ R225, R225, -R226 ;  /* 0x800000e2e1e17221 */ /* 0x000fe20000010000 */
[----:B------:R-:W-:Y:S02]  /*4920*/  HADD2.F32 R68, -RZ, R66.H1_H1 ;  /* 0x30000042ff447230 */ /* 0x000fe40000004100 */
[----:B------:R-:W-:Y:S01]  /*4930*/  FADD.FTZ R175, R175, -R78 ;  /* 0x8000004eafaf7221 */ /* 0x000fe20000010000 */
[C---:B------:R-:W-:Y:S01]  /*4940*/  FFMA.FTZ R69, R148.reuse, R193, R69 ;  /* 0x000000c194457223 */ /* 0x040fe20000010045 */
[----:B------:R-:W-:Y:S02]  /*4950*/  HADD2.F32 R70, -RZ, R65.H1_H1 ;  /* 0x30000041ff467230 */ /* 0x000fe40000004100 */
[----:B------:R-:W-:Y:S01]  /*4960*/  FADD.FTZ R171, R171, -R76 ;  /* 0x8000004cabab7221 */ /* 0x000fe20000010000 */
[----:B------:R-:W-:Y:S02]  /*4970*/  HADD2.F32 R74, -RZ, R67.H0_H0 ;  /* 0x20000043ff4a7230 */ /* 0x000fe40000004100 */
[----:B------:R-:W-:Y:S01]  /*4980*/  FADD.FTZ R227, R227, -R228 ;  /* 0x800000e4e3e37221 */ /* 0x000fe20000010000 */
[C---:B------:R-:W-:Y:S01]  /*4990*/  FFMA.FTZ R225, R148.reuse, R225, R72 ;  /* 0x000000e194e17223 */ /* 0x040fe20000010048 */
[C---:B------:R-:W-:Y:S01]  /*49a0*/  FFMA.FTZ R175, R148.reuse, R175, R68 ;  /* 0x000000af94af7223 */ /* 0x040fe20000010044 */
[C---:B------:R-:W-:Y:S01]  /*49b0*/  FFMA.FTZ R171, R148.reuse, R171, R70 ;  /* 0x000000ab94ab7223 */ /* 0x040fe20000010046 */
[----:B------:R-:W-:Y:S01]  /*49c0*/  FFMA.FTZ R227, R148, R227, R74 ;  /* 0x000000e394e37223 */ /* 0x000fe2000001004a */
[-C--:B------:R-:W-:Y:S01]  /*49d0*/  FMUL.FTZ R68, R69, R80.reuse ;  /* 0x0000005045447220 */ /* 0x080fe20000410000 */
[----:B------:R-:W-:Y:S01]  /*49e0*/  FMUL.FTZ R72, R77, R80 ;  /* 0x000000504d487220 */ /* 0x000fe20000410000 */
[----:B------:R-:W-:Y:S01]  /*49f0*/  F2FP.F16.F32.PACK_AB R76, R191, R69 ;  /* 0x00000045bf4c723e */ /* 0x000fe200000000ff */
[----:B0-----:R-:W-:Y:S01]  /*4a00*/  IMAD.WIDE.U32 R74, R159, 0x10, R88 ;  /* 0x000000109f4a7825 */ /* 0x001fe200078e0058 */
[----:B------:R-:W-:-:S03]  /*4a10*/  F2FP.F16.F32.PACK_AB R78, R183, R185 ;  /* 0x000000b9b74e723e */ /* 0x000fc600000000ff */
        /* <DEDUP_REMOVED lines=8> */
[----:B------:R-:W-:Y:S01]  /*4aa0*/  F2FP.F16.F32.PACK_AB R71, R82, R73 ;  /* 0x000000495247723e */ /* 0x000fe200000000ff */
[----:B------:R0:W-:Y:S01]  /*4ab0*/  STG.E.128 desc[UR4][R74.64], R76 ;  /* 0x0000004c4a007986 */ /* 0x0001e2000c101d04 */
[----:B------:R-:W-:Y:S01]  /*4ac0*/  F2FP.F16.F32.PACK_AB R70, R183, R70 ;  /* 0x00000046b746723e */ /* 0x000fe200000000ff */
[----:B-1----:R-:W-:Y:S01]  /*4ad0*/  IMAD.WIDE.U32 R84, R159, 0x10, R94 ;  /* 0x000000109f547825 */ /* 0x002fe200078e005e */
[----:B------:R-:W-:-:S03]  /*4ae0*/  F2FP.F16.F32.PACK_AB R69, R69, R72 ;  /* 0x000000484545723e */ /* 0x000fc600000000ff */
[----:B------:R-:W-:Y:S01]  /*4af0*/  FMUL.FTZ R86, R201, R80 ;  /* 0x00000050c9567220 */ /* 0x000fe20000410000 */
[----:B------:R-:W-:Y:S01]  /*4b00*/  F2FP.F16.F32.PACK_AB R68, R191, R68 ;  /* 0x00000044bf44723e */ /* 0x000fe200000000ff */
[----:B------:R-:W-:Y:S01]  /*4b10*/  IMAD.WIDE.U32 R82, R157, 0x10, R88 ;  /* 0x000000109d527825 */ /* 0x000fe200078e0058 */
[----:B------:R-:W-:-:S03]  /*4b20*/  F2FP.F16.F32.PACK_AB R72, R199, R81 ;  /* 0x00000051c748723e */ /* 0x000fc600000000ff */
[-C--:B------:R-:W-:Y:S01]  /*4b30*/  FMUL.FTZ R199, R199, R80.reuse ;  /* 0x00000050c7c77220 */ /* 0x080fe20000410000 */
[----:B------:R-:W-:Y:S01]  /*4b40*/  F2FP.F16.F32.PACK_AB R73, R201, R87 ;  /* 0x00000057c949723e */ /* 0x000fe200000000ff */
        /* <DEDUP_REMOVED lines=10> */
[----:B------:R-:W-:Y:S01]  /*4bf0*/  F2FP.F16.F32.PACK_AB R75, R205, R149 ;  /* 0x00000095cd4b723e */ /* 0x000fe200000000ff */
[-C--:B------:R-:W-:Y:S01]  /*4c00*/  FMUL.FTZ R77, R87, R80.reuse ;  /* 0x00000050574d7220 */ /* 0x080fe20000410000 */
[-C--:B------:R-:W-:Y:S01]  /*4c10*/  FMUL.FTZ R78, R99, R80.reuse ;  /* 0x00000050634e7220 */ /* 0x080fe20000410000 */
[-C--:B------:R-:W-:Y:S01]  /*4c20*/  FMUL.FTZ R203, R203, R80.reuse ;  /* 0x00000050cbcb7220 */ /* 0x080fe20000410000 */
[-C--:B------:R-:W-:Y:S01]  /*4c30*/  FMUL.FTZ R79, R149, R80.reuse ;  /* 0x00000050954f7220 */ /* 0x080fe20000410000 */
[----:B------:R0:W-:Y:S01]  /*4c40*/  STG.E.128 desc[UR4][R82.64], R72 ;  /* 0x0000004852007986 */ /* 0x0001e2000c101d04 */
[-C--:B------:R-:W-:Y:S01]  /*4c50*/  FMUL.FTZ R87, R151, R80.reuse ;  /* 0x0000005097577220 */ /* 0x080fe20000410000 */
[-C--:B------:R-:W-:Y:S01]  /*4c60*/  FMUL.FTZ R81, R161, R80.reuse ;  /* 0x00000050a1517220 */ /* 0x080fe20000410000 */
[----:B-1----:R-:W-:Y:S01]  /*4c70*/  F2FP.F16.F32.PACK_AB R70, R213, R163 ;  /* 0x000000a3d546723e */ /* 0x002fe200000000ff */
[-C--:B------:R-:W-:Y:S01]  /*4c80*/  FMUL.FTZ R84, R219, R80.reuse ;  /* 0x00000050db547220 */ /* 0x080fe20000410000 */
[-C--:B------:R-:W-:Y:S01]  /*4c90*/  FMUL.FTZ R213, R213, R80.reuse ;  /* 0x00000050d5d57220 */ /* 0x080fe20000410000 */
[----:B------:R-:W-:Y:S01]  /*4ca0*/  F2FP.F16.F32.PACK_AB R68, R219, R151 ;  /* 0x00000097db44723e */ /* 0x000fe200000000ff */
[-C--:B------:R-:W-:Y:S01]  /*4cb0*/  FMUL.FTZ R99, R221, R80.reuse ;  /* 0x00000050dd637220 */ /* 0x080fe20000410000 */
[-C--:B------:R-:W-:Y:S01]  /*4cc0*/  FMUL.FTZ R85, R223, R80.reuse ;  /* 0x00000050df557220 */ /* 0x080fe20000410000 */
[-C--:B------:R-:W-:Y:S01]  /*4cd0*/  FMUL.FTZ R149, R225, R80.reuse ;  /* 0x00000050e1957220 */ /* 0x080fe20000410000 */
[----:B------:R-:W-:Y:S01]  /*4ce0*/  FMUL.FTZ R151, R227, R80 ;  /* 0x00000050e3977220 */ /* 0x000fe20000410000 */
[----:B------:R-:W-:Y:S01]  /*4cf0*/  IMAD.WIDE.U32 R96, R157, 0x10, R94 ;  /* 0x000000109d607825 */ /* 0x000fe200078e005e */
[----:B------:R-:W-:-:S02]  /*4d00*/  F2FP.F16.F32.PACK_AB R79, R98, R79 ;  /* 0x0000004f624f723e */ /* 0x000fc400000000ff */
[----:B------:R-:W-:Y:S01]  /*4d10*/  F2FP.F16.F32.PACK_AB R78, R203, R78 ;  /* 0x0000004ecb4e723e */ /* 0x000fe200000000ff */
[----:B------:R-:W-:Y:S01]  /*4d20*/  IMAD.WIDE.U32 R90, R155, 0x10, R88 ;  /* 0x000000109b5a7825 */ /* 0x000fe200078e0058 */
[----:B------:R-:W-:-:S03]  /*4d30*/  F2FP.F16.F32.PACK_AB R77, R86, R77 ;  /* 0x0000004d564d723e */ /* 0x000fc600000000ff */
[-C--:B0-----:R-:W-:Y:S01]  /*4d40*/  FMUL.FTZ R82, R163, R80.reuse ;  /* 0x00000050a3527220 */ /* 0x081fe20000410000 */
[----:B------:R-:W-:Y:S01]  /*4d50*/  FMUL.FTZ R83, R217, R80 ;  /* 0x00000050d9537220 */ /* 0x000fe20000410000 */
        /* <DEDUP_REMOVED lines=13> */
[----:B------:R-:W-:Y:S01]  /*4e30*/  F2FP.F16.F32.PACK_AB R73, R171, R223 ;  /* 0x000000dfab49723e */ /* 0x000fe200000000ff */
[----:B------:R2:W-:Y:S01]  /*4e40*/  STG.E.128 desc[UR4][R92.64], R80 ;  /* 0x000000505c007986 */ /* 0x0005e2000c101d04 */
[----:B------:R-:W-:Y:S02]  /*4e50*/  F2FP.F16.F32.PACK_AB R74, R175, R225 ;  /* 0x000000e1af4a723e */ /* 0x000fe400000000ff */
[----:B------:R-:W-:Y:S02]  /*4e60*/  F2FP.F16.F32.PACK_AB R75, R179, R227 ;  /* 0x000000e3b34b723e */ /* 0x000fe400000000ff */
[----:B------:R-:W-:Y:S02]  /*4e70*/  F2FP.F16.F32.PACK_AB R87, R158, R151 ;  /* 0x000000979e57723e */ /* 0x000fe400000000ff */
[----:B------:R-:W-:Y:S01]  /*4e80*/  F2FP.F16.F32.PACK_AB R86, R156, R149 ;  /* 0x000000959c56723e */ /* 0x000fe200000000ff */
[----:B------:R2:W-:Y:S01]  /*4e90*/  STG.E.128 desc[UR4][R88.64], R72 ;  /* 0x0000004858007986 */ /* 0x0005e2000c101d04 */
[----:B------:R-:W-:-:S02]  /*4ea0*/  F2FP.F16.F32.PACK_AB R85, R154, R85 ;  /* 0x000000559a55723e */ /* 0x000fc400000000ff */
[----:B------:R-:W-:-:S05]  /*4eb0*/  F2FP.F16.F32.PACK_AB R84, R152, R99 ;  /* 0x000000639854723e */ /* 0x000fca00000000ff */
[----:B------:R2:W-:Y:S02]  /*4ec0*/  STG.E.128 desc[UR4][R94.64], R84 ;  /* 0x000000545e007986 */ /* 0x0005e4000c101d04 */
.L_x_1584:
        /* <DEDUP_REMOVED lines=11> */
[----:B-----5:R-:W-:Y:S02]  /*4f80*/  MOV R66, R27 ;  /* 0x0000001b00427202 */ /* 0x020fe40000000f00 */
        /* <DEDUP_REMOVED lines=57> */
.L_x_1581:
        /* <DEDUP_REMOVED lines=24> */
.L_x_1587:
        /* <DEDUP_REMOVED lines=14> */
.L_x_15599:


//--------------------- .text._ZN10layer_norm13ln_bwd_kernelINS_13Kernel_traitsI6__halfS2_S2_S2_fjLj8192ELj1ELj1ELj8ELj16ENS_18Kernel_traits_baseILj8192ES2_S2_S2_S2_fjLj256EEEEELb0ELb0ELb1ELb0EEEvNS_9BwdParamsE --------------------------
	.section	.text._ZN10layer_norm13ln_bwd_kernelINS_13Kernel_traitsI6__halfS2_S2_S2_fjLj8192ELj1ELj1ELj8ELj16ENS_18Kernel_traits_baseILj8192ES2_S2_S2_S2_fjLj256EEEEELb0ELb0ELb1ELb0EEEvNS_9BwdParamsE,"ax",@progbits
	.align	128
        .global         _ZN10layer_norm13ln_bwd_kernelINS_13Kernel_traitsI6__halfS2_S2_S2_fjLj8192ELj1ELj1ELj8ELj16ENS_18Kernel_traits_baseILj8192ES2_S2_S2_S2_fjLj256EEEEELb0ELb0ELb1ELb0EEEvNS_9BwdParamsE
        .type           _ZN10layer_norm13ln_bwd_kernelINS_13Kernel_traitsI6__halfS2_S2_S2_fjLj8192ELj1ELj1ELj8ELj16ENS_18Kernel_traits_baseILj8192ES2_S2_S2_S2_fjLj256EEEEELb0ELb0ELb1ELb0EEEvNS_9BwdParamsE,@function
        .size           _ZN10layer_norm13ln_bwd_kernelINS_13Kernel_traitsI6__halfS2_S2_S2_fjLj8192ELj1ELj1ELj8ELj16ENS_18Kernel_traits_baseILj8192ES2_S2_S2_S2_fjLj256EEEEELb0ELb0ELb1ELb0EEEvNS_9BwdParamsE,(.L_x_15600 - _ZN10layer_norm13ln_bwd_kernelINS_13Kernel_traitsI6__halfS2_S2_S2_fjLj8192ELj1ELj1ELj8ELj16ENS_18Kernel_traits_baseILj8192ES2_S2_S2_S2_fjLj256EEEEELb0ELb0ELb1ELb0EEEvNS_9BwdParamsE)
        .other          _ZN10layer_norm13ln_bwd_kernelINS_13Kernel_traitsI6__halfS2_S2_S2_fjLj8192ELj1ELj1ELj8ELj16ENS_18Kernel_traits_baseILj8192ES2_S2_S2_S2_fjLj256EEEEELb0ELb0ELb1ELb0EEEvNS_9BwdParamsE,@"STO_CUDA_ENTRY STV_DEFAULT"
_ZN10layer_norm13ln_bwd_kernelINS_13Kernel_traitsI6__halfS2_S2_S2_fjLj8192ELj1ELj1ELj8ELj16ENS_18Kernel_traits_baseILj8192ES2_S2_S2_S2_fjLj256EEEEELb0ELb0ELb1ELb0EEEvNS_9BwdParamsE:
.text._ZN10layer_norm13ln_bwd_kernelINS_13Kernel_traitsI6__halfS2_S2_S2_fjLj8192ELj1ELj1ELj8ELj16ENS_18Kernel_traits_baseILj8192ES2_S2_S2_S2_fjLj256EEEEELb0ELb0ELb1ELb0EEEvNS_9BwdParamsE:
        /* <DEDUP_REMOVED lines=21> */
[----:B--2---:R-:W5:Y:S01]  /*0150*/  @P1 LDG.E.128 R136, desc[UR10][R4.64] ;  /* 0x0000000a04881981 */ /* 0x004f62000c1e1d00 */
[C---:B-1----:R-:W-:Y:S01]  /*0160*/  @P3 IMAD.WIDE.U32 R8, R3.reuse, 0x10, R6 ;  /* 0x0000001003083825 */ /* 0x042fe200078e0006 */
[----:B------:R-:W-:Y:S01]  /*0170*/  @P3 IADD3 R3, PT, PT, R3, 0x100, RZ ;  /* 0x0000010003033810 */ /* 0x000fe20007ffe0ff */
[----:B------:R-:W0:Y:S01]  /*0180*/  S2UR UR4, SR_CTAID.X ;  /* 0x00000000000479c3 */ /* 0x000e220000002500 */
[----:B------:R-:W-:Y:S02]  /*0190*/  CS2R R68, SRZ ;  /* 0x0000000000447805 */ /* 0x000fe4000001ff00 */
[----:B------:R-:W-:Y:S01]  /*01a0*/  CS2R R70, SRZ ;  /* 0x0000000000467805 */ /* 0x000fe2000001ff00 */
[----:B------:R1:W5:Y:S01]  /*01b0*/  @P3 LDG.E.128 R80, desc[UR10][R8.64] ;  /* 0x0000000a08503981 */ /* 0x000362000c1e1d00 */
[C---:B----4-:R-:W-:Y:S01]  /*01c0*/  @P4 IMAD.WIDE.U32 R10, R3.reuse, 0x10, R10 ;  /* 0x00000010030a4825 */ /* 0x050fe200078e000a */
[----:B------:R-:W-:Y:S02]  /*01d0*/  @P4 IADD3 R3, PT, PT, R3, 0x100, RZ ;  /* 0x0000010003034810 */ /* 0x000fe40007ffe0ff */
[----:B------:R-:W-:-:S02]  /*01e0*/  CS2R R64, SRZ ;  /* 0x0000000000407805 */ /* 0x000fc4000001ff00 */
[----:B------:R-:W-:Y:S02]  /*01f0*/  CS2R R66, SRZ ;  /* 0x0000000000427805 */ /* 0x000fe4000001ff00 */
[----:B------:R-:W-:Y:S01]  /*0200*/  CS2R R60, SRZ ;  /* 0x00000000003c7805 */ /* 0x000fe2000001ff00 */
[----:B------:R2:W5:Y:S01]  /*0210*/  @P4 LDG.E.128 R76, desc[UR10][R10.64] ;  /* 0x0000000a0a4c4981 */ /* 0x000562000c1e1d00 */
[----:B---3--:R-:W-:-:S05]  /*0220*/  @P5 IMAD.WIDE.U32 R6, R3, 0x10, R12 ;  /* 0x0000001003065825 */ /* 0x008fca00078e000c */
[----:B------:R3:W5:Y:S01]  /*0230*/  @P5 LDG.E.128 R72, desc[UR10][R6.64] ;  /* 0x0000000a06485981 */ /* 0x000762000c1e1d00 */
[----:B0-----:R-:W-:-:S04]  /*0240*/  MOV R121, UR4 ;  /* 0x0000000400797c02 */ /* 0x001fc80008000f00 */
        /* <DEDUP_REMOVED lines=26> */
[----:B-1----:R-:W-:Y:S02]  /*03f0*/  CS2R R8, SRZ ;  /* 0x0000000000087805 */ /* 0x002fe4000001ff00 */
[----:B--2---:R-:W-:Y:S01]  /*0400*/  CS2R R10, SRZ ;  /* 0x00000000000a7805 */ /* 0x004fe2000001ff00 */
[----:B---3--:R-:W-:Y:S06]  /*0410*/  @P0 BRA `(.L_x_1588) ;  /* 0x0000006c00b40947 */ /* 0x008fec0003800000 */
        /* <DEDUP_REMOVED lines=38> */
.L_x_1652:
        /* <DEDUP_REMOVED lines=9> */
[----:B------:R-:W-:Y:S01]  /*0710*/  BSSY.RECONVERGENT B0, `(.L_x_1589) ;  /* 0x00001b6000007945 */ /* 0x000fe20003800200 */
[----:B------:R-:W-:Y:S01]  /*0720*/  HFMA2 R113, -RZ, RZ, 0, 0 ;  /* 0x00000000ff717431 */ /* 0x000fe200000001ff */
[----:B------:R-:W-:Y:S02]  /*0730*/  MOV R116, RZ ;  /* 0x000000ff00747202 */ /* 0x000fe40000000f00 */
        /* <DEDUP_REMOVED lines=11> */
[----:B------:R-:W-:-:S02]  /*07f0*/  ISETP.NE.AND P0, PT, RZ, UR9, PT ;  /* 0x00000009ff007c0c */ /* 0x000fc4000bf05270 */
[C---:B------:R-:W-:Y:S02]  /*0800*/  ISETP.GE.U32.AND P4, PT, R2.reuse, 0x200, PT ;  /* 0x000002000200780c */ /* 0x040fe40003f86070 */
[C---:B------:R-:W-:Y:S02]  /*0810*/  ISETP.GE.U32.AND P2, PT, R2.reuse, 0x300, PT ;  /* 0x000003000200780c */ /* 0x040fe40003f46070 */
[----:B------:R-:W-:Y:S02]  /*0820*/  ISETP.GE.U32.AND P1, PT, R2, 0x400, PT ;  /* 0x000004000200780c */ /* 0x000fe40003f26070 */
[----:B------:R-:W-:Y:S02]  /*0830*/  MOV R113, RZ ;  /* 0x000000ff00717202 */ /* 0x000fe40000000f00 */
[----:B------:R-:W-:Y:S01]  /*0840*/  MOV R116, RZ ;  /* 0x000000ff00747202 */ /* 0x000fe20000000f00 */
        /* <DEDUP_REMOVED lines=20> */
[--C-:B------:R-:W-:Y:S02]  /*0990*/  HADD2.F32 R127, -RZ, R137.reuse.H1_H1 ;  /* 0x30000089ff7f7230 */ /* 0x100fe40000004100 */
[--C-:B------:R-:W-:Y:S02]  /*09a0*/  HADD2.F32 R124, -RZ, R136.reuse.H0_H0 ;  /* 0x20000088ff7c7230 */ /* 0x100fe40000004100 */
[----:B------:R-:W-:Y:S02]  /*09b0*/  HADD2.F32 R123, -RZ, R136.H1_H1 ;  /* 0x30000088ff7b7230 */ /* 0x000fe40000004100 */
[----:B------:R-:W-:Y:S02]  /*09c0*/  HADD2.F32 R128, -RZ, R137.H0_H0 ;  /* 0x20000089ff807230 */ /* 0x000fe40000004100 */
[----:B------:R-:W-:Y:S02]  /*09d0*/  HADD2.F32 R132, -RZ, R138.H0_H0 ;  /* 0x2000008aff847230 */ /* 0x000fe40000004100 */
[----:B0-----:R-:W-:-:S05]  /*09e0*/  @P0 IMAD.WIDE.U32 R116, R114, 0x10, R116 ;  /* 0x0000001072740825 */ /* 0x001fca00078e0074 */
[----:B------:R0:W5:Y:S01]  /*09f0*/  @P0 LDG.E.128 R4, desc[UR10][R116.64] ;  /* 0x0000000a74040981 */ /* 0x000162000c1e1d00 */
[----:B------:R-:W-:Y:S01]  /*0a00*/  HADD2.F32 R140, -RZ, R139.H1_H1 ;  /* 0x3000008bff8c7230 */ /* 0x000fe20000004100 */
[----:B------:R-:W-:Y:S02]  /*0a10*/  IADD3 R192, PT, PT, R192, 0x100, RZ ;  /* 0x00000100c0c07810 */ /* 0x000fe40007ffe0ff */
[----:B------:R-:W-:Y:S01]  /*0a20*/  IADD3 R114, PT, PT, R114, 0x100, RZ ;  /* 0x0000010072727810 */ /* 0x000fe20007ffe0ff */
[----:B--2---:R-:W-:Y:S02]  /*0a30*/  HADD2.F32 R119, -RZ, R105.H1_H1 ;  /* 0x30000069ff777230 */ /* 0x004fe40000004100 */
[--C-:B------:R-:W-:Y:S02]  /*0a40*/  HADD2.F32 R3, -RZ, R104.reuse.H0_H0 ;  /* 0x20000068ff037230 */ /* 0x100fe40000004100 */
[----:B------:R-:W-:Y:S02]  /*0a50*/  HADD2.F32 R113, -RZ, R104.H1_H1 ;  /* 0x30000068ff717230 */ /* 0x000fe40000004100 */
[----:B------:R-:W-:Y:S01]  /*0a60*/  FADD.FTZ R119, -R112, R119 ;  /* 0x0000007770777221 */ /* 0x000fe20000010100 */
[----:B------:R-:W-:-:S02]  /*0a70*/  HADD2.F32 R131, -RZ, R106.H1_H1 ;  /* 0x3000006aff837230 */ /* 0x000fc40000004100 */
[----:B------:R-:W-:Y:S01]  /*0a80*/  FADD.FTZ R3, -R112, R3 ;  /* 0x0000000370037221 */ /* 0x000fe20000010100 */
[----:B---3--:R-:W-:Y:S02]  /*0a90*/  HADD2.F32 R104, -RZ, R109.H1_H1 ;  /* 0x3000006dff687230 */ /* 0x008fe40000004100 */
[----:B-----5:R-:W-:Y:S01]  /*0aa0*/  FMUL.FTZ R130, R122, R119 ;  /* 0x000000777a827220 */ /* 0x020fe20000410000 */
[----:B------:R-:W-:Y:S02]  /*0ab0*/  HADD2.F32 R115, -RZ, R105.H0_H0 ;  /* 0x20000069ff737230 */ /* 0x000fe40000004100 */
[----:B------:R-:W-:Y:S01]  /*0ac0*/  FADD.FTZ R131, -R112, R131 ;  /* 0x0000008370837221 */ /* 0x000fe20000010100 */
[--C-:B------:R-:W-:Y:S02]  /*0ad0*/  HADD2.F32 R133, -RZ, R107.reuse.H0_H0 ;  /* 0x2000006bff857230 */ /* 0x100fe40000004100 */
[----:B------:R-:W-:Y:S01]  /*0ae0*/  FMUL.FTZ R127, R127, R104 ;  /* 0x000000687f7f7220 */ /* 0x000fe20000410000 */
[----:B------:R-:W-:-:S02]  /*0af0*/  HADD2.F32 R193, -RZ, R107.H1_H1 ;  /* 0x3000006bffc17230 */ /* 0x000fc40000004100 */
[----:B------:R-:W-:Y:S01]  /*0b00*/  FADD.FTZ R39, R39, R104 ;  /* 0x0000006827277221 */ /* 0x000fe20000010000 */
[----:B------:R-:W-:Y:S02]  /*0b10*/  HADD2.F32 R105, -RZ, R108.H0_H0 ;  /* 0x2000006cff697230 */ /* 0x000fe40000004100 */
[----:B------:R-:W-:Y:S01]  /*0b20*/  FFMA.FTZ R71, R130, R104, R71 ;  /* 0x0000006882477223 */ /* 0x000fe20000010047 */
[----:B------:R-:W-:Y:S02]  /*0b30*/  HADD2.F32 R107, -RZ, R109.H0_H0 ;  /* 0x2000006dff6b7230 */ /* 0x000fe40000004100 */
[----:B------:R-:W-:Y:S01]  /*0b40*/  FADD.FTZ R115, -R112, R115 ;  /* 0x0000007370737221 */ /* 0x000fe20000010100 */
[--C-:B------:R-:W-:Y:S02]  /*0b50*/  HADD2.F32 R109, -RZ, R110.reuse.H0_H0 ;  /* 0x2000006eff6d7230 */ /* 0x100fe40000004100 */
[----:B------:R-:W-:Y:S01]  /*0b60*/  FMUL.FTZ R3, R122, R3 ;  /* 0x000000037a037220 */ /* 0x000fe20000410000 */
[----:B------:R-:W-:-:S02]  /*0b70*/  HADD2.F32 R110, -RZ, R110.H1_H1 ;  /* 0x3000006eff6e7230 */ /* 0x000fc40000004100 */
[----:B------:R-:W-:Y:S01]  /*0b80*/  FMUL.FTZ R124, R124, R105 ;  /* 0x000000697c7c7220 */ /* 0x000fe20000410000 */
[----:B------:R-:W-:Y:S02]  /*0b90*/  HADD2.F32 R104, -RZ, R138.H1_H1 ;  /* 0x3000008aff687230 */ /* 0x000fe40000004100 */
[----:B------:R-:W-:Y:S01]  /*0ba0*/  FADD.FTZ R113, -R112, R113 ;  /* 0x0000007170717221 */ /* 0x000fe20000010100 */
[----:B------:R-:W-:Y:S02]  /*0bb0*/  HADD2.F32 R108, -RZ, R108.H1_H1 ;  /* 0x3000006cff6c7230 */ /* 0x000fe40000004100 */
[C---:B------:R-:W-:Y:S01]  /*0bc0*/  FMUL.FTZ R134, R122.reuse, R131 ;  /* 0x000000837a867220 */ /* 0x040fe20000410000 */
[----:B------:R-:W-:Y:S01]  /*0bd0*/  FMUL.FTZ R125, R122, R115 ;  /* 0x000000737a7d7220 */ /* 0x000fe20000410000 */
[----:B------:R-:W-:Y:S01]  /*0be0*/  FMUL.FTZ R131, R104, R110 ;  /* 0x0000006e68837220 */ /* 0x000fe20000410000 */
[----:B------:R-:W-:Y:S01]  /*0bf0*/  FADD.FTZ R36, R36, R105 ;  /* 0x0000006924247221 */ /* 0x000fe20000010000 */
[----:B------:R-:W-:Y:S01]  /*0c00*/  FFMA.FTZ R68, R3, R105, R68 ;  /* 0x0000006903447223 */ /* 0x000fe20000010044 */
[----:B------:R-:W-:Y:S01]  /*0c10*/  FMUL.FTZ R123, R123, R108 ;  /* 0x0000006c7b7b7220 */ /* 0x000fe20000410000 */
[----:B------:R-:W-:Y:S01]  /*0c20*/  FADD.FTZ R104, RZ, R124 ;  /* 0x0000007cff687221 */ /* 0x000fe20000010000 */
[----:B------:R-:W-:Y:S01]  /*0c30*/  FMUL.FTZ R126, R122, R113 ;  /* 0x000000717a7e7220 */ /* 0x000fe20000410000 */
[----:B------:R-:W-:Y:S01]  /*0c40*/  FFMA.FTZ R105, R3, R124, RZ ;  /* 0x0000007c03697223 */ /* 0x000fe200000100ff */
[----:B------:R-:W-:-:S02]  /*0c50*/  HADD2.F32 R129, -RZ, R106.H0_H0 ;  /* 0x2000006aff817230 */ /* 0x000fc40000004100 */
[-C--:B------:R-:W-:Y:S01]  /*0c60*/  FMUL.FTZ R128, R128, R107.reuse ;  /* 0x0000006b80807220 */ /* 0x080fe20000410000 */
[----:B0-----:R-:W-:Y:S02]  /*0c70*/  HADD2.F32 R117, -RZ, R111.H0_H0 ;  /* 0x2000006fff757230 */ /* 0x001fe40000004100 */
[----:B------:R-:W-:Y:S01]  /*0c80*/  FADD.FTZ R38, R38, R107 ;  /* 0x0000006b26267221 */ /* 0x000fe20000010000 */
[----:B------:R-:W-:Y:S01]  /*0c90*/  FFMA.FTZ R70, R125, R107, R70 ;  /* 0x0000006b7d467223 */ /* 0x000fe20000010046 */
[----:B------:R-:W-:Y:S02]  /*0ca0*/  HADD2.F32 R106, -RZ, R139.H0_H0 ;  /* 0x2000008bff6a7230 */ /* 0x000fe40000004100 */
[----:B------:R-:W-:Y:S01]  /*0cb0*/  FADD.FTZ R107, R104, R123 ;  /* 0x0000007b686b7221 */ /* 0x000fe20000010000 */
[----:B------:R-:W-:Y:S01]  /*0cc0*/  FFMA.FTZ R104, R126, R123, R105 ;  /* 0x0000007b7e687223 */ /* 0x000fe20000010069 */
[C---:B------:R-:W-:Y:S01]  /*0cd0*/  FADD.FTZ R135, -R112.reuse, R133 ;  /* 0x0000008570877221 */ /* 0x040fe20000010100 */
[----:B------:R-:W-:Y:S01]  /*0ce0*/  FADD.FTZ R129, -R112, R129 ;  /* 0x0000008170817221 */ /* 0x000fe20000010100 */
[----:B------:R-:W-:Y:S01]  /*0cf0*/  FMUL.FTZ R133, R106, R117 ;  /* 0x000000756a857220 */ /* 0x000fe20000410000 */
        /* <DEDUP_REMOVED lines=9> */
[----:B------:R-:W-:Y:S01]  /*0d90*/  FFMA.FTZ R105, R129, R132, R104 ;  /* 0x0000008481697223 */ /* 0x000fe20000010068 */
[----:B------:R-:W-:Y:S01]  /*0da0*/  FADD.FTZ R193, -R112, R193 ;  /* 0x000000c170c17221 */ /* 0x000fe20000010100 */
[----:B------:R-:W-:Y:S01]  /*0db0*/  FMUL.FTZ R140, R140, R111 ;  /* 0x0000006f8c8c7220 */ /* 0x000fe20000410000 */
[----:B------:R-:W-:Y:S01]  /*0dc0*/  FADD.FTZ R106, R106, R131 ;  /* 0x000000836a6a7221 */ /* 0x000fe20000010000 */
[----:B------:R-:W-:Y:S01]  /*0dd0*/  FFMA.FTZ R104, R134, R131, R105 ;  /* 0x0000008386687223 */ /* 0x000fe20000010069 */
[----:B------:R-:W-:Y:S01]  /*0de0*/  FMUL.FTZ R142, R122, R193 ;  /* 0x000000c17a8e7220 */ /* 0x000fe20000410000 */
[----:B------:R-:W-:Y:S01]  /*0df0*/  FADD.FTZ R37, R37, R108 ;  /* 0x0000006c25257221 */ /* 0x000fe20000010000 */
        /* <DEDUP_REMOVED lines=13> */
.L_x_1592:
[----:B----4-:R-:W-:Y:S05]  /*0ed0*/  BSYNC.RECONVERGENT B1 ;  /* 0x0000000000017941 */ /* 0x010fea0003800200 */
.L_x_1591:
[----:B------:R-:W-:Y:S04]  /*0ee0*/  BSSY.RECONVERGENT B1, `(.L_x_1593) ;  /* 0x000005f000017945 */ /* 0x000fe80003800200 */
[----:B------:R-:W-:Y:S05]  /*0ef0*/  @!P4 BRA `(.L_x_1594) ;  /* 0x000000040074c947 */ /* 0x000fea0003800000 */
[----:B------:R-:W0:Y:S08]  /*0f00*/  LDC.64 R104, c[0x0][0x3a8] ;  /* 0x0000ea00ff687b82 */ /* 0x000e300000000a00 */
[----:B------:R-:W1:Y:S01]  /*0f10*/  LDC.64 R108, c[0x0][0x428] ;  /* 0x00010a00ff6c7b82 */ /* 0x000e620000000a00 */
[----:B------:R-:W-:-:S04]  /*0f20*/  ISETP.NE.U32.AND P0, PT, RZ, UR12, PT ;  /* 0x0000000cff007c0c */ /* 0x000fc8000bf05070 */
[----:B------:R-:W-:Y:S01]  /*0f30*/  ISETP.NE.AND.EX P0, PT, RZ, UR13, PT, P0 ;  /* 0x0000000dff007c0c */ /* 0x000fe2000bf05300 */
[----:B0-----:R-:W-:-:S12]  /*0f40*/  IMAD.WIDE.U32 R104, R114, 0x10, R104 ;  /* 0x0000001072687825 */ /* 0x001fd800078e0068 */
[----:B------:R-:W0:Y:S01]  /*0f50*/  @P0 LDC.64 R118, c[0x0][0x438] ;  /* 0x00010e00ff760b82 */ /* 0x000e220000000a00 */
[----:B------:R-:W2:Y:S01]  /*0f60*/  LDG.E.128 R104, desc[UR10][R104.64] ;  /* 0x0000000a68687981 */ /* 0x000ea2000c1e1d00 */
[----:B-1----:R-:W-:-:S06]  /*0f70*/  IMAD.WIDE.U32 R108, R192, 0x10, R108 ;  /* 0x00000010c06c7825 */ /* 0x002fcc00078e006c */
[----:B------:R-:W3:Y:S01]  /*0f80*/  LDG.E.128 R108, desc[UR10][R108.64] ;  /* 0x0000000a6c6c7981 */ /* 0x000ee2000c1e1d00 */
[----:B0-----:R-:W-:-:S05]  /*0f90*/  @P0 IMAD.WIDE.U32 R118, R114, 0x10, R118 ;  /* 0x0000001072760825 */ /* 0x001fca00078e0076 */
[----:B------:R0:W5:Y:S01]  /*0fa0*/  @P0 LDG.E.128 R84, desc[UR10][R118.64] ;  /* 0x0000000a76540981 */ /* 0x000162000c1e1d00 */
[--C-:B------:R-:W-:Y:S01]  /*0fb0*/  HADD2.F32 R144, -RZ, R80.reuse.H0_H0 ;  /* 0x20000050ff907230 */ /* 0x100fe20000004100 */
[----:B------:R-:W-:Y:S01]  /*0fc0*/  IADD3 R192, PT, PT, R192, 0x100, RZ ;  /* 0x00000100c0c07810 */ /* 0x000fe20007ffe0ff */
[--C-:B------:R-:W-:Y:S01]  /*0fd0*/  HADD2.F32 R147, -RZ, R81.reuse.H1_H1 ;  /* 0x30000051ff937230 */ /* 0x100fe20000004100 */
[----:B------:R-:W-:Y:S01]  /*0fe0*/  IADD3 R114, PT, PT, R114, 0x100, RZ ;  /* 0x0000010072727810 */ /* 0x000fe20007ffe0ff */
[----:B------:R-:W-:Y:S02]  /*0ff0*/  HADD2.F32 R143, -RZ, R80.H1_H1 ;  /* 0x30000050ff8f7230 */ /* 0x000fe40000004100 */
[----:B------:R-:W-:Y:S02]  /*1000*/  HADD2.F32 R148, -RZ, R81.H0_H0 ;  /* 0x20000051ff947230 */ /* 0x000fe40000004100 */
[----:B------:R-:W-:Y:S02]  /*1010*/  HADD2.F32 R152, -RZ, R82.H0_H0 ;  /* 0x20000052ff987230 */ /* 0x000fe40000004100 */
[----:B------:R-:W-:-:S02]  /*1020*/  HADD2.F32 R156, -RZ, R83.H1_H1 ;  /* 0x30000053ff9c7230 */ /* 0x000fc40000004100 */
[--C-:B--2---:R-:W-:Y:S02]  /*1030*/  HADD2.F32 R149, -RZ, R105.reuse.H1_H1 ;  /* 0x30000069ff957230 */ /* 0x104fe40000004100 */
[--C-:B------:R-:W-:Y:S02]  /*1040*/  HADD2.F32 R115, -RZ, R104.reuse.H0_H0 ;  /* 0x20000068ff737230 */ /* 0x100fe40000004100 */
[----:B------:R-:W-:Y:S02]  /*1050*/  HADD2.F32 R145, -RZ, R105.H0_H0 ;  /* 0x20000069ff917230 */ /* 0x000fe40000004100 */
[C---:B------:R-:W-:Y:S01]  /*1060*/  FADD.FTZ R149, -R112.reuse, R149 ;  /* 0x0000009570957221 */ /* 0x040fe20000010100 */
[----:B------:R-:W-:Y:S02]  /*1070*/  HADD2.F32 R117, -RZ, R104.H1_H1 ;  /* 0x30000068ff757230 */ /* 0x000fe40000004100 */
[----:B------:R-:W-:Y:S01]  /*1080*/  FADD.FTZ R141, -R112, R115 ;  /* 0x00000073708d7221 */ /* 0x000fe20000010100 */
[----:B---3--:R-:W-:-:S02]  /*1090*/  HADD2.F32 R105, -RZ, R108.H0_H0 ;  /* 0x2000006cff697230 */ /* 0x008fc40000004100 */
[----:B------:R-:W-:Y:S01]  /*10a0*/  FADD.FTZ R145, -R112, R145 ;  /* 0x0000009170917221 */ /* 0x000fe20000010100 */
[----:B------:R-:W-:Y:S02]  /*10b0*/  HADD2.F32 R104, -RZ, R109.H1_H1 ;  /* 0x3000006dff687230 */ /* 0x000fe40000004100 */
[C---:B-----5:R-:W-:Y:S01]  /*10c0*/  FMUL.FTZ R150, R122.reuse, R149 ;  /* 0x000000957a967220 */ /* 0x060fe20000410000 */
[----:B------:R-:W-:Y:S02]  /*10d0*/  HADD2.F32 R108, -RZ, R108.H1_H1 ;  /* 0x3000006cff6c7230 */ /* 0x000fe40000004100 */
[----:B------:R-:W-:Y:S01]  /*10e0*/  FMUL.FTZ R141, R122, R141 ;  /* 0x0000008d7a8d7220 */ /* 0x000fe20000410000 */
[----:B------:R-:W-:Y:S01]  /*10f0*/  FMUL.FTZ R144, R144, R105 ;  /* 0x0000006990907220 */ /* 0x000fe20000410000 */
[--C-:B------:R-:W-:Y:S02]  /*1100*/  HADD2.F32 R155, -RZ, R107.reuse.H0_H0 ;  /* 0x2000006bff9b7230 */ /* 0x100fe40000004100 */
[----:B------:R-:W-:Y:S01]  /*1110*/  FADD.FTZ R117, -R112, R117 ;  /* 0x0000007570757221 */ /* 0x000fe20000010100 */
[----:B------:R-:W-:-:S02]  /*1120*/  HADD2.F32 R193, -RZ, R107.H1_H1 ;  /* 0x3000006bffc17230 */ /* 0x000fc40000004100 */
[----:B------:R-:W-:Y:S01]  /*1130*/  FMUL.FTZ R145, R122, R145 ;  /* 0x000000917a917220 */ /* 0x000fe20000410000 */
[----:B------:R-:W-:Y:S02]  /*1140*/  HADD2.F32 R107, -RZ, R109.H0_H0 ;  /* 0x2000006dff6b7230 */ /* 0x000fe40000004100 */
[-C--:B------:R-:W-:Y:S01]  /*1150*/  FMUL.FTZ R147, R147, R104.reuse ;  /* 0x0000006893937220 */ /* 0x080fe20000410000 */
[----:B------:R-:W-:Y:S01]  /*1160*/  FADD.FTZ R31, R31, R104 ;  /* 0x000000681f1f7221 */ /* 0x000fe20000010000 */
[----:B------:R-:W-:Y:S01]  /*1170*/  FFMA.FTZ R63, R150, R104, R63 ;  /* 0x00000068963f7223 */ /* 0x000fe2000001003f */
[----:B------:R-:W-:Y:S01]  /*1180*/  FADD.FTZ R28, R28, R105 ;  /* 0x000000691c1c7221 */ /* 0x000fe20000010000 */
[----:B------:R-:W-:Y:S01]  /*1190*/  FFMA.FTZ R60, R141, R105, R60 ;  /* 0x000000698d3c7223 */ /* 0x000fe2000001003c */
[----:B------:R-:W-:Y:S01]  /*11a0*/  FMUL.FTZ R143, R143, R108 ;  /* 0x0000006c8f8f7220 */ /* 0x000fe20000410000 */
[----:B------:R-:W-:Y:S01]  /*11b0*/  FADD.FTZ R104, R113, R144 ;  /* 0x0000009071687221 */ /* 0x000fe20000010000 */
[----:B------:R-:W-:Y:S01]  /*11c0*/  FMUL.FTZ R146, R122, R117 ;  /* 0x000000757a927220 */ /* 0x000fe20000410000 */
[----:B------:R-:W-:Y:S01]  /*11d0*/  FFMA.FTZ R105, R141, R144, R116 ;  /* 0x000000908d697223 */ /* 0x000fe20000010074 */
[-C--:B------:R-:W-:Y:S01]  /*11e0*/  FMUL.FTZ R148, R148, R107.reuse ;  /* 0x0000006b94947220 */ /* 0x080fe20000410000 */
[----:B------:R-:W-:Y:S01]  /*11f0*/  FADD.FTZ R30, R30, R107 ;  /* 0x0000006b1e1e7221 */ /* 0x000fe20000010000 */
[----:B------:R-:W-:Y:S01]  /*1200*/  FFMA.FTZ R62, R145, R107, R62 ;  /* 0x0000006b913e7223 */ /* 0x000fe2000001003e */
[----:B------:R-:W-:-:S02]  /*1210*/  HADD2.F32 R151, -RZ, R106.H0_H0 ;  /* 0x2000006aff977230 */ /* 0x000fc40000004100 */
[----:B------:R-:W-:Y:S01]  /*1220*/  FADD.FTZ R107, R104, R143 ;  /* 0x0000008f686b7221 */ /* 0x000fe20000010000 */
[----:B------:R-:W-:Y:S01]  /*1230*/  FFMA.FTZ R104, R146, R143, R105 ;  /* 0x0000008f92687223 */ /* 0x000fe20000010069 */
[----:B------:R-:W-:Y:S02]  /*1240*/  HADD2.F32 R153, -RZ, R106.H1_H1 ;  /* 0x3000006aff997230 */ /* 0x000fe40000004100 */
[C---:B------:R-:W-:Y:S01]  /*1250*/  FADD.FTZ R155, -R112.reuse, R155 ;  /* 0x0000009b709b7221 */ /* 0x040fe20000010100 */
[--C-:B------:R-:W-:Y:S02]  /*1260*/  HADD2.F32 R109, -RZ, R110.reuse.H0_H0 ;  /* 0x2000006eff6d7230 */ /* 0x100fe40000004100 */
[C---:B------:R-:W-:Y:S01]  /*1270*/  FADD.FTZ R149, -R112.reuse, R151 ;  /* 0x0000009770957221 */ /* 0x040fe20000010100 */
[----:B------:R-:W-:Y:S01]  /*1280*/  FADD.FTZ R106, R107, R148 ;  /* 0x000000946b6a7221 */ /* 0x000fe20000010000 */
[----:B------:R-:W-:Y:S01]  /*1290*/  FFMA.FTZ R105, R145, R148, R104 ;  /* 0x0000009491697223 */ /* 0x000fe20000010068 */
[----:B------:R-:W-:Y:S01]  /*12a0*/  FADD.FTZ R153, -R112, R153 ;  /* 0x0000009970997221 */ /* 0x000fe20000010100 */
[----:B------:R-:W-:-:S02]  /*12b0*/  HADD2.F32 R110, -RZ, R110.H1_H1 ;  /* 0x3000006eff6e7230 */ /* 0x000fc40000004100 */
[----:B------:R-:W-:Y:S01]  /*12c0*/  FMUL.FTZ R149, R122, R149 ;  /* 0x000000957a957220 */ /* 0x000fe20000410000 */
[----:B------:R-:W-:Y:S02]  /*12d0*/  HADD2.F32 R151, -RZ, R82.H1_H1 ;  /* 0x30000052ff977230 */ /* 0x000fe40000004100 */
[----:B------:R-:W-:Y:S01]  /*12e0*/  FMUL.FTZ R152, R152, R109 ;  /* 0x0000006d98987220 */ /* 0x000fe20000410000 */
[----:B------:R-:W-:Y:S01]  /*12f0*/  FADD.FTZ R107, R106, R147 ;  /* 0x000000936a6b7221 */ /* 0x000fe20000010000 */
[----:B------:R-:W-:Y:S01]  /*1300*/  FFMA.FTZ R104, R150, R147, R105 ;  /* 0x0000009396687223 */ /* 0x000fe20000010069 */
[----:B------:R-:W-:Y:S01]  /*1310*/  FMUL.FTZ R154, R122, R153 ;  /* 0x000000997a9a7220 */ /* 0x000fe20000410000 */
[----:B------:R-:W-:Y:S02]  /*1320*/  HADD2.F32 R115, -RZ, R111.H0_H0 ;  /* 0x2000006fff737230 */ /* 0x000fe40000004100 */
[----:B------:R-:W-:Y:S01]  /*1330*/  FMUL.FTZ R151, R151, R110 ;  /* 0x0000006e97977220 */ /* 0x000fe20000410000 */
[----:B------:R-:W-:-:S02]  /*1340*/  HADD2.F32 R153, -RZ, R83.H0_H0 ;  /* 0x20000053ff997230 */ /* 0x000fc40000004100 */
[----:B------:R-:W-:Y:S01]  /*1350*/  FADD.FTZ R106, R107, R152 ;  /* 0x000000986b6a7221 */ /* 0x000fe20000010000 */
[----:B------:R-:W-:Y:S01]  /*1360*/  FFMA.FTZ R105, R149, R152, R104 ;  /* 0x0000009895697223 */ /* 0x000fe20000010068 */
[----:B------:R-:W-:Y:S02]  /*1370*/  HADD2.F32 R111, -RZ, R111.H1_H1 ;  /* 0x3000006fff6f7230 */ /* 0x000fe40000004100 */
        /* <DEDUP_REMOVED lines=20> */
[----:B0-----:R-:W-:-:S07]  /*14c0*/  FFMA.FTZ R116, R158, R156, R105 ;  /* 0x0000009c9e747223 */ /* 0x001fce0000010069 */
.L_x_1594:
[----:B------:R-:W-:Y:S05]  /*14d0*/  BSYNC.RECONVERGENT B1 ;  /* 0x0000000000017941 */ /* 0x000fea0003800200 */
.L_x_1593:
        /* <DEDUP_REMOVED lines=95> */
.L_x_1596:
[----:B------:R-:W-:Y:S05]  /*1ad0*/  BSYNC.RECONVERGENT B1 ;  /* 0x0000000000017941 */ /* 0x000fea0003800200 */
.L_x_1595:
        /* <DEDUP_REMOVED lines=10> */
[----:B------:R-:W-:Y:S02]  /*1b80*/  HADD2.F32 R176, -RZ, R72.H0_H0 ;  /* 0x20000048ffb07230 */ /* 0x000fe40000004100 */
[----:B------:R-:W-:Y:S02]  /*1b90*/  HADD2.F32 R180, -RZ, R73.H0_H0 ;  /* 0x20000049ffb47230 */ /* 0x000fe40000004100 */
[----:B0-----:R-:W-:-:S05]  /*1ba0*/  @P0 IMAD.WIDE.U32 R114, R114, 0x10, R118 ;  /* 0x0000001072720825 */ /* 0x001fca00078e0076 */
[----:B------:R0:W5:Y:S01]  /*1bb0*/  @P0 LDG.E.128 R92, desc[UR10][R114.64] ;  /* 0x0000000a725c0981 */ /* 0x000162000c1e1d00 */
[----:B------:R-:W-:Y:S02]  /*1bc0*/  HADD2.F32 R184, -RZ, R74.H0_H0 ;  /* 0x2000004affb87230 */ /* 0x000fe40000004100 */
[----:B------:R-:W-:Y:S02]  /*1bd0*/  HADD2.F32 R188, -RZ, R75.H1_H1 ;  /* 0x3000004bffbc7230 */ /* 0x000fe40000004100 */
[--C-:B--2---:R-:W-:Y:S02]  /*1be0*/  HADD2.F32 R173, -RZ, R105.reuse.H0_H0 ;  /* 0x20000069ffad7230 */ /* 0x104fe40000004100 */
[----:B------:R-:W-:Y:S02]  /*1bf0*/  HADD2.F32 R105, -RZ, R105.H1_H1 ;  /* 0x30000069ff697230 */ /* 0x000fe40000004100 */
[----:B------:R-:W-:Y:S02]  /*1c00*/  HADD2.F32 R117, -RZ, R104.H0_H0 ;  /* 0x20000068ff757230 */ /* 0x000fe40000004100 */
[----:B------:R-:W-:Y:S01]  /*1c10*/  FADD.FTZ R177, -R112, R173 ;  /* 0x000000ad70b17221 */ /* 0x000fe20000010100 */
[----:B------:R-:W-:-:S02]  /*1c20*/  HADD2.F32 R179, -RZ, R106.H1_H1 ;  /* 0x3000006affb37230 */ /* 0x000fc40000004100 */
[C---:B0-----:R-:W-:Y:S01]  /*1c30*/  FADD.FTZ R115, -R112.reuse, R105 ;  /* 0x0000006970737221 */ /* 0x041fe20000010100 */
[----:B------:R-:W-:Y:S02]  /*1c40*/  HADD2.F32 R175, -RZ, R106.H0_H0 ;  /* 0x2000006affaf7230 */ /* 0x000fe40000004100 */
[C---:B------:R-:W-:Y:S01]  /*1c50*/  FADD.FTZ R117, -R112.reuse, R117 ;  /* 0x0000007570757221 */ /* 0x040fe20000010100 */
[----:B------:R-:W-:Y:S02]  /*1c60*/  HADD2.F32 R183, -RZ, R107.H0_H0 ;  /* 0x2000006bffb77230 */ /* 0x000fe40000004100 */
[C---:B------:R-:W-:Y:S01]  /*1c70*/  FADD.FTZ R185, -R112.reuse, R179 ;  /* 0x000000b370b97221 */ /* 0x040fe20000010100 */
[----:B---3--:R-:W-:Y:S02]  /*1c80*/  HADD2.F32 R105, -RZ, R108.H0_H0 ;  /* 0x2000006cff697230 */ /* 0x008fe40000004100 */
[----:B------:R-:W-:Y:S01]  /*1c90*/  FADD.FTZ R181, -R112, R175 ;  /* 0x000000af70b57221 */ /* 0x000fe20000010100 */
[----:B------:R-:W-:-:S02]  /*1ca0*/  HADD2.F32 R119, -RZ, R104.H1_H1 ;  /* 0x30000068ff777230 */ /* 0x000fc40000004100 */
[C---:B-----5:R-:W-:Y:S01]  /*1cb0*/  FMUL.FTZ R182, R122.reuse, R115 ;  /* 0x000000737ab67220 */ /* 0x060fe20000410000 */
[----:B------:R-:W-:Y:S02]  /*1cc0*/  HADD2.F32 R107, -RZ, R107.H1_H1 ;  /* 0x3000006bff6b7230 */ /* 0x000fe40000004100 */
[----:B------:R-:W-:Y:S01]  /*1cd0*/  FMUL.FTZ R173, R122, R117 ;  /* 0x000000757aad7220 */ /* 0x000fe20000410000 */
[----:B------:R-:W-:Y:S02]  /*1ce0*/  HADD2.F32 R104, -RZ, R109.H1_H1 ;  /* 0x3000006dff687230 */ /* 0x000fe40000004100 */
[----:B------:R-:W-:Y:S01]  /*1cf0*/  FMUL.FTZ R176, R176, R105 ;  /* 0x00000069b0b07220 */ /* 0x000fe20000410000 */
[----:B------:R-:W-:Y:S02]  /*1d00*/  HADD2.F32 R179, -RZ, R73.H1_H1 ;  /* 0x30000049ffb37230 */ /* 0x000fe40000004100 */
[----:B------:R-:W-:Y:S01]  /*1d10*/  FADD.FTZ R119, -R112, R119 ;  /* 0x0000007770777221 */ /* 0x000fe20000010100 */
[----:B------:R-:W-:-:S02]  /*1d20*/  HADD2.F32 R108, -RZ, R108.H1_H1 ;  /* 0x3000006cff6c7230 */ /* 0x000fc40000004100 */
[----:B------:R-:W-:Y:S01]  /*1d30*/  FADD.FTZ R195, -R112, R107 ;  /* 0x0000006b70c37221 */ /* 0x000fe20000010100 */
[----:B------:R-:W-:Y:S02]  /*1d40*/  HADD2.F32 R175, -RZ, R72.H1_H1 ;  /* 0x30000048ffaf7230 */ /* 0x000fe40000004100 */
        /* <DEDUP_REMOVED lines=14> */
[----:B------:R-:W-:Y:S01]  /*1e30*/  FADD.FTZ R107, R104, R175 ;  /* 0x000000af686b7221 */ /* 0x000fe20000010000 */
[----:B------:R-:W-:Y:S01]  /*1e40*/  FFMA.FTZ R104, R178, R175, R105 ;  /* 0x000000afb2687223 */ /* 0x000fe20000010069 */
[----:B------:R-:W-:-:S02]  /*1e50*/  HADD2.F32 R109, -RZ, R110.H0_H0 ;  /* 0x2000006eff6d7230 */ /* 0x000fc40000004100 */
[----:B------:R-:W-:Y:S01]  /*1e60*/  FADD.FTZ R187, -R112, R183 ;  /* 0x000000b770bb7221 */ /* 0x000fe20000010100 */
[----:B------:R-:W-:Y:S01]  /*1e70*/  FADD.FTZ R106, R107, R180 ;  /* 0x000000b46b6a7221 */ /* 0x000fe20000010000 */
[----:B------:R-:W-:Y:S01]  /*1e80*/  FFMA.FTZ R105, R177, R180, R104 ;  /* 0x000000b4b1697223 */ /* 0x000fe20000010068 */
[----:B------:R-:W-:Y:S02]  /*1e90*/  HADD2.F32 R110, -RZ, R110.H1_H1 ;  /* 0x3000006eff6e7230 */ /* 0x000fe40000004100 */
[----:B------:R-:W-:Y:S01]  /*1ea0*/  FMUL.FTZ R181, R122, R181 ;  /* 0x000000b57ab57220 */ /* 0x000fe20000410000 */
[----:B------:R-:W-:Y:S02]  /*1eb0*/  HADD2.F32 R183, -RZ, R74.H1_H1 ;  /* 0x3000004affb77230 */ /* 0x000fe40000004100 */
[----:B------:R-:W-:Y:S01]  /*1ec0*/  FMUL.FTZ R184, R184, R109 ;  /* 0x0000006db8b87220 */ /* 0x000fe20000410000 */
[----:B------:R-:W-:Y:S01]  /*1ed0*/  FADD.FTZ R107, R106, R179 ;  /* 0x000000b36a6b7221 */ /* 0x000fe20000010000 */
[----:B------:R-:W-:Y:S01]  /*1ee0*/  FFMA.FTZ R104, R182, R179, R105 ;  /* 0x000000b3b6687223 */ /* 0x000fe20000010069 */
[----:B------:R-:W-:Y:S01]  /*1ef0*/  FADD.FTZ R13, R13, R108 ;  /* 0x0000006c0d0d7221 */ /* 0x000fe20000010000 */
[----:B------:R-:W-:Y:S01]  /*1f00*/  FFMA.FTZ R45, R178, R108, R45 ;  /* 0x0000006cb22d7223 */ /* 0x000fe2000001002d */
[----:B------:R-:W-:-:S02]  /*1f10*/  HADD2.F32 R193, -RZ, R111.H0_H0 ;  /* 0x2000006fffc17230 */ /* 0x000fc40000004100 */
[----:B------:R-:W-:Y:S01]  /*1f20*/  FMUL.FTZ R183, R183, R110 ;  /* 0x0000006eb7b77220 */ /* 0x000fe20000410000 */
[----:B------:R-:W-:Y:S02]  /*1f30*/  HADD2.F32 R108, -RZ, R75.H0_H0 ;  /* 0x2000004bff6c7230 */ /* 0x000fe40000004100 */
[----:B------:R-:W-:Y:S01]  /*1f40*/  FMUL.FTZ R186, R122, R185 ;  /* 0x000000b97aba7220 */ /* 0x000fe20000410000 */
[----:B------:R-:W-:Y:S01]  /*1f50*/  FADD.FTZ R106, R107, R184 ;  /* 0x000000b86b6a7221 */ /* 0x000fe20000010000 */
[----:B------:R-:W-:Y:S01]  /*1f60*/  FFMA.FTZ R105, R181, R184, R104 ;  /* 0x000000b8b5697223 */ /* 0x000fe20000010068 */
[----:B------:R-:W-:Y:S02]  /*1f70*/  HADD2.F32 R111, -RZ, R111.H1_H1 ;  /* 0x3000006fff6f7230 */ /* 0x000fe40000004100 */
        /* <DEDUP_REMOVED lines=19> */
.L_x_1590:
        /* <DEDUP_REMOVED lines=28> */
.L_x_1597:
[----:B----4-:R-:W-:Y:S05]  /*2270*/  BSYNC.RECONVERGENT B0 ;  /* 0x0000000000007941 */ /* 0x010fea0003800200 */
.L_x_1589:
        /* <DEDUP_REMOVED lines=32> */
.L_x_1599:
[----:B------:R-:W-:Y:S05]  /*2480*/  BSYNC.RECONVERGENT B0 ;  /* 0x0000000000007941 */ /* 0x000fea0003800200 */
.L_x_1598:
        /* <DEDUP_REMOVED lines=23> */
[----:B------:R-:W-:-:S03]  /*2600*/  FADD.FTZ R104, RZ, R105 ;  /* 0x00000069ff687221 */ /* 0x000fc60000010000 */
[----:B------:R-:W-:Y:S01]  /*2610*/  FADD.FTZ R193, R106, R193 ;  /* 0x000000c16ac17221 */ /* 0x000fe20000010000 */
[----:B------:R-:W-:Y:S01]  /*2620*/  FADD.FTZ R104, R107, R104 ;  /* 0x000000686b687221 */ /* 0x000fe20000010000 */
[----:B------:R-:W-:Y:S02]  /*2630*/  @P2 SHF.R.S32.HI R106, RZ, 0x1f, R189 ;  /* 0x0000001fff6a2819 */ /* 0x000fe400000114bd */
[----:B-1----:R-:W-:Y:S01]  /*2640*/  FADD.FTZ R193, R193, R108 ;  /* 0x0000006cc1c17221 */ /* 0x002fe20000010000 */
[----:B------:R-:W-:Y:S01]  /*2650*/  FADD.FTZ R104, R104, R109 ;  /* 0x0000006d68687221 */ /* 0x000fe20000010000 */
[----:B------:R-:W-:Y:S01]  /*2660*/  HFMA2 R109, -RZ, RZ, 0, 0 ;  /* 0x00000000ff6d7431 */ /* 0x000fe200000001ff */
[----:B------:R-:W-:Y:S01]  /*2670*/  @P2 LEA.HI R189, R106, R189, RZ, 0x3 ;  /* 0x000000bd6abd2211 */ /* 0x000fe200078f18ff */
[----:B------:R-:W-:Y:S01]  /*2680*/  FADD.FTZ R193, R110, R193 ;  /* 0x000000c16ec17221 */ /* 0x000fe20000010000 */
[----:B------:R-:W-:-:S03]  /*2690*/  FADD.FTZ R104, R111, R104 ;  /* 0x000000686f687221 */ /* 0x000fc60000010000 */
[----:B--2---:R-:W-:Y:S01]  /*26a0*/  FADD.FTZ R193, R193, R112 ;  /* 0x00000070c1c17221 */ /* 0x004fe20000010000 */
[----:B------:R-:W-:Y:S01]  /*26b0*/  FADD.FTZ R104, R104, R113 ;  /* 0x0000007168687221 */ /* 0x000fe20000010000 */
[----:B------:R-:W-:Y:S02]  /*26c0*/  @P2 LEA.HI.SX32 R109, R189, R192, 0x1d ;  /* 0x000000c0bd6d2211 */ /* 0x000fe400078feaff */
[----:B------:R-:W-:Y:S01]  /*26d0*/  FADD.FTZ R193, R114, R193 ;  /* 0x000000c172c17221 */ /* 0x000fe20000010000 */
[----:B------:R-:W-:-:S03]  /*26e0*/  FADD.FTZ R104, R115, R104 ;  /* 0x0000006873687221 */ /* 0x000fc60000010000 */
[----:B---3--:R-:W-:Y:S01]  /*26f0*/  FADD.FTZ R193, R193, R116 ;  /* 0x00000074c1c17221 */ /* 0x008fe20000010000 */
[----:B------:R-:W-:-:S03]  /*2700*/  FADD.FTZ R104, R104, R117 ;  /* 0x0000007568687221 */ /* 0x000fc60000010000 */
        /* <DEDUP_REMOVED lines=21> */
[----:B------:R-:W-:-:S04]  /*2860*/  F2FP.F16.F32.PACK_AB R105, RZ, R105 ;  /* 0x00000069ff69723e */ /* 0x000fc800000000ff */
[----:B------:R-:W-:-:S07]  /*2870*/  PRMT R96, R105, 0x7610, R96 ;  /* 0x0000761069607816 */ /* 0x000fce0000000060 */
.L_x_1604:
        /* <DEDUP_REMOVED lines=9> */
.L_x_1605:
        /* <DEDUP_REMOVED lines=9> */
.L_x_1606:
        /* <DEDUP_REMOVED lines=9> */
.L_x_1607:
        /* <DEDUP_REMOVED lines=9> */
.L_x_1608:
        /* <DEDUP_REMOVED lines=9> */
.L_x_1609:
        /* <DEDUP_REMOVED lines=9> */
.L_x_1610:
        /* <DEDUP_REMOVED lines=8> */
[----:B------:R-:W-:Y:S01]  /*2c60*/  PRMT R99, R99, 0x5410, R105 ;  /* 0x0000541063637816 */ /* 0x000fe20000000069 */
[----:B------:R-:W-:Y:S06]  /*2c70*/  BRA `(.L_x_1611) ;  /* 0x0000000c00487947 */ /* 0x000fec0003800000 */
.L_x_1603:
        /* <DEDUP_REMOVED lines=12> */
[----:B------:R-:W-:-:S02]  /*2d40*/  FFMA.FTZ R112, R135, R108, R111 ;  /* 0x0000006c87707223 */ /* 0x000fc4000001006f */
[----:B------:R-:W-:Y:S01]  /*2d50*/  FSEL R115, R103, RZ, P0 ;  /* 0x000000ff67737208 */ /* 0x000fe20000000000 */
[C---:B------:R-:W-:Y:S01]  /*2d60*/  FMUL.FTZ R107, R122.reuse, R107 ;  /* 0x0000006b7a6b7220 */ /* 0x040fe20000410000 */
[----:B------:R-:W-:Y:S01]  /*2d70*/  FSEL R114, R101, RZ, P0 ;  /* 0x000000ff65727208 */ /* 0x000fe20000000000 */
[----:B------:R-:W2:Y:S01]  /*2d80*/  @P2 LDC R193, c[0x0][0x40c] ;  /* 0x00010300ffc12b82 */ /* 0x000ea20000000800 */
[----:B------:R-:W-:Y:S02]  /*2d90*/  FADD.FTZ R113, R133, -R112 ;  /* 0x8000007085717221 */ /* 0x000fe40000010000 */
[----:B------:R-:W-:Y:S02]  /*2da0*/  FSEL R118, R107, RZ, P0 ;  /* 0x000000ff6b767208 */ /* 0x000fe40000000000 */
[----:B------:R-:W-:Y:S01]  /*2db0*/  FMUL.FTZ R113, R122, R113 ;  /* 0x000000717a717220 */ /* 0x000fe20000410000 */
[----:B0-----:R-:W-:Y:S02]  /*2dc0*/  @P2 FMUL.FTZ R101, R115, R102 ;  /* 0x0000006673652220 */ /* 0x001fe40000410000 */
[----:B------:R-:W0:Y:S02]  /*2dd0*/  @P2 LDC R117, c[0x0][0x40c] ;  /* 0x00010300ff752b82 */ /* 0x000e240000000800 */
[----:B------:R-:W-:Y:S01]  /*2de0*/  FSEL R189, R113, RZ, P0 ;  /* 0x000000ff71bd7208 */ /* 0x000fe20000000000 */
[-CC-:B------:R-:W-:Y:S01]  /*2df0*/  FFMA.FTZ R113, R142, R108.reuse, R111.reuse ;  /* 0x0000006c8e717223 */ /* 0x180fe2000001006f */
[----:B------:R-:W-:Y:S01]  /*2e00*/  @P2 F2FP.F16.F32.PACK_AB R104, RZ, R101 ;  /* 0x00000065ff68223e */ /* 0x000fe200000000ff */
[----:B------:R-:W-:Y:S01]  /*2e10*/  FFMA.FTZ R101, R125, R108, R111 ;  /* 0x0000006c7d657223 */ /* 0x000fe2000001006f */
[----:B-1----:R-:W-:-:S02]  /*2e20*/  @P2 FMUL.FTZ R100, R114, R105 ;  /* 0x0000006972642220 */ /* 0x002fc40000410000 */
[----:B------:R-:W1:Y:S01]  /*2e30*/  @P2 LDC R102, c[0x0][0x40c] ;  /* 0x00010300ff662b82 */ /* 0x000e620000000800 */
[----:B------:R-:W-:Y:S02]  /*2e40*/  FADD.FTZ R101, R128, -R101 ;  /* 0x8000006580657221 */ /* 0x000fe40000010000 */
[----:B------:R-:W-:Y:S02]  /*2e50*/  @P2 F2FP.F16.F32.PACK_AB R103, RZ, R100 ;  /* 0x00000064ff67223e */ /* 0x000fe400000000ff */
        /* <DEDUP_REMOVED lines=11> */
[----:B0-----:R-:W-:Y:S01]  /*2f10*/  @P2 FMUL.FTZ R100, R116, R117 ;  /* 0x0000007574642220 */ /* 0x001fe20000410000 */
[----:B------:R-:W-:-:S03]  /*2f20*/  FSEL R117, R105, RZ, P0 ;  /* 0x000000ff69757208 */ /* 0x000fc60000000000 */
[----:B------:R-:W-:Y:S01]  /*2f30*/  FSEL R119, R101, RZ, P0 ;  /* 0x000000ff65777208 */ /* 0x000fe20000000000 */
[----:B--2---:R-:W-:Y:S01]  /*2f40*/  @P2 FMUL.FTZ R101, R118, R193 ;  /* 0x000000c176652220 */ /* 0x004fe20000410000 */
[----:B------:R-:W-:Y:S01]  /*2f50*/  @P2 F2FP.F16.F32.PACK_AB R105, RZ, R100 ;  /* 0x00000064ff69223e */ /* 0x000fe200000000ff */
[----:B-1----:R-:W-:-:S03]  /*2f60*/  @P2 FMUL.FTZ R100, R117, R102 ;  /* 0x0000006675642220 */ /* 0x002fc60000410000 */
[----:B------:R-:W-:Y:S01]  /*2f70*/  @P2 F2FP.F16.F32.PACK_AB R107, RZ, R101 ;  /* 0x00000065ff6b223e */ /* 0x000fe200000000ff */
[----:B------:R-:W-:Y:S01]  /*2f80*/  FADD.FTZ R101, R140, -R113 ;  /* 0x800000718c657221 */ /* 0x000fe20000010000 */
[----:B------:R-:W-:Y:S01]  /*2f90*/  @P2 F2FP.F16.F32.PACK_AB R106, RZ, R100 ;  /* 0x00000064ff6a223e */ /* 0x000fe200000000ff */
[----:B---3--:R-:W-:Y:S02]  /*2fa0*/  @P2 FMUL.FTZ R102, R119, R110 ;  /* 0x0000006e77662220 */ /* 0x008fe40000410000 */
[----:B------:R-:W-:Y:S01]  /*2fb0*/  FMUL.FTZ R113, R122, R101 ;  /* 0x000000657a717220 */ /* 0x000fe20000410000 */
[----:B------:R-:W-:Y:S02]  /*2fc0*/  @P2 PRMT R97, R105, 0x7610, R97 ;  /* 0x0000761069612816 */ /* 0x000fe40000000061 */
[----:B------:R-:W-:Y:S02]  /*2fd0*/  @P2 PRMT R98, R107, 0x7610, R98 ;  /* 0x000076106b622816 */ /* 0x000fe40000000062 */
[----:B------:R-:W-:Y:S01]  /*2fe0*/  @P2 F2FP.F16.F32.PACK_AB R110, RZ, R102 ;  /* 0x00000066ff6e223e */ /* 0x000fe200000000ff */
[----:B----4-:R-:W-:Y:S01]  /*2ff0*/  @P2 FMUL.FTZ R112, R189, R194 ;  /* 0x000000c2bd702220 */ /* 0x010fe20000410000 */
[----:B------:R-:W-:-:S02]  /*3000*/  FSEL R104, R113, RZ, P0 ;  /* 0x000000ff71687208 */ /* 0x000fc40000000000 */
[----:B------:R-:W-:Y:S02]  /*3010*/  F2FP.F16.F32.PACK_AB R100, R115, R114 ;  /* 0x000000727364723e */ /* 0x000fe400000000ff */
[----:B------:R-:W-:Y:S02]  /*3020*/  @P2 F2FP.F16.F32.PACK_AB R112, RZ, R112 ;  /* 0x00000070ff70223e */ /* 0x000fe400000000ff */
[----:B------:R-:W-:Y:S02]  /*3030*/  F2FP.F16.F32.PACK_AB R101, R117, R116 ;  /* 0x000000747565723e */ /* 0x000fe400000000ff */
[----:B------:R-:W-:Y:S02]  /*3040*/  F2FP.F16.F32.PACK_AB R102, R119, R118 ;  /* 0x000000767766723e */ /* 0x000fe400000000ff */
[----:B------:R-:W-:Y:S02]  /*3050*/  @P2 PRMT R97, R97, 0x5410, R106 ;  /* 0x0000541061612816 */ /* 0x000fe4000000006a */
[----:B------:R-:W-:-:S02]  /*3060*/  F2FP.F16.F32.PACK_AB R103, R104, R189 ;  /* 0x000000bd6867723e */ /* 0x000fc400000000ff */
[----:B------:R-:W-:Y:S02]  /*3070*/  @P2 PRMT R98, R98, 0x5410, R110 ;  /* 0x0000541062622816 */ /* 0x000fe4000000006e */
[----:B------:R-:W-:Y:S01]  /*3080*/  @P2 PRMT R99, R112, 0x7610, R99 ;  /* 0x0000761070632816 */ /* 0x000fe20000000063 */
[----:B------:R-:W-:Y:S06]  /*3090*/  @!P2 BRA `(.L_x_1611) ;  /* 0x000000080040a947 */ /* 0x000fec0003800000 */
[----:B------:R-:W-:-:S05]  /*30a0*/  FMUL.FTZ R104, R104, UR15 ;  /* 0x0000000f68687c20 */ /* 0x000fca0008410000 */
[----:B------:R-:W-:-:S04]  /*30b0*/  F2FP.F16.F32.PACK_AB R104, RZ, R104 ;  /* 0x00000068ff68723e */ /* 0x000fc800000000ff */
[----:B------:R-:W-:Y:S01]  /*30c0*/  PRMT R99, R99, 0x5410, R104 ;  /* 0x0000541063637816 */ /* 0x000fe20000000068 */
[----:B------:R-:W-:Y:S06]  /*30d0*/  BRA `(.L_x_1611) ;  /* 0x0000000800307947 */ /* 0x000fec0003800000 */
.L_x_1602:
[----:B------:R-:W-:Y:S01]  /*30e0*/  UMOV UR4, UR6 ;  /* 0x0000000600047c82 */ /* 0x000fe20008000000 */
[----:B------:R-:W-:Y:S01]  /*30f0*/  UMOV UR5, UR7 ;  /* 0x0000000700057c82 */ /* 0x000fe20008000000 */
[----:B------:R-:W-:-:S04]  /*3100*/  UISETP.NE.U32.AND UP0, UPT, UR4, URZ, UPT ;  /* 0x000000ff0400728c */ /* 0x000fc8000bf05070 */
[----:B------:R-:W-:-:S09]  /*3110*/  UISETP.NE.AND.EX UP0, UPT, UR5, URZ, UPT, UP0 ;  /* 0x000000ff0500728c */ /* 0x000fd2000bf05300 */
[----:B------:R-:W-:Y:S05]  /*3120*/  BRA.U UP0, `(.L_x_1612) ;  /* 0x0000000500087547 */ /* 0x000fea000b800000 */
[----:B------:R-:W-:Y:S01]  /*3130*/  ISETP.GT.AND P0, PT, R120, RZ, PT ;  /* 0x000000ff7800720c */ /* 0x000fe20003f04270 */
[----:B------:R-:W0:Y:S01]  /*3140*/  @P2 LDC R106, c[0x0][0x40c] ;  /* 0x00010300ff6a2b82 */ /* 0x000e220000000800 */
[----:B------:R-:W-:Y:S02]  /*3150*/  HADD2.F32 R105, -RZ, R4.H0_H0 ;  /* 0x20000004ff697230 */ /* 0x000fe40000004100 */
[--C-:B------:R-:W-:Y:S02]  /*3160*/  HADD2.F32 R113, -RZ, R5.reuse.H0_H0 ;  /* 0x20000005ff717230 */ /* 0x100fe40000004100 */
[----:B------:R-:W-:Y:S02]  /*3170*/  HADD2.F32 R115, -RZ, R5.H1_H1 ;  /* 0x30000005ff737230 */ /* 0x000fe40000004100 */
[----:B------:R-:W-:Y:S01]  /*3180*/  HADD2.F32 R119, -RZ, R6.H1_H1 ;  /* 0x30000006ff777230 */ /* 0x000fe20000004100 */
[----:B------:R-:W1:Y:S01]  /*3190*/  @P2 LDC R112, c[0x0][0x40c] ;  /* 0x00010300ff702b82 */ /* 0x000e620000000800 */
[----:B------:R-:W-:-:S03]  /*31a0*/  HADD2.F32 R189, -RZ, R7.H0_H0 ;  /* 0x20000007ffbd7230 */ /* 0x000fc60000004100 */
[-CC-:B------:R-:W-:Y:S01]  /*31b0*/  @P0 FFMA.FTZ R107, R3, R108.reuse, R111.reuse ;  /* 0x0000006c036b0223 */ /* 0x180fe2000001006f */
[-CC-:B------:R-:W-:Y:S01]  /*31c0*/  @P0 FFMA.FTZ R110, R126, R108.reuse, R111.reuse ;  /* 0x0000006c7e6e0223 */ /* 0x180fe2000001006f */
[-CC-:B------:R-:W-:Y:S01]  /*31d0*/  @P0 FFMA.FTZ R117, R125, R108.reuse, R111.reuse ;  /* 0x0000006c7d750223 */ /* 0x180fe2000001006f */
[----:B------:R-:W-:Y:S01]  /*31e0*/  @P0 FFMA.FTZ R193, R129, R108, R111 ;  /* 0x0000006c81c10223 */ /* 0x000fe2000001006f */
[----:B------:R-:W-:Y:S01]  /*31f0*/  @P0 FADD.FTZ R104, R124, -R107 ;  /* 0x8000006b7c680221 */ /* 0x000fe20000010000 */
[----:B------:R-:W-:Y:S02]  /*3200*/  HADD2.F32 R107, -RZ, R4.H1_H1 ;  /* 0x30000004ff6b7230 */ /* 0x000fe40000004100 */
[----:B------:R-:W-:Y:S01]  /*3210*/  @P0 FADD.FTZ R110, R123, -R110 ;  /* 0x8000006e7b6e0221 */ /* 0x000fe20000010000 */
[----:B------:R-:W2:Y:S01]  /*3220*/  @P2 LDC R114, c[0x0][0x40c] ;  /* 0x00010300ff722b82 */ /* 0x000ea20000000800 */
[----:B------:R-:W-:Y:S01]  /*3230*/  @P0 FFMA.FTZ R105, R122, R104, R105 ;  /* 0x000000687a690223 */ /* 0x000fe20000010069 */
[----:B------:R-:W-:Y:S01]  /*3240*/  @P0 FADD.FTZ R117, R128, -R117 ;  /* 0x8000007580750221 */ /* 0x000fe20000010000 */
[----:B------:R-:W-:Y:S01]  /*3250*/  @P0 FFMA.FTZ R107, R122, R110, R107 ;  /* 0x0000006e7a6b0223 */ /* 0x000fe2000001006b */
[----:B------:R-:W-:Y:S01]  /*3260*/  @P0 FADD.FTZ R193, R132, -R193 ;  /* 0x800000c184c10221 */ /* 0x000fe20000010000 */
[----:B0-----:R-:W-:Y:S01]  /*3270*/  @P2 FMUL.FTZ R105, R105, R106 ;  /* 0x0000006a69692220 */ /* 0x001fe20000410000 */
[----:B------:R-:W-:Y:S01]  /*3280*/  @P0 FFMA.FTZ R106, R130, R108, R111 ;  /* 0x0000006c826a0223 */ /* 0x000fe2000001006f */
[----:B------:R-:W-:Y:S01]  /*3290*/  @P0 FFMA.FTZ R113, R122, R117, R113 ;  /* 0x000000757a710223 */ /* 0x000fe20000010071 */
[----:B------:R-:W0:Y:S01]  /*32a0*/  @P2 LDC R104, c[0x0][0x40c] ;  /* 0x00010300ff682b82 */ /* 0x000e220000000800 */
[----:B------:R-:W-:-:S02]  /*32b0*/  HADD2.F32 R117, -RZ, R6.H0_H0 ;  /* 0x20000006ff757230 */ /* 0x000fc40000004100 */
[----:B------:R-:W-:Y:S01]  /*32c0*/  @P0 FADD.FTZ R106, R127, -R106 ;  /* 0x8000006a7f6a0221 */ /* 0x000fe20000010000 */
[----:B------:R-:W-:Y:S01]  /*32d0*/  @P2 F2FP.F16.F32.PACK_AB R105, RZ, R105 ;  /* 0x00000069ff69223e */ /* 0x000fe200000000ff */
[----:B-1----:R-:W-:Y:S02]  /*32e0*/  @P2 FMUL.FTZ R107, R107, R112 ;  /* 0x000000706b6b2220 */ /* 0x002fe40000410000 */
[----:B------:R-:W-:Y:S01]  /*32f0*/  @P0 FFMA.FTZ R115, R122, R106, R115 ;  /* 0x0000006a7a730223 */ /* 0x000fe20000010073 */
[-CC-:B------:R-:W-:Y:S01]  /*3300*/  @P0 FFMA.FTZ R106, R134, R108.reuse, R111.reuse ;  /* 0x0000006c866a0223 */ /* 0x180fe2000001006f */
[----:B------:R-:W1:Y:S01]  /*3310*/  @P2 LDC R110, c[0x0][0x40c] ;  /* 0x00010300ff6e2b82 */ /* 0x000e620000000800 */
[----:B------:R-:W-:Y:S01]  /*3320*/  @P0 FFMA.FTZ R112, R135, R108, R111 ;  /* 0x0000006c87700223 */ /* 0x000fe2000001006f */
[C---:B------:R-:W-:Y:S01]  /*3330*/  @P0 FFMA.FTZ R117, R122.reuse, R193, R117 ;  /* 0x000000c17a750223 */ /* 0x040fe20000010075 */
[----:B------:R-:W-:Y:S01]  /*3340*/  @P0 FADD.FTZ R106, R131, -R106 ;  /* 0x8000006a836a0221 */ /* 0x000fe20000010000 */
[----:B------:R-:W-:Y:S01]  /*3350*/  @P2 F2FP.F16.F32.PACK_AB R107, RZ, R107 ;  /* 0x0000006bff6b223e */ /* 0x000fe200000000ff */
[----:B------:R-:W-:Y:S01]  /*3360*/  @P0 FADD.FTZ R112, R133, -R112 ;  /* 0x8000007085700221 */ /* 0x000fe20000010000 */
[----:B------:R-:W-:Y:S01]  /*3370*/  @P2 PRMT R96, R105, 0x7610, R96 ;  /* 0x0000761069602816 */ /* 0x000fe20000000060 */
[C---:B------:R-:W-:Y:S01]  /*3380*/  @P0 FFMA.FTZ R119, R122.reuse, R106, R119 ;  /* 0x0000006a7a770223 */ /* 0x040fe20000010077 */
[----:B------:R-:W3:Y:S01]  /*3390*/  @P2 LDC R116, c[0x0][0x40c] ;  /* 0x00010300ff742b82 */ /* 0x000ee20000000800 */
[----:B------:R-:W-:Y:S01]  /*33a0*/  @P0 FFMA.FTZ R189, R122, R112, R189 ;  /* 0x000000707abd0223 */ /* 0x000fe200000100bd */
[----:B--2---:R-:W-:Y:S01]  /*33b0*/  @P2 FMUL.FTZ R117, R117, R114 ;  /* 0x0000007275752220 */ /* 0x004fe20000410000 */
[----:B------:R-:W-:-:S04]  /*33c0*/  @P2 PRMT R96, R96, 0x5410, R107 ;  /* 0x0000541060602816 */ /* 0x000fc8000000006b */
[----:B------:R-:W-:Y:S01]  /*33d0*/  @P2 F2FP.F16.F32.PACK_AB R117, RZ, R117 ;  /* 0x00000075ff75223e */ /* 0x000fe200000000ff */
[----:B------:R-:W2:Y:S01]  /*33e0*/  @P2 LDC R118, c[0x0][0x40c] ;  /* 0x00010300ff762b82 */ /* 0x000ea20000000800 */
[----:B0-----:R-:W-:Y:S02]  /*33f0*/  @P2 FMUL.FTZ R113, R113, R104 ;  /* 0x0000006871712220 */ /* 0x001fe40000410000 */
[----:B------:R-:W-:-:S03]  /*3400*/  @P2 PRMT R98, R117, 0x7610, R98 ;  /* 0x0000761075622816 */ /* 0x000fc60000000062 */
[----:B------:R-:W-:Y:S01]  /*3410*/  @P2 F2FP.F16.F32.PACK_AB R113, RZ, R113 ;  /* 0x00000071ff71223e */ /* 0x000fe200000000ff */
[----:B-1----:R-:W-:-:S03]  /*3420*/  @P2 FMUL.FTZ R115, R115, R110 ;  /* 0x0000006e73732220 */ /* 0x002fc60000410000 */
[----:B------:R-:W-:Y:S02]  /*3430*/  @P2 PRMT R97, R113, 0x7610, R97 ;  /* 0x0000761071612816 */ /* 0x000fe40000000061 */
[----:B------:R-:W-:Y:S01]  /*3440*/  @P2 F2FP.F16.F32.PACK_AB R115, RZ, R115 ;  /* 0x00000073ff73223e */ /* 0x000fe200000000ff */
[----:B---3--:R-:W-:-:S03]  /*3450*/  @P2 FMUL.FTZ R119, R119, R116 ;  /* 0x0000007477772220 */ /* 0x008fc60000410000 */
[----:B------:R-:W-:Y:S02]  /*3460*/  @P2 PRMT R97, R97, 0x5410, R115 ;  /* 0x0000541061612816 */ /* 0x000fe40000000073 */
[----:B------:R-:W-:Y:S01]  /*3470*/  @P2 F2FP.F16.F32.PACK_AB R119, RZ, R119 ;  /* 0x00000077ff77223e */ /* 0x000fe200000000ff */
[----:B--2---:R-:W-:-:S03]  /*3480*/  @P2 FMUL.FTZ R189, R189, R118 ;  /* 0x00000076bdbd2220 */ /* 0x004fc60000410000 */
[----:B------:R-:W-:Y:S02]  /*3490*/  @P2 PRMT R98, R98, 0x5410, R119 ;  /* 0x0000541062622816 */ /* 0x000fe40000000077 */
[----:B------:R-:W-:-:S04]  /*34a0*/  @P2 F2FP.F16.F32.PACK_AB R189, RZ, R189 ;  /* 0x000000bdffbd223e */ /* 0x000fc800000000ff */
[----:B------:R-:W-:Y:S01]  /*34b0*/  @P2 PRMT R99, R189, 0x7610, R99 ;  /* 0x00007610bd632816 */ /* 0x000fe20000000063 */
[----:B------:R-:W-:Y:S06]  /*34c0*/  @!P2 BRA `(.L_x_1611) ;  /* 0x000000040034a947 */ /* 0x000fec0003800000 */
[----:B------:R-:W-:Y:S01]  /*34d0*/  @P0 FFMA.FTZ R107, R142, R108, R111 ;  /* 0x0000006c8e6b0223 */ /* 0x000fe2000001006f */
[----:B------:R-:W-:-:S03]  /*34e0*/  HADD2.F32 R105, -RZ, R7.H1_H1 ;  /* 0x30000007ff697230 */ /* 0x000fc60000004100 */
[----:B------:R-:W-:-:S04]  /*34f0*/  @P0 FADD.FTZ R107, R140, -R107 ;  /* 0x8000006b8c6b0221 */ /* 0x000fc80000010000 */
[----:B------:R-:W-:-:S04]  /*3500*/  @P0 FFMA.FTZ R105, R122, R107, R105 ;  /* 0x0000006b7a690223 */ /* 0x000fc80000010069 */
[----:B------:R-:W-:-:S05]  /*3510*/  FMUL.FTZ R105, R105, UR15 ;  /* 0x0000000f69697c20 */ /* 0x000fca0008410000 */
[----:B------:R-:W-:-:S04]  /*3520*/  F2FP.F16.F32.PACK_AB R105, RZ, R105 ;  /* 0x00000069ff69723e */ /* 0x000fc800000000ff */
[----:B------:R-:W-:Y:S01]  /*3530*/  PRMT R99, R99, 0x5410, R105 ;  /* 0x0000541063637816 */ /* 0x000fe20000000069 */
[----:B------:R-:W-:Y:S06]  /*3540*/  BRA `(.L_x_1611) ;  /* 0x0000000400147947 */ /* 0x000fec0003800000 */
.L_x_1612:
[----:B------:R-:W-:Y:S01]  /*3550*/  ISETP.GT.AND P0, PT, R120, RZ, PT ;  /* 0x000000ff7800720c */ /* 0x000fe20003f04270 */
[----:B------:R-:W-:Y:S01]  /*3560*/  @P3 FFMA.FTZ R103, R3, R108, R111 ;  /* 0x0000006c03673223 */ /* 0x000fe2000001006f */
[--C-:B------:R-:W-:Y:S01]  /*3570*/  HADD2.F32 R101, -RZ, R4.reuse.H0_H0 ;  /* 0x20000004ff657230 */ /* 0x100fe20000004100 */
[----:B------:R-:W0:Y:S01]  /*3580*/  @P2 LDC R106, c[0x0][0x40c] ;  /* 0x00010300ff6a2b82 */ /* 0x000e220000000800 */
[----:B------:R-:W-:Y:S02]  /*3590*/  HADD2.F32 R102, -RZ, R4.H1_H1 ;  /* 0x30000004ff667230 */ /* 0x000fe40000004100 */
[----:B------:R-:W-:Y:S01]  /*35a0*/  @P3 FADD.FTZ R103, R124, -R103 ;  /* 0x800000677c673221 */ /* 0x000fe20000010000 */
[--C-:B------:R-:W-:Y:S02]  /*35b0*/  HADD2.F32 R113, -RZ, R6.reuse.H0_H0 ;  /* 0x20000006ff717230 */ /* 0x100fe40000004100 */
[--C-:B------:R-:W-:Y:S02]  /*35c0*/  HADD2.F32 R110, -RZ, R5.reuse.H1_H1 ;  /* 0x30000005ff6e7230 */ /* 0x100fe40000004100 */
[----:B------:R-:W-:Y:S01]  /*35d0*/  @P3 FFMA.FTZ R101, R122, R103, R101 ;  /* 0x000000677a653223 */ /* 0x000fe20000010065 */
[----:B------:R-:W-:Y:S01]  /*35e0*/  HADD2.F32 R107, -RZ, R5.H0_H0 ;  /* 0x20000005ff6b7230 */ /* 0x000fe20000004100 */
[----:B------:R-:W1:Y:S01]  /*35f0*/  @P2 LDC R103, c[0x0][0x40c] ;  /* 0x00010300ff672b82 */ /* 0x000e620000000800 */
[----:B------:R-:W-:-:S02]  /*3600*/  HADD2.F32 R115, -RZ, R6.H1_H1 ;  /* 0x30000006ff737230 */ /* 0x000fc40000004100 */
[-CC-:B------:R-:W-:Y:S01]  /*3610*/  @P0 FFMA.FTZ R100, R126, R108.reuse, R111.reuse ;  /* 0x0000006c7e640223 */ /* 0x180fe2000001006f */
[-CC-:B------:R-:W-:Y:S01]  /*3620*/  @P0 FFMA.FTZ R104, R130, R108.reuse, R111.reuse ;  /* 0x0000006c82680223 */ /* 0x180fe2000001006f */
[-CC-:B------:R-:W-:Y:S01]  /*3630*/  @P0 FFMA.FTZ R119, R129, R108.reuse, R111.reuse ;  /* 0x0000006c81770223 */ /* 0x180fe2000001006f */
[-C--:B------:R-:W-:Y:S01]  /*3640*/  @P0 FFMA.FTZ R114, R134, R108.reuse, R111 ;  /* 0x0000006c86720223 */ /* 0x080fe2000001006f */
[----:B------:R-:W-:Y:S01]  /*3650*/  @P0 FADD.FTZ R105, R123, -R100 ;  /* 0x800000647b690221 */ /* 0x000fe20000010000 */
[----:B------:R-:W-:Y:S01]  /*3660*/  @P0 FADD.FTZ R117, R127, -R104 ;  /* 0x800000687f750221 */ /* 0x000fe20000010000 */
[----:B------:R-:W2:Y:S01]  /*3670*/  @P2 LDC R100, c[0x0][0x40c] ;  /* 0x00010300ff642b82 */ /* 0x000ea20000000800 */
[----:B------:R-:W-:Y:S01]  /*3680*/  @P0 FADD.FTZ R104, R132, -R119 ;  /* 0x8000007784680221 */ /* 0x000fe20000010000 */
[C---:B------:R-:W-:Y:S01]  /*3690*/  @P0 FFMA.FTZ R102, R122.reuse, R105, R102 ;  /* 0x000000697a660223 */ /* 0x040fe20000010066 */
[----:B------:R-:W-:Y:S01]  /*36a0*/  @P0 FFMA.FTZ R105, R125, R108, R111 ;  /* 0x0000006c7d690223 */ /* 0x000fe2000001006f */
[C---:B------:R-:W-:Y:S01]  /*36b0*/  @P0 FFMA.FTZ R110, R122.reuse, R117, R110 ;  /* 0x000000757a6e0223 */ /* 0x040fe2000001006e */
[----:B------:R-:W-:Y:S01]  /*36c0*/  @P0 FFMA.FTZ R113, R122, R104, R113 ;  /* 0x000000687a710223 */ /* 0x000fe20000010071 */
[----:B------:R-:W-:Y:S01]  /*36d0*/  @P0 FFMA.FTZ R104, R135, R108, R111 ;  /* 0x0000006c87680223 */ /* 0x000fe2000001006f */
[----:B------:R-:W-:Y:S01]  /*36e0*/  @P0 FADD.FTZ R105, R128, -R105 ;  /* 0x8000006980690221 */ /* 0x000fe20000010000 */
[----:B------:R-:W3:Y:S01]  /*36f0*/  @P2 LDC R112, c[0x0][0x40c] ;  /* 0x00010300ff702b82 */ /* 0x000ee20000000800 */
[----:B------:R-:W-:Y:S01]  /*3700*/  @P0 FADD.FTZ R114, R131, -R114 ;  /* 0x8000007283720221 */ /* 0x000fe20000010000 */
[----:B------:R-:W-:-:S02]  /*3710*/  HADD2.F32 R117, -RZ, R7.H0_H0 ;  /* 0x20000007ff757230 */ /* 0x000fc40000004100 */
[----:B------:R-:W-:Y:S01]  /*3720*/  @P0 FFMA.FTZ R107, R122, R105, R107 ;  /* 0x000000697a6b0223 */ /* 0x000fe2000001006b */
[----:B------:R-:W-:Y:S01]  /*3730*/  @P0 FFMA.FTZ R105, R142, R108, R111 ;  /* 0x0000006c8e690223 */ /* 0x000fe2000001006f */
[----:B------:R-:W-:Y:S01]  /*3740*/  @P0 FADD.FTZ R104, R133, -R104 ;  /* 0x8000006885680221 */ /* 0x000fe20000010000 */
[----:B------:R-:W-:Y:S01]  /*3750*/  @P0 FFMA.FTZ R115, R122, R114, R115 ;  /* 0x000000727a730223 */ /* 0x000fe20000010073 */
[----:B------:R-:W-:Y:S01]  /*3760*/  HADD2.F32 R119, -RZ, R7.H1_H1 ;  /* 0x30000007ff777230 */ /* 0x000fe20000004100 */
[----:B------:R-:W4:Y:S01]  /*3770*/  @P2 LDC R118, c[0x0][0x40c] ;  /* 0x00010300ff762b82 */ /* 0x000f220000000800 */
[----:B-1----:R-:W-:Y:S01]  /*3780*/  @P2 FMUL.FTZ R103, R102, R103 ;  /* 0x0000006766672220 */ /* 0x002fe20000410000 */
[----:B------:R-:W-:Y:S01]  /*3790*/  @P0 FADD.FTZ R114, R140, -R105 ;  /* 0x800000698c720221 */ /* 0x000fe20000010000 */
[C---:B------:R-:W-:Y:S01]  /*37a0*/  @P0 FFMA.FTZ R117, R122.reuse, R104, R117 ;  /* 0x000000687a750223 */ /* 0x040fe20000010075 */
[----:B0-----:R-:W-:Y:S02]  /*37b0*/  @P2 FMUL.FTZ R106, R107, R106 ;  /* 0x0000006a6b6a2220 */ /* 0x001fe40000410000 */
[----:B------:R-:W-:Y:S01]  /*37c0*/  @P2 F2FP.F16.F32.PACK_AB R105, RZ, R103 ;  /* 0x00000067ff69223e */ /* 0x000fe200000000ff */
[----:B------:R-:W-:Y:S01]  /*37d0*/  @P0 FFMA.FTZ R119, R122, R114, R119 ;  /* 0x000000727a770223 */ /* 0x000fe20000010077 */
[----:B------:R-:W0:Y:S01]  /*37e0*/  @P2 LDC R189, c[0x0][0x40c] ;  /* 0x00010300ffbd2b82 */ /* 0x000e220000000800 */
[----:B--2---:R-:W-:Y:S01]  /*37f0*/  @P2 FMUL.FTZ R100, R101, R100 ;  /* 0x0000006465642220 */ /* 0x004fe20000410000 */
[----:B------:R-:W-:-:S04]  /*3800*/  @P2 F2FP.F16.F32.PACK_AB R106, RZ, R106 ;  /* 0x0000006aff6a223e */ /* 0x000fc800000000ff */
[----:B------:R-:W-:Y:S02]  /*3810*/  @P2 F2FP.F16.F32.PACK_AB R104, RZ, R100 ;  /* 0x00000064ff68223e */ /* 0x000fe400000000ff */
[----:B------:R-:W1:Y:S01]  /*3820*/  @P2 LDC R116, c[0x0][0x40c] ;  /* 0x00010300ff742b82 */ /* 0x000e620000000800 */
[----:B---3--:R-:W-:Y:S01]  /*3830*/  @P2 FMUL.FTZ R103, R113, R112 ;  /* 0x0000007071672220 */ /* 0x008fe20000410000 */
[----:B------:R-:W-:Y:S02]  /*3840*/  @P2 PRMT R96, R104, 0x7610, R96 ;  /* 0x0000761068602816 */ /* 0x000fe40000000060 */
[----:B------:R-:W-:Y:S02]  /*3850*/  @P2 PRMT R97, R106, 0x7610, R97 ;  /* 0x000076106a612816 */ /* 0x000fe40000000061 */
[----:B------:R-:W-:Y:S02]  /*3860*/  @P2 F2FP.F16.F32.PACK_AB R114, RZ, R103 ;  /* 0x00000067ff72223e */ /* 0x000fe400000000ff */
[----:B------:R-:W2:Y:S01]  /*3870*/  @P2 LDC R194, c[0x0][0x40c] ;  /* 0x00010300ffc22b82 */ /* 0x000ea20000000800 */
[----:B----4-:R-:W-:Y:S01]  /*3880*/  @P2 FMUL.FTZ R118, R117, R118 ;  /* 0x0000007675762220 */ /* 0x010fe20000410000 */
[----:B------:R-:W-:-:S02]  /*3890*/  @P2 PRMT R98, R114, 0x7610, R98 ;  /* 0x0000761072622816 */ /* 0x000fc40000000062 */
[----:B------:R-:W-:Y:S02]  /*38a0*/  F2FP.F16.F32.PACK_AB R103, R119, R117 ;  /* 0x000000757767723e */ /* 0x000fe400000000ff */
[----:B------:R-:W-:Y:S01]  /*38b0*/  @P2 F2FP.F16.F32.PACK_AB R118, RZ, R118 ;  /* 0x00000076ff76223e */ /* 0x000fe200000000ff */
[----:B0-----:R-:W-:Y:S01]  /*38c0*/  @P2 FMUL.FTZ R100, R110, R189 ;  /* 0x000000bd6e642220 */ /* 0x001fe20000410000 */
[----:B------:R-:W-:Y:S02]  /*38d0*/  @P2 PRMT R96, R96, 0x5410, R105 ;  /* 0x0000541060602816 */ /* 0x000fe40000000069 */
[----:B------:R-:W-:Y:S02]  /*38e0*/  @P2 PRMT R99, R118, 0x7610, R99 ;  /* 0x0000761076632816 */ /* 0x000fe40000000063 */
[----:B------:R-:W-:Y:S02]  /*38f0*/  @P2 F2FP.F16.F32.PACK_AB R112, RZ, R100 ;  /* 0x00000064ff70223e */ /* 0x000fe400000000ff */
[----:B------:R-:W-:Y:S01]  /*3900*/  F2FP.F16.F32.PACK_AB R100, R102, R101 ;  /* 0x000000656664723e */ /* 0x000fe200000000ff */
[----:B-1----:R-:W-:Y:S01]  /*3910*/  @P2 FMUL.FTZ R116, R115, R116 ;  /* 0x0000007473742220 */ /* 0x002fe20000410000 */
[----:B------:R-:W-:-:S02]  /*3920*/  F2FP.F16.F32.PACK_AB R101, R110, R107 ;  /* 0x0000006b6e65723e */ /* 0x000fc400000000ff */
[----:B------:R-:W-:Y:S02]  /*3930*/  F2FP.F16.F32.PACK_AB R102, R115, R113 ;  /* 0x000000717366723e */ /* 0x000fe400000000ff */
[----:B------:R-:W-:Y:S02]  /*3940*/  @P2 F2FP.F16.F32.PACK_AB R116, RZ, R116 ;  /* 0x00000074ff74223e */ /* 0x000fe400000000ff */
[----:B------:R-:W-:Y:S01]  /*3950*/  @P2 PRMT R97, R97, 0x5410, R112 ;  /* 0x0000541061612816 */ /* 0x000fe20000000070 */
[----:B--2---:R-:W-:Y:S01]  /*3960*/  @P2 FMUL.FTZ R189, R119, R194 ;  /* 0x000000c277bd2220 */ /* 0x004fe20000410000 */
[----:B------:R-:W-:-:S04]  /*3970*/  @P2 PRMT R98, R98, 0x5410, R116 ;  /* 0x0000541062622816 */ /* 0x000fc80000000074 */
[----:B------:R-:W-:-:S04]  /*3980*/  @P2 F2FP.F16.F32.PACK_AB R189, RZ, R189 ;  /* 0x000000bdffbd223e */ /* 0x000fc800000000ff */
[----:B------:R-:W-:-:S07]  /*3990*/  @P2 PRMT R99, R99, 0x5410, R189 ;  /* 0x0000541063632816 */ /* 0x000fce00000000bd */
.L_x_1611:
        /* <DEDUP_REMOVED lines=10> */
.L_x_1601:
[----:B------:R-:W-:Y:S05]  /*3a40*/  BSYNC.RECONVERGENT B0 ;  /* 0x0000000000007941 */ /* 0x000fea0003800200 */
.L_x_1600:
        /* <DEDUP_REMOVED lines=12> */
[--C-:B0-----:R-:W-:Y:S02]  /*3b10*/  HADD2.F32 R101, -RZ, R84.reuse.H0_H0 ;  /* 0x20000054ff657230 */ /* 0x101fe40000004100 */
[----:B------:R-:W-:Y:S02]  /*3b20*/  HADD2.F32 R102, -RZ, R84.H1_H1 ;  /* 0x30000054ff667230 */ /* 0x000fe40000004100 */
[----:B------:R-:W-:Y:S02]  /*3b30*/  HADD2.F32 R107, -RZ, R85.H1_H1 ;  /* 0x30000055ff6b7230 */ /* 0x000fe40000004100 */
[----:B------:R-:W-:Y:S01]  /*3b40*/  HADD2.F32 R113, -RZ, R86.H0_H0 ;  /* 0x20000056ff717230 */ /* 0x000fe20000004100 */
[----:B------:R-:W0:Y:S01]  /*3b50*/  @P2 LDC R112, c[0x0][0x40c] ;  /* 0x00010300ff702b82 */ /* 0x000e220000000800 */
[----:B------:R-:W-:-:S02]  /*3b60*/  HADD2.F32 R117, -RZ, R87.H0_H0 ;  /* 0x20000057ff757230 */ /* 0x000fc40000004100 */
[----:B------:R-:W-:Y:S02]  /*3b70*/  HADD2.F32 R118, -RZ, R87.H1_H1 ;  /* 0x30000057ff767230 */ /* 0x000fe40000004100 */
[-CC-:B------:R-:W-:Y:S01]  /*3b80*/  @P4 FFMA.FTZ R103, R141, R108.reuse, R111.reuse ;  /* 0x0000006c8d674223 */ /* 0x180fe2000001006f */
[-CC-:B------:R-:W-:Y:S01]  /*3b90*/  @P4 FFMA.FTZ R100, R146, R108.reuse, R111.reuse ;  /* 0x0000006c92644223 */ /* 0x180fe2000001006f */
[-CC-:B------:R-:W-:Y:S01]  /*3ba0*/  @P4 FFMA.FTZ R115, R149, R108.reuse, R111.reuse ;  /* 0x0000006c95734223 */ /* 0x180fe2000001006f */
[-C--:B------:R-:W-:Y:S01]  /*3bb0*/  @P4 FFMA.FTZ R119, R158, R108.reuse, R111 ;  /* 0x0000006c9e774223 */ /* 0x080fe2000001006f */
[----:B------:R-:W2:Y:S01]  /*3bc0*/  @P2 LDC R116, c[0x0][0x40c] ;  /* 0x00010300ff742b82 */ /* 0x000ea20000000800 */
[----:B------:R-:W-:Y:S01]  /*3bd0*/  @P4 FADD.FTZ R103, R144, -R103 ;  /* 0x8000006790674221 */ /* 0x000fe20000010000 */
[----:B------:R-:W-:Y:S01]  /*3be0*/  @P4 FADD.FTZ R105, R143, -R100 ;  /* 0x800000648f694221 */ /* 0x000fe20000010000 */
[-C--:B------:R-:W-:Y:S01]  /*3bf0*/  @P4 FFMA.FTZ R100, R150, R108.reuse, R111 ;  /* 0x0000006c96644223 */ /* 0x080fe2000001006f */
[----:B------:R-:W-:Y:S01]  /*3c00*/  @P4 FADD.FTZ R104, R152, -R115 ;  /* 0x8000007398684221 */ /* 0x000fe20000010000 */
[C---:B------:R-:W-:Y:S01]  /*3c10*/  @P4 FFMA.FTZ R101, R122.reuse, R103, R101 ;  /* 0x000000677a654223 */ /* 0x040fe20000010065 */
[----:B------:R-:W-:Y:S01]  /*3c20*/  @P4 FFMA.FTZ R103, R145, R108, R111 ;  /* 0x0000006c91674223 */ /* 0x000fe2000001006f */
[----:B------:R-:W-:Y:S01]  /*3c30*/  @P4 FADD.FTZ R100, R147, -R100 ;  /* 0x8000006493644221 */ /* 0x000fe20000010000 */
[----:B------:R-:W3:Y:S01]  /*3c40*/  @P2 LDC R114, c[0x0][0x40c] ;  /* 0x00010300ff722b82 */ /* 0x000ee20000000800 */
[----:B------:R-:W-:Y:S01]  /*3c50*/  @P4 FFMA.FTZ R102, R122, R105, R102 ;  /* 0x000000697a664223 */ /* 0x000fe20000010066 */
[----:B------:R-:W-:-:S02]  /*3c60*/  HADD2.F32 R105, -RZ, R85.H0_H0 ;  /* 0x20000055ff697230 */ /* 0x000fc40000004100 */
[----:B------:R-:W-:Y:S01]  /*3c70*/  @P4 FADD.FTZ R103, R148, -R103 ;  /* 0x8000006794674221 */ /* 0x000fe20000010000 */
[----:B------:R-:W-:Y:S01]  /*3c80*/  @P4 FFMA.FTZ R107, R122, R100, R107 ;  /* 0x000000647a6b4223 */ /* 0x000fe2000001006b */
[----:B------:R-:W-:Y:S01]  /*3c90*/  @P4 FFMA.FTZ R100, R154, R108, R111 ;  /* 0x0000006c9a644223 */ /* 0x000fe2000001006f */
[C---:B------:R-:W-:Y:S01]  /*3ca0*/  @P4 FFMA.FTZ R113, R122.reuse, R104, R113 ;  /* 0x000000687a714223 */ /* 0x040fe20000010071 */
[----:B------:R-:W-:Y:S01]  /*3cb0*/  @P4 FFMA.FTZ R105, R122, R103, R105 ;  /* 0x000000677a694223 */ /* 0x000fe20000010069 */
[----:B------:R-:W4:Y:S01]  /*3cc0*/  @P2 LDC R189, c[0x0][0x40c] ;  /* 0x00010300ffbd2b82 */ /* 0x000f220000000800 */
[----:B------:R-:W-:Y:S02]  /*3cd0*/  HADD2.F32 R115, -RZ, R86.H1_H1 ;  /* 0x30000056ff737230 */ /* 0x000fe40000004100 */
[----:B------:R-:W-:Y:S01]  /*3ce0*/  @P4 FFMA.FTZ R104, R155, R108, R111 ;  /* 0x0000006c9b684223 */ /* 0x000fe2000001006f */
[----:B------:R-:W-:Y:S01]  /*3cf0*/  @P4 FADD.FTZ R103, R151, -R100 ;  /* 0x8000006497674221 */ /* 0x000fe20000010000 */
[----:B-1----:R-:W-:Y:S01]  /*3d00*/  @P2 FMUL.FTZ R100, R101, R110 ;  /* 0x0000006e65642220 */ /* 0x002fe20000410000 */
[----:B------:R-:W-:Y:S01]  /*3d10*/  @P4 FADD.FTZ R119, R156, -R119 ;  /* 0x800000779c774221 */ /* 0x000fe20000010000 */
[----:B------:R-:W-:Y:S01]  /*3d20*/  @P4 FADD.FTZ R106, R153, -R104 ;  /* 0x80000068996a4221 */ /* 0x000fe20000010000 */
[C---:B------:R-:W-:Y:S01]  /*3d30*/  @P4 FFMA.FTZ R115, R122.reuse, R103, R115 ;  /* 0x000000677a734223 */ /* 0x040fe20000010073 */
[----:B------:R-:W1:Y:S01]  /*3d40*/  @P2 LDC R194, c[0x0][0x40c] ;  /* 0x00010300ffc22b82 */ /* 0x000e620000000800 */
[----:B------:R-:W-:Y:S01]  /*3d50*/  @P2 F2FP.F16.F32.PACK_AB R103, RZ, R100 ;  /* 0x00000064ff67223e */ /* 0x000fe200000000ff */
[----:B0-----:R-:W-:Y:S01]  /*3d60*/  @P2 FMUL.FTZ R100, R105, R112 ;  /* 0x0000007069642220 */ /* 0x001fe20000410000 */
[C---:B------:R-:W-:Y:S01]  /*3d70*/  @P4 FFMA.FTZ R117, R122.reuse, R106, R117 ;  /* 0x0000006a7a754223 */ /* 0x040fe20000010075 */
[----:B--2---:R-:W-:Y:S01]  /*3d80*/  @P2 FMUL.FTZ R112, R113, R116 ;  /* 0x0000007471702220 */ /* 0x004fe20000410000 */
[----:B------:R-:W-:Y:S01]  /*3d90*/  @P4 FFMA.FTZ R118, R122, R119, R118 ;  /* 0x000000777a764223 */ /* 0x000fe20000010076 */
[----:B------:R-:W-:-:S02]  /*3da0*/  @P2 PRMT R96, R103, 0x7610, R96 ;  /* 0x0000761067602816 */ /* 0x000fc40000000060 */
[----:B------:R-:W0:Y:S01]  /*3db0*/  @P2 LDC R196, c[0x0][0x40c] ;  /* 0x00010300ffc42b82 */ /* 0x000e220000000800 */
[----:B---3--:R-:W-:Y:S01]  /*3dc0*/  @P2 FMUL.FTZ R110, R107, R114 ;  /* 0x000000726b6e2220 */ /* 0x008fe20000410000 */
[----:B------:R-:W-:Y:S02]  /*3dd0*/  @P2 F2FP.F16.F32.PACK_AB R106, RZ, R100 ;  /* 0x00000064ff6a223e */ /* 0x000fe400000000ff */
[----:B------:R-:W-:Y:S02]  /*3de0*/  @P2 F2FP.F16.F32.PACK_AB R112, RZ, R112 ;  /* 0x00000070ff70223e */ /* 0x000fe400000000ff */
[----:B------:R-:W-:Y:S01]  /*3df0*/  @P2 F2FP.F16.F32.PACK_AB R110, RZ, R110 ;  /* 0x0000006eff6e223e */ /* 0x000fe200000000ff */
[----:B----4-:R-:W-:Y:S01]  /*3e00*/  @P2 FMUL.FTZ R104, R102, R189 ;  /* 0x000000bd66682220 */ /* 0x010fe20000410000 */
[----:B------:R-:W-:Y:S02]  /*3e10*/  @P2 PRMT R97, R106, 0x7610, R97 ;  /* 0x000076106a612816 */ /* 0x000fe40000000061 */
[----:B------:R-:W-:-:S02]  /*3e20*/  @P2 PRMT R98, R112, 0x7610, R98 ;  /* 0x0000761070622816 */ /* 0x000fc40000000062 */
[----:B------:R-:W-:Y:S02]  /*3e30*/  @P2 F2FP.F16.F32.PACK_AB R104, RZ, R104 ;  /* 0x00000068ff68223e */ /* 0x000fe400000000ff */
[----:B------:R-:W-:Y:S01]  /*3e40*/  F2FP.F16.F32.PACK_AB R100, R102, R101 ;  /* 0x000000656664723e */ /* 0x000fe200000000ff */
[----:B-1----:R-:W-:Y:S01]  /*3e50*/  @P2 FMUL.FTZ R114, R115, R194 ;  /* 0x000000c273722220 */ /* 0x002fe20000410000 */
[----:B------:R-:W-:Y:S02]  /*3e60*/  F2FP.F16.F32.PACK_AB R101, R107, R105 ;  /* 0x000000696b65723e */ /* 0x000fe400000000ff */
[----:B------:R-:W-:Y:S02]  /*3e70*/  F2FP.F16.F32.PACK_AB R102, R115, R113 ;  /* 0x000000717366723e */ /* 0x000fe400000000ff */
[----:B------:R-:W-:Y:S02]  /*3e80*/  @P2 F2FP.F16.F32.PACK_AB R114, RZ, R114 ;  /* 0x00000072ff72223e */ /* 0x000fe400000000ff */
[----:B------:R-:W-:Y:S01]  /*3e90*/  @P2 PRMT R96, R96, 0x5410, R104 ;  /* 0x0000541060602816 */ /* 0x000fe20000000068 */
[----:B0-----:R-:W-:Y:S01]  /*3ea0*/  @P2 FMUL.FTZ R116, R117, R196 ;  /* 0x000000c475742220 */ /* 0x001fe20000410000 */
[----:B------:R-:W-:-:S02]  /*3eb0*/  @P2 PRMT R97, R97, 0x5410, R110 ;  /* 0x0000541061612816 */ /* 0x000fc4000000006e */
[----:B------:R-:W-:Y:S02]  /*3ec0*/  F2FP.F16.F32.PACK_AB R103, R118, R117 ;  /* 0x000000757667723e */ /* 0x000fe400000000ff */
[----:B------:R-:W-:Y:S02]  /*3ed0*/  @P2 F2FP.F16.F32.PACK_AB R116, RZ, R116 ;  /* 0x00000074ff74223e */ /* 0x000fe400000000ff */
[----:B------:R-:W-:Y:S02]  /*3ee0*/  @P2 PRMT R98, R98, 0x5410, R114 ;  /* 0x0000541062622816 */ /* 0x000fe40000000072 */
[----:B------:R-:W-:Y:S01]  /*3ef0*/  @P2 PRMT R99, R116, 0x7610, R99 ;  /* 0x0000761074632816 */ /* 0x000fe20000000063 */
[----:B------:R-:W-:Y:S06]  /*3f00*/  @!P2 BRA `(.L_x_1617) ;  /* 0x0000000c0060a947 */ /* 0x000fec0003800000 */
[----:B------:R-:W-:-:S05]  /*3f10*/  FMUL.FTZ R118, R118, UR15 ;  /* 0x0000000f76767c20 */ /* 0x000fca0008410000 */
[----:B------:R-:W-:-:S04]  /*3f20*/  F2FP.F16.F32.PACK_AB R118, RZ, R118 ;  /* 0x00000076ff76723e */ /* 0x000fc800000000ff */
[----:B------:R-:W-:Y:S01]  /*3f30*/  PRMT R99, R99, 0x5410, R118 ;  /* 0x0000541063637816 */ /* 0x000fe20000000076 */
[----:B------:R-:W-:Y:S06]  /*3f40*/  BRA `(.L_x_1617) ;  /* 0x0000000c00507947 */ /* 0x000fec0003800000 */
.L_x_1616:
[----:B------:R-:W-:Y:S01]  /*3f50*/  ISETP.GT.AND P4, PT, R120, RZ, PT ;  /* 0x000000ff7800720c */ /* 0x000fe20003f84270 */
[----:B0-----:R-:W0:Y:S01]  /*3f60*/  @P2 LDC R106, c[0x0][0x40c] ;  /* 0x00010300ff6a2b82 */ /* 0x001e220000000800 */
        /* <DEDUP_REMOVED lines=64> */
.L_x_1615:
        /* <DEDUP_REMOVED lines=17> */
[----:B------:R-:W-:Y:S02]  /*4480*/  FSEL R113, R100, RZ, P4 ;  /* 0x000000ff64717208 */ /* 0x000fe40002000000 */
[----:B------:R-:W-:Y:S01]  /*4490*/  FSEL R114, R101, RZ, P4 ;  /* 0x000000ff65727208 */ /* 0x000fe20002000000 */
[----:B------:R-:W2:Y:S04]  /*44a0*/  @P2 LDC R106, c[0x0][0x40c] ;  /* 0x00010300ff6a2b82 */ /* 0x000ea80000000800 */
[----:B0-----:R-:W-:-:S04]  /*44b0*/  @P2 FMUL.FTZ R101, R114, R105 ;  /* 0x0000006972652220 */ /* 0x001fc80000410000 */
[----:B------:R-:W0:Y:S01]  /*44c0*/  @P2 LDC R189, c[0x0][0x40c] ;  /* 0x00010300ffbd2b82 */ /* 0x000e220000000800 */
[-CC-:B------:R-:W-:Y:S01]  /*44d0*/  FFMA.FTZ R105, R149, R108.reuse, R111.reuse ;  /* 0x0000006c95697223 */ /* 0x180fe2000001006f */
[----:B------:R-:W-:Y:S01]  /*44e0*/  @P2 F2FP.F16.F32.PACK_AB R104, RZ, R101 ;  /* 0x00000065ff68223e */ /* 0x000fe200000000ff */
[----:B------:R-:W-:Y:S02]  /*44f0*/  FFMA.FTZ R101, R145, R108, R111 ;  /* 0x0000006c91657223 */ /* 0x000fe4000001006f */
[----:B------:R-:W-:Y:S01]  /*4500*/  FADD.FTZ R105, R152, -R105 ;  /* 0x8000006998697221 */ /* 0x000fe20000010000 */
[----:B-1----:R-:W-:Y:S02]  /*4510*/  @P2 FMUL.FTZ R100, R113, R102 ;  /* 0x0000006671642220 */ /* 0x002fe40000410000 */
[----:B------:R-:W1:Y:S01]  /*4520*/  @P2 LDC R110, c[0x0][0x40c] ;  /* 0x00010300ff6e2b82 */ /* 0x000e620000000800 */
[----:B------:R-:W-:Y:S01]  /*4530*/  FADD.FTZ R101, R148, -R101 ;  /* 0x8000006594657221 */ /* 0x000fe20000010000 */
[----:B------:R-:W-:Y:S01]  /*4540*/  FFMA.FTZ R102, R150, R108, R111 ;  /* 0x0000006c96667223 */ /* 0x000fe2000001006f */
[----:B------:R-:W-:-:S02]  /*4550*/  @P2 F2FP.F16.F32.PACK_AB R103, RZ, R100 ;  /* 0x00000064ff67223e */ /* 0x000fc400000000ff */
[C---:B------:R-:W-:Y:S01]  /*4560*/  FMUL.FTZ R100, R122.reuse, R101 ;  /* 0x000000657a647220 */ /* 0x040fe20000410000 */
[----:B------:R-:W-:Y:S01]  /*4570*/  FADD.FTZ R101, R147, -R102 ;  /* 0x8000006693657221 */ /* 0x000fe20000010000 */
[C---:B------:R-:W-:Y:S01]  /*4580*/  FMUL.FTZ R102, R122.reuse, R105 ;  /* 0x000000697a667220 */ /* 0x040fe20000410000 */
[----:B------:R-:W3:Y:S01]  /*4590*/  @P2 LDC R193, c[0x0][0x40c] ;  /* 0x00010300ffc12b82 */ /* 0x000ee20000000800 */
[----:B------:R-:W-:Y:S01]  /*45a0*/  @P2 PRMT R96, R103, 0x7610, R96 ;  /* 0x0000761067602816 */ /* 0x000fe20000000060 */
[----:B------:R-:W-:Y:S01]  /*45b0*/  FMUL.FTZ R101, R122, R101 ;  /* 0x000000657a657220 */ /* 0x000fe20000410000 */
[----:B------:R-:W-:Y:S02]  /*45c0*/  FSEL R115, R100, RZ, P4 ;  /* 0x000000ff64737208 */ /* 0x000fe40002000000 */
[----:B------:R-:W-:Y:S02]  /*45d0*/  @P2 PRMT R96, R96, 0x5410, R104 ;  /* 0x0000541060602816 */ /* 0x000fe40000000068 */
[----:B------:R-:W-:Y:S01]  /*45e0*/  FSEL R116, R101, RZ, P4 ;  /* 0x000000ff65747208 */ /* 0x000fe20002000000 */
[----:B------:R-:W4:Y:S01]  /*45f0*/  @P2 LDC R194, c[0x0][0x40c] ;  /* 0x00010300ffc22b82 */ /* 0x000f220000000800 */
[----:B--2---:R-:W-:Y:S01]  /*4600*/  @P2 FMUL.FTZ R100, R115, R106 ;  /* 0x0000006a73642220 */ /* 0x004fe20000410000 */
[C---:B------:R-:W-:Y:S01]  /*4610*/  FMUL.FTZ R106, R122.reuse, R107 ;  /* 0x0000006b7a6a7220 */ /* 0x040fe20000410000 */
[----:B------:R-:W-:Y:S01]  /*4620*/  FMUL.FTZ R107, R122, R117 ;  /* 0x000000757a6b7220 */ /* 0x000fe20000410000 */
[----:B------:R-:W-:-:S02]  /*4630*/  FSEL R117, R102, RZ, P4 ;  /* 0x000000ff66757208 */ /* 0x000fc40002000000 */
[----:B------:R-:W-:Y:S01]  /*4640*/  @P2 F2FP.F16.F32.PACK_AB R105, RZ, R100 ;  /* 0x00000064ff69223e */ /* 0x000fe200000000ff */
[----:B0-----:R-:W-:Y:S01]  /*4650*/  @P2 FMUL.FTZ R100, R116, R189 ;  /* 0x000000bd74642220 */ /* 0x001fe20000410000 */
[----:B------:R-:W-:Y:S01]  /*4660*/  FFMA.FTZ R189, R158, R108, R111 ;  /* 0x0000006c9ebd7223 */ /* 0x000fe2000001006f */
[----:B------:R-:W-:Y:S01]  /*4670*/  FSEL R118, R106, RZ, P4 ;  /* 0x000000ff6a767208 */ /* 0x000fe20002000000 */
[----:B-1----:R-:W-:Y:S01]  /*4680*/  @P2 FMUL.FTZ R101, R117, R110 ;  /* 0x0000006e75652220 */ /* 0x002fe20000410000 */
[----:B------:R-:W-:Y:S01]  /*4690*/  FSEL R119, R107, RZ, P4 ;  /* 0x000000ff6b777208 */ /* 0x000fe20002000000 */
[----:B------:R-:W-:Y:S01]  /*46a0*/  FADD.FTZ R189, R156, -R189 ;  /* 0x800000bd9cbd7221 */ /* 0x000fe20000010000 */
[----:B------:R-:W-:Y:S02]  /*46b0*/  @P2 F2FP.F16.F32.PACK_AB R106, RZ, R100 ;  /* 0x00000064ff6a223e */ /* 0x000fe400000000ff */
[----:B------:R-:W-:Y:S01]  /*46c0*/  F2FP.F16.F32.PACK_AB R100, R114, R113 ;  /* 0x000000717264723e */ /* 0x000fe200000000ff */
[----:B---3--:R-:W-:Y:S01]  /*46d0*/  @P2 FMUL.FTZ R102, R118, R193 ;  /* 0x000000c176662220 */ /* 0x008fe20000410000 */
[----:B------:R-:W-:Y:S01]  /*46e0*/  FMUL.FTZ R113, R122, R189 ;  /* 0x000000bd7a717220 */ /* 0x000fe20000410000 */
[----:B------:R-:W-:-:S02]  /*46f0*/  @P2 F2FP.F16.F32.PACK_AB R107, RZ, R101 ;  /* 0x00000065ff6b223e */ /* 0x000fc400000000ff */
[----:B------:R-:W-:Y:S02]  /*4700*/  @P2 PRMT R97, R105, 0x7610, R97 ;  /* 0x0000761069612816 */ /* 0x000fe40000000061 */
[----:B------:R-:W-:Y:S01]  /*4710*/  @P2 F2FP.F16.F32.PACK_AB R110, RZ, R102 ;  /* 0x00000066ff6e223e */ /* 0x000fe200000000ff */
[----:B----4-:R-:W-:Y:S01]  /*4720*/  @P2 FMUL.FTZ R112, R119, R194 ;  /* 0x000000c277702220 */ /* 0x010fe20000410000 */
[----:B------:R-:W-:Y:S02]  /*4730*/  FSEL R104, R113, RZ, P4 ;  /* 0x000000ff71687208 */ /* 0x000fe40002000000 */
[----:B------:R-:W-:Y:S02]  /*4740*/  @P2 PRMT R98, R107, 0x7610, R98 ;  /* 0x000076106b622816 */ /* 0x000fe40000000062 */
[----:B------:R-:W-:Y:S02]  /*4750*/  @P2 F2FP.F16.F32.PACK_AB R112, RZ, R112 ;  /* 0x00000070ff70223e */ /* 0x000fe400000000ff */
[----:B------:R-:W-:-:S02]  /*4760*/  F2FP.F16.F32.PACK_AB R101, R116, R115 ;  /* 0x000000737465723e */ /* 0x000fc400000000ff */
[----:B------:R-:W-:Y:S02]  /*4770*/  F2FP.F16.F32.PACK_AB R102, R118, R117 ;  /* 0x000000757666723e */ /* 0x000fe400000000ff */
[----:B------:R-:W-:Y:S02]  /*4780*/  @P2 PRMT R97, R97, 0x5410, R106 ;  /* 0x0000541061612816 */ /* 0x000fe4000000006a */
[----:B------:R-:W-:Y:S02]  /*4790*/  F2FP.F16.F32.PACK_AB R103, R104, R119 ;  /* 0x000000776867723e */ /* 0x000fe400000000ff */
[----:B------:R-:W-:Y:S02]  /*47a0*/  @P2 PRMT R98, R98, 0x5410, R110 ;  /* 0x0000541062622816 */ /* 0x000fe4000000006e */
[----:B------:R-:W-:Y:S01]  /*47b0*/  @P2 PRMT R99, R112, 0x7610, R99 ;  /* 0x0000761070632816 */ /* 0x000fe20000000063 */
[----:B------:R-:W-:Y:S06]  /*47c0*/  @!P2 BRA `(.L_x_1617) ;  /* 0x000000040030a947 */ /* 0x000fec0003800000 */
[----:B------:R-:W-:-:S05]  /*47d0*/  FMUL.FTZ R104, R104, UR15 ;  /* 0x0000000f68687c20 */ /* 0x000fca0008410000 */
[----:B------:R-:W-:-:S04]  /*47e0*/  F2FP.F16.F32.PACK_AB R104, RZ, R104 ;  /* 0x00000068ff68723e */ /* 0x000fc800000000ff */
[----:B------:R-:W-:Y:S01]  /*47f0*/  PRMT R99, R99, 0x5410, R104 ;  /* 0x0000541063637816 */ /* 0x000fe20000000068 */
[----:B------:R-:W-:Y:S06]  /*4800*/  BRA `(.L_x_1617) ;  /* 0x0000000400207947 */ /* 0x000fec0003800000 */
.L_x_1618:
        /* <DEDUP_REMOVED lines=9> */
.L_x_1619:
        /* <DEDUP_REMOVED lines=9> */
.L_x_1620:
        /* <DEDUP_REMOVED lines=9> */
.L_x_1621:
        /* <DEDUP_REMOVED lines=9> */
.L_x_1622:
        /* <DEDUP_REMOVED lines=9> */
.L_x_1623:
        /* <DEDUP_REMOVED lines=9> */
.L_x_1624:
        /* <DEDUP_REMOVED lines=9> */
.L_x_1625:
        /* <DEDUP_REMOVED lines=9> */
.L_x_1617:
        /* <DEDUP_REMOVED lines=8> */
.L_x_1614:
[----:B------:R-:W-:Y:S05]  /*4d10*/  BSYNC.RECONVERGENT B0 ;  /* 0x0000000000007941 */ /* 0x000fea0003800200 */
.L_x_1613:
        /* <DEDUP_REMOVED lines=12> */
[--C-:B0-2---:R-:W-:Y:S02]  /*4de0*/  HADD2.F32 R101, -RZ, R88.reuse.H0_H0 ;  /* 0x20000058ff657230 */ /* 0x105fe40000004100 */
        /* <DEDUP_REMOVED lines=67> */
.L_x_1629:
[----:B------:R-:W-:Y:S01]  /*5220*/  ISETP.GT.AND P5, PT, R120, RZ, PT ;  /* 0x000000ff7800720c */ /* 0x000fe20003fa4270 */
[----:B0-2---:R-:W0:Y:S01]  /*5230*/  @P2 LDC R106, c[0x0][0x40c] ;  /* 0x00010300ff6a2b82 */ /* 0x005e220000000800 */
        /* <DEDUP_REMOVED lines=64> */
.L_x_1628:
        /* <DEDUP_REMOVED lines=74> */
.L_x_1631:
        /* <DEDUP_REMOVED lines=9> */
.L_x_1632:
        /* <DEDUP_REMOVED lines=9> */
.L_x_1633:
        /* <DEDUP_REMOVED lines=9> */
.L_x_1634:
        /* <DEDUP_REMOVED lines=9> */
.L_x_1635:
        /* <DEDUP_REMOVED lines=9> */
.L_x_1636:
        /* <DEDUP_REMOVED lines=9> */
.L_x_1637:
        /* <DEDUP_REMOVED lines=9> */
.L_x_1638:
        /* <DEDUP_REMOVED lines=9> */
.L_x_1630:
        /* <DEDUP_REMOVED lines=8> */
.L_x_1627:
[----:B------:R-:W-:Y:S05]  /*5fe0*/  BSYNC.RECONVERGENT B0 ;  /* 0x0000000000007941 */ /* 0x000fea0003800200 */
.L_x_1626:
        /* <DEDUP_REMOVED lines=12> */
[--C-:B0-23--:R-:W-:Y:S02]  /*60b0*/  HADD2.F32 R101, -RZ, R92.reuse.H0_H0 ;  /* 0x2000005cff657230 */ /* 0x10dfe40000004100 */
[----:B------:R-:W-:Y:S02]  /*60c0*/  HADD2.F32 R105, -RZ, R92.H1_H1 ;  /* 0x3000005cff697230 */ /* 0x000fe40000004100 */
[----:B------:R-:W-:Y:S02]  /*60d0*/  HADD2.F32 R107, -RZ, R93.H0_H0 ;  /* 0x2000005dff6b7230 */ /* 0x000fe40000004100 */
[----:B------:R-:W-:Y:S01]  /*60e0*/  HADD2.F32 R117, -RZ, R95.H1_H1 ;  /* 0x3000005fff757230 */ /* 0x000fe20000004100 */
        /* <DEDUP_REMOVED lines=8> */
[----:B------:R-:W-:Y:S01]  /*6170*/  @P6 FADD.FTZ R100, R175, -R100 ;  /* 0x80000064af646221 */ /* 0x000fe20000010000 */
[-CC-:B------:R-:W-:Y:S01]  /*6180*/  @P6 FFMA.FTZ R106, R186, R108.reuse, R111.reuse ;  /* 0x0000006cba6a6223 */ /* 0x180fe2000001006f */
[-CC-:B------:R-:W-:Y:S01]  /*6190*/  @P6 FFMA.FTZ R119, R190, R108.reuse, R111.reuse ;  /* 0x0000006cbe776223 */ /* 0x180fe2000001006f */
[----:B------:R-:W-:Y:S01]  /*61a0*/  @P6 FFMA.FTZ R110, R187, R108, R111 ;  /* 0x0000006cbb6e6223 */ /* 0x000fe2000001006f */
[----:B------:R-:W-:Y:S01]  /*61b0*/  @P6 FFMA.FTZ R101, R122, R103, R101 ;  /* 0x000000677a656223 */ /* 0x000fe20000010065 */
[----:B------:R-:W3:Y:S01]  /*61c0*/  @P2 LDC R118, c[0x0][0x40c] ;  /* 0x00010300ff762b82 */ /* 0x000ee20000000800 */
[----:B------:R-:W-:-:S02]  /*61d0*/  HADD2.F32 R111, -RZ, R94.H0_H0 ;  /* 0x2000005eff6f7230 */ /* 0x000fc40000004100 */
[----:B------:R-:W-:Y:S01]  /*61e0*/  @P6 FADD.FTZ R103, R179, -R104 ;  /* 0x80000068b3676221 */ /* 0x000fe20000010000 */
[----:B------:R-:W-:Y:S01]  /*61f0*/  @P6 FADD.FTZ R102, R180, -R113 ;  /* 0x80000071b4666221 */ /* 0x000fe20000010000 */
[----:B------:R-:W-:Y:S01]  /*6200*/  @P6 FADD.FTZ R104, R184, -R115 ;  /* 0x80000073b8686221 */ /* 0x000fe20000010000 */
[----:B------:R-:W-:Y:S02]  /*6210*/  HADD2.F32 R108, -RZ, R93.H1_H1 ;  /* 0x3000005dff6c7230 */ /* 0x000fe40000004100 */
[C---:B------:R-:W-:Y:S01]  /*6220*/  @P6 FFMA.FTZ R105, R122.reuse, R100, R105 ;  /* 0x000000647a696223 */ /* 0x040fe20000010069 */
[----:B-1----:R-:W-:Y:S01]  /*6230*/  @P2 FMUL.FTZ R100, R101, R112 ;  /* 0x0000007065642220 */ /* 0x002fe20000410000 */
[----:B------:R-:W1:Y:S01]  /*6240*/  @P2 LDC R189, c[0x0][0x40c] ;  /* 0x00010300ffbd2b82 */ /* 0x000e620000000800 */
[----:B------:R-:W-:Y:S02]  /*6250*/  HADD2.F32 R113, -RZ, R94.H1_H1 ;  /* 0x3000005eff717230 */ /* 0x000fe40000004100 */
[----:B------:R-:W-:Y:S01]  /*6260*/  @P6 FFMA.FTZ R107, R122, R102, R107 ;  /* 0x000000667a6b6223 */ /* 0x000fe2000001006b */
[----:B------:R-:W-:-:S02]  /*6270*/  HADD2.F32 R115, -RZ, R95.H0_H0 ;  /* 0x2000005fff737230 */ /* 0x000fc40000004100 */
[C---:B------:R-:W-:Y:S01]  /*6280*/  @P6 FFMA.FTZ R111, R122.reuse, R104, R111 ;  /* 0x000000687a6f6223 */ /* 0x040fe2000001006f */
[----:B------:R-:W-:Y:S01]  /*6290*/  @P6 FADD.FTZ R106, R183, -R106 ;  /* 0x8000006ab76a6221 */ /* 0x000fe20000010000 */
[----:B------:R-:W-:Y:S01]  /*62a0*/  @P6 FADD.FTZ R110, R185, -R110 ;  /* 0x8000006eb96e6221 */ /* 0x000fe20000010000 */
[----:B------:R-:W-:Y:S01]  /*62b0*/  @P6 FFMA.FTZ R108, R122, R103, R108 ;  /* 0x000000677a6c6223 */ /* 0x000fe2000001006c */
[----:B------:R-:W4:Y:S01]  /*62c0*/  @P2 LDC R120, c[0x0][0x40c] ;  /* 0x00010300ff782b82 */ /* 0x000f220000000800 */
[----:B------:R-:W-:Y:S01]  /*62d0*/  @P6 FADD.FTZ R104, R188, -R119 ;  /* 0x80000077bc686221 */ /* 0x000fe20000010000 */
[----:B0-----:R-:W-:Y:S01]  /*62e0*/  @P2 FMUL.FTZ R102, R105, R114 ;  /* 0x0000007269662220 */ /* 0x001fe20000410000 */
[----:B------:R-:W-:Y:S01]  /*62f0*/  @P2 F2FP.F16.F32.PACK_AB R103, RZ, R100 ;  /* 0x00000064ff67223e */ /* 0x000fe200000000ff */
[C---:B------:R-:W-:Y:S01]  /*6300*/  @P6 FFMA.FTZ R113, R122.reuse, R106, R113 ;  /* 0x0000006a7a716223 */ /* 0x040fe20000010071 */
[C---:B------:R-:W-:Y:S01]  /*6310*/  @P6 FFMA.FTZ R115, R122.reuse, R110, R115 ;  /* 0x0000006e7a736223 */ /* 0x040fe20000010073 */
[----:B--2---:R-:W-:Y:S01]  /*6320*/  @P2 FMUL.FTZ R100, R107, R116 ;  /* 0x000000746b642220 */ /* 0x004fe20000410000 */
[----:B------:R-:W-:Y:S01]  /*6330*/  @P6 FFMA.FTZ R117, R122, R104, R117 ;  /* 0x000000687a756223 */ /* 0x000fe20000010075 */
[----:B------:R-:W0:Y:S01]  /*6340*/  @P2 LDC R194, c[0x0][0x40c] ;  /* 0x00010300ffc22b82 */ /* 0x000e220000000800 */
[----:B---3--:R-:W-:Y:S01]  /*6350*/  @P2 FMUL.FTZ R112, R111, R118 ;  /* 0x000000766f702220 */ /* 0x008fe20000410000 */
[----:B------:R-:W-:-:S02]  /*6360*/  @P2 F2FP.F16.F32.PACK_AB R104, RZ, R102 ;  /* 0x00000066ff68223e */ /* 0x000fc400000000ff */
[----:B------:R-:W-:Y:S02]  /*6370*/  @P2 F2FP.F16.F32.PACK_AB R106, RZ, R100 ;  /* 0x00000064ff6a223e */ /* 0x000fe400000000ff */
[----:B------:R-:W-:Y:S01]  /*6380*/  @P2 F2FP.F16.F32.PACK_AB R112, RZ, R112 ;  /* 0x00000070ff70223e */ /* 0x000fe200000000ff */
[----:B-1----:R-:W-:Y:S01]  /*6390*/  @P2 FMUL.FTZ R102, R108, R189 ;  /* 0x000000bd6c662220 */ /* 0x002fe20000410000 */
[----:B------:R-:W-:Y:S02]  /*63a0*/  @P2 PRMT R96, R103, 0x7610, R96 ;  /* 0x0000761067602816 */ /* 0x000fe40000000060 */
[----:B------:R-:W-:Y:S02]  /*63b0*/  @P2 PRMT R97, R106, 0x7610, R97 ;  /* 0x000076106a612816 */ /* 0x000fe40000000061 */
[----:B------:R-:W-:Y:S02]  /*63c0*/  @P2 F2FP.F16.F32.PACK_AB R110, RZ, R102 ;  /* 0x00000066ff6e223e */ /* 0x000fe400000000ff */
[----:B------:R-:W-:Y:S01]  /*63d0*/  @P2 PRMT R98, R112, 0x7610, R98 ;  /* 0x0000761070622816 */ /* 0x000fe20000000062 */
[----:B----4-:R-:W-:Y:S01]  /*63e0*/  @P2 FMUL.FTZ R114, R113, R120 ;  /* 0x0000007871722220 */ /* 0x010fe20000410000 */
[----:B------:R-:W-:-:S02]  /*63f0*/  F2FP.F16.F32.PACK_AB R100, R105, R101 ;  /* 0x000000656964723e */ /* 0x000fc400000000ff */
[----:B------:R-:W-:Y:S02]  /*6400*/  F2FP.F16.F32.PACK_AB R101, R108, R107 ;  /* 0x0000006b6c65723e */ /* 0x000fe400000000ff */
[----:B------:R-:W-:Y:S02]  /*6410*/  @P2 F2FP.F16.F32.PACK_AB R114, RZ, R114 ;  /* 0x00000072ff72223e */ /* 0x000fe400000000ff */
[----:B------:R-:W-:Y:S01]  /*6420*/  F2FP.F16.F32.PACK_AB R102, R113, R111 ;  /* 0x0000006f7166723e */ /* 0x000fe200000000ff */
[----:B0-----:R-:W-:Y:S01]  /*6430*/  @P2 FMUL.FTZ R116, R115, R194 ;  /* 0x000000c273742220 */ /* 0x001fe20000410000 */
[----:B------:R-:W-:Y:S02]  /*6440*/  @P2 PRMT R96, R96, 0x5410, R104 ;  /* 0x0000541060602816 */ /* 0x000fe40000000068 */
[----:B------:R-:W-:Y:S02]  /*6450*/  @P2 PRMT R97, R97, 0x5410, R110 ;  /* 0x0000541061612816 */ /* 0x000fe4000000006e */
[----:B------:R-:W-:-:S02]  /*6460*/  @P2 F2FP.F16.F32.PACK_AB R116, RZ, R116 ;  /* 0x00000074ff74223e */ /* 0x000fc400000000ff */
        /* <DEDUP_REMOVED lines=8> */
.L_x_1642:
[----:B------:R-:W-:Y:S01]  /*64f0*/  ISETP.GT.AND P6, PT, R120, RZ, PT ;  /* 0x000000ff7800720c */ /* 0x000fe20003fc4270 */
[----:B0-23--:R-:W0:Y:S01]  /*6500*/  @P2 LDC R106, c[0x0][0x40c] ;  /* 0x00010300ff6a2b82 */ /* 0x00de220000000800 */
        /* <DEDUP_REMOVED lines=64> */
.L_x_1641:
[----:B0-23--:R-:W0:Y:S02]  /*6910*/  LDC.64 R104, c[0x0][0x478] ;  /* 0x00011e00ff687b82 */ /* 0x00de240000000a00 */
[----:B0-----:R-:W-:-:S04]  /*6920*/  ISETP.NE.U32.AND P0, PT, R104, RZ, PT ;  /* 0x000000ff6800720c */ /* 0x001fc80003f05070 */
[----:B------:R-:W-:-:S13]  /*6930*/  ISETP.NE.AND.EX P0, PT, R105, RZ, PT, P0 ;  /* 0x000000ff6900720c */ /* 0x000fda0003f05300 */
[----:B------:R-:W-:Y:S05]  /*6940*/  @!P0 BRA `(.L_x_1644) ;  /* 0x0000000400188947 */ /* 0x000fea0003800000 */
[----:B------:R-:W0:Y:S01]  /*6950*/  @P2 LDC R103, c[0x0][0x40c] ;  /* 0x00010300ff672b82 */ /* 0x000e220000000800 */
[-CC-:B------:R-:W-:Y:S01]  /*6960*/  FFMA.FTZ R101, R173, R108.reuse, R111.reuse ;  /* 0x0000006cad657223 */ /* 0x180fe2000001006f */
[-CC-:B------:R-:W-:Y:S01]  /*6970*/  FFMA.FTZ R100, R178, R108.reuse, R111.reuse ;  /* 0x0000006cb2647223 */ /* 0x180fe2000001006f */
[-CC-:B------:R-:W-:Y:S01]  /*6980*/  FFMA.FTZ R107, R177, R108.reuse, R111.reuse ;  /* 0x0000006cb16b7223 */ /* 0x180fe2000001006f */
[-CC-:B------:R-:W-:Y:S01]  /*6990*/  FFMA.FTZ R102, R182, R108.reuse, R111.reuse ;  /* 0x0000006cb6667223 */ /* 0x180fe2000001006f */
[-CC-:B------:R-:W-:Y:S01]  /*69a0*/  FFMA.FTZ R113, R181, R108.reuse, R111.reuse ;  /* 0x0000006cb5717223 */ /* 0x180fe2000001006f */
[-CC-:B------:R-:W-:Y:S01]  /*69b0*/  FFMA.FTZ R106, R186, R108.reuse, R111.reuse ;  /* 0x0000006cba6a7223 */ /* 0x180fe2000001006f */
[-CC-:B------:R-:W-:Y:S01]  /*69c0*/  FFMA.FTZ R193, R190, R108.reuse, R111.reuse ;  /* 0x0000006cbec17223 */ /* 0x180fe2000001006f */
[----:B------:R-:W1:Y:S01]  /*69d0*/  @P2 LDC R104, c[0x0][0x40c] ;  /* 0x00010300ff682b82 */ /* 0x000e620000000800 */
[----:B------:R-:W-:Y:S01]  /*69e0*/  FFMA.FTZ R112, R187, R108, R111 ;  /* 0x0000006cbb707223 */ /* 0x000fe2000001006f */
[----:B------:R-:W-:Y:S01]  /*69f0*/  FADD.FTZ R101, R176, -R101 ;  /* 0x80000065b0657221 */ /* 0x000fe20000010000 */
[----:B------:R-:W-:Y:S01]  /*6a00*/  FADD.FTZ R105, R175, -R100 ;  /* 0x80000064af697221 */ /* 0x000fe20000010000 */
[----:B------:R-:W-:Y:S01]  /*6a10*/  ISETP.GT.AND P6, PT, R120, RZ, PT ;  /* 0x000000ff7800720c */ /* 0x000fe20003fc4270 */
[----:B------:R-:W-:Y:S01]  /*6a20*/  FADD.FTZ R107, R180, -R107 ;  /* 0x8000006bb46b7221 */ /* 0x000fe20000010000 */
[----:B------:R-:W-:Y:S01]  /*6a30*/  FMUL.FTZ R100, R122, R101 ;  /* 0x000000657a647220 */ /* 0x000fe20000410000 */
[----:B------:R-:W-:Y:S01]  /*6a40*/  FADD.FTZ R115, R184, -R113 ;  /* 0x80000071b8737221 */ /* 0x000fe20000010000 */
[----:B------:R-:W2:Y:S01]  /*6a50*/  @P2 LDC R119, c[0x0][0x40c] ;  /* 0x00010300ff772b82 */ /* 0x000ea20000000800 */
[----:B------:R-:W-:Y:S01]  /*6a60*/  FMUL.FTZ R101, R122, R105 ;  /* 0x000000697a657220 */ /* 0x000fe20000410000 */
[----:B------:R-:W-:Y:S01]  /*6a70*/  FADD.FTZ R197, R188, -R193 ;  /* 0x800000c1bcc57221 */ /* 0x000fe20000010000 */
[----:B------:R-:W-:Y:S01]  /*6a80*/  FADD.FTZ R111, R179, -R102 ;  /* 0x80000066b36f7221 */ /* 0x000fe20000010000 */
[----:B------:R-:W-:Y:S01]  /*6a90*/  FADD.FTZ R193, R185, -R112 ;  /* 0x80000070b9c17221 */ /* 0x000fe20000010000 */
[----:B------:R-:W-:Y:S01]  /*6aa0*/  FADD.FTZ R117, R183, -R106 ;  /* 0x8000006ab7757221 */ /* 0x000fe20000010000 */
[----:B------:R-:W-:Y:S01]  /*6ab0*/  FSEL R112, R100, RZ, P6 ;  /* 0x000000ff64707208 */ /* 0x000fe20003000000 */
[C---:B------:R-:W-:Y:S01]  /*6ac0*/  FMUL.FTZ R102, R122.reuse, R107 ;  /* 0x0000006b7a667220 */ /* 0x040fe20000410000 */
[----:B------:R-:W3:Y:S01]  /*6ad0*/  @P2 LDC R189, c[0x0][0x40c] ;  /* 0x00010300ffbd2b82 */ /* 0x000ee20000000800 */
[C---:B------:R-:W-:Y:S01]  /*6ae0*/  FMUL.FTZ R106, R122.reuse, R115 ;  /* 0x000000737a6a7220 */ /* 0x040fe20000410000 */
[----:B------:R-:W-:Y:S01]  /*6af0*/  FSEL R113, R101, RZ, P6 ;  /* 0x000000ff65717208 */ /* 0x000fe20003000000 */
[C---:B------:R-:W-:Y:S01]  /*6b00*/  FMUL.FTZ R105, R122.reuse, R111 ;  /* 0x0000006f7a697220 */ /* 0x040fe20000410000 */
[C---:B------:R-:W-:Y:S01]  /*6b10*/  FMUL.FTZ R107, R122.reuse, R117 ;  /* 0x000000757a6b7220 */ /* 0x040fe20000410000 */
[----:B------:R-:W-:Y:S01]  /*6b20*/  FMUL.FTZ R111, R122, R197 ;  /* 0x000000c57a6f7220 */ /* 0x000fe20000410000 */
[----:B0-----:R-:W-:Y:S01]  /*6b30*/  @P2 FMUL.FTZ R100, R112, R103 ;  /* 0x0000006770642220 */ /* 0x001fe20000410000 */
[----:B------:R-:W-:Y:S01]  /*6b40*/  FMUL.FTZ R122, R122, R193 ;  /* 0x000000c17a7a7220 */ /* 0x000fe20000410000 */
[----:B------:R-:W0:Y:S01]  /*6b50*/  @P2 LDC R108, c[0x0][0x40c] ;  /* 0x00010300ff6c2b82 */ /* 0x000e220000000800 */
[----:B------:R-:W-:Y:S01]  /*6b60*/  FSEL R114, R102, RZ, P6 ;  /* 0x000000ff66727208 */ /* 0x000fe20003000000 */
[----:B-1----:R-:W-:Y:S01]  /*6b70*/  @P2 FMUL.FTZ R101, R113, R104 ;  /* 0x0000006871652220 */ /* 0x002fe20000410000 */
[----:B------:R-:W-:-:S02]  /*6b80*/  FSEL R116, R106, RZ, P6 ;  /* 0x000000ff6a747208 */ /* 0x000fc40003000000 */
[----:B------:R-:W-:Y:S02]  /*6b90*/  FSEL R115, R105, RZ, P6 ;  /* 0x000000ff69737208 */ /* 0x000fe40003000000 */
[----:B------:R-:W-:Y:S01]  /*6ba0*/  FSEL R117, R107, RZ, P6 ;  /* 0x000000ff6b757208 */ /* 0x000fe20003000000 */
[----:B------:R-:W1:Y:S01]  /*6bb0*/  @P2 LDC R110, c[0x0][0x40c] ;  /* 0x00010300ff6e2b82 */ /* 0x000e620000000800 */
[----:B------:R-:W-:Y:S01]  /*6bc0*/  @P2 F2FP.F16.F32.PACK_AB R103, RZ, R100 ;  /* 0x00000064ff67223e */ /* 0x000fe200000000ff */
[----:B--2---:R-:W-:Y:S01]  /*6bd0*/  @P2 FMUL.FTZ R100, R114, R119 ;  /* 0x0000007772642220 */ /* 0x004fe20000410000 */
[----:B------:R-:W-:Y:S02]  /*6be0*/  FSEL R122, R122, RZ, P6 ;  /* 0x000000ff7a7a7208 */ /* 0x000fe40003000000 */
[----:B------:R-:W-:Y:S02]  /*6bf0*/  @P2 F2FP.F16.F32.PACK_AB R104, RZ, R101 ;  /* 0x00000065ff68223e */ /* 0x000fe400000000ff */
[----:B------:R-:W-:Y:S01]  /*6c00*/  @P2 F2FP.F16.F32.PACK_AB R105, RZ, R100 ;  /* 0x00000064ff69223e */ /* 0x000fe200000000ff */
[----:B------:R-:W2:Y:S01]  /*6c10*/  @P2 LDC R195, c[0x0][0x40c] ;  /* 0x00010300ffc32b82 */ /* 0x000ea20000000800 */
[----:B---3--:R-:W-:Y:S01]  /*6c20*/  @P2 FMUL.FTZ R102, R116, R189 ;  /* 0x000000bd74662220 */ /* 0x008fe20000410000 */
[----:B------:R-:W-:-:S02]  /*6c30*/  @P2 PRMT R96, R103, 0x7610, R96 ;  /* 0x0000761067602816 */ /* 0x000fc40000000060 */
[----:B------:R-:W-:Y:S02]  /*6c40*/  FSEL R111, R111, RZ, P6 ;  /* 0x000000ff6f6f7208 */ /* 0x000fe40003000000 */
        /* <DEDUP_REMOVED lines=12> */
[----:B------:R-:W-:Y:S02]  /*6d10*/  @P2 PRMT R97, R97, 0x5410, R106 ;  /* 0x0000541061612816 */ /* 0x000fe4000000006a */
[----:B------:R-:W-:Y:S02]  /*6d20*/  F2FP.F16.F32.PACK_AB R103, R111, R122 ;  /* 0x0000007a6f67723e */ /* 0x000fe400000000ff */
[----:B------:R-:W-:-:S02]  /*6d30*/  @P2 F2FP.F16.F32.PACK_AB R110, RZ, R110 ;  /* 0x0000006eff6e223e */ /* 0x000fc400000000ff */
[----:B------:R-:W-:Y:S02]  /*6d40*/  @P2 PRMT R98, R98, 0x5410, R108 ;  /* 0x0000541062622816 */ /* 0x000fe4000000006c */
[----:B------:R-:W-:Y:S01]  /*6d50*/  @P2 PRMT R99, R110, 0x7610, R99 ;  /* 0x000076106e632816 */ /* 0x000fe20000000063 */
[----:B------:R-:W-:Y:S06]  /*6d60*/  @!P2 BRA `(.L_x_1643) ;  /* 0x000000040030a947 */ /* 0x000fec0003800000 */
[----:B------:R-:W-:-:S05]  /*6d70*/  FMUL.FTZ R104, R111, UR15 ;  /* 0x0000000f6f687c20 */ /* 0x000fca0008410000 */
[----:B------:R-:W-:-:S04]  /*6d80*/  F2FP.F16.F32.PACK_AB R104, RZ, R104 ;  /* 0x00000068ff68723e */ /* 0x000fc800000000ff */
[----:B------:R-:W-:Y:S01]  /*6d90*/  PRMT R99, R99, 0x5410, R104 ;  /* 0x0000541063637816 */ /* 0x000fe20000000068 */
[----:B------:R-:W-:Y:S06]  /*6da0*/  BRA `(.L_x_1643) ;  /* 0x0000000400207947 */ /* 0x000fec0003800000 */
.L_x_1644:
        /* <DEDUP_REMOVED lines=16> */
.L_x_1645:
        /* <DEDUP_REMOVED lines=9> */
.L_x_1646:
        /* <DEDUP_REMOVED lines=9> */
.L_x_1647:
        /* <DEDUP_REMOVED lines=9> */
.L_x_1648:
        /* <DEDUP_REMOVED lines=9> */
.L_x_1649:
        /* <DEDUP_REMOVED lines=9> */
.L_x_1650:
        /* <DEDUP_REMOVED lines=9> */
.L_x_1651:
[----:B------:R-:W-:-:S04]  /*7210*/  @P2 F2FP.F16.F32.PACK_AB R104, RZ, R104 ;  /* 0x00000068ff68223e */ /* 0x000fc800000000ff */
[----:B------:R-:W-:-:S07]  /*7220*/  @P2 PRMT R99, R99, 0x5410, R104 ;  /* 0x0000541063632816 */ /* 0x000fce0000000068 */
.L_x_1643:
[----:B------:R-:W0:Y:S08]  /*7230*/  @P0 LDC.64 R104, c[0x0][0x478] ;  /* 0x00011e00ff680b82 */ /* 0x000e300000000a00 */
[----:B------:R-:W1:Y:S01]  /*7240*/  @P2 LDC.64 R106, c[0x0][0x468] ;  /* 0x00011a00ff6a2b82 */ /* 0x000e620000000a00 */
[----:B0-----:R-:W-:-:S05]  /*7250*/  @P0 IMAD.WIDE.U32 R104, R191, 0x10, R104 ;  /* 0x00000010bf680825 */ /* 0x001fca00078e0068 */
[----:B------:R4:W-:Y:S01]  /*7260*/  @P0 STG.E.128 desc[UR10][R104.64], R100 ;  /* 0x0000006468000986 */ /* 0x0009e2000c101d0a */
[----:B-1----:R-:W-:-:S05]  /*7270*/  @P2 IMAD.WIDE.U32 R106, R109, 0x10, R106 ;  /* 0x000000106d6a2825 */ /* 0x002fca00078e006a */
[----:B------:R4:W-:Y:S02]  /*7280*/  @P2 STG.E.128 desc[UR10][R106.64], R96 ;  /* 0x000000606a002986 */ /* 0x0009e4000c101d0a */
.L_x_1640:
[----:B------:R-:W-:Y:S05]  /*7290*/  BSYNC.RECONVERGENT B0 ;  /* 0x0000000000007941 */ /* 0x000fea0003800200 */
.L_x_1639:
[----:B0-234-:R-:W0:Y:S01]  /*72a0*/  LDC.64 R104, c[0x0][0x380] ;  /* 0x0000e000ff687b82 */ /* 0x01de220000000a00 */
[----:B------:R-:W-:Y:S01]  /*72b0*/  UPLOP3.LUT UP1, UPT, UPT, UPT, UP1, 0x40, 0x4 ;  /* 0x000000000004789c */ /* 0x000fe20003f2e810 */
[----:B0-----:R-:W-:-:S04]  /*72c0*/  IADD3 R121, PT, PT, R121, R104, RZ ;  /* 0x0000006879797210 */ /* 0x001fc80007ffe0ff */
[----:B------:R-:W-:-:S13]  /*72d0*/  ISETP.GE.AND P0, PT, R121, R105, PT ;  /* 0x000000697900720c */ /* 0x000fda0003f06270 */
[----:B------:R-:W-:Y:S05]  /*72e0*/  @!P0 BRA `(.L_x_1652) ;  /* 0xffffff9000e48947 */ /* 0x000fea000383ffff */
.L_x_1588:
[----:B------:R-:W0:Y:S08]  /*72f0*/  S2UR UR4, SR_CTAID.X ;  /* 0x00000000000479c3 */ /* 0x000e300000002500 */
[----:B------:R-:W1:Y:S08]  /*7300*/  LDC.64 R2, c[0x0][0x440] ;  /* 0x00011000ff027b82 */ /* 0x000e700000000a00 */
[----:B------:R-:W2:Y:S08]  /*7310*/  LDC.64 R4, c[0x0][0x448] ;  /* 0x00011200ff047b82 */ /* 0x000eb00000000a00 */
[----:B------:R-:W3:Y:S01]  /*7320*/  LDC.64 R6, c[0x0][0x440] ;  /* 0x00011000ff067b82 */ /* 0x000ee20000000a00 */
[----:B0----5:R-:W-:-:S05]  /*7330*/  IMAD R79, R0, UR4, RZ ;  /* 0x00000004004f7c24 */ /* 0x021fca000f8e02ff */
[----:B------:R-:W-:Y:S02]  /*7340*/  LEA.HI R79, R79, R192, RZ, 0x1d ;  /* 0x000000c04f4f7211 */ /* 0x000fe400078fe8ff */
[----:B------:R-:W0:Y:S03]  /*7350*/  LDC.64 R72, c[0x0][0x448] ;  /* 0x00011200ff487b82 */ /* 0x000e260000000a00 */
[----:B-1----:R-:W-:-:S05]  /*7360*/  @P1 IMAD.WIDE.U32 R2, R79, 0x20, R2 ;  /* 0x000000204f021825 */ /* 0x002fca00078e0002 */
[----:B------:R-:W1:Y:S01]  /*7370*/  LDC.64 R74, c[0x0][0x440] ;  /* 0x00011000ff4a7b82 */ /* 0x000e620000000a00 */
[C---:B--2---:R-:W-:Y:S01]  /*7380*/  @P1 IMAD.WIDE.U32 R4, R79.reuse, 0x20, R4 ;  /* 0x000000204f041825 */ /* 0x044fe200078e0004 */
[----:B------:R-:W-:Y:S01]  /*7390*/  @P1 IADD3 R79, PT, PT, R79, 0x100, RZ ;  /* 0x000001004f4f1810 */ /* 0x000fe20007ffe0ff */
[----:B------:R2:W-:Y:S04]  /*73a0*/  @P1 STG.E.128 desc[UR10][R2.64], R36 ;  /* 0x0000002402001986 */ /* 0x0005e8000c101d0a */
[----:B------:R2:W-:Y:S01]  /*73b0*/  @P1 STG.E.128 desc[UR10][R2.64+0x10], R32 ;  /* 0x0000102002001986 */ /* 0x0005e2000c101d0a */
[----:B------:R-:W4:Y:S01]  /*73c0*/  LDC.64 R76, c[0x0][0x448] ;  /* 0x00011200ff4c7b82 */ /* 0x000f220000000a00 */
[C---:B---3--:R-:W-:Y:S02]  /*73d0*/  @P3 IMAD.WIDE.U32 R6, R79.reuse, 0x20, R6 ;  /* 0x000000204f063825 */ /* 0x048fe400078e0006 */
[----:B------:R2:W-:Y:S04]  /*73e0*/  @P1 STG.E.128 desc[UR10][R4.64], R68 ;  /* 0x0000004404001986 */ /* 0x0005e8000c101d0a */
[----:B------:R2:W-:Y:S01]  /*73f0*/  @P1 STG.E.128 desc[UR10][R4.64+0x10], R64 ;  /* 0x0000104004001986 */ /* 0x0005e2000c101d0a */
[C---:B0-----:R-:W-:Y:S01]  /*7400*/  @P3 IMAD.WIDE.U32 R72, R79.reuse, 0x20, R72 ;  /* 0x000000204f483825 */ /* 0x041fe200078e0048 */
[----:B------:R-:W-:-:S02]  /*7410*/  @P3 IADD3 R79, PT, PT, R79, 0x100, RZ ;  /* 0x000001004f4f3810 */ /* 0x000fc40007ffe0ff */
[----:B------:R2:W-:Y:S04]  /*7420*/  @P3 STG.E.128 desc[UR10][R6.64], R28 ;  /* 0x0000001c06003986 */ /* 0x0005e8000c101d0a */
[----:B------:R2:W-:Y:S01]  /*7430*/  @P3 STG.E.128 desc[UR10][R6.64+0x10], R24 ;  /* 0x0000101806003986 */ /* 0x0005e2000c101d0a */
[----:B-1----:R-:W-:-:S03]  /*7440*/  @P4 IMAD.WIDE.U32 R74, R79, 0x20, R74 ;  /* 0x000000204f4a4825 */ /* 0x002fc600078e004a */
[----:B------:R2:W-:Y:S04]  /*7450*/  @P3 STG.E.128 desc[UR10][R72.64], R60 ;  /* 0x0000003c48003986 */ /* 0x0005e8000c101d0a */
[----:B------:R2:W-:Y:S01]  /*7460*/  @P3 STG.E.128 desc[UR10][R72.64+0x10], R56 ;  /* 0x0000103848003986 */ /* 0x0005e2000c101d0a */
[----:B----4-:R-:W-:-:S03]  /*7470*/  @P4 IMAD.WIDE.U32 R76, R79, 0x20, R76 ;  /* 0x000000204f4c4825 */ /* 0x010fc600078e004c */
[----:B------:R2:W-:Y:S04]  /*7480*/  @P4 STG.E.128 desc[UR10][R74.64], R20 ;  /* 0x000000144a004986 */ /* 0x0005e8000c101d0a */
[----:B------:R2:W-:Y:S04]  /*7490*/  @P4 STG.E.128 desc[UR10][R74.64+0x10], R16 ;  /* 0x000010104a004986 */ /* 0x0005e8000c101d0a */
[----:B------:R2:W-:Y:S04]  /*74a0*/  @P4 STG.E.128 desc[UR10][R76.64], R52 ;  /* 0x000000344c004986 */ /* 0x0005e8000c101d0a */
[----:B------:R2:W-:Y:S01]  /*74b0*/  @P4 STG.E.128 desc[UR10][R76.64+0x10], R48 ;  /* 0x000010304c004986 */ /* 0x0005e2000c101d0a */
[----:B------:R-:W-:Y:S05]  /*74c0*/  @!P5 EXIT ;  /* 0x000000000000d94d */ /* 0x000fea0003800000 */
[----:B--2---:R-:W0:Y:S01]  /*74d0*/  LDC.64 R2, c[0x0][0x440] ;  /* 0x00011000ff027b82 */ /* 0x004e220000000a00 */
        /* <DEDUP_REMOVED lines=9> */
.L_x_1653:
        /* <DEDUP_REMOVED lines=9> */
.L_x_15600:


//--------------------- .text._ZN10layer_norm13ln_bwd_kernelINS_13Kernel_traitsI6__halfS2_S2_S2_fjLj8192ELj1ELj1ELj8ELj16ENS_18Kernel_traits_baseILj8192ES2_S2_S2_S2_fjLj256EEEEELb0ELb0ELb1ELb1EEEvNS_9BwdParamsE --------------------------
	.section	.text._ZN10layer_norm13ln_bwd_kernelINS_13Kernel_traitsI6__halfS2_S2_S2_fjLj8192ELj1ELj1ELj8ELj16ENS_18Kernel_traits_baseILj8192ES2_S2_S2_S2_fjLj256EEEEELb0ELb0ELb1ELb1EEEvNS_9BwdParamsE,"ax",@progbits
	.align	128
        .global         _ZN10layer_norm13ln_bwd_kernelINS_13Kernel_traitsI6__halfS2_S2_S2_fjLj8192ELj1ELj1ELj8ELj16ENS_18Kernel_traits_baseILj8192ES2_S2_S2_S2_fjLj256EEEEELb0ELb0ELb1ELb1EEEvNS_9BwdParamsE
        .type           _ZN10layer_norm13ln_bwd_kernelINS_13Kernel_traitsI6__halfS2_S2_S2_fjLj8192ELj1ELj1ELj8ELj16ENS_18Kernel_traits_baseILj8192ES2_S2_S2_S2_fjLj256EEEEELb0ELb0ELb1ELb1EEEvNS_9BwdParamsE,@function
        .size           _ZN10layer_norm13ln_bwd_kernelINS_13Kernel_traitsI6__halfS2_S2_S2_fjLj8192ELj1ELj1ELj8ELj16ENS_18Kernel_traits_baseILj8192ES2_S2_S2_S2_fjLj256EEEEELb0ELb0ELb1ELb1EEEvNS_9BwdParamsE,(.L_x_15601 - _ZN10layer_norm13ln_bwd_kernelINS_13Kernel_traitsI6__halfS2_S2_S2_fjLj8192ELj1ELj1ELj8ELj16ENS_18Kernel_traits_baseILj8192ES2_S2_S2_S2_fjLj256EEEEELb0ELb0ELb1ELb1EEEvNS_9BwdParamsE)
        .other          _ZN10layer_norm13ln_bwd_kernelINS_13Kernel_traitsI6__halfS2_S2_S2_fjLj8192ELj1ELj1ELj8ELj16ENS_18Kernel_traits_baseILj8192ES2_S2_S2_S2_fjLj256EEEEELb0ELb0ELb1ELb1EEEvNS_9BwdParamsE,@"STO_CUDA_ENTRY STV_DEFAULT"
_ZN10layer_norm13ln_bwd_kernelINS_13Kernel_traitsI6__halfS2_S2_S2_fjLj8192ELj1ELj1ELj8ELj16ENS_18Kernel_traits_baseILj8192ES2_S2_S2_S2_fjLj256EEEEELb0ELb0ELb1ELb1EEEvNS_9BwdParamsE:
.text._ZN10layer_norm13ln_bwd_kernelINS_13Kernel_traitsI6__halfS2_S2_S2_fjLj8192ELj1ELj1ELj8ELj16ENS_18Kernel_traits_baseILj8192ES2_S2_S2_S2_fjLj256EEEEELb0ELb0ELb1ELb1EEEvNS_9BwdParamsE:
        /* <DEDUP_REMOVED lines=41> */
[----:B------:R-:W3:Y:S01]  /*0290*/  LDCU UR14, c[0x0][0x388] ;  /* 0x00007100ff0e77ac */ /* 0x000ee20008000800 */
[----:B------:R-:W4:Y:S01]  /*02a0*/  LDCU.U8 UR11, c[0x0][0x410] ;  /* 0x00008200ff0b77ac */ /* 0x000f220008000000 */
[----:B------:R-:W0:Y:S01]  /*02b0*/  LDCU UR15, c[0x0][0x400] ;  /* 0x00008000ff0f77ac */ /* 0x000e220008000800 */
        /* <DEDUP_REMOVED lines=10> */
.L_x_1703:
[----:B------:R-:W1:Y:S08]  /*0360*/  LDC.64 R106, c[0x0][0x3f8] ;  /* 0x0000fe00ff6a7b82 */ /* 0x000e700000000a00 */
[----:B------:R-:W2:Y:S08]  /*0370*/  LDC.64 R104, c[0x0][0x3c8] ;  /* 0x0000f200ff687b82 */ /* 0x000eb00000000a00 */
[----:B------:R-:W3:Y:S01]  /*0380*/  LDC.64 R108, c[0x0][0x3f0] ;  /* 0x0000fc00ff6c7b82 */ /* 0x000ee20000000a00 */
[----:B-1----:R-:W-:-:S05]  /*0390*/  IMAD.WIDE R106, R0, 0x4, R106 ;  /* 0x00000004006a7825 */ /* 0x002fca00078e026a */
[----:B0-----:R-:W4:Y:S01]  /*03a0*/  LDG.E R2, desc[UR12][R106.64] ;  /* 0x0000000c6a027981 */ /* 0x001f22000c1e1900 */
[----:B--2---:R-:W-:-:S05]  /*03b0*/  IMAD.WIDE R104, R0, 0x4, R104 ;  /* 0x0000000400687825 */ /* 0x004fca00078e0268 */
[----:B-----5:R0:W5:Y:S01]  /*03c0*/  LDG.E R120, desc[UR12][R104.64] ;  /* 0x0000000c68787981 */ /* 0x020162000c1e1900 */
[----:B---3--:R-:W-:-:S05]  /*03d0*/  IMAD.WIDE R108, R0, 0x4, R108 ;  /* 0x00000004006c7825 */ /* 0x008fca00078e026c */
[----:B------:R0:W5:Y:S01]  /*03e0*/  LDG.E R121, desc[UR12][R108.64] ;  /* 0x0000000c6c797981 */ /* 0x000162000c1e1900 */
[----:B------:R-:W-:Y:S02]  /*03f0*/  CS2R R110, SRZ ;  /* 0x00000000006e7805 */ /* 0x000fe4000001ff00 */
[----:B----4-:R-:W-:-:S13]  /*0400*/  ISETP.GE.AND P1, PT, R2, 0x1, PT ;  /* 0x000000010200780c */ /* 0x010fda0003f26270 */
[----:B0-----:R-:W-:Y:S05]  /*0410*/  @!P1 BRA `(.L_x_1655) ;  /* 0x0000001400e09947 */ /* 0x001fea0003800000 */
[----:B------:R-:W-:Y:S01]  /*0420*/  IMAD R3, R0, UR14, RZ ;  /* 0x0000000e00037c24 */ /* 0x000fe2000f8e02ff */
[----:B------:R-:W-:Y:S01]  /*0430*/  IADD3 R107, PT, PT, R2, -0x1, RZ ;  /* 0xffffffff026b7810 */ /* 0x000fe20007ffe0ff */
[----:B------:R-:W0:Y:S03]  /*0440*/  LDC.64 R104, c[0x0][0x428] ;  /* 0x00010a00ff687b82 */ /* 0x000e260000000a00 */
[----:B------:R-:W-:Y:S01]  /*0450*/  SHF.R.S32.HI R106, RZ, 0x1f, R3 ;  /* 0x0000001fff6a7819 */ /* 0x000fe20000011403 */
[----:B------:R-:W-:-:S03]  /*0460*/  IMAD R107, R107, UR14, RZ ;  /* 0x0000000e6b6b7c24 */ /* 0x000fc6000f8e02ff */
[----:B------:R-:W-:Y:S01]  /*0470*/  LEA.HI R3, R106, R3, RZ, 0x3 ;  /* 0x000000036a037211 */ /* 0x000fe200078f18ff */
[----:B------:R-:W1:Y:S01]  /*0480*/  LDC.64 R122, c[0x0][0x3c0] ;  /* 0x0000f000ff7a7b82 */ /* 0x000e620000000a00 */
[----:B------:R-:W-:Y:S02]  /*0490*/  SHF.R.S32.HI R106, RZ, 0x1f, R107 ;  /* 0x0000001fff6a7819 */ /* 0x000fe4000001146b */
[----:B------:R-:W-:Y:S02]  /*04a0*/  LEA.HI.SX32 R141, R3, R184, 0x1d ;  /* 0x000000b8038d7211 */ /* 0x000fe400078feaff */
[----:B------:R-:W-:-:S03]  /*04b0*/  LEA.HI R107, R106, R107, RZ, 0x3 ;  /* 0x0000006b6a6b7211 */ /* 0x000fc600078f18ff */
[----:B------:R-:W2:Y:S01]  /*04c0*/  LDC.64 R108, c[0x0][0x3a8] ;  /* 0x0000ea00ff6c7b82 */ /* 0x000ea20000000a00 */
[----:B------:R-:W-:Y:S02]  /*04d0*/  LEA.HI.SX32 R107, R107, R184, 0x1d ;  /* 0x000000b86b6b7211 */ /* 0x000fe400078feaff */
[----:B------:R-:W-:Y:S02]  /*04e0*/  IADD3 R149, PT, PT, R141, 0x200, RZ ;  /* 0x000002008d957810 */ /* 0x000fe40007ffe0ff */
[C---:B------:R-:W-:Y:S02]  /*04f0*/  IADD3 R125, PT, PT, R107.reuse, 0x100, RZ ;  /* 0x000001006b7d7810 */ /* 0x040fe40007ffe0ff */
[----:B------:R-:W-:Y:S02]  /*0500*/  IADD3 R113, PT, PT, R107, 0x200, RZ ;  /* 0x000002006b717810 */ /* 0x000fe40007ffe0ff */
[----:B------:R-:W-:Y:S01]  /*0510*/  IADD3 R143, PT, PT, R141, 0x100, RZ ;  /* 0x000001008d8f7810 */ /* 0x000fe20007ffe0ff */
[----:B0-----:R-:W-:Y:S01]  /*0520*/  IMAD.WIDE.U32 R124, R125, 0x10, R104 ;  /* 0x000000107d7c7825 */ /* 0x001fe200078e0068 */
[----:B------:R-:W-:-:S02]  /*0530*/  IADD3 R153, PT, PT, R141, 0x300, RZ ;  /* 0x000003008d997810 */ /* 0x000fc40007ffe0ff */
[----:B------:R-:W-:Y:S01]  /*0540*/  SHF.R.S32.HI R3, RZ, 0x1f, R0 ;  /* 0x0000001fff037819 */ /* 0x000fe20000011400 */
[----:B------:R-:W-:Y:S01]  /*0550*/  IMAD.WIDE.U32 R112, R113, 0x10, R104 ;  /* 0x0000001071707825 */ /* 0x000fe200078e0068 */
[C---:B-1----:R-:W-:Y:S01]  /*0560*/  LEA R122, P0, R0.reuse, R122, 0x2 ;  /* 0x0000007a007a7211 */ /* 0x042fe200078010ff */
[----:B------:R-:W3:Y:S03]  /*0570*/  LDG.E.128 R124, desc[UR12][R124.64] ;  /* 0x0000000c7c7c7981 */ /* 0x000ee6000c1e1d00 */
[----:B------:R-:W-:Y:S01]  /*0580*/  LEA.HI.X R123, R0, R123, R3, 0x2, P0 ;  /* 0x0000007b007b7211 */ /* 0x000fe200000f1403 */
[----:B--2---:R-:W-:-:S04]  /*0590*/  IMAD.WIDE.U32 R136, R141, 0x10, R108 ;  /* 0x000000108d887825 */ /* 0x004fc800078e006c */
[----:B------:R-:W-:-:S04]  /*05a0*/  IMAD.WIDE.U32 R116, R149, 0x10, R108 ;  /* 0x0000001095747825 */ /* 0x000fc800078e006c */
[--C-:B------:R-:W-:Y:S01]  /*05b0*/  IMAD.WIDE.U32 R128, R143, 0x10, R108.reuse ;  /* 0x000000108f807825 */ /* 0x100fe200078e006c */
[----:B------:R-:W-:Y:S01]  /*05c0*/  IADD3 R3, PT, PT, R107, 0x300, RZ ;  /* 0x000003006b037810 */ /* 0x000fe20007ffe0ff */
[----:B------:R-:W2:Y:S02]  /*05d0*/  LDG.E.128 R116, desc[UR12][R116.64] ;  /* 0x0000000c74747981 */ /* 0x000ea4000c1e1d00 */
[----:B------:R-:W-:Y:S02]  /*05e0*/  IMAD.WIDE.U32 R108, R153, 0x10, R108 ;  /* 0x00000010996c7825 */ /* 0x000fe400078e006c */
[----:B------:R-:W4:Y:S02]  /*05f0*/  LDG.E.128 R112, desc[UR12][R112.64] ;  /* 0x0000000c70707981 */ /* 0x000f24000c1e1d00 */
[--C-:B------:R-:W-:Y:S02]  /*0600*/  IMAD.WIDE.U32 R132, R107, 0x10, R104.reuse ;  /* 0x000000106b847825 */ /* 0x100fe400078e0068 */
[----:B------:R-:W4:Y:S02]  /*0610*/  LDG.E R123, desc[UR12][R122.64] ;  /* 0x0000000c7a7b7981 */ /* 0x000f24000c1e1900 */
[----:B------:R-:W-:-:S02]  /*0620*/  IMAD.WIDE.U32 R104, R3, 0x10, R104 ;  /* 0x0000001003687825 */ /* 0x000fc400078e0068 */
[----:B------:R-:W4:Y:S04]  /*0630*/  LDG.E.128 R108, desc[UR12][R108.64] ;  /* 0x0000000c6c6c7981 */ /* 0x000f28000c1e1d00 */
[----:B------:R-:W4:Y:S04]  /*0640*/  LDG.E.128 R128, desc[UR12][R128.64] ;  /* 0x0000000c80807981 */ /* 0x000f28000c1e1d00 */
[----:B------:R-:W4:Y:S04]  /*0650*/  LDG.E.128 R136, desc[UR12][R136.64] ;  /* 0x0000000c88887981 */ /* 0x000f28000c1e1d00 */
[----:B------:R-:W4:Y:S04]  /*0660*/  LDG.E.128 R132, desc[UR12][R132.64] ;  /* 0x0000000c84847981 */ /* 0x000f28000c1e1d00 */
[----:B------:R-:W4:Y:S01]  /*0670*/  LDG.E.128 R104, desc[UR12][R104.64] ;  /* 0x0000000c68687981 */ /* 0x000f22000c1e1d00 */
        /* <DEDUP_REMOVED lines=13> */
[----:B------:R-:W5:Y:S01]  /*0750*/  @P0 LDG.E.128 R12, desc[UR12][R154.64] ;  /* 0x0000000c9a0c0981 */ /* 0x000f62000c1e1d00 */
[----:B------:R-:W-:-:S05]  /*0760*/  @P0 IMAD.WIDE.U32 R158, R149, 0x10, R158 ;  /* 0x00000010959e0825 */ /* 0x000fca00078e009e */
[----:B------:R1:W5:Y:S01]  /*0770*/  @P0 LDG.E.128 R8, desc[UR12][R158.64] ;  /* 0x0000000c9e080981 */ /* 0x000362000c1e1d00 */
[----:B0-----:R-:W-:Y:S02]  /*0780*/  HADD2.F32 R160, -RZ, R29.H0_H0 ;  /* 0x2000001dffa07230 */ /* 0x001fe40000004100 */
[----:B-1----:R-:W-:Y:S02]  /*0790*/  HADD2.F32 R158, -RZ, R28.H0_H0 ;  /* 0x2000001cff9e7230 */ /* 0x002fe40000004100 */
[----:B------:R-:W-:Y:S02]  /*07a0*/  HADD2.F32 R176, -RZ, R145.H0_H0 ;  /* 0x20000091ffb07230 */ /* 0x000fe40000004100 */
[----:B------:R-:W-:Y:S02]  /*07b0*/  HADD2.F32 R180, -RZ, R146.H0_H0 ;  /* 0x20000092ffb47230 */ /* 0x000fe40000004100 */
[--C-:B---3--:R-:W-:Y:S02]  /*07c0*/  HADD2.F32 R141, -RZ, R124.reuse.H0_H0 ;  /* 0x2000007cff8d7230 */ /* 0x108fe40000004100 */
[----:B------:R-:W-:-:S02]  /*07d0*/  HADD2.F32 R142, -RZ, R124.H1_H1 ;  /* 0x3000007cff8e7230 */ /* 0x000fc40000004100 */
[--C-:B------:R-:W-:Y:S02]  /*07e0*/  HADD2.F32 R149, -RZ, R125.reuse.H0_H0 ;  /* 0x2000007dff957230 */ /* 0x100fe40000004100 */
[----:B------:R-:W-:Y:S02]  /*07f0*/  HADD2.F32 R148, -RZ, R125.H1_H1 ;  /* 0x3000007dff947230 */ /* 0x000fe40000004100 */
[--C-:B------:R-:W-:Y:S02]  /*0800*/  HADD2.F32 R153, -RZ, R126.reuse.H0_H0 ;  /* 0x2000007eff997230 */ /* 0x100fe40000004100 */
[----:B------:R-:W-:Y:S02]  /*0810*/  HADD2.F32 R152, -RZ, R126.H1_H1 ;  /* 0x3000007eff987230 */ /* 0x000fe40000004100 */
[--C-:B--2---:R-:W-:Y:S02]  /*0820*/  HADD2.F32 R124, -RZ, R116.reuse.H0_H0 ;  /* 0x20000074ff7c7230 */ /* 0x104fe40000004100 */
[----:B------:R-:W-:-:S02]  /*0830*/  HADD2.F32 R125, -RZ, R116.H1_H1 ;  /* 0x30000074ff7d7230 */ /* 0x000fc40000004100 */
[--C-:B------:R-:W-:Y:S02]  /*0840*/  HADD2.F32 R150, -RZ, R118.reuse.H0_H0 ;  /* 0x20000076ff967230 */ /* 0x100fe40000004100 */
[----:B------:R-:W-:Y:S02]  /*0850*/  HADD2.F32 R185, -RZ, R118.H1_H1 ;  /* 0x30000076ffb97230 */ /* 0x000fe40000004100 */
[--C-:B----4-:R-:W-:Y:S02]  /*0860*/  HADD2.F32 R161, -RZ, R112.reuse.H0_H0 ;  /* 0x20000070ffa17230 */ /* 0x110fe40000004100 */
[----:B------:R-:W-:Y:S02]  /*0870*/  HADD2.F32 R118, -RZ, R112.H1_H1 ;  /* 0x30000070ff767230 */ /* 0x000fe40000004100 */
[--C-:B------:R-:W-:Y:S02]  /*0880*/  HADD2.F32 R165, -RZ, R113.reuse.H0_H0 ;  /* 0x20000071ffa57230 */ /* 0x100fe40000004100 */
[----:B------:R-:W-:-:S02]  /*0890*/  HADD2.F32 R116, -RZ, R113.H1_H1 ;  /* 0x30000071ff747230 */ /* 0x000fc40000004100 */
[----:B------:R-:W-:Y:S02]  /*08a0*/  HADD2.F32 R126, -RZ, R117.H0_H0 ;  /* 0x20000075ff7e7230 */ /* 0x000fe40000004100 */
[--C-:B------:R-:W-:Y:S02]  /*08b0*/  HADD2.F32 R113, -RZ, R115.reuse.H0_H0 ;  /* 0x20000073ff717230 */ /* 0x100fe40000004100 */
[----:B------:R-:W-:Y:S01]  /*08c0*/  HADD2.F32 R112, -RZ, R115.H1_H1 ;  /* 0x30000073ff707230 */ /* 0x000fe20000004100 */
[----:B------:R-:W-:Y:S01]  /*08d0*/  FSEL R115, R123, RZ, !P2 ;  /* 0x000000ff7b737208 */ /* 0x000fe20005000000 */
[----:B------:R-:W-:Y:S02]  /*08e0*/  HADD2.F32 R117, -RZ, R117.H1_H1 ;  /* 0x30000075ff757230 */ /* 0x000fe40000004100 */
[----:B------:R-:W-:Y:S02]  /*08f0*/  HADD2.F32 R179, -RZ, R109.H0_H0 ;  /* 0x2000006dffb37230 */ /* 0x000fe40000004100 */
[----:B------:R-:W-:-:S02]  /*0900*/  HADD2.F32 R173, -RZ, R131.H0_H0 ;  /* 0x20000083ffad7230 */ /* 0x000fc40000004100 */
[----:B------:R-:W-:Y:S02]  /*0910*/  HADD2.F32 R154, -RZ, R119.H0_H0 ;  /* 0x20000077ff9a7230 */ /* 0x000fe40000004100 */
[--C-:B------:R-:W-:Y:S02]  /*0920*/  HADD2.F32 R175, -RZ, R108.reuse.H0_H0 ;  /* 0x2000006cffaf7230 */ /* 0x100fe40000004100 */
[----:B------:R-:W-:Y:S02]  /*0930*/  HADD2.F32 R177, -RZ, R108.H1_H1 ;  /* 0x3000006cffb17230 */ /* 0x000fe40000004100 */
[----:B------:R-:W-:Y:S02]  /*0940*/  HADD2.F32 R109, -RZ, R109.H1_H1 ;  /* 0x3000006dff6d7230 */ /* 0x000fe40000004100 */
[----:B------:R-:W-:Y:S02]  /*0950*/  HADD2.F32 R183, -RZ, R110.H0_H0 ;  /* 0x2000006effb77230 */ /* 0x000fe40000004100 */
[----:B------:R-:W-:-:S02]  /*0960*/  HADD2.F32 R164, -RZ, R137.H1_H1 ;  /* 0x30000089ffa47230 */ /* 0x000fc40000004100 */
[----:B------:R-:W-:Y:S02]  /*0970*/  HADD2.F32 R119, -RZ, R119.H1_H1 ;  /* 0x30000077ff777230 */ /* 0x000fe40000004100 */
[----:B------:R-:W-:Y:S02]  /*0980*/  HADD2.F32 R110, -RZ, R110.H1_H1 ;  /* 0x3000006eff6e7230 */ /* 0x000fe40000004100 */
[----:B------:R-:W-:Y:S02]  /*0990*/  HADD2.F32 R108, -RZ, R111.H1_H1 ;  /* 0x3000006fff6c7230 */ /* 0x000fe40000004100 */
[--C-:B------:R-:W-:Y:S02]  /*09a0*/  HADD2.F32 R3, -RZ, R136.reuse.H0_H0 ;  /* 0x20000088ff037230 */ /* 0x100fe40000004100 */
[----:B------:R-:W-:Y:S02]  /*09b0*/  HADD2.F32 R140, -RZ, R136.H1_H1 ;  /* 0x30000088ff8c7230 */ /* 0x000fe40000004100 */
[----:B------:R-:W-:-:S02]  /*09c0*/  HADD2.F32 R163, -RZ, R133.H0_H0 ;  /* 0x20000085ffa37230 */ /* 0x000fc40000004100 */
[----:B------:R-:W-:Y:S02]  /*09d0*/  HADD2.F32 R122, -RZ, R133.H1_H1 ;  /* 0x30000085ff7a7230 */ /* 0x000fe40000004100 */
[C---:B------:R-:W-:Y:S01]  /*09e0*/  FADD.FTZ R209, -R115.reuse, R117 ;  /* 0x0000007573d17221 */ /* 0x040fe20000010100 */
[--C-:B------:R-:W-:Y:S02]  /*09f0*/  HADD2.F32 R133, -RZ, R134.reuse.H0_H0 ;  /* 0x20000086ff857230 */ /* 0x100fe40000004100 */
[----:B------:R-:W-:Y:S02]  /*0a00*/  HADD2.F32 R136, -RZ, R134.H1_H1 ;  /* 0x30000086ff887230 */ /* 0x000fe40000004100 */
[C---:B------:R-:W-:Y:S01]  /*0a10*/  FADD.FTZ R199, -R115.reuse, R173 ;  /* 0x000000ad73c77221 */ /* 0x040fe20000010100 */
[--C-:B------:R-:W-:Y:S02]  /*0a20*/  HADD2.F32 R134, -RZ, R129.reuse.H0_H0 ;  /* 0x20000081ff867230 */ /* 0x100fe40000004100 */
[----:B------:R-:W-:Y:S01]  /*0a30*/  FADD.FTZ R117, -R115, R109 ;  /* 0x0000006d73757221 */ /* 0x000fe20000010100 */
[----:B------:R-:W-:-:S02]  /*0a40*/  HADD2.F32 R171, -RZ, R129.H1_H1 ;  /* 0x30000081ffab7230 */ /* 0x000fc40000004100 */
[C---:B------:R-:W-:Y:S01]  /*0a50*/  FADD.FTZ R129, -R115.reuse, R164 ;  /* 0x000000a473817221 */ /* 0x040fe20000010100 */
[----:B------:R-:W-:Y:S02]  /*0a60*/  HADD2.F32 R187, -RZ, R111.H0_H0 ;  /* 0x2000006fffbb7230 */ /* 0x000fe40000004100 */
[C---:B------:R-:W-:Y:S01]  /*0a70*/  FADD.FTZ R173, -R115.reuse, R119 ;  /* 0x0000007773ad7221 */ /* 0x040fe20000010100 */
[C---:B------:R-:W-:Y:S01]  /*0a80*/  FADD.FTZ R111, -R115.reuse, R110 ;  /* 0x0000006e736f7221 */ /* 0x040fe20000010100 */
[----:B------:R-:W-:Y:S01]  /*0a90*/  FADD.FTZ R109, -R115, R108 ;  /* 0x0000006c736d7221 */ /* 0x000fe20000010100 */
[--C-:B------:R-:W-:Y:S02]  /*0aa0*/  HADD2.F32 R166, -RZ, R138.reuse.H0_H0 ;  /* 0x2000008affa67230 */ /* 0x100fe40000004100 */
[----:B------:R-:W-:Y:S02]  /*0ab0*/  HADD2.F32 R167, -RZ, R138.H1_H1 ;  /* 0x3000008affa77230 */ /* 0x000fe40000004100 */
[----:B------:R-:W-:-:S02]  /*0ac0*/  HADD2.F32 R181, -RZ, R104.H0_H0 ;  /* 0x20000068ffb57230 */ /* 0x000fc40000004100 */
[----:B------:R-:W-:Y:S02]  /*0ad0*/  HADD2.F32 R110, -RZ, R104.H1_H1 ;  /* 0x30000068ff6e7230 */ /* 0x000fe40000004100 */
[--C-:B------:R-:W-:Y:S02]  /*0ae0*/  HADD2.F32 R119, -RZ, R105.reuse.H0_H0 ;  /* 0x20000069ff777230 */ /* 0x100fe40000004100 */
[----:B------:R-:W-:Y:S02]  /*0af0*/  HADD2.F32 R108, -RZ, R105.H1_H1 ;  /* 0x30000069ff6c7230 */ /* 0x000fe40000004100 */
[C---:B------:R-:W-:Y:S01]  /*0b00*/  FADD.FTZ R191, -R115.reuse, R134 ;  /* 0x0000008673bf7221 */ /* 0x040fe20000010100 */
[----:B------:R-:W-:Y:S02]  /*0b10*/  HADD2.F32 R172, -RZ, R130.H0_H0 ;  /* 0x20000082ffac7230 */ /* 0x000fe40000004100 */
[----:B------:R-:W-:Y:S01]  /*0b20*/  FADD.FTZ R207, -R115, R126 ;  /* 0x0000007e73cf7221 */ /* 0x000fe20000010100 */
[----:B------:R-:W-:-:S02]  /*0b30*/  HADD2.F32 R105, -RZ, R107.H0_H0 ;  /* 0x2000006bff697230 */ /* 0x000fc40000004100 */
[----:B------:R-:W-:Y:S02]  /*0b40*/  HADD2.F32 R104, -RZ, R107.H1_H1 ;  /* 0x3000006bff687230 */ /* 0x000fe40000004100 */
[----:B-----5:R-:W-:Y:S01]  /*0b50*/  FMUL.FTZ R126, R120, R129 ;  /* 0x00000081787e7220 */ /* 0x020fe20000410000 */
[----:B------:R-:W-:Y:S02]  /*0b60*/  HADD2.F32 R130, -RZ, R130.H1_H1 ;  /* 0x30000082ff827230 */ /* 0x000fe40000004100 */
[----:B------:R-:W-:Y:S02]  /*0b70*/  HADD2.F32 R107, -RZ, R21.H1_H1 ;  /* 0x30000015ff6b7230 */ /* 0x000fe40000004100 */
[----:B------:R-:W-:Y:S01]  /*0b80*/  FADD.FTZ R123, -R115, R140 ;  /* 0x0000008c737b7221 */ /* 0x000fe20000010100 */
[----:B------:R-:W-:Y:S02]  /*0b90*/  HADD2.F32 R162, -RZ, R137.H0_H0 ;  /* 0x20000089ffa27230 */ /* 0x000fe40000004100 */
[----:B------:R-:W-:-:S02]  /*0ba0*/  HADD2.F32 R134, -RZ, R22.H0_H0 ;  /* 0x20000016ff867230 */ /* 0x000fc40000004100 */
[--C-:B------:R-:W-:Y:S02]  /*0bb0*/  HADD2.F32 R137, -RZ, R135.reuse.H0_H0 ;  /* 0x20000087ff897230 */ /* 0x100fe40000004100 */
[----:B------:R-:W-:Y:S02]  /*0bc0*/  HADD2.F32 R138, -RZ, R135.H1_H1 ;  /* 0x30000087ff8a7230 */ /* 0x000fe40000004100 */
[C---:B------:R-:W-:Y:S01]  /*0bd0*/  FADD.FTZ R135, -R115.reuse, R167 ;  /* 0x000000a773877221 */ /* 0x040fe20000010100 */
[----:B------:R-:W-:Y:S02]  /*0be0*/  HADD2.F32 R174, -RZ, R131.H1_H1 ;  /* 0x30000083ffae7230 */ /* 0x000fe40000004100 */
[C---:B------:R-:W-:Y:S01]  /*0bf0*/  FADD.FTZ R131, -R115.reuse, R166 ;  /* 0x000000a673837221 */ /* 0x040fe20000010100 */
[--C-:B------:R-:W-:Y:S02]  /*0c00*/  HADD2.F32 R168, -RZ, R139.reuse.H0_H0 ;  /* 0x2000008bffa87230 */ /* 0x100fe40000004100 */
[----:B------:R-:W-:Y:S01]  /*0c10*/  FADD.FTZ R203, -R115, R124 ;  /* 0x0000007c73cb7221 */ /* 0x000fe20000010100 */
[----:B------:R-:W-:-:S02]  /*0c20*/  HADD2.F32 R170, -RZ, R139.H1_H1 ;  /* 0x3000008bffaa7230 */ /* 0x000fc40000004100 */
[----:B------:R-:W-:Y:S01]  /*0c30*/  FADD.FTZ R197, -R115, R130 ;  /* 0x0000008273c57221 */ /* 0x000fe20000010100 */
[--C-:B------:R-:W-:Y:S02]  /*0c40*/  HADD2.F32 R139, -RZ, R132.reuse.H0_H0 ;  /* 0x20000084ff8b7230 */ /* 0x100fe40000004100 */
[-C--:B------:R-:W-:Y:S01]  /*0c50*/  FMUL.FTZ R124, R107, R122.reuse ;  /* 0x0000007a6b7c7220 */ /* 0x080fe20000410000 */
[----:B------:R-:W-:Y:S02]  /*0c60*/  HADD2.F32 R143, -RZ, R132.H1_H1 ;  /* 0x30000084ff8f7230 */ /* 0x000fe40000004100 */
[----:B------:R-:W-:Y:S01]  /*0c70*/  FADD.FTZ R79, R79, R122 ;  /* 0x0000007a4f4f7221 */ /* 0x000fe20000010000 */
[--C-:B------:R-:W-:Y:S02]  /*0c80*/  HADD2.F32 R132, -RZ, R128.reuse.H0_H0 ;  /* 0x20000080ff847230 */ /* 0x100fe40000004100 */
[----:B------:R-:W-:Y:S01]  /*0c90*/  FFMA.FTZ R35, R126, R122, R35 ;  /* 0x0000007a7e237223 */ /* 0x000fe20000010023 */
[----:B------:R-:W-:-:S02]  /*0ca0*/  HADD2.F32 R128, -RZ, R128.H1_H1 ;  /* 0x30000080ff807230 */ /* 0x000fc40000004100 */
[----:B------:R-:W-:Y:S01]  /*0cb0*/  FMUL.FTZ R130, R120, R123 ;  /* 0x0000007b78827220 */ /* 0x000fe20000410000 */
[----:B------:R-:W-:Y:S02]  /*0cc0*/  HADD2.F32 R129, -RZ, R22.H1_H1 ;  /* 0x30000016ff817230 */ /* 0x000fe40000004100 */
[----:B------:R-:W-:Y:S01]  /*0cd0*/  FMUL.FTZ R122, R134, R133 ;  /* 0x00000085867a7220 */ /* 0x000fe20000410000 */
[----:B------:R-:W-:Y:S02]  /*0ce0*/  HADD2.F32 R140, -RZ, R23.H0_H0 ;  /* 0x20000017ff8c7230 */ /* 0x000fe40000004100 */
[C---:B------:R-:W-:Y:S01]  /*0cf0*/  FMUL.FTZ R123, R120.reuse, R131 ;  /* 0x00000083787b7220 */ /* 0x040fe20000410000 */
[----:B------:R-:W-:Y:S01]  /*0d00*/  FMUL.FTZ R134, R120, R135 ;  /* 0x0000008778867220 */ /* 0x000fe20000410000 */
[C---:B------:R-:W-:Y:S01]  /*0d10*/  FADD.FTZ R3, -R115.reuse, R3 ;  /* 0x0000000373037221 */ /* 0x040fe20000010100 */
[C---:B------:R-:W-:Y:S01]  /*0d20*/  FADD.FTZ R151, -R115.reuse, R168 ;  /* 0x000000a873977221 */ /* 0x040fe20000010100 */
[C---:B------:R-:W-:Y:S01]  /*0d30*/  FADD.FTZ R155, -R115.reuse, R170 ;  /* 0x000000aa739b7221 */ /* 0x040fe20000010100 */
[C---:B------:R-:W-:Y:S01]  /*0d40*/  FADD.FTZ R159, -R115.reuse, R132 ;  /* 0x00000084739f7221 */ /* 0x040fe20000010100 */
[----:B------:R-:W-:Y:S01]  /*0d50*/  FADD.FTZ R189, -R115, R128 ;  /* 0x0000008073bd7221 */ /* 0x000fe20000010100 */
[----:B------:R-:W-:-:S02]  /*0d60*/  HADD2.F32 R132, -RZ, R20.H0_H0 ;  /* 0x20000014ff847230 */ /* 0x000fc40000004100 */
[----:B------:R-:W-:Y:S01]  /*0d70*/  FADD.FTZ R72, R72, R133 ;  /* 0x0000008548487221 */ /* 0x000fe20000010000 */
[----:B------:R-:W-:Y:S01]  /*0d80*/  FFMA.FTZ R36, R123, R133, R36 ;  /* 0x000000857b247223 */ /* 0x000fe20000010024 */
[-C--:B------:R-:W-:Y:S01]  /*0d90*/  FMUL.FTZ R129, R129, R136.reuse ;  /* 0x0000008881817220 */ /* 0x080fe20000410000 */
[----:B------:R-:W-:Y:S01]  /*0da0*/  FADD.FTZ R73, R73, R136 ;  /* 0x0000008849497221 */ /* 0x000fe20000010000 */
[----:B------:R-:W-:Y:S01]  /*0db0*/  FFMA.FTZ R37, R134, R136, R37 ;  /* 0x0000008886257223 */ /* 0x000fe20000010025 */
[----:B------:R-:W-:Y:S02]  /*0dc0*/  HADD2.F32 R135, -RZ, R23.H1_H1 ;  /* 0x30000017ff877230 */ /* 0x000fe40000004100 */
[----:B------:R-:W-:Y:S01]  /*0dd0*/  FMUL.FTZ R131, R140, R137 ;  /* 0x000000898c837220 */ /* 0x000fe20000410000 */
[C---:B------:R-:W-:Y:S01]  /*0de0*/  FMUL.FTZ R3, R120.reuse, R3 ;  /* 0x0000000378037220 */ /* 0x040fe20000410000 */
[----:B------:R-:W-:Y:S02]  /*0df0*/  HADD2.F32 R128, -RZ, R20.H1_H1 ;  /* 0x30000014ff807230 */ /* 0x000fe40000004100 */
[C---:B------:R-:W-:Y:S01]  /*0e00*/  FMUL.FTZ R133, R120.reuse, R151 ;  /* 0x0000009778857220 */ /* 0x040fe20000410000 */
[----:B------:R-:W-:Y:S01]  /*0e10*/  FMUL.FTZ R136, R120, R155 ;  /* 0x0000009b78887220 */ /* 0x000fe20000410000 */
[----:B------:R-:W-:-:S02]  /*0e20*/  HADD2.F32 R140, -RZ, R24.H0_H0 ;  /* 0x20000018ff8c7230 */ /* 0x000fc40000004100 */
[----:B------:R-:W-:Y:S02]  /*0e30*/  HADD2.F32 R107, -RZ, R24.H1_H1 ;  /* 0x30000018ff6b7230 */ /* 0x000fe40000004100 */
[----:B------:R-:W-:Y:S01]  /*0e40*/  FADD.FTZ R167, -R115, R150 ;  /* 0x0000009673a77221 */ /* 0x000fe20000010100 */
[-C--:B------:R-:W-:Y:S01]  /*0e50*/  FMUL.FTZ R132, R132, R139.reuse ;  /* 0x0000008b84847220 */ /* 0x080fe20000410000 */
[----:B------:R-:W-:Y:S01]  /*0e60*/  FADD.FTZ R76, R76, R139 ;  /* 0x0000008b4c4c7221 */ /* 0x000fe20000010000 */
[----:B------:R-:W-:Y:S01]  /*0e70*/  FFMA.FTZ R32, R3, R139, R32 ;  /* 0x0000008b03207223 */ /* 0x000fe20000010020 */
        /* <DEDUP_REMOVED lines=8> */
[----:B------:R-:W-:Y:S01]  /*0f00*/  FMUL.FTZ R139, R120, R159 ;  /* 0x0000009f788b7220 */ /* 0x000fe20000410000 */
[----:B------:R-:W-:Y:S01]  /*0f10*/  FMUL.FTZ R137, R140, R141 ;  /* 0x0000008d8c897220 */ /* 0x000fe20000410000 */
[----:B------:R-:W-:-:S02]  /*0f20*/  HADD2.F32 R150, -RZ, R25.H0_H0 ;  /* 0x20000019ff967230 */ /* 0x000fc40000004100 */
[-C--:B------:R-:W-:Y:S01]  /*0f30*/  FMUL.FTZ R138, R107, R142.reuse ;  /* 0x0000008e6b8a7220 */ /* 0x080fe20000410000 */
[C---:B------:R-:W-:Y:S01]  /*0f40*/  FMUL.FTZ R140, R120.reuse, R189 ;  /* 0x000000bd788c7220 */ /* 0x040fe20000410000 */
[----:B------:R-:W-:Y:S01]  /*0f50*/  FMUL.FTZ R143, R120, R191 ;  /* 0x000000bf788f7220 */ /* 0x000fe20000410000 */
[----:B------:R-:W-:Y:S02]  /*0f60*/  HADD2.F32 R107, -RZ, R25.H1_H1 ;  /* 0x30000019ff6b7230 */ /* 0x000fe40000004100 */
[C---:B------:R-:W-:Y:S01]  /*0f70*/  FADD.FTZ R193, -R115.reuse, R171 ;  /* 0x000000ab73c17221 */ /* 0x040fe20000010100 */
[----:B------:R-:W-:Y:S01]  /*0f80*/  FADD.FTZ R195, -R115, R172 ;  /* 0x000000ac73c37221 */ /* 0x000fe20000010100 */
[----:B------:R-:W-:Y:S01]  /*0f90*/  FADD.FTZ R68, R68, R141 ;  /* 0x0000008d44447221 */ /* 0x000fe20000010000 */
[----:B------:R-:W-:Y:S01]  /*0fa0*/  FFMA.FTZ R40, R139, R141, R40 ;  /* 0x0000008d8b287223 */ /* 0x000fe20000010028 */
[----:B------:R-:W-:Y:S01]  /*0fb0*/  FADD.FTZ R69, R69, R142 ;  /* 0x0000008e45457221 */ /* 0x000fe20000010000 */
[----:B------:R-:W-:Y:S01]  /*0fc0*/  FFMA.FTZ R41, R140, R142, R41 ;  /* 0x0000008e8c297223 */ /* 0x000fe20000010029 */
[-C--:B------:R-:W-:Y:S01]  /*0fd0*/  FMUL.FTZ R141, R150, R149.reuse ;  /* 0x00000095968d7220 */ /* 0x080fe20000410000 */
[----:B------:R-:W-:Y:S01]  /*0fe0*/  FADD.FTZ R70, R70, R149 ;  /* 0x0000009546467221 */ /* 0x000fe20000010000 */
[----:B------:R-:W-:Y:S01]  /*0ff0*/  FFMA.FTZ R42, R143, R149, R42 ;  /* 0x000000958f2a7223 */ /* 0x000fe2000001002a */
[----:B------:R-:W-:Y:S01]  /*1000*/  FMUL.FTZ R142, R120, R193 ;  /* 0x000000c1788e7220 */ /* 0x000fe20000410000 */
[----:B------:R-:W-:-:S02]  /*1010*/  HADD2.F32 R150, -RZ, R26.H0_H0 ;  /* 0x2000001aff967230 */ /* 0x000fc40000004100 */
[-C--:B------:R-:W-:Y:S01]  /*1020*/  FMUL.FTZ R149, R107, R148.reuse ;  /* 0x000000946b957220 */ /* 0x080fe20000410000 */
[----:B------:R-:W-:Y:S01]  /*1030*/  FMUL.FTZ R151, R120, R195 ;  /* 0x000000c378977220 */ /* 0x000fe20000410000 */
[----:B------:R-:W-:Y:S02]  /*1040*/  HADD2.F32 R107, -RZ, R26.H1_H1 ;  /* 0x3000001aff6b7230 */ /* 0x000fe40000004100 */
[----:B------:R-:W-:Y:S01]  /*1050*/  FADD.FTZ R71, R71, R148 ;  /* 0x0000009447477221 */ /* 0x000fe20000010000 */
[----:B------:R-:W-:Y:S01]  /*1060*/  FFMA.FTZ R43, R142, R148, R43 ;  /* 0x000000948e2b7223 */ /* 0x000fe2000001002b */
[----:B------:R-:W-:Y:S01]  /*1070*/  FADD.FTZ R171, -R115, R154 ;  /* 0x0000009a73ab7221 */ /* 0x000fe20000010100 */
[-C--:B------:R-:W-:Y:S01]  /*1080*/  FMUL.FTZ R148, R150, R153.reuse ;  /* 0x0000009996947220 */ /* 0x080fe20000410000 */
[----:B------:R-:W-:Y:S01]  /*1090*/  FADD.FTZ R64, R64, R153 ;  /* 0x0000009940407221 */ /* 0x000fe20000010000 */
[----:B------:R-:W-:Y:S01]  /*10a0*/  FFMA.FTZ R44, R151, R153, R44 ;  /* 0x00000099972c7223 */ /* 0x000fe2000001002c */
[----:B------:R-:W-:-:S02]  /*10b0*/  HADD2.F32 R157, -RZ, R127.H0_H0 ;  /* 0x2000007fff9d7230 */ /* 0x000fc40000004100 */
[C---:B------:R-:W-:Y:S01]  /*10c0*/  FMUL.FTZ R150, R120.reuse, R197 ;  /* 0x000000c578967220 */ /* 0x040fe20000410000 */
[----:B------:R-:W-:Y:S02]  /*10d0*/  HADD2.F32 R154, -RZ, R27.H0_H0 ;  /* 0x2000001bff9a7230 */ /* 0x000fe40000004100 */
[-C--:B------:R-:W-:Y:S01]  /*10e0*/  FMUL.FTZ R153, R107, R152.reuse ;  /* 0x000000986b997220 */ /* 0x080fe20000410000 */
[----:B------:R-:W-:Y:S02]  /*10f0*/  HADD2.F32 R156, -RZ, R127.H1_H1 ;  /* 0x3000007fff9c7230 */ /* 0x000fe40000004100 */
[----:B------:R-:W-:Y:S01]  /*1100*/  FMUL.FTZ R155, R120, R199 ;  /* 0x000000c7789b7220 */ /* 0x000fe20000410000 */
[----:B------:R-:W-:Y:S02]  /*1110*/  HADD2.F32 R107, -RZ, R27.H1_H1 ;  /* 0x3000001bff6b7230 */ /* 0x000fe40000004100 */
[C---:B------:R-:W-:Y:S01]  /*1120*/  FADD.FTZ R127, -R115.reuse, R162 ;  /* 0x000000a2737f7221 */ /* 0x040fe20000010100 */
[C---:B------:R-:W-:Y:S01]  /*1130*/  FADD.FTZ R201, -R115.reuse, R174 ;  /* 0x000000ae73c97221 */ /* 0x040fe20000010100 */
[----:B------:R-:W-:Y:S01]  /*1140*/  FADD.FTZ R205, -R115, R125 ;  /* 0x0000007d73cd7221 */ /* 0x000fe20000010100 */
[----:B------:R-:W-:Y:S01]  /*1150*/  FADD.FTZ R65, R65, R152 ;  /* 0x0000009841417221 */ /* 0x000fe20000010000 */
[----:B------:R-:W-:Y:S01]  /*1160*/  FFMA.FTZ R45, R150, R152, R45 ;  /* 0x00000098962d7223 */ /* 0x000fe2000001002d */
[----:B------:R-:W-:-:S02]  /*1170*/  HADD2.F32 R125, -RZ, R21.H0_H0 ;  /* 0x20000015ff7d7230 */ /* 0x000fc40000004100 */
[-C--:B------:R-:W-:Y:S01]  /*1180*/  FMUL.FTZ R152, R154, R157.reuse ;  /* 0x0000009d9a987220 */ /* 0x080fe20000410000 */
[----:B------:R-:W-:Y:S01]  /*1190*/  FADD.FTZ R66, R66, R157 ;  /* 0x0000009d42427221 */ /* 0x000fe20000010000 */
[----:B------:R-:W-:Y:S01]  /*11a0*/  FFMA.FTZ R46, R155, R157, R46 ;  /* 0x0000009d9b2e7223 */ /* 0x000fe2000001002e */
[C---:B------:R-:W-:Y:S01]  /*11b0*/  FMUL.FTZ R127, R120.reuse, R127 ;  /* 0x0000007f787f7220 */ /* 0x040fe20000410000 */
[C---:B------:R-:W-:Y:S01]  /*11c0*/  FMUL.FTZ R154, R120.reuse, R201 ;  /* 0x000000c9789a7220 */ /* 0x040fe20000410000 */
[-C--:B------:R-:W-:Y:S01]  /*11d0*/  FMUL.FTZ R157, R107, R156.reuse ;  /* 0x0000009c6b9d7220 */ /* 0x080fe20000410000 */
[----:B------:R-:W-:Y:S01]  /*11e0*/  FMUL.FTZ R159, R120, R203 ;  /* 0x000000cb789f7220 */ /* 0x000fe20000410000 */
[----:B------:R-:W-:Y:S02]  /*11f0*/  HADD2.F32 R107, -RZ, R28.H1_H1 ;  /* 0x3000001cff6b7230 */ /* 0x000fe40000004100 */
        /* <DEDUP_REMOVED lines=9> */
[----:B------:R-:W-:-:S02]  /*1290*/  HADD2.F32 R191, -RZ, R29.H1_H1 ;  /* 0x3000001dffbf7230 */ /* 0x000fc40000004100 */
[----:B------:R-:W-:Y:S01]  /*12a0*/  FMUL.FTZ R161, R107, R118 ;  /* 0x000000766ba17220 */ /* 0x000fe20000410000 */
[C---:B------:R-:W-:Y:S01]  /*12b0*/  FMUL.FTZ R162, R120.reuse, R209 ;  /* 0x000000d178a27220 */ /* 0x040fe20000410000 */
[----:B------:R-:W-:Y:S01]  /*12c0*/  FMUL.FTZ R158, R120, R205 ;  /* 0x000000cd789e7220 */ /* 0x000fe20000410000 */
[----:B------:R-:W-:Y:S01]  /*12d0*/  FADD.FTZ R107, RZ, R132 ;  /* 0x00000084ff6b7221 */ /* 0x000fe20000010000 */
[----:B------:R-:W-:Y:S01]  /*12e0*/  FFMA.FTZ R189, R3, R132, RZ ;  /* 0x0000008403bd7223 */ /* 0x000fe200000100ff */
[-C--:B------:R-:W-:Y:S01]  /*12f0*/  FMUL.FTZ R160, R160, R165.reuse ;  /* 0x000000a5a0a07220 */ /* 0x080fe20000410000 */
        /* <DEDUP_REMOVED lines=15> */
[----:B------:R-:W-:Y:S02]  /*13f0*/  FADD.FTZ R185, -R115, R185 ;  /* 0x000000b973b97221 */ /* 0x000fe40000010100 */
[----:B------:R-:W-:Y:S01]  /*1400*/  FADD.FTZ R118, R118, R129 ;  /* 0x0000008176767221 */ /* 0x000fe20000010000 */
[----:B------:R-:W-:Y:S01]  /*1410*/  FFMA.FTZ R116, R134, R129, R107 ;  /* 0x0000008186747223 */ /* 0x000fe2000001006b */
[----:B------:R-:W-:Y:S02]  /*1420*/  HADD2.F32 R169, -RZ, R114.H0_H0 ;  /* 0x20000072ffa97230 */ /* 0x000fe40000004100 */
[C---:B------:R-:W-:Y:S01]  /*1430*/  FMUL.FTZ R167, R120.reuse, R167 ;  /* 0x000000a778a77220 */ /* 0x040fe20000410000 */
[----:B------:R-:W-:Y:S02]  /*1440*/  HADD2.F32 R164, -RZ, R30.H0_H0 ;  /* 0x2000001effa47230 */ /* 0x000fe40000004100 */
[----:B------:R-:W-:Y:S01]  /*1450*/  FMUL.FTZ R166, R120, R185 ;  /* 0x000000b978a67220 */ /* 0x000fe20000410000 */
[----:B------:R-:W-:-:S02]  /*1460*/  HADD2.F32 R114, -RZ, R114.H1_H1 ;  /* 0x30000072ff727230 */ /* 0x000fc40000004100 */
[----:B------:R-:W-:Y:S01]  /*1470*/  FADD.FTZ R118, R118, R131 ;  /* 0x0000008376767221 */ /* 0x000fe20000010000 */
[----:B------:R-:W-:Y:S02]  /*1480*/  HADD2.F32 R191, -RZ, R30.H1_H1 ;  /* 0x3000001effbf7230 */ /* 0x000fe40000004100 */
[----:B------:R-:W-:Y:S01]  /*1490*/  FFMA.FTZ R107, R133, R131, R116 ;  /* 0x00000083856b7223 */ /* 0x000fe20000010074 */
[-C--:B------:R-:W-:Y:S01]  /*14a0*/  FMUL.FTZ R164, R164, R169.reuse ;  /* 0x000000a9a4a47220 */ /* 0x080fe20000410000 */
[----:B------:R-:W-:Y:S01]  /*14b0*/  FADD.FTZ R56, R56, R169 ;  /* 0x000000a938387221 */ /* 0x000fe20000010000 */
[----:B------:R-:W-:Y:S01]  /*14c0*/  FFMA.FTZ R88, R167, R169, R88 ;  /* 0x000000a9a7587223 */ /* 0x000fe20000010058 */
[-C--:B------:R-:W-:Y:S01]  /*14d0*/  FMUL.FTZ R169, R191, R114.reuse ;  /* 0x00000072bfa97220 */ /* 0x080fe20000410000 */
[----:B------:R-:W-:Y:S01]  /*14e0*/  FADD.FTZ R57, R57, R114 ;  /* 0x0000007239397221 */ /* 0x000fe20000010000 */
[----:B------:R-:W-:Y:S01]  /*14f0*/  FFMA.FTZ R89, R166, R114, R89 ;  /* 0x00000072a6597223 */ /* 0x000fe20000010059 */
[----:B------:R-:W-:Y:S01]  /*1500*/  FADD.FTZ R118, R118, R135 ;  /* 0x0000008776767221 */ /* 0x000fe20000010000 */
[----:B------:R-:W-:-:S03]  /*1510*/  FFMA.FTZ R114, R136, R135, R107 ;  /* 0x0000008788727223 */ /* 0x000fc6000001006b */
[----:B------:R-:W-:Y:S01]  /*1520*/  FADD.FTZ R107, R118, R137 ;  /* 0x00000089766b7221 */ /* 0x000fe20000010000 */
[----:B------:R-:W-:Y:S01]  /*1530*/  FFMA.FTZ R185, R139, R137, R114 ;  /* 0x000000898bb97223 */ /* 0x000fe20000010072 */
[--C-:B------:R-:W-:Y:S02]  /*1540*/  HADD2.F32 R168, -RZ, R31.reuse.H0_H0 ;  /* 0x2000001fffa87230 */ /* 0x100fe40000004100 */
[----:B------:R-:W-:Y:S01]  /*1550*/  FADD.FTZ R114, R107, R138 ;  /* 0x0000008a6b727221 */ /* 0x000fe20000010000 */
[----:B------:R-:W-:Y:S01]  /*1560*/  FFMA.FTZ R116, R140, R138, R185 ;  /* 0x0000008a8c747223 */ /* 0x000fe200000100b9 */
[----:B------:R-:W-:Y:S02]  /*1570*/  HADD2.F32 R189, -RZ, R31.H1_H1 ;  /* 0x3000001fffbd7230 */ /* 0x000fe40000004100 */
[C---:B------:R-:W-:Y:S01]  /*1580*/  FMUL.FTZ R171, R120.reuse, R171 ;  /* 0x000000ab78ab7220 */ /* 0x040fe20000410000 */
        /* <DEDUP_REMOVED lines=18> */
[----:B------:R-:W-:Y:S02]  /*16b0*/  HADD2.F32 R185, -RZ, R144.H1_H1 ;  /* 0x30000090ffb97230 */ /* 0x000fe40000004100 */
[----:B------:R-:W-:Y:S01]  /*16c0*/  FMUL.FTZ R174, R120, R177 ;  /* 0x000000b178ae7220 */ /* 0x000fe20000410000 */
[----:B------:R-:W-:Y:S01]  /*16d0*/  FADD.FTZ R113, R114, R157 ;  /* 0x0000009d72717221 */ /* 0x000fe20000010000 */
[----:B------:R-:W-:Y:S01]  /*16e0*/  FFMA.FTZ R112, R154, R157, R107 ;  /* 0x0000009d9a707223 */ /* 0x000fe2000001006b */
[----:B------:R-:W-:Y:S01]  /*16f0*/  FADD.FTZ R53, R53, R110 ;  /* 0x0000006e35357221 */ /* 0x000fe20000010000 */
[-C--:B------:R-:W-:Y:S01]  /*1700*/  FMUL.FTZ R177, R185, R110.reuse ;  /* 0x0000006eb9b17220 */ /* 0x080fe20000410000 */
[----:B------:R-:W-:Y:S01]  /*1710*/  FFMA.FTZ R85, R174, R110, R85 ;  /* 0x0000006eae557223 */ /* 0x000fe20000010055 */
[----:B------:R-:W-:Y:S01]  /*1720*/  FADD.FTZ R110, R113, R156 ;  /* 0x0000009c716e7221 */ /* 0x000fe20000010000 */
[----:B------:R-:W-:Y:S01]  /*1730*/  FFMA.FTZ R107, R159, R156, R112 ;  /* 0x0000009c9f6b7223 */ /* 0x000fe20000010070 */
[----:B------:R-:W-:-:S02]  /*1740*/  FADD.FTZ R175, -R115, R175 ;  /* 0x000000af73af7221 */ /* 0x000fc40000010100 */
[----:B------:R-:W-:Y:S01]  /*1750*/  FADD.FTZ R113, R110, R161 ;  /* 0x000000a16e717221 */ /* 0x000fe20000010000 */
[----:B------:R-:W-:Y:S01]  /*1760*/  FFMA.FTZ R110, R158, R161, R107 ;  /* 0x000000a19e6e7223 */ /* 0x000fe2000001006b */
[----:B------:R-:W-:Y:S02]  /*1770*/  HADD2.F32 R172, -RZ, R144.H0_H0 ;  /* 0x20000090ffac7230 */ /* 0x000fe40000004100 */
[----:B------:R-:W-:Y:S01]  /*1780*/  FADD.FTZ R112, R113, R160 ;  /* 0x000000a071707221 */ /* 0x000fe20000010000 */
[----:B------:R-:W-:Y:S01]  /*1790*/  FFMA.FTZ R107, R163, R160, R110 ;  /* 0x000000a0a36b7223 */ /* 0x000fe2000001006e */
[----:B------:R-:W-:Y:S02]  /*17a0*/  FMUL.FTZ R175, R120, R175 ;  /* 0x000000af78af7220 */ /* 0x000fe40000410000 */
[----:B------:R-:W-:Y:S01]  /*17b0*/  FADD.FTZ R113, R112, R165 ;  /* 0x000000a570717221 */ /* 0x000fe20000010000 */
[----:B------:R-:W-:Y:S01]  /*17c0*/  FFMA.FTZ R110, R162, R165, R107 ;  /* 0x000000a5a26e7223 */ /* 0x000fe2000001006b */
[-C--:B------:R-:W-:Y:S01]  /*17d0*/  FMUL.FTZ R172, R172, R181.reuse ;  /* 0x000000b5acac7220 */ /* 0x080fe20000410000 */
[----:B------:R-:W-:Y:S01]  /*17e0*/  FADD.FTZ R52, R52, R181 ;  /* 0x000000b534347221 */ /* 0x000fe20000010000 */
[----:B------:R-:W-:Y:S01]  /*17f0*/  FFMA.FTZ R84, R175, R181, R84 ;  /* 0x000000b5af547223 */ /* 0x000fe20000010054 */
[----:B------:R-:W-:-:S02]  /*1800*/  HADD2.F32 R181, -RZ, R145.H1_H1 ;  /* 0x30000091ffb57230 */ /* 0x000fc40000004100 */
[----:B------:R-:W-:Y:S01]  /*1810*/  FMUL.FTZ R178, R120, R117 ;  /* 0x0000007578b27220 */ /* 0x000fe20000410000 */
[----:B------:R-:W-:Y:S01]  /*1820*/  FADD.FTZ R112, R113, R164 ;  /* 0x000000a471707221 */ /* 0x000fe20000010000 */
[----:B------:R-:W-:Y:S01]  /*1830*/  FFMA.FTZ R107, R167, R164, R110 ;  /* 0x000000a4a76b7223 */ /* 0x000fe2000001006e */
[----:B------:R-:W-:Y:S01]  /*1840*/  FADD.FTZ R55, R55, R108 ;  /* 0x0000006c37377221 */ /* 0x000fe20000010000 */
[-C--:B------:R-:W-:Y:S01]  /*1850*/  FMUL.FTZ R181, R181, R108.reuse ;  /* 0x0000006cb5b57220 */ /* 0x080fe20000410000 */
[----:B------:R-:W-:Y:S01]  /*1860*/  FFMA.FTZ R87, R178, R108, R87 ;  /* 0x0000006cb2577223 */ /* 0x000fe20000010057 */
[----:B------:R-:W-:Y:S01]  /*1870*/  FADD.FTZ R113, R112, R169 ;  /* 0x000000a970717221 */ /* 0x000fe20000010000 */
[----:B------:R-:W-:-:S03]  /*1880*/  FFMA.FTZ R108, R166, R169, R107 ;  /* 0x000000a9a66c7223 */ /* 0x000fc6000001006b */
[----:B------:R-:W-:Y:S01]  /*1890*/  FADD.FTZ R110, R113, R168 ;  /* 0x000000a8716e7221 */ /* 0x000fe20000010000 */
[----:B------:R-:W-:-:S03]  /*18a0*/  FFMA.FTZ R107, R171, R168, R108 ;  /* 0x000000a8ab6b7223 */ /* 0x000fc6000001006c */
[----:B------:R-:W-:Y:S01]  /*18b0*/  FADD.FTZ R113, R110, R173 ;  /* 0x000000ad6e717221 */ /* 0x000fe20000010000 */
[----:B------:R-:W-:Y:S01]  /*18c0*/  FFMA.FTZ R110, R170, R173, R107 ;  /* 0x000000adaa6e7223 */ /* 0x000fe2000001006b */
[C---:B------:R-:W-:Y:S01]  /*18d0*/  FADD.FTZ R179, -R115.reuse, R179 ;  /* 0x000000b373b37221 */ /* 0x040fe20000010100 */
[C---:B------:R-:W-:Y:S01]  /*18e0*/  FADD.FTZ R183, -R115.reuse, R183 ;  /* 0x000000b773b77221 */ /* 0x040fe20000010100 */
[----:B------:R-:W-:Y:S01]  /*18f0*/  FADD.FTZ R187, -R115, R187 ;  /* 0x000000bb73bb7221 */ /* 0x000fe20000010100 */
[----:B------:R-:W-:Y:S01]  /*1900*/  FADD.FTZ R108, R113, R172 ;  /* 0x000000ac716c7221 */ /* 0x000fe20000010000 */
[--C-:B------:R-:W-:Y:S02]  /*1910*/  HADD2.F32 R115, -RZ, R106.reuse.H0_H0 ;  /* 0x2000006aff737230 */ /* 0x100fe40000004100 */
[----:B------:R-:W-:Y:S01]  /*1920*/  FFMA.FTZ R107, R175, R172, R110 ;  /* 0x000000acaf6b7223 */ /* 0x000fe2000001006e */
[----:B------:R-:W-:Y:S02]  /*1930*/  HADD2.F32 R106, -RZ, R106.H1_H1 ;  /* 0x3000006aff6a7230 */ /* 0x000fe40000004100 */
[----:B------:R-:W-:Y:S01]  /*1940*/  FMUL.FTZ R182, R120, R111 ;  /* 0x0000006f78b67220 */ /* 0x000fe20000410000 */
[----:B------:R-:W-:-:S02]  /*1950*/  HADD2.F32 R185, -RZ, R146.H1_H1 ;  /* 0x30000092ffb97230 */ /* 0x000fc40000004100 */
        /* <DEDUP_REMOVED lines=13> */
[----:B------:R-:W-:-:S02]  /*1a30*/  HADD2.F32 R186, -RZ, R147.H0_H0 ;  /* 0x20000093ffba7230 */ /* 0x000fc40000004100 */
[----:B------:R-:W-:Y:S01]  /*1a40*/  FMUL.FTZ R187, R120, R187 ;  /* 0x000000bb78bb7220 */ /* 0x000fe20000410000 */
[----:B------:R-:W-:Y:S01]  /*1a50*/  FADD.FTZ R108, R111, R180 ;  /* 0x000000b46f6c7221 */ /* 0x000fe20000010000 */
[----:B------:R-:W-:Y:S01]  /*1a60*/  FFMA.FTZ R107, R183, R180, R106 ;  /* 0x000000b4b76b7223 */ /* 0x000fe2000001006a */
[----:B------:R-:W-:Y:S02]  /*1a70*/  HADD2.F32 R189, -RZ, R147.H1_H1 ;  /* 0x30000093ffbd7230 */ /* 0x000fe40000004100 */
        /* <DEDUP_REMOVED lines=18> */
.L_x_1655:
        /* <DEDUP_REMOVED lines=19> */
.L_x_1656:
        /* <DEDUP_REMOVED lines=32> */
.L_x_1658:
[----:B------:R-:W-:Y:S05]  /*1ed0*/  BSYNC.RECONVERGENT B0 ;  /* 0x0000000000007941 */ /* 0x000fea0003800200 */
.L_x_1657:
        /* <DEDUP_REMOVED lines=27> */
[----:B------:R-:W-:Y:S01]  /*2090*/  FADD.FTZ R104, R107, R104 ;  /* 0x000000686b687221 */ /* 0x000fe20000010000 */
[----:B------:R-:W-:-:S02]  /*20a0*/  @P2 SHF.R.S32.HI R106, RZ, 0x1f, R121 ;  /* 0x0000001fff6a2819 */ /* 0x000fc40000011479 */
[----:B-1----:R-:W-:Y:S01]  /*20b0*/  FADD.FTZ R191, R191, R108 ;  /* 0x0000006cbfbf7221 */ /* 0x002fe20000010000 */
[----:B------:R-:W-:Y:S01]  /*20c0*/  FADD.FTZ R104, R104, R109 ;  /* 0x0000006d68687221 */ /* 0x000fe20000010000 */
[----:B------:R-:W-:Y:S02]  /*20d0*/  SHF.R.S32.HI R108, RZ, 0x1f, R105 ;  /* 0x0000001fff6c7819 */ /* 0x000fe40000011469 */
        /* <DEDUP_REMOVED lines=33> */
.L_x_1661:
        /* <DEDUP_REMOVED lines=9> */
.L_x_1662:
        /* <DEDUP_REMOVED lines=9> */
.L_x_1663:
        /* <DEDUP_REMOVED lines=9> */
.L_x_1664:
        /* <DEDUP_REMOVED lines=9> */
.L_x_1665:
        /* <DEDUP_REMOVED lines=9> */
.L_x_1666:
        /* <DEDUP_REMOVED lines=9> */
.L_x_1667:
        /* <DEDUP_REMOVED lines=10> */
.L_x_1660:
        /* <DEDUP_REMOVED lines=12> */
[----:B------:R-:W-:Y:S01]  /*27b0*/  FADD.FTZ R115, R131, -R110 ;  /* 0x8000006e83737221 */ /* 0x000fe20000010000 */
[----:B------:R-:W-:Y:S01]  /*27c0*/  FFMA.FTZ R110, R136, R108, R113 ;  /* 0x0000006c886e7223 */ /* 0x000fe20000010071 */
[----:B------:R-:W-:Y:S01]  /*27d0*/  FSEL R114, R101, RZ, P1 ;  /* 0x000000ff65727208 */ /* 0x000fe20000800000 */
[C---:B------:R-:W-:Y:S01]  /*27e0*/  FMUL.FTZ R107, R120.reuse, R107 ;  /* 0x0000006b786b7220 */ /* 0x040fe20000410000 */
[----:B------:R-:W-:Y:S01]  /*27f0*/  FSEL R117, R103, RZ, P1 ;  /* 0x000000ff67757208 */ /* 0x000fe20000800000 */
[----:B------:R-:W2:Y:S01]  /*2800*/  @P2 LDC R119, c[0x0][0x40c] ;  /* 0x00010300ff772b82 */ /* 0x000ea20000000800 */
[----:B------:R-:W-:-:S02]  /*2810*/  FMUL.FTZ R115, R120, R115 ;  /* 0x0000007378737220 */ /* 0x000fc40000410000 */
[----:B------:R-:W-:-:S03]  /*2820*/  FSEL R118, R107, RZ, P1 ;  /* 0x000000ff6b767208 */ /* 0x000fc60000800000 */
[----:B------:R-:W-:Y:S01]  /*2830*/  FSEL R115, R115, RZ, P1 ;  /* 0x000000ff73737208 */ /* 0x000fe20000800000 */
[----:B0-----:R-:W-:Y:S01]  /*2840*/  @P2 FMUL.FTZ R100, R114, R105 ;  /* 0x0000006972642220 */ /* 0x001fe20000410000 */
[----:B------:R-:W0:Y:S01]  /*2850*/  @P2 LDC R191, c[0x0][0x40c] ;  /* 0x00010300ffbf2b82 */ /* 0x000e220000000800 */
[----:B------:R-:W-:-:S03]  /*2860*/  FFMA.FTZ R105, R126, R108, R113 ;  /* 0x0000006c7e697223 */ /* 0x000fc60000010071 */
[----:B------:R-:W-:Y:S01]  /*2870*/  @P2 F2FP.F16.F32.PACK_AB R103, RZ, R100 ;  /* 0x00000064ff67223e */ /* 0x000fe200000000ff */
[----:B------:R-:W-:Y:S01]  /*2880*/  FFMA.FTZ R100, R127, R108, R113 ;  /* 0x0000006c7f647223 */ /* 0x000fe20000010071 */
[----:B------:R-:W-:Y:S01]  /*2890*/  FADD.FTZ R105, R124, -R105 ;  /* 0x800000697c697221 */ /* 0x000fe20000010000 */
[----:B-1----:R-:W-:Y:S01]  /*28a0*/  @P2 FMUL.FTZ R101, R117, R102 ;  /* 0x0000006675652220 */ /* 0x002fe20000410000 */
[----:B------:R-:W1:Y:S01]  /*28b0*/  @P2 LDC R106, c[0x0][0x40c] ;  /* 0x00010300ff6a2b82 */ /* 0x000e620000000800 */
[----:B------:R-:W-:Y:S01]  /*28c0*/  @P2 PRMT R96, R103, 0x7610, R96 ;  /* 0x0000761067602816 */ /* 0x000fe20000000060 */
[----:B------:R-:W-:Y:S02]  /*28d0*/  FMUL.FTZ R105, R120, R105 ;  /* 0x0000006978697220 */ /* 0x000fe40000410000 */
[----:B------:R-:W-:Y:S01]  /*28e0*/  @P2 F2FP.F16.F32.PACK_AB R104, RZ, R101 ;  /* 0x00000065ff68223e */ /* 0x000fe200000000ff */
[----:B------:R-:W-:Y:S01]  /*28f0*/  FADD.FTZ R101, R125, -R100 ;  /* 0x800000647d657221 */ /* 0x000fe20000010000 */
[----:B------:R-:W-:-:S02]  /*2900*/  FFMA.FTZ R100, R134, R108, R113 ;  /* 0x0000006c86647223 */ /* 0x000fc40000010071 */
[----:B------:R-:W3:Y:S01]  /*2910*/  @P2 LDC R102, c[0x0][0x40c] ;  /* 0x00010300ff662b82 */ /* 0x000ee20000000800 */
[----:B------:R-:W-:Y:S01]  /*2920*/  FMUL.FTZ R101, R120, R101 ;  /* 0x0000006578657220 */ /* 0x000fe20000410000 */
[----:B------:R-:W-:-:S04]  /*2930*/  @P2 PRMT R96, R96, 0x5410, R104 ;  /* 0x0000541060602816 */ /* 0x000fc80000000068 */
[----:B------:R-:W-:Y:S01]  /*2940*/  FSEL R116, R101, RZ, P1 ;  /* 0x000000ff65747208 */ /* 0x000fe20000800000 */
[----:B------:R-:W-:Y:S01]  /*2950*/  FADD.FTZ R101, R129, -R100 ;  /* 0x8000006481657221 */ /* 0x000fe20000010000 */
[----:B------:R-:W4:Y:S03]  /*2960*/  @P2 LDC R112, c[0x0][0x40c] ;  /* 0x00010300ff702b82 */ /* 0x000f260000000800 */
[----:B------:R-:W-:Y:S01]  /*2970*/  FMUL.FTZ R101, R120, R101 ;  /* 0x0000006578657220 */ /* 0x000fe20000410000 */
[----:B--2---:R-:W-:Y:S01]  /*2980*/  @P2 FMUL.FTZ R100, R116, R119 ;  /* 0x0000007774642220 */ /* 0x004fe20000410000 */
[----:B------:R-:W-:-:S03]  /*2990*/  FSEL R119, R105, RZ, P1 ;  /* 0x000000ff69777208 */ /* 0x000fc60000800000 */
[----:B------:R-:W-:Y:S01]  /*29a0*/  FSEL R121, R101, RZ, P1 ;  /* 0x000000ff65797208 */ /* 0x000fe20000800000 */
[----:B0-----:R-:W-:Y:S01]  /*29b0*/  @P2 FMUL.FTZ R101, R118, R191 ;  /* 0x000000bf76652220 */ /* 0x001fe20000410000 */
[----:B------:R-:W-:-:S04]  /*29c0*/  @P2 F2FP.F16.F32.PACK_AB R105, RZ, R100 ;  /* 0x00000064ff69223e */ /* 0x000fc800000000ff */
[----:B------:R-:W-:Y:S01]  /*29d0*/  @P2 F2FP.F16.F32.PACK_AB R107, RZ, R101 ;  /* 0x00000065ff6b223e */ /* 0x000fe200000000ff */
[----:B------:R-:W-:Y:S01]  /*29e0*/  FADD.FTZ R101, R135, -R110 ;  /* 0x8000006e87657221 */ /* 0x000fe20000010000 */
[----:B---3--:R-:W-:Y:S01]  /*29f0*/  @P2 FMUL.FTZ R100, R119, R102 ;  /* 0x0000006677642220 */ /* 0x008fe20000410000 */
[----:B-1----:R-:W-:Y:S01]  /*2a00*/  @P2 FMUL.FTZ R102, R121, R106 ;  /* 0x0000006a79662220 */ /* 0x002fe20000410000 */
[----:B------:R-:W-:Y:S02]  /*2a10*/  @P2 PRMT R97, R105, 0x7610, R97 ;  /* 0x0000761069612816 */ /* 0x000fe40000000061 */
[----:B------:R-:W-:Y:S02]  /*2a20*/  @P2 PRMT R98, R107, 0x7610, R98 ;  /* 0x000076106b622816 */ /* 0x000fe40000000062 */
[----:B------:R-:W-:Y:S02]  /*2a30*/  @P2 F2FP.F16.F32.PACK_AB R106, RZ, R100 ;  /* 0x00000064ff6a223e */ /* 0x000fe400000000ff */
[----:B------:R-:W-:Y:S01]  /*2a40*/  F2FP.F16.F32.PACK_AB R100, R117, R114 ;  /* 0x000000727564723e */ /* 0x000fe200000000ff */
[----:B----4-:R-:W-:Y:S01]  /*2a50*/  @P2 FMUL.FTZ R112, R115, R112 ;  /* 0x0000007073702220 */ /* 0x010fe20000410000 */
[----:B------:R-:W-:Y:S01]  /*2a60*/  FMUL.FTZ R114, R120, R101 ;  /* 0x0000006578727220 */ /* 0x000fe20000410000 */
[----:B------:R-:W-:-:S02]  /*2a70*/  @P2 F2FP.F16.F32.PACK_AB R110, RZ, R102 ;  /* 0x00000066ff6e223e */ /* 0x000fc400000000ff */
[----:B------:R-:W-:Y:S02]  /*2a80*/  F2FP.F16.F32.PACK_AB R101, R119, R116 ;  /* 0x000000747765723e */ /* 0x000fe400000000ff */
[----:B------:R-:W-:Y:S02]  /*2a90*/  @P2 F2FP.F16.F32.PACK_AB R112, RZ, R112 ;  /* 0x00000070ff70223e */ /* 0x000fe400000000ff */
[----:B------:R-:W-:Y:S02]  /*2aa0*/  FSEL R114, R114, RZ, P1 ;  /* 0x000000ff72727208 */ /* 0x000fe40000800000 */
        /* <DEDUP_REMOVED lines=10> */
.L_x_1659:
        /* <DEDUP_REMOVED lines=8> */
[----:B------:R-:W-:Y:S02]  /*2bd0*/  HADD2.F32 R117, -RZ, R17.H1_H1 ;  /* 0x30000011ff757230 */ /* 0x000fe40000004100 */
[----:B------:R-:W-:Y:S02]  /*2be0*/  HADD2.F32 R121, -RZ, R18.H1_H1 ;  /* 0x30000012ff797230 */ /* 0x000fe40000004100 */
[----:B------:R-:W-:Y:S01]  /*2bf0*/  HADD2.F32 R191, -RZ, R19.H0_H0 ;  /* 0x20000013ffbf7230 */ /* 0x000fe20000004100 */
[----:B------:R-:W1:Y:S04]  /*2c00*/  @P2 LDC R116, c[0x0][0x40c] ;  /* 0x00010300ff742b82 */ /* 0x000e680000000800 */
[-CC-:B------:R-:W-:Y:S01]  /*2c10*/  @P1 FFMA.FTZ R107, R3, R108.reuse, R113.reuse ;  /* 0x0000006c036b1223 */ /* 0x180fe20000010071 */
[-CC-:B------:R-:W-:Y:S01]  /*2c20*/  @P1 FFMA.FTZ R115, R130, R108.reuse, R113.reuse ;  /* 0x0000006c82731223 */ /* 0x180fe20000010071 */
[-CC-:B------:R-:W-:Y:S01]  /*2c30*/  @P1 FFMA.FTZ R119, R126, R108.reuse, R113.reuse ;  /* 0x0000006c7e771223 */ /* 0x180fe20000010071 */
[----:B------:R-:W-:Y:S01]  /*2c40*/  @P1 FFMA.FTZ R193, R123, R108, R113 ;  /* 0x0000006c7bc11223 */ /* 0x000fe20000010071 */
[----:B------:R-:W-:Y:S01]  /*2c50*/  @P1 FADD.FTZ R104, R132, -R107 ;  /* 0x8000006b84681221 */ /* 0x000fe20000010000 */
[----:B------:R-:W2:Y:S01]  /*2c60*/  @P2 LDC R112, c[0x0][0x40c] ;  /* 0x00010300ff702b82 */ /* 0x000ea20000000800 */
[----:B------:R-:W-:-:S02]  /*2c70*/  HADD2.F32 R107, -RZ, R16.H1_H1 ;  /* 0x30000010ff6b7230 */ /* 0x000fc40000004100 */
[----:B------:R-:W-:Y:S01]  /*2c80*/  @P1 FADD.FTZ R110, R128, -R115 ;  /* 0x80000073806e1221 */ /* 0x000fe20000010000 */
[C---:B------:R-:W-:Y:S01]  /*2c90*/  @P1 FFMA.FTZ R105, R120.reuse, R104, R105 ;  /* 0x0000006878691223 */ /* 0x040fe20000010069 */
[----:B------:R-:W-:Y:S01]  /*2ca0*/  @P1 FFMA.FTZ R104, R127, R108, R113 ;  /* 0x0000006c7f681223 */ /* 0x000fe20000010071 */
[----:B------:R-:W-:Y:S02]  /*2cb0*/  HADD2.F32 R115, -RZ, R17.H0_H0 ;  /* 0x20000011ff737230 */ /* 0x000fe40000004100 */
[----:B------:R-:W-:Y:S01]  /*2cc0*/  @P1 FFMA.FTZ R107, R120, R110, R107 ;  /* 0x0000006e786b1223 */ /* 0x000fe2000001006b */
[----:B0-----:R-:W-:Y:S01]  /*2cd0*/  @P2 FMUL.FTZ R105, R105, R106 ;  /* 0x0000006a69692220 */ /* 0x001fe20000410000 */
[----:B------:R-:W0:Y:S01]  /*2ce0*/  @P2 LDC R114, c[0x0][0x40c] ;  /* 0x00010300ff722b82 */ /* 0x000e220000000800 */
[----:B------:R-:W-:Y:S01]  /*2cf0*/  @P1 FADD.FTZ R104, R125, -R104 ;  /* 0x800000687d681221 */ /* 0x000fe20000010000 */
[----:B------:R-:W-:Y:S01]  /*2d00*/  @P1 FADD.FTZ R110, R124, -R119 ;  /* 0x800000777c6e1221 */ /* 0x000fe20000010000 */
[----:B------:R-:W-:-:S02]  /*2d10*/  HADD2.F32 R119, -RZ, R18.H0_H0 ;  /* 0x20000012ff777230 */ /* 0x000fc40000004100 */
[----:B------:R-:W-:Y:S01]  /*2d20*/  @P1 FADD.FTZ R193, R122, -R193 ;  /* 0x800000c17ac11221 */ /* 0x000fe20000010000 */
[C---:B------:R-:W-:Y:S01]  /*2d30*/  @P1 FFMA.FTZ R115, R120.reuse, R104, R115 ;  /* 0x0000006878731223 */ /* 0x040fe20000010073 */
[----:B------:R-:W-:Y:S01]  /*2d40*/  @P1 FFMA.FTZ R117, R120, R110, R117 ;  /* 0x0000006e78751223 */ /* 0x000fe20000010075 */
[-CC-:B------:R-:W-:Y:S01]  /*2d50*/  @P1 FFMA.FTZ R104, R134, R108.reuse, R113.reuse ;  /* 0x0000006c86681223 */ /* 0x180fe20000010071 */
[----:B------:R-:W3:Y:S01]  /*2d60*/  @P2 LDC R106, c[0x0][0x40c] ;  /* 0x00010300ff6a2b82 */ /* 0x000ee20000000800 */
[----:B------:R-:W-:Y:S01]  /*2d70*/  @P1 FFMA.FTZ R110, R133, R108, R113 ;  /* 0x0000006c856e1223 */ /* 0x000fe20000010071 */
[C---:B------:R-:W-:Y:S01]  /*2d80*/  @P1 FFMA.FTZ R119, R120.reuse, R193, R119 ;  /* 0x000000c178771223 */ /* 0x040fe20000010077 */
[----:B------:R-:W-:Y:S01]  /*2d90*/  @P1 FADD.FTZ R104, R129, -R104 ;  /* 0x8000006881681221 */ /* 0x000fe20000010000 */
[----:B------:R-:W-:Y:S01]  /*2da0*/  @P2 F2FP.F16.F32.PACK_AB R105, RZ, R105 ;  /* 0x00000069ff69223e */ /* 0x000fe200000000ff */
[----:B------:R-:W-:Y:S01]  /*2db0*/  @P1 FADD.FTZ R110, R131, -R110 ;  /* 0x8000006e836e1221 */ /* 0x000fe20000010000 */
[----:B-1----:R-:W-:Y:S01]  /*2dc0*/  @P2 FMUL.FTZ R119, R119, R116 ;  /* 0x0000007477772220 */ /* 0x002fe20000410000 */
[C---:B------:R-:W-:Y:S01]  /*2dd0*/  @P1 FFMA.FTZ R121, R120.reuse, R104, R121 ;  /* 0x0000006878791223 */ /* 0x040fe20000010079 */
[----:B------:R-:W1:Y:S01]  /*2de0*/  @P2 LDC R118, c[0x0][0x40c] ;  /* 0x00010300ff762b82 */ /* 0x000e620000000800 */
[----:B------:R-:W-:Y:S01]  /*2df0*/  @P1 FFMA.FTZ R191, R120, R110, R191 ;  /* 0x0000006e78bf1223 */ /* 0x000fe200000100bf */
[----:B--2---:R-:W-:Y:S01]  /*2e00*/  @P2 FMUL.FTZ R107, R107, R112 ;  /* 0x000000706b6b2220 */ /* 0x004fe20000410000 */
[----:B------:R-:W-:-:S02]  /*2e10*/  @P2 F2FP.F16.F32.PACK_AB R119, RZ, R119 ;  /* 0x00000077ff77223e */ /* 0x000fc400000000ff */
[----:B------:R-:W-:Y:S02]  /*2e20*/  @P2 PRMT R96, R105, 0x7610, R96 ;  /* 0x0000761069602816 */ /* 0x000fe40000000060 */
[----:B------:R-:W-:Y:S01]  /*2e30*/  @P2 F2FP.F16.F32.PACK_AB R107, RZ, R107 ;  /* 0x0000006bff6b223e */ /* 0x000fe200000000ff */
[----:B------:R-:W2:Y:S01]  /*2e40*/  @P2 LDC R190, c[0x0][0x40c] ;  /* 0x00010300ffbe2b82 */ /* 0x000ea20000000800 */
[----:B0-----:R-:W-:Y:S01]  /*2e50*/  @P2 FMUL.FTZ R117, R117, R114 ;  /* 0x0000007275752220 */ /* 0x001fe20000410000 */
[----:B------:R-:W-:Y:S02]  /*2e60*/  @P2 PRMT R98, R119, 0x7610, R98 ;  /* 0x0000761077622816 */ /* 0x000fe40000000062 */
[----:B------:R-:W-:Y:S02]  /*2e70*/  @P2 PRMT R96, R96, 0x5410, R107 ;  /* 0x0000541060602816 */ /* 0x000fe4000000006b */
[----:B------:R-:W-:Y:S01]  /*2e80*/  @P2 F2FP.F16.F32.PACK_AB R117, RZ, R117 ;  /* 0x00000075ff75223e */ /* 0x000fe200000000ff */
[----:B---3--:R-:W-:-:S05]  /*2e90*/  @P2 FMUL.FTZ R115, R115, R106 ;  /* 0x0000006a73732220 */ /* 0x008fca0000410000 */
[----:B------:R-:W-:Y:S01]  /*2ea0*/  @P2 F2FP.F16.F32.PACK_AB R115, RZ, R115 ;  /* 0x00000073ff73223e */ /* 0x000fe200000000ff */
[----:B-1----:R-:W-:-:S03]  /*2eb0*/  @P2 FMUL.FTZ R121, R121, R118 ;  /* 0x0000007679792220 */ /* 0x002fc60000410000 */
[----:B------:R-:W-:Y:S02]  /*2ec0*/  @P2 PRMT R97, R115, 0x7610, R97 ;  /* 0x0000761073612816 */ /* 0x000fe40000000061 */
[----:B------:R-:W-:Y:S02]  /*2ed0*/  @P2 F2FP.F16.F32.PACK_AB R121, RZ, R121 ;  /* 0x00000079ff79223e */ /* 0x000fe400000000ff */
[----:B------:R-:W-:Y:S01]  /*2ee0*/  @P2 PRMT R97, R97, 0x5410, R117 ;  /* 0x0000541061612816 */ /* 0x000fe20000000075 */
[----:B--2---:R-:W-:Y:S01]  /*2ef0*/  @P2 FMUL.FTZ R191, R191, R190 ;  /* 0x000000bebfbf2220 */ /* 0x004fe20000410000 */
[----:B------:R-:W-:-:S04]  /*2f00*/  @P2 PRMT R98, R98, 0x5410, R121 ;  /* 0x0000541062622816 */ /* 0x000fc80000000079 */
        /* <DEDUP_REMOVED lines=11> */
.L_x_1669:
[----:B------:R-:W-:Y:S01]  /*2fc0*/  @P1 FFMA.FTZ R103, R3, R108, R113 ;  /* 0x0000006c03671223 */ /* 0x000fe20000010071 */
[--C-:B------:R-:W-:Y:S01]  /*2fd0*/  HADD2.F32 R101, -RZ, R16.reuse.H0_H0 ;  /* 0x20000010ff657230 */ /* 0x100fe20000004100 */
[----:B------:R-:W-:Y:S01]  /*2fe0*/  ISETP.GT.AND P3, PT, R2, RZ, PT ;  /* 0x000000ff0200720c */ /* 0x000fe20003f64270 */
[----:B------:R-:W0:Y:S01]  /*2ff0*/  @P2 LDC R100, c[0x0][0x40c] ;  /* 0x00010300ff642b82 */ /* 0x000e220000000800 */
[----:B------:R-:W-:Y:S01]  /*3000*/  @P1 FADD.FTZ R103, R132, -R103 ;  /* 0x8000006784671221 */ /* 0x000fe20000010000 */
[----:B------:R-:W-:Y:S02]  /*3010*/  HADD2.F32 R107, -RZ, R17.H0_H0 ;  /* 0x20000011ff6b7230 */ /* 0x000fe40000004100 */
[----:B------:R-:W-:Y:S02]  /*3020*/  HADD2.F32 R102, -RZ, R16.H1_H1 ;  /* 0x30000010ff667230 */ /* 0x000fe40000004100 */
[----:B------:R-:W-:Y:S01]  /*3030*/  @P1 FFMA.FTZ R101, R120, R103, R101 ;  /* 0x0000006778651223 */ /* 0x000fe20000010065 */
[--C-:B------:R-:W-:Y:S01]  /*3040*/  HADD2.F32 R116, -RZ, R18.reuse.H1_H1 ;  /* 0x30000012ff747230 */ /* 0x100fe20000004100 */
[----:B------:R-:W1:Y:S01]  /*3050*/  @P2 LDC R103, c[0x0][0x40c] ;  /* 0x00010300ff672b82 */ /* 0x000e620000000800 */
[----:B------:R-:W-:-:S02]  /*3060*/  HADD2.F32 R115, -RZ, R18.H0_H0 ;  /* 0x20000012ff737230 */ /* 0x000fc40000004100 */
[----:B------:R-:W-:Y:S02]  /*3070*/  HADD2.F32 R110, -RZ, R17.H1_H1 ;  /* 0x30000011ff6e7230 */ /* 0x000fe40000004100 */
[-CC-:B------:R-:W-:Y:S01]  /*3080*/  @P3 FFMA.FTZ R104, R127, R108.reuse, R113.reuse ;  /* 0x0000006c7f683223 */ /* 0x180fe20000010071 */
[-CC-:B------:R-:W-:Y:S01]  /*3090*/  @P3 FFMA.FTZ R105, R130, R108.reuse, R113.reuse ;  /* 0x0000006c82693223 */ /* 0x180fe20000010071 */
[-CC-:B------:R-:W-:Y:S01]  /*30a0*/  @P3 FFMA.FTZ R119, R123, R108.reuse, R113.reuse ;  /* 0x0000006c7b773223 */ /* 0x180fe20000010071 */
[----:B------:R-:W-:Y:S01]  /*30b0*/  @P3 FFMA.FTZ R118, R134, R108, R113 ;  /* 0x0000006c86763223 */ /* 0x000fe20000010071 */
[----:B------:R-:W2:Y:S01]  /*30c0*/  @P2 LDC R106, c[0x0][0x40c] ;  /* 0x00010300ff6a2b82 */ /* 0x000ea20000000800 */
[----:B------:R-:W-:Y:S01]  /*30d0*/  @P3 FADD.FTZ R104, R125, -R104 ;  /* 0x800000687d683221 */ /* 0x000fe20000010000 */
[----:B------:R-:W-:Y:S01]  /*30e0*/  @P3 FADD.FTZ R105, R128, -R105 ;  /* 0x8000006980693221 */ /* 0x000fe20000010000 */
[----:B------:R-:W-:Y:S01]  /*30f0*/  @P3 FADD.FTZ R112, R122, -R119 ;  /* 0x800000777a703221 */ /* 0x000fe20000010000 */
[----:B------:R-:W-:Y:S01]  /*3100*/  @P3 FADD.FTZ R119, R129, -R118 ;  /* 0x8000007681773221 */ /* 0x000fe20000010000 */
[C---:B------:R-:W-:Y:S01]  /*3110*/  @P3 FFMA.FTZ R107, R120.reuse, R104, R107 ;  /* 0x00000068786b3223 */ /* 0x040fe2000001006b */
[-CC-:B------:R-:W-:Y:S01]  /*3120*/  @P3 FFMA.FTZ R104, R133, R108.reuse, R113.reuse ;  /* 0x0000006c85683223 */ /* 0x180fe20000010071 */
[----:B------:R-:W-:Y:S01]  /*3130*/  @P3 FFMA.FTZ R102, R120, R105, R102 ;  /* 0x0000006978663223 */ /* 0x000fe20000010066 */
[----:B------:R-:W3:Y:S01]  /*3140*/  @P2 LDC R114, c[0x0][0x40c] ;  /* 0x00010300ff722b82 */ /* 0x000ee20000000800 */
[----:B------:R-:W-:Y:S01]  /*3150*/  @P3 FFMA.FTZ R105, R126, R108, R113 ;  /* 0x0000006c7e693223 */ /* 0x000fe20000010071 */
[C---:B------:R-:W-:Y:S01]  /*3160*/  @P3 FFMA.FTZ R116, R120.reuse, R119, R116 ;  /* 0x0000007778743223 */ /* 0x040fe20000010074 */
[----:B------:R-:W-:Y:S01]  /*3170*/  @P3 FFMA.FTZ R115, R120, R112, R115 ;  /* 0x0000007078733223 */ /* 0x000fe20000010073 */
[----:B------:R-:W-:-:S02]  /*3180*/  HADD2.F32 R119, -RZ, R19.H0_H0 ;  /* 0x20000013ff777230 */ /* 0x000fc40000004100 */
[----:B------:R-:W-:Y:S01]  /*3190*/  @P3 FFMA.FTZ R112, R136, R108, R113 ;  /* 0x0000006c88703223 */ /* 0x000fe20000010071 */
[----:B------:R-:W-:Y:S01]  /*31a0*/  @P3 FADD.FTZ R104, R131, -R104 ;  /* 0x8000006883683221 */ /* 0x000fe20000010000 */
[----:B------:R-:W-:Y:S01]  /*31b0*/  @P3 FADD.FTZ R105, R124, -R105 ;  /* 0x800000697c693221 */ /* 0x000fe20000010000 */
[----:B------:R-:W4:Y:S01]  /*31c0*/  @P2 LDC R190, c[0x0][0x40c] ;  /* 0x00010300ffbe2b82 */ /* 0x000f220000000800 */
[----:B-1----:R-:W-:Y:S01]  /*31d0*/  @P2 FMUL.FTZ R103, R102, R103 ;  /* 0x0000006766672220 */ /* 0x002fe20000410000 */
[----:B------:R-:W-:Y:S02]  /*31e0*/  HADD2.F32 R121, -RZ, R19.H1_H1 ;  /* 0x30000013ff797230 */ /* 0x000fe40000004100 */
[----:B------:R-:W-:Y:S01]  /*31f0*/  @P3 FADD.FTZ R112, R135, -R112 ;  /* 0x8000007087703221 */ /* 0x000fe20000010000 */
[C---:B------:R-:W-:Y:S01]  /*3200*/  @P3 FFMA.FTZ R119, R120.reuse, R104, R119 ;  /* 0x0000006878773223 */ /* 0x040fe20000010077 */
[----:B0-----:R-:W-:Y:S01]  /*3210*/  @P2 FMUL.FTZ R100, R101, R100 ;  /* 0x0000006465642220 */ /* 0x001fe20000410000 */
[C---:B------:R-:W-:Y:S01]  /*3220*/  @P3 FFMA.FTZ R110, R120.reuse, R105, R110 ;  /* 0x00000069786e3223 */ /* 0x040fe2000001006e */
[----:B------:R-:W-:Y:S01]  /*3230*/  @P2 F2FP.F16.F32.PACK_AB R105, RZ, R103 ;  /* 0x00000067ff69223e */ /* 0x000fe200000000ff */
[----:B------:R-:W0:Y:S01]  /*3240*/  @P2 LDC R117, c[0x0][0x40c] ;  /* 0x00010300ff752b82 */ /* 0x000e220000000800 */
[----:B--2---:R-:W-:Y:S01]  /*3250*/  @P2 FMUL.FTZ R106, R107, R106 ;  /* 0x0000006a6b6a2220 */ /* 0x004fe20000410000 */
[----:B------:R-:W-:Y:S01]  /*3260*/  @P3 FFMA.FTZ R121, R120, R112, R121 ;  /* 0x0000007078793223 */ /* 0x000fe20000010079 */
[----:B------:R-:W-:-:S03]  /*3270*/  @P2 F2FP.F16.F32.PACK_AB R104, RZ, R100 ;  /* 0x00000064ff68223e */ /* 0x000fc600000000ff */
        /* <DEDUP_REMOVED lines=25> */
.L_x_1668:
        /* <DEDUP_REMOVED lines=12> */
[--C-:B0-----:R-:W-:Y:S02]  /*34d0*/  HADD2.F32 R101, -RZ, R12.reuse.H0_H0 ;  /* 0x2000000cff657230 */ /* 0x101fe40000004100 */
[----:B------:R-:W-:Y:S02]  /*34e0*/  HADD2.F32 R102, -RZ, R12.H1_H1 ;  /* 0x3000000cff667230 */ /* 0x000fe40000004100 */
[----:B------:R-:W-:Y:S02]  /*34f0*/  HADD2.F32 R105, -RZ, R13.H0_H0 ;  /* 0x2000000dff697230 */ /* 0x000fe40000004100 */
[--C-:B------:R-:W-:Y:S01]  /*3500*/  HADD2.F32 R115, -RZ, R14.reuse.H0_H0 ;  /* 0x2000000eff737230 */ /* 0x100fe20000004100 */
[----:B------:R-:W0:Y:S01]  /*3510*/  @P2 LDC R112, c[0x0][0x40c] ;  /* 0x00010300ff702b82 */ /* 0x000e220000000800 */
[----:B------:R-:W-:-:S02]  /*3520*/  HADD2.F32 R117, -RZ, R14.H1_H1 ;  /* 0x3000000eff757230 */ /* 0x000fc40000004100 */
[----:B------:R-:W-:Y:S02]  /*3530*/  HADD2.F32 R107, -RZ, R13.H1_H1 ;  /* 0x3000000dff6b7230 */ /* 0x000fe40000004100 */
[-CC-:B------:R-:W-:Y:S01]  /*3540*/  @P3 FFMA.FTZ R100, R139, R108.reuse, R113.reuse ;  /* 0x0000006c8b643223 */ /* 0x180fe20000010071 */
[-CC-:B------:R-:W-:Y:S01]  /*3550*/  @P3 FFMA.FTZ R103, R140, R108.reuse, R113.reuse ;  /* 0x0000006c8c673223 */ /* 0x180fe20000010071 */
[-CC-:B------:R-:W-:Y:S01]  /*3560*/  @P3 FFMA.FTZ R104, R142, R108.reuse, R113.reuse ;  /* 0x0000006c8e683223 */ /* 0x180fe20000010071 */
[----:B------:R-:W-:Y:S01]  /*3570*/  @P3 FFMA.FTZ R121, R155, R108, R113 ;  /* 0x0000006c9b793223 */ /* 0x000fe20000010071 */
[----:B------:R-:W-:Y:S01]  /*3580*/  @P3 FADD.FTZ R100, R137, -R100 ;  /* 0x8000006489643221 */ /* 0x000fe20000010000 */
[----:B------:R-:W2:Y:S01]  /*3590*/  @P2 LDC R116, c[0x0][0x40c] ;  /* 0x00010300ff742b82 */ /* 0x000ea20000000800 */
[----:B------:R-:W-:Y:S01]  /*35a0*/  @P3 FADD.FTZ R103, R138, -R103 ;  /* 0x800000678a673221 */ /* 0x000fe20000010000 */
[----:B------:R-:W-:Y:S01]  /*35b0*/  @P3 FADD.FTZ R104, R149, -R104 ;  /* 0x8000006895683221 */ /* 0x000fe20000010000 */
[C---:B------:R-:W-:Y:S01]  /*35c0*/  @P3 FFMA.FTZ R101, R120.reuse, R100, R101 ;  /* 0x0000006478653223 */ /* 0x040fe20000010065 */
[-CC-:B------:R-:W-:Y:S01]  /*35d0*/  @P3 FFMA.FTZ R100, R143, R108.reuse, R113.reuse ;  /* 0x0000006c8f643223 */ /* 0x180fe20000010071 */
[----:B------:R-:W-:Y:S01]  /*35e0*/  @P3 FFMA.FTZ R102, R120, R103, R102 ;  /* 0x0000006778663223 */ /* 0x000fe20000010066 */
[----:B------:R-:W-:Y:S01]  /*35f0*/  @P3 FFMA.FTZ R103, R151, R108, R113 ;  /* 0x0000006c97673223 */ /* 0x000fe20000010071 */
[--C-:B------:R-:W-:Y:S01]  /*3600*/  HADD2.F32 R119, -RZ, R15.reuse.H0_H0 ;  /* 0x2000000fff777230 */ /* 0x100fe20000004100 */
[----:B------:R-:W3:Y:S01]  /*3610*/  @P2 LDC R114, c[0x0][0x40c] ;  /* 0x00010300ff722b82 */ /* 0x000ee20000000800 */
[----:B------:R-:W-:Y:S01]  /*3620*/  @P3 FADD.FTZ R100, R141, -R100 ;  /* 0x800000648d643221 */ /* 0x000fe20000010000 */
[----:B------:R-:W-:Y:S01]  /*3630*/  @P3 FADD.FTZ R106, R148, -R103 ;  /* 0x80000067946a3221 */ /* 0x000fe20000010000 */
[----:B------:R-:W-:Y:S01]  /*3640*/  @P3 FFMA.FTZ R107, R120, R104, R107 ;  /* 0x00000068786b3223 */ /* 0x000fe2000001006b */
[----:B------:R-:W-:Y:S01]  /*3650*/  @P3 FFMA.FTZ R104, R154, R108, R113 ;  /* 0x0000006c9a683223 */ /* 0x000fe20000010071 */
[----:B------:R-:W-:Y:S01]  /*3660*/  @P3 FFMA.FTZ R105, R120, R100, R105 ;  /* 0x0000006478693223 */ /* 0x000fe20000010069 */
[----:B------:R-:W-:Y:S01]  /*3670*/  @P3 FFMA.FTZ R100, R150, R108, R113 ;  /* 0x0000006c96643223 */ /* 0x000fe20000010071 */
[----:B------:R-:W-:Y:S01]  /*3680*/  @P3 FFMA.FTZ R115, R120, R106, R115 ;  /* 0x0000006a78733223 */ /* 0x000fe20000010073 */
[----:B------:R-:W4:Y:S01]  /*3690*/  @P2 LDC R191, c[0x0][0x40c] ;  /* 0x00010300ffbf2b82 */ /* 0x000f220000000800 */
[----:B------:R-:W-:Y:S01]  /*36a0*/  @P3 FADD.FTZ R106, R152, -R121 ;  /* 0x80000079986a3221 */ /* 0x000fe20000010000 */
[----:B------:R-:W-:Y:S01]  /*36b0*/  @P3 FADD.FTZ R103, R153, -R100 ;  /* 0x8000006499673221 */ /* 0x000fe20000010000 */
[----:B-1----:R-:W-:Y:S01]  /*36c0*/  @P2 FMUL.FTZ R100, R101, R110 ;  /* 0x0000006e65642220 */ /* 0x002fe20000410000 */
[----:B------:R-:W-:-:S02]  /*36d0*/  HADD2.F32 R118, -RZ, R15.H1_H1 ;  /* 0x3000000fff767230 */ /* 0x000fc40000004100 */
[C---:B------:R-:W-:Y:S01]  /*36e0*/  @P3 FFMA.FTZ R119, R120.reuse, R106, R119 ;  /* 0x0000006a78773223 */ /* 0x040fe20000010077 */
[C---:B------:R-:W-:Y:S01]  /*36f0*/  @P3 FFMA.FTZ R117, R120.reuse, R103, R117 ;  /* 0x0000006778753223 */ /* 0x040fe20000010075 */
[----:B------:R-:W-:Y:S01]  /*3700*/  @P3 FADD.FTZ R121, R157, -R104 ;  /* 0x800000689d793221 */ /* 0x000fe20000010000 */
[----:B------:R-:W1:Y:S01]  /*3710*/  @P2 LDC R190, c[0x0][0x40c] ;  /* 0x00010300ffbe2b82 */ /* 0x000e620000000800 */
[----:B------:R-:W-:Y:S01]  /*3720*/  @P2 F2FP.F16.F32.PACK_AB R103, RZ, R100 ;  /* 0x00000064ff67223e */ /* 0x000fe200000000ff */
[----:B0-----:R-:W-:Y:S01]  /*3730*/  @P2 FMUL.FTZ R100, R105, R112 ;  /* 0x0000007069642220 */ /* 0x001fe20000410000 */
[----:B--2---:R-:W-:Y:S01]  /*3740*/  @P2 FMUL.FTZ R112, R115, R116 ;  /* 0x0000007473702220 */ /* 0x004fe20000410000 */
[----:B------:R-:W-:Y:S01]  /*3750*/  @P3 FFMA.FTZ R118, R120, R121, R118 ;  /* 0x0000007978763223 */ /* 0x000fe20000010076 */
[----:B------:R-:W-:Y:S02]  /*3760*/  @P2 PRMT R96, R103, 0x7610, R96 ;  /* 0x0000761067602816 */ /* 0x000fe40000000060 */
[----:B------:R-:W-:Y:S01]  /*3770*/  @P2 F2FP.F16.F32.PACK_AB R106, RZ, R100 ;  /* 0x00000064ff6a223e */ /* 0x000fe200000000ff */
[----:B------:R-:W0:Y:S01]  /*3780*/  @P2 LDC R192, c[0x0][0x40c] ;  /* 0x00010300ffc02b82 */ /* 0x000e220000000800 */
[----:B---3--:R-:W-:Y:S01]  /*3790*/  @P2 FMUL.FTZ R110, R107, R114 ;  /* 0x000000726b6e2220 */ /* 0x008fe20000410000 */
[----:B------:R-:W-:-:S02]  /*37a0*/  @P2 F2FP.F16.F32.PACK_AB R112, RZ, R112 ;  /* 0x00000070ff70223e */ /* 0x000fc400000000ff */
[----:B------:R-:W-:Y:S02]  /*37b0*/  @P2 PRMT R97, R106, 0x7610, R97 ;  /* 0x000076106a612816 */ /* 0x000fe40000000061 */
[----:B------:R-:W-:Y:S01]  /*37c0*/  @P2 F2FP.F16.F32.PACK_AB R110, RZ, R110 ;  /* 0x0000006eff6e223e */ /* 0x000fe200000000ff */
[----:B----4-:R-:W-:Y:S01]  /*37d0*/  @P2 FMUL.FTZ R104, R102, R191 ;  /* 0x000000bf66682220 */ /* 0x010fe20000410000 */
[----:B------:R-:W-:Y:S02]  /*37e0*/  @P2 PRMT R98, R112, 0x7610, R98 ;  /* 0x0000761070622816 */ /* 0x000fe40000000062 */
[----:B------:R-:W-:Y:S02]  /*37f0*/  F2FP.F16.F32.PACK_AB R100, R102, R101 ;  /* 0x000000656664723e */ /* 0x000fe400000000ff */
[----:B------:R-:W-:Y:S02]  /*3800*/  @P2 F2FP.F16.F32.PACK_AB R104, RZ, R104 ;  /* 0x00000068ff68223e */ /* 0x000fe400000000ff */
[----:B------:R-:W-:Y:S01]  /*3810*/  F2FP.F16.F32.PACK_AB R101, R107, R105 ;  /* 0x000000696b65723e */ /* 0x000fe200000000ff */
[C---:B-1----:R-:W-:Y:S01]  /*3820*/  @P2 FMUL.FTZ R114, R117.reuse, R190 ;  /* 0x000000be75722220 */ /* 0x042fe20000410000 */
[----:B------:R-:W-:-:S02]  /*3830*/  F2FP.F16.F32.PACK_AB R102, R117, R115 ;  /* 0x000000737566723e */ /* 0x000fc400000000ff */
[----:B------:R-:W-:Y:S02]  /*3840*/  @P2 PRMT R96, R96, 0x5410, R104 ;  /* 0x0000541060602816 */ /* 0x000fe40000000068 */
[----:B------:R-:W-:Y:S02]  /*3850*/  @P2 F2FP.F16.F32.PACK_AB R114, RZ, R114 ;  /* 0x00000072ff72223e */ /* 0x000fe400000000ff */
[----:B------:R-:W-:Y:S01]  /*3860*/  @P2 PRMT R97, R97, 0x5410, R110 ;  /* 0x0000541061612816 */ /* 0x000fe2000000006e */
[----:B0-----:R-:W-:Y:S01]  /*3870*/  @P2 FMUL.FTZ R116, R119, R192 ;  /* 0x000000c077742220 */ /* 0x001fe20000410000 */
[----:B------:R-:W-:Y:S02]  /*3880*/  F2FP.F16.F32.PACK_AB R103, R118, R119 ;  /* 0x000000777667723e */ /* 0x000fe400000000ff */
[----:B------:R-:W-:Y:S02]  /*3890*/  @P2 PRMT R98, R98, 0x5410, R114 ;  /* 0x0000541062622816 */ /* 0x000fe40000000072 */
[----:B------:R-:W-:-:S04]  /*38a0*/  @P2 F2FP.F16.F32.PACK_AB R116, RZ, R116 ;  /* 0x00000074ff74223e */ /* 0x000fc800000000ff */
[----:B------:R-:W-:Y:S01]  /*38b0*/  @P2 PRMT R99, R116, 0x7610, R99 ;  /* 0x0000761074632816 */ /* 0x000fe20000000063 */
[----:B------:R-:W-:Y:S06]  /*38c0*/  @!P2 BRA `(.L_x_1672) ;  /* 0x0000000c0054a947 */ /* 0x000fec0003800000 */
[----:B------:R-:W-:-:S05]  /*38d0*/  FMUL.FTZ R118, R118, UR16 ;  /* 0x0000001076767c20 */ /* 0x000fca0008410000 */
[----:B------:R-:W-:-:S04]  /*38e0*/  F2FP.F16.F32.PACK_AB R118, RZ, R118 ;  /* 0x00000076ff76723e */ /* 0x000fc800000000ff */
[----:B------:R-:W-:Y:S01]  /*38f0*/  PRMT R99, R99, 0x5410, R118 ;  /* 0x0000541063637816 */ /* 0x000fe20000000076 */
[----:B------:R-:W-:Y:S06]  /*3900*/  BRA `(.L_x_1672) ;  /* 0x0000000c00447947 */ /* 0x000fec0003800000 */
.L_x_1671:
[----:B------:R-:W-:Y:S01]  /*3910*/  ISETP.GT.AND P3, PT, R2, RZ, PT ;  /* 0x000000ff0200720c */ /* 0x000fe20003f64270 */
[----:B0-----:R-:W0:Y:S01]  /*3920*/  @P2 LDC R106, c[0x0][0x40c] ;  /* 0x00010300ff6a2b82 */ /* 0x001e220000000800 */
[--C-:B------:R-:W-:Y:S02]  /*3930*/  HADD2.F32 R105, -RZ, R12.reuse.H0_H0 ;  /* 0x2000000cff697230 */ /* 0x100fe40000004100 */
[----:B------:R-:W-:Y:S02]  /*3940*/  HADD2.F32 R107, -RZ, R12.H1_H1 ;  /* 0x3000000cff6b7230 */ /* 0x000fe40000004100 */
[----:B------:R-:W-:Y:S02]  /*3950*/  HADD2.F32 R117, -RZ, R13.H1_H1 ;  /* 0x3000000dff757230 */ /* 0x000fe40000004100 */
[--C-:B------:R-:W-:Y:S01]  /*3960*/  HADD2.F32 R119, -RZ, R14.reuse.H0_H0 ;  /* 0x2000000eff777230 */ /* 0x100fe20000004100 */
[----:B------:R-:W1:Y:S01]  /*3970*/  @P2 LDC R116, c[0x0][0x40c] ;  /* 0x00010300ff742b82 */ /* 0x000e620000000800 */
[----:B------:R-:W-:-:S02]  /*3980*/  HADD2.F32 R121, -RZ, R14.H1_H1 ;  /* 0x3000000eff797230 */ /* 0x000fc40000004100 */
[----:B------:R-:W-:Y:S02]  /*3990*/  HADD2.F32 R191, -RZ, R15.H0_H0 ;  /* 0x2000000fffbf7230 */ /* 0x000fe40000004100 */
[-CC-:B------:R-:W-:Y:S01]  /*39a0*/  @P3 FFMA.FTZ R104, R139, R108.reuse, R113.reuse ;  /* 0x0000006c8b683223 */ /* 0x180fe20000010071 */
[-CC-:B------:R-:W-:Y:S01]  /*39b0*/  @P3 FFMA.FTZ R115, R140, R108.reuse, R113.reuse ;  /* 0x0000006c8c733223 */ /* 0x180fe20000010071 */
[-CC-:B------:R-:W-:Y:S01]  /*39c0*/  @P3 FFMA.FTZ R193, R151, R108.reuse, R113.reuse ;  /* 0x0000006c97c13223 */ /* 0x180fe20000010071 */
[----:B------:R-:W-:Y:S01]  /*39d0*/  @P3 FFMA.FTZ R195, R155, R108, R113 ;  /* 0x0000006c9bc33223 */ /* 0x000fe20000010071 */
[----:B------:R-:W-:Y:S01]  /*39e0*/  @P3 FADD.FTZ R104, R137, -R104 ;  /* 0x8000006889683221 */ /* 0x000fe20000010000 */
[----:B------:R-:W2:Y:S01]  /*39f0*/  @P2 LDC R112, c[0x0][0x40c] ;  /* 0x00010300ff702b82 */ /* 0x000ea20000000800 */
[----:B------:R-:W-:Y:S01]  /*3a00*/  @P3 FADD.FTZ R110, R138, -R115 ;  /* 0x800000738a6e3221 */ /* 0x000fe20000010000 */
[----:B------:R-:W-:Y:S02]  /*3a10*/  HADD2.F32 R115, -RZ, R13.H0_H0 ;  /* 0x2000000dff737230 */ /* 0x000fe40000004100 */
[C---:B------:R-:W-:Y:S01]  /*3a20*/  @P3 FFMA.FTZ R105, R120.reuse, R104, R105 ;  /* 0x0000006878693223 */ /* 0x040fe20000010069 */
[----:B------:R-:W-:Y:S01]  /*3a30*/  @P3 FFMA.FTZ R104, R143, R108, R113 ;  /* 0x0000006c8f683223 */ /* 0x000fe20000010071 */
[----:B------:R-:W-:Y:S01]  /*3a40*/  @P3 FFMA.FTZ R107, R120, R110, R107 ;  /* 0x0000006e786b3223 */ /* 0x000fe2000001006b */
[----:B------:R-:W-:Y:S01]  /*3a50*/  @P3 FFMA.FTZ R110, R142, R108, R113 ;  /* 0x0000006c8e6e3223 */ /* 0x000fe20000010071 */
[----:B0-----:R-:W-:Y:S01]  /*3a60*/  @P2 FMUL.FTZ R105, R105, R106 ;  /* 0x0000006a69692220 */ /* 0x001fe20000410000 */
[----:B------:R-:W0:Y:S01]  /*3a70*/  @P2 LDC R114, c[0x0][0x40c] ;  /* 0x00010300ff722b82 */ /* 0x000e220000000800 */
[----:B------:R-:W-:Y:S01]  /*3a80*/  @P3 FADD.FTZ R104, R141, -R104 ;  /* 0x800000688d683221 */ /* 0x000fe20000010000 */
[----:B------:R-:W-:Y:S01]  /*3a90*/  @P3 FADD.FTZ R110, R149, -R110 ;  /* 0x8000006e956e3221 */ /* 0x000fe20000010000 */
[----:B------:R-:W-:Y:S01]  /*3aa0*/  @P3 FADD.FTZ R193, R148, -R193 ;  /* 0x800000c194c13221 */ /* 0x000fe20000010000 */
[----:B------:R-:W-:Y:S01]  /*3ab0*/  @P2 F2FP.F16.F32.PACK_AB R105, RZ, R105 ;  /* 0x00000069ff69223e */ /* 0x000fe200000000ff */
[----:B------:R-:W-:Y:S01]  /*3ac0*/  @P3 FFMA.FTZ R115, R120, R104, R115 ;  /* 0x0000006878733223 */ /* 0x000fe20000010073 */
[----:B------:R-:W-:Y:S01]  /*3ad0*/  @P3 FFMA.FTZ R104, R150, R108, R113 ;  /* 0x0000006c96683223 */ /* 0x000fe20000010071 */
[----:B------:R-:W-:Y:S01]  /*3ae0*/  @P3 FFMA.FTZ R117, R120, R110, R117 ;  /* 0x0000006e78753223 */ /* 0x000fe20000010075 */
[----:B------:R-:W3:Y:S01]  /*3af0*/  @P2 LDC R106, c[0x0][0x40c] ;  /* 0x00010300ff6a2b82 */ /* 0x000ee20000000800 */
[----:B------:R-:W-:Y:S01]  /*3b00*/  @P3 FADD.FTZ R110, R152, -R195 ;  /* 0x800000c3986e3221 */ /* 0x000fe20000010000 */
[----:B------:R-:W-:Y:S01]  /*3b10*/  @P3 FADD.FTZ R104, R153, -R104 ;  /* 0x8000006899683221 */ /* 0x000fe20000010000 */
[C---:B------:R-:W-:Y:S01]  /*3b20*/  @P3 FFMA.FTZ R119, R120.reuse, R193, R119 ;  /* 0x000000c178773223 */ /* 0x040fe20000010077 */
[----:B------:R-:W-:Y:S01]  /*3b30*/  @P2 PRMT R96, R105, 0x7610, R96 ;  /* 0x0000761069602816 */ /* 0x000fe20000000060 */
[C---:B------:R-:W-:Y:S01]  /*3b40*/  @P3 FFMA.FTZ R191, R120.reuse, R110, R191 ;  /* 0x0000006e78bf3223 */ /* 0x040fe200000100bf */
[----:B------:R-:W-:Y:S01]  /*3b50*/  @P3 FFMA.FTZ R121, R120, R104, R121 ;  /* 0x0000006878793223 */ /* 0x000fe20000010079 */
[----:B-1----:R-:W-:Y:S01]  /*3b60*/  @P2 FMUL.FTZ R119, R119, R116 ;  /* 0x0000007477772220 */ /* 0x002fe20000410000 */
[----:B------:R-:W1:Y:S01]  /*3b70*/  @P2 LDC R118, c[0x0][0x40c] ;  /* 0x00010300ff762b82 */ /* 0x000e620000000800 */
[----:B--2---:R-:W-:-:S03]  /*3b80*/  @P2 FMUL.FTZ R107, R107, R112 ;  /* 0x000000706b6b2220 */ /* 0x004fc60000410000 */
[----:B------:R-:W-:Y:S02]  /*3b90*/  @P2 F2FP.F16.F32.PACK_AB R119, RZ, R119 ;  /* 0x00000077ff77223e */ /* 0x000fe400000000ff */
[----:B------:R-:W-:Y:S02]  /*3ba0*/  @P2 F2FP.F16.F32.PACK_AB R107, RZ, R107 ;  /* 0x0000006bff6b223e */ /* 0x000fe400000000ff */
        /* <DEDUP_REMOVED lines=24> */
.L_x_1670:
        /* <DEDUP_REMOVED lines=19> */
[----:B------:R-:W-:Y:S01]  /*3e60*/  FMUL.FTZ R106, R120, R117 ;  /* 0x00000075786a7220 */ /* 0x000fe20000410000 */
[----:B0-----:R-:W-:-:S05]  /*3e70*/  @P2 FMUL.FTZ R100, R114, R103 ;  /* 0x0000006772642220 */ /* 0x001fca0000410000 */
[----:B------:R-:W0:Y:S01]  /*3e80*/  @P2 LDC R191, c[0x0][0x40c] ;  /* 0x00010300ffbf2b82 */ /* 0x000e220000000800 */
[----:B------:R-:W-:Y:S01]  /*3e90*/  @P2 F2FP.F16.F32.PACK_AB R103, RZ, R100 ;  /* 0x00000064ff67223e */ /* 0x000fe200000000ff */
[----:B------:R-:W-:Y:S01]  /*3ea0*/  FFMA.FTZ R100, R143, R108, R113 ;  /* 0x0000006c8f647223 */ /* 0x000fe20000010071 */
[----:B-1----:R-:W-:-:S05]  /*3eb0*/  @P2 FMUL.FTZ R101, R115, R102 ;  /* 0x0000006673652220 */ /* 0x002fca0000410000 */
[----:B------:R-:W1:Y:S01]  /*3ec0*/  @P2 LDC R110, c[0x0][0x40c] ;  /* 0x00010300ff6e2b82 */ /* 0x000e620000000800 */
[----:B------:R-:W-:Y:S01]  /*3ed0*/  FFMA.FTZ R102, R142, R108, R113 ;  /* 0x0000006c8e667223 */ /* 0x000fe20000010071 */
[----:B------:R-:W-:Y:S02]  /*3ee0*/  @P2 PRMT R96, R103, 0x7610, R96 ;  /* 0x0000761067602816 */ /* 0x000fe40000000060 */
[----:B------:R-:W-:Y:S01]  /*3ef0*/  @P2 F2FP.F16.F32.PACK_AB R104, RZ, R101 ;  /* 0x00000065ff68223e */ /* 0x000fe200000000ff */
[----:B------:R-:W-:-:S03]  /*3f00*/  FADD.FTZ R101, R141, -R100 ;  /* 0x800000648d657221 */ /* 0x000fc60000010000 */
[----:B------:R-:W3:Y:S01]  /*3f10*/  @P2 LDC R112, c[0x0][0x40c] ;  /* 0x00010300ff702b82 */ /* 0x000ee20000000800 */
[C---:B------:R-:W-:Y:S01]  /*3f20*/  FMUL.FTZ R100, R120.reuse, R101 ;  /* 0x0000006578647220 */ /* 0x040fe20000410000 */
[----:B------:R-:W-:Y:S01]  /*3f30*/  FADD.FTZ R101, R149, -R102 ;  /* 0x8000006695657221 */ /* 0x000fe20000010000 */
[C---:B------:R-:W-:Y:S01]  /*3f40*/  FMUL.FTZ R102, R120.reuse, R107 ;  /* 0x0000006b78667220 */ /* 0x040fe20000410000 */
[----:B------:R-:W-:Y:S01]  /*3f50*/  FMUL.FTZ R107, R120, R119 ;  /* 0x00000077786b7220 */ /* 0x000fe20000410000 */
[----:B------:R-:W-:Y:S01]  /*3f60*/  FSEL R119, R106, RZ, P3 ;  /* 0x000000ff6a777208 */ /* 0x000fe20001800000 */
[----:B------:R-:W-:Y:S01]  /*3f70*/  FMUL.FTZ R101, R120, R101 ;  /* 0x0000006578657220 */ /* 0x000fe20000410000 */
[----:B------:R-:W-:Y:S01]  /*3f80*/  FSEL R116, R100, RZ, P3 ;  /* 0x000000ff64747208 */ /* 0x000fe20001800000 */
[----:B------:R-:W4:Y:S01]  /*3f90*/  @P2 LDC R190, c[0x0][0x40c] ;  /* 0x00010300ffbe2b82 */ /* 0x000f220000000800 */
[----:B------:R-:W-:Y:S02]  /*3fa0*/  FSEL R118, R102, RZ, P3 ;  /* 0x000000ff66767208 */ /* 0x000fe40001800000 */
[----:B------:R-:W-:Y:S01]  /*3fb0*/  FSEL R117, R101, RZ, P3 ;  /* 0x000000ff65757208 */ /* 0x000fe20001800000 */
[----:B--2---:R-:W-:Y:S01]  /*3fc0*/  @P2 FMUL.FTZ R100, R116, R105 ;  /* 0x0000006974642220 */ /* 0x004fe20000410000 */
[----:B------:R-:W-:Y:S01]  /*3fd0*/  FSEL R121, R107, RZ, P3 ;  /* 0x000000ff6b797208 */ /* 0x000fe20001800000 */
[----:B0-----:R-:W-:Y:S01]  /*3fe0*/  @P2 FMUL.FTZ R101, R118, R191 ;  /* 0x000000bf76652220 */ /* 0x001fe20000410000 */
[----:B------:R-:W-:-:S02]  /*3ff0*/  @P2 PRMT R96, R96, 0x5410, R104 ;  /* 0x0000541060602816 */ /* 0x000fc40000000068 */
[----:B------:R-:W-:Y:S01]  /*4000*/  @P2 F2FP.F16.F32.PACK_AB R105, RZ, R100 ;  /* 0x00000064ff69223e */ /* 0x000fe200000000ff */
[----:B-1----:R-:W-:Y:S01]  /*4010*/  @P2 FMUL.FTZ R100, R117, R110 ;  /* 0x0000006e75642220 */ /* 0x002fe20000410000 */
[----:B------:R-:W-:Y:S01]  /*4020*/  FFMA.FTZ R110, R154, R108, R113 ;  /* 0x0000006c9a6e7223 */ /* 0x000fe20000010071 */
[----:B------:R-:W-:Y:S02]  /*4030*/  @P2 F2FP.F16.F32.PACK_AB R107, RZ, R101 ;  /* 0x00000065ff6b223e */ /* 0x000fe400000000ff */
[----:B------:R-:W-:Y:S01]  /*4040*/  @P2 PRMT R97, R105, 0x7610, R97 ;  /* 0x0000761069612816 */ /* 0x000fe20000000061 */
[----:B------:R-:W-:Y:S01]  /*4050*/  FADD.FTZ R101, R157, -R110 ;  /* 0x8000006e9d657221 */ /* 0x000fe20000010000 */
[----:B------:R-:W-:Y:S01]  /*4060*/  @P2 F2FP.F16.F32.PACK_AB R106, RZ, R100 ;  /* 0x00000064ff6a223e */ /* 0x000fe200000000ff */
[----:B---3--:R-:W-:Y:S01]  /*4070*/  @P2 FMUL.FTZ R102, R119, R112 ;  /* 0x0000007077662220 */ /* 0x008fe20000410000 */
[----:B------:R-:W-:Y:S01]  /*4080*/  F2FP.F16.F32.PACK_AB R100, R115, R114 ;  /* 0x000000727364723e */ /* 0x000fe200000000ff */
[----:B------:R-:W-:Y:S01]  /*4090*/  FMUL.FTZ R114, R120, R101 ;  /* 0x0000006578727220 */ /* 0x000fe20000410000 */
[----:B------:R-:W-:-:S02]  /*40a0*/  @P2 PRMT R98, R107, 0x7610, R98 ;  /* 0x000076106b622816 */ /* 0x000fc40000000062 */
[----:B------:R-:W-:Y:S01]  /*40b0*/  @P2 F2FP.F16.F32.PACK_AB R110, RZ, R102 ;  /* 0x00000066ff6e223e */ /* 0x000fe200000000ff */
[----:B----4-:R-:W-:Y:S01]  /*40c0*/  @P2 FMUL.FTZ R112, R121, R190 ;  /* 0x000000be79702220 */ /* 0x010fe20000410000 */
[----:B------:R-:W-:Y:S02]  /*40d0*/  FSEL R114, R114, RZ, P3 ;  /* 0x000000ff72727208 */ /* 0x000fe40001800000 */
[----:B------:R-:W-:Y:S02]  /*40e0*/  F2FP.F16.F32.PACK_AB R101, R117, R116 ;  /* 0x000000747565723e */ /* 0x000fe400000000ff */
[----:B------:R-:W-:Y:S02]  /*40f0*/  @P2 F2FP.F16.F32.PACK_AB R112, RZ, R112 ;  /* 0x00000070ff70223e */ /* 0x000fe400000000ff */
[----:B------:R-:W-:Y:S02]  /*4100*/  F2FP.F16.F32.PACK_AB R102, R119, R118 ;  /* 0x000000767766723e */ /* 0x000fe400000000ff */
[----:B------:R-:W-:-:S02]  /*4110*/  @P2 PRMT R97, R97, 0x5410, R106 ;  /* 0x0000541061612816 */ /* 0x000fc4000000006a */
        /* <DEDUP_REMOVED lines=8> */
.L_x_1673:
[----:B------:R-:W-:Y:S05]  /*41a0*/  @!P2 BRA `(.L_x_1674) ;  /* 0x000000000020a947 */ /* 0x000fea0003800000 */
[----:B0-----:R-:W-:Y:S01]  /*41b0*/  FFMA.FTZ R104, R139, R108, R113 ;  /* 0x0000006c8b687223 */ /* 0x001fe20000010071 */
[----:B------:R-:W-:-:S03]  /*41c0*/  ISETP.GT.AND P3, PT, R2, RZ, PT ;  /* 0x000000ff0200720c */ /* 0x000fc60003f64270 */
[----:B------:R-:W-:-:S04]  /*41d0*/  FADD.FTZ R105, R137, -R104 ;  /* 0x8000006889697221 */ /* 0x000fc80000010000 */
[----:B------:R-:W-:-:S05]  /*41e0*/  FMUL.FTZ R105, R120, R105 ;  /* 0x0000006978697220 */ /* 0x000fca0000410000 */
[----:B------:R-:W-:-:S05]  /*41f0*/  FSEL R105, R105, RZ, P3 ;  /* 0x000000ff69697208 */ /* 0x000fca0001800000 */
[----:B------:R-:W-:-:S05]  /*4200*/  FMUL.FTZ R105, R105, UR16 ;  /* 0x0000001069697c20 */ /* 0x000fca0008410000 */
[----:B------:R-:W-:-:S04]  /*4210*/  F2FP.F16.F32.PACK_AB R105, RZ, R105 ;  /* 0x00000069ff69723e */ /* 0x000fc800000000ff */
[----:B------:R-:W-:-:S07]  /*4220*/  PRMT R96, R105, 0x7610, R96 ;  /* 0x0000761069607816 */ /* 0x000fce0000000060 */
.L_x_1674:
        /* <DEDUP_REMOVED lines=9> */
.L_x_1675:
        /* <DEDUP_REMOVED lines=9> */
.L_x_1676:
        /* <DEDUP_REMOVED lines=9> */
.L_x_1677:
        /* <DEDUP_REMOVED lines=9> */
.L_x_1678:
        /* <DEDUP_REMOVED lines=9> */
.L_x_1679:
        /* <DEDUP_REMOVED lines=9> */
.L_x_1680:
        /* <DEDUP_REMOVED lines=9> */
.L_x_1672:
        /* <DEDUP_REMOVED lines=37> */
[----:B------:R-:W-:Y:S02]  /*4870*/  HADD2.F32 R117, -RZ, R10.H1_H1 ;  /* 0x3000000aff757230 */ /* 0x000fe40000004100 */
[C---:B------:R-:W-:Y:S01]  /*4880*/  @P3 FFMA.FTZ R105, R120.reuse, R103, R105 ;  /* 0x0000006778693223 */ /* 0x040fe20000010069 */
[----:B------:R-:W4:Y:S01]  /*4890*/  @P2 LDC R191, c[0x0][0x40c] ;  /* 0x00010300ffbf2b82 */ /* 0x000f220000000800 */
[----:B------:R-:W-:Y:S01]  /*48a0*/  @P3 FADD.FTZ R103, R169, -R100 ;  /* 0x80000064a9673221 */ /* 0x000fe20000010000 */
[----:B-1----:R-:W-:Y:S01]  /*48b0*/  @P2 FMUL.FTZ R100, R101, R110 ;  /* 0x0000006e65642220 */ /* 0x002fe20000410000 */
[----:B------:R-:W-:Y:S01]  /*48c0*/  @P3 FFMA.FTZ R115, R120, R104, R115 ;  /* 0x0000006878733223 */ /* 0x000fe20000010073 */
[----:B------:R-:W-:Y:S01]  /*48d0*/  @P3 FADD.FTZ R106, R168, -R121 ;  /* 0x80000079a86a3221 */ /* 0x000fe20000010000 */
[----:B------:R-:W-:Y:S01]  /*48e0*/  @P3 FFMA.FTZ R117, R120, R103, R117 ;  /* 0x0000006778753223 */ /* 0x000fe20000010075 */
[----:B------:R-:W-:Y:S01]  /*48f0*/  @P3 FFMA.FTZ R104, R170, R108, R113 ;  /* 0x0000006caa683223 */ /* 0x000fe20000010071 */
[----:B------:R-:W-:Y:S01]  /*4900*/  @P2 F2FP.F16.F32.PACK_AB R103, RZ, R100 ;  /* 0x00000064ff67223e */ /* 0x000fe200000000ff */
[----:B------:R-:W1:Y:S01]  /*4910*/  @P2 LDC R190, c[0x0][0x40c] ;  /* 0x00010300ffbe2b82 */ /* 0x000e620000000800 */
[----:B0-----:R-:W-:Y:S01]  /*4920*/  @P2 FMUL.FTZ R100, R105, R112 ;  /* 0x0000007069642220 */ /* 0x001fe20000410000 */
[----:B------:R-:W-:Y:S01]  /*4930*/  @P3 FFMA.FTZ R119, R120, R106, R119 ;  /* 0x0000006a78773223 */ /* 0x000fe20000010077 */
[----:B--2---:R-:W-:Y:S01]  /*4940*/  @P2 FMUL.FTZ R112, R115, R116 ;  /* 0x0000007473702220 */ /* 0x004fe20000410000 */
[----:B------:R-:W-:Y:S01]  /*4950*/  @P3 FADD.FTZ R121, R173, -R104 ;  /* 0x80000068ad793221 */ /* 0x000fe20000010000 */
[----:B------:R-:W-:-:S02]  /*4960*/  @P2 PRMT R96, R103, 0x7610, R96 ;  /* 0x0000761067602816 */ /* 0x000fc40000000060 */
[----:B------:R-:W-:Y:S01]  /*4970*/  @P2 F2FP.F16.F32.PACK_AB R106, RZ, R100 ;  /* 0x00000064ff6a223e */ /* 0x000fe200000000ff */
[----:B------:R-:W0:Y:S01]  /*4980*/  @P2 LDC R192, c[0x0][0x40c] ;  /* 0x00010300ffc02b82 */ /* 0x000e220000000800 */
[----:B---3--:R-:W-:Y:S01]  /*4990*/  @P2 FMUL.FTZ R110, R107, R114 ;  /* 0x000000726b6e2220 */ /* 0x008fe20000410000 */
[----:B------:R-:W-:Y:S01]  /*49a0*/  @P2 F2FP.F16.F32.PACK_AB R112, RZ, R112 ;  /* 0x00000070ff70223e */ /* 0x000fe200000000ff */
[----:B------:R-:W-:Y:S01]  /*49b0*/  @P3 FFMA.FTZ R118, R120, R121, R118 ;  /* 0x0000007978763223 */ /* 0x000fe20000010076 */
[----:B------:R-:W-:Y:S02]  /*49c0*/  @P2 PRMT R97, R106, 0x7610, R97 ;  /* 0x000076106a612816 */ /* 0x000fe40000000061 */
[----:B------:R-:W-:Y:S01]  /*49d0*/  @P2 F2FP.F16.F32.PACK_AB R110, RZ, R110 ;  /* 0x0000006eff6e223e */ /* 0x000fe200000000ff */
[----:B----4-:R-:W-:Y:S01]  /*49e0*/  @P2 FMUL.FTZ R104, R102, R191 ;  /* 0x000000bf66682220 */ /* 0x010fe20000410000 */
[----:B------:R-:W-:Y:S02]  /*49f0*/  @P2 PRMT R98, R112, 0x7610, R98 ;  /* 0x0000761070622816 */ /* 0x000fe40000000062 */
[----:B------:R-:W-:-:S02]  /*4a00*/  F2FP.F16.F32.PACK_AB R100, R102, R101 ;  /* 0x000000656664723e */ /* 0x000fc400000000ff */
[----:B------:R-:W-:Y:S02]  /*4a10*/  @P2 F2FP.F16.F32.PACK_AB R104, RZ, R104 ;  /* 0x00000068ff68223e */ /* 0x000fe400000000ff */
[----:B------:R-:W-:Y:S01]  /*4a20*/  F2FP.F16.F32.PACK_AB R101, R107, R105 ;  /* 0x000000696b65723e */ /* 0x000fe200000000ff */
[C---:B-1----:R-:W-:Y:S01]  /*4a30*/  @P2 FMUL.FTZ R114, R117.reuse, R190 ;  /* 0x000000be75722220 */ /* 0x042fe20000410000 */
[----:B------:R-:W-:Y:S02]  /*4a40*/  F2FP.F16.F32.PACK_AB R102, R117, R115 ;  /* 0x000000737566723e */ /* 0x000fe400000000ff */
[----:B------:R-:W-:Y:S02]  /*4a50*/  @P2 PRMT R96, R96, 0x5410, R104 ;  /* 0x0000541060602816 */ /* 0x000fe40000000068 */
[----:B------:R-:W-:Y:S02]  /*4a60*/  @P2 F2FP.F16.F32.PACK_AB R114, RZ, R114 ;  /* 0x00000072ff72223e */ /* 0x000fe400000000ff */
[----:B------:R-:W-:Y:S01]  /*4a70*/  @P2 PRMT R97, R97, 0x5410, R110 ;  /* 0x0000541061612816 */ /* 0x000fe2000000006e */
[----:B0-----:R-:W-:Y:S01]  /*4a80*/  @P2 FMUL.FTZ R116, R119, R192 ;  /* 0x000000c077742220 */ /* 0x001fe20000410000 */
[----:B------:R-:W-:-:S02]  /*4a90*/  F2FP.F16.F32.PACK_AB R103, R118, R119 ;  /* 0x000000777667723e */ /* 0x000fc400000000ff */
        /* <DEDUP_REMOVED lines=8> */
.L_x_1682:
        /* <DEDUP_REMOVED lines=19> */
[--C-:B------:R-:W-:Y:S01]  /*4c50*/  @P3 FFMA.FTZ R195, R171, R108, R113.reuse ;  /* 0x0000006cabc33223 */ /* 0x100fe20000010071 */
[----:B0-----:R-:W-:Y:S01]  /*4c60*/  @P2 FMUL.FTZ R105, R105, R106 ;  /* 0x0000006a69692220 */ /* 0x001fe20000410000 */
[----:B------:R-:W-:Y:S01]  /*4c70*/  @P3 FFMA.FTZ R106, R162, R108, R113 ;  /* 0x0000006ca26a3223 */ /* 0x000fe20000010071 */
[----:B------:R-:W-:Y:S01]  /*4c80*/  @P3 FFMA.FTZ R115, R120, R119, R115 ;  /* 0x0000007778733223 */ /* 0x000fe20000010073 */
[----:B------:R-:W0:Y:S01]  /*4c90*/  @P2 LDC R104, c[0x0][0x40c] ;  /* 0x00010300ff682b82 */ /* 0x000e220000000800 */
[----:B------:R-:W-:-:S02]  /*4ca0*/  HADD2.F32 R119, -RZ, R10.H0_H0 ;  /* 0x2000000aff777230 */ /* 0x000fc40000004100 */
[----:B------:R-:W-:Y:S01]  /*4cb0*/  @P3 FADD.FTZ R106, R165, -R106 ;  /* 0x8000006aa56a3221 */ /* 0x000fe20000010000 */
[----:B------:R-:W-:Y:S01]  /*4cc0*/  @P3 FADD.FTZ R193, R164, -R193 ;  /* 0x800000c1a4c13221 */ /* 0x000fe20000010000 */
[----:B------:R-:W-:Y:S01]  /*4cd0*/  @P2 F2FP.F16.F32.PACK_AB R105, RZ, R105 ;  /* 0x00000069ff69223e */ /* 0x000fe200000000ff */
[----:B-1----:R-:W-:Y:S01]  /*4ce0*/  @P2 FMUL.FTZ R107, R107, R112 ;  /* 0x000000706b6b2220 */ /* 0x002fe20000410000 */
[----:B------:R-:W-:Y:S01]  /*4cf0*/  @P3 FFMA.FTZ R117, R120, R106, R117 ;  /* 0x0000006a78753223 */ /* 0x000fe20000010075 */
[----:B------:R-:W-:Y:S01]  /*4d00*/  @P3 FFMA.FTZ R106, R166, R108, R113 ;  /* 0x0000006ca66a3223 */ /* 0x000fe20000010071 */
[----:B------:R-:W1:Y:S01]  /*4d10*/  @P2 LDC R110, c[0x0][0x40c] ;  /* 0x00010300ff6e2b82 */ /* 0x000e620000000800 */
[----:B------:R-:W-:Y:S01]  /*4d20*/  @P3 FADD.FTZ R112, R168, -R195 ;  /* 0x800000c3a8703221 */ /* 0x000fe20000010000 */
[C---:B------:R-:W-:Y:S01]  /*4d30*/  @P3 FFMA.FTZ R119, R120.reuse, R193, R119 ;  /* 0x000000c178773223 */ /* 0x040fe20000010077 */
[----:B------:R-:W-:Y:S01]  /*4d40*/  @P3 FADD.FTZ R106, R169, -R106 ;  /* 0x8000006aa96a3221 */ /* 0x000fe20000010000 */
[----:B------:R-:W-:Y:S01]  /*4d50*/  @P2 F2FP.F16.F32.PACK_AB R107, RZ, R107 ;  /* 0x0000006bff6b223e */ /* 0x000fe200000000ff */
[C---:B------:R-:W-:Y:S01]  /*4d60*/  @P3 FFMA.FTZ R191, R120.reuse, R112, R191 ;  /* 0x0000007078bf3223 */ /* 0x040fe200000100bf */
[----:B------:R-:W-:Y:S01]  /*4d70*/  @P2 PRMT R96, R105, 0x7610, R96 ;  /* 0x0000761069602816 */ /* 0x000fe20000000060 */
[----:B------:R-:W-:Y:S01]  /*4d80*/  @P3 FFMA.FTZ R121, R120, R106, R121 ;  /* 0x0000006a78793223 */ /* 0x000fe20000010079 */
[----:B------:R-:W3:Y:S01]  /*4d90*/  @P2 LDC R116, c[0x0][0x40c] ;  /* 0x00010300ff742b82 */ /* 0x000ee20000000800 */
[----:B--2---:R-:W-:Y:S01]  /*4da0*/  @P2 FMUL.FTZ R119, R119, R114 ;  /* 0x0000007277772220 */ /* 0x004fe20000410000 */
[----:B------:R-:W-:-:S04]  /*4db0*/  @P2 PRMT R96, R96, 0x5410, R107 ;  /* 0x0000541060602816 */ /* 0x000fc8000000006b */
[----:B------:R-:W-:Y:S02]  /*4dc0*/  @P2 F2FP.F16.F32.PACK_AB R119, RZ, R119 ;  /* 0x00000077ff77223e */ /* 0x000fe400000000ff */
[----:B------:R-:W2:Y:S01]  /*4dd0*/  @P2 LDC R118, c[0x0][0x40c] ;  /* 0x00010300ff762b82 */ /* 0x000ea20000000800 */
[----:B0-----:R-:W-:Y:S01]  /*4de0*/  @P2 FMUL.FTZ R115, R115, R104 ;  /* 0x0000006873732220 */ /* 0x001fe20000410000 */
[----:B------:R-:W-:-:S04]  /*4df0*/  @P2 PRMT R98, R119, 0x7610, R98 ;  /* 0x0000761077622816 */ /* 0x000fc80000000062 */
        /* <DEDUP_REMOVED lines=20> */
.L_x_1681:
        /* <DEDUP_REMOVED lines=23> */
[----:B------:R-:W-:Y:S01]  /*50b0*/  @P2 F2FP.F16.F32.PACK_AB R104, RZ, R101 ;  /* 0x00000065ff68223e */ /* 0x000fe200000000ff */
[----:B------:R-:W-:Y:S01]  /*50c0*/  FFMA.FTZ R101, R163, R108, R113 ;  /* 0x0000006ca3657223 */ /* 0x000fe20000010071 */
[----:B-1----:R-:W-:-:S04]  /*50d0*/  @P2 FMUL.FTZ R100, R114, R103 ;  /* 0x0000006772642220 */ /* 0x002fc80000410000 */
[----:B------:R-:W1:Y:S01]  /*50e0*/  @P2 LDC R110, c[0x0][0x40c] ;  /* 0x00010300ff6e2b82 */ /* 0x000e620000000800 */
[----:B------:R-:W-:Y:S01]  /*50f0*/  FADD.FTZ R101, R160, -R101 ;  /* 0x80000065a0657221 */ /* 0x000fe20000010000 */
[----:B------:R-:W-:-:S03]  /*5100*/  @P2 F2FP.F16.F32.PACK_AB R103, RZ, R100 ;  /* 0x00000064ff67223e */ /* 0x000fc600000000ff */
        /* <DEDUP_REMOVED lines=14> */
[----:B------:R-:W-:Y:S02]  /*51f0*/  @P2 F2FP.F16.F32.PACK_AB R105, RZ, R100 ;  /* 0x00000064ff69223e */ /* 0x000fe400000000ff */
[----:B------:R-:W-:Y:S01]  /*5200*/  @P2 F2FP.F16.F32.PACK_AB R107, RZ, R101 ;  /* 0x00000065ff6b223e */ /* 0x000fe200000000ff */
[----:B-1----:R-:W-:Y:S01]  /*5210*/  @P2 FMUL.FTZ R100, R117, R110 ;  /* 0x0000006e75642220 */ /* 0x002fe20000410000 */
[----:B------:R-:W-:Y:S01]  /*5220*/  FFMA.FTZ R110, R170, R108, R113 ;  /* 0x0000006caa6e7223 */ /* 0x000fe20000010071 */
[----:B------:R-:W-:Y:S02]  /*5230*/  @P2 PRMT R96, R103, 0x7610, R96 ;  /* 0x0000761067602816 */ /* 0x000fe40000000060 */
[----:B------:R-:W-:Y:S01]  /*5240*/  @P2 PRMT R97, R105, 0x7610, R97 ;  /* 0x0000761069612816 */ /* 0x000fe20000000061 */
[----:B------:R-:W-:Y:S01]  /*5250*/  FADD.FTZ R101, R173, -R110 ;  /* 0x8000006ead657221 */ /* 0x000fe20000010000 */
[----:B------:R-:W-:Y:S01]  /*5260*/  @P2 F2FP.F16.F32.PACK_AB R106, RZ, R100 ;  /* 0x00000064ff6a223e */ /* 0x000fe200000000ff */
[----:B---3--:R-:W-:Y:S01]  /*5270*/  @P2 FMUL.FTZ R102, R119, R112 ;  /* 0x0000007077662220 */ /* 0x008fe20000410000 */
[----:B------:R-:W-:Y:S01]  /*5280*/  F2FP.F16.F32.PACK_AB R100, R115, R114 ;  /* 0x000000727364723e */ /* 0x000fe200000000ff */
[----:B------:R-:W-:Y:S01]  /*5290*/  FMUL.FTZ R114, R120, R101 ;  /* 0x0000006578727220 */ /* 0x000fe20000410000 */
[----:B------:R-:W-:-:S02]  /*52a0*/  @P2 PRMT R98, R107, 0x7610, R98 ;  /* 0x000076106b622816 */ /* 0x000fc40000000062 */
[----:B------:R-:W-:Y:S02]  /*52b0*/  @P2 F2FP.F16.F32.PACK_AB R110, RZ, R102 ;  /* 0x00000066ff6e223e */ /* 0x000fe400000000ff */
[----:B------:R-:W-:Y:S01]  /*52c0*/  FSEL R114, R114, RZ, P3 ;  /* 0x000000ff72727208 */ /* 0x000fe20001800000 */
[----:B--2---:R-:W-:Y:S01]  /*52d0*/  @P2 FMUL.FTZ R112, R121, R190 ;  /* 0x000000be79702220 */ /* 0x004fe20000410000 */
[----:B------:R-:W-:Y:S02]  /*52e0*/  F2FP.F16.F32.PACK_AB R101, R117, R116 ;  /* 0x000000747565723e */ /* 0x000fe400000000ff */
[----:B------:R-:W-:Y:S02]  /*52f0*/  F2FP.F16.F32.PACK_AB R102, R119, R118 ;  /* 0x000000767766723e */ /* 0x000fe400000000ff */
[----:B------:R-:W-:Y:S02]  /*5300*/  @P2 F2FP.F16.F32.PACK_AB R112, RZ, R112 ;  /* 0x00000070ff70223e */ /* 0x000fe400000000ff */
[----:B------:R-:W-:-:S02]  /*5310*/  @P2 PRMT R96, R96, 0x5410, R104 ;  /* 0x0000541060602816 */ /* 0x000fc40000000068 */
        /* <DEDUP_REMOVED lines=9> */
.L_x_1684:
        /* <DEDUP_REMOVED lines=9> */
.L_x_1685:
        /* <DEDUP_REMOVED lines=9> */
.L_x_1686:
        /* <DEDUP_REMOVED lines=9> */
.L_x_1687:
        /* <DEDUP_REMOVED lines=9> */
.L_x_1688:
        /* <DEDUP_REMOVED lines=9> */
.L_x_1689:
        /* <DEDUP_REMOVED lines=9> */
.L_x_1690:
        /* <DEDUP_REMOVED lines=9> */
.L_x_1691:
        /* <DEDUP_REMOVED lines=9> */
.L_x_1683:
        /* <DEDUP_REMOVED lines=12> */
[----:B0-----:R-:W-:Y:S02]  /*58f0*/  HADD2.F32 R101, -RZ, R4.H0_H0 ;  /* 0x20000004ff657230 */ /* 0x001fe40000004100 */
[--C-:B------:R-:W-:Y:S02]  /*5900*/  HADD2.F32 R105, -RZ, R5.reuse.H0_H0 ;  /* 0x20000005ff697230 */ /* 0x100fe40000004100 */
[----:B------:R-:W-:Y:S02]  /*5910*/  HADD2.F32 R102, -RZ, R5.H1_H1 ;  /* 0x30000005ff667230 */ /* 0x000fe40000004100 */
[--C-:B------:R-:W-:Y:S01]  /*5920*/  HADD2.F32 R117, -RZ, R7.reuse.H0_H0 ;  /* 0x20000007ff757230 */ /* 0x100fe20000004100 */
[----:B------:R-:W0:Y:S01]  /*5930*/  @P2 LDC R116, c[0x0][0x40c] ;  /* 0x00010300ff742b82 */ /* 0x000e220000000800 */
[----:B------:R-:W-:-:S03]  /*5940*/  HADD2.F32 R114, -RZ, R7.H1_H1 ;  /* 0x30000007ff727230 */ /* 0x000fc60000004100 */
[-CC-:B------:R-:W-:Y:S01]  /*5950*/  @P0 FFMA.FTZ R103, R175, R108.reuse, R113.reuse ;  /* 0x0000006caf670223 */ /* 0x180fe20000010071 */
[-CC-:B------:R-:W-:Y:S01]  /*5960*/  @P0 FFMA.FTZ R2, R174, R108.reuse, R113.reuse ;  /* 0x0000006cae020223 */ /* 0x180fe20000010071 */
[-CC-:B------:R-:W-:Y:S01]  /*5970*/  @P0 FFMA.FTZ R107, R179, R108.reuse, R113.reuse ;  /* 0x0000006cb36b0223 */ /* 0x180fe20000010071 */
[-CC-:B------:R-:W-:Y:S01]  /*5980*/  @P0 FFMA.FTZ R104, R178, R108.reuse, R113.reuse ;  /* 0x0000006cb2680223 */ /* 0x180fe20000010071 */
        /* <DEDUP_REMOVED lines=8> */
[----:B------:R-:W-:-:S02]  /*5a10*/  HADD2.F32 R113, -RZ, R6.H0_H0 ;  /* 0x20000006ff717230 */ /* 0x000fc40000004100 */
[----:B------:R-:W-:Y:S01]  /*5a20*/  @P0 FFMA.FTZ R101, R120, R103, R101 ;  /* 0x0000006778650223 */ /* 0x000fe20000010065 */
[----:B------:R-:W-:Y:S02]  /*5a30*/  HADD2.F32 R103, -RZ, R4.H1_H1 ;  /* 0x30000004ff677230 */ /* 0x000fe40000004100 */
[----:B------:R-:W-:Y:S01]  /*5a40*/  @P0 FADD.FTZ R107, R181, -R104 ;  /* 0x80000068b56b0221 */ /* 0x000fe20000010000 */
[----:B------:R-:W3:Y:S01]  /*5a50*/  @P2 LDC R108, c[0x0][0x40c] ;  /* 0x00010300ff6c2b82 */ /* 0x000ee20000000800 */
[----:B------:R-:W-:Y:S01]  /*5a60*/  @P0 FADD.FTZ R104, R180, -R115 ;  /* 0x80000073b4680221 */ /* 0x000fe20000010000 */
[C---:B------:R-:W-:Y:S01]  /*5a70*/  @P0 FFMA.FTZ R105, R120.reuse, R100, R105 ;  /* 0x0000006478690223 */ /* 0x040fe20000010069 */
[C---:B------:R-:W-:Y:S01]  /*5a80*/  @P0 FFMA.FTZ R103, R120.reuse, R2, R103 ;  /* 0x0000000278670223 */ /* 0x040fe20000010067 */
[----:B------:R-:W-:Y:S02]  /*5a90*/  HADD2.F32 R115, -RZ, R6.H1_H1 ;  /* 0x30000006ff737230 */ /* 0x000fe40000004100 */
[----:B------:R-:W-:Y:S01]  /*5aa0*/  @P0 FFMA.FTZ R113, R120, R104, R113 ;  /* 0x0000006878710223 */ /* 0x000fe20000010071 */
[----:B------:R-:W-:Y:S01]  /*5ab0*/  @P0 FADD.FTZ R104, R186, -R119 ;  /* 0x80000077ba680221 */ /* 0x000fe20000010000 */
[----:B-1----:R-:W-:Y:S01]  /*5ac0*/  @P2 FMUL.FTZ R100, R103, R112 ;  /* 0x0000007067642220 */ /* 0x002fe20000410000 */
[----:B------:R-:W1:Y:S01]  /*5ad0*/  @P2 LDC R121, c[0x0][0x40c] ;  /* 0x00010300ff792b82 */ /* 0x000e620000000800 */
[----:B------:R-:W-:Y:S01]  /*5ae0*/  @P0 FADD.FTZ R106, R185, -R106 ;  /* 0x8000006ab96a0221 */ /* 0x000fe20000010000 */
[C---:B------:R-:W-:Y:S01]  /*5af0*/  @P0 FFMA.FTZ R102, R120.reuse, R107, R102 ;  /* 0x0000006b78660223 */ /* 0x040fe20000010066 */
[C---:B------:R-:W-:Y:S01]  /*5b00*/  @P0 FFMA.FTZ R117, R120.reuse, R104, R117 ;  /* 0x0000006878750223 */ /* 0x040fe20000010075 */
[----:B------:R-:W-:Y:S01]  /*5b10*/  @P0 FADD.FTZ R107, R189, -R110 ;  /* 0x8000006ebd6b0221 */ /* 0x000fe20000010000 */
[----:B------:R-:W-:Y:S01]  /*5b20*/  @P2 F2FP.F16.F32.PACK_AB R104, RZ, R100 ;  /* 0x00000064ff68223e */ /* 0x000fe200000000ff */
[C---:B------:R-:W-:Y:S01]  /*5b30*/  @P0 FFMA.FTZ R115, R120.reuse, R106, R115 ;  /* 0x0000006a78730223 */ /* 0x040fe20000010073 */
[----:B0-----:R-:W-:Y:S01]  /*5b40*/  @P2 FMUL.FTZ R100, R105, R116 ;  /* 0x0000007469642220 */ /* 0x001fe20000410000 */
[----:B------:R-:W0:Y:S01]  /*5b50*/  @P2 LDC R190, c[0x0][0x40c] ;  /* 0x00010300ffbe2b82 */ /* 0x000e220000000800 */
[----:B------:R-:W-:-:S03]  /*5b60*/  @P0 FFMA.FTZ R114, R120, R107, R114 ;  /* 0x0000006b78720223 */ /* 0x000fc60000010072 */
[----:B------:R-:W-:Y:S02]  /*5b70*/  @P2 F2FP.F16.F32.PACK_AB R106, RZ, R100 ;  /* 0x00000064ff6a223e */ /* 0x000fe400000000ff */
[----:B------:R-:W-:Y:S02]  /*5b80*/  F2FP.F16.F32.PACK_AB R100, R103, R101 ;  /* 0x000000656764723e */ /* 0x000fe400000000ff */
[----:B------:R-:W4:Y:S01]  /*5b90*/  @P2 LDC R192, c[0x0][0x40c] ;  /* 0x00010300ffc02b82 */ /* 0x000f220000000800 */
[----:B---3--:R-:W-:Y:S01]  /*5ba0*/  @P2 FMUL.FTZ R2, R101, R108 ;  /* 0x0000006c65022220 */ /* 0x008fe20000410000 */
[----:B--2---:R-:W-:Y:S01]  /*5bb0*/  @P2 FMUL.FTZ R108, R113, R118 ;  /* 0x00000076716c2220 */ /* 0x004fe20000410000 */
[----:B------:R-:W-:Y:S02]  /*5bc0*/  @P2 PRMT R97, R106, 0x7610, R97 ;  /* 0x000076106a612816 */ /* 0x000fe40000000061 */
[C---:B------:R-:W-:Y:S02]  /*5bd0*/  F2FP.F16.F32.PACK_AB R101, R102.reuse, R105 ;  /* 0x000000696665723e */ /* 0x040fe400000000ff */
[----:B------:R-:W-:Y:S01]  /*5be0*/  @P2 F2FP.F16.F32.PACK_AB R2, RZ, R2 ;  /* 0x00000002ff02223e */ /* 0x000fe200000000ff */
[----:B-1----:R-:W-:Y:S01]  /*5bf0*/  @P2 FMUL.FTZ R107, R102, R121 ;  /* 0x00000079666b2220 */ /* 0x002fe20000410000 */
[----:B------:R-:W-:-:S02]  /*5c00*/  @P2 F2FP.F16.F32.PACK_AB R108, RZ, R108 ;  /* 0x0000006cff6c223e */ /* 0x000fc400000000ff */
[----:B------:R-:W-:Y:S02]  /*5c10*/  @P2 PRMT R96, R2, 0x7610, R96 ;  /* 0x0000761002602816 */ /* 0x000fe40000000060 */
[----:B------:R-:W-:Y:S02]  /*5c20*/  @P2 F2FP.F16.F32.PACK_AB R107, RZ, R107 ;  /* 0x0000006bff6b223e */ /* 0x000fe400000000ff */
[----:B------:R-:W-:Y:S01]  /*5c30*/  @P2 PRMT R98, R108, 0x7610, R98 ;  /* 0x000076106c622816 */ /* 0x000fe20000000062 */
[C---:B0-----:R-:W-:Y:S01]  /*5c40*/  @P2 FMUL.FTZ R110, R115.reuse, R190 ;  /* 0x000000be736e2220 */ /* 0x041fe20000410000 */
[----:B------:R-:W-:Y:S02]  /*5c50*/  F2FP.F16.F32.PACK_AB R102, R115, R113 ;  /* 0x000000717366723e */ /* 0x000fe400000000ff */
[----:B------:R-:W-:Y:S02]  /*5c60*/  @P2 PRMT R96, R96, 0x5410, R104 ;  /* 0x0000541060602816 */ /* 0x000fe40000000068 */
[----:B------:R-:W-:-:S02]  /*5c70*/  @P2 F2FP.F16.F32.PACK_AB R110, RZ, R110 ;  /* 0x0000006eff6e223e */ /* 0x000fc400000000ff */
[----:B------:R-:W-:Y:S01]  /*5c80*/  @P2 PRMT R97, R97, 0x5410, R107 ;  /* 0x0000541061612816 */ /* 0x000fe2000000006b */
[----:B----4-:R-:W-:Y:S01]  /*5c90*/  @P2 FMUL.FTZ R112, R117, R192 ;  /* 0x000000c075702220 */ /* 0x010fe20000410000 */
        /* <DEDUP_REMOVED lines=9> */
.L_x_1693:
        /* <DEDUP_REMOVED lines=66> */
.L_x_1692:
        /* <DEDUP_REMOVED lines=16> */
[----:B------:R-:W-:Y:S01]  /*6250*/  FMUL.FTZ R100, R120, R105 ;  /* 0x0000006978647220 */ /* 0x000fe20000410000 */
[----:B------:R-:W2:Y:S01]  /*6260*/  @P2 LDC R119, c[0x0][0x40c] ;  /* 0x00010300ff772b82 */ /* 0x000ea20000000800 */
[----:B------:R-:W-:Y:S01]  /*6270*/  FADD.FTZ R117, R180, -R117 ;  /* 0x80000075b4757221 */ /* 0x000fe20000010000 */
[----:B------:R-:W-:Y:S01]  /*6280*/  FMUL.FTZ R2, R120, R101 ;  /* 0x0000006578027220 */ /* 0x000fe20000410000 */
[----:B------:R-:W-:Y:S01]  /*6290*/  FADD.FTZ R191, R186, -R113 ;  /* 0x80000071babf7221 */ /* 0x000fe20000010000 */
[----:B------:R-:W-:Y:S01]  /*62a0*/  FADD.FTZ R105, R185, -R102 ;  /* 0x80000066b9697221 */ /* 0x000fe20000010000 */
[----:B------:R-:W-:Y:S01]  /*62b0*/  FADD.FTZ R195, R189, -R104 ;  /* 0x80000068bdc37221 */ /* 0x000fe20000010000 */
[----:B------:R-:W-:Y:S01]  /*62c0*/  FSEL R113, R100, RZ, P0 ;  /* 0x000000ff64717208 */ /* 0x000fe20000000000 */
[C---:B------:R-:W-:Y:S01]  /*62d0*/  FMUL.FTZ R101, R120.reuse, R107 ;  /* 0x0000006b78657220 */ /* 0x040fe20000410000 */
        /* <DEDUP_REMOVED lines=13> */
[----:B------:R-:W-:Y:S01]  /*63b0*/  @P2 F2FP.F16.F32.PACK_AB R103, RZ, R100 ;  /* 0x00000064ff67223e */ /* 0x000fe200000000ff */
[----:B------:R-:W1:Y:S01]  /*63c0*/  @P2 LDC R118, c[0x0][0x40c] ;  /* 0x00010300ff762b82 */ /* 0x000e620000000800 */
[----:B------:R-:W-:Y:S01]  /*63d0*/  FSEL R117, R105, RZ, P0 ;  /* 0x000000ff69757208 */ /* 0x000fe20000000000 */
[----:B--2---:R-:W-:Y:S01]  /*63e0*/  @P2 FMUL.FTZ R100, R114, R119 ;  /* 0x0000007772642220 */ /* 0x004fe20000410000 */
[----:B------:R-:W-:Y:S02]  /*63f0*/  FSEL R120, R120, RZ, P0 ;  /* 0x000000ff78787208 */ /* 0x000fe40000000000 */
[----:B------:R-:W-:Y:S02]  /*6400*/  @P2 F2FP.F16.F32.PACK_AB R2, RZ, R2 ;  /* 0x00000002ff02223e */ /* 0x000fe400000000ff */
[----:B------:R-:W-:Y:S01]  /*6410*/  @P2 F2FP.F16.F32.PACK_AB R104, RZ, R100 ;  /* 0x00000064ff68223e */ /* 0x000fe200000000ff */
[----:B------:R-:W2:Y:S01]  /*6420*/  @P2 LDC R193, c[0x0][0x40c] ;  /* 0x00010300ffc12b82 */ /* 0x000ea20000000800 */
[----:B---3--:R-:W-:Y:S01]  /*6430*/  @P2 FMUL.FTZ R102, R116, R121 ;  /* 0x0000007974662220 */ /* 0x008fe20000410000 */
[----:B------:R-:W-:-:S02]  /*6440*/  F2FP.F16.F32.PACK_AB R100, R113, R112 ;  /* 0x000000707164723e */ /* 0x000fc400000000ff */
[----:B------:R-:W-:Y:S02]  /*6450*/  @P2 PRMT R96, R2, 0x7610, R96 ;  /* 0x0000761002602816 */ /* 0x000fe40000000060 */
[----:B------:R-:W-:Y:S01]  /*6460*/  @P2 F2FP.F16.F32.PACK_AB R106, RZ, R102 ;  /* 0x00000066ff6a223e */ /* 0x000fe200000000ff */
[----:B0-----:R-:W-:Y:S01]  /*6470*/  @P2 FMUL.FTZ R101, R115, R108 ;  /* 0x0000006c73652220 */ /* 0x001fe20000410000 */
[----:B------:R-:W-:Y:S02]  /*6480*/  FSEL R113, R110, RZ, P0 ;  /* 0x000000ff6e717208 */ /* 0x000fe40000000000 */
[----:B------:R-:W-:Y:S02]  /*6490*/  @P2 PRMT R97, R104, 0x7610, R97 ;  /* 0x0000761068612816 */ /* 0x000fe40000000061 */
[----:B------:R-:W-:Y:S02]  /*64a0*/  @P2 F2FP.F16.F32.PACK_AB R105, RZ, R101 ;  /* 0x00000065ff69223e */ /* 0x000fe400000000ff */
[----:B------:R-:W-:Y:S01]  /*64b0*/  @P2 PRMT R98, R106, 0x7610, R98 ;  /* 0x000076106a622816 */ /* 0x000fe20000000062 */
[----:B-1----:R-:W-:Y:S01]  /*64c0*/  @P2 FMUL.FTZ R107, R117, R118 ;  /* 0x00000076756b2220 */ /* 0x002fe20000410000 */
[----:B------:R-:W-:-:S02]  /*64d0*/  @P2 PRMT R96, R96, 0x5410, R103 ;  /* 0x0000541060602816 */ /* 0x000fc40000000067 */
[----:B------:R-:W-:Y:S02]  /*64e0*/  F2FP.F16.F32.PACK_AB R101, R115, R114 ;  /* 0x000000727365723e */ /* 0x000fe400000000ff */
[----:B------:R-:W-:Y:S02]  /*64f0*/  @P2 F2FP.F16.F32.PACK_AB R107, RZ, R107 ;  /* 0x0000006bff6b223e */ /* 0x000fe400000000ff */
[----:B------:R-:W-:Y:S01]  /*6500*/  F2FP.F16.F32.PACK_AB R102, R117, R116 ;  /* 0x000000747566723e */ /* 0x000fe200000000ff */
        /* <DEDUP_REMOVED lines=11> */
.L_x_1695:
        /* <DEDUP_REMOVED lines=16> */
.L_x_1696:
        /* <DEDUP_REMOVED lines=9> */
.L_x_1697:
        /* <DEDUP_REMOVED lines=9> */
.L_x_1698:
        /* <DEDUP_REMOVED lines=9> */
.L_x_1699:
        /* <DEDUP_REMOVED lines=9> */
.L_x_1700:
        /* <DEDUP_REMOVED lines=9> */
.L_x_1701:
        /* <DEDUP_REMOVED lines=9> */
.L_x_1702:
[----:B------:R-:W-:-:S04]  /*6a20*/  @P2 F2FP.F16.F32.PACK_AB R104, RZ, R104 ;  /* 0x00000068ff68223e */ /* 0x000fc800000000ff */
[----:B------:R-:W-:-:S07]  /*6a30*/  @P2 PRMT R99, R99, 0x5410, R104 ;  /* 0x0000541063632816 */ /* 0x000fce0000000068 */
.L_x_1694:
        /* <DEDUP_REMOVED lines=13> */
.L_x_1654:
        /* <DEDUP_REMOVED lines=25> */
.L_x_1704:
        /* <DEDUP_REMOVED lines=14> */
.L_x_15601:


//--------------------- .text._ZN10layer_norm13ln_bwd_kernelINS_13Kernel_traitsI6__halfS2_S2_S2_fjLj8192ELj1ELj1ELj8ELj16ENS_18Kernel_traits_baseILj8192ES2_S2_S2_S2_fjLj256EEEEELb0ELb1ELb0ELb0EEEvNS_9BwdParamsE --------------------------
	.section	.text._ZN10layer_norm13ln_bwd_kernelINS_13Kernel_traitsI6__halfS2_S2_S2_fjLj8192ELj1ELj1ELj8ELj16ENS_18Kernel_traits_baseILj8192ES2_S2_S2_S2_fjLj256EEEEELb0ELb1ELb0ELb0EEEvNS_9BwdParamsE,"ax",@progbits
	.align	128
        .global         _ZN10layer_norm13ln_bwd_kernelINS_13Kernel_traitsI6__halfS2_S2_S2_fjLj8192ELj1ELj1ELj8ELj16ENS_18Kernel_traits_baseILj8192ES2_S2_S2_S2_fjLj256EEEEELb0ELb1ELb0ELb0EEEvNS_9BwdParamsE
        .type           _ZN10layer_norm13ln_bwd_kernelINS_13Kernel_traitsI6__halfS2_S2_S2_fjLj8192ELj1ELj1ELj8ELj16ENS_18Kernel_traits_baseILj8192ES2_S2_S2_S2_fjLj256EEEEELb0ELb1ELb0ELb0EEEvNS_9BwdParamsE,@function
        .size           _ZN10layer_norm13ln_bwd_kernelINS_13Kernel_traitsI6__halfS2_S2_S2_fjLj8192ELj1ELj1ELj8ELj16ENS_18Kernel_traits_baseILj8192ES2_S2_S2_S2_fjLj256EEEEELb0ELb1ELb0ELb0EEEvNS_9BwdParamsE,(.L_x_15602 - _ZN10layer_norm13ln_bwd_kernelINS_13Kernel_traitsI6__halfS2_S2_S2_fjLj8192ELj1ELj1ELj8ELj16ENS_18Kernel_traits_baseILj8192ES2_S2_S2_S2_fjLj256EEEEELb0ELb1ELb0ELb0EEEvNS_9BwdParamsE)
        .other          _ZN10layer_norm13ln_bwd_kernelINS_13Kernel_traitsI6__halfS2_S2_S2_fjLj8192ELj1ELj1ELj8ELj16ENS_18Kernel_traits_baseILj8192ES2_S2_S2_S2_fjLj256EEEEELb0ELb1ELb0ELb0EEEvNS_9BwdParamsE,@"STO_CUDA_ENTRY STV_DEFAULT"
_ZN10layer_norm13ln_bwd_kernelINS_13Kernel_traitsI6__halfS2_S2_S2_fjLj8192ELj1ELj1ELj8ELj16ENS_18Kernel_traits_baseILj8192ES2_S2_S2_S2_fjLj256EEEEELb0ELb1ELb0ELb0EEEvNS_9BwdParamsE:
.text._ZN10layer_norm13ln_bwd_kernelINS_13Kernel_traitsI6__halfS2_S2_S2_fjLj8192ELj1ELj1ELj8ELj16ENS_18Kernel_traits_baseILj8192ES2_S2_S2_S2_fjLj256EEEEELb0ELb1ELb0ELb0EEEvNS_9BwdParamsE:
        /* <DEDUP_REMOVED lines=19> */
[----:B0-----:R-:W-:-:S05]  /*0130*/  @P5 IMAD.WIDE.U32 R2, R23, 0x10, R2 ;  /* 0x0000001017025825 */ /* 0x001fca00078e0002 */
[----:B--2---:R0:W5:Y:S02]  /*0140*/  @P5 LDG.E.128 R160, desc[UR8][R2.64] ;  /* 0x0000000802a05981 */ /* 0x004164000c1e1d00 */
[----:B------:R-:W2:Y:S01]  /*0150*/  @P3 LDC.64 R14, c[0x0][0x3d0] ;  /* 0x0000f400ff0e3b82 */ /* 0x000ea20000000a00 */
[C---:B-1----:R-:W-:Y:S01]  /*0160*/  @P5 IMAD.WIDE.U32 R4, R23.reuse, 0x10, R4 ;  /* 0x0000001017045825 */ /* 0x042fe200078e0004 */
[----:B------:R-:W-:-:S04]  /*0170*/  @P5 LOP3.LUT R23, R23, 0x100, RZ, 0xfc, !PT ;  /* 0x0000010017175812 */ /* 0x000fc800078efcff */
[----:B------:R0:W5:Y:S02]  /*0180*/  @P5 LDG.E.128 R156, desc[UR8][R4.64] ;  /* 0x00000008049c5981 */ /* 0x000164000c1e1d00 */
[----:B------:R-:W1:Y:S01]  /*0190*/  @P3 LDC.64 R16, c[0x0][0x3e8] ;  /* 0x0000fa00ff103b82 */ /* 0x000e620000000a00 */
[----:B----4-:R-:W-:-:S05]  /*01a0*/  @P4 IMAD.WIDE.U32 R10, R23, 0x10, R6 ;  /* 0x00000010170a4825 */ /* 0x010fca00078e0006 */
[----:B------:R0:W5:Y:S02]  /*01b0*/  @P4 LDG.E.128 R152, desc[UR8][R10.64] ;  /* 0x000000080a984981 */ /* 0x000164000c1e1d00 */
[----:B------:R-:W4:Y:S01]  /*01c0*/  @P2 LDC.64 R18, c[0x0][0x3d0] ;  /* 0x0000f400ff122b82 */ /* 0x000f220000000a00 */
[C---:B---3--:R-:W-:Y:S01]  /*01d0*/  @P4 IMAD.WIDE.U32 R12, R23.reuse, 0x10, R8 ;  /* 0x00000010170c4825 */ /* 0x048fe200078e0008 */
[----:B------:R-:W-:-:S04]  /*01e0*/  @P4 IADD3 R23, PT, PT, R23, 0x100, RZ ;  /* 0x0000010017174810 */ /* 0x000fc80007ffe0ff */
[----:B------:R0:W5:Y:S02]  /*01f0*/  @P4 LDG.E.128 R148, desc[UR8][R12.64] ;  /* 0x000000080c944981 */ /* 0x000164000c1e1d00 */
[----:B------:R-:W3:Y:S01]  /*0200*/  @P2 LDC.64 R20, c[0x0][0x3e8] ;  /* 0x0000fa00ff142b82 */ /* 0x000ee20000000a00 */
[----:B--2---:R-:W-:-:S05]  /*0210*/  @P3 IMAD.WIDE.U32 R14, R23, 0x10, R14 ;  /* 0x00000010170e3825 */ /* 0x004fca00078e000e */
[----:B------:R0:W5:Y:S01]  /*0220*/  @P3 LDG.E.128 R144, desc[UR8][R14.64] ;  /* 0x000000080e903981 */ /* 0x000162000c1e1d00 */
[C---:B-1----:R-:W-:Y:S01]  /*0230*/  @P3 IMAD.WIDE.U32 R16, R23.reuse, 0x10, R16 ;  /* 0x0000001017103825 */ /* 0x042fe200078e0010 */
[----:B------:R-:W-:-:S04]  /*0240*/  @P3 IADD3 R23, PT, PT, R23, 0x100, RZ ;  /* 0x0000010017173810 */ /* 0x000fc80007ffe0ff */
[----:B------:R0:W5:Y:S01]  /*0250*/  @P3 LDG.E.128 R140, desc[UR8][R16.64] ;  /* 0x00000008108c3981 */ /* 0x000162000c1e1d00 */
[----:B----4-:R-:W-:-:S05]  /*0260*/  @P2 IMAD.WIDE.U32 R6, R23, 0x10, R18 ;  /* 0x0000001017062825 */ /* 0x010fca00078e0012 */
        /* <DEDUP_REMOVED lines=54> */
[----:B0-----:R-:W-:Y:S06]  /*05d0*/  @P0 BRA `(.L_x_1705) ;  /* 0x00000074002c0947 */ /* 0x001fec0003800000 */
[----:B------:R-:W0:Y:S01]  /*05e0*/  LDC.64 R2, c[0x0][0x3e0] ;  /* 0x0000f800ff027b82 */ /* 0x000e220000000a00 */
        /* <DEDUP_REMOVED lines=54> */
[----:B------:R-:W3:Y:S07]  /*0950*/  LDCU.64 UR10, c[0x0][0x438] ;  /* 0x00008700ff0a77ac */ /* 0x000eee0008000a00 */
.L_x_1747:
[----:B------:R-:W4:Y:S08]  /*0960*/  @P0 LDC.64 R172, c[0x0][0x3e0] ;  /* 0x0000f800ffac0b82 */ /* 0x000f300000000a00 */
[----:B------:R-:W0:Y:S08]  /*0970*/  LDC.64 R174, c[0x0][0x3c0] ;  /* 0x0000f000ffae7b82 */ /* 0x000e300000000a00 */
[----:B------:R-:W1:Y:S01]  /*0980*/  LDC R196, c[0x0][0x388] ;  /* 0x0000e200ffc47b82 */ /* 0x000e620000000800 */
[----:B----4-:R-:W-:-:S07]  /*0990*/  @P0 IMAD.WIDE R176, R201, 0x2, R172 ;  /* 0x00000002c9b00825 */ /* 0x010fce00078e02ac */
[----:B------:R-:W4:Y:S01]  /*09a0*/  LDC.64 R172, c[0x0][0x3c8] ;  /* 0x0000f200ffac7b82 */ /* 0x000f220000000a00 */
[----:B-----5:R1:W5:Y:S01]  /*09b0*/  @P0 LDG.E.U16 R235, desc[UR8][R176.64] ;  /* 0x00000008b0eb0981 */ /* 0x020362000c1e1500 */
[----:B0-----:R-:W-:-:S06]  /*09c0*/  IMAD.WIDE R174, R201, 0x4, R174 ;  /* 0x00000004c9ae7825 */ /* 0x001fcc00078e02ae */
[----:B------:R-:W2:Y:S01]  /*09d0*/  LDG.E R174, desc[UR8][R174.64] ;  /* 0x00000008aeae7981 */ /* 0x000ea2000c1e1900 */
[----:B----4-:R-:W-:-:S05]  /*09e0*/  IMAD.WIDE R172, R201, 0x4, R172 ;  /* 0x00000004c9ac7825 */ /* 0x010fca00078e02ac */
[----:B------:R0:W5:Y:S01]  /*09f0*/  LDG.E R234, desc[UR8][R172.64] ;  /* 0x00000008acea7981 */ /* 0x000162000c1e1900 */
[----:B------:R-:W4:Y:S01]  /*0a00*/  S2R R198, SR_TID.X ;  /* 0x0000000000c67919 */ /* 0x000f220000002100 */
[----:B-1----:R-:W-:Y:S01]  /*0a10*/  IMAD R178, R201, R196, RZ ;  /* 0x000000c4c9b27224 */ /* 0x002fe200078e02ff */
[----:B------:R-:W-:-:S04]  /*0a20*/  ISETP.GE.U32.AND P5, PT, R200, 0x100, PT ;  /* 0x00000100c800780c */ /* 0x000fc80003fa6070 */
[----:B------:R-:W-:-:S04]  /*0a30*/  SHF.R.S32.HI R179, RZ, 0x1f, R178 ;  /* 0x0000001fffb37819 */ /* 0x000fc800000114b2 */
[----:B------:R-:W-:Y:S01]  /*0a40*/  LEA.HI R179, R179, R178, RZ, 0x3 ;  /* 0x000000b2b3b37211 */ /* 0x000fe200078f18ff */
[----:B------:R-:W-:Y:S01]  /*0a50*/  BSSY.RECONVERGENT B0, `(.L_x_1706) ;  /* 0x0000067000007945 */ /* 0x000fe20003800200 */
[----:B------:R-:W-:Y:S01]  /*0a60*/  ISETP.NE.AND P6, PT, RZ, UR7, PT ;  /* 0x00000007ff007c0c */ /* 0x000fe2000bfc5270 */
[----:B------:R-:W-:Y:S01]  /*0a70*/  HFMA2 R184, -RZ, RZ, 0, 0 ;  /* 0x00000000ffb87431 */ /* 0x000fe200000001ff */
[C---:B------:R-:W-:Y:S02]  /*0a80*/  ISETP.GE.U32.AND P4, PT, R200.reuse, 0x200, PT ;  /* 0x00000200c800780c */ /* 0x040fe40003f86070 */
[C---:B------:R-:W-:Y:S02]  /*0a90*/  ISETP.GE.U32.AND P3, PT, R200.reuse, 0x300, PT ;  /* 0x00000300c800780c */ /* 0x040fe40003f66070 */
[----:B------:R-:W-:Y:S02]  /*0aa0*/  ISETP.GE.U32.AND P2, PT, R200, 0x400, PT ;  /* 0x00000400c800780c */ /* 0x000fe40003f46070 */
[----:B------:R-:W-:-:S02]  /*0ab0*/  MOV R182, RZ ;  /* 0x000000ff00b67202 */ /* 0x000fc40000000f00 */
[----:B----4-:R-:W-:-:S04]  /*0ac0*/  LEA.HI.SX32 R199, R179, R198, 0x1d ;  /* 0x000000c6b3c77211 */ /* 0x010fc800078feaff */
[----:B------:R-:W-:Y:S02]  /*0ad0*/  MOV R181, R199 ;  /* 0x000000c700b57202 */ /* 0x000fe40000000f00 */
        /* <DEDUP_REMOVED lines=8> */
[----:B---3--:R-:W-:-:S04]  /*0b60*/  ISETP.NE.U32.AND P1, PT, RZ, UR10, PT ;  /* 0x0000000aff007c0c */ /* 0x008fc8000bf25070 */
[----:B------:R-:W-:-:S13]  /*0b70*/  ISETP.NE.AND.EX P1, PT, RZ, UR11, PT, P1 ;  /* 0x0000000bff007c0c */ /* 0x000fda000bf25310 */
[----:B------:R-:W0:Y:S01]  /*0b80*/  @P1 LDC.64 R182, c[0x0][0x438] ;  /* 0x00010e00ffb61b82 */ /* 0x000e220000000a00 */
[--C-:B------:R-:W-:Y:S02]  /*0b90*/  HADD2.F32 R231, -RZ, R160.reuse.H0_H0 ;  /* 0x200000a0ffe77230 */ /* 0x100fe40000004100 */
[--C-:B------:R-:W-:Y:S02]  /*0ba0*/  HADD2.F32 R226, -RZ, R161.reuse.H1_H1 ;  /* 0x300000a1ffe27230 */ /* 0x100fe40000004100 */
[----:B------:R-:W-:Y:S02]  /*0bb0*/  HADD2.F32 R230, -RZ, R160.H1_H1 ;  /* 0x300000a0ffe67230 */ /* 0x000fe40000004100 */
[----:B------:R-:W-:Y:S02]  /*0bc0*/  HADD2.F32 R227, -RZ, R161.H0_H0 ;  /* 0x200000a1ffe37230 */ /* 0x000fe40000004100 */
[----:B0-----:R-:W-:-:S05]  /*0bd0*/  @P1 IMAD.WIDE.U32 R182, R199, 0x10, R182 ;  /* 0x00000010c7b61825 */ /* 0x001fca00078e00b6 */
[----:B------:R0:W5:Y:S01]  /*0be0*/  @P1 LDG.E.128 R32, desc[UR8][R182.64] ;  /* 0x00000008b6201981 */ /* 0x000162000c1e1d00 */
[----:B------:R-:W-:Y:S02]  /*0bf0*/  HADD2.F32 R222, -RZ, R162.H1_H1 ;  /* 0x300000a2ffde7230 */ /* 0x000fe40000004100 */
[--C-:B--2---:R-:W-:Y:S02]  /*0c00*/  HADD2.F32 R185, -RZ, R172.reuse.H0_H0 ;  /* 0x200000acffb97230 */ /* 0x104fe40000004100 */
[----:B------:R-:W-:Y:S02]  /*0c10*/  HADD2.F32 R221, -RZ, R173.H1_H1 ;  /* 0x300000adffdd7230 */ /* 0x000fe40000004100 */
[----:B------:R-:W-:Y:S02]  /*0c20*/  HADD2.F32 R187, -RZ, R172.H1_H1 ;  /* 0x300000acffbb7230 */ /* 0x000fe40000004100 */
[----:B------:R-:W-:Y:S01]  /*0c30*/  FADD.FTZ R185, -R180, R185 ;  /* 0x000000b9b4b97221 */ /* 0x000fe20000010100 */
[----:B------:R-:W-:-:S02]  /*0c40*/  HADD2.F32 R223, -RZ, R174.H0_H0 ;  /* 0x200000aeffdf7230 */ /* 0x000fc40000004100 */
[----:B------:R-:W-:Y:S01]  /*0c50*/  FADD.FTZ R221, -R180, R221 ;  /* 0x000000ddb4dd7221 */ /* 0x000fe20000010100 */
[----:B------:R-:W-:Y:S02]  /*0c60*/  HADD2.F32 R237, -RZ, R174.H1_H1 ;  /* 0x300000aeffed7230 */ /* 0x000fe40000004100 */
[----:B-----5:R-:W-:Y:S01]  /*0c70*/  FMUL.FTZ R233, R234, R185 ;  /* 0x000000b9eae97220 */ /* 0x020fe20000410000 */
[----:B----4-:R-:W-:Y:S02]  /*0c80*/  HADD2.F32 R174, -RZ, R176.H0_H0 ;  /* 0x200000b0ffae7230 */ /* 0x010fe40000004100 */
[----:B------:R-:W-:Y:S01]  /*0c90*/  FADD.FTZ R187, -R180, R187 ;  /* 0x000000bbb4bb7221 */ /* 0x000fe20000010100 */
[--C-:B0-----:R-:W-:Y:S02]  /*0ca0*/  HADD2.F32 R182, -RZ, R177.reuse.H0_H0 ;  /* 0x200000b1ffb67230 */ /* 0x101fe40000004100 */
[----:B------:R-:W-:Y:S01]  /*0cb0*/  FMUL.FTZ R228, R234, R221 ;  /* 0x000000ddeae47220 */ /* 0x000fe20000410000 */
[----:B------:R-:W-:-:S02]  /*0cc0*/  HADD2.F32 R177, -RZ, R177.H1_H1 ;  /* 0x300000b1ffb17230 */ /* 0x000fc40000004100 */
[-C--:B------:R-:W-:Y:S01]  /*0cd0*/  FMUL.FTZ R231, R231, R174.reuse ;  /* 0x000000aee7e77220 */ /* 0x080fe20000410000 */
[----:B------:R-:W-:Y:S02]  /*0ce0*/  HADD2.F32 R219, -RZ, R173.H0_H0 ;  /* 0x200000adffdb7230 */ /* 0x000fe40000004100 */
[----:B------:R-:W-:Y:S01]  /*0cf0*/  FADD.FTZ R96, R96, R174 ;  /* 0x000000ae60607221 */ /* 0x000fe20000010000 */
[----:B------:R-:W-:Y:S02]  /*0d00*/  HADD2.F32 R176, -RZ, R176.H1_H1 ;  /* 0x300000b0ffb07230 */ /* 0x000fe40000004100 */
[----:B------:R-:W-:Y:S01]  /*0d10*/  FFMA.FTZ R128, R233, R174, R128 ;  /* 0x000000aee9807223 */ /* 0x000fe20000010080 */
[----:B------:R-:W-:Y:S02]  /*0d20*/  HADD2.F32 R183, -RZ, R178.H0_H0 ;  /* 0x200000b2ffb77230 */ /* 0x000fe40000004100 */
[----:B------:R-:W-:Y:S01]  /*0d30*/  FADD.FTZ R223, -R180, R223 ;  /* 0x000000dfb4df7221 */ /* 0x000fe20000010100 */
[----:B------:R-:W-:-:S02]  /*0d40*/  HADD2.F32 R174, -RZ, R162.H0_H0 ;  /* 0x200000a2ffae7230 */ /* 0x000fc40000004100 */
[----:B------:R-:W-:Y:S01]  /*0d50*/  FMUL.FTZ R232, R234, R187 ;  /* 0x000000bbeae87220 */ /* 0x000fe20000410000 */
[--C-:B------:R-:W-:Y:S02]  /*0d60*/  HADD2.F32 R173, -RZ, R179.reuse.H0_H0 ;  /* 0x200000b3ffad7230 */ /* 0x100fe40000004100 */
[-C--:B------:R-:W-:Y:S01]  /*0d70*/  FMUL.FTZ R226, R226, R177.reuse ;  /* 0x000000b1e2e27220 */ /* 0x080fe20000410000 */
[----:B------:R-:W-:Y:S02]  /*0d80*/  HADD2.F32 R172, -RZ, R179.H1_H1 ;  /* 0x300000b3ffac7230 */ /* 0x000fe40000004100 */
[----:B------:R-:W-:Y:S01]  /*0d90*/  FADD.FTZ R99, R99, R177 ;  /* 0x000000b163637221 */ /* 0x000fe20000010000 */
[----:B------:R-:W-:Y:S01]  /*0da0*/  FFMA.FTZ R131, R228, R177, R131 ;  /* 0x000000b1e4837223 */ /* 0x000fe20000010083 */
[----:B------:R-:W-:Y:S01]  /*0db0*/  FADD.FTZ R219, -R180, R219 ;  /* 0x000000dbb4db7221 */ /* 0x000fe20000010100 */
[----:B------:R-:W-:Y:S01]  /*0dc0*/  FMUL.FTZ R230, R230, R176 ;  /* 0x000000b0e6e67220 */ /* 0x000fe20000410000 */
[----:B------:R-:W-:Y:S01]  /*0dd0*/  FADD.FTZ R177, RZ, R231 ;  /* 0x000000e7ffb17221 */ /* 0x000fe20000010000 */
[----:B------:R-:W-:Y:S01]  /*0de0*/  FFMA.FTZ R179, R233, R231, RZ ;  /* 0x000000e7e9b37223 */ /* 0x000fe200000100ff */
[----:B------:R-:W-:Y:S01]  /*0df0*/  FADD.FTZ R237, -R180, R237 ;  /* 0x000000edb4ed7221 */ /* 0x000fe20000010100 */
[----:B------:R-:W-:-:S02]  /*0e00*/  HADD2.F32 R181, -RZ, R175.H0_H0 ;  /* 0x200000afffb57230 */ /* 0x000fc40000004100 */
[----:B------:R-:W-:Y:S01]  /*0e10*/  FMUL.FTZ R225, R234, R223 ;  /* 0x000000dfeae17220 */ /* 0x000fe20000410000 */
[----:B------:R-:W-:Y:S01]  /*0e20*/  FADD.FTZ R97, R97, R176 ;  /* 0x000000b061617221 */ /* 0x000fe20000010000 */
[----:B------:R-:W-:Y:S01]  /*0e30*/  FFMA.FTZ R129, R232, R176, R129 ;  /* 0x000000b0e8817223 */ /* 0x000fe20000010081 */
[----:B------:R-:W-:Y:S01]  /*0e40*/  FMUL.FTZ R223, R174, R183 ;  /* 0x000000b7aedf7220 */ /* 0x000fe20000410000 */
[----:B------:R-:W-:Y:S02]  /*0e50*/  HADD2.F32 R178, -RZ, R178.H1_H1 ;  /* 0x300000b2ffb27230 */ /* 0x000fe40000004100 */
[----:B------:R-:W-:Y:S01]  /*0e60*/  FMUL.FTZ R229, R234, R219 ;  /* 0x000000dbeae57220 */ /* 0x000fe20000410000 */
[----:B------:R-:W-:Y:S01]  /*0e70*/  FMUL.FTZ R227, R227, R182 ;  /* 0x000000b6e3e37220 */ /* 0x000fe20000410000 */
[----:B------:R-:W-:Y:S01]  /*0e80*/  FADD.FTZ R174, R177, R230 ;  /* 0x000000e6b1ae7221 */ /* 0x000fe20000010000 */
[----:B------:R-:W-:Y:S01]  /*0e90*/  FFMA.FTZ R176, R232, R230, R179 ;  /* 0x000000e6e8b07223 */ /* 0x000fe200000100b3 */
[----:B------:R-:W-:Y:S01]  /*0ea0*/  FMUL.FTZ R224, R234, R237 ;  /* 0x000000edeae07220 */ /* 0x000fe20000410000 */
[----:B------:R-:W-:Y:S01]  /*0eb0*/  FADD.FTZ R181, -R180, R181 ;  /* 0x000000b5b4b57221 */ /* 0x000fe20000010100 */
[----:B------:R-:W-:Y:S01]  /*0ec0*/  FADD.FTZ R177, R174, R227 ;  /* 0x000000e3aeb17221 */ /* 0x000fe20000010000 */
[----:B------:R-:W-:Y:S01]  /*0ed0*/  FFMA.FTZ R179, R229, R227, R176 ;  /* 0x000000e3e5b37223 */ /* 0x000fe200000100b0 */
[-C--:B------:R-:W-:Y:S01]  /*0ee0*/  FMUL.FTZ R222, R222, R178.reuse ;  /* 0x000000b2dede7220 */ /* 0x080fe20000410000 */
        /* <DEDUP_REMOVED lines=11> */
[C---:B------:R-:W-:Y:S01]  /*0fa0*/  FFMA.FTZ R177, R225.reuse, R223, R176 ;  /* 0x000000dfe1b17223 */ /* 0x040fe200000100b0 */
[----:B------:R-:W-:Y:S01]  /*0fb0*/  FADD.FTZ R92, R92, R183 ;  /* 0x000000b75c5c7221 */ /* 0x000fe20000010000 */
[----:B------:R-:W-:Y:S01]  /*0fc0*/  FFMA.FTZ R124, R225, R183, R124 ;  /* 0x000000b7e17c7223 */ /* 0x000fe2000001007c */
[----:B------:R-:W-:-:S02]  /*0fd0*/  HADD2.F32 R183, -RZ, R163.H1_H1 ;  /* 0x300000a3ffb77230 */ /* 0x000fc40000004100 */
        /* <DEDUP_REMOVED lines=10> */
[C---:B------:R-:W-:Y:S01]  /*1080*/  FFMA.FTZ R127, R220.reuse, R172, R127 ;  /* 0x000000acdc7f7223 */ /* 0x040fe2000001007f */
[----:B------:R-:W-:Y:S01]  /*1090*/  IADD3 R181, PT, PT, R199, 0x100, RZ ;  /* 0x00000100c7b57810 */ /* 0x000fe20007ffe0ff */
[----:B------:R-:W-:Y:S01]  /*10a0*/  FADD.FTZ R184, R173, R218 ;  /* 0x000000daadb87221 */ /* 0x000fe20000010000 */
[----:B------:R-:W-:-:S07]  /*10b0*/  FFMA.FTZ R182, R220, R218, R175 ;  /* 0x000000dadcb67223 */ /* 0x000fce00000100af */
.L_x_1707:
[----:B---3--:R-:W-:Y:S05]  /*10c0*/  BSYNC.RECONVERGENT B0 ;  /* 0x0000000000007941 */ /* 0x008fea0003800200 */
.L_x_1706:
        /* <DEDUP_REMOVED lines=17> */
[----:B------:R-:W-:Y:S01]  /*11e0*/  HADD2.F32 R206, -RZ, R154.H1_H1 ;  /* 0x3000009affce7230 */ /* 0x000fe20000004100 */
[----:B------:R-:W-:Y:S01]  /*11f0*/  IADD3 R181, PT, PT, R181, 0x100, RZ ;  /* 0x00000100b5b57810 */ /* 0x000fe20007ffe0ff */
        /* <DEDUP_REMOVED lines=8> */
[----:B---3--:R-:W-:Y:S02]  /*1280*/  HADD2.F32 R174, -RZ, R176.H0_H0 ;  /* 0x200000b0ffae7230 */ /* 0x008fe40000004100 */
        /* <DEDUP_REMOVED lines=10> */
[----:B------:R-:W-:Y:S01]  /*1330*/  FMUL.FTZ R216, R234, R203 ;  /* 0x000000cbead87220 */ /* 0x000fe20000410000 */
[----:B------:R-:W-:-:S02]  /*1340*/  HADD2.F32 R174, -RZ, R154.H0_H0 ;  /* 0x2000009affae7230 */ /* 0x000fc40000004100 */
[-C--:B------:R-:W-:Y:S01]  /*1350*/  FMUL.FTZ R210, R210, R177.reuse ;  /* 0x000000b1d2d27220 */ /* 0x080fe20000410000 */
[--C-:B------:R-:W-:Y:S02]  /*1360*/  HADD2.F32 R173, -RZ, R179.reuse.H0_H0 ;  /* 0x200000b3ffad7230 */ /* 0x100fe40000004100 */
[----:B------:R-:W-:Y:S01]  /*1370*/  FADD.FTZ R91, R91, R177 ;  /* 0x000000b15b5b7221 */ /* 0x000fe20000010000 */
[----:B------:R-:W-:Y:S02]  /*1380*/  HADD2.F32 R172, -RZ, R179.H1_H1 ;  /* 0x300000b3ffac7230 */ /* 0x000fe40000004100 */
[----:B------:R-:W-:Y:S01]  /*1390*/  FFMA.FTZ R123, R212, R177, R123 ;  /* 0x000000b1d47b7223 */ /* 0x000fe2000001007b */
[----:B------:R-:W-:Y:S01]  /*13a0*/  FADD.FTZ R205, -R180, R205 ;  /* 0x000000cdb4cd7221 */ /* 0x000fe20000010100 */
[----:B------:R-:W-:Y:S01]  /*13b0*/  FMUL.FTZ R214, R214, R176 ;  /* 0x000000b0d6d67220 */ /* 0x000fe20000410000 */
[----:B------:R-:W-:Y:S01]  /*13c0*/  FADD.FTZ R177, R184, R215 ;  /* 0x000000d7b8b17221 */ /* 0x000fe20000010000 */
[----:B------:R-:W-:Y:S01]  /*13d0*/  FFMA.FTZ R179, R217, R215, R182 ;  /* 0x000000d7d9b37223 */ /* 0x000fe200000100b6 */
[----:B------:R-:W-:Y:S01]  /*13e0*/  FADD.FTZ R237, -R180, R237 ;  /* 0x000000edb4ed7221 */ /* 0x000fe20000010100 */
[----:B------:R-:W-:-:S02]  /*13f0*/  HADD2.F32 R183, -RZ, R175.H0_H0 ;  /* 0x200000afffb77230 */ /* 0x000fc40000004100 */
        /* <DEDUP_REMOVED lines=9> */
[C---:B------:R-:W-:Y:S01]  /*1490*/  FADD.FTZ R183, -R180.reuse, R183 ;  /* 0x000000b7b4b77221 */ /* 0x040fe20000010100 */
[----:B------:R-:W-:Y:S01]  /*14a0*/  FADD.FTZ R209, -R180, R209 ;  /* 0x000000d1b4d17221 */ /* 0x000fe20000010100 */
[----:B------:R-:W-:Y:S01]  /*14b0*/  FADD.FTZ R177, R174, R211 ;  /* 0x000000d3aeb17221 */ /* 0x000fe20000010000 */
[----:B------:R-:W-:Y:S01]  /*14c0*/  FFMA.FTZ R179, R213, R211, R176 ;  /* 0x000000d3d5b37223 */ /* 0x000fe200000100b0 */
[-C--:B------:R-:W-:Y:S01]  /*14d0*/  FMUL.FTZ R206, R206, R178.reuse ;  /* 0x000000b2cece7220 */ /* 0x080fe20000410000 */
[----:B------:R-:W-:Y:S01]  /*14e0*/  FADD.FTZ R85, R85, R178 ;  /* 0x000000b255557221 */ /* 0x000fe20000010000 */
[----:B------:R-:W-:Y:S01]  /*14f0*/  FFMA.FTZ R117, R208, R178, R117 ;  /* 0x000000b2d0757223 */ /* 0x000fe20000010075 */
[----:B------:R-:W-:-:S02]  /*1500*/  HADD2.F32 R178, -RZ, R155.H0_H0 ;  /* 0x2000009bffb27230 */ /* 0x000fc40000004100 */
[C---:B------:R-:W-:Y:S01]  /*1510*/  FMUL.FTZ R205, R234.reuse, R183 ;  /* 0x000000b7eacd7220 */ /* 0x040fe20000410000 */
        /* <DEDUP_REMOVED lines=22> */
[C---:B------:R-:W-:Y:S01]  /*1680*/  FFMA.FTZ R119, R204.reuse, R172, R119 ;  /* 0x000000accc777223 */ /* 0x040fe20000010077 */
[----:B------:R-:W-:Y:S01]  /*1690*/  FADD.FTZ R184, R173, R202 ;  /* 0x000000caadb87221 */ /* 0x000fe20000010000 */
[----:B------:R-:W-:-:S07]  /*16a0*/  FFMA.FTZ R182, R204, R202, R175 ;  /* 0x000000caccb67223 */ /* 0x000fce00000100af */
.L_x_1709:
[----:B------:R-:W-:Y:S05]  /*16b0*/  BSYNC.RECONVERGENT B0 ;  /* 0x0000000000007941 */ /* 0x000fea0003800200 */
.L_x_1708:
        /* <DEDUP_REMOVED lines=17> */
[----:B------:R-:W-:Y:S01]  /*17d0*/  IADD3 R181, PT, PT, R181, 0x100, RZ ;  /* 0x00000100b5b57810 */ /* 0x000fe20007ffe0ff */
[----:B--2---:R-:W-:Y:S02]  /*17e0*/  HADD2.F32 R179, -RZ, R20.H0_H0 ;  /* 0x20000014ffb37230 */ /* 0x004fe40000004100 */
[--C-:B------:R-:W-:Y:S02]  /*17f0*/  HADD2.F32 R187, -RZ, R21.reuse.H1_H1 ;  /* 0x30000015ffbb7230 */ /* 0x100fe40000004100 */
[----:B------:R-:W-:Y:S02]  /*1800*/  HADD2.F32 R189, -RZ, R22.H0_H0 ;  /* 0x20000016ffbd7230 */ /* 0x000fe40000004100 */
[C---:B------:R-:W-:Y:S01]  /*1810*/  FADD.FTZ R179, -R180.reuse, R179 ;  /* 0x000000b3b4b37221 */ /* 0x040fe20000010100 */
[----:B------:R-:W-:Y:S02]  /*1820*/  HADD2.F32 R183, -RZ, R20.H1_H1 ;  /* 0x30000014ffb77230 */ /* 0x000fe40000004100 */
[----:B------:R-:W-:Y:S01]  /*1830*/  FADD.FTZ R187, -R180, R187 ;  /* 0x000000bbb4bb7221 */ /* 0x000fe20000010100 */
[----:B------:R-:W-:-:S02]  /*1840*/  HADD2.F32 R185, -RZ, R21.H0_H0 ;  /* 0x20000015ffb97230 */ /* 0x000fc40000004100 */
[----:B-----5:R-:W-:Y:S01]  /*1850*/  FMUL.FTZ R197, R234, R179 ;  /* 0x000000b3eac57220 */ /* 0x020fe20000410000 */
[--C-:B---3--:R-:W-:Y:S02]  /*1860*/  HADD2.F32 R16, -RZ, R172.reuse.H0_H0 ;  /* 0x200000acff107230 */ /* 0x108fe40000004100 */
[----:B------:R-:W-:Y:S01]  /*1870*/  FADD.FTZ R189, -R180, R189 ;  /* 0x000000bdb4bd7221 */ /* 0x000fe20000010100 */
[--C-:B------:R-:W-:Y:S02]  /*1880*/  HADD2.F32 R20, -RZ, R173.reuse.H0_H0 ;  /* 0x200000adff147230 */ /* 0x100fe40000004100 */
[----:B------:R-:W-:Y:S01]  /*1890*/  FMUL.FTZ R190, R234, R187 ;  /* 0x000000bbeabe7220 */ /* 0x000fe20000410000 */
[----:B------:R-:W-:Y:S02]  /*18a0*/  HADD2.F32 R173, -RZ, R173.H1_H1 ;  /* 0x300000adffad7230 */ /* 0x000fe40000004100 */
[----:B------:R-:W-:Y:S01]  /*18b0*/  FADD.FTZ R183, -R180, R183 ;  /* 0x000000b7b4b77221 */ /* 0x000fe20000010100 */
[----:B0-----:R-:W-:-:S02]  /*18c0*/  HADD2.F32 R18, -RZ, R172.H1_H1 ;  /* 0x300000acff127230 */ /* 0x001fc40000004100 */
[-C--:B------:R-:W-:Y:S01]  /*18d0*/  FMUL.FTZ R195, R195, R16.reuse ;  /* 0x00000010c3c37220 */ /* 0x080fe20000410000 */
[----:B------:R-:W-:Y:S02]  /*18e0*/  HADD2.F32 R237, -RZ, R22.H1_H1 ;  /* 0x30000016ffed7230 */ /* 0x000fe40000004100 */
[----:B------:R-:W-:Y:S01]  /*18f0*/  FADD.FTZ R185, -R180, R185 ;  /* 0x000000b9b4b97221 */ /* 0x000fe20000010100 */
[--C-:B------:R-:W-:Y:S02]  /*1900*/  HADD2.F32 R21, -RZ, R23.reuse.H0_H0 ;  /* 0x20000017ff157230 */ /* 0x100fe40000004100 */
[----:B------:R-:W-:Y:S01]  /*1910*/  FADD.FTZ R80, R80, R16 ;  /* 0x0000001050507221 */ /* 0x000fe20000010000 */
[----:B------:R-:W-:Y:S02]  /*1920*/  HADD2.F32 R177, -RZ, R23.H1_H1 ;  /* 0x30000017ffb17230 */ /* 0x000fe40000004100 */
[----:B------:R-:W-:Y:S01]  /*1930*/  FFMA.FTZ R112, R197, R16, R112 ;  /* 0x00000010c5707223 */ /* 0x000fe20000010070 */
[----:B------:R-:W-:-:S02]  /*1940*/  HADD2.F32 R23, -RZ, R174.H0_H0 ;  /* 0x200000aeff177230 */ /* 0x000fc40000004100 */
[----:B------:R-:W-:Y:S01]  /*1950*/  FMUL.FTZ R189, R234, R189 ;  /* 0x000000bdeabd7220 */ /* 0x000fe20000410000 */
[----:B------:R-:W-:Y:S02]  /*1960*/  HADD2.F32 R22, -RZ, R146.H0_H0 ;  /* 0x20000092ff167230 */ /* 0x000fe40000004100 */
[-C--:B------:R-:W-:Y:S01]  /*1970*/  FMUL.FTZ R188, R188, R173.reuse ;  /* 0x000000adbcbc7220 */ /* 0x080fe20000410000 */
[----:B------:R-:W-:Y:S02]  /*1980*/  HADD2.F32 R174, -RZ, R174.H1_H1 ;  /* 0x300000aeffae7230 */ /* 0x000fe40000004100 */
[----:B------:R-:W-:Y:S01]  /*1990*/  FADD.FTZ R83, R83, R173 ;  /* 0x000000ad53537221 */ /* 0x000fe20000010000 */
[----:B------:R-:W-:Y:S02]  /*19a0*/  HADD2.F32 R16, -RZ, R146.H1_H1 ;  /* 0x30000092ff107230 */ /* 0x000fe40000004100 */
[----:B------:R-:W-:Y:S01]  /*19b0*/  FFMA.FTZ R115, R190, R173, R115 ;  /* 0x000000adbe737223 */ /* 0x000fe20000010073 */
[----:B------:R-:W-:-:S02]  /*19c0*/  HADD2.F32 R19, -RZ, R175.H0_H0 ;  /* 0x200000afff137230 */ /* 0x000fc40000004100 */
[----:B------:R-:W-:Y:S01]  /*19d0*/  FMUL.FTZ R194, R234, R183 ;  /* 0x000000b7eac27220 */ /* 0x000fe20000410000 */
[----:B------:R-:W-:Y:S02]  /*19e0*/  HADD2.F32 R172, -RZ, R175.H1_H1 ;  /* 0x300000afffac7230 */ /* 0x000fe40000004100 */
[----:B------:R-:W-:Y:S01]  /*19f0*/  FMUL.FTZ R192, R192, R18 ;  /* 0x00000012c0c07220 */ /* 0x000fe20000410000 */
[----:B------:R-:W-:Y:S01]  /*1a00*/  FMUL.FTZ R193, R234, R185 ;  /* 0x000000b9eac17220 */ /* 0x000fe20000410000 */
[----:B------:R-:W-:Y:S01]  /*1a10*/  FADD.FTZ R173, R184, R195 ;  /* 0x000000c3b8ad7221 */ /* 0x000fe20000010000 */
[----:B------:R-:W-:Y:S01]  /*1a20*/  FADD.FTZ R237, -R180, R237 ;  /* 0x000000edb4ed7221 */ /* 0x000fe20000010100 */
[----:B------:R-:W-:Y:S01]  /*1a30*/  FFMA.FTZ R175, R197, R195, R182 ;  /* 0x000000c3c5af7223 */ /* 0x000fe200000100b6 */
        /* <DEDUP_REMOVED lines=9> */
[----:B------:R-:W-:Y:S01]  /*1ad0*/  FADD.FTZ R16, R173, R192 ;  /* 0x000000c0ad107221 */ /* 0x000fe20000010000 */
[----:B------:R-:W-:Y:S01]  /*1ae0*/  FMUL.FTZ R20, R234, R237 ;  /* 0x000000edea147220 */ /* 0x000fe20000410000 */
[----:B------:R-:W-:Y:S01]  /*1af0*/  FFMA.FTZ R18, R194, R192, R175 ;  /* 0x000000c0c2127223 */ /* 0x000fe200000100af */
[----:B------:R-:W-:Y:S01]  /*1b00*/  FADD.FTZ R77, R77, R174 ;  /* 0x000000ae4d4d7221 */ /* 0x000fe20000010000 */
[----:B------:R-:W-:Y:S01]  /*1b10*/  FADD.FTZ R173, R16, R191 ;  /* 0x000000bf10ad7221 */ /* 0x000fe20000010000 */
[----:B------:R-:W-:Y:S01]  /*1b20*/  FFMA.FTZ R109, R20, R174, R109 ;  /* 0x000000ae146d7223 */ /* 0x000fe2000001006d */
[----:B------:R-:W-:Y:S01]  /*1b30*/  FFMA.FTZ R175, R193, R191, R18 ;  /* 0x000000bfc1af7223 */ /* 0x000fe20000010012 */
[----:B------:R-:W-:-:S02]  /*1b40*/  HADD2.F32 R174, -RZ, R147.H0_H0 ;  /* 0x20000093ffae7230 */ /* 0x000fc40000004100 */
[----:B------:R-:W-:Y:S01]  /*1b50*/  FADD.FTZ R173, R173, R188 ;  /* 0x000000bcadad7221 */ /* 0x000fe20000010000 */
[----:B------:R-:W-:Y:S01]  /*1b60*/  FADD.FTZ R21, -R180, R21 ;  /* 0x00000015b4157221 */ /* 0x000fe20000010100 */
[----:B------:R-:W-:Y:S01]  /*1b70*/  FFMA.FTZ R16, R190, R188, R175 ;  /* 0x000000bcbe107223 */ /* 0x000fe200000100af */
[----:B------:R-:W-:Y:S02]  /*1b80*/  HADD2.F32 R179, -RZ, R147.H1_H1 ;  /* 0x30000093ffb37230 */ /* 0x000fe40000004100 */
[----:B------:R-:W-:Y:S01]  /*1b90*/  FMUL.FTZ R18, R174, R19 ;  /* 0x00000013ae127220 */ /* 0x000fe20000410000 */
[----:B------:R-:W-:Y:S01]  /*1ba0*/  FADD.FTZ R174, R173, R22 ;  /* 0x00000016adae7221 */ /* 0x000fe20000010000 */
[----:B------:R-:W-:Y:S01]  /*1bb0*/  FFMA.FTZ R173, R189, R22, R16 ;  /* 0x00000016bdad7223 */ /* 0x000fe20000010010 */
[----:B------:R-:W-:Y:S01]  /*1bc0*/  FMUL.FTZ R21, R234, R21 ;  /* 0x00000015ea157220 */ /* 0x000fe20000410000 */
[----:B------:R-:W-:Y:S01]  /*1bd0*/  FADD.FTZ R177, -R180, R177 ;  /* 0x000000b1b4b17221 */ /* 0x000fe20000010100 */
        /* <DEDUP_REMOVED lines=12> */
.L_x_1711:
[----:B------:R-:W-:Y:S05]  /*1ca0*/  BSYNC.RECONVERGENT B0 ;  /* 0x0000000000007941 */ /* 0x000fea0003800200 */
.L_x_1710:
        /* <DEDUP_REMOVED lines=11> */
[----:B------:R-:W-:Y:S02]  /*1d60*/  HADD2.F32 R12, -RZ, R136.H1_H1 ;  /* 0x30000088ff0c7230 */ /* 0x000fe40000004100 */
[----:B0-----:R-:W-:-:S05]  /*1d70*/  @P1 IMAD.WIDE.U32 R2, R181, 0x10, R2 ;  /* 0x00000010b5021825 */ /* 0x001fca00078e0002 */
[----:B------:R0:W5:Y:S01]  /*1d80*/  @P1 LDG.E.128 R164, desc[UR8][R2.64] ;  /* 0x0000000802a41981 */ /* 0x000162000c1e1d00 */
[----:B------:R-:W-:Y:S02]  /*1d90*/  HADD2.F32 R176, -RZ, R139.H0_H0 ;  /* 0x2000008bffb07230 */ /* 0x000fe40000004100 */
[--C-:B--2---:R-:W-:Y:S02]  /*1da0*/  HADD2.F32 R15, -RZ, R4.reuse.H1_H1 ;  /* 0x30000004ff0f7230 */ /* 0x104fe40000004100 */
[----:B------:R-:W-:Y:S02]  /*1db0*/  HADD2.F32 R13, -RZ, R4.H0_H0 ;  /* 0x20000004ff0d7230 */ /* 0x000fe40000004100 */
[--C-:B------:R-:W-:Y:S02]  /*1dc0*/  HADD2.F32 R185, -RZ, R7.reuse.H0_H0 ;  /* 0x20000007ffb97230 */ /* 0x100fe40000004100 */
[----:B------:R-:W-:Y:S02]  /*1dd0*/  HADD2.F32 R187, -RZ, R7.H1_H1 ;  /* 0x30000007ffbb7230 */ /* 0x000fe40000004100 */
[----:B------:R-:W-:Y:S01]  /*1de0*/  FADD.FTZ R7, -R180, R15 ;  /* 0x0000000fb4077221 */ /* 0x000fe20000010100 */
[----:B------:R-:W-:-:S02]  /*1df0*/  HADD2.F32 R17, -RZ, R5.H0_H0 ;  /* 0x20000005ff117230 */ /* 0x000fc40000004100 */
[----:B------:R-:W-:Y:S01]  /*1e00*/  FADD.FTZ R13, -R180, R13 ;  /* 0x0000000db40d7221 */ /* 0x000fe20000010100 */
[----:B------:R-:W-:Y:S02]  /*1e10*/  HADD2.F32 R5, -RZ, R5.H1_H1 ;  /* 0x30000005ff057230 */ /* 0x000fe40000004100 */
[----:B-----5:R-:W-:Y:S01]  /*1e20*/  FMUL.FTZ R14, R234, R7 ;  /* 0x00000007ea0e7220 */ /* 0x020fe20000410000 */
[----:B------:R-:W-:Y:S02]  /*1e30*/  HADD2.F32 R15, -RZ, R136.H0_H0 ;  /* 0x20000088ff0f7230 */ /* 0x000fe40000004100 */
[C---:B------:R-:W-:Y:S01]  /*1e40*/  FADD.FTZ R175, -R180.reuse, R17 ;  /* 0x00000011b4af7221 */ /* 0x040fe20000010100 */
[----:B---3--:R-:W-:Y:S02]  /*1e50*/  HADD2.F32 R0, -RZ, R8.H0_H0 ;  /* 0x20000008ff007230 */ /* 0x008fe40000004100 */
[----:B------:R-:W-:Y:S01]  /*1e60*/  FADD.FTZ R177, -R180, R5 ;  /* 0x00000005b4b17221 */ /* 0x000fe20000010100 */
[----:B------:R-:W-:-:S02]  /*1e70*/  HADD2.F32 R181, -RZ, R6.H1_H1 ;  /* 0x30000006ffb57230 */ /* 0x000fc40000004100 */
[----:B------:R-:W-:Y:S01]  /*1e80*/  FMUL.FTZ R17, R234, R13 ;  /* 0x0000000dea117220 */ /* 0x000fe20000410000 */
[----:B------:R-:W-:Y:S02]  /*1e90*/  HADD2.F32 R8, -RZ, R8.H1_H1 ;  /* 0x30000008ff087230 */ /* 0x000fe40000004100 */
[----:B------:R-:W-:Y:S01]  /*1ea0*/  FMUL.FTZ R15, R15, R0 ;  /* 0x000000000f0f7220 */ /* 0x000fe20000410000 */
[--C-:B0-----:R-:W-:Y:S02]  /*1eb0*/  HADD2.F32 R3, -RZ, R11.reuse.H0_H0 ;  /* 0x2000000bff037230 */ /* 0x101fe40000004100 */
[----:B------:R-:W-:Y:S01]  /*1ec0*/  FADD.FTZ R183, -R180, R181 ;  /* 0x000000b5b4b77221 */ /* 0x000fe20000010100 */
[----:B------:R-:W-:Y:S02]  /*1ed0*/  HADD2.F32 R172, -RZ, R11.H1_H1 ;  /* 0x3000000bffac7230 */ /* 0x000fe40000004100 */
[----:B------:R-:W-:Y:S01]  /*1ee0*/  FMUL.FTZ R13, R234, R175 ;  /* 0x000000afea0d7220 */ /* 0x000fe20000410000 */
[----:B------:R-:W-:-:S02]  /*1ef0*/  HADD2.F32 R2, -RZ, R9.H0_H0 ;  /* 0x20000009ff027230 */ /* 0x000fc40000004100 */
[-C--:B------:R-:W-:Y:S01]  /*1f00*/  FMUL.FTZ R12, R12, R8.reuse ;  /* 0x000000080c0c7220 */ /* 0x080fe20000410000 */
[--C-:B------:R-:W-:Y:S02]  /*1f10*/  HADD2.F32 R181, -RZ, R10.reuse.H0_H0 ;  /* 0x2000000affb57230 */ /* 0x100fe40000004100 */
[----:B------:R-:W-:Y:S01]  /*1f20*/  FADD.FTZ R175, R184, R15 ;  /* 0x0000000fb8af7221 */ /* 0x000fe20000010000 */
[----:B------:R-:W-:Y:S02]  /*1f30*/  HADD2.F32 R174, -RZ, R10.H1_H1 ;  /* 0x3000000affae7230 */ /* 0x000fe40000004100 */
[----:B------:R-:W-:Y:S01]  /*1f40*/  FMUL.FTZ R10, R234, R177 ;  /* 0x000000b1ea0a7220 */ /* 0x000fe20000410000 */
[----:B------:R-:W-:Y:S02]  /*1f50*/  HADD2.F32 R11, -RZ, R137.H0_H0 ;  /* 0x20000089ff0b7230 */ /* 0x000fe40000004100 */
[----:B------:R-:W-:Y:S01]  /*1f60*/  FFMA.FTZ R177, R17, R15, R182 ;  /* 0x0000000f11b17223 */ /* 0x000fe200000100b6 */
[----:B------:R-:W-:Y:S01]  /*1f70*/  FADD.FTZ R73, R73, R8 ;  /* 0x0000000849497221 */ /* 0x000fe20000010000 */
[----:B------:R-:W-:Y:S01]  /*1f80*/  FFMA.FTZ R105, R14, R8, R105 ;  /* 0x000000080e697223 */ /* 0x000fe20000010069 */
[----:B------:R-:W-:-:S02]  /*1f90*/  HADD2.F32 R9, -RZ, R9.H1_H1 ;  /* 0x30000009ff097230 */ /* 0x000fc40000004100 */
[----:B------:R-:W-:Y:S01]  /*1fa0*/  FADD.FTZ R72, R72, R0 ;  /* 0x0000000048487221 */ /* 0x000fe20000010000 */
[----:B------:R-:W-:Y:S01]  /*1fb0*/  FFMA.FTZ R104, R17, R0, R104 ;  /* 0x0000000011687223 */ /* 0x000fe20000010068 */
[----:B------:R-:W-:Y:S02]  /*1fc0*/  HADD2.F32 R8, -RZ, R137.H1_H1 ;  /* 0x30000089ff087230 */ /* 0x000fe40000004100 */
[-C--:B------:R-:W-:Y:S01]  /*1fd0*/  FMUL.FTZ R11, R11, R2.reuse ;  /* 0x000000020b0b7220 */ /* 0x080fe20000410000 */
[----:B------:R-:W-:Y:S02]  /*1fe0*/  HADD2.F32 R173, -RZ, R6.H0_H0 ;  /* 0x20000006ffad7230 */ /* 0x000fe40000004100 */
[----:B------:R-:W-:Y:S01]  /*1ff0*/  FADD.FTZ R74, R74, R2 ;  /* 0x000000024a4a7221 */ /* 0x000fe20000010000 */
[----:B------:R-:W-:Y:S01]  /*2000*/  FFMA.FTZ R106, R13, R2, R106 ;  /* 0x000000020d6a7223 */ /* 0x000fe2000001006a */
[----:B------:R-:W-:Y:S01]  /*2010*/  FADD.FTZ R0, R175, R12 ;  /* 0x0000000caf007221 */ /* 0x000fe20000010000 */
[----:B------:R-:W-:Y:S01]  /*2020*/  FFMA.FTZ R2, R14, R12, R177 ;  /* 0x0000000c0e027223 */ /* 0x000fe200000100b1 */
[----:B------:R-:W-:-:S02]  /*2030*/  HADD2.F32 R6, -RZ, R138.H0_H0 ;  /* 0x2000008aff067230 */ /* 0x000fc40000004100 */
[----:B------:R-:W-:Y:S01]  /*2040*/  FMUL.FTZ R8, R8, R9 ;  /* 0x0000000908087220 */ /* 0x000fe20000410000 */
        /* <DEDUP_REMOVED lines=14> */
[----:B------:R-:W-:Y:S01]  /*2130*/  FADD.FTZ R5, -R180, R185 ;  /* 0x000000b9b4057221 */ /* 0x000fe20000010100 */
[----:B------:R-:W-:Y:S01]  /*2140*/  FADD.FTZ R174, R175, R6 ;  /* 0x00000006afae7221 */ /* 0x000fe20000010000 */
[----:B------:R-:W-:Y:S01]  /*2150*/  FFMA.FTZ R175, R9, R6, R0 ;  /* 0x0000000609af7223 */ /* 0x000fe20000010000 */
[----:B------:R-:W-:-:S02]  /*2160*/  HADD2.F32 R179, -RZ, R139.H1_H1 ;  /* 0x3000008bffb37230 */ /* 0x000fc40000004100 */
[----:B------:R-:W-:Y:S01]  /*2170*/  FMUL.FTZ R5, R234, R5 ;  /* 0x00000005ea057220 */ /* 0x000fe20000410000 */
[----:B------:R-:W-:Y:S01]  /*2180*/  FADD.FTZ R177, R174, R7 ;  /* 0x00000007aeb17221 */ /* 0x000fe20000010000 */
[----:B------:R-:W-:Y:S01]  /*2190*/  FADD.FTZ R173, -R180, R187 ;  /* 0x000000bbb4ad7221 */ /* 0x000fe20000010100 */
[----:B------:R-:W-:Y:S01]  /*21a0*/  FMUL.FTZ R2, R176, R3 ;  /* 0x00000003b0027220 */ /* 0x000fe20000410000 */
        /* <DEDUP_REMOVED lines=13> */
.L_x_1713:
[----:B------:R-:W-:Y:S05]  /*2280*/  BSYNC.RECONVERGENT B0 ;  /* 0x0000000000007941 */ /* 0x000fea0003800200 */
.L_x_1712:
        /* <DEDUP_REMOVED lines=31> */
.L_x_1715:
[----:B------:R-:W-:Y:S05]  /*2480*/  BSYNC.RECONVERGENT B0 ;  /* 0x0000000000007941 */ /* 0x000fea0003800200 */
.L_x_1714:
        /* <DEDUP_REMOVED lines=22> */
[----:B------:R-:W-:-:S03]  /*25f0*/  FADD.FTZ R172, R175, R172 ;  /* 0x000000acafac7221 */ /* 0x000fc60000010000 */
[----:B-1----:R-:W-:Y:S01]  /*2600*/  FADD.FTZ R237, R237, R176 ;  /* 0x000000b0eded7221 */ /* 0x002fe20000010000 */
[----:B------:R-:W-:Y:S01]  /*2610*/  FADD.FTZ R172, R172, R177 ;  /* 0x000000b1acac7221 */ /* 0x000fe20000010000 */
[----:B------:R-:W-:Y:S02]  /*2620*/  HFMA2 R176, -RZ, RZ, 1.875, 0 ;  /* 0x3f800000ffb07431 */ /* 0x000fe400000001ff */
[----:B------:R-:W-:Y:S01]  /*2630*/  FADD.FTZ R237, R178, R237 ;  /* 0x000000edb2ed7221 */ /* 0x000fe20000010000 */
[----:B------:R-:W-:Y:S01]  /*2640*/  FADD.FTZ R172, R179, R172 ;  /* 0x000000acb3ac7221 */ /* 0x000fe20000010000 */
[----:B-----5:R-:W-:Y:S02]  /*2650*/  @P0 HADD2.F32 R176, -RZ, R235.H0_H0 ;  /* 0x200000ebffb00230 */ /* 0x020fe40000004100 */
        /* <DEDUP_REMOVED lines=11> */
[----:B------:R-:W-:Y:S06]  /*2710*/  BRA.U UP0, `(.L_x_1717) ;  /* 0x0000002500e87547 */ /* 0x000fec000b800000 */
        /* <DEDUP_REMOVED lines=8> */
[-CC-:B------:R-:W-:Y:S01]  /*27a0*/  FFMA.FTZ R180, R221, R178.reuse, R177.reuse ;  /* 0x000000b2ddb47223 */ /* 0x180fe200000100b1 */
[-CC-:B------:R-:W-:Y:S01]  /*27b0*/  FFMA.FTZ R181, R220, R178.reuse, R177.reuse ;  /* 0x000000b2dcb57223 */ /* 0x180fe200000100b1 */
[--C-:B-----5:R-:W-:Y:S02]  /*27c0*/  HADD2.F32 R182, -RZ, R175.reuse.H0_H0 ;  /* 0x200000afffb67230 */ /* 0x120fe40000004100 */
[----:B------:R-:W-:Y:S01]  /*27d0*/  FADD.FTZ R179, R219, -R180 ;  /* 0x800000b4dbb37221 */ /* 0x000fe20000010000 */
[----:B------:R-:W-:Y:S01]  /*27e0*/  FFMA.FTZ R180, R225, R178, R177 ;  /* 0x000000b2e1b47223 */ /* 0x000fe200000100b1 */
[----:B------:R-:W-:Y:S01]  /*27f0*/  FADD.FTZ R185, R218, -R181 ;  /* 0x800000b5dab97221 */ /* 0x000fe20000010000 */
[----:B------:R-:W-:Y:S02]  /*2800*/  HADD2.F32 R184, -RZ, R175.H1_H1 ;  /* 0x300000afffb87230 */ /* 0x000fe40000004100 */
[C---:B------:R-:W-:Y:S01]  /*2810*/  FMUL.FTZ R179, R234.reuse, R179 ;  /* 0x000000b3eab37220 */ /* 0x040fe20000410000 */
[----:B------:R-:W-:Y:S01]  /*2820*/  FADD.FTZ R181, R223, -R180 ;  /* 0x800000b4dfb57221 */ /* 0x000fe20000010000 */
[----:B------:R-:W-:Y:S01]  /*2830*/  FMUL.FTZ R185, R234, R185 ;  /* 0x000000b9eab97220 */ /* 0x000fe20000410000 */
[----:B------:R-:W-:-:S02]  /*2840*/  HADD2.F32 R235, -RZ, R159.H1_H1 ;  /* 0x3000009fffeb7230 */ /* 0x000fc40000004100 */
[-C--:B------:R-:W-:Y:S01]  /*2850*/  FMUL.FTZ R183, R179, R176.reuse ;  /* 0x000000b0b3b77220 */ /* 0x080fe20000410000 */
[----:B------:R-:W-:Y:S01]  /*2860*/  FMUL.FTZ R181, R234, R181 ;  /* 0x000000b5eab57220 */ /* 0x000fe20000410000 */
[----:B------:R-:W-:Y:S01]  /*2870*/  FMUL.FTZ R180, R185, R176 ;  /* 0x000000b0b9b47220 */ /* 0x000fe20000410000 */
[----:B------:R-:W-:Y:S02]  /*2880*/  HADD2.F32 R185, -RZ, R174.H0_H0 ;  /* 0x200000aeffb97230 */ /* 0x000fe40000004100 */
[----:B------:R-:W-:Y:S01]  /*2890*/  FFMA.FTZ R179, R183, R182, R62 ;  /* 0x000000b6b7b37223 */ /* 0x000fe2000001003e */
[----:B------:R-:W-:Y:S01]  /*28a0*/  FMUL.FTZ R187, R181, R176 ;  /* 0x000000b0b5bb7220 */ /* 0x000fe20000410000 */
[----:B------:R-:W-:Y:S02]  /*28b0*/  HADD2.F32 R62, -RZ, R159.H0_H0 ;  /* 0x2000009fff3e7230 */ /* 0x000fe40000004100 */
[----:B------:R-:W-:Y:S01]  /*28c0*/  FFMA.FTZ R184, R180, R184, R63 ;  /* 0x000000b8b4b87223 */ /* 0x000fe2000001003f */
[-CC-:B------:R-:W-:Y:S01]  /*28d0*/  FFMA.FTZ R63, R224, R178.reuse, R177.reuse ;  /* 0x000000b2e03f7223 */ /* 0x180fe200000100b1 */
[----:B------:R-:W-:Y:S01]  /*28e0*/  FFMA.FTZ R185, R187, R185, R60 ;  /* 0x000000b9bbb97223 */ /* 0x000fe2000001003c */
[-CC-:B------:R-:W-:Y:S01]  /*28f0*/  FFMA.FTZ R60, R229, R178.reuse, R177.reuse ;  /* 0x000000b2e53c7223 */ /* 0x180fe200000100b1 */
[----:B------:R-:W-:Y:S01]  /*2900*/  FFMA.FTZ R181, R228, R178, R177 ;  /* 0x000000b2e4b57223 */ /* 0x000fe200000100b1 */
[----:B------:R-:W-:Y:S01]  /*2910*/  FMUL.FTZ R175, R183, R62 ;  /* 0x0000003eb7af7220 */ /* 0x000fe20000410000 */
[----:B------:R-:W-:Y:S01]  /*2920*/  FADD.FTZ R183, R222, -R63 ;  /* 0x8000003fdeb77221 */ /* 0x000fe20000010000 */
[----:B------:R-:W-:Y:S01]  /*2930*/  FADD.FTZ R63, R227, -R60 ;  /* 0x8000003ce33f7221 */ /* 0x000fe20000010000 */
[----:B------:R-:W-:Y:S01]  /*2940*/  FADD.FTZ R181, R226, -R181 ;  /* 0x800000b5e2b57221 */ /* 0x000fe20000010000 */
[----:B------:R-:W-:Y:S01]  /*2950*/  FMUL.FTZ R62, R180, R235 ;  /* 0x000000ebb43e7220 */ /* 0x000fe20000410000 */
[C---:B------:R-:W-:Y:S01]  /*2960*/  FMUL.FTZ R183, R234.reuse, R183 ;  /* 0x000000b7eab77220 */ /* 0x040fe20000410000 */
[C---:B------:R-:W-:Y:S01]  /*2970*/  FMUL.FTZ R63, R234.reuse, R63 ;  /* 0x0000003fea3f7220 */ /* 0x040fe20000410000 */
[----:B------:R-:W-:Y:S01]  /*2980*/  FMUL.FTZ R181, R234, R181 ;  /* 0x000000b5eab57220 */ /* 0x000fe20000410000 */
[----:B------:R-:W-:-:S02]  /*2990*/  HADD2.F32 R180, -RZ, R173.H0_H0 ;  /* 0x200000adffb47230 */ /* 0x000fc40000004100 */
[-C--:B------:R-:W-:Y:S01]  /*29a0*/  FMUL.FTZ R236, R183, R176.reuse ;  /* 0x000000b0b7ec7220 */ /* 0x080fe20000410000 */
[----:B------:R-:W-:Y:S02]  /*29b0*/  HADD2.F32 R173, -RZ, R173.H1_H1 ;  /* 0x300000adffad7230 */ /* 0x000fe40000004100 */
[-C--:B------:R-:W-:Y:S01]  /*29c0*/  FMUL.FTZ R183, R63, R176.reuse ;  /* 0x000000b03fb77220 */ /* 0x080fe20000410000 */
[----:B------:R-:W-:Y:S01]  /*29d0*/  FMUL.FTZ R60, R181, R176 ;  /* 0x000000b0b53c7220 */ /* 0x000fe20000410000 */
[----:B------:R-:W-:Y:S01]  /*29e0*/  HADD2.F32 R186, -RZ, R174.H1_H1 ;  /* 0x300000aeffba7230 */ /* 0x000fe20000004100 */
[----:B------:R-:W-:Y:S01]  /*29f0*/  F2FP.F16.F32.PACK_AB R175, R62, R175 ;  /* 0x000000af3eaf723e */ /* 0x000fe200000000ff */
[--C-:B------:R-:W-:Y:S02]  /*2a00*/  HADD2.F32 R174, -RZ, R158.reuse.H0_H0 ;  /* 0x2000009effae7230 */ /* 0x100fe40000004100 */
[----:B------:R-:W-:Y:S01]  /*2a10*/  FFMA.FTZ R66, R183, R180, R66 ;  /* 0x000000b4b7427223 */ /* 0x000fe20000010042 */
[----:B------:R-:W-:Y:S01]  /*2a20*/  FFMA.FTZ R67, R60, R173, R67 ;  /* 0x000000ad3c437223 */ /* 0x000fe20000010043 */
[-CC-:B------:R-:W-:Y:S01]  /*2a30*/  FFMA.FTZ R180, R233, R178.reuse, R177.reuse ;  /* 0x000000b2e9b47223 */ /* 0x180fe200000100b1 */
[----:B------:R-:W-:Y:S01]  /*2a40*/  FFMA.FTZ R173, R232, R178, R177 ;  /* 0x000000b2e8ad7223 */ /* 0x000fe200000100b1 */
[----:B------:R-:W-:Y:S01]  /*2a50*/  FFMA.FTZ R186, R236, R186, R61 ;  /* 0x000000baecba7223 */ /* 0x000fe2000001003d */
[----:B------:R-:W-:Y:S01]  /*2a60*/  FMUL.FTZ R174, R187, R174 ;  /* 0x000000aebbae7220 */ /* 0x000fe20000410000 */
[----:B------:R-:W-:Y:S01]  /*2a70*/  FADD.FTZ R61, R231, -R180 ;  /* 0x800000b4e73d7221 */ /* 0x000fe20000010000 */
[----:B------:R-:W-:Y:S01]  /*2a80*/  FADD.FTZ R173, R230, -R173 ;  /* 0x800000ade6ad7221 */ /* 0x000fe20000010000 */
[----:B------:R-:W-:-:S02]  /*2a90*/  HADD2.F32 R187, -RZ, R158.H1_H1 ;  /* 0x3000009effbb7230 */ /* 0x000fc40000004100 */
[--C-:B------:R-:W-:Y:S02]  /*2aa0*/  HADD2.F32 R182, -RZ, R157.reuse.H0_H0 ;  /* 0x2000009dffb67230 */ /* 0x100fe40000004100 */
[C---:B------:R-:W-:Y:S01]  /*2ab0*/  FMUL.FTZ R61, R234.reuse, R61 ;  /* 0x0000003dea3d7220 */ /* 0x040fe20000410000 */
[----:B------:R-:W-:Y:S01]  /*2ac0*/  FMUL.FTZ R173, R234, R173 ;  /* 0x000000adeaad7220 */ /* 0x000fe20000410000 */
[--C-:B------:R-:W-:Y:S02]  /*2ad0*/  HADD2.F32 R63, -RZ, R172.reuse.H0_H0 ;  /* 0x200000acff3f7230 */ /* 0x100fe40000004100 */
[----:B------:R-:W-:Y:S01]  /*2ae0*/  FMUL.FTZ R235, R236, R187 ;  /* 0x000000bbeceb7220 */ /* 0x000fe20000410000 */
[----:B------:R-:W-:Y:S02]  /*2af0*/  HADD2.F32 R181, -RZ, R172.H1_H1 ;  /* 0x300000acffb57230 */ /* 0x000fe40000004100 */
[----:B------:R-:W-:Y:S01]  /*2b00*/  FMUL.FTZ R182, R183, R182 ;  /* 0x000000b6b7b67220 */ /* 0x000fe20000410000 */
[----:B------:R-:W-:-:S02]  /*2b10*/  HADD2.F32 R187, -RZ, R157.H1_H1 ;  /* 0x3000009dffbb7230 */ /* 0x000fc40000004100 */
[-C--:B------:R-:W-:Y:S01]  /*2b20*/  FMUL.FTZ R61, R61, R176.reuse ;  /* 0x000000b03d3d7220 */ /* 0x080fe20000410000 */
[--C-:B------:R-:W-:Y:S02]  /*2b30*/  HADD2.F32 R172, -RZ, R156.reuse.H0_H0 ;  /* 0x2000009cffac7230 */ /* 0x100fe40000004100 */
[----:B------:R-:W-:Y:S01]  /*2b40*/  FMUL.FTZ R180, R173, R176 ;  /* 0x000000b0adb47220 */ /* 0x000fe20000410000 */
[----:B------:R-:W-:Y:S02]  /*2b50*/  HADD2.F32 R183, -RZ, R156.H1_H1 ;  /* 0x3000009cffb77230 */ /* 0x000fe40000004100 */
[----:B------:R-:W-:Y:S01]  /*2b60*/  FMUL.FTZ R173, R60, R187 ;  /* 0x000000bb3cad7220 */ /* 0x000fe20000410000 */
[C---:B------:R-:W-:Y:S01]  /*2b70*/  FFMA.FTZ R64, R61.reuse, R63, R64 ;  /* 0x0000003f3d407223 */ /* 0x040fe20000010040 */
[----:B------:R-:W-:Y:S01]  /*2b80*/  FMUL.FTZ R172, R61, R172 ;  /* 0x000000ac3dac7220 */ /* 0x000fe20000410000 */
[C---:B------:R-:W-:Y:S01]  /*2b90*/  FFMA.FTZ R65, R180.reuse, R181, R65 ;  /* 0x000000b5b4417223 */ /* 0x040fe20000010041 */
[----:B------:R-:W-:Y:S01]  /*2ba0*/  FMUL.FTZ R183, R180, R183 ;  /* 0x000000b7b4b77220 */ /* 0x000fe20000410000 */
[----:B------:R-:W-:-:S02]  /*2bb0*/  F2FP.F16.F32.PACK_AB R174, R235, R174 ;  /* 0x000000aeebae723e */ /* 0x000fc400000000ff */
[----:B------:R-:W-:Y:S02]  /*2bc0*/  F2FP.F16.F32.PACK_AB R173, R173, R182 ;  /* 0x000000b6adad723e */ /* 0x000fe400000000ff */
[----:B------:R-:W-:Y:S01]  /*2bd0*/  F2FP.F16.F32.PACK_AB R172, R183, R172 ;  /* 0x000000acb7ac723e */ /* 0x000fe200000000ff */
[----:B------:R-:W-:Y:S06]  /*2be0*/  BRA `(.L_x_1721) ;  /* 0x0000000400207947 */ /* 0x000fec0003800000 */
.L_x_1720:
[-CC-:B------:R-:W-:Y:S01]  /*2bf0*/  FFMA.FTZ R171, R220, R178.reuse, R177.reuse ;  /* 0x000000b2dcab7223 */ /* 0x180fe200000100b1 */
[-CC-:B------:R-:W-:Y:S01]  /*2c00*/  FFMA.FTZ R168, R221, R178.reuse, R177.reuse ;  /* 0x000000b2dda87223 */ /* 0x180fe200000100b1 */
[----:B------:R-:W-:Y:S01]  /*2c10*/  FFMA.FTZ R170, R225, R178, R177 ;  /* 0x000000b2e1aa7223 */ /* 0x000fe200000100b1 */
[--C-:B-----5:R-:W-:Y:S02]  /*2c20*/  HADD2.F32 R184, -RZ, R175.reuse.H1_H1 ;  /* 0x300000afffb87230 */ /* 0x120fe40000004100 */
[----:B------:R-:W-:Y:S01]  /*2c30*/  FADD.FTZ R171, R218, -R171 ;  /* 0x800000abdaab7221 */ /* 0x000fe20000010000 */
[----:B------:R-:W-:Y:S01]  /*2c40*/  FADD.FTZ R169, R219, -R168 ;  /* 0x800000a8dba97221 */ /* 0x000fe20000010000 */
[----:B------:R-:W-:Y:S02]  /*2c50*/  HADD2.F32 R179, -RZ, R175.H0_H0 ;  /* 0x200000afffb37230 */ /* 0x000fe40000004100 */
[C---:B------:R-:W-:Y:S01]  /*2c60*/  FMUL.FTZ R171, R234.reuse, R171 ;  /* 0x000000abeaab7220 */ /* 0x040fe20000410000 */
[----:B------:R-:W-:Y:S01]  /*2c70*/  FMUL.FTZ R168, R234, R169 ;  /* 0x000000a9eaa87220 */ /* 0x000fe20000410000 */
[----:B------:R-:W-:Y:S01]  /*2c80*/  FADD.FTZ R169, R223, -R170 ;  /* 0x800000aadfa97221 */ /* 0x000fe20000010000 */
[----:B------:R-:W-:-:S02]  /*2c90*/  HADD2.F32 R180, -RZ, R159.H0_H0 ;  /* 0x2000009fffb47230 */ /* 0x000fc40000004100 */
[-C--:B------:R-:W-:Y:S01]  /*2ca0*/  FMUL.FTZ R182, R171, R176.reuse ;  /* 0x000000b0abb67220 */ /* 0x080fe20000410000 */
[----:B------:R-:W-:Y:S01]  /*2cb0*/  FMUL.FTZ R181, R168, R176 ;  /* 0x000000b0a8b57220 */ /* 0x000fe20000410000 */
[----:B------:R-:W-:Y:S02]  /*2cc0*/  HADD2.F32 R185, -RZ, R174.H0_H0 ;  /* 0x200000aeffb97230 */ /* 0x000fe40000004100 */
[----:B------:R-:W-:Y:S01]  /*2cd0*/  FFMA.FTZ R170, R229, R178, R177 ;  /* 0x000000b2e5aa7223 */ /* 0x000fe200000100b1 */
[----:B------:R-:W-:Y:S01]  /*2ce0*/  FFMA.FTZ R184, R182, R184, R63 ;  /* 0x000000b8b6b87223 */ /* 0x000fe2000001003f */
[----:B------:R-:W-:Y:S01]  /*2cf0*/  FMUL.FTZ R63, R234, R169 ;  /* 0x000000a9ea3f7220 */ /* 0x000fe20000410000 */
[C---:B------:R-:W-:Y:S01]  /*2d00*/  FFMA.FTZ R179, R181.reuse, R179, R62 ;  /* 0x000000b3b5b37223 */ /* 0x040fe2000001003e */
[----:B------:R-:W-:Y:S01]  /*2d10*/  FMUL.FTZ R175, R181, R180 ;  /* 0x000000b4b5af7220 */ /* 0x000fe20000410000 */
[----:B------:R-:W-:Y:S02]  /*2d20*/  HADD2.F32 R180, -RZ, R158.H0_H0 ;  /* 0x2000009effb47230 */ /* 0x000fe40000004100 */
[----:B------:R-:W-:Y:S01]  /*2d30*/  FMUL.FTZ R169, R63, R176 ;  /* 0x000000b03fa97220 */ /* 0x000fe20000410000 */
[----:B------:R-:W-:Y:S01]  /*2d40*/  FFMA.FTZ R181, R224, R178, R177 ;  /* 0x000000b2e0b57223 */ /* 0x000fe200000100b1 */
[----:B------:R-:W-:Y:S01]  /*2d50*/  HADD2.F32 R183, -RZ, R159.H1_H1 ;  /* 0x3000009fffb77230 */ /* 0x000fe20000004100 */
[----:B------:R-:W-:Y:S01]  /*2d60*/  F2FP.F16.F32.PACK_AB R171, R171, R168 ;  /* 0x000000a8abab723e */ /* 0x000fe200000000ff */
[C---:B------:R-:W-:Y:S01]  /*2d70*/  FFMA.FTZ R185, R169.reuse, R185, R60 ;  /* 0x000000b9a9b97223 */ /* 0x040fe2000001003c */
[----:B------:R-:W-:Y:S01]  /*2d80*/  FADD.FTZ R181, R222, -R181 ;  /* 0x800000b5deb57221 */ /* 0x000fe20000010000 */
[----:B------:R-:W-:Y:S01]  /*2d90*/  FMUL.FTZ R60, R169, R180 ;  /* 0x000000b4a93c7220 */ /* 0x000fe20000410000 */
[----:B------:R-:W-:Y:S01]  /*2da0*/  FADD.FTZ R169, R227, -R170 ;  /* 0x800000aae3a97221 */ /* 0x000fe20000010000 */
[----:B------:R-:W-:-:S02]  /*2db0*/  HADD2.F32 R186, -RZ, R174.H1_H1 ;  /* 0x300000aeffba7230 */ /* 0x000fc40000004100 */
[----:B------:R-:W-:Y:S01]  /*2dc0*/  FMUL.FTZ R170, R234, R181 ;  /* 0x000000b5eaaa7220 */ /* 0x000fe20000410000 */
[----:B------:R-:W-:Y:S01]  /*2dd0*/  FFMA.FTZ R181, R228, R178, R177 ;  /* 0x000000b2e4b57223 */ /* 0x000fe200000100b1 */
[----:B------:R-:W-:Y:S01]  /*2de0*/  FMUL.FTZ R169, R234, R169 ;  /* 0x000000a9eaa97220 */ /* 0x000fe20000410000 */
[----:B------:R-:W-:Y:S02]  /*2df0*/  HADD2.F32 R187, -RZ, R158.H1_H1 ;  /* 0x3000009effbb7230 */ /* 0x000fe40000004100 */
[-C--:B------:R-:W-:Y:S01]  /*2e00*/  FMUL.FTZ R180, R170, R176.reuse ;  /* 0x000000b0aab47220 */ /* 0x080fe20000410000 */
[----:B------:R-:W-:Y:S01]  /*2e10*/  FMUL.FTZ R62, R182, R183 ;  /* 0x000000b7b63e7220 */ /* 0x000fe20000410000 */
[----:B------:R-:W-:Y:S02]  /*2e20*/  HADD2.F32 R174, -RZ, R173.H0_H0 ;  /* 0x200000adffae7230 */ /* 0x000fe40000004100 */
[----:B------:R-:W-:Y:S01]  /*2e30*/  FMUL.FTZ R183, R169, R176 ;  /* 0x000000b0a9b77220 */ /* 0x000fe20000410000 */
[----:B------:R-:W-:Y:S01]  /*2e40*/  FADD.FTZ R181, R226, -R181 ;  /* 0x800000b5e2b57221 */ /* 0x000fe20000010000 */
[C---:B------:R-:W-:Y:S01]  /*2e50*/  FFMA.FTZ R186, R180.reuse, R186, R61 ;  /* 0x000000bab4ba7223 */ /* 0x040fe2000001003d */
[----:B------:R-:W-:Y:S01]  /*2e60*/  FMUL.FTZ R61, R180, R187 ;  /* 0x000000bbb43d7220 */ /* 0x000fe20000410000 */
[----:B------:R-:W-:Y:S01]  /*2e70*/  FFMA.FTZ R66, R183, R174, R66 ;  /* 0x000000aeb7427223 */ /* 0x000fe20000010042 */
[----:B------:R-:W-:Y:S01]  /*2e80*/  FFMA.FTZ R180, R233, R178, R177 ;  /* 0x000000b2e9b47223 */ /* 0x000fe200000100b1 */
[----:B------:R-:W-:-:S02]  /*2e90*/  HADD2.F32 R182, -RZ, R157.H0_H0 ;  /* 0x2000009dffb67230 */ /* 0x000fc40000004100 */
[----:B------:R-:W-:Y:S01]  /*2ea0*/  FMUL.FTZ R174, R234, R181 ;  /* 0x000000b5eaae7220 */ /* 0x000fe20000410000 */
[----:B------:R-:W-:Y:S02]  /*2eb0*/  HADD2.F32 R187, -RZ, R173.H1_H1 ;  /* 0x300000adffbb7230 */ /* 0x000fe40000004100 */
[----:B------:R-:W-:Y:S01]  /*2ec0*/  FADD.FTZ R181, R231, -R180 ;  /* 0x800000b4e7b57221 */ /* 0x000fe20000010000 */
[----:B------:R-:W-:Y:S02]  /*2ed0*/  HADD2.F32 R180, -RZ, R172.H0_H0 ;  /* 0x200000acffb47230 */ /* 0x000fe40000004100 */
[----:B------:R-:W-:Y:S01]  /*2ee0*/  FMUL.FTZ R236, R174, R176 ;  /* 0x000000b0aeec7220 */ /* 0x000fe20000410000 */
[----:B------:R-:W-:Y:S01]  /*2ef0*/  FMUL.FTZ R173, R183, R182 ;  /* 0x000000b6b7ad7220 */ /* 0x000fe20000410000 */
[----:B------:R-:W-:Y:S01]  /*2f00*/  FFMA.FTZ R183, R232, R178, R177 ;  /* 0x000000b2e8b77223 */ /* 0x000fe200000100b1 */
[----:B------:R-:W-:Y:S01]  /*2f10*/  FMUL.FTZ R181, R234, R181 ;  /* 0x000000b5eab57220 */ /* 0x000fe20000410000 */
[----:B------:R-:W-:Y:S01]  /*2f20*/  FFMA.FTZ R67, R236, R187, R67 ;  /* 0x000000bbec437223 */ /* 0x000fe20000010043 */
[----:B------:R-:W-:-:S02]  /*2f30*/  HADD2.F32 R182, -RZ, R156.H0_H0 ;  /* 0x2000009cffb67230 */ /* 0x000fc40000004100 */
[----:B------:R-:W-:Y:S01]  /*2f40*/  FADD.FTZ R187, R230, -R183 ;  /* 0x800000b7e6bb7221 */ /* 0x000fe20000010000 */
[----:B------:R-:W-:Y:S01]  /*2f50*/  FMUL.FTZ R183, R181, R176 ;  /* 0x000000b0b5b77220 */ /* 0x000fe20000410000 */
[----:B------:R-:W-:Y:S01]  /*2f60*/  HADD2.F32 R235, -RZ, R157.H1_H1 ;  /* 0x3000009dffeb7230 */ /* 0x000fe20000004100 */
[----:B------:R-:W-:Y:S01]  /*2f70*/  F2FP.F16.F32.PACK_AB R169, R174, R169 ;  /* 0x000000a9aea9723e */ /* 0x000fe200000000ff */
[----:B------:R-:W-:Y:S01]  /*2f80*/  FMUL.FTZ R187, R234, R187 ;  /* 0x000000bbeabb7220 */ /* 0x000fe20000410000 */
[C---:B------:R-:W-:Y:S01]  /*2f90*/  FFMA.FTZ R64, R183.reuse, R180, R64 ;  /* 0x000000b4b7407223 */ /* 0x040fe20000010040 */
[----:B------:R-:W-:Y:S01]  /*2fa0*/  FMUL.FTZ R182, R183, R182 ;  /* 0x000000b6b7b67220 */ /* 0x000fe20000410000 */
[----:B------:R-:W-:Y:S02]  /*2fb0*/  HADD2.F32 R180, -RZ, R172.H1_H1 ;  /* 0x300000acffb47230 */ /* 0x000fe40000004100 */
[----:B------:R-:W-:Y:S01]  /*2fc0*/  FMUL.FTZ R172, R187, R176 ;  /* 0x000000b0bbac7220 */ /* 0x000fe20000410000 */
[----:B------:R-:W-:-:S02]  /*2fd0*/  HADD2.F32 R183, -RZ, R156.H1_H1 ;  /* 0x3000009cffb77230 */ /* 0x000fc40000004100 */
[----:B------:R-:W-:Y:S01]  /*2fe0*/  FMUL.FTZ R236, R236, R235 ;  /* 0x000000ebecec7220 */ /* 0x000fe20000410000 */
[----:B------:R-:W-:Y:S01]  /*2ff0*/  F2FP.F16.F32.PACK_AB R170, R170, R63 ;  /* 0x0000003faaaa723e */ /* 0x000fe200000000ff */
[C---:B------:R-:W-:Y:S01]  /*3000*/  FFMA.FTZ R65, R172.reuse, R180, R65 ;  /* 0x000000b4ac417223 */ /* 0x040fe20000010041 */
[----:B------:R-:W-:Y:S01]  /*3010*/  F2FP.F16.F32.PACK_AB R168, R187, R181 ;  /* 0x000000b5bba8723e */ /* 0x000fe200000000ff */
[----:B------:R-:W-:Y:S01]  /*3020*/  FMUL.FTZ R183, R172, R183 ;  /* 0x000000b7acb77220 */ /* 0x000fe20000410000 */
[----:B------:R-:W-:Y:S02]  /*3030*/  F2FP.F16.F32.PACK_AB R175, R62, R175 ;  /* 0x000000af3eaf723e */ /* 0x000fe400000000ff */
[----:B------:R-:W-:Y:S02]  /*3040*/  F2FP.F16.F32.PACK_AB R174, R61, R60 ;  /* 0x0000003c3dae723e */ /* 0x000fe400000000ff */
[----:B------:R-:W-:Y:S02]  /*3050*/  F2FP.F16.F32.PACK_AB R173, R236, R173 ;  /* 0x000000adecad723e */ /* 0x000fe400000000ff */
[----:B------:R-:W-:-:S07]  /*3060*/  F2FP.F16.F32.PACK_AB R172, R183, R182 ;  /* 0x000000b6b7ac723e */ /* 0x000fce00000000ff */
.L_x_1721:
        /* <DEDUP_REMOVED lines=11> */
.L_x_1719:
[----:B------:R-:W-:Y:S05]  /*3120*/  BSYNC.RECONVERGENT B1 ;  /* 0x0000000000017941 */ /* 0x000fea0003800200 */
.L_x_1718:
        /* <DEDUP_REMOVED lines=8> */
[-CC-:B------:R-:W-:Y:S01]  /*31b0*/  FFMA.FTZ R171, R204, R178.reuse, R177.reuse ;  /* 0x000000b2ccab7223 */ /* 0x180fe200000100b1 */
[-CC-:B------:R-:W-:Y:S01]  /*31c0*/  FFMA.FTZ R168, R205, R178.reuse, R177.reuse ;  /* 0x000000b2cda87223 */ /* 0x180fe200000100b1 */
[-C--:B------:R-:W-:Y:S01]  /*31d0*/  FFMA.FTZ R170, R209, R178.reuse, R177 ;  /* 0x000000b2d1aa7223 */ /* 0x080fe200000100b1 */
[--C-:B-----5:R-:W-:Y:S02]  /*31e0*/  HADD2.F32 R181, -RZ, R175.reuse.H1_H1 ;  /* 0x300000afffb57230 */ /* 0x120fe40000004100 */
[----:B------:R-:W-:Y:S01]  /*31f0*/  FADD.FTZ R171, R202, -R171 ;  /* 0x800000abcaab7221 */ /* 0x000fe20000010000 */
[----:B------:R-:W-:Y:S01]  /*3200*/  FADD.FTZ R169, R203, -R168 ;  /* 0x800000a8cba97221 */ /* 0x000fe20000010000 */
[----:B------:R-:W-:Y:S02]  /*3210*/  HADD2.F32 R180, -RZ, R175.H0_H0 ;  /* 0x200000afffb47230 */ /* 0x000fe40000004100 */
[----:B------:R-:W-:Y:S01]  /*3220*/  FFMA.FTZ R183, R208, R178, R177 ;  /* 0x000000b2d0b77223 */ /* 0x000fe200000100b1 */
[C---:B------:R-:W-:Y:S01]  /*3230*/  FMUL.FTZ R171, R234.reuse, R171 ;  /* 0x000000abeaab7220 */ /* 0x040fe20000410000 */
[----:B------:R-:W-:Y:S01]  /*3240*/  FMUL.FTZ R168, R234, R169 ;  /* 0x000000a9eaa87220 */ /* 0x000fe20000410000 */
[----:B------:R-:W-:Y:S01]  /*3250*/  FADD.FTZ R169, R207, -R170 ;  /* 0x800000aacfa97221 */ /* 0x000fe20000010000 */
[----:B------:R-:W-:-:S02]  /*3260*/  HADD2.F32 R182, -RZ, R151.H0_H0 ;  /* 0x20000097ffb67230 */ /* 0x000fc40000004100 */
[-C--:B------:R-:W-:Y:S01]  /*3270*/  FMUL.FTZ R184, R171, R176.reuse ;  /* 0x000000b0abb87220 */ /* 0x080fe20000410000 */
[----:B------:R-:W-:Y:S01]  /*3280*/  FMUL.FTZ R179, R168, R176 ;  /* 0x000000b0a8b37220 */ /* 0x000fe20000410000 */
[----:B------:R-:W-:Y:S01]  /*3290*/  FMUL.FTZ R169, R234, R169 ;  /* 0x000000a9eaa97220 */ /* 0x000fe20000410000 */
[----:B------:R-:W-:Y:S01]  /*32a0*/  FFMA.FTZ R170, R213, R178, R177 ;  /* 0x000000b2d5aa7223 */ /* 0x000fe200000100b1 */
[----:B------:R-:W-:Y:S01]  /*32b0*/  FFMA.FTZ R55, R184, R181, R55 ;  /* 0x000000b5b8377223 */ /* 0x000fe20000010037 */
[C---:B------:R-:W-:Y:S01]  /*32c0*/  FFMA.FTZ R54, R179.reuse, R180, R54 ;  /* 0x000000b4b3367223 */ /* 0x040fe20000010036 */
[----:B------:R-:W-:Y:S01]  /*32d0*/  FMUL.FTZ R175, R179, R182 ;  /* 0x000000b6b3af7220 */ /* 0x000fe20000410000 */
[----:B------:R-:W-:Y:S02]  /*32e0*/  HADD2.F32 R181, -RZ, R174.H0_H0 ;  /* 0x200000aeffb57230 */ /* 0x000fe40000004100 */
[----:B------:R-:W-:Y:S01]  /*32f0*/  FMUL.FTZ R179, R169, R176 ;  /* 0x000000b0a9b37220 */ /* 0x000fe20000410000 */
[----:B------:R-:W-:Y:S01]  /*3300*/  FADD.FTZ R183, R206, -R183 ;  /* 0x800000b7ceb77221 */ /* 0x000fe20000010000 */
[----:B------:R-:W-:Y:S01]  /*3310*/  HADD2.F32 R185, -RZ, R151.H1_H1 ;  /* 0x30000097ffb97230 */ /* 0x000fe20000004100 */
[----:B------:R-:W-:Y:S01]  /*3320*/  F2FP.F16.F32.PACK_AB R171, R171, R168 ;  /* 0x000000a8abab723e */ /* 0x000fe200000000ff */
[----:B------:R-:W-:Y:S01]  /*3330*/  FFMA.FTZ R52, R179, R181, R52 ;  /* 0x000000b5b3347223 */ /* 0x000fe20000010034 */
[----:B------:R-:W-:Y:S01]  /*3340*/  FADD.FTZ R181, R211, -R170 ;  /* 0x800000aad3b57221 */ /* 0x000fe20000010000 */
[----:B------:R-:W-:-:S02]  /*3350*/  HADD2.F32 R182, -RZ, R150.H0_H0 ;  /* 0x20000096ffb67230 */ /* 0x000fc40000004100 */
[----:B------:R-:W-:Y:S01]  /*3360*/  FMUL.FTZ R170, R234, R183 ;  /* 0x000000b7eaaa7220 */ /* 0x000fe20000410000 */
[----:B------:R-:W-:Y:S01]  /*3370*/  FMUL.FTZ R180, R184, R185 ;  /* 0x000000b9b8b47220 */ /* 0x000fe20000410000 */
[----:B------:R-:W-:Y:S01]  /*3380*/  FMUL.FTZ R181, R234, R181 ;  /* 0x000000b5eab57220 */ /* 0x000fe20000410000 */
[----:B------:R-:W-:Y:S01]  /*3390*/  FFMA.FTZ R183, R212, R178, R177 ;  /* 0x000000b2d4b77223 */ /* 0x000fe200000100b1 */
[----:B------:R-:W-:Y:S01]  /*33a0*/  FMUL.FTZ R179, R179, R182 ;  /* 0x000000b6b3b37220 */ /* 0x000fe20000410000 */
[----:B------:R-:W-:Y:S02]  /*33b0*/  HADD2.F32 R184, -RZ, R174.H1_H1 ;  /* 0x300000aeffb87230 */ /* 0x000fe40000004100 */
[-C--:B------:R-:W-:Y:S01]  /*33c0*/  FMUL.FTZ R174, R170, R176.reuse ;  /* 0x000000b0aaae7220 */ /* 0x080fe20000410000 */
[----:B------:R-:W-:Y:S02]  /*33d0*/  HADD2.F32 R182, -RZ, R173.H0_H0 ;  /* 0x200000adffb67230 */ /* 0x000fe40000004100 */
[----:B------:R-:W-:Y:S01]  /*33e0*/  FMUL.FTZ R185, R181, R176 ;  /* 0x000000b0b5b97220 */ /* 0x000fe20000410000 */
[----:B------:R-:W-:Y:S01]  /*33f0*/  FADD.FTZ R183, R210, -R183 ;  /* 0x800000b7d2b77221 */ /* 0x000fe20000010000 */
[----:B------:R-:W-:-:S02]  /*3400*/  HADD2.F32 R187, -RZ, R150.H1_H1 ;  /* 0x30000096ffbb7230 */ /* 0x000fc40000004100 */
[----:B------:R-:W-:Y:S01]  /*3410*/  FFMA.FTZ R53, R174, R184, R53 ;  /* 0x000000b8ae357223 */ /* 0x000fe20000010035 */
[----:B------:R-:W-:Y:S01]  /*3420*/  FFMA.FTZ R58, R185, R182, R58 ;  /* 0x000000b6b93a7223 */ /* 0x000fe2000001003a */
[--C-:B------:R-:W-:Y:S01]  /*3430*/  FFMA.FTZ R184, R217, R178, R177.reuse ;  /* 0x000000b2d9b87223 */ /* 0x100fe200000100b1 */
[----:B------:R-:W-:Y:S02]  /*3440*/  HADD2.F32 R186, -RZ, R149.H0_H0 ;  /* 0x20000095ffba7230 */ /* 0x000fe40000004100 */
[----:B------:R-:W-:Y:S01]  /*3450*/  FMUL.FTZ R182, R234, R183 ;  /* 0x000000b7eab67220 */ /* 0x000fe20000410000 */
[----:B------:R-:W-:Y:S01]  /*3460*/  FMUL.FTZ R174, R174, R187 ;  /* 0x000000bbaeae7220 */ /* 0x000fe20000410000 */
[----:B------:R-:W-:Y:S02]  /*3470*/  HADD2.F32 R187, -RZ, R173.H1_H1 ;  /* 0x300000adffbb7230 */ /* 0x000fe40000004100 */
[----:B------:R-:W-:Y:S01]  /*3480*/  FADD.FTZ R183, R215, -R184 ;  /* 0x800000b8d7b77221 */ /* 0x000fe20000010000 */
[----:B------:R-:W-:Y:S01]  /*3490*/  FMUL.FTZ R236, R182, R176 ;  /* 0x000000b0b6ec7220 */ /* 0x000fe20000410000 */
[----:B------:R-:W-:Y:S01]  /*34a0*/  FMUL.FTZ R173, R185, R186 ;  /* 0x000000bab9ad7220 */ /* 0x000fe20000410000 */
[----:B------:R-:W-:Y:S01]  /*34b0*/  FFMA.FTZ R185, R216, R178, R177 ;  /* 0x000000b2d8b97223 */ /* 0x000fe200000100b1 */
[----:B------:R-:W-:Y:S01]  /*34c0*/  FMUL.FTZ R183, R234, R183 ;  /* 0x000000b7eab77220 */ /* 0x000fe20000410000 */
[----:B------:R-:W-:Y:S01]  /*34d0*/  FFMA.FTZ R59, R236, R187, R59 ;  /* 0x000000bbec3b7223 */ /* 0x000fe2000001003b */
[----:B------:R-:W-:-:S02]  /*34e0*/  HADD2.F32 R184, -RZ, R172.H0_H0 ;  /* 0x200000acffb87230 */ /* 0x000fc40000004100 */
[----:B------:R-:W-:Y:S01]  /*34f0*/  FADD.FTZ R187, R214, -R185 ;  /* 0x800000b9d6bb7221 */ /* 0x000fe20000010000 */
[----:B------:R-:W-:Y:S02]  /*3500*/  HADD2.F32 R186, -RZ, R148.H0_H0 ;  /* 0x20000094ffba7230 */ /* 0x000fe40000004100 */
[----:B------:R-:W-:Y:S01]  /*3510*/  FMUL.FTZ R185, R183, R176 ;  /* 0x000000b0b7b97220 */ /* 0x000fe20000410000 */
[----:B------:R-:W-:Y:S02]  /*3520*/  HADD2.F32 R235, -RZ, R149.H1_H1 ;  /* 0x30000095ffeb7230 */ /* 0x000fe40000004100 */
[----:B------:R-:W-:Y:S01]  /*3530*/  FMUL.FTZ R187, R234, R187 ;  /* 0x000000bbeabb7220 */ /* 0x000fe20000410000 */
[----:B------:R-:W-:Y:S01]  /*3540*/  F2FP.F16.F32.PACK_AB R170, R170, R169 ;  /* 0x000000a9aaaa723e */ /* 0x000fe200000000ff */
[C---:B------:R-:W-:Y:S01]  /*3550*/  FFMA.FTZ R56, R185.reuse, R184, R56 ;  /* 0x000000b8b9387223 */ /* 0x040fe20000010038 */
[----:B------:R-:W-:Y:S01]  /*3560*/  FMUL.FTZ R186, R185, R186 ;  /* 0x000000bab9ba7220 */ /* 0x000fe20000410000 */
[----:B------:R-:W-:-:S02]  /*3570*/  HADD2.F32 R184, -RZ, R172.H1_H1 ;  /* 0x300000acffb87230 */ /* 0x000fc40000004100 */
[C---:B------:R-:W-:Y:S01]  /*3580*/  FMUL.FTZ R172, R187.reuse, R176 ;  /* 0x000000b0bbac7220 */ /* 0x040fe20000410000 */
[----:B------:R-:W-:Y:S02]  /*3590*/  HADD2.F32 R185, -RZ, R148.H1_H1 ;  /* 0x30000094ffb97230 */ /* 0x000fe40000004100 */
[----:B------:R-:W-:Y:S01]  /*35a0*/  FMUL.FTZ R236, R236, R235 ;  /* 0x000000ebecec7220 */ /* 0x000fe20000410000 */
[----:B------:R-:W-:Y:S01]  /*35b0*/  F2FP.F16.F32.PACK_AB R169, R182, R181 ;  /* 0x000000b5b6a9723e */ /* 0x000fe200000000ff */
[C---:B------:R-:W-:Y:S01]  /*35c0*/  FFMA.FTZ R57, R172.reuse, R184, R57 ;  /* 0x000000b8ac397223 */ /* 0x040fe20000010039 */
[----:B------:R-:W-:Y:S01]  /*35d0*/  F2FP.F16.F32.PACK_AB R168, R187, R183 ;  /* 0x000000b7bba8723e */ /* 0x000fe200000000ff */
[----:B------:R-:W-:Y:S01]  /*35e0*/  FMUL.FTZ R185, R172, R185 ;  /* 0x000000b9acb97220 */ /* 0x000fe20000410000 */
[----:B------:R-:W-:Y:S02]  /*35f0*/  F2FP.F16.F32.PACK_AB R175, R180, R175 ;  /* 0x000000afb4af723e */ /* 0x000fe400000000ff */
[----:B------:R-:W-:-:S02]  /*3600*/  F2FP.F16.F32.PACK_AB R174, R174, R179 ;  /* 0x000000b3aeae723e */ /* 0x000fc400000000ff */
[----:B------:R-:W-:Y:S02]  /*3610*/  F2FP.F16.F32.PACK_AB R173, R236, R173 ;  /* 0x000000adecad723e */ /* 0x000fe400000000ff */
[----:B------:R-:W-:Y:S01]  /*3620*/  F2FP.F16.F32.PACK_AB R172, R185, R186 ;  /* 0x000000bab9ac723e */ /* 0x000fe200000000ff */
[----:B------:R-:W-:Y:S06]  /*3630*/  BRA `(.L_x_1725) ;  /* 0x0000000400107947 */ /* 0x000fec0003800000 */
.L_x_1724:
[-CC-:B------:R-:W-:Y:S01]  /*3640*/  FFMA.FTZ R180, R205, R178.reuse, R177.reuse ;  /* 0x000000b2cdb47223 */ /* 0x180fe200000100b1 */
[-CC-:B------:R-:W-:Y:S01]  /*3650*/  FFMA.FTZ R185, R204, R178.reuse, R177.reuse ;  /* 0x000000b2ccb97223 */ /* 0x180fe200000100b1 */
[--C-:B-----5:R-:W-:Y:S02]  /*3660*/  HADD2.F32 R181, -RZ, R175.reuse.H0_H0 ;  /* 0x200000afffb57230 */ /* 0x120fe40000004100 */
[----:B------:R-:W-:Y:S01]  /*3670*/  FADD.FTZ R179, R203, -R180 ;  /* 0x800000b4cbb37221 */ /* 0x000fe20000010000 */
[----:B------:R-:W-:Y:S01]  /*3680*/  FFMA.FTZ R180, R209, R178, R177 ;  /* 0x000000b2d1b47223 */ /* 0x000fe200000100b1 */
[----:B------:R-:W-:Y:S01]  /*3690*/  FADD.FTZ R185, R202, -R185 ;  /* 0x800000b9cab97221 */ /* 0x000fe20000010000 */
[----:B------:R-:W-:Y:S02]  /*36a0*/  HADD2.F32 R186, -RZ, R174.H1_H1 ;  /* 0x300000aeffba7230 */ /* 0x000fe40000004100 */
[----:B------:R-:W-:Y:S01]  /*36b0*/  FMUL.FTZ R179, R234, R179 ;  /* 0x000000b3eab37220 */ /* 0x000fe20000410000 */
[----:B------:R-:W-:-:S02]  /*36c0*/  HADD2.F32 R184, -RZ, R175.H1_H1 ;  /* 0x300000afffb87230 */ /* 0x000fc40000004100 */
[C---:B------:R-:W-:Y:S01]  /*36d0*/  FMUL.FTZ R185, R234.reuse, R185 ;  /* 0x000000b9eab97220 */ /* 0x040fe20000410000 */
[--C-:B------:R-:W-:Y:S02]  /*36e0*/  HADD2.F32 R235, -RZ, R151.reuse.H1_H1 ;  /* 0x30000097ffeb7230 */ /* 0x100fe40000004100 */
[-C--:B------:R-:W-:Y:S01]  /*36f0*/  FMUL.FTZ R183, R179, R176.reuse ;  /* 0x000000b0b3b77220 */ /* 0x080fe20000410000 */
[----:B------:R-:W-:Y:S01]  /*3700*/  FADD.FTZ R179, R207, -R180 ;  /* 0x800000b4cfb37221 */ /* 0x000fe20000010000 */
[----:B------:R-:W-:Y:S02]  /*3710*/  HADD2.F32 R180, -RZ, R151.H0_H0 ;  /* 0x20000097ffb47230 */ /* 0x000fe40000004100 */
[----:B------:R-:W-:Y:S01]  /*3720*/  FMUL.FTZ R182, R185, R176 ;  /* 0x000000b0b9b67220 */ /* 0x000fe20000410000 */
[----:B------:R-:W-:Y:S01]  /*3730*/  FFMA.FTZ R54, R183, R181, R54 ;  /* 0x000000b5b7367223 */ /* 0x000fe20000010036 */
[----:B------:R-:W-:Y:S01]  /*3740*/  FMUL.FTZ R179, R234, R179 ;  /* 0x000000b3eab37220 */ /* 0x000fe20000410000 */
[----:B------:R-:W-:-:S02]  /*3750*/  HADD2.F32 R181, -RZ, R174.H0_H0 ;  /* 0x200000aeffb57230 */ /* 0x000fc40000004100 */
[--C-:B------:R-:W-:Y:S01]  /*3760*/  FFMA.FTZ R174, R213, R178, R177.reuse ;  /* 0x000000b2d5ae7223 */ /* 0x100fe200000100b1 */
[----:B------:R-:W-:Y:S01]  /*3770*/  FMUL.FTZ R175, R183, R180 ;  /* 0x000000b4b7af7220 */ /* 0x000fe20000410000 */
[----:B------:R-:W-:Y:S01]  /*3780*/  FMUL.FTZ R187, R179, R176 ;  /* 0x000000b0b3bb7220 */ /* 0x000fe20000410000 */
[----:B------:R-:W-:Y:S01]  /*3790*/  FFMA.FTZ R179, R208, R178, R177 ;  /* 0x000000b2d0b37223 */ /* 0x000fe200000100b1 */
[----:B------:R-:W-:Y:S01]  /*37a0*/  FFMA.FTZ R55, R182, R184, R55 ;  /* 0x000000b8b6377223 */ /* 0x000fe20000010037 */
[----:B------:R-:W-:Y:S02]  /*37b0*/  HADD2.F32 R184, -RZ, R150.H0_H0 ;  /* 0x20000096ffb87230 */ /* 0x000fe40000004100 */
[----:B------:R-:W-:Y:S01]  /*37c0*/  FFMA.FTZ R52, R187, R181, R52 ;  /* 0x000000b5bb347223 */ /* 0x000fe20000010034 */
[----:B------:R-:W-:Y:S01]  /*37d0*/  FADD.FTZ R185, R206, -R179 ;  /* 0x800000b3ceb97221 */ /* 0x000fe20000010000 */
[----:B------:R-:W-:Y:S01]  /*37e0*/  FFMA.FTZ R181, R212, R178, R177 ;  /* 0x000000b2d4b57223 */ /* 0x000fe200000100b1 */
[----:B------:R-:W-:Y:S01]  /*37f0*/  FADD.FTZ R179, R211, -R174 ;  /* 0x800000aed3b37221 */ /* 0x000fe20000010000 */
[----:B------:R-:W-:Y:S01]  /*3800*/  FMUL.FTZ R180, R182, R235 ;  /* 0x000000ebb6b47220 */ /* 0x000fe20000410000 */
[----:B------:R-:W-:Y:S01]  /*3810*/  FMUL.FTZ R185, R234, R185 ;  /* 0x000000b9eab97220 */ /* 0x000fe20000410000 */
[----:B------:R-:W-:Y:S01]  /*3820*/  FADD.FTZ R183, R210, -R181 ;  /* 0x800000b5d2b77221 */ /* 0x000fe20000010000 */
[----:B------:R-:W-:Y:S01]  /*3830*/  FMUL.FTZ R179, R234, R179 ;  /* 0x000000b3eab37220 */ /* 0x000fe20000410000 */
[----:B------:R-:W-:-:S02]  /*3840*/  HADD2.F32 R181, -RZ, R173.H0_H0 ;  /* 0x200000adffb57230 */ /* 0x000fc40000004100 */
[-C--:B------:R-:W-:Y:S01]  /*3850*/  FMUL.FTZ R236, R185, R176.reuse ;  /* 0x000000b0b9ec7220 */ /* 0x080fe20000410000 */
[----:B------:R-:W-:Y:S01]  /*3860*/  FMUL.FTZ R183, R234, R183 ;  /* 0x000000b7eab77220 */ /* 0x000fe20000410000 */
[----:B------:R-:W-:Y:S01]  /*3870*/  FMUL.FTZ R185, R179, R176 ;  /* 0x000000b0b3b97220 */ /* 0x000fe20000410000 */
[----:B------:R-:W-:Y:S02]  /*3880*/  HADD2.F32 R173, -RZ, R173.H1_H1 ;  /* 0x300000adffad7230 */ /* 0x000fe40000004100 */
[----:B------:R-:W-:Y:S01]  /*3890*/  FMUL.FTZ R174, R187, R184 ;  /* 0x000000b8bbae7220 */ /* 0x000fe20000410000 */
[----:B------:R-:W-:Y:S01]  /*38a0*/  FMUL.FTZ R182, R183, R176 ;  /* 0x000000b0b7b67220 */ /* 0x000fe20000410000 */
[----:B------:R-:W-:Y:S01]  /*38b0*/  FFMA.FTZ R58, R185, R181, R58 ;  /* 0x000000b5b93a7223 */ /* 0x000fe2000001003a */
[-CC-:B------:R-:W-:Y:S01]  /*38c0*/  FFMA.FTZ R184, R217, R178.reuse, R177.reuse ;  /* 0x000000b2d9b87223 */ /* 0x180fe200000100b1 */
[----:B------:R-:W-:Y:S01]  /*38d0*/  FFMA.FTZ R181, R216, R178, R177 ;  /* 0x000000b2d8b57223 */ /* 0x000fe200000100b1 */
[----:B------:R-:W-:Y:S01]  /*38e0*/  FFMA.FTZ R59, R182, R173, R59 ;  /* 0x000000adb63b7223 */ /* 0x000fe2000001003b */
[----:B------:R-:W-:Y:S01]  /*38f0*/  FFMA.FTZ R53, R236, R186, R53 ;  /* 0x000000baec357223 */ /* 0x000fe20000010035 */
[----:B------:R-:W-:Y:S01]  /*3900*/  FADD.FTZ R173, R215, -R184 ;  /* 0x800000b8d7ad7221 */ /* 0x000fe20000010000 */
[----:B------:R-:W-:Y:S01]  /*3910*/  FADD.FTZ R181, R214, -R181 ;  /* 0x800000b5d6b57221 */ /* 0x000fe20000010000 */
[----:B------:R-:W-:Y:S01]  /*3920*/  HADD2.F32 R187, -RZ, R150.H1_H1 ;  /* 0x30000096ffbb7230 */ /* 0x000fe20000004100 */
[----:B------:R-:W-:Y:S01]  /*3930*/  F2FP.F16.F32.PACK_AB R175, R180, R175 ;  /* 0x000000afb4af723e */ /* 0x000fe200000000ff */
[----:B------:R-:W-:-:S02]  /*3940*/  HADD2.F32 R186, -RZ, R149.H0_H0 ;  /* 0x20000095ffba7230 */ /* 0x000fc40000004100 */
[C---:B------:R-:W-:Y:S01]  /*3950*/  FMUL.FTZ R173, R234.reuse, R173 ;  /* 0x000000adeaad7220 */ /* 0x040fe20000410000 */
[----:B------:R-:W-:Y:S01]  /*3960*/  FMUL.FTZ R181, R234, R181 ;  /* 0x000000b5eab57220 */ /* 0x000fe20000410000 */
[--C-:B------:R-:W-:Y:S02]  /*3970*/  HADD2.F32 R179, -RZ, R172.reuse.H0_H0 ;  /* 0x200000acffb37230 */ /* 0x100fe40000004100 */
[----:B------:R-:W-:Y:S01]  /*3980*/  FMUL.FTZ R235, R236, R187 ;  /* 0x000000bbeceb7220 */ /* 0x000fe20000410000 */
[----:B------:R-:W-:Y:S02]  /*3990*/  HADD2.F32 R183, -RZ, R172.H1_H1 ;  /* 0x300000acffb77230 */ /* 0x000fe40000004100 */
[----:B------:R-:W-:Y:S01]  /*39a0*/  FMUL.FTZ R186, R185, R186 ;  /* 0x000000bab9ba7220 */ /* 0x000fe20000410000 */
[----:B------:R-:W-:Y:S02]  /*39b0*/  HADD2.F32 R187, -RZ, R149.H1_H1 ;  /* 0x30000095ffbb7230 */ /* 0x000fe40000004100 */
[----:B------:R-:W-:Y:S01]  /*39c0*/  FMUL.FTZ R173, R173, R176 ;  /* 0x000000b0adad7220 */ /* 0x000fe20000410000 */
[----:B------:R-:W-:-:S02]  /*39d0*/  HADD2.F32 R172, -RZ, R148.H0_H0 ;  /* 0x20000094ffac7230 */ /* 0x000fc40000004100 */
[----:B------:R-:W-:Y:S01]  /*39e0*/  FMUL.FTZ R184, R181, R176 ;  /* 0x000000b0b5b87220 */ /* 0x000fe20000410000 */
[----:B------:R-:W-:Y:S02]  /*39f0*/  HADD2.F32 R185, -RZ, R148.H1_H1 ;  /* 0x30000094ffb97230 */ /* 0x000fe40000004100 */
[----:B------:R-:W-:Y:S01]  /*3a00*/  FMUL.FTZ R187, R182, R187 ;  /* 0x000000bbb6bb7220 */ /* 0x000fe20000410000 */
[C---:B------:R-:W-:Y:S01]  /*3a10*/  FFMA.FTZ R56, R173.reuse, R179, R56 ;  /* 0x000000b3ad387223 */ /* 0x040fe20000010038 */
[----:B------:R-:W-:Y:S01]  /*3a20*/  FMUL.FTZ R172, R173, R172 ;  /* 0x000000acadac7220 */ /* 0x000fe20000410000 */
[C---:B------:R-:W-:Y:S01]  /*3a30*/  FFMA.FTZ R57, R184.reuse, R183, R57 ;  /* 0x000000b7b8397223 */ /* 0x040fe20000010039 */
[----:B------:R-:W-:Y:S01]  /*3a40*/  FMUL.FTZ R185, R184, R185 ;  /* 0x000000b9b8b97220 */ /* 0x000fe20000410000 */
[----:B------:R-:W-:Y:S02]  /*3a50*/  F2FP.F16.F32.PACK_AB R174, R235, R174 ;  /* 0x000000aeebae723e */ /* 0x000fe400000000ff */
[----:B------:R-:W-:-:S02]  /*3a60*/  F2FP.F16.F32.PACK_AB R173, R187, R186 ;  /* 0x000000babbad723e */ /* 0x000fc400000000ff */
[----:B------:R-:W-:-:S07]  /*3a70*/  F2FP.F16.F32.PACK_AB R172, R185, R172 ;  /* 0x000000acb9ac723e */ /* 0x000fce00000000ff */
.L_x_1725:
[----:B------:R-:W0:Y:S08]  /*3a80*/  @P1 LDC.64 R182, c[0x0][0x478] ;  /* 0x00011e00ffb61b82 */ /* 0x000e300000000a00 */
[----:B------:R-:W1:Y:S01]  /*3a90*/  LDC.64 R180, c[0x0][0x468] ;  /* 0x00011a00ffb47b82 */ /* 0x000e620000000a00 */
[----:B0-----:R-:W-:-:S05]  /*3aa0*/  @P1 IMAD.WIDE.U32 R182, R199, 0x10, R182 ;  /* 0x00000010c7b61825 */ /* 0x001fca00078e00b6 */
[----:B------:R2:W-:Y:S01]  /*3ab0*/  @P1 STG.E.128 desc[UR8][R182.64], R168 ;  /* 0x000000a8b6001986 */ /* 0x0005e2000c101d08 */
[C---:B-1----:R-:W-:Y:S01]  /*3ac0*/  IMAD.WIDE.U32 R180, R199.reuse, 0x10, R180 ;  /* 0x00000010c7b47825 */ /* 0x042fe200078e00b4 */
[----:B------:R-:W-:-:S04]  /*3ad0*/  IADD3 R199, PT, PT, R199, 0x100, RZ ;  /* 0x00000100c7c77810 */ /* 0x000fc80007ffe0ff */
[----:B------:R2:W-:Y:S03]  /*3ae0*/  STG.E.128 desc[UR8][R180.64], R172 ;  /* 0x000000acb4007986 */ /* 0x0005e6000c101d08 */
.L_x_1723:
[----:B------:R-:W-:Y:S05]  /*3af0*/  BSYNC.RECONVERGENT B1 ;  /* 0x0000000000017941 */ /* 0x000fea0003800200 */
.L_x_1722:
        /* <DEDUP_REMOVED lines=8> */
[-CC-:B------:R-:W-:Y:S01]  /*3b80*/  FFMA.FTZ R169, R21, R178.reuse, R177.reuse ;  /* 0x000000b215a97223 */ /* 0x180fe200000100b1 */
[-CC-:B------:R-:W-:Y:S01]  /*3b90*/  FFMA.FTZ R168, R16, R178.reuse, R177.reuse ;  /* 0x000000b210a87223 */ /* 0x180fe200000100b1 */
[--C-:B-----5:R-:W-:Y:S02]  /*3ba0*/  HADD2.F32 R181, -RZ, R175.reuse.H1_H1 ;  /* 0x300000afffb57230 */ /* 0x120fe40000004100 */
[-C--:B------:R-:W-:Y:S01]  /*3bb0*/  FFMA.FTZ R184, R20, R178.reuse, R177 ;  /* 0x000000b214b87223 */ /* 0x080fe200000100b1 */
[----:B------:R-:W-:Y:S01]  /*3bc0*/  FADD.FTZ R169, R18, -R169 ;  /* 0x800000a912a97221 */ /* 0x000fe20000010000 */
[----:B------:R-:W-:Y:S01]  /*3bd0*/  FADD.FTZ R171, R19, -R168 ;  /* 0x800000a813ab7221 */ /* 0x000fe20000010000 */
[----:B------:R-:W-:Y:S02]  /*3be0*/  HADD2.F32 R170, -RZ, R175.H0_H0 ;  /* 0x200000afffaa7230 */ /* 0x000fe40000004100 */
[C---:B------:R-:W-:Y:S01]  /*3bf0*/  FMUL.FTZ R168, R234.reuse, R169 ;  /* 0x000000a9eaa87220 */ /* 0x040fe20000410000 */
[----:B------:R-:W-:Y:S01]  /*3c00*/  FFMA.FTZ R169, R189, R178, R177 ;  /* 0x000000b2bda97223 */ /* 0x000fe200000100b1 */
[----:B------:R-:W-:Y:S01]  /*3c10*/  FMUL.FTZ R171, R234, R171 ;  /* 0x000000abeaab7220 */ /* 0x000fe20000410000 */
[----:B------:R-:W-:-:S02]  /*3c20*/  HADD2.F32 R180, -RZ, R143.H0_H0 ;  /* 0x2000008fffb47230 */ /* 0x000fc40000004100 */
[-C--:B------:R-:W-:Y:S01]  /*3c30*/  FMUL.FTZ R179, R168, R176.reuse ;  /* 0x000000b0a8b37220 */ /* 0x080fe20000410000 */
[----:B------:R-:W-:Y:S01]  /*3c40*/  FADD.FTZ R169, R22, -R169 ;  /* 0x800000a916a97221 */ /* 0x000fe20000010000 */
[----:B------:R-:W-:Y:S01]  /*3c50*/  FMUL.FTZ R186, R171, R176 ;  /* 0x000000b0abba7220 */ /* 0x000fe20000410000 */
[----:B------:R-:W-:Y:S02]  /*3c60*/  HADD2.F32 R183, -RZ, R143.H1_H1 ;  /* 0x3000008fffb77230 */ /* 0x000fe40000004100 */
[C---:B------:R-:W-:Y:S01]  /*3c70*/  FFMA.FTZ R46, R179.reuse, R170, R46 ;  /* 0x000000aab32e7223 */ /* 0x040fe2000001002e */
[----:B------:R-:W-:Y:S01]  /*3c80*/  FMUL.FTZ R169, R234, R169 ;  /* 0x000000a9eaa97220 */ /* 0x000fe20000410000 */
[C---:B------:R-:W-:Y:S01]  /*3c90*/  FFMA.FTZ R47, R186.reuse, R181, R47 ;  /* 0x000000b5ba2f7223 */ /* 0x040fe2000001002f */
[----:B------:R-:W-:Y:S01]  /*3ca0*/  FMUL.FTZ R175, R179, R180 ;  /* 0x000000b4b3af7220 */ /* 0x000fe20000410000 */
[----:B------:R-:W-:Y:S02]  /*3cb0*/  HADD2.F32 R181, -RZ, R174.H0_H0 ;  /* 0x200000aeffb57230 */ /* 0x000fe40000004100 */
[----:B------:R-:W-:Y:S01]  /*3cc0*/  FMUL.FTZ R179, R169, R176 ;  /* 0x000000b0a9b37220 */ /* 0x000fe20000410000 */
[----:B------:R-:W-:Y:S01]  /*3cd0*/  FFMA.FTZ R170, R193, R178, R177 ;  /* 0x000000b2c1aa7223 */ /* 0x000fe200000100b1 */
[----:B------:R-:W-:Y:S01]  /*3ce0*/  FMUL.FTZ R180, R186, R183 ;  /* 0x000000b7bab47220 */ /* 0x000fe20000410000 */
[----:B------:R-:W-:Y:S01]  /*3cf0*/  FADD.FTZ R183, R23, -R184 ;  /* 0x800000b817b77221 */ /* 0x000fe20000010000 */
[----:B------:R-:W-:Y:S01]  /*3d00*/  FFMA.FTZ R44, R179, R181, R44 ;  /* 0x000000b5b32c7223 */ /* 0x000fe2000001002c */
[----:B------:R-:W-:Y:S01]  /*3d10*/  FADD.FTZ R181, R191, -R170 ;  /* 0x800000aabfb57221 */ /* 0x000fe20000010000 */
[----:B------:R-:W-:-:S02]  /*3d20*/  HADD2.F32 R182, -RZ, R142.H0_H0 ;  /* 0x2000008effb67230 */ /* 0x000fc40000004100 */
[----:B------:R-:W-:Y:S01]  /*3d30*/  FMUL.FTZ R170, R234, R183 ;  /* 0x000000b7eaaa7220 */ /* 0x000fe20000410000 */
[----:B------:R-:W-:Y:S01]  /*3d40*/  FFMA.FTZ R183, R190, R178, R177 ;  /* 0x000000b2beb77223 */ /* 0x000fe200000100b1 */
[----:B------:R-:W-:Y:S01]  /*3d50*/  FMUL.FTZ R181, R234, R181 ;  /* 0x000000b5eab57220 */ /* 0x000fe20000410000 */
[----:B------:R-:W-:Y:S02]  /*3d60*/  HADD2.F32 R184, -RZ, R174.H1_H1 ;  /* 0x300000aeffb87230 */ /* 0x000fe40000004100 */
[----:B------:R-:W-:Y:S01]  /*3d70*/  FMUL.FTZ R179, R179, R182 ;  /* 0x000000b6b3b37220 */ /* 0x000fe20000410000 */
        /* <DEDUP_REMOVED lines=32> */
[----:B------:R-:W-:Y:S01]  /*3f80*/  FFMA.FTZ R49, R172, R184, R49 ;  /* 0x000000b8ac317223 */ /* 0x000fe20000010031 */
[----:B------:R-:W-:Y:S01]  /*3f90*/  F2FP.F16.F32.PACK_AB R169, R182, R181 ;  /* 0x000000b5b6a9723e */ /* 0x000fe200000000ff */
[----:B------:R-:W-:Y:S01]  /*3fa0*/  FMUL.FTZ R185, R172, R185 ;  /* 0x000000b9acb97220 */ /* 0x000fe20000410000 */
[----:B------:R-:W-:Y:S02]  /*3fb0*/  F2FP.F16.F32.PACK_AB R168, R187, R183 ;  /* 0x000000b7bba8723e */ /* 0x000fe400000000ff */
[----:B------:R-:W-:-:S02]  /*3fc0*/  F2FP.F16.F32.PACK_AB R175, R180, R175 ;  /* 0x000000afb4af723e */ /* 0x000fc400000000ff */
[----:B------:R-:W-:Y:S02]  /*3fd0*/  F2FP.F16.F32.PACK_AB R174, R174, R179 ;  /* 0x000000b3aeae723e */ /* 0x000fe400000000ff */
[----:B------:R-:W-:Y:S02]  /*3fe0*/  F2FP.F16.F32.PACK_AB R173, R236, R173 ;  /* 0x000000adecad723e */ /* 0x000fe400000000ff */
[----:B------:R-:W-:Y:S01]  /*3ff0*/  F2FP.F16.F32.PACK_AB R172, R185, R186 ;  /* 0x000000bab9ac723e */ /* 0x000fe200000000ff */
[----:B------:R-:W-:Y:S06]  /*4000*/  BRA `(.L_x_1729) ;  /* 0x0000000400107947 */ /* 0x000fec0003800000 */
.L_x_1728:
[-CC-:B------:R-:W-:Y:S01]  /*4010*/  FFMA.FTZ R179, R21, R178.reuse, R177.reuse ;  /* 0x000000b215b37223 */ /* 0x180fe200000100b1 */
[-C--:B------:R-:W-:Y:S01]  /*4020*/  FFMA.FTZ R182, R16, R178.reuse, R177 ;  /* 0x000000b210b67223 */ /* 0x080fe200000100b1 */
[--C-:B-----5:R-:W-:Y:S02]  /*4030*/  HADD2.F32 R180, -RZ, R175.reuse.H0_H0 ;  /* 0x200000afffb47230 */ /* 0x120fe40000004100 */
[----:B------:R-:W-:Y:S01]  /*4040*/  FADD.FTZ R179, R18, -R179 ;  /* 0x800000b312b37221 */ /* 0x000fe20000010000 */
[----:B------:R-:W-:Y:S02]  /*4050*/  HADD2.F32 R184, -RZ, R175.H1_H1 ;  /* 0x300000afffb87230 */ /* 0x000fe40000004100 */
[----:B------:R-:W-:Y:S02]  /*4060*/  HADD2.F32 R185, -RZ, R143.H1_H1 ;  /* 0x3000008fffb97230 */ /* 0x000fe40000004100 */
[----:B------:R-:W-:Y:S01]  /*4070*/  FMUL.FTZ R181, R234, R179 ;  /* 0x000000b3eab57220 */ /* 0x000fe20000410000 */
[----:B------:R-:W-:Y:S01]  /*4080*/  FFMA.FTZ R179, R189, R178, R177 ;  /* 0x000000b2bdb37223 */ /* 0x000fe200000100b1 */
[----:B------:R-:W-:-:S02]  /*4090*/  HADD2.F32 R186, -RZ, R174.H1_H1 ;  /* 0x300000aeffba7230 */ /* 0x000fc40000004100 */
[----:B------:R-:W-:Y:S01]  /*40a0*/  FMUL.FTZ R183, R181, R176 ;  /* 0x000000b0b5b77220 */ /* 0x000fe20000410000 */
[----:B------:R-:W-:Y:S01]  /*40b0*/  FADD.FTZ R181, R19, -R182 ;  /* 0x800000b613b57221 */ /* 0x000fe20000010000 */
[----:B------:R-:W-:Y:S02]  /*40c0*/  FADD.FTZ R179, R22, -R179 ;  /* 0x800000b316b37221 */ /* 0x000fe40000010000 */
[----:B------:R-:W-:Y:S01]  /*40d0*/  FFMA.FTZ R46, R183, R180, R46 ;  /* 0x000000b4b72e7223 */ /* 0x000fe2000001002e */
[C---:B------:R-:W-:Y:S01]  /*40e0*/  FMUL.FTZ R181, R234.reuse, R181 ;  /* 0x000000b5eab57220 */ /* 0x040fe20000410000 */
[----:B------:R-:W-:Y:S02]  /*40f0*/  HADD2.F32 R180, -RZ, R143.H0_H0 ;  /* 0x2000008fffb47230 */ /* 0x000fe40000004100 */
[----:B------:R-:W-:Y:S01]  /*4100*/  FMUL.FTZ R179, R234, R179 ;  /* 0x000000b3eab37220 */ /* 0x000fe20000410000 */
[----:B------:R-:W-:Y:S01]  /*4110*/  FMUL.FTZ R182, R181, R176 ;  /* 0x000000b0b5b67220 */ /* 0x000fe20000410000 */
[----:B------:R-:W-:-:S02]  /*4120*/  HADD2.F32 R181, -RZ, R174.H0_H0 ;  /* 0x200000aeffb57230 */ /* 0x000fc40000004100 */
[----:B------:R-:W-:Y:S01]  /*4130*/  FMUL.FTZ R175, R183, R180 ;  /* 0x000000b4b7af7220 */ /* 0x000fe20000410000 */
[----:B------:R-:W-:Y:S01]  /*4140*/  FMUL.FTZ R187, R179, R176 ;  /* 0x000000b0b3bb7220 */ /* 0x000fe20000410000 */
[C---:B------:R-:W-:Y:S01]  /*4150*/  FFMA.FTZ R47, R182.reuse, R184, R47 ;  /* 0x000000b8b62f7223 */ /* 0x040fe2000001002f */
[----:B------:R-:W-:Y:S01]  /*4160*/  FMUL.FTZ R180, R182, R185 ;  /* 0x000000b9b6b47220 */ /* 0x000fe20000410000 */
[-CC-:B------:R-:W-:Y:S01]  /*4170*/  FFMA.FTZ R182, R20, R178.reuse, R177.reuse ;  /* 0x000000b214b67223 */ /* 0x180fe200000100b1 */
[-CC-:B------:R-:W-:Y:S01]  /*4180*/  FFMA.FTZ R174, R193, R178.reuse, R177.reuse ;  /* 0x000000b2c1ae7223 */ /* 0x180fe200000100b1 */
[----:B------:R-:W-:Y:S01]  /*4190*/  FFMA.FTZ R44, R187, R181, R44 ;  /* 0x000000b5bb2c7223 */ /* 0x000fe2000001002c */
[----:B------:R-:W-:Y:S01]  /*41a0*/  FFMA.FTZ R181, R190, R178, R177 ;  /* 0x000000b2beb57223 */ /* 0x000fe200000100b1 */
[----:B------:R-:W-:Y:S01]  /*41b0*/  FADD.FTZ R185, R23, -R182 ;  /* 0x800000b617b97221 */ /* 0x000fe20000010000 */
[----:B------:R-:W-:Y:S01]  /*41c0*/  FADD.FTZ R179, R191, -R174 ;  /* 0x800000aebfb37221 */ /* 0x000fe20000010000 */
[----:B------:R-:W-:-:S02]  /*41d0*/  HADD2.F32 R184, -RZ, R142.H0_H0 ;  /* 0x2000008effb87230 */ /* 0x000fc40000004100 */
[----:B------:R-:W-:Y:S01]  /*41e0*/  FADD.FTZ R183, R188, -R181 ;  /* 0x800000b5bcb77221 */ /* 0x000fe20000010000 */
[C---:B------:R-:W-:Y:S01]  /*41f0*/  FMUL.FTZ R185, R234.reuse, R185 ;  /* 0x000000b9eab97220 */ /* 0x040fe20000410000 */
[C---:B------:R-:W-:Y:S01]  /*4200*/  FMUL.FTZ R179, R234.reuse, R179 ;  /* 0x000000b3eab37220 */ /* 0x040fe20000410000 */
[--C-:B------:R-:W-:Y:S02]  /*4210*/  HADD2.F32 R181, -RZ, R173.reuse.H0_H0 ;  /* 0x200000adffb57230 */ /* 0x100fe40000004100 */
[----:B------:R-:W-:Y:S01]  /*4220*/  FMUL.FTZ R183, R234, R183 ;  /* 0x000000b7eab77220 */ /* 0x000fe20000410000 */
[-C--:B------:R-:W-:Y:S01]  /*4230*/  FMUL.FTZ R236, R185, R176.reuse ;  /* 0x000000b0b9ec7220 */ /* 0x080fe20000410000 */
[-C--:B------:R-:W-:Y:S01]  /*4240*/  FMUL.FTZ R185, R179, R176.reuse ;  /* 0x000000b0b3b97220 */ /* 0x080fe20000410000 */
        /* <DEDUP_REMOVED lines=32> */
.L_x_1729:
[----:B------:R-:W0:Y:S08]  /*4450*/  @P1 LDC.64 R182, c[0x0][0x478] ;  /* 0x00011e00ffb61b82 */ /* 0x000e300000000a00 */
[----:B------:R-:W1:Y:S01]  /*4460*/  LDC.64 R180, c[0x0][0x468] ;  /* 0x00011a00ffb47b82 */ /* 0x000e620000000a00 */
[----:B0-----:R-:W-:-:S05]  /*4470*/  @P1 IMAD.WIDE.U32 R182, R199, 0x10, R182 ;  /* 0x00000010c7b61825 */ /* 0x001fca00078e00b6 */
[----:B------:R3:W-:Y:S01]  /*4480*/  @P1 STG.E.128 desc[UR8][R182.64], R168 ;  /* 0x000000a8b6001986 */ /* 0x0007e2000c101d08 */
[C---:B-1----:R-:W-:Y:S01]  /*4490*/  IMAD.WIDE.U32 R180, R199.reuse, 0x10, R180 ;  /* 0x00000010c7b47825 */ /* 0x042fe200078e00b4 */
[----:B------:R-:W-:-:S04]  /*44a0*/  IADD3 R199, PT, PT, R199, 0x100, RZ ;  /* 0x00000100c7c77810 */ /* 0x000fc80007ffe0ff */
[----:B------:R3:W-:Y:S03]  /*44b0*/  STG.E.128 desc[UR8][R180.64], R172 ;  /* 0x000000acb4007986 */ /* 0x0007e6000c101d08 */
.L_x_1727:
[----:B------:R-:W-:Y:S05]  /*44c0*/  BSYNC.RECONVERGENT B1 ;  /* 0x0000000000017941 */ /* 0x000fea0003800200 */
.L_x_1726:
[----:B------:R-:W-:Y:S05]  /*44d0*/  @!P2 BRA `(.L_x_1730) ;  /* 0x000000340054a947 */ /* 0x000fea0003800000 */
[----:B0-23--:R-:W0:Y:S02]  /*44e0*/  LDC.64 R172, c[0x0][0x390] ;  /* 0x0000e400ffac7b82 */ /* 0x00de240000000a00 */
[----:B0-----:R-:W-:-:S06]  /*44f0*/  IMAD.WIDE.U32 R172, R199, 0x10, R172 ;  /* 0x00000010c7ac7825 */ /* 0x001fcc00078e00ac */
[----:B------:R-:W5:Y:S01]  /*4500*/  LDG.E.128 R172, desc[UR8][R172.64] ;  /* 0x00000008acac7981 */ /* 0x000f62000c1e1d00 */
[----:B------:R-:W-:-:S04]  /*4510*/  ISETP.NE.U32.AND P1, PT, RZ, UR14, PT ;  /* 0x0000000eff007c0c */ /* 0x000fc8000bf25070 */
[----:B------:R-:W-:-:S13]  /*4520*/  ISETP.NE.AND.EX P1, PT, RZ, UR15, PT, P1 ;  /* 0x0000000fff007c0c */ /* 0x000fda000bf25310 */
[----:B------:R-:W-:Y:S05]  /*4530*/  @!P1 BRA `(.L_x_1731) ;  /* 0x0000000400249947 */ /* 0x000fea0003800000 */
        /* <DEDUP_REMOVED lines=8> */
[-CC-:B------:R-:W-:Y:S01]  /*45c0*/  FFMA.FTZ R168, R17, R178.reuse, R177.reuse ;  /* 0x000000b211a87223 */ /* 0x180fe200000100b1 */
[----:B------:R-:W-:Y:S01]  /*45d0*/  FFMA.FTZ R169, R14, R178, R177 ;  /* 0x000000b20ea97223 */ /* 0x000fe200000100b1 */
[----:B------:R-:W-:Y:S01]  /*45e0*/  FADD.FTZ R183, R6, -R179 ;  /* 0x800000b306b77221 */ /* 0x000fe20000010000 */
[----:B------:R-:W-:Y:S01]  /*45f0*/  FADD.FTZ R181, R8, -R171 ;  /* 0x800000ab08b57221 */ /* 0x000fe20000010000 */
[----:B------:R-:W-:Y:S01]  /*4600*/  FMUL.FTZ R178, R234, R187 ;  /* 0x000000bbeab27220 */ /* 0x000fe20000410000 */
[----:B-----5:R-:W-:-:S02]  /*4610*/  HADD2.F32 R182, -RZ, R175.H0_H0 ;  /* 0x200000afffb67230 */ /* 0x020fc40000004100 */
[C---:B------:R-:W-:Y:S01]  /*4620*/  FMUL.FTZ R171, R234.reuse, R235 ;  /* 0x000000ebeaab7220 */ /* 0x040fe20000410000 */
[----:B------:R-:W-:Y:S02]  /*4630*/  HADD2.F32 R236, -RZ, R175.H1_H1 ;  /* 0x300000afffec7230 */ /* 0x000fe40000004100 */
[----:B------:R-:W-:Y:S01]  /*4640*/  FADD.FTZ R185, R7, -R180 ;  /* 0x800000b407b97221 */ /* 0x000fe20000010000 */
[----:B------:R-:W-:Y:S01]  /*4650*/  FADD.FTZ R175, R11, -R170 ;  /* 0x800000aa0baf7221 */ /* 0x000fe20000010000 */
[----:B------:R-:W-:Y:S01]  /*4660*/  FMUL.FTZ R170, R234, R183 ;  /* 0x000000b7eaaa7220 */ /* 0x000fe20000410000 */
[----:B------:R-:W-:Y:S02]  /*4670*/  HADD2.F32 R184, -RZ, R135.H0_H0 ;  /* 0x20000087ffb87230 */ /* 0x000fe40000004100 */
[-C--:B------:R-:W-:Y:S01]  /*4680*/  FMUL.FTZ R183, R178, R176.reuse ;  /* 0x000000b0b2b77220 */ /* 0x080fe20000410000 */
[----:B------:R-:W-:Y:S01]  /*4690*/  FADD.FTZ R177, R15, -R168 ;  /* 0x800000a80fb17221 */ /* 0x000fe20000010000 */
[----:B------:R-:W-:Y:S01]  /*46a0*/  FADD.FTZ R179, R12, -R169 ;  /* 0x800000a90cb37221 */ /* 0x000fe20000010000 */
[----:B------:R-:W-:Y:S01]  /*46b0*/  FMUL.FTZ R186, R171, R176 ;  /* 0x000000b0abba7220 */ /* 0x000fe20000410000 */
[C---:B------:R-:W-:Y:S01]  /*46c0*/  FMUL.FTZ R169, R234.reuse, R185 ;  /* 0x000000b9eaa97220 */ /* 0x040fe20000410000 */
[C---:B------:R-:W-:Y:S01]  /*46d0*/  FMUL.FTZ R168, R234.reuse, R175 ;  /* 0x000000afeaa87220 */ /* 0x040fe20000410000 */
[----:B------:R-:W-:Y:S01]  /*46e0*/  FMUL.FTZ R175, R234, R181 ;  /* 0x000000b5eaaf7220 */ /* 0x000fe20000410000 */
[C---:B------:R-:W-:Y:S01]  /*46f0*/  FFMA.FTZ R181, R183.reuse, R182, R38 ;  /* 0x000000b6b7b57223 */ /* 0x040fe20000010026 */
[----:B------:R-:W-:Y:S01]  /*4700*/  FFMA.FTZ R180, R186, R236, R39 ;  /* 0x000000ecbab47223 */ /* 0x000fe20000010027 */
[----:B------:R-:W-:Y:S01]  /*4710*/  FMUL.FTZ R38, R183, R184 ;  /* 0x000000b8b7267220 */ /* 0x000fe20000410000 */
[----:B------:R-:W-:-:S02]  /*4720*/  HADD2.F32 R182, -RZ, R174.H1_H1 ;  /* 0x300000aeffb67230 */ /* 0x000fc40000004100 */
[----:B------:R-:W-:Y:S01]  /*4730*/  FMUL.FTZ R184, R169, R176 ;  /* 0x000000b0a9b87220 */ /* 0x000fe20000410000 */
[----:B------:R-:W-:Y:S02]  /*4740*/  HADD2.F32 R39, -RZ, R135.H1_H1 ;  /* 0x30000087ff277230 */ /* 0x000fe40000004100 */
[----:B------:R-:W-:Y:S01]  /*4750*/  FMUL.FTZ R177, R234, R177 ;  /* 0x000000b1eab17220 */ /* 0x000fe20000410000 */
[----:B------:R-:W-:Y:S02]  /*4760*/  HADD2.F32 R185, -RZ, R134.H1_H1 ;  /* 0x30000086ffb97230 */ /* 0x000fe40000004100 */
[----:B------:R-:W-:Y:S01]  /*4770*/  FFMA.FTZ R182, R184, R182, R37 ;  /* 0x000000b6b8b67223 */ /* 0x000fe20000010025 */
[----:B------:R-:W-:Y:S02]  /*4780*/  HADD2.F32 R183, -RZ, R174.H0_H0 ;  /* 0x200000aeffb77230 */ /* 0x000fe40000004100 */
[----:B------:R-:W-:Y:S01]  /*4790*/  FMUL.FTZ R234, R234, R179 ;  /* 0x000000b3eaea7220 */ /* 0x000fe20000410000 */
[----:B------:R-:W-:-:S02]  /*47a0*/  HADD2.F32 R174, -RZ, R134.H0_H0 ;  /* 0x20000086ffae7230 */ /* 0x000fc40000004100 */
[----:B------:R-:W-:Y:S01]  /*47b0*/  FMUL.FTZ R39, R186, R39 ;  /* 0x00000027ba277220 */ /* 0x000fe20000410000 */
[----:B------:R-:W-:Y:S01]  /*47c0*/  FMUL.FTZ R37, R184, R185 ;  /* 0x000000b9b8257220 */ /* 0x000fe20000410000 */
[-C--:B------:R-:W-:Y:S01]  /*47d0*/  FMUL.FTZ R179, R170, R176.reuse ;  /* 0x000000b0aab37220 */ /* 0x080fe20000410000 */
[--C-:B------:R-:W-:Y:S02]  /*47e0*/  HADD2.F32 R184, -RZ, R173.reuse.H0_H0 ;  /* 0x200000adffb87230 */ /* 0x100fe40000004100 */
[-C--:B------:R-:W-:Y:S01]  /*47f0*/  FMUL.FTZ R236, R175, R176.reuse ;  /* 0x000000b0afec7220 */ /* 0x080fe20000410000 */
[----:B------:R-:W-:Y:S02]  /*4800*/  HADD2.F32 R185, -RZ, R173.H1_H1 ;  /* 0x300000adffb97230 */ /* 0x000fe40000004100 */
[----:B------:R-:W-:Y:S01]  /*4810*/  FMUL.FTZ R173, R168, R176 ;  /* 0x000000b0a8ad7220 */ /* 0x000fe20000410000 */
[----:B------:R-:W-:Y:S02]  /*4820*/  HADD2.F32 R186, -RZ, R133.H0_H0 ;  /* 0x20000085ffba7230 */ /* 0x000fe40000004100 */
[C---:B------:R-:W-:Y:S01]  /*4830*/  FFMA.FTZ R183, R179.reuse, R183, R36 ;  /* 0x000000b7b3b77223 */ /* 0x040fe20000010024 */
[----:B------:R-:W-:Y:S01]  /*4840*/  FMUL.FTZ R174, R179, R174 ;  /* 0x000000aeb3ae7220 */ /* 0x000fe20000410000 */
[----:B------:R-:W-:-:S02]  /*4850*/  HADD2.F32 R36, -RZ, R172.H0_H0 ;  /* 0x200000acff247230 */ /* 0x000fc40000004100 */
[C---:B------:R-:W-:Y:S01]  /*4860*/  FFMA.FTZ R42, R173.reuse, R184, R42 ;  /* 0x000000b8ad2a7223 */ /* 0x040fe2000001002a */
[----:B------:R-:W-:Y:S02]  /*4870*/  HADD2.F32 R179, -RZ, R172.H1_H1 ;  /* 0x300000acffb37230 */ /* 0x000fe40000004100 */
[----:B------:R-:W-:Y:S01]  /*4880*/  FMUL.FTZ R186, R173, R186 ;  /* 0x000000baadba7220 */ /* 0x000fe20000410000 */
[----:B------:R-:W-:Y:S01]  /*4890*/  FFMA.FTZ R43, R236, R185, R43 ;  /* 0x000000b9ec2b7223 */ /* 0x000fe2000001002b */
[----:B------:R-:W-:Y:S02]  /*48a0*/  HADD2.F32 R187, -RZ, R133.H1_H1 ;  /* 0x30000085ffbb7230 */ /* 0x000fe40000004100 */
[-C--:B------:R-:W-:Y:S01]  /*48b0*/  FMUL.FTZ R173, R177, R176.reuse ;  /* 0x000000b0b1ad7220 */ /* 0x080fe20000410000 */
[--C-:B------:R-:W-:Y:S02]  /*48c0*/  HADD2.F32 R172, -RZ, R132.reuse.H0_H0 ;  /* 0x20000084ffac7230 */ /* 0x100fe40000004100 */
[----:B------:R-:W-:Y:S01]  /*48d0*/  FMUL.FTZ R176, R234, R176 ;  /* 0x000000b0eab07220 */ /* 0x000fe20000410000 */
[----:B------:R-:W-:-:S02]  /*48e0*/  HADD2.F32 R185, -RZ, R132.H1_H1 ;  /* 0x30000084ffb97230 */ /* 0x000fc40000004100 */
[----:B------:R-:W-:Y:S01]  /*48f0*/  FMUL.FTZ R187, R236, R187 ;  /* 0x000000bbecbb7220 */ /* 0x000fe20000410000 */
[----:B------:R-:W-:Y:S01]  /*4900*/  F2FP.F16.F32.PACK_AB R170, R169, R170 ;  /* 0x000000aaa9aa723e */ /* 0x000fe200000000ff */
[C---:B------:R-:W-:Y:S01]  /*4910*/  FMUL.FTZ R172, R173.reuse, R172 ;  /* 0x000000acadac7220 */ /* 0x040fe20000410000 */
[----:B------:R-:W-:Y:S01]  /*4920*/  FFMA.FTZ R40, R173, R36, R40 ;  /* 0x00000024ad287223 */ /* 0x000fe20000010028 */
[C---:B------:R-:W-:Y:S01]  /*4930*/  FMUL.FTZ R185, R176.reuse, R185 ;  /* 0x000000b9b0b97220 */ /* 0x040fe20000410000 */
[----:B------:R-:W-:Y:S01]  /*4940*/  F2FP.F16.F32.PACK_AB R169, R175, R168 ;  /* 0x000000a8afa9723e */ /* 0x000fe200000000ff */
[----:B------:R-:W-:Y:S01]  /*4950*/  FFMA.FTZ R41, R176, R179, R41 ;  /* 0x000000b3b0297223 */ /* 0x000fe20000010029 */
[----:B------:R-:W-:Y:S02]  /*4960*/  F2FP.F16.F32.PACK_AB R171, R171, R178 ;  /* 0x000000b2abab723e */ /* 0x000fe400000000ff */
[----:B------:R-:W-:Y:S02]  /*4970*/  F2FP.F16.F32.PACK_AB R168, R234, R177 ;  /* 0x000000b1eaa8723e */ /* 0x000fe400000000ff */
[----:B------:R-:W-:-:S02]  /*4980*/  F2FP.F16.F32.PACK_AB R175, R39, R38 ;  /* 0x0000002627af723e */ /* 0x000fc400000000ff */
[----:B------:R-:W-:Y:S02]  /*4990*/  F2FP.F16.F32.PACK_AB R174, R37, R174 ;  /* 0x000000ae25ae723e */ /* 0x000fe400000000ff */
[----:B------:R-:W-:Y:S02]  /*49a0*/  F2FP.F16.F32.PACK_AB R173, R187, R186 ;  /* 0x000000babbad723e */ /* 0x000fe400000000ff */
[----:B------:R-:W-:Y:S01]  /*49b0*/  F2FP.F16.F32.PACK_AB R172, R185, R172 ;  /* 0x000000acb9ac723e */ /* 0x000fe200000000ff */
[----:B------:R-:W-:Y:S06]  /*49c0*/  BRA `(.L_x_1732) ;  /* 0x0000000400107947 */ /* 0x000fec0003800000 */
.L_x_1731:
        /* <DEDUP_REMOVED lines=24> */
[----:B-----5:R-:W-:-:S02]  /*4b50*/  HADD2.F32 R182, -RZ, R175.H0_H0 ;  /* 0x200000afffb67230 */ /* 0x020fc40000004100 */
[-C--:B------:R-:W-:Y:S01]  /*4b60*/  FMUL.FTZ R237, R237, R176.reuse ;  /* 0x000000b0eded7220 */ /* 0x080fe20000410000 */
[----:B------:R-:W-:Y:S02]  /*4b70*/  HADD2.F32 R180, -RZ, R175.H1_H1 ;  /* 0x300000afffb47230 */ /* 0x000fe40000004100 */
[-C--:B------:R-:W-:Y:S01]  /*4b80*/  FMUL.FTZ R177, R183, R176.reuse ;  /* 0x000000b0b7b17220 */ /* 0x080fe20000410000 */
[-C--:B------:R-:W-:Y:S01]  /*4b90*/  FMUL.FTZ R234, R239, R176.reuse ;  /* 0x000000b0efea7220 */ /* 0x080fe20000410000 */
[-C--:B------:R-:W-:Y:S01]  /*4ba0*/  FMUL.FTZ R187, R187, R176.reuse ;  /* 0x000000b0bbbb7220 */ /* 0x080fe20000410000 */
[-C--:B------:R-:W-:Y:S01]  /*4bb0*/  FMUL.FTZ R184, R235, R176.reuse ;  /* 0x000000b0ebb87220 */ /* 0x080fe20000410000 */
[-C--:B------:R-:W-:Y:S01]  /*4bc0*/  FMUL.FTZ R178, R185, R176.reuse ;  /* 0x000000b0b9b27220 */ /* 0x080fe20000410000 */
[-C--:B------:R-:W-:Y:S01]  /*4bd0*/  FMUL.FTZ R175, R179, R176.reuse ;  /* 0x000000b0b3af7220 */ /* 0x080fe20000410000 */
[--C-:B------:R-:W-:Y:S02]  /*4be0*/  HADD2.F32 R183, -RZ, R174.reuse.H0_H0 ;  /* 0x200000aeffb77230 */ /* 0x100fe40000004100 */
[----:B------:R-:W-:Y:S01]  /*4bf0*/  FMUL.FTZ R176, R181, R176 ;  /* 0x000000b0b5b07220 */ /* 0x000fe20000410000 */
[----:B------:R-:W-:Y:S01]  /*4c00*/  FFMA.FTZ R181, R237, R182, R38 ;  /* 0x000000b6edb57223 */ /* 0x000fe20000010026 */
[----:B------:R-:W-:-:S02]  /*4c10*/  HADD2.F32 R185, -RZ, R174.H1_H1 ;  /* 0x300000aeffb97230 */ /* 0x000fc40000004100 */
[----:B------:R-:W-:Y:S01]  /*4c20*/  FFMA.FTZ R180, R234, R180, R39 ;  /* 0x000000b4eab47223 */ /* 0x000fe20000010027 */
[--C-:B------:R-:W-:Y:S02]  /*4c30*/  HADD2.F32 R182, -RZ, R134.reuse.H0_H0 ;  /* 0x20000086ffb67230 */ /* 0x100fe40000004100 */
[C---:B------:R-:W-:Y:S01]  /*4c40*/  FFMA.FTZ R183, R187.reuse, R183, R36 ;  /* 0x000000b7bbb77223 */ /* 0x040fe20000010024 */
[--C-:B------:R-:W-:Y:S02]  /*4c50*/  HADD2.F32 R174, -RZ, R173.reuse.H0_H0 ;  /* 0x200000adffae7230 */ /* 0x100fe40000004100 */
[----:B------:R-:W-:Y:S02]  /*4c60*/  HADD2.F32 R179, -RZ, R173.H1_H1 ;  /* 0x300000adffb37230 */ /* 0x000fe40000004100 */
[----:B------:R-:W-:Y:S01]  /*4c70*/  FMUL.FTZ R187, R187, R182 ;  /* 0x000000b6bbbb7220 */ /* 0x000fe20000410000 */
[----:B------:R-:W-:Y:S02]  /*4c80*/  HADD2.F32 R173, -RZ, R134.H1_H1 ;  /* 0x30000086ffad7230 */ /* 0x000fe40000004100 */
[----:B------:R-:W-:Y:S01]  /*4c90*/  FFMA.FTZ R182, R184, R185, R37 ;  /* 0x000000b9b8b67223 */ /* 0x000fe20000010025 */
[----:B------:R-:W-:-:S02]  /*4ca0*/  HADD2.F32 R36, -RZ, R133.H0_H0 ;  /* 0x20000085ff247230 */ /* 0x000fc40000004100 */
[----:B------:R-:W-:Y:S01]  /*4cb0*/  FFMA.FTZ R43, R178, R179, R43 ;  /* 0x000000b3b22b7223 */ /* 0x000fe2000001002b */
        /* <DEDUP_REMOVED lines=10> */
[--C-:B------:R-:W-:Y:S02]  /*4d60*/  HADD2.F32 R39, -RZ, R172.reuse.H0_H0 ;  /* 0x200000acff277230 */ /* 0x100fe40000004100 */
[----:B------:R-:W-:Y:S01]  /*4d70*/  FMUL.FTZ R36, R175, R36 ;  /* 0x00000024af247220 */ /* 0x000fe20000410000 */
[----:B------:R-:W-:Y:S02]  /*4d80*/  HADD2.F32 R172, -RZ, R172.H1_H1 ;  /* 0x300000acffac7230 */ /* 0x000fe40000004100 */
[C---:B------:R-:W-:Y:S01]  /*4d90*/  FMUL.FTZ R37, R176.reuse, R37 ;  /* 0x00000025b0257220 */ /* 0x040fe20000410000 */
[----:B------:R-:W-:Y:S01]  /*4da0*/  FFMA.FTZ R42, R177, R174, R42 ;  /* 0x000000aeb12a7223 */ /* 0x000fe2000001002a */
[----:B------:R-:W-:Y:S01]  /*4db0*/  FFMA.FTZ R40, R175, R39, R40 ;  /* 0x00000027af287223 */ /* 0x000fe20000010028 */
[----:B------:R-:W-:Y:S01]  /*4dc0*/  F2FP.F16.F32.PACK_AB R175, R235, R38 ;  /* 0x00000026ebaf723e */ /* 0x000fe200000000ff */
[----:B------:R-:W-:Y:S01]  /*4dd0*/  FFMA.FTZ R41, R176, R172, R41 ;  /* 0x000000acb0297223 */ /* 0x000fe20000010029 */
[----:B------:R-:W-:-:S02]  /*4de0*/  F2FP.F16.F32.PACK_AB R174, R184, R187 ;  /* 0x000000bbb8ae723e */ /* 0x000fc400000000ff */
[----:B------:R-:W-:Y:S02]  /*4df0*/  F2FP.F16.F32.PACK_AB R173, R178, R173 ;  /* 0x000000adb2ad723e */ /* 0x000fe400000000ff */
[----:B------:R-:W-:-:S07]  /*4e00*/  F2FP.F16.F32.PACK_AB R172, R37, R36 ;  /* 0x0000002425ac723e */ /* 0x000fce00000000ff */
.L_x_1732:
        /* <DEDUP_REMOVED lines=11> */
.L_x_1717:
        /* <DEDUP_REMOVED lines=8> */
[-CC-:B------:R-:W-:Y:S01]  /*4f40*/  FFMA.FTZ R180, R233, R178.reuse, R177.reuse ;  /* 0x000000b2e9b47223 */ /* 0x180fe200000100b1 */
[--C-:B------:R-:W-:Y:S02]  /*4f50*/  HADD2.F32 R179, -RZ, R32.reuse.H0_H0 ;  /* 0x20000020ffb37230 */ /* 0x100fe40000004100 */
[-CC-:B------:R-:W-:Y:S01]  /*4f60*/  FFMA.FTZ R183, R232, R178.reuse, R177.reuse ;  /* 0x000000b2e8b77223 */ /* 0x180fe200000100b1 */
[----:B------:R-:W-:Y:S02]  /*4f70*/  HADD2.F32 R181, -RZ, R32.H1_H1 ;  /* 0x30000020ffb57230 */ /* 0x000fe40000004100 */
[----:B------:R-:W-:Y:S01]  /*4f80*/  FADD.FTZ R180, R231, -R180 ;  /* 0x800000b4e7b47221 */ /* 0x000fe20000010000 */
[-C--:B------:R-:W-:Y:S01]  /*4f90*/  FFMA.FTZ R184, R229, R178.reuse, R177 ;  /* 0x000000b2e5b87223 */ /* 0x080fe200000100b1 */
[----:B------:R-:W-:Y:S01]  /*4fa0*/  FADD.FTZ R182, R230, -R183 ;  /* 0x800000b7e6b67221 */ /* 0x000fe20000010000 */
[----:B------:R-:W-:Y:S01]  /*4fb0*/  FFMA.FTZ R235, R228, R178, R177 ;  /* 0x000000b2e4eb7223 */ /* 0x000fe200000100b1 */
[C---:B------:R-:W-:Y:S01]  /*4fc0*/  FFMA.FTZ R179, R234.reuse, R180, R179 ;  /* 0x000000b4eab37223 */ /* 0x040fe200000100b3 */
[----:B------:R-:W-:Y:S01]  /*4fd0*/  FFMA.FTZ R180, R225, R178, R177 ;  /* 0x000000b2e1b47223 */ /* 0x000fe200000100b1 */
[----:B------:R-:W-:Y:S01]  /*4fe0*/  FFMA.FTZ R183, R234, R182, R181 ;  /* 0x000000b6eab77223 */ /* 0x000fe200000100b5 */
[----:B------:R-:W-:-:S02]  /*4ff0*/  HADD2.F32 R181, -RZ, R34.H0_H0 ;  /* 0x20000022ffb57230 */ /* 0x000fc40000004100 */
[----:B------:R-:W-:Y:S01]  /*5000*/  FADD.FTZ R184, R227, -R184 ;  /* 0x800000b8e3b87221 */ /* 0x000fe20000010000 */
[----:B------:R-:W-:Y:S01]  /*5010*/  FADD.FTZ R182, R223, -R180 ;  /* 0x800000b4dfb67221 */ /* 0x000fe20000010000 */
[--C-:B------:R-:W-:Y:S02]  /*5020*/  HADD2.F32 R185, -RZ, R33.reuse.H0_H0 ;  /* 0x20000021ffb97230 */ /* 0x100fe40000004100 */
[----:B------:R-:W-:Y:S01]  /*5030*/  FFMA.FTZ R237, R224, R178, R177 ;  /* 0x000000b2e0ed7223 */ /* 0x000fe200000100b1 */
[----:B------:R-:W-:Y:S02]  /*5040*/  HADD2.F32 R187, -RZ, R33.H1_H1 ;  /* 0x30000021ffbb7230 */ /* 0x000fe40000004100 */
[----:B------:R-:W-:Y:S01]  /*5050*/  FADD.FTZ R186, R226, -R235 ;  /* 0x800000ebe2ba7221 */ /* 0x000fe20000010000 */
[C---:B------:R-:W-:Y:S01]  /*5060*/  FFMA.FTZ R181, R234.reuse, R182, R181 ;  /* 0x000000b6eab57223 */ /* 0x040fe200000100b5 */
[--C-:B-----5:R-:W-:Y:S02]  /*5070*/  HADD2.F32 R180, -RZ, R172.reuse.H0_H0 ;  /* 0x200000acffb47230 */ /* 0x120fe40000004100 */
[----:B------:R-:W-:Y:S01]  /*5080*/  FFMA.FTZ R185, R234, R184, R185 ;  /* 0x000000b8eab97223 */ /* 0x000fe200000100b9 */
[----:B------:R-:W-:-:S02]  /*5090*/  HADD2.F32 R182, -RZ, R172.H1_H1 ;  /* 0x300000acffb67230 */ /* 0x000fc40000004100 */
[----:B------:R-:W-:Y:S01]  /*50a0*/  FFMA.FTZ R172, R221, R178, R177 ;  /* 0x000000b2ddac7223 */ /* 0x000fe200000100b1 */
[----:B------:R-:W-:Y:S02]  /*50b0*/  HADD2.F32 R235, -RZ, R34.H1_H1 ;  /* 0x30000022ffeb7230 */ /* 0x000fe40000004100 */
[----:B------:R-:W-:Y:S01]  /*50c0*/  FADD.FTZ R184, R222, -R237 ;  /* 0x800000eddeb87221 */ /* 0x000fe20000010000 */
[----:B------:R-:W-:Y:S01]  /*50d0*/  FMUL.FTZ R179, R179, R176 ;  /* 0x000000b0b3b37220 */ /* 0x000fe20000410000 */
[C---:B------:R-:W-:Y:S01]  /*50e0*/  FFMA.FTZ R187, R234.reuse, R186, R187 ;  /* 0x000000baeabb7223 */ /* 0x040fe200000100bb */
[----:B------:R-:W-:Y:S02]  /*50f0*/  HADD2.F32 R237, -RZ, R35.H0_H0 ;  /* 0x20000023ffed7230 */ /* 0x000fe40000004100 */
[----:B------:R-:W-:Y:S01]  /*5100*/  FADD.FTZ R236, R219, -R172 ;  /* 0x800000acdbec7221 */ /* 0x000fe20000010000 */
[----:B------:R-:W-:Y:S01]  /*5110*/  FFMA.FTZ R235, R234, R184, R235 ;  /* 0x000000b8eaeb7223 */ /* 0x000fe200000100eb */
[----:B------:R-:W-:Y:S01]  /*5120*/  FFMA.FTZ R64, R179, R180, R64 ;  /* 0x000000b4b3407223 */ /* 0x000fe20000010040 */
[----:B------:R-:W-:-:S02]  /*5130*/  HADD2.F32 R186, -RZ, R173.H1_H1 ;  /* 0x300000adffba7230 */ /* 0x000fc40000004100 */
[-C--:B------:R-:W-:Y:S01]  /*5140*/  FMUL.FTZ R172, R183, R176.reuse ;  /* 0x000000b0b7ac7220 */ /* 0x080fe20000410000 */
[----:B------:R-:W-:Y:S02]  /*5150*/  HADD2.F32 R184, -RZ, R173.H0_H0 ;  /* 0x200000adffb87230 */ /* 0x000fe40000004100 */
[-C--:B------:R-:W-:Y:S01]  /*5160*/  FMUL.FTZ R180, R187, R176.reuse ;  /* 0x000000b0bbb47220 */ /* 0x080fe20000410000 */
[----:B------:R-:W-:Y:S01]  /*5170*/  FMUL.FTZ R173, R185, R176 ;  /* 0x000000b0b9ad7220 */ /* 0x000fe20000410000 */
[----:B------:R-:W-:Y:S01]  /*5180*/  FFMA.FTZ R183, R220, R178, R177 ;  /* 0x000000b2dcb77223 */ /* 0x000fe200000100b1 */
[----:B------:R-:W-:Y:S01]  /*5190*/  FFMA.FTZ R237, R234, R236, R237 ;  /* 0x000000eceaed7223 */ /* 0x000fe200000100ed */
[----:B------:R-:W-:Y:S01]  /*51a0*/  FFMA.FTZ R65, R172, R182, R65 ;  /* 0x000000b6ac417223 */ /* 0x000fe20000010041 */
[----:B------:R-:W-:Y:S01]  /*51b0*/  FFMA.FTZ R67, R180, R186, R67 ;  /* 0x000000bab4437223 */ /* 0x000fe20000010043 */
[--C-:B------:R-:W-:Y:S02]  /*51c0*/  HADD2.F32 R182, -RZ, R174.reuse.H0_H0 ;  /* 0x200000aeffb67230 */ /* 0x100fe40000004100 */
[----:B------:R-:W-:Y:S01]  /*51d0*/  FFMA.FTZ R66, R173, R184, R66 ;  /* 0x000000b8ad427223 */ /* 0x000fe20000010042 */
[----:B------:R-:W-:-:S02]  /*51e0*/  HADD2.F32 R174, -RZ, R174.H1_H1 ;  /* 0x300000aeffae7230 */ /* 0x000fc40000004100 */
[----:B------:R-:W-:Y:S01]  /*51f0*/  FADD.FTZ R186, R218, -R183 ;  /* 0x800000b7daba7221 */ /* 0x000fe20000010000 */
[----:B------:R-:W-:Y:S02]  /*5200*/  HADD2.F32 R185, -RZ, R35.H1_H1 ;  /* 0x30000023ffb97230 */ /* 0x000fe40000004100 */
[-C--:B------:R-:W-:Y:S01]  /*5210*/  FMUL.FTZ R184, R235, R176.reuse ;  /* 0x000000b0ebb87220 */ /* 0x080fe20000410000 */
[----:B------:R-:W-:Y:S02]  /*5220*/  HADD2.F32 R183, -RZ, R175.H0_H0 ;  /* 0x200000afffb77230 */ /* 0x000fe40000004100 */
[-C--:B------:R-:W-:Y:S01]  /*5230*/  FMUL.FTZ R237, R237, R176.reuse ;  /* 0x000000b0eded7220 */ /* 0x080fe20000410000 */
[----:B------:R-:W-:Y:S01]  /*5240*/  FMUL.FTZ R181, R181, R176 ;  /* 0x000000b0b5b57220 */ /* 0x000fe20000410000 */
[----:B------:R-:W-:Y:S01]  /*5250*/  FFMA.FTZ R61, R184, R174, R61 ;  /* 0x000000aeb83d7223 */ /* 0x000fe2000001003d */
[----:B------:R-:W-:Y:S01]  /*5260*/  FFMA.FTZ R185, R234, R186, R185 ;  /* 0x000000baeab97223 */ /* 0x000fe200000100b9 */
[----:B------:R-:W-:Y:S01]  /*5270*/  FFMA.FTZ R62, R237, R183, R62 ;  /* 0x000000b7ed3e7223 */ /* 0x000fe2000001003e */
[----:B------:R-:W-:-:S02]  /*5280*/  HADD2.F32 R174, -RZ, R158.H0_H0 ;  /* 0x2000009effae7230 */ /* 0x000fc40000004100 */
[----:B------:R-:W-:Y:S01]  /*5290*/  FFMA.FTZ R60, R181, R182, R60 ;  /* 0x000000b6b53c7223 */ /* 0x000fe2000001003c */
[----:B------:R-:W-:Y:S02]  /*52a0*/  HADD2.F32 R186, -RZ, R159.H0_H0 ;  /* 0x2000009fffba7230 */ /* 0x000fe40000004100 */
[----:B------:R-:W-:Y:S02]  /*52b0*/  HADD2.F32 R183, -RZ, R158.H1_H1 ;  /* 0x3000009effb77230 */ /* 0x000fe40000004100 */
[----:B------:R-:W-:Y:S01]  /*52c0*/  FMUL.FTZ R174, R174, R181 ;  /* 0x000000b5aeae7220 */ /* 0x000fe20000410000 */
[----:B------:R-:W-:Y:S02]  /*52d0*/  HADD2.F32 R182, -RZ, R157.H0_H0 ;  /* 0x2000009dffb67230 */ /* 0x000fe40000004100 */
[----:B------:R-:W-:Y:S01]  /*52e0*/  FMUL.FTZ R237, R186, R237 ;  /* 0x000000edbaed7220 */ /* 0x000fe20000410000 */
[----:B------:R-:W-:Y:S02]  /*52f0*/  HADD2.F32 R235, -RZ, R159.H1_H1 ;  /* 0x3000009fffeb7230 */ /* 0x000fe40000004100 */
[----:B------:R-:W-:Y:S01]  /*5300*/  FMUL.FTZ R181, R183, R184 ;  /* 0x000000b8b7b57220 */ /* 0x000fe20000410000 */
[----:B------:R-:W-:-:S02]  /*5310*/  HADD2.F32 R187, -RZ, R157.H1_H1 ;  /* 0x3000009dffbb7230 */ /* 0x000fc40000004100 */
[----:B------:R-:W-:Y:S01]  /*5320*/  FMUL.FTZ R173, R182, R173 ;  /* 0x000000adb6ad7220 */ /* 0x000fe20000410000 */
[--C-:B------:R-:W-:Y:S02]  /*5330*/  HADD2.F32 R186, -RZ, R156.reuse.H0_H0 ;  /* 0x2000009cffba7230 */ /* 0x100fe40000004100 */
[----:B------:R-:W-:Y:S01]  /*5340*/  FMUL.FTZ R182, R185, R176 ;  /* 0x000000b0b9b67220 */ /* 0x000fe20000410000 */
[----:B------:R-:W-:Y:S02]  /*5350*/  HADD2.F32 R183, -RZ, R156.H1_H1 ;  /* 0x3000009cffb77230 */ /* 0x000fe40000004100 */
[----:B------:R-:W-:Y:S01]  /*5360*/  FMUL.FTZ R180, R187, R180 ;  /* 0x000000b4bbb47220 */ /* 0x000fe20000410000 */
[----:B------:R-:W-:Y:S02]  /*5370*/  HADD2.F32 R175, -RZ, R175.H1_H1 ;  /* 0x300000afffaf7230 */ /* 0x000fe40000004100 */
[----:B------:R-:W-:Y:S01]  /*5380*/  FMUL.FTZ R184, R235, R182 ;  /* 0x000000b6ebb87220 */ /* 0x000fe20000410000 */
[----:B------:R-:W-:Y:S01]  /*5390*/  FMUL.FTZ R179, R186, R179 ;  /* 0x000000b3bab37220 */ /* 0x000fe20000410000 */
[----:B------:R-:W-:Y:S01]  /*53a0*/  FMUL.FTZ R172, R183, R172 ;  /* 0x000000acb7ac7220 */ /* 0x000fe20000410000 */
[----:B------:R-:W-:Y:S01]  /*53b0*/  F2FP.F16.F32.PACK_AB R174, R181, R174 ;  /* 0x000000aeb5ae723e */ /* 0x000fe200000000ff */
[----:B------:R-:W-:Y:S01]  /*53c0*/  FFMA.FTZ R63, R182, R175, R63 ;  /* 0x000000afb63f7223 */ /* 0x000fe2000001003f */
[----:B------:R-:W-:-:S02]  /*53d0*/  F2FP.F16.F32.PACK_AB R175, R184, R237 ;  /* 0x000000edb8af723e */ /* 0x000fc400000000ff */
[----:B------:R-:W-:Y:S02]  /*53e0*/  F2FP.F16.F32.PACK_AB R173, R180, R173 ;  /* 0x000000adb4ad723e */ /* 0x000fe400000000ff */
[----:B------:R-:W-:Y:S01]  /*53f0*/  F2FP.F16.F32.PACK_AB R172, R172, R179 ;  /* 0x000000b3acac723e */ /* 0x000fe200000000ff */
[----:B------:R-:W-:Y:S06]  /*5400*/  BRA `(.L_x_1736) ;  /* 0x0000000400407947 */ /* 0x000fec0003800000 */
.L_x_1735:
[-CC-:B------:R-:W-:Y:S01]  /*5410*/  FFMA.FTZ R180, R221, R178.reuse, R177.reuse ;  /* 0x000000b2ddb47223 */ /* 0x180fe200000100b1 */
[-CC-:B------:R-:W-:Y:S01]  /*5420*/  FFMA.FTZ R169, R220, R178.reuse, R177.reuse ;  /* 0x000000b2dca97223 */ /* 0x180fe200000100b1 */
[-CC-:B------:R-:W-:Y:S01]  /*5430*/  FFMA.FTZ R168, R225, R178.reuse, R177.reuse ;  /* 0x000000b2e1a87223 */ /* 0x180fe200000100b1 */
[----:B------:R-:W-:Y:S01]  /*5440*/  FFMA.FTZ R171, R224, R178, R177 ;  /* 0x000000b2e0ab7223 */ /* 0x000fe200000100b1 */
[----:B------:R-:W-:Y:S02]  /*5450*/  HADD2.F32 R183, -RZ, R35.H0_H0 ;  /* 0x20000023ffb77230 */ /* 0x000fe40000004100 */
[----:B------:R-:W-:Y:S01]  /*5460*/  FADD.FTZ R181, R219, -R180 ;  /* 0x800000b4dbb57221 */ /* 0x000fe20000010000 */
[--C-:B------:R-:W-:Y:S02]  /*5470*/  HADD2.F32 R170, -RZ, R34.reuse.H0_H0 ;  /* 0x20000022ffaa7230 */ /* 0x100fe40000004100 */
[----:B------:R-:W-:Y:S01]  /*5480*/  FADD.FTZ R185, R218, -R169 ;  /* 0x800000a9dab97221 */ /* 0x000fe20000010000 */
[----:B------:R-:W-:-:S02]  /*5490*/  HADD2.F32 R182, -RZ, R34.H1_H1 ;  /* 0x30000022ffb67230 */ /* 0x000fc40000004100 */
[----:B------:R-:W-:Y:S01]  /*54a0*/  FADD.FTZ R169, R223, -R168 ;  /* 0x800000a8dfa97221 */ /* 0x000fe20000010000 */
[----:B------:R-:W-:Y:S01]  /*54b0*/  FADD.FTZ R179, R222, -R171 ;  /* 0x800000abdeb37221 */ /* 0x000fe20000010000 */
[----:B------:R-:W-:Y:S02]  /*54c0*/  HADD2.F32 R184, -RZ, R35.H1_H1 ;  /* 0x30000023ffb87230 */ /* 0x000fe40000004100 */
[C---:B------:R-:W-:Y:S01]  /*54d0*/  FFMA.FTZ R180, R234.reuse, R181, R183 ;  /* 0x000000b5eab47223 */ /* 0x040fe200000100b7 */
[----:B------:R-:W-:Y:S01]  /*54e0*/  FFMA.FTZ R170, R234, R169, R170 ;  /* 0x000000a9eaaa7223 */ /* 0x000fe200000100aa */
[-CC-:B------:R-:W-:Y:S01]  /*54f0*/  FFMA.FTZ R181, R228, R178.reuse, R177.reuse ;  /* 0x000000b2e4b57223 */ /* 0x180fe200000100b1 */
[----:B------:R-:W-:Y:S01]  /*5500*/  FFMA.FTZ R169, R234, R179, R182 ;  /* 0x000000b3eaa97223 */ /* 0x000fe200000100b6 */
[-CC-:B------:R-:W-:Y:S01]  /*5510*/  FFMA.FTZ R168, R233, R178.reuse, R177.reuse ;  /* 0x000000b2e9a87223 */ /* 0x180fe200000100b1 */
[-CC-:B------:R-:W-:Y:S01]  /*5520*/  FFMA.FTZ R186, R229, R178.reuse, R177.reuse ;  /* 0x000000b2e5ba7223 */ /* 0x180fe200000100b1 */
[----:B------:R-:W-:Y:S01]  /*5530*/  FFMA.FTZ R179, R232, R178, R177 ;  /* 0x000000b2e8b37223 */ /* 0x000fe200000100b1 */
[----:B------:R-:W-:Y:S01]  /*5540*/  FFMA.FTZ R171, R234, R185, R184 ;  /* 0x000000b9eaab7223 */ /* 0x000fe200000100b8 */
[----:B------:R-:W-:-:S02]  /*5550*/  HADD2.F32 R182, -RZ, R32.H0_H0 ;  /* 0x20000020ffb67230 */ /* 0x000fc40000004100 */
[----:B------:R-:W-:Y:S01]  /*5560*/  FADD.FTZ R235, R226, -R181 ;  /* 0x800000b5e2eb7221 */ /* 0x000fe20000010000 */
[----:B------:R-:W-:Y:S02]  /*5570*/  HADD2.F32 R187, -RZ, R33.H0_H0 ;  /* 0x20000021ffbb7230 */ /* 0x000fe40000004100 */
[----:B------:R-:W-:Y:S01]  /*5580*/  FADD.FTZ R181, R231, -R168 ;  /* 0x800000a8e7b57221 */ /* 0x000fe20000010000 */
[----:B------:R-:W-:Y:S02]  /*5590*/  HADD2.F32 R184, -RZ, R32.H1_H1 ;  /* 0x30000020ffb87230 */ /* 0x000fe40000004100 */
[----:B------:R-:W-:Y:S01]  /*55a0*/  FADD.FTZ R185, R227, -R186 ;  /* 0x800000bae3b97221 */ /* 0x000fe20000010000 */
[----:B------:R-:W-:Y:S01]  /*55b0*/  FADD.FTZ R183, R230, -R179 ;  /* 0x800000b3e6b77221 */ /* 0x000fe20000010000 */
[C---:B------:R-:W-:Y:S01]  /*55c0*/  FFMA.FTZ R181, R234.reuse, R181, R182 ;  /* 0x000000b5eab57223 */ /* 0x040fe200000100b6 */
[C---:B------:R-:W-:Y:S01]  /*55d0*/  FMUL.FTZ R186, R171.reuse, R176 ;  /* 0x000000b0abba7220 */ /* 0x040fe20000410000 */
[C---:B------:R-:W-:Y:S01]  /*55e0*/  FFMA.FTZ R168, R234.reuse, R185, R187 ;  /* 0x000000b9eaa87223 */ /* 0x040fe200000100bb */
[----:B------:R-:W-:Y:S01]  /*55f0*/  FFMA.FTZ R182, R234, R183, R184 ;  /* 0x000000b7eab67223 */ /* 0x000fe200000100b8 */
[--C-:B-----5:R-:W-:Y:S01]  /*5600*/  HADD2.F32 R183, -RZ, R175.reuse.H0_H0 ;  /* 0x200000afffb77230 */ /* 0x120fe20000004100 */
[----:B------:R-:W-:Y:S01]  /*5610*/  F2FP.F16.F32.PACK_AB R171, R171, R180 ;  /* 0x000000b4abab723e */ /* 0x000fe200000000ff */
[----:B------:R-:W-:-:S02]  /*5620*/  HADD2.F32 R185, -RZ, R175.H1_H1 ;  /* 0x300000afffb97230 */ /* 0x000fc40000004100 */
[----:B------:R-:W-:Y:S01]  /*5630*/  FMUL.FTZ R175, R180, R176 ;  /* 0x000000b0b4af7220 */ /* 0x000fe20000410000 */
[--C-:B------:R-:W-:Y:S02]  /*5640*/  HADD2.F32 R184, -RZ, R159.reuse.H0_H0 ;  /* 0x2000009fffb87230 */ /* 0x100fe40000004100 */
[----:B------:R-:W-:Y:S02]  /*5650*/  HADD2.F32 R187, -RZ, R159.H1_H1 ;  /* 0x3000009fffbb7230 */ /* 0x000fe40000004100 */
[----:B------:R-:W-:Y:S01]  /*5660*/  FFMA.FTZ R62, R175, R183, R62 ;  /* 0x000000b7af3e7223 */ /* 0x000fe2000001003e */
[----:B------:R-:W-:Y:S01]  /*5670*/  FFMA.FTZ R63, R186, R185, R63 ;  /* 0x000000b9ba3f7223 */ /* 0x000fe2000001003f */
[----:B------:R-:W-:Y:S01]  /*5680*/  FMUL.FTZ R175, R184, R175 ;  /* 0x000000afb8af7220 */ /* 0x000fe20000410000 */
[----:B------:R-:W-:Y:S02]  /*5690*/  HADD2.F32 R185, -RZ, R174.H0_H0 ;  /* 0x200000aeffb97230 */ /* 0x000fe40000004100 */
[----:B------:R-:W-:Y:S01]  /*56a0*/  FMUL.FTZ R184, R187, R186 ;  /* 0x000000babbb87220 */ /* 0x000fe20000410000 */
[----:B------:R-:W-:-:S02]  /*56b0*/  HADD2.F32 R186, -RZ, R158.H0_H0 ;  /* 0x2000009effba7230 */ /* 0x000fc40000004100 */
[----:B------:R-:W-:Y:S01]  /*56c0*/  FMUL.FTZ R183, R170, R176 ;  /* 0x000000b0aab77220 */ /* 0x000fe20000410000 */
[----:B------:R-:W-:Y:S01]  /*56d0*/  HADD2.F32 R236, -RZ, R33.H1_H1 ;  /* 0x30000021ffec7230 */ /* 0x000fe20000004100 */
[----:B------:R-:W-:Y:S01]  /*56e0*/  F2FP.F16.F32.PACK_AB R170, R169, R170 ;  /* 0x000000aaa9aa723e */ /* 0x000fe200000000ff */
[----:B------:R-:W-:Y:S02]  /*56f0*/  HADD2.F32 R187, -RZ, R174.H1_H1 ;  /* 0x300000aeffbb7230 */ /* 0x000fe40000004100 */
[----:B------:R-:W-:Y:S01]  /*5700*/  FMUL.FTZ R174, R186, R183 ;  /* 0x000000b7baae7220 */ /* 0x000fe20000410000 */
[----:B------:R-:W-:Y:S01]  /*5710*/  FFMA.FTZ R60, R183, R185, R60 ;  /* 0x000000b9b73c7223 */ /* 0x000fe2000001003c */
[----:B------:R-:W-:Y:S02]  /*5720*/  HADD2.F32 R186, -RZ, R173.H0_H0 ;  /* 0x200000adffba7230 */ /* 0x000fe40000004100 */
[----:B------:R-:W-:Y:S01]  /*5730*/  FMUL.FTZ R185, R168, R176 ;  /* 0x000000b0a8b97220 */ /* 0x000fe20000410000 */
[----:B------:R-:W-:Y:S01]  /*5740*/  FFMA.FTZ R179, R234, R235, R236 ;  /* 0x000000ebeab37223 */ /* 0x000fe200000100ec */
[----:B------:R-:W-:-:S02]  /*5750*/  HADD2.F32 R183, -RZ, R158.H1_H1 ;  /* 0x3000009effb77230 */ /* 0x000fc40000004100 */
[----:B------:R-:W-:Y:S01]  /*5760*/  FMUL.FTZ R236, R169, R176 ;  /* 0x000000b0a9ec7220 */ /* 0x000fe20000410000 */
[----:B------:R-:W-:Y:S01]  /*5770*/  FFMA.FTZ R66, R185, R186, R66 ;  /* 0x000000bab9427223 */ /* 0x000fe20000010042 */
[----:B------:R-:W-:Y:S01]  /*5780*/  HADD2.F32 R186, -RZ, R157.H0_H0 ;  /* 0x2000009dffba7230 */ /* 0x000fe20000004100 */
[----:B------:R-:W-:Y:S01]  /*5790*/  F2FP.F16.F32.PACK_AB R169, R179, R168 ;  /* 0x000000a8b3a9723e */ /* 0x000fe200000000ff */
[----:B------:R-:W-:Y:S01]  /*57a0*/  FFMA.FTZ R61, R236, R187, R61 ;  /* 0x000000bbec3d7223 */ /* 0x000fe2000001003d */
[----:B------:R-:W-:Y:S01]  /*57b0*/  FMUL.FTZ R183, R183, R236 ;  /* 0x000000ecb7b77220 */ /* 0x000fe20000410000 */
[----:B------:R-:W-:Y:S02]  /*57c0*/  HADD2.F32 R173, -RZ, R173.H1_H1 ;  /* 0x300000adffad7230 */ /* 0x000fe40000004100 */
[----:B------:R-:W-:Y:S01]  /*57d0*/  FMUL.FTZ R236, R179, R176 ;  /* 0x000000b0b3ec7220 */ /* 0x000fe20000410000 */
[----:B------:R-:W-:Y:S01]  /*57e0*/  FMUL.FTZ R187, R186, R185 ;  /* 0x000000b9babb7220 */ /* 0x000fe20000410000 */
[----:B------:R-:W-:Y:S01]  /*57f0*/  HADD2.F32 R185, -RZ, R172.H0_H0 ;  /* 0x200000acffb97230 */ /* 0x000fe20000004100 */
[----:B------:R-:W-:Y:S01]  /*5800*/  F2FP.F16.F32.PACK_AB R168, R182, R181 ;  /* 0x000000b5b6a8723e */ /* 0x000fe200000000ff */
[----:B------:R-:W-:Y:S01]  /*5810*/  FFMA.FTZ R67, R236, R173, R67 ;  /* 0x000000adec437223 */ /* 0x000fe20000010043 */
[----:B------:R-:W-:-:S02]  /*5820*/  HADD2.F32 R186, -RZ, R156.H0_H0 ;  /* 0x2000009cffba7230 */ /* 0x000fc40000004100 */
[-C--:B------:R-:W-:Y:S01]  /*5830*/  FMUL.FTZ R173, R181, R176.reuse ;  /* 0x000000b0b5ad7220 */ /* 0x080fe20000410000 */
[----:B------:R-:W-:Y:S01]  /*5840*/  HADD2.F32 R235, -RZ, R157.H1_H1 ;  /* 0x3000009dffeb7230 */ /* 0x000fe20000004100 */
[----:B------:R-:W-:Y:S02]  /*5850*/  F2FP.F16.F32.PACK_AB R175, R184, R175 ;  /* 0x000000afb8af723e */ /* 0x000fe400000000ff */
[----:B------:R-:W-:Y:S01]  /*5860*/  FFMA.FTZ R64, R173, R185, R64 ;  /* 0x000000b9ad407223 */ /* 0x000fe20000010040 */
[----:B------:R-:W-:Y:S01]  /*5870*/  FMUL.FTZ R186, R186, R173 ;  /* 0x000000adbaba7220 */ /* 0x000fe20000410000 */
[----:B------:R-:W-:Y:S02]  /*5880*/  HADD2.F32 R173, -RZ, R172.H1_H1 ;  /* 0x300000acffad7230 */ /* 0x000fe40000004100 */
[----:B------:R-:W-:Y:S01]  /*5890*/  FMUL.FTZ R172, R182, R176 ;  /* 0x000000b0b6ac7220 */ /* 0x000fe20000410000 */
[----:B------:R-:W-:Y:S02]  /*58a0*/  HADD2.F32 R185, -RZ, R156.H1_H1 ;  /* 0x3000009cffb97230 */ /* 0x000fe40000004100 */
[----:B------:R-:W-:Y:S01]  /*58b0*/  FMUL.FTZ R236, R235, R236 ;  /* 0x000000ecebec7220 */ /* 0x000fe20000410000 */
[----:B------:R-:W-:Y:S01]  /*58c0*/  F2FP.F16.F32.PACK_AB R174, R183, R174 ;  /* 0x000000aeb7ae723e */ /* 0x000fe200000000ff */
[----:B------:R-:W-:Y:S01]  /*58d0*/  FFMA.FTZ R65, R172, R173, R65 ;  /* 0x000000adac417223 */ /* 0x000fe20000010041 */
[----:B------:R-:W-:-:S02]  /*58e0*/  FMUL.FTZ R185, R185, R172 ;  /* 0x000000acb9b97220 */ /* 0x000fc40000410000 */
[----:B------:R-:W-:-:S03]  /*58f0*/  F2FP.F16.F32.PACK_AB R173, R236, R187 ;  /* 0x000000bbecad723e */ /* 0x000fc600000000ff */
[----:B------:R-:W-:-:S07]  /*5900*/  F2FP.F16.F32.PACK_AB R172, R185, R186 ;  /* 0x000000bab9ac723e */ /* 0x000fce00000000ff */
.L_x_1736:
[----:B------:R-:W-:Y:S01]  /*5910*/  ISETP.NE.U32.AND P1, PT, RZ, UR14, PT ;  /* 0x0000000eff007c0c */ /* 0x000fe2000bf25070 */
[----:B------:R-:W0:Y:S03]  /*5920*/  LDC.64 R180, c[0x0][0x468] ;  /* 0x00011a00ffb47b82 */ /* 0x000e260000000a00 */
[----:B------:R-:W-:-:S13]  /*5930*/  ISETP.NE.AND.EX P1, PT, RZ, UR15, PT, P1 ;  /* 0x0000000fff007c0c */ /* 0x000fda000bf25310 */
[----:B------:R-:W1:Y:S01]  /*5940*/  @P1 LDC.64 R182, c[0x0][0x478] ;  /* 0x00011e00ffb61b82 */ /* 0x000e620000000a00 */
[----:B0-----:R-:W-:-:S04]  /*5950*/  IMAD.WIDE.U32 R180, R199, 0x10, R180 ;  /* 0x00000010c7b47825 */ /* 0x001fc800078e00b4 */
[C---:B-1----:R-:W-:Y:S01]  /*5960*/  @P1 IMAD.WIDE.U32 R182, R199.reuse, 0x10, R182 ;  /* 0x00000010c7b61825 */ /* 0x042fe200078e00b6 */
[----:B------:R-:W-:-:S04]  /*5970*/  IADD3 R199, PT, PT, R199, 0x100, RZ ;  /* 0x00000100c7c77810 */ /* 0x000fc80007ffe0ff */
[----:B------:R0:W-:Y:S04]  /*5980*/  @P1 STG.E.128 desc[UR8][R182.64], R168 ;  /* 0x000000a8b6001986 */ /* 0x0001e8000c101d08 */
[----:B------:R0:W-:Y:S02]  /*5990*/  STG.E.128 desc[UR8][R180.64], R172 ;  /* 0x000000acb4007986 */ /* 0x0001e4000c101d08 */
.L_x_1734:
[----:B------:R-:W-:Y:S05]  /*59a0*/  BSYNC.RECONVERGENT B1 ;  /* 0x0000000000017941 */ /* 0x000fea0003800200 */
.L_x_1733:
        /* <DEDUP_REMOVED lines=11> */
[--C-:B------:R-:W-:Y:S02]  /*5a60*/  HADD2.F32 R171, -RZ, R31.reuse.H0_H0 ;  /* 0x2000001fffab7230 */ /* 0x100fe40000004100 */
[----:B------:R-:W-:Y:S01]  /*5a70*/  FADD.FTZ R170, R203, -R170 ;  /* 0x800000aacbaa7221 */ /* 0x000fe20000010000 */
[--C-:B------:R-:W-:Y:S02]  /*5a80*/  HADD2.F32 R169, -RZ, R30.reuse.H0_H0 ;  /* 0x2000001effa97230 */ /* 0x100fe40000004100 */
[----:B------:R-:W-:Y:S01]  /*5a90*/  FADD.FTZ R168, R207, -R168 ;  /* 0x800000a8cfa87221 */ /* 0x000fe20000010000 */
[----:B------:R-:W-:Y:S02]  /*5aa0*/  HADD2.F32 R179, -RZ, R30.H1_H1 ;  /* 0x3000001effb37230 */ /* 0x000fe40000004100 */
[----:B------:R-:W-:Y:S01]  /*5ab0*/  FFMA.FTZ R185, R204, R178, R177 ;  /* 0x000000b2ccb97223 */ /* 0x000fe200000100b1 */
[----:B------:R-:W-:Y:S01]  /*5ac0*/  FADD.FTZ R180, R206, -R183 ;  /* 0x800000b7ceb47221 */ /* 0x000fe20000010000 */
[----:B------:R-:W-:Y:S01]  /*5ad0*/  FFMA.FTZ R171, R234, R170, R171 ;  /* 0x000000aaeaab7223 */ /* 0x000fe200000100ab */
[----:B------:R-:W-:-:S02]  /*5ae0*/  HADD2.F32 R181, -RZ, R31.H1_H1 ;  /* 0x3000001fffb57230 */ /* 0x000fc40000004100 */
[----:B------:R-:W-:Y:S01]  /*5af0*/  FFMA.FTZ R170, R234, R168, R169 ;  /* 0x000000a8eaaa7223 */ /* 0x000fe200000100a9 */
[----:B------:R-:W-:Y:S01]  /*5b00*/  FADD.FTZ R182, R202, -R185 ;  /* 0x800000b9cab67221 */ /* 0x000fe20000010000 */
[----:B------:R-:W-:Y:S01]  /*5b10*/  FFMA.FTZ R169, R234, R180, R179 ;  /* 0x000000b4eaa97223 */ /* 0x000fe200000100b3 */
[-CC-:B------:R-:W-:Y:S01]  /*5b20*/  FFMA.FTZ R180, R213, R178.reuse, R177.reuse ;  /* 0x000000b2d5b47223 */ /* 0x180fe200000100b1 */
[-CC-:B------:R-:W-:Y:S01]  /*5b30*/  FFMA.FTZ R168, R217, R178.reuse, R177.reuse ;  /* 0x000000b2d9a87223 */ /* 0x180fe200000100b1 */
[-CC-:B------:R-:W-:Y:S01]  /*5b40*/  FFMA.FTZ R235, R212, R178.reuse, R177.reuse ;  /* 0x000000b2d4eb7223 */ /* 0x180fe200000100b1 */
[----:B------:R-:W-:Y:S01]  /*5b50*/  FFMA.FTZ R187, R216, R178, R177 ;  /* 0x000000b2d8bb7223 */ /* 0x000fe200000100b1 */
[----:B------:R-:W-:Y:S01]  /*5b60*/  FFMA.FTZ R182, R234, R182, R181 ;  /* 0x000000b6eab67223 */ /* 0x000fe200000100b5 */
[----:B------:R-:W-:Y:S02]  /*5b70*/  HADD2.F32 R179, -RZ, R29.H0_H0 ;  /* 0x2000001dffb37230 */ /* 0x000fe40000004100 */
[----:B------:R-:W-:Y:S01]  /*5b80*/  FADD.FTZ R186, R211, -R180 ;  /* 0x800000b4d3ba7221 */ /* 0x000fe20000010000 */
[----:B------:R-:W-:-:S02]  /*5b90*/  HADD2.F32 R181, -RZ, R28.H0_H0 ;  /* 0x2000001cffb57230 */ /* 0x000fc40000004100 */
[----:B------:R-:W-:Y:S01]  /*5ba0*/  FADD.FTZ R180, R215, -R168 ;  /* 0x800000a8d7b47221 */ /* 0x000fe20000010000 */
[----:B------:R-:W-:Y:S02]  /*5bb0*/  HADD2.F32 R185, -RZ, R29.H1_H1 ;  /* 0x3000001dffb97230 */ /* 0x000fe40000004100 */
[----:B------:R-:W-:Y:S01]  /*5bc0*/  FADD.FTZ R236, R210, -R235 ;  /* 0x800000ebd2ec7221 */ /* 0x000fe20000010000 */
[----:B------:R-:W-:Y:S02]  /*5bd0*/  HADD2.F32 R183, -RZ, R28.H1_H1 ;  /* 0x3000001cffb77230 */ /* 0x000fe40000004100 */
[----:B------:R-:W-:Y:S01]  /*5be0*/  FADD.FTZ R184, R214, -R187 ;  /* 0x800000bbd6b87221 */ /* 0x000fe20000010000 */
[C---:B------:R-:W-:Y:S01]  /*5bf0*/  FFMA.FTZ R168, R234.reuse, R186, R179 ;  /* 0x000000baeaa87223 */ /* 0x040fe200000100b3 */
[C---:B------:R-:W-:Y:S01]  /*5c00*/  FFMA.FTZ R181, R234.reuse, R180, R181 ;  /* 0x000000b4eab57223 */ /* 0x040fe200000100b5 */
[C---:B------:R-:W-:Y:S01]  /*5c10*/  FFMA.FTZ R179, R234.reuse, R236, R185 ;  /* 0x000000eceab37223 */ /* 0x040fe200000100b9 */
[----:B------:R-:W-:Y:S01]  /*5c20*/  FFMA.FTZ R180, R234, R184, R183 ;  /* 0x000000b8eab47223 */ /* 0x000fe200000100b7 */
[----:B-----5:R-:W-:-:S02]  /*5c30*/  HADD2.F32 R183, -RZ, R175.H0_H0 ;  /* 0x200000afffb77230 */ /* 0x020fc40000004100 */
[-C--:B------:R-:W-:Y:S01]  /*5c40*/  FMUL.FTZ R184, R182, R176.reuse ;  /* 0x000000b0b6b87220 */ /* 0x080fe20000410000 */
[----:B------:R-:W-:Y:S02]  /*5c50*/  HADD2.F32 R185, -RZ, R175.H1_H1 ;  /* 0x300000afffb97230 */ /* 0x000fe40000004100 */
[-C--:B------:R-:W-:Y:S01]  /*5c60*/  FMUL.FTZ R175, R171, R176.reuse ;  /* 0x000000b0abaf7220 */ /* 0x080fe20000410000 */
[----:B------:R-:W-:Y:S02]  /*5c70*/  HADD2.F32 R186, -RZ, R151.H0_H0 ;  /* 0x20000097ffba7230 */ /* 0x000fe40000004100 */
[----:B------:R-:W-:Y:S01]  /*5c80*/  FMUL.FTZ R236, R169, R176 ;  /* 0x000000b0a9ec7220 */ /* 0x000fe20000410000 */
[----:B------:R-:W-:Y:S02]  /*5c90*/  HADD2.F32 R238, -RZ, R150.H0_H0 ;  /* 0x20000096ffee7230 */ /* 0x000fe40000004100 */
[----:B------:R-:W-:Y:S01]  /*5ca0*/  FFMA.FTZ R54, R175, R183, R54 ;  /* 0x000000b7af367223 */ /* 0x000fe20000010036 */
[----:B------:R-:W-:Y:S01]  /*5cb0*/  FFMA.FTZ R55, R184, R185, R55 ;  /* 0x000000b9b8377223 */ /* 0x000fe20000010037 */
[----:B------:R-:W-:Y:S01]  /*5cc0*/  FMUL.FTZ R175, R186, R175 ;  /* 0x000000afbaaf7220 */ /* 0x000fe20000410000 */
[----:B------:R-:W-:-:S02]  /*5cd0*/  HADD2.F32 R186, -RZ, R174.H1_H1 ;  /* 0x300000aeffba7230 */ /* 0x000fc40000004100 */
[----:B------:R-:W-:Y:S01]  /*5ce0*/  FMUL.FTZ R183, R170, R176 ;  /* 0x000000b0aab77220 */ /* 0x000fe20000410000 */
[----:B------:R-:W-:Y:S01]  /*5cf0*/  HADD2.F32 R185, -RZ, R174.H0_H0 ;  /* 0x200000aeffb97230 */ /* 0x000fe20000004100 */
[----:B------:R-:W-:Y:S01]  /*5d00*/  F2FP.F16.F32.PACK_AB R170, R169, R170 ;  /* 0x000000aaa9aa723e */ /* 0x000fe200000000ff */
[----:B------:R-:W-:Y:S02]  /*5d10*/  HADD2.F32 R187, -RZ, R151.H1_H1 ;  /* 0x30000097ffbb7230 */ /* 0x000fe40000004100 */
[----:B------:R-:W-:Y:S01]  /*5d20*/  FFMA.FTZ R53, R236, R186, R53 ;  /* 0x000000baec357223 */ /* 0x000fe20000010035 */
[----:B------:R-:W-:Y:S02]  /*5d30*/  HADD2.F32 R186, -RZ, R173.H0_H0 ;  /* 0x200000adffba7230 */ /* 0x000fe40000004100 */
[----:B------:R-:W-:Y:S01]  /*5d40*/  FFMA.FTZ R52, R183, R185, R52 ;  /* 0x000000b9b7347223 */ /* 0x000fe20000010034 */
[----:B------:R-:W-:Y:S01]  /*5d50*/  FMUL.FTZ R174, R238, R183 ;  /* 0x000000b7eeae7220 */ /* 0x000fe20000410000 */
[----:B------:R-:W-:Y:S01]  /*5d60*/  FMUL.FTZ R185, R168, R176 ;  /* 0x000000b0a8b97220 */ /* 0x000fe20000410000 */
[----:B------:R-:W-:-:S02]  /*5d70*/  HADD2.F32 R183, -RZ, R150.H1_H1 ;  /* 0x30000096ffb77230 */ /* 0x000fc40000004100 */
[----:B------:R-:W-:Y:S01]  /*5d80*/  FMUL.FTZ R184, R187, R184 ;  /* 0x000000b8bbb87220 */ /* 0x000fe20000410000 */
[----:B------:R-:W-:Y:S02]  /*5d90*/  HADD2.F32 R173, -RZ, R173.H1_H1 ;  /* 0x300000adffad7230 */ /* 0x000fe40000004100 */
[----:B------:R-:W-:Y:S01]  /*5da0*/  FFMA.FTZ R58, R185, R186, R58 ;  /* 0x000000bab93a7223 */ /* 0x000fe2000001003a */
[--C-:B------:R-:W-:Y:S02]  /*5db0*/  HADD2.F32 R186, -RZ, R149.reuse.H0_H0 ;  /* 0x20000095ffba7230 */ /* 0x100fe40000004100 */
[----:B------:R-:W-:Y:S01]  /*5dc0*/  FMUL.FTZ R183, R183, R236 ;  /* 0x000000ecb7b77220 */ /* 0x000fe20000410000 */
[----:B------:R-:W-:Y:S02]  /*5dd0*/  HADD2.F32 R187, -RZ, R149.H1_H1 ;  /* 0x30000095ffbb7230 */ /* 0x000fe40000004100 */
[----:B------:R-:W-:Y:S01]  /*5de0*/  FMUL.FTZ R236, R179, R176 ;  /* 0x000000b0b3ec7220 */ /* 0x000fe20000410000 */
[----:B------:R-:W-:-:S02]  /*5df0*/  HADD2.F32 R235, -RZ, R148.H1_H1 ;  /* 0x30000094ffeb7230 */ /* 0x000fc40000004100 */
[----:B------:R-:W-:Y:S01]  /*5e00*/  FMUL.FTZ R186, R186, R185 ;  /* 0x000000b9baba7220 */ /* 0x000fe20000410000 */
[----:B------:R-:W-:Y:S02]  /*5e10*/  HADD2.F32 R185, -RZ, R172.H0_H0 ;  /* 0x200000acffb97230 */ /* 0x000fe40000004100 */
[----:B------:R-:W-:Y:S01]  /*5e20*/  FFMA.FTZ R59, R236, R173, R59 ;  /* 0x000000adec3b7223 */ /* 0x000fe2000001003b */
[----:B------:R-:W-:Y:S01]  /*5e30*/  FMUL.FTZ R187, R187, R236 ;  /* 0x000000ecbbbb7220 */ /* 0x000fe20000410000 */
[----:B------:R-:W-:Y:S02]  /*5e40*/  HADD2.F32 R236, -RZ, R148.H0_H0 ;  /* 0x20000094ffec7230 */ /* 0x000fe40000004100 */
[----:B------:R-:W-:Y:S01]  /*5e50*/  FMUL.FTZ R173, R181, R176 ;  /* 0x000000b0b5ad7220 */ /* 0x000fe20000410000 */
[----:B------:R-:W-:Y:S02]  /*5e60*/  F2FP.F16.F32.PACK_AB R169, R179, R168 ;  /* 0x000000a8b3a9723e */ /* 0x000fe400000000ff */
[----:B------:R-:W-:Y:S01]  /*5e70*/  F2FP.F16.F32.PACK_AB R171, R182, R171 ;  /* 0x000000abb6ab723e */ /* 0x000fe200000000ff */
[----:B------:R-:W-:Y:S01]  /*5e80*/  FFMA.FTZ R56, R173, R185, R56 ;  /* 0x000000b9ad387223 */ /* 0x000fe20000010038 */
[----:B------:R-:W-:Y:S01]  /*5e90*/  FMUL.FTZ R185, R236, R173 ;  /* 0x000000adecb97220 */ /* 0x000fe20000410000 */
[----:B------:R-:W-:-:S02]  /*5ea0*/  HADD2.F32 R173, -RZ, R172.H1_H1 ;  /* 0x300000acffad7230 */ /* 0x000fc40000004100 */
[C---:B------:R-:W-:Y:S01]  /*5eb0*/  FMUL.FTZ R172, R180.reuse, R176 ;  /* 0x000000b0b4ac7220 */ /* 0x040fe20000410000 */
[----:B------:R-:W-:Y:S02]  /*5ec0*/  F2FP.F16.F32.PACK_AB R168, R180, R181 ;  /* 0x000000b5b4a8723e */ /* 0x000fe400000000ff */
[----:B------:R-:W-:Y:S01]  /*5ed0*/  F2FP.F16.F32.PACK_AB R175, R184, R175 ;  /* 0x000000afb8af723e */ /* 0x000fe200000000ff */
[----:B------:R-:W-:Y:S01]  /*5ee0*/  FFMA.FTZ R57, R172, R173, R57 ;  /* 0x000000adac397223 */ /* 0x000fe20000010039 */
[----:B------:R-:W-:Y:S01]  /*5ef0*/  FMUL.FTZ R172, R235, R172 ;  /* 0x000000acebac7220 */ /* 0x000fe20000410000 */
[----:B------:R-:W-:Y:S02]  /*5f00*/  F2FP.F16.F32.PACK_AB R174, R183, R174 ;  /* 0x000000aeb7ae723e */ /* 0x000fe400000000ff */
[----:B------:R-:W-:Y:S02]  /*5f10*/  F2FP.F16.F32.PACK_AB R173, R187, R186 ;  /* 0x000000babbad723e */ /* 0x000fe400000000ff */
[----:B------:R-:W-:Y:S01]  /*5f20*/  F2FP.F16.F32.PACK_AB R172, R172, R185 ;  /* 0x000000b9acac723e */ /* 0x000fe200000000ff */
[----:B------:R-:W-:Y:S06]  /*5f30*/  BRA `(.L_x_1740) ;  /* 0x0000000400307947 */ /* 0x000fec0003800000 */
.L_x_1739:
[-CC-:B------:R-:W-:Y:S01]  /*5f40*/  FFMA.FTZ R183, R216, R178.reuse, R177.reuse ;  /* 0x000000b2d8b77223 */ /* 0x180fe200000100b1 */
[--C-:B------:R-:W-:Y:S02]  /*5f50*/  HADD2.F32 R182, -RZ, R28.reuse.H1_H1 ;  /* 0x3000001cffb67230 */ /* 0x100fe40000004100 */
[-CC-:B------:R-:W-:Y:S01]  /*5f60*/  FFMA.FTZ R180, R217, R178.reuse, R177.reuse ;  /* 0x000000b2d9b47223 */ /* 0x180fe200000100b1 */
[-C--:B------:R-:W-:Y:S01]  /*5f70*/  FFMA.FTZ R237, R208, R178.reuse, R177 ;  /* 0x000000b2d0ed7223 */ /* 0x080fe200000100b1 */
[----:B------:R-:W-:Y:S01]  /*5f80*/  FADD.FTZ R183, R214, -R183 ;  /* 0x800000b7d6b77221 */ /* 0x000fe20000010000 */
[----:B------:R-:W-:Y:S02]  /*5f90*/  HADD2.F32 R181, -RZ, R28.H0_H0 ;  /* 0x2000001cffb57230 */ /* 0x000fe40000004100 */
[----:B------:R-:W-:Y:S01]  /*5fa0*/  FADD.FTZ R179, R215, -R180 ;  /* 0x800000b4d7b37221 */ /* 0x000fe20000010000 */
[----:B------:R-:W-:Y:S01]  /*5fb0*/  FFMA.FTZ R180, R209, R178, R177 ;  /* 0x000000b2d1b47223 */ /* 0x000fe200000100b1 */
[----:B------:R-:W-:Y:S01]  /*5fc0*/  FFMA.FTZ R183, R234, R183, R182 ;  /* 0x000000b7eab77223 */ /* 0x000fe200000100b6 */
[----:B------:R-:W-:-:S02]  /*5fd0*/  HADD2.F32 R182, -RZ, R30.H1_H1 ;  /* 0x3000001effb67230 */ /* 0x000fc40000004100 */
[----:B------:R-:W-:Y:S01]  /*5fe0*/  FADD.FTZ R237, R206, -R237 ;  /* 0x800000edceed7221 */ /* 0x000fe20000010000 */
[----:B------:R-:W-:Y:S01]  /*5ff0*/  FFMA.FTZ R184, R213, R178, R177 ;  /* 0x000000b2d5b87223 */ /* 0x000fe200000100b1 */
[C---:B------:R-:W-:Y:S01]  /*6000*/  FFMA.FTZ R179, R234.reuse, R179, R181 ;  /* 0x000000b3eab37223 */ /* 0x040fe200000100b5 */
[----:B------:R-:W-:Y:S02]  /*6010*/  HADD2.F32 R186, -RZ, R29.H0_H0 ;  /* 0x2000001dffba7230 */ /* 0x000fe40000004100 */
[----:B------:R-:W-:Y:S01]  /*6020*/  FADD.FTZ R181, R207, -R180 ;  /* 0x800000b4cfb57221 */ /* 0x000fe20000010000 */
[----:B------:R-:W-:Y:S02]  /*6030*/  HADD2.F32 R235, -RZ, R30.H0_H0 ;  /* 0x2000001effeb7230 */ /* 0x000fe40000004100 */
[----:B------:R-:W-:Y:S01]  /*6040*/  FFMA.FTZ R237, R234, R237, R182 ;  /* 0x000000edeaed7223 */ /* 0x000fe200000100b6 */
[----:B------:R-:W-:Y:S01]  /*6050*/  FADD.FTZ R185, R211, -R184 ;  /* 0x800000b8d3b97221 */ /* 0x000fe20000010000 */
[----:B-----5:R-:W-:-:S02]  /*6060*/  HADD2.F32 R180, -RZ, R172.H0_H0 ;  /* 0x200000acffb47230 */ /* 0x020fc40000004100 */
[-CC-:B------:R-:W-:Y:S01]  /*6070*/  FFMA.FTZ R187, R212, R178.reuse, R177.reuse ;  /* 0x000000b2d4bb7223 */ /* 0x180fe200000100b1 */
[----:B------:R-:W-:Y:S02]  /*6080*/  HADD2.F32 R182, -RZ, R172.H1_H1 ;  /* 0x300000acffb67230 */ /* 0x000fe40000004100 */
[----:B------:R-:W-:Y:S01]  /*6090*/  FFMA.FTZ R172, R205, R178, R177 ;  /* 0x000000b2cdac7223 */ /* 0x000fe200000100b1 */
[----:B------:R-:W-:Y:S02]  /*60a0*/  HADD2.F32 R236, -RZ, R29.H1_H1 ;  /* 0x3000001dffec7230 */ /* 0x000fe40000004100 */
[C---:B------:R-:W-:Y:S01]  /*60b0*/  FFMA.FTZ R185, R234.reuse, R185, R186 ;  /* 0x000000b9eab97223 */ /* 0x040fe200000100ba */
[----:B------:R-:W-:Y:S01]  /*60c0*/  FFMA.FTZ R181, R234, R181, R235 ;  /* 0x000000b5eab57223 */ /* 0x000fe200000100eb */
[----:B------:R-:W-:Y:S02]  /*60d0*/  HADD2.F32 R239, -RZ, R31.H0_H0 ;  /* 0x2000001fffef7230 */ /* 0x000fe40000004100 */
[----:B------:R-:W-:Y:S01]  /*60e0*/  FADD.FTZ R187, R210, -R187 ;  /* 0x800000bbd2bb7221 */ /* 0x000fe20000010000 */
[----:B------:R-:W-:Y:S01]  /*60f0*/  FADD.FTZ R235, R203, -R172 ;  /* 0x800000accbeb7221 */ /* 0x000fe20000010000 */
[----:B------:R-:W-:Y:S01]  /*6100*/  FMUL.FTZ R172, R183, R176 ;  /* 0x000000b0b7ac7220 */ /* 0x000fe20000410000 */
[----:B------:R-:W-:-:S02]  /*6110*/  HADD2.F32 R184, -RZ, R173.H0_H0 ;  /* 0x200000adffb87230 */ /* 0x000fc40000004100 */
[----:B------:R-:W-:Y:S01]  /*6120*/  FFMA.FTZ R183, R204, R178, R177 ;  /* 0x000000b2ccb77223 */ /* 0x000fe200000100b1 */
[----:B------:R-:W-:Y:S02]  /*6130*/  HADD2.F32 R186, -RZ, R173.H1_H1 ;  /* 0x300000adffba7230 */ /* 0x000fe40000004100 */
[-C--:B------:R-:W-:Y:S01]  /*6140*/  FMUL.FTZ R179, R179, R176.reuse ;  /* 0x000000b0b3b37220 */ /* 0x080fe20000410000 */
[----:B------:R-:W-:Y:S01]  /*6150*/  FMUL.FTZ R173, R185, R176 ;  /* 0x000000b0b9ad7220 */ /* 0x000fe20000410000 */
[C---:B------:R-:W-:Y:S01]  /*6160*/  FFMA.FTZ R187, R234.reuse, R187, R236 ;  /* 0x000000bbeabb7223 */ /* 0x040fe200000100ec */
[----:B------:R-:W-:Y:S01]  /*6170*/  FFMA.FTZ R235, R234, R235, R239 ;  /* 0x000000ebeaeb7223 */ /* 0x000fe200000100ef */
[----:B------:R-:W-:Y:S01]  /*6180*/  FFMA.FTZ R57, R172, R182, R57 ;  /* 0x000000b6ac397223 */ /* 0x000fe20000010039 */
[--C-:B------:R-:W-:Y:S02]  /*6190*/  HADD2.F32 R182, -RZ, R174.reuse.H0_H0 ;  /* 0x200000aeffb67230 */ /* 0x100fe40000004100 */
[----:B------:R-:W-:Y:S01]  /*61a0*/  FADD.FTZ R185, R202, -R183 ;  /* 0x800000b7cab97221 */ /* 0x000fe20000010000 */
[----:B------:R-:W-:Y:S01]  /*61b0*/  FFMA.FTZ R56, R179, R180, R56 ;  /* 0x000000b4b3387223 */ /* 0x000fe20000010038 */
[----:B------:R-:W-:Y:S01]  /*61c0*/  FFMA.FTZ R58, R173, R184, R58 ;  /* 0x000000b8ad3a7223 */ /* 0x000fe2000001003a */
[----:B------:R-:W-:-:S02]  /*61d0*/  HADD2.F32 R174, -RZ, R174.H1_H1 ;  /* 0x300000aeffae7230 */ /* 0x000fc40000004100 */
[-C--:B------:R-:W-:Y:S01]  /*61e0*/  FMUL.FTZ R181, R181, R176.reuse ;  /* 0x000000b0b5b57220 */ /* 0x080fe20000410000 */
[----:B------:R-:W-:Y:S02]  /*61f0*/  HADD2.F32 R183, -RZ, R175.H0_H0 ;  /* 0x200000afffb77230 */ /* 0x000fe40000004100 */
[-C--:B------:R-:W-:Y:S01]  /*6200*/  FMUL.FTZ R180, R187, R176.reuse ;  /* 0x000000b0bbb47220 */ /* 0x080fe20000410000 */
[-C--:B------:R-:W-:Y:S01]  /*6210*/  FMUL.FTZ R184, R237, R176.reuse ;  /* 0x000000b0edb87220 */ /* 0x080fe20000410000 */
[----:B------:R-:W-:Y:S01]  /*6220*/  FMUL.FTZ R235, R235, R176 ;  /* 0x000000b0ebeb7220 */ /* 0x000fe20000410000 */
[----:B------:R-:W-:Y:S02]  /*6230*/  HADD2.F32 R187, -RZ, R31.H1_H1 ;  /* 0x3000001fffbb7230 */ /* 0x000fe40000004100 */
[----:B------:R-:W-:Y:S01]  /*6240*/  FFMA.FTZ R52, R181, R182, R52 ;  /* 0x000000b6b5347223 */ /* 0x000fe20000010034 */
        /* <DEDUP_REMOVED lines=26> */
[----:B------:R-:W-:-:S07]  /*63f0*/  F2FP.F16.F32.PACK_AB R172, R172, R179 ;  /* 0x000000b3acac723e */ /* 0x000fce00000000ff */
.L_x_1740:
[----:B------:R-:W0:Y:S08]  /*6400*/  @P1 LDC.64 R182, c[0x0][0x478] ;  /* 0x00011e00ffb61b82 */ /* 0x000e300000000a00 */
[----:B------:R-:W1:Y:S01]  /*6410*/  LDC.64 R180, c[0x0][0x468] ;  /* 0x00011a00ffb47b82 */ /* 0x000e620000000a00 */
[----:B0-----:R-:W-:-:S05]  /*6420*/  @P1 IMAD.WIDE.U32 R182, R199, 0x10, R182 ;  /* 0x00000010c7b61825 */ /* 0x001fca00078e00b6 */
[----:B------:R2:W-:Y:S01]  /*6430*/  @P1 STG.E.128 desc[UR8][R182.64], R168 ;  /* 0x000000a8b6001986 */ /* 0x0005e2000c101d08 */
[C---:B-1----:R-:W-:Y:S01]  /*6440*/  IMAD.WIDE.U32 R180, R199.reuse, 0x10, R180 ;  /* 0x00000010c7b47825 */ /* 0x042fe200078e00b4 */
[----:B------:R-:W-:-:S04]  /*6450*/  IADD3 R199, PT, PT, R199, 0x100, RZ ;  /* 0x00000100c7c77810 */ /* 0x000fc80007ffe0ff */
[----:B------:R2:W-:Y:S03]  /*6460*/  STG.E.128 desc[UR8][R180.64], R172 ;  /* 0x000000acb4007986 */ /* 0x0005e6000c101d08 */
.L_x_1738:
[----:B------:R-:W-:Y:S05]  /*6470*/  BSYNC.RECONVERGENT B1 ;  /* 0x0000000000017941 */ /* 0x000fea0003800200 */
.L_x_1737:
        /* <DEDUP_REMOVED lines=11> */
[--C-:B------:R-:W-:Y:S02]  /*6530*/  HADD2.F32 R169, -RZ, R26.reuse.H0_H0 ;  /* 0x2000001affa97230 */ /* 0x100fe40000004100 */
[----:B------:R-:W-:Y:S01]  /*6540*/  FADD.FTZ R182, R19, -R170 ;  /* 0x800000aa13b67221 */ /* 0x000fe20000010000 */
[----:B------:R-:W-:Y:S02]  /*6550*/  HADD2.F32 R179, -RZ, R26.H1_H1 ;  /* 0x3000001affb37230 */ /* 0x000fe40000004100 */
[----:B------:R-:W-:Y:S01]  /*6560*/  FADD.FTZ R170, R22, -R183 ;  /* 0x800000b716aa7221 */ /* 0x000fe20000010000 */
[----:B------:R-:W-:Y:S01]  /*6570*/  FFMA.FTZ R185, R21, R178, R177 ;  /* 0x000000b215b97223 */ /* 0x000fe200000100b1 */
[----:B------:R-:W-:Y:S01]  /*6580*/  FADD.FTZ R168, R23, -R168 ;  /* 0x800000a817a87221 */ /* 0x000fe20000010000 */
[----:B------:R-:W-:-:S02]  /*6590*/  HADD2.F32 R181, -RZ, R27.H1_H1 ;  /* 0x3000001bffb57230 */ /* 0x000fc40000004100 */
[----:B------:R-:W-:Y:S01]  /*65a0*/  FFMA.FTZ R170, R234, R170, R169 ;  /* 0x000000aaeaaa7223 */ /* 0x000fe200000100a9 */
[----:B------:R-:W-:Y:S02]  /*65b0*/  HADD2.F32 R171, -RZ, R27.H0_H0 ;  /* 0x2000001bffab7230 */ /* 0x000fe40000004100 */
        /* <DEDUP_REMOVED lines=8> */
[----:B------:R-:W-:-:S02]  /*6640*/  HADD2.F32 R179, -RZ, R25.H0_H0 ;  /* 0x20000019ffb37230 */ /* 0x000fc40000004100 */
[----:B------:R-:W-:Y:S01]  /*6650*/  FADD.FTZ R186, R191, -R180 ;  /* 0x800000b4bfba7221 */ /* 0x000fe20000010000 */
[--C-:B------:R-:W-:Y:S02]  /*6660*/  HADD2.F32 R181, -RZ, R24.reuse.H0_H0 ;  /* 0x20000018ffb57230 */ /* 0x100fe40000004100 */
        /* <DEDUP_REMOVED lines=58> */
.L_x_1743:
[-CC-:B------:R-:W-:Y:S01]  /*6a10*/  FFMA.FTZ R180, R197, R178.reuse, R177.reuse ;  /* 0x000000b2c5b47223 */ /* 0x180fe200000100b1 */
[--C-:B------:R-:W-:Y:S02]  /*6a20*/  HADD2.F32 R181, -RZ, R24.reuse.H0_H0 ;  /* 0x20000018ffb57230 */ /* 0x100fe40000004100 */
[-CC-:B------:R-:W-:Y:S01]  /*6a30*/  FFMA.FTZ R183, R194, R178.reuse, R177.reuse ;  /* 0x000000b2c2b77223 */ /* 0x180fe200000100b1 */
[-C--:B------:R-:W-:Y:S01]  /*6a40*/  FFMA.FTZ R184, R193, R178.reuse, R177 ;  /* 0x000000b2c1b87223 */ /* 0x080fe200000100b1 */
[----:B------:R-:W-:Y:S01]  /*6a50*/  FADD.FTZ R179, R195, -R180 ;  /* 0x800000b4c3b37221 */ /* 0x000fe20000010000 */
[----:B------:R-:W-:Y:S02]  /*6a60*/  HADD2.F32 R182, -RZ, R24.H1_H1 ;  /* 0x30000018ffb67230 */ /* 0x000fe40000004100 */
[----:B------:R-:W-:Y:S01]  /*6a70*/  FADD.FTZ R183, R192, -R183 ;  /* 0x800000b7c0b77221 */ /* 0x000fe20000010000 */
[----:B------:R-:W-:Y:S02]  /*6a80*/  HADD2.F32 R186, -RZ, R25.H0_H0 ;  /* 0x20000019ffba7230 */ /* 0x000fe40000004100 */
[----:B------:R-:W-:Y:S01]  /*6a90*/  FFMA.FTZ R179, R234, R179, R181 ;  /* 0x000000b3eab37223 */ /* 0x000fe200000100b5 */
[----:B------:R-:W-:Y:S01]  /*6aa0*/  FFMA.FTZ R181, R189, R178, R177 ;  /* 0x000000b2bdb57223 */ /* 0x000fe200000100b1 */
[----:B------:R-:W-:Y:S01]  /*6ab0*/  FADD.FTZ R185, R191, -R184 ;  /* 0x800000b8bfb97221 */ /* 0x000fe20000010000 */
[----:B------:R-:W-:-:S02]  /*6ac0*/  HADD2.F32 R235, -RZ, R26.H0_H0 ;  /* 0x2000001affeb7230 */ /* 0x000fc40000004100 */
[-C--:B------:R-:W-:Y:S01]  /*6ad0*/  FFMA.FTZ R180, R20, R178.reuse, R177 ;  /* 0x000000b214b47223 */ /* 0x080fe200000100b1 */
[----:B------:R-:W-:Y:S01]  /*6ae0*/  FADD.FTZ R181, R22, -R181 ;  /* 0x800000b516b57221 */ /* 0x000fe20000010000 */
[C---:B------:R-:W-:Y:S01]  /*6af0*/  FFMA.FTZ R183, R234.reuse, R183, R182 ;  /* 0x000000b7eab77223 */ /* 0x040fe200000100b6 */
[C---:B------:R-:W-:Y:S01]  /*6b00*/  FFMA.FTZ R185, R234.reuse, R185, R186 ;  /* 0x000000b9eab97223 */ /* 0x040fe200000100ba */
[----:B------:R-:W-:Y:S02]  /*6b10*/  HADD2.F32 R182, -RZ, R26.H1_H1 ;  /* 0x3000001affb67230 */ /* 0x000fe40000004100 */
[----:B------:R-:W-:Y:S01]  /*6b20*/  FADD.FTZ R237, R23, -R180 ;  /* 0x800000b417ed7221 */ /* 0x000fe20000010000 */
[----:B------:R-:W-:Y:S01]  /*6b30*/  FFMA.FTZ R181, R234, R181, R235 ;  /* 0x000000b5eab57223 */ /* 0x000fe200000100eb */
[-CC-:B------:R-:W-:Y:S01]  /*6b40*/  FFMA.FTZ R187, R190, R178.reuse, R177.reuse ;  /* 0x000000b2bebb7223 */ /* 0x180fe200000100b1 */
[----:B------:R-:W-:Y:S01]  /*6b50*/  FFMA.FTZ R235, R21, R178, R177 ;  /* 0x000000b215eb7223 */ /* 0x000fe200000100b1 */
[----:B-----5:R-:W-:-:S02]  /*6b60*/  HADD2.F32 R184, -RZ, R173.H0_H0 ;  /* 0x200000adffb87230 */ /* 0x020fc40000004100 */
[----:B------:R-:W-:Y:S01]  /*6b70*/  FFMA.FTZ R237, R234, R237, R182 ;  /* 0x000000edeaed7223 */ /* 0x000fe200000100b6 */
[----:B------:R-:W-:Y:S02]  /*6b80*/  HADD2.F32 R186, -RZ, R173.H1_H1 ;  /* 0x300000adffba7230 */ /* 0x000fe40000004100 */
[----:B------:R-:W-:Y:S01]  /*6b90*/  FMUL.FTZ R173, R185, R176 ;  /* 0x000000b0b9ad7220 */ /* 0x000fe20000410000 */
[----:B------:R-:W-:Y:S02]  /*6ba0*/  HADD2.F32 R236, -RZ, R25.H1_H1 ;  /* 0x30000019ffec7230 */ /* 0x000fe40000004100 */
[----:B------:R-:W-:Y:S01]  /*6bb0*/  FADD.FTZ R187, R188, -R187 ;  /* 0x800000bbbcbb7221 */ /* 0x000fe20000010000 */
[----:B------:R-:W-:Y:S02]  /*6bc0*/  HADD2.F32 R239, -RZ, R27.H0_H0 ;  /* 0x2000001bffef7230 */ /* 0x000fe40000004100 */
[----:B------:R-:W-:Y:S01]  /*6bd0*/  FADD.FTZ R235, R18, -R235 ;  /* 0x800000eb12eb7221 */ /* 0x000fe20000010000 */
[----:B------:R-:W-:-:S02]  /*6be0*/  HADD2.F32 R180, -RZ, R172.H0_H0 ;  /* 0x200000acffb47230 */ /* 0x000fc40000004100 */
[----:B------:R-:W-:Y:S01]  /*6bf0*/  FFMA.FTZ R50, R173, R184, R50 ;  /* 0x000000b8ad327223 */ /* 0x000fe20000010032 */
[----:B------:R-:W-:Y:S02]  /*6c00*/  HADD2.F32 R182, -RZ, R172.H1_H1 ;  /* 0x300000acffb67230 */ /* 0x000fe40000004100 */
[-C--:B------:R-:W-:Y:S01]  /*6c10*/  FMUL.FTZ R172, R183, R176.reuse ;  /* 0x000000b0b7ac7220 */ /* 0x080fe20000410000 */
[----:B------:R-:W-:Y:S01]  /*6c20*/  FMUL.FTZ R179, R179, R176 ;  /* 0x000000b0b3b37220 */ /* 0x000fe20000410000 */
[----:B------:R-:W-:Y:S01]  /*6c30*/  FFMA.FTZ R184, R16, R178, R177 ;  /* 0x000000b210b87223 */ /* 0x000fe200000100b1 */
[C---:B------:R-:W-:Y:S01]  /*6c40*/  FFMA.FTZ R187, R234.reuse, R187, R236 ;  /* 0x000000bbeabb7223 */ /* 0x040fe200000100ec */
[----:B------:R-:W-:Y:S01]  /*6c50*/  FFMA.FTZ R235, R234, R235, R239 ;  /* 0x000000ebeaeb7223 */ /* 0x000fe200000100ef */
[----:B------:R-:W-:Y:S01]  /*6c60*/  FFMA.FTZ R49, R172, R182, R49 ;  /* 0x000000b6ac317223 */ /* 0x000fe20000010031 */
[--C-:B------:R-:W-:Y:S02]  /*6c70*/  HADD2.F32 R182, -RZ, R174.reuse.H0_H0 ;  /* 0x200000aeffb67230 */ /* 0x100fe40000004100 */
[----:B------:R-:W-:Y:S01]  /*6c80*/  FFMA.FTZ R48, R179, R180, R48 ;  /* 0x000000b4b3307223 */ /* 0x000fe20000010030 */
[----:B------:R-:W-:-:S02]  /*6c90*/  HADD2.F32 R174, -RZ, R174.H1_H1 ;  /* 0x300000aeffae7230 */ /* 0x000fc40000004100 */
[----:B------:R-:W-:Y:S01]  /*6ca0*/  FADD.FTZ R185, R19, -R184 ;  /* 0x800000b813b97221 */ /* 0x000fe20000010000 */
        /* <DEDUP_REMOVED lines=34> */
.L_x_1744:
[----:B------:R-:W0:Y:S08]  /*6ed0*/  @P1 LDC.64 R182, c[0x0][0x478] ;  /* 0x00011e00ffb61b82 */ /* 0x000e300000000a00 */
[----:B------:R-:W1:Y:S01]  /*6ee0*/  LDC.64 R180, c[0x0][0x468] ;  /* 0x00011a00ffb47b82 */ /* 0x000e620000000a00 */
[----:B0-----:R-:W-:-:S05]  /*6ef0*/  @P1 IMAD.WIDE.U32 R182, R199, 0x10, R182 ;  /* 0x00000010c7b61825 */ /* 0x001fca00078e00b6 */
[----:B------:R3:W-:Y:S01]  /*6f00*/  @P1 STG.E.128 desc[UR8][R182.64], R168 ;  /* 0x000000a8b6001986 */ /* 0x0007e2000c101d08 */
[C---:B-1----:R-:W-:Y:S01]  /*6f10*/  IMAD.WIDE.U32 R180, R199.reuse, 0x10, R180 ;  /* 0x00000010c7b47825 */ /* 0x042fe200078e00b4 */
[----:B------:R-:W-:-:S04]  /*6f20*/  IADD3 R199, PT, PT, R199, 0x100, RZ ;  /* 0x00000100c7c77810 */ /* 0x000fc80007ffe0ff */
[----:B------:R3:W-:Y:S03]  /*6f30*/  STG.E.128 desc[UR8][R180.64], R172 ;  /* 0x000000acb4007986 */ /* 0x0007e6000c101d08 */
.L_x_1742:
[----:B------:R-:W-:Y:S05]  /*6f40*/  BSYNC.RECONVERGENT B1 ;  /* 0x0000000000017941 */ /* 0x000fea0003800200 */
.L_x_1741:
        /* <DEDUP_REMOVED lines=9> */
[--C-:B------:R-:W-:Y:S02]  /*6fe0*/  HADD2.F32 R171, -RZ, R167.reuse.H1_H1 ;  /* 0x300000a7ffab7230 */ /* 0x100fe40000004100 */
[-C--:B------:R-:W-:Y:S01]  /*6ff0*/  FFMA.FTZ R182, R4, R178.reuse, R177 ;  /* 0x000000b204b67223 */ /* 0x080fe200000100b1 */
[----:B------:R-:W-:Y:S02]  /*7000*/  HADD2.F32 R179, -RZ, R167.H0_H0 ;  /* 0x200000a7ffb37230 */ /* 0x000fe40000004100 */
[----:B------:R-:W-:Y:S01]  /*7010*/  FADD.FTZ R186, R3, -R170 ;  /* 0x800000aa03ba7221 */ /* 0x000fe20000010000 */
[----:B------:R-:W-:Y:S01]  /*7020*/  FADD.FTZ R184, R2, -R185 ;  /* 0x800000b902b87221 */ /* 0x000fe20000010000 */
[-CC-:B------:R-:W-:Y:S01]  /*7030*/  FFMA.FTZ R180, R13, R178.reuse, R177.reuse ;  /* 0x000000b20db47223 */ /* 0x180fe200000100b1 */
[-CC-:B------:R-:W-:Y:S01]  /*7040*/  FFMA.FTZ R181, R9, R178.reuse, R177.reuse ;  /* 0x000000b209b57223 */ /* 0x180fe200000100b1 */
[-CC-:B------:R-:W-:Y:S01]  /*7050*/  FFMA.FTZ R168, R17, R178.reuse, R177.reuse ;  /* 0x000000b211a87223 */ /* 0x180fe200000100b1 */
[-CC-:B------:R-:W-:Y:S01]  /*7060*/  FFMA.FTZ R183, R10, R178.reuse, R177.reuse ;  /* 0x000000b20ab77223 */ /* 0x180fe200000100b1 */
[----:B------:R-:W-:Y:S01]  /*7070*/  FFMA.FTZ R185, R14, R178, R177 ;  /* 0x000000b20eb97223 */ /* 0x000fe200000100b1 */
[C---:B------:R-:W-:Y:S01]  /*7080*/  FFMA.FTZ R171, R234.reuse, R186, R171 ;  /* 0x000000baeaab7223 */ /* 0x040fe200000100ab */
[----:B------:R-:W-:Y:S01]  /*7090*/  FFMA.FTZ R178, R234, R184, R179 ;  /* 0x000000b8eab27223 */ /* 0x000fe200000100b3 */
[----:B------:R-:W-:Y:S01]  /*70a0*/  FADD.FTZ R186, R7, -R182 ;  /* 0x800000b607ba7221 */ /* 0x000fe20000010000 */
[----:B------:R-:W-:-:S02]  /*70b0*/  HADD2.F32 R169, -RZ, R166.H0_H0 ;  /* 0x200000a6ffa97230 */ /* 0x000fc40000004100 */
[----:B------:R-:W-:Y:S01]  /*70c0*/  FADD.FTZ R182, R11, -R180 ;  /* 0x800000b40bb67221 */ /* 0x000fe20000010000 */
[----:B------:R-:W-:Y:S02]  /*70d0*/  HADD2.F32 R179, -RZ, R164.H0_H0 ;  /* 0x200000a4ffb37230 */ /* 0x000fe40000004100 */
[----:B------:R-:W-:Y:S01]  /*70e0*/  FADD.FTZ R170, R6, -R181 ;  /* 0x800000b506aa7221 */ /* 0x000fe20000010000 */
[----:B------:R-:W-:Y:S01]  /*70f0*/  FADD.FTZ R180, R15, -R168 ;  /* 0x800000a80fb47221 */ /* 0x000fe20000010000 */
[--C-:B------:R-:W-:Y:S02]  /*7100*/  HADD2.F32 R181, -RZ, R165.reuse.H1_H1 ;  /* 0x300000a5ffb57230 */ /* 0x100fe40000004100 */
[----:B------:R-:W-:Y:S01]  /*7110*/  FADD.FTZ R184, R8, -R183 ;  /* 0x800000b708b87221 */ /* 0x000fe20000010000 */
[----:B------:R-:W-:Y:S02]  /*7120*/  HADD2.F32 R177, -RZ, R165.H0_H0 ;  /* 0x200000a5ffb17230 */ /* 0x000fe40000004100 */
[C---:B------:R-:W-:Y:S01]  /*7130*/  FFMA.FTZ R170, R234.reuse, R170, R169 ;  /* 0x000000aaeaaa7223 */ /* 0x040fe200000100a9 */
[----:B------:R-:W-:Y:S01]  /*7140*/  FFMA.FTZ R179, R234, R180, R179 ;  /* 0x000000b4eab37223 */ /* 0x000fe200000100b3 */
[----:B------:R-:W-:-:S02]  /*7150*/  HADD2.F32 R169, -RZ, R166.H1_H1 ;  /* 0x300000a6ffa97230 */ /* 0x000fc40000004100 */
[C---:B------:R-:W-:Y:S01]  /*7160*/  FFMA.FTZ R168, R234.reuse, R184, R181 ;  /* 0x000000b8eaa87223 */ /* 0x040fe200000100b5 */
[--C-:B-----5:R-:W-:Y:S02]  /*7170*/  HADD2.F32 R180, -RZ, R175.reuse.H0_H0 ;  /* 0x200000afffb47230 */ /* 0x120fe40000004100 */
[----:B------:R-:W-:Y:S01]  /*7180*/  FFMA.FTZ R177, R234, R182, R177 ;  /* 0x000000b6eab17223 */ /* 0x000fe200000100b1 */
[----:B------:R-:W-:Y:S02]  /*7190*/  HADD2.F32 R183, -RZ, R175.H1_H1 ;  /* 0x300000afffb77230 */ /* 0x000fe40000004100 */
[----:B------:R-:W-:Y:S01]  /*71a0*/  FADD.FTZ R185, R12, -R185 ;  /* 0x800000b90cb97221 */ /* 0x000fe20000010000 */
[----:B------:R-:W-:Y:S02]  /*71b0*/  HADD2.F32 R175, -RZ, R164.H1_H1 ;  /* 0x300000a4ffaf7230 */ /* 0x000fe40000004100 */
[----:B------:R-:W-:Y:S01]  /*71c0*/  FMUL.FTZ R181, R178, R176 ;  /* 0x000000b0b2b57220 */ /* 0x000fe20000410000 */
[----:B------:R-:W-:-:S02]  /*71d0*/  HADD2.F32 R184, -RZ, R135.H0_H0 ;  /* 0x20000087ffb87230 */ /* 0x000fc40000004100 */
[----:B------:R-:W-:Y:S01]  /*71e0*/  FMUL.FTZ R182, R171, R176 ;  /* 0x000000b0abb67220 */ /* 0x000fe20000410000 */
[----:B------:R-:W-:Y:S02]  /*71f0*/  HADD2.F32 R187, -RZ, R135.H1_H1 ;  /* 0x30000087ffbb7230 */ /* 0x000fe40000004100 */
[C---:B------:R-:W-:Y:S01]  /*7200*/  FFMA.FTZ R169, R234.reuse, R186, R169 ;  /* 0x000000baeaa97223 */ /* 0x040fe200000100a9 */
[----:B------:R-:W-:Y:S01]  /*7210*/  FFMA.FTZ R234, R234, R185, R175 ;  /* 0x000000b9eaea7223 */ /* 0x000fe200000100af */
[----:B------:R-:W-:Y:S01]  /*7220*/  FFMA.FTZ R180, R181, R180, R38 ;  /* 0x000000b4b5b47223 */ /* 0x000fe20000010026 */
[----:B------:R-:W-:Y:S01]  /*7230*/  FFMA.FTZ R183, R182, R183, R39 ;  /* 0x000000b7b6b77223 */ /* 0x000fe20000010027 */
[----:B------:R-:W-:Y:S01]  /*7240*/  FMUL.FTZ R38, R184, R181 ;  /* 0x000000b5b8267220 */ /* 0x000fe20000410000 */
[----:B------:R-:W-:Y:S01]  /*7250*/  FMUL.FTZ R175, R187, R182 ;  /* 0x000000b6bbaf7220 */ /* 0x000fe20000410000 */
[--C-:B------:R-:W-:Y:S02]  /*7260*/  HADD2.F32 R182, -RZ, R174.reuse.H0_H0 ;  /* 0x200000aeffb67230 */ /* 0x100fe40000004100 */
[----:B------:R-:W-:Y:S01]  /*7270*/  FMUL.FTZ R181, R170, R176 ;  /* 0x000000b0aab57220 */ /* 0x000fe20000410000 */
[----:B------:R-:W-:-:S02]  /*7280*/  HADD2.F32 R184, -RZ, R174.H1_H1 ;  /* 0x300000aeffb87230 */ /* 0x000fc40000004100 */
[----:B------:R-:W-:Y:S01]  /*7290*/  FMUL.FTZ R186, R169, R176 ;  /* 0x000000b0a9ba7220 */ /* 0x000fe20000410000 */
[----:B------:R-:W-:Y:S02]  /*72a0*/  HADD2.F32 R174, -RZ, R134.H0_H0 ;  /* 0x20000086ffae7230 */ /* 0x000fe40000004100 */
[----:B------:R-:W-:Y:S01]  /*72b0*/  FFMA.FTZ R182, R181, R182, R36 ;  /* 0x000000b6b5b67223 */ /* 0x000fe20000010024 */
[----:B------:R-:W-:Y:S02]  /*72c0*/  HADD2.F32 R39, -RZ, R173.H0_H0 ;  /* 0x200000adff277230 */ /* 0x000fe40000004100 */
[----:B------:R-:W-:Y:S01]  /*72d0*/  FMUL.FTZ R185, R177, R176 ;  /* 0x000000b0b1b97220 */ /* 0x000fe20000410000 */
[----:B------:R-:W-:Y:S02]  /*72e0*/  HADD2.F32 R236, -RZ, R133.H0_H0 ;  /* 0x20000085ffec7230 */ /* 0x000fe40000004100 */
[----:B------:R-:W-:Y:S01]  /*72f0*/  FMUL.FTZ R174, R174, R181 ;  /* 0x000000b5aeae7220 */ /* 0x000fe20000410000 */
[----:B------:R-:W-:Y:S01]  /*7300*/  FFMA.FTZ R181, R186, R184, R37 ;  /* 0x000000b8bab57223 */ /* 0x000fe20000010025 */
[----:B------:R-:W-:-:S02]  /*7310*/  HADD2.F32 R37, -RZ, R173.H1_H1 ;  /* 0x300000adff257230 */ /* 0x000fc40000004100 */
[-C--:B------:R-:W-:Y:S01]  /*7320*/  FMUL.FTZ R184, R168, R176.reuse ;  /* 0x000000b0a8b87220 */ /* 0x080fe20000410000 */
[----:B------:R-:W-:Y:S01]  /*7330*/  FFMA.FTZ R42, R185, R39, R42 ;  /* 0x00000027b92a7223 */ /* 0x000fe2000001002a */
[--C-:B------:R-:W-:Y:S02]  /*7340*/  HADD2.F32 R36, -RZ, R172.reuse.H0_H0 ;  /* 0x200000acff247230 */ /* 0x100fe40000004100 */
[----:B------:R-:W-:Y:S01]  /*7350*/  FMUL.FTZ R173, R236, R185 ;  /* 0x000000b9ecad7220 */ /* 0x000fe20000410000 */
[----:B------:R-:W-:Y:S02]  /*7360*/  HADD2.F32 R39, -RZ, R172.H1_H1 ;  /* 0x300000acff277230 */ /* 0x000fe40000004100 */
[----:B------:R-:W-:Y:S01]  /*7370*/  FFMA.FTZ R43, R184, R37, R43 ;  /* 0x00000025b82b7223 */ /* 0x000fe2000001002b */
[----:B------:R-:W-:Y:S02]  /*7380*/  HADD2.F32 R172, -RZ, R132.H0_H0 ;  /* 0x20000084ffac7230 */ /* 0x000fe40000004100 */
[----:B------:R-:W-:Y:S01]  /*7390*/  FMUL.FTZ R37, R179, R176 ;  /* 0x000000b0b3257220 */ /* 0x000fe20000410000 */
[----:B------:R-:W-:-:S02]  /*73a0*/  HADD2.F32 R187, -RZ, R134.H1_H1 ;  /* 0x30000086ffbb7230 */ /* 0x000fc40000004100 */
[----:B------:R-:W-:Y:S01]  /*73b0*/  FMUL.FTZ R176, R234, R176 ;  /* 0x000000b0eab07220 */ /* 0x000fe20000410000 */
[----:B------:R-:W-:Y:S02]  /*73c0*/  HADD2.F32 R235, -RZ, R133.H1_H1 ;  /* 0x30000085ffeb7230 */ /* 0x000fe40000004100 */
[----:B------:R-:W-:Y:S01]  /*73d0*/  FFMA.FTZ R40, R37, R36, R40 ;  /* 0x0000002425287223 */ /* 0x000fe20000010028 */
[----:B------:R-:W-:Y:S02]  /*73e0*/  HADD2.F32 R185, -RZ, R132.H1_H1 ;  /* 0x30000084ffb97230 */ /* 0x000fe40000004100 */
[----:B------:R-:W-:Y:S01]  /*73f0*/  FMUL.FTZ R172, R172, R37 ;  /* 0x00000025acac7220 */ /* 0x000fe20000410000 */
[----:B------:R-:W-:Y:S01]  /*7400*/  FMUL.FTZ R187, R187, R186 ;  /* 0x000000babbbb7220 */ /* 0x000fe20000410000 */
[----:B------:R-:W-:Y:S01]  /*7410*/  FMUL.FTZ R184, R235, R184 ;  /* 0x000000b8ebb87220 */ /* 0x000fe20000410000 */
[----:B------:R-:W-:Y:S01]  /*7420*/  F2FP.F16.F32.PACK_AB R170, R169, R170 ;  /* 0x000000aaa9aa723e */ /* 0x000fe200000000ff */
[----:B------:R-:W-:Y:S01]  /*7430*/  FMUL.FTZ R37, R185, R176 ;  /* 0x000000b0b9257220 */ /* 0x000fe20000410000 */
[----:B------:R-:W-:Y:S01]  /*7440*/  F2FP.F16.F32.PACK_AB R169, R168, R177 ;  /* 0x000000b1a8a9723e */ /* 0x000fe200000000ff */
[----:B------:R-:W-:Y:S01]  /*7450*/  FFMA.FTZ R41, R176, R39, R41 ;  /* 0x00000027b0297223 */ /* 0x000fe20000010029 */
[----:B------:R-:W-:-:S02]  /*7460*/  F2FP.F16.F32.PACK_AB R171, R171, R178 ;  /* 0x000000b2abab723e */ /* 0x000fc400000000ff */
[----:B------:R-:W-:Y:S02]  /*7470*/  F2FP.F16.F32.PACK_AB R168, R234, R179 ;  /* 0x000000b3eaa8723e */ /* 0x000fe400000000ff */
[----:B------:R-:W-:Y:S02]  /*7480*/  F2FP.F16.F32.PACK_AB R175, R175, R38 ;  /* 0x00000026afaf723e */ /* 0x000fe400000000ff */
[----:B------:R-:W-:Y:S02]  /*7490*/  F2FP.F16.F32.PACK_AB R174, R187, R174 ;  /* 0x000000aebbae723e */ /* 0x000fe400000000ff */
[----:B------:R-:W-:Y:S02]  /*74a0*/  F2FP.F16.F32.PACK_AB R173, R184, R173 ;  /* 0x000000adb8ad723e */ /* 0x000fe400000000ff */
[----:B------:R-:W-:Y:S01]  /*74b0*/  F2FP.F16.F32.PACK_AB R172, R37, R172 ;  /* 0x000000ac25ac723e */ /* 0x000fe200000000ff */
[----:B------:R-:W-:Y:S06]  /*74c0*/  BRA `(.L_x_1746) ;  /* 0x0000000400307947 */ /* 0x000fec0003800000 */
.L_x_1745:
        /* <DEDUP_REMOVED lines=8> */
[--C-:B------:R-:W-:Y:S02]  /*7550*/  HADD2.F32 R178, -RZ, R164.reuse.H1_H1 ;  /* 0x300000a4ffb27230 */ /* 0x100fe40000004100 */
[----:B------:R-:W-:Y:S01]  /*7560*/  FADD.FTZ R181, R12, -R181 ;  /* 0x800000b50cb57221 */ /* 0x000fe20000010000 */
[----:B------:R-:W-:-:S02]  /*7570*/  HADD2.F32 R177, -RZ, R164.H0_H0 ;  /* 0x200000a4ffb17230 */ /* 0x000fc40000004100 */
[----:B------:R-:W-:Y:S01]  /*7580*/  FADD.FTZ R179, R15, -R184 ;  /* 0x800000b80fb37221 */ /* 0x000fe20000010000 */
[--C-:B------:R-:W-:Y:S02]  /*7590*/  HADD2.F32 R184, -RZ, R165.reuse.H0_H0 ;  /* 0x200000a5ffb87230 */ /* 0x100fe40000004100 */
[----:B------:R-:W-:Y:S01]  /*75a0*/  FADD.FTZ R183, R11, -R186 ;  /* 0x800000ba0bb77221 */ /* 0x000fe20000010000 */
[C---:B------:R-:W-:Y:S01]  /*75b0*/  FFMA.FTZ R181, R234.reuse, R181, R178 ;  /* 0x000000b5eab57223 */ /* 0x040fe200000100b2 */
[----:B------:R-:W-:Y:S02]  /*75c0*/  HADD2.F32 R178, -RZ, R166.H0_H0 ;  /* 0x200000a6ffb27230 */ /* 0x000fe40000004100 */
[----:B------:R-:W-:Y:S01]  /*75d0*/  FFMA.FTZ R179, R234, R179, R177 ;  /* 0x000000b3eab37223 */ /* 0x000fe200000100b1 */
[----:B------:R-:W-:Y:S01]  /*75e0*/  FADD.FTZ R187, R6, -R187 ;  /* 0x800000bb06bb7221 */ /* 0x000fe20000010000 */
[----:B------:R-:W-:Y:S01]  /*75f0*/  FFMA.FTZ R183, R234, R183, R184 ;  /* 0x000000b7eab77223 */ /* 0x000fe200000100b8 */
[----:B------:R-:W-:-:S02]  /*7600*/  HADD2.F32 R177, -RZ, R165.H1_H1 ;  /* 0x300000a5ffb17230 */ /* 0x000fc40000004100 */
[----:B------:R-:W-:Y:S01]  /*7610*/  FADD.FTZ R185, R8, -R185 ;  /* 0x800000b908b97221 */ /* 0x000fe20000010000 */
[--C-:B------:R-:W-:Y:S02]  /*7620*/  HADD2.F32 R184, -RZ, R167.reuse.H0_H0 ;  /* 0x200000a7ffb87230 */ /* 0x100fe40000004100 */
[----:B------:R-:W-:Y:S01]  /*7630*/  FADD.FTZ R235, R2, -R235 ;  /* 0x800000eb02eb7221 */ /* 0x000fe20000010000 */
[C---:B------:R-:W-:Y:S01]  /*7640*/  FFMA.FTZ R187, R234.reuse, R187, R178 ;  /* 0x000000bbeabb7223 */ /* 0x040fe200000100b2 */
[----:B------:R-:W-:Y:S02]  /*7650*/  HADD2.F32 R178, -RZ, R167.H1_H1 ;  /* 0x300000a7ffb27230 */ /* 0x000fe40000004100 */
[C---:B------:R-:W-:Y:S01]  /*7660*/  FFMA.FTZ R185, R234.reuse, R185, R177 ;  /* 0x000000b9eab97223 */ /* 0x040fe200000100b1 */
[----:B------:R-:W-:Y:S01]  /*7670*/  FADD.FTZ R239, R3, -R180 ;  /* 0x800000b403ef7221 */ /* 0x000fe20000010000 */
[----:B------:R-:W-:Y:S01]  /*7680*/  FFMA.FTZ R177, R234, R235, R184 ;  /* 0x000000ebeab17223 */ /* 0x000fe200000100b8 */
[----:B------:R-:W-:-:S02]  /*7690*/  HADD2.F32 R237, -RZ, R166.H1_H1 ;  /* 0x300000a6ffed7230 */ /* 0x000fc40000004100 */
[----:B------:R-:W-:Y:S01]  /*76a0*/  FADD.FTZ R235, R7, -R182 ;  /* 0x800000b607eb7221 */ /* 0x000fe20000010000 */
[----:B-----5:R-:W-:Y:S02]  /*76b0*/  HADD2.F32 R180, -RZ, R175.H0_H0 ;  /* 0x200000afffb47230 */ /* 0x020fe40000004100 */
[----:B------:R-:W-:Y:S01]  /*76c0*/  FFMA.FTZ R239, R234, R239, R178 ;  /* 0x000000efeaef7223 */ /* 0x000fe200000100b2 */
[--C-:B------:R-:W-:Y:S02]  /*76d0*/  HADD2.F32 R184, -RZ, R173.reuse.H0_H0 ;  /* 0x200000adffb87230 */ /* 0x100fe40000004100 */
[-C--:B------:R-:W-:Y:S01]  /*76e0*/  FMUL.FTZ R177, R177, R176.reuse ;  /* 0x000000b0b1b17220 */ /* 0x080fe20000410000 */
[----:B------:R-:W-:Y:S02]  /*76f0*/  HADD2.F32 R178, -RZ, R172.H0_H0 ;  /* 0x200000acffb27230 */ /* 0x000fe40000004100 */
[----:B------:R-:W-:Y:S01]  /*7700*/  FMUL.FTZ R183, R183, R176 ;  /* 0x000000b0b7b77220 */ /* 0x000fe20000410000 */
[----:B------:R-:W-:-:S02]  /*7710*/  HADD2.F32 R186, -RZ, R173.H1_H1 ;  /* 0x300000adffba7230 */ /* 0x000fc40000004100 */
[----:B------:R-:W-:Y:S01]  /*7720*/  FMUL.FTZ R173, R179, R176 ;  /* 0x000000b0b3ad7220 */ /* 0x000fe20000410000 */
[----:B------:R-:W-:Y:S01]  /*7730*/  FFMA.FTZ R235, R234, R235, R237 ;  /* 0x000000ebeaeb7223 */ /* 0x000fe200000100ed */
[----:B------:R-:W-:Y:S01]  /*7740*/  FFMA.FTZ R180, R177, R180, R38 ;  /* 0x000000b4b1b47223 */ /* 0x000fe20000010026 */
[----:B------:R-:W-:Y:S02]  /*7750*/  HADD2.F32 R182, -RZ, R172.H1_H1 ;  /* 0x300000acffb67230 */ /* 0x000fe40000004100 */
[----:B------:R-:W-:Y:S01]  /*7760*/  FFMA.FTZ R42, R183, R184, R42 ;  /* 0x000000b8b72a7223 */ /* 0x000fe2000001002a */
[--C-:B------:R-:W-:Y:S02]  /*7770*/  HADD2.F32 R234, -RZ, R174.reuse.H0_H0 ;  /* 0x200000aeffea7230 */ /* 0x100fe40000004100 */
[----:B------:R-:W-:Y:S01]  /*7780*/  FMUL.FTZ R172, R181, R176 ;  /* 0x000000b0b5ac7220 */ /* 0x000fe20000410000 */
[----:B------:R-:W-:Y:S02]  /*7790*/  HADD2.F32 R237, -RZ, R174.H1_H1 ;  /* 0x300000aeffed7230 */ /* 0x000fe40000004100 */
[----:B------:R-:W-:Y:S01]  /*77a0*/  FFMA.FTZ R40, R173, R178, R40 ;  /* 0x000000b2ad287223 */ /* 0x000fe20000010028 */
[----:B------:R-:W-:-:S02]  /*77b0*/  HADD2.F32 R38, -RZ, R175.H1_H1 ;  /* 0x300000afff267230 */ /* 0x000fc40000004100 */
[-C--:B------:R-:W-:Y:S01]  /*77c0*/  FMUL.FTZ R187, R187, R176.reuse ;  /* 0x000000b0bbbb7220 */ /* 0x080fe20000410000 */
[--C-:B------:R-:W-:Y:S02]  /*77d0*/  HADD2.F32 R184, -RZ, R135.reuse.H0_H0 ;  /* 0x20000087ffb87230 */ /* 0x100fe40000004100 */
[----:B------:R-:W-:Y:S01]  /*77e0*/  FMUL.FTZ R236, R235, R176 ;  /* 0x000000b0ebec7220 */ /* 0x000fe20000410000 */
[--C-:B------:R-:W-:Y:S02]  /*77f0*/  HADD2.F32 R178, -RZ, R134.reuse.H0_H0 ;  /* 0x20000086ffb27230 */ /* 0x100fe40000004100 */
[----:B------:R-:W-:Y:S01]  /*7800*/  FFMA.FTZ R41, R172, R182, R41 ;  /* 0x000000b6ac297223 */ /* 0x000fe20000010029 */
[----:B------:R-:W-:Y:S02]  /*7810*/  HADD2.F32 R175, -RZ, R134.H1_H1 ;  /* 0x30000086ffaf7230 */ /* 0x000fe40000004100 */
[----:B------:R-:W-:Y:S01]  /*7820*/  FFMA.FTZ R182, R187, R234, R36 ;  /* 0x000000eabbb67223 */ /* 0x000fe20000010024 */
[----:B------:R-:W-:Y:S01]  /*7830*/  FFMA.FTZ R181, R236, R237, R37 ;  /* 0x000000edecb57223 */ /* 0x000fe20000010025 */
[----:B------:R-:W-:Y:S01]  /*7840*/  FMUL.FTZ R184, R184, R177 ;  /* 0x000000b1b8b87220 */ /* 0x000fe20000410000 */
[----:B------:R-:W-:Y:S01]  /*7850*/  FMUL.FTZ R174, R185, R176 ;  /* 0x000000b0b9ae7220 */ /* 0x000fe20000410000 */
[----:B------:R-:W-:Y:S01]  /*7860*/  FMUL.FTZ R187, R178, R187 ;  /* 0x000000bbb2bb7220 */ /* 0x000fe20000410000 */
[----:B------:R-:W-:Y:S01]  /*7870*/  FMUL.FTZ R236, R175, R236 ;  /* 0x000000ecafec7220 */ /* 0x000fe20000410000 */
[----:B------:R-:W-:-:S02]  /*7880*/  HADD2.F32 R177, -RZ, R135.H1_H1 ;  /* 0x30000087ffb17230 */ /* 0x000fc40000004100 */
[----:B------:R-:W-:Y:S01]  /*7890*/  FMUL.FTZ R176, R239, R176 ;  /* 0x000000b0efb07220 */ /* 0x000fe20000410000 */
[--C-:B------:R-:W-:Y:S02]  /*78a0*/  HADD2.F32 R178, -RZ, R133.reuse.H0_H0 ;  /* 0x20000085ffb27230 */ /* 0x100fe40000004100 */
[----:B------:R-:W-:Y:S01]  /*78b0*/  FFMA.FTZ R43, R174, R186, R43 ;  /* 0x000000baae2b7223 */ /* 0x000fe2000001002b */
[----:B------:R-:W-:Y:S02]  /*78c0*/  HADD2.F32 R175, -RZ, R133.H1_H1 ;  /* 0x30000085ffaf7230 */ /* 0x000fe40000004100 */
[----:B------:R-:W-:Y:S01]  /*78d0*/  FMUL.FTZ R179, R177, R176 ;  /* 0x000000b0b1b37220 */ /* 0x000fe20000410000 */
[--C-:B------:R-:W-:Y:S02]  /*78e0*/  HADD2.F32 R36, -RZ, R132.reuse.H0_H0 ;  /* 0x20000084ff247230 */ /* 0x100fe40000004100 */
[----:B------:R-:W-:Y:S01]  /*78f0*/  FMUL.FTZ R178, R178, R183 ;  /* 0x000000b7b2b27220 */ /* 0x000fe20000410000 */
[----:B------:R-:W-:-:S02]  /*7900*/  HADD2.F32 R37, -RZ, R132.H1_H1 ;  /* 0x30000084ff257230 */ /* 0x000fc40000004100 */
[----:B------:R-:W-:Y:S01]  /*7910*/  FMUL.FTZ R177, R175, R174 ;  /* 0x000000aeafb17220 */ /* 0x000fe20000410000 */
[----:B------:R-:W-:Y:S01]  /*7920*/  FFMA.FTZ R183, R176, R38, R39 ;  /* 0x00000026b0b77223 */ /* 0x000fe20000010027 */
[----:B------:R-:W-:Y:S01]  /*7930*/  FMUL.FTZ R36, R36, R173 ;  /* 0x000000ad24247220 */ /* 0x000fe20000410000 */
[----:B------:R-:W-:Y:S01]  /*7940*/  F2FP.F16.F32.PACK_AB R175, R179, R184 ;  /* 0x000000b8b3af723e */ /* 0x000fe200000000ff */
[----:B------:R-:W-:Y:S01]  /*7950*/  FMUL.FTZ R37, R37, R172 ;  /* 0x000000ac25257220 */ /* 0x000fe20000410000 */
[----:B------:R-:W-:Y:S02]  /*7960*/  F2FP.F16.F32.PACK_AB R174, R236, R187 ;  /* 0x000000bbecae723e */ /* 0x000fe400000000ff */
[----:B------:R-:W-:Y:S02]  /*7970*/  F2FP.F16.F32.PACK_AB R173, R177, R178 ;  /* 0x000000b2b1ad723e */ /* 0x000fe400000000ff */
[----:B------:R-:W-:-:S07]  /*7980*/  F2FP.F16.F32.PACK_AB R172, R37, R36 ;  /* 0x0000002425ac723e */ /* 0x000fce00000000ff */
.L_x_1746:
        /* <DEDUP_REMOVED lines=10> */
.L_x_1730:
[----:B------:R-:W-:Y:S05]  /*7a30*/  BSYNC.RECONVERGENT B0 ;  /* 0x0000000000007941 */ /* 0x000fea0003800200 */
.L_x_1716:
[----:B0-234-:R-:W0:Y:S01]  /*7a40*/  LDC.64 R172, c[0x0][0x380] ;  /* 0x0000e000ffac7b82 */ /* 0x01de220000000a00 */
[----:B------:R-:W-:Y:S01]  /*7a50*/  UPLOP3.LUT UP1, UPT, UPT, UPT, UP1, 0x40, 0x4 ;  /* 0x000000000004789c */ /* 0x000fe20003f2e810 */
[----:B0-----:R-:W-:-:S04]  /*7a60*/  IADD3 R201, PT, PT, R201, R172, RZ ;  /* 0x000000acc9c97210 */ /* 0x001fc80007ffe0ff */
[----:B------:R-:W-:-:S13]  /*7a70*/  ISETP.GE.AND P1, PT, R201, R173, PT ;  /* 0x000000adc900720c */ /* 0x000fda0003f26270 */
[----:B------:R-:W-:Y:S05]  /*7a80*/  @!P1 BRA `(.L_x_1747) ;  /* 0xffffff8c00b49947 */ /* 0x000fea000383ffff */
.L_x_1705:
[----:B------:R-:W0:Y:S01]  /*7a90*/  S2UR UR4, SR_CTAID.X ;  /* 0x00000000000479c3 */ /* 0x000e220000002500 */
[----:B------:R-:W-:Y:S01]  /*7aa0*/  BSSY.RECONVERGENT B0, `(.L_x_1748) ;  /* 0x0000011000007945 */ /* 0x000fe20003800200 */
[----:B0-----:R-:W-:-:S05]  /*7ab0*/  IMAD R3, R196, UR4, RZ ;  /* 0x00000004c4037c24 */ /* 0x001fca000f8e02ff */
[----:B------:R-:W-:Y:S01]  /*7ac0*/  LEA.HI R9, R3, R198, RZ, 0x1d ;  /* 0x000000c603097211 */ /* 0x000fe200078fe8ff */
        /* <DEDUP_REMOVED lines=14> */
.L_x_1749:
[----:B------:R-:W-:Y:S05]  /*7bb0*/  BSYNC.RECONVERGENT B0 ;  /* 0x0000000000007941 */ /* 0x000fea0003800200 */
.L_x_1748:
        /* <DEDUP_REMOVED lines=15> */
.L_x_1751:
[----:B------:R-:W-:Y:S05]  /*7cb0*/  BSYNC.RECONVERGENT B0 ;  /* 0x0000000000007941 */ /* 0x000fea0003800200 */
.L_x_1750:
        /* <DEDUP_REMOVED lines=15> */
.L_x_1753:
[----:B------:R-:W-:Y:S05]  /*7db0*/  BSYNC.RECONVERGENT B0 ;  /* 0x0000000000007941 */ /* 0x000fea0003800200 */
.L_x_1752:
        /* <DEDUP_REMOVED lines=14> */
.L_x_1754:
        /* <DEDUP_REMOVED lines=14> */
.L_x_15602:


//--------------------- .text._ZN10layer_norm13ln_bwd_kernelINS_13Kernel_traitsI6__halfS2_S2_S2_fjLj8192ELj1ELj1ELj8ELj16ENS_18Kernel_traits_baseILj8192ES2_S2_S2_S2_fjLj256EEEEELb0ELb1ELb0ELb1EEEvNS_9BwdParamsE --------------------------
	.section	.text._ZN10layer_norm13ln_bwd_kernelINS_13Kernel_traitsI6__halfS2_S2_S2_fjLj8192ELj1ELj1ELj8ELj16ENS_18Kernel_traits_baseILj8192ES2_S2_S2_S2_fjLj256EEEEELb0ELb1ELb0ELb1EEEvNS_9BwdParamsE,"ax",@progbits
	.align	128
        .global         _ZN10layer_norm13ln_bwd_kernelINS_13Kernel_traitsI6__halfS2_S2_S2_fjLj8192ELj1ELj1ELj8ELj16ENS_18Kernel_traits_baseILj8192ES2_S2_S2_S2_fjLj256EEEEELb0ELb1ELb0ELb1EEEvNS_9BwdParamsE
        .type           _ZN10layer_norm13ln_bwd_kernelINS_13Kernel_traitsI6__halfS2_S2_S2_fjLj8192ELj1ELj1ELj8ELj16ENS_18Kernel_traits_baseILj8192ES2_S2_S2_S2_fjLj256EEEEELb0ELb1ELb0ELb1EEEvNS_9BwdParamsE,@function
        .size           _ZN10layer_norm13ln_bwd_kernelINS_13Kernel_traitsI6__halfS2_S2_S2_fjLj8192ELj1ELj1ELj8ELj16ENS_18Kernel_traits_baseILj8192ES2_S2_S2_S2_fjLj256EEEEELb0ELb1ELb0ELb1EEEvNS_9BwdParamsE,(.L_x_15603 - _ZN10layer_norm13ln_bwd_kernelINS_13Kernel_traitsI6__halfS2_S2_S2_fjLj8192ELj1ELj1ELj8ELj16ENS_18Kernel_traits_baseILj8192ES2_S2_S2_S2_fjLj256EEEEELb0ELb1ELb0ELb1EEEvNS_9BwdParamsE)
        .other          _ZN10layer_norm13ln_bwd_kernelINS_13Kernel_traitsI6__halfS2_S2_S2_fjLj8192ELj1ELj1ELj8ELj16ENS_18Kernel_traits_baseILj8192ES2_S2_S2_S2_fjLj256EEEEELb0ELb1ELb0ELb1EEEvNS_9BwdParamsE,@"STO_CUDA_ENTRY STV_DEFAULT"
_ZN10layer_norm13ln_bwd_kernelINS_13Kernel_traitsI6__halfS2_S2_S2_fjLj8192ELj1ELj1ELj8ELj16ENS_18Kernel_traits_baseILj8192ES2_S2_S2_S2_fjLj256EEEEELb0ELb1ELb0ELb1EEEvNS_9BwdParamsE:
.text._ZN10layer_norm13ln_bwd_kernelINS_13Kernel_traitsI6__halfS2_S2_S2_fjLj8192ELj1ELj1ELj8ELj16ENS_18Kernel_traits_baseILj8192ES2_S2_S2_S2_fjLj256EEEEELb0ELb1ELb0ELb1EEEvNS_9BwdParamsE:
        /* <DEDUP_REMOVED lines=80> */
[----:B------:R-:W-:Y:S02]  /*0500*/  CS2R R44, SRZ ;  /* 0x00000000002c7805 */ /* 0x000fe4000001ff00 */
[----:B------:R-:W-:Y:S01]  /*0510*/  CS2R R42, SRZ ;  /* 0x00000000002a7805 */ /* 0x000fe2000001ff00 */
[----:B------:R-:W4:Y:S01]  /*0520*/  LDG.E.128 R180, desc[UR10][R2.64+0x1000] ;  /* 0x0010000a02b47981 */ /* 0x000f22000c1e1d00 */
[----:B------:R-:W-:-:S02]  /*0530*/  CS2R R40, SRZ ;  /* 0x0000000000287805 */ /* 0x000fc4000001ff00 */
[----:B------:R-:W-:Y:S02]  /*0540*/  CS2R R38, SRZ ;  /* 0x0000000000267805 */ /* 0x000fe4000001ff00 */
[----:B------:R-:W-:Y:S01]  /*0550*/  CS2R R36, SRZ ;  /* 0x0000000000247805 */ /* 0x000fe2000001ff00 */
[----:B------:R-:W4:Y:S01]  /*0560*/  LDG.E.128 R172, desc[UR10][R2.64+0x2000] ;  /* 0x0020000a02ac7981 */ /* 0x000f22000c1e1d00 */
[----:B------:R-:W-:Y:S02]  /*0570*/  CS2R R34, SRZ ;  /* 0x0000000000227805 */ /* 0x000fe4000001ff00 */
[----:B------:R-:W-:Y:S02]  /*0580*/  CS2R R32, SRZ ;  /* 0x0000000000207805 */ /* 0x000fe4000001ff00 */
[----:B------:R-:W-:Y:S01]  /*0590*/  CS2R R30, SRZ ;  /* 0x00000000001e7805 */ /* 0x000fe2000001ff00 */
[----:B------:R0:W4:Y:S01]  /*05a0*/  LDG.E.128 R8, desc[UR10][R2.64+0x3000] ;  /* 0x0030000a02087981 */ /* 0x000122000c1e1d00 */
[----:B---3--:R-:W-:Y:S01]  /*05b0*/  IMAD.WIDE.U32 R4, R117, 0x10, R4 ;  /* 0x0000001075047825 */ /* 0x008fe200078e0004 */
[----:B--2---:R-:W-:Y:S01]  /*05c0*/  UISETP.NE.U32.AND UP0, UPT, UR4, URZ, UPT ;  /* 0x000000ff0400728c */ /* 0x004fe2000bf05070 */
[----:B------:R-:W-:-:S02]  /*05d0*/  CS2R R28, SRZ ;  /* 0x00000000001c7805 */ /* 0x000fc4000001ff00 */
[----:B------:R-:W-:Y:S02]  /*05e0*/  CS2R R26, SRZ ;  /* 0x00000000001a7805 */ /* 0x000fe4000001ff00 */
[----:B------:R-:W-:Y:S01]  /*05f0*/  CS2R R24, SRZ ;  /* 0x0000000000187805 */ /* 0x000fe2000001ff00 */
[----:B------:R-:W5:Y:S01]  /*0600*/  LDG.E.128 R60, desc[UR10][R4.64+0x3000] ;  /* 0x0030000a043c7981 */ /* 0x000f62000c1e1d00 */
        /* <DEDUP_REMOVED lines=17> */
[----:B------:R-:W-:Y:S02]  /*0720*/  CS2R R6, SRZ ;  /* 0x0000000000067805 */ /* 0x000fe4000001ff00 */
[----:B0-----:R-:W-:-:S02]  /*0730*/  CS2R R2, SRZ ;  /* 0x0000000000027805 */ /* 0x001fc4000001ff00 */
[----:B------:R-:W-:Y:S01]  /*0740*/  MOV R0, RZ ;  /* 0x000000ff00007202 */ /* 0x000fe20000000f00 */
[----:B------:R-:W-:Y:S01]  /*0750*/  UISETP.NE.AND.EX UP0, UPT, UR5, URZ, UPT, UP0 ;  /* 0x000000ff0500728c */ /* 0x000fe2000bf05300 */
[----:B-1----:R-:W-:Y:S01]  /*0760*/  CS2R R4, SRZ ;  /* 0x0000000000047805 */ /* 0x002fe2000001ff00 */
[----:B------:R-:W0:Y:S01]  /*0770*/  LDCU UR17, c[0x0][0x388] ;  /* 0x00007100ff1177ac */ /* 0x000e220008000800 */
[----:B------:R-:W1:Y:S01]  /*0780*/  LDCU.U8 UR16, c[0x0][0x410] ;  /* 0x00008200ff1077ac */ /* 0x000e620008000000 */
[----:B------:R-:W2:Y:S01]  /*0790*/  LDCU UR20, c[0x0][0x400] ;  /* 0x00008000ff1477ac */ /* 0x000ea20008000800 */
[----:B------:R-:W3:Y:S01]  /*07a0*/  LDCU.64 UR22, c[0x0][0x478] ;  /* 0x00008f00ff1677ac */ /* 0x000ee20008000a00 */
[----:B------:R-:W0:Y:S01]  /*07b0*/  LDCU.128 UR12, c[0x0][0x3c0] ;  /* 0x00007800ff0c77ac */ /* 0x000e220008000c00 */
[----:B------:R-:W0:Y:S01]  /*07c0*/  LDCU.64 UR18, c[0x0][0x438] ;  /* 0x00008700ff1277ac */ /* 0x000e220008000a00 */
[----:B------:R-:W0:Y:S01]  /*07d0*/  LDCU.64 UR24, c[0x0][0x380] ;  /* 0x00007000ff1877ac */ /* 0x000e220008000a00 */
[----:B----4-:R-:W-:-:S02]  /*07e0*/  HADD2.F32 R196, -RZ, R189.H0_H0 ;  /* 0x200000bdffc47230 */ /* 0x010fc40000004100 */
[----:B------:R-:W-:Y:S02]  /*07f0*/  HADD2.F32 R195, -RZ, R189.H1_H1 ;  /* 0x300000bdffc37230 */ /* 0x000fe40000004100 */
[--C-:B------:R-:W-:Y:S02]  /*0800*/  HADD2.F32 R194, -RZ, R190.reuse.H0_H0 ;  /* 0x200000beffc27230 */ /* 0x100fe40000004100 */
[----:B------:R-:W-:Y:S02]  /*0810*/  HADD2.F32 R193, -RZ, R190.H1_H1 ;  /* 0x300000beffc17230 */ /* 0x000fe40000004100 */
[--C-:B------:R-:W-:Y:S02]  /*0820*/  HADD2.F32 R190, -RZ, R180.reuse.H0_H0 ;  /* 0x200000b4ffbe7230 */ /* 0x100fe40000004100 */
[----:B------:R-:W-:Y:S02]  /*0830*/  HADD2.F32 R189, -RZ, R180.H1_H1 ;  /* 0x300000b4ffbd7230 */ /* 0x000fe40000004100 */
[----:B------:R-:W-:-:S02]  /*0840*/  HADD2.F32 R198, -RZ, R188.H0_H0 ;  /* 0x200000bcffc67230 */ /* 0x000fc40000004100 */
[----:B------:R-:W-:Y:S02]  /*0850*/  HADD2.F32 R197, -RZ, R188.H1_H1 ;  /* 0x300000bcffc57230 */ /* 0x000fe40000004100 */
[--C-:B------:R-:W-:Y:S02]  /*0860*/  HADD2.F32 R180, -RZ, R173.reuse.H0_H0 ;  /* 0x200000adffb47230 */ /* 0x100fe40000004100 */
[----:B------:R-:W-:Y:S02]  /*0870*/  HADD2.F32 R179, -RZ, R173.H1_H1 ;  /* 0x300000adffb37230 */ /* 0x000fe40000004100 */
[--C-:B------:R-:W-:Y:S02]  /*0880*/  HADD2.F32 R178, -RZ, R174.reuse.H0_H0 ;  /* 0x200000aeffb27230 */ /* 0x100fe40000004100 */
[----:B------:R-:W-:Y:S02]  /*0890*/  HADD2.F32 R177, -RZ, R174.H1_H1 ;  /* 0x300000aeffb17230 */ /* 0x000fe40000004100 */
[----:B------:R-:W-:-:S02]  /*08a0*/  HADD2.F32 R192, -RZ, R191.H0_H0 ;  /* 0x200000bfffc07230 */ /* 0x000fc40000004100 */
[--C-:B------:R-:W-:Y:S02]  /*08b0*/  HADD2.F32 R188, -RZ, R181.reuse.H0_H0 ;  /* 0x200000b5ffbc7230 */ /* 0x100fe40000004100 */
[----:B------:R-:W-:Y:S02]  /*08c0*/  HADD2.F32 R187, -RZ, R181.H1_H1 ;  /* 0x300000b5ffbb7230 */ /* 0x000fe40000004100 */
[--C-:B------:R-:W-:Y:S02]  /*08d0*/  HADD2.F32 R186, -RZ, R182.reuse.H0_H0 ;  /* 0x200000b6ffba7230 */ /* 0x100fe40000004100 */
[----:B------:R-:W-:Y:S02]  /*08e0*/  HADD2.F32 R185, -RZ, R182.H1_H1 ;  /* 0x300000b6ffb97230 */ /* 0x000fe40000004100 */
[----:B------:R-:W-:Y:S02]  /*08f0*/  HADD2.F32 R184, -RZ, R183.H0_H0 ;  /* 0x200000b7ffb87230 */ /* 0x000fe40000004100 */
[----:B------:R-:W-:-:S02]  /*0900*/  HADD2.F32 R176, -RZ, R175.H0_H0 ;  /* 0x200000afffb07230 */ /* 0x000fc40000004100 */
[--C-:B------:R-:W-:Y:S02]  /*0910*/  HADD2.F32 R174, -RZ, R8.reuse.H0_H0 ;  /* 0x20000008ffae7230 */ /* 0x100fe40000004100 */
[----:B------:R-:W-:Y:S02]  /*0920*/  HADD2.F32 R173, -RZ, R8.H1_H1 ;  /* 0x30000008ffad7230 */ /* 0x000fe40000004100 */
[--C-:B------:R-:W-:Y:S02]  /*0930*/  HADD2.F32 R165, -RZ, R9.reuse.H0_H0 ;  /* 0x20000009ffa57230 */ /* 0x100fe40000004100 */
[----:B------:R-:W-:Y:S01]  /*0940*/  HADD2.F32 R166, -RZ, R9.H1_H1 ;  /* 0x30000009ffa67230 */ /* 0x000fe20000004100 */
[----:B------:R-:W-:Y:S01]  /*0950*/  CS2R R8, SRZ ;  /* 0x0000000000087805 */ /* 0x000fe2000001ff00 */
[--C-:B------:R-:W-:Y:S02]  /*0960*/  HADD2.F32 R167, -RZ, R10.reuse.H0_H0 ;  /* 0x2000000affa77230 */ /* 0x100fe40000004100 */
[----:B------:R-:W-:-:S02]  /*0970*/  HADD2.F32 R168, -RZ, R10.H1_H1 ;  /* 0x3000000affa87230 */ /* 0x000fc40000004100 */
[--C-:B------:R-:W-:Y:S02]  /*0980*/  HADD2.F32 R169, -RZ, R11.reuse.H0_H0 ;  /* 0x2000000bffa97230 */ /* 0x100fe40000004100 */
[----:B------:R-:W-:Y:S01]  /*0990*/  HADD2.F32 R170, -RZ, R11.H1_H1 ;  /* 0x3000000bffaa7230 */ /* 0x000fe20000004100 */
[----:B------:R-:W-:Y:S01]  /*09a0*/  CS2R R10, SRZ ;  /* 0x00000000000a7805 */ /* 0x000fe2000001ff00 */
[----:B------:R-:W-:Y:S02]  /*09b0*/  HADD2.F32 R191, -RZ, R191.H1_H1 ;  /* 0x300000bfffbf7230 */ /* 0x000fe40000004100 */
[----:B------:R-:W-:Y:S02]  /*09c0*/  HADD2.F32 R183, -RZ, R183.H1_H1 ;  /* 0x300000b7ffb77230 */ /* 0x000fe40000004100 */
[--C-:B------:R-:W-:Y:S02]  /*09d0*/  HADD2.F32 R182, -RZ, R172.reuse.H0_H0 ;  /* 0x200000acffb67230 */ /* 0x100fe40000004100 */
[----:B------:R-:W-:-:S02]  /*09e0*/  HADD2.F32 R181, -RZ, R172.H1_H1 ;  /* 0x300000acffb57230 */ /* 0x000fc40000004100 */
[----:B0123--:R-:W-:-:S07]  /*09f0*/  HADD2.F32 R175, -RZ, R175.H1_H1 ;  /* 0x300000afffaf7230 */ /* 0x00ffce0000004100 */
.L_x_1776:
[----:B0-----:R-:W0:Y:S01]  /*0a00*/  S2R R117, SR_TID.X ;  /* 0x0000000000757919 */ /* 0x001e220000002100 */
[----:B-1----:R-:W1:Y:S01]  /*0a10*/  @UP0 LDCU.64 UR4, c[0x0][0x3e0] ;  /* 0x00007c00ff0407ac */ /* 0x002e620008000a00 */
[----:B--2---:R-:W2:Y:S01]  /*0a20*/  LDC.64 R108, c[0x0][0x3a8] ;  /* 0x0000ea00ff6c7b82 */ /* 0x004ea20000000a00 */
[----:B------:R-:W-:Y:S01]  /*0a30*/  PLOP3.LUT P1, PT, PT, PT, UP0, 0x80, 0x8 ;  /* 0x000000000008781c */ /* 0x000fe20003f2f008 */
[----:B------:R-:W-:-:S04]  /*0a40*/  UIMAD UR7, UR6, UR17, URZ ;  /* 0x00000011060772a4 */ /* 0x000fc8000f8e02ff */
[----:B------:R-:W-:Y:S02]  /*0a50*/  USHF.R.S32.HI UR8, URZ, 0x1f, UR7 ;  /* 0x0000001fff087899 */ /* 0x000fe40008011407 */
[----:B------:R-:W3:Y:S02]  /*0a60*/  LDC.64 R112, c[0x0][0x428] ;  /* 0x00010a00ff707b82 */ /* 0x000ee40000000a00 */
[----:B------:R-:W-:-:S06]  /*0a70*/  ULEA.HI UR8, UR8, UR7, URZ, 0x3 ;  /* 0x0000000708087291 */ /* 0x000fcc000f8f18ff */
[----:B------:R-:W-:Y:S01]  /*0a80*/  MOV R86, UR8 ;  /* 0x0000000800567c02 */ /* 0x000fe20008000f00 */
[----:B-1----:R-:W-:Y:S02]  /*0a90*/  @UP0 UIMAD.WIDE UR4, UR6, 0x2, UR4 ;  /* 0x00000002060408a5 */ /* 0x002fe4000f8e0204 */
[----:B------:R-:W-:-:S04]  /*0aa0*/  UIMAD.WIDE UR8, UR6, 0x4, UR14 ;  /* 0x00000004060878a5 */ /* 0x000fc8000f8e020e */
[----:B------:R-:W-:Y:S02]  /*0ab0*/  MOV R84, UR4 ;  /* 0x0000000400547c02 */ /* 0x000fe40008000f00 */
[----:B------:R-:W-:Y:S02]  /*0ac0*/  MOV R85, UR5 ;  /* 0x0000000500557c02 */ /* 0x000fe40008000f00 */
[----:B------:R-:W-:Y:S02]  /*0ad0*/  MOV R87, UR9 ;  /* 0x0000000900577c02 */ /* 0x000fe40008000f00 */
[----:B0-----:R-:W-:Y:S01]  /*0ae0*/  LEA.HI.SX32 R201, R86, R117, 0x1d ;  /* 0x0000007556c97211 */ /* 0x001fe200078feaff */
[----:B------:R-:W4:Y:S01]  /*0af0*/  @P1 LDG.E.U16 R202, desc[UR10][R84.64] ;  /* 0x0000000a54ca1981 */ /* 0x000f22000c1e1500 */
[----:B------:R-:W-:-:S03]  /*0b00*/  MOV R86, UR8 ;  /* 0x0000000800567c02 */ /* 0x000fc60008000f00 */
[C---:B--2---:R-:W-:Y:S02]  /*0b10*/  IMAD.WIDE.U32 R104, R201.reuse, 0x10, R108 ;  /* 0x00000010c9687825 */ /* 0x044fe400078e006c */
[----:B------:R-:W2:Y:S04]  /*0b20*/  LDG.E R203, desc[UR10][R86.64] ;  /* 0x0000000a56cb7981 */ /* 0x000ea8000c1e1900 */
[----:B------:R0:W4:Y:S01]  /*0b30*/  LDG.E.128 R84, desc[UR10][R104.64] ;  /* 0x0000000a68547981 */ /* 0x000122000c1e1d00 */
[C---:B---3--:R-:W-:Y:S01]  /*0b40*/  IMAD.WIDE.U32 R88, R201.reuse, 0x10, R112 ;  /* 0x00000010c9587825 */ /* 0x048fe200078e0070 */
[----:B------:R-:W-:Y:S01]  /*0b50*/  IADD3 R199, PT, PT, R201, 0x200, RZ ;  /* 0x00000200c9c77810 */ /* 0x000fe20007ffe0ff */
[----:B------:R-:W-:-:S04]  /*0b60*/  UIMAD.WIDE UR4, UR6, 0x4, UR12 ;  /* 0x00000004060478a5 */ /* 0x000fc8000f8e020c */
[----:B------:R-:W3:Y:S02]  /*0b70*/  LDG.E.128 R88, desc[UR10][R88.64] ;  /* 0x0000000a58587981 */ /* 0x000ee4000c1e1d00 */
[----:B------:R-:W-:Y:S01]  /*0b80*/  MOV R228, UR4 ;  /* 0x0000000400e47c02 */ /* 0x000fe20008000f00 */
[----:B0-----:R-:W-:Y:S01]  /*0b90*/  IMAD.WIDE.U32 R104, R199, 0x10, R112 ;  /* 0x00000010c7687825 */ /* 0x001fe200078e0070 */
[----:B------:R-:W-:-:S05]  /*0ba0*/  MOV R229, UR5 ;  /* 0x0000000500e57c02 */ /* 0x000fca0008000f00 */
[----:B------:R-:W2:Y:S01]  /*0bb0*/  LDG.E.128 R104, desc[UR10][R104.64] ;  /* 0x0000000a68687981 */ /* 0x000ea2000c1e1d00 */
[----:B------:R-:W-:-:S03]  /*0bc0*/  IADD3 R200, PT, PT, R201, 0x100, RZ ;  /* 0x00000100c9c87810 */ /* 0x000fc60007ffe0ff */
[----:B------:R-:W2:Y:S01]  /*0bd0*/  LDG.E R228, desc[UR10][R228.64] ;  /* 0x0000000ae4e47981 */ /* 0x000ea2000c1e1900 */
[----:B------:R-:W-:-:S04]  /*0be0*/  IMAD.WIDE.U32 R100, R199, 0x10, R108 ;  /* 0x00000010c7647825 */ /* 0x000fc800078e006c */
[C---:B------:R-:W-:Y:S02]  /*0bf0*/  IMAD.WIDE.U32 R92, R200.reuse, 0x10, R108 ;  /* 0x00000010c85c7825 */ /* 0x040fe400078e006c */
[----:B------:R-:W2:Y:S04]  /*0c00*/  LDG.E.128 R100, desc[UR10][R100.64] ;  /* 0x0000000a64647981 */ /* 0x000ea8000c1e1d00 */
[----:B------:R-:W2:Y:S01]  /*0c10*/  LDG.E.128 R92, desc[UR10][R92.64] ;  /* 0x0000000a5c5c7981 */ /* 0x000ea2000c1e1d00 */
[----:B------:R-:W-:-:S06]  /*0c20*/  IMAD.WIDE.U32 R96, R200, 0x10, R112 ;  /* 0x00000010c8607825 */ /* 0x000fcc00078e0070 */
[----:B------:R-:W2:Y:S01]  /*0c30*/  LDG.E.128 R96, desc[UR10][R96.64] ;  /* 0x0000000a60607981 */ /* 0x000ea2000c1e1d00 */
[----:B------:R-:W-:-:S05]  /*0c40*/  IADD3 R172, PT, PT, R201, 0x300, RZ ;  /* 0x00000300c9ac7810 */ /* 0x000fca0007ffe0ff */
[----:B------:R-:W-:-:S06]  /*0c50*/  IMAD.WIDE.U32 R108, R172, 0x10, R108 ;  /* 0x00000010ac6c7825 */ /* 0x000fcc00078e006c */
[----:B------:R-:W2:Y:S01]  /*0c60*/  LDG.E.128 R108, desc[UR10][R108.64] ;  /* 0x0000000a6c6c7981 */ /* 0x000ea2000c1e1d00 */
[----:B------:R-:W-:-:S06]  /*0c70*/  IMAD.WIDE.U32 R112, R172, 0x10, R112 ;  /* 0x00000010ac707825 */ /* 0x000fcc00078e0070 */
[----:B------:R-:W2:Y:S01]  /*0c80*/  LDG.E.128 R112, desc[UR10][R112.64] ;  /* 0x0000000a70707981 */ /* 0x000ea2000c1e1d00 */
[----:B------:R-:W-:-:S04]  /*0c90*/  ISETP.NE.U32.AND P0, PT, RZ, UR18, PT ;  /* 0x00000012ff007c0c */ /* 0x000fc8000bf05070 */
[----:B------:R-:W-:-:S13]  /*0ca0*/  ISETP.NE.AND.EX P0, PT, RZ, UR19, PT, P0 ;  /* 0x00000013ff007c0c */ /* 0x000fda000bf05300 */
[----:B------:R-:W0:Y:S08]  /*0cb0*/  @P0 LDC.64 R230, c[0x0][0x438] ;  /* 0x00010e00ffe60b82 */ /* 0x000e300000000a00 */
[----:B------:R-:W1:Y:S01]  /*0cc0*/  @P0 LDC.64 R226, c[0x0][0x438] ;  /* 0x00010e00ffe20b82 */ /* 0x000e620000000a00 */
[----:B0-----:R-:W-:-:S05]  /*0cd0*/  @P0 IMAD.WIDE.U32 R230, R200, 0x10, R230 ;  /* 0x00000010c8e60825 */ /* 0x001fca00078e00e6 */
[----:B-----5:R-:W5:Y:S01]  /*0ce0*/  @P0 LDG.E.128 R68, desc[UR10][R230.64] ;  /* 0x0000000ae6440981 */ /* 0x020f62000c1e1d00 */
[----:B-1----:R-:W-:-:S05]  /*0cf0*/  @P0 IMAD.WIDE.U32 R226, R172, 0x10, R226 ;  /* 0x00000010ace20825 */ /* 0x002fca00078e00e2 */
[----:B------:R-:W5:Y:S01]  /*0d00*/  @P0 LDG.E.128 R76, desc[UR10][R226.64] ;  /* 0x0000000ae24c0981 */ /* 0x000f62000c1e1d00 */
[--C-:B----4-:R-:W-:Y:S02]  /*0d10*/  HADD2.F32 R215, -RZ, R84.reuse.H0_H0 ;  /* 0x20000054ffd77230 */ /* 0x110fe40000004100 */
[----:B------:R-:W-:Y:S02]  /*0d20*/  HADD2.F32 R216, -RZ, R84.H1_H1 ;  /* 0x30000054ffd87230 */ /* 0x000fe40000004100 */
[--C-:B------:R-:W-:Y:S02]  /*0d30*/  HADD2.F32 R218, -RZ, R85.reuse.H0_H0 ;  /* 0x20000055ffda7230 */ /* 0x100fe40000004100 */
[----:B------:R-:W-:Y:S02]  /*0d40*/  HADD2.F32 R220, -RZ, R85.H1_H1 ;  /* 0x30000055ffdc7230 */ /* 0x000fe40000004100 */
[----:B------:R-:W0:Y:S01]  /*0d50*/  @P0 LDC.64 R84, c[0x0][0x438] ;  /* 0x00010e00ff540b82 */ /* 0x000e220000000a00 */
[----:B------:R-:W-:-:S02]  /*0d60*/  @P1 HADD2.F32 R202, -RZ, R202.H0_H0 ;  /* 0x200000caffca1230 */ /* 0x000fc40000004100 */
[--C-:B------:R-:W-:Y:S02]  /*0d70*/  HADD2.F32 R219, -RZ, R86.reuse.H0_H0 ;  /* 0x20000056ffdb7230 */ /* 0x100fe40000004100 */
[----:B------:R-:W-:Y:S02]  /*0d80*/  HADD2.F32 R224, -RZ, R86.H1_H1 ;  /* 0x30000056ffe07230 */ /* 0x000fe40000004100 */
[--C-:B------:R-:W-:Y:S02]  /*0d90*/  HADD2.F32 R223, -RZ, R87.reuse.H0_H0 ;  /* 0x20000057ffdf7230 */ /* 0x100fe40000004100 */
[----:B------:R-:W-:Y:S02]  /*0da0*/  HADD2.F32 R222, -RZ, R87.H1_H1 ;  /* 0x30000057ffde7230 */ /* 0x000fe40000004100 */
[--C-:B---3--:R-:W-:Y:S01]  /*0db0*/  HADD2.F32 R245, -RZ, R88.reuse.H0_H0 ;  /* 0x20000058fff57230 */ /* 0x108fe20000004100 */
[----:B------:R-:W1:Y:S01]  /*0dc0*/  @P0 LDC.64 R86, c[0x0][0x438] ;  /* 0x00010e00ff560b82 */ /* 0x000e620000000a00 */
[----:B------:R-:W-:-:S02]  /*0dd0*/  HADD2.F32 R243, -RZ, R88.H1_H1 ;  /* 0x30000058fff37230 */ /* 0x000fc40000004100 */
[--C-:B------:R-:W-:Y:S02]  /*0de0*/  HADD2.F32 R241, -RZ, R89.reuse.H0_H0 ;  /* 0x20000059fff17230 */ /* 0x100fe40000004100 */
[----:B------:R-:W-:Y:S01]  /*0df0*/  HADD2.F32 R239, -RZ, R89.H1_H1 ;  /* 0x30000059ffef7230 */ /* 0x000fe20000004100 */
[----:B------:R-:W-:Y:S02]  /*0e00*/  @P1 R2UR UR4, R202 ;  /* 0x00000000ca0412ca */ /* 0x000fe400000e0000 */
[----:B--2---:R-:W-:Y:S01]  /*0e10*/  R2UR UR9, R203 ;  /* 0x00000000cb0972ca */ /* 0x004fe200000e0000 */
[----:B0-----:R-:W-:Y:S01]  /*0e20*/  @P0 IMAD.WIDE.U32 R88, R201, 0x10, R84 ;  /* 0x00000010c9580825 */ /* 0x001fe200078e0054 */
[----:B------:R-:W-:-:S03]  /*0e30*/  ISETP.NE.AND P1, PT, RZ, UR16, PT ;  /* 0x00000010ff007c0c */ /* 0x000fc6000bf25270 */
[--C-:B------:R-:W-:Y:S01]  /*0e40*/  HADD2.F32 R203, -RZ, R105.reuse.H0_H0 ;  /* 0x20000069ffcb7230 */ /* 0x100fe20000004100 */
[----:B------:R0:W5:Y:S02]  /*0e50*/  @P0 LDG.E.128 R64, desc[UR10][R88.64] ;  /* 0x0000000a58400981 */ /* 0x000164000c1e1d00 */
[----:B0-----:R-:W-:Y:S01]  /*0e60*/  HADD2.F32 R88, -RZ, R105.H1_H1 ;  /* 0x30000069ff587230 */ /* 0x001fe20000004100 */
[----:B------:R-:W-:-:S05]  /*0e70*/  FSEL R105, R228, RZ, !P1 ;  /* 0x000000ffe4697208 */ /* 0x000fca0004800000 */
[C---:B------:R-:W-:Y:S01]  /*0e80*/  FADD.FTZ R215, -R105.reuse, R215 ;  /* 0x000000d769d77221 */ /* 0x040fe20000010100 */
[----:B------:R-:W-:-:S03]  /*0e90*/  FADD.FTZ R216, -R105, R216 ;  /* 0x000000d869d87221 */ /* 0x000fc60000010100 */
[----:B------:R-:W-:Y:S01]  /*0ea0*/  FMUL.FTZ R246, R215, UR9 ;  /* 0x00000009d7f67c20 */ /* 0x000fe20008410000 */
[----:B------:R-:W-:Y:S01]  /*0eb0*/  FADD.FTZ R218, -R105, R218 ;  /* 0x000000da69da7221 */ /* 0x000fe20000010100 */
[----:B------:R-:W-:Y:S01]  /*0ec0*/  FADD.FTZ R132, R245, R132 ;  /* 0x00000084f5847221 */ /* 0x000fe20000010000 */
[----:B------:R-:W-:Y:S01]  /*0ed0*/  FMUL.FTZ R244, R216, UR9 ;  /* 0x00000009d8f47c20 */ /* 0x000fe20008410000 */
[-C--:B------:R-:W-:Y:S01]  /*0ee0*/  FFMA.FTZ R133, R246, R245.reuse, R133 ;  /* 0x000000f5f6857223 */ /* 0x080fe20000010085 */
[--C-:B------:R-:W-:Y:S02]  /*0ef0*/  HADD2.F32 R202, -RZ, R92.reuse.H0_H0 ;  /* 0x2000005cffca7230 */ /* 0x100fe40000004100 */
[----:B------:R-:W-:Y:S01]  /*0f00*/  FMUL.FTZ R245, R198, R245 ;  /* 0x000000f5c6f57220 */ /* 0x000fe20000410000 */
[----:B------:R-:W-:Y:S02]  /*0f10*/  HADD2.F32 R204, -RZ, R92.H1_H1 ;  /* 0x3000005cffcc7230 */ /* 0x000fe40000004100 */
[----:B------:R-:W-:-:S02]  /*0f20*/  HADD2.F32 R212, -RZ, R102.H0_H0 ;  /* 0x20000066ffd47230 */ /* 0x000fc40000004100 */
[----:B------:R-:W-:Y:S02]  /*0f30*/  HADD2.F32 R211, -RZ, R102.H1_H1 ;  /* 0x30000066ffd37230 */ /* 0x000fe40000004100 */
[--C-:B------:R-:W-:Y:S02]  /*0f40*/  HADD2.F32 R210, -RZ, R103.reuse.H0_H0 ;  /* 0x20000067ffd27230 */ /* 0x100fe40000004100 */
[----:B------:R-:W-:Y:S02]  /*0f50*/  HADD2.F32 R92, -RZ, R103.H1_H1 ;  /* 0x30000067ff5c7230 */ /* 0x000fe40000004100 */
[----:B------:R-:W-:Y:S01]  /*0f60*/  FADD.FTZ R220, -R105, R220 ;  /* 0x000000dc69dc7221 */ /* 0x000fe20000010100 */
[--C-:B------:R-:W-:Y:S02]  /*0f70*/  HADD2.F32 R237, -RZ, R90.reuse.H0_H0 ;  /* 0x2000005affed7230 */ /* 0x100fe40000004100 */
[----:B------:R-:W-:Y:S01]  /*0f80*/  FADD.FTZ R130, R243, R130 ;  /* 0x00000082f3827221 */ /* 0x000fe20000010000 */
[----:B------:R-:W-:-:S02]  /*0f90*/  HADD2.F32 R235, -RZ, R90.H1_H1 ;  /* 0x3000005affeb7230 */ /* 0x000fc40000004100 */
[----:B------:R-:W-:Y:S01]  /*0fa0*/  FMUL.FTZ R242, R218, UR9 ;  /* 0x00000009daf27c20 */ /* 0x000fe20008410000 */
[----:B-1----:R-:W-:-:S04]  /*0fb0*/  @P0 IMAD.WIDE.U32 R102, R199, 0x10, R86 ;  /* 0x00000010c7660825 */ /* 0x002fc800078e0056 */
[-C--:B------:R-:W-:Y:S01]  /*0fc0*/  FFMA.FTZ R131, R244, R243.reuse, R131 ;  /* 0x000000f3f4837223 */ /* 0x080fe20000010083 */
[----:B------:R-:W-:Y:S01]  /*0fd0*/  FMUL.FTZ R243, R197, R243 ;  /* 0x000000f3c5f37220 */ /* 0x000fe20000410000 */
[--C-:B------:R-:W-:Y:S02]  /*0fe0*/  HADD2.F32 R87, -RZ, R106.reuse.H0_H0 ;  /* 0x2000006aff577230 */ /* 0x100fe40000004100 */
[----:B------:R-:W-:Y:S02]  /*0ff0*/  HADD2.F32 R90, -RZ, R106.H1_H1 ;  /* 0x3000006aff5a7230 */ /* 0x000fe40000004100 */
[----:B------:R-:W-:Y:S01]  /*1000*/  FADD.FTZ R106, RZ, R245 ;  /* 0x000000f5ff6a7221 */ /* 0x000fe20000010000 */
[----:B------:R-:W-:Y:S01]  /*1010*/  FADD.FTZ R219, -R105, R219 ;  /* 0x000000db69db7221 */ /* 0x000fe20000010100 */
[----:B------:R-:W-:Y:S01]  /*1020*/  FADD.FTZ R128, R241, R128 ;  /* 0x00000080f1807221 */ /* 0x000fe20000010000 */
[----:B------:R-:W-:Y:S01]  /*1030*/  FMUL.FTZ R240, R220, UR9 ;  /* 0x00000009dcf07c20 */ /* 0x000fe20008410000 */
[-C--:B------:R-:W-:Y:S01]  /*1040*/  FFMA.FTZ R129, R242, R241.reuse, R129 ;  /* 0x000000f1f2817223 */ /* 0x080fe20000010081 */
[----:B------:R-:W-:Y:S01]  /*1050*/  FMUL.FTZ R241, R196, R241 ;  /* 0x000000f1c4f17220 */ /* 0x000fe20000410000 */
[----:B------:R-:W-:Y:S01]  /*1060*/  FADD.FTZ R106, R243, R106 ;  /* 0x0000006af36a7221 */ /* 0x000fe20000010000 */
[----:B------:R-:W-:Y:S01]  /*1070*/  FADD.FTZ R224, -R105, R224 ;  /* 0x000000e069e07221 */ /* 0x000fe20000010100 */
[----:B------:R-:W-:Y:S01]  /*1080*/  FADD.FTZ R126, R239, R126 ;  /* 0x0000007eef7e7221 */ /* 0x000fe20000010000 */
[----:B------:R-:W-:Y:S01]  /*1090*/  FMUL.FTZ R238, R219, UR9 ;  /* 0x00000009dbee7c20 */ /* 0x000fe20008410000 */
[-C--:B------:R-:W-:Y:S01]  /*10a0*/  FFMA.FTZ R127, R240, R239.reuse, R127 ;  /* 0x000000eff07f7223 */ /* 0x080fe2000001007f */
[----:B------:R-:W-:Y:S01]  /*10b0*/  FMUL.FTZ R239, R195, R239 ;  /* 0x000000efc3ef7220 */ /* 0x000fe20000410000 */
[----:B------:R-:W-:Y:S01]  /*10c0*/  FADD.FTZ R106, R241, R106 ;  /* 0x0000006af16a7221 */ /* 0x000fe20000010000 */
[----:B------:R-:W-:-:S02]  /*10d0*/  HADD2.F32 R207, -RZ, R93.H1_H1 ;  /* 0x3000005dffcf7230 */ /* 0x000fc40000004100 */
[----:B------:R-:W-:Y:S01]  /*10e0*/  FADD.FTZ R223, -R105, R223 ;  /* 0x000000df69df7221 */ /* 0x000fe20000010100 */
[----:B------:R-:W-:Y:S01]  /*10f0*/  FADD.FTZ R124, R237, R124 ;  /* 0x0000007ced7c7221 */ /* 0x000fe20000010000 */
[----:B------:R-:W-:Y:S01]  /*1100*/  FMUL.FTZ R236, R224, UR9 ;  /* 0x00000009e0ec7c20 */ /* 0x000fe20008410000 */
[-C--:B------:R-:W-:Y:S01]  /*1110*/  FFMA.FTZ R125, R238, R237.reuse, R125 ;  /* 0x000000edee7d7223 */ /* 0x080fe2000001007d */
[--C-:B------:R-:W-:Y:S02]  /*1120*/  HADD2.F32 R214, -RZ, R95.reuse.H0_H0 ;  /* 0x2000005fffd67230 */ /* 0x100fe40000004100 */
[----:B------:R-:W-:Y:S01]  /*1130*/  FMUL.FTZ R237, R194, R237 ;  /* 0x000000edc2ed7220 */ /* 0x000fe20000410000 */
[----:B------:R-:W-:Y:S01]  /*1140*/  FADD.FTZ R106, R239, R106 ;  /* 0x0000006aef6a7221 */ /* 0x000fe20000010000 */
[----:B------:R-:W-:Y:S02]  /*1150*/  HADD2.F32 R95, -RZ, R95.H1_H1 ;  /* 0x3000005fff5f7230 */ /* 0x000fe40000004100 */
[----:B------:R-:W-:Y:S01]  /*1160*/  FADD.FTZ R222, -R105, R222 ;  /* 0x000000de69de7221 */ /* 0x000fe20000010100 */
[----:B------:R-:W-:-:S02]  /*1170*/  HADD2.F32 R233, -RZ, R91.H0_H0 ;  /* 0x2000005bffe97230 */ /* 0x000fc40000004100 */
[----:B------:R-:W-:Y:S01]  /*1180*/  FADD.FTZ R122, R235, R122 ;  /* 0x0000007aeb7a7221 */ /* 0x000fe20000010000 */
[----:B------:R-:W-:Y:S01]  /*1190*/  FMUL.FTZ R231, R223, UR9 ;  /* 0x00000009dfe77c20 */ /* 0x000fe20008410000 */
[-C--:B------:R-:W-:Y:S01]  /*11a0*/  FFMA.FTZ R123, R236, R235.reuse, R123 ;  /* 0x000000ebec7b7223 */ /* 0x080fe2000001007b */
[----:B------:R-:W-:Y:S01]  /*11b0*/  FADD.FTZ R207, -R105, R207 ;  /* 0x000000cf69cf7221 */ /* 0x000fe20000010100 */
[----:B------:R-:W-:Y:S01]  /*11c0*/  FMUL.FTZ R235, R193, R235 ;  /* 0x000000ebc1eb7220 */ /* 0x000fe20000410000 */
[----:B------:R-:W-:Y:S01]  /*11d0*/  FADD.FTZ R106, R237, R106 ;  /* 0x0000006aed6a7221 */ /* 0x000fe20000010000 */
[----:B------:R-:W-:Y:S02]  /*11e0*/  HADD2.F32 R209, -RZ, R94.H0_H0 ;  /* 0x2000005effd17230 */ /* 0x000fe40000004100 */
[----:B------:R-:W-:Y:S01]  /*11f0*/  FADD.FTZ R95, -R105, R95 ;  /* 0x0000005f695f7221 */ /* 0x000fe20000010100 */
[----:B------:R-:W-:Y:S02]  /*1200*/  HADD2.F32 R225, -RZ, R97.H0_H0 ;  /* 0x20000061ffe17230 */ /* 0x000fe40000004100 */
[----:B------:R-:W-:Y:S01]  /*1210*/  FADD.FTZ R120, R233, R120 ;  /* 0x00000078e9787221 */ /* 0x000fe20000010000 */
[----:B------:R-:W-:-:S02]  /*1220*/  HADD2.F32 R234, -RZ, R91.H1_H1 ;  /* 0x3000005bffea7230 */ /* 0x000fc40000004100 */
[----:B------:R-:W-:Y:S01]  /*1230*/  FMUL.FTZ R232, R222, UR9 ;  /* 0x00000009dee87c20 */ /* 0x000fe20008410000 */
[----:B------:R-:W-:Y:S02]  /*1240*/  HADD2.F32 R94, -RZ, R94.H1_H1 ;  /* 0x3000005eff5e7230 */ /* 0x000fe40000004100 */
[-C--:B------:R-:W-:Y:S01]  /*1250*/  FFMA.FTZ R121, R231, R233.reuse, R121 ;  /* 0x000000e9e7797223 */ /* 0x080fe20000010079 */
[----:B------:R-:W-:Y:S02]  /*1260*/  HADD2.F32 R97, -RZ, R97.H1_H1 ;  /* 0x30000061ff617230 */ /* 0x000fe40000004100 */
[----:B------:R-:W-:Y:S01]  /*1270*/  FADD.FTZ R202, -R105, R202 ;  /* 0x000000ca69ca7221 */ /* 0x000fe20000010100 */
[----:B------:R-:W-:Y:S01]  /*1280*/  FMUL.FTZ R224, R207, UR9 ;  /* 0x00000009cfe07c20 */ /* 0x000fe20008410000 */
[----:B------:R-:W-:Y:S01]  /*1290*/  FMUL.FTZ R233, R192, R233 ;  /* 0x000000e9c0e97220 */ /* 0x000fe20000410000 */
[----:B------:R-:W-:Y:S01]  /*12a0*/  FADD.FTZ R106, R235, R106 ;  /* 0x0000006aeb6a7221 */ /* 0x000fe20000010000 */
[----:B------:R-:W-:-:S02]  /*12b0*/  HADD2.F32 R205, -RZ, R93.H0_H0 ;  /* 0x2000005dffcd7230 */ /* 0x000fc40000004100 */
[----:B------:R-:W-:Y:S01]  /*12c0*/  FMUL.FTZ R216, R95, UR9 ;  /* 0x000000095fd87c20 */ /* 0x000fe20008410000 */
[--C-:B------:R-:W-:Y:S02]  /*12d0*/  HADD2.F32 R229, -RZ, R96.reuse.H0_H0 ;  /* 0x20000060ffe57230 */ /* 0x100fe40000004100 */
[----:B------:R-:W-:Y:S01]  /*12e0*/  FADD.FTZ R118, R234, R118 ;  /* 0x00000076ea767221 */ /* 0x000fe20000010000 */
[-C--:B------:R-:W-:Y:S01]  /*12f0*/  FFMA.FTZ R119, R232, R234.reuse, R119 ;  /* 0x000000eae8777223 */ /* 0x080fe20000010077 */
[----:B------:R-:W-:Y:S01]  /*1300*/  FADD.FTZ R94, -R105, R94 ;  /* 0x0000005e695e7221 */ /* 0x000fe20000010100 */
[----:B------:R-:W-:Y:S01]  /*1310*/  FMUL.FTZ R230, R202, UR9 ;  /* 0x00000009cae67c20 */ /* 0x000fe20008410000 */
[----:B------:R-:W-:Y:S01]  /*1320*/  FADD.FTZ R28, R97, R28 ;  /* 0x0000001c611c7221 */ /* 0x000fe20000010000 */
[-C--:B------:R-:W-:Y:S01]  /*1330*/  FFMA.FTZ R4, R224, R97.reuse, R4 ;  /* 0x00000061e0047223 */ /* 0x080fe20000010004 */
[----:B------:R-:W-:Y:S01]  /*1340*/  FMUL.FTZ R223, R187, R97 ;  /* 0x00000061bbdf7220 */ /* 0x000fe20000410000 */
[----:B------:R-:W-:Y:S01]  /*1350*/  FFMA.FTZ R95, R246, R245, RZ ;  /* 0x000000f5f65f7223 */ /* 0x000fe200000100ff */
[----:B------:R-:W-:Y:S01]  /*1360*/  FMUL.FTZ R234, R191, R234 ;  /* 0x000000eabfea7220 */ /* 0x000fe20000410000 */
[----:B------:R-:W-:Y:S01]  /*1370*/  FADD.FTZ R97, R233, R106 ;  /* 0x0000006ae9617221 */ /* 0x000fe20000010000 */
[----:B------:R-:W-:-:S02]  /*1380*/  HADD2.F32 R96, -RZ, R96.H1_H1 ;  /* 0x30000060ff607230 */ /* 0x000fc40000004100 */
[----:B------:R-:W-:Y:S01]  /*1390*/  FADD.FTZ R205, -R105, R205 ;  /* 0x000000cd69cd7221 */ /* 0x000fe20000010100 */
[----:B------:R-:W-:Y:S01]  /*13a0*/  FADD.FTZ R25, R229, R25 ;  /* 0x00000019e5197221 */ /* 0x000fe20000010000 */
[----:B------:R-:W-:Y:S01]  /*13b0*/  FFMA.FTZ R0, R230, R229, R0 ;  /* 0x000000e5e6007223 */ /* 0x000fe20000010000 */
[----:B------:R-:W-:Y:S01]  /*13c0*/  FMUL.FTZ R220, R94, UR9 ;  /* 0x000000095edc7c20 */ /* 0x000fe20008410000 */
[----:B------:R-:W-:Y:S01]  /*13d0*/  FFMA.FTZ R95, R244, R243, R95 ;  /* 0x000000f3f45f7223 */ /* 0x000fe2000001005f */
[----:B------:R-:W-:Y:S01]  /*13e0*/  FMUL.FTZ R229, R190, R229 ;  /* 0x000000e5bee57220 */ /* 0x000fe20000410000 */
[----:B------:R-:W-:Y:S01]  /*13f0*/  FADD.FTZ R94, R234, R97 ;  /* 0x00000061ea5e7221 */ /* 0x000fe20000010000 */
[----:B------:R-:W-:Y:S01]  /*1400*/  FMUL.FTZ R226, R205, UR9 ;  /* 0x00000009cde27c20 */ /* 0x000fe20008410000 */
[----:B------:R-:W-:Y:S01]  /*1410*/  FFMA.FTZ R95, R242, R241, R95 ;  /* 0x000000f1f25f7223 */ /* 0x000fe2000001005f */
[----:B------:R-:W-:Y:S01]  /*1420*/  FMUL.FTZ R227, R189, R96 ;  /* 0x00000060bde37220 */ /* 0x000fe20000410000 */
[----:B------:R-:W-:Y:S01]  /*1430*/  FADD.FTZ R94, R229, R94 ;  /* 0x0000005ee55e7221 */ /* 0x000fe20000010000 */
[----:B------:R-:W-:Y:S01]  /*1440*/  FADD.FTZ R209, -R105, R209 ;  /* 0x000000d169d17221 */ /* 0x000fe20000010100 */
[----:B------:R-:W-:Y:S01]  /*1450*/  FADD.FTZ R27, R225, R27 ;  /* 0x0000001be11b7221 */ /* 0x000fe20000010000 */
[----:B------:R-:W-:Y:S01]  /*1460*/  FFMA.FTZ R3, R226, R225, R3 ;  /* 0x000000e1e2037223 */ /* 0x000fe20000010003 */
[----:B------:R-:W-:Y:S01]  /*1470*/  FFMA.FTZ R95, R240, R239, R95 ;  /* 0x000000eff05f7223 */ /* 0x000fe2000001005f */
[----:B------:R-:W-:-:S02]  /*1480*/  HADD2.F32 R84, -RZ, R100.H0_H0 ;  /* 0x20000064ff547230 */ /* 0x000fc40000004100 */
[----:B------:R-:W-:Y:S01]  /*1490*/  FMUL.FTZ R225, R188, R225 ;  /* 0x000000e1bce17220 */ /* 0x000fe20000410000 */
[----:B------:R-:W-:Y:S01]  /*14a0*/  FADD.FTZ R94, R227, R94 ;  /* 0x0000005ee35e7221 */ /* 0x000fe20000010000 */
[--C-:B------:R-:W-:Y:S02]  /*14b0*/  HADD2.F32 R221, -RZ, R98.reuse.H0_H0 ;  /* 0x20000062ffdd7230 */ /* 0x100fe40000004100 */
[----:B------:R-:W-:Y:S01]  /*14c0*/  FMUL.FTZ R222, R209, UR9 ;  /* 0x00000009d1de7c20 */ /* 0x000fe20008410000 */
[----:B------:R-:W-:Y:S01]  /*14d0*/  FFMA.FTZ R95, R238, R237, R95 ;  /* 0x000000edee5f7223 */ /* 0x000fe2000001005f */
[----:B------:R-:W-:Y:S01]  /*14e0*/  FADD.FTZ R94, R225, R94 ;  /* 0x0000005ee15e7221 */ /* 0x000fe20000010000 */
[C---:B------:R-:W-:Y:S01]  /*14f0*/  FADD.FTZ R209, -R105.reuse, R84 ;  /* 0x0000005469d17221 */ /* 0x040fe20000010100 */
[C---:B------:R-:W-:Y:S01]  /*1500*/  FADD.FTZ R84, -R105.reuse, R92 ;  /* 0x0000005c69547221 */ /* 0x040fe20000010100 */
[----:B------:R-:W-:Y:S02]  /*1510*/  HADD2.F32 R98, -RZ, R98.H1_H1 ;  /* 0x30000062ff627230 */ /* 0x000fe40000004100 */
[----:B------:R-:W-:Y:S01]  /*1520*/  FADD.FTZ R214, -R105, R214 ;  /* 0x000000d669d67221 */ /* 0x000fe20000010100 */
[----:B------:R-:W-:Y:S01]  /*1530*/  FADD.FTZ R29, R221, R29 ;  /* 0x0000001ddd1d7221 */ /* 0x000fe20000010000 */
[----:B------:R-:W-:Y:S01]  /*1540*/  FFMA.FTZ R5, R222, R221, R5 ;  /* 0x000000ddde057223 */ /* 0x000fe20000010005 */
[----:B------:R-:W-:Y:S01]  /*1550*/  FFMA.FTZ R92, R236, R235, R95 ;  /* 0x000000ebec5c7223 */ /* 0x000fe2000001005f */
[----:B------:R-:W-:Y:S01]  /*1560*/  FMUL.FTZ R221, R186, R221 ;  /* 0x000000ddbadd7220 */ /* 0x000fe20000410000 */
[----:B------:R-:W-:Y:S01]  /*1570*/  FADD.FTZ R94, R223, R94 ;  /* 0x0000005edf5e7221 */ /* 0x000fe20000010000 */
[----:B------:R-:W-:-:S02]  /*1580*/  HADD2.F32 R217, -RZ, R99.H0_H0 ;  /* 0x20000063ffd97230 */ /* 0x000fc40000004100 */
[----:B------:R-:W-:Y:S01]  /*1590*/  FMUL.FTZ R218, R214, UR9 ;  /* 0x00000009d6da7c20 */ /* 0x000fe20008410000 */
[----:B------:R-:W-:Y:S01]  /*15a0*/  FFMA.FTZ R95, R231, R233, R92 ;  /* 0x000000e9e75f7223 */ /* 0x000fe2000001005c */
[----:B------:R-:W-:Y:S01]  /*15b0*/  FMUL.FTZ R219, R185, R98 ;  /* 0x00000062b9db7220 */ /* 0x000fe20000410000 */
[----:B------:R-:W-:Y:S01]  /*15c0*/  FADD.FTZ R94, R221, R94 ;  /* 0x0000005edd5e7221 */ /* 0x000fe20000010000 */
[----:B------:R-:W-:Y:S02]  /*15d0*/  HADD2.F32 R100, -RZ, R100.H1_H1 ;  /* 0x30000064ff647230 */ /* 0x000fe40000004100 */
[----:B------:R-:W-:Y:S01]  /*15e0*/  FADD.FTZ R204, -R105, R204 ;  /* 0x000000cc69cc7221 */ /* 0x000fe20000010100 */
[----:B------:R-:W-:Y:S02]  /*15f0*/  HADD2.F32 R99, -RZ, R99.H1_H1 ;  /* 0x30000063ff637230 */ /* 0x000fe40000004100 */
[----:B------:R-:W-:Y:S01]  /*1600*/  FADD.FTZ R31, R217, R31 ;  /* 0x0000001fd91f7221 */ /* 0x000fe20000010000 */
[-C--:B------:R-:W-:Y:S01]  /*1610*/  FFMA.FTZ R7, R218, R217.reuse, R7 ;  /* 0x000000d9da077223 */ /* 0x080fe20000010007 */
[----:B------:R-:W-:Y:S01]  /*1620*/  FFMA.FTZ R95, R232, R234, R95 ;  /* 0x000000eae85f7223 */ /* 0x000fe2000001005f */
[----:B------:R-:W-:Y:S01]  /*1630*/  FMUL.FTZ R217, R184, R217 ;  /* 0x000000d9b8d97220 */ /* 0x000fe20000410000 */
[----:B------:R-:W-:Y:S01]  /*1640*/  FADD.FTZ R94, R219, R94 ;  /* 0x0000005edb5e7221 */ /* 0x000fe20000010000 */
[----:B------:R-:W-:-:S02]  /*1650*/  HADD2.F32 R93, -RZ, R101.H0_H0 ;  /* 0x20000065ff5d7230 */ /* 0x000fc40000004100 */
[----:B------:R-:W-:Y:S01]  /*1660*/  FMUL.FTZ R228, R204, UR9 ;  /* 0x00000009cce47c20 */ /* 0x000fe20008410000 */
[----:B------:R-:W-:Y:S02]  /*1670*/  HADD2.F32 R208, -RZ, R104.H0_H0 ;  /* 0x20000068ffd07230 */ /* 0x000fe40000004100 */
[----:B------:R-:W-:Y:S01]  /*1680*/  FADD.FTZ R100, -R105, R100 ;  /* 0x0000006469647221 */ /* 0x000fe20000010100 */
[----:B------:R-:W-:Y:S02]  /*1690*/  HADD2.F32 R91, -RZ, R108.H0_H0 ;  /* 0x2000006cff5b7230 */ /* 0x000fe40000004100 */
[----:B------:R-:W-:Y:S01]  /*16a0*/  FMUL.FTZ R209, R209, UR9 ;  /* 0x00000009d1d17c20 */ /* 0x000fe20008410000 */
[----:B------:R-:W-:Y:S01]  /*16b0*/  FFMA.FTZ R95, R230, R229, R95 ;  /* 0x000000e5e65f7223 */ /* 0x000fe2000001005f */
[----:B------:R-:W-:Y:S01]  /*16c0*/  FMUL.FTZ R215, R183, R99 ;  /* 0x00000063b7d77220 */ /* 0x000fe20000410000 */
[----:B------:R-:W-:Y:S01]  /*16d0*/  FADD.FTZ R94, R217, R94 ;  /* 0x0000005ed95e7221 */ /* 0x000fe20000010000 */
[----:B------:R-:W-:-:S02]  /*16e0*/  HADD2.F32 R206, -RZ, R104.H1_H1 ;  /* 0x30000068ffce7230 */ /* 0x000fc40000004100 */
[----:B------:R-:W-:Y:S01]  /*16f0*/  FADD.FTZ R93, -R105, R93 ;  /* 0x0000005d695d7221 */ /* 0x000fe20000010100 */
[--C-:B------:R-:W-:Y:S02]  /*1700*/  HADD2.F32 R104, -RZ, R111.reuse.H0_H0 ;  /* 0x2000006fff687230 */ /* 0x100fe40000004100 */
[----:B------:R-:W-:Y:S01]  /*1710*/  FADD.FTZ R33, R208, R33 ;  /* 0x00000021d0217221 */ /* 0x000fe20000010000 */
[----:B------:R-:W-:Y:S02]  /*1720*/  HADD2.F32 R85, -RZ, R111.H1_H1 ;  /* 0x3000006fff557230 */ /* 0x000fe40000004100 */
[-C--:B------:R-:W-:Y:S01]  /*1730*/  FFMA.FTZ R9, R209, R208.reuse, R9 ;  /* 0x000000d0d1097223 */ /* 0x080fe20000010009 */
[----:B------:R-:W-:Y:S01]  /*1740*/  FMUL.FTZ R207, R100, UR9 ;  /* 0x0000000964cf7c20 */ /* 0x000fe20008410000 */
[----:B------:R-:W-:Y:S01]  /*1750*/  FADD.FTZ R111, -R105, R91 ;  /* 0x0000005b696f7221 */ /* 0x000fe20000010100 */
[----:B------:R-:W-:Y:S01]  /*1760*/  FFMA.FTZ R95, R228, R227, R95 ;  /* 0x000000e3e45f7223 */ /* 0x000fe2000001005f */
[----:B------:R-:W-:Y:S01]  /*1770*/  FMUL.FTZ R208, R182, R208 ;  /* 0x000000d0b6d07220 */ /* 0x000fe20000410000 */
[----:B------:R-:W-:Y:S01]  /*1780*/  FADD.FTZ R91, R215, R94 ;  /* 0x0000005ed75b7221 */ /* 0x000fe20000010000 */
        /* <DEDUP_REMOVED lines=8> */
[----:B------:R-:W-:Y:S01]  /*1810*/  FFMA.FTZ R95, R224, R223, R95 ;  /* 0x000000dfe05f7223 */ /* 0x000fe2000001005f */
[----:B------:R-:W-:Y:S01]  /*1820*/  FMUL.FTZ R203, R180, R203 ;  /* 0x000000cbb4cb7220 */ /* 0x000fe20000410000 */
[----:B------:R-:W-:Y:S01]  /*1830*/  FADD.FTZ R92, R206, R91 ;  /* 0x0000005bce5c7221 */ /* 0x000fe20000010000 */
[----:B------:R-:W-:-:S02]  /*1840*/  HADD2.F32 R213, -RZ, R101.H1_H1 ;  /* 0x30000065ffd57230 */ /* 0x000fc40000004100 */
[----:B------:R-:W-:Y:S01]  /*1850*/  FFMA.FTZ R95, R222, R221, R95 ;  /* 0x000000ddde5f7223 */ /* 0x000fe2000001005f */
[--C-:B------:R-:W-:Y:S01]  /*1860*/  HADD2.F32 R89, -RZ, R107.reuse.H0_H0 ;  /* 0x2000006bff597230 */ /* 0x100fe20000004100 */
[----:B------:R0:W5:Y:S01]  /*1870*/  @P0 LDG.E.128 R72, desc[UR10][R102.64] ;  /* 0x0000000a66480981 */ /* 0x000162000c1e1d00 */
[----:B------:R-:W-:Y:S02]  /*1880*/  HADD2.F32 R86, -RZ, R107.H1_H1 ;  /* 0x3000006bff567230 */ /* 0x000fe40000004100 */
[----:B------:R-:W-:Y:S01]  /*1890*/  FMUL.FTZ R204, R179, R88 ;  /* 0x00000058b3cc7220 */ /* 0x000fe20000410000 */
[----:B------:R-:W-:Y:S01]  /*18a0*/  FADD.FTZ R91, R203, R92 ;  /* 0x0000005ccb5b7221 */ /* 0x000fe20000010000 */
[----:B------:R-:W-:Y:S02]  /*18b0*/  HADD2.F32 R108, -RZ, R108.H1_H1 ;  /* 0x3000006cff6c7230 */ /* 0x000fe40000004100 */
[--C-:B------:R-:W-:Y:S02]  /*18c0*/  HADD2.F32 R107, -RZ, R109.reuse.H0_H0 ;  /* 0x2000006dff6b7230 */ /* 0x100fe40000004100 */
[----:B------:R-:W-:-:S02]  /*18d0*/  HADD2.F32 R101, -RZ, R109.H1_H1 ;  /* 0x3000006dff657230 */ /* 0x000fc40000004100 */
[--C-:B0-----:R-:W-:Y:S02]  /*18e0*/  HADD2.F32 R102, -RZ, R110.reuse.H0_H0 ;  /* 0x2000006eff667230 */ /* 0x101fe40000004100 */
[----:B------:R-:W-:Y:S02]  /*18f0*/  HADD2.F32 R103, -RZ, R110.H1_H1 ;  /* 0x3000006eff677230 */ /* 0x000fe40000004100 */
[----:B------:R-:W-:Y:S01]  /*1900*/  FFMA.FTZ R95, R220, R219, R95 ;  /* 0x000000dbdc5f7223 */ /* 0x000fe2000001005f */
[----:B------:R-:W-:Y:S01]  /*1910*/  FMUL.FTZ R205, R178, R87 ;  /* 0x00000057b2cd7220 */ /* 0x000fe20000410000 */
[----:B------:R-:W-:Y:S01]  /*1920*/  FADD.FTZ R94, R204, R91 ;  /* 0x0000005bcc5e7221 */ /* 0x000fe20000010000 */
        /* <DEDUP_REMOVED lines=11> */
[----:B------:R-:W-:-:S02]  /*19e0*/  HADD2.F32 R93, -RZ, R112.H0_H0 ;  /* 0x20000070ff5d7230 */ /* 0x000fc40000004100 */
[----:B------:R-:W-:Y:S01]  /*19f0*/  FFMA.FTZ R95, R218, R217, R95 ;  /* 0x000000d9da5f7223 */ /* 0x000fe2000001005f */
[----:B------:R-:W-:Y:S02]  /*1a00*/  HADD2.F32 R92, -RZ, R112.H1_H1 ;  /* 0x30000070ff5c7230 */ /* 0x000fe40000004100 */
[----:B------:R-:W-:Y:S01]  /*1a10*/  FADD.FTZ R85, R205, R94 ;  /* 0x0000005ecd557221 */ /* 0x000fe20000010000 */
[----:B------:R-:W-:Y:S01]  /*1a20*/  FMUL.FTZ R112, R177, R90 ;  /* 0x0000005ab1707220 */ /* 0x000fe20000410000 */
[----:B------:R-:W-:Y:S01]  /*1a30*/  FADD.FTZ R26, R96, R26 ;  /* 0x0000001a601a7221 */ /* 0x000fe20000010000 */
[----:B------:R-:W-:Y:S01]  /*1a40*/  FFMA.FTZ R2, R228, R96, R2 ;  /* 0x00000060e4027223 */ /* 0x000fe20000010002 */
[--C-:B------:R-:W-:Y:S02]  /*1a50*/  HADD2.F32 R214, -RZ, R113.reuse.H0_H0 ;  /* 0x20000071ffd67230 */ /* 0x100fe40000004100 */
[----:B------:R-:W-:Y:S01]  /*1a60*/  FFMA.FTZ R94, R216, R215, R95 ;  /* 0x000000d7d85e7223 */ /* 0x000fe2000001005f */
[----:B------:R-:W-:-:S02]  /*1a70*/  HADD2.F32 R248, -RZ, R113.H1_H1 ;  /* 0x30000071fff87230 */ /* 0x000fc40000004100 */
[----:B------:R-:W-:Y:S01]  /*1a80*/  FADD.FTZ R96, R112, R85 ;  /* 0x0000005570607221 */ /* 0x000fe20000010000 */
[----:B------:R-:W-:Y:S01]  /*1a90*/  FMUL.FTZ R113, R176, R89 ;  /* 0x00000059b0717220 */ /* 0x000fe20000410000 */
[--C-:B------:R-:W-:Y:S02]  /*1aa0*/  HADD2.F32 R247, -RZ, R114.reuse.H0_H0 ;  /* 0x20000072fff77230 */ /* 0x100fe40000004100 */
[----:B------:R-:W-:Y:S01]  /*1ab0*/  FFMA.FTZ R94, R209, R208, R94 ;  /* 0x000000d0d15e7223 */ /* 0x000fe2000001005e */
[----:B------:R-:W-:Y:S02]  /*1ac0*/  HADD2.F32 R250, -RZ, R114.H1_H1 ;  /* 0x30000072fffa7230 */ /* 0x000fe40000004100 */
[----:B------:R-:W-:Y:S01]  /*1ad0*/  FADD.FTZ R91, R113, R96 ;  /* 0x00000060715b7221 */ /* 0x000fe20000010000 */
[----:B------:R-:W-:Y:S01]  /*1ae0*/  FMUL.FTZ R114, R175, R86 ;  /* 0x00000056af727220 */ /* 0x000fe20000410000 */
[----:B------:R-:W-:Y:S01]  /*1af0*/  FFMA.FTZ R85, R207, R206, R94 ;  /* 0x000000cecf557223 */ /* 0x000fe2000001005e */
[----:B------:R-:W-:-:S02]  /*1b00*/  FMUL.FTZ R110, R174, R93 ;  /* 0x0000005dae6e7220 */ /* 0x000fc40000410000 */
[----:B------:R-:W-:Y:S01]  /*1b10*/  FADD.FTZ R91, R114, R91 ;  /* 0x0000005b725b7221 */ /* 0x000fe20000010000 */
        /* <DEDUP_REMOVED lines=16> */
[----:B------:R-:W-:-:S02]  /*1c20*/  HADD2.F32 R249, -RZ, R115.H0_H0 ;  /* 0x20000073fff97230 */ /* 0x000fc40000004100 */
[----:B------:R-:W-:Y:S02]  /*1c30*/  HADD2.F32 R251, -RZ, R115.H1_H1 ;  /* 0x30000073fffb7230 */ /* 0x000fe40000004100 */
[----:B------:R-:W-:Y:S01]  /*1c40*/  FMUL.FTZ R115, R84, UR9 ;  /* 0x0000000954737c20 */ /* 0x000fe20008410000 */
[----:B------:R-:W-:Y:S01]  /*1c50*/  FADD.FTZ R30, R98, R30 ;  /* 0x0000001e621e7221 */ /* 0x000fe20000010000 */
[----:B------:R-:W-:Y:S01]  /*1c60*/  FFMA.FTZ R6, R220, R98, R6 ;  /* 0x00000062dc067223 */ /* 0x000fe20000010006 */
[----:B------:R-:W-:Y:S01]  /*1c70*/  FFMA.FTZ R84, R210, R113, R85 ;  /* 0x00000071d2547223 */ /* 0x000fe20000010055 */
[----:B------:R-:W-:Y:S01]  /*1c80*/  FADD.FTZ R85, R94, R97 ;  /* 0x000000615e557221 */ /* 0x000fe20000010000 */
[----:B------:R-:W-:Y:S01]  /*1c90*/  FMUL.FTZ R98, R168, R250 ;  /* 0x000000faa8627220 */ /* 0x000fe20000410000 */
[----:B------:R-:W-:Y:S01]  /*1ca0*/  FADD.FTZ R32, R99, R32 ;  /* 0x0000002063207221 */ /* 0x000fe20000010000 */
[----:B------:R-:W-:Y:S01]  /*1cb0*/  FFMA.FTZ R8, R216, R99, R8 ;  /* 0x00000063d8087223 */ /* 0x000fe20000010008 */
[----:B------:R-:W-:Y:S01]  /*1cc0*/  FMUL.FTZ R111, R111, UR9 ;  /* 0x000000096f6f7c20 */ /* 0x000fe20008410000 */
[----:B------:R-:W-:Y:S01]  /*1cd0*/  FFMA.FTZ R84, R115, R114, R84 ;  /* 0x0000007273547223 */ /* 0x000fe20000010054 */
[----:B------:R-:W-:Y:S01]  /*1ce0*/  FADD.FTZ R94, R85, R98 ;  /* 0x00000062555e7221 */ /* 0x000fe20000010000 */
[----:B------:R-:W-:Y:S01]  /*1cf0*/  FMUL.FTZ R99, R169, R249 ;  /* 0x000000f9a9637220 */ /* 0x000fe20000410000 */
[----:B------:R-:W-:Y:S01]  /*1d00*/  FMUL.FTZ R109, R109, UR9 ;  /* 0x000000096d6d7c20 */ /* 0x000fe20008410000 */
[----:B------:R-:W-:Y:S01]  /*1d10*/  FFMA.FTZ R84, R111, R110, R84 ;  /* 0x0000006e6f547223 */ /* 0x000fe20000010054 */
[----:B------:R-:W-:Y:S01]  /*1d20*/  FMUL.FTZ R100, R170, R251 ;  /* 0x000000fbaa647220 */ /* 0x000fe20000410000 */
[----:B------:R-:W-:-:S02]  /*1d30*/  FADD.FTZ R85, R94, R99 ;  /* 0x000000635e557221 */ /* 0x000fc40000010000 */
[----:B------:R-:W-:Y:S01]  /*1d40*/  FFMA.FTZ R94, R109, R108, R84 ;  /* 0x0000006c6d5e7223 */ /* 0x000fe20000010054 */
[----:B------:R-:W-:Y:S01]  /*1d50*/  FMUL.FTZ R107, R107, UR9 ;  /* 0x000000096b6b7c20 */ /* 0x000fe20008410000 */
[----:B------:R-:W-:Y:S01]  /*1d60*/  FADD.FTZ R84, R85, R100 ;  /* 0x0000006455547221 */ /* 0x000fe20000010000 */
[----:B------:R-:W-:Y:S02]  /*1d70*/  FMUL.FTZ R101, R101, UR9 ;  /* 0x0000000965657c20 */ /* 0x000fe40008410000 */
[----:B------:R-:W-:Y:S02]  /*1d80*/  FFMA.FTZ R94, R107, R106, R94 ;  /* 0x0000006a6b5e7223 */ /* 0x000fe4000001005e */
[----:B------:R-:W0:Y:S01]  /*1d90*/  SHFL.DOWN PT, R85, R84, 0x10, 0x1f ;  /* 0x0a001f0054557f89 */ /* 0x000e2200000e0000 */
[----:B------:R-:W-:Y:S01]  /*1da0*/  FMUL.FTZ R102, R102, UR9 ;  /* 0x0000000966667c20 */ /* 0x000fe20008410000 */
        /* <DEDUP_REMOVED lines=9> */
[----:B------:R-:W0:Y:S04]  /*1e40*/  SHFL.DOWN PT, R85, R94, 0x10, 0x1f ;  /* 0x0a001f005e557f89 */ /* 0x000e2800000e0000 */
[----:B------:R-:W1:Y:S01]  /*1e50*/  SHFL.DOWN PT, R84, R91, 0x8, 0x1f ;  /* 0x09001f005b547f89 */ /* 0x000e6200000e0000 */
[----:B0-----:R-:W-:Y:S01]  /*1e60*/  FADD.FTZ R85, R94, R85 ;  /* 0x000000555e557221 */ /* 0x001fe20000010000 */
[----:B-1----:R-:W-:-:S04]  /*1e70*/  FADD.FTZ R95, R91, R84 ;  /* 0x000000545b5f7221 */ /* 0x002fc80000010000 */
[----:B------:R-:W0:Y:S02]  /*1e80*/  SHFL.DOWN PT, R84, R85, 0x8, 0x1f ;  /* 0x09001f0055547f89 */ /* 0x000e2400000e0000 */
[----:B0-----:R-:W-:Y:S02]  /*1e90*/  FADD.FTZ R252, R85, R84 ;  /* 0x0000005455fc7221 */ /* 0x001fe40000010000 */
[----:B------:R-:W0:Y:S02]  /*1ea0*/  SHFL.DOWN PT, R84, R95, 0x4, 0x1f ;  /* 0x08801f005f547f89 */ /* 0x000e2400000e0000 */
[----:B0-----:R-:W-:Y:S02]  /*1eb0*/  FADD.FTZ R95, R95, R84 ;  /* 0x000000545f5f7221 */ /* 0x001fe40000010000 */
[----:B------:R-:W0:Y:S04]  /*1ec0*/  SHFL.DOWN PT, R84, R252, 0x4, 0x1f ;  /* 0x08801f00fc547f89 */ /* 0x000e2800000e0000 */
[----:B------:R-:W1:Y:S01]  /*1ed0*/  SHFL.DOWN PT, R94, R95, 0x2, 0x1f ;  /* 0x08401f005f5e7f89 */ /* 0x000e6200000e0000 */
[----:B0-----:R-:W-:Y:S01]  /*1ee0*/  FADD.FTZ R84, R252, R84 ;  /* 0x00000054fc547221 */ /* 0x001fe20000010000 */
[----:B-1----:R-:W-:-:S04]  /*1ef0*/  FADD.FTZ R91, R95, R94 ;  /* 0x0000005e5f5b7221 */ /* 0x002fc80000010000 */
[----:B------:R-:W0:Y:S01]  /*1f00*/  SHFL.DOWN PT, R94, R84, 0x2, 0x1f ;  /* 0x08401f00545e7f89 */ /* 0x000e2200000e0000 */
[----:B------:R-:W-:Y:S01]  /*1f10*/  LOP3.LUT P0, RZ, R117, 0x1f, RZ, 0xc0, !PT ;  /* 0x0000001f75ff7812 */ /* 0x000fe2000780c0ff */
[----:B0-----:R-:W-:Y:S02]  /*1f20*/  FADD.FTZ R94, R84, R94 ;  /* 0x0000005e545e7221 */ /* 0x001fe40000010000 */
[----:B------:R-:W0:Y:S04]  /*1f30*/  SHFL.DOWN PT, R84, R91, 0x1, 0x1f ;  /* 0x08201f005b547f89 */ /* 0x000e2800000e0000 */
[----:B------:R-:W1:Y:S01]  /*1f40*/  SHFL.DOWN PT, R85, R94, 0x1, 0x1f ;  /* 0x08201f005e557f89 */ /* 0x000e6200000e0000 */
[----:B------:R-:W-:Y:S01]  /*1f50*/  UMOV UR7, 0x3f800000 ;  /* 0x3f80000000077882 */ /* 0x000fe20000000000 */
[----:B------:R-:W-:Y:S01]  /*1f60*/  @UP0 UMOV UR7, UR4 ;  /* 0x0000000400070c82 */ /* 0x000fe20008000000 */
[----:B------:R-:W-:Y:S01]  /*1f70*/  BSSY.RECONVERGENT B0, `(.L_x_1756) ;  /* 0x000000c000007945 */ /* 0x000fe20003800200 */
[----:B0-----:R-:W-:Y:S01]  /*1f80*/  FADD.FTZ R84, R91, R84 ;  /* 0x000000545b547221 */ /* 0x001fe20000010000 */
[----:B-1----:R-:W-:-:S02]  /*1f90*/  FADD.FTZ R85, R94, R85 ;  /* 0x000000555e557221 */ /* 0x002fc40000010000 */
[----:B------:R-:W-:Y:S05]  /*1fa0*/  @P0 BRA `(.L_x_1757) ;  /* 0x0000000000200947 */ /* 0x000fea0003800000 */
        /* <DEDUP_REMOVED lines=8> */
.L_x_1757:
[----:B------:R-:W-:Y:S05]  /*2030*/  BSYNC.RECONVERGENT B0 ;  /* 0x0000000000007941 */ /* 0x000fea0003800200 */
.L_x_1756:
[----:B------:R-:W1:Y:S08]  /*2040*/  S2UR UR5, SR_CgaCtaId ;  /* 0x00000000000579c3 */ /* 0x000e700000008800 */
[----:B------:R-:W-:Y:S01]  /*2050*/  BAR.SYNC.DEFER_BLOCKING 0x0 ;  /* 0x0000000000007b1d */ /* 0x000fe20000010000 */
[----:B------:R-:W-:Y:S01]  /*2060*/  FADD.FTZ R36, R88, R36 ;  /* 0x0000002458247221 */ /* 0x000fe20000010000 */
[----:B------:R-:W-:Y:S01]  /*2070*/  FFMA.FTZ R12, R213, R88, R12 ;  /* 0x00000058d50c7223 */ /* 0x000fe2000001000c */
[----:B------:R-:W-:Y:S01]  /*2080*/  FADD.FTZ R38, R90, R38 ;  /* 0x000000265a267221 */ /* 0x000fe20000010000 */
[----:B------:R-:W-:Y:S01]  /*2090*/  FFMA.FTZ R14, R211, R90, R14 ;  /* 0x0000005ad30e7223 */ /* 0x000fe2000001000e */
[----:B------:R-:W-:Y:S01]  /*20a0*/  FADD.FTZ R39, R89, R39 ;  /* 0x0000002759277221 */ /* 0x000fe20000010000 */
[----:B------:R-:W-:Y:S01]  /*20b0*/  UMOV UR4, 0x400 ;  /* 0x0000040000047882 */ /* 0x000fe20000000000 */
        /* <DEDUP_REMOVED lines=9> */
[----:B------:R-:W-:Y:S01]  /*2150*/  UISETP.NE.U32.AND UP1, UPT, UR18, URZ, UPT ;  /* 0x000000ff1200728c */ /* 0x000fe2000bf25070 */
[----:B------:R-:W-:Y:S01]  /*2160*/  FADD.FTZ R43, R214, R43 ;  /* 0x0000002bd62b7221 */ /* 0x000fe20000010000 */
[----:B------:R-:W-:Y:S01]  /*2170*/  FFMA.FTZ R19, R107, R214, R19 ;  /* 0x000000d66b137223 */ /* 0x000fe20000010013 */
[----:B------:R-:W-:Y:S01]  /*2180*/  FADD.FTZ R44, R248, R44 ;  /* 0x0000002cf82c7221 */ /* 0x000fe20000010000 */
[----:B------:R-:W-:Y:S01]  /*2190*/  UISETP.NE.AND.EX UP1, UPT, UR19, URZ, UPT, UP1 ;  /* 0x000000ff1300728c */ /* 0x000fe2000bf25310 */
[----:B------:R-:W-:Y:S01]  /*21a0*/  FFMA.FTZ R20, R101, R248, R20 ;  /* 0x000000f865147223 */ /* 0x000fe20000010014 */
[----:B------:R-:W-:Y:S01]  /*21b0*/  FADD.FTZ R45, R247, R45 ;  /* 0x0000002df72d7221 */ /* 0x000fe20000010000 */
[----:B-1----:R-:W-:Y:S01]  /*21c0*/  ULEA UR4, UR5, UR4, 0x18 ;  /* 0x0000000405047291 */ /* 0x002fe2000f8ec0ff */
[----:B------:R-:W-:Y:S01]  /*21d0*/  FFMA.FTZ R21, R102, R247, R21 ;  /* 0x000000f766157223 */ /* 0x000fe20000010015 */
[----:B------:R-:W-:Y:S01]  /*21e0*/  FADD.FTZ R46, R250, R46 ;  /* 0x0000002efa2e7221 */ /* 0x000fe20000010000 */
[----:B------:R-:W-:Y:S01]  /*21f0*/  FFMA.FTZ R22, R103, R250, R22 ;  /* 0x000000fa67167223 */ /* 0x000fe20000010016 */
[----:B------:R-:W-:Y:S01]  /*2200*/  UIADD3 UR5, UPT, UPT, UR4, 0x8040, URZ ;  /* 0x0000804004057890 */ /* 0x000fe2000fffe0ff */
[----:B------:R-:W-:Y:S01]  /*2210*/  FADD.FTZ R47, R249, R47 ;  /* 0x0000002ff92f7221 */ /* 0x000fe20000010000 */
[----:B------:R-:W-:Y:S01]  /*2220*/  @!UP2 UIADD3 UR5, UPT, UPT, UR4, 0x8000, URZ ;  /* 0x000080000405a890 */ /* 0x000fe2000fffe0ff */
[----:B------:R-:W-:Y:S01]  /*2230*/  FFMA.FTZ R23, R104, R249, R23 ;  /* 0x000000f968177223 */ /* 0x000fe20000010017 */
[----:B------:R-:W-:Y:S01]  /*2240*/  UIADD3 UR8, UPT, UPT, UR4, 0x8050, URZ ;  /* 0x0000805004087890 */ /* 0x000fe2000fffe0ff */
[----:B------:R-:W-:Y:S01]  /*2250*/  FADD.FTZ R116, R251, R116 ;  /* 0x00000074fb747221 */ /* 0x000fe20000010000 */
[----:B------:R-:W-:Y:S01]  /*2260*/  @!UP2 UIADD3 UR8, UPT, UPT, UR4, 0x8010, URZ ;  /* 0x000080100408a890 */ /* 0x000fe2000fffe0ff */
[----:B------:R-:W-:-:S04]  /*2270*/  FFMA.FTZ R24, R105, R251, R24 ;  /* 0x000000fb69187223 */ /* 0x000fc80000010018 */
[----:B0-----:R-:W0:Y:S01]  /*2280*/  LDS.128 R88, [UR5] ;  /* 0x00000005ff587984 */ /* 0x001e220008000c00 */
[----:B------:R-:W-:Y:S02]  /*2290*/  UIADD3 UR5, UPT, UPT, UR4, 0x8060, URZ ;  /* 0x0000806004057890 */ /* 0x000fe4000fffe0ff */
[----:B------:R-:W-:Y:S01]  /*22a0*/  @!UP2 UIADD3 UR5, UPT, UPT, UR4, 0x8020, URZ ;  /* 0x000080200405a890 */ /* 0x000fe2000fffe0ff */
[----:B------:R-:W1:Y:S01]  /*22b0*/  LDS.128 R84, [UR8] ;  /* 0x00000008ff547984 */ /* 0x000e620008000c00 */
[----:B0-----:R-:W-:Y:S01]  /*22c0*/  FADD.FTZ R94, RZ, R89 ;  /* 0x00000059ff5e7221 */ /* 0x001fe20000010000 */
[----:B------:R-:W-:-:S03]  /*22d0*/  FADD.FTZ R89, RZ, R88 ;  /* 0x00000058ff597221 */ /* 0x000fc60000010000 */
[----:B------:R-:W-:Y:S01]  /*22e0*/  FADD.FTZ R94, R91, R94 ;  /* 0x0000005e5b5e7221 */ /* 0x000fe20000010000 */
[----:B------:R-:W-:Y:S02]  /*22f0*/  FADD.FTZ R93, R90, R89 ;  /* 0x000000595a5d7221 */ /* 0x000fe40000010000 */
[----:B------:R-:W0:Y:S01]  /*2300*/  LDS.128 R88, [UR5] ;  /* 0x00000005ff587984 */ /* 0x000e220008000c00 */
[----:B-1----:R-:W-:Y:S01]  /*2310*/  FADD.FTZ R94, R94, R85 ;  /* 0x000000555e5e7221 */ /* 0x002fe20000010000 */
[----:B------:R-:W-:Y:S01]  /*2320*/  UIADD3 UR5, UPT, UPT, UR4, 0x8070, URZ ;  /* 0x0000807004057890 */ /* 0x000fe2000fffe0ff */
[----:B------:R-:W-:Y:S01]  /*2330*/  FADD.FTZ R85, R93, R84 ;  /* 0x000000545d557221 */ /* 0x000fe20000010000 */
[----:B------:R-:W-:Y:S01]  /*2340*/  @!UP2 UIADD3 UR5, UPT, UPT, UR4, 0x8030, URZ ;  /* 0x000080300405a890 */ /* 0x000fe2000fffe0ff */
[----:B------:R-:W-:Y:S02]  /*2350*/  FADD.FTZ R94, R87, R94 ;  /* 0x0000005e575e7221 */ /* 0x000fe40000010000 */
[----:B------:R-:W-:-:S02]  /*2360*/  FADD.FTZ R85, R86, R85 ;  /* 0x0000005556557221 */ /* 0x000fc40000010000 */
[----:B0-----:R-:W-:Y:S02]  /*2370*/  FADD.FTZ R84, R94, R89 ;  /* 0x000000595e547221 */ /* 0x001fe40000010000 */
[----:B------:R-:W-:Y:S02]  /*2380*/  FADD.FTZ R85, R85, R88 ;  /* 0x0000005855557221 */ /* 0x000fe40000010000 */
[----:B------:R-:W0:Y:S01]  /*2390*/  LDS.128 R92, [UR5] ;  /* 0x00000005ff5c7984 */ /* 0x000e220008000c00 */
[----:B------:R-:W-:Y:S01]  /*23a0*/  FADD.FTZ R84, R91, R84 ;  /* 0x000000545b547221 */ /* 0x000fe20000010000 */
[----:B------:R-:W-:-:S03]  /*23b0*/  FADD.FTZ R85, R90, R85 ;  /* 0x000000555a557221 */ /* 0x000fc60000010000 */
        /* <DEDUP_REMOVED lines=17> */
[--C-:B-----5:R-:W-:Y:S02]  /*24d0*/  HADD2.F32 R90, -RZ, R87.reuse.H0_H0 ;  /* 0x20000057ff5a7230 */ /* 0x120fe40000004100 */
[----:B------:R-:W-:Y:S01]  /*24e0*/  FFMA.FTZ R242, R242, UR4, R214 ;  /* 0x00000004f2f27c23 */ /* 0x000fe200080100d6 */
[----:B------:R-:W-:Y:S01]  /*24f0*/  FADD.FTZ R89, R234, -R89 ;  /* 0x80000059ea597221 */ /* 0x000fe20000010000 */
[----:B------:R-:W-:Y:S01]  /*2500*/  FADD.FTZ R238, R237, -R238 ;  /* 0x800000eeedee7221 */ /* 0x000fe20000010000 */
[----:B------:R-:W-:Y:S02]  /*2510*/  HADD2.F32 R87, -RZ, R87.H1_H1 ;  /* 0x30000057ff577230 */ /* 0x000fe40000004100 */
[----:B------:R-:W-:Y:S01]  /*2520*/  FADD.FTZ R241, R241, -R242 ;  /* 0x800000f2f1f17221 */ /* 0x000fe20000010000 */
[----:B------:R-:W-:Y:S01]  /*2530*/  FMUL.FTZ R89, R89, UR9 ;  /* 0x0000000959597c20 */ /* 0x000fe20008410000 */
[----:B------:R-:W-:-:S02]  /*2540*/  HADD2.F32 R91, -RZ, R51.H1_H1 ;  /* 0x30000033ff5b7230 */ /* 0x000fc40000004100 */
[----:B------:R-:W-:Y:S01]  /*2550*/  FMUL.FTZ R238, R238, UR9 ;  /* 0x00000009eeee7c20 */ /* 0x000fe20008410000 */
[--C-:B------:R-:W-:Y:S01]  /*2560*/  FFMA.FTZ R88, R231, UR4, R214.reuse ;  /* 0x00000004e7587c23 */ /* 0x100fe200080100d6 */
[----:B------:R-:W-:Y:S01]  /*2570*/  FMUL.FTZ R234, R89, UR7 ;  /* 0x0000000759ea7c20 */ /* 0x000fe20008410000 */
[--C-:B------:R-:W-:Y:S01]  /*2580*/  FFMA.FTZ R240, R240, UR4, R214.reuse ;  /* 0x00000004f0f07c23 */ /* 0x100fe200080100d6 */
[----:B------:R-:W-:Y:S01]  /*2590*/  FMUL.FTZ R238, R238, UR7 ;  /* 0x00000007eeee7c20 */ /* 0x000fe20008410000 */
[----:B------:R-:W-:Y:S01]  /*25a0*/  FFMA.FTZ R236, R236, UR4, R214 ;  /* 0x00000004ecec7c23 */ /* 0x000fe200080100d6 */
[C---:B------:R-:W-:Y:S01]  /*25b0*/  FMUL.FTZ R89, R234.reuse, R87 ;  /* 0x00000057ea597220 */ /* 0x040fe20000410000 */
[----:B------:R-:W-:Y:S01]  /*25c0*/  FMUL.FTZ R234, R234, R91 ;  /* 0x0000005beaea7220 */ /* 0x000fe20000410000 */
[----:B------:R-:W-:Y:S02]  /*25d0*/  HADD2.F32 R91, -RZ, R50.H0_H0 ;  /* 0x20000032ff5b7230 */ /* 0x000fe40000004100 */
[----:B------:R-:W-:Y:S01]  /*25e0*/  FADD.FTZ R88, R233, -R88 ;  /* 0x80000058e9587221 */ /* 0x000fe20000010000 */
[----:B------:R-:W-:Y:S01]  /*25f0*/  FMUL.FTZ R241, R241, UR9 ;  /* 0x00000009f1f17c20 */ /* 0x000fe20008410000 */
[----:B------:R-:W-:Y:S01]  /*2600*/  FADD.FTZ R239, R239, -R240 ;  /* 0x800000f0efef7221 */ /* 0x000fe20000010000 */
[----:B------:R-:W-:-:S02]  /*2610*/  HADD2.F32 R87, -RZ, R86.H0_H0 ;  /* 0x20000056ff577230 */ /* 0x000fc40000004100 */
[----:B------:R-:W-:Y:S01]  /*2620*/  FMUL.FTZ R232, R238, R91 ;  /* 0x0000005beee87220 */ /* 0x000fe20000410000 */
[----:B------:R-:W-:Y:S02]  /*2630*/  HADD2.F32 R91, -RZ, R86.H1_H1 ;  /* 0x30000056ff5b7230 */ /* 0x000fe40000004100 */
[----:B------:R-:W-:Y:S01]  /*2640*/  FADD.FTZ R236, R235, -R236 ;  /* 0x800000ecebec7221 */ /* 0x000fe20000010000 */
[----:B------:R-:W-:Y:S02]  /*2650*/  HADD2.F32 R86, -RZ, R49.H0_H0 ;  /* 0x20000031ff567230 */ /* 0x000fe40000004100 */
[----:B------:R-:W-:Y:S01]  /*2660*/  FMUL.FTZ R88, R88, UR9 ;  /* 0x0000000958587c20 */ /* 0x000fe20008410000 */
[----:B------:R-:W-:Y:S01]  /*2670*/  FMUL.FTZ R241, R241, UR7 ;  /* 0x00000007f1f17c20 */ /* 0x000fe20008410000 */
[--C-:B------:R-:W-:Y:S01]  /*2680*/  FFMA.FTZ R246, R246, UR4, R214.reuse ;  /* 0x00000004f6f67c23 */ /* 0x100fe200080100d6 */
[----:B------:R-:W-:Y:S01]  /*2690*/  FFMA.FTZ R244, R244, UR4, R214 ;  /* 0x00000004f4f47c23 */ /* 0x000fe200080100d6 */
[----:B------:R-:W-:Y:S01]  /*26a0*/  FMUL.FTZ R239, R239, UR9 ;  /* 0x00000009efef7c20 */ /* 0x000fe20008410000 */
[----:B------:R-:W-:Y:S01]  /*26b0*/  FMUL.FTZ R236, R236, UR9 ;  /* 0x00000009ecec7c20 */ /* 0x000fe20008410000 */
[----:B------:R-:W-:Y:S01]  /*26c0*/  FMUL.FTZ R231, R88, UR7 ;  /* 0x0000000758e77c20 */ /* 0x000fe20008410000 */
[----:B------:R-:W-:Y:S01]  /*26d0*/  FMUL.FTZ R235, R241, R86 ;  /* 0x00000056f1eb7220 */ /* 0x000fe20000410000 */
[----:B------:R-:W-:Y:S01]  /*26e0*/  FADD.FTZ R245, R245, -R246 ;  /* 0x800000f6f5f57221 */ /* 0x000fe20000010000 */
[----:B------:R-:W-:Y:S01]  /*26f0*/  FADD.FTZ R243, R243, -R244 ;  /* 0x800000f4f3f37221 */ /* 0x000fe20000010000 */
[----:B------:R-:W-:-:S02]  /*2700*/  HADD2.F32 R86, -RZ, R85.H1_H1 ;  /* 0x30000055ff567230 */ /* 0x000fc40000004100 */
[----:B------:R-:W-:Y:S01]  /*2710*/  FMUL.FTZ R239, R239, UR7 ;  /* 0x00000007efef7c20 */ /* 0x000fe20008410000 */
[----:B------:R-:W-:Y:S02]  /*2720*/  HADD2.F32 R94, -RZ, R49.H1_H1 ;  /* 0x30000031ff5e7230 */ /* 0x000fe40000004100 */
[----:B------:R-:W-:Y:S01]  /*2730*/  FMUL.FTZ R236, R236, UR7 ;  /* 0x00000007ecec7c20 */ /* 0x000fe20008410000 */
[----:B------:R-:W-:Y:S02]  /*2740*/  HADD2.F32 R233, -RZ, R50.H1_H1 ;  /* 0x30000032ffe97230 */ /* 0x000fe40000004100 */
[----:B------:R-:W-:Y:S01]  /*2750*/  FMUL.FTZ R88, R231, R90 ;  /* 0x0000005ae7587220 */ /* 0x000fe20000410000 */
[----:B------:R-:W-:Y:S01]  /*2760*/  FMUL.FTZ R90, R238, R87 ;  /* 0x00000057ee5a7220 */ /* 0x000fe20000410000 */
[----:B------:R-:W-:Y:S01]  /*2770*/  FMUL.FTZ R245, R245, UR9 ;  /* 0x00000009f5f57c20 */ /* 0x000fe20008410000 */
[----:B------:R-:W-:Y:S01]  /*2780*/  FMUL.FTZ R243, R243, UR9 ;  /* 0x00000009f3f37c20 */ /* 0x000fe20008410000 */
[C---:B------:R-:W-:Y:S01]  /*2790*/  FMUL.FTZ R93, R239.reuse, R86 ;  /* 0x00000056ef5d7220 */ /* 0x040fe20000410000 */
[----:B------:R-:W-:Y:S01]  /*27a0*/  FMUL.FTZ R238, R239, R94 ;  /* 0x0000005eefee7220 */ /* 0x000fe20000410000 */
[----:B------:R-:W-:-:S02]  /*27b0*/  HADD2.F32 R92, -RZ, R51.H0_H0 ;  /* 0x20000033ff5c7230 */ /* 0x000fc40000004100 */
[C---:B------:R-:W-:Y:S01]  /*27c0*/  FMUL.FTZ R91, R236.reuse, R91 ;  /* 0x0000005bec5b7220 */ /* 0x040fe20000410000 */
[----:B------:R-:W-:Y:S01]  /*27d0*/  FMUL.FTZ R233, R236, R233 ;  /* 0x000000e9ece97220 */ /* 0x000fe20000410000 */
[--C-:B------:R-:W-:Y:S02]  /*27e0*/  HADD2.F32 R94, -RZ, R84.reuse.H0_H0 ;  /* 0x20000054ff5e7230 */ /* 0x100fe40000004100 */
[----:B------:R-:W-:Y:S01]  /*27f0*/  FMUL.FTZ R245, R245, UR7 ;  /* 0x00000007f5f57c20 */ /* 0x000fe20008410000 */
[----:B------:R-:W-:Y:S02]  /*2800*/  HADD2.F32 R86, -RZ, R84.H1_H1 ;  /* 0x30000054ff567230 */ /* 0x000fe40000004100 */
[----:B------:R-:W-:Y:S01]  /*2810*/  FMUL.FTZ R243, R243, UR7 ;  /* 0x00000007f3f37c20 */ /* 0x000fe20008410000 */
[--C-:B------:R-:W-:Y:S02]  /*2820*/  HADD2.F32 R84, -RZ, R48.reuse.H0_H0 ;  /* 0x20000030ff547230 */ /* 0x100fe40000004100 */
[----:B------:R-:W-:Y:S01]  /*2830*/  FMUL.FTZ R231, R231, R92 ;  /* 0x0000005ce7e77220 */ /* 0x000fe20000410000 */
[----:B------:R-:W-:-:S02]  /*2840*/  HADD2.F32 R236, -RZ, R48.H1_H1 ;  /* 0x30000030ffec7230 */ /* 0x000fc40000004100 */
[----:B------:R-:W-:Y:S01]  /*2850*/  FMUL.FTZ R95, R243, R86 ;  /* 0x00000056f35f7220 */ /* 0x000fe20000410000 */
[----:B------:R-:W-:Y:S02]  /*2860*/  HADD2.F32 R92, -RZ, R85.H0_H0 ;  /* 0x20000055ff5c7230 */ /* 0x000fe40000004100 */
[C---:B------:R-:W-:Y:S01]  /*2870*/  FMUL.FTZ R84, R245.reuse, R84 ;  /* 0x00000054f5547220 */ /* 0x040fe20000410000 */
[----:B------:R-:W-:Y:S01]  /*2880*/  FMUL.FTZ R94, R245, R94 ;  /* 0x0000005ef55e7220 */ /* 0x000fe20000410000 */
[----:B------:R-:W-:Y:S01]  /*2890*/  FMUL.FTZ R237, R243, R236 ;  /* 0x000000ecf3ed7220 */ /* 0x000fe20000410000 */
[----:B------:R-:W-:Y:S01]  /*28a0*/  F2FP.F16.F32.PACK_AB R87, R234, R231 ;  /* 0x000000e7ea57723e */ /* 0x000fe200000000ff */
[----:B------:R-:W-:Y:S01]  /*28b0*/  FMUL.FTZ R92, R241, R92 ;  /* 0x0000005cf15c7220 */ /* 0x000fe20000410000 */
[----:B------:R-:W-:Y:S02]  /*28c0*/  F2FP.F16.F32.PACK_AB R86, R233, R232 ;  /* 0x000000e8e956723e */ /* 0x000fe400000000ff */
[----:B------:R-:W-:-:S02]  /*28d0*/  F2FP.F16.F32.PACK_AB R85, R238, R235 ;  /* 0x000000ebee55723e */ /* 0x000fc400000000ff */
[----:B------:R-:W-:Y:S01]  /*28e0*/  F2FP.F16.F32.PACK_AB R84, R237, R84 ;  /* 0x00000054ed54723e */ /* 0x000fe200000000ff */
[----:B------:R-:W-:Y:S06]  /*28f0*/  BRA `(.L_x_1760) ;  /* 0x0000000400207947 */ /* 0x000fec0003800000 */
.L_x_1759:
[--C-:B------:R-:W-:Y:S01]  /*2900*/  FFMA.FTZ R80, R231, UR4, R214.reuse ;  /* 0x00000004e7507c23 */ /* 0x100fe200080100d6 */
[--C-:B------:R-:W-:Y:S01]  /*2910*/  FFMA.FTZ R81, R232, UR4, R214.reuse ;  /* 0x00000004e8517c23 */ /* 0x100fe200080100d6 */
[----:B------:R-:W-:Y:S01]  /*2920*/  FFMA.FTZ R238, R238, UR4, R214 ;  /* 0x00000004eeee7c23 */ /* 0x000fe200080100d6 */
[--C-:B-----5:R-:W-:Y:S02]  /*2930*/  HADD2.F32 R88, -RZ, R87.reuse.H0_H0 ;  /* 0x20000057ff587230 */ /* 0x120fe40000004100 */
[----:B------:R-:W-:Y:S01]  /*2940*/  FADD.FTZ R80, R233, -R80 ;  /* 0x80000050e9507221 */ /* 0x000fe20000010000 */
[----:B------:R-:W-:Y:S01]  /*2950*/  FADD.FTZ R81, R234, -R81 ;  /* 0x80000051ea517221 */ /* 0x000fe20000010000 */
[----:B------:R-:W-:Y:S02]  /*2960*/  HADD2.F32 R89, -RZ, R87.H1_H1 ;  /* 0x30000057ff597230 */ /* 0x000fe40000004100 */
[----:B------:R-:W-:Y:S01]  /*2970*/  FFMA.FTZ R236, R236, UR4, R214 ;  /* 0x00000004ecec7c23 */ /* 0x000fe200080100d6 */
[----:B------:R-:W-:Y:S01]  /*2980*/  FMUL.FTZ R80, R80, UR9 ;  /* 0x0000000950507c20 */ /* 0x000fe20008410000 */
[----:B------:R-:W-:Y:S01]  /*2990*/  FMUL.FTZ R81, R81, UR9 ;  /* 0x0000000951517c20 */ /* 0x000fe20008410000 */
[----:B------:R-:W-:-:S02]  /*29a0*/  HADD2.F32 R82, -RZ, R51.H0_H0 ;  /* 0x20000033ff527230 */ /* 0x000fc40000004100 */
[----:B------:R-:W-:Y:S01]  /*29b0*/  FADD.FTZ R238, R237, -R238 ;  /* 0x800000eeedee7221 */ /* 0x000fe20000010000 */
[----:B------:R-:W-:Y:S01]  /*29c0*/  FMUL.FTZ R87, R80, UR7 ;  /* 0x0000000750577c20 */ /* 0x000fe20008410000 */
[----:B------:R-:W-:Y:S02]  /*29d0*/  HADD2.F32 R83, -RZ, R51.H1_H1 ;  /* 0x30000033ff537230 */ /* 0x000fe40000004100 */
[----:B------:R-:W-:Y:S01]  /*29e0*/  FMUL.FTZ R232, R81, UR7 ;  /* 0x0000000751e87c20 */ /* 0x000fe20008410000 */
[----:B------:R-:W-:Y:S01]  /*29f0*/  FADD.FTZ R236, R235, -R236 ;  /* 0x800000ecebec7221 */ /* 0x000fe20000010000 */
[C---:B------:R-:W-:Y:S01]  /*2a00*/  FMUL.FTZ R88, R87.reuse, R88 ;  /* 0x0000005857587220 */ /* 0x040fe20000410000 */
[----:B------:R-:W-:Y:S01]  /*2a10*/  FMUL.FTZ R87, R87, R82 ;  /* 0x0000005257577220 */ /* 0x000fe20000410000 */
[----:B------:R-:W-:Y:S01]  /*2a20*/  FMUL.FTZ R89, R232, R89 ;  /* 0x00000059e8597220 */ /* 0x000fe20000410000 */
[----:B------:R-:W-:Y:S01]  /*2a30*/  FMUL.FTZ R82, R238, UR9 ;  /* 0x00000009ee527c20 */ /* 0x000fe20008410000 */
[--C-:B------:R-:W-:Y:S01]  /*2a40*/  FFMA.FTZ R242, R242, UR4, R214.reuse ;  /* 0x00000004f2f27c23 */ /* 0x100fe200080100d6 */
[----:B------:R-:W-:Y:S01]  /*2a50*/  FMUL.FTZ R232, R232, R83 ;  /* 0x00000053e8e87220 */ /* 0x000fe20000410000 */
[----:B------:R-:W-:Y:S01]  /*2a60*/  F2FP.F16.F32.PACK_AB R83, R81, R80 ;  /* 0x000000505153723e */ /* 0x000fe200000000ff */
[----:B------:R-:W-:Y:S01]  /*2a70*/  FMUL.FTZ R93, R236, UR9 ;  /* 0x00000009ec5d7c20 */ /* 0x000fe20008410000 */
[----:B------:R-:W-:Y:S01]  /*2a80*/  FFMA.FTZ R240, R240, UR4, R214 ;  /* 0x00000004f0f07c23 */ /* 0x000fe200080100d6 */
[----:B------:R-:W-:-:S02]  /*2a90*/  HADD2.F32 R81, -RZ, R86.H0_H0 ;  /* 0x20000056ff517230 */ /* 0x000fc40000004100 */
[----:B------:R-:W-:Y:S01]  /*2aa0*/  FADD.FTZ R241, R241, -R242 ;  /* 0x800000f2f1f17221 */ /* 0x000fe20000010000 */
[----:B------:R-:W-:Y:S02]  /*2ab0*/  HADD2.F32 R80, -RZ, R86.H1_H1 ;  /* 0x30000056ff507230 */ /* 0x000fe40000004100 */
[----:B------:R-:W-:Y:S01]  /*2ac0*/  FMUL.FTZ R86, R82, UR7 ;  /* 0x0000000752567c20 */ /* 0x000fe20008410000 */
[--C-:B------:R-:W-:Y:S02]  /*2ad0*/  HADD2.F32 R91, -RZ, R50.reuse.H0_H0 ;  /* 0x20000032ff5b7230 */ /* 0x100fe40000004100 */
[----:B------:R-:W-:Y:S01]  /*2ae0*/  FMUL.FTZ R231, R93, UR7 ;  /* 0x000000075de77c20 */ /* 0x000fe20008410000 */
[----:B------:R-:W-:Y:S02]  /*2af0*/  HADD2.F32 R92, -RZ, R50.H1_H1 ;  /* 0x30000032ff5c7230 */ /* 0x000fe40000004100 */
[----:B------:R-:W-:Y:S01]  /*2b00*/  FADD.FTZ R239, R239, -R240 ;  /* 0x800000f0efef7221 */ /* 0x000fe20000010000 */
[C---:B------:R-:W-:Y:S01]  /*2b10*/  FMUL.FTZ R90, R86.reuse, R81 ;  /* 0x00000051565a7220 */ /* 0x040fe20000410000 */
[----:B------:R-:W-:Y:S01]  /*2b20*/  FMUL.FTZ R86, R86, R91 ;  /* 0x0000005b56567220 */ /* 0x000fe20000410000 */
[----:B------:R-:W-:Y:S01]  /*2b30*/  FMUL.FTZ R81, R241, UR9 ;  /* 0x00000009f1517c20 */ /* 0x000fe20008410000 */
[C---:B------:R-:W-:Y:S01]  /*2b40*/  FMUL.FTZ R91, R231.reuse, R80 ;  /* 0x00000050e75b7220 */ /* 0x040fe20000410000 */
[----:B------:R-:W-:Y:S01]  /*2b50*/  FFMA.FTZ R246, R246, UR4, R214 ;  /* 0x00000004f6f67c23 */ /* 0x000fe200080100d6 */
[----:B------:R-:W-:Y:S01]  /*2b60*/  FMUL.FTZ R231, R231, R92 ;  /* 0x0000005ce7e77220 */ /* 0x000fe20000410000 */
[----:B------:R-:W-:Y:S01]  /*2b70*/  FMUL.FTZ R94, R239, UR9 ;  /* 0x00000009ef5e7c20 */ /* 0x000fe20008410000 */
[----:B------:R-:W-:-:S02]  /*2b80*/  HADD2.F32 R92, -RZ, R85.H0_H0 ;  /* 0x20000055ff5c7230 */ /* 0x000fc40000004100 */
[----:B------:R-:W-:Y:S01]  /*2b90*/  FMUL.FTZ R233, R81, UR7 ;  /* 0x0000000751e97c20 */ /* 0x000fe20008410000 */
[----:B------:R-:W-:Y:S02]  /*2ba0*/  HADD2.F32 R80, -RZ, R49.H0_H0 ;  /* 0x20000031ff507230 */ /* 0x000fe40000004100 */
[----:B------:R-:W-:Y:S01]  /*2bb0*/  FADD.FTZ R245, R245, -R246 ;  /* 0x800000f6f5f57221 */ /* 0x000fe20000010000 */
[----:B------:R-:W-:Y:S01]  /*2bc0*/  HADD2.F32 R85, -RZ, R85.H1_H1 ;  /* 0x30000055ff557230 */ /* 0x000fe20000004100 */
[----:B------:R-:W-:Y:S01]  /*2bd0*/  F2FP.F16.F32.PACK_AB R81, R94, R81 ;  /* 0x000000515e51723e */ /* 0x000fe200000000ff */
[----:B------:R-:W-:Y:S02]  /*2be0*/  HADD2.F32 R95, -RZ, R49.H1_H1 ;  /* 0x30000031ff5f7230 */ /* 0x000fe40000004100 */
[----:B------:R-:W-:Y:S01]  /*2bf0*/  FFMA.FTZ R244, R244, UR4, R214 ;  /* 0x00000004f4f47c23 */ /* 0x000fe200080100d6 */
[C---:B------:R-:W-:Y:S01]  /*2c00*/  FMUL.FTZ R92, R233.reuse, R92 ;  /* 0x0000005ce95c7220 */ /* 0x040fe20000410000 */
[----:B------:R-:W-:Y:S01]  /*2c10*/  FMUL.FTZ R94, R94, UR7 ;  /* 0x000000075e5e7c20 */ /* 0x000fe20008410000 */
[----:B------:R-:W-:Y:S01]  /*2c20*/  FMUL.FTZ R233, R233, R80 ;  /* 0x00000050e9e97220 */ /* 0x000fe20000410000 */
[----:B------:R-:W-:Y:S01]  /*2c30*/  FMUL.FTZ R80, R245, UR9 ;  /* 0x00000009f5507c20 */ /* 0x000fe20008410000 */
[----:B------:R-:W-:Y:S01]  /*2c40*/  F2FP.F16.F32.PACK_AB R82, R93, R82 ;  /* 0x000000525d52723e */ /* 0x000fe200000000ff */
[----:B------:R-:W-:Y:S01]  /*2c50*/  FADD.FTZ R243, R243, -R244 ;  /* 0x800000f4f3f37221 */ /* 0x000fe20000010000 */
[C---:B------:R-:W-:Y:S01]  /*2c60*/  FMUL.FTZ R93, R94.reuse, R85 ;  /* 0x000000555e5d7220 */ /* 0x040fe20000410000 */
[----:B------:R-:W-:Y:S01]  /*2c70*/  FMUL.FTZ R236, R94, R95 ;  /* 0x0000005f5eec7220 */ /* 0x000fe20000410000 */
[----:B------:R-:W-:-:S02]  /*2c80*/  HADD2.F32 R94, -RZ, R84.H0_H0 ;  /* 0x20000054ff5e7230 */ /* 0x000fc40000004100 */
[----:B------:R-:W-:Y:S01]  /*2c90*/  FMUL.FTZ R85, R80, UR7 ;  /* 0x0000000750557c20 */ /* 0x000fe20008410000 */
[----:B------:R-:W-:Y:S02]  /*2ca0*/  HADD2.F32 R234, -RZ, R48.H0_H0 ;  /* 0x20000030ffea7230 */ /* 0x000fe40000004100 */
[----:B------:R-:W-:Y:S01]  /*2cb0*/  FMUL.FTZ R243, R243, UR9 ;  /* 0x00000009f3f37c20 */ /* 0x000fe20008410000 */
[----:B------:R-:W-:Y:S02]  /*2cc0*/  HADD2.F32 R95, -RZ, R84.H1_H1 ;  /* 0x30000054ff5f7230 */ /* 0x000fe40000004100 */
[C---:B------:R-:W-:Y:S01]  /*2cd0*/  FMUL.FTZ R94, R85.reuse, R94 ;  /* 0x0000005e555e7220 */ /* 0x040fe20000410000 */
[----:B------:R-:W-:Y:S01]  /*2ce0*/  F2FP.F16.F32.PACK_AB R87, R232, R87 ;  /* 0x00000057e857723e */ /* 0x000fe200000000ff */
[----:B------:R-:W-:Y:S01]  /*2cf0*/  FMUL.FTZ R234, R85, R234 ;  /* 0x000000ea55ea7220 */ /* 0x000fe20000410000 */
[----:B------:R-:W-:Y:S02]  /*2d00*/  HADD2.F32 R85, -RZ, R48.H1_H1 ;  /* 0x30000030ff557230 */ /* 0x000fe40000004100 */
[C---:B------:R-:W-:Y:S01]  /*2d10*/  FMUL.FTZ R84, R243.reuse, UR7 ;  /* 0x00000007f3547c20 */ /* 0x040fe20008410000 */
[----:B------:R-:W-:-:S02]  /*2d20*/  F2FP.F16.F32.PACK_AB R80, R243, R80 ;  /* 0x00000050f350723e */ /* 0x000fc400000000ff */
[----:B------:R-:W-:Y:S01]  /*2d30*/  F2FP.F16.F32.PACK_AB R86, R231, R86 ;  /* 0x00000056e756723e */ /* 0x000fe200000000ff */
[C---:B------:R-:W-:Y:S01]  /*2d40*/  FMUL.FTZ R235, R84.reuse, R85 ;  /* 0x0000005554eb7220 */ /* 0x040fe20000410000 */
[----:B------:R-:W-:Y:S01]  /*2d50*/  FMUL.FTZ R95, R84, R95 ;  /* 0x0000005f545f7220 */ /* 0x000fe20000410000 */
[----:B------:R-:W-:-:S03]  /*2d60*/  F2FP.F16.F32.PACK_AB R85, R236, R233 ;  /* 0x000000e9ec55723e */ /* 0x000fc600000000ff */
[----:B------:R-:W-:-:S07]  /*2d70*/  F2FP.F16.F32.PACK_AB R84, R235, R234 ;  /* 0x000000eaeb54723e */ /* 0x000fce00000000ff */
.L_x_1760:
[----:B------:R-:W0:Y:S08]  /*2d80*/  @P0 LDC.64 R234, c[0x0][0x478] ;  /* 0x00011e00ffea0b82 */ /* 0x000e300000000a00 */
[----:B------:R-:W1:Y:S01]  /*2d90*/  LDC.64 R232, c[0x0][0x468] ;  /* 0x00011a00ffe87b82 */ /* 0x000e620000000a00 */
[----:B0-----:R-:W-:-:S05]  /*2da0*/  @P0 IMAD.WIDE.U32 R234, R201, 0x10, R234 ;  /* 0x00000010c9ea0825 */ /* 0x001fca00078e00ea */
[----:B------:R1:W-:Y:S02]  /*2db0*/  @P0 STG.E.128 desc[UR10][R234.64], R80 ;  /* 0x00000050ea000986 */ /* 0x0003e4000c101d0a */
[----:B-1----:R-:W-:-:S05]  /*2dc0*/  IMAD.WIDE.U32 R234, R201, 0x10, R232 ;  /* 0x00000010c9ea7825 */ /* 0x002fca00078e00e8 */
[----:B------:R0:W-:Y:S02]  /*2dd0*/  STG.E.128 desc[UR10][R234.64], R84 ;  /* 0x00000054ea007986 */ /* 0x0001e4000c101d0a */
[----:B0-----:R-:W-:-:S06]  /*2de0*/  IMAD.WIDE.U32 R84, R200, 0x10, R248 ;  /* 0x00000010c8547825 */ /* 0x001fcc00078e00f8 */
[----:B------:R-:W5:Y:S01]  /*2df0*/  LDG.E.128 R84, desc[UR10][R84.64] ;  /* 0x0000000a54547981 */ /* 0x000f62000c1e1d00 */
[----:B------:R-:W-:Y:S05]  /*2e00*/  @!P0 BRA `(.L_x_1761) ;  /* 0x0000000400248947 */ /* 0x000fea0003800000 */
[--C-:B------:R-:W-:Y:S01]  /*2e10*/  FFMA.FTZ R82, R218, UR4, R214.reuse ;  /* 0x00000004da527c23 */ /* 0x100fe200080100d6 */
[--C-:B------:R-:W-:Y:S01]  /*2e20*/  FFMA.FTZ R216, R216, UR4, R214.reuse ;  /* 0x00000004d8d87c23 */ /* 0x100fe200080100d6 */
[--C-:B------:R-:W-:Y:S01]  /*2e30*/  FFMA.FTZ R222, R222, UR4, R214.reuse ;  /* 0x00000004dede7c23 */ /* 0x100fe200080100d6 */
[----:B------:R-:W-:Y:S01]  /*2e40*/  FFMA.FTZ R224, R224, UR4, R214 ;  /* 0x00000004e0e07c23 */ /* 0x000fe200080100d6 */
[----:B------:R-:W-:Y:S01]  /*2e50*/  FADD.FTZ R83, R217, -R82 ;  /* 0x80000052d9537221 */ /* 0x000fe20000010000 */
[----:B------:R-:W-:Y:S01]  /*2e60*/  FFMA.FTZ R220, R220, UR4, R214 ;  /* 0x00000004dcdc7c23 */ /* 0x000fe200080100d6 */
[----:B------:R-:W-:Y:S01]  /*2e70*/  FADD.FTZ R216, R215, -R216 ;  /* 0x800000d8d7d87221 */ /* 0x000fe20000010000 */
[----:B------:R-:W-:Y:S01]  /*2e80*/  FFMA.FTZ R226, R226, UR4, R214 ;  /* 0x00000004e2e27c23 */ /* 0x000fe200080100d6 */
[----:B------:R-:W-:Y:S01]  /*2e90*/  FMUL.FTZ R83, R83, UR9 ;  /* 0x0000000953537c20 */ /* 0x000fe20008410000 */
[----:B------:R-:W-:Y:S01]  /*2ea0*/  FADD.FTZ R82, R221, -R222 ;  /* 0x800000dedd527221 */ /* 0x000fe20000010000 */
[----:B-----5:R-:W-:-:S02]  /*2eb0*/  HADD2.F32 R201, -RZ, R87.H0_H0 ;  /* 0x20000057ffc97230 */ /* 0x020fc40000004100 */
[----:B------:R-:W-:Y:S01]  /*2ec0*/  FADD.FTZ R218, R223, -R224 ;  /* 0x800000e0dfda7221 */ /* 0x000fe20000010000 */
[----:B------:R-:W-:Y:S02]  /*2ed0*/  HADD2.F32 R234, -RZ, R87.H1_H1 ;  /* 0x30000057ffea7230 */ /* 0x000fe40000004100 */
[----:B------:R-:W-:Y:S01]  /*2ee0*/  FADD.FTZ R220, R219, -R220 ;  /* 0x800000dcdbdc7221 */ /* 0x000fe20000010000 */
[--C-:B------:R-:W-:Y:S02]  /*2ef0*/  HADD2.F32 R87, -RZ, R55.reuse.H0_H0 ;  /* 0x20000037ff577230 */ /* 0x100fe40000004100 */
[----:B------:R-:W-:Y:S01]  /*2f00*/  FMUL.FTZ R224, R216, UR9 ;  /* 0x00000009d8e07c20 */ /* 0x000fe20008410000 */
[----:B------:R-:W-:Y:S01]  /*2f10*/  FMUL.FTZ R216, R83, UR7 ;  /* 0x0000000753d87c20 */ /* 0x000fe20008410000 */
[----:B------:R-:W-:Y:S01]  /*2f20*/  FADD.FTZ R226, R225, -R226 ;  /* 0x800000e2e1e27221 */ /* 0x000fe20000010000 */
[----:B------:R-:W-:Y:S01]  /*2f30*/  FMUL.FTZ R82, R82, UR9 ;  /* 0x0000000952527c20 */ /* 0x000fe20008410000 */
[----:B------:R-:W-:Y:S01]  /*2f40*/  FMUL.FTZ R225, R220, UR9 ;  /* 0x00000009dce17c20 */ /* 0x000fe20008410000 */
[----:B------:R-:W-:-:S02]  /*2f50*/  HADD2.F32 R222, -RZ, R55.H1_H1 ;  /* 0x30000037ffde7230 */ /* 0x000fc40000004100 */
[--C-:B------:R-:W-:Y:S01]  /*2f60*/  FFMA.FTZ R228, R228, UR4, R214.reuse ;  /* 0x00000004e4e47c23 */ /* 0x100fe200080100d6 */
[----:B------:R-:W-:Y:S02]  /*2f70*/  HADD2.F32 R231, -RZ, R86.H0_H0 ;  /* 0x20000056ffe77230 */ /* 0x000fe40000004100 */
[----:B------:R-:W-:Y:S01]  /*2f80*/  FMUL.FTZ R217, R224, UR7 ;  /* 0x00000007e0d97c20 */ /* 0x000fe20008410000 */
[C---:B------:R-:W-:Y:S01]  /*2f90*/  FMUL.FTZ R201, R216.reuse, R201 ;  /* 0x000000c9d8c97220 */ /* 0x040fe20000410000 */
[----:B------:R-:W-:Y:S01]  /*2fa0*/  FMUL.FTZ R87, R216, R87 ;  /* 0x00000057d8577220 */ /* 0x000fe20000410000 */
[----:B------:R-:W-:Y:S02]  /*2fb0*/  HADD2.F32 R223, -RZ, R54.H0_H0 ;  /* 0x20000036ffdf7230 */ /* 0x000fe40000004100 */
[----:B------:R-:W-:Y:S01]  /*2fc0*/  FFMA.FTZ R230, R230, UR4, R214 ;  /* 0x00000004e6e67c23 */ /* 0x000fe200080100d6 */
[----:B------:R-:W-:Y:S02]  /*2fd0*/  HADD2.F32 R86, -RZ, R86.H1_H1 ;  /* 0x30000056ff567230 */ /* 0x000fe40000004100 */
[----:B------:R-:W-:Y:S01]  /*2fe0*/  FMUL.FTZ R216, R82, UR7 ;  /* 0x0000000752d87c20 */ /* 0x000fe20008410000 */
[----:B------:R-:W-:Y:S01]  /*2ff0*/  FMUL.FTZ R226, R226, UR9 ;  /* 0x00000009e2e27c20 */ /* 0x000fe20008410000 */
[----:B------:R-:W-:Y:S01]  /*3000*/  FMUL.FTZ R219, R225, UR7 ;  /* 0x00000007e1db7c20 */ /* 0x000fe20008410000 */
[----:B------:R-:W-:Y:S01]  /*3010*/  FMUL.FTZ R235, R218, UR9 ;  /* 0x00000009daeb7c20 */ /* 0x000fe20008410000 */
[----:B------:R-:W-:Y:S01]  /*3020*/  FADD.FTZ R227, R227, -R228 ;  /* 0x800000e4e3e37221 */ /* 0x000fe20000010000 */
[C---:B------:R-:W-:Y:S01]  /*3030*/  FMUL.FTZ R215, R217.reuse, R234 ;  /* 0x000000ead9d77220 */ /* 0x040fe20000410000 */
[----:B------:R-:W-:Y:S01]  /*3040*/  FMUL.FTZ R222, R217, R222 ;  /* 0x000000ded9de7220 */ /* 0x000fe20000410000 */
[----:B------:R-:W-:-:S02]  /*3050*/  HADD2.F32 R220, -RZ, R54.H1_H1 ;  /* 0x30000036ffdc7230 */ /* 0x000fc40000004100 */
[----:B------:R-:W-:Y:S01]  /*3060*/  FADD.FTZ R229, R229, -R230 ;  /* 0x800000e6e5e57221 */ /* 0x000fe20000010000 */
[----:B------:R-:W-:Y:S02]  /*3070*/  HADD2.F32 R81, -RZ, R85.H0_H0 ;  /* 0x20000055ff517230 */ /* 0x000fe40000004100 */
[C---:B------:R-:W-:Y:S01]  /*3080*/  FMUL.FTZ R217, R216.reuse, R231 ;  /* 0x000000e7d8d97220 */ /* 0x040fe20000410000 */
[----:B------:R-:W-:Y:S01]  /*3090*/  FMUL.FTZ R223, R216, R223 ;  /* 0x000000dfd8df7220 */ /* 0x000fe20000410000 */
[----:B------:R-:W-:Y:S02]  /*30a0*/  HADD2.F32 R221, -RZ, R53.H0_H0 ;  /* 0x20000035ffdd7230 */ /* 0x000fe40000004100 */
[----:B------:R-:W-:Y:S01]  /*30b0*/  FMUL.FTZ R218, R226, UR7 ;  /* 0x00000007e2da7c20 */ /* 0x000fe20008410000 */
[----:B------:R-:W-:Y:S02]  /*30c0*/  HADD2.F32 R85, -RZ, R85.H1_H1 ;  /* 0x30000055ff557230 */ /* 0x000fe40000004100 */
[----:B------:R-:W-:Y:S01]  /*30d0*/  FMUL.FTZ R216, R219, R86 ;  /* 0x00000056dbd87220 */ /* 0x000fe20000410000 */
[----:B------:R-:W-:-:S02]  /*30e0*/  HADD2.F32 R237, -RZ, R53.H1_H1 ;  /* 0x30000035ffed7230 */ /* 0x000fc40000004100 */
[----:B------:R-:W-:Y:S01]  /*30f0*/  FMUL.FTZ R86, R235, UR7 ;  /* 0x00000007eb567c20 */ /* 0x000fe20008410000 */
[----:B------:R-:W-:Y:S01]  /*3100*/  FMUL.FTZ R228, R227, UR9 ;  /* 0x00000009e3e47c20 */ /* 0x000fe20008410000 */
[----:B------:R-:W-:Y:S01]  /*3110*/  FMUL.FTZ R236, R219, R220 ;  /* 0x000000dcdbec7220 */ /* 0x000fe20000410000 */
[----:B------:R-:W-:Y:S01]  /*3120*/  FMUL.FTZ R229, R229, UR9 ;  /* 0x00000009e5e57c20 */ /* 0x000fe20008410000 */
[--C-:B------:R-:W-:Y:S02]  /*3130*/  HADD2.F32 R80, -RZ, R84.reuse.H0_H0 ;  /* 0x20000054ff507230 */ /* 0x100fe40000004100 */
[C---:B------:R-:W-:Y:S01]  /*3140*/  FMUL.FTZ R219, R218.reuse, R81 ;  /* 0x00000051dadb7220 */ /* 0x040fe20000410000 */
[----:B------:R-:W-:Y:S01]  /*3150*/  FMUL.FTZ R231, R218, R221 ;  /* 0x000000dddae77220 */ /* 0x000fe20000410000 */
[----:B------:R-:W-:Y:S02]  /*3160*/  HADD2.F32 R84, -RZ, R84.H1_H1 ;  /* 0x30000054ff547230 */ /* 0x000fe40000004100 */
[C---:B------:R-:W-:Y:S01]  /*3170*/  FMUL.FTZ R218, R86.reuse, R85 ;  /* 0x0000005556da7220 */ /* 0x040fe20000410000 */
[----:B------:R-:W-:Y:S01]  /*3180*/  FMUL.FTZ R234, R86, R237 ;  /* 0x000000ed56ea7220 */ /* 0x000fe20000410000 */
[----:B------:R-:W-:-:S02]  /*3190*/  HADD2.F32 R86, -RZ, R52.H0_H0 ;  /* 0x20000034ff567230 */ /* 0x000fc40000004100 */
[----:B------:R-:W-:Y:S01]  /*31a0*/  FMUL.FTZ R85, R228, UR7 ;  /* 0x00000007e4557c20 */ /* 0x000fe20008410000 */
[----:B------:R-:W-:Y:S02]  /*31b0*/  HADD2.F32 R230, -RZ, R52.H1_H1 ;  /* 0x30000034ffe67230 */ /* 0x000fe40000004100 */
[----:B------:R-:W-:Y:S01]  /*31c0*/  FMUL.FTZ R81, R229, UR7 ;  /* 0x00000007e5517c20 */ /* 0x000fe20008410000 */
[----:B------:R-:W-:Y:S01]  /*31d0*/  F2FP.F16.F32.PACK_AB R83, R224, R83 ;  /* 0x00000053e053723e */ /* 0x000fe200000000ff */
[----:B------:R-:W-:Y:S01]  /*31e0*/  FMUL.FTZ R220, R85, R84 ;  /* 0x0000005455dc7220 */ /* 0x000fe20000410000 */
[----:B------:R-:W-:Y:S01]  /*31f0*/  F2FP.F16.F32.PACK_AB R82, R225, R82 ;  /* 0x00000052e152723e */ /* 0x000fe200000000ff */
[----:B------:R-:W-:Y:S01]  /*3200*/  FMUL.FTZ R227, R81, R86 ;  /* 0x0000005651e37220 */ /* 0x000fe20000410000 */
[----:B------:R-:W-:Y:S01]  /*3210*/  FMUL.FTZ R84, R85, R230 ;  /* 0x000000e655547220 */ /* 0x000fe20000410000 */
[----:B------:R-:W-:Y:S01]  /*3220*/  FMUL.FTZ R221, R81, R80 ;  /* 0x0000005051dd7220 */ /* 0x000fe20000410000 */
[----:B------:R-:W-:-:S02]  /*3230*/  F2FP.F16.F32.PACK_AB R81, R235, R226 ;  /* 0x000000e2eb51723e */ /* 0x000fc400000000ff */
[----:B------:R-:W-:Y:S02]  /*3240*/  F2FP.F16.F32.PACK_AB R80, R228, R229 ;  /* 0x000000e5e450723e */ /* 0x000fe400000000ff */
[----:B------:R-:W-:Y:S02]  /*3250*/  F2FP.F16.F32.PACK_AB R87, R222, R87 ;  /* 0x00000057de57723e */ /* 0x000fe400000000ff */
[----:B------:R-:W-:Y:S02]  /*3260*/  F2FP.F16.F32.PACK_AB R86, R236, R223 ;  /* 0x000000dfec56723e */ /* 0x000fe400000000ff */
[----:B------:R-:W-:Y:S02]  /*3270*/  F2FP.F16.F32.PACK_AB R85, R234, R231 ;  /* 0x000000e7ea55723e */ /* 0x000fe400000000ff */
[----:B------:R-:W-:Y:S01]  /*3280*/  F2FP.F16.F32.PACK_AB R84, R84, R227 ;  /* 0x000000e35454723e */ /* 0x000fe200000000ff */
[----:B------:R-:W-:Y:S06]  /*3290*/  BRA `(.L_x_1762) ;  /* 0x0000000400107947 */ /* 0x000fec0003800000 */
.L_x_1761:
[--C-:B------:R-:W-:Y:S01]  /*32a0*/  FFMA.FTZ R218, R218, UR4, R214.reuse ;  /* 0x00000004dada7c23 */ /* 0x100fe200080100d6 */
[--C-:B------:R-:W-:Y:S01]  /*32b0*/  FFMA.FTZ R216, R216, UR4, R214.reuse ;  /* 0x00000004d8d87c23 */ /* 0x100fe200080100d6 */
[--C-:B------:R-:W-:Y:S01]  /*32c0*/  FFMA.FTZ R222, R222, UR4, R214.reuse ;  /* 0x00000004dede7c23 */ /* 0x100fe200080100d6 */
[----:B------:R-:W-:Y:S01]  /*32d0*/  FFMA.FTZ R220, R220, UR4, R214 ;  /* 0x00000004dcdc7c23 */ /* 0x000fe200080100d6 */
[----:B------:R-:W-:Y:S01]  /*32e0*/  FADD.FTZ R201, R217, -R218 ;  /* 0x800000dad9c97221 */ /* 0x000fe20000010000 */
[----:B------:R-:W-:Y:S01]  /*32f0*/  FADD.FTZ R216, R215, -R216 ;  /* 0x800000d8d7d87221 */ /* 0x000fe20000010000 */
[----:B------:R-:W-:Y:S01]  /*3300*/  FFMA.FTZ R226, R226, UR4, R214 ;  /* 0x00000004e2e27c23 */ /* 0x000fe200080100d6 */
[--C-:B-----5:R-:W-:Y:S02]  /*3310*/  HADD2.F32 R231, -RZ, R87.reuse.H0_H0 ;  /* 0x20000057ffe77230 */ /* 0x120fe40000004100 */
[----:B------:R-:W-:Y:S01]  /*3320*/  FMUL.FTZ R201, R201, UR9 ;  /* 0x00000009c9c97c20 */ /* 0x000fe20008410000 */
[----:B------:R-:W-:Y:S01]  /*3330*/  FMUL.FTZ R216, R216, UR9 ;  /* 0x00000009d8d87c20 */ /* 0x000fe20008410000 */
[----:B------:R-:W-:-:S02]  /*3340*/  HADD2.F32 R235, -RZ, R87.H1_H1 ;  /* 0x30000057ffeb7230 */ /* 0x000fc40000004100 */
[----:B------:R-:W-:Y:S01]  /*3350*/  FFMA.FTZ R224, R224, UR4, R214 ;  /* 0x00000004e0e07c23 */ /* 0x000fe200080100d6 */
[----:B------:R-:W-:Y:S01]  /*3360*/  FADD.FTZ R221, R221, -R222 ;  /* 0x800000dedddd7221 */ /* 0x000fe20000010000 */
[--C-:B------:R-:W-:Y:S02]  /*3370*/  HADD2.F32 R87, -RZ, R55.reuse.H0_H0 ;  /* 0x20000037ff577230 */ /* 0x100fe40000004100 */
[----:B------:R-:W-:Y:S01]  /*3380*/  FMUL.FTZ R222, R201, UR7 ;  /* 0x00000007c9de7c20 */ /* 0x000fe20008410000 */
[----:B------:R-:W-:Y:S01]  /*3390*/  FADD.FTZ R220, R219, -R220 ;  /* 0x800000dcdbdc7221 */ /* 0x000fe20000010000 */
[----:B------:R-:W-:Y:S01]  /*33a0*/  FADD.FTZ R226, R225, -R226 ;  /* 0x800000e2e1e27221 */ /* 0x000fe20000010000 */
[----:B------:R-:W-:Y:S02]  /*33b0*/  HADD2.F32 R237, -RZ, R55.H1_H1 ;  /* 0x30000037ffed7230 */ /* 0x000fe40000004100 */
[----:B------:R-:W-:Y:S01]  /*33c0*/  FMUL.FTZ R216, R216, UR7 ;  /* 0x00000007d8d87c20 */ /* 0x000fe20008410000 */
[----:B------:R-:W-:Y:S01]  /*33d0*/  FADD.FTZ R223, R223, -R224 ;  /* 0x800000e0dfdf7221 */ /* 0x000fe20000010000 */
[----:B------:R-:W-:Y:S01]  /*33e0*/  FMUL.FTZ R221, R221, UR9 ;  /* 0x00000009dddd7c20 */ /* 0x000fe20008410000 */
[--C-:B------:R-:W-:Y:S01]  /*33f0*/  FFMA.FTZ R230, R230, UR4, R214.reuse ;  /* 0x00000004e6e67c23 */ /* 0x100fe200080100d6 */
[----:B------:R-:W-:Y:S01]  /*3400*/  FMUL.FTZ R201, R222, R231 ;  /* 0x000000e7dec97220 */ /* 0x000fe20000410000 */
[----:B------:R-:W-:Y:S01]  /*3410*/  FMUL.FTZ R224, R220, UR9 ;  /* 0x00000009dce07c20 */ /* 0x000fe20008410000 */
[----:B------:R-:W-:Y:S01]  /*3420*/  FFMA.FTZ R228, R228, UR4, R214 ;  /* 0x00000004e4e47c23 */ /* 0x000fe200080100d6 */
[----:B------:R-:W-:Y:S01]  /*3430*/  FMUL.FTZ R222, R222, R87 ;  /* 0x00000057dede7220 */ /* 0x000fe20000410000 */
[----:B------:R-:W-:Y:S01]  /*3440*/  FMUL.FTZ R226, R226, UR9 ;  /* 0x00000009e2e27c20 */ /* 0x000fe20008410000 */
[----:B------:R-:W-:-:S02]  /*3450*/  HADD2.F32 R217, -RZ, R86.H0_H0 ;  /* 0x20000056ffd97230 */ /* 0x000fc40000004100 */
[C---:B------:R-:W-:Y:S01]  /*3460*/  FMUL.FTZ R215, R216.reuse, R235 ;  /* 0x000000ebd8d77220 */ /* 0x040fe20000410000 */
[----:B------:R-:W-:Y:S01]  /*3470*/  FMUL.FTZ R87, R216, R237 ;  /* 0x000000edd8577220 */ /* 0x000fe20000410000 */
[----:B------:R-:W-:Y:S02]  /*3480*/  HADD2.F32 R219, -RZ, R54.H0_H0 ;  /* 0x20000036ffdb7230 */ /* 0x000fe40000004100 */
[----:B------:R-:W-:Y:S01]  /*3490*/  FMUL.FTZ R216, R221, UR7 ;  /* 0x00000007ddd87c20 */ /* 0x000fe20008410000 */
[----:B------:R-:W-:Y:S02]  /*34a0*/  HADD2.F32 R225, -RZ, R86.H1_H1 ;  /* 0x30000056ffe17230 */ /* 0x000fe40000004100 */
[----:B------:R-:W-:Y:S01]  /*34b0*/  FADD.FTZ R229, R229, -R230 ;  /* 0x800000e6e5e57221 */ /* 0x000fe20000010000 */
[----:B------:R-:W-:Y:S02]  /*34c0*/  HADD2.F32 R218, -RZ, R85.H0_H0 ;  /* 0x20000055ffda7230 */ /* 0x000fe40000004100 */
[----:B------:R-:W-:Y:S01]  /*34d0*/  FMUL.FTZ R224, R224, UR7 ;  /* 0x00000007e0e07c20 */ /* 0x000fe20008410000 */
[----:B------:R-:W-:-:S02]  /*34e0*/  HADD2.F32 R220, -RZ, R53.H0_H0 ;  /* 0x20000035ffdc7230 */ /* 0x000fc40000004100 */
[----:B------:R-:W-:Y:S01]  /*34f0*/  FADD.FTZ R227, R227, -R228 ;  /* 0x800000e4e3e37221 */ /* 0x000fe20000010000 */
[----:B------:R-:W-:Y:S01]  /*3500*/  FMUL.FTZ R221, R226, UR7 ;  /* 0x00000007e2dd7c20 */ /* 0x000fe20008410000 */
[----:B------:R-:W-:Y:S02]  /*3510*/  HADD2.F32 R231, -RZ, R54.H1_H1 ;  /* 0x30000036ffe77230 */ /* 0x000fe40000004100 */
[----:B------:R-:W-:Y:S01]  /*3520*/  FMUL.FTZ R223, R223, UR9 ;  /* 0x00000009dfdf7c20 */ /* 0x000fe20008410000 */
[C---:B------:R-:W-:Y:S01]  /*3530*/  FMUL.FTZ R217, R216.reuse, R217 ;  /* 0x000000d9d8d97220 */ /* 0x040fe20000410000 */
[----:B------:R-:W-:Y:S01]  /*3540*/  FMUL.FTZ R228, R216, R219 ;  /* 0x000000dbd8e47220 */ /* 0x000fe20000410000 */
[----:B------:R-:W-:Y:S01]  /*3550*/  FMUL.FTZ R216, R224, R225 ;  /* 0x000000e1e0d87220 */ /* 0x000fe20000410000 */
[----:B------:R-:W-:Y:S01]  /*3560*/  FMUL.FTZ R229, R229, UR9 ;  /* 0x00000009e5e57c20 */ /* 0x000fe20008410000 */
[----:B------:R-:W-:Y:S02]  /*3570*/  HADD2.F32 R85, -RZ, R85.H1_H1 ;  /* 0x30000055ff557230 */ /* 0x000fe40000004100 */
[C---:B------:R-:W-:Y:S01]  /*3580*/  FMUL.FTZ R219, R221.reuse, R218 ;  /* 0x000000dadddb7220 */ /* 0x040fe20000410000 */
[----:B------:R-:W-:Y:S01]  /*3590*/  FMUL.FTZ R225, R221, R220 ;  /* 0x000000dcdde17220 */ /* 0x000fe20000410000 */
[----:B------:R-:W-:Y:S01]  /*35a0*/  FMUL.FTZ R227, R227, UR9 ;  /* 0x00000009e3e37c20 */ /* 0x000fe20008410000 */
[----:B------:R-:W-:-:S02]  /*35b0*/  HADD2.F32 R221, -RZ, R53.H1_H1 ;  /* 0x30000035ffdd7230 */ /* 0x000fc40000004100 */
[----:B------:R-:W-:Y:S01]  /*35c0*/  FMUL.FTZ R226, R223, UR7 ;  /* 0x00000007dfe27c20 */ /* 0x000fe20008410000 */
[----:B------:R-:W-:Y:S02]  /*35d0*/  HADD2.F32 R86, -RZ, R84.H0_H0 ;  /* 0x20000054ff567230 */ /* 0x000fe40000004100 */
[----:B------:R-:W-:Y:S01]  /*35e0*/  FMUL.FTZ R231, R224, R231 ;  /* 0x000000e7e0e77220 */ /* 0x000fe20000410000 */
[--C-:B------:R-:W-:Y:S02]  /*35f0*/  HADD2.F32 R220, -RZ, R52.reuse.H0_H0 ;  /* 0x20000034ffdc7230 */ /* 0x100fe40000004100 */
[----:B------:R-:W-:Y:S01]  /*3600*/  FMUL.FTZ R229, R229, UR7 ;  /* 0x00000007e5e57c20 */ /* 0x000fe20008410000 */
[----:B------:R-:W-:Y:S02]  /*3610*/  HADD2.F32 R224, -RZ, R52.H1_H1 ;  /* 0x30000034ffe07230 */ /* 0x000fe40000004100 */
[----:B------:R-:W-:Y:S01]  /*3620*/  FMUL.FTZ R227, R227, UR7 ;  /* 0x00000007e3e37c20 */ /* 0x000fe20008410000 */
[C---:B------:R-:W-:Y:S01]  /*3630*/  FMUL.FTZ R218, R226.reuse, R85 ;  /* 0x00000055e2da7220 */ /* 0x040fe20000410000 */
[----:B------:R-:W-:Y:S01]  /*3640*/  FMUL.FTZ R226, R226, R221 ;  /* 0x000000dde2e27220 */ /* 0x000fe20000410000 */
[----:B------:R-:W-:-:S02]  /*3650*/  HADD2.F32 R84, -RZ, R84.H1_H1 ;  /* 0x30000054ff547230 */ /* 0x000fc40000004100 */
[C---:B------:R-:W-:Y:S01]  /*3660*/  FMUL.FTZ R221, R229.reuse, R86 ;  /* 0x00000056e5dd7220 */ /* 0x040fe20000410000 */
[----:B------:R-:W-:Y:S01]  /*3670*/  FMUL.FTZ R229, R229, R220 ;  /* 0x000000dce5e57220 */ /* 0x000fe20000410000 */
[----:B------:R-:W-:Y:S01]  /*3680*/  FMUL.FTZ R224, R227, R224 ;  /* 0x000000e0e3e07220 */ /* 0x000fe20000410000 */
[----:B------:R-:W-:Y:S01]  /*3690*/  F2FP.F16.F32.PACK_AB R87, R87, R222 ;  /* 0x000000de5757723e */ /* 0x000fe200000000ff */
[----:B------:R-:W-:Y:S01]  /*36a0*/  FMUL.FTZ R220, R227, R84 ;  /* 0x00000054e3dc7220 */ /* 0x000fe20000410000 */
[----:B------:R-:W-:Y:S02]  /*36b0*/  F2FP.F16.F32.PACK_AB R86, R231, R228 ;  /* 0x000000e4e756723e */ /* 0x000fe400000000ff */
[----:B------:R-:W-:Y:S02]  /*36c0*/  F2FP.F16.F32.PACK_AB R85, R226, R225 ;  /* 0x000000e1e255723e */ /* 0x000fe400000000ff */
[----:B------:R-:W-:-:S07]  /*36d0*/  F2FP.F16.F32.PACK_AB R84, R224, R229 ;  /* 0x000000e5e054723e */ /* 0x000fce00000000ff */
.L_x_1762:
[----:B------:R-:W0:Y:S01]  /*36e0*/  @P0 LDC.64 R222, c[0x0][0x478] ;  /* 0x00011e00ffde0b82 */ /* 0x000e220000000a00 */
[----:B------:R-:W-:-:S04]  /*36f0*/  IMAD.WIDE.U32 R226, R200, 0x10, R232 ;  /* 0x00000010c8e27825 */ /* 0x000fc800078e00e8 */
[----:B------:R-:W-:-:S04]  /*3700*/  IMAD.WIDE.U32 R224, R199, 0x10, R248 ;  /* 0x00000010c7e07825 */ /* 0x000fc800078e00f8 */
[----:B0-----:R-:W-:-:S05]  /*3710*/  @P0 IMAD.WIDE.U32 R222, R200, 0x10, R222 ;  /* 0x00000010c8de0825 */ /* 0x001fca00078e00de */
[----:B------:R-:W-:Y:S04]  /*3720*/  @P0 STG.E.128 desc[UR10][R222.64], R80 ;  /* 0x00000050de000986 */ /* 0x000fe8000c101d0a */
[----:B------:R0:W-:Y:S04]  /*3730*/  STG.E.128 desc[UR10][R226.64], R84 ;  /* 0x00000054e2007986 */ /* 0x0001e8000c101d0a */
[----:B0-----:R0:W5:Y:S01]  /*3740*/  LDG.E.128 R84, desc[UR10][R224.64] ;  /* 0x0000000ae0547981 */ /* 0x001162000c1e1d00 */
[----:B------:R-:W-:Y:S05]  /*3750*/  @!P0 BRA `(.L_x_1763) ;  /* 0x0000000400248947 */ /* 0x000fea0003800000 */
[--C-:B------:R-:W-:Y:S01]  /*3760*/  FFMA.FTZ R115, R115, UR4, R214.reuse ;  /* 0x0000000473737c23 */ /* 0x100fe200080100d6 */
[--C-:B------:R-:W-:Y:S01]  /*3770*/  FFMA.FTZ R83, R207, UR4, R214.reuse ;  /* 0x00000004cf537c23 */ /* 0x100fe200080100d6 */
[--C-:B------:R-:W-:Y:S01]  /*3780*/  FFMA.FTZ R210, R210, UR4, R214.reuse ;  /* 0x00000004d2d27c23 */ /* 0x100fe200080100d6 */
[--C-:B------:R-:W-:Y:S01]  /*3790*/  FFMA.FTZ R211, R211, UR4, R214.reuse ;  /* 0x00000004d3d37c23 */ /* 0x100fe200080100d6 */
[----:B------:R-:W-:Y:S01]  /*37a0*/  FADD.FTZ R82, R114, -R115 ;  /* 0x8000007372527221 */ /* 0x000fe20000010000 */
[--C-:B------:R-:W-:Y:S01]  /*37b0*/  FFMA.FTZ R202, R202, UR4, R214.reuse ;  /* 0x00000004caca7c23 */ /* 0x100fe200080100d6 */
[----:B------:R-:W-:Y:S01]  /*37c0*/  FADD.FTZ R206, R206, -R83 ;  /* 0x80000053cece7221 */ /* 0x000fe20000010000 */
[----:B------:R-:W-:Y:S01]  /*37d0*/  FFMA.FTZ R213, R213, UR4, R214 ;  /* 0x00000004d5d57c23 */ /* 0x000fe200080100d6 */
[----:B------:R-:W-:Y:S01]  /*37e0*/  FADD.FTZ R83, R113, -R210 ;  /* 0x800000d271537221 */ /* 0x000fe20000010000 */
[----:B------:R-:W-:Y:S01]  /*37f0*/  FFMA.FTZ R209, R209, UR4, R214 ;  /* 0x00000004d1d17c23 */ /* 0x000fe200080100d6 */
[----:B------:R-:W-:Y:S01]  /*3800*/  FMUL.FTZ R82, R82, UR9 ;  /* 0x0000000952527c20 */ /* 0x000fe20008410000 */
[----:B------:R-:W-:Y:S01]  /*3810*/  FADD.FTZ R211, R112, -R211 ;  /* 0x800000d370d37221 */ /* 0x000fe20000010000 */
[----:B------:R-:W-:Y:S01]  /*3820*/  FADD.FTZ R203, R203, -R202 ;  /* 0x800000cacbcb7221 */ /* 0x000fe20000010000 */
[----:B------:R-:W-:Y:S01]  /*3830*/  FFMA.FTZ R212, R212, UR4, R214 ;  /* 0x00000004d4d47c23 */ /* 0x000fe200080100d6 */
[----:B------:R-:W-:Y:S01]  /*3840*/  FADD.FTZ R213, R204, -R213 ;  /* 0x800000d5ccd57221 */ /* 0x000fe20000010000 */
[----:B-----5:R-:W-:-:S02]  /*3850*/  HADD2.F32 R222, -RZ, R87.H1_H1 ;  /* 0x30000057ffde7230 */ /* 0x020fc40000004100 */
[----:B------:R-:W-:Y:S01]  /*3860*/  FMUL.FTZ R83, R83, UR9 ;  /* 0x0000000953537c20 */ /* 0x000fe20008410000 */
[----:B------:R-:W-:Y:S02]  /*3870*/  HADD2.F32 R204, -RZ, R59.H1_H1 ;  /* 0x3000003bffcc7230 */ /* 0x000fe40000004100 */
[----:B------:R-:W-:Y:S01]  /*3880*/  FADD.FTZ R208, R208, -R209 ;  /* 0x800000d1d0d07221 */ /* 0x000fe20000010000 */
[----:B------:R-:W-:Y:S01]  /*3890*/  FMUL.FTZ R113, R82, UR7 ;  /* 0x0000000752717c20 */ /* 0x000fe20008410000 */
[----:B0-----:R-:W-:Y:S01]  /*38a0*/  FMUL.FTZ R225, R211, UR9 ;  /* 0x00000009d3e17c20 */ /* 0x001fe20008410000 */
[----:B------:R-:W-:Y:S01]  /*38b0*/  FADD.FTZ R212, R205, -R212 ;  /* 0x800000d4cdd47221 */ /* 0x000fe20000010000 */
[----:B------:R-:W-:Y:S01]  /*38c0*/  FMUL.FTZ R209, R203, UR9 ;  /* 0x00000009cbd17c20 */ /* 0x000fe20008410000 */
[----:B------:R-:W-:Y:S02]  /*38d0*/  HADD2.F32 R200, -RZ, R87.H0_H0 ;  /* 0x20000057ffc87230 */ /* 0x000fe40000004100 */
[----:B------:R-:W-:Y:S01]  /*38e0*/  FMUL.FTZ R87, R83, UR7 ;  /* 0x0000000753577c20 */ /* 0x000fe20008410000 */
[----:B------:R-:W-:-:S02]  /*38f0*/  HADD2.F32 R81, -RZ, R86.H0_H0 ;  /* 0x20000056ff517230 */ /* 0x000fc40000004100 */
[C---:B------:R-:W-:Y:S01]  /*3900*/  FMUL.FTZ R202, R113.reuse, R222 ;  /* 0x000000de71ca7220 */ /* 0x040fe20000410000 */
[----:B------:R-:W-:Y:S02]  /*3910*/  HADD2.F32 R86, -RZ, R86.H1_H1 ;  /* 0x30000056ff567230 */ /* 0x000fe40000004100 */
[----:B------:R-:W-:Y:S01]  /*3920*/  FMUL.FTZ R226, R113, R204 ;  /* 0x000000cc71e27220 */ /* 0x000fe20000410000 */
[----:B------:R-:W-:Y:S02]  /*3930*/  HADD2.F32 R114, -RZ, R59.H0_H0 ;  /* 0x2000003bff727230 */ /* 0x000fe40000004100 */
[----:B------:R-:W-:Y:S01]  /*3940*/  FMUL.FTZ R205, R225, UR7 ;  /* 0x00000007e1cd7c20 */ /* 0x000fe20008410000 */
[----:B------:R-:W-:Y:S02]  /*3950*/  HADD2.F32 R210, -RZ, R58.H1_H1 ;  /* 0x3000003affd27230 */ /* 0x000fe40000004100 */
[----:B------:R-:W-:Y:S01]  /*3960*/  FMUL.FTZ R222, R212, UR9 ;  /* 0x00000009d4de7c20 */ /* 0x000fe20008410000 */
[----:B------:R-:W-:-:S02]  /*3970*/  HADD2.F32 R80, -RZ, R85.H0_H0 ;  /* 0x20000055ff507230 */ /* 0x000fc40000004100 */
[----:B------:R-:W-:Y:S01]  /*3980*/  FMUL.FTZ R113, R209, UR7 ;  /* 0x00000007d1717c20 */ /* 0x000fe20008410000 */
[----:B------:R-:W-:Y:S02]  /*3990*/  HADD2.F32 R112, -RZ, R57.H0_H0 ;  /* 0x20000039ff707230 */ /* 0x000fe40000004100 */
[C---:B------:R-:W-:Y:S01]  /*39a0*/  FMUL.FTZ R200, R87.reuse, R200 ;  /* 0x000000c857c87220 */ /* 0x040fe20000410000 */
[----:B------:R-:W-:Y:S01]  /*39b0*/  FMUL.FTZ R87, R87, R114 ;  /* 0x0000007257577220 */ /* 0x000fe20000410000 */
[----:B------:R-:W-:Y:S02]  /*39c0*/  HADD2.F32 R115, -RZ, R58.H0_H0 ;  /* 0x2000003aff737230 */ /* 0x000fe40000004100 */
[C---:B------:R-:W-:Y:S01]  /*39d0*/  FMUL.FTZ R204, R205.reuse, R86 ;  /* 0x00000056cdcc7220 */ /* 0x040fe20000410000 */
[----:B------:R-:W-:Y:S01]  /*39e0*/  FMUL.FTZ R224, R205, R210 ;  /* 0x000000d2cde07220 */ /* 0x000fe20000410000 */
[----:B------:R-:W-:Y:S01]  /*39f0*/  FMUL.FTZ R114, R222, UR7 ;  /* 0x00000007de727c20 */ /* 0x000fe20008410000 */
[C---:B------:R-:W-:Y:S01]  /*3a00*/  FMUL.FTZ R205, R113.reuse, R80 ;  /* 0x0000005071cd7220 */ /* 0x040fe20000410000 */
[----:B------:R-:W-:Y:S01]  /*3a10*/  FMUL.FTZ R210, R113, R112 ;  /* 0x0000007071d27220 */ /* 0x000fe20000410000 */
[----:B------:R-:W-:Y:S01]  /*3a20*/  FMUL.FTZ R212, R213, UR9 ;  /* 0x00000009d5d47c20 */ /* 0x000fe20008410000 */
[----:B------:R-:W-:Y:S01]  /*3a30*/  FMUL.FTZ R113, R206, UR9 ;  /* 0x00000009ce717c20 */ /* 0x000fe20008410000 */
[----:B------:R-:W-:Y:S01]  /*3a40*/  FMUL.FTZ R80, R208, UR9 ;  /* 0x00000009d0507c20 */ /* 0x000fe20008410000 */
[----:B------:R-:W-:-:S02]  /*3a50*/  HADD2.F32 R85, -RZ, R85.H1_H1 ;  /* 0x30000055ff557230 */ /* 0x000fc40000004100 */
[C---:B------:R-:W-:Y:S01]  /*3a60*/  FMUL.FTZ R203, R114.reuse, R81 ;  /* 0x0000005172cb7220 */ /* 0x040fe20000410000 */
[--C-:B------:R-:W-:Y:S02]  /*3a70*/  HADD2.F32 R207, -RZ, R84.reuse.H0_H0 ;  /* 0x20000054ffcf7230 */ /* 0x100fe40000004100 */
[----:B------:R-:W-:Y:S01]  /*3a80*/  FMUL.FTZ R223, R114, R115 ;  /* 0x0000007372df7220 */ /* 0x000fe20000410000 */
[----:B------:R-:W-:Y:S02]  /*3a90*/  HADD2.F32 R84, -RZ, R84.H1_H1 ;  /* 0x30000054ff547230 */ /* 0x000fe40000004100 */
[----:B------:R-:W-:Y:S01]  /*3aa0*/  FMUL.FTZ R112, R212, UR7 ;  /* 0x00000007d4707c20 */ /* 0x000fe20008410000 */
[----:B------:R-:W-:Y:S02]  /*3ab0*/  HADD2.F32 R211, -RZ, R57.H1_H1 ;  /* 0x30000039ffd37230 */ /* 0x000fe40000004100 */
[----:B------:R-:W-:Y:S01]  /*3ac0*/  FMUL.FTZ R115, R113, UR7 ;  /* 0x0000000771737c20 */ /* 0x000fe20008410000 */
[----:B------:R-:W-:-:S02]  /*3ad0*/  HADD2.F32 R81, -RZ, R56.H0_H0 ;  /* 0x20000038ff517230 */ /* 0x000fc40000004100 */
[----:B------:R-:W-:Y:S01]  /*3ae0*/  FMUL.FTZ R86, R80, UR7 ;  /* 0x0000000750567c20 */ /* 0x000fe20008410000 */
[----:B------:R-:W-:Y:S02]  /*3af0*/  HADD2.F32 R114, -RZ, R56.H1_H1 ;  /* 0x30000038ff727230 */ /* 0x000fe40000004100 */
[C---:B------:R-:W-:Y:S01]  /*3b00*/  FMUL.FTZ R206, R112.reuse, R85 ;  /* 0x0000005570ce7220 */ /* 0x040fe20000410000 */
[----:B------:R-:W-:Y:S01]  /*3b10*/  FMUL.FTZ R85, R112, R211 ;  /* 0x000000d370557220 */ /* 0x000fe20000410000 */
[C---:B------:R-:W-:Y:S01]  /*3b20*/  FMUL.FTZ R208, R115.reuse, R84 ;  /* 0x0000005473d07220 */ /* 0x040fe20000410000 */
[C---:B------:R-:W-:Y:S01]  /*3b30*/  FMUL.FTZ R112, R86.reuse, R81 ;  /* 0x0000005156707220 */ /* 0x040fe20000410000 */
[----:B------:R-:W-:Y:S01]  /*3b40*/  FMUL.FTZ R115, R115, R114 ;  /* 0x0000007273737220 */ /* 0x000fe20000410000 */
[----:B------:R-:W-:Y:S01]  /*3b50*/  FMUL.FTZ R207, R86, R207 ;  /* 0x000000cf56cf7220 */ /* 0x000fe20000410000 */
[----:B------:R-:W-:Y:S02]  /*3b60*/  F2FP.F16.F32.PACK_AB R83, R82, R83 ;  /* 0x000000535253723e */ /* 0x000fe400000000ff */
        /* <DEDUP_REMOVED lines=8> */
.L_x_1763:
[--C-:B------:R-:W-:Y:S01]  /*3bf0*/  FFMA.FTZ R115, R115, UR4, R214.reuse ;  /* 0x0000000473737c23 */ /* 0x100fe200080100d6 */
        /* <DEDUP_REMOVED lines=8> */
[----:B------:R-:W-:Y:S01]  /*3c80*/  FMUL.FTZ R202, R115, UR9 ;  /* 0x0000000973ca7c20 */ /* 0x000fe20008410000 */
[----:B------:R-:W-:Y:S01]  /*3c90*/  FMUL.FTZ R210, R210, UR9 ;  /* 0x00000009d2d27c20 */ /* 0x000fe20008410000 */
[----:B-----5:R-:W-:-:S02]  /*3ca0*/  HADD2.F32 R223, -RZ, R87.H1_H1 ;  /* 0x30000057ffdf7230 */ /* 0x020fc40000004100 */
[----:B------:R-:W-:Y:S01]  /*3cb0*/  FADD.FTZ R113, R204, -R213 ;  /* 0x800000d5cc717221 */ /* 0x000fe20000010000 */
[----:B------:R-:W-:Y:S01]  /*3cc0*/  FADD.FTZ R212, R205, -R212 ;  /* 0x800000d4cdd47221 */ /* 0x000fe20000010000 */
[----:B------:R-:W-:Y:S01]  /*3cd0*/  FADD.FTZ R211, R112, -R211 ;  /* 0x800000d370d37221 */ /* 0x000fe20000010000 */
[--C-:B------:R-:W-:Y:S02]  /*3ce0*/  HADD2.F32 R205, -RZ, R59.reuse.H1_H1 ;  /* 0x3000003bffcd7230 */ /* 0x100fe40000004100 */
[----:B------:R-:W-:Y:S01]  /*3cf0*/  FMUL.FTZ R204, R202, UR7 ;  /* 0x00000007cacc7c20 */ /* 0x000fe20008410000 */
[--C-:B------:R-:W-:Y:S01]  /*3d00*/  FFMA.FTZ R209, R209, UR4, R214.reuse ;  /* 0x00000004d1d17c23 */ /* 0x100fe200080100d6 */
[----:B------:R-:W-:Y:S02]  /*3d10*/  HADD2.F32 R114, -RZ, R59.H0_H0 ;  /* 0x2000003bff727230 */ /* 0x000fe40000004100 */
[----:B0-----:R-:W-:Y:S01]  /*3d20*/  FFMA.FTZ R225, R207, UR4, R214 ;  /* 0x00000004cfe17c23 */ /* 0x001fe200080100d6 */
[----:B------:R-:W-:-:S02]  /*3d30*/  HADD2.F32 R200, -RZ, R87.H0_H0 ;  /* 0x20000057ffc87230 */ /* 0x000fc40000004100 */
[----:B------:R-:W-:Y:S01]  /*3d40*/  FMUL.FTZ R115, R210, UR7 ;  /* 0x00000007d2737c20 */ /* 0x000fe20008410000 */
[----:B------:R-:W-:Y:S01]  /*3d50*/  FMUL.FTZ R212, R212, UR9 ;  /* 0x00000009d4d47c20 */ /* 0x000fe20008410000 */
[----:B------:R-:W-:Y:S01]  /*3d60*/  FMUL.FTZ R211, R211, UR9 ;  /* 0x00000009d3d37c20 */ /* 0x000fe20008410000 */
[----:B------:R-:W-:Y:S01]  /*3d70*/  FMUL.FTZ R202, R204, R223 ;  /* 0x000000dfccca7220 */ /* 0x000fe20000410000 */
[----:B------:R-:W-:Y:S01]  /*3d80*/  FMUL.FTZ R203, R203, UR9 ;  /* 0x00000009cbcb7c20 */ /* 0x000fe20008410000 */
[----:B------:R-:W-:Y:S01]  /*3d90*/  FADD.FTZ R208, R208, -R209 ;  /* 0x800000d1d0d07221 */ /* 0x000fe20000010000 */
[----:B------:R-:W-:Y:S01]  /*3da0*/  FMUL.FTZ R223, R204, R205 ;  /* 0x000000cdccdf7220 */ /* 0x000fe20000410000 */
[--C-:B------:R-:W-:Y:S02]  /*3db0*/  HADD2.F32 R222, -RZ, R86.reuse.H0_H0 ;  /* 0x20000056ffde7230 */ /* 0x100fe40000004100 */
[----:B------:R-:W-:Y:S01]  /*3dc0*/  FADD.FTZ R206, R206, -R225 ;  /* 0x800000e1cece7221 */ /* 0x000fe20000010000 */
[----:B------:R-:W-:-:S02]  /*3dd0*/  HADD2.F32 R87, -RZ, R86.H1_H1 ;  /* 0x30000056ff577230 */ /* 0x000fc40000004100 */
[C---:B------:R-:W-:Y:S01]  /*3de0*/  FMUL.FTZ R112, R115.reuse, R114 ;  /* 0x0000007273707220 */ /* 0x040fe20000410000 */
[--C-:B------:R-:W-:Y:S02]  /*3df0*/  HADD2.F32 R204, -RZ, R58.reuse.H0_H0 ;  /* 0x2000003affcc7230 */ /* 0x100fe40000004100 */
[----:B------:R-:W-:Y:S01]  /*3e00*/  FMUL.FTZ R200, R115, R200 ;  /* 0x000000c873c87220 */ /* 0x000fe20000410000 */
[----:B------:R-:W-:Y:S02]  /*3e10*/  HADD2.F32 R209, -RZ, R58.H1_H1 ;  /* 0x3000003affd17230 */ /* 0x000fe40000004100 */
[----:B------:R-:W-:Y:S01]  /*3e20*/  FMUL.FTZ R205, R212, UR7 ;  /* 0x00000007d4cd7c20 */ /* 0x000fe20008410000 */
[----:B------:R-:W-:Y:S02]  /*3e30*/  HADD2.F32 R86, -RZ, R85.H0_H0 ;  /* 0x20000055ff567230 */ /* 0x000fe40000004100 */
[----:B------:R-:W-:Y:S01]  /*3e40*/  FMUL.FTZ R210, R211, UR7 ;  /* 0x00000007d3d27c20 */ /* 0x000fe20008410000 */
[----:B------:R-:W-:-:S02]  /*3e50*/  HADD2.F32 R114, -RZ, R57.H0_H0 ;  /* 0x20000039ff727230 */ /* 0x000fc40000004100 */
[----:B------:R-:W-:Y:S01]  /*3e60*/  FMUL.FTZ R115, R203, UR7 ;  /* 0x00000007cb737c20 */ /* 0x000fe20008410000 */
[----:B------:R-:W-:Y:S01]  /*3e70*/  FMUL.FTZ R113, R113, UR9 ;  /* 0x0000000971717c20 */ /* 0x000fe20008410000 */
[----:B------:R-:W-:Y:S01]  /*3e80*/  FMUL.FTZ R208, R208, UR9 ;  /* 0x00000009d0d07c20 */ /* 0x000fe20008410000 */
[----:B------:R-:W-:Y:S01]  /*3e90*/  FMUL.FTZ R206, R206, UR9 ;  /* 0x00000009cece7c20 */ /* 0x000fe20008410000 */
[C---:B------:R-:W-:Y:S01]  /*3ea0*/  FMUL.FTZ R203, R205.reuse, R222 ;  /* 0x000000decdcb7220 */ /* 0x040fe20000410000 */
[----:B------:R-:W-:Y:S01]  /*3eb0*/  FMUL.FTZ R212, R205, R204 ;  /* 0x000000cccdd47220 */ /* 0x000fe20000410000 */
[C---:B------:R-:W-:Y:S01]  /*3ec0*/  FMUL.FTZ R213, R210.reuse, R209 ;  /* 0x000000d1d2d57220 */ /* 0x040fe20000410000 */
[----:B------:R-:W-:Y:S02]  /*3ed0*/  HADD2.F32 R85, -RZ, R85.H1_H1 ;  /* 0x30000055ff557230 */ /* 0x000fe40000004100 */
[----:B------:R-:W-:Y:S01]  /*3ee0*/  FMUL.FTZ R204, R210, R87 ;  /* 0x00000057d2cc7220 */ /* 0x000fe20000410000 */
[C---:B------:R-:W-:Y:S01]  /*3ef0*/  FMUL.FTZ R205, R115.reuse, R86 ;  /* 0x0000005673cd7220 */ /* 0x040fe20000410000 */
[----:B------:R-:W-:Y:S01]  /*3f00*/  FMUL.FTZ R209, R115, R114 ;  /* 0x0000007273d17220 */ /* 0x000fe20000410000 */
[----:B------:R-:W-:-:S02]  /*3f10*/  HADD2.F32 R211, -RZ, R57.H1_H1 ;  /* 0x30000039ffd37230 */ /* 0x000fc40000004100 */
[----:B------:R-:W-:Y:S01]  /*3f20*/  FMUL.FTZ R114, R113, UR7 ;  /* 0x0000000771727c20 */ /* 0x000fe20008410000 */
        /* <DEDUP_REMOVED lines=8> */
[C---:B------:R-:W-:Y:S01]  /*3fb0*/  FMUL.FTZ R113, R208.reuse, R87 ;  /* 0x00000057d0717220 */ /* 0x040fe20000410000 */
[C---:B------:R-:W-:Y:S01]  /*3fc0*/  FMUL.FTZ R114, R115.reuse, R86 ;  /* 0x0000005673727220 */ /* 0x040fe20000410000 */
[----:B------:R-:W-:Y:S01]  /*3fd0*/  FMUL.FTZ R207, R208, R207 ;  /* 0x000000cfd0cf7220 */ /* 0x000fe20000410000 */
[----:B------:R-:W-:Y:S01]  /*3fe0*/  FMUL.FTZ R208, R115, R84 ;  /* 0x0000005473d07220 */ /* 0x000fe20000410000 */
[----:B------:R-:W-:Y:S02]  /*3ff0*/  F2FP.F16.F32.PACK_AB R87, R223, R112 ;  /* 0x00000070df57723e */ /* 0x000fe400000000ff */
[----:B------:R-:W-:Y:S02]  /*4000*/  F2FP.F16.F32.PACK_AB R86, R213, R212 ;  /* 0x000000d4d556723e */ /* 0x000fe400000000ff */
[----:B------:R-:W-:Y:S02]  /*4010*/  F2FP.F16.F32.PACK_AB R85, R210, R209 ;  /* 0x000000d1d255723e */ /* 0x000fe400000000ff */
[----:B------:R-:W-:-:S07]  /*4020*/  F2FP.F16.F32.PACK_AB R84, R114, R113 ;  /* 0x000000717254723e */ /* 0x000fce00000000ff */
.L_x_1764:
        /* <DEDUP_REMOVED lines=11> */
[----:B------:R-:W-:Y:S01]  /*40e0*/  FFMA.FTZ R102, R102, UR4, R214 ;  /* 0x0000000466667c23 */ /* 0x000fe200080100d6 */
[----:B------:R-:W-:Y:S01]  /*40f0*/  FADD.FTZ R112, R99, -R112 ;  /* 0x8000007063707221 */ /* 0x000fe20000010000 */
[----:B------:R-:W-:Y:S01]  /*4100*/  FADD.FTZ R105, R100, -R105 ;  /* 0x8000006964697221 */ /* 0x000fe20000010000 */
[----:B------:R-:W-:Y:S01]  /*4110*/  FFMA.FTZ R103, R103, UR4, R214 ;  /* 0x0000000467677c23 */ /* 0x000fe200080100d6 */
[----:B-----5:R-:W-:Y:S02]  /*4120*/  HADD2.F32 R210, -RZ, R87.H0_H0 ;  /* 0x20000057ffd27230 */ /* 0x020fe40000004100 */
[----:B------:R-:W-:Y:S01]  /*4130*/  FMUL.FTZ R199, R112, UR9 ;  /* 0x0000000970c77c20 */ /* 0x000fe20008410000 */
[----:B------:R-:W-:Y:S01]  /*4140*/  FMUL.FTZ R212, R105, UR9 ;  /* 0x0000000969d47c20 */ /* 0x000fe20008410000 */
[----:B------:R-:W-:-:S02]  /*4150*/  HADD2.F32 R104, -RZ, R86.H0_H0 ;  /* 0x20000056ff687230 */ /* 0x000fc40000004100 */
[----:B------:R-:W-:Y:S01]  /*4160*/  FADD.FTZ R107, R106, -R107 ;  /* 0x8000006b6a6b7221 */ /* 0x000fe20000010000 */
[----:B------:R-:W-:Y:S02]  /*4170*/  HADD2.F32 R114, -RZ, R86.H1_H1 ;  /* 0x30000056ff727230 */ /* 0x000fe40000004100 */
[----:B------:R-:W-:Y:S01]  /*4180*/  FADD.FTZ R102, R97, -R102 ;  /* 0x8000006661667221 */ /* 0x000fe20000010000 */
[--C-:B------:R-:W-:Y:S01]  /*4190*/  FFMA.FTZ R111, R111, UR4, R214.reuse ;  /* 0x000000046f6f7c23 */ /* 0x100fe200080100d6 */
[--C-:B------:R-:W-:Y:S01]  /*41a0*/  FFMA.FTZ R109, R109, UR4, R214.reuse ;  /* 0x000000046d6d7c23 */ /* 0x100fe200080100d6 */
[----:B------:R-:W-:Y:S01]  /*41b0*/  FFMA.FTZ R101, R101, UR4, R214 ;  /* 0x0000000465657c23 */ /* 0x000fe200080100d6 */
[--C-:B------:R-:W-:Y:S02]  /*41c0*/  HADD2.F32 R86, -RZ, R63.reuse.H0_H0 ;  /* 0x2000003fff567230 */ /* 0x100fe40000004100 */
[----:B------:R-:W-:Y:S01]  /*41d0*/  FMUL.FTZ R81, R199, UR7 ;  /* 0x00000007c7517c20 */ /* 0x000fe20008410000 */
[----:B------:R-:W-:-:S02]  /*41e0*/  HADD2.F32 R100, -RZ, R63.H1_H1 ;  /* 0x3000003fff647230 */ /* 0x000fc40000004100 */
[----:B------:R-:W-:Y:S01]  /*41f0*/  FADD.FTZ R103, R98, -R103 ;  /* 0x8000006762677221 */ /* 0x000fe20000010000 */
[----:B------:R-:W-:Y:S02]  /*4200*/  HADD2.F32 R214, -RZ, R87.H1_H1 ;  /* 0x30000057ffd67230 */ /* 0x000fe40000004100 */
[----:B------:R-:W-:Y:S01]  /*4210*/  FMUL.FTZ R83, R212, UR7 ;  /* 0x00000007d4537c20 */ /* 0x000fe20008410000 */
[----:B------:R-:W-:Y:S01]  /*4220*/  FMUL.FTZ R112, R102, UR9 ;  /* 0x0000000966707c20 */ /* 0x000fe20008410000 */
[----:B------:R-:W-:Y:S01]  /*4230*/  FMUL.FTZ R107, R107, UR9 ;  /* 0x000000096b6b7c20 */ /* 0x000fe20008410000 */
[----:B------:R-:W-:Y:S01]  /*4240*/  FMUL.FTZ R99, R81, R210 ;  /* 0x000000d251637220 */ /* 0x000fe20000410000 */
[----:B------:R-:W-:Y:S01]  /*4250*/  FMUL.FTZ R115, R103, UR9 ;  /* 0x0000000967737c20 */ /* 0x000fe20008410000 */
[----:B------:R-:W-:Y:S01]  /*4260*/  FMUL.FTZ R209, R81, R86 ;  /* 0x0000005651d17220 */ /* 0x000fe20000410000 */
[C---:B------:R-:W-:Y:S01]  /*4270*/  FMUL.FTZ R210, R83.reuse, R100 ;  /* 0x0000006453d27220 */ /* 0x040fe20000410000 */
[----:B------:R-:W-:Y:S01]  /*4280*/  FADD.FTZ R96, R96, -R101 ;  /* 0x8000006560607221 */ /* 0x000fe20000010000 */
[----:B------:R-:W-:Y:S01]  /*4290*/  FMUL.FTZ R98, R83, R214 ;  /* 0x000000d653627220 */ /* 0x000fe20000410000 */
[----:B------:R-:W-:-:S02]  /*42a0*/  HADD2.F32 R100, -RZ, R62.H0_H0 ;  /* 0x2000003eff647230 */ /* 0x000fc40000004100 */
[----:B------:R-:W-:Y:S01]  /*42b0*/  FMUL.FTZ R83, R112, UR7 ;  /* 0x0000000770537c20 */ /* 0x000fe20008410000 */
[----:B------:R-:W-:Y:S02]  /*42c0*/  HADD2.F32 R86, -RZ, R61.H0_H0 ;  /* 0x2000003dff567230 */ /* 0x000fe40000004100 */
[----:B------:R-:W-:Y:S01]  /*42d0*/  FMUL.FTZ R81, R107, UR7 ;  /* 0x000000076b517c20 */ /* 0x000fe20008410000 */
[----:B------:R-:W-:Y:S01]  /*42e0*/  FADD.FTZ R111, R110, -R111 ;  /* 0x8000006f6e6f7221 */ /* 0x000fe20000010000 */
[----:B------:R-:W-:Y:S01]  /*42f0*/  FADD.FTZ R109, R108, -R109 ;  /* 0x8000006d6c6d7221 */ /* 0x000fe20000010000 */
[----:B------:R-:W-:Y:S02]  /*4300*/  HADD2.F32 R102, -RZ, R62.H1_H1 ;  /* 0x3000003eff667230 */ /* 0x000fe40000004100 */
[----:B------:R-:W-:Y:S01]  /*4310*/  FMUL.FTZ R87, R115, UR7 ;  /* 0x0000000773577c20 */ /* 0x000fe20008410000 */
[--C-:B------:R-:W-:Y:S02]  /*4320*/  HADD2.F32 R82, -RZ, R85.reuse.H0_H0 ;  /* 0x20000055ff527230 */ /* 0x100fe40000004100 */
[----:B------:R-:W-:Y:S01]  /*4330*/  FMUL.FTZ R110, R96, UR9 ;  /* 0x00000009606e7c20 */ /* 0x000fe20008410000 */
[----:B------:R-:W-:Y:S01]  /*4340*/  FMUL.FTZ R113, R83, R100 ;  /* 0x0000006453717220 */ /* 0x000fe20000410000 */
[----:B------:R-:W-:Y:S01]  /*4350*/  FMUL.FTZ R108, R81, R86 ;  /* 0x00000056516c7220 */ /* 0x000fe20000410000 */
[----:B------:R-:W-:Y:S01]  /*4360*/  FMUL.FTZ R100, R87, R114 ;  /* 0x0000007257647220 */ /* 0x000fe20000410000 */
[----:B------:R-:W-:Y:S01]  /*4370*/  FMUL.FTZ R111, R111, UR9 ;  /* 0x000000096f6f7c20 */ /* 0x000fe20008410000 */
[----:B------:R-:W-:Y:S01]  /*4380*/  FMUL.FTZ R86, R109, UR9 ;  /* 0x000000096d567c20 */ /* 0x000fe20008410000 */
[----:B------:R-:W-:-:S02]  /*4390*/  HADD2.F32 R85, -RZ, R85.H1_H1 ;  /* 0x30000055ff557230 */ /* 0x000fc40000004100 */
[----:B------:R-:W-:Y:S01]  /*43a0*/  FMUL.FTZ R114, R87, R102 ;  /* 0x0000006657727220 */ /* 0x000fe20000410000 */
[----:B------:R-:W-:Y:S01]  /*43b0*/  FMUL.FTZ R103, R81, R82 ;  /* 0x0000005251677220 */ /* 0x000fe20000410000 */
[----:B------:R-:W-:Y:S02]  /*43c0*/  HADD2.F32 R87, -RZ, R61.H1_H1 ;  /* 0x3000003dff577230 */ /* 0x000fe40000004100 */
[----:B------:R-:W-:Y:S01]  /*43d0*/  FMUL.FTZ R96, R110, UR7 ;  /* 0x000000076e607c20 */ /* 0x000fe20008410000 */
[----:B------:R-:W-:Y:S01]  /*43e0*/  FMUL.FTZ R101, R83, R104 ;  /* 0x0000006853657220 */ /* 0x000fe20000410000 */
[--C-:B------:R-:W-:Y:S02]  /*43f0*/  HADD2.F32 R82, -RZ, R60.reuse.H0_H0 ;  /* 0x2000003cff527230 */ /* 0x100fe40000004100 */
[----:B------:R-:W-:Y:S01]  /*4400*/  FMUL.FTZ R81, R111, UR7 ;  /* 0x000000076f517c20 */ /* 0x000fe20008410000 */
[----:B------:R-:W-:Y:S02]  /*4410*/  HADD2.F32 R106, -RZ, R60.H1_H1 ;  /* 0x3000003cff6a7230 */ /* 0x000fe40000004100 */
[----:B------:R-:W-:Y:S01]  /*4420*/  FMUL.FTZ R83, R86, UR7 ;  /* 0x0000000756537c20 */ /* 0x000fe20008410000 */
[----:B------:R-:W-:-:S02]  /*4430*/  HADD2.F32 R80, -RZ, R84.H0_H0 ;  /* 0x20000054ff507230 */ /* 0x000fc40000004100 */
[C---:B------:R-:W-:Y:S01]  /*4440*/  FMUL.FTZ R102, R96.reuse, R85 ;  /* 0x0000005560667220 */ /* 0x040fe20000410000 */
[----:B------:R-:W-:Y:S02]  /*4450*/  HADD2.F32 R84, -RZ, R84.H1_H1 ;  /* 0x30000054ff547230 */ /* 0x000fe40000004100 */
[----:B------:R-:W-:Y:S01]  /*4460*/  FMUL.FTZ R85, R96, R87 ;  /* 0x0000005760557220 */ /* 0x000fe20000410000 */
[----:B------:R-:W-:Y:S01]  /*4470*/  FMUL.FTZ R96, R81, R82 ;  /* 0x0000005251607220 */ /* 0x000fe20000410000 */
[----:B------:R-:W-:Y:S01]  /*4480*/  FMUL.FTZ R97, R83, R106 ;  /* 0x0000006a53617220 */ /* 0x000fe20000410000 */
        /* <DEDUP_REMOVED lines=11> */
.L_x_1765:
        /* <DEDUP_REMOVED lines=10> */
[----:B------:R-:W-:Y:S01]  /*45e0*/  FMUL.FTZ R112, R112, UR9 ;  /* 0x0000000970707c20 */ /* 0x000fe20008410000 */
[----:B------:R-:W-:Y:S01]  /*45f0*/  FMUL.FTZ R199, R199, UR9 ;  /* 0x00000009c7c77c20 */ /* 0x000fe20008410000 */
[----:B-----5:R-:W-:-:S02]  /*4600*/  HADD2.F32 R115, -RZ, R87.H0_H0 ;  /* 0x20000057ff737230 */ /* 0x020fc40000004100 */
[----:B------:R-:W-:Y:S01]  /*4610*/  FMUL.FTZ R102, R102, UR9 ;  /* 0x0000000966667c20 */ /* 0x000fe20008410000 */
[----:B------:R-:W-:Y:S02]  /*4620*/  HADD2.F32 R114, -RZ, R87.H1_H1 ;  /* 0x30000057ff727230 */ /* 0x000fe40000004100 */
[----:B------:R-:W-:Y:S01]  /*4630*/  FADD.FTZ R87, R96, -R101 ;  /* 0x8000006560577221 */ /* 0x000fe20000010000 */
[--C-:B------:R-:W-:Y:S02]  /*4640*/  HADD2.F32 R97, -RZ, R63.reuse.H0_H0 ;  /* 0x2000003fff617230 */ /* 0x100fe40000004100 */
[----:B------:R-:W-:Y:S01]  /*4650*/  FMUL.FTZ R112, R112, UR7 ;  /* 0x0000000770707c20 */ /* 0x000fe20008410000 */
[----:B------:R-:W-:Y:S01]  /*4660*/  FADD.FTZ R113, R98, -R113 ;  /* 0x8000007162717221 */ /* 0x000fe20000010000 */
[----:B------:R-:W-:Y:S01]  /*4670*/  FMUL.FTZ R107, R107, UR9 ;  /* 0x000000096b6b7c20 */ /* 0x000fe20008410000 */
[----:B------:R-:W-:Y:S02]  /*4680*/  HADD2.F32 R96, -RZ, R63.H1_H1 ;  /* 0x3000003fff607230 */ /* 0x000fe40000004100 */
[----:B------:R-:W-:Y:S01]  /*4690*/  FMUL.FTZ R199, R199, UR7 ;  /* 0x00000007c7c77c20 */ /* 0x000fe20008410000 */
[--C-:B------:R-:W-:Y:S01]  /*46a0*/  FFMA.FTZ R111, R111, UR4, R214.reuse ;  /* 0x000000046f6f7c23 */ /* 0x100fe200080100d6 */
[----:B------:R-:W-:Y:S01]  /*46b0*/  FFMA.FTZ R109, R109, UR4, R214 ;  /* 0x000000046d6d7c23 */ /* 0x000fe200080100d6 */
[----:B------:R-:W-:-:S02]  /*46c0*/  HADD2.F32 R103, -RZ, R86.H0_H0 ;  /* 0x20000056ff677230 */ /* 0x000fc40000004100 */
[----:B------:R-:W-:Y:S01]  /*46d0*/  FMUL.FTZ R102, R102, UR7 ;  /* 0x0000000766667c20 */ /* 0x000fe20008410000 */
[----:B------:R-:W-:Y:S02]  /*46e0*/  HADD2.F32 R104, -RZ, R86.H1_H1 ;  /* 0x30000056ff687230 */ /* 0x000fe40000004100 */
[C---:B------:R-:W-:Y:S01]  /*46f0*/  FMUL.FTZ R99, R112.reuse, R115 ;  /* 0x0000007370637220 */ /* 0x040fe20000410000 */
[----:B------:R-:W-:Y:S02]  /*4700*/  HADD2.F32 R86, -RZ, R85.H0_H0 ;  /* 0x20000055ff567230 */ /* 0x000fe40000004100 */
[----:B------:R-:W-:Y:S01]  /*4710*/  FMUL.FTZ R113, R113, UR9 ;  /* 0x0000000971717c20 */ /* 0x000fe20008410000 */
[----:B------:R-:W-:Y:S01]  /*4720*/  FMUL.FTZ R107, R107, UR7 ;  /* 0x000000076b6b7c20 */ /* 0x000fe20008410000 */
[----:B------:R-:W-:Y:S01]  /*4730*/  FMUL.FTZ R112, R112, R97 ;  /* 0x0000006170707220 */ /* 0x000fe20000410000 */
[C---:B------:R-:W-:Y:S01]  /*4740*/  FMUL.FTZ R98, R199.reuse, R114 ;  /* 0x00000072c7627220 */ /* 0x040fe20000410000 */
[----:B------:R-:W-:Y:S01]  /*4750*/  FADD.FTZ R111, R110, -R111 ;  /* 0x8000006f6e6f7221 */ /* 0x000fe20000010000 */
[----:B------:R-:W-:Y:S01]  /*4760*/  FADD.FTZ R109, R108, -R109 ;  /* 0x8000006d6c6d7221 */ /* 0x000fe20000010000 */
[----:B------:R-:W-:Y:S01]  /*4770*/  FMUL.FTZ R199, R199, R96 ;  /* 0x00000060c7c77220 */ /* 0x000fe20000410000 */
[----:B------:R-:W-:-:S02]  /*4780*/  HADD2.F32 R97, -RZ, R62.H0_H0 ;  /* 0x2000003eff617230 */ /* 0x000fc40000004100 */
[C---:B------:R-:W-:Y:S01]  /*4790*/  FMUL.FTZ R101, R102.reuse, R103 ;  /* 0x0000006766657220 */ /* 0x040fe20000410000 */
[----:B------:R-:W-:Y:S02]  /*47a0*/  HADD2.F32 R96, -RZ, R61.H0_H0 ;  /* 0x2000003dff607230 */ /* 0x000fe40000004100 */
[----:B------:R-:W-:Y:S01]  /*47b0*/  FMUL.FTZ R113, R113, UR7 ;  /* 0x0000000771717c20 */ /* 0x000fe20008410000 */
[----:B------:R-:W-:Y:S01]  /*47c0*/  FMUL.FTZ R103, R107, R86 ;  /* 0x000000566b677220 */ /* 0x000fe20000410000 */
[----:B------:R-:W-:Y:S01]  /*47d0*/  FMUL.FTZ R86, R87, UR9 ;  /* 0x0000000957567c20 */ /* 0x000fe20008410000 */
[----:B------:R-:W-:Y:S01]  /*47e0*/  FMUL.FTZ R111, R111, UR9 ;  /* 0x000000096f6f7c20 */ /* 0x000fe20008410000 */
[----:B------:R-:W-:Y:S01]  /*47f0*/  FMUL.FTZ R109, R109, UR9 ;  /* 0x000000096d6d7c20 */ /* 0x000fe20008410000 */
[----:B------:R-:W-:Y:S02]  /*4800*/  HADD2.F32 R106, -RZ, R62.H1_H1 ;  /* 0x3000003eff6a7230 */ /* 0x000fe40000004100 */
[----:B------:R-:W-:Y:S01]  /*4810*/  FMUL.FTZ R108, R102, R97 ;  /* 0x00000061666c7220 */ /* 0x000fe20000410000 */
[----:B------:R-:W-:-:S02]  /*4820*/  HADD2.F32 R85, -RZ, R85.H1_H1 ;  /* 0x30000055ff557230 */ /* 0x000fc40000004100 */
[----:B------:R-:W-:Y:S01]  /*4830*/  FMUL.FTZ R100, R113, R104 ;  /* 0x0000006871647220 */ /* 0x000fe20000410000 */
[----:B------:R-:W-:Y:S01]  /*4840*/  FMUL.FTZ R107, R107, R96 ;  /* 0x000000606b6b7220 */ /* 0x000fe20000410000 */
[----:B------:R-:W-:Y:S02]  /*4850*/  HADD2.F32 R97, -RZ, R61.H1_H1 ;  /* 0x3000003dff617230 */ /* 0x000fe40000004100 */
[----:B------:R-:W-:Y:S01]  /*4860*/  FMUL.FTZ R96, R86, UR7 ;  /* 0x0000000756607c20 */ /* 0x000fe20008410000 */
[--C-:B------:R-:W-:Y:S02]  /*4870*/  HADD2.F32 R87, -RZ, R60.reuse.H0_H0 ;  /* 0x2000003cff577230 */ /* 0x100fe40000004100 */
[----:B------:R-:W-:Y:S01]  /*4880*/  FMUL.FTZ R86, R111, UR7 ;  /* 0x000000076f567c20 */ /* 0x000fe20008410000 */
[----:B------:R-:W-:Y:S02]  /*4890*/  HADD2.F32 R104, -RZ, R60.H1_H1 ;  /* 0x3000003cff687230 */ /* 0x000fe40000004100 */
[----:B------:R-:W-:Y:S01]  /*48a0*/  FMUL.FTZ R109, R109, UR7 ;  /* 0x000000076d6d7c20 */ /* 0x000fe20008410000 */
[----:B------:R-:W-:-:S02]  /*48b0*/  HADD2.F32 R105, -RZ, R84.H0_H0 ;  /* 0x20000054ff697230 */ /* 0x000fc40000004100 */
[----:B------:R-:W-:Y:S01]  /*48c0*/  FMUL.FTZ R113, R113, R106 ;  /* 0x0000006a71717220 */ /* 0x000fe20000410000 */
        /* <DEDUP_REMOVED lines=10> */
[----:B------:R-:W-:-:S07]  /*4970*/  F2FP.F16.F32.PACK_AB R84, R97, R96 ;  /* 0x000000606154723e */ /* 0x000fce00000000ff */
.L_x_1766:
[----:B------:R-:W1:Y:S01]  /*4980*/  @P0 LDC.64 R96, c[0x0][0x478] ;  /* 0x00011e00ff600b82 */ /* 0x000e620000000a00 */
[----:B------:R-:W-:-:S04]  /*4990*/  IMAD.WIDE.U32 R232, R172, 0x10, R232 ;  /* 0x00000010ace87825 */ /* 0x000fc800078e00e8 */
[----:B-1----:R-:W-:-:S05]  /*49a0*/  @P0 IMAD.WIDE.U32 R96, R172, 0x10, R96 ;  /* 0x00000010ac600825 */ /* 0x002fca00078e0060 */
[----:B------:R2:W-:Y:S04]  /*49b0*/  @P0 STG.E.128 desc[UR10][R96.64], R80 ;  /* 0x0000005060000986 */ /* 0x0005e8000c101d0a */
[----:B------:R2:W-:Y:S01]  /*49c0*/  STG.E.128 desc[UR10][R232.64], R84 ;  /* 0x00000054e8007986 */ /* 0x0005e2000c101d0a */
[----:B------:R-:W-:Y:S05]  /*49d0*/  BRA `(.L_x_1767) ;  /* 0x0000002800687947 */ /* 0x000fea0003800000 */
.L_x_1758:
        /* <DEDUP_REMOVED lines=12> */
[--C-:B-----5:R-:W-:Y:S02]  /*4aa0*/  HADD2.F32 R88, -RZ, R67.reuse.H0_H0 ;  /* 0x20000043ff587230 */ /* 0x120fe40000004100 */
[----:B------:R-:W-:Y:S01]  /*4ab0*/  FADD.FTZ R92, R241, -R92 ;  /* 0x8000005cf15c7221 */ /* 0x000fe20000010000 */
[----:B------:R-:W-:Y:S02]  /*4ac0*/  HADD2.F32 R89, -RZ, R67.H1_H1 ;  /* 0x30000043ff597230 */ /* 0x000fe40000004100 */
[--C-:B------:R-:W-:Y:S01]  /*4ad0*/  FFMA.FTZ R94, R246, UR4, R214.reuse ;  /* 0x00000004f65e7c23 */ /* 0x100fe200080100d6 */
[----:B------:R-:W-:Y:S01]  /*4ae0*/  FFMA.FTZ R240, R240, UR4, R214 ;  /* 0x00000004f0f07c23 */ /* 0x000fe200080100d6 */
[----:B------:R-:W-:Y:S01]  /*4af0*/  FFMA.FTZ R232, R233, UR9, R88 ;  /* 0x00000009e9e87c23 */ /* 0x000fe20008010058 */
[----:B------:R-:W-:-:S02]  /*4b00*/  HADD2.F32 R88, -RZ, R66.H0_H0 ;  /* 0x20000042ff587230 */ /* 0x000fc40000004100 */
[----:B------:R-:W-:Y:S01]  /*4b10*/  FFMA.FTZ R233, R234, UR9, R89 ;  /* 0x00000009eae97c23 */ /* 0x000fe20008010059 */
[--C-:B------:R-:W-:Y:S02]  /*4b20*/  HADD2.F32 R89, -RZ, R65.reuse.H0_H0 ;  /* 0x20000041ff597230 */ /* 0x100fe40000004100 */
[----:B------:R-:W-:Y:S01]  /*4b30*/  FADD.FTZ R237, R237, -R238 ;  /* 0x800000eeeded7221 */ /* 0x000fe20000010000 */
[----:B------:R-:W-:Y:S02]  /*4b40*/  HADD2.F32 R90, -RZ, R65.H1_H1 ;  /* 0x30000041ff5a7230 */ /* 0x000fe40000004100 */
[----:B------:R-:W-:Y:S01]  /*4b50*/  FADD.FTZ R94, R245, -R94 ;  /* 0x8000005ef55e7221 */ /* 0x000fe20000010000 */
[----:B------:R-:W-:Y:S01]  /*4b60*/  FADD.FTZ R93, R239, -R240 ;  /* 0x800000f0ef5d7221 */ /* 0x000fe20000010000 */
[----:B------:R-:W-:Y:S01]  /*4b70*/  FFMA.FTZ R92, R92, UR9, R89 ;  /* 0x000000095c5c7c23 */ /* 0x000fe20008010059 */
[--C-:B------:R-:W-:Y:S02]  /*4b80*/  HADD2.F32 R89, -RZ, R64.reuse.H0_H0 ;  /* 0x20000040ff597230 */ /* 0x100fe40000004100 */
[--C-:B------:R-:W-:Y:S01]  /*4b90*/  FFMA.FTZ R244, R244, UR4, R214.reuse ;  /* 0x00000004f4f47c23 */ /* 0x100fe200080100d6 */
[----:B------:R-:W-:Y:S01]  /*4ba0*/  FFMA.FTZ R236, R236, UR4, R214 ;  /* 0x00000004ecec7c23 */ /* 0x000fe200080100d6 */
[----:B------:R-:W-:Y:S01]  /*4bb0*/  FFMA.FTZ R231, R237, UR9, R88 ;  /* 0x00000009ede77c23 */ /* 0x000fe20008010058 */
[----:B------:R-:W-:-:S02]  /*4bc0*/  HADD2.F32 R88, -RZ, R64.H1_H1 ;  /* 0x30000040ff587230 */ /* 0x000fc40000004100 */
[----:B------:R-:W-:Y:S01]  /*4bd0*/  FFMA.FTZ R93, R93, UR9, R90 ;  /* 0x000000095d5d7c23 */ /* 0x000fe2000801005a */
[----:B------:R-:W-:Y:S01]  /*4be0*/  FFMA.FTZ R94, R94, UR9, R89 ;  /* 0x000000095e5e7c23 */ /* 0x000fe20008010059 */
[----:B------:R-:W-:Y:S01]  /*4bf0*/  FADD.FTZ R95, R243, -R244 ;  /* 0x800000f4f35f7221 */ /* 0x000fe20000010000 */
[--C-:B------:R-:W-:Y:S02]  /*4c00*/  HADD2.F32 R89, -RZ, R87.reuse.H0_H0 ;  /* 0x20000057ff597230 */ /* 0x100fe40000004100 */
[----:B------:R-:W-:Y:S01]  /*4c10*/  FMUL.FTZ R232, R232, UR7 ;  /* 0x00000007e8e87c20 */ /* 0x000fe20008410000 */
[----:B------:R-:W-:Y:S02]  /*4c20*/  HADD2.F32 R90, -RZ, R87.H1_H1 ;  /* 0x30000057ff5a7230 */ /* 0x000fe40000004100 */
[----:B------:R-:W-:Y:S01]  /*4c30*/  FADD.FTZ R236, R235, -R236 ;  /* 0x800000ecebec7221 */ /* 0x000fe20000010000 */
[----:B------:R-:W-:Y:S02]  /*4c40*/  HADD2.F32 R91, -RZ, R66.H1_H1 ;  /* 0x30000042ff5b7230 */ /* 0x000fe40000004100 */
[----:B------:R-:W-:Y:S01]  /*4c50*/  FMUL.FTZ R233, R233, UR7 ;  /* 0x00000007e9e97c20 */ /* 0x000fe20008410000 */
[----:B------:R-:W-:-:S02]  /*4c60*/  HADD2.F32 R87, -RZ, R51.H0_H0 ;  /* 0x20000033ff577230 */ /* 0x000fc40000004100 */
[----:B------:R-:W-:Y:S01]  /*4c70*/  FFMA.FTZ R95, R95, UR9, R88 ;  /* 0x000000095f5f7c23 */ /* 0x000fe20008010058 */
[----:B------:R-:W-:Y:S02]  /*4c80*/  HADD2.F32 R234, -RZ, R51.H1_H1 ;  /* 0x30000033ffea7230 */ /* 0x000fe40000004100 */
[----:B------:R-:W-:Y:S01]  /*4c90*/  FMUL.FTZ R88, R232, R89 ;  /* 0x00000059e8587220 */ /* 0x000fe20000410000 */
[----:B------:R-:W-:Y:S01]  /*4ca0*/  FFMA.FTZ R91, R236, UR9, R91 ;  /* 0x00000009ec5b7c23 */ /* 0x000fe2000801005b */
[----:B------:R-:W-:Y:S01]  /*4cb0*/  FMUL.FTZ R87, R87, R232 ;  /* 0x000000e857577220 */ /* 0x000fe20000410000 */
[----:B------:R-:W-:Y:S01]  /*4cc0*/  FMUL.FTZ R89, R233, R90 ;  /* 0x0000005ae9597220 */ /* 0x000fe20000410000 */
[----:B------:R-:W-:Y:S01]  /*4cd0*/  FMUL.FTZ R232, R234, R233 ;  /* 0x000000e9eae87220 */ /* 0x000fe20000410000 */
[----:B------:R-:W-:Y:S02]  /*4ce0*/  HADD2.F32 R90, -RZ, R86.H0_H0 ;  /* 0x20000056ff5a7230 */ /* 0x000fe40000004100 */
[----:B------:R-:W-:Y:S01]  /*4cf0*/  FMUL.FTZ R231, R231, UR7 ;  /* 0x00000007e7e77c20 */ /* 0x000fe20008410000 */
[----:B------:R-:W-:-:S02]  /*4d00*/  HADD2.F32 R234, -RZ, R50.H0_H0 ;  /* 0x20000032ffea7230 */ /* 0x000fc40000004100 */
[----:B------:R-:W-:Y:S01]  /*4d10*/  FMUL.FTZ R95, R95, UR7 ;  /* 0x000000075f5f7c20 */ /* 0x000fe20008410000 */
[----:B------:R-:W-:Y:S02]  /*4d20*/  HADD2.F32 R233, -RZ, R86.H1_H1 ;  /* 0x30000056ffe97230 */ /* 0x000fe40000004100 */
[----:B------:R-:W-:Y:S01]  /*4d30*/  FMUL.FTZ R86, R91, UR7 ;  /* 0x000000075b567c20 */ /* 0x000fe20008410000 */
[----:B------:R-:W-:Y:S01]  /*4d40*/  FMUL.FTZ R90, R231, R90 ;  /* 0x0000005ae75a7220 */ /* 0x000fe20000410000 */
[----:B------:R-:W-:Y:S01]  /*4d50*/  FMUL.FTZ R231, R234, R231 ;  /* 0x000000e7eae77220 */ /* 0x000fe20000410000 */
[----:B------:R-:W-:Y:S02]  /*4d60*/  HADD2.F32 R235, -RZ, R50.H1_H1 ;  /* 0x30000032ffeb7230 */ /* 0x000fe40000004100 */
[----:B------:R-:W-:Y:S01]  /*4d70*/  FMUL.FTZ R91, R86, R233 ;  /* 0x000000e9565b7220 */ /* 0x000fe20000410000 */
[----:B------:R-:W-:Y:S02]  /*4d80*/  HADD2.F32 R234, -RZ, R49.H0_H0 ;  /* 0x20000031ffea7230 */ /* 0x000fe40000004100 */
[----:B------:R-:W-:Y:S01]  /*4d90*/  FMUL.FTZ R233, R92, UR7 ;  /* 0x000000075ce97c20 */ /* 0x000fe20008410000 */
[----:B------:R-:W-:-:S02]  /*4da0*/  HADD2.F32 R92, -RZ, R85.H0_H0 ;  /* 0x20000055ff5c7230 */ /* 0x000fc40000004100 */
[----:B------:R-:W-:Y:S01]  /*4db0*/  FMUL.FTZ R86, R235, R86 ;  /* 0x00000056eb567220 */ /* 0x000fe20000410000 */
[----:B------:R-:W-:Y:S02]  /*4dc0*/  HADD2.F32 R236, -RZ, R49.H1_H1 ;  /* 0x30000031ffec7230 */ /* 0x000fe40000004100 */
[----:B------:R-:W-:Y:S01]  /*4dd0*/  FMUL.FTZ R235, R234, R233 ;  /* 0x000000e9eaeb7220 */ /* 0x000fe20000410000 */
[----:B------:R-:W-:Y:S02]  /*4de0*/  HADD2.F32 R234, -RZ, R85.H1_H1 ;  /* 0x30000055ffea7230 */ /* 0x000fe40000004100 */
[----:B------:R-:W-:Y:S01]  /*4df0*/  FMUL.FTZ R85, R93, UR7 ;  /* 0x000000075d557c20 */ /* 0x000fe20008410000 */
[----:B------:R-:W-:Y:S01]  /*4e00*/  FMUL.FTZ R92, R233, R92 ;  /* 0x0000005ce95c7220 */ /* 0x000fe20000410000 */
[----:B------:R-:W-:Y:S01]  /*4e10*/  HADD2.F32 R233, -RZ, R48.H0_H0 ;  /* 0x20000030ffe97230 */ /* 0x000fe20000004100 */
[----:B------:R-:W-:Y:S01]  /*4e20*/  F2FP.F16.F32.PACK_AB R87, R232, R87 ;  /* 0x00000057e857723e */ /* 0x000fe200000000ff */
[----:B------:R-:W-:Y:S01]  /*4e30*/  FMUL.FTZ R93, R85, R234 ;  /* 0x000000ea555d7220 */ /* 0x000fe20000410000 */
[----:B------:R-:W-:Y:S01]  /*4e40*/  FMUL.FTZ R236, R236, R85 ;  /* 0x00000055ecec7220 */ /* 0x000fe20000410000 */
[--C-:B------:R-:W-:Y:S01]  /*4e50*/  HADD2.F32 R85, -RZ, R84.reuse.H0_H0 ;  /* 0x20000054ff557230 */ /* 0x100fe20000004100 */
[----:B------:R-:W-:Y:S01]  /*4e60*/  F2FP.F16.F32.PACK_AB R86, R86, R231 ;  /* 0x000000e75656723e */ /* 0x000fe200000000ff */
[----:B------:R-:W-:-:S02]  /*4e70*/  HADD2.F32 R234, -RZ, R84.H1_H1 ;  /* 0x30000054ffea7230 */ /* 0x000fc40000004100 */
[----:B------:R-:W-:Y:S01]  /*4e80*/  FMUL.FTZ R84, R94, UR7 ;  /* 0x000000075e547c20 */ /* 0x000fe20008410000 */
[----:B------:R-:W-:-:S03]  /*4e90*/  HADD2.F32 R238, -RZ, R48.H1_H1 ;  /* 0x30000030ffee7230 */ /* 0x000fc60000004100 */
[----:B------:R-:W-:Y:S01]  /*4ea0*/  FMUL.FTZ R94, R84, R85 ;  /* 0x00000055545e7220 */ /* 0x000fe20000410000 */
[----:B------:R-:W-:Y:S01]  /*4eb0*/  FMUL.FTZ R84, R233, R84 ;  /* 0x00000054e9547220 */ /* 0x000fe20000410000 */
[----:B------:R-:W-:Y:S01]  /*4ec0*/  FMUL.FTZ R233, R238, R95 ;  /* 0x0000005feee97220 */ /* 0x000fe20000410000 */
[----:B------:R-:W-:Y:S01]  /*4ed0*/  FMUL.FTZ R95, R95, R234 ;  /* 0x000000ea5f5f7220 */ /* 0x000fe20000410000 */
[----:B------:R-:W-:-:S03]  /*4ee0*/  F2FP.F16.F32.PACK_AB R85, R236, R235 ;  /* 0x000000ebec55723e */ /* 0x000fc600000000ff */
[----:B------:R-:W-:Y:S01]  /*4ef0*/  F2FP.F16.F32.PACK_AB R84, R233, R84 ;  /* 0x00000054e954723e */ /* 0x000fe200000000ff */
[----:B------:R-:W-:Y:S06]  /*4f00*/  BRA `(.L_x_1769) ;  /* 0x0000000400407947 */ /* 0x000fec0003800000 */
.L_x_1768:
[--C-:B------:R-:W-:Y:S01]  /*4f10*/  FFMA.FTZ R82, R231, UR4, R214.reuse ;  /* 0x00000004e7527c23 */ /* 0x100fe200080100d6 */
[--C-:B------:R-:W-:Y:S01]  /*4f20*/  FFMA.FTZ R83, R232, UR4, R214.reuse ;  /* 0x00000004e8537c23 */ /* 0x100fe200080100d6 */
[--C-:B-----5:R-:W-:Y:S02]  /*4f30*/  HADD2.F32 R88, -RZ, R67.reuse.H0_H0 ;  /* 0x20000043ff587230 */ /* 0x120fe40000004100 */
[----:B------:R-:W-:Y:S01]  /*4f40*/  FFMA.FTZ R242, R242, UR4, R214 ;  /* 0x00000004f2f27c23 */ /* 0x000fe200080100d6 */
[----:B------:R-:W-:Y:S01]  /*4f50*/  FADD.FTZ R233, R233, -R82 ;  /* 0x80000052e9e97221 */ /* 0x000fe20000010000 */
[----:B------:R-:W-:Y:S02]  /*4f60*/  HADD2.F32 R90, -RZ, R67.H1_H1 ;  /* 0x30000043ff5a7230 */ /* 0x000fe40000004100 */
[----:B------:R-:W-:Y:S01]  /*4f70*/  FADD.FTZ R83, R234, -R83 ;  /* 0x80000053ea537221 */ /* 0x000fe20000010000 */
[----:B------:R-:W-:Y:S01]  /*4f80*/  FFMA.FTZ R236, R236, UR4, R214 ;  /* 0x00000004ecec7c23 */ /* 0x000fe200080100d6 */
[----:B------:R-:W-:Y:S01]  /*4f90*/  FFMA.FTZ R92, R233, UR9, R88 ;  /* 0x00000009e95c7c23 */ /* 0x000fe20008010058 */
[----:B------:R-:W-:-:S02]  /*4fa0*/  HADD2.F32 R88, -RZ, R65.H0_H0 ;  /* 0x20000041ff587230 */ /* 0x000fc40000004100 */
[----:B------:R-:W-:Y:S01]  /*4fb0*/  FFMA.FTZ R95, R83, UR9, R90 ;  /* 0x00000009535f7c23 */ /* 0x000fe2000801005a */
[----:B------:R-:W-:Y:S01]  /*4fc0*/  FFMA.FTZ R80, R246, UR4, R214 ;  /* 0x00000004f6507c23 */ /* 0x000fe200080100d6 */
[----:B------:R-:W-:Y:S01]  /*4fd0*/  FADD.FTZ R81, R241, -R242 ;  /* 0x800000f2f1517221 */ /* 0x000fe20000010000 */
[----:B------:R-:W-:Y:S02]  /*4fe0*/  HADD2.F32 R90, -RZ, R66.H1_H1 ;  /* 0x30000042ff5a7230 */ /* 0x000fe40000004100 */
[----:B------:R-:W-:Y:S01]  /*4ff0*/  FADD.FTZ R93, R235, -R236 ;  /* 0x800000eceb5d7221 */ /* 0x000fe20000010000 */
[--C-:B------:R-:W-:Y:S01]  /*5000*/  FFMA.FTZ R244, R244, UR4, R214.reuse ;  /* 0x00000004f4f47c23 */ /* 0x100fe200080100d6 */
[----:B------:R-:W-:Y:S01]  /*5010*/  FFMA.FTZ R238, R238, UR4, R214 ;  /* 0x00000004eeee7c23 */ /* 0x000fe200080100d6 */
[----:B------:R-:W-:Y:S02]  /*5020*/  HADD2.F32 R83, -RZ, R64.H0_H0 ;  /* 0x20000040ff537230 */ /* 0x000fe40000004100 */
[----:B------:R-:W-:Y:S01]  /*5030*/  FADD.FTZ R80, R245, -R80 ;  /* 0x80000050f5507221 */ /* 0x000fe20000010000 */
[----:B------:R-:W-:Y:S01]  /*5040*/  FFMA.FTZ R240, R240, UR4, R214 ;  /* 0x00000004f0f07c23 */ /* 0x000fe200080100d6 */
[----:B------:R-:W-:Y:S01]  /*5050*/  FFMA.FTZ R81, R81, UR9, R88 ;  /* 0x0000000951517c23 */ /* 0x000fe20008010058 */
[----:B------:R-:W-:-:S02]  /*5060*/  HADD2.F32 R91, -RZ, R66.H0_H0 ;  /* 0x20000042ff5b7230 */ /* 0x000fc40000004100 */
[----:B------:R-:W-:Y:S01]  /*5070*/  FFMA.FTZ R93, R93, UR9, R90 ;  /* 0x000000095d5d7c23 */ /* 0x000fe2000801005a */
[----:B------:R-:W-:Y:S02]  /*5080*/  HADD2.F32 R88, -RZ, R64.H1_H1 ;  /* 0x30000040ff587230 */ /* 0x000fe40000004100 */
[----:B------:R-:W-:Y:S01]  /*5090*/  FADD.FTZ R243, R243, -R244 ;  /* 0x800000f4f3f37221 */ /* 0x000fe20000010000 */
[----:B------:R-:W-:Y:S01]  /*50a0*/  FADD.FTZ R82, R237, -R238 ;  /* 0x800000eeed527221 */ /* 0x000fe20000010000 */
[--C-:B------:R-:W-:Y:S02]  /*50b0*/  HADD2.F32 R90, -RZ, R87.reuse.H0_H0 ;  /* 0x20000057ff5a7230 */ /* 0x100fe40000004100 */
[----:B------:R-:W-:Y:S01]  /*50c0*/  FADD.FTZ R94, R239, -R240 ;  /* 0x800000f0ef5e7221 */ /* 0x000fe20000010000 */
[----:B------:R-:W-:Y:S02]  /*50d0*/  HADD2.F32 R234, -RZ, R87.H1_H1 ;  /* 0x30000057ffea7230 */ /* 0x000fe40000004100 */
[----:B------:R-:W-:Y:S01]  /*50e0*/  FMUL.FTZ R87, R92, UR7 ;  /* 0x000000075c577c20 */ /* 0x000fe20008410000 */
[----:B------:R-:W-:-:S02]  /*50f0*/  HADD2.F32 R89, -RZ, R65.H1_H1 ;  /* 0x30000041ff597230 */ /* 0x000fc40000004100 */
[----:B------:R-:W-:Y:S01]  /*5100*/  FFMA.FTZ R80, R80, UR9, R83 ;  /* 0x0000000950507c23 */ /* 0x000fe20008010053 */
[--C-:B------:R-:W-:Y:S02]  /*5110*/  HADD2.F32 R232, -RZ, R51.reuse.H0_H0 ;  /* 0x20000033ffe87230 */ /* 0x100fe40000004100 */
[----:B------:R-:W-:Y:S01]  /*5120*/  FMUL.FTZ R83, R95, UR7 ;  /* 0x000000075f537c20 */ /* 0x000fe20008410000 */
[----:B------:R-:W-:Y:S02]  /*5130*/  HADD2.F32 R236, -RZ, R51.H1_H1 ;  /* 0x30000033ffec7230 */ /* 0x000fe40000004100 */
[----:B------:R-:W-:Y:S01]  /*5140*/  FFMA.FTZ R82, R82, UR9, R91 ;  /* 0x0000000952527c23 */ /* 0x000fe2000801005b */
[----:B------:R-:W-:Y:S01]  /*5150*/  FFMA.FTZ R233, R243, UR9, R88 ;  /* 0x00000009f3e97c23 */ /* 0x000fe20008010058 */
[----:B------:R-:W-:Y:S01]  /*5160*/  FMUL.FTZ R88, R87, R90 ;  /* 0x0000005a57587220 */ /* 0x000fe20000410000 */
[----:B------:R-:W-:Y:S01]  /*5170*/  FFMA.FTZ R94, R94, UR9, R89 ;  /* 0x000000095e5e7c23 */ /* 0x000fe20008010059 */
[----:B------:R-:W-:Y:S01]  /*5180*/  FMUL.FTZ R87, R232, R87 ;  /* 0x00000057e8577220 */ /* 0x000fe20000410000 */
[----:B------:R-:W-:Y:S01]  /*5190*/  FMUL.FTZ R89, R83, R234 ;  /* 0x000000ea53597220 */ /* 0x000fe20000410000 */
[----:B------:R-:W-:Y:S01]  /*51a0*/  FMUL.FTZ R232, R236, R83 ;  /* 0x00000053ece87220 */ /* 0x000fe20000410000 */
[--C-:B------:R-:W-:Y:S01]  /*51b0*/  HADD2.F32 R90, -RZ, R86.reuse.H0_H0 ;  /* 0x20000056ff5a7230 */ /* 0x100fe20000004100 */
[----:B------:R-:W-:Y:S01]  /*51c0*/  F2FP.F16.F32.PACK_AB R83, R95, R92 ;  /* 0x0000005c5f53723e */ /* 0x000fe200000000ff */
[----:B------:R-:W-:-:S02]  /*51d0*/  HADD2.F32 R91, -RZ, R86.H1_H1 ;  /* 0x30000056ff5b7230 */ /* 0x000fc40000004100 */
[----:B------:R-:W-:Y:S01]  /*51e0*/  FMUL.FTZ R231, R82, UR7 ;  /* 0x0000000752e77c20 */ /* 0x000fe20008410000 */
[--C-:B------:R-:W-:Y:S02]  /*51f0*/  HADD2.F32 R86, -RZ, R50.reuse.H0_H0 ;  /* 0x20000032ff567230 */ /* 0x100fe40000004100 */
[----:B------:R-:W-:Y:S01]  /*5200*/  FMUL.FTZ R92, R93, UR7 ;  /* 0x000000075d5c7c20 */ /* 0x000fe20008410000 */
[----:B------:R-:W-:Y:S02]  /*5210*/  HADD2.F32 R95, -RZ, R50.H1_H1 ;  /* 0x30000032ff5f7230 */ /* 0x000fe40000004100 */
[----:B------:R-:W-:Y:S01]  /*5220*/  FMUL.FTZ R90, R231, R90 ;  /* 0x0000005ae75a7220 */ /* 0x000fe20000410000 */
[----:B------:R-:W-:Y:S01]  /*5230*/  F2FP.F16.F32.PACK_AB R82, R93, R82 ;  /* 0x000000525d52723e */ /* 0x000fe200000000ff */
[----:B------:R-:W-:Y:S01]  /*5240*/  FMUL.FTZ R231, R86, R231 ;  /* 0x000000e756e77220 */ /* 0x000fe20000410000 */
[----:B------:R-:W-:Y:S02]  /*5250*/  HADD2.F32 R93, -RZ, R85.H0_H0 ;  /* 0x20000055ff5d7230 */ /* 0x000fe40000004100 */
[----:B------:R-:W-:Y:S01]  /*5260*/  FMUL.FTZ R86, R95, R92 ;  /* 0x0000005c5f567220 */ /* 0x000fe20000410000 */
[----:B------:R-:W-:-:S02]  /*5270*/  HADD2.F32 R95, -RZ, R49.H0_H0 ;  /* 0x20000031ff5f7230 */ /* 0x000fc40000004100 */
[----:B------:R-:W-:Y:S01]  /*5280*/  FMUL.FTZ R234, R81, UR7 ;  /* 0x0000000751ea7c20 */ /* 0x000fe20008410000 */
[----:B------:R-:W-:Y:S01]  /*5290*/  FMUL.FTZ R91, R92, R91 ;  /* 0x0000005b5c5b7220 */ /* 0x000fe20000410000 */
[----:B------:R-:W-:Y:S01]  /*52a0*/  HADD2.F32 R85, -RZ, R85.H1_H1 ;  /* 0x30000055ff557230 */ /* 0x000fe20000004100 */
[----:B------:R-:W-:Y:S01]  /*52b0*/  F2FP.F16.F32.PACK_AB R81, R94, R81 ;  /* 0x000000515e51723e */ /* 0x000fe200000000ff */
[----:B------:R-:W-:Y:S01]  /*52c0*/  FMUL.FTZ R92, R234, R93 ;  /* 0x0000005dea5c7220 */ /* 0x000fe20000410000 */
[----:B------:R-:W-:Y:S01]  /*52d0*/  FMUL.FTZ R234, R95, R234 ;  /* 0x000000ea5fea7220 */ /* 0x000fe20000410000 */
[----:B------:R-:W-:Y:S02]  /*52e0*/  HADD2.F32 R95, -RZ, R49.H1_H1 ;  /* 0x30000031ff5f7230 */ /* 0x000fe40000004100 */
[----:B------:R-:W-:Y:S01]  /*52f0*/  FMUL.FTZ R94, R94, UR7 ;  /* 0x000000075e5e7c20 */ /* 0x000fe20008410000 */
[----:B------:R-:W-:Y:S01]  /*5300*/  HADD2.F32 R236, -RZ, R48.H0_H0 ;  /* 0x20000030ffec7230 */ /* 0x000fe20000004100 */
[----:B------:R-:W-:-:S02]  /*5310*/  F2FP.F16.F32.PACK_AB R87, R232, R87 ;  /* 0x00000057e857723e */ /* 0x000fc400000000ff */
[----:B------:R-:W-:Y:S01]  /*5320*/  FMUL.FTZ R93, R94, R85 ;  /* 0x000000555e5d7220 */ /* 0x000fe20000410000 */
[----:B------:R-:W-:Y:S01]  /*5330*/  FMUL.FTZ R237, R95, R94 ;  /* 0x0000005e5fed7220 */ /* 0x000fe20000410000 */
[--C-:B------:R-:W-:Y:S02]  /*5340*/  HADD2.F32 R94, -RZ, R84.reuse.H0_H0 ;  /* 0x20000054ff5e7230 */ /* 0x100fe40000004100 */
[----:B------:R-:W-:Y:S01]  /*5350*/  FMUL.FTZ R85, R80, UR7 ;  /* 0x0000000750557c20 */ /* 0x000fe20008410000 */
[----:B------:R-:W-:Y:S02]  /*5360*/  HADD2.F32 R95, -RZ, R84.H1_H1 ;  /* 0x30000054ff5f7230 */ /* 0x000fe40000004100 */
[C---:B------:R-:W-:Y:S01]  /*5370*/  FMUL.FTZ R84, R233.reuse, UR7 ;  /* 0x00000007e9547c20 */ /* 0x040fe20008410000 */
[----:B------:R-:W-:Y:S01]  /*5380*/  F2FP.F16.F32.PACK_AB R80, R233, R80 ;  /* 0x00000050e950723e */ /* 0x000fe200000000ff */
[----:B------:R-:W-:Y:S01]  /*5390*/  FMUL.FTZ R94, R85, R94 ;  /* 0x0000005e555e7220 */ /* 0x000fe20000410000 */
[----:B------:R-:W-:Y:S01]  /*53a0*/  FMUL.FTZ R236, R236, R85 ;  /* 0x00000055ecec7220 */ /* 0x000fe20000410000 */
[----:B------:R-:W-:-:S02]  /*53b0*/  HADD2.F32 R85, -RZ, R48.H1_H1 ;  /* 0x30000030ff557230 */ /* 0x000fc40000004100 */
[----:B------:R-:W-:Y:S01]  /*53c0*/  FMUL.FTZ R95, R84, R95 ;  /* 0x0000005f545f7220 */ /* 0x000fe20000410000 */
[----:B------:R-:W-:Y:S02]  /*53d0*/  F2FP.F16.F32.PACK_AB R86, R86, R231 ;  /* 0x000000e75656723e */ /* 0x000fe400000000ff */
[----:B------:R-:W-:Y:S01]  /*53e0*/  FMUL.FTZ R235, R85, R84 ;  /* 0x0000005455eb7220 */ /* 0x000fe20000410000 */
[----:B------:R-:W-:-:S04]  /*53f0*/  F2FP.F16.F32.PACK_AB R85, R237, R234 ;  /* 0x000000eaed55723e */ /* 0x000fc800000000ff */
[----:B------:R-:W-:-:S07]  /*5400*/  F2FP.F16.F32.PACK_AB R84, R235, R236 ;  /* 0x000000eceb54723e */ /* 0x000fce00000000ff */
.L_x_1769:
[----:B------:R-:W-:Y:S01]  /*5410*/  ISETP.NE.U32.AND P0, PT, RZ, UR22, PT ;  /* 0x00000016ff007c0c */ /* 0x000fe2000bf05070 */
[----:B------:R-:W0:Y:S03]  /*5420*/  LDC.64 R232, c[0x0][0x468] ;  /* 0x00011a00ffe87b82 */ /* 0x000e260000000a00 */
[----:B------:R-:W-:-:S13]  /*5430*/  ISETP.NE.AND.EX P0, PT, RZ, UR23, PT, P0 ;  /* 0x00000017ff007c0c */ /* 0x000fda000bf05300 */
[----:B------:R-:W1:Y:S02]  /*5440*/  @P0 LDC.64 R234, c[0x0][0x478] ;  /* 0x00011e00ffea0b82 */ /* 0x000e640000000a00 */
[----:B-1----:R-:W-:-:S05]  /*5450*/  @P0 IMAD.WIDE.U32 R234, R201, 0x10, R234 ;  /* 0x00000010c9ea0825 */ /* 0x002fca00078e00ea */
[----:B------:R0:W-:Y:S02]  /*5460*/  @P0 STG.E.128 desc[UR10][R234.64], R80 ;  /* 0x00000050ea000986 */ /* 0x0001e4000c101d0a */
[----:B0-----:R-:W-:-:S05]  /*5470*/  IMAD.WIDE.U32 R234, R201, 0x10, R232 ;  /* 0x00000010c9ea7825 */ /* 0x001fca00078e00e8 */
[----:B------:R0:W-:Y:S02]  /*5480*/  STG.E.128 desc[UR10][R234.64], R84 ;  /* 0x00000054ea007986 */ /* 0x0001e4000c101d0a */
[----:B0-----:R-:W-:-:S06]  /*5490*/  IMAD.WIDE.U32 R84, R200, 0x10, R248 ;  /* 0x00000010c8547825 */ /* 0x001fcc00078e00f8 */
[----:B------:R-:W5:Y:S01]  /*54a0*/  LDG.E.128 R84, desc[UR10][R84.64] ;  /* 0x0000000a54547981 */ /* 0x000f62000c1e1d00 */
[----:B------:R-:W-:Y:S05]  /*54b0*/  @!P0 BRA `(.L_x_1770) ;  /* 0x0000000400448947 */ /* 0x000fea0003800000 */
[--C-:B------:R-:W-:Y:S01]  /*54c0*/  FFMA.FTZ R218, R218, UR4, R214.reuse ;  /* 0x00000004dada7c23 */ /* 0x100fe200080100d6 */
[----:B------:R-:W-:Y:S02]  /*54d0*/  HADD2.F32 R83, -RZ, R71.H0_H0 ;  /* 0x20000047ff537230 */ /* 0x000fe40000004100 */
[--C-:B------:R-:W-:Y:S01]  /*54e0*/  FFMA.FTZ R230, R230, UR4, R214.reuse ;  /* 0x00000004e6e67c23 */ /* 0x100fe200080100d6 */
[----:B------:R-:W-:Y:S01]  /*54f0*/  FFMA.FTZ R80, R224, UR4, R214 ;  /* 0x00000004e0507c23 */ /* 0x000fe200080100d6 */
[----:B------:R-:W-:Y:S01]  /*5500*/  FADD.FTZ R218, R217, -R218 ;  /* 0x800000dad9da7221 */ /* 0x000fe20000010000 */
[--C-:B------:R-:W-:Y:S01]  /*5510*/  FFMA.FTZ R220, R220, UR4, R214.reuse ;  /* 0x00000004dcdc7c23 */ /* 0x100fe200080100d6 */
[--C-:B------:R-:W-:Y:S01]  /*5520*/  FFMA.FTZ R226, R226, UR4, R214.reuse ;  /* 0x00000004e2e27c23 */ /* 0x100fe200080100d6 */
[----:B------:R-:W-:Y:S01]  /*5530*/  FFMA.FTZ R222, R222, UR4, R214 ;  /* 0x00000004dede7c23 */ /* 0x000fe200080100d6 */
[----:B------:R-:W-:Y:S01]  /*5540*/  FADD.FTZ R224, R229, -R230 ;  /* 0x800000e6e5e07221 */ /* 0x000fe20000010000 */
[----:B------:R-:W-:Y:S01]  /*5550*/  FFMA.FTZ R216, R216, UR4, R214 ;  /* 0x00000004d8d87c23 */ /* 0x000fe200080100d6 */
[----:B------:R-:W-:Y:S01]  /*5560*/  FFMA.FTZ R83, R218, UR9, R83 ;  /* 0x00000009da537c23 */ /* 0x000fe20008010053 */
[----:B------:R-:W-:Y:S01]  /*5570*/  FADD.FTZ R229, R223, -R80 ;  /* 0x80000050dfe57221 */ /* 0x000fe20000010000 */
[----:B------:R-:W-:-:S02]  /*5580*/  HADD2.F32 R82, -RZ, R70.H1_H1 ;  /* 0x30000046ff527230 */ /* 0x000fc40000004100 */
[----:B------:R-:W-:Y:S01]  /*5590*/  FFMA.FTZ R228, R228, UR4, R214 ;  /* 0x00000004e4e47c23 */ /* 0x000fe200080100d6 */
[----:B------:R-:W-:Y:S01]  /*55a0*/  FADD.FTZ R219, R219, -R220 ;  /* 0x800000dcdbdb7221 */ /* 0x000fe20000010000 */
[----:B------:R-:W-:Y:S02]  /*55b0*/  HADD2.F32 R223, -RZ, R70.H0_H0 ;  /* 0x20000046ffdf7230 */ /* 0x000fe40000004100 */
[----:B------:R-:W-:Y:S01]  /*55c0*/  FADD.FTZ R226, R225, -R226 ;  /* 0x800000e2e1e27221 */ /* 0x000fe20000010000 */
[----:B------:R-:W-:Y:S02]  /*55d0*/  HADD2.F32 R201, -RZ, R68.H0_H0 ;  /* 0x20000044ffc97230 */ /* 0x000fe40000004100 */
[----:B------:R-:W-:Y:S01]  /*55e0*/  FADD.FTZ R222, R221, -R222 ;  /* 0x800000deddde7221 */ /* 0x000fe20000010000 */
[----:B------:R-:W-:Y:S02]  /*55f0*/  HADD2.F32 R80, -RZ, R71.H1_H1 ;  /* 0x30000047ff507230 */ /* 0x000fe40000004100 */
[----:B------:R-:W-:Y:S01]  /*5600*/  FADD.FTZ R215, R215, -R216 ;  /* 0x800000d8d7d77221 */ /* 0x000fe20000010000 */
[----:B-----5:R-:W-:-:S02]  /*5610*/  HADD2.F32 R218, -RZ, R87.H0_H0 ;  /* 0x20000057ffda7230 */ /* 0x020fc40000004100 */
[----:B------:R-:W-:Y:S01]  /*5620*/  FMUL.FTZ R225, R83, UR7 ;  /* 0x0000000753e17c20 */ /* 0x000fe20008410000 */
[----:B------:R-:W-:Y:S02]  /*5630*/  HADD2.F32 R216, -RZ, R68.H1_H1 ;  /* 0x30000044ffd87230 */ /* 0x000fe40000004100 */
[----:B------:R-:W-:Y:S01]  /*5640*/  FADD.FTZ R227, R227, -R228 ;  /* 0x800000e4e3e37221 */ /* 0x000fe20000010000 */
[----:B------:R-:W-:Y:S01]  /*5650*/  FFMA.FTZ R82, R219, UR9, R82 ;  /* 0x00000009db527c23 */ /* 0x000fe20008010052 */
[--C-:B------:R-:W-:Y:S02]  /*5660*/  HADD2.F32 R81, -RZ, R69.reuse.H0_H0 ;  /* 0x20000045ff517230 */ /* 0x100fe40000004100 */
[----:B------:R-:W-:Y:S01]  /*5670*/  FFMA.FTZ R223, R222, UR9, R223 ;  /* 0x00000009dedf7c23 */ /* 0x000fe200080100df */
[----:B------:R-:W-:Y:S01]  /*5680*/  FFMA.FTZ R224, R224, UR9, R201 ;  /* 0x00000009e0e07c23 */ /* 0x000fe200080100c9 */
[----:B------:R-:W-:Y:S01]  /*5690*/  FFMA.FTZ R80, R215, UR9, R80 ;  /* 0x00000009d7507c23 */ /* 0x000fe20008010050 */
[----:B------:R-:W-:-:S02]  /*56a0*/  HADD2.F32 R222, -RZ, R69.H1_H1 ;  /* 0x30000045ffde7230 */ /* 0x000fc40000004100 */
[----:B------:R-:W-:Y:S01]  /*56b0*/  FMUL.FTZ R201, R225, R218 ;  /* 0x000000dae1c97220 */ /* 0x000fe20000410000 */
[----:B------:R-:W-:Y:S02]  /*56c0*/  HADD2.F32 R215, -RZ, R87.H1_H1 ;  /* 0x30000057ffd77230 */ /* 0x000fe40000004100 */
[----:B------:R-:W-:Y:S01]  /*56d0*/  FFMA.FTZ R227, R227, UR9, R216 ;  /* 0x00000009e3e37c23 */ /* 0x000fe200080100d8 */
[----:B------:R-:W-:Y:S02]  /*56e0*/  HADD2.F32 R218, -RZ, R54.H1_H1 ;  /* 0x30000036ffda7230 */ /* 0x000fe40000004100 */
[----:B------:R-:W-:Y:S01]  /*56f0*/  FMUL.FTZ R87, R82, UR7 ;  /* 0x0000000752577c20 */ /* 0x000fe20008410000 */
[--C-:B------:R-:W-:Y:S02]  /*5700*/  HADD2.F32 R216, -RZ, R86.reuse.H1_H1 ;  /* 0x30000056ffd87230 */ /* 0x100fe40000004100 */
[----:B------:R-:W-:Y:S01]  /*5710*/  FFMA.FTZ R81, R226, UR9, R81 ;  /* 0x00000009e2517c23 */ /* 0x000fe20008010051 */
[----:B------:R-:W-:Y:S01]  /*5720*/  FFMA.FTZ R222, R229, UR9, R222 ;  /* 0x00000009e5de7c23 */ /* 0x000fe200080100de */
[----:B------:R-:W-:-:S02]  /*5730*/  HADD2.F32 R217, -RZ, R86.H0_H0 ;  /* 0x20000056ffd97230 */ /* 0x000fc40000004100 */
[----:B------:R-:W-:Y:S01]  /*5740*/  FMUL.FTZ R226, R223, UR7 ;  /* 0x00000007dfe27c20 */ /* 0x000fe20008410000 */
[----:B------:R-:W-:Y:S02]  /*5750*/  HADD2.F32 R219, -RZ, R54.H0_H0 ;  /* 0x20000036ffdb7230 */ /* 0x000fe40000004100 */
[----:B------:R-:W-:Y:S01]  /*5760*/  FMUL.FTZ R235, R218, R87 ;  /* 0x00000057daeb7220 */ /* 0x000fe20000410000 */
[--C-:B------:R-:W-:Y:S02]  /*5770*/  HADD2.F32 R220, -RZ, R55.reuse.H0_H0 ;  /* 0x20000037ffdc7230 */ /* 0x100fe40000004100 */
[----:B------:R-:W-:Y:S01]  /*5780*/  FMUL.FTZ R86, R80, UR7 ;  /* 0x0000000750567c20 */ /* 0x000fe20008410000 */
[----:B------:R-:W-:Y:S02]  /*5790*/  HADD2.F32 R221, -RZ, R55.H1_H1 ;  /* 0x30000037ffdd7230 */ /* 0x000fe40000004100 */
[----:B------:R-:W-:Y:S01]  /*57a0*/  FMUL.FTZ R216, R87, R216 ;  /* 0x000000d857d87220 */ /* 0x000fe20000410000 */
[----:B------:R-:W-:-:S02]  /*57b0*/  HADD2.F32 R218, -RZ, R85.H0_H0 ;  /* 0x20000055ffda7230 */ /* 0x000fc40000004100 */
[----:B------:R-:W-:Y:S01]  /*57c0*/  FMUL.FTZ R87, R222, UR7 ;  /* 0x00000007de577c20 */ /* 0x000fe20008410000 */
[----:B------:R-:W-:Y:S02]  /*57d0*/  HADD2.F32 R230, -RZ, R85.H1_H1 ;  /* 0x30000055ffe67230 */ /* 0x000fe40000004100 */
[----:B------:R-:W-:Y:S01]  /*57e0*/  FMUL.FTZ R85, R81, UR7 ;  /* 0x0000000751557c20 */ /* 0x000fe20008410000 */
[--C-:B------:R-:W-:Y:S02]  /*57f0*/  HADD2.F32 R234, -RZ, R53.reuse.H1_H1 ;  /* 0x30000035ffea7230 */ /* 0x100fe40000004100 */
[----:B------:R-:W-:Y:S01]  /*5800*/  FMUL.FTZ R217, R226, R217 ;  /* 0x000000d9e2d97220 */ /* 0x000fe20000410000 */
[----:B------:R-:W-:Y:S02]  /*5810*/  HADD2.F32 R228, -RZ, R53.H0_H0 ;  /* 0x20000035ffe47230 */ /* 0x000fe40000004100 */
[----:B------:R-:W-:Y:S01]  /*5820*/  FMUL.FTZ R215, R86, R215 ;  /* 0x000000d756d77220 */ /* 0x000fe20000410000 */
[----:B------:R-:W-:Y:S01]  /*5830*/  FMUL.FTZ R226, R219, R226 ;  /* 0x000000e2dbe27220 */ /* 0x000fe20000410000 */
[----:B------:R-:W-:Y:S01]  /*5840*/  FMUL.FTZ R225, R220, R225 ;  /* 0x000000e1dce17220 */ /* 0x000fe20000410000 */
[----:B------:R-:W-:Y:S01]  /*5850*/  FMUL.FTZ R86, R221, R86 ;  /* 0x00000056dd567220 */ /* 0x000fe20000410000 */
[----:B------:R-:W-:Y:S01]  /*5860*/  FMUL.FTZ R219, R85, R218 ;  /* 0x000000da55db7220 */ /* 0x000fe20000410000 */
[----:B------:R-:W-:-:S02]  /*5870*/  HADD2.F32 R221, -RZ, R84.H0_H0 ;  /* 0x20000054ffdd7230 */ /* 0x000fc40000004100 */
[----:B------:R-:W-:Y:S01]  /*5880*/  FMUL.FTZ R218, R87, R230 ;  /* 0x000000e657da7220 */ /* 0x000fe20000410000 */
[----:B------:R-:W-:Y:S02]  /*5890*/  HADD2.F32 R220, -RZ, R84.H1_H1 ;  /* 0x30000054ffdc7230 */ /* 0x000fe40000004100 */
[----:B------:R-:W-:Y:S01]  /*58a0*/  FMUL.FTZ R231, R234, R87 ;  /* 0x00000057eae77220 */ /* 0x000fe20000410000 */
[----:B------:R-:W-:Y:S01]  /*58b0*/  FMUL.FTZ R228, R228, R85 ;  /* 0x00000055e4e47220 */ /* 0x000fe20000410000 */
[--C-:B------:R-:W-:Y:S02]  /*58c0*/  HADD2.F32 R87, -RZ, R52.reuse.H0_H0 ;  /* 0x20000034ff577230 */ /* 0x100fe40000004100 */
[----:B------:R-:W-:Y:S01]  /*58d0*/  FMUL.FTZ R84, R224, UR7 ;  /* 0x00000007e0547c20 */ /* 0x000fe20008410000 */
[----:B------:R-:W-:Y:S02]  /*58e0*/  HADD2.F32 R230, -RZ, R52.H1_H1 ;  /* 0x30000034ffe67230 */ /* 0x000fe40000004100 */
[----:B------:R-:W-:Y:S01]  /*58f0*/  FMUL.FTZ R85, R227, UR7 ;  /* 0x00000007e3557c20 */ /* 0x000fe20008410000 */
[----:B------:R-:W-:Y:S01]  /*5900*/  F2FP.F16.F32.PACK_AB R83, R80, R83 ;  /* 0x000000535053723e */ /* 0x000fe200000000ff */
[----:B------:R-:W-:Y:S01]  /*5910*/  FMUL.FTZ R221, R84, R221 ;  /* 0x000000dd54dd7220 */ /* 0x000fe20000410000 */
        /* <DEDUP_REMOVED lines=11> */
.L_x_1770:
[--C-:B------:R-:W-:Y:S01]  /*59d0*/  FFMA.FTZ R224, R224, UR4, R214.reuse ;  /* 0x00000004e0e07c23 */ /* 0x100fe200080100d6 */
[--C-:B------:R-:W-:Y:S01]  /*59e0*/  FFMA.FTZ R216, R216, UR4, R214.reuse ;  /* 0x00000004d8d87c23 */ /* 0x100fe200080100d6 */
[--C-:B------:R-:W-:Y:S01]  /*59f0*/  FFMA.FTZ R218, R218, UR4, R214.reuse ;  /* 0x00000004dada7c23 */ /* 0x100fe200080100d6 */
[----:B------:R-:W-:Y:S01]  /*5a00*/  FFMA.FTZ R226, R226, UR4, R214 ;  /* 0x00000004e2e27c23 */ /* 0x000fe200080100d6 */
[----:B------:R-:W-:Y:S01]  /*5a10*/  FADD.FTZ R223, R223, -R224 ;  /* 0x800000e0dfdf7221 */ /* 0x000fe20000010000 */
[----:B------:R-:W-:Y:S01]  /*5a20*/  FADD.FTZ R224, R215, -R216 ;  /* 0x800000d8d7e07221 */ /* 0x000fe20000010000 */
[--C-:B------:R-:W-:Y:S02]  /*5a30*/  HADD2.F32 R216, -RZ, R71.reuse.H0_H0 ;  /* 0x20000047ffd87230 */ /* 0x100fe40000004100 */
[----:B------:R-:W-:Y:S01]  /*5a40*/  FADD.FTZ R217, R217, -R218 ;  /* 0x800000dad9d97221 */ /* 0x000fe20000010000 */
[----:B------:R-:W-:Y:S01]  /*5a50*/  FFMA.FTZ R230, R230, UR4, R214 ;  /* 0x00000004e6e67c23 */ /* 0x000fe200080100d6 */
[----:B------:R-:W-:Y:S01]  /*5a60*/  FADD.FTZ R225, R225, -R226 ;  /* 0x800000e2e1e17221 */ /* 0x000fe20000010000 */
[----:B------:R-:W-:Y:S01]  /*5a70*/  FFMA.FTZ R222, R222, UR4, R214 ;  /* 0x00000004dede7c23 */ /* 0x000fe200080100d6 */
[----:B------:R-:W-:Y:S01]  /*5a80*/  FFMA.FTZ R226, R217, UR9, R216 ;  /* 0x00000009d9e27c23 */ /* 0x000fe200080100d8 */
[----:B------:R-:W-:-:S02]  /*5a90*/  HADD2.F32 R231, -RZ, R71.H1_H1 ;  /* 0x30000047ffe77230 */ /* 0x000fc40000004100 */
[----:B------:R-:W-:Y:S01]  /*5aa0*/  FFMA.FTZ R228, R228, UR4, R214 ;  /* 0x00000004e4e47c23 */ /* 0x000fe200080100d6 */
[--C-:B-----5:R-:W-:Y:S02]  /*5ab0*/  HADD2.F32 R217, -RZ, R86.reuse.H0_H0 ;  /* 0x20000056ffd97230 */ /* 0x120fe40000004100 */
[----:B------:R-:W-:Y:S01]  /*5ac0*/  FADD.FTZ R229, R229, -R230 ;  /* 0x800000e6e5e57221 */ /* 0x000fe20000010000 */
[----:B------:R-:W-:Y:S02]  /*5ad0*/  HADD2.F32 R216, -RZ, R86.H1_H1 ;  /* 0x30000056ffd87230 */ /* 0x000fe40000004100 */
[----:B------:R-:W-:Y:S01]  /*5ae0*/  FFMA.FTZ R220, R220, UR4, R214 ;  /* 0x00000004dcdc7c23 */ /* 0x000fe200080100d6 */
[----:B------:R-:W-:Y:S02]  /*5af0*/  HADD2.F32 R201, -RZ, R70.H0_H0 ;  /* 0x20000046ffc97230 */ /* 0x000fe40000004100 */
[----:B------:R-:W-:Y:S01]  /*5b00*/  FADD.FTZ R218, R221, -R222 ;  /* 0x800000deddda7221 */ /* 0x000fe20000010000 */
[----:B------:R-:W-:-:S02]  /*5b10*/  HADD2.F32 R86, -RZ, R68.H0_H0 ;  /* 0x20000044ff567230 */ /* 0x000fc40000004100 */
[----:B------:R-:W-:Y:S01]  /*5b20*/  FFMA.FTZ R231, R224, UR9, R231 ;  /* 0x00000009e0e77c23 */ /* 0x000fe200080100e7 */
[----:B------:R-:W-:Y:S02]  /*5b30*/  HADD2.F32 R222, -RZ, R69.H1_H1 ;  /* 0x30000045ffde7230 */ /* 0x000fe40000004100 */
[----:B------:R-:W-:Y:S01]  /*5b40*/  FADD.FTZ R227, R227, -R228 ;  /* 0x800000e4e3e37221 */ /* 0x000fe20000010000 */
[----:B------:R-:W-:Y:S01]  /*5b50*/  FADD.FTZ R215, R219, -R220 ;  /* 0x800000dcdbd77221 */ /* 0x000fe20000010000 */
[----:B------:R-:W-:Y:S01]  /*5b60*/  FFMA.FTZ R218, R218, UR9, R201 ;  /* 0x00000009dada7c23 */ /* 0x000fe200080100c9 */
[----:B------:R-:W-:Y:S02]  /*5b70*/  HADD2.F32 R224, -RZ, R70.H1_H1 ;  /* 0x30000046ffe07230 */ /* 0x000fe40000004100 */
[----:B------:R-:W-:Y:S01]  /*5b80*/  FFMA.FTZ R229, R229, UR9, R86 ;  /* 0x00000009e5e57c23 */ /* 0x000fe20008010056 */
[--C-:B------:R-:W-:Y:S02]  /*5b90*/  HADD2.F32 R201, -RZ, R87.reuse.H0_H0 ;  /* 0x20000057ffc97230 */ /* 0x100fe40000004100 */
[----:B------:R-:W-:Y:S01]  /*5ba0*/  FFMA.FTZ R223, R223, UR9, R222 ;  /* 0x00000009dfdf7c23 */ /* 0x000fe200080100de */
[----:B------:R-:W-:-:S02]  /*5bb0*/  HADD2.F32 R228, -RZ, R87.H1_H1 ;  /* 0x30000057ffe47230 */ /* 0x000fc40000004100 */
[----:B------:R-:W-:Y:S01]  /*5bc0*/  FMUL.FTZ R226, R226, UR7 ;  /* 0x00000007e2e27c20 */ /* 0x000fe20008410000 */
[----:B------:R-:W-:Y:S02]  /*5bd0*/  HADD2.F32 R220, -RZ, R69.H0_H0 ;  /* 0x20000045ffdc7230 */ /* 0x000fe40000004100 */
[----:B------:R-:W-:Y:S01]  /*5be0*/  FMUL.FTZ R231, R231, UR7 ;  /* 0x00000007e7e77c20 */ /* 0x000fe20008410000 */
[----:B------:R-:W-:Y:S02]  /*5bf0*/  HADD2.F32 R86, -RZ, R68.H1_H1 ;  /* 0x30000044ff567230 */ /* 0x000fe40000004100 */
[----:B------:R-:W-:Y:S01]  /*5c00*/  FFMA.FTZ R224, R215, UR9, R224 ;  /* 0x00000009d7e07c23 */ /* 0x000fe200080100e0 */
[--C-:B------:R-:W-:Y:S02]  /*5c10*/  HADD2.F32 R87, -RZ, R55.reuse.H0_H0 ;  /* 0x20000037ff577230 */ /* 0x100fe40000004100 */
[----:B------:R-:W-:Y:S01]  /*5c20*/  FFMA.FTZ R220, R225, UR9, R220 ;  /* 0x00000009e1dc7c23 */ /* 0x000fe200080100dc */
[----:B------:R-:W-:-:S02]  /*5c30*/  HADD2.F32 R222, -RZ, R55.H1_H1 ;  /* 0x30000037ffde7230 */ /* 0x000fc40000004100 */
[----:B------:R-:W-:Y:S01]  /*5c40*/  FFMA.FTZ R227, R227, UR9, R86 ;  /* 0x00000009e3e37c23 */ /* 0x000fe20008010056 */
[----:B------:R-:W-:Y:S01]  /*5c50*/  FMUL.FTZ R215, R231, R228 ;  /* 0x000000e4e7d77220 */ /* 0x000fe20000410000 */
[----:B------:R-:W-:Y:S01]  /*5c60*/  FMUL.FTZ R86, R87, R226 ;  /* 0x000000e257567220 */ /* 0x000fe20000410000 */
[----:B------:R-:W-:Y:S02]  /*5c70*/  HADD2.F32 R225, -RZ, R53.H0_H0 ;  /* 0x20000035ffe17230 */ /* 0x000fe40000004100 */
[----:B------:R-:W-:Y:S01]  /*5c80*/  FMUL.FTZ R87, R222, R231 ;  /* 0x000000e7de577220 */ /* 0x000fe20000410000 */
[--C-:B------:R-:W-:Y:S02]  /*5c90*/  HADD2.F32 R231, -RZ, R54.reuse.H0_H0 ;  /* 0x20000036ffe77230 */ /* 0x100fe40000004100 */
[----:B------:R-:W-:Y:S01]  /*5ca0*/  FMUL.FTZ R235, R224, UR7 ;  /* 0x00000007e0eb7c20 */ /* 0x000fe20008410000 */
[----:B------:R-:W-:Y:S02]  /*5cb0*/  HADD2.F32 R222, -RZ, R54.H1_H1 ;  /* 0x30000036ffde7230 */ /* 0x000fe40000004100 */
[----:B------:R-:W-:Y:S01]  /*5cc0*/  FMUL.FTZ R218, R218, UR7 ;  /* 0x00000007dada7c20 */ /* 0x000fe20008410000 */
[----:B------:R-:W-:-:S02]  /*5cd0*/  HADD2.F32 R219, -RZ, R85.H0_H0 ;  /* 0x20000055ffdb7230 */ /* 0x000fc40000004100 */
[----:B------:R-:W-:Y:S01]  /*5ce0*/  FMUL.FTZ R220, R220, UR7 ;  /* 0x00000007dcdc7c20 */ /* 0x000fe20008410000 */
[----:B------:R-:W-:Y:S01]  /*5cf0*/  FMUL.FTZ R216, R235, R216 ;  /* 0x000000d8ebd87220 */ /* 0x000fe20000410000 */
[----:B------:R-:W-:Y:S02]  /*5d00*/  HADD2.F32 R85, -RZ, R85.H1_H1 ;  /* 0x30000055ff557230 */ /* 0x000fe40000004100 */
[----:B------:R-:W-:Y:S01]  /*5d10*/  FMUL.FTZ R201, R226, R201 ;  /* 0x000000c9e2c97220 */ /* 0x000fe20000410000 */
[----:B------:R-:W-:Y:S01]  /*5d20*/  FMUL.FTZ R228, R231, R218 ;  /* 0x000000dae7e47220 */ /* 0x000fe20000410000 */
[----:B------:R-:W-:Y:S01]  /*5d30*/  FMUL.FTZ R235, R222, R235 ;  /* 0x000000ebdeeb7220 */ /* 0x000fe20000410000 */
[----:B------:R-:W-:Y:S01]  /*5d40*/  FMUL.FTZ R224, R225, R220 ;  /* 0x000000dce1e07220 */ /* 0x000fe20000410000 */
[----:B------:R-:W-:Y:S01]  /*5d50*/  FMUL.FTZ R219, R220, R219 ;  /* 0x000000dbdcdb7220 */ /* 0x000fe20000410000 */
[----:B------:R-:W-:Y:S02]  /*5d60*/  HADD2.F32 R231, -RZ, R53.H1_H1 ;  /* 0x30000035ffe77230 */ /* 0x000fe40000004100 */
[----:B------:R-:W-:Y:S01]  /*5d70*/  FMUL.FTZ R226, R223, UR7 ;  /* 0x00000007dfe27c20 */ /* 0x000fe20008410000 */
[----:B------:R-:W-:-:S02]  /*5d80*/  HADD2.F32 R225, -RZ, R52.H0_H0 ;  /* 0x20000034ffe17230 */ /* 0x000fc40000004100 */
[----:B------:R-:W-:Y:S01]  /*5d90*/  FMUL.FTZ R220, R229, UR7 ;  /* 0x00000007e5dc7c20 */ /* 0x000fe20008410000 */
[----:B------:R-:W-:Y:S02]  /*5da0*/  HADD2.F32 R222, -RZ, R52.H1_H1 ;  /* 0x30000034ffde7230 */ /* 0x000fe40000004100 */
[----:B------:R-:W-:Y:S01]  /*5db0*/  FMUL.FTZ R227, R227, UR7 ;  /* 0x00000007e3e37c20 */ /* 0x000fe20008410000 */
[--C-:B------:R-:W-:Y:S02]  /*5dc0*/  HADD2.F32 R221, -RZ, R84.reuse.H0_H0 ;  /* 0x20000054ffdd7230 */ /* 0x100fe40000004100 */
[----:B------:R-:W-:Y:S01]  /*5dd0*/  FMUL.FTZ R217, R218, R217 ;  /* 0x000000d9dad97220 */ /* 0x000fe20000410000 */
[----:B------:R-:W-:Y:S02]  /*5de0*/  HADD2.F32 R84, -RZ, R84.H1_H1 ;  /* 0x30000054ff547230 */ /* 0x000fe40000004100 */
[----:B------:R-:W-:Y:S01]  /*5df0*/  FMUL.FTZ R218, R226, R85 ;  /* 0x00000055e2da7220 */ /* 0x000fe20000410000 */
[----:B------:R-:W-:Y:S01]  /*5e00*/  FMUL.FTZ R85, R231, R226 ;  /* 0x000000e2e7557220 */ /* 0x000fe20000410000 */
[----:B------:R-:W-:Y:S01]  /*5e10*/  FMUL.FTZ R225, R225, R220 ;  /* 0x000000dce1e17220 */ /* 0x000fe20000410000 */
[----:B------:R-:W-:Y:S01]  /*5e20*/  FMUL.FTZ R222, R222, R227 ;  /* 0x000000e3dede7220 */ /* 0x000fe20000410000 */
[----:B------:R-:W-:Y:S01]  /*5e30*/  FMUL.FTZ R221, R220, R221 ;  /* 0x000000dddcdd7220 */ /* 0x000fe20000410000 */
[----:B------:R-:W-:Y:S01]  /*5e40*/  FMUL.FTZ R220, R227, R84 ;  /* 0x00000054e3dc7220 */ /* 0x000fe20000410000 */
[----:B------:R-:W-:-:S02]  /*5e50*/  F2FP.F16.F32.PACK_AB R87, R87, R86 ;  /* 0x000000565757723e */ /* 0x000fc400000000ff */
[----:B------:R-:W-:Y:S02]  /*5e60*/  F2FP.F16.F32.PACK_AB R86, R235, R228 ;  /* 0x000000e4eb56723e */ /* 0x000fe400000000ff */
[----:B------:R-:W-:Y:S02]  /*5e70*/  F2FP.F16.F32.PACK_AB R85, R85, R224 ;  /* 0x000000e05555723e */ /* 0x000fe400000000ff */
[----:B------:R-:W-:-:S07]  /*5e80*/  F2FP.F16.F32.PACK_AB R84, R222, R225 ;  /* 0x000000e1de54723e */ /* 0x000fce00000000ff */
.L_x_1771:
        /* <DEDUP_REMOVED lines=13> */
[----:B------:R-:W-:Y:S02]  /*5f60*/  HADD2.F32 R113, -RZ, R75.H1_H1 ;  /* 0x3000004bff717230 */ /* 0x000fe40000004100 */
[----:B------:R-:W-:Y:S01]  /*5f70*/  FADD.FTZ R114, R114, -R115 ;  /* 0x8000007372727221 */ /* 0x000fe20000010000 */
[----:B------:R-:W-:Y:S02]  /*5f80*/  HADD2.F32 R115, -RZ, R73.H0_H0 ;  /* 0x20000049ff737230 */ /* 0x000fe40000004100 */
[----:B------:R-:W-:Y:S01]  /*5f90*/  FADD.FTZ R202, R203, -R202 ;  /* 0x800000cacbca7221 */ /* 0x000fe20000010000 */
[--C-:B------:R-:W-:Y:S01]  /*5fa0*/  FFMA.FTZ R212, R212, UR4, R214.reuse ;  /* 0x00000004d4d47c23 */ /* 0x100fe200080100d6 */
[--C-:B------:R-:W-:Y:S01]  /*5fb0*/  FFMA.FTZ R207, R207, UR4, R214.reuse ;  /* 0x00000004cfcf7c23 */ /* 0x100fe200080100d6 */
[--C-:B------:R-:W-:Y:S01]  /*5fc0*/  FFMA.FTZ R213, R213, UR4, R214.reuse ;  /* 0x00000004d5d57c23 */ /* 0x100fe200080100d6 */
[----:B------:R-:W-:Y:S01]  /*5fd0*/  FADD.FTZ R211, R112, -R211 ;  /* 0x800000d370d37221 */ /* 0x000fe20000010000 */
[----:B------:R-:W-:Y:S01]  /*5fe0*/  FFMA.FTZ R209, R209, UR4, R214 ;  /* 0x00000004d1d17c23 */ /* 0x000fe200080100d6 */
[----:B------:R-:W-:Y:S01]  /*5ff0*/  FFMA.FTZ R112, R114, UR9, R113 ;  /* 0x0000000972707c23 */ /* 0x000fe20008010071 */
[----:B------:R-:W-:-:S02]  /*6000*/  HADD2.F32 R113, -RZ, R74.H0_H0 ;  /* 0x2000004aff717230 */ /* 0x000fc40000004100 */
[----:B------:R-:W-:Y:S01]  /*6010*/  FFMA.FTZ R115, R202, UR9, R115 ;  /* 0x00000009ca737c23 */ /* 0x000fe20008010073 */
[--C-:B-----5:R-:W-:Y:S02]  /*6020*/  HADD2.F32 R200, -RZ, R87.reuse.H0_H0 ;  /* 0x20000057ffc87230 */ /* 0x120fe40000004100 */
[----:B------:R-:W-:Y:S01]  /*6030*/  FADD.FTZ R212, R205, -R212 ;  /* 0x800000d4cdd47221 */ /* 0x000fe20000010000 */
[----:B------:R-:W-:Y:S02]  /*6040*/  HADD2.F32 R114, -RZ, R74.H1_H1 ;  /* 0x3000004aff727230 */ /* 0x000fe40000004100 */
[----:B------:R-:W-:Y:S01]  /*6050*/  FADD.FTZ R207, R206, -R207 ;  /* 0x800000cfcecf7221 */ /* 0x000fe20000010000 */
[----:B------:R-:W-:Y:S02]  /*6060*/  HADD2.F32 R202, -RZ, R72.H1_H1 ;  /* 0x30000048ffca7230 */ /* 0x000fe40000004100 */
[----:B------:R-:W-:Y:S01]  /*6070*/  FADD.FTZ R213, R204, -R213 ;  /* 0x800000d5ccd57221 */ /* 0x000fe20000010000 */
[----:B------:R-:W-:-:S02]  /*6080*/  HADD2.F32 R87, -RZ, R87.H1_H1 ;  /* 0x30000057ff577230 */ /* 0x000fc40000004100 */
[----:B------:R-:W-:Y:S01]  /*6090*/  FADD.FTZ R208, R208, -R209 ;  /* 0x800000d1d0d07221 */ /* 0x000fe20000010000 */
[----:B0-----:R-:W-:Y:S02]  /*60a0*/  HADD2.F32 R225, -RZ, R59.H1_H1 ;  /* 0x3000003bffe17230 */ /* 0x001fe40000004100 */
[----:B------:R-:W-:Y:S01]  /*60b0*/  FMUL.FTZ R204, R112, UR7 ;  /* 0x0000000770cc7c20 */ /* 0x000fe20008410000 */
[----:B------:R-:W-:Y:S02]  /*60c0*/  HADD2.F32 R83, -RZ, R75.H0_H0 ;  /* 0x2000004bff537230 */ /* 0x000fe40000004100 */
[----:B------:R-:W-:Y:S01]  /*60d0*/  FFMA.FTZ R113, R212, UR9, R113 ;  /* 0x00000009d4717c23 */ /* 0x000fe20008010071 */
[----:B------:R-:W-:Y:S02]  /*60e0*/  HADD2.F32 R209, -RZ, R72.H0_H0 ;  /* 0x20000048ffd17230 */ /* 0x000fe40000004100 */
[----:B------:R-:W-:Y:S01]  /*60f0*/  FFMA.FTZ R114, R211, UR9, R114 ;  /* 0x00000009d3727c23 */ /* 0x000fe20008010072 */
[----:B------:R-:W-:Y:S01]  /*6100*/  FFMA.FTZ R212, R207, UR9, R202 ;  /* 0x00000009cfd47c23 */ /* 0x000fe200080100ca */
[----:B------:R-:W-:Y:S01]  /*6110*/  FMUL.FTZ R202, R204, R87 ;  /* 0x00000057ccca7220 */ /* 0x000fe20000410000 */
[----:B------:R-:W-:Y:S01]  /*6120*/  FMUL.FTZ R225, R225, R204 ;  /* 0x000000cce1e17220 */ /* 0x000fe20000410000 */
[----:B------:R-:W-:-:S02]  /*6130*/  HADD2.F32 R82, -RZ, R86.H0_H0 ;  /* 0x20000056ff527230 */ /* 0x000fc40000004100 */
[----:B------:R-:W-:Y:S01]  /*6140*/  FFMA.FTZ R83, R210, UR9, R83 ;  /* 0x00000009d2537c23 */ /* 0x000fe20008010053 */
[----:B------:R-:W-:Y:S02]  /*6150*/  HADD2.F32 R204, -RZ, R58.H0_H0 ;  /* 0x2000003affcc7230 */ /* 0x000fe40000004100 */
[----:B------:R-:W-:Y:S01]  /*6160*/  FFMA.FTZ R209, R208, UR9, R209 ;  /* 0x00000009d0d17c23 */ /* 0x000fe200080100d1 */
[----:B------:R-:W-:Y:S02]  /*6170*/  HADD2.F32 R86, -RZ, R86.H1_H1 ;  /* 0x30000056ff567230 */ /* 0x000fe40000004100 */
[----:B------:R-:W-:Y:S01]  /*6180*/  FMUL.FTZ R87, R113, UR7 ;  /* 0x0000000771577c20 */ /* 0x000fe20008410000 */
[----:B------:R-:W-:Y:S02]  /*6190*/  HADD2.F32 R210, -RZ, R73.H1_H1 ;  /* 0x30000049ffd27230 */ /* 0x000fe40000004100 */
[----:B------:R-:W-:Y:S01]  /*61a0*/  FMUL.FTZ R205, R114, UR7 ;  /* 0x0000000772cd7c20 */ /* 0x000fe20008410000 */
[----:B------:R-:W-:-:S02]  /*61b0*/  HADD2.F32 R208, -RZ, R58.H1_H1 ;  /* 0x3000003affd07230 */ /* 0x000fc40000004100 */
[----:B------:R-:W-:Y:S01]  /*61c0*/  FMUL.FTZ R203, R83, UR7 ;  /* 0x0000000753cb7c20 */ /* 0x000fe20008410000 */
[----:B------:R-:W-:Y:S02]  /*61d0*/  HADD2.F32 R81, -RZ, R85.H0_H0 ;  /* 0x20000055ff517230 */ /* 0x000fe40000004100 */
[----:B------:R-:W-:Y:S01]  /*61e0*/  FMUL.FTZ R206, R115, UR7 ;  /* 0x0000000773ce7c20 */ /* 0x000fe20008410000 */
[----:B------:R-:W-:Y:S02]  /*61f0*/  HADD2.F32 R224, -RZ, R59.H0_H0 ;  /* 0x2000003bffe07230 */ /* 0x000fe40000004100 */
[----:B------:R-:W-:Y:S01]  /*6200*/  FMUL.FTZ R223, R204, R87 ;  /* 0x00000057ccdf7220 */ /* 0x000fe20000410000 */
[----:B------:R-:W-:Y:S01]  /*6210*/  FMUL.FTZ R204, R205, R86 ;  /* 0x00000056cdcc7220 */ /* 0x000fe20000410000 */
[----:B------:R-:W-:Y:S01]  /*6220*/  FFMA.FTZ R210, R213, UR9, R210 ;  /* 0x00000009d5d27c23 */ /* 0x000fe200080100d2 */
[----:B------:R-:W-:Y:S01]  /*6230*/  FMUL.FTZ R86, R208, R205 ;  /* 0x000000cdd0567220 */ /* 0x000fe20000410000 */
[----:B------:R-:W-:-:S02]  /*6240*/  HADD2.F32 R80, -RZ, R84.H0_H0 ;  /* 0x20000054ff507230 */ /* 0x000fc40000004100 */
[----:B------:R-:W-:Y:S01]  /*6250*/  FMUL.FTZ R200, R203, R200 ;  /* 0x000000c8cbc87220 */ /* 0x000fe20000410000 */
[----:B------:R-:W-:Y:S01]  /*6260*/  FMUL.FTZ R224, R224, R203 ;  /* 0x000000cbe0e07220 */ /* 0x000fe20000410000 */
[----:B------:R-:W-:Y:S01]  /*6270*/  FMUL.FTZ R205, R206, R81 ;  /* 0x00000051cecd7220 */ /* 0x000fe20000410000 */
[----:B------:R-:W-:Y:S02]  /*6280*/  HADD2.F32 R208, -RZ, R56.H0_H0 ;  /* 0x20000038ffd07230 */ /* 0x000fe40000004100 */
[----:B------:R-:W-:Y:S01]  /*6290*/  FMUL.FTZ R203, R87, R82 ;  /* 0x0000005257cb7220 */ /* 0x000fe20000410000 */
[----:B------:R-:W-:Y:S02]  /*62a0*/  HADD2.F32 R84, -RZ, R84.H1_H1 ;  /* 0x30000054ff547230 */ /* 0x000fe40000004100 */
[----:B------:R-:W-:Y:S01]  /*62b0*/  FMUL.FTZ R81, R209, UR7 ;  /* 0x00000007d1517c20 */ /* 0x000fe20008410000 */
[--C-:B------:R-:W-:Y:S02]  /*62c0*/  HADD2.F32 R213, -RZ, R57.reuse.H0_H0 ;  /* 0x20000039ffd57230 */ /* 0x100fe40000004100 */
[----:B------:R-:W-:Y:S01]  /*62d0*/  FMUL.FTZ R87, R212, UR7 ;  /* 0x00000007d4577c20 */ /* 0x000fe20008410000 */
[----:B------:R-:W-:-:S02]  /*62e0*/  HADD2.F32 R207, -RZ, R57.H1_H1 ;  /* 0x30000039ffcf7230 */ /* 0x000fc40000004100 */
[----:B------:R-:W-:Y:S01]  /*62f0*/  FMUL.FTZ R82, R210, UR7 ;  /* 0x00000007d2527c20 */ /* 0x000fe20008410000 */
[----:B------:R-:W-:Y:S02]  /*6300*/  HADD2.F32 R226, -RZ, R56.H1_H1 ;  /* 0x30000038ffe27230 */ /* 0x000fe40000004100 */
        /* <DEDUP_REMOVED lines=14> */
[----:B------:R-:W-:-:S02]  /*63f0*/  F2FP.F16.F32.PACK_AB R85, R222, R213 ;  /* 0x000000d5de55723e */ /* 0x000fc400000000ff */
[----:B------:R-:W-:Y:S01]  /*6400*/  F2FP.F16.F32.PACK_AB R84, R84, R211 ;  /* 0x000000d35454723e */ /* 0x000fe200000000ff */
[----:B------:R-:W-:Y:S06]  /*6410*/  BRA `(.L_x_1773) ;  /* 0x0000000400307947 */ /* 0x000fec0003800000 */
.L_x_1772:
[--C-:B------:R-:W-:Y:S01]  /*6420*/  FFMA.FTZ R213, R213, UR4, R214.reuse ;  /* 0x00000004d5d57c23 */ /* 0x100fe200080100d6 */
[--C-:B------:R-:W-:Y:S01]  /*6430*/  FFMA.FTZ R115, R115, UR4, R214.reuse ;  /* 0x0000000473737c23 */ /* 0x100fe200080100d6 */
[--C-:B------:R-:W-:Y:S01]  /*6440*/  FFMA.FTZ R210, R210, UR4, R214.reuse ;  /* 0x00000004d2d27c23 */ /* 0x100fe200080100d6 */
[--C-:B------:R-:W-:Y:S01]  /*6450*/  FFMA.FTZ R211, R211, UR4, R214.reuse ;  /* 0x00000004d3d37c23 */ /* 0x100fe200080100d6 */
[----:B------:R-:W-:Y:S01]  /*6460*/  FADD.FTZ R213, R204, -R213 ;  /* 0x800000d5ccd57221 */ /* 0x000fe20000010000 */
[--C-:B------:R-:W-:Y:S02]  /*6470*/  HADD2.F32 R204, -RZ, R75.reuse.H1_H1 ;  /* 0x3000004bffcc7230 */ /* 0x100fe40000004100 */
[----:B------:R-:W-:Y:S01]  /*6480*/  FADD.FTZ R115, R114, -R115 ;  /* 0x8000007372737221 */ /* 0x000fe20000010000 */
[----:B------:R-:W-:Y:S01]  /*6490*/  FFMA.FTZ R202, R202, UR4, R214 ;  /* 0x00000004caca7c23 */ /* 0x000fe200080100d6 */
[----:B------:R-:W-:Y:S01]  /*64a0*/  FADD.FTZ R210, R113, -R210 ;  /* 0x800000d271d27221 */ /* 0x000fe20000010000 */
[----:B------:R-:W-:-:S02]  /*64b0*/  HADD2.F32 R113, -RZ, R75.H0_H0 ;  /* 0x2000004bff717230 */ /* 0x000fc40000004100 */
[----:B------:R-:W-:Y:S01]  /*64c0*/  FADD.FTZ R211, R112, -R211 ;  /* 0x800000d370d37221 */ /* 0x000fe20000010000 */
[----:B------:R-:W-:Y:S01]  /*64d0*/  FFMA.FTZ R204, R115, UR9, R204 ;  /* 0x0000000973cc7c23 */ /* 0x000fe200080100cc */
[--C-:B------:R-:W-:Y:S02]  /*64e0*/  HADD2.F32 R112, -RZ, R74.reuse.H1_H1 ;  /* 0x3000004aff707230 */ /* 0x100fe40000004100 */
[----:B------:R-:W-:Y:S01]  /*64f0*/  FADD.FTZ R202, R203, -R202 ;  /* 0x800000cacbca7221 */ /* 0x000fe20000010000 */
[----:B------:R-:W-:Y:S02]  /*6500*/  HADD2.F32 R115, -RZ, R73.H0_H0 ;  /* 0x20000049ff737230 */ /* 0x000fe40000004100 */
[--C-:B------:R-:W-:Y:S01]  /*6510*/  FFMA.FTZ R212, R212, UR4, R214.reuse ;  /* 0x00000004d4d47c23 */ /* 0x100fe200080100d6 */
[----:B------:R-:W-:Y:S01]  /*6520*/  FFMA.FTZ R207, R207, UR4, R214 ;  /* 0x00000004cfcf7c23 */ /* 0x000fe200080100d6 */
[----:B------:R-:W-:Y:S01]  /*6530*/  FFMA.FTZ R210, R210, UR9, R113 ;  /* 0x00000009d2d27c23 */ /* 0x000fe20008010071 */
[----:B------:R-:W-:Y:S01]  /*6540*/  FFMA.FTZ R211, R211, UR9, R112 ;  /* 0x00000009d3d37c23 */ /* 0x000fe20008010070 */
[----:B------:R-:W-:-:S02]  /*6550*/  HADD2.F32 R203, -RZ, R74.H0_H0 ;  /* 0x2000004affcb7230 */ /* 0x000fc40000004100 */
[----:B------:R-:W-:Y:S01]  /*6560*/  FFMA.FTZ R112, R202, UR9, R115 ;  /* 0x00000009ca707c23 */ /* 0x000fe20008010073 */
[----:B------:R-:W-:Y:S01]  /*6570*/  FADD.FTZ R212, R205, -R212 ;  /* 0x800000d4cdd47221 */ /* 0x000fe20000010000 */
[----:B------:R-:W-:Y:S02]  /*6580*/  HADD2.F32 R202, -RZ, R59.H0_H0 ;  /* 0x2000003bffca7230 */ /* 0x000fe40000004100 */
[----:B------:R-:W-:Y:S01]  /*6590*/  FADD.FTZ R206, R206, -R207 ;  /* 0x800000cfcece7221 */ /* 0x000fe20000010000 */
[--C-:B-----5:R-:W-:Y:S02]  /*65a0*/  HADD2.F32 R200, -RZ, R87.reuse.H0_H0 ;  /* 0x20000057ffc87230 */ /* 0x120fe40000004100 */
[----:B------:R-:W-:Y:S01]  /*65b0*/  FMUL.FTZ R205, R210, UR7 ;  /* 0x00000007d2cd7c20 */ /* 0x000fe20008410000 */
[----:B------:R-:W-:Y:S02]  /*65c0*/  HADD2.F32 R223, -RZ, R87.H1_H1 ;  /* 0x30000057ffdf7230 */ /* 0x000fe40000004100 */
[----:B------:R-:W-:Y:S01]  /*65d0*/  FMUL.FTZ R204, R204, UR7 ;  /* 0x00000007cccc7c20 */ /* 0x000fe20008410000 */
[----:B------:R-:W-:-:S02]  /*65e0*/  HADD2.F32 R207, -RZ, R59.H1_H1 ;  /* 0x3000003bffcf7230 */ /* 0x000fc40000004100 */
[----:B0-----:R-:W-:Y:S01]  /*65f0*/  FFMA.FTZ R225, R209, UR4, R214 ;  /* 0x00000004d1e17c23 */ /* 0x001fe200080100d6 */
[----:B------:R-:W-:Y:S01]  /*6600*/  FFMA.FTZ R203, R212, UR9, R203 ;  /* 0x00000009d4cb7c23 */ /* 0x000fe200080100cb */
[----:B------:R-:W-:Y:S02]  /*6610*/  HADD2.F32 R114, -RZ, R73.H1_H1 ;  /* 0x30000049ff727230 */ /* 0x000fe40000004100 */
[----:B------:R-:W-:Y:S01]  /*6620*/  FMUL.FTZ R224, R202, R205 ;  /* 0x000000cdcae07220 */ /* 0x000fe20000410000 */
[----:B------:R-:W-:Y:S01]  /*6630*/  FMUL.FTZ R200, R205, R200 ;  /* 0x000000c8cdc87220 */ /* 0x000fe20000410000 */
[----:B------:R-:W-:Y:S01]  /*6640*/  FMUL.FTZ R202, R204, R223 ;  /* 0x000000dfccca7220 */ /* 0x000fe20000410000 */
[--C-:B------:R-:W-:Y:S02]  /*6650*/  HADD2.F32 R113, -RZ, R72.reuse.H0_H0 ;  /* 0x20000048ff717230 */ /* 0x100fe40000004100 */
[----:B------:R-:W-:Y:S01]  /*6660*/  FMUL.FTZ R223, R207, R204 ;  /* 0x000000cccfdf7220 */ /* 0x000fe20000410000 */
[----:B------:R-:W-:-:S02]  /*6670*/  HADD2.F32 R115, -RZ, R72.H1_H1 ;  /* 0x30000048ff737230 */ /* 0x000fc40000004100 */
[----:B------:R-:W-:Y:S01]  /*6680*/  FADD.FTZ R208, R208, -R225 ;  /* 0x800000e1d0d07221 */ /* 0x000fe20000010000 */
[----:B------:R-:W-:Y:S02]  /*6690*/  HADD2.F32 R205, -RZ, R58.H0_H0 ;  /* 0x2000003affcd7230 */ /* 0x000fe40000004100 */
[----:B------:R-:W-:Y:S01]  /*66a0*/  FMUL.FTZ R204, R203, UR7 ;  /* 0x00000007cbcc7c20 */ /* 0x000fe20008410000 */
[----:B------:R-:W-:Y:S02]  /*66b0*/  HADD2.F32 R209, -RZ, R85.H0_H0 ;  /* 0x20000055ffd17230 */ /* 0x000fe40000004100 */
[----:B------:R-:W-:Y:S01]  /*66c0*/  FMUL.FTZ R112, R112, UR7 ;  /* 0x0000000770707c20 */ /* 0x000fe20008410000 */
[----:B------:R-:W-:Y:S02]  /*66d0*/  HADD2.F32 R207, -RZ, R57.H0_H0 ;  /* 0x20000039ffcf7230 */ /* 0x000fe40000004100 */
[----:B------:R-:W-:Y:S01]  /*66e0*/  FFMA.FTZ R114, R213, UR9, R114 ;  /* 0x00000009d5727c23 */ /* 0x000fe20008010072 */
[----:B------:R-:W-:-:S02]  /*66f0*/  HADD2.F32 R87, -RZ, R86.H0_H0 ;  /* 0x20000056ff577230 */ /* 0x000fc40000004100 */
[----:B------:R-:W-:Y:S01]  /*6700*/  FMUL.FTZ R213, R211, UR7 ;  /* 0x00000007d3d57c20 */ /* 0x000fe20008410000 */
[----:B------:R-:W-:Y:S01]  /*6710*/  FFMA.FTZ R113, R208, UR9, R113 ;  /* 0x00000009d0717c23 */ /* 0x000fe20008010071 */
[----:B------:R-:W-:Y:S01]  /*6720*/  FFMA.FTZ R115, R206, UR9, R115 ;  /* 0x00000009ce737c23 */ /* 0x000fe20008010073 */
[----:B------:R-:W-:Y:S01]  /*6730*/  FMUL.FTZ R211, R205, R204 ;  /* 0x000000cccdd37220 */ /* 0x000fe20000410000 */
[----:B------:R-:W-:Y:S02]  /*6740*/  HADD2.F32 R222, -RZ, R86.H1_H1 ;  /* 0x30000056ffde7230 */ /* 0x000fe40000004100 */
[----:B------:R-:W-:Y:S01]  /*6750*/  FMUL.FTZ R205, R112, R209 ;  /* 0x000000d170cd7220 */ /* 0x000fe20000410000 */
[----:B------:R-:W-:Y:S02]  /*6760*/  HADD2.F32 R206, -RZ, R58.H1_H1 ;  /* 0x3000003affce7230 */ /* 0x000fe40000004100 */
[----:B------:R-:W-:Y:S01]  /*6770*/  FMUL.FTZ R209, R207, R112 ;  /* 0x00000070cfd17220 */ /* 0x000fe20000410000 */
[----:B------:R-:W-:-:S02]  /*6780*/  HADD2.F32 R86, -RZ, R85.H1_H1 ;  /* 0x30000055ff567230 */ /* 0x000fc40000004100 */
[----:B------:R-:W-:Y:S01]  /*6790*/  FMUL.FTZ R203, R204, R87 ;  /* 0x00000057cccb7220 */ /* 0x000fe20000410000 */
[----:B------:R-:W-:Y:S02]  /*67a0*/  HADD2.F32 R208, -RZ, R57.H1_H1 ;  /* 0x30000039ffd07230 */ /* 0x000fe40000004100 */
[----:B------:R-:W-:Y:S01]  /*67b0*/  FMUL.FTZ R207, R114, UR7 ;  /* 0x0000000772cf7c20 */ /* 0x000fe20008410000 */
[----:B------:R-:W-:Y:S02]  /*67c0*/  HADD2.F32 R85, -RZ, R84.H0_H0 ;  /* 0x20000054ff557230 */ /* 0x000fe40000004100 */
[----:B------:R-:W-:Y:S01]  /*67d0*/  FMUL.FTZ R112, R113, UR7 ;  /* 0x0000000771707c20 */ /* 0x000fe20008410000 */
[--C-:B------:R-:W-:Y:S02]  /*67e0*/  HADD2.F32 R87, -RZ, R56.reuse.H0_H0 ;  /* 0x20000038ff577230 */ /* 0x100fe40000004100 */
[----:B------:R-:W-:Y:S01]  /*67f0*/  FMUL.FTZ R115, R115, UR7 ;  /* 0x0000000773737c20 */ /* 0x000fe20008410000 */
[----:B------:R-:W-:-:S02]  /*6800*/  HADD2.F32 R114, -RZ, R56.H1_H1 ;  /* 0x30000038ff727230 */ /* 0x000fc40000004100 */
[----:B------:R-:W-:Y:S01]  /*6810*/  FMUL.FTZ R212, R206, R213 ;  /* 0x000000d5ced47220 */ /* 0x000fe20000410000 */
[----:B------:R-:W-:Y:S01]  /*6820*/  FMUL.FTZ R206, R207, R86 ;  /* 0x00000056cfce7220 */ /* 0x000fe20000410000 */
[----:B------:R-:W-:Y:S01]  /*6830*/  FMUL.FTZ R210, R208, R207 ;  /* 0x000000cfd0d27220 */ /* 0x000fe20000410000 */
[----:B------:R-:W-:Y:S02]  /*6840*/  HADD2.F32 R84, -RZ, R84.H1_H1 ;  /* 0x30000054ff547230 */ /* 0x000fe40000004100 */
        /* <DEDUP_REMOVED lines=9> */
.L_x_1773:
        /* <DEDUP_REMOVED lines=13> */
[--C-:B------:R-:W-:Y:S02]  /*69b0*/  HADD2.F32 R81, -RZ, R79.reuse.H1_H1 ;  /* 0x3000004fff517230 */ /* 0x100fe40000004100 */
[----:B------:R-:W-:Y:S01]  /*69c0*/  FADD.FTZ R100, R100, -R115 ;  /* 0x8000007364647221 */ /* 0x000fe20000010000 */
[--C-:B------:R-:W-:Y:S01]  /*69d0*/  FFMA.FTZ R82, R102, UR4, R214.reuse ;  /* 0x0000000466527c23 */ /* 0x100fe200080100d6 */
[--C-:B------:R-:W-:Y:S01]  /*69e0*/  FFMA.FTZ R109, R109, UR4, R214.reuse ;  /* 0x000000046d6d7c23 */ /* 0x100fe200080100d6 */
[----:B------:R-:W-:Y:S01]  /*69f0*/  FFMA.FTZ R83, R101, UR4, R214 ;  /* 0x0000000465537c23 */ /* 0x000fe200080100d6 */
[----:B------:R-:W-:-:S02]  /*6a00*/  HADD2.F32 R80, -RZ, R79.H0_H0 ;  /* 0x2000004fff507230 */ /* 0x000fc40000004100 */
[----:B------:R-:W-:Y:S01]  /*6a10*/  FADD.FTZ R111, R110, -R111 ;  /* 0x8000006f6e6f7221 */ /* 0x000fe20000010000 */
[----:B------:R-:W-:Y:S01]  /*6a20*/  FADD.FTZ R99, R99, -R104 ;  /* 0x8000006863637221 */ /* 0x000fe20000010000 */
[----:B------:R-:W-:Y:S01]  /*6a30*/  FFMA.FTZ R199, R100, UR9, R81 ;  /* 0x0000000964c77c23 */ /* 0x000fe20008010051 */
[----:B------:R-:W-:Y:S01]  /*6a40*/  FFMA.FTZ R113, R103, UR4, R214 ;  /* 0x0000000467717c23 */ /* 0x000fe200080100d6 */
[----:B------:R-:W-:Y:S01]  /*6a50*/  FADD.FTZ R110, R97, -R82 ;  /* 0x80000052616e7221 */ /* 0x000fe20000010000 */
[--C-:B------:R-:W-:Y:S02]  /*6a60*/  HADD2.F32 R81, -RZ, R77.reuse.H0_H0 ;  /* 0x2000004dff517230 */ /* 0x100fe40000004100 */
[----:B------:R-:W-:Y:S01]  /*6a70*/  FADD.FTZ R108, R108, -R109 ;  /* 0x8000006d6c6c7221 */ /* 0x000fe20000010000 */
[----:B------:R-:W-:Y:S02]  /*6a80*/  HADD2.F32 R82, -RZ, R77.H1_H1 ;  /* 0x3000004dff527230 */ /* 0x000fe40000004100 */
[----:B------:R-:W-:Y:S01]  /*6a90*/  FADD.FTZ R109, R96, -R83 ;  /* 0x80000053606d7221 */ /* 0x000fe20000010000 */
[----:B-----5:R-:W-:-:S02]  /*6aa0*/  HADD2.F32 R107, -RZ, R87.H0_H0 ;  /* 0x20000057ff6b7230 */ /* 0x020fc40000004100 */
[----:B------:R-:W-:Y:S01]  /*6ab0*/  FFMA.FTZ R114, R99, UR9, R80 ;  /* 0x0000000963727c23 */ /* 0x000fe20008010050 */
[----:B------:R-:W-:Y:S02]  /*6ac0*/  HADD2.F32 R102, -RZ, R87.H1_H1 ;  /* 0x30000057ff667230 */ /* 0x000fe40000004100 */
[----:B------:R-:W-:Y:S01]  /*6ad0*/  FADD.FTZ R98, R98, -R113 ;  /* 0x8000007162627221 */ /* 0x000fe20000010000 */
[--C-:B------:R-:W-:Y:S02]  /*6ae0*/  HADD2.F32 R87, -RZ, R78.reuse.H1_H1 ;  /* 0x3000004eff577230 */ /* 0x100fe40000004100 */
[----:B------:R-:W-:Y:S01]  /*6af0*/  FFMA.FTZ R106, R106, UR9, R81 ;  /* 0x000000096a6a7c23 */ /* 0x000fe20008010051 */
[----:B------:R-:W-:Y:S02]  /*6b00*/  HADD2.F32 R83, -RZ, R78.H0_H0 ;  /* 0x2000004eff537230 */ /* 0x000fe40000004100 */
[----:B------:R-:W-:Y:S01]  /*6b10*/  FFMA.FTZ R109, R109, UR9, R82 ;  /* 0x000000096d6d7c23 */ /* 0x000fe20008010052 */
[----:B------:R-:W-:-:S02]  /*6b20*/  HADD2.F32 R81, -RZ, R76.H1_H1 ;  /* 0x3000004cff517230 */ /* 0x000fc40000004100 */
[----:B------:R-:W-:Y:S01]  /*6b30*/  FMUL.FTZ R82, R114, UR7 ;  /* 0x0000000772527c20 */ /* 0x000fe20008410000 */
[----:B------:R-:W-:Y:S02]  /*6b40*/  HADD2.F32 R115, -RZ, R63.H0_H0 ;  /* 0x2000003fff737230 */ /* 0x000fe40000004100 */
[----:B------:R-:W-:Y:S01]  /*6b50*/  FFMA.FTZ R113, R98, UR9, R87 ;  /* 0x0000000962717c23 */ /* 0x000fe20008010057 */
[----:B------:R-:W-:Y:S02]  /*6b60*/  HADD2.F32 R80, -RZ, R76.H0_H0 ;  /* 0x2000004cff507230 */ /* 0x000fe40000004100 */
[----:B------:R-:W-:Y:S01]  /*6b70*/  FFMA.FTZ R110, R110, UR9, R83 ;  /* 0x000000096e6e7c23 */ /* 0x000fe20008010053 */
[--C-:B------:R-:W-:Y:S02]  /*6b80*/  HADD2.F32 R101, -RZ, R86.reuse.H0_H0 ;  /* 0x20000056ff657230 */ /* 0x100fe40000004100 */
[----:B------:R-:W-:Y:S01]  /*6b90*/  FFMA.FTZ R87, R108, UR9, R81 ;  /* 0x000000096c577c23 */ /* 0x000fe20008010051 */
[----:B------:R-:W-:-:S02]  /*6ba0*/  HADD2.F32 R86, -RZ, R86.H1_H1 ;  /* 0x30000056ff567230 */ /* 0x000fc40000004100 */
[----:B------:R-:W-:Y:S01]  /*6bb0*/  FMUL.FTZ R99, R82, R107 ;  /* 0x0000006b52637220 */ /* 0x000fe20000410000 */
[----:B------:R-:W-:Y:S02]  /*6bc0*/  HADD2.F32 R210, -RZ, R63.H1_H1 ;  /* 0x3000003fffd27230 */ /* 0x000fe40000004100 */
[----:B------:R-:W-:Y:S01]  /*6bd0*/  FMUL.FTZ R83, R199, UR7 ;  /* 0x00000007c7537c20 */ /* 0x000fe20008410000 */
[----:B------:R-:W-:Y:S02]  /*6be0*/  HADD2.F32 R103, -RZ, R85.H0_H0 ;  /* 0x20000055ff677230 */ /* 0x000fe40000004100 */
[----:B------:R-:W-:Y:S01]  /*6bf0*/  FMUL.FTZ R115, R115, R82 ;  /* 0x0000005273737220 */ /* 0x000fe20000410000 */
[----:B------:R-:W-:Y:S02]  /*6c00*/  HADD2.F32 R112, -RZ, R62.H1_H1 ;  /* 0x3000003eff707230 */ /* 0x000fe40000004100 */
[----:B------:R-:W-:Y:S01]  /*6c10*/  FMUL.FTZ R81, R113, UR7 ;  /* 0x0000000771517c20 */ /* 0x000fe20008410000 */
[----:B------:R-:W-:-:S02]  /*6c20*/  HADD2.F32 R107, -RZ, R61.H0_H0 ;  /* 0x2000003dff6b7230 */ /* 0x000fc40000004100 */
[----:B------:R-:W-:Y:S01]  /*6c30*/  FMUL.FTZ R82, R106, UR7 ;  /* 0x000000076a527c20 */ /* 0x000fe20008410000 */
[----:B------:R-:W-:Y:S01]  /*6c40*/  FFMA.FTZ R80, R111, UR9, R80 ;  /* 0x000000096f507c23 */ /* 0x000fe20008010050 */
[----:B------:R-:W-:Y:S01]  /*6c50*/  FMUL.FTZ R98, R83, R102 ;  /* 0x0000006653627220 */ /* 0x000fe20000410000 */
[----:B------:R-:W-:Y:S01]  /*6c60*/  FMUL.FTZ R210, R210, R83 ;  /* 0x00000053d2d27220 */ /* 0x000fe20000410000 */
[----:B------:R-:W-:Y:S02]  /*6c70*/  HADD2.F32 R111, -RZ, R62.H0_H0 ;  /* 0x2000003eff6f7230 */ /* 0x000fe40000004100 */
[----:B------:R-:W-:Y:S01]  /*6c80*/  FMUL.FTZ R100, R81, R86 ;  /* 0x0000005651647220 */ /* 0x000fe20000410000 */
[----:B------:R-:W-:Y:S02]  /*6c90*/  HADD2.F32 R97, -RZ, R61.H1_H1 ;  /* 0x3000003dff617230 */ /* 0x000fe40000004100 */
[----:B------:R-:W-:Y:S01]  /*6ca0*/  FMUL.FTZ R96, R110, UR7 ;  /* 0x000000076e607c20 */ /* 0x000fe20008410000 */
[----:B------:R-:W-:Y:S01]  /*6cb0*/  FMUL.FTZ R112, R112, R81 ;  /* 0x0000005170707220 */ /* 0x000fe20000410000 */
[----:B------:R-:W-:Y:S01]  /*6cc0*/  FMUL.FTZ R103, R82, R103 ;  /* 0x0000006752677220 */ /* 0x000fe20000410000 */
[----:B------:R-:W-:Y:S01]  /*6cd0*/  FMUL.FTZ R107, R107, R82 ;  /* 0x000000526b6b7220 */ /* 0x000fe20000410000 */
[----:B------:R-:W-:-:S02]  /*6ce0*/  HADD2.F32 R83, -RZ, R60.H0_H0 ;  /* 0x2000003cff537230 */ /* 0x000fc40000004100 */
[----:B------:R-:W-:Y:S01]  /*6cf0*/  FMUL.FTZ R86, R109, UR7 ;  /* 0x000000076d567c20 */ /* 0x000fe20008410000 */
[----:B------:R-:W-:Y:S02]  /*6d00*/  HADD2.F32 R212, -RZ, R60.H1_H1 ;  /* 0x3000003cffd47230 */ /* 0x000fe40000004100 */
[----:B------:R-:W-:Y:S01]  /*6d10*/  FMUL.FTZ R82, R80, UR7 ;  /* 0x0000000750527c20 */ /* 0x000fe20008410000 */
[----:B------:R-:W-:Y:S01]  /*6d20*/  FMUL.FTZ R81, R87, UR7 ;  /* 0x0000000757517c20 */ /* 0x000fe20008410000 */
[--C-:B------:R-:W-:Y:S02]  /*6d30*/  HADD2.F32 R105, -RZ, R84.reuse.H0_H0 ;  /* 0x20000054ff697230 */ /* 0x100fe40000004100 */
[----:B------:R-:W-:Y:S01]  /*6d40*/  FMUL.FTZ R101, R96, R101 ;  /* 0x0000006560657220 */ /* 0x000fe20000410000 */
[----:B------:R-:W-:Y:S02]  /*6d50*/  HADD2.F32 R85, -RZ, R85.H1_H1 ;  /* 0x30000055ff557230 */ /* 0x000fe40000004100 */
[----:B------:R-:W-:Y:S01]  /*6d60*/  FMUL.FTZ R111, R111, R96 ;  /* 0x000000606f6f7220 */ /* 0x000fe20000410000 */
[----:B------:R-:W-:-:S02]  /*6d70*/  HADD2.F32 R84, -RZ, R84.H1_H1 ;  /* 0x30000054ff547230 */ /* 0x000fc40000004100 */
[----:B------:R-:W-:Y:S01]  /*6d80*/  FMUL.FTZ R108, R97, R86 ;  /* 0x00000056616c7220 */ /* 0x000fe20000410000 */
[----:B------:R-:W-:Y:S01]  /*6d90*/  FMUL.FTZ R96, R83, R82 ;  /* 0x0000005253607220 */ /* 0x000fe20000410000 */
[----:B------:R-:W-:Y:S01]  /*6da0*/  FMUL.FTZ R97, R212, R81 ;  /* 0x00000051d4617220 */ /* 0x000fe20000410000 */
[----:B------:R-:W-:Y:S01]  /*6db0*/  FMUL.FTZ R102, R86, R85 ;  /* 0x0000005556667220 */ /* 0x000fe20000410000 */
[----:B------:R-:W-:Y:S01]  /*6dc0*/  FMUL.FTZ R105, R82, R105 ;  /* 0x0000006952697220 */ /* 0x000fe20000410000 */
[----:B------:R-:W-:Y:S01]  /*6dd0*/  FMUL.FTZ R104, R81, R84 ;  /* 0x0000005451687220 */ /* 0x000fe20000410000 */
[----:B------:R-:W-:Y:S02]  /*6de0*/  F2FP.F16.F32.PACK_AB R80, R87, R80 ;  /* 0x000000505750723e */ /* 0x000fe400000000ff */
[----:B------:R-:W-:Y:S02]  /*6df0*/  F2FP.F16.F32.PACK_AB R83, R199, R114 ;  /* 0x00000072c753723e */ /* 0x000fe400000000ff */
[----:B------:R-:W-:-:S02]  /*6e00*/  F2FP.F16.F32.PACK_AB R82, R113, R110 ;  /* 0x0000006e7152723e */ /* 0x000fc400000000ff */
[----:B------:R-:W-:Y:S02]  /*6e10*/  F2FP.F16.F32.PACK_AB R81, R109, R106 ;  /* 0x0000006a6d51723e */ /* 0x000fe400000000ff */
[----:B------:R-:W-:Y:S02]  /*6e20*/  F2FP.F16.F32.PACK_AB R87, R210, R115 ;  /* 0x00000073d257723e */ /* 0x000fe400000000ff */
[----:B------:R-:W-:Y:S02]  /*6e30*/  F2FP.F16.F32.PACK_AB R86, R112, R111 ;  /* 0x0000006f7056723e */ /* 0x000fe400000000ff */
[----:B------:R-:W-:Y:S02]  /*6e40*/  F2FP.F16.F32.PACK_AB R85, R108, R107 ;  /* 0x0000006b6c55723e */ /* 0x000fe400000000ff */
[----:B------:R-:W-:Y:S01]  /*6e50*/  F2FP.F16.F32.PACK_AB R84, R97, R96 ;  /* 0x000000606154723e */ /* 0x000fe200000000ff */
[----:B------:R-:W-:Y:S06]  /*6e60*/  BRA `(.L_x_1775) ;  /* 0x0000000400307947 */ /* 0x000fec0003800000 */
.L_x_1774:
[--C-:B------:R-:W-:Y:S01]  /*6e70*/  FFMA.FTZ R104, R104, UR4, R214.reuse ;  /* 0x0000000468687c23 */ /* 0x100fe200080100d6 */
[--C-:B------:R-:W-:Y:S01]  /*6e80*/  FFMA.FTZ R113, R101, UR4, R214.reuse ;  /* 0x0000000465717c23 */ /* 0x100fe200080100d6 */
[--C-:B------:R-:W-:Y:S01]  /*6e90*/  FFMA.FTZ R115, R103, UR4, R214.reuse ;  /* 0x0000000467737c23 */ /* 0x100fe200080100d6 */
[--C-:B------:R-:W-:Y:S01]  /*6ea0*/  FFMA.FTZ R199, R105, UR4, R214.reuse ;  /* 0x0000000469c77c23 */ /* 0x100fe200080100d6 */
[--C-:B-----5:R-:W-:Y:S02]  /*6eb0*/  HADD2.F32 R112, -RZ, R87.reuse.H0_H0 ;  /* 0x20000057ff707230 */ /* 0x120fe40000004100 */
[--C-:B------:R-:W-:Y:S01]  /*6ec0*/  FFMA.FTZ R102, R102, UR4, R214.reuse ;  /* 0x0000000466667c23 */ /* 0x100fe200080100d6 */
[----:B------:R-:W-:Y:S02]  /*6ed0*/  HADD2.F32 R114, -RZ, R87.H1_H1 ;  /* 0x30000057ff727230 */ /* 0x000fe40000004100 */
[----:B------:R-:W-:Y:S01]  /*6ee0*/  FFMA.FTZ R107, R107, UR4, R214 ;  /* 0x000000046b6b7c23 */ /* 0x000fe200080100d6 */
[----:B------:R-:W-:-:S02]  /*6ef0*/  HADD2.F32 R87, -RZ, R79.H0_H0 ;  /* 0x2000004fff577230 */ /* 0x000fc40000004100 */
[----:B------:R-:W-:Y:S01]  /*6f00*/  FADD.FTZ R104, R99, -R104 ;  /* 0x8000006863687221 */ /* 0x000fe20000010000 */
[----:B------:R-:W-:Y:S01]  /*6f10*/  FADD.FTZ R113, R96, -R113 ;  /* 0x8000007160717221 */ /* 0x000fe20000010000 */
[----:B------:R-:W-:Y:S02]  /*6f20*/  HADD2.F32 R96, -RZ, R79.H1_H1 ;  /* 0x3000004fff607230 */ /* 0x000fe40000004100 */
[----:B------:R-:W-:Y:S01]  /*6f30*/  FADD.FTZ R199, R100, -R199 ;  /* 0x800000c764c77221 */ /* 0x000fe20000010000 */
[----:B------:R-:W-:Y:S01]  /*6f40*/  FADD.FTZ R115, R98, -R115 ;  /* 0x8000007362737221 */ /* 0x000fe20000010000 */
[----:B------:R-:W-:Y:S01]  /*6f50*/  FADD.FTZ R102, R97, -R102 ;  /* 0x8000006661667221 */ /* 0x000fe20000010000 */
[--C-:B------:R-:W-:Y:S02]  /*6f60*/  HADD2.F32 R98, -RZ, R77.reuse.H0_H0 ;  /* 0x2000004dff627230 */ /* 0x100fe40000004100 */
[----:B------:R-:W-:Y:S01]  /*6f70*/  FADD.FTZ R107, R106, -R107 ;  /* 0x8000006b6a6b7221 */ /* 0x000fe20000010000 */
[----:B------:R-:W-:-:S02]  /*6f80*/  HADD2.F32 R100, -RZ, R77.H1_H1 ;  /* 0x3000004dff647230 */ /* 0x000fc40000004100 */
[----:B------:R-:W-:Y:S01]  /*6f90*/  FFMA.FTZ R97, R104, UR9, R87 ;  /* 0x0000000968617c23 */ /* 0x000fe20008010057 */
[--C-:B------:R-:W-:Y:S02]  /*6fa0*/  HADD2.F32 R87, -RZ, R78.reuse.H0_H0 ;  /* 0x2000004eff577230 */ /* 0x100fe40000004100 */
[--C-:B------:R-:W-:Y:S01]  /*6fb0*/  FFMA.FTZ R109, R109, UR4, R214.reuse ;  /* 0x000000046d6d7c23 */ /* 0x100fe200080100d6 */
[----:B------:R-:W-:Y:S01]  /*6fc0*/  FFMA.FTZ R111, R111, UR4, R214 ;  /* 0x000000046f6f7c23 */ /* 0x000fe200080100d6 */
[----:B------:R-:W-:Y:S01]  /*6fd0*/  FFMA.FTZ R199, R199, UR9, R96 ;  /* 0x00000009c7c77c23 */ /* 0x000fe20008010060 */
[----:B------:R-:W-:Y:S02]  /*6fe0*/  HADD2.F32 R104, -RZ, R78.H1_H1 ;  /* 0x3000004eff687230 */ /* 0x000fe40000004100 */
[----:B------:R-:W-:Y:S01]  /*6ff0*/  FFMA.FTZ R107, R107, UR9, R98 ;  /* 0x000000096b6b7c23 */ /* 0x000fe20008010062 */
[----:B------:R-:W-:Y:S01]  /*7000*/  FFMA.FTZ R113, R113, UR9, R100 ;  /* 0x0000000971717c23 */ /* 0x000fe20008010064 */
[----:B------:R-:W-:-:S02]  /*7010*/  HADD2.F32 R98, -RZ, R76.H1_H1 ;  /* 0x3000004cff627230 */ /* 0x000fc40000004100 */
[----:B------:R-:W-:Y:S01]  /*7020*/  FADD.FTZ R109, R108, -R109 ;  /* 0x8000006d6c6d7221 */ /* 0x000fe20000010000 */
[--C-:B------:R-:W-:Y:S02]  /*7030*/  HADD2.F32 R100, -RZ, R63.reuse.H0_H0 ;  /* 0x2000003fff647230 */ /* 0x100fe40000004100 */
[----:B------:R-:W-:Y:S01]  /*7040*/  FFMA.FTZ R87, R102, UR9, R87 ;  /* 0x0000000966577c23 */ /* 0x000fe20008010057 */
[----:B------:R-:W-:Y:S02]  /*7050*/  HADD2.F32 R96, -RZ, R76.H0_H0 ;  /* 0x2000004cff607230 */ /* 0x000fe40000004100 */
[----:B------:R-:W-:Y:S01]  /*7060*/  FMUL.FTZ R97, R97, UR7 ;  /* 0x0000000761617c20 */ /* 0x000fe20008410000 */
[----:B------:R-:W-:Y:S01]  /*7070*/  FADD.FTZ R111, R110, -R111 ;  /* 0x8000006f6e6f7221 */ /* 0x000fe20000010000 */
[----:B------:R-:W-:Y:S02]  /*7080*/  HADD2.F32 R102, -RZ, R63.H1_H1 ;  /* 0x3000003fff667230 */ /* 0x000fe40000004100 */
[----:B------:R-:W-:Y:S01]  /*7090*/  FMUL.FTZ R199, R199, UR7 ;  /* 0x00000007c7c77c20 */ /* 0x000fe20008410000 */
[----:B------:R-:W-:Y:S01]  /*70a0*/  FFMA.FTZ R104, R115, UR9, R104 ;  /* 0x0000000973687c23 */ /* 0x000fe20008010068 */
[----:B------:R-:W-:Y:S01]  /*70b0*/  FFMA.FTZ R109, R109, UR9, R98 ;  /* 0x000000096d6d7c23 */ /* 0x000fe20008010062 */
[----:B------:R-:W-:Y:S01]  /*70c0*/  FMUL.FTZ R99, R97, R112 ;  /* 0x0000007061637220 */ /* 0x000fe20000410000 */
[----:B------:R-:W-:Y:S01]  /*70d0*/  FMUL.FTZ R110, R100, R97 ;  /* 0x00000061646e7220 */ /* 0x000fe20000410000 */
[----:B------:R-:W-:-:S02]  /*70e0*/  HADD2.F32 R101, -RZ, R86.H0_H0 ;  /* 0x20000056ff657230 */ /* 0x000fc40000004100 */
[----:B------:R-:W-:Y:S01]  /*70f0*/  FFMA.FTZ R96, R111, UR9, R96 ;  /* 0x000000096f607c23 */ /* 0x000fe20008010060 */
[----:B------:R-:W-:Y:S01]  /*7100*/  FMUL.FTZ R98, R199, R114 ;  /* 0x00000072c7627220 */ /* 0x000fe20000410000 */
[--C-:B------:R-:W-:Y:S02]  /*7110*/  HADD2.F32 R97, -RZ, R62.reuse.H0_H0 ;  /* 0x2000003eff617230 */ /* 0x100fe40000004100 */
[----:B------:R-:W-:Y:S01]  /*7120*/  FMUL.FTZ R100, R87, UR7 ;  /* 0x0000000757647c20 */ /* 0x000fe20008410000 */
[----:B------:R-:W-:Y:S02]  /*7130*/  HADD2.F32 R106, -RZ, R62.H1_H1 ;  /* 0x3000003eff6a7230 */ /* 0x000fe40000004100 */
[----:B------:R-:W-:Y:S01]  /*7140*/  FMUL.FTZ R199, R102, R199 ;  /* 0x000000c766c77220 */ /* 0x000fe20000410000 */
[----:B------:R-:W-:Y:S02]  /*7150*/  HADD2.F32 R86, -RZ, R86.H1_H1 ;  /* 0x30000056ff567230 */ /* 0x000fe40000004100 */
[----:B------:R-:W-:Y:S01]  /*7160*/  FMUL.FTZ R111, R104, UR7 ;  /* 0x00000007686f7c20 */ /* 0x000fe20008410000 */
[----:B------:R-:W-:-:S02]  /*7170*/  HADD2.F32 R87, -RZ, R61.H0_H0 ;  /* 0x2000003dff577230 */ /* 0x000fc40000004100 */
[----:B------:R-:W-:Y:S01]  /*7180*/  FMUL.FTZ R102, R107, UR7 ;  /* 0x000000076b667c20 */ /* 0x000fe20008410000 */
[--C-:B------:R-:W-:Y:S02]  /*7190*/  HADD2.F32 R103, -RZ, R85.reuse.H0_H0 ;  /* 0x20000055ff677230 */ /* 0x100fe40000004100 */
[----:B------:R-:W-:Y:S01]  /*71a0*/  FMUL.FTZ R101, R100, R101 ;  /* 0x0000006564657220 */ /* 0x000fe20000410000 */
[----:B------:R-:W-:Y:S02]  /*71b0*/  HADD2.F32 R85, -RZ, R85.H1_H1 ;  /* 0x30000055ff557230 */ /* 0x000fe40000004100 */
[----:B------:R-:W-:Y:S01]  /*71c0*/  FMUL.FTZ R107, R97, R100 ;  /* 0x00000064616b7220 */ /* 0x000fe20000410000 */
[----:B------:R-:W-:Y:S01]  /*71d0*/  FMUL.FTZ R108, R106, R111 ;  /* 0x0000006f6a6c7220 */ /* 0x000fe20000410000 */
[----:B------:R-:W-:Y:S02]  /*71e0*/  HADD2.F32 R105, -RZ, R84.H0_H0 ;  /* 0x20000054ff697230 */ /* 0x000fe40000004100 */
[----:B------:R-:W-:Y:S01]  /*71f0*/  FMUL.FTZ R100, R111, R86 ;  /* 0x000000566f647220 */ /* 0x000fe20000410000 */
[----:B------:R-:W-:Y:S01]  /*7200*/  FMUL.FTZ R106, R87, R102 ;  /* 0x00000066576a7220 */ /* 0x000fe20000410000 */
[----:B------:R-:W-:-:S02]  /*7210*/  HADD2.F32 R97, -RZ, R61.H1_H1 ;  /* 0x3000003dff617230 */ /* 0x000fc40000004100 */
[----:B------:R-:W-:Y:S01]  /*7220*/  FMUL.FTZ R104, R113, UR7 ;  /* 0x0000000771687c20 */ /* 0x000fe20008410000 */
[--C-:B------:R-:W-:Y:S02]  /*7230*/  HADD2.F32 R87, -RZ, R60.reuse.H0_H0 ;  /* 0x2000003cff577230 */ /* 0x100fe40000004100 */
[----:B------:R-:W-:Y:S01]  /*7240*/  FMUL.FTZ R96, R96, UR7 ;  /* 0x0000000760607c20 */ /* 0x000fe20008410000 */
[----:B------:R-:W-:Y:S02]  /*7250*/  HADD2.F32 R86, -RZ, R60.H1_H1 ;  /* 0x3000003cff567230 */ /* 0x000fe40000004100 */
[----:B------:R-:W-:Y:S01]  /*7260*/  FMUL.FTZ R109, R109, UR7 ;  /* 0x000000076d6d7c20 */ /* 0x000fe20008410000 */
        /* <DEDUP_REMOVED lines=12> */
.L_x_1775:
[----:B------:R-:W1:Y:S01]  /*7330*/  @P0 LDC.64 R96, c[0x0][0x478] ;  /* 0x00011e00ff600b82 */ /* 0x000e620000000a00 */
[----:B------:R-:W-:-:S04]  /*7340*/  IMAD.WIDE.U32 R232, R172, 0x10, R232 ;  /* 0x00000010ace87825 */ /* 0x000fc800078e00e8 */
[----:B-1----:R-:W-:-:S05]  /*7350*/  @P0 IMAD.WIDE.U32 R96, R172, 0x10, R96 ;  /* 0x00000010ac600825 */ /* 0x002fca00078e0060 */
[----:B------:R1:W-:Y:S04]  /*7360*/  @P0 STG.E.128 desc[UR10][R96.64], R80 ;  /* 0x0000005060000986 */ /* 0x0003e8000c101d0a */
[----:B------:R1:W-:Y:S02]  /*7370*/  STG.E.128 desc[UR10][R232.64], R84 ;  /* 0x00000054e8007986 */ /* 0x0003e4000c101d0a */
.L_x_1767:
        /* <DEDUP_REMOVED lines=76> */
[----:B-12---:R-:W-:Y:S02]  /*7840*/  MOV R87, R157 ;  /* 0x0000009d00577202 */ /* 0x006fe40000000f00 */
        /* <DEDUP_REMOVED lines=55> */
.L_x_1755:
        /* <DEDUP_REMOVED lines=35> */
.L_x_1777:
        /* <DEDUP_REMOVED lines=9> */
.L_x_15603:


//--------------------- .text._ZN10layer_norm13ln_bwd_kernelINS_13Kernel_traitsI6__halfS2_S2_S2_fjLj8192ELj1ELj1ELj8ELj16ENS_18Kernel_traits_baseILj8192ES2_S2_S2_S2_fjLj256EEEEELb0ELb1ELb1ELb0EEEvNS_9BwdParamsE --------------------------
	.section	.text._ZN10layer_norm13ln_bwd_kernelINS_13Kernel_traitsI6__halfS2_S2_S2_fjLj8192ELj1ELj1ELj8ELj16ENS_18Kernel_traits_baseILj8192ES2_S2_S2_S2_fjLj256EEEEELb0ELb1ELb1ELb0EEEvNS_9BwdParamsE,"ax",@progbits
	.align	128
        .global         _ZN10layer_norm13ln_bwd_kernelINS_13Kernel_traitsI6__halfS2_S2_S2_fjLj8192ELj1ELj1ELj8ELj16ENS_18Kernel_traits_baseILj8192ES2_S2_S2_S2_fjLj256EEEEELb0ELb1ELb1ELb0EEEvNS_9BwdParamsE
        .type           _ZN10layer_norm13ln_bwd_kernelINS_13Kernel_traitsI6__halfS2_S2_S2_fjLj8192ELj1ELj1ELj8ELj16ENS_18Kernel_traits_baseILj8192ES2_S2_S2_S2_fjLj256EEEEELb0ELb1ELb1ELb0EEEvNS_9BwdParamsE,@function
        .size           _ZN10layer_norm13ln_bwd_kernelINS_13Kernel_traitsI6__halfS2_S2_S2_fjLj8192ELj1ELj1ELj8ELj16ENS_18Kernel_traits_baseILj8192ES2_S2_S2_S2_fjLj256EEEEELb0ELb1ELb1ELb0EEEvNS_9BwdParamsE,(.L_x_15604 - _ZN10layer_norm13ln_bwd_kernelINS_13Kernel_traitsI6__halfS2_S2_S2_fjLj8192ELj1ELj1ELj8ELj16ENS_18Kernel_traits_baseILj8192ES2_S2_S2_S2_fjLj256EEEEELb0ELb1ELb1ELb0EEEvNS_9BwdParamsE)
        .other          _ZN10layer_norm13ln_bwd_kernelINS_13Kernel_traitsI6__halfS2_S2_S2_fjLj8192ELj1ELj1ELj8ELj16ENS_18Kernel_traits_baseILj8192ES2_S2_S2_S2_fjLj256EEEEELb0ELb1ELb1ELb0EEEvNS_9BwdParamsE,@"STO_CUDA_ENTRY STV_DEFAULT"
_ZN10layer_norm13ln_bwd_kernelINS_13Kernel_traitsI6__halfS2_S2_S2_fjLj8192ELj1ELj1ELj8ELj16ENS_18Kernel_traits_baseILj8192ES2_S2_S2_S2_fjLj256EEEEELb0ELb1ELb1ELb0EEEvNS_9BwdParamsE:
.text._ZN10layer_norm13ln_bwd_kernelINS_13Kernel_traitsI6__halfS2_S2_S2_fjLj8192ELj1ELj1ELj8ELj16ENS_18Kernel_traits_baseILj8192ES2_S2_S2_S2_fjLj256EEEEELb0ELb1ELb1ELb0EEEvNS_9BwdParamsE:
        /* <DEDUP_REMOVED lines=8> */
[----:B0-----:R-:W-:-:S04]  /*0080*/  LOP3.LUT R4, R0, 0xff, RZ, 0x3c, !PT ;  /* 0x000000ff00047812 */ /* 0x001fc800078e3cff */
[----:B------:R-:W-:Y:S02]  /*0090*/  LEA.HI.SX32 R4, R3, R4, 0x1d ;  /* 0x0000000403047211 */ /* 0x000fe400078feaff */
[----:B------:R-:W-:Y:S02]  /*00a0*/  MOV R3, R0 ;  /* 0x0000000000037202 */ /* 0x000fe40000000f00 */
        /* <DEDUP_REMOVED lines=137> */
.L_x_1930:
[----:B0-----:R-:W0:Y:S08]  /*0940*/  LDC.64 R6, c[0x0][0x3f8] ;  /* 0x0000fe00ff067b82 */ /* 0x001e300000000a00 */
[----:B------:R-:W1:Y:S08]  /*0950*/  LDC.64 R244, c[0x0][0x3f0] ;  /* 0x0000fc00fff47b82 */ /* 0x000e700000000a00 */
[----:B--23--:R-:W2:Y:S01]  /*0960*/  LDC.64 R176, c[0x0][0x3c8] ;  /* 0x0000f200ffb07b82 */ /* 0x00cea20000000a00 */
[----:B0-----:R-:W-:-:S05]  /*0970*/  IMAD.WIDE R178, R5, 0x4, R6 ;  /* 0x0000000405b27825 */ /* 0x001fca00078e0206 */
[----:B------:R-:W3:Y:S01]  /*0980*/  LDG.E R6, desc[UR10][R178.64] ;  /* 0x0000000ab2067981 */ /* 0x000ee2000c1e1900 */
[----:B-1----:R-:W-:-:S06]  /*0990*/  IMAD.WIDE R244, R5, 0x4, R244 ;  /* 0x0000000405f47825 */ /* 0x002fcc00078e02f4 */
        /* <DEDUP_REMOVED lines=8> */
[----:B------:R-:W0:Y:S08]  /*0a20*/  LDC.64 R176, c[0x0][0x3c0] ;  /* 0x0000f000ffb07b82 */ /* 0x000e300000000a00 */
[----:B------:R-:W1:Y:S01]  /*0a30*/  LDC R2, c[0x0][0x388] ;  /* 0x0000e200ff027b82 */ /* 0x000e620000000800 */
[----:B0-----:R-:W-:-:S06]  /*0a40*/  IMAD.WIDE R176, R5, 0x4, R176 ;  /* 0x0000000405b07825 */ /* 0x001fcc00078e02b0 */
[----:B------:R-:W2:Y:S01]  /*0a50*/  LDG.E R176, desc[UR10][R176.64] ;  /* 0x0000000ab0b07981 */ /* 0x000ea2000c1e1900 */
[----:B------:R-:W-:Y:S01]  /*0a60*/  IADD3 R179, PT, PT, R6, -0x1, RZ ;  /* 0xffffffff06b37810 */ /* 0x000fe20007ffe0ff */
[-C--:B-1----:R-:W-:Y:S01]  /*0a70*/  IMAD R178, R5, R2.reuse, RZ ;  /* 0x0000000205b27224 */ /* 0x082fe200078e02ff */
[C---:B------:R-:W-:Y:S01]  /*0a80*/  ISETP.GE.U32.AND P5, PT, R4.reuse, 0x100, PT ;  /* 0x000001000400780c */ /* 0x040fe20003fa6070 */
[----:B------:R-:W0:Y:S01]  /*0a90*/  S2R R0, SR_TID.X ;  /* 0x0000000000007919 */ /* 0x000e220000002100 */
[----:B------:R-:W-:Y:S01]  /*0aa0*/  ISETP.NE.AND P0, PT, RZ, UR12, PT ;  /* 0x0000000cff007c0c */ /* 0x000fe2000bf05270 */
[----:B------:R-:W-:Y:S01]  /*0ab0*/  IMAD R180, R179, R2, RZ ;  /* 0x00000002b3b47224 */ /* 0x000fe200078e02ff */
[----:B------:R-:W-:Y:S01]  /*0ac0*/  SHF.R.S32.HI R179, RZ, 0x1f, R178 ;  /* 0x0000001fffb37819 */ /* 0x000fe200000114b2 */
[----:B------:R-:W-:Y:S01]  /*0ad0*/  BSSY.RECONVERGENT B1, `(.L_x_1781) ;  /* 0x000006b000017945 */ /* 0x000fe20003800200 */
[----:B------:R-:W-:Y:S02]  /*0ae0*/  ISETP.GE.U32.AND P4, PT, R4, 0x200, PT ;  /* 0x000002000400780c */ /* 0x000fe40003f86070 */
[----:B------:R-:W-:-:S02]  /*0af0*/  SHF.R.S32.HI R181, RZ, 0x1f, R180 ;  /* 0x0000001fffb57819 */ /* 0x000fc400000114b4 */
[----:B------:R-:W-:Y:S02]  /*0b00*/  LEA.HI R179, R179, R178, RZ, 0x3 ;  /* 0x000000b2b3b37211 */ /* 0x000fe400078f18ff */
[----:B------:R-:W-:Y:S02]  /*0b10*/  LEA.HI R181, R181, R180, RZ, 0x3 ;  /* 0x000000b4b5b57211 */ /* 0x000fe400078f18ff */
[C---:B------:R-:W-:Y:S02]  /*0b20*/  ISETP.GE.U32.AND P2, PT, R4.reuse, 0x300, PT ;  /* 0x000003000400780c */ /* 0x040fe40003f46070 */
[----:B------:R-:W-:Y:S02]  /*0b30*/  ISETP.GE.U32.AND P1, PT, R4, 0x400, PT ;  /* 0x000004000400780c */ /* 0x000fe40003f26070 */
[----:B------:R-:W-:Y:S02]  /*0b40*/  MOV R187, RZ ;  /* 0x000000ff00bb7202 */ /* 0x000fe40000000f00 */
[----:B------:R-:W-:-:S02]  /*0b50*/  MOV R188, RZ ;  /* 0x000000ff00bc7202 */ /* 0x000fc40000000f00 */
[-C--:B0-----:R-:W-:Y:S02]  /*0b60*/  LEA.HI.SX32 R242, R179, R0.reuse, 0x1d ;  /* 0x00000000b3f27211 */ /* 0x081fe400078feaff */
[----:B------:R-:W-:Y:S02]  /*0b70*/  LEA.HI.SX32 R186, R181, R0, 0x1d ;  /* 0x00000000b5ba7211 */ /* 0x000fe400078feaff */
        /* <DEDUP_REMOVED lines=13> */
[----:B------:R-:W-:Y:S02]  /*0c50*/  HADD2.F32 R196, -RZ, R156.H0_H0 ;  /* 0x2000009cffc47230 */ /* 0x000fe40000004100 */
[----:B------:R-:W-:Y:S02]  /*0c60*/  HADD2.F32 R208, -RZ, R158.H0_H0 ;  /* 0x2000009effd07230 */ /* 0x000fe40000004100 */
[----:B0-----:R-:W-:-:S05]  /*0c70*/  @P0 IMAD.WIDE.U32 R188, R185, 0x10, R188 ;  /* 0x00000010b9bc0825 */ /* 0x001fca00078e00bc */
[----:B------:R0:W5:Y:S01]  /*0c80*/  @P0 LDG.E.128 R28, desc[UR10][R188.64] ;  /* 0x0000000abc1c0981 */ /* 0x000162000c1e1d00 */
[--C-:B------:R-:W-:Y:S01]  /*0c90*/  HADD2.F32 R212, -RZ, R159.reuse.H0_H0 ;  /* 0x2000009fffd47230 */ /* 0x100fe20000004100 */
[----:B------:R-:W-:Y:S01]  /*0ca0*/  IADD3 R186, PT, PT, R186, 0x100, RZ ;  /* 0x00000100baba7810 */ /* 0x000fe20007ffe0ff */
[----:B------:R-:W-:Y:S01]  /*0cb0*/  HADD2.F32 R238, -RZ, R159.H1_H1 ;  /* 0x3000009fffee7230 */ /* 0x000fe20000004100 */
[----:B------:R-:W-:Y:S01]  /*0cc0*/  IADD3 R185, PT, PT, R185, 0x100, RZ ;  /* 0x00000100b9b97810 */ /* 0x000fe20007ffe0ff */
[----:B--2---:R-:W-:Y:S02]  /*0cd0*/  HADD2.F32 R197, -RZ, R180.H1_H1 ;  /* 0x300000b4ffc57230 */ /* 0x004fe40000004100 */
[----:B------:R-:W-:Y:S02]  /*0ce0*/  HADD2.F32 R209, -RZ, R181.H1_H1 ;  /* 0x300000b5ffd17230 */ /* 0x000fe40000004100 */
[--C-:B------:R-:W-:Y:S02]  /*0cf0*/  HADD2.F32 R211, -RZ, R182.reuse.H0_H0 ;  /* 0x200000b6ffd37230 */ /* 0x100fe40000004100 */
[----:B------:R-:W-:Y:S01]  /*0d00*/  FADD.FTZ R198, -R184, R197 ;  /* 0x000000c5b8c67221 */ /* 0x000fe20000010100 */
[----:B------:R-:W-:-:S02]  /*0d10*/  HADD2.F32 R187, -RZ, R182.H1_H1 ;  /* 0x300000b6ffbb7230 */ /* 0x000fc40000004100 */
[C---:B------:R-:W-:Y:S01]  /*0d20*/  FADD.FTZ R206, -R184.reuse, R209 ;  /* 0x000000d1b8ce7221 */ /* 0x040fe20000010100 */
[----:B---3--:R-:W-:Y:S02]  /*0d30*/  HADD2.F32 R191, -RZ, R176.H0_H0 ;  /* 0x200000b0ffbf7230 */ /* 0x008fe40000004100 */
[C---:B-----5:R-:W-:Y:S01]  /*0d40*/  FMUL.FTZ R198, R7.reuse, R198 ;  /* 0x000000c607c67220 */ /* 0x060fe20000410000 */
[----:B------:R-:W-:Y:S02]  /*0d50*/  HADD2.F32 R182, -RZ, R156.H1_H1 ;  /* 0x3000009cffb67230 */ /* 0x000fe40000004100 */
[----:B------:R-:W-:Y:S01]  /*0d60*/  FMUL.FTZ R206, R7, R206 ;  /* 0x000000ce07ce7220 */ /* 0x000fe20000410000 */
[----:B------:R-:W-:Y:S02]  /*0d70*/  HADD2.F32 R176, -RZ, R176.H1_H1 ;  /* 0x300000b0ffb07230 */ /* 0x000fe40000004100 */
[----:B------:R-:W-:Y:S01]  /*0d80*/  FADD.FTZ R210, -R184, R187 ;  /* 0x000000bbb8d27221 */ /* 0x000fe20000010100 */
[----:B------:R-:W-:-:S02]  /*0d90*/  HADD2.F32 R207, -RZ, R181.H0_H0 ;  /* 0x200000b5ffcf7230 */ /* 0x000fc40000004100 */
[----:B------:R-:W-:Y:S01]  /*0da0*/  FMUL.FTZ R196, R196, R191 ;  /* 0x000000bfc4c47220 */ /* 0x000fe20000410000 */
[--C-:B0-----:R-:W-:Y:S02]  /*0db0*/  HADD2.F32 R189, -RZ, R177.reuse.H0_H0 ;  /* 0x200000b1ffbd7230 */ /* 0x101fe40000004100 */
[-C--:B------:R-:W-:Y:S01]  /*0dc0*/  FMUL.FTZ R197, R182, R176.reuse ;  /* 0x000000b0b6c57220 */ /* 0x080fe20000410000 */
[----:B------:R-:W-:Y:S01]  /*0dd0*/  FADD.FTZ R93, R93, R176 ;  /* 0x000000b05d5d7221 */ /* 0x000fe20000010000 */
[----:B------:R-:W-:Y:S01]  /*0de0*/  FFMA.FTZ R125, R198, R176, R125 ;  /* 0x000000b0c67d7223 */ /* 0x000fe2000001007d */
[----:B------:R-:W-:Y:S01]  /*0df0*/  FADD.FTZ R176, -R184, R207 ;  /* 0x000000cfb8b07221 */ /* 0x000fe20000010100 */
[----:B------:R-:W-:Y:S02]  /*0e00*/  HADD2.F32 R177, -RZ, R177.H1_H1 ;  /* 0x300000b1ffb17230 */ /* 0x000fe40000004100 */
[----:B------:R-:W-:Y:S01]  /*0e10*/  FMUL.FTZ R210, R7, R210 ;  /* 0x000000d207d27220 */ /* 0x000fe20000410000 */
[----:B------:R-:W-:-:S02]  /*0e20*/  HADD2.F32 R3, -RZ, R180.H0_H0 ;  /* 0x200000b4ff037230 */ /* 0x000fc40000004100 */
[----:B------:R-:W-:Y:S01]  /*0e30*/  FMUL.FTZ R209, R7, R176 ;  /* 0x000000b007d17220 */ /* 0x000fe20000410000 */
[----:B------:R-:W-:Y:S01]  /*0e40*/  FADD.FTZ R176, -R184, R211 ;  /* 0x000000d3b8b07221 */ /* 0x000fe20000010100 */
[-C--:B------:R-:W-:Y:S01]  /*0e50*/  FMUL.FTZ R204, R204, R177.reuse ;  /* 0x000000b1cccc7220 */ /* 0x080fe20000410000 */
[----:B------:R-:W-:Y:S01]  /*0e60*/  FADD.FTZ R95, R95, R177 ;  /* 0x000000b15f5f7221 */ /* 0x000fe20000010000 */
[----:B------:R-:W-:Y:S01]  /*0e70*/  FFMA.FTZ R127, R206, R177, R127 ;  /* 0x000000b1ce7f7223 */ /* 0x000fe2000001007f */
[----:B------:R-:W-:Y:S01]  /*0e80*/  FADD.FTZ R180, -R184, R3 ;  /* 0x00000003b8b47221 */ /* 0x000fe20000010100 */
[----:B------:R-:W-:Y:S02]  /*0e90*/  HADD2.F32 R177, -RZ, R178.H0_H0 ;  /* 0x200000b2ffb17230 */ /* 0x000fe40000004100 */
[C---:B------:R-:W-:Y:S01]  /*0ea0*/  FMUL.FTZ R223, R7.reuse, R176 ;  /* 0x000000b007df7220 */ /* 0x040fe20000410000 */
[----:B------:R-:W-:Y:S02]  /*0eb0*/  HADD2.F32 R211, -RZ, R158.H1_H1 ;  /* 0x3000009effd37230 */ /* 0x000fe40000004100 */
[----:B------:R-:W-:Y:S01]  /*0ec0*/  FMUL.FTZ R3, R7, R180 ;  /* 0x000000b407037220 */ /* 0x000fe20000410000 */
[----:B------:R-:W-:-:S02]  /*0ed0*/  HADD2.F32 R178, -RZ, R178.H1_H1 ;  /* 0x300000b2ffb27230 */ /* 0x000fc40000004100 */
[-C--:B------:R-:W-:Y:S01]  /*0ee0*/  FMUL.FTZ R208, R208, R177.reuse ;  /* 0x000000b1d0d07220 */ /* 0x080fe20000410000 */
[----:B------:R-:W-:Y:S02]  /*0ef0*/  HADD2.F32 R181, -RZ, R183.H0_H0 ;  /* 0x200000b7ffb57230 */ /* 0x000fe40000004100 */
[----:B------:R-:W-:Y:S01]  /*0f00*/  FADD.FTZ R88, R88, R177 ;  /* 0x000000b158587221 */ /* 0x000fe20000010000 */
[----:B------:R-:W-:Y:S02]  /*0f10*/  HADD2.F32 R180, -RZ, R157.H0_H0 ;  /* 0x2000009dffb47230 */ /* 0x000fe40000004100 */
[-C--:B------:R-:W-:Y:S01]  /*0f20*/  FMUL.FTZ R211, R211, R178.reuse ;  /* 0x000000b2d3d37220 */ /* 0x080fe20000410000 */
[----:B------:R-:W-:Y:S01]  /*0f30*/  FADD.FTZ R89, R89, R178 ;  /* 0x000000b259597221 */ /* 0x000fe20000010000 */
[----:B------:R-:W-:Y:S01]  /*0f40*/  FFMA.FTZ R121, R210, R178, R121 ;  /* 0x000000b2d2797223 */ /* 0x000fe20000010079 */
[----:B------:R-:W-:Y:S01]  /*0f50*/  FFMA.FTZ R120, R223, R177, R120 ;  /* 0x000000b1df787223 */ /* 0x000fe20000010078 */
[----:B------:R-:W-:Y:S01]  /*0f60*/  FADD.FTZ R178, -R184, R181 ;  /* 0x000000b5b8b27221 */ /* 0x000fe20000010100 */
[----:B------:R-:W-:Y:S01]  /*0f70*/  FADD.FTZ R176, RZ, R196 ;  /* 0x000000c4ffb07221 */ /* 0x000fe20000010000 */
[----:B------:R-:W-:Y:S01]  /*0f80*/  FFMA.FTZ R177, R3, R196, RZ ;  /* 0x000000c403b17223 */ /* 0x000fe200000100ff */
[----:B------:R-:W-:Y:S01]  /*0f90*/  FMUL.FTZ R207, R180, R189 ;  /* 0x000000bdb4cf7220 */ /* 0x000fe20000410000 */
[----:B------:R-:W-:Y:S01]  /*0fa0*/  FMUL.FTZ R213, R7, R178 ;  /* 0x000000b207d57220 */ /* 0x000fe20000410000 */
[----:B------:R-:W-:Y:S01]  /*0fb0*/  FADD.FTZ R176, R176, R197 ;  /* 0x000000c5b0b07221 */ /* 0x000fe20000010000 */
[----:B------:R-:W-:Y:S01]  /*0fc0*/  FFMA.FTZ R178, R198, R197, R177 ;  /* 0x000000c5c6b27223 */ /* 0x000fe200000100b1 */
[----:B------:R-:W-:-:S02]  /*0fd0*/  HADD2.F32 R183, -RZ, R183.H1_H1 ;  /* 0x300000b7ffb77230 */ /* 0x000fc40000004100 */
[----:B------:R-:W-:Y:S01]  /*0fe0*/  FADD.FTZ R92, R92, R191 ;  /* 0x000000bf5c5c7221 */ /* 0x000fe20000010000 */
[----:B------:R-:W-:Y:S01]  /*0ff0*/  FADD.FTZ R177, R176, R207 ;  /* 0x000000cfb0b17221 */ /* 0x000fe20000010000 */
[----:B------:R-:W-:Y:S01]  /*1000*/  FFMA.FTZ R181, R209, R207, R178 ;  /* 0x000000cfd1b57223 */ /* 0x000fe200000100b2 */
[--C-:B------:R-:W-:Y:S02]  /*1010*/  HADD2.F32 R187, -RZ, R179.reuse.H0_H0 ;  /* 0x200000b3ffbb7230 */ /* 0x100fe40000004100 */
[----:B------:R-:W-:Y:S01]  /*1020*/  FADD.FTZ R240, -R184, R183 ;  /* 0x000000b7b8f07221 */ /* 0x000fe20000010100 */
[----:B------:R-:W-:Y:S01]  /*1030*/  FADD.FTZ R177, R177, R204 ;  /* 0x000000ccb1b17221 */ /* 0x000fe20000010000 */
[----:B------:R-:W-:Y:S01]  /*1040*/  FFMA.FTZ R176, R206, R204, R181 ;  /* 0x000000ccceb07223 */ /* 0x000fe200000100b5 */
[----:B------:R-:W-:Y:S02]  /*1050*/  HADD2.F32 R180, -RZ, R179.H1_H1 ;  /* 0x300000b3ffb47230 */ /* 0x000fe40000004100 */
        /* <DEDUP_REMOVED lines=18> */
.L_x_1782:
[----:B----4-:R-:W-:Y:S05]  /*1180*/  BSYNC.RECONVERGENT B1 ;  /* 0x0000000000017941 */ /* 0x010fea0003800200 */
.L_x_1781:
        /* <DEDUP_REMOVED lines=12> */
[----:B------:R-:W-:Y:S02]  /*1250*/  HADD2.F32 R16, -RZ, R148.H1_H1 ;  /* 0x30000094ff107230 */ /* 0x000fe40000004100 */
[----:B0-----:R-:W-:-:S05]  /*1260*/  @P0 IMAD.WIDE.U32 R10, R185, 0x10, R10 ;  /* 0x00000010b90a0825 */ /* 0x001fca00078e000a */
[----:B------:R0:W5:Y:S01]  /*1270*/  @P0 LDG.E.128 R24, desc[UR10][R10.64] ;  /* 0x0000000a0a180981 */ /* 0x000162000c1e1d00 */
[--C-:B------:R-:W-:Y:S01]  /*1280*/  HADD2.F32 R203, -RZ, R150.reuse.H0_H0 ;  /* 0x20000096ffcb7230 */ /* 0x100fe20000004100 */
[----:B------:R-:W-:Y:S01]  /*1290*/  IADD3 R186, PT, PT, R186, 0x100, RZ ;  /* 0x00000100baba7810 */ /* 0x000fe20007ffe0ff */
[----:B------:R-:W-:Y:S01]  /*12a0*/  HADD2.F32 R215, -RZ, R150.H1_H1 ;  /* 0x30000096ffd77230 */ /* 0x000fe20000004100 */
[----:B------:R-:W-:Y:S01]  /*12b0*/  IADD3 R185, PT, PT, R185, 0x100, RZ ;  /* 0x00000100b9b97810 */ /* 0x000fe20007ffe0ff */
[--C-:B------:R-:W-:Y:S02]  /*12c0*/  HADD2.F32 R214, -RZ, R151.reuse.H0_H0 ;  /* 0x20000097ffd67230 */ /* 0x100fe40000004100 */
[----:B------:R-:W-:Y:S02]  /*12d0*/  HADD2.F32 R243, -RZ, R151.H1_H1 ;  /* 0x30000097fff37230 */ /* 0x000fe40000004100 */
[--C-:B--2---:R-:W-:Y:S02]  /*12e0*/  HADD2.F32 R9, -RZ, R176.reuse.H0_H0 ;  /* 0x200000b0ff097230 */ /* 0x104fe40000004100 */
[----:B------:R-:W-:-:S02]  /*12f0*/  HADD2.F32 R19, -RZ, R176.H1_H1 ;  /* 0x300000b0ff137230 */ /* 0x000fc40000004100 */
[----:B------:R-:W-:Y:S02]  /*1300*/  HADD2.F32 R176, -RZ, R149.H1_H1 ;  /* 0x30000095ffb07230 */ /* 0x000fe40000004100 */
[C---:B------:R-:W-:Y:S01]  /*1310*/  FADD.FTZ R18, -R184.reuse, R9 ;  /* 0x00000009b8127221 */ /* 0x040fe20000010100 */
[----:B------:R-:W-:Y:S02]  /*1320*/  HADD2.F32 R189, -RZ, R179.H1_H1 ;  /* 0x300000b3ffbd7230 */ /* 0x000fe40000004100 */
[--C-:B---3--:R-:W-:Y:S02]  /*1330*/  HADD2.F32 R17, -RZ, R180.reuse.H0_H0 ;  /* 0x200000b4ff117230 */ /* 0x108fe40000004100 */
[----:B-----5:R-:W-:Y:S01]  /*1340*/  FMUL.FTZ R9, R7, R18 ;  /* 0x0000001207097220 */ /* 0x020fe20000410000 */
[C---:B------:R-:W-:Y:S01]  /*1350*/  FADD.FTZ R18, -R184.reuse, R19 ;  /* 0x00000013b8127221 */ /* 0x040fe20000010100 */
[----:B------:R-:W-:Y:S02]  /*1360*/  HADD2.F32 R180, -RZ, R180.H1_H1 ;  /* 0x300000b4ffb47230 */ /* 0x000fe40000004100 */
[----:B------:R-:W-:Y:S01]  /*1370*/  FADD.FTZ R220, -R184, R189 ;  /* 0x000000bdb8dc7221 */ /* 0x000fe20000010100 */
[-C--:B------:R-:W-:Y:S01]  /*1380*/  FMUL.FTZ R8, R8, R17.reuse ;  /* 0x0000001108087220 */ /* 0x080fe20000410000 */
[----:B------:R-:W-:Y:S01]  /*1390*/  FADD.FTZ R84, R84, R17 ;  /* 0x0000001154547221 */ /* 0x000fe20000010000 */
[----:B------:R-:W-:Y:S01]  /*13a0*/  FFMA.FTZ R116, R9, R17, R116 ;  /* 0x0000001109747223 */ /* 0x000fe20000010074 */
[----:B------:R-:W-:-:S02]  /*13b0*/  HADD2.F32 R17, -RZ, R177.H0_H0 ;  /* 0x200000b1ff117230 */ /* 0x000fc40000004100 */
[----:B0-----:R-:W-:Y:S01]  /*13c0*/  FMUL.FTZ R10, R7, R18 ;  /* 0x00000012070a7220 */ /* 0x001fe20000410000 */
[----:B------:R-:W-:Y:S02]  /*13d0*/  HADD2.F32 R177, -RZ, R177.H1_H1 ;  /* 0x300000b1ffb17230 */ /* 0x000fe40000004100 */
[----:B------:R-:W-:Y:S01]  /*13e0*/  FMUL.FTZ R11, R16, R180 ;  /* 0x000000b4100b7220 */ /* 0x000fe20000410000 */
[----:B------:R-:W-:Y:S02]  /*13f0*/  HADD2.F32 R16, -RZ, R149.H0_H0 ;  /* 0x20000095ff107230 */ /* 0x000fe40000004100 */
[----:B------:R-:W-:Y:S01]  /*1400*/  FADD.FTZ R18, -R184, R17 ;  /* 0x00000011b8127221 */ /* 0x000fe20000010100 */
[--C-:B------:R-:W-:Y:S02]  /*1410*/  HADD2.F32 R19, -RZ, R181.reuse.H0_H0 ;  /* 0x200000b5ff137230 */ /* 0x100fe40000004100 */
[----:B------:R-:W-:Y:S01]  /*1420*/  FADD.FTZ R85, R85, R180 ;  /* 0x000000b455557221 */ /* 0x000fe20000010000 */
[----:B------:R-:W-:-:S02]  /*1430*/  HADD2.F32 R181, -RZ, R181.H1_H1 ;  /* 0x300000b5ffb57230 */ /* 0x000fc40000004100 */
[C---:B------:R-:W-:Y:S01]  /*1440*/  FMUL.FTZ R17, R7.reuse, R18 ;  /* 0x0000001207117220 */ /* 0x040fe20000410000 */
[----:B------:R-:W-:Y:S01]  /*1450*/  FADD.FTZ R18, -R184, R177 ;  /* 0x000000b1b8127221 */ /* 0x000fe20000010100 */
[--C-:B------:R-:W-:Y:S02]  /*1460*/  HADD2.F32 R177, -RZ, R178.reuse.H0_H0 ;  /* 0x200000b2ffb17230 */ /* 0x100fe40000004100 */
[-C--:B------:R-:W-:Y:S01]  /*1470*/  FMUL.FTZ R16, R16, R19.reuse ;  /* 0x0000001310107220 */ /* 0x080fe20000410000 */
[----:B------:R-:W-:Y:S01]  /*1480*/  FADD.FTZ R86, R86, R19 ;  /* 0x0000001356567221 */ /* 0x000fe20000010000 */
[----:B------:R-:W-:Y:S01]  /*1490*/  FMUL.FTZ R18, R7, R18 ;  /* 0x0000001207127220 */ /* 0x000fe20000410000 */
[----:B------:R-:W-:Y:S01]  /*14a0*/  FFMA.FTZ R118, R17, R19, R118 ;  /* 0x0000001311767223 */ /* 0x000fe20000010076 */
[-C--:B------:R-:W-:Y:S01]  /*14b0*/  FMUL.FTZ R19, R176, R181.reuse ;  /* 0x000000b5b0137220 */ /* 0x080fe20000410000 */
[----:B------:R-:W-:Y:S01]  /*14c0*/  FADD.FTZ R87, R87, R181 ;  /* 0x000000b557577221 */ /* 0x000fe20000010000 */
[----:B------:R-:W-:Y:S01]  /*14d0*/  FFMA.FTZ R119, R18, R181, R119 ;  /* 0x000000b512777223 */ /* 0x000fe20000010077 */
[----:B------:R-:W-:-:S02]  /*14e0*/  HADD2.F32 R181, -RZ, R178.H1_H1 ;  /* 0x300000b2ffb57230 */ /* 0x000fc40000004100 */
[----:B------:R-:W-:Y:S01]  /*14f0*/  FADD.FTZ R178, -R184, R177 ;  /* 0x000000b1b8b27221 */ /* 0x000fe20000010100 */
[--C-:B------:R-:W-:Y:S02]  /*1500*/  HADD2.F32 R176, -RZ, R182.reuse.H0_H0 ;  /* 0x200000b6ffb07230 */ /* 0x100fe40000004100 */
[----:B------:R-:W-:Y:S01]  /*1510*/  FFMA.FTZ R117, R10, R180, R117 ;  /* 0x000000b40a757223 */ /* 0x000fe20000010075 */
[----:B------:R-:W-:Y:S02]  /*1520*/  HADD2.F32 R177, -RZ, R179.H0_H0 ;  /* 0x200000b3ffb17230 */ /* 0x000fe40000004100 */
[----:B------:R-:W-:Y:S01]  /*1530*/  FMUL.FTZ R205, R7, R178 ;  /* 0x000000b207cd7220 */ /* 0x000fe20000410000 */
[----:B------:R-:W-:Y:S02]  /*1540*/  HADD2.F32 R182, -RZ, R182.H1_H1 ;  /* 0x300000b6ffb67230 */ /* 0x000fe40000004100 */
[-C--:B------:R-:W-:Y:S01]  /*1550*/  FMUL.FTZ R203, R203, R176.reuse ;  /* 0x000000b0cbcb7220 */ /* 0x080fe20000410000 */
[----:B------:R-:W-:Y:S01]  /*1560*/  FADD.FTZ R80, R80, R176 ;  /* 0x000000b050507221 */ /* 0x000fe20000010000 */
[----:B------:R-:W-:Y:S01]  /*1570*/  FFMA.FTZ R112, R205, R176, R112 ;  /* 0x000000b0cd707223 */ /* 0x000fe20000010070 */
[C---:B------:R-:W-:Y:S01]  /*1580*/  FADD.FTZ R178, -R184.reuse, R177 ;  /* 0x000000b1b8b27221 */ /* 0x040fe20000010100 */
[----:B------:R-:W-:Y:S01]  /*1590*/  FADD.FTZ R176, R187, R8 ;  /* 0x00000008bbb07221 */ /* 0x000fe20000010000 */
[----:B------:R-:W-:Y:S01]  /*15a0*/  FFMA.FTZ R177, R9, R8, R188 ;  /* 0x0000000809b17223 */ /* 0x000fe200000100bc */
[----:B------:R-:W-:Y:S01]  /*15b0*/  FADD.FTZ R202, -R184, R181 ;  /* 0x000000b5b8ca7221 */ /* 0x000fe20000010100 */
[----:B------:R-:W-:Y:S01]  /*15c0*/  FMUL.FTZ R217, R7, R178 ;  /* 0x000000b207d97220 */ /* 0x000fe20000410000 */
[----:B------:R-:W-:Y:S01]  /*15d0*/  FADD.FTZ R179, R176, R11 ;  /* 0x0000000bb0b37221 */ /* 0x000fe20000010000 */
[----:B------:R-:W-:Y:S01]  /*15e0*/  FFMA.FTZ R176, R10, R11, R177 ;  /* 0x0000000b0ab07223 */ /* 0x000fe200000100b1 */
[----:B------:R-:W-:-:S02]  /*15f0*/  HADD2.F32 R181, -RZ, R183.H0_H0 ;  /* 0x200000b7ffb57230 */ /* 0x000fc40000004100 */
[----:B------:R-:W-:Y:S01]  /*1600*/  FMUL.FTZ R202, R7, R202 ;  /* 0x000000ca07ca7220 */ /* 0x000fe20000410000 */
[----:B------:R-:W-:Y:S01]  /*1610*/  FADD.FTZ R178, R179, R16 ;  /* 0x00000010b3b27221 */ /* 0x000fe20000010000 */
[----:B------:R-:W-:Y:S01]  /*1620*/  FFMA.FTZ R177, R17, R16, R176 ;  /* 0x0000001011b17223 */ /* 0x000fe200000100b0 */
[----:B------:R-:W-:Y:S01]  /*1630*/  FMUL.FTZ R215, R215, R182 ;  /* 0x000000b6d7d77220 */ /* 0x000fe20000410000 */
[----:B------:R-:W-:Y:S02]  /*1640*/  HADD2.F32 R180, -RZ, R183.H1_H1 ;  /* 0x300000b7ffb47230 */ /* 0x000fe40000004100 */
[----:B------:R-:W-:Y:S01]  /*1650*/  FADD.FTZ R178, R178, R19 ;  /* 0x00000013b2b27221 */ /* 0x000fe20000010000 */
[----:B------:R-:W-:Y:S01]  /*1660*/  FFMA.FTZ R176, R18, R19, R177 ;  /* 0x0000001312b07223 */ /* 0x000fe200000100b1 */
[----:B------:R-:W-:Y:S01]  /*1670*/  FMUL.FTZ R214, R214, R181 ;  /* 0x000000b5d6d67220 */ /* 0x000fe20000410000 */
[----:B------:R-:W-:Y:S01]  /*1680*/  FMUL.FTZ R220, R7, R220 ;  /* 0x000000dc07dc7220 */ /* 0x000fe20000410000 */
[----:B------:R-:W-:Y:S01]  /*1690*/  FADD.FTZ R178, R178, R203 ;  /* 0x000000cbb2b27221 */ /* 0x000fe20000010000 */
[----:B------:R-:W-:Y:S01]  /*16a0*/  FFMA.FTZ R177, R205, R203, R176 ;  /* 0x000000cbcdb17223 */ /* 0x000fe200000100b0 */
[----:B------:R-:W-:Y:S01]  /*16b0*/  FMUL.FTZ R243, R243, R180 ;  /* 0x000000b4f3f37220 */ /* 0x000fe20000410000 */
[----:B------:R-:W-:Y:S01]  /*16c0*/  FADD.FTZ R81, R81, R182 ;  /* 0x000000b651517221 */ /* 0x000fe20000010000 */
[----:B------:R-:W-:Y:S01]  /*16d0*/  FADD.FTZ R179, R178, R215 ;  /* 0x000000d7b2b37221 */ /* 0x000fe20000010000 */
[C---:B------:R-:W-:Y:S01]  /*16e0*/  FFMA.FTZ R176, R202.reuse, R215, R177 ;  /* 0x000000d7cab07223 */ /* 0x040fe200000100b1 */
[----:B------:R-:W-:Y:S01]  /*16f0*/  FFMA.FTZ R113, R202, R182, R113 ;  /* 0x000000b6ca717223 */ /* 0x000fe20000010071 */
[----:B------:R-:W-:Y:S01]  /*1700*/  FADD.FTZ R82, R82, R181 ;  /* 0x000000b552527221 */ /* 0x000fe20000010000 */
[----:B------:R-:W-:Y:S01]  /*1710*/  FADD.FTZ R178, R179, R214 ;  /* 0x000000d6b3b27221 */ /* 0x000fe20000010000 */
[C---:B------:R-:W-:Y:S01]  /*1720*/  FFMA.FTZ R177, R217.reuse, R214, R176 ;  /* 0x000000d6d9b17223 */ /* 0x040fe200000100b0 */
[----:B------:R-:W-:Y:S01]  /*1730*/  FFMA.FTZ R114, R217, R181, R114 ;  /* 0x000000b5d9727223 */ /* 0x000fe20000010072 */
[----:B------:R-:W-:Y:S01]  /*1740*/  FADD.FTZ R83, R83, R180 ;  /* 0x000000b453537221 */ /* 0x000fe20000010000 */
[----:B------:R-:W-:Y:S01]  /*1750*/  FFMA.FTZ R115, R220, R180, R115 ;  /* 0x000000b4dc737223 */ /* 0x000fe20000010073 */
[----:B------:R-:W-:Y:S01]  /*1760*/  FADD.FTZ R187, R178, R243 ;  /* 0x000000f3b2bb7221 */ /* 0x000fe20000010000 */
[----:B------:R-:W-:-:S07]  /*1770*/  FFMA.FTZ R188, R220, R243, R177 ;  /* 0x000000f3dcbc7223 */ /* 0x000fce00000100b1 */
.L_x_1784:
[----:B------:R-:W-:Y:S05]  /*1780*/  BSYNC.RECONVERGENT B1 ;  /* 0x0000000000017941 */ /* 0x000fea0003800200 */
.L_x_1783:
        /* <DEDUP_REMOVED lines=15> */
[----:B------:R-:W-:Y:S01]  /*1880*/  HADD2.F32 R195, -RZ, R141.H1_H1 ;  /* 0x3000008dffc37230 */ /* 0x000fe20000004100 */
[----:B------:R-:W-:Y:S01]  /*1890*/  IADD3 R186, PT, PT, R186, 0x100, RZ ;  /* 0x00000100baba7810 */ /* 0x000fe20007ffe0ff */
[--C-:B------:R-:W-:Y:S01]  /*18a0*/  HADD2.F32 R199, -RZ, R142.reuse.H0_H0 ;  /* 0x2000008effc77230 */ /* 0x100fe20000004100 */
[----:B------:R-:W-:Y:S01]  /*18b0*/  IADD3 R185, PT, PT, R185, 0x100, RZ ;  /* 0x00000100b9b97810 */ /* 0x000fe20007ffe0ff */
[----:B------:R-:W-:Y:S02]  /*18c0*/  HADD2.F32 R219, -RZ, R142.H1_H1 ;  /* 0x3000008effdb7230 */ /* 0x000fe40000004100 */
[--C-:B------:R-:W-:Y:S02]  /*18d0*/  HADD2.F32 R216, -RZ, R143.reuse.H0_H0 ;  /* 0x2000008fffd87230 */ /* 0x100fe40000004100 */
[----:B------:R-:W-:Y:S02]  /*18e0*/  HADD2.F32 R241, -RZ, R143.H1_H1 ;  /* 0x3000008ffff17230 */ /* 0x000fe40000004100 */
[----:B--2---:R-:W-:-:S02]  /*18f0*/  HADD2.F32 R13, -RZ, R176.H0_H0 ;  /* 0x200000b0ff0d7230 */ /* 0x004fc40000004100 */
[----:B------:R-:W-:Y:S02]  /*1900*/  HADD2.F32 R191, -RZ, R176.H1_H1 ;  /* 0x300000b0ffbf7230 */ /* 0x000fe40000004100 */
[----:B------:R-:W-:Y:S02]  /*1910*/  HADD2.F32 R176, -RZ, R140.H1_H1 ;  /* 0x3000008cffb07230 */ /* 0x000fe40000004100 */
[----:B------:R-:W-:Y:S01]  /*1920*/  FADD.FTZ R190, -R184, R13 ;  /* 0x0000000db8be7221 */ /* 0x000fe20000010100 */
[----:B---3--:R-:W-:-:S03]  /*1930*/  HADD2.F32 R189, -RZ, R180.H0_H0 ;  /* 0x200000b4ffbd7230 */ /* 0x008fc60000004100 */
[----:B-----5:R-:W-:Y:S01]  /*1940*/  FMUL.FTZ R13, R7, R190 ;  /* 0x000000be070d7220 */ /* 0x020fe20000410000 */
[----:B------:R-:W-:Y:S01]  /*1950*/  FADD.FTZ R190, -R184, R191 ;  /* 0x000000bfb8be7221 */ /* 0x000fe20000010100 */
[----:B------:R-:W-:Y:S02]  /*1960*/  HADD2.F32 R180, -RZ, R180.H1_H1 ;  /* 0x300000b4ffb47230 */ /* 0x000fe40000004100 */
[-C--:B------:R-:W-:Y:S01]  /*1970*/  FMUL.FTZ R12, R12, R189.reuse ;  /* 0x000000bd0c0c7220 */ /* 0x080fe20000410000 */
[----:B------:R-:W-:Y:S01]  /*1980*/  FADD.FTZ R76, R76, R189 ;  /* 0x000000bd4c4c7221 */ /* 0x000fe20000010000 */
[----:B------:R-:W-:Y:S01]  /*1990*/  FFMA.FTZ R108, R13, R189, R108 ;  /* 0x000000bd0d6c7223 */ /* 0x000fe2000001006c */
[----:B0-----:R-:W-:Y:S01]  /*19a0*/  FMUL.FTZ R14, R7, R190 ;  /* 0x000000be070e7220 */ /* 0x001fe20000410000 */
[--C-:B------:R-:W-:Y:S02]  /*19b0*/  HADD2.F32 R189, -RZ, R177.reuse.H0_H0 ;  /* 0x200000b1ffbd7230 */ /* 0x100fe40000004100 */
[-C--:B------:R-:W-:Y:S01]  /*19c0*/  FMUL.FTZ R15, R176, R180.reuse ;  /* 0x000000b4b00f7220 */ /* 0x080fe20000410000 */
[----:B------:R-:W-:Y:S01]  /*19d0*/  FADD.FTZ R77, R77, R180 ;  /* 0x000000b44d4d7221 */ /* 0x000fe20000010000 */
[----:B------:R-:W-:Y:S01]  /*19e0*/  FFMA.FTZ R109, R14, R180, R109 ;  /* 0x000000b40e6d7223 */ /* 0x000fe2000001006d */
[----:B------:R-:W-:-:S02]  /*19f0*/  HADD2.F32 R191, -RZ, R177.H1_H1 ;  /* 0x300000b1ffbf7230 */ /* 0x000fc40000004100 */
[C---:B------:R-:W-:Y:S01]  /*1a00*/  FADD.FTZ R180, -R184.reuse, R189 ;  /* 0x000000bdb8b47221 */ /* 0x040fe20000010100 */
[--C-:B------:R-:W-:Y:S02]  /*1a10*/  HADD2.F32 R177, -RZ, R181.reuse.H0_H0 ;  /* 0x200000b5ffb17230 */ /* 0x100fe40000004100 */
[----:B------:R-:W-:Y:S02]  /*1a20*/  HADD2.F32 R176, -RZ, R181.H1_H1 ;  /* 0x300000b5ffb07230 */ /* 0x000fe40000004100 */
[----:B------:R-:W-:Y:S01]  /*1a30*/  FMUL.FTZ R193, R7, R180 ;  /* 0x000000b407c17220 */ /* 0x000fe20000410000 */
[----:B------:R-:W-:Y:S01]  /*1a40*/  FADD.FTZ R194, -R184, R191 ;  /* 0x000000bfb8c27221 */ /* 0x000fe20000010100 */
[-C--:B------:R-:W-:Y:S01]  /*1a50*/  FMUL.FTZ R192, R192, R177.reuse ;  /* 0x000000b1c0c07220 */ /* 0x080fe20000410000 */
[----:B------:R-:W-:Y:S01]  /*1a60*/  FADD.FTZ R78, R78, R177 ;  /* 0x000000b14e4e7221 */ /* 0x000fe20000010000 */
[----:B------:R-:W-:Y:S01]  /*1a70*/  FFMA.FTZ R110, R193, R177, R110 ;  /* 0x000000b1c16e7223 */ /* 0x000fe2000001006e */
[----:B------:R-:W-:-:S02]  /*1a80*/  HADD2.F32 R177, -RZ, R178.H0_H0 ;  /* 0x200000b2ffb17230 */ /* 0x000fc40000004100 */
[----:B------:R-:W-:Y:S01]  /*1a90*/  FMUL.FTZ R194, R7, R194 ;  /* 0x000000c207c27220 */ /* 0x000fe20000410000 */
[----:B------:R-:W-:Y:S02]  /*1aa0*/  HADD2.F32 R181, -RZ, R178.H1_H1 ;  /* 0x300000b2ffb57230 */ /* 0x000fe40000004100 */
[-C--:B------:R-:W-:Y:S01]  /*1ab0*/  FMUL.FTZ R195, R195, R176.reuse ;  /* 0x000000b0c3c37220 */ /* 0x080fe20000410000 */
[----:B------:R-:W-:Y:S01]  /*1ac0*/  FADD.FTZ R79, R79, R176 ;  /* 0x000000b04f4f7221 */ /* 0x000fe20000010000 */
[----:B------:R-:W-:Y:S01]  /*1ad0*/  FADD.FTZ R178, -R184, R177 ;  /* 0x000000b1b8b27221 */ /* 0x000fe20000010100 */
[----:B------:R-:W-:Y:S01]  /*1ae0*/  FFMA.FTZ R111, R194, R176, R111 ;  /* 0x000000b0c26f7223 */ /* 0x000fe2000001006f */
[----:B------:R-:W-:Y:S02]  /*1af0*/  HADD2.F32 R176, -RZ, R182.H0_H0 ;  /* 0x200000b6ffb07230 */ /* 0x000fe40000004100 */
[----:B------:R-:W-:Y:S01]  /*1b00*/  FADD.FTZ R200, -R184, R181 ;  /* 0x000000b5b8c87221 */ /* 0x000fe20000010100 */
[----:B------:R-:W-:Y:S01]  /*1b10*/  FMUL.FTZ R201, R7, R178 ;  /* 0x000000b207c97220 */ /* 0x000fe20000410000 */
[----:B------:R-:W-:-:S02]  /*1b20*/  HADD2.F32 R177, -RZ, R179.H0_H0 ;  /* 0x200000b3ffb17230 */ /* 0x000fc40000004100 */
[-C--:B------:R-:W-:Y:S01]  /*1b30*/  FMUL.FTZ R199, R199, R176.reuse ;  /* 0x000000b0c7c77220 */ /* 0x080fe20000410000 */
[----:B------:R-:W-:Y:S01]  /*1b40*/  FADD.FTZ R72, R72, R176 ;  /* 0x000000b048487221 */ /* 0x000fe20000010000 */
[----:B------:R-:W-:Y:S01]  /*1b50*/  FFMA.FTZ R104, R201, R176, R104 ;  /* 0x000000b0c9687223 */ /* 0x000fe20000010068 */
[----:B------:R-:W-:Y:S01]  /*1b60*/  FADD.FTZ R178, -R184, R177 ;  /* 0x000000b1b8b27221 */ /* 0x000fe20000010100 */
[----:B------:R-:W-:Y:S01]  /*1b70*/  FADD.FTZ R176, R187, R12 ;  /* 0x0000000cbbb07221 */ /* 0x000fe20000010000 */
[----:B------:R-:W-:Y:S01]  /*1b80*/  FFMA.FTZ R177, R13, R12, R188 ;  /* 0x0000000c0db17223 */ /* 0x000fe200000100bc */
[----:B------:R-:W-:Y:S02]  /*1b90*/  HADD2.F32 R189, -RZ, R179.H1_H1 ;  /* 0x300000b3ffbd7230 */ /* 0x000fe40000004100 */
[----:B------:R-:W-:Y:S01]  /*1ba0*/  FMUL.FTZ R221, R7, R178 ;  /* 0x000000b207dd7220 */ /* 0x000fe20000410000 */
[----:B------:R-:W-:Y:S01]  /*1bb0*/  FADD.FTZ R179, R176, R15 ;  /* 0x0000000fb0b37221 */ /* 0x000fe20000010000 */
[----:B------:R-:W-:Y:S01]  /*1bc0*/  FFMA.FTZ R176, R14, R15, R177 ;  /* 0x0000000f0eb07223 */ /* 0x000fe200000100b1 */
[----:B------:R-:W-:-:S02]  /*1bd0*/  HADD2.F32 R182, -RZ, R182.H1_H1 ;  /* 0x300000b6ffb67230 */ /* 0x000fc40000004100 */
[----:B------:R-:W-:Y:S01]  /*1be0*/  FMUL.FTZ R200, R7, R200 ;  /* 0x000000c807c87220 */ /* 0x000fe20000410000 */
[----:B------:R-:W-:Y:S01]  /*1bf0*/  FADD.FTZ R178, R179, R192 ;  /* 0x000000c0b3b27221 */ /* 0x000fe20000010000 */
[----:B------:R-:W-:Y:S01]  /*1c00*/  FFMA.FTZ R177, R193, R192, R176 ;  /* 0x000000c0c1b17223 */ /* 0x000fe200000100b0 */
[--C-:B------:R-:W-:Y:S02]  /*1c10*/  HADD2.F32 R181, -RZ, R183.reuse.H0_H0 ;  /* 0x200000b7ffb57230 */ /* 0x100fe40000004100 */
[----:B------:R-:W-:Y:S01]  /*1c20*/  FMUL.FTZ R219, R219, R182 ;  /* 0x000000b6dbdb7220 */ /* 0x000fe20000410000 */
[----:B------:R-:W-:Y:S01]  /*1c30*/  FADD.FTZ R178, R178, R195 ;  /* 0x000000c3b2b27221 */ /* 0x000fe20000010000 */
[----:B------:R-:W-:Y:S01]  /*1c40*/  FFMA.FTZ R176, R194, R195, R177 ;  /* 0x000000c3c2b07223 */ /* 0x000fe200000100b1 */
[----:B------:R-:W-:Y:S02]  /*1c50*/  HADD2.F32 R180, -RZ, R183.H1_H1 ;  /* 0x300000b7ffb47230 */ /* 0x000fe40000004100 */
[----:B------:R-:W-:Y:S01]  /*1c60*/  FMUL.FTZ R216, R216, R181 ;  /* 0x000000b5d8d87220 */ /* 0x000fe20000410000 */
[----:B------:R-:W-:Y:S01]  /*1c70*/  FADD.FTZ R178, R178, R199 ;  /* 0x000000c7b2b27221 */ /* 0x000fe20000010000 */
[----:B------:R-:W-:Y:S01]  /*1c80*/  FFMA.FTZ R177, R201, R199, R176 ;  /* 0x000000c7c9b17223 */ /* 0x000fe200000100b0 */
[----:B------:R-:W-:Y:S01]  /*1c90*/  FADD.FTZ R218, -R184, R189 ;  /* 0x000000bdb8da7221 */ /* 0x000fe20000010100 */
[----:B------:R-:W-:Y:S01]  /*1ca0*/  FMUL.FTZ R241, R241, R180 ;  /* 0x000000b4f1f17220 */ /* 0x000fe20000410000 */
[----:B------:R-:W-:Y:S01]  /*1cb0*/  FADD.FTZ R179, R178, R219 ;  /* 0x000000dbb2b37221 */ /* 0x000fe20000010000 */
[C---:B------:R-:W-:Y:S01]  /*1cc0*/  FFMA.FTZ R176, R200.reuse, R219, R177 ;  /* 0x000000dbc8b07223 */ /* 0x040fe200000100b1 */
[----:B------:R-:W-:Y:S01]  /*1cd0*/  FMUL.FTZ R218, R7, R218 ;  /* 0x000000da07da7220 */ /* 0x000fe20000410000 */
[----:B------:R-:W-:Y:S01]  /*1ce0*/  FADD.FTZ R73, R73, R182 ;  /* 0x000000b649497221 */ /* 0x000fe20000010000 */
        /* <DEDUP_REMOVED lines=9> */
.L_x_1786:
[----:B------:R-:W-:Y:S05]  /*1d80*/  BSYNC.RECONVERGENT B1 ;  /* 0x0000000000017941 */ /* 0x000fea0003800200 */
.L_x_1785:
        /* <DEDUP_REMOVED lines=12> */
[--C-:B------:R-:W-:Y:S02]  /*1e50*/  HADD2.F32 R230, -RZ, R133.reuse.H1_H1 ;  /* 0x30000085ffe67230 */ /* 0x100fe40000004100 */
[----:B------:R-:W-:Y:S02]  /*1e60*/  HADD2.F32 R233, -RZ, R133.H0_H0 ;  /* 0x20000085ffe97230 */ /* 0x000fe40000004100 */
[----:B0-----:R-:W-:-:S05]  /*1e70*/  @P0 IMAD.WIDE.U32 R190, R185, 0x10, R190 ;  /* 0x00000010b9be0825 */ /* 0x001fca00078e00be */
[----:B------:R0:W5:Y:S01]  /*1e80*/  @P0 LDG.E.128 R160, desc[UR10][R190.64] ;  /* 0x0000000abea00981 */ /* 0x000162000c1e1d00 */
[--C-:B--2---:R-:W-:Y:S02]  /*1e90*/  HADD2.F32 R231, -RZ, R179.reuse.H0_H0 ;  /* 0x200000b3ffe77230 */ /* 0x104fe40000004100 */
[----:B------:R-:W-:Y:S02]  /*1ea0*/  HADD2.F32 R179, -RZ, R179.H1_H1 ;  /* 0x300000b3ffb37230 */ /* 0x000fe40000004100 */
[----:B------:R-:W-:Y:S02]  /*1eb0*/  HADD2.F32 R185, -RZ, R176.H0_H0 ;  /* 0x200000b0ffb97230 */ /* 0x000fe40000004100 */
[--C-:B------:R-:W-:Y:S02]  /*1ec0*/  HADD2.F32 R225, -RZ, R177.reuse.H0_H0 ;  /* 0x200000b1ffe17230 */ /* 0x100fe40000004100 */
[----:B------:R-:W-:Y:S01]  /*1ed0*/  FADD.FTZ R224, -R184, R179 ;  /* 0x000000b3b8e07221 */ /* 0x000fe20000010100 */
[----:B------:R-:W-:-:S02]  /*1ee0*/  HADD2.F32 R177, -RZ, R177.H1_H1 ;  /* 0x300000b1ffb17230 */ /* 0x000fc40000004100 */
[C---:B------:R-:W-:Y:S01]  /*1ef0*/  FADD.FTZ R186, -R184.reuse, R185 ;  /* 0x000000b9b8ba7221 */ /* 0x040fe20000010100 */
[----:B------:R-:W-:Y:S02]  /*1f00*/  HADD2.F32 R189, -RZ, R176.H1_H1 ;  /* 0x300000b0ffbd7230 */ /* 0x000fe40000004100 */
[C---:B0-----:R-:W-:Y:S01]  /*1f10*/  FADD.FTZ R190, -R184.reuse, R225 ;  /* 0x000000e1b8be7221 */ /* 0x041fe20000010100 */
[--C-:B------:R-:W-:Y:S02]  /*1f20*/  HADD2.F32 R227, -RZ, R178.reuse.H0_H0 ;  /* 0x200000b2ffe37230 */ /* 0x100fe40000004100 */
[C---:B------:R-:W-:Y:S01]  /*1f30*/  FADD.FTZ R232, -R184.reuse, R177 ;  /* 0x000000b1b8e87221 */ /* 0x040fe20000010100 */
[----:B------:R-:W-:Y:S02]  /*1f40*/  HADD2.F32 R229, -RZ, R178.H1_H1 ;  /* 0x300000b2ffe57230 */ /* 0x000fe40000004100 */
[----:B------:R-:W-:Y:S01]  /*1f50*/  FADD.FTZ R236, -R184, R189 ;  /* 0x000000bdb8ec7221 */ /* 0x000fe20000010100 */
[----:B---3--:R-:W-:-:S02]  /*1f60*/  HADD2.F32 R179, -RZ, R180.H0_H0 ;  /* 0x200000b4ffb37230 */ /* 0x008fc40000004100 */
[C---:B------:R-:W-:Y:S01]  /*1f70*/  FADD.FTZ R222, -R184.reuse, R227 ;  /* 0x000000e3b8de7221 */ /* 0x040fe20000010100 */
[C---:B------:R-:W-:Y:S01]  /*1f80*/  FADD.FTZ R176, -R184.reuse, R231 ;  /* 0x000000e7b8b07221 */ /* 0x040fe20000010100 */
[----:B------:R-:W-:Y:S01]  /*1f90*/  FADD.FTZ R228, -R184, R229 ;  /* 0x000000e5b8e47221 */ /* 0x000fe20000010100 */
[----:B------:R-:W-:Y:S02]  /*1fa0*/  HADD2.F32 R180, -RZ, R180.H1_H1 ;  /* 0x300000b4ffb47230 */ /* 0x000fe40000004100 */
[----:B-----5:R-:W-:Y:S01]  /*1fb0*/  FMUL.FTZ R239, R7, R186 ;  /* 0x000000ba07ef7220 */ /* 0x020fe20000410000 */
[--C-:B------:R-:W-:Y:S02]  /*1fc0*/  HADD2.F32 R184, -RZ, R181.reuse.H0_H0 ;  /* 0x200000b5ffb87230 */ /* 0x100fe40000004100 */
[-C--:B------:R-:W-:Y:S01]  /*1fd0*/  FMUL.FTZ R237, R237, R179.reuse ;  /* 0x000000b3eded7220 */ /* 0x080fe20000410000 */
[----:B------:R-:W-:Y:S02]  /*1fe0*/  HADD2.F32 R181, -RZ, R181.H1_H1 ;  /* 0x300000b5ffb57230 */ /* 0x000fe40000004100 */
[----:B------:R-:W-:Y:S01]  /*1ff0*/  FMUL.FTZ R232, R7, R232 ;  /* 0x000000e807e87220 */ /* 0x000fe20000410000 */
[----:B------:R-:W-:Y:S01]  /*2000*/  FADD.FTZ R68, R68, R179 ;  /* 0x000000b344447221 */ /* 0x000fe20000010000 */
[----:B------:R-:W-:Y:S01]  /*2010*/  FFMA.FTZ R100, R239, R179, R100 ;  /* 0x000000b3ef647223 */ /* 0x000fe20000010064 */
[C---:B------:R-:W-:Y:S01]  /*2020*/  FMUL.FTZ R236, R7.reuse, R236 ;  /* 0x000000ec07ec7220 */ /* 0x040fe20000410000 */
[----:B------:R-:W-:Y:S01]  /*2030*/  FMUL.FTZ R235, R7, R190 ;  /* 0x000000be07eb7220 */ /* 0x000fe20000410000 */
[----:B------:R-:W-:Y:S01]  /*2040*/  FMUL.FTZ R234, R234, R180 ;  /* 0x000000b4eaea7220 */ /* 0x000fe20000410000 */
[----:B------:R-:W-:Y:S01]  /*2050*/  FADD.FTZ R187, R187, R237 ;  /* 0x000000edbbbb7221 */ /* 0x000fe20000010000 */
[----:B------:R-:W-:Y:S01]  /*2060*/  FFMA.FTZ R179, R239, R237, R188 ;  /* 0x000000edefb37223 */ /* 0x000fe200000100bc */
[----:B------:R-:W-:-:S02]  /*2070*/  HADD2.F32 R185, -RZ, R182.H0_H0 ;  /* 0x200000b6ffb97230 */ /* 0x000fc40000004100 */
[-C--:B------:R-:W-:Y:S01]  /*2080*/  FMUL.FTZ R230, R230, R181.reuse ;  /* 0x000000b5e6e67220 */ /* 0x080fe20000410000 */
[----:B------:R-:W-:Y:S01]  /*2090*/  FADD.FTZ R71, R71, R181 ;  /* 0x000000b547477221 */ /* 0x000fe20000010000 */
[----:B------:R-:W-:Y:S01]  /*20a0*/  FFMA.FTZ R103, R232, R181, R103 ;  /* 0x000000b5e8677223 */ /* 0x000fe20000010067 */
[----:B------:R-:W-:Y:S02]  /*20b0*/  HADD2.F32 R182, -RZ, R182.H1_H1 ;  /* 0x300000b6ffb67230 */ /* 0x000fe40000004100 */
[----:B------:R-:W-:Y:S01]  /*20c0*/  FADD.FTZ R69, R69, R180 ;  /* 0x000000b445457221 */ /* 0x000fe20000010000 */
[--C-:B------:R-:W-:Y:S02]  /*20d0*/  HADD2.F32 R181, -RZ, R134.reuse.H1_H1 ;  /* 0x30000086ffb57230 */ /* 0x100fe40000004100 */
[----:B------:R-:W-:Y:S01]  /*20e0*/  FFMA.FTZ R101, R236, R180, R101 ;  /* 0x000000b4ec657223 */ /* 0x000fe20000010065 */
[-C--:B------:R-:W-:Y:S01]  /*20f0*/  FMUL.FTZ R233, R233, R184.reuse ;  /* 0x000000b8e9e97220 */ /* 0x080fe20000410000 */
[----:B------:R-:W-:Y:S01]  /*2100*/  FADD.FTZ R70, R70, R184 ;  /* 0x000000b846467221 */ /* 0x000fe20000010000 */
[----:B------:R-:W-:Y:S01]  /*2110*/  FFMA.FTZ R102, R235, R184, R102 ;  /* 0x000000b8eb667223 */ /* 0x000fe20000010066 */
[----:B------:R-:W-:Y:S01]  /*2120*/  FADD.FTZ R180, R187, R234 ;  /* 0x000000eabbb47221 */ /* 0x000fe20000010000 */
[----:B------:R-:W-:Y:S01]  /*2130*/  FFMA.FTZ R184, R236, R234, R179 ;  /* 0x000000eaecb87223 */ /* 0x000fe200000100b3 */
[----:B------:R-:W-:-:S02]  /*2140*/  HADD2.F32 R229, -RZ, R134.H0_H0 ;  /* 0x20000086ffe57230 */ /* 0x000fc40000004100 */
[----:B------:R-:W-:Y:S01]  /*2150*/  FMUL.FTZ R226, R181, R182 ;  /* 0x000000b6b5e27220 */ /* 0x000fe20000410000 */
[----:B------:R-:W-:Y:S01]  /*2160*/  FMUL.FTZ R228, R7, R228 ;  /* 0x000000e407e47220 */ /* 0x000fe20000410000 */
        /* <DEDUP_REMOVED lines=10> */
[----:B------:R-:W-:Y:S02]  /*2210*/  HADD2.F32 R186, -RZ, R135.H0_H0 ;  /* 0x20000087ffba7230 */ /* 0x000fe40000004100 */
[----:B------:R-:W-:Y:S01]  /*2220*/  FADD.FTZ R179, R180, R229 ;  /* 0x000000e5b4b37221 */ /* 0x000fe20000010000 */
[----:B------:R-:W-:Y:S01]  /*2230*/  FFMA.FTZ R181, R231, R229, R182 ;  /* 0x000000e5e7b57223 */ /* 0x000fe200000100b6 */
[----:B------:R-:W-:Y:S02]  /*2240*/  HADD2.F32 R178, -RZ, R183.H1_H1 ;  /* 0x300000b7ffb27230 */ /* 0x000fe40000004100 */
[----:B------:R-:W-:Y:S01]  /*2250*/  FADD.FTZ R66, R66, R177 ;  /* 0x000000b142427221 */ /* 0x000fe20000010000 */
[----:B------:R-:W-:Y:S02]  /*2260*/  HADD2.F32 R183, -RZ, R135.H1_H1 ;  /* 0x30000087ffb77230 */ /* 0x000fe40000004100 */
[-C--:B------:R-:W-:Y:S01]  /*2270*/  FMUL.FTZ R225, R186, R177.reuse ;  /* 0x000000b1bae17220 */ /* 0x080fe20000410000 */
[----:B------:R-:W-:Y:S01]  /*2280*/  FADD.FTZ R176, R179, R226 ;  /* 0x000000e2b3b07221 */ /* 0x000fe20000010000 */
[----:B------:R-:W-:Y:S01]  /*2290*/  FFMA.FTZ R180, R228, R226, R181 ;  /* 0x000000e2e4b47223 */ /* 0x000fe200000100b5 */
        /* <DEDUP_REMOVED lines=12> */
.L_x_1780:
[----:B------:R-:W0:Y:S01]  /*2360*/  LDC R2, c[0x0][0x388] ;  /* 0x0000e200ff027b82 */ /* 0x000e220000000800 */
[----:B------:R-:W1:Y:S01]  /*2370*/  S2R R0, SR_TID.X ;  /* 0x0000000000007919 */ /* 0x000e620000002100 */
[----:B------:R-:W-:-:S04]  /*2380*/  UISETP.NE.U32.AND UP0, UPT, UR14, URZ, UPT ;  /* 0x000000ff0e00728c */ /* 0x000fc8000bf05070 */
[----:B------:R-:W-:Y:S01]  /*2390*/  UISETP.NE.AND.EX UP0, UPT, UR15, URZ, UPT, UP0 ;  /* 0x000000ff0f00728c */ /* 0x000fe2000bf05300 */
[----:B0-----:R-:W-:-:S05]  /*23a0*/  IMAD R176, R5, R2, RZ ;  /* 0x0000000205b07224 */ /* 0x001fca00078e02ff */
[----:B------:R-:W-:-:S04]  /*23b0*/  SHF.R.S32.HI R177, RZ, 0x1f, R176 ;  /* 0x0000001fffb17819 */ /* 0x000fc800000114b0 */
[----:B------:R-:W-:-:S04]  /*23c0*/  LEA.HI R177, R177, R176, RZ, 0x3 ;  /* 0x000000b0b1b17211 */ /* 0x000fc800078f18ff */
[----:B-1----:R-:W-:Y:S01]  /*23d0*/  LEA.HI.SX32 R242, R177, R0, 0x1d ;  /* 0x00000000b1f27211 */ /* 0x002fe200078feaff */
        /* <DEDUP_REMOVED lines=21> */
.L_x_1787:
[----:B----4-:R-:W-:Y:S05]  /*2530*/  BSYNC.RECONVERGENT B0 ;  /* 0x0000000000007941 */ /* 0x010fea0003800200 */
.L_x_1779:
[----:B0-----:R-:W0:Y:S01]  /*2540*/  SHFL.DOWN PT, R176, R187, 0x10, 0x1f ;  /* 0x0a001f00bbb07f89 */ /* 0x001e2200000e0000 */
        /* <DEDUP_REMOVED lines=30> */
.L_x_1789:
[----:B------:R-:W-:Y:S05]  /*2730*/  BSYNC.RECONVERGENT B0 ;  /* 0x0000000000007941 */ /* 0x000fea0003800200 */
.L_x_1788:
[----:B------:R-:W1:Y:S08]  /*2740*/  S2UR UR5, SR_CgaCtaId ;  /* 0x00000000000579c3 */ /* 0x000e700000008800 */
[----:B------:R-:W-:Y:S01]  /*2750*/  BAR.SYNC.DEFER_BLOCKING 0x0 ;  /* 0x0000000000007b1d */ /* 0x000fe20000010000 */
[----:B-----5:R-:W-:Y:S02]  /*2760*/  ISETP.GE.AND P2, PT, R244, 0x1, PT ;  /* 0x00000001f400780c */ /* 0x020fe40003f46270 */
[----:B------:R-:W-:-:S02]  /*2770*/  ISETP.GE.U32.AND P1, PT, R4, 0x100, PT ;  /* 0x000001000400780c */ /* 0x000fc40003f26070 */
[----:B------:R-:W-:Y:S01]  /*2780*/  ISETP.NE.AND P0, PT, RZ, UR12, PT ;  /* 0x0000000cff007c0c */ /* 0x000fe2000bf05270 */
[----:B------:R-:W-:Y:S01]  /*2790*/  UMOV UR4, 0x400 ;  /* 0x0000040000047882 */ /* 0x000fe20000000000 */
[----:B------:R-:W-:Y:S01]  /*27a0*/  BSSY.RECONVERGENT B0, `(.L_x_1790) ;  /* 0x00001d9000007945 */ /* 0x000fe20003800200 */
        /* <DEDUP_REMOVED lines=14> */
[----:B------:R-:W-:Y:S01]  /*2890*/  FADD.FTZ R176, RZ, R177 ;  /* 0x000000b1ffb07221 */ /* 0x000fe20000010000 */
[----:B------:R-:W-:-:S02]  /*28a0*/  @P2 IADD3 R177, PT, PT, R244, -0x1, RZ ;  /* 0xfffffffff4b12810 */ /* 0x000fc40007ffe0ff */
[----:B------:R-:W-:Y:S01]  /*28b0*/  FADD.FTZ R245, R178, R245 ;  /* 0x000000f5b2f57221 */ /* 0x000fe20000010000 */
[----:B------:R-:W-:Y:S02]  /*28c0*/  FADD.FTZ R176, R179, R176 ;  /* 0x000000b0b3b07221 */ /* 0x000fe40000010000 */
[----:B------:R-:W-:Y:S02]  /*28d0*/  @P2 IMAD R177, R177, R2, RZ ;  /* 0x00000002b1b12224 */ /* 0x000fe400078e02ff */
[----:B-1----:R-:W-:Y:S01]  /*28e0*/  FADD.FTZ R245, R245, R180 ;  /* 0x000000b4f5f57221 */ /* 0x002fe20000010000 */
[----:B------:R-:W-:Y:S01]  /*28f0*/  FADD.FTZ R176, R176, R181 ;  /* 0x000000b5b0b07221 */ /* 0x000fe20000010000 */
[----:B------:R-:W-:Y:S02]  /*2900*/  HFMA2 R181, -RZ, RZ, 0, 0 ;  /* 0x00000000ffb57431 */ /* 0x000fe400000001ff */
[----:B------:R-:W-:Y:S01]  /*2910*/  FADD.FTZ R245, R182, R245 ;  /* 0x000000f5b6f57221 */ /* 0x000fe20000010000 */
[----:B------:R-:W-:Y:S01]  /*2920*/  FADD.FTZ R176, R183, R176 ;  /* 0x000000b0b7b07221 */ /* 0x000fe20000010000 */
[----:B------:R-:W-:-:S02]  /*2930*/  @P2 SHF.R.S32.HI R178, RZ, 0x1f, R177 ;  /* 0x0000001fffb22819 */ /* 0x000fc400000114b1 */
[----:B--2---:R-:W-:Y:S01]  /*2940*/  FADD.FTZ R245, R245, R184 ;  /* 0x000000b8f5f57221 */ /* 0x004fe20000010000 */
[----:B------:R-:W-:Y:S01]  /*2950*/  FADD.FTZ R176, R176, R185 ;  /* 0x000000b9b0b07221 */ /* 0x000fe20000010000 */
[----:B------:R-:W-:Y:S02]  /*2960*/  @P2 LEA.HI R177, R178, R177, RZ, 0x3 ;  /* 0x000000b1b2b12211 */ /* 0x000fe400078f18ff */
[----:B------:R-:W-:Y:S01]  /*2970*/  FADD.FTZ R245, R186, R245 ;  /* 0x000000f5baf57221 */ /* 0x000fe20000010000 */
[----:B------:R-:W-:Y:S01]  /*2980*/  FADD.FTZ R176, R187, R176 ;  /* 0x000000b0bbb07221 */ /* 0x000fe20000010000 */
[----:B------:R-:W-:Y:S02]  /*2990*/  @P2 LEA.HI.SX32 R181, R177, R0, 0x1d ;  /* 0x00000000b1b52211 */ /* 0x000fe400078feaff */
[----:B------:R-:W-:Y:S01]  /*29a0*/  FADD.FTZ R245, R245, R188 ;  /* 0x000000bcf5f57221 */ /* 0x000fe20000010000 */
        /* <DEDUP_REMOVED lines=8> */
[----:B------:R-:W-:Y:S01]  /*2a30*/  UISETP.NE.AND.EX UP0, UPT, UR15, URZ, UPT, UP0 ;  /* 0x000000ff0f00728c */ /* 0x000fe2000bf05300 */
[----:B------:R-:W-:Y:S10]  /*2a40*/  @!P2 BRA `(.L_x_1792) ;  /* 0x00000000000ca947 */ /* 0x000ff40003800000 */
[----:B------:R-:W0:Y:S02]  /*2a50*/  LDC.64 R164, c[0x0][0x390] ;  /* 0x0000e400ffa47b82 */ /* 0x000e240000000a00 */
[----:B0-----:R-:W-:-:S06]  /*2a60*/  IMAD.WIDE.U32 R164, R181, 0x10, R164 ;  /* 0x00000010b5a47825 */ /* 0x001fcc00078e00a4 */
[----:B------:R-:W5:Y:S02]  /*2a70*/  LDG.E.128 R164, desc[UR10][R164.64] ;  /* 0x0000000aa4a47981 */ /* 0x000f64000c1e1d00 */
.L_x_1792:
        /* <DEDUP_REMOVED lines=8> */
[----:B------:R-:W-:Y:S01]  /*2b00*/  ISETP.GT.AND P0, PT, R6, RZ, PT ;  /* 0x000000ff0600720c */ /* 0x000fe20003f04270 */
[----:B------:R-:W-:Y:S02]  /*2b10*/  HADD2.F32 R178, -RZ, R152.H0_H0 ;  /* 0x20000098ffb27230 */ /* 0x000fe40000004100 */
[----:B------:R-:W-:-:S04]  /*2b20*/  FADD.FTZ R176, R196, -R177 ;  /* 0x800000b1c4b07221 */ /* 0x000fc80000010000 */
[----:B------:R-:W-:-:S05]  /*2b30*/  FMUL.FTZ R176, R7, R176 ;  /* 0x000000b007b07220 */ /* 0x000fca0000410000 */
[----:B------:R-:W-:-:S05]  /*2b40*/  FSEL R176, R176, RZ, P0 ;  /* 0x000000ffb0b07208 */ /* 0x000fca0000000000 */
[----:B------:R-:W-:Y:S01]  /*2b50*/  FMUL.FTZ R177, R176, UR16 ;  /* 0x00000010b0b17c20 */ /* 0x000fe20008410000 */
[----:B-----5:R-:W-:-:S03]  /*2b60*/  HADD2.F32 R176, -RZ, R164.H0_H0 ;  /* 0x200000a4ffb07230 */ /* 0x020fc60000004100 */
[C---:B------:R-:W-:Y:S02]  /*2b70*/  FMUL.FTZ R178, R177.reuse, R178 ;  /* 0x000000b2b1b27220 */ /* 0x040fe40000410000 */
[----:B------:R-:W-:-:S03]  /*2b80*/  FFMA.FTZ R60, R177, R176, R60 ;  /* 0x000000b0b13c7223 */ /* 0x000fc6000001003c */
[----:B------:R-:W-:-:S04]  /*2b90*/  F2FP.F16.F32.PACK_AB R178, RZ, R178 ;  /* 0x000000b2ffb2723e */ /* 0x000fc800000000ff */
[----:B------:R-:W-:-:S07]  /*2ba0*/  PRMT R168, R178, 0x7610, R168 ;  /* 0x00007610b2a87816 */ /* 0x000fce00000000a8 */
.L_x_1795:
[----:B------:R-:W-:Y:S05]  /*2bb0*/  @!P2 BRA `(.L_x_1796) ;  /* 0x000000000030a947 */ /* 0x000fea0003800000 */
[----:B------:R-:W-:Y:S01]  /*2bc0*/  FFMA.FTZ R176, R198, R180, R183 ;  /* 0x000000b4c6b07223 */ /* 0x000fe200000100b7 */
[----:B------:R-:W-:Y:S01]  /*2bd0*/  ISETP.GT.AND P0, PT, R6, RZ, PT ;  /* 0x000000ff0600720c */ /* 0x000fe20003f04270 */
[----:B------:R-:W-:Y:S02]  /*2be0*/  HADD2.F32 R179, -RZ, R152.H1_H1 ;  /* 0x30000098ffb37230 */ /* 0x000fe40000004100 */
[----:B------:R-:W-:Y:S01]  /*2bf0*/  FADD.FTZ R176, R197, -R176 ;  /* 0x800000b0c5b07221 */ /* 0x000fe20000010000 */
[----:B-----5:R-:W-:-:S03]  /*2c00*/  HADD2.F32 R177, -RZ, R164.H1_H1 ;  /* 0x300000a4ffb17230 */ /* 0x020fc60000004100 */
[----:B------:R-:W-:-:S05]  /*2c10*/  FMUL.FTZ R176, R7, R176 ;  /* 0x000000b007b07220 */ /* 0x000fca0000410000 */
[----:B------:R-:W-:-:S05]  /*2c20*/  FSEL R176, R176, RZ, P0 ;  /* 0x000000ffb0b07208 */ /* 0x000fca0000000000 */
[----:B------:R-:W-:-:S04]  /*2c30*/  FMUL.FTZ R176, R176, UR16 ;  /* 0x00000010b0b07c20 */ /* 0x000fc80008410000 */
[C---:B------:R-:W-:Y:S01]  /*2c40*/  FMUL.FTZ R179, R176.reuse, R179 ;  /* 0x000000b3b0b37220 */ /* 0x040fe20000410000 */
[----:B------:R-:W-:-:S04]  /*2c50*/  FFMA.FTZ R61, R176, R177, R61 ;  /* 0x000000b1b03d7223 */ /* 0x000fc8000001003d */
[----:B------:R-:W-:-:S04]  /*2c60*/  F2FP.F16.F32.PACK_AB R179, RZ, R179 ;  /* 0x000000b3ffb3723e */ /* 0x000fc800000000ff */
[----:B------:R-:W-:-:S07]  /*2c70*/  PRMT R168, R168, 0x5410, R179 ;  /* 0x00005410a8a87816 */ /* 0x000fce00000000b3 */
.L_x_1796:
        /* <DEDUP_REMOVED lines=13> */
.L_x_1797:
        /* <DEDUP_REMOVED lines=13> */
.L_x_1798:
        /* <DEDUP_REMOVED lines=13> */
.L_x_1799:
        /* <DEDUP_REMOVED lines=13> */
.L_x_1800:
        /* <DEDUP_REMOVED lines=13> */
.L_x_1801:
[----:B------:R-:W-:Y:S05]  /*3090*/  @!P2 BRA `(.L_x_1802) ;  /* 0x0000001000fca947 */ /* 0x000fea0003800000 */
[----:B------:R-:W-:Y:S01]  /*30a0*/  FFMA.FTZ R177, R240, R180, R183 ;  /* 0x000000b4f0b17223 */ /* 0x000fe200000100b7 */
[----:B------:R-:W-:-:S03]  /*30b0*/  ISETP.GT.AND P0, PT, R6, RZ, PT ;  /* 0x000000ff0600720c */ /* 0x000fc60003f04270 */
[----:B------:R-:W-:Y:S01]  /*30c0*/  FADD.FTZ R176, R238, -R177 ;  /* 0x800000b1eeb07221 */ /* 0x000fe20000010000 */
[----:B------:R-:W-:-:S03]  /*30d0*/  HADD2.F32 R177, -RZ, R155.H1_H1 ;  /* 0x3000009bffb17230 */ /* 0x000fc60000004100 */
[----:B------:R-:W-:-:S05]  /*30e0*/  FMUL.FTZ R176, R7, R176 ;  /* 0x000000b007b07220 */ /* 0x000fca0000410000 */
[----:B------:R-:W-:-:S05]  /*30f0*/  FSEL R176, R176, RZ, P0 ;  /* 0x000000ffb0b07208 */ /* 0x000fca0000000000 */
[----:B------:R-:W-:-:S04]  /*3100*/  FMUL.FTZ R176, R176, UR16 ;  /* 0x00000010b0b07c20 */ /* 0x000fc80008410000 */
[----:B------:R-:W-:Y:S01]  /*3110*/  FMUL.FTZ R178, R176, R177 ;  /* 0x000000b1b0b27220 */ /* 0x000fe20000410000 */
[----:B-----5:R-:W-:-:S04]  /*3120*/  HADD2.F32 R177, -RZ, R167.H1_H1 ;  /* 0x300000a7ffb17230 */ /* 0x020fc80000004100 */
[----:B------:R-:W-:Y:S01]  /*3130*/  F2FP.F16.F32.PACK_AB R178, RZ, R178 ;  /* 0x000000b2ffb2723e */ /* 0x000fe200000000ff */
[----:B------:R-:W-:-:S03]  /*3140*/  FFMA.FTZ R59, R176, R177, R59 ;  /* 0x000000b1b03b7223 */ /* 0x000fc6000001003b */
[----:B------:R-:W-:Y:S01]  /*3150*/  PRMT R171, R171, 0x5410, R178 ;  /* 0x00005410abab7816 */ /* 0x000fe200000000b2 */
[----:B------:R-:W-:Y:S06]  /*3160*/  BRA `(.L_x_1802) ;  /* 0x0000001000c87947 */ /* 0x000fec0003800000 */
.L_x_1794:
[-CC-:B------:R-:W-:Y:S01]  /*3170*/  FFMA.FTZ R173, R3, R180.reuse, R183.reuse ;  /* 0x000000b403ad7223 */ /* 0x180fe200000100b7 */
[-CC-:B------:R-:W-:Y:S01]  /*3180*/  FFMA.FTZ R174, R198, R180.reuse, R183.reuse ;  /* 0x000000b4c6ae7223 */ /* 0x180fe200000100b7 */
[-CC-:B------:R-:W-:Y:S01]  /*3190*/  FFMA.FTZ R176, R209, R180.reuse, R183.reuse ;  /* 0x000000b4d1b07223 */ /* 0x180fe200000100b7 */
[-CC-:B------:R-:W-:Y:S01]  /*31a0*/  FFMA.FTZ R175, R206, R180.reuse, R183.reuse ;  /* 0x000000b4ceaf7223 */ /* 0x180fe200000100b7 */
[-CC-:B------:R-:W-:Y:S01]  /*31b0*/  FFMA.FTZ R177, R223, R180.reuse, R183.reuse ;  /* 0x000000b4dfb17223 */ /* 0x180fe200000100b7 */
[-C--:B------:R-:W-:Y:S01]  /*31c0*/  FFMA.FTZ R184, R210, R180.reuse, R183 ;  /* 0x000000b4d2b87223 */ /* 0x080fe200000100b7 */
[----:B------:R-:W-:Y:S01]  /*31d0*/  FADD.FTZ R172, R196, -R173 ;  /* 0x800000adc4ac7221 */ /* 0x000fe20000010000 */
[-CC-:B------:R-:W-:Y:S01]  /*31e0*/  FFMA.FTZ R179, R213, R180.reuse, R183.reuse ;  /* 0x000000b4d5b37223 */ /* 0x180fe200000100b7 */
[----:B------:R-:W-:Y:S01]  /*31f0*/  FADD.FTZ R174, R197, -R174 ;  /* 0x800000aec5ae7221 */ /* 0x000fe20000010000 */
        /* <DEDUP_REMOVED lines=8> */
[----:B------:R-:W-:Y:S01]  /*3280*/  ISETP.GT.AND P0, PT, R6, RZ, PT ;  /* 0x000000ff0600720c */ /* 0x000fe20003f04270 */
[C---:B------:R-:W-:Y:S01]  /*3290*/  FMUL.FTZ R172, R7.reuse, R172 ;  /* 0x000000ac07ac7220 */ /* 0x040fe20000410000 */
[C---:B------:R-:W-:Y:S01]  /*32a0*/  FMUL.FTZ R173, R7.reuse, R176 ;  /* 0x000000b007ad7220 */ /* 0x040fe20000410000 */
[C---:B------:R-:W-:Y:S01]  /*32b0*/  FMUL.FTZ R178, R7.reuse, R178 ;  /* 0x000000b207b27220 */ /* 0x040fe20000410000 */
[C---:B------:R-:W-:Y:S01]  /*32c0*/  FMUL.FTZ R179, R7.reuse, R182 ;  /* 0x000000b607b37220 */ /* 0x040fe20000410000 */
[C---:B------:R-:W-:Y:S01]  /*32d0*/  FMUL.FTZ R184, R7.reuse, R184 ;  /* 0x000000b807b87220 */ /* 0x040fe20000410000 */
[----:B------:R-:W-:Y:S01]  /*32e0*/  FSEL R177, R174, RZ, P0 ;  /* 0x000000ffaeb17208 */ /* 0x000fe20000000000 */
[C---:B------:R-:W-:Y:S01]  /*32f0*/  FMUL.FTZ R175, R7.reuse, R186 ;  /* 0x000000ba07af7220 */ /* 0x040fe20000410000 */
[----:B------:R-:W-:Y:S01]  /*3300*/  FMUL.FTZ R176, R7, R188 ;  /* 0x000000bc07b07220 */ /* 0x000fe20000410000 */
[----:B------:R-:W-:-:S02]  /*3310*/  FSEL R173, R173, RZ, P0 ;  /* 0x000000ffadad7208 */ /* 0x000fc40000000000 */
[----:B------:R-:W-:Y:S02]  /*3320*/  FSEL R178, R178, RZ, P0 ;  /* 0x000000ffb2b27208 */ /* 0x000fe40000000000 */
[----:B------:R-:W-:Y:S02]  /*3330*/  FSEL R179, R179, RZ, P0 ;  /* 0x000000ffb3b37208 */ /* 0x000fe40000000000 */
[----:B------:R-:W-:Y:S02]  /*3340*/  FSEL R174, R184, RZ, P0 ;  /* 0x000000ffb8ae7208 */ /* 0x000fe40000000000 */
[----:B------:R-:W-:Y:S01]  /*3350*/  FSEL R172, R172, RZ, P0 ;  /* 0x000000ffacac7208 */ /* 0x000fe20000000000 */
[----:B------:R-:W-:Y:S06]  /*3360*/  @!P2 BRA `(.L_x_1803) ;  /* 0x00000000001ca947 */ /* 0x000fec0003800000 */
[----:B------:R-:W-:Y:S02]  /*3370*/  HADD2.F32 R182, -RZ, R152.H0_H0 ;  /* 0x20000098ffb67230 */ /* 0x000fe40000004100 */
[----:B------:R-:W-:Y:S01]  /*3380*/  FMUL.FTZ R185, R172, UR16 ;  /* 0x00000010acb97c20 */ /* 0x000fe20008410000 */
[----:B-----5:R-:W-:-:S03]  /*3390*/  HADD2.F32 R187, -RZ, R164.H0_H0 ;  /* 0x200000a4ffbb7230 */ /* 0x020fc60000004100 */
[-C--:B------:R-:W-:Y:S02]  /*33a0*/  FMUL.FTZ R182, R182, R185.reuse ;  /* 0x000000b9b6b67220 */ /* 0x080fe40000410000 */
[----:B------:R-:W-:-:S03]  /*33b0*/  FFMA.FTZ R60, R187, R185, R60 ;  /* 0x000000b9bb3c7223 */ /* 0x000fc6000001003c */
[----:B------:R-:W-:-:S04]  /*33c0*/  F2FP.F16.F32.PACK_AB R182, RZ, R182 ;  /* 0x000000b6ffb6723e */ /* 0x000fc800000000ff */
[----:B------:R-:W-:-:S07]  /*33d0*/  PRMT R168, R182, 0x7610, R168 ;  /* 0x00007610b6a87816 */ /* 0x000fce00000000a8 */
.L_x_1803:
[----:B------:R-:W-:Y:S05]  /*33e0*/  @!P2 BRA `(.L_x_1804) ;  /* 0x00000000001ca947 */ /* 0x000fea0003800000 */
[----:B------:R-:W-:Y:S02]  /*33f0*/  HADD2.F32 R185, -RZ, R152.H1_H1 ;  /* 0x30000098ffb97230 */ /* 0x000fe40000004100 */
[----:B------:R-:W-:Y:S01]  /*3400*/  FMUL.FTZ R182, R177, UR16 ;  /* 0x00000010b1b67c20 */ /* 0x000fe20008410000 */
[----:B-----5:R-:W-:-:S03]  /*3410*/  HADD2.F32 R186, -RZ, R164.H1_H1 ;  /* 0x300000a4ffba7230 */ /* 0x020fc60000004100 */
[-C--:B------:R-:W-:Y:S02]  /*3420*/  FMUL.FTZ R184, R185, R182.reuse ;  /* 0x000000b6b9b87220 */ /* 0x080fe40000410000 */
[----:B------:R-:W-:-:S03]  /*3430*/  FFMA.FTZ R61, R186, R182, R61 ;  /* 0x000000b6ba3d7223 */ /* 0x000fc6000001003d */
[----:B------:R-:W-:-:S04]  /*3440*/  F2FP.F16.F32.PACK_AB R184, RZ, R184 ;  /* 0x000000b8ffb8723e */ /* 0x000fc800000000ff */
[----:B------:R-:W-:-:S07]  /*3450*/  PRMT R168, R168, 0x5410, R184 ;  /* 0x00005410a8a87816 */ /* 0x000fce00000000b8 */
.L_x_1804:
[----:B------:R-:W-:Y:S05]  /*3460*/  @!P2 BRA `(.L_x_1805) ;  /* 0x00000000001ca947 */ /* 0x000fea0003800000 */
[----:B------:R-:W-:Y:S02]  /*3470*/  HADD2.F32 R182, -RZ, R153.H0_H0 ;  /* 0x20000099ffb67230 */ /* 0x000fe40000004100 */
[----:B------:R-:W-:Y:S01]  /*3480*/  FMUL.FTZ R185, R173, UR16 ;  /* 0x00000010adb97c20 */ /* 0x000fe20008410000 */
[----:B-----5:R-:W-:-:S03]  /*3490*/  HADD2.F32 R187, -RZ, R165.H0_H0 ;  /* 0x200000a5ffbb7230 */ /* 0x020fc60000004100 */
[-C--:B------:R-:W-:Y:S02]  /*34a0*/  FMUL.FTZ R182, R182, R185.reuse ;  /* 0x000000b9b6b67220 */ /* 0x080fe40000410000 */
[----:B------:R-:W-:-:S03]  /*34b0*/  FFMA.FTZ R62, R187, R185, R62 ;  /* 0x000000b9bb3e7223 */ /* 0x000fc6000001003e */
[----:B------:R-:W-:-:S04]  /*34c0*/  F2FP.F16.F32.PACK_AB R182, RZ, R182 ;  /* 0x000000b6ffb6723e */ /* 0x000fc800000000ff */
[----:B------:R-:W-:-:S07]  /*34d0*/  PRMT R169, R182, 0x7610, R169 ;  /* 0x00007610b6a97816 */ /* 0x000fce00000000a9 */
.L_x_1805:
        /* <DEDUP_REMOVED lines=8> */
.L_x_1806:
        /* <DEDUP_REMOVED lines=8> */
.L_x_1807:
        /* <DEDUP_REMOVED lines=8> */
.L_x_1808:
[----:B------:R-:W-:Y:S02]  /*3660*/  F2FP.F16.F32.PACK_AB R174, R174, R179 ;  /* 0x000000b3aeae723e */ /* 0x000fe400000000ff */
[----:B------:R-:W-:Y:S02]  /*3670*/  F2FP.F16.F32.PACK_AB R173, R178, R173 ;  /* 0x000000adb2ad723e */ /* 0x000fe400000000ff */
        /* <DEDUP_REMOVED lines=10> */
.L_x_1809:
[----:B------:R-:W-:Y:S02]  /*3720*/  F2FP.F16.F32.PACK_AB R172, R177, R172 ;  /* 0x000000acb1ac723e */ /* 0x000fe400000000ff */
[----:B------:R-:W-:Y:S01]  /*3730*/  F2FP.F16.F32.PACK_AB R175, R178, R179 ;  /* 0x000000b3b2af723e */ /* 0x000fe200000000ff */
[----:B------:R-:W-:Y:S06]  /*3740*/  @!P2 BRA `(.L_x_1802) ;  /* 0x0000000c0050a947 */ /* 0x000fec0003800000 */
[----:B------:R-:W-:Y:S02]  /*3750*/  HADD2.F32 R177, -RZ, R155.H1_H1 ;  /* 0x3000009bffb17230 */ /* 0x000fe40000004100 */
[----:B------:R-:W-:Y:S01]  /*3760*/  FMUL.FTZ R178, R178, UR16 ;  /* 0x00000010b2b27c20 */ /* 0x000fe20008410000 */
[----:B-----5:R-:W-:-:S03]  /*3770*/  HADD2.F32 R182, -RZ, R167.H1_H1 ;  /* 0x300000a7ffb67230 */ /* 0x020fc60000004100 */
[-C--:B------:R-:W-:Y:S02]  /*3780*/  FMUL.FTZ R176, R177, R178.reuse ;  /* 0x000000b2b1b07220 */ /* 0x080fe40000410000 */
[----:B------:R-:W-:-:S03]  /*3790*/  FFMA.FTZ R59, R182, R178, R59 ;  /* 0x000000b2b63b7223 */ /* 0x000fc6000001003b */
[----:B------:R-:W-:-:S04]  /*37a0*/  F2FP.F16.F32.PACK_AB R176, RZ, R176 ;  /* 0x000000b0ffb0723e */ /* 0x000fc800000000ff */
[----:B------:R-:W-:Y:S01]  /*37b0*/  PRMT R171, R171, 0x5410, R176 ;  /* 0x00005410abab7816 */ /* 0x000fe200000000b0 */
[----:B------:R-:W-:Y:S06]  /*37c0*/  BRA `(.L_x_1802) ;  /* 0x0000000c00307947 */ /* 0x000fec0003800000 */
.L_x_1793:
        /* <DEDUP_REMOVED lines=8> */
[----:B------:R-:W-:Y:S02]  /*3850*/  HADD2.F32 R176, -RZ, R28.H0_H0 ;  /* 0x2000001cffb07230 */ /* 0x000fe40000004100 */
[----:B------:R-:W-:Y:S02]  /*3860*/  HADD2.F32 R178, -RZ, R152.H0_H0 ;  /* 0x20000098ffb27230 */ /* 0x000fe40000004100 */
[----:B------:R-:W-:Y:S01]  /*3870*/  @P0 FADD.FTZ R177, R196, -R177 ;  /* 0x800000b1c4b10221 */ /* 0x000fe20000010000 */
[----:B-----5:R-:W-:-:S03]  /*3880*/  HADD2.F32 R179, -RZ, R164.H0_H0 ;  /* 0x200000a4ffb37230 */ /* 0x020fc60000004100 */
[----:B------:R-:W-:-:S04]  /*3890*/  @P0 FFMA.FTZ R176, R7, R177, R176 ;  /* 0x000000b107b00223 */ /* 0x000fc800000100b0 */
[----:B------:R-:W-:-:S04]  /*38a0*/  FMUL.FTZ R177, R176, UR16 ;  /* 0x00000010b0b17c20 */ /* 0x000fc80008410000 */
[-C--:B------:R-:W-:Y:S01]  /*38b0*/  FMUL.FTZ R176, R178, R177.reuse ;  /* 0x000000b1b2b07220 */ /* 0x080fe20000410000 */
[----:B------:R-:W-:-:S04]  /*38c0*/  FFMA.FTZ R60, R179, R177, R60 ;  /* 0x000000b1b33c7223 */ /* 0x000fc8000001003c */
[----:B------:R-:W-:-:S04]  /*38d0*/  F2FP.F16.F32.PACK_AB R176, RZ, R176 ;  /* 0x000000b0ffb0723e */ /* 0x000fc800000000ff */
[----:B------:R-:W-:-:S07]  /*38e0*/  PRMT R168, R176, 0x7610, R168 ;  /* 0x00007610b0a87816 */ /* 0x000fce00000000a8 */
.L_x_1811:
[----:B------:R-:W-:Y:S05]  /*38f0*/  @!P2 BRA `(.L_x_1812) ;  /* 0x00000000002ca947 */ /* 0x000fea0003800000 */
[----:B------:R-:W-:Y:S01]  /*3900*/  @P0 FFMA.FTZ R178, R198, R180, R183 ;  /* 0x000000b4c6b20223 */ /* 0x000fe200000100b7 */
[----:B------:R-:W-:Y:S02]  /*3910*/  HADD2.F32 R176, -RZ, R28.H1_H1 ;  /* 0x3000001cffb07230 */ /* 0x000fe40000004100 */
[----:B------:R-:W-:Y:S02]  /*3920*/  HADD2.F32 R177, -RZ, R152.H1_H1 ;  /* 0x30000098ffb17230 */ /* 0x000fe40000004100 */
[----:B------:R-:W-:-:S04]  /*3930*/  @P0 FADD.FTZ R178, R197, -R178 ;  /* 0x800000b2c5b20221 */ /* 0x000fc80000010000 */
[----:B------:R-:W-:Y:S01]  /*3940*/  @P0 FFMA.FTZ R176, R7, R178, R176 ;  /* 0x000000b207b00223 */ /* 0x000fe200000100b0 */
[----:B-----5:R-:W-:-:S03]  /*3950*/  HADD2.F32 R178, -RZ, R164.H1_H1 ;  /* 0x300000a4ffb27230 */ /* 0x020fc60000004100 */
[----:B------:R-:W-:-:S04]  /*3960*/  FMUL.FTZ R176, R176, UR16 ;  /* 0x00000010b0b07c20 */ /* 0x000fc80008410000 */
[-C--:B------:R-:W-:Y:S01]  /*3970*/  FMUL.FTZ R177, R177, R176.reuse ;  /* 0x000000b0b1b17220 */ /* 0x080fe20000410000 */
[----:B------:R-:W-:-:S04]  /*3980*/  FFMA.FTZ R61, R178, R176, R61 ;  /* 0x000000b0b23d7223 */ /* 0x000fc8000001003d */
[----:B------:R-:W-:-:S04]  /*3990*/  F2FP.F16.F32.PACK_AB R177, RZ, R177 ;  /* 0x000000b1ffb1723e */ /* 0x000fc800000000ff */
[----:B------:R-:W-:-:S07]  /*39a0*/  PRMT R168, R168, 0x5410, R177 ;  /* 0x00005410a8a87816 */ /* 0x000fce00000000b1 */
.L_x_1812:
[----:B------:R-:W-:Y:S05]  /*39b0*/  @!P2 BRA `(.L_x_1813) ;  /* 0x00000000002ca947 */ /* 0x000fea0003800000 */
[----:B------:R-:W-:Y:S01]  /*39c0*/  @P0 FFMA.FTZ R178, R209, R180, R183 ;  /* 0x000000b4d1b20223 */ /* 0x000fe200000100b7 */
[----:B------:R-:W-:Y:S02]  /*39d0*/  HADD2.F32 R176, -RZ, R29.H0_H0 ;  /* 0x2000001dffb07230 */ /* 0x000fe40000004100 */
[----:B-----5:R-:W-:Y:S02]  /*39e0*/  HADD2.F32 R179, -RZ, R165.H0_H0 ;  /* 0x200000a5ffb37230 */ /* 0x020fe40000004100 */
[----:B------:R-:W-:-:S04]  /*39f0*/  @P0 FADD.FTZ R178, R207, -R178 ;  /* 0x800000b2cfb20221 */ /* 0x000fc80000010000 */
[----:B------:R-:W-:Y:S01]  /*3a00*/  @P0 FFMA.FTZ R176, R7, R178, R176 ;  /* 0x000000b207b00223 */ /* 0x000fe200000100b0 */
[----:B------:R-:W-:-:S03]  /*3a10*/  HADD2.F32 R178, -RZ, R153.H0_H0 ;  /* 0x20000099ffb27230 */ /* 0x000fc60000004100 */
[----:B------:R-:W-:-:S04]  /*3a20*/  FMUL.FTZ R177, R176, UR16 ;  /* 0x00000010b0b17c20 */ /* 0x000fc80008410000 */
[-C--:B------:R-:W-:Y:S01]  /*3a30*/  FMUL.FTZ R176, R178, R177.reuse ;  /* 0x000000b1b2b07220 */ /* 0x080fe20000410000 */
[----:B------:R-:W-:-:S04]  /*3a40*/  FFMA.FTZ R62, R179, R177, R62 ;  /* 0x000000b1b33e7223 */ /* 0x000fc8000001003e */
[----:B------:R-:W-:-:S04]  /*3a50*/  F2FP.F16.F32.PACK_AB R176, RZ, R176 ;  /* 0x000000b0ffb0723e */ /* 0x000fc800000000ff */
[----:B------:R-:W-:-:S07]  /*3a60*/  PRMT R169, R176, 0x7610, R169 ;  /* 0x00007610b0a97816 */ /* 0x000fce00000000a9 */
.L_x_1813:
[----:B------:R-:W-:Y:S05]  /*3a70*/  @!P2 BRA `(.L_x_1814) ;  /* 0x00000000002ca947 */ /* 0x000fea0003800000 */
[----:B------:R-:W-:Y:S01]  /*3a80*/  @P0 FFMA.FTZ R177, R206, R180, R183 ;  /* 0x000000b4ceb10223 */ /* 0x000fe200000100b7 */
[----:B------:R-:W-:Y:S02]  /*3a90*/  HADD2.F32 R176, -RZ, R29.H1_H1 ;  /* 0x3000001dffb07230 */ /* 0x000fe40000004100 */
[----:B-----5:R-:W-:Y:S02]  /*3aa0*/  HADD2.F32 R178, -RZ, R165.H1_H1 ;  /* 0x300000a5ffb27230 */ /* 0x020fe40000004100 */
[----:B------:R-:W-:-:S04]  /*3ab0*/  @P0 FADD.FTZ R177, R204, -R177 ;  /* 0x800000b1ccb10221 */ /* 0x000fc80000010000 */
[----:B------:R-:W-:Y:S01]  /*3ac0*/  @P0 FFMA.FTZ R176, R7, R177, R176 ;  /* 0x000000b107b00223 */ /* 0x000fe200000100b0 */
[----:B------:R-:W-:-:S03]  /*3ad0*/  HADD2.F32 R177, -RZ, R153.H1_H1 ;  /* 0x30000099ffb17230 */ /* 0x000fc60000004100 */
[----:B------:R-:W-:-:S04]  /*3ae0*/  FMUL.FTZ R176, R176, UR16 ;  /* 0x00000010b0b07c20 */ /* 0x000fc80008410000 */
[-C--:B------:R-:W-:Y:S01]  /*3af0*/  FMUL.FTZ R177, R177, R176.reuse ;  /* 0x000000b0b1b17220 */ /* 0x080fe20000410000 */
[----:B------:R-:W-:-:S04]  /*3b00*/  FFMA.FTZ R63, R178, R176, R63 ;  /* 0x000000b0b23f7223 */ /* 0x000fc8000001003f */
[----:B------:R-:W-:-:S04]  /*3b10*/  F2FP.F16.F32.PACK_AB R177, RZ, R177 ;  /* 0x000000b1ffb1723e */ /* 0x000fc800000000ff */
[----:B------:R-:W-:-:S07]  /*3b20*/  PRMT R169, R169, 0x5410, R177 ;  /* 0x00005410a9a97816 */ /* 0x000fce00000000b1 */
.L_x_1814:
[----:B------:R-:W-:Y:S05]  /*3b30*/  @!P2 BRA `(.L_x_1815) ;  /* 0x00000000002ca947 */ /* 0x000fea0003800000 */
        /* <DEDUP_REMOVED lines=11> */
.L_x_1815:
        /* <DEDUP_REMOVED lines=12> */
.L_x_1816:
        /* <DEDUP_REMOVED lines=12> */
.L_x_1817:
        /* <DEDUP_REMOVED lines=11> */
[----:B------:R-:W-:Y:S01]  /*3e20*/  PRMT R171, R171, 0x5410, R177 ;  /* 0x00005410abab7816 */ /* 0x000fe200000000b1 */
[----:B------:R-:W-:Y:S06]  /*3e30*/  BRA `(.L_x_1802) ;  /* 0x0000000400947947 */ /* 0x000fec0003800000 */
.L_x_1810:
[----:B------:R-:W-:Y:S01]  /*3e40*/  ISETP.GT.AND P0, PT, R6, RZ, PT ;  /* 0x000000ff0600720c */ /* 0x000fe20003f04270 */
[----:B------:R-:W-:Y:S02]  /*3e50*/  HADD2.F32 R182, -RZ, R28.H1_H1 ;  /* 0x3000001cffb67230 */ /* 0x000fe40000004100 */
[----:B------:R-:W-:Y:S02]  /*3e60*/  HADD2.F32 R186, -RZ, R29.H0_H0 ;  /* 0x2000001dffba7230 */ /* 0x000fe40000004100 */
[----:B------:R-:W-:Y:S02]  /*3e70*/  HADD2.F32 R178, -RZ, R31.H0_H0 ;  /* 0x2000001fffb27230 */ /* 0x000fe40000004100 */
[----:B------:R-:W-:Y:S02]  /*3e80*/  HADD2.F32 R175, -RZ, R29.H1_H1 ;  /* 0x3000001dffaf7230 */ /* 0x000fe40000004100 */
[----:B------:R-:W-:-:S04]  /*3e90*/  HADD2.F32 R184, -RZ, R30.H1_H1 ;  /* 0x3000001effb87230 */ /* 0x000fc80000004100 */
[-CC-:B------:R-:W-:Y:S01]  /*3ea0*/  @P0 FFMA.FTZ R172, R198, R180.reuse, R183.reuse ;  /* 0x000000b4c6ac0223 */ /* 0x180fe200000100b7 */
[-CC-:B------:R-:W-:Y:S01]  /*3eb0*/  @P0 FFMA.FTZ R174, R209, R180.reuse, R183.reuse ;  /* 0x000000b4d1ae0223 */ /* 0x180fe200000100b7 */
[-CC-:B------:R-:W-:Y:S01]  /*3ec0*/  @P0 FFMA.FTZ R173, R206, R180.reuse, R183.reuse ;  /* 0x000000b4cead0223 */ /* 0x180fe200000100b7 */
[-C--:B------:R-:W-:Y:S01]  /*3ed0*/  @P0 FFMA.FTZ R177, R223, R180.reuse, R183 ;  /* 0x000000b4dfb10223 */ /* 0x080fe200000100b7 */
[----:B------:R-:W-:Y:S02]  /*3ee0*/  @P0 FADD.FTZ R172, R197, -R172 ;  /* 0x800000acc5ac0221 */ /* 0x000fe40000010000 */
[----:B------:R-:W-:Y:S01]  /*3ef0*/  @P0 FADD.FTZ R176, R204, -R173 ;  /* 0x800000adccb00221 */ /* 0x000fe20000010000 */
[----:B------:R-:W-:Y:S01]  /*3f00*/  @P0 FFMA.FTZ R173, R213, R180, R183 ;  /* 0x000000b4d5ad0223 */ /* 0x000fe200000100b7 */
[----:B------:R-:W-:Y:S01]  /*3f10*/  @P0 FFMA.FTZ R182, R7, R172, R182 ;  /* 0x000000ac07b60223 */ /* 0x000fe200000100b6 */
[----:B------:R-:W-:Y:S01]  /*3f20*/  @P0 FADD.FTZ R172, R207, -R174 ;  /* 0x800000aecfac0221 */ /* 0x000fe20000010000 */
[----:B------:R-:W-:-:S02]  /*3f30*/  HADD2.F32 R174, -RZ, R30.H0_H0 ;  /* 0x2000001effae7230 */ /* 0x000fc40000004100 */
[----:B------:R-:W-:Y:S01]  /*3f40*/  @P0 FADD.FTZ R177, R208, -R177 ;  /* 0x800000b1d0b10221 */ /* 0x000fe20000010000 */
[----:B------:R-:W-:Y:S01]  /*3f50*/  @P0 FADD.FTZ R173, R212, -R173 ;  /* 0x800000add4ad0221 */ /* 0x000fe20000010000 */
[C---:B------:R-:W-:Y:S01]  /*3f60*/  @P0 FFMA.FTZ R186, R7.reuse, R172, R186 ;  /* 0x000000ac07ba0223 */ /* 0x040fe200000100ba */
[-CC-:B------:R-:W-:Y:S01]  /*3f70*/  @P0 FFMA.FTZ R172, R210, R180.reuse, R183.reuse ;  /* 0x000000b4d2ac0223 */ /* 0x180fe200000100b7 */
[C---:B------:R-:W-:Y:S01]  /*3f80*/  @P0 FFMA.FTZ R174, R7.reuse, R177, R174 ;  /* 0x000000b107ae0223 */ /* 0x040fe200000100ae */
[----:B------:R-:W-:Y:S01]  /*3f90*/  @P0 FFMA.FTZ R178, R7, R173, R178 ;  /* 0x000000ad07b20223 */ /* 0x000fe200000100b2 */
[-CC-:B------:R-:W-:Y:S01]  /*3fa0*/  @P0 FFMA.FTZ R177, R240, R180.reuse, R183.reuse ;  /* 0x000000b4f0b10223 */ /* 0x180fe200000100b7 */
[----:B------:R-:W-:Y:S01]  /*3fb0*/  @P0 FADD.FTZ R172, R211, -R172 ;  /* 0x800000acd3ac0221 */ /* 0x000fe20000010000 */
[----:B------:R-:W-:Y:S01]  /*3fc0*/  @P3 FFMA.FTZ R173, R3, R180, R183 ;  /* 0x000000b403ad3223 */ /* 0x000fe200000100b7 */
[----:B------:R-:W-:Y:S01]  /*3fd0*/  @P0 FFMA.FTZ R175, R7, R176, R175 ;  /* 0x000000b007af0223 */ /* 0x000fe200000100af */
[----:B------:R-:W-:-:S02]  /*3fe0*/  HADD2.F32 R176, -RZ, R31.H1_H1 ;  /* 0x3000001fffb07230 */ /* 0x000fc40000004100 */
[----:B------:R-:W-:Y:S01]  /*3ff0*/  @P0 FFMA.FTZ R184, R7, R172, R184 ;  /* 0x000000ac07b80223 */ /* 0x000fe200000100b8 */
[----:B------:R-:W-:Y:S02]  /*4000*/  HADD2.F32 R172, -RZ, R28.H0_H0 ;  /* 0x2000001cffac7230 */ /* 0x000fe40000004100 */
[----:B------:R-:W-:Y:S01]  /*4010*/  @P0 FADD.FTZ R177, R238, -R177 ;  /* 0x800000b1eeb10221 */ /* 0x000fe20000010000 */
[----:B------:R-:W-:-:S03]  /*4020*/  @P3 FADD.FTZ R173, R196, -R173 ;  /* 0x800000adc4ad3221 */ /* 0x000fc60000010000 */
[C---:B------:R-:W-:Y:S01]  /*4030*/  @P0 FFMA.FTZ R176, R7.reuse, R177, R176 ;  /* 0x000000b107b00223 */ /* 0x040fe200000100b0 */
[----:B------:R-:W-:Y:S01]  /*4040*/  @P3 FFMA.FTZ R172, R7, R173, R172 ;  /* 0x000000ad07ac3223 */ /* 0x000fe200000100ac */
        /* <DEDUP_REMOVED lines=8> */
.L_x_1818:
        /* <DEDUP_REMOVED lines=8> */
.L_x_1819:
        /* <DEDUP_REMOVED lines=8> */
.L_x_1820:
[----:B------:R-:W-:Y:S01]  /*41d0*/  F2FP.F16.F32.PACK_AB R173, R175, R186 ;  /* 0x000000baafad723e */ /* 0x000fe200000000ff */
[----:B------:R-:W-:Y:S06]  /*41e0*/  @!P2 BRA `(.L_x_1821) ;  /* 0x00000000001ca947 */ /* 0x000fec0003800000 */
[----:B------:R-:W-:Y:S01]  /*41f0*/  FMUL.FTZ R186, R175, UR16 ;  /* 0x00000010afba7c20 */ /* 0x000fe20008410000 */
[----:B------:R-:W-:Y:S02]  /*4200*/  HADD2.F32 R175, -RZ, R153.H1_H1 ;  /* 0x30000099ffaf7230 */ /* 0x000fe40000004100 */
[----:B-----5:R-:W-:-:S03]  /*4210*/  HADD2.F32 R188, -RZ, R165.H1_H1 ;  /* 0x300000a5ffbc7230 */ /* 0x020fc60000004100 */
[-C--:B------:R-:W-:Y:S02]  /*4220*/  FMUL.FTZ R175, R175, R186.reuse ;  /* 0x000000baafaf7220 */ /* 0x080fe40000410000 */
[----:B------:R-:W-:-:S03]  /*4230*/  FFMA.FTZ R63, R188, R186, R63 ;  /* 0x000000babc3f7223 */ /* 0x000fc6000001003f */
[----:B------:R-:W-:-:S04]  /*4240*/  F2FP.F16.F32.PACK_AB R175, RZ, R175 ;  /* 0x000000afffaf723e */ /* 0x000fc800000000ff */
[----:B------:R-:W-:-:S07]  /*4250*/  PRMT R169, R169, 0x5410, R175 ;  /* 0x00005410a9a97816 */ /* 0x000fce00000000af */
.L_x_1821:
        /* <DEDUP_REMOVED lines=8> */
.L_x_1822:
        /* <DEDUP_REMOVED lines=8> */
[----:B------:R-:W-:-:S07]  /*4360*/  PRMT R170, R170, 0x5410, R175 ;  /* 0x00005410aaaa7816 */ /* 0x000fce00000000af */
.L_x_1823:
        /* <DEDUP_REMOVED lines=8> */
.L_x_1824:
        /* <DEDUP_REMOVED lines=10> */
.L_x_1802:
        /* <DEDUP_REMOVED lines=10> */
.L_x_1791:
[----:B------:R-:W-:Y:S05]  /*4530*/  BSYNC.RECONVERGENT B0 ;  /* 0x0000000000007941 */ /* 0x000fea0003800200 */
.L_x_1790:
[----:B------:R-:W-:Y:S01]  /*4540*/  ISETP.GE.U32.AND P3, PT, R4, 0x200, PT ;  /* 0x000002000400780c */ /* 0x000fe20003f66070 */
[----:B------:R-:W-:-:S12]  /*4550*/  BSSY.RECONVERGENT B0, `(.L_x_1825) ;  /* 0x00001af000007945 */ /* 0x000fd80003800200 */
[----:B------:R-:W-:Y:S05]  /*4560*/  @!P3 BRA `(.L_x_1826) ;  /* 0x0000001800b4b947 */ /* 0x000fea0003800000 */
[----:B------:R-:W-:-:S04]  /*4570*/  UISETP.NE.U32.AND UP0, UPT, UR14, URZ, UPT ;  /* 0x000000ff0e00728c */ /* 0x000fc8000bf05070 */
[----:B------:R-:W-:Y:S01]  /*4580*/  UISETP.NE.AND.EX UP0, UPT, UR15, URZ, UPT, UP0 ;  /* 0x000000ff0f00728c */ /* 0x000fe2000bf05300 */
[----:B------:R-:W-:Y:S10]  /*4590*/  @!P2 BRA `(.L_x_1827) ;  /* 0x00000000000ca947 */ /* 0x000ff40003800000 */
[----:B-----5:R-:W1:Y:S02]  /*45a0*/  LDC.64 R164, c[0x0][0x390] ;  /* 0x0000e400ffa47b82 */ /* 0x020e640000000a00 */
[----:B-1----:R-:W-:-:S06]  /*45b0*/  IMAD.WIDE.U32 R164, R181, 0x10, R164 ;  /* 0x00000010b5a47825 */ /* 0x002fcc00078e00a4 */
[----:B------:R-:W5:Y:S02]  /*45c0*/  LDG.E.128 R164, desc[UR10][R164.64] ;  /* 0x0000000aa4a47981 */ /* 0x000f64000c1e1d00 */
.L_x_1827:
[----:B------:R-:W-:Y:S05]  /*45d0*/  BRA.U !UP0, `(.L_x_1828) ;  /* 0x0000000d08307547 */ /* 0x000fea000b800000 */
[----:B------:R-:W-:-:S04]  /*45e0*/  UISETP.NE.U32.AND UP0, UPT, UR6, URZ, UPT ;  /* 0x000000ff0600728c */ /* 0x000fc8000bf05070 */
[----:B------:R-:W-:-:S06]  /*45f0*/  UISETP.NE.AND.EX UP0, UPT, UR7, URZ, UPT, UP0 ;  /* 0x000000ff0700728c */ /* 0x000fcc000bf05300 */
[----:B------:R-:W-:-:S13]  /*4600*/  PLOP3.LUT P0, PT, PT, PT, UP0, 0x80, 0x8 ;  /* 0x000000000008781c */ /* 0x000fda0003f0f008 */
[----:B------:R-:W-:Y:S05]  /*4610*/  @!P0 BRA `(.L_x_1829) ;  /* 0x0000000400988947 */ /* 0x000fea0003800000 */
[----:B------:R-:W-:Y:S01]  /*4620*/  ISETP.GT.AND P4, PT, R6, RZ, PT ;  /* 0x000000ff0600720c */ /* 0x000fe20003f84270 */
[----:B0-----:R-:W-:Y:S02]  /*4630*/  HADD2.F32 R172, -RZ, R24.H1_H1 ;  /* 0x30000018ffac7230 */ /* 0x001fe40000004100 */
[--C-:B------:R-:W-:Y:S02]  /*4640*/  HADD2.F32 R176, -RZ, R26.reuse.H0_H0 ;  /* 0x2000001affb07230 */ /* 0x100fe40000004100 */
[----:B------:R-:W-:Y:S02]  /*4650*/  HADD2.F32 R184, -RZ, R26.H1_H1 ;  /* 0x3000001affb87230 */ /* 0x000fe40000004100 */
[----:B------:R-:W-:Y:S02]  /*4660*/  HADD2.F32 R175, -RZ, R25.H1_H1 ;  /* 0x30000019ffaf7230 */ /* 0x000fe40000004100 */
[----:B------:R-:W-:-:S04]  /*4670*/  HADD2.F32 R186, -RZ, R24.H0_H0 ;  /* 0x20000018ffba7230 */ /* 0x000fc80000004100 */
[-CC-:B------:R-:W-:Y:S01]  /*4680*/  @P4 FFMA.FTZ R174, R10, R180.reuse, R183.reuse ;  /* 0x000000b40aae4223 */ /* 0x180fe200000100b7 */
[-CC-:B------:R-:W-:Y:S01]  /*4690*/  @P4 FFMA.FTZ R182, R205, R180.reuse, R183.reuse ;  /* 0x000000b4cdb64223 */ /* 0x180fe200000100b7 */
[-CC-:B------:R-:W-:Y:S01]  /*46a0*/  @P4 FFMA.FTZ R178, R18, R180.reuse, R183.reuse ;  /* 0x000000b412b24223 */ /* 0x180fe200000100b7 */
[-C--:B------:R-:W-:Y:S01]  /*46b0*/  @P4 FFMA.FTZ R177, R17, R180.reuse, R183 ;  /* 0x000000b411b14223 */ /* 0x080fe200000100b7 */
[----:B------:R-:W-:Y:S01]  /*46c0*/  @P4 FADD.FTZ R173, R11, -R174 ;  /* 0x800000ae0bad4221 */ /* 0x000fe20000010000 */
[----:B------:R-:W-:Y:S02]  /*46d0*/  HADD2.F32 R174, -RZ, R25.H0_H0 ;  /* 0x20000019ffae7230 */ /* 0x000fe40000004100 */
[----:B------:R-:W-:Y:S01]  /*46e0*/  @P4 FADD.FTZ R178, R19, -R178 ;  /* 0x800000b213b24221 */ /* 0x000fe20000010000 */
[----:B------:R-:W-:Y:S01]  /*46f0*/  @P4 FADD.FTZ R177, R16, -R177 ;  /* 0x800000b110b14221 */ /* 0x000fe20000010000 */
[----:B------:R-:W-:Y:S01]  /*4700*/  @P4 FFMA.FTZ R172, R7, R173, R172 ;  /* 0x000000ad07ac4223 */ /* 0x000fe200000100ac */
[----:B------:R-:W-:Y:S01]  /*4710*/  @P4 FADD.FTZ R173, R203, -R182 ;  /* 0x800000b6cbad4221 */ /* 0x000fe20000010000 */
[----:B------:R-:W-:Y:S01]  /*4720*/  @P4 FFMA.FTZ R182, R202, R180, R183 ;  /* 0x000000b4cab64223 */ /* 0x000fe200000100b7 */
[C---:B------:R-:W-:Y:S01]  /*4730*/  @P4 FFMA.FTZ R175, R7.reuse, R178, R175 ;  /* 0x000000b207af4223 */ /* 0x040fe200000100af */
[-CC-:B------:R-:W-:Y:S01]  /*4740*/  @P4 FFMA.FTZ R178, R220, R180.reuse, R183.reuse ;  /* 0x000000b4dcb24223 */ /* 0x180fe200000100b7 */
[----:B------:R-:W-:Y:S01]  /*4750*/  @P4 FFMA.FTZ R176, R7, R173, R176 ;  /* 0x000000ad07b04223 */ /* 0x000fe200000100b0 */
[----:B------:R-:W-:Y:S01]  /*4760*/  @P4 FADD.FTZ R182, R215, -R182 ;  /* 0x800000b6d7b64221 */ /* 0x000fe20000010000 */
[----:B------:R-:W-:Y:S01]  /*4770*/  @P4 FFMA.FTZ R173, R217, R180, R183 ;  /* 0x000000b4d9ad4223 */ /* 0x000fe200000100b7 */
[----:B------:R-:W-:Y:S01]  /*4780*/  @P4 FFMA.FTZ R174, R7, R177, R174 ;  /* 0x000000b107ae4223 */ /* 0x000fe200000100ae */
[----:B------:R-:W-:Y:S01]  /*4790*/  @P4 FADD.FTZ R177, R243, -R178 ;  /* 0x800000b2f3b14221 */ /* 0x000fe20000010000 */
[----:B------:R-:W-:Y:S01]  /*47a0*/  @P4 FFMA.FTZ R184, R7, R182, R184 ;  /* 0x000000b607b84223 */ /* 0x000fe200000100b8 */
[----:B------:R-:W-:-:S02]  /*47b0*/  HADD2.F32 R182, -RZ, R27.H0_H0 ;  /* 0x2000001bffb67230 */ /* 0x000fc40000004100 */
[----:B------:R-:W-:Y:S01]  /*47c0*/  @P4 FADD.FTZ R173, R214, -R173 ;  /* 0x800000add6ad4221 */ /* 0x000fe20000010000 */
[----:B------:R-:W-:-:S03]  /*47d0*/  HADD2.F32 R178, -RZ, R27.H1_H1 ;  /* 0x3000001bffb27230 */ /* 0x000fc60000004100 */
[----:B------:R-:W-:Y:S01]  /*47e0*/  @P4 FFMA.FTZ R182, R7, R173, R182 ;  /* 0x000000ad07b64223 */ /* 0x000fe200000100b6 */
[----:B------:R-:W-:Y:S01]  /*47f0*/  @P4 FFMA.FTZ R173, R9, R180, R183 ;  /* 0x000000b409ad4223 */ /* 0x000fe200000100b7 */
[----:B------:R-:W-:-:S03]  /*4800*/  @P4 FFMA.FTZ R178, R7, R177, R178 ;  /* 0x000000b107b24223 */ /* 0x000fc600000100b2 */
[----:B------:R-:W-:-:S04]  /*4810*/  @P4 FADD.FTZ R173, R8, -R173 ;  /* 0x800000ad08ad4221 */ /* 0x000fc80000010000 */
[----:B------:R-:W-:Y:S01]  /*4820*/  @P4 FFMA.FTZ R186, R7, R173, R186 ;  /* 0x000000ad07ba4223 */ /* 0x000fe200000100ba */
[----:B------:R-:W-:Y:S06]  /*4830*/  @!P2 BRA `(.L_x_1830) ;  /* 0x00000000001ca947 */ /* 0x000fec0003800000 */
[----:B------:R-:W-:Y:S02]  /*4840*/  HADD2.F32 R188, -RZ, R144.H0_H0 ;  /* 0x20000090ffbc7230 */ /* 0x000fe40000004100 */
[----:B------:R-:W-:Y:S01]  /*4850*/  FMUL.FTZ R173, R186, UR16 ;  /* 0x00000010baad7c20 */ /* 0x000fe20008410000 */
[----:B-----5:R-:W-:-:S03]  /*4860*/  HADD2.F32 R177, -RZ, R164.H0_H0 ;  /* 0x200000a4ffb17230 */ /* 0x020fc60000004100 */
[----:B------:R-:W-:Y:S02]  /*4870*/  FMUL.FTZ R188, R173, R188 ;  /* 0x000000bcadbc7220 */ /* 0x000fe40000410000 */
[----:B------:R-:W-:-:S03]  /*4880*/  FFMA.FTZ R52, R177, R173, R52 ;  /* 0x000000adb1347223 */ /* 0x000fc60000010034 */
[----:B------:R-:W-:-:S04]  /*4890*/  F2FP.F16.F32.PACK_AB R188, RZ, R188 ;  /* 0x000000bcffbc723e */ /* 0x000fc800000000ff */
[----:B------:R-:W-:-:S07]  /*48a0*/  PRMT R168, R188, 0x7610, R168 ;  /* 0x00007610bca87816 */ /* 0x000fce00000000a8 */
.L_x_1830:
[----:B------:R-:W-:Y:S05]  /*48b0*/  @!P2 BRA `(.L_x_1831) ;  /* 0x00000000001ca947 */ /* 0x000fea0003800000 */
[----:B------:R-:W-:Y:S02]  /*48c0*/  HADD2.F32 R173, -RZ, R144.H1_H1 ;  /* 0x30000090ffad7230 */ /* 0x000fe40000004100 */
[----:B------:R-:W-:Y:S01]  /*48d0*/  FMUL.FTZ R188, R172, UR16 ;  /* 0x00000010acbc7c20 */ /* 0x000fe20008410000 */
[----:B-----5:R-:W-:-:S03]  /*48e0*/  HADD2.F32 R190, -RZ, R164.H1_H1 ;  /* 0x300000a4ffbe7230 */ /* 0x020fc60000004100 */
[----:B------:R-:W-:Y:S02]  /*48f0*/  FMUL.FTZ R173, R188, R173 ;  /* 0x000000adbcad7220 */ /* 0x000fe40000410000 */
[----:B------:R-:W-:-:S03]  /*4900*/  FFMA.FTZ R53, R190, R188, R53 ;  /* 0x000000bcbe357223 */ /* 0x000fc60000010035 */
[----:B------:R-:W-:-:S04]  /*4910*/  F2FP.F16.F32.PACK_AB R173, RZ, R173 ;  /* 0x000000adffad723e */ /* 0x000fc800000000ff */
[----:B------:R-:W-:-:S07]  /*4920*/  PRMT R168, R168, 0x5410, R173 ;  /* 0x00005410a8a87816 */ /* 0x000fce00000000ad */
.L_x_1831:
[----:B------:R-:W-:Y:S05]  /*4930*/  @!P2 BRA `(.L_x_1832) ;  /* 0x00000000001ca947 */ /* 0x000fea0003800000 */
[----:B------:R-:W-:Y:S02]  /*4940*/  HADD2.F32 R188, -RZ, R145.H0_H0 ;  /* 0x20000091ffbc7230 */ /* 0x000fe40000004100 */
[----:B------:R-:W-:Y:S01]  /*4950*/  FMUL.FTZ R173, R174, UR16 ;  /* 0x00000010aead7c20 */ /* 0x000fe20008410000 */
[----:B-----5:R-:W-:-:S03]  /*4960*/  HADD2.F32 R177, -RZ, R165.H0_H0 ;  /* 0x200000a5ffb17230 */ /* 0x020fc60000004100 */
[----:B------:R-:W-:Y:S02]  /*4970*/  FMUL.FTZ R188, R173, R188 ;  /* 0x000000bcadbc7220 */ /* 0x000fe40000410000 */
[----:B------:R-:W-:-:S03]  /*4980*/  FFMA.FTZ R54, R177, R173, R54 ;  /* 0x000000adb1367223 */ /* 0x000fc60000010036 */
[----:B------:R-:W-:-:S04]  /*4990*/  F2FP.F16.F32.PACK_AB R188, RZ, R188 ;  /* 0x000000bcffbc723e */ /* 0x000fc800000000ff */
[----:B------:R-:W-:-:S07]  /*49a0*/  PRMT R169, R188, 0x7610, R169 ;  /* 0x00007610bca97816 */ /* 0x000fce00000000a9 */
.L_x_1832:
[----:B------:R-:W-:Y:S01]  /*49b0*/  F2FP.F16.F32.PACK_AB R173, R175, R174 ;  /* 0x000000aeafad723e */ /* 0x000fe200000000ff */
[----:B------:R-:W-:Y:S06]  /*49c0*/  @!P2 BRA `(.L_x_1833) ;  /* 0x00000000001ca947 */ /* 0x000fec0003800000 */
[----:B------:R-:W-:Y:S01]  /*49d0*/  FMUL.FTZ R174, R175, UR16 ;  /* 0x00000010afae7c20 */ /* 0x000fe20008410000 */
[----:B------:R-:W-:Y:S02]  /*49e0*/  HADD2.F32 R175, -RZ, R145.H1_H1 ;  /* 0x30000091ffaf7230 */ /* 0x000fe40000004100 */
[----:B-----5:R-:W-:-:S03]  /*49f0*/  HADD2.F32 R188, -RZ, R165.H1_H1 ;  /* 0x300000a5ffbc7230 */ /* 0x020fc60000004100 */
[----:B------:R-:W-:Y:S02]  /*4a00*/  FMUL.FTZ R175, R174, R175 ;  /* 0x000000afaeaf7220 */ /* 0x000fe40000410000 */
[----:B------:R-:W-:-:S03]  /*4a10*/  FFMA.FTZ R55, R188, R174, R55 ;  /* 0x000000aebc377223 */ /* 0x000fc60000010037 */
[----:B------:R-:W-:-:S04]  /*4a20*/  F2FP.F16.F32.PACK_AB R175, RZ, R175 ;  /* 0x000000afffaf723e */ /* 0x000fc800000000ff */
[----:B------:R-:W-:-:S07]  /*4a30*/  PRMT R169, R169, 0x5410, R175 ;  /* 0x00005410a9a97816 */ /* 0x000fce00000000af */
.L_x_1833:
        /* <DEDUP_REMOVED lines=8> */
.L_x_1834:
[----:B------:R-:W-:Y:S01]  /*4ac0*/  F2FP.F16.F32.PACK_AB R174, R184, R176 ;  /* 0x000000b0b8ae723e */ /* 0x000fe200000000ff */
[----:B------:R-:W-:Y:S06]  /*4ad0*/  @!P2 BRA `(.L_x_1835) ;  /* 0x00000000001ca947 */ /* 0x000fec0003800000 */
[----:B------:R-:W-:Y:S02]  /*4ae0*/  HADD2.F32 R175, -RZ, R146.H1_H1 ;  /* 0x30000092ffaf7230 */ /* 0x000fe40000004100 */
[----:B------:R-:W-:Y:S01]  /*4af0*/  FMUL.FTZ R184, R184, UR16 ;  /* 0x00000010b8b87c20 */ /* 0x000fe20008410000 */
[----:B-----5:R-:W-:-:S03]  /*4b00*/  HADD2.F32 R176, -RZ, R166.H1_H1 ;  /* 0x300000a6ffb07230 */ /* 0x020fc60000004100 */
[----:B------:R-:W-:Y:S02]  /*4b10*/  FMUL.FTZ R175, R184, R175 ;  /* 0x000000afb8af7220 */ /* 0x000fe40000410000 */
[----:B------:R-:W-:-:S03]  /*4b20*/  FFMA.FTZ R49, R176, R184, R49 ;  /* 0x000000b8b0317223 */ /* 0x000fc60000010031 */
[----:B------:R-:W-:-:S04]  /*4b30*/  F2FP.F16.F32.PACK_AB R175, RZ, R175 ;  /* 0x000000afffaf723e */ /* 0x000fc800000000ff */
[----:B------:R-:W-:-:S07]  /*4b40*/  PRMT R170, R170, 0x5410, R175 ;  /* 0x00005410aaaa7816 */ /* 0x000fce00000000af */
.L_x_1835:
        /* <DEDUP_REMOVED lines=8> */
.L_x_1836:
[----:B------:R-:W-:Y:S02]  /*4bd0*/  F2FP.F16.F32.PACK_AB R172, R172, R186 ;  /* 0x000000baacac723e */ /* 0x000fe400000000ff */
        /* <DEDUP_REMOVED lines=8> */
[----:B------:R-:W-:Y:S01]  /*4c60*/  PRMT R171, R171, 0x5410, R177 ;  /* 0x00005410abab7816 */ /* 0x000fe200000000b1 */
[----:B------:R-:W-:Y:S06]  /*4c70*/  BRA `(.L_x_1837) ;  /* 0x0000001000d07947 */ /* 0x000fec0003800000 */
.L_x_1829:
[----:B------:R-:W-:Y:S01]  /*4c80*/  ISETP.GT.AND P4, PT, R6, RZ, PT ;  /* 0x000000ff0600720c */ /* 0x000fe20003f84270 */
[----:B------:R-:W-:-:S12]  /*4c90*/  @!P2 BRA `(.L_x_1838) ;  /* 0x00000000002ca947 */ /* 0x000fd80003800000 */
[----:B0-----:R-:W-:Y:S01]  /*4ca0*/  @P4 FFMA.FTZ R177, R9, R180, R183 ;  /* 0x000000b409b14223 */ /* 0x001fe200000100b7 */
        /* <DEDUP_REMOVED lines=10> */
.L_x_1838:
[----:B------:R-:W-:Y:S05]  /*4d50*/  @!P2 BRA `(.L_x_1839) ;  /* 0x00000000002ca947 */ /* 0x000fea0003800000 */
[----:B0-----:R-:W-:Y:S01]  /*4d60*/  @P4 FFMA.FTZ R178, R10, R180, R183 ;  /* 0x000000b40ab24223 */ /* 0x001fe200000100b7 */
        /* <DEDUP_REMOVED lines=10> */
.L_x_1839:
[----:B------:R-:W-:Y:S05]  /*4e10*/  @!P2 BRA `(.L_x_1840) ;  /* 0x00000000002ca947 */ /* 0x000fea0003800000 */
        /* <DEDUP_REMOVED lines=11> */
.L_x_1840:
        /* <DEDUP_REMOVED lines=12> */
.L_x_1841:
[----:B------:R-:W-:Y:S05]  /*4f90*/  @!P2 BRA `(.L_x_1842) ;  /* 0x00000000002ca947 */ /* 0x000fea0003800000 */
[----:B0-----:R-:W-:Y:S01]  /*4fa0*/  @P4 FFMA.FTZ R178, R205, R180, R183 ;  /* 0x000000b4cdb24223 */ /* 0x001fe200000100b7 */
        /* <DEDUP_REMOVED lines=10> */
.L_x_1842:
        /* <DEDUP_REMOVED lines=12> */
.L_x_1843:
        /* <DEDUP_REMOVED lines=12> */
.L_x_1844:
        /* <DEDUP_REMOVED lines=11> */
[----:B------:R-:W-:Y:S01]  /*5280*/  PRMT R171, R171, 0x5410, R177 ;  /* 0x00005410abab7816 */ /* 0x000fe200000000b1 */
[----:B------:R-:W-:Y:S06]  /*5290*/  BRA `(.L_x_1837) ;  /* 0x0000000c00487947 */ /* 0x000fec0003800000 */
.L_x_1828:
[----:B0-----:R-:W0:Y:S02]  /*52a0*/  LDC.64 R176, c[0x0][0x478] ;  /* 0x00011e00ffb07b82 */ /* 0x001e240000000a00 */
[----:B0-----:R-:W-:-:S04]  /*52b0*/  ISETP.NE.U32.AND P0, PT, R176, RZ, PT ;  /* 0x000000ffb000720c */ /* 0x001fc80003f05070 */
[----:B------:R-:W-:-:S13]  /*52c0*/  ISETP.NE.AND.EX P0, PT, R177, RZ, PT, P0 ;  /* 0x000000ffb100720c */ /* 0x000fda0003f05300 */
[----:B------:R-:W-:Y:S05]  /*52d0*/  @!P0 BRA `(.L_x_1845) ;  /* 0x0000000400988947 */ /* 0x000fea0003800000 */
[-CC-:B------:R-:W-:Y:S01]  /*52e0*/  FFMA.FTZ R176, R18, R180.reuse, R183.reuse ;  /* 0x000000b412b07223 */ /* 0x180fe200000100b7 */
[-CC-:B------:R-:W-:Y:S01]  /*52f0*/  FFMA.FTZ R174, R10, R180.reuse, R183.reuse ;  /* 0x000000b40aae7223 */ /* 0x180fe200000100b7 */
[-CC-:B------:R-:W-:Y:S01]  /*5300*/  FFMA.FTZ R175, R17, R180.reuse, R183.reuse ;  /* 0x000000b411af7223 */ /* 0x180fe200000100b7 */
[-CC-:B------:R-:W-:Y:S01]  /*5310*/  FFMA.FTZ R173, R9, R180.reuse, R183.reuse ;  /* 0x000000b409ad7223 */ /* 0x180fe200000100b7 */
[-CC-:B------:R-:W-:Y:S01]  /*5320*/  FFMA.FTZ R184, R205, R180.reuse, R183.reuse ;  /* 0x000000b4cdb87223 */ /* 0x180fe200000100b7 */
[-CC-:B------:R-:W-:Y:S01]  /*5330*/  FFMA.FTZ R186, R202, R180.reuse, R183.reuse ;  /* 0x000000b4caba7223 */ /* 0x180fe200000100b7 */
[----:B------:R-:W-:Y:S01]  /*5340*/  FADD.FTZ R182, R19, -R176 ;  /* 0x800000b013b67221 */ /* 0x000fe20000010000 */
        /* <DEDUP_REMOVED lines=15> */
[----:B------:R-:W-:Y:S01]  /*5440*/  ISETP.GT.AND P4, PT, R6, RZ, PT ;  /* 0x000000ff0600720c */ /* 0x000fe20003f84270 */
[C---:B------:R-:W-:Y:S01]  /*5450*/  FMUL.FTZ R175, R7.reuse, R188 ;  /* 0x000000bc07af7220 */ /* 0x040fe20000410000 */
[----:B------:R-:W-:-:S02]  /*5460*/  FMUL.FTZ R172, R7, R190 ;  /* 0x000000be07ac7220 */ /* 0x000fc40000410000 */
[----:B------:R-:W-:Y:S02]  /*5470*/  FSEL R176, R176, RZ, P4 ;  /* 0x000000ffb0b07208 */ /* 0x000fe40002000000 */
[----:B------:R-:W-:Y:S02]  /*5480*/  FSEL R173, R173, RZ, P4 ;  /* 0x000000ffadad7208 */ /* 0x000fe40002000000 */
        /* <DEDUP_REMOVED lines=12> */
.L_x_1846:
        /* <DEDUP_REMOVED lines=8> */
.L_x_1847:
        /* <DEDUP_REMOVED lines=8> */
.L_x_1848:
        /* <DEDUP_REMOVED lines=8> */
.L_x_1849:
        /* <DEDUP_REMOVED lines=8> */
.L_x_1850:
        /* <DEDUP_REMOVED lines=8> */
.L_x_1851:
        /* <DEDUP_REMOVED lines=12> */
.L_x_1852:
        /* <DEDUP_REMOVED lines=11> */
.L_x_1845:
[----:B------:R-:W-:Y:S05]  /*5940*/  @!P2 BRA `(.L_x_1853) ;  /* 0x000000000030a947 */ /* 0x000fea0003800000 */
[----:B------:R-:W-:Y:S01]  /*5950*/  FFMA.FTZ R177, R9, R180, R183 ;  /* 0x000000b409b17223 */ /* 0x000fe200000100b7 */
[----:B------:R-:W-:Y:S01]  /*5960*/  ISETP.GT.AND P4, PT, R6, RZ, PT ;  /* 0x000000ff0600720c */ /* 0x000fe20003f84270 */
[----:B------:R-:W-:Y:S02]  /*5970*/  HADD2.F32 R178, -RZ, R144.H0_H0 ;  /* 0x20000090ffb27230 */ /* 0x000fe40000004100 */
[----:B------:R-:W-:Y:S01]  /*5980*/  FADD.FTZ R176, R8, -R177 ;  /* 0x800000b108b07221 */ /* 0x000fe20000010000 */
[----:B-----5:R-:W-:-:S03]  /*5990*/  HADD2.F32 R179, -RZ, R164.H0_H0 ;  /* 0x200000a4ffb37230 */ /* 0x020fc60000004100 */
[----:B------:R-:W-:-:S05]  /*59a0*/  FMUL.FTZ R176, R7, R176 ;  /* 0x000000b007b07220 */ /* 0x000fca0000410000 */
[----:B------:R-:W-:-:S05]  /*59b0*/  FSEL R176, R176, RZ, P4 ;  /* 0x000000ffb0b07208 */ /* 0x000fca0002000000 */
[----:B------:R-:W-:-:S04]  /*59c0*/  FMUL.FTZ R177, R176, UR16 ;  /* 0x00000010b0b17c20 */ /* 0x000fc80008410000 */
[-C--:B------:R-:W-:Y:S01]  /*59d0*/  FMUL.FTZ R176, R178, R177.reuse ;  /* 0x000000b1b2b07220 */ /* 0x080fe20000410000 */
[----:B------:R-:W-:-:S04]  /*59e0*/  FFMA.FTZ R52, R179, R177, R52 ;  /* 0x000000b1b3347223 */ /* 0x000fc80000010034 */
[----:B------:R-:W-:-:S04]  /*59f0*/  F2FP.F16.F32.PACK_AB R176, RZ, R176 ;  /* 0x000000b0ffb0723e */ /* 0x000fc800000000ff */
[----:B------:R-:W-:-:S07]  /*5a00*/  PRMT R168, R176, 0x7610, R168 ;  /* 0x00007610b0a87816 */ /* 0x000fce00000000a8 */
.L_x_1853:
        /* <DEDUP_REMOVED lines=9> */
[-C--:B------:R-:W-:Y:S01]  /*5aa0*/  FMUL.FTZ R177, R177, R176.reuse ;  /* 0x000000b0b1b17220 */ /* 0x080fe20000410000 */
[----:B------:R-:W-:-:S04]  /*5ab0*/  FFMA.FTZ R53, R178, R176, R53 ;  /* 0x000000b0b2357223 */ /* 0x000fc80000010035 */
[----:B------:R-:W-:-:S04]  /*5ac0*/  F2FP.F16.F32.PACK_AB R177, RZ, R177 ;  /* 0x000000b1ffb1723e */ /* 0x000fc800000000ff */
[----:B------:R-:W-:-:S07]  /*5ad0*/  PRMT R168, R168, 0x5410, R177 ;  /* 0x00005410a8a87816 */ /* 0x000fce00000000b1 */
.L_x_1854:
        /* <DEDUP_REMOVED lines=13> */
.L_x_1855:
        /* <DEDUP_REMOVED lines=13> */
.L_x_1856:
        /* <DEDUP_REMOVED lines=13> */
.L_x_1857:
        /* <DEDUP_REMOVED lines=13> */
.L_x_1858:
        /* <DEDUP_REMOVED lines=13> */
.L_x_1859:
        /* <DEDUP_REMOVED lines=13> */
.L_x_1837:
[----:B0-----:R-:W0:Y:S08]  /*5fc0*/  @P0 LDC.64 R178, c[0x0][0x478] ;  /* 0x00011e00ffb20b82 */ /* 0x001e300000000a00 */
[----:B------:R-:W1:Y:S01]  /*5fd0*/  @P2 LDC.64 R176, c[0x0][0x468] ;  /* 0x00011a00ffb02b82 */ /* 0x000e620000000a00 */
[C---:B0-----:R-:W-:Y:S01]  /*5fe0*/  @P0 IMAD.WIDE.U32 R178, R242.reuse, 0x10, R178 ;  /* 0x00000010f2b20825 */ /* 0x041fe200078e00b2 */
[----:B------:R-:W-:-:S04]  /*5ff0*/  IADD3 R242, PT, PT, R242, 0x100, RZ ;  /* 0x00000100f2f27810 */ /* 0x000fc80007ffe0ff */
[----:B------:R2:W-:Y:S01]  /*6000*/  @P0 STG.E.128 desc[UR10][R178.64], R172 ;  /* 0x000000acb2000986 */ /* 0x0005e2000c101d0a */
[C---:B-1----:R-:W-:Y:S01]  /*6010*/  @P2 IMAD.WIDE.U32 R176, R181.reuse, 0x10, R176 ;  /* 0x00000010b5b02825 */ /* 0x042fe200078e00b0 */
[----:B------:R-:W-:-:S04]  /*6020*/  IADD3 R181, PT, PT, R181, 0x100, RZ ;  /* 0x00000100b5b57810 */ /* 0x000fc80007ffe0ff */
[----:B------:R2:W-:Y:S03]  /*6030*/  @P2 STG.E.128 desc[UR10][R176.64], R168 ;  /* 0x000000a8b0002986 */ /* 0x0005e6000c101d0a */
.L_x_1826:
[----:B------:R-:W-:Y:S05]  /*6040*/  BSYNC.RECONVERGENT B0 ;  /* 0x0000000000007941 */ /* 0x000fea0003800200 */
.L_x_1825:
        /* <DEDUP_REMOVED lines=9> */
.L_x_1862:
[----:B------:R-:W-:Y:S05]  /*60e0*/  BRA.U !UP0, `(.L_x_1863) ;  /* 0x0000000d08307547 */ /* 0x000fea000b800000 */
[----:B------:R-:W-:-:S04]  /*60f0*/  UISETP.NE.U32.AND UP0, UPT, UR6, URZ, UPT ;  /* 0x000000ff0600728c */ /* 0x000fc8000bf05070 */
[----:B------:R-:W-:-:S06]  /*6100*/  UISETP.NE.AND.EX UP0, UPT, UR7, URZ, UPT, UP0 ;  /* 0x000000ff0700728c */ /* 0x000fcc000bf05300 */
[----:B------:R-:W-:-:S13]  /*6110*/  PLOP3.LUT P0, PT, PT, PT, UP0, 0x80, 0x8 ;  /* 0x000000000008781c */ /* 0x000fda0003f0f008 */
[----:B------:R-:W-:Y:S05]  /*6120*/  @!P0 BRA `(.L_x_1864) ;  /* 0x0000000400988947 */ /* 0x000fea0003800000 */
[----:B------:R-:W-:Y:S01]  /*6130*/  ISETP.GT.AND P5, PT, R6, RZ, PT ;  /* 0x000000ff0600720c */ /* 0x000fe20003fa4270 */
[----:B0-2---:R-:W-:Y:S02]  /*6140*/  HADD2.F32 R172, -RZ, R20.H1_H1 ;  /* 0x30000014ffac7230 */ /* 0x005fe40000004100 */
        /* <DEDUP_REMOVED lines=39> */
.L_x_1865:
        /* <DEDUP_REMOVED lines=8> */
.L_x_1866:
        /* <DEDUP_REMOVED lines=8> */
.L_x_1867:
        /* <DEDUP_REMOVED lines=9> */
.L_x_1868:
        /* <DEDUP_REMOVED lines=8> */
.L_x_1869:
        /* <DEDUP_REMOVED lines=9> */
.L_x_1870:
        /* <DEDUP_REMOVED lines=8> */
.L_x_1871:
        /* <DEDUP_REMOVED lines=11> */
.L_x_1864:
[----:B------:R-:W-:Y:S01]  /*6790*/  ISETP.GT.AND P5, PT, R6, RZ, PT ;  /* 0x000000ff0600720c */ /* 0x000fe20003fa4270 */
[----:B------:R-:W-:-:S12]  /*67a0*/  @!P2 BRA `(.L_x_1873) ;  /* 0x00000000002ca947 */ /* 0x000fd80003800000 */
[----:B0-2---:R-:W-:Y:S01]  /*67b0*/  @P5 FFMA.FTZ R177, R13, R180, R183 ;  /* 0x000000b40db15223 */ /* 0x005fe200000100b7 */
        /* <DEDUP_REMOVED lines=10> */
.L_x_1873:
[----:B------:R-:W-:Y:S05]  /*6860*/  @!P2 BRA `(.L_x_1874) ;  /* 0x00000000002ca947 */ /* 0x000fea0003800000 */
[----:B0-2---:R-:W-:Y:S01]  /*6870*/  @P5 FFMA.FTZ R178, R14, R180, R183 ;  /* 0x000000b40eb25223 */ /* 0x005fe200000100b7 */
        /* <DEDUP_REMOVED lines=10> */
.L_x_1874:
[----:B------:R-:W-:Y:S05]  /*6920*/  @!P2 BRA `(.L_x_1875) ;  /* 0x00000000002ca947 */ /* 0x000fea0003800000 */
        /* <DEDUP_REMOVED lines=11> */
.L_x_1875:
        /* <DEDUP_REMOVED lines=12> */
.L_x_1876:
[----:B------:R-:W-:Y:S05]  /*6aa0*/  @!P2 BRA `(.L_x_1877) ;  /* 0x00000000002ca947 */ /* 0x000fea0003800000 */
[----:B0-2---:R-:W-:Y:S01]  /*6ab0*/  @P5 FFMA.FTZ R178, R201, R180, R183 ;  /* 0x000000b4c9b25223 */ /* 0x005fe200000100b7 */
        /* <DEDUP_REMOVED lines=10> */
.L_x_1877:
        /* <DEDUP_REMOVED lines=12> */
.L_x_1878:
        /* <DEDUP_REMOVED lines=12> */
.L_x_1879:
        /* <DEDUP_REMOVED lines=13> */
.L_x_1863:
[----:B0-2---:R-:W0:Y:S02]  /*6db0*/  LDC.64 R176, c[0x0][0x478] ;  /* 0x00011e00ffb07b82 */ /* 0x005e240000000a00 */
        /* <DEDUP_REMOVED lines=42> */
.L_x_1881:
        /* <DEDUP_REMOVED lines=8> */
.L_x_1882:
        /* <DEDUP_REMOVED lines=8> */
.L_x_1883:
        /* <DEDUP_REMOVED lines=8> */
.L_x_1884:
        /* <DEDUP_REMOVED lines=8> */
.L_x_1885:
        /* <DEDUP_REMOVED lines=8> */
.L_x_1886:
        /* <DEDUP_REMOVED lines=12> */
.L_x_1887:
        /* <DEDUP_REMOVED lines=11> */
.L_x_1880:
        /* <DEDUP_REMOVED lines=13> */
.L_x_1888:
        /* <DEDUP_REMOVED lines=13> */
.L_x_1889:
        /* <DEDUP_REMOVED lines=13> */
.L_x_1890:
        /* <DEDUP_REMOVED lines=13> */
.L_x_1891:
        /* <DEDUP_REMOVED lines=13> */
.L_x_1892:
        /* <DEDUP_REMOVED lines=13> */
.L_x_1893:
        /* <DEDUP_REMOVED lines=13> */
.L_x_1894:
        /* <DEDUP_REMOVED lines=13> */
.L_x_1872:
[----:B0-2---:R-:W0:Y:S08]  /*7ad0*/  @P0 LDC.64 R178, c[0x0][0x478] ;  /* 0x00011e00ffb20b82 */ /* 0x005e300000000a00 */
[----:B------:R-:W1:Y:S01]  /*7ae0*/  @P2 LDC.64 R176, c[0x0][0x468] ;  /* 0x00011a00ffb02b82 */ /* 0x000e620000000a00 */
[C---:B0-----:R-:W-:Y:S01]  /*7af0*/  @P0 IMAD.WIDE.U32 R178, R242.reuse, 0x10, R178 ;  /* 0x00000010f2b20825 */ /* 0x041fe200078e00b2 */
[----:B------:R-:W-:-:S04]  /*7b00*/  IADD3 R242, PT, PT, R242, 0x100, RZ ;  /* 0x00000100f2f27810 */ /* 0x000fc80007ffe0ff */
[----:B------:R3:W-:Y:S01]  /*7b10*/  @P0 STG.E.128 desc[UR10][R178.64], R172 ;  /* 0x000000acb2000986 */ /* 0x0007e2000c101d0a */
[C---:B-1----:R-:W-:Y:S01]  /*7b20*/  @P2 IMAD.WIDE.U32 R176, R181.reuse, 0x10, R176 ;  /* 0x00000010b5b02825 */ /* 0x042fe200078e00b0 */
[----:B------:R-:W-:-:S04]  /*7b30*/  IADD3 R181, PT, PT, R181, 0x100, RZ ;  /* 0x00000100b5b57810 */ /* 0x000fc80007ffe0ff */
[----:B------:R3:W-:Y:S03]  /*7b40*/  @P2 STG.E.128 desc[UR10][R176.64], R168 ;  /* 0x000000a8b0002986 */ /* 0x0007e6000c101d0a */
.L_x_1861:
[----:B------:R-:W-:Y:S05]  /*7b50*/  BSYNC.RECONVERGENT B0 ;  /* 0x0000000000007941 */ /* 0x000fea0003800200 */
.L_x_1860:
        /* <DEDUP_REMOVED lines=9> */
.L_x_1897:
[----:B------:R-:W-:Y:S05]  /*7bf0*/  BRA.U !UP0, `(.L_x_1898) ;  /* 0x0000000d08307547 */ /* 0x000fea000b800000 */
[----:B------:R-:W-:-:S04]  /*7c00*/  UISETP.NE.U32.AND UP0, UPT, UR6, URZ, UPT ;  /* 0x000000ff0600728c */ /* 0x000fc8000bf05070 */
[----:B------:R-:W-:-:S06]  /*7c10*/  UISETP.NE.AND.EX UP0, UPT, UR7, URZ, UPT, UP0 ;  /* 0x000000ff0700728c */ /* 0x000fcc000bf05300 */
[----:B------:R-:W-:-:S13]  /*7c20*/  PLOP3.LUT P0, PT, PT, PT, UP0, 0x80, 0x8 ;  /* 0x000000000008781c */ /* 0x000fda0003f0f008 */
[----:B------:R-:W-:Y:S05]  /*7c30*/  @!P0 BRA `(.L_x_1899) ;  /* 0x0000000400988947 */ /* 0x000fea0003800000 */
[----:B------:R-:W-:Y:S01]  /*7c40*/  ISETP.GT.AND P6, PT, R6, RZ, PT ;  /* 0x000000ff0600720c */ /* 0x000fe20003fc4270 */
[----:B0-23--:R-:W-:Y:S02]  /*7c50*/  HADD2.F32 R172, -RZ, R160.H0_H0 ;  /* 0x200000a0ffac7230 */ /* 0x00dfe40000004100 */
[--C-:B------:R-:W-:Y:S02]  /*7c60*/  HADD2.F32 R176, -RZ, R161.reuse.H0_H0 ;  /* 0x200000a1ffb07230 */ /* 0x100fe40000004100 */
[----:B------:R-:W-:-:S08]  /*7c70*/  HADD2.F32 R182, -RZ, R161.H1_H1 ;  /* 0x300000a1ffb67230 */ /* 0x000fd00000004100 */
[-CC-:B------:R-:W-:Y:S01]  /*7c80*/  @P6 FFMA.FTZ R6, R239, R180.reuse, R183.reuse ;  /* 0x000000b4ef066223 */ /* 0x180fe200000100b7 */
[-CC-:B------:R-:W-:Y:S01]  /*7c90*/  @P6 FFMA.FTZ R174, R235, R180.reuse, R183.reuse ;  /* 0x000000b4ebae6223 */ /* 0x180fe200000100b7 */
[-CC-:B------:R-:W-:Y:S01]  /*7ca0*/  @P6 FFMA.FTZ R177, R232, R180.reuse, R183.reuse ;  /* 0x000000b4e8b16223 */ /* 0x180fe200000100b7 */
[-CC-:B------:R-:W-:Y:S01]  /*7cb0*/  @P6 FFMA.FTZ R178, R231, R180.reuse, R183.reuse ;  /* 0x000000b4e7b26223 */ /* 0x180fe200000100b7 */
[----:B------:R-:W-:Y:S01]  /*7cc0*/  @P6 FADD.FTZ R6, R237, -R6 ;  /* 0x80000006ed066221 */ /* 0x000fe20000010000 */
[----:B------:R-:W-:Y:S01]  /*7cd0*/  @P6 FADD.FTZ R175, R233, -R174 ;  /* 0x800000aee9af6221 */ /* 0x000fe20000010000 */
[----:B------:R-:W-:Y:S01]  /*7ce0*/  @P6 FFMA.FTZ R185, R228, R180, R183 ;  /* 0x000000b4e4b96223 */ /* 0x000fe200000100b7 */
[----:B------:R-:W-:Y:S01]  /*7cf0*/  @P6 FADD.FTZ R177, R230, -R177 ;  /* 0x800000b1e6b16221 */ /* 0x000fe20000010000 */
[C---:B------:R-:W-:Y:S01]  /*7d00*/  @P6 FFMA.FTZ R172, R7.reuse, R6, R172 ;  /* 0x0000000607ac6223 */ /* 0x040fe200000100ac */
[----:B------:R-:W-:Y:S01]  /*7d10*/  @P6 FFMA.FTZ R176, R7, R175, R176 ;  /* 0x000000af07b06223 */ /* 0x000fe200000100b0 */
[----:B------:R-:W-:-:S02]  /*7d20*/  HADD2.F32 R6, -RZ, R162.H0_H0 ;  /* 0x200000a2ff067230 */ /* 0x000fc40000004100 */
[-CC-:B------:R-:W-:Y:S01]  /*7d30*/  @P6 FFMA.FTZ R173, R236, R180.reuse, R183.reuse ;  /* 0x000000b4ecad6223 */ /* 0x180fe200000100b7 */
[----:B------:R-:W-:Y:S02]  /*7d40*/  HADD2.F32 R175, -RZ, R162.H1_H1 ;  /* 0x300000a2ffaf7230 */ /* 0x000fe40000004100 */
[-C--:B------:R-:W-:Y:S01]  /*7d50*/  @P6 FFMA.FTZ R184, R227, R180.reuse, R183 ;  /* 0x000000b4e3b86223 */ /* 0x080fe200000100b7 */
[----:B------:R-:W-:Y:S01]  /*7d60*/  @P6 FADD.FTZ R179, R229, -R178 ;  /* 0x800000b2e5b36221 */ /* 0x000fe20000010000 */
[----:B------:R-:W-:Y:S01]  /*7d70*/  @P6 FADD.FTZ R174, R226, -R185 ;  /* 0x800000b9e2ae6221 */ /* 0x000fe20000010000 */
[----:B------:R-:W-:Y:S01]  /*7d80*/  @P6 FFMA.FTZ R183, R224, R180, R183 ;  /* 0x000000b4e0b76223 */ /* 0x000fe200000100b7 */
[C---:B------:R-:W-:Y:S01]  /*7d90*/  @P6 FFMA.FTZ R182, R7.reuse, R177, R182 ;  /* 0x000000b107b66223 */ /* 0x040fe200000100b6 */
[----:B------:R-:W-:Y:S02]  /*7da0*/  HADD2.F32 R180, -RZ, R160.H1_H1 ;  /* 0x300000a0ffb47230 */ /* 0x000fe40000004100 */
[C---:B------:R-:W-:Y:S01]  /*7db0*/  @P6 FFMA.FTZ R6, R7.reuse, R179, R6 ;  /* 0x000000b307066223 */ /* 0x040fe20000010006 */
[----:B------:R-:W-:Y:S01]  /*7dc0*/  @P6 FFMA.FTZ R175, R7, R174, R175 ;  /* 0x000000ae07af6223 */ /* 0x000fe200000100af */
[----:B------:R-:W-:-:S02]  /*7dd0*/  HADD2.F32 R177, -RZ, R163.H0_H0 ;  /* 0x200000a3ffb17230 */ /* 0x000fc40000004100 */
[----:B------:R-:W-:Y:S01]  /*7de0*/  @P6 FADD.FTZ R173, R234, -R173 ;  /* 0x800000adeaad6221 */ /* 0x000fe20000010000 */
[----:B------:R-:W-:Y:S02]  /*7df0*/  HADD2.F32 R178, -RZ, R163.H1_H1 ;  /* 0x300000a3ffb27230 */ /* 0x000fe40000004100 */
[----:B------:R-:W-:Y:S01]  /*7e00*/  @P6 FADD.FTZ R184, R225, -R184 ;  /* 0x800000b8e1b86221 */ /* 0x000fe20000010000 */
[----:B------:R-:W-:Y:S01]  /*7e10*/  @P6 FADD.FTZ R183, R222, -R183 ;  /* 0x800000b7deb76221 */ /* 0x000fe20000010000 */
[----:B------:R-:W-:Y:S01]  /*7e20*/  @P6 FFMA.FTZ R180, R7, R173, R180 ;  /* 0x000000ad07b46223 */ /* 0x000fe200000100b4 */
[----:B------:R-:W-:Y:S01]  /*7e30*/  F2FP.F16.F32.PACK_AB R174, R175, R6 ;  /* 0x00000006afae723e */ /* 0x000fe200000000ff */
[C---:B------:R-:W-:Y:S01]  /*7e40*/  @P6 FFMA.FTZ R177, R7.reuse, R184, R177 ;  /* 0x000000b807b16223 */ /* 0x040fe200000100b1 */
[----:B------:R-:W-:Y:S01]  /*7e50*/  @P6 FFMA.FTZ R178, R7, R183, R178 ;  /* 0x000000b707b26223 */ /* 0x000fe200000100b2 */
[----:B------:R-:W-:Y:S01]  /*7e60*/  F2FP.F16.F32.PACK_AB R173, R182, R176 ;  /* 0x000000b0b6ad723e */ /* 0x000fe200000000ff */
        /* <DEDUP_REMOVED lines=8> */
.L_x_1900:
        /* <DEDUP_REMOVED lines=8> */
.L_x_1901:
        /* <DEDUP_REMOVED lines=8> */
.L_x_1902:
        /* <DEDUP_REMOVED lines=8> */
.L_x_1903:
        /* <DEDUP_REMOVED lines=8> */
.L_x_1904:
        /* <DEDUP_REMOVED lines=8> */
.L_x_1905:
        /* <DEDUP_REMOVED lines=8> */
.L_x_1906:
        /* <DEDUP_REMOVED lines=11> */
.L_x_1899:
[----:B------:R-:W-:Y:S01]  /*82a0*/  ISETP.GT.AND P6, PT, R6, RZ, PT ;  /* 0x000000ff0600720c */ /* 0x000fe20003fc4270 */
[----:B------:R-:W-:-:S12]  /*82b0*/  @!P2 BRA `(.L_x_1908) ;  /* 0x00000000002ca947 */ /* 0x000fd80003800000 */
[----:B0-23--:R-:W-:Y:S01]  /*82c0*/  @P6 FFMA.FTZ R176, R239, R180, R183 ;  /* 0x000000b4efb06223 */ /* 0x00dfe200000100b7 */
        /* <DEDUP_REMOVED lines=10> */
.L_x_1908:
[----:B------:R-:W-:Y:S05]  /*8370*/  @!P2 BRA `(.L_x_1909) ;  /* 0x00000000002ca947 */ /* 0x000fea0003800000 */
[----:B0-23--:R-:W-:Y:S01]  /*8380*/  @P6 FFMA.FTZ R177, R236, R180, R183 ;  /* 0x000000b4ecb16223 */ /* 0x00dfe200000100b7 */
        /* <DEDUP_REMOVED lines=10> */
.L_x_1909:
[----:B------:R-:W-:Y:S05]  /*8430*/  @!P2 BRA `(.L_x_1910) ;  /* 0x00000000002ca947 */ /* 0x000fea0003800000 */
        /* <DEDUP_REMOVED lines=11> */
.L_x_1910:
        /* <DEDUP_REMOVED lines=12> */
.L_x_1911:
        /* <DEDUP_REMOVED lines=12> */
.L_x_1912:
        /* <DEDUP_REMOVED lines=12> */
.L_x_1913:
        /* <DEDUP_REMOVED lines=12> */
.L_x_1914:
[----:B------:R-:W-:Y:S05]  /*87f0*/  @!P2 BRA `(.L_x_1907) ;  /* 0x0000000c0078a947 */ /* 0x000fea0003800000 */
[----:B------:R-:W-:Y:S01]  /*8800*/  @P6 FFMA.FTZ R183, R224, R180, R183 ;  /* 0x000000b4e0b76223 */ /* 0x000fe200000100b7 */
[----:B------:R-:W-:Y:S02]  /*8810*/  HADD2.F32 R6, -RZ, R163.H1_H1 ;  /* 0x300000a3ff067230 */ /* 0x000fe40000004100 */
[----:B0-23-5:R-:W-:Y:S02]  /*8820*/  HADD2.F32 R176, -RZ, R167.H1_H1 ;  /* 0x300000a7ffb07230 */ /* 0x02dfe40000004100 */
        /* <DEDUP_REMOVED lines=9> */
.L_x_1898:
        /* <DEDUP_REMOVED lines=19> */
[C---:B------:R-:W-:Y:S01]  /*89f0*/  FMUL.FTZ R172, R7.reuse, R6 ;  /* 0x0000000607ac7220 */ /* 0x040fe20000410000 */
[C---:B------:R-:W-:Y:S01]  /*8a00*/  FMUL.FTZ R6, R7.reuse, R174 ;  /* 0x000000ae07067220 */ /* 0x040fe20000410000 */
[----:B------:R-:W-:Y:S01]  /*8a10*/  FMUL.FTZ R173, R7, R176 ;  /* 0x000000b007ad7220 */ /* 0x000fe20000410000 */
[----:B------:R-:W-:Y:S01]  /*8a20*/  FADD.FTZ R184, R225, -R184 ;  /* 0x800000b8e1b87221 */ /* 0x000fe20000010000 */
[----:B------:R-:W-:Y:S01]  /*8a30*/  FADD.FTZ R186, R222, -R183 ;  /* 0x800000b7deba7221 */ /* 0x000fe20000010000 */
        /* <DEDUP_REMOVED lines=13> */
[----:B------:R-:W-:Y:S02]  /*8b10*/  F2FP.F16.F32.PACK_AB R174, R176, R177 ;  /* 0x000000b1b0ae723e */ /* 0x000fe400000000ff */
[----:B------:R-:W-:Y:S01]  /*8b20*/  F2FP.F16.F32.PACK_AB R173, R183, R180 ;  /* 0x000000b4b7ad723e */ /* 0x000fe200000000ff */
        /* <DEDUP_REMOVED lines=8> */
.L_x_1916:
        /* <DEDUP_REMOVED lines=8> */
.L_x_1917:
        /* <DEDUP_REMOVED lines=8> */
.L_x_1918:
        /* <DEDUP_REMOVED lines=8> */
.L_x_1919:
        /* <DEDUP_REMOVED lines=8> */
.L_x_1920:
        /* <DEDUP_REMOVED lines=8> */
.L_x_1921:
        /* <DEDUP_REMOVED lines=8> */
.L_x_1922:
        /* <DEDUP_REMOVED lines=11> */
.L_x_1915:
        /* <DEDUP_REMOVED lines=13> */
.L_x_1923:
[----:B------:R-:W-:Y:S05]  /*9030*/  @!P2 BRA `(.L_x_1924) ;  /* 0x000000000030a947 */ /* 0x000fea0003800000 */
[----:B------:R-:W-:Y:S01]  /*9040*/  FFMA.FTZ R177, R236, R180, R183 ;  /* 0x000000b4ecb17223 */ /* 0x000fe200000100b7 */
[----:B------:R-:W-:Y:S01]  /*9050*/  ISETP.GT.AND P6, PT, R6, RZ, PT ;  /* 0x000000ff0600720c */ /* 0x000fe20003fc4270 */
[----:B-----5:R-:W-:Y:S02]  /*9060*/  HADD2.F32 R178, -RZ, R164.H1_H1 ;  /* 0x300000a4ffb27230 */ /* 0x020fe40000004100 */
[----:B------:R-:W-:Y:S01]  /*9070*/  FADD.FTZ R176, R234, -R177 ;  /* 0x800000b1eab07221 */ /* 0x000fe20000010000 */
[----:B------:R-:W-:-:S03]  /*9080*/  HADD2.F32 R177, -RZ, R128.H1_H1 ;  /* 0x30000080ffb17230 */ /* 0x000fc60000004100 */
[----:B------:R-:W-:-:S05]  /*9090*/  FMUL.FTZ R176, R7, R176 ;  /* 0x000000b007b07220 */ /* 0x000fca0000410000 */
[----:B------:R-:W-:-:S05]  /*90a0*/  FSEL R176, R176, RZ, P6 ;  /* 0x000000ffb0b07208 */ /* 0x000fca0003000000 */
[----:B------:R-:W-:-:S04]  /*90b0*/  FMUL.FTZ R176, R176, UR16 ;  /* 0x00000010b0b07c20 */ /* 0x000fc80008410000 */
[-C--:B------:R-:W-:Y:S01]  /*90c0*/  FMUL.FTZ R177, R177, R176.reuse ;  /* 0x000000b0b1b17220 */ /* 0x080fe20000410000 */
[----:B------:R-:W-:-:S04]  /*90d0*/  FFMA.FTZ R37, R178, R176, R37 ;  /* 0x000000b0b2257223 */ /* 0x000fc80000010025 */
[----:B------:R-:W-:-:S04]  /*90e0*/  F2FP.F16.F32.PACK_AB R177, RZ, R177 ;  /* 0x000000b1ffb1723e */ /* 0x000fc800000000ff */
[----:B------:R-:W-:-:S07]  /*90f0*/  PRMT R168, R168, 0x5410, R177 ;  /* 0x00005410a8a87816 */ /* 0x000fce00000000b1 */
.L_x_1924:
        /* <DEDUP_REMOVED lines=13> */
.L_x_1925:
        /* <DEDUP_REMOVED lines=13> */
.L_x_1926:
        /* <DEDUP_REMOVED lines=13> */
.L_x_1927:
        /* <DEDUP_REMOVED lines=13> */
.L_x_1928:
        /* <DEDUP_REMOVED lines=13> */
.L_x_1929:
[----:B------:R-:W-:Y:S05]  /*9510*/  @!P2 BRA `(.L_x_1907) ;  /* 0x000000000030a947 */ /* 0x000fea0003800000 */
[----:B------:R-:W-:Y:S01]  /*9520*/  FFMA.FTZ R183, R224, R180, R183 ;  /* 0x000000b4e0b77223 */ /* 0x000fe200000100b7 */
[----:B------:R-:W-:-:S03]  /*9530*/  ISETP.GT.AND P6, PT, R6, RZ, PT ;  /* 0x000000ff0600720c */ /* 0x000fc60003fc4270 */
[----:B------:R-:W-:-:S04]  /*9540*/  FADD.FTZ R176, R222, -R183 ;  /* 0x800000b7deb07221 */ /* 0x000fc80000010000 */
[----:B------:R-:W-:Y:S01]  /*9550*/  FMUL.FTZ R176, R7, R176 ;  /* 0x000000b007b07220 */ /* 0x000fe20000410000 */
[----:B------:R-:W-:-:S04]  /*9560*/  HADD2.F32 R7, -RZ, R131.H1_H1 ;  /* 0x30000083ff077230 */ /* 0x000fc80000004100 */
[----:B------:R-:W-:Y:S01]  /*9570*/  FSEL R6, R176, RZ, P6 ;  /* 0x000000ffb0067208 */ /* 0x000fe20003000000 */
[----:B-----5:R-:W-:-:S04]  /*9580*/  HADD2.F32 R176, -RZ, R167.H1_H1 ;  /* 0x300000a7ffb07230 */ /* 0x020fc80000004100 */
[----:B------:R-:W-:-:S04]  /*9590*/  FMUL.FTZ R6, R6, UR16 ;  /* 0x0000001006067c20 */ /* 0x000fc80008410000 */
[-C--:B------:R-:W-:Y:S01]  /*95a0*/  FMUL.FTZ R7, R7, R6.reuse ;  /* 0x0000000607077220 */ /* 0x080fe20000410000 */
[----:B------:R-:W-:-:S04]  /*95b0*/  FFMA.FTZ R35, R176, R6, R35 ;  /* 0x00000006b0237223 */ /* 0x000fc80000010023 */
[----:B------:R-:W-:-:S04]  /*95c0*/  F2FP.F16.F32.PACK_AB R7, RZ, R7 ;  /* 0x00000007ff07723e */ /* 0x000fc800000000ff */
[----:B------:R-:W-:-:S07]  /*95d0*/  PRMT R171, R171, 0x5410, R7 ;  /* 0x00005410abab7816 */ /* 0x000fce0000000007 */
.L_x_1907:
[----:B0-23--:R-:W0:Y:S08]  /*95e0*/  @P0 LDC.64 R176, c[0x0][0x478] ;  /* 0x00011e00ffb00b82 */ /* 0x00de300000000a00 */
[----:B------:R-:W1:Y:S01]  /*95f0*/  @P2 LDC.64 R6, c[0x0][0x468] ;  /* 0x00011a00ff062b82 */ /* 0x000e620000000a00 */
[----:B0-----:R-:W-:-:S05]  /*9600*/  @P0 IMAD.WIDE.U32 R176, R242, 0x10, R176 ;  /* 0x00000010f2b00825 */ /* 0x001fca00078e00b0 */
[----:B------:R4:W-:Y:S01]  /*9610*/  @P0 STG.E.128 desc[UR10][R176.64], R172 ;  /* 0x000000acb0000986 */ /* 0x0009e2000c101d0a */
[----:B-1----:R-:W-:-:S05]  /*9620*/  @P2 IMAD.WIDE.U32 R6, R181, 0x10, R6 ;  /* 0x00000010b5062825 */ /* 0x002fca00078e0006 */
[----:B------:R4:W-:Y:S02]  /*9630*/  @P2 STG.E.128 desc[UR10][R6.64], R168 ;  /* 0x000000a806002986 */ /* 0x0009e4000c101d0a */
.L_x_1896:
[----:B------:R-:W-:Y:S05]  /*9640*/  BSYNC.RECONVERGENT B0 ;  /* 0x0000000000007941 */ /* 0x000fea0003800200 */
.L_x_1895:
[----:B----4-:R-:W1:Y:S01]  /*9650*/  LDC.64 R6, c[0x0][0x380] ;  /* 0x0000e000ff067b82 */ /* 0x010e620000000a00 */
[----:B------:R-:W-:Y:S01]  /*9660*/  UPLOP3.LUT UP1, UPT, UPT, UPT, UP1, 0x40, 0x4 ;  /* 0x000000000004789c */ /* 0x000fe20003f2e810 */
[----:B-1----:R-:W-:-:S04]  /*9670*/  IADD3 R5, PT, PT, R5, R6, RZ ;  /* 0x0000000605057210 */ /* 0x002fc80007ffe0ff */
[----:B------:R-:W-:-:S13]  /*9680*/  ISETP.GE.AND P0, PT, R5, R7, PT ;  /* 0x000000070500720c */ /* 0x000fda0003f06270 */
[----:B------:R-:W-:Y:S05]  /*9690*/  @!P0 BRA `(.L_x_1930) ;  /* 0xffffff7000a88947 */ /* 0x000fea000383ffff */
.L_x_1778:
[----:B------:R-:W1:Y:S01]  /*96a0*/  S2UR UR4, SR_CTAID.X ;  /* 0x00000000000479c3 */ /* 0x000e620000002500 */
[----:B------:R-:W-:Y:S01]  /*96b0*/  BSSY.RECONVERGENT B0, `(.L_x_1931) ;  /* 0x0000011000007945 */ /* 0x000fe20003800200 */
[----:B-1----:R-:W-:-:S05]  /*96c0*/  IMAD R3, R2, UR4, RZ ;  /* 0x0000000402037c24 */ /* 0x002fca000f8e02ff */
[----:B------:R-:W-:Y:S01]  /*96d0*/  LEA.HI R9, R3, R0, RZ, 0x1d ;  /* 0x0000000003097211 */ /* 0x000fe200078fe8ff */
[----:B------:R-:W-:Y:S06]  /*96e0*/  @!P1 BRA `(.L_x_1932) ;  /* 0x0000000000349947 */ /* 0x000fec0003800000 */
[----:B------:R-:W1:Y:S08]  /*96f0*/  LDC.64 R2, c[0x0][0x440] ;  /* 0x00011000ff027b82 */ /* 0x000e700000000a00 */
[----:B------:R-:W4:Y:S08]  /*9700*/  LDC.64 R4, c[0x0][0x448] ;  /* 0x00011200ff047b82 */ /* 0x000f300000000a00 */
[----:B------:R-:W0:Y:S01]  /*9710*/  LDC.64 R6, c[0x0][0x460] ;  /* 0x00011800ff067b82 */ /* 0x000e220000000a00 */
[----:B-1----:R-:W-:-:S05]  /*9720*/  IMAD.WIDE.U32 R2, R9, 0x20, R2 ;  /* 0x0000002009027825 */ /* 0x002fca00078e0002 */
        /* <DEDUP_REMOVED lines=9> */
.L_x_1932:
[----:B------:R-:W-:Y:S05]  /*97c0*/  BSYNC.RECONVERGENT B0 ;  /* 0x0000000000007941 */ /* 0x000fea0003800200 */
.L_x_1931:
[----:B------:R-:W-:Y:S04]  /*97d0*/  BSSY.RECONVERGENT B0, `(.L_x_1933) ;  /* 0x000000f000007945 */ /* 0x000fe80003800200 */
[----:B------:R-:W-:Y:S05]  /*97e0*/  @!P3 BRA `(.L_x_1934) ;  /* 0x000000000034b947 */ /* 0x000fea0003800000 */
[----:B-1----:R-:W1:Y:S08]  /*97f0*/  LDC.64 R2, c[0x0][0x440] ;  /* 0x00011000ff027b82 */ /* 0x002e700000000a00 */
        /* <DEDUP_REMOVED lines=12> */
.L_x_1934:
[----:B------:R-:W-:Y:S05]  /*98c0*/  BSYNC.RECONVERGENT B0 ;  /* 0x0000000000007941 */ /* 0x000fea0003800200 */
.L_x_1933:
        /* <DEDUP_REMOVED lines=15> */
.L_x_1936:
[----:B------:R-:W-:Y:S05]  /*99c0*/  BSYNC.RECONVERGENT B0 ;  /* 0x0000000000007941 */ /* 0x000fea0003800200 */
.L_x_1935:
[----:B------:R-:W-:Y:S05]  /*99d0*/  @!P5 EXIT ;  /* 0x000000000000d94d */ /* 0x000fea0003800000 */
[----:B-1----:R-:W1:Y:S08]  /*99e0*/  LDC.64 R2, c[0x0][0x440] ;  /* 0x00011000ff027b82 */ /* 0x002e700000000a00 */
[----:B------:R-:W4:Y:S08]  /*99f0*/  LDC.64 R4, c[0x0][0x448] ;  /* 0x00011200ff047b82 */ /* 0x000f300000000a00 */
[----:B------:R-:W0:Y:S01]  /*9a00*/  LDC.64 R6, c[0x0][0x460] ;  /* 0x00011800ff067b82 */ /* 0x000e220000000a00 */
[----:B-1----:R-:W-:-:S05]  /*9a10*/  IMAD.WIDE.U32 R2, R9, 0x20, R2 ;  /* 0x0000002009027825 */ /* 0x002fca00078e0002 */
        /* <DEDUP_REMOVED lines=9> */
.L_x_1937:
        /* <DEDUP_REMOVED lines=13> */
.L_x_15604:


//--------------------- .text._ZN10layer_norm13ln_bwd_kernelINS_13Kernel_traitsI6__halfS2_S2_S2_fjLj8192ELj1ELj1ELj8ELj16ENS_18Kernel_traits_baseILj8192ES2_S2_S2_S2_fjLj256EEEEELb0ELb1ELb1ELb1EEEvNS_9BwdParamsE --------------------------
	.section	.text._ZN10layer_norm13ln_bwd_kernelINS_13Kernel_traitsI6__halfS2_S2_S2_fjLj8192ELj1ELj1ELj8ELj16ENS_18Kernel_traits_baseILj8192ES2_S2_S2_S2_fjLj256EEEEELb0ELb1ELb1ELb1EEEvNS_9BwdParamsE,"ax",@progbits
	.align	128
        .global         _ZN10layer_norm13ln_bwd_kernelINS_13Kernel_traitsI6__halfS2_S2_S2_fjLj8192ELj1ELj1ELj8ELj16ENS_18Kernel_traits_baseILj8192ES2_S2_S2_S2_fjLj256EEEEELb0ELb1ELb1ELb1EEEvNS_9BwdParamsE
        .type           _ZN10layer_norm13ln_bwd_kernelINS_13Kernel_traitsI6__halfS2_S2_S2_fjLj8192ELj1ELj1ELj8ELj16ENS_18Kernel_traits_baseILj8192ES2_S2_S2_S2_fjLj256EEEEELb0ELb1ELb1ELb1EEEvNS_9BwdParamsE,@function
        .size           _ZN10layer_norm13ln_bwd_kernelINS_13Kernel_traitsI6__halfS2_S2_S2_fjLj8192ELj1ELj1ELj8ELj16ENS_18Kernel_traits_baseILj8192ES2_S2_S2_S2_fjLj256EEEEELb0ELb1ELb1ELb1EEEvNS_9BwdParamsE,(.L_x_15605 - _ZN10layer_norm13ln_bwd_kernelINS_13Kernel_traitsI6__halfS2_S2_S2_fjLj8192ELj1ELj1ELj8ELj16ENS_18Kernel_traits_baseILj8192ES2_S2_S2_S2_fjLj256EEEEELb0ELb1ELb1ELb1EEEvNS_9BwdParamsE)
        .other          _ZN10layer_norm13ln_bwd_kernelINS_13Kernel_traitsI6__halfS2_S2_S2_fjLj8192ELj1ELj1ELj8ELj16ENS_18Kernel_traits_baseILj8192ES2_S2_S2_S2_fjLj256EEEEELb0ELb1ELb1ELb1EEEvNS_9BwdParamsE,@"STO_CUDA_ENTRY STV_DEFAULT"
_ZN10layer_norm13ln_bwd_kernelINS_13Kernel_traitsI6__halfS2_S2_S2_fjLj8192ELj1ELj1ELj8ELj16ENS_18Kernel_traits_baseILj8192ES2_S2_S2_S2_fjLj256EEEEELb0ELb1ELb1ELb1EEEvNS_9BwdParamsE:
.text._ZN10layer_norm13ln_bwd_kernelINS_13Kernel_traitsI6__halfS2_S2_S2_fjLj8192ELj1ELj1ELj8ELj16ENS_18Kernel_traits_baseILj8192ES2_S2_S2_S2_fjLj256EEEEELb0ELb1ELb1ELb1EEEvNS_9BwdParamsE:
        /* <DEDUP_REMOVED lines=56> */
[----:B------:R-:W2:Y:S01]  /*0380*/  LDCU UR16, c[0x0][0x40c] ;  /* 0x00008180ff1077ac */ /* 0x000ea20008000800 */
[----:B------:R-:W3:Y:S06]  /*0390*/  LDCU UR14, c[0x0][0x388] ;  /* 0x00007100ff0e77ac */ /* 0x000eec0008000800 */
[----:B------:R-:W4:Y:S01]  /*03a0*/  LDC.64 R4, c[0x0][0x3e8] ;  /* 0x0000fa00ff047b82 */ /* 0x000f220000000a00 */
[----:B------:R-:W0:Y:S01]  /*03b0*/  LDCU.U8 UR11, c[0x0][0x410] ;  /* 0x00008200ff0b77ac */ /* 0x000e220008000000 */
[----:B------:R-:W0:Y:S01]  /*03c0*/  LDCU UR15, c[0x0][0x400] ;  /* 0x00008000ff0f77ac */ /* 0x000e220008000800 */
[----:B------:R-:W0:Y:S01]  /*03d0*/  LDCU.64 UR6, c[0x0][0x438] ;  /* 0x00008700ff0677ac */ /* 0x000e220008000a00 */
[----:B------:R-:W0:Y:S01]  /*03e0*/  LDCU.64 UR8, c[0x0][0x478] ;  /* 0x00008f00ff0877ac */ /* 0x000e220008000a00 */
[----:B-1----:R-:W-:-:S05]  /*03f0*/  IMAD.WIDE.U32 R2, R237, 0x10, R2 ;  /* 0x00000010ed027825 */ /* 0x002fca00078e0002 */
[----:B0-----:R0:W5:Y:S01]  /*0400*/  LDG.E.128 R68, desc[UR12][R2.64+0x3000] ;  /* 0x0030000c02447981 */ /* 0x001162000c1e1d00 */
[----:B----4-:R-:W-:-:S03]  /*0410*/  IMAD.WIDE.U32 R4, R237, 0x10, R4 ;  /* 0x00000010ed047825 */ /* 0x010fc600078e0004 */
[----:B------:R0:W5:Y:S04]  /*0420*/  LDG.E.128 R64, desc[UR12][R2.64+0x2000] ;  /* 0x0020000c02407981 */ /* 0x000168000c1e1d00 */
[----:B------:R0:W5:Y:S04]  /*0430*/  LDG.E.128 R60, desc[UR12][R2.64+0x1000] ;  /* 0x0010000c023c7981 */ /* 0x000168000c1e1d00 */
[----:B------:R0:W5:Y:S04]  /*0440*/  LDG.E.128 R56, desc[UR12][R2.64] ;  /* 0x0000000c02387981 */ /* 0x000168000c1e1d00 */
[----:B------:R0:W5:Y:S04]  /*0450*/  LDG.E.128 R52, desc[UR12][R4.64+0x3000] ;  /* 0x0030000c04347981 */ /* 0x000168000c1e1d00 */
[----:B------:R0:W5:Y:S04]  /*0460*/  LDG.E.128 R48, desc[UR12][R4.64+0x2000] ;  /* 0x0020000c04307981 */ /* 0x000168000c1e1d00 */
[----:B------:R0:W5:Y:S04]  /*0470*/  LDG.E.128 R44, desc[UR12][R4.64+0x1000] ;  /* 0x0010000c042c7981 */ /* 0x000168000c1e1d00 */
[----:B------:R0:W5:Y:S01]  /*0480*/  LDG.E.128 R40, desc[UR12][R4.64] ;  /* 0x0000000c04287981 */ /* 0x000162000c1e1d00 */
[----:B------:R-:W-:Y:S01]  /*0490*/  HFMA2 R164, -RZ, RZ, 0, 0 ;  /* 0x00000000ffa47431 */ /* 0x000fe200000001ff */
[----:B------:R-:W-:Y:S01]  /*04a0*/  MOV R235, UR4 ;  /* 0x0000000400eb7c02 */ /* 0x000fe20008000f00 */
[----:B--23--:R-:W-:-:S11]  /*04b0*/  UPLOP3.LUT UP1, UPT, UPT, UPT, UPT, 0x40, 0x4 ;  /* 0x000000000004789c */ /* 0x00cfd60003f2e870 */
.L_x_2074:
[----:B------:R-:W1:Y:S08]  /*04c0*/  LDC.64 R182, c[0x0][0x3f8] ;  /* 0x0000fe00ffb67b82 */ /* 0x000e700000000a00 */
[----:B------:R-:W2:Y:S08]  /*04d0*/  LDC.64 R240, c[0x0][0x3c8] ;  /* 0x0000f200fff07b82 */ /* 0x000eb00000000a00 */
[----:B------:R-:W3:Y:S01]  /*04e0*/  LDC.64 R180, c[0x0][0x3f0] ;  /* 0x0000fc00ffb47b82 */ /* 0x000ee20000000a00 */
[----:B-1----:R-:W-:-:S05]  /*04f0*/  IMAD.WIDE R182, R235, 0x4, R182 ;  /* 0x00000004ebb67825 */ /* 0x002fca00078e02b6 */
[----:B------:R-:W4:Y:S01]  /*0500*/  LDG.E R239, desc[UR12][R182.64] ;  /* 0x0000000cb6ef7981 */ /* 0x000f22000c1e1900 */
[----:B--2---:R-:W-:-:S06]  /*0510*/  IMAD.WIDE R240, R235, 0x4, R240 ;  /* 0x00000004ebf07825 */ /* 0x004fcc00078e02f0 */
[----:B-----5:R1:W5:Y:S01]  /*0520*/  LDG.E R240, desc[UR12][R240.64] ;  /* 0x0000000cf0f07981 */ /* 0x020362000c1e1900 */
[----:B---3--:R-:W-:-:S06]  /*0530*/  IMAD.WIDE R180, R235, 0x4, R180 ;  /* 0x00000004ebb47825 */ /* 0x008fcc00078e02b4 */
[----:B------:R1:W5:Y:S01]  /*0540*/  LDG.E R180, desc[UR12][R180.64] ;  /* 0x0000000cb4b47981 */ /* 0x000362000c1e1900 */
[----:B------:R-:W-:Y:S02]  /*0550*/  CS2R R184, SRZ ;  /* 0x0000000000b87805 */ /* 0x000fe4000001ff00 */
[----:B----4-:R-:W-:-:S13]  /*0560*/  ISETP.GE.AND P1, PT, R239, 0x1, PT ;  /* 0x00000001ef00780c */ /* 0x010fda0003f26270 */
[----:B-1----:R-:W-:Y:S05]  /*0570*/  @!P1 BRA `(.L_x_1939) ;  /* 0x0000001400e49947 */ /* 0x002fea0003800000 */
[----:B------:R-:W1:Y:S01]  /*0580*/  S2R R6, SR_TID.X ;  /* 0x0000000000067919 */ /* 0x000e620000002100 */
[----:B------:R-:W-:Y:S01]  /*0590*/  IMAD R0, R235, UR14, RZ ;  /* 0x0000000eeb007c24 */ /* 0x000fe2000f8e02ff */
[----:B0-----:R-:W-:Y:S01]  /*05a0*/  IADD3 R2, PT, PT, R239, -0x1, RZ ;  /* 0xffffffffef027810 */ /* 0x001fe20007ffe0ff */
[----:B------:R-:W0:Y:S03]  /*05b0*/  LDC.64 R8, c[0x0][0x3a8] ;  /* 0x0000ea00ff087b82 */ /* 0x000e260000000a00 */
[----:B------:R-:W-:Y:S01]  /*05c0*/  SHF.R.S32.HI R3, RZ, 0x1f, R0 ;  /* 0x0000001fff037819 */ /* 0x000fe20000011400 */
[----:B------:R-:W-:-:S03]  /*05d0*/  IMAD R2, R2, UR14, RZ ;  /* 0x0000000e02027c24 */ /* 0x000fc6000f8e02ff */
[----:B------:R-:W-:Y:S01]  /*05e0*/  LEA.HI R3, R3, R0, RZ, 0x3 ;  /* 0x0000000003037211 */ /* 0x000fe200078f18ff */
[----:B------:R-:W2:Y:S01]  /*05f0*/  LDC.64 R4, c[0x0][0x428] ;  /* 0x00010a00ff047b82 */ /* 0x000ea20000000a00 */
[----:B------:R-:W-:-:S04]  /*0600*/  SHF.R.S32.HI R7, RZ, 0x1f, R2 ;  /* 0x0000001fff077819 */ /* 0x000fc80000011402 */
[----:B------:R-:W-:Y:S02]  /*0610*/  LEA.HI R7, R7, R2, RZ, 0x3 ;  /* 0x0000000207077211 */ /* 0x000fe400078f18ff */
[-C--:B-1----:R-:W-:Y:S02]  /*0620*/  LEA.HI.SX32 R201, R3, R6.reuse, 0x1d ;  /* 0x0000000603c97211 */ /* 0x082fe400078feaff */
[----:B------:R-:W1:Y:S01]  /*0630*/  LDC.64 R2, c[0x0][0x3c0] ;  /* 0x0000f000ff027b82 */ /* 0x000e620000000a00 */
[----:B------:R-:W-:Y:S02]  /*0640*/  LEA.HI.SX32 R7, R7, R6, 0x1d ;  /* 0x0000000607077211 */ /* 0x000fe400078feaff */
[C---:B------:R-:W-:Y:S01]  /*0650*/  IADD3 R195, PT, PT, R201.reuse, 0x200, RZ ;  /* 0x00000200c9c37810 */ /* 0x040fe20007ffe0ff */
[----:B0-----:R-:W-:Y:S01]  /*0660*/  IMAD.WIDE.U32 R184, R201, 0x10, R8 ;  /* 0x00000010c9b87825 */ /* 0x001fe200078e0008 */
[----:B------:R-:W-:Y:S02]  /*0670*/  IADD3 R21, PT, PT, R7, 0x100, RZ ;  /* 0x0000010007157810 */ /* 0x000fe40007ffe0ff */
[----:B------:R-:W-:-:S02]  /*0680*/  IADD3 R181, PT, PT, R201, 0x100, RZ ;  /* 0x00000100c9b57810 */ /* 0x000fc40007ffe0ff */
[----:B------:R-:W-:Y:S02]  /*0690*/  IADD3 R13, PT, PT, R7, 0x200, RZ ;  /* 0x00000200070d7810 */ /* 0x000fe40007ffe0ff */
[----:B------:R-:W-:Y:S01]  /*06a0*/  IADD3 R203, PT, PT, R201, 0x300, RZ ;  /* 0x00000300c9cb7810 */ /* 0x000fe20007ffe0ff */
[----:B--2---:R-:W-:Y:S01]  /*06b0*/  IMAD.WIDE.U32 R188, R7, 0x10, R4 ;  /* 0x0000001007bc7825 */ /* 0x004fe200078e0004 */
[----:B------:R-:W-:Y:S01]  /*06c0*/  SHF.R.S32.HI R0, RZ, 0x1f, R235 ;  /* 0x0000001fff007819 */ /* 0x000fe200000114eb */
[----:B------:R-:W2:Y:S02]  /*06d0*/  LDG.E.128 R184, desc[UR12][R184.64] ;  /* 0x0000000cb8b87981 */ /* 0x000ea4000c1e1d00 */
[----:B------:R-:W-:-:S04]  /*06e0*/  IMAD.WIDE.U32 R20, R21, 0x10, R4 ;  /* 0x0000001015147825 */ /* 0x000fc800078e0004 */
[----:B------:R-:W-:Y:S01]  /*06f0*/  IMAD.WIDE.U32 R16, R195, 0x10, R8 ;  /* 0x00000010c3107825 */ /* 0x000fe200078e0008 */
[----:B-1----:R-:W-:-:S03]  /*0700*/  LEA R2, P0, R235, R2, 0x2 ;  /* 0x00000002eb027211 */ /* 0x002fc600078010ff */
[----:B------:R-:W-:-:S04]  /*0710*/  IMAD.WIDE.U32 R196, R181, 0x10, R8 ;  /* 0x00000010b5c47825 */ /* 0x000fc800078e0008 */
[----:B------:R-:W-:Y:S01]  /*0720*/  IMAD.WIDE.U32 R12, R13, 0x10, R4 ;  /* 0x000000100d0c7825 */ /* 0x000fe200078e0004 */
[----:B------:R-:W-:Y:S01]  /*0730*/  LEA.HI.X R3, R235, R3, R0, 0x2, P0 ;  /* 0x00000003eb037211 */ /* 0x000fe200000f1400 */
[----:B------:R-:W3:Y:S02]  /*0740*/  LDG.E.128 R188, desc[UR12][R188.64] ;  /* 0x0000000cbcbc7981 */ /* 0x000ee4000c1e1d00 */
[----:B------:R-:W-:Y:S01]  /*0750*/  IMAD.WIDE.U32 R8, R203, 0x10, R8 ;  /* 0x00000010cb087825 */ /* 0x000fe200078e0008 */
[----:B------:R-:W-:Y:S01]  /*0760*/  IADD3 R7, PT, PT, R7, 0x300, RZ ;  /* 0x0000030007077810 */ /* 0x000fe20007ffe0ff */
[----:B------:R-:W4:Y:S04]  /*0770*/  LDG.E.128 R20, desc[UR12][R20.64] ;  /* 0x0000000c14147981 */ /* 0x000f28000c1e1d00 */
[----:B------:R-:W4:Y:S01]  /*0780*/  LDG.E.128 R16, desc[UR12][R16.64] ;  /* 0x0000000c10107981 */ /* 0x000f22000c1e1d00 */
[----:B------:R-:W-:-:S03]  /*0790*/  IMAD.WIDE.U32 R4, R7, 0x10, R4 ;  /* 0x0000001007047825 */ /* 0x000fc600078e0004 */
[----:B------:R-:W4:Y:S04]  /*07a0*/  LDG.E.128 R196, desc[UR12][R196.64] ;  /* 0x0000000cc4c47981 */ /* 0x000f28000c1e1d00 */
[----:B------:R-:W4:Y:S04]  /*07b0*/  LDG.E.128 R12, desc[UR12][R12.64] ;  /* 0x0000000c0c0c7981 */ /* 0x000f28000c1e1d00 */
[----:B------:R0:W4:Y:S04]  /*07c0*/  LDG.E R0, desc[UR12][R2.64] ;  /* 0x0000000c02007981 */ /* 0x000128000c1e1900 */
        /* <DEDUP_REMOVED lines=18> */
[----:B------:R-:W-:Y:S02]  /*08f0*/  HADD2.F32 R238, -RZ, R56.H0_H0 ;  /* 0x20000038ffee7230 */ /* 0x000fe40000004100 */
[--C-:B--2---:R-:W-:Y:S02]  /*0900*/  HADD2.F32 R193, -RZ, R184.reuse.H0_H0 ;  /* 0x200000b8ffc17230 */ /* 0x104fe40000004100 */
[----:B------:R-:W-:Y:S02]  /*0910*/  HADD2.F32 R231, -RZ, R184.H1_H1 ;  /* 0x300000b8ffe77230 */ /* 0x000fe40000004100 */
[--C-:B------:R-:W-:Y:S02]  /*0920*/  HADD2.F32 R229, -RZ, R186.reuse.H0_H0 ;  /* 0x200000baffe57230 */ /* 0x100fe40000004100 */
[----:B------:R-:W-:Y:S02]  /*0930*/  HADD2.F32 R223, -RZ, R186.H1_H1 ;  /* 0x300000baffdf7230 */ /* 0x000fe40000004100 */
[----:B------:R-:W-:-:S02]  /*0940*/  HADD2.F32 R233, -RZ, R185.H0_H0 ;  /* 0x200000b9ffe97230 */ /* 0x000fc40000004100 */
[----:B------:R-:W-:Y:S02]  /*0950*/  HADD2.F32 R227, -RZ, R185.H1_H1 ;  /* 0x300000b9ffe37230 */ /* 0x000fe40000004100 */
[----:B------:R-:W-:Y:S02]  /*0960*/  HADD2.F32 R225, -RZ, R187.H0_H0 ;  /* 0x200000bbffe17230 */ /* 0x000fe40000004100 */
[--C-:B---3--:R-:W-:Y:S02]  /*0970*/  HADD2.F32 R209, -RZ, R188.reuse.H0_H0 ;  /* 0x200000bcffd17230 */ /* 0x108fe40000004100 */
[----:B------:R-:W-:Y:S02]  /*0980*/  HADD2.F32 R194, -RZ, R188.H1_H1 ;  /* 0x300000bcffc27230 */ /* 0x000fe40000004100 */
[--C-:B----4-:R-:W-:Y:S02]  /*0990*/  HADD2.F32 R201, -RZ, R21.reuse.H0_H0 ;  /* 0x20000015ffc97230 */ /* 0x110fe40000004100 */
[----:B------:R-:W-:-:S02]  /*09a0*/  HADD2.F32 R184, -RZ, R21.H1_H1 ;  /* 0x30000015ffb87230 */ /* 0x000fc40000004100 */
[--C-:B------:R-:W-:Y:S02]  /*09b0*/  HADD2.F32 R251, -RZ, R16.reuse.H0_H0 ;  /* 0x20000010fffb7230 */ /* 0x100fe40000004100 */
[----:B------:R-:W-:Y:S02]  /*09c0*/  HADD2.F32 R249, -RZ, R16.H1_H1 ;  /* 0x30000010fff97230 */ /* 0x000fe40000004100 */
[--C-:B------:R-:W-:Y:S02]  /*09d0*/  HADD2.F32 R217, -RZ, R197.reuse.H0_H0 ;  /* 0x200000c5ffd97230 */ /* 0x100fe40000004100 */
[----:B------:R-:W-:Y:S02]  /*09e0*/  HADD2.F32 R216, -RZ, R197.H1_H1 ;  /* 0x300000c5ffd87230 */ /* 0x000fe40000004100 */
[--C-:B------:R-:W-:Y:S02]  /*09f0*/  HADD2.F32 R211, -RZ, R20.reuse.H0_H0 ;  /* 0x20000014ffd37230 */ /* 0x100fe40000004100 */
[----:B------:R-:W-:-:S02]  /*0a00*/  HADD2.F32 R188, -RZ, R20.H1_H1 ;  /* 0x30000014ffbc7230 */ /* 0x000fc40000004100 */
[--C-:B------:R-:W-:Y:S01]  /*0a10*/  HADD2.F32 R21, -RZ, R13.reuse.H0_H0 ;  /* 0x2000000dff157230 */ /* 0x100fe20000004100 */
[----:B------:R-:W-:Y:S01]  /*0a20*/  FSEL R0, R0, RZ, !P2 ;  /* 0x000000ff00007208 */ /* 0x000fe20005000000 */
[----:B------:R-:W-:Y:S02]  /*0a30*/  HADD2.F32 R16, -RZ, R13.H1_H1 ;  /* 0x3000000dff107230 */ /* 0x000fe40000004100 */
[--C-:B------:R-:W-:Y:S02]  /*0a40*/  HADD2.F32 R197, -RZ, R23.reuse.H0_H0 ;  /* 0x20000017ffc57230 */ /* 0x100fe40000004100 */
[----:B------:R-:W-:Y:S02]  /*0a50*/  HADD2.F32 R20, -RZ, R23.H1_H1 ;  /* 0x30000017ff147230 */ /* 0x000fe40000004100 */
[--C-:B------:R-:W-:Y:S02]  /*0a60*/  HADD2.F32 R243, -RZ, R18.reuse.H0_H0 ;  /* 0x20000012fff37230 */ /* 0x100fe40000004100 */
[----:B------:R-:W-:-:S02]  /*0a70*/  HADD2.F32 R241, -RZ, R18.H1_H1 ;  /* 0x30000012fff17230 */ /* 0x000fc40000004100 */
        /* <DEDUP_REMOVED lines=10> */
[----:B0-----:R-:W-:Y:S02]  /*0b20*/  HADD2.F32 R183, -RZ, R9.H0_H0 ;  /* 0x20000009ffb77230 */ /* 0x001fe40000004100 */
[----:B------:R-:W-:-:S02]  /*0b30*/  HADD2.F32 R219, -RZ, R187.H1_H1 ;  /* 0x300000bbffdb7230 */ /* 0x000fc40000004100 */
[----:B------:R-:W-:Y:S02]  /*0b40*/  HADD2.F32 R221, -RZ, R196.H0_H0 ;  /* 0x200000c4ffdd7230 */ /* 0x000fe40000004100 */
[----:B------:R-:W-:Y:S02]  /*0b50*/  HADD2.F32 R185, -RZ, R198.H0_H0 ;  /* 0x200000c6ffb97230 */ /* 0x000fe40000004100 */
[--C-:B------:R-:W-:Y:S02]  /*0b60*/  HADD2.F32 R17, -RZ, R15.reuse.H0_H0 ;  /* 0x2000000fff117230 */ /* 0x100fe40000004100 */
[----:B------:R-:W-:Y:S02]  /*0b70*/  HADD2.F32 R12, -RZ, R15.H1_H1 ;  /* 0x3000000fff0c7230 */ /* 0x000fe40000004100 */
[----:B------:R-:W-:Y:S02]  /*0b80*/  HADD2.F32 R189, -RZ, R9.H1_H1 ;  /* 0x30000009ffbd7230 */ /* 0x000fe40000004100 */
[----:B------:R-:W-:-:S02]  /*0b90*/  HADD2.F32 R191, -RZ, R11.H0_H0 ;  /* 0x2000000bffbf7230 */ /* 0x000fc40000004100 */
[----:B------:R-:W-:Y:S02]  /*0ba0*/  HADD2.F32 R2, -RZ, R11.H1_H1 ;  /* 0x3000000bff027230 */ /* 0x000fe40000004100 */
[----:B------:R-:W-:Y:S02]  /*0bb0*/  HADD2.F32 R196, -RZ, R196.H1_H1 ;  /* 0x300000c4ffc47230 */ /* 0x000fe40000004100 */
[----:B------:R-:W-:Y:S02]  /*0bc0*/  HADD2.F32 R198, -RZ, R198.H1_H1 ;  /* 0x300000c6ffc67230 */ /* 0x000fe40000004100 */
[----:B------:R-:W-:Y:S02]  /*0bd0*/  HADD2.F32 R208, -RZ, R199.H1_H1 ;  /* 0x300000c7ffd07230 */ /* 0x000fe40000004100 */
[--C-:B------:R-:W-:Y:S02]  /*0be0*/  HADD2.F32 R237, -RZ, R19.reuse.H0_H0 ;  /* 0x20000013ffed7230 */ /* 0x100fe40000004100 */
[----:B------:R-:W-:-:S02]  /*0bf0*/  HADD2.F32 R195, -RZ, R19.H1_H1 ;  /* 0x30000013ffc37230 */ /* 0x000fc40000004100 */
[----:B------:R-:W-:Y:S02]  /*0c00*/  HADD2.F32 R15, -RZ, R8.H0_H0 ;  /* 0x20000008ff0f7230 */ /* 0x000fe40000004100 */
[--C-:B------:R-:W-:Y:S02]  /*0c10*/  HADD2.F32 R9, -RZ, R10.reuse.H0_H0 ;  /* 0x2000000aff097230 */ /* 0x100fe40000004100 */
[----:B------:R-:W-:Y:S02]  /*0c20*/  HADD2.F32 R187, -RZ, R10.H1_H1 ;  /* 0x3000000affbb7230 */ /* 0x000fe40000004100 */
        /* <DEDUP_REMOVED lines=14> */
[C---:B-1----:R-:W-:Y:S01]  /*0d10*/  FADD.FTZ R215, -R0.reuse, R196 ;  /* 0x000000c400d77221 */ /* 0x042fe20000010100 */
        /* <DEDUP_REMOVED lines=18> */
[----:B------:R-:W-:Y:S02]  /*0e40*/  HADD2.F32 R2, -RZ, R5.H1_H1 ;  /* 0x30000005ff027230 */ /* 0x000fe40000004100 */
[--C-:B------:R-:W-:Y:S02]  /*0e50*/  HADD2.F32 R5, -RZ, R6.reuse.H0_H0 ;  /* 0x20000006ff057230 */ /* 0x100fe40000004100 */
[----:B------:R-:W-:Y:S02]  /*0e60*/  HADD2.F32 R0, -RZ, R6.H1_H1 ;  /* 0x30000006ff007230 */ /* 0x000fe40000004100 */
[--C-:B------:R-:W-:Y:S02]  /*0e70*/  HADD2.F32 R185, -RZ, R7.reuse.H0_H0 ;  /* 0x20000007ffb97230 */ /* 0x100fe40000004100 */
[----:B------:R-:W-:Y:S02]  /*0e80*/  HADD2.F32 R182, -RZ, R7.H1_H1 ;  /* 0x30000007ffb67230 */ /* 0x000fe40000004100 */
[----:B------:R-:W-:-:S02]  /*0e90*/  HADD2.F32 R7, -RZ, R56.H1_H1 ;  /* 0x30000038ff077230 */ /* 0x000fc40000004100 */
[--C-:B------:R-:W-:Y:S02]  /*0ea0*/  HADD2.F32 R6, -RZ, R57.reuse.H0_H0 ;  /* 0x20000039ff067230 */ /* 0x100fe40000004100 */
[----:B-----5:R-:W-:Y:S01]  /*0eb0*/  FMUL.FTZ R236, R240, R231 ;  /* 0x000000e7f0ec7220 */ /* 0x020fe20000410000 */
[----:B------:R-:W-:Y:S02]  /*0ec0*/  HADD2.F32 R205, -RZ, R190.H0_H0 ;  /* 0x200000beffcd7230 */ /* 0x000fe40000004100 */
[----:B------:R-:W-:Y:S01]  /*0ed0*/  FMUL.FTZ R234, R7, R194 ;  /* 0x000000c207ea7220 */ /* 0x000fe20000410000 */
[----:B------:R-:W-:Y:S02]  /*0ee0*/  HADD2.F32 R7, -RZ, R57.H1_H1 ;  /* 0x30000039ff077230 */ /* 0x000fe40000004100 */
[----:B------:R-:W-:Y:S01]  /*0ef0*/  FMUL.FTZ R231, R6, R207 ;  /* 0x000000cf06e77220 */ /* 0x000fe20000410000 */
[----:B------:R-:W-:Y:S02]  /*0f00*/  HADD2.F32 R6, -RZ, R58.H0_H0 ;  /* 0x2000003aff067230 */ /* 0x000fe40000004100 */
[----:B------:R-:W-:Y:S01]  /*0f10*/  FMUL.FTZ R232, R240, R227 ;  /* 0x000000e3f0e87220 */ /* 0x000fe20000410000 */
[----:B------:R-:W-:-:S02]  /*0f20*/  HADD2.F32 R190, -RZ, R190.H1_H1 ;  /* 0x300000beffbe7230 */ /* 0x000fc40000004100 */
[----:B------:R-:W-:Y:S01]  /*0f30*/  FMUL.FTZ R230, R7, R192 ;  /* 0x000000c007e67220 */ /* 0x000fe20000410000 */
[----:B------:R-:W-:Y:S02]  /*0f40*/  HADD2.F32 R7, -RZ, R58.H1_H1 ;  /* 0x3000003aff077230 */ /* 0x000fe40000004100 */
[----:B------:R-:W-:Y:S01]  /*0f50*/  FMUL.FTZ R227, R6, R205 ;  /* 0x000000cd06e37220 */ /* 0x000fe20000410000 */
[--C-:B------:R-:W-:Y:S02]  /*0f60*/  HADD2.F32 R6, -RZ, R59.reuse.H0_H0 ;  /* 0x2000003bff067230 */ /* 0x100fe40000004100 */
[----:B------:R-:W-:Y:S01]  /*0f70*/  FMUL.FTZ R228, R240, R223 ;  /* 0x000000dff0e47220 */ /* 0x000fe20000410000 */
[----:B------:R-:W-:Y:S01]  /*0f80*/  FMUL.FTZ R226, R7, R190 ;  /* 0x000000be07e27220 */ /* 0x000fe20000410000 */
[----:B------:R-:W-:Y:S02]  /*0f90*/  HADD2.F32 R7, -RZ, R59.H1_H1 ;  /* 0x3000003bff077230 */ /* 0x000fe40000004100 */
[----:B------:R-:W-:Y:S01]  /*0fa0*/  FMUL.FTZ R223, R6, R203 ;  /* 0x000000cb06df7220 */ /* 0x000fe20000410000 */
[----:B------:R-:W-:-:S02]  /*0fb0*/  HADD2.F32 R6, -RZ, R60.H0_H0 ;  /* 0x2000003cff067230 */ /* 0x000fc40000004100 */
[----:B------:R-:W-:Y:S01]  /*0fc0*/  FMUL.FTZ R224, R240, R219 ;  /* 0x000000dbf0e07220 */ /* 0x000fe20000410000 */
[----:B------:R-:W-:Y:S01]  /*0fd0*/  FMUL.FTZ R222, R7, R186 ;  /* 0x000000ba07de7220 */ /* 0x000fe20000410000 */
[----:B------:R-:W-:Y:S02]  /*0fe0*/  HADD2.F32 R7, -RZ, R60.H1_H1 ;  /* 0x3000003cff077230 */ /* 0x000fe40000004100 */
[----:B------:R-:W-:Y:S01]  /*0ff0*/  FMUL.FTZ R219, R6, R211 ;  /* 0x000000d306db7220 */ /* 0x000fe20000410000 */
[--C-:B------:R-:W-:Y:S02]  /*1000*/  HADD2.F32 R6, -RZ, R61.reuse.H0_H0 ;  /* 0x2000003dff067230 */ /* 0x100fe40000004100 */
[C---:B------:R-:W-:Y:S01]  /*1010*/  FMUL.FTZ R220, R240.reuse, R215 ;  /* 0x000000d7f0dc7220 */ /* 0x040fe20000410000 */
[----:B------:R-:W-:Y:S02]  /*1020*/  HADD2.F32 R199, -RZ, R22.H0_H0 ;  /* 0x20000016ffc77230 */ /* 0x000fe40000004100 */
[----:B------:R-:W-:Y:S01]  /*1030*/  FMUL.FTZ R218, R7, R188 ;  /* 0x000000bc07da7220 */ /* 0x000fe20000410000 */
[----:B------:R-:W-:Y:S01]  /*1040*/  FMUL.FTZ R221, R240, R221 ;  /* 0x000000ddf0dd7220 */ /* 0x000fe20000410000 */
[----:B------:R-:W-:Y:S01]  /*1050*/  FMUL.FTZ R215, R6, R201 ;  /* 0x000000c906d77220 */ /* 0x000fe20000410000 */
[----:B------:R-:W-:-:S02]  /*1060*/  HADD2.F32 R7, -RZ, R61.H1_H1 ;  /* 0x3000003dff077230 */ /* 0x000fc40000004100 */
[----:B------:R-:W-:Y:S02]  /*1070*/  HADD2.F32 R6, -RZ, R62.H0_H0 ;  /* 0x2000003eff067230 */ /* 0x000fe40000004100 */
[----:B------:R-:W-:Y:S01]  /*1080*/  FADD.FTZ R156, R156, R211 ;  /* 0x000000d39c9c7221 */ /* 0x000fe20000010000 */
[----:B------:R-:W-:Y:S01]  /*1090*/  FFMA.FTZ R80, R221, R211, R80 ;  /* 0x000000d3dd507223 */ /* 0x000fe20000010050 */
[----:B------:R-:W-:Y:S01]  /*10a0*/  FMUL.FTZ R214, R7, R184 ;  /* 0x000000b807d67220 */ /* 0x000fe20000410000 */
[----:B------:R-:W-:Y:S02]  /*10b0*/  HADD2.F32 R22, -RZ, R22.H1_H1 ;  /* 0x30000016ff167230 */ /* 0x000fe40000004100 */
[----:B------:R-:W-:Y:S01]  /*10c0*/  FMUL.FTZ R211, R6, R199 ;  /* 0x000000c706d37220 */ /* 0x000fe20000410000 */
[----:B------:R-:W-:Y:S01]  /*10d0*/  FMUL.FTZ R233, R240, R233 ;  /* 0x000000e9f0e97220 */ /* 0x000fe20000410000 */
[----:B------:R-:W-:Y:S02]  /*10e0*/  HADD2.F32 R7, -RZ, R62.H1_H1 ;  /* 0x3000003eff077230 */ /* 0x000fe40000004100 */
[----:B------:R-:W-:-:S02]  /*10f0*/  HADD2.F32 R6, -RZ, R63.H0_H0 ;  /* 0x2000003fff067230 */ /* 0x000fc40000004100 */
[----:B------:R-:W-:Y:S01]  /*1100*/  FADD.FTZ R166, R166, R207 ;  /* 0x000000cfa6a67221 */ /* 0x000fe20000010000 */
[----:B------:R-:W-:Y:S01]  /*1110*/  FFMA.FTZ R74, R233, R207, R74 ;  /* 0x000000cfe94a7223 */ /* 0x000fe2000001004a */
[----:B------:R-:W-:Y:S01]  /*1120*/  FMUL.FTZ R210, R7, R22 ;  /* 0x0000001607d27220 */ /* 0x000fe20000410000 */
[----:B------:R-:W-:Y:S01]  /*1130*/  FMUL.FTZ R225, R240, R225 ;  /* 0x000000e1f0e17220 */ /* 0x000fe20000410000 */
[----:B------:R-:W-:Y:S01]  /*1140*/  FMUL.FTZ R207, R6, R197 ;  /* 0x000000c506cf7220 */ /* 0x000fe20000410000 */
[----:B------:R-:W-:Y:S02]  /*1150*/  HADD2.F32 R7, -RZ, R63.H1_H1 ;  /* 0x3000003fff077230 */ /* 0x000fe40000004100 */
[--C-:B------:R-:W-:Y:S02]  /*1160*/  HADD2.F32 R6, -RZ, R64.reuse.H0_H0 ;  /* 0x20000040ff067230 */ /* 0x100fe40000004100 */
[----:B------:R-:W-:Y:S01]  /*1170*/  FMUL.FTZ R217, R240, R217 ;  /* 0x000000d9f0d97220 */ /* 0x000fe20000410000 */
[----:B------:R-:W-:Y:S01]  /*1180*/  FADD.FTZ R162, R162, R203 ;  /* 0x000000cba2a27221 */ /* 0x000fe20000010000 */
[----:B------:R-:W-:Y:S01]  /*1190*/  FFMA.FTZ R78, R225, R203, R78 ;  /* 0x000000cbe14e7223 */ /* 0x000fe2000001004e */
[----:B------:R-:W-:Y:S01]  /*11a0*/  FMUL.FTZ R206, R7, R20 ;  /* 0x0000001407ce7220 */ /* 0x000fe20000410000 */
[----:B------:R-:W-:Y:S01]  /*11b0*/  FMUL.FTZ R203, R6, R23 ;  /* 0x0000001706cb7220 */ /* 0x000fe20000410000 */
[----:B------:R-:W-:Y:S01]  /*11c0*/  FADD.FTZ R158, R158, R201 ;  /* 0x000000c99e9e7221 */ /* 0x000fe20000010000 */
[----:B------:R-:W-:Y:S01]  /*11d0*/  FFMA.FTZ R82, R217, R201, R82 ;  /* 0x000000c9d9527223 */ /* 0x000fe20000010052 */
[----:B------:R-:W-:Y:S01]  /*11e0*/  FMUL.FTZ R213, R240, R213 ;  /* 0x000000d5f0d57220 */ /* 0x000fe20000410000 */
[----:B------:R-:W-:-:S02]  /*11f0*/  HADD2.F32 R7, -RZ, R64.H1_H1 ;  /* 0x30000040ff077230 */ /* 0x000fc40000004100 */
[C---:B------:R-:W-:Y:S01]  /*1200*/  FMUL.FTZ R229, R240.reuse, R229 ;  /* 0x000000e5f0e57220 */ /* 0x040fe20000410000 */
[--C-:B------:R-:W-:Y:S02]  /*1210*/  HADD2.F32 R6, -RZ, R65.reuse.H0_H0 ;  /* 0x20000041ff067230 */ /* 0x100fe40000004100 */
[C---:B------:R-:W-:Y:S01]  /*1220*/  FMUL.FTZ R201, R240.reuse, R247 ;  /* 0x000000f7f0c97220 */ /* 0x040fe20000410000 */
[----:B------:R-:W-:Y:S01]  /*1230*/  FMUL.FTZ R3, R240, R3 ;  /* 0x00000003f0037220 */ /* 0x000fe20000410000 */
[----:B------:R-:W-:Y:S01]  /*1240*/  FMUL.FTZ R238, R238, R209 ;  /* 0x000000d1eeee7220 */ /* 0x000fe20000410000 */
[----:B------:R-:W-:Y:S01]  /*1250*/  FADD.FTZ R152, R152, R199 ;  /* 0x000000c798987221 */ /* 0x000fe20000010000 */
[----:B------:R-:W-:Y:S01]  /*1260*/  FFMA.FTZ R84, R213, R199, R84 ;  /* 0x000000c7d5547223 */ /* 0x000fe20000010054 */
[----:B------:R-:W-:Y:S01]  /*1270*/  FADD.FTZ R160, R160, R205 ;  /* 0x000000cda0a07221 */ /* 0x000fe20000010000 */
[----:B------:R-:W-:Y:S01]  /*1280*/  FFMA.FTZ R76, R229, R205, R76 ;  /* 0x000000cde54c7223 */ /* 0x000fe2000001004c */
[----:B------:R-:W-:Y:S01]  /*1290*/  FMUL.FTZ R202, R7, R18 ;  /* 0x0000001207ca7220 */ /* 0x000fe20000410000 */
[-C--:B------:R-:W-:Y:S01]  /*12a0*/  FMUL.FTZ R199, R6, R21.reuse ;  /* 0x0000001506c77220 */ /* 0x080fe20000410000 */
[----:B------:R-:W-:Y:S01]  /*12b0*/  FADD.FTZ R150, R150, R21 ;  /* 0x0000001596967221 */ /* 0x000fe20000010000 */
[----:B------:R-:W-:Y:S01]  /*12c0*/  FFMA.FTZ R90, R201, R21, R90 ;  /* 0x00000015c95a7223 */ /* 0x000fe2000001005a */
[----:B------:R-:W-:Y:S01]  /*12d0*/  FMUL.FTZ R205, R240, R251 ;  /* 0x000000fbf0cd7220 */ /* 0x000fe20000410000 */
[C---:B------:R-:W-:Y:S01]  /*12e0*/  FFMA.FTZ R7, R3.reuse, R238, RZ ;  /* 0x000000ee03077223 */ /* 0x040fe200000100ff */
[----:B------:R-:W-:Y:S01]  /*12f0*/  FADD.FTZ R21, RZ, R238 ;  /* 0x000000eeff157221 */ /* 0x000fe20000010000 */
[----:B------:R-:W-:Y:S01]  /*1300*/  FADD.FTZ R164, R164, R209 ;  /* 0x000000d1a4a47221 */ /* 0x000fe20000010000 */
[----:B------:R-:W-:Y:S01]  /*1310*/  FFMA.FTZ R72, R3, R209, R72 ;  /* 0x000000d103487223 */ /* 0x000fe20000010048 */
[----:B------:R-:W-:Y:S01]  /*1320*/  FADD.FTZ R148, R148, R23 ;  /* 0x0000001794947221 */ /* 0x000fe20000010000 */
[----:B------:R-:W-:Y:S01]  /*1330*/  FFMA.FTZ R88, R205, R23, R88 ;  /* 0x00000017cd587223 */ /* 0x000fe20000010058 */
[----:B------:R-:W-:Y:S01]  /*1340*/  FFMA.FTZ R6, R236, R234, R7 ;  /* 0x000000eaec067223 */ /* 0x000fe20000010007 */
[----:B------:R-:W-:Y:S01]  /*1350*/  FADD.FTZ R10, R234, R21 ;  /* 0x00000015ea0a7221 */ /* 0x000fe20000010000 */
[----:B------:R-:W-:Y:S01]  /*1360*/  FMUL.FTZ R209, R240, R8 ;  /* 0x00000008f0d17220 */ /* 0x000fe20000410000 */
[----:B------:R-:W-:-:S02]  /*1370*/  HADD2.F32 R23, -RZ, R65.H1_H1 ;  /* 0x30000041ff177230 */ /* 0x000fc40000004100 */
[----:B------:R-:W-:Y:S01]  /*1380*/  FMUL.FTZ R200, R240, R245 ;  /* 0x000000f5f0c87220 */ /* 0x000fe20000410000 */
[----:B------:R-:W-:Y:S02]  /*1390*/  HADD2.F32 R19, -RZ, R14.H0_H0 ;  /* 0x2000000eff137230 */ /* 0x000fe40000004100 */
[----:B------:R-:W-:Y:S02]  /*13a0*/  HADD2.F32 R8, -RZ, R66.H0_H0 ;  /* 0x20000042ff087230 */ /* 0x000fe40000004100 */
[----:B------:R-:W-:Y:S01]  /*13b0*/  FFMA.FTZ R7, R233, R231, R6 ;  /* 0x000000e7e9077223 */ /* 0x000fe20000010006 */
[----:B------:R-:W-:Y:S01]  /*13c0*/  FADD.FTZ R245, R231, R10 ;  /* 0x0000000ae7f57221 */ /* 0x000fe20000010000 */
[----:B------:R-:W-:Y:S01]  /*13d0*/  FADD.FTZ R154, R154, R197 ;  /* 0x000000c59a9a7221 */ /* 0x000fe20000010000 */
[----:B------:R-:W-:Y:S01]  /*13e0*/  FFMA.FTZ R86, R209, R197, R86 ;  /* 0x000000c5d1567223 */ /* 0x000fe20000010056 */
[----:B------:R-:W-:Y:S01]  /*13f0*/  FMUL.FTZ R198, R23, R16 ;  /* 0x0000001017c67220 */ /* 0x000fe20000410000 */
[----:B------:R-:W-:Y:S01]  /*1400*/  FMUL.FTZ R197, R240, R243 ;  /* 0x000000f3f0c57220 */ /* 0x000fe20000410000 */
[-C--:B------:R-:W-:Y:S01]  /*1410*/  FMUL.FTZ R23, R8, R19.reuse ;  /* 0x0000001308177220 */ /* 0x080fe20000410000 */
[----:B------:R-:W-:Y:S01]  /*1420*/  FFMA.FTZ R6, R232, R230, R7 ;  /* 0x000000e6e8067223 */ /* 0x000fe20000010007 */
[----:B------:R-:W-:Y:S01]  /*1430*/  FADD.FTZ R8, R230, R245 ;  /* 0x000000f5e6087221 */ /* 0x000fe20000010000 */
[----:B------:R-:W-:Y:S01]  /*1440*/  FADD.FTZ R144, R144, R19 ;  /* 0x0000001390907221 */ /* 0x000fe20000010000 */
[----:B------:R-:W-:Y:S01]  /*1450*/  FFMA.FTZ R92, R197, R19, R92 ;  /* 0x00000013c55c7223 */ /* 0x000fe2000001005c */
[----:B------:R-:W-:Y:S01]  /*1460*/  FFMA.FTZ R7, R229, R227, R6 ;  /* 0x000000e3e5077223 */ /* 0x000fe20000010006 */
[----:B------:R-:W-:-:S03]  /*1470*/  FADD.FTZ R19, R227, R8 ;  /* 0x00000008e3137221 */ /* 0x000fc60000010000 */
[----:B------:R-:W-:Y:S01]  /*1480*/  FFMA.FTZ R6, R228, R226, R7 ;  /* 0x000000e2e4067223 */ /* 0x000fe20000010007 */
[----:B------:R-:W-:Y:S01]  /*1490*/  FADD.FTZ R8, R226, R19 ;  /* 0x00000013e2087221 */ /* 0x000fe20000010000 */
[----:B------:R-:W-:Y:S02]  /*14a0*/  HADD2.F32 R14, -RZ, R14.H1_H1 ;  /* 0x3000000eff0e7230 */ /* 0x000fe40000004100 */
[----:B------:R-:W-:Y:S01]  /*14b0*/  FMUL.FTZ R212, R240, R212 ;  /* 0x000000d4f0d47220 */ /* 0x000fe20000410000 */
[----:B------:R-:W-:Y:S01]  /*14c0*/  FFMA.FTZ R7, R225, R223, R6 ;  /* 0x000000dfe1077223 */ /* 0x000fe20000010006 */
[----:B------:R-:W-:Y:S01]  /*14d0*/  FADD.FTZ R19, R223, R8 ;  /* 0x00000008df137221 */ /* 0x000fe20000010000 */
[----:B------:R-:W-:Y:S02]  /*14e0*/  HADD2.F32 R21, -RZ, R66.H1_H1 ;  /* 0x30000042ff157230 */ /* 0x000fe40000004100 */
[----:B------:R-:W-:Y:S01]  /*14f0*/  FADD.FTZ R153, R153, R22 ;  /* 0x0000001699997221 */ /* 0x000fe20000010000 */
[----:B------:R-:W-:Y:S01]  /*1500*/  FFMA.FTZ R6, R224, R222, R7 ;  /* 0x000000dee0067223 */ /* 0x000fe20000010007 */
[----:B------:R-:W-:Y:S01]  /*1510*/  FADD.FTZ R10, R222, R19 ;  /* 0x00000013de0a7221 */ /* 0x000fe20000010000 */
[----:B------:R-:W-:Y:S01]  /*1520*/  FFMA.FTZ R85, R212, R22, R85 ;  /* 0x00000016d4557223 */ /* 0x000fe20000010055 */
[----:B------:R-:W-:Y:S01]  /*1530*/  FMUL.FTZ R22, R21, R14 ;  /* 0x0000000e15167220 */ /* 0x000fe20000410000 */
[----:B------:R-:W-:-:S02]  /*1540*/  HADD2.F32 R8, -RZ, R67.H0_H0 ;  /* 0x20000043ff087230 */ /* 0x000fc40000004100 */
[----:B------:R-:W-:Y:S01]  /*1550*/  FMUL.FTZ R21, R240, R237 ;  /* 0x000000edf0157220 */ /* 0x000fe20000410000 */
[----:B------:R-:W-:Y:S01]  /*1560*/  FFMA.FTZ R7, R221, R219, R6 ;  /* 0x000000dbdd077223 */ /* 0x000fe20000010006 */
[----:B------:R-:W-:Y:S01]  /*1570*/  FADD.FTZ R237, R219, R10 ;  /* 0x0000000adbed7221 */ /* 0x000fe20000010000 */
[-C--:B------:R-:W-:Y:S02]  /*1580*/  FMUL.FTZ R19, R8, R17.reuse ;  /* 0x0000001108137220 */ /* 0x080fe40000410000 */
[----:B------:R-:W-:Y:S01]  /*1590*/  FFMA.FTZ R6, R220, R218, R7 ;  /* 0x000000dadc067223 */ /* 0x000fe20000010007 */
[----:B------:R-:W-:Y:S01]  /*15a0*/  FADD.FTZ R8, R218, R237 ;  /* 0x000000edda087221 */ /* 0x000fe20000010000 */
[----:B------:R-:W-:Y:S01]  /*15b0*/  FADD.FTZ R146, R146, R17 ;  /* 0x0000001192927221 */ /* 0x000fe20000010000 */
[----:B------:R-:W-:Y:S01]  /*15c0*/  FFMA.FTZ R94, R21, R17, R94 ;  /* 0x00000011155e7223 */ /* 0x000fe2000001005e */
[C---:B------:R-:W-:Y:S01]  /*15d0*/  FMUL.FTZ R216, R240.reuse, R216 ;  /* 0x000000d8f0d87220 */ /* 0x040fe20000410000 */
[----:B------:R-:W-:Y:S01]  /*15e0*/  FFMA.FTZ R7, R217, R215, R6 ;  /* 0x000000d7d9077223 */ /* 0x000fe20000010006 */
[----:B------:R-:W-:Y:S01]  /*15f0*/  FADD.FTZ R17, R215, R8 ;  /* 0x00000008d7117221 */ /* 0x000fe20000010000 */
[----:B------:R-:W-:-:S02]  /*1600*/  FMUL.FTZ R208, R240, R208 ;  /* 0x000000d0f0d07220 */ /* 0x000fc40000410000 */
[----:B------:R-:W-:Y:S01]  /*1610*/  FFMA.FTZ R6, R216, R214, R7 ;  /* 0x000000d6d8067223 */ /* 0x000fe20000010007 */
[----:B------:R-:W-:Y:S01]  /*1620*/  FADD.FTZ R10, R214, R17 ;  /* 0x00000011d60a7221 */ /* 0x000fe20000010000 */
[----:B------:R-:W-:Y:S02]  /*1630*/  HADD2.F32 R193, -RZ, R4.H0_H0 ;  /* 0x20000004ffc17230 */ /* 0x000fe40000004100 */
[----:B------:R-:W-:Y:S01]  /*1640*/  FADD.FTZ R155, R155, R20 ;  /* 0x000000149b9b7221 */ /* 0x000fe20000010000 */
[----:B------:R-:W-:Y:S01]  /*1650*/  FFMA.FTZ R87, R208, R20, R87 ;  /* 0x00000014d0577223 */ /* 0x000fe20000010057 */
[----:B------:R-:W-:Y:S02]  /*1660*/  HADD2.F32 R8, -RZ, R68.H0_H0 ;  /* 0x20000044ff087230 */ /* 0x000fe40000004100 */
[C---:B------:R-:W-:Y:S01]  /*1670*/  FMUL.FTZ R20, R240.reuse, R195 ;  /* 0x000000c3f0147220 */ /* 0x040fe20000410000 */
[----:B------:R-:W-:Y:S01]  /*1680*/  FFMA.FTZ R7, R213, R211, R6 ;  /* 0x000000d3d5077223 */ /* 0x000fe20000010006 */
[----:B------:R-:W-:Y:S01]  /*1690*/  FADD.FTZ R195, R211, R10 ;  /* 0x0000000ad3c37221 */ /* 0x000fe20000010000 */
[----:B------:R-:W-:Y:S01]  /*16a0*/  FMUL.FTZ R17, R240, R15 ;  /* 0x0000000ff0117220 */ /* 0x000fe20000410000 */
[-C--:B------:R-:W-:Y:S01]  /*16b0*/  FMUL.FTZ R15, R8, R193.reuse ;  /* 0x000000c1080f7220 */ /* 0x080fe20000410000 */
[----:B------:R-:W-:Y:S01]  /*16c0*/  FFMA.FTZ R6, R212, R210, R7 ;  /* 0x000000d2d4067223 */ /* 0x000fe20000010007 */
[----:B------:R-:W-:Y:S01]  /*16d0*/  FADD.FTZ R8, R210, R195 ;  /* 0x000000c3d2087221 */ /* 0x000fe20000010000 */
[----:B------:R-:W-:Y:S01]  /*16e0*/  FADD.FTZ R140, R140, R193 ;  /* 0x000000c18c8c7221 */ /* 0x000fe20000010000 */
[----:B------:R-:W-:Y:S01]  /*16f0*/  FFMA.FTZ R96, R17, R193, R96 ;  /* 0x000000c111607223 */ /* 0x000fe20000010060 */
[----:B------:R-:W-:Y:S01]  /*1700*/  FFMA.FTZ R7, R209, R207, R6 ;  /* 0x000000cfd1077223 */ /* 0x000fe20000010006 */
[----:B------:R-:W-:Y:S01]  /*1710*/  FADD.FTZ R193, R207, R8 ;  /* 0x00000008cfc17221 */ /* 0x000fe20000010000 */
[----:B------:R-:W-:-:S02]  /*1720*/  HADD2.F32 R4, -RZ, R4.H1_H1 ;  /* 0x30000004ff047230 */ /* 0x000fc40000004100 */
[----:B------:R-:W-:Y:S01]  /*1730*/  FFMA.FTZ R8, R208, R206, R7 ;  /* 0x000000ced0087223 */ /* 0x000fe20000010007 */
[----:B------:R-:W-:Y:S01]  /*1740*/  FADD.FTZ R6, R206, R193 ;  /* 0x000000c1ce067221 */ /* 0x000fe20000010000 */
[----:B------:R-:W-:Y:S01]  /*1750*/  FADD.FTZ R151, R151, R16 ;  /* 0x0000001097977221 */ /* 0x000fe20000010000 */
[----:B------:R-:W-:Y:S01]  /*1760*/  FFMA.FTZ R91, R200, R16, R91 ;  /* 0x00000010c85b7223 */ /* 0x000fe2000001005b */
[C---:B------:R-:W-:Y:S01]  /*1770*/  FMUL.FTZ R196, R240.reuse, R241 ;  /* 0x000000f1f0c47220 */ /* 0x040fe20000410000 */
[----:B------:R-:W-:Y:S02]  /*1780*/  HADD2.F32 R237, -RZ, R68.H1_H1 ;  /* 0x30000044ffed7230 */ /* 0x000fe40000004100 */
[C---:B------:R-:W-:Y:S01]  /*1790*/  FMUL.FTZ R16, R240.reuse, R11 ;  /* 0x0000000bf0107220 */ /* 0x040fe20000410000 */
[----:B------:R-:W-:Y:S01]  /*17a0*/  FMUL.FTZ R204, R240, R249 ;  /* 0x000000f9f0cc7220 */ /* 0x000fe20000410000 */
[----:B------:R-:W-:Y:S01]  /*17b0*/  FFMA.FTZ R7, R205, R203, R8 ;  /* 0x000000cbcd077223 */ /* 0x000fe20000010008 */
[----:B------:R-:W-:Y:S01]  /*17c0*/  FADD.FTZ R11, R203, R6 ;  /* 0x00000006cb0b7221 */ /* 0x000fe20000010000 */
[----:B------:R-:W-:Y:S01]  /*17d0*/  FADD.FTZ R145, R145, R14 ;  /* 0x0000000e91917221 */ /* 0x000fe20000010000 */
[----:B------:R-:W-:Y:S01]  /*17e0*/  FFMA.FTZ R93, R196, R14, R93 ;  /* 0x0000000ec45d7223 */ /* 0x000fe2000001005d */
[-C--:B------:R-:W-:Y:S01]  /*17f0*/  FMUL.FTZ R14, R237, R4.reuse ;  /* 0x00000004ed0e7220 */ /* 0x080fe20000410000 */
        /* <DEDUP_REMOVED lines=9> */
[----:B------:R-:W-:Y:S01]  /*1890*/  FFMA.FTZ R4, R200, R198, R7 ;  /* 0x000000c6c8047223 */ /* 0x000fe20000010007 */
[----:B------:R-:W-:Y:S01]  /*18a0*/  FADD.FTZ R6, R198, R193 ;  /* 0x000000c1c6067221 */ /* 0x000fe20000010000 */
[-C--:B------:R-:W-:Y:S01]  /*18b0*/  FMUL.FTZ R18, R241, R12.reuse ;  /* 0x0000000cf1127220 */ /* 0x080fe20000410000 */
[----:B------:R-:W-:Y:S01]  /*18c0*/  FADD.FTZ R147, R147, R12 ;  /* 0x0000000c93937221 */ /* 0x000fe20000010000 */
[----:B------:R-:W-:Y:S01]  /*18d0*/  FFMA.FTZ R95, R20, R12, R95 ;  /* 0x0000000c145f7223 */ /* 0x000fe2000001005f */
[--C-:B------:R-:W-:Y:S02]  /*18e0*/  HADD2.F32 R195, -RZ, R69.reuse.H1_H1 ;  /* 0x30000045ffc37230 */ /* 0x100fe40000004100 */
[----:B------:R-:W-:Y:S01]  /*18f0*/  FMUL.FTZ R12, R240, R189 ;  /* 0x000000bdf00c7220 */ /* 0x000fe20000410000 */
[----:B------:R-:W-:Y:S01]  /*1900*/  FFMA.FTZ R7, R197, R23, R4 ;  /* 0x00000017c5077223 */ /* 0x000fe20000010004 */
[----:B------:R-:W-:Y:S01]  /*1910*/  FADD.FTZ R189, R23, R6 ;  /* 0x0000000617bd7221 */ /* 0x000fe20000010000 */
[----:B------:R-:W-:-:S02]  /*1920*/  HADD2.F32 R8, -RZ, R69.H0_H0 ;  /* 0x20000045ff087230 */ /* 0x000fc40000004100 */
[----:B------:R-:W-:Y:S01]  /*1930*/  FMUL.FTZ R13, R240, R13 ;  /* 0x0000000df00d7220 */ /* 0x000fe20000410000 */
[-C--:B------:R-:W-:Y:S01]  /*1940*/  FMUL.FTZ R10, R195, R2.reuse ;  /* 0x00000002c30a7220 */ /* 0x080fe20000410000 */
[----:B------:R-:W-:Y:S01]  /*1950*/  FADD.FTZ R143, R143, R2 ;  /* 0x000000028f8f7221 */ /* 0x000fe20000010000 */
[----:B------:R-:W-:Y:S01]  /*1960*/  FFMA.FTZ R99, R12, R2, R99 ;  /* 0x000000020c637223 */ /* 0x000fe20000010063 */
[----:B------:R-:W-:Y:S01]  /*1970*/  FFMA.FTZ R2, R196, R22, R7 ;  /* 0x00000016c4027223 */ /* 0x000fe20000010007 */
[----:B------:R-:W-:Y:S01]  /*1980*/  FADD.FTZ R4, R22, R189 ;  /* 0x000000bd16047221 */ /* 0x000fe20000010000 */
[-C--:B------:R-:W-:Y:S01]  /*1990*/  FMUL.FTZ R11, R8, R191.reuse ;  /* 0x000000bf080b7220 */ /* 0x080fe20000410000 */
[----:B------:R-:W-:Y:S01]  /*19a0*/  FADD.FTZ R142, R142, R191 ;  /* 0x000000bf8e8e7221 */ /* 0x000fe20000010000 */
[----:B------:R-:W-:Y:S01]  /*19b0*/  FFMA.FTZ R98, R13, R191, R98 ;  /* 0x000000bf0d627223 */ /* 0x000fe20000010062 */
[----:B------:R-:W-:Y:S01]  /*19c0*/  FFMA.FTZ R189, R21, R19, R2 ;  /* 0x0000001315bd7223 */ /* 0x000fe20000010002 */
[----:B------:R-:W-:Y:S01]  /*19d0*/  FADD.FTZ R191, R19, R4 ;  /* 0x0000000413bf7221 */ /* 0x000fe20000010000 */
[----:B------:R-:W-:-:S02]  /*19e0*/  HADD2.F32 R6, -RZ, R70.H0_H0 ;  /* 0x20000046ff067230 */ /* 0x000fc40000004100 */
[----:B------:R-:W-:Y:S01]  /*19f0*/  FMUL.FTZ R9, R240, R9 ;  /* 0x00000009f0097220 */ /* 0x000fe20000410000 */
[----:B------:R-:W-:Y:S01]  /*1a00*/  FFMA.FTZ R4, R20, R18, R189 ;  /* 0x0000001214047223 */ /* 0x000fe200000100bd */
[----:B------:R-:W-:Y:S01]  /*1a10*/  FADD.FTZ R2, R18, R191 ;  /* 0x000000bf12027221 */ /* 0x000fe20000010000 */
[----:B------:R-:W-:Y:S01]  /*1a20*/  FADD.FTZ R136, R136, R5 ;  /* 0x0000000588887221 */ /* 0x000fe20000010000 */
[-C--:B------:R-:W-:Y:S01]  /*1a30*/  FMUL.FTZ R7, R6, R5.reuse ;  /* 0x0000000506077220 */ /* 0x080fe20000410000 */
[----:B------:R-:W-:Y:S01]  /*1a40*/  FFMA.FTZ R100, R9, R5, R100 ;  /* 0x0000000509647223 */ /* 0x000fe20000010064 */
[----:B------:R-:W-:Y:S01]  /*1a50*/  FFMA.FTZ R189, R17, R15, R4 ;  /* 0x0000000f11bd7223 */ /* 0x000fe20000010004 */
[----:B------:R-:W-:Y:S01]  /*1a60*/  FADD.FTZ R5, R15, R2 ;  /* 0x000000020f057221 */ /* 0x000fe20000010000 */
[----:B------:R-:W-:Y:S02]  /*1a70*/  HADD2.F32 R193, -RZ, R70.H1_H1 ;  /* 0x30000046ffc17230 */ /* 0x000fe40000004100 */
[----:B------:R-:W-:Y:S01]  /*1a80*/  FFMA.FTZ R4, R16, R14, R189 ;  /* 0x0000000e10047223 */ /* 0x000fe200000100bd */
[----:B------:R-:W-:Y:S01]  /*1a90*/  FADD.FTZ R2, R5, R14 ;  /* 0x0000000e05027221 */ /* 0x000fe20000010000 */
[----:B------:R-:W-:-:S02]  /*1aa0*/  FMUL.FTZ R8, R240, R187 ;  /* 0x000000bbf0087220 */ /* 0x000fc40000410000 */
[----:B------:R-:W-:Y:S01]  /*1ab0*/  FFMA.FTZ R187, R13, R11, R4 ;  /* 0x0000000b0dbb7223 */ /* 0x000fe20000010004 */
[----:B------:R-:W-:Y:S01]  /*1ac0*/  FADD.FTZ R5, R2, R11 ;  /* 0x0000000b02057221 */ /* 0x000fe20000010000 */
[-C--:B------:R-:W-:Y:S01]  /*1ad0*/  FMUL.FTZ R6, R193, R0.reuse ;  /* 0x00000000c1067220 */ /* 0x080fe20000410000 */
[----:B------:R-:W-:Y:S01]  /*1ae0*/  FADD.FTZ R137, R137, R0 ;  /* 0x0000000089897221 */ /* 0x000fe20000010000 */
[----:B------:R-:W-:Y:S01]  /*1af0*/  FFMA.FTZ R101, R8, R0, R101 ;  /* 0x0000000008657223 */ /* 0x000fe20000010065 */
[----:B------:R-:W-:Y:S01]  /*1b00*/  FFMA.FTZ R2, R12, R10, R187 ;  /* 0x0000000a0c027223 */ /* 0x000fe200000100bb */
[----:B------:R-:W-:Y:S01]  /*1b10*/  FADD.FTZ R0, R5, R10 ;  /* 0x0000000a05007221 */ /* 0x000fe20000010000 */
[--C-:B------:R-:W-:Y:S02]  /*1b20*/  HADD2.F32 R4, -RZ, R71.reuse.H0_H0 ;  /* 0x20000047ff047230 */ /* 0x100fe40000004100 */
[----:B------:R-:W-:Y:S01]  /*1b30*/  FMUL.FTZ R5, R240, R183 ;  /* 0x000000b7f0057220 */ /* 0x000fe20000410000 */
[----:B------:R-:W-:Y:S01]  /*1b40*/  FFMA.FTZ R187, R9, R7, R2 ;  /* 0x0000000709bb7223 */ /* 0x000fe20000010002 */
[----:B------:R-:W-:Y:S01]  /*1b50*/  FADD.FTZ R183, R0, R7 ;  /* 0x0000000700b77221 */ /* 0x000fe20000010000 */
[----:B------:R-:W-:Y:S01]  /*1b60*/  FADD.FTZ R159, R159, R184 ;  /* 0x000000b89f9f7221 */ /* 0x000fe20000010000 */
[----:B------:R-:W-:Y:S01]  /*1b70*/  FFMA.FTZ R83, R216, R184, R83 ;  /* 0x000000b8d8537223 */ /* 0x000fe20000010053 */
[----:B------:R-:W-:-:S02]  /*1b80*/  HADD2.F32 R189, -RZ, R71.H1_H1 ;  /* 0x30000047ffbd7230 */ /* 0x000fc40000004100 */
[-C--:B------:R-:W-:Y:S01]  /*1b90*/  FMUL.FTZ R4, R4, R185.reuse ;  /* 0x000000b904047220 */ /* 0x080fe20000410000 */
[----:B------:R-:W-:Y:S01]  /*1ba0*/  FFMA.FTZ R184, R8, R6, R187 ;  /* 0x0000000608b87223 */ /* 0x000fe200000100bb */
[----:B------:R-:W-:Y:S01]  /*1bb0*/  FADD.FTZ R183, R183, R6 ;  /* 0x00000006b7b77221 */ /* 0x000fe20000010000 */
[----:B------:R-:W-:Y:S01]  /*1bc0*/  FADD.FTZ R138, R138, R185 ;  /* 0x000000b98a8a7221 */ /* 0x000fe20000010000 */
[----:B------:R-:W-:Y:S01]  /*1bd0*/  FFMA.FTZ R102, R5, R185, R102 ;  /* 0x000000b905667223 */ /* 0x000fe20000010066 */
[----:B------:R-:W-:Y:S01]  /*1be0*/  FMUL.FTZ R2, R240, R181 ;  /* 0x000000b5f0027220 */ /* 0x000fe20000410000 */
[----:B------:R-:W-:Y:S01]  /*1bf0*/  FMUL.FTZ R0, R189, R182 ;  /* 0x000000b6bd007220 */ /* 0x000fe20000410000 */
[----:B------:R-:W-:Y:S01]  /*1c00*/  FFMA.FTZ R185, R5, R4, R184 ;  /* 0x0000000405b97223 */ /* 0x000fe200000100b8 */
        /* <DEDUP_REMOVED lines=13> */
[----:B------:R-:W-:Y:S01]  /*1ce0*/  FFMA.FTZ R185, R2, R0, R185 ;  /* 0x0000000002b97223 */ /* 0x000fe200000100b9 */
[----:B------:R-:W-:Y:S01]  /*1cf0*/  FADD.FTZ R184, R183, R0 ;  /* 0x00000000b7b87221 */ /* 0x000fe20000010000 */
[----:B------:R-:W-:Y:S06]  /*1d00*/  BRA `(.L_x_1940) ;  /* 0x0000000000507947 */ /* 0x000fec0003800000 */
.L_x_1939:
[----:B------:R-:W-:-:S04]  /*1d10*/  ISETP.NE.U32.AND P0, PT, RZ, UR6, PT ;  /* 0x00000006ff007c0c */ /* 0x000fc8000bf05070 */
[----:B------:R-:W-:-:S13]  /*1d20*/  ISETP.NE.AND.EX P0, PT, RZ, UR7, PT, P0 ;  /* 0x00000007ff007c0c */ /* 0x000fda000bf05300 */
[----:B------:R-:W-:Y:S05]  /*1d30*/  @!P0 BRA `(.L_x_1940) ;  /* 0x0000000000448947 */ /* 0x000fea0003800000 */
[----:B------:R-:W1:Y:S01]  /*1d40*/  S2R R28, SR_TID.X ;  /* 0x00000000001c7919 */ /* 0x000e620000002100 */
[----:B------:R-:W2:Y:S01]  /*1d50*/  LDC.64 R24, c[0x0][0x438] ;  /* 0x00010e00ff187b82 */ /* 0x000ea20000000a00 */
[----:B------:R-:W-:-:S05]  /*1d60*/  IMAD R26, R235, UR14, RZ ;  /* 0x0000000eeb1a7c24 */ /* 0x000fca000f8e02ff */
[----:B------:R-:W-:-:S04]  /*1d70*/  SHF.R.S32.HI R27, RZ, 0x1f, R26 ;  /* 0x0000001fff1b7819 */ /* 0x000fc8000001141a */
[----:B------:R-:W-:-:S04]  /*1d80*/  LEA.HI R27, R27, R26, RZ, 0x3 ;  /* 0x0000001a1b1b7211 */ /* 0x000fc800078f18ff */
[----:B-1----:R-:W-:-:S04]  /*1d90*/  LEA.HI.SX32 R37, R27, R28, 0x1d ;  /* 0x0000001c1b257211 */ /* 0x002fc800078feaff */
[C---:B------:R-:W-:Y:S02]  /*1da0*/  IADD3 R33, PT, PT, R37.reuse, 0x100, RZ ;  /* 0x0000010025217810 */ /* 0x040fe40007ffe0ff */
[C---:B------:R-:W-:Y:S02]  /*1db0*/  IADD3 R29, PT, PT, R37.reuse, 0x200, RZ ;  /* 0x00000200251d7810 */ /* 0x040fe40007ffe0ff */
[C---:B------:R-:W-:Y:S01]  /*1dc0*/  IADD3 R27, PT, PT, R37.reuse, 0x300, RZ ;  /* 0x00000300251b7810 */ /* 0x040fe20007ffe0ff */
[----:B--2---:R-:W-:-:S04]  /*1dd0*/  IMAD.WIDE.U32 R36, R37, 0x10, R24 ;  /* 0x0000001025247825 */ /* 0x004fc800078e0018 */
[--C-:B------:R-:W-:Y:S02]  /*1de0*/  IMAD.WIDE.U32 R32, R33, 0x10, R24.reuse ;  /* 0x0000001021207825 */ /* 0x100fe400078e0018 */
[----:B------:R-:W5:Y:S02]  /*1df0*/  LDG.E.128 R36, desc[UR12][R36.64] ;  /* 0x0000000c24247981 */ /* 0x000f64000c1e1d00 */
[--C-:B------:R-:W-:Y:S02]  /*1e00*/  IMAD.WIDE.U32 R28, R29, 0x10, R24.reuse ;  /* 0x000000101d1c7825 */ /* 0x100fe400078e0018 */
[----:B------:R-:W5:Y:S02]  /*1e10*/  LDG.E.128 R32, desc[UR12][R32.64] ;  /* 0x0000000c20207981 */ /* 0x000f64000c1e1d00 */
[----:B------:R-:W-:Y:S02]  /*1e20*/  IMAD.WIDE.U32 R24, R27, 0x10, R24 ;  /* 0x000000101b187825 */ /* 0x000fe400078e0018 */
[----:B------:R-:W5:Y:S04]  /*1e30*/  LDG.E.128 R28, desc[UR12][R28.64] ;  /* 0x0000000c1c1c7981 */ /* 0x000f68000c1e1d00 */
[----:B------:R-:W5:Y:S02]  /*1e40*/  LDG.E.128 R24, desc[UR12][R24.64] ;  /* 0x0000000c18187981 */ /* 0x000f64000c1e1d00 */
.L_x_1940:
[----:B------:R-:W1:Y:S01]  /*1e50*/  SHFL.DOWN PT, R181, R184, 0x10, 0x1f ;  /* 0x0a001f00b8b57f89 */ /* 0x000e6200000e0000 */
[----:B------:R-:W2:Y:S01]  /*1e60*/  LDC R242, c[0x0][0x388] ;  /* 0x0000e200fff27b82 */ /* 0x000ea20000000800 */
[----:B-----5:R-:W-:Y:S01]  /*1e70*/  ISETP.GE.AND P2, PT, R180, 0x1, PT ;  /* 0x00000001b400780c */ /* 0x020fe20003f46270 */
[----:B------:R-:W-:Y:S01]  /*1e80*/  BSSY.RECONVERGENT B0, `(.L_x_1941) ;  /* 0x0000027000007945 */ /* 0x000fe20003800200 */
[----:B------:R-:W3:Y:S01]  /*1e90*/  SHFL.DOWN PT, R182, R185, 0x10, 0x1f ;  /* 0x0a001f00b9b67f89 */ /* 0x000ee200000e0000 */
[----:B------:R-:W-:Y:S01]  /*1ea0*/  MOV R241, RZ ;  /* 0x000000ff00f17202 */ /* 0x000fe20000000f00 */
[----:B------:R-:W4:Y:S01]  /*1eb0*/  S2R R237, SR_TID.X ;  /* 0x0000000000ed7919 */ /* 0x000f220000002100 */
[----:B-1----:R-:W-:Y:S01]  /*1ec0*/  FADD.FTZ R181, R181, R184 ;  /* 0x000000b8b5b57221 */ /* 0x002fe20000010000 */
[----:B---3--:R-:W-:-:S04]  /*1ed0*/  FADD.FTZ R182, R182, R185 ;  /* 0x000000b9b6b67221 */ /* 0x008fc80000010000 */
[----:B------:R-:W1:Y:S04]  /*1ee0*/  SHFL.DOWN PT, R186, R181, 0x8, 0x1f ;  /* 0x09001f00b5ba7f89 */ /* 0x000e6800000e0000 */
[----:B------:R-:W3:Y:S01]  /*1ef0*/  SHFL.DOWN PT, R183, R182, 0x8, 0x1f ;  /* 0x09001f00b6b77f89 */ /* 0x000ee200000e0000 */
[----:B----4-:R-:W-:Y:S01]  /*1f00*/  LOP3.LUT P3, RZ, R237, 0x1f, RZ, 0xc0, !PT ;  /* 0x0000001fedff7812 */ /* 0x010fe2000786c0ff */
[----:B-1----:R-:W-:Y:S01]  /*1f10*/  FADD.FTZ R186, R181, R186 ;  /* 0x000000bab5ba7221 */ /* 0x002fe20000010000 */
[----:B---3--:R-:W-:-:S04]  /*1f20*/  FADD.FTZ R183, R182, R183 ;  /* 0x000000b7b6b77221 */ /* 0x008fc80000010000 */
[----:B------:R-:W1:Y:S04]  /*1f30*/  SHFL.DOWN PT, R187, R186, 0x4, 0x1f ;  /* 0x08801f00babb7f89 */ /* 0x000e6800000e0000 */
[----:B------:R-:W3:Y:S01]  /*1f40*/  SHFL.DOWN PT, R188, R183, 0x4, 0x1f ;  /* 0x08801f00b7bc7f89 */ /* 0x000ee200000e0000 */
[----:B-1----:R-:W-:Y:S01]  /*1f50*/  FADD.FTZ R187, R186, R187 ;  /* 0x000000bbbabb7221 */ /* 0x002fe20000010000 */
[----:B---3--:R-:W-:-:S04]  /*1f60*/  FADD.FTZ R188, R183, R188 ;  /* 0x000000bcb7bc7221 */ /* 0x008fc80000010000 */
[----:B------:R-:W1:Y:S01]  /*1f70*/  SHFL.DOWN PT, R184, R187, 0x2, 0x1f ;  /* 0x08401f00bbb87f89 */ /* 0x000e6200000e0000 */
[----:B------:R-:W3:Y:S03]  /*1f80*/  @P2 LDC.64 R182, c[0x0][0x390] ;  /* 0x0000e400ffb62b82 */ /* 0x000ee60000000a00 */
[----:B------:R-:W4:Y:S01]  /*1f90*/  SHFL.DOWN PT, R185, R188, 0x2, 0x1f ;  /* 0x08401f00bcb97f89 */ /* 0x000f2200000e0000 */
[----:B-1----:R-:W-:Y:S01]  /*1fa0*/  FADD.FTZ R181, R187, R184 ;  /* 0x000000b8bbb57221 */ /* 0x002fe20000010000 */
[----:B----4-:R-:W-:Y:S01]  /*1fb0*/  FADD.FTZ R189, R188, R185 ;  /* 0x000000b9bcbd7221 */ /* 0x010fe20000010000 */
[----:B------:R-:W-:-:S03]  /*1fc0*/  @P2 IADD3 R185, PT, PT, R180, -0x1, RZ ;  /* 0xffffffffb4b92810 */ /* 0x000fc60007ffe0ff */
[----:B------:R-:W1:Y:S02]  /*1fd0*/  SHFL.DOWN PT, R180, R181, 0x1, 0x1f ;  /* 0x08201f00b5b47f89 */ /* 0x000e6400000e0000 */
[----:B--2---:R-:W-:Y:S02]  /*1fe0*/  @P2 IMAD R185, R185, R242, RZ ;  /* 0x000000f2b9b92224 */ /* 0x004fe400078e02ff */
[----:B------:R-:W2:Y:S03]  /*1ff0*/  SHFL.DOWN PT, R186, R189, 0x1, 0x1f ;  /* 0x08201f00bdba7f89 */ /* 0x000ea600000e0000 */
[----:B------:R-:W-:-:S04]  /*2000*/  @P2 SHF.R.S32.HI R184, RZ, 0x1f, R185 ;  /* 0x0000001fffb82819 */ /* 0x000fc800000114b9 */
[----:B------:R-:W-:-:S04]  /*2010*/  @P2 LEA.HI R184, R184, R185, RZ, 0x3 ;  /* 0x000000b9b8b82211 */ /* 0x000fc800078f18ff */
[----:B------:R-:W-:-:S05]  /*2020*/  @P2 LEA.HI.SX32 R241, R184, R237, 0x1d ;  /* 0x000000edb8f12211 */ /* 0x000fca00078feaff */
[----:B---3--:R-:W-:-:S04]  /*2030*/  @P2 IMAD.WIDE.U32 R184, R241, 0x10, R182 ;  /* 0x00000010f1b82825 */ /* 0x008fc800078e00b6 */
[----:B-1----:R-:W-:Y:S01]  /*2040*/  FADD.FTZ R180, R181, R180 ;  /* 0x000000b4b5b47221 */ /* 0x002fe20000010000 */
[----:B--2---:R-:W-:Y:S01]  /*2050*/  FADD.FTZ R181, R189, R186 ;  /* 0x000000babdb57221 */ /* 0x004fe20000010000 */
[----:B------:R-:W-:Y:S06]  /*2060*/  @P3 BRA `(.L_x_1942) ;  /* 0x0000000000203947 */ /* 0x000fec0003800000 */
[----:B------:R-:W1:Y:S01]  /*2070*/  S2UR UR5, SR_CgaCtaId ;  /* 0x00000000000579c3 */ /* 0x000e620000008800 */
[----:B------:R-:W-:Y:S01]  /*2080*/  UMOV UR4, 0x400 ;  /* 0x0000040000047882 */ /* 0x000fe20000000000 */
[----:B------:R-:W-:-:S04]  /*2090*/  SHF.R.U32.HI R182, RZ, 0x2, R237 ;  /* 0x00000002ffb67819 */ /* 0x000fc800000116ed */
[----:B------:R-:W-:Y:S01]  /*20a0*/  LOP3.LUT R182, R182, 0x38, RZ, 0xc0, !PT ;  /* 0x00000038b6b67812 */ /* 0x000fe200078ec0ff */
[----:B-1----:R-:W-:-:S04]  /*20b0*/  ULEA UR4, UR5, UR4, 0x18 ;  /* 0x0000000405047291 */ /* 0x002fc8000f8ec0ff */
[----:B------:R-:W-:Y:S02]  /*20c0*/  UIADD3 UR5, UPT, UPT, UR4, 0x8040, URZ ;  /* 0x0000804004057890 */ /* 0x000fe4000fffe0ff */
[----:B------:R-:W-:-:S09]  /*20d0*/  @!UP1 UIADD3 UR5, UPT, UPT, UR4, 0x8000, URZ ;  /* 0x0000800004059890 */ /* 0x000fd2000fffe0ff */
[----:B------:R1:W-:Y:S03]  /*20e0*/  STS.64 [R182+UR5], R180 ;  /* 0x000000b4b6007988 */ /* 0x0003e60008000a05 */
.L_x_1942:
[----:B------:R-:W-:Y:S05]  /*20f0*/  BSYNC.RECONVERGENT B0 ;  /* 0x0000000000007941 */ /* 0x000fea0003800200 */
.L_x_1941:
[----:B------:R-:W2:Y:S08]  /*2100*/  S2UR UR5, SR_CgaCtaId ;  /* 0x00000000000579c3 */ /* 0x000eb00000008800 */
[----:B------:R-:W-:Y:S06]  /*2110*/  BAR.SYNC.DEFER_BLOCKING 0x0 ;  /* 0x0000000000007b1d */ /* 0x000fec0000010000 */
[----:B------:R-:W-:-:S02]  /*2120*/  UMOV UR4, 0x400 ;  /* 0x0000040000047882 */ /* 0x000fc40000000000 */
[----:B--2---:R-:W-:Y:S01]  /*2130*/  ULEA UR4, UR5, UR4, 0x18 ;  /* 0x0000000405047291 */ /* 0x004fe2000f8ec0ff */
[----:B------:R2:W5:Y:S01]  /*2140*/  @P2 LDG.E.128 R168, desc[UR12][R184.64] ;  /* 0x0000000cb8a82981 */ /* 0x000562000c1e1d00 */
[----:B------:R-:W-:Y:S01]  /*2150*/  UISETP.NE.U32.AND UP0, UPT, UR6, URZ, UPT ;  /* 0x000000ff0600728c */ /* 0x000fe2000bf05070 */
[----:B------:R-:W-:Y:S01]  /*2160*/  IMAD R242, R235, R242, RZ ;  /* 0x000000f2ebf27224 */ /* 0x000fe200078e02ff */
[----:B------:R-:W-:Y:S01]  /*2170*/  UIADD3 UR5, UPT, UPT, UR4, 0x8040, URZ ;  /* 0x0000804004057890 */ /* 0x000fe2000fffe0ff */
[----:B------:R-:W-:Y:S01]  /*2180*/  ISETP.NE.AND P3, PT, RZ, UR11, PT ;  /* 0x0000000bff007c0c */ /* 0x000fe2000bf65270 */
[----:B------:R-:W-:Y:S02]  /*2190*/  @!UP1 UIADD3 UR5, UPT, UPT, UR4, 0x8000, URZ ;  /* 0x0000800004059890 */ /* 0x000fe4000fffe0ff */
[----:B------:R-:W-:Y:S02]  /*21a0*/  UIADD3 UR10, UPT, UPT, UR4, 0x8050, URZ ;  /* 0x00008050040a7890 */ /* 0x000fe4000fffe0ff */
[----:B------:R-:W-:-:S02]  /*21b0*/  @!UP1 UIADD3 UR10, UPT, UPT, UR4, 0x8010, URZ ;  /* 0x00008010040a9890 */ /* 0x000fc4000fffe0ff */
[----:B------:R-:W-:-:S03]  /*21c0*/  UISETP.NE.AND.EX UP0, UPT, UR7, URZ, UPT, UP0 ;  /* 0x000000ff0700728c */ /* 0x000fc6000bf05300 */
[----:B-1----:R-:W1:Y:S01]  /*21d0*/  LDS.128 R180, [UR5] ;  /* 0x00000005ffb47984 */ /* 0x002e620008000c00 */
[----:B------:R-:W-:Y:S02]  /*21e0*/  UIADD3 UR5, UPT, UPT, UR4, 0x8060, URZ ;  /* 0x0000806004057890 */ /* 0x000fe4000fffe0ff */
[----:B------:R-:W-:Y:S01]  /*21f0*/  @!UP1 UIADD3 UR5, UPT, UPT, UR4, 0x8020, URZ ;  /* 0x0000802004059890 */ /* 0x000fe2000fffe0ff */
[----:B--2---:R-:W2:Y:S01]  /*2200*/  LDS.128 R184, [UR10] ;  /* 0x0000000affb87984 */ /* 0x004ea20008000c00 */
[----:B------:R-:W-:Y:S02]  /*2210*/  UIADD3 UR10, UPT, UPT, UR4, 0x8070, URZ ;  /* 0x00008070040a7890 */ /* 0x000fe4000fffe0ff */
[----:B------:R-:W-:-:S05]  /*2220*/  @!UP1 UIADD3 UR10, UPT, UPT, UR4, 0x8030, URZ ;  /* 0x00008030040a9890 */ /* 0x000fca000fffe0ff */
[----:B------:R-:W3:Y:S04]  /*2230*/  LDS.128 R188, [UR5] ;  /* 0x00000005ffbc7984 */ /* 0x000ee80008000c00 */
[----:B------:R-:W4:Y:S01]  /*2240*/  LDS.128 R192, [UR10] ;  /* 0x0000000affc07984 */ /* 0x000f220008000c00 */
[----:B-1----:R-:W-:Y:S01]  /*2250*/  FADD.FTZ R243, RZ, R180 ;  /* 0x000000b4fff37221 */ /* 0x002fe20000010000 */
[----:B------:R-:W-:Y:S01]  /*2260*/  FADD.FTZ R180, RZ, R181 ;  /* 0x000000b5ffb47221 */ /* 0x000fe20000010000 */
[----:B------:R-:W-:Y:S02]  /*2270*/  SHF.R.S32.HI R181, RZ, 0x1f, R242 ;  /* 0x0000001fffb57819 */ /* 0x000fe400000114f2 */
[----:B------:R-:W-:Y:S01]  /*2280*/  FADD.FTZ R243, R182, R243 ;  /* 0x000000f3b6f37221 */ /* 0x000fe20000010000 */
[----:B------:R-:W-:Y:S01]  /*2290*/  FADD.FTZ R180, R183, R180 ;  /* 0x000000b4b7b47221 */ /* 0x000fe20000010000 */
[----:B------:R-:W-:-:S02]  /*22a0*/  LEA.HI R242, R181, R242, RZ, 0x3 ;  /* 0x000000f2b5f27211 */ /* 0x000fc400078f18ff */
[----:B--2---:R-:W-:Y:S01]  /*22b0*/  FADD.FTZ R243, R243, R184 ;  /* 0x000000b8f3f37221 */ /* 0x004fe20000010000 */
[----:B------:R-:W-:Y:S01]  /*22c0*/  FADD.FTZ R180, R180, R185 ;  /* 0x000000b9b4b47221 */ /* 0x000fe20000010000 */
[----:B------:R-:W-:Y:S02]  /*22d0*/  LEA.HI.SX32 R185, R242, R237, 0x1d ;  /* 0x000000edf2b97211 */ /* 0x000fe400078feaff */
        /* <DEDUP_REMOVED lines=9> */
[----:B------:R-:W-:-:S03]  /*2370*/  FADD.FTZ R180, R195, R180 ;  /* 0x000000b4c3b47221 */ /* 0x000fc60000010000 */
        /* <DEDUP_REMOVED lines=18> */
[C---:B------:R-:W-:Y:S01]  /*24a0*/  FMUL.FTZ R182, R181.reuse, R182 ;  /* 0x000000b6b5b67220 */ /* 0x040fe20000410000 */
[----:B------:R-:W-:-:S04]  /*24b0*/  FFMA.FTZ R132, R181, R180, R132 ;  /* 0x000000b4b5847223 */ /* 0x000fc80000010084 */
[----:B------:R-:W-:-:S04]  /*24c0*/  F2FP.F16.F32.PACK_AB R182, RZ, R182 ;  /* 0x000000b6ffb6723e */ /* 0x000fc800000000ff */
[----:B------:R-:W-:-:S07]  /*24d0*/  PRMT R172, R182, 0x7610, R172 ;  /* 0x00007610b6ac7816 */ /* 0x000fce00000000ac */
.L_x_1945:
[----:B------:R-:W-:Y:S05]  /*24e0*/  @!P2 BRA `(.L_x_1946) ;  /* 0x000000000030a947 */ /* 0x000fea0003800000 */
[----:B------:R-:W-:Y:S01]  /*24f0*/  FFMA.FTZ R181, R236, R184, R187 ;  /* 0x000000b8ecb57223 */ /* 0x000fe200000100bb */
[----:B------:R-:W-:Y:S01]  /*2500*/  ISETP.GT.AND P1, PT, R239, RZ, PT ;  /* 0x000000ffef00720c */ /* 0x000fe20003f24270 */
[----:B------:R-:W-:Y:S02]  /*2510*/  HADD2.F32 R183, -RZ, R40.H1_H1 ;  /* 0x30000028ffb77230 */ /* 0x000fe40000004100 */
[----:B------:R-:W-:-:S04]  /*2520*/  FADD.FTZ R181, R234, -R181 ;  /* 0x800000b5eab57221 */ /* 0x000fc80000010000 */
[----:B------:R-:W-:-:S05]  /*2530*/  FMUL.FTZ R181, R240, R181 ;  /* 0x000000b5f0b57220 */ /* 0x000fca0000410000 */
[----:B------:R-:W-:-:S05]  /*2540*/  FSEL R181, R181, RZ, P1 ;  /* 0x000000ffb5b57208 */ /* 0x000fca0000800000 */
[----:B------:R-:W-:Y:S01]  /*2550*/  FMUL.FTZ R180, R181, UR16 ;  /* 0x00000010b5b47c20 */ /* 0x000fe20008410000 */
[----:B-----5:R-:W-:-:S03]  /*2560*/  HADD2.F32 R181, -RZ, R168.H1_H1 ;  /* 0x300000a8ffb57230 */ /* 0x020fc60000004100 */
[C---:B------:R-:W-:Y:S02]  /*2570*/  FMUL.FTZ R183, R180.reuse, R183 ;  /* 0x000000b7b4b77220 */ /* 0x040fe40000410000 */
[----:B------:R-:W-:-:S03]  /*2580*/  FFMA.FTZ R133, R180, R181, R133 ;  /* 0x000000b5b4857223 */ /* 0x000fc60000010085 */
[----:B------:R-:W-:-:S04]  /*2590*/  F2FP.F16.F32.PACK_AB R183, RZ, R183 ;  /* 0x000000b7ffb7723e */ /* 0x000fc800000000ff */
[----:B------:R-:W-:-:S07]  /*25a0*/  PRMT R172, R172, 0x5410, R183 ;  /* 0x00005410acac7816 */ /* 0x000fce00000000b7 */
.L_x_1946:
        /* <DEDUP_REMOVED lines=13> */
.L_x_1947:
        /* <DEDUP_REMOVED lines=13> */
.L_x_1948:
        /* <DEDUP_REMOVED lines=13> */
.L_x_1949:
        /* <DEDUP_REMOVED lines=13> */
.L_x_1950:
        /* <DEDUP_REMOVED lines=13> */
.L_x_1951:
        /* <DEDUP_REMOVED lines=12> */
[----:B------:R-:W-:Y:S01]  /*2a80*/  PRMT R175, R175, 0x5410, R183 ;  /* 0x00005410afaf7816 */ /* 0x000fe200000000b7 */
[----:B------:R-:W-:Y:S06]  /*2a90*/  BRA `(.L_x_1952) ;  /* 0x0000001000c87947 */ /* 0x000fec0003800000 */
.L_x_1944:
        /* <DEDUP_REMOVED lines=9> */
[----:B------:R-:W-:Y:S01]  /*2b30*/  FADD.FTZ R189, R230, -R189 ;  /* 0x800000bde6bd7221 */ /* 0x000fe20000010000 */
[----:B------:R-:W-:Y:S01]  /*2b40*/  FADD.FTZ R191, R227, -R178 ;  /* 0x800000b2e3bf7221 */ /* 0x000fe20000010000 */
[----:B------:R-:W-:Y:S01]  /*2b50*/  FADD.FTZ R193, R226, -R193 ;  /* 0x800000c1e2c17221 */ /* 0x000fe20000010000 */
[-CC-:B------:R-:W-:Y:S01]  /*2b60*/  FFMA.FTZ R180, R225, R184.reuse, R187.reuse ;  /* 0x000000b8e1b47223 */ /* 0x180fe200000100bb */
[----:B------:R-:W-:Y:S01]  /*2b70*/  FFMA.FTZ R243, R224, R184, R187 ;  /* 0x000000b8e0f37223 */ /* 0x000fe200000100bb */
[C---:B------:R-:W-:Y:S01]  /*2b80*/  FMUL.FTZ R179, R240.reuse, R177 ;  /* 0x000000b1f0b37220 */ /* 0x040fe20000410000 */
[C---:B------:R-:W-:Y:S01]  /*2b90*/  FMUL.FTZ R177, R240.reuse, R183 ;  /* 0x000000b7f0b17220 */ /* 0x040fe20000410000 */
        /* <DEDUP_REMOVED lines=23> */
.L_x_1953:
        /* <DEDUP_REMOVED lines=8> */
.L_x_1954:
        /* <DEDUP_REMOVED lines=8> */
.L_x_1955:
        /* <DEDUP_REMOVED lines=8> */
.L_x_1956:
        /* <DEDUP_REMOVED lines=8> */
.L_x_1957:
        /* <DEDUP_REMOVED lines=8> */
.L_x_1958:
        /* <DEDUP_REMOVED lines=12> */
.L_x_1959:
        /* <DEDUP_REMOVED lines=11> */
.L_x_1943:
        /* <DEDUP_REMOVED lines=10> */
[----:B------:R-:W-:-:S04]  /*31a0*/  @P1 FADD.FTZ R183, R238, -R183 ;  /* 0x800000b7eeb71221 */ /* 0x000fc80000010000 */
[----:B------:R-:W-:Y:S01]  /*31b0*/  @P1 FFMA.FTZ R181, R240, R183, R181 ;  /* 0x000000b7f0b51223 */ /* 0x000fe200000100b5 */
[----:B-----5:R-:W-:-:S03]  /*31c0*/  HADD2.F32 R183, -RZ, R168.H0_H0 ;  /* 0x200000a8ffb77230 */ /* 0x020fc60000004100 */
[----:B------:R-:W-:-:S04]  /*31d0*/  FMUL.FTZ R181, R181, UR16 ;  /* 0x00000010b5b57c20 */ /* 0x000fc80008410000 */
[-C--:B------:R-:W-:Y:S01]  /*31e0*/  FMUL.FTZ R180, R180, R181.reuse ;  /* 0x000000b5b4b47220 */ /* 0x080fe20000410000 */
[----:B------:R-:W-:-:S04]  /*31f0*/  FFMA.FTZ R132, R183, R181, R132 ;  /* 0x000000b5b7847223 */ /* 0x000fc80000010084 */
[----:B------:R-:W-:-:S04]  /*3200*/  F2FP.F16.F32.PACK_AB R180, RZ, R180 ;  /* 0x000000b4ffb4723e */ /* 0x000fc800000000ff */
[----:B------:R-:W-:-:S07]  /*3210*/  PRMT R172, R180, 0x7610, R172 ;  /* 0x00007610b4ac7816 */ /* 0x000fce00000000ac */
.L_x_1961:
        /* <DEDUP_REMOVED lines=12> */
.L_x_1962:
        /* <DEDUP_REMOVED lines=12> */
.L_x_1963:
        /* <DEDUP_REMOVED lines=12> */
.L_x_1964:
        /* <DEDUP_REMOVED lines=12> */
.L_x_1965:
        /* <DEDUP_REMOVED lines=12> */
.L_x_1966:
        /* <DEDUP_REMOVED lines=12> */
.L_x_1967:
        /* <DEDUP_REMOVED lines=13> */
.L_x_1960:
[----:B------:R-:W-:Y:S01]  /*3770*/  ISETP.GT.AND P3, PT, R239, RZ, PT ;  /* 0x000000ffef00720c */ /* 0x000fe20003f64270 */
[----:B------:R-:W-:Y:S02]  /*3780*/  HADD2.F32 R189, -RZ, R36.H1_H1 ;  /* 0x30000024ffbd7230 */ /* 0x000fe40000004100 */
[----:B------:R-:W-:Y:S01]  /*3790*/  @P1 FFMA.FTZ R243, R3, R184, R187 ;  /* 0x000000b803f31223 */ /* 0x000fe200000100bb */
[--C-:B------:R-:W-:Y:S02]  /*37a0*/  HADD2.F32 R177, -RZ, R37.reuse.H0_H0 ;  /* 0x20000025ffb17230 */ /* 0x100fe40000004100 */
[----:B------:R-:W-:Y:S02]  /*37b0*/  HADD2.F32 R193, -RZ, R37.H1_H1 ;  /* 0x30000025ffc17230 */ /* 0x000fe40000004100 */
[--C-:B------:R-:W-:Y:S02]  /*37c0*/  HADD2.F32 R191, -RZ, R38.reuse.H1_H1 ;  /* 0x30000026ffbf7230 */ /* 0x100fe40000004100 */
[----:B------:R-:W-:-:S03]  /*37d0*/  HADD2.F32 R195, -RZ, R38.H0_H0 ;  /* 0x20000026ffc37230 */ /* 0x000fc60000004100 */
[-CC-:B------:R-:W-:Y:S01]  /*37e0*/  @P3 FFMA.FTZ R179, R236, R184.reuse, R187.reuse ;  /* 0x000000b8ecb33223 */ /* 0x180fe200000100bb */
[-CC-:B------:R-:W-:Y:S01]  /*37f0*/  @P3 FFMA.FTZ R176, R233, R184.reuse, R187.reuse ;  /* 0x000000b8e9b03223 */ /* 0x180fe200000100bb */
[-CC-:B------:R-:W-:Y:S01]  /*3800*/  @P3 FFMA.FTZ R181, R232, R184.reuse, R187.reuse ;  /* 0x000000b8e8b53223 */ /* 0x180fe200000100bb */
[-C--:B------:R-:W-:Y:S01]  /*3810*/  @P3 FFMA.FTZ R183, R224, R184.reuse, R187 ;  /* 0x000000b8e0b73223 */ /* 0x080fe200000100bb */
[----:B------:R-:W-:Y:S01]  /*3820*/  @P3 FADD.FTZ R179, R234, -R179 ;  /* 0x800000b3eab33221 */ /* 0x000fe20000010000 */
[----:B------:R-:W-:Y:S01]  /*3830*/  @P3 FADD.FTZ R176, R231, -R176 ;  /* 0x800000b0e7b03221 */ /* 0x000fe20000010000 */
[----:B------:R-:W-:Y:S01]  /*3840*/  @P3 FADD.FTZ R178, R230, -R181 ;  /* 0x800000b5e6b23221 */ /* 0x000fe20000010000 */
[-C--:B------:R-:W-:Y:S01]  /*3850*/  @P3 FFMA.FTZ R180, R225, R184.reuse, R187 ;  /* 0x000000b8e1b43223 */ /* 0x080fe200000100bb */
[----:B------:R-:W-:Y:S01]  /*3860*/  @P3 FFMA.FTZ R189, R240, R179, R189 ;  /* 0x000000b3f0bd3223 */ /* 0x000fe200000100bd */
[----:B------:R-:W-:Y:S01]  /*3870*/  @P3 FFMA.FTZ R179, R228, R184, R187 ;  /* 0x000000b8e4b33223 */ /* 0x000fe200000100bb */
[C---:B------:R-:W-:Y:S01]  /*3880*/  @P3 FFMA.FTZ R177, R240.reuse, R176, R177 ;  /* 0x000000b0f0b13223 */ /* 0x040fe200000100b1 */
[----:B------:R-:W-:Y:S01]  /*3890*/  @P3 FFMA.FTZ R176, R229, R184, R187 ;  /* 0x000000b8e5b03223 */ /* 0x000fe200000100bb */
[----:B------:R-:W-:Y:S01]  /*38a0*/  @P3 FFMA.FTZ R193, R240, R178, R193 ;  /* 0x000000b2f0c13223 */ /* 0x000fe200000100c1 */
[----:B------:R-:W-:Y:S01]  /*38b0*/  @P3 FADD.FTZ R178, R226, -R179 ;  /* 0x800000b3e2b23221 */ /* 0x000fe20000010000 */
[----:B------:R-:W-:-:S02]  /*38c0*/  HADD2.F32 R179, -RZ, R39.H0_H0 ;  /* 0x20000027ffb37230 */ /* 0x000fc40000004100 */
[----:B------:R-:W-:Y:S01]  /*38d0*/  @P3 FADD.FTZ R176, R227, -R176 ;  /* 0x800000b0e3b03221 */ /* 0x000fe20000010000 */
[----:B------:R-:W-:Y:S02]  /*38e0*/  HADD2.F32 R181, -RZ, R39.H1_H1 ;  /* 0x30000027ffb57230 */ /* 0x000fe40000004100 */
[----:B------:R-:W-:Y:S01]  /*38f0*/  @P3 FFMA.FTZ R191, R240, R178, R191 ;  /* 0x000000b2f0bf3223 */ /* 0x000fe200000100bf */
[----:B------:R-:W-:Y:S01]  /*3900*/  @P3 FADD.FTZ R178, R222, -R183 ;  /* 0x800000b7deb23221 */ /* 0x000fe20000010000 */
[----:B------:R-:W-:Y:S01]  /*3910*/  @P3 FFMA.FTZ R195, R240, R176, R195 ;  /* 0x000000b0f0c33223 */ /* 0x000fe200000100c3 */
[----:B------:R-:W-:Y:S02]  /*3920*/  HADD2.F32 R183, -RZ, R36.H0_H0 ;  /* 0x20000024ffb77230 */ /* 0x000fe40000004100 */
[----:B------:R-:W-:Y:S01]  /*3930*/  @P3 FADD.FTZ R180, R223, -R180 ;  /* 0x800000b4dfb43221 */ /* 0x000fe20000010000 */
[----:B------:R-:W-:Y:S01]  /*3940*/  @P1 FADD.FTZ R176, R238, -R243 ;  /* 0x800000f3eeb01221 */ /* 0x000fe20000010000 */
[----:B------:R-:W-:-:S02]  /*3950*/  @P3 FFMA.FTZ R181, R240, R178, R181 ;  /* 0x000000b2f0b53223 */ /* 0x000fc400000100b5 */
        /* <DEDUP_REMOVED lines=10> */
.L_x_1968:
        /* <DEDUP_REMOVED lines=8> */
.L_x_1969:
        /* <DEDUP_REMOVED lines=8> */
.L_x_1970:
        /* <DEDUP_REMOVED lines=10> */
.L_x_1971:
        /* <DEDUP_REMOVED lines=8> */
.L_x_1972:
        /* <DEDUP_REMOVED lines=8> */
.L_x_1973:
        /* <DEDUP_REMOVED lines=8> */
.L_x_1974:
        /* <DEDUP_REMOVED lines=10> */
.L_x_1952:
[----:B------:R-:W-:Y:S01]  /*3dc0*/  ISETP.NE.U32.AND P1, PT, RZ, UR4, PT ;  /* 0x00000004ff007c0c */ /* 0x000fe2000bf25070 */
[----:B------:R-:W1:Y:S03]  /*3dd0*/  @P2 LDC.64 R180, c[0x0][0x468] ;  /* 0x00011a00ffb42b82 */ /* 0x000e660000000a00 */
[----:B------:R-:W-:-:S13]  /*3de0*/  ISETP.NE.AND.EX P1, PT, RZ, UR5, PT, P1 ;  /* 0x00000005ff007c0c */ /* 0x000fda000bf25310 */
[----:B------:R-:W2:Y:S01]  /*3df0*/  @P1 LDC.64 R182, c[0x0][0x478] ;  /* 0x00011e00ffb61b82 */ /* 0x000ea20000000a00 */
[----:B-1----:R-:W-:-:S04]  /*3e00*/  @P2 IMAD.WIDE.U32 R180, R241, 0x10, R180 ;  /* 0x00000010f1b42825 */ /* 0x002fc800078e00b4 */
[----:B--2---:R-:W-:-:S05]  /*3e10*/  @P1 IMAD.WIDE.U32 R182, R185, 0x10, R182 ;  /* 0x00000010b9b61825 */ /* 0x004fca00078e00b6 */
[----:B------:R1:W-:Y:S04]  /*3e20*/  @P1 STG.E.128 desc[UR12][R182.64], R176 ;  /* 0x000000b0b6001986 */ /* 0x0003e8000c101d0c */
[----:B------:R1:W-:Y:S01]  /*3e30*/  @P2 STG.E.128 desc[UR12][R180.64], R172 ;  /* 0x000000acb4002986 */ /* 0x0003e2000c101d0c */
[----:B------:R-:W-:Y:S05]  /*3e40*/  @!P2 BRA `(.L_x_1975) ;  /* 0x000000000010a947 */ /* 0x000fea0003800000 */
[----:B-----5:R-:W2:Y:S01]  /*3e50*/  LDC.64 R168, c[0x0][0x390] ;  /* 0x0000e400ffa87b82 */ /* 0x020ea20000000a00 */
[----:B------:R-:W-:-:S05]  /*3e60*/  IADD3 R171, PT, PT, R241, 0x100, RZ ;  /* 0x00000100f1ab7810 */ /* 0x000fca0007ffe0ff */
[----:B--2---:R-:W-:-:S06]  /*3e70*/  IMAD.WIDE.U32 R168, R171, 0x10, R168 ;  /* 0x00000010aba87825 */ /* 0x004fcc00078e00a8 */
[----:B------:R-:W5:Y:S02]  /*3e80*/  LDG.E.128 R168, desc[UR12][R168.64] ;  /* 0x0000000ca8a87981 */ /* 0x000f64000c1e1d00 */
.L_x_1975:
[----:B------:R-:W-:Y:S05]  /*3e90*/  @!P0 BRA `(.L_x_1976) ;  /* 0x0000000c00248947 */ /* 0x000fea0003800000 */
[----:B------:R-:W-:Y:S05]  /*3ea0*/  @!P1 BRA `(.L_x_1977) ;  /* 0x0000000400989947 */ /* 0x000fea0003800000 */
[----:B------:R-:W-:Y:S01]  /*3eb0*/  ISETP.GT.AND P3, PT, R239, RZ, PT ;  /* 0x000000ffef00720c */ /* 0x000fe20003f64270 */
[----:B-1----:R-:W-:Y:S02]  /*3ec0*/  HADD2.F32 R181, -RZ, R32.H1_H1 ;  /* 0x30000020ffb57230 */ /* 0x002fe40000004100 */
[--C-:B------:R-:W-:Y:S02]  /*3ed0*/  HADD2.F32 R177, -RZ, R33.reuse.H0_H0 ;  /* 0x20000021ffb17230 */ /* 0x100fe40000004100 */
[----:B------:R-:W-:Y:S02]  /*3ee0*/  HADD2.F32 R179, -RZ, R33.H1_H1 ;  /* 0x30000021ffb37230 */ /* 0x000fe40000004100 */
[----:B------:R-:W-:Y:S02]  /*3ef0*/  HADD2.F32 R191, -RZ, R34.H0_H0 ;  /* 0x20000022ffbf7230 */ /* 0x000fe40000004100 */
[----:B------:R-:W-:-:S04]  /*3f00*/  HADD2.F32 R180, -RZ, R35.H0_H0 ;  /* 0x20000023ffb47230 */ /* 0x000fc80000004100 */
[-CC-:B------:R-:W-:Y:S01]  /*3f10*/  @P3 FFMA.FTZ R183, R220, R184.reuse, R187.reuse ;  /* 0x000000b8dcb73223 */ /* 0x180fe200000100bb */
[-CC-:B------:R-:W-:Y:S01]  /*3f20*/  @P3 FFMA.FTZ R176, R217, R184.reuse, R187.reuse ;  /* 0x000000b8d9b03223 */ /* 0x180fe200000100bb */
[-CC-:B------:R-:W-:Y:S01]  /*3f30*/  @P3 FFMA.FTZ R189, R216, R184.reuse, R187.reuse ;  /* 0x000000b8d8bd3223 */ /* 0x180fe200000100bb */
[-C--:B------:R-:W-:Y:S01]  /*3f40*/  @P3 FFMA.FTZ R182, R209, R184.reuse, R187 ;  /* 0x000000b8d1b63223 */ /* 0x080fe200000100bb */
[----:B------:R-:W-:Y:S01]  /*3f50*/  @P3 FADD.FTZ R183, R218, -R183 ;  /* 0x800000b7dab73221 */ /* 0x000fe20000010000 */
[----:B------:R-:W-:Y:S01]  /*3f60*/  @P3 FADD.FTZ R176, R215, -R176 ;  /* 0x800000b0d7b03221 */ /* 0x000fe20000010000 */
[----:B------:R-:W-:Y:S01]  /*3f70*/  @P3 FADD.FTZ R178, R214, -R189 ;  /* 0x800000bdd6b23221 */ /* 0x000fe20000010000 */
[----:B------:R-:W-:Y:S02]  /*3f80*/  HADD2.F32 R189, -RZ, R34.H1_H1 ;  /* 0x30000022ffbd7230 */ /* 0x000fe40000004100 */
[----:B------:R-:W-:Y:S01]  /*3f90*/  @P3 FFMA.FTZ R181, R240, R183, R181 ;  /* 0x000000b7f0b53223 */ /* 0x000fe200000100b5 */
[----:B------:R-:W-:Y:S01]  /*3fa0*/  @P3 FFMA.FTZ R183, R212, R184, R187 ;  /* 0x000000b8d4b73223 */ /* 0x000fe200000100bb */
[C---:B------:R-:W-:Y:S01]  /*3fb0*/  @P3 FFMA.FTZ R177, R240.reuse, R176, R177 ;  /* 0x000000b0f0b13223 */ /* 0x040fe200000100b1 */
[----:B------:R-:W-:Y:S01]  /*3fc0*/  @P3 FFMA.FTZ R179, R240, R178, R179 ;  /* 0x000000b2f0b33223 */ /* 0x000fe200000100b3 */
[-C--:B------:R-:W-:Y:S01]  /*3fd0*/  @P3 FFMA.FTZ R176, R213, R184.reuse, R187 ;  /* 0x000000b8d5b03223 */ /* 0x080fe200000100bb */
[----:B------:R-:W-:Y:S01]  /*3fe0*/  @P3 FADD.FTZ R178, R210, -R183 ;  /* 0x800000b7d2b23221 */ /* 0x000fe20000010000 */
[----:B------:R-:W-:Y:S01]  /*3ff0*/  @P3 FADD.FTZ R183, R207, -R182 ;  /* 0x800000b6cfb73221 */ /* 0x000fe20000010000 */
[----:B------:R-:W-:Y:S01]  /*4000*/  @P3 FFMA.FTZ R193, R208, R184, R187 ;  /* 0x000000b8d0c13223 */ /* 0x000fe200000100bb */
[----:B------:R-:W-:Y:S01]  /*4010*/  @P3 FADD.FTZ R176, R211, -R176 ;  /* 0x800000b0d3b03221 */ /* 0x000fe20000010000 */
[C---:B------:R-:W-:Y:S01]  /*4020*/  @P3 FFMA.FTZ R189, R240.reuse, R178, R189 ;  /* 0x000000b2f0bd3223 */ /* 0x040fe200000100bd */
[----:B------:R-:W-:Y:S01]  /*4030*/  @P3 FFMA.FTZ R178, R221, R184, R187 ;  /* 0x000000b8ddb23223 */ /* 0x000fe200000100bb */
[C---:B------:R-:W-:Y:S01]  /*4040*/  @P3 FFMA.FTZ R180, R240.reuse, R183, R180 ;  /* 0x000000b7f0b43223 */ /* 0x040fe200000100b4 */
[----:B------:R-:W-:Y:S01]  /*4050*/  @P3 FFMA.FTZ R191, R240, R176, R191 ;  /* 0x000000b0f0bf3223 */ /* 0x000fe200000100bf */
[----:B------:R-:W-:-:S02]  /*4060*/  HADD2.F32 R183, -RZ, R35.H1_H1 ;  /* 0x30000023ffb77230 */ /* 0x000fc40000004100 */
[----:B------:R-:W-:Y:S01]  /*4070*/  @P3 FADD.FTZ R182, R206, -R193 ;  /* 0x800000c1ceb63221 */ /* 0x000fe20000010000 */
[----:B------:R-:W-:Y:S02]  /*4080*/  HADD2.F32 R176, -RZ, R32.H0_H0 ;  /* 0x20000020ffb07230 */ /* 0x000fe40000004100 */
[----:B------:R-:W-:Y:S01]  /*4090*/  @P3 FADD.FTZ R193, R219, -R178 ;  /* 0x800000b2dbc13221 */ /* 0x000fe20000010000 */
[----:B------:R-:W-:-:S03]  /*40a0*/  @P3 FFMA.FTZ R183, R240, R182, R183 ;  /* 0x000000b6f0b73223 */ /* 0x000fc600000100b7 */
        /* <DEDUP_REMOVED lines=9> */
.L_x_1978:
        /* <DEDUP_REMOVED lines=8> */
.L_x_1979:
        /* <DEDUP_REMOVED lines=8> */
.L_x_1980:
        /* <DEDUP_REMOVED lines=10> */
.L_x_1981:
        /* <DEDUP_REMOVED lines=8> */
.L_x_1982:
        /* <DEDUP_REMOVED lines=8> */
.L_x_1983:
        /* <DEDUP_REMOVED lines=8> */
.L_x_1984:
        /* <DEDUP_REMOVED lines=11> */
.L_x_1977:
[----:B------:R-:W-:Y:S01]  /*4510*/  ISETP.GT.AND P3, PT, R239, RZ, PT ;  /* 0x000000ffef00720c */ /* 0x000fe20003f64270 */
[----:B------:R-:W-:-:S12]  /*4520*/  @!P2 BRA `(.L_x_1986) ;  /* 0x00000000002ca947 */ /* 0x000fd80003800000 */
[----:B-1----:R-:W-:Y:S01]  /*4530*/  @P3 FFMA.FTZ R180, R221, R184, R187 ;  /* 0x000000b8ddb43223 */ /* 0x002fe200000100bb */
        /* <DEDUP_REMOVED lines=10> */
.L_x_1986:
[----:B------:R-:W-:Y:S05]  /*45e0*/  @!P2 BRA `(.L_x_1987) ;  /* 0x00000000002ca947 */ /* 0x000fea0003800000 */
[----:B-1----:R-:W-:Y:S01]  /*45f0*/  @P3 FFMA.FTZ R183, R220, R184, R187 ;  /* 0x000000b8dcb73223 */ /* 0x002fe200000100bb */
        /* <DEDUP_REMOVED lines=10> */
.L_x_1987:
[----:B------:R-:W-:Y:S05]  /*46a0*/  @!P2 BRA `(.L_x_1988) ;  /* 0x00000000002ca947 */ /* 0x000fea0003800000 */
        /* <DEDUP_REMOVED lines=11> */
.L_x_1988:
        /* <DEDUP_REMOVED lines=12> */
.L_x_1989:
        /* <DEDUP_REMOVED lines=12> */
.L_x_1990:
        /* <DEDUP_REMOVED lines=12> */
.L_x_1991:
        /* <DEDUP_REMOVED lines=12> */
.L_x_1992:
        /* <DEDUP_REMOVED lines=13> */
.L_x_1976:
[----:B------:R-:W-:Y:S05]  /*4b30*/  @!P1 BRA `(.L_x_1993) ;  /* 0x0000000400989947 */ /* 0x000fea0003800000 */
[-CC-:B-1----:R-:W-:Y:S01]  /*4b40*/  FFMA.FTZ R177, R220, R184.reuse, R187.reuse ;  /* 0x000000b8dcb17223 */ /* 0x182fe200000100bb */
        /* <DEDUP_REMOVED lines=12> */
[----:B------:R-:W-:Y:S01]  /*4c10*/  FFMA.FTZ R195, R208, R184, R187 ;  /* 0x000000b8d0c37223 */ /* 0x000fe200000100bb */
[----:B------:R-:W-:Y:S01]  /*4c20*/  FADD.FTZ R193, R207, -R182 ;  /* 0x800000b6cfc17221 */ /* 0x000fe20000010000 */
        /* <DEDUP_REMOVED lines=8> */
[----:B------:R-:W-:-:S02]  /*4cb0*/  FMUL.FTZ R176, R240, R193 ;  /* 0x000000c1f0b07220 */ /* 0x000fc40000410000 */
[----:B------:R-:W-:Y:S01]  /*4cc0*/  FSEL R180, R180, RZ, P3 ;  /* 0x000000ffb4b47208 */ /* 0x000fe20001800000 */
        /* <DEDUP_REMOVED lines=14> */
.L_x_1994:
        /* <DEDUP_REMOVED lines=8> */
.L_x_1995:
        /* <DEDUP_REMOVED lines=8> */
.L_x_1996:
        /* <DEDUP_REMOVED lines=8> */
.L_x_1997:
        /* <DEDUP_REMOVED lines=8> */
.L_x_1998:
        /* <DEDUP_REMOVED lines=8> */
.L_x_1999:
        /* <DEDUP_REMOVED lines=12> */
.L_x_2000:
        /* <DEDUP_REMOVED lines=11> */
.L_x_1993:
[----:B------:R-:W-:Y:S05]  /*51a0*/  @!P2 BRA `(.L_x_2001) ;  /* 0x000000000030a947 */ /* 0x000fea0003800000 */
[----:B-1----:R-:W-:Y:S01]  /*51b0*/  FFMA.FTZ R180, R221, R184, R187 ;  /* 0x000000b8ddb47223 */ /* 0x002fe200000100bb */
        /* <DEDUP_REMOVED lines=11> */
.L_x_2001:
[----:B------:R-:W-:Y:S05]  /*5270*/  @!P2 BRA `(.L_x_2002) ;  /* 0x000000000030a947 */ /* 0x000fea0003800000 */
[----:B-1----:R-:W-:Y:S01]  /*5280*/  FFMA.FTZ R181, R220, R184, R187 ;  /* 0x000000b8dcb57223 */ /* 0x002fe200000100bb */
[----:B------:R-:W-:Y:S01]  /*5290*/  ISETP.GT.AND P3, PT, R239, RZ, PT ;  /* 0x000000ffef00720c */ /* 0x000fe20003f64270 */
[----:B-----5:R-:W-:Y:S02]  /*52a0*/  HADD2.F32 R182, -RZ, R168.H1_H1 ;  /* 0x300000a8ffb67230 */ /* 0x020fe40000004100 */
[----:B------:R-:W-:-:S04]  /*52b0*/  FADD.FTZ R181, R218, -R181 ;  /* 0x800000b5dab57221 */ /* 0x000fc80000010000 */
[----:B------:R-:W-:Y:S01]  /*52c0*/  FMUL.FTZ R180, R240, R181 ;  /* 0x000000b5f0b47220 */ /* 0x000fe20000410000 */
[----:B------:R-:W-:-:S04]  /*52d0*/  HADD2.F32 R181, -RZ, R44.H1_H1 ;  /* 0x3000002cffb57230 */ /* 0x000fc80000004100 */
[----:B------:R-:W-:-:S05]  /*52e0*/  FSEL R180, R180, RZ, P3 ;  /* 0x000000ffb4b47208 */ /* 0x000fca0001800000 */
[----:B------:R-:W-:-:S04]  /*52f0*/  FMUL.FTZ R180, R180, UR16 ;  /* 0x00000010b4b47c20 */ /* 0x000fc80008410000 */
[-C--:B------:R-:W-:Y:S01]  /*5300*/  FMUL.FTZ R181, R181, R180.reuse ;  /* 0x000000b4b5b57220 */ /* 0x080fe20000410000 */
[----:B------:R-:W-:-:S04]  /*5310*/  FFMA.FTZ R125, R182, R180, R125 ;  /* 0x000000b4b67d7223 */ /* 0x000fc8000001007d */
[----:B------:R-:W-:-:S04]  /*5320*/  F2FP.F16.F32.PACK_AB R181, RZ, R181 ;  /* 0x000000b5ffb5723e */ /* 0x000fc800000000ff */
[----:B------:R-:W-:-:S07]  /*5330*/  PRMT R172, R172, 0x5410, R181 ;  /* 0x00005410acac7816 */ /* 0x000fce00000000b5 */
.L_x_2002:
        /* <DEDUP_REMOVED lines=13> */
.L_x_2003:
        /* <DEDUP_REMOVED lines=13> */
.L_x_2004:
        /* <DEDUP_REMOVED lines=13> */
.L_x_2005:
        /* <DEDUP_REMOVED lines=13> */
.L_x_2006:
        /* <DEDUP_REMOVED lines=13> */
.L_x_2007:
        /* <DEDUP_REMOVED lines=13> */
.L_x_1985:
[----:B-1----:R-:W1:Y:S01]  /*5820*/  @P1 LDC.64 R180, c[0x0][0x478] ;  /* 0x00011e00ffb41b82 */ /* 0x002e620000000a00 */
[----:B------:R-:W-:Y:S02]  /*5830*/  @P1 IADD3 R189, PT, PT, R185, 0x100, RZ ;  /* 0x00000100b9bd1810 */ /* 0x000fe40007ffe0ff */
[----:B------:R-:W-:-:S05]  /*5840*/  @P2 IADD3 R191, PT, PT, R241, 0x100, RZ ;  /* 0x00000100f1bf2810 */ /* 0x000fca0007ffe0ff */
[----:B------:R-:W2:Y:S01]  /*5850*/  @P2 LDC.64 R182, c[0x0][0x468] ;  /* 0x00011a00ffb62b82 */ /* 0x000ea20000000a00 */
[----:B-1----:R-:W-:-:S05]  /*5860*/  @P1 IMAD.WIDE.U32 R180, R189, 0x10, R180 ;  /* 0x00000010bdb41825 */ /* 0x002fca00078e00b4 */
[----:B------:R1:W-:Y:S01]  /*5870*/  @P1 STG.E.128 desc[UR12][R180.64], R176 ;  /* 0x000000b0b4001986 */ /* 0x0003e2000c101d0c */
[----:B--2---:R-:W-:-:S05]  /*5880*/  @P2 IMAD.WIDE.U32 R182, R191, 0x10, R182 ;  /* 0x00000010bfb62825 */ /* 0x004fca00078e00b6 */
[----:B------:R1:W-:Y:S01]  /*5890*/  @P2 STG.E.128 desc[UR12][R182.64], R172 ;  /* 0x000000acb6002986 */ /* 0x0003e2000c101d0c */
[----:B------:R-:W-:Y:S05]  /*58a0*/  @!P2 BRA `(.L_x_2008) ;  /* 0x000000000010a947 */ /* 0x000fea0003800000 */
[----:B-----5:R-:W2:Y:S01]  /*58b0*/  LDC.64 R168, c[0x0][0x390] ;  /* 0x0000e400ffa87b82 */ /* 0x020ea20000000a00 */
[----:B------:R-:W-:-:S05]  /*58c0*/  IADD3 R171, PT, PT, R241, 0x200, RZ ;  /* 0x00000200f1ab7810 */ /* 0x000fca0007ffe0ff */
[----:B--2---:R-:W-:-:S06]  /*58d0*/  IMAD.WIDE.U32 R168, R171, 0x10, R168 ;  /* 0x00000010aba87825 */ /* 0x004fcc00078e00a8 */
[----:B------:R-:W5:Y:S02]  /*58e0*/  LDG.E.128 R168, desc[UR12][R168.64] ;  /* 0x0000000ca8a87981 */ /* 0x000f64000c1e1d00 */
.L_x_2008:
        /* <DEDUP_REMOVED lines=43> */
.L_x_2011:
        /* <DEDUP_REMOVED lines=8> */
.L_x_2012:
        /* <DEDUP_REMOVED lines=8> */
.L_x_2013:
        /* <DEDUP_REMOVED lines=10> */
.L_x_2014:
        /* <DEDUP_REMOVED lines=8> */
.L_x_2015:
        /* <DEDUP_REMOVED lines=8> */
.L_x_2016:
        /* <DEDUP_REMOVED lines=8> */
.L_x_2017:
        /* <DEDUP_REMOVED lines=11> */
.L_x_2010:
        /* <DEDUP_REMOVED lines=13> */
.L_x_2019:
        /* <DEDUP_REMOVED lines=12> */
.L_x_2020:
        /* <DEDUP_REMOVED lines=12> */
.L_x_2021:
        /* <DEDUP_REMOVED lines=12> */
.L_x_2022:
        /* <DEDUP_REMOVED lines=12> */
.L_x_2023:
        /* <DEDUP_REMOVED lines=12> */
.L_x_2024:
        /* <DEDUP_REMOVED lines=12> */
.L_x_2025:
        /* <DEDUP_REMOVED lines=13> */
.L_x_2009:
        /* <DEDUP_REMOVED lines=40> */
.L_x_2027:
        /* <DEDUP_REMOVED lines=8> */
.L_x_2028:
        /* <DEDUP_REMOVED lines=8> */
.L_x_2029:
        /* <DEDUP_REMOVED lines=8> */
.L_x_2030:
        /* <DEDUP_REMOVED lines=8> */
.L_x_2031:
        /* <DEDUP_REMOVED lines=8> */
.L_x_2032:
        /* <DEDUP_REMOVED lines=12> */
.L_x_2033:
        /* <DEDUP_REMOVED lines=11> */
.L_x_2026:
        /* <DEDUP_REMOVED lines=13> */
.L_x_2034:
        /* <DEDUP_REMOVED lines=13> */
.L_x_2035:
        /* <DEDUP_REMOVED lines=13> */
.L_x_2036:
        /* <DEDUP_REMOVED lines=13> */
.L_x_2037:
        /* <DEDUP_REMOVED lines=13> */
.L_x_2038:
        /* <DEDUP_REMOVED lines=13> */
.L_x_2039:
        /* <DEDUP_REMOVED lines=13> */
.L_x_2040:
        /* <DEDUP_REMOVED lines=13> */
.L_x_2018:
[----:B-1----:R-:W1:Y:S01]  /*7280*/  @P1 LDC.64 R180, c[0x0][0x478] ;  /* 0x00011e00ffb41b82 */ /* 0x002e620000000a00 */
[----:B------:R-:W-:Y:S02]  /*7290*/  @P1 IADD3 R189, PT, PT, R185, 0x200, RZ ;  /* 0x00000200b9bd1810 */ /* 0x000fe40007ffe0ff */
[C---:B------:R-:W-:Y:S02]  /*72a0*/  @P2 IADD3 R191, PT, PT, R241.reuse, 0x200, RZ ;  /* 0x00000200f1bf2810 */ /* 0x040fe40007ffe0ff */
[----:B------:R-:W-:-:S03]  /*72b0*/  IADD3 R241, PT, PT, R241, 0x300, RZ ;  /* 0x00000300f1f17810 */ /* 0x000fc60007ffe0ff */
[----:B------:R-:W2:Y:S01]  /*72c0*/  @P2 LDC.64 R182, c[0x0][0x468] ;  /* 0x00011a00ffb62b82 */ /* 0x000ea20000000a00 */
[----:B-1----:R-:W-:-:S05]  /*72d0*/  @P1 IMAD.WIDE.U32 R180, R189, 0x10, R180 ;  /* 0x00000010bdb41825 */ /* 0x002fca00078e00b4 */
[----:B------:R1:W-:Y:S01]  /*72e0*/  @P1 STG.E.128 desc[UR12][R180.64], R176 ;  /* 0x000000b0b4001986 */ /* 0x0003e2000c101d0c */
[----:B--2---:R-:W-:-:S05]  /*72f0*/  @P2 IMAD.WIDE.U32 R182, R191, 0x10, R182 ;  /* 0x00000010bfb62825 */ /* 0x004fca00078e00b6 */
[----:B------:R1:W-:Y:S01]  /*7300*/  @P2 STG.E.128 desc[UR12][R182.64], R172 ;  /* 0x000000acb6002986 */ /* 0x0003e2000c101d0c */
[----:B------:R-:W-:Y:S05]  /*7310*/  @!P2 BRA `(.L_x_2041) ;  /* 0x00000000000ca947 */ /* 0x000fea0003800000 */
[----:B-----5:R-:W2:Y:S02]  /*7320*/  LDC.64 R168, c[0x0][0x390] ;  /* 0x0000e400ffa87b82 */ /* 0x020ea40000000a00 */
[----:B--2---:R-:W-:-:S06]  /*7330*/  IMAD.WIDE.U32 R168, R241, 0x10, R168 ;  /* 0x00000010f1a87825 */ /* 0x004fcc00078e00a8 */
[----:B------:R-:W5:Y:S02]  /*7340*/  LDG.E.128 R168, desc[UR12][R168.64] ;  /* 0x0000000ca8a87981 */ /* 0x000f64000c1e1d00 */
.L_x_2041:
[----:B------:R-:W-:Y:S05]  /*7350*/  @!P0 BRA `(.L_x_2042) ;  /* 0x0000000c00248947 */ /* 0x000fea0003800000 */
[----:B------:R-:W-:Y:S05]  /*7360*/  @!P1 BRA `(.L_x_2043) ;  /* 0x0000000400989947 */ /* 0x000fea0003800000 */
[----:B------:R-:W-:Y:S01]  /*7370*/  ISETP.GT.AND P0, PT, R239, RZ, PT ;  /* 0x000000ffef00720c */ /* 0x000fe20003f04270 */
[--C-:B-1----:R-:W-:Y:S02]  /*7380*/  HADD2.F32 R179, -RZ, R24.reuse.H1_H1 ;  /* 0x30000018ffb37230 */ /* 0x102fe40000004100 */
[----:B------:R-:W-:-:S10]  /*7390*/  HADD2.F32 R182, -RZ, R24.H0_H0 ;  /* 0x20000018ffb67230 */ /* 0x000fd40000004100 */
        /* <DEDUP_REMOVED lines=8> */
[----:B------:R-:W-:Y:S01]  /*7420*/  @P0 FADD.FTZ R181, R11, -R176 ;  /* 0x800000b00bb50221 */ /* 0x000fe20000010000 */
[--C-:B------:R-:W-:Y:S02]  /*7430*/  HADD2.F32 R187, -RZ, R25.reuse.H1_H1 ;  /* 0x30000019ffbb7230 */ /* 0x100fe40000004100 */
[----:B------:R-:W-:Y:S01]  /*7440*/  @P0 FADD.FTZ R176, R10, -R183 ;  /* 0x800000b70ab00221 */ /* 0x000fe20000010000 */
[----:B------:R-:W-:-:S02]  /*7450*/  HADD2.F32 R184, -RZ, R25.H0_H0 ;  /* 0x20000019ffb87230 */ /* 0x000fc40000004100 */
[----:B------:R-:W-:Y:S01]  /*7460*/  @P0 FADD.FTZ R180, R7, -R180 ;  /* 0x800000b407b40221 */ /* 0x000fe20000010000 */
[--C-:B------:R-:W-:Y:S02]  /*7470*/  HADD2.F32 R183, -RZ, R26.reuse.H0_H0 ;  /* 0x2000001affb77230 */ /* 0x100fe40000004100 */
[----:B------:R-:W-:Y:S01]  /*7480*/  @P0 FFMA.FTZ R187, R240, R176, R187 ;  /* 0x000000b0f0bb0223 */ /* 0x000fe200000100bb */
[----:B------:R-:W-:Y:S02]  /*7490*/  HADD2.F32 R176, -RZ, R26.H1_H1 ;  /* 0x3000001affb07230 */ /* 0x000fe40000004100 */
[----:B------:R-:W-:Y:S01]  /*74a0*/  @P0 FADD.FTZ R189, R6, -R189 ;  /* 0x800000bd06bd0221 */ /* 0x000fe20000010000 */
[C---:B------:R-:W-:Y:S01]  /*74b0*/  @P0 FFMA.FTZ R184, R240.reuse, R181, R184 ;  /* 0x000000b5f0b80223 */ /* 0x040fe200000100b8 */
[----:B------:R-:W-:Y:S01]  /*74c0*/  @P0 FFMA.FTZ R183, R240, R180, R183 ;  /* 0x000000b4f0b70223 */ /* 0x000fe200000100b7 */
[----:B------:R-:W-:Y:S01]  /*74d0*/  @P0 FADD.FTZ R177, R14, -R177 ;  /* 0x800000b10eb10221 */ /* 0x000fe20000010000 */
[----:B------:R-:W-:-:S02]  /*74e0*/  HADD2.F32 R180, -RZ, R27.H0_H0 ;  /* 0x2000001bffb47230 */ /* 0x000fc40000004100 */
[----:B------:R-:W-:Y:S01]  /*74f0*/  @P0 FFMA.FTZ R176, R240, R189, R176 ;  /* 0x000000bdf0b00223 */ /* 0x000fe200000100b0 */
[----:B------:R-:W-:Y:S02]  /*7500*/  HADD2.F32 R181, -RZ, R27.H1_H1 ;  /* 0x3000001bffb57230 */ /* 0x000fe40000004100 */
[----:B------:R-:W-:Y:S01]  /*7510*/  @P0 FADD.FTZ R191, R4, -R191 ;  /* 0x800000bf04bf0221 */ /* 0x000fe20000010000 */
[----:B------:R-:W-:Y:S01]  /*7520*/  @P0 FADD.FTZ R186, R0, -R193 ;  /* 0x800000c100ba0221 */ /* 0x000fe20000010000 */
[----:B------:R-:W-:Y:S01]  /*7530*/  @P0 FADD.FTZ R189, R15, -R178 ;  /* 0x800000b20fbd0221 */ /* 0x000fe20000010000 */
[C---:B------:R-:W-:Y:S01]  /*7540*/  @P0 FFMA.FTZ R179, R240.reuse, R177, R179 ;  /* 0x000000b1f0b30223 */ /* 0x040fe200000100b3 */
[C---:B------:R-:W-:Y:S01]  /*7550*/  @P0 FFMA.FTZ R180, R240.reuse, R191, R180 ;  /* 0x000000bff0b40223 */ /* 0x040fe200000100b4 */
[----:B------:R-:W-:Y:S01]  /*7560*/  @P0 FFMA.FTZ R181, R240, R186, R181 ;  /* 0x000000baf0b50223 */ /* 0x000fe200000100b5 */
[----:B------:R-:W-:Y:S01]  /*7570*/  F2FP.F16.F32.PACK_AB R178, R176, R183 ;  /* 0x000000b7b0b2723e */ /* 0x000fe200000000ff */
        /* <DEDUP_REMOVED lines=10> */
.L_x_2044:
        /* <DEDUP_REMOVED lines=8> */
.L_x_2045:
        /* <DEDUP_REMOVED lines=8> */
.L_x_2046:
        /* <DEDUP_REMOVED lines=8> */
.L_x_2047:
        /* <DEDUP_REMOVED lines=8> */
.L_x_2048:
        /* <DEDUP_REMOVED lines=8> */
.L_x_2049:
        /* <DEDUP_REMOVED lines=8> */
.L_x_2050:
        /* <DEDUP_REMOVED lines=11> */
.L_x_2043:
        /* <DEDUP_REMOVED lines=13> */
.L_x_2052:
        /* <DEDUP_REMOVED lines=12> */
.L_x_2053:
        /* <DEDUP_REMOVED lines=12> */
.L_x_2054:
        /* <DEDUP_REMOVED lines=12> */
.L_x_2055:
        /* <DEDUP_REMOVED lines=12> */
.L_x_2056:
        /* <DEDUP_REMOVED lines=12> */
.L_x_2057:
[----:B------:R-:W-:Y:S05]  /*7e60*/  @!P2 BRA `(.L_x_2058) ;  /* 0x00000000002ca947 */ /* 0x000fea0003800000 */
[----:B-1----:R-:W-:Y:S01]  /*7e70*/  @P0 FFMA.FTZ R183, R5, R184, R187 ;  /* 0x000000b805b70223 */ /* 0x002fe200000100bb */
        /* <DEDUP_REMOVED lines=10> */
.L_x_2058:
[----:B------:R-:W-:Y:S05]  /*7f20*/  @!P2 BRA `(.L_x_2051) ;  /* 0x0000000c006ca947 */ /* 0x000fea0003800000 */
[----:B------:R-:W-:Y:S01]  /*7f30*/  @P0 FFMA.FTZ R187, R2, R184, R187 ;  /* 0x000000b802bb0223 */ /* 0x000fe200000100bb */
[----:B-1----:R-:W-:Y:S02]  /*7f40*/  HADD2.F32 R181, -RZ, R27.H1_H1 ;  /* 0x3000001bffb57230 */ /* 0x002fe40000004100 */
[----:B------:R-:W-:Y:S02]  /*7f50*/  HADD2.F32 R183, -RZ, R55.H1_H1 ;  /* 0x30000037ffb77230 */ /* 0x000fe40000004100 */
[----:B------:R-:W-:Y:S01]  /*7f60*/  @P0 FADD.FTZ R187, R0, -R187 ;  /* 0x800000bb00bb0221 */ /* 0x000fe20000010000 */
[----:B-----5:R-:W-:-:S03]  /*7f70*/  HADD2.F32 R182, -RZ, R171.H1_H1 ;  /* 0x300000abffb67230 */ /* 0x020fc60000004100 */
[----:B------:R-:W-:-:S04]  /*7f80*/  @P0 FFMA.FTZ R181, R240, R187, R181 ;  /* 0x000000bbf0b50223 */ /* 0x000fc800000100b5 */
[----:B------:R-:W-:-:S04]  /*7f90*/  FMUL.FTZ R180, R181, UR16 ;  /* 0x00000010b5b47c20 */ /* 0x000fc80008410000 */
[-C--:B------:R-:W-:Y:S01]  /*7fa0*/  FMUL.FTZ R181, R183, R180.reuse ;  /* 0x000000b4b7b57220 */ /* 0x080fe20000410000 */
[----:B------:R-:W-:-:S04]  /*7fb0*/  FFMA.FTZ R107, R182, R180, R107 ;  /* 0x000000b4b66b7223 */ /* 0x000fc8000001006b */
[----:B------:R-:W-:-:S04]  /*7fc0*/  F2FP.F16.F32.PACK_AB R181, RZ, R181 ;  /* 0x000000b5ffb5723e */ /* 0x000fc800000000ff */
[----:B------:R-:W-:Y:S01]  /*7fd0*/  PRMT R175, R175, 0x5410, R181 ;  /* 0x00005410afaf7816 */ /* 0x000fe200000000b5 */
[----:B------:R-:W-:Y:S06]  /*7fe0*/  BRA `(.L_x_2051) ;  /* 0x0000000c003c7947 */ /* 0x000fec0003800000 */
.L_x_2042:
[----:B------:R-:W-:Y:S05]  /*7ff0*/  @!P1 BRA `(.L_x_2059) ;  /* 0x0000000400989947 */ /* 0x000fea0003800000 */
[-CC-:B-1----:R-:W-:Y:S01]  /*8000*/  FFMA.FTZ R176, R17, R184.reuse, R187.reuse ;  /* 0x000000b811b07223 */ /* 0x182fe200000100bb */
        /* <DEDUP_REMOVED lines=13> */
[C---:B------:R-:W-:Y:S01]  /*80e0*/  FMUL.FTZ R180, R240.reuse, R177 ;  /* 0x000000b1f0b47220 */ /* 0x040fe20000410000 */
[----:B------:R-:W-:Y:S01]  /*80f0*/  FMUL.FTZ R177, R240, R181 ;  /* 0x000000b5f0b17220 */ /* 0x000fe20000410000 */
[----:B------:R-:W-:Y:S01]  /*8100*/  FADD.FTZ R191, R4, -R191 ;  /* 0x800000bf04bf7221 */ /* 0x000fe20000010000 */
        /* <DEDUP_REMOVED lines=22> */
.L_x_2060:
        /* <DEDUP_REMOVED lines=8> */
.L_x_2061:
        /* <DEDUP_REMOVED lines=8> */
.L_x_2062:
        /* <DEDUP_REMOVED lines=8> */
.L_x_2063:
        /* <DEDUP_REMOVED lines=8> */
.L_x_2064:
        /* <DEDUP_REMOVED lines=8> */
.L_x_2065:
        /* <DEDUP_REMOVED lines=12> */
.L_x_2066:
        /* <DEDUP_REMOVED lines=11> */
.L_x_2059:
        /* <DEDUP_REMOVED lines=13> */
.L_x_2067:
        /* <DEDUP_REMOVED lines=13> */
.L_x_2068:
        /* <DEDUP_REMOVED lines=13> */
.L_x_2069:
        /* <DEDUP_REMOVED lines=13> */
.L_x_2070:
        /* <DEDUP_REMOVED lines=13> */
.L_x_2071:
        /* <DEDUP_REMOVED lines=13> */
.L_x_2072:
        /* <DEDUP_REMOVED lines=13> */
.L_x_2073:
[----:B------:R-:W-:Y:S05]  /*8c10*/  @!P2 BRA `(.L_x_2051) ;  /* 0x000000000030a947 */ /* 0x000fea0003800000 */
[----:B------:R-:W-:Y:S01]  /*8c20*/  FFMA.FTZ R187, R2, R184, R187 ;  /* 0x000000b802bb7223 */ /* 0x000fe200000100bb */
[----:B------:R-:W-:Y:S01]  /*8c30*/  ISETP.GT.AND P0, PT, R239, RZ, PT ;  /* 0x000000ffef00720c */ /* 0x000fe20003f04270 */
[----:B-1----:R-:W-:Y:S02]  /*8c40*/  HADD2.F32 R181, -RZ, R55.H1_H1 ;  /* 0x30000037ffb57230 */ /* 0x002fe40000004100 */
        /* <DEDUP_REMOVED lines=9> */
.L_x_2051:
[----:B------:R-:W2:Y:S01]  /*8ce0*/  @P1 LDC.64 R186, c[0x0][0x478] ;  /* 0x00011e00ffba1b82 */ /* 0x000ea20000000a00 */
[----:B------:R-:W-:Y:S01]  /*8cf0*/  @P1 IADD3 R185, PT, PT, R185, 0x300, RZ ;  /* 0x00000300b9b91810 */ /* 0x000fe20007ffe0ff */
[----:B------:R-:W-:-:S06]  /*8d00*/  UPLOP3.LUT UP1, UPT, UPT, UPT, UP1, 0x40, 0x4 ;  /* 0x000000000004789c */ /* 0x000fcc0003f2e810 */
[----:B-1----:R-:W1:Y:S08]  /*8d10*/  @P2 LDC.64 R182, c[0x0][0x468] ;  /* 0x00011a00ffb62b82 */ /* 0x002e700000000a00 */
[----:B------:R-:W3:Y:S01]  /*8d20*/  LDC.64 R180, c[0x0][0x380] ;  /* 0x0000e000ffb47b82 */ /* 0x000ee20000000a00 */
[----:B--2---:R-:W-:-:S05]  /*8d30*/  @P1 IMAD.WIDE.U32 R186, R185, 0x10, R186 ;  /* 0x00000010b9ba1825 */ /* 0x004fca00078e00ba */
[----:B------:R2:W-:Y:S01]  /*8d40*/  @P1 STG.E.128 desc[UR12][R186.64], R176 ;  /* 0x000000b0ba001986 */ /* 0x0005e2000c101d0c */
[----:B-1----:R-:W-:-:S05]  /*8d50*/  @P2 IMAD.WIDE.U32 R182, R241, 0x10, R182 ;  /* 0x00000010f1b62825 */ /* 0x002fca00078e00b6 */
[----:B------:R2:W-:Y:S01]  /*8d60*/  @P2 STG.E.128 desc[UR12][R182.64], R172 ;  /* 0x000000acb6002986 */ /* 0x0005e2000c101d0c */
[----:B---3--:R-:W-:-:S04]  /*8d70*/  IADD3 R235, PT, PT, R235, R180, RZ ;  /* 0x000000b4ebeb7210 */ /* 0x008fc80007ffe0ff */
[----:B------:R-:W-:-:S13]  /*8d80*/  ISETP.GE.AND P0, PT, R235, R181, PT ;  /* 0x000000b5eb00720c */ /* 0x000fda0003f06270 */
[----:B--2---:R-:W-:Y:S05]  /*8d90*/  @!P0 BRA `(.L_x_2074) ;  /* 0xffffff7400c88947 */ /* 0x004fea000383ffff */
.L_x_1938:
[----:B------:R-:W1:Y:S08]  /*8da0*/  S2UR UR4, SR_CTAID.X ;  /* 0x00000000000479c3 */ /* 0x000e700000002500 */
[----:B------:R-:W1:Y:S08]  /*8db0*/  LDC R0, c[0x0][0x388] ;  /* 0x0000e200ff007b82 */ /* 0x000e700000000800 */
[----:B0-----:R-:W0:Y:S08]  /*8dc0*/  LDC.64 R2, c[0x0][0x440] ;  /* 0x00011000ff027b82 */ /* 0x001e300000000a00 */
[----:B------:R-:W2:Y:S08]  /*8dd0*/  LDC.64 R4, c[0x0][0x448] ;  /* 0x00011200ff047b82 */ /* 0x000eb00000000a00 */
[----:B------:R-:W3:Y:S01]  /*8de0*/  LDC.64 R6, c[0x0][0x460] ;  /* 0x00011800ff067b82 */ /* 0x000ee20000000a00 */
[----:B-1----:R-:W-:-:S05]  /*8df0*/  IMAD R0, R0, UR4, RZ ;  /* 0x0000000400007c24 */ /* 0x002fca000f8e02ff */
[----:B------:R-:W-:-:S05]  /*8e00*/  LEA.HI R237, R0, R237, RZ, 0x1d ;  /* 0x000000ed00ed7211 */ /* 0x000fca00078fe8ff */
[----:B0-----:R-:W-:-:S04]  /*8e10*/  IMAD.WIDE.U32 R2, R237, 0x20, R2 ;  /* 0x00000020ed027825 */ /* 0x001fc800078e0002 */
[C---:B--2---:R-:W-:Y:S01]  /*8e20*/  IMAD.WIDE.U32 R4, R237.reuse, 0x20, R4 ;  /* 0x00000020ed047825 */ /* 0x044fe200078e0004 */
[----:B------:R-:W-:Y:S04]  /*8e30*/  STG.E.128 desc[UR12][R2.64], R164 ;  /* 0x000000a402007986 */ /* 0x000fe8000c101d0c */
[----:B------:R-:W-:Y:S01]  /*8e40*/  STG.E.128 desc[UR12][R2.64+0x10], R160 ;  /* 0x000010a002007986 */ /* 0x000fe2000c101d0c */
        /* <DEDUP_REMOVED lines=24> */
.L_x_2075:
        /* <DEDUP_REMOVED lines=11> */
.L_x_15605:


//--------------------- .text._ZN10layer_norm13ln_bwd_kernelINS_13Kernel_traitsI6__halfS2_S2_S2_fjLj8192ELj1ELj1ELj8ELj16ENS_18Kernel_traits_baseILj8192ES2_S2_S2_S2_fjLj256EEEEELb1ELb0ELb0ELb0EEEvNS_9BwdParamsE --------------------------
	.section	.text._ZN10layer_norm13ln_bwd_kernelINS_13Kernel_traitsI6__halfS2_S2_S2_fjLj8192ELj1ELj1ELj8ELj16ENS_18Kernel_traits_baseILj8192ES2_S2_S2_S2_fjLj256EEEEELb1ELb0ELb0ELb0EEEvNS_9BwdParamsE,"ax",@progbits
	.align	128
        .global         _ZN10layer_norm13ln_bwd_kernelINS_13Kernel_traitsI6__halfS2_S2_S2_fjLj8192ELj1ELj1ELj8ELj16ENS_18Kernel_traits_baseILj8192ES2_S2_S2_S2_fjLj256EEEEELb1ELb0ELb0ELb0EEEvNS_9BwdParamsE
        .type           _ZN10layer_norm13ln_bwd_kernelINS_13Kernel_traitsI6__halfS2_S2_S2_fjLj8192ELj1ELj1ELj8ELj16ENS_18Kernel_traits_baseILj8192ES2_S2_S2_S2_fjLj256EEEEELb1ELb0ELb0ELb0EEEvNS_9BwdParamsE,@function
        .size           _ZN10layer_norm13ln_bwd_kernelINS_13Kernel_traitsI6__halfS2_S2_S2_fjLj8192ELj1ELj1ELj8ELj16ENS_18Kernel_traits_baseILj8192ES2_S2_S2_S2_fjLj256EEEEELb1ELb0ELb0ELb0EEEvNS_9BwdParamsE,(.L_x_15606 - _ZN10layer_norm13ln_bwd_kernelINS_13Kernel_traitsI6__halfS2_S2_S2_fjLj8192ELj1ELj1ELj8ELj16ENS_18Kernel_traits_baseILj8192ES2_S2_S2_S2_fjLj256EEEEELb1ELb0ELb0ELb0EEEvNS_9BwdParamsE)
        .other          _ZN10layer_norm13ln_bwd_kernelINS_13Kernel_traitsI6__halfS2_S2_S2_fjLj8192ELj1ELj1ELj8ELj16ENS_18Kernel_traits_baseILj8192ES2_S2_S2_S2_fjLj256EEEEELb1ELb0ELb0ELb0EEEvNS_9BwdParamsE,@"STO_CUDA_ENTRY STV_DEFAULT"
_ZN10layer_norm13ln_bwd_kernelINS_13Kernel_traitsI6__halfS2_S2_S2_fjLj8192ELj1ELj1ELj8ELj16ENS_18Kernel_traits_baseILj8192ES2_S2_S2_S2_fjLj256EEEEELb1ELb0ELb0ELb0EEEvNS_9BwdParamsE:
.text._ZN10layer_norm13ln_bwd_kernelINS_13Kernel_traitsI6__halfS2_S2_S2_fjLj8192ELj1ELj1ELj8ELj16ENS_18Kernel_traits_baseILj8192ES2_S2_S2_S2_fjLj256EEEEELb1ELb0ELb0ELb0EEEvNS_9BwdParamsE:
        /* <DEDUP_REMOVED lines=97> */
[----:B------:R-:W-:Y:S02]  /*0610*/  P2R R6, PR, RZ, 0x1 ;  /* 0x00000001ff067803 */ /* 0x000fe40000000000 */
[----:B------:R-:W-:Y:S02]  /*0620*/  CS2R R56, SRZ ;  /* 0x0000000000387805 */ /* 0x000fe4000001ff00 */
[----:B------:R-:W-:Y:S02]  /*0630*/  CS2R R58, SRZ ;  /* 0x00000000003a7805 */ /* 0x000fe4000001ff00 */
[----:B------:R-:W-:Y:S02]  /*0640*/  CS2R R52, SRZ ;  /* 0x0000000000347805 */ /* 0x000fe4000001ff00 */
[----:B------:R-:W-:-:S02]  /*0650*/  CS2R R54, SRZ ;  /* 0x0000000000367805 */ /* 0x000fc4000001ff00 */
[----:B------:R-:W-:Y:S02]  /*0660*/  CS2R R48, SRZ ;  /* 0x0000000000307805 */ /* 0x000fe4000001ff00 */
[----:B------:R-:W-:Y:S01]  /*0670*/  CS2R R50, SRZ ;  /* 0x0000000000327805 */ /* 0x000fe2000001ff00 */
[----:B------:R-:W0:Y:S01]  /*0680*/  LDCU.U8 UR7, c[0x0][0x410] ;  /* 0x00008200ff0777ac */ /* 0x000e220008000000 */
[----:B------:R-:W1:Y:S01]  /*0690*/  LDCU UR11, c[0x0][0x408] ;  /* 0x00008100ff0b77ac */ /* 0x000e620008000800 */
[----:B------:R-:W2:Y:S01]  /*06a0*/  LDCU UR10, c[0x0][0x400] ;  /* 0x00008000ff0a77ac */ /* 0x000ea20008000800 */
[----:B------:R-:W3:Y:S01]  /*06b0*/  LDCU.64 UR8, c[0x0][0x438] ;  /* 0x00008700ff0877ac */ /* 0x000ee20008000a00 */
[----:B------:R-:W4:Y:S02]  /*06c0*/  LDCU.64 UR12, c[0x0][0x478] ;  /* 0x00008f00ff0c77ac */ /* 0x000f240008000a00 */
.L_x_2115:
[----:B------:R-:W0:Y:S08]  /*06d0*/  LDC.64 R138, c[0x0][0x3c0] ;  /* 0x0000f000ff8a7b82 */ /* 0x000e300000000a00 */
[----:B------:R-:W1:Y:S08]  /*06e0*/  LDC R5, c[0x0][0x388] ;  /* 0x0000e200ff057b82 */ /* 0x000e700000000800 */
[----:B------:R-:W2:Y:S01]  /*06f0*/  LDC.64 R136, c[0x0][0x3c8] ;  /* 0x0000f200ff887b82 */ /* 0x000ea20000000a00 */
[----:B0-----:R-:W-:-:S06]  /*0700*/  IMAD.WIDE R138, R0, 0x4, R138 ;  /* 0x00000004008a7825 */ /* 0x001fcc00078e028a */
[----:B------:R-:W3:Y:S01]  /*0710*/  LDG.E R138, desc[UR4][R138.64] ;  /* 0x000000048a8a7981 */ /* 0x000ee2000c1e1900 */
[C---:B------:R-:W-:Y:S01]  /*0720*/  ISETP.GE.U32.AND P3, PT, R3.reuse, 0x100, PT ;  /* 0x000001000300780c */ /* 0x040fe20003f66070 */
[C---:B-1----:R-:W-:Y:S01]  /*0730*/  IMAD R140, R0.reuse, R5, RZ ;  /* 0x00000005008c7224 */ /* 0x042fe200078e02ff */
[C---:B------:R-:W-:Y:S01]  /*0740*/  ISETP.GE.U32.AND P5, PT, R3.reuse, 0x200, PT ;  /* 0x000002000300780c */ /* 0x040fe20003fa6070 */
[----:B------:R-:W0:Y:S01]  /*0750*/  S2R R144, SR_CgaCtaId ;  /* 0x0000000000907919 */ /* 0x000e220000008800 */
[----:B------:R-:W-:Y:S02]  /*0760*/  ISETP.GE.U32.AND P4, PT, R3, 0x300, PT ;  /* 0x000003000300780c */ /* 0x000fe40003f86070 */
[----:B------:R-:W-:Y:S01]  /*0770*/  SHF.R.S32.HI R141, RZ, 0x1f, R140 ;  /* 0x0000001fff8d7819 */ /* 0x000fe2000001148c */
[----:B--2---:R-:W-:-:S03]  /*0780*/  IMAD.WIDE R136, R0, 0x4, R136 ;  /* 0x0000000400887825 */ /* 0x004fc600078e0288 */
[----:B------:R-:W-:Y:S01]  /*0790*/  LEA.HI R141, R141, R140, RZ, 0x3 ;  /* 0x0000008c8d8d7211 */ /* 0x000fe200078f18ff */
[----:B------:R-:W-:Y:S01]  /*07a0*/  BSSY.RECONVERGENT B0, `(.L_x_2077) ;  /* 0x0000068000007945 */ /* 0x000fe20003800200 */
[----:B------:R-:W-:Y:S02]  /*07b0*/  ISETP.NE.AND P0, PT, RZ, UR7, PT ;  /* 0x00000007ff007c0c */ /* 0x000fe4000bf05270 */
[----:B------:R-:W-:Y:S01]  /*07c0*/  LEA.HI.SX32 R186, R141, R4, 0x1d ;  /* 0x000000048dba7211 */ /* 0x000fe200078feaff */
[----:B-----5:R1:W5:Y:S01]  /*07d0*/  LDG.E R188, desc[UR4][R136.64] ;  /* 0x0000000488bc7981 */ /* 0x020362000c1e1900 */
[----:B------:R-:W-:Y:S02]  /*07e0*/  CS2R R146, SRZ ;  /* 0x0000000000927805 */ /* 0x000fe4000001ff00 */
[----:B------:R-:W-:Y:S02]  /*07f0*/  MOV R148, R186 ;  /* 0x000000ba00947202 */ /* 0x000fe40000000f00 */
[----:B-1----:R-:W-:-:S02]  /*0800*/  P2R R136, PR, RZ, 0x1 ;  /* 0x00000001ff887803 */ /* 0x002fc40000000000 */
[----:B---3--:R-:W-:Y:S01]  /*0810*/  FSEL R145, R138, RZ, !P0 ;  /* 0x000000ff8a917208 */ /* 0x008fe20004000000 */
[----:B0-----:R-:W-:Y:S06]  /*0820*/  @!P3 BRA `(.L_x_2078) ;  /* 0x00000004007cb947 */ /* 0x001fec0003800000 */
        /* <DEDUP_REMOVED lines=12> */
[----:B------:R-:W-:-:S02]  /*08f0*/  HADD2.F32 R185, -RZ, R112.H0_H0 ;  /* 0x20000070ffb97230 */ /* 0x000fc40000004100 */
[----:B------:R-:W-:Y:S02]  /*0900*/  HADD2.F32 R182, -RZ, R112.H1_H1 ;  /* 0x30000070ffb67230 */ /* 0x000fe40000004100 */
[--C-:B------:R-:W-:Y:S02]  /*0910*/  HADD2.F32 R181, -RZ, R113.reuse.H0_H0 ;  /* 0x20000071ffb57230 */ /* 0x100fe40000004100 */
[----:B------:R-:W-:Y:S02]  /*0920*/  HADD2.F32 R155, -RZ, R113.H1_H1 ;  /* 0x30000071ff9b7230 */ /* 0x000fe40000004100 */
[----:B------:R-:W-:Y:S02]  /*0930*/  HADD2.F32 R159, -RZ, R114.H1_H1 ;  /* 0x30000072ff9f7230 */ /* 0x000fe40000004100 */
[----:B0-----:R-:W-:-:S05]  /*0940*/  @P0 IMAD.WIDE.U32 R146, R186, 0x10, R146 ;  /* 0x00000010ba920825 */ /* 0x001fca00078e0092 */
[----:B------:R0:W5:Y:S01]  /*0950*/  @P0 LDG.E.128 R44, desc[UR4][R146.64] ;  /* 0x00000004922c0981 */ /* 0x000162000c1e1d00 */
[----:B------:R-:W-:Y:S02]  /*0960*/  HADD2.F32 R161, -RZ, R115.H0_H0 ;  /* 0x20000073ffa17230 */ /* 0x000fe40000004100 */
[----:B---3--:R-:W-:Y:S02]  /*0970*/  HADD2.F32 R150, -RZ, R136.H1_H1 ;  /* 0x30000088ff967230 */ /* 0x008fe40000004100 */
[--C-:B------:R-:W-:Y:S02]  /*0980*/  HADD2.F32 R156, -RZ, R137.reuse.H0_H0 ;  /* 0x20000089ff9c7230 */ /* 0x100fe40000004100 */
[----:B------:R-:W-:Y:S02]  /*0990*/  HADD2.F32 R158, -RZ, R137.H1_H1 ;  /* 0x30000089ff9e7230 */ /* 0x000fe40000004100 */
[----:B------:R-:W-:Y:S01]  /*09a0*/  FADD.FTZ R137, -R145, R150 ;  /* 0x0000009691897221 */ /* 0x000fe20000010100 */
[----:B------:R-:W-:-:S02]  /*09b0*/  HADD2.F32 R160, -RZ, R138.H0_H0 ;  /* 0x2000008affa07230 */ /* 0x000fc40000004100 */
[----:B------:R-:W-:Y:S02]  /*09c0*/  HADD2.F32 R148, -RZ, R136.H0_H0 ;  /* 0x20000088ff947230 */ /* 0x000fe40000004100 */
[----:B-----5:R-:W-:Y:S01]  /*09d0*/  FMUL.FTZ R184, R188, R137 ;  /* 0x00000089bcb87220 */ /* 0x020fe20000410000 */
[----:B------:R-:W-:Y:S02]  /*09e0*/  HADD2.F32 R162, -RZ, R138.H1_H1 ;  /* 0x3000008affa27230 */ /* 0x000fe40000004100 */
[C---:B------:R-:W-:Y:S01]  /*09f0*/  FADD.FTZ R137, -R145.reuse, R158 ;  /* 0x0000009e91897221 */ /* 0x040fe20000010100 */
[----:B----4-:R-:W-:Y:S02]  /*0a00*/  HADD2.F32 R136, -RZ, R140.H0_H0 ;  /* 0x2000008cff887230 */ /* 0x010fe40000004100 */
[C---:B------:R-:W-:Y:S01]  /*0a10*/  FADD.FTZ R157, -R145.reuse, R160 ;  /* 0x000000a0919d7221 */ /* 0x040fe20000010100 */
[C---:B------:R-:W-:Y:S01]  /*0a20*/  FADD.FTZ R187, -R145.reuse, R148 ;  /* 0x0000009491bb7221 */ /* 0x040fe20000010100 */
[----:B------:R-:W-:Y:S01]  /*0a30*/  FADD.FTZ R183, -R145, R156 ;  /* 0x0000009c91b77221 */ /* 0x000fe20000010100 */
[----:B------:R-:W-:-:S02]  /*0a40*/  HADD2.F32 R164, -RZ, R139.H0_H0 ;  /* 0x2000008bffa47230 */ /* 0x000fc40000004100 */
[C---:B------:R-:W-:Y:S01]  /*0a50*/  FMUL.FTZ R156, R188.reuse, R137 ;  /* 0x00000089bc9c7220 */ /* 0x040fe20000410000 */
[----:B------:R-:W-:Y:S02]  /*0a60*/  HADD2.F32 R198, -RZ, R139.H1_H1 ;  /* 0x3000008bffc67230 */ /* 0x000fe40000004100 */
[----:B------:R-:W-:Y:S01]  /*0a70*/  FADD.FTZ R137, -R145, R162 ;  /* 0x000000a291897221 */ /* 0x000fe20000010100 */
[----:B------:R-:W-:Y:S02]  /*0a80*/  HADD2.F32 R140, -RZ, R140.H1_H1 ;  /* 0x3000008cff8c7230 */ /* 0x000fe40000004100 */
[----:B------:R-:W-:Y:S01]  /*0a90*/  FMUL.FTZ R185, R185, R136 ;  /* 0x00000088b9b97220 */ /* 0x000fe20000410000 */
[----:B------:R-:W-:Y:S02]  /*0aa0*/  HADD2.F32 R139, -RZ, R142.H0_H0 ;  /* 0x2000008eff8b7230 */ /* 0x000fe40000004100 */
[----:B------:R-:W-:Y:S01]  /*0ab0*/  FMUL.FTZ R157, R188, R157 ;  /* 0x0000009dbc9d7220 */ /* 0x000fe20000410000 */
[----:B------:R-:W-:-:S02]  /*0ac0*/  HADD2.F32 R158, -RZ, R114.H0_H0 ;  /* 0x20000072ff9e7230 */ /* 0x000fc40000004100 */
[C---:B------:R-:W-:Y:S01]  /*0ad0*/  FMUL.FTZ R187, R188.reuse, R187 ;  /* 0x000000bbbcbb7220 */ /* 0x040fe20000410000 */
[--C-:B------:R-:W-:Y:S02]  /*0ae0*/  HADD2.F32 R138, -RZ, R141.reuse.H0_H0 ;  /* 0x2000008dff8a7230 */ /* 0x100fe40000004100 */
[----:B------:R-:W-:Y:S01]  /*0af0*/  FMUL.FTZ R160, R188, R137 ;  /* 0x00000089bca07220 */ /* 0x000fe20000410000 */
[----:B------:R-:W-:Y:S01]  /*0b00*/  FMUL.FTZ R182, R182, R140 ;  /* 0x0000008cb6b67220 */ /* 0x000fe20000410000 */
[----:B------:R-:W-:Y:S01]  /*0b10*/  FMUL.FTZ R183, R188, R183 ;  /* 0x000000b7bcb77220 */ /* 0x000fe20000410000 */
[-C--:B------:R-:W-:Y:S01]  /*0b20*/  FMUL.FTZ R158, R158, R139.reuse ;  /* 0x0000008b9e9e7220 */ /* 0x080fe20000410000 */
[----:B------:R-:W-:Y:S01]  /*0b30*/  FADD.FTZ R72, R72, R139 ;  /* 0x0000008b48487221 */ /* 0x000fe20000010000 */
[----:B------:R-:W-:Y:S01]  /*0b40*/  FFMA.FTZ R104, R157, R139, R104 ;  /* 0x0000008b9d687223 */ /* 0x000fe20000010068 */
[----:B------:R-:W-:Y:S01]  /*0b50*/  FADD.FTZ R137, RZ, R185 ;  /* 0x000000b9ff897221 */ /* 0x000fe20000010000 */
[----:B------:R-:W-:Y:S01]  /*0b60*/  FFMA.FTZ R139, R187, R185, RZ ;  /* 0x000000b9bb8b7223 */ /* 0x000fe200000100ff */
[----:B0-----:R-:W-:-:S02]  /*0b70*/  HADD2.F32 R146, -RZ, R141.H1_H1 ;  /* 0x3000008dff927230 */ /* 0x001fc40000004100 */
[----:B------:R-:W-:Y:S01]  /*0b80*/  FADD.FTZ R76, R76, R136 ;  /* 0x000000884c4c7221 */ /* 0x000fe20000010000 */
[----:B------:R-:W-:Y:S01]  /*0b90*/  FFMA.FTZ R108, R187, R136, R108 ;  /* 0x00000088bb6c7223 */ /* 0x000fe2000001006c */
[-C--:B------:R-:W-:Y:S01]  /*0ba0*/  FMUL.FTZ R181, R181, R138.reuse ;  /* 0x0000008ab5b57220 */ /* 0x080fe20000410000 */
[----:B------:R-:W-:Y:S01]  /*0bb0*/  FADD.FTZ R78, R78, R138 ;  /* 0x0000008a4e4e7221 */ /* 0x000fe20000010000 */
[----:B------:R-:W-:Y:S01]  /*0bc0*/  FFMA.FTZ R110, R183, R138, R110 ;  /* 0x0000008ab76e7223 */ /* 0x000fe2000001006e */
[----:B------:R-:W-:Y:S01]  /*0bd0*/  FADD.FTZ R136, R137, R182 ;  /* 0x000000b689887221 */ /* 0x000fe20000010000 */
[----:B------:R-:W-:Y:S01]  /*0be0*/  FFMA.FTZ R138, R184, R182, R139 ;  /* 0x000000b6b88a7223 */ /* 0x000fe2000001008b */
[----:B------:R-:W-:Y:S02]  /*0bf0*/  FMUL.FTZ R155, R155, R146 ;  /* 0x000000929b9b7220 */ /* 0x000fe40000410000 */
[----:B------:R-:W-:Y:S01]  /*0c00*/  FADD.FTZ R136, R136, R181 ;  /* 0x000000b588887221 */ /* 0x000fe20000010000 */
[----:B------:R-:W-:Y:S01]  /*0c10*/  FFMA.FTZ R137, R183, R181, R138 ;  /* 0x000000b5b7897223 */ /* 0x000fe2000001008a */
[----:B------:R-:W-:-:S02]  /*0c20*/  HADD2.F32 R142, -RZ, R142.H1_H1 ;  /* 0x3000008eff8e7230 */ /* 0x000fc40000004100 */
[----:B------:R-:W-:Y:S01]  /*0c30*/  FADD.FTZ R139, R136, R155 ;  /* 0x0000009b888b7221 */ /* 0x000fe20000010000 */
[----:B------:R-:W-:Y:S01]  /*0c40*/  FFMA.FTZ R136, R156, R155, R137 ;  /* 0x0000009b9c887223 */ /* 0x000fe20000010089 */
[--C-:B------:R-:W-:Y:S02]  /*0c50*/  HADD2.F32 R141, -RZ, R143.reuse.H0_H0 ;  /* 0x2000008fff8d7230 */ /* 0x100fe40000004100 */
[----:B------:R-:W-:Y:S01]  /*0c60*/  FMUL.FTZ R159, R159, R142 ;  /* 0x0000008e9f9f7220 */ /* 0x000fe20000410000 */
[----:B------:R-:W-:Y:S01]  /*0c70*/  FADD.FTZ R163, -R145, R164 ;  /* 0x000000a491a37221 */ /* 0x000fe20000010100 */
[----:B------:R-:W-:Y:S01]  /*0c80*/  FADD.FTZ R138, R139, R158 ;  /* 0x0000009e8b8a7221 */ /* 0x000fe20000010000 */
[----:B------:R-:W-:Y:S01]  /*0c90*/  FFMA.FTZ R137, R157, R158, R136 ;  /* 0x0000009e9d897223 */ /* 0x000fe20000010088 */
[----:B------:R-:W-:Y:S02]  /*0ca0*/  HADD2.F32 R143, -RZ, R143.H1_H1 ;  /* 0x3000008fff8f7230 */ /* 0x000fe40000004100 */
[----:B------:R-:W-:Y:S01]  /*0cb0*/  FMUL.FTZ R161, R161, R141 ;  /* 0x0000008da1a17220 */ /* 0x000fe20000410000 */
[----:B------:R-:W-:-:S02]  /*0cc0*/  HADD2.F32 R162, -RZ, R115.H1_H1 ;  /* 0x30000073ffa27230 */ /* 0x000fc40000004100 */
        /* <DEDUP_REMOVED lines=21> */
.L_x_2078:
[----:B----4-:R-:W-:Y:S05]  /*0e20*/  BSYNC.RECONVERGENT B0 ;  /* 0x0000000000007941 */ /* 0x010fea0003800200 */
.L_x_2077:
        /* <DEDUP_REMOVED lines=16> */
[----:B------:R-:W-:Y:S01]  /*0f30*/  IADD3 R148, PT, PT, R148, 0x100, RZ ;  /* 0x0000010094947810 */ /* 0x000fe20007ffe0ff */
[--C-:B---3--:R-:W-:Y:S02]  /*0f40*/  HADD2.F32 R20, -RZ, R8.reuse.H1_H1 ;  /* 0x30000008ff147230 */ /* 0x108fe40000004100 */
[----:B------:R-:W-:Y:S02]  /*0f50*/  HADD2.F32 R18, -RZ, R8.H0_H0 ;  /* 0x20000008ff127230 */ /* 0x000fe40000004100 */
[--C-:B------:R-:W-:Y:S02]  /*0f60*/  HADD2.F32 R142, -RZ, R11.reuse.H0_H0 ;  /* 0x2000000bff8e7230 */ /* 0x100fe40000004100 */
[----:B------:R-:W-:Y:S02]  /*0f70*/  HADD2.F32 R150, -RZ, R11.H1_H1 ;  /* 0x3000000bff967230 */ /* 0x000fe40000004100 */
[----:B------:R-:W-:Y:S01]  /*0f80*/  FADD.FTZ R11, -R145, R20 ;  /* 0x00000014910b7221 */ /* 0x000fe20000010100 */
[----:B------:R-:W-:-:S02]  /*0f90*/  HADD2.F32 R22, -RZ, R9.H0_H0 ;  /* 0x20000009ff167230 */ /* 0x000fc40000004100 */
[----:B------:R-:W-:Y:S01]  /*0fa0*/  FADD.FTZ R7, -R145, R18 ;  /* 0x0000001291077221 */ /* 0x000fe20000010100 */
[----:B------:R-:W-:Y:S02]  /*0fb0*/  HADD2.F32 R136, -RZ, R9.H1_H1 ;  /* 0x30000009ff887230 */ /* 0x000fe40000004100 */
[--C-:B------:R-:W-:Y:S02]  /*0fc0*/  HADD2.F32 R138, -RZ, R10.reuse.H0_H0 ;  /* 0x2000000aff8a7230 */ /* 0x100fe40000004100 */
[----:B------:R-:W-:Y:S02]  /*0fd0*/  HADD2.F32 R140, -RZ, R10.H1_H1 ;  /* 0x3000000aff8c7230 */ /* 0x000fe40000004100 */
[C---:B-----5:R-:W-:Y:S01]  /*0fe0*/  FMUL.FTZ R10, R188.reuse, R11 ;  /* 0x0000000bbc0a7220 */ /* 0x060fe20000410000 */
[----:B------:R-:W-:Y:S02]  /*0ff0*/  HADD2.F32 R8, -RZ, R124.H0_H0 ;  /* 0x2000007cff087230 */ /* 0x000fe40000004100 */
[----:B------:R-:W-:Y:S01]  /*1000*/  FMUL.FTZ R7, R188, R7 ;  /* 0x00000007bc077220 */ /* 0x000fe20000410000 */
[----:B----4-:R-:W-:-:S02]  /*1010*/  HADD2.F32 R9, -RZ, R12.H0_H0 ;  /* 0x2000000cff097230 */ /* 0x010fc40000004100 */
[----:B------:R-:W-:Y:S01]  /*1020*/  FADD.FTZ R11, -R145, R22 ;  /* 0x00000016910b7221 */ /* 0x000fe20000010100 */
[----:B0-----:R-:W-:Y:S02]  /*1030*/  HADD2.F32 R16, -RZ, R12.H1_H1 ;  /* 0x3000000cff107230 */ /* 0x001fe40000004100 */
[----:B------:R-:W-:Y:S02]  /*1040*/  HADD2.F32 R12, -RZ, R124.H1_H1 ;  /* 0x3000007cff0c7230 */ /* 0x000fe40000004100 */
[--C-:B------:R-:W-:Y:S02]  /*1050*/  HADD2.F32 R17, -RZ, R13.reuse.H0_H0 ;  /* 0x2000000dff117230 */ /* 0x100fe40000004100 */
[----:B------:R-:W-:Y:S02]  /*1060*/  HADD2.F32 R19, -RZ, R13.H1_H1 ;  /* 0x3000000dff137230 */ /* 0x000fe40000004100 */
[--C-:B------:R-:W-:Y:S02]  /*1070*/  HADD2.F32 R141, -RZ, R15.reuse.H0_H0 ;  /* 0x2000000fff8d7230 */ /* 0x100fe40000004100 */
[----:B------:R-:W-:-:S02]  /*1080*/  HADD2.F32 R143, -RZ, R15.H1_H1 ;  /* 0x3000000fff8f7230 */ /* 0x000fc40000004100 */
[----:B------:R-:W-:Y:S01]  /*1090*/  FADD.FTZ R15, -R145, R136 ;  /* 0x00000088910f7221 */ /* 0x000fe20000010100 */
[----:B------:R-:W-:Y:S02]  /*10a0*/  HADD2.F32 R13, -RZ, R125.H0_H0 ;  /* 0x2000007dff0d7230 */ /* 0x000fe40000004100 */
[-C--:B------:R-:W-:Y:S01]  /*10b0*/  FMUL.FTZ R8, R8, R9.reuse ;  /* 0x0000000908087220 */ /* 0x080fe20000410000 */
[----:B------:R-:W-:Y:S01]  /*10c0*/  FADD.FTZ R68, R68, R9 ;  /* 0x0000000944447221 */ /* 0x000fe20000010000 */
[----:B------:R-:W-:Y:S01]  /*10d0*/  FFMA.FTZ R100, R7, R9, R100 ;  /* 0x0000000907647223 */ /* 0x000fe20000010064 */
[----:B------:R-:W-:Y:S01]  /*10e0*/  FMUL.FTZ R11, R188, R11 ;  /* 0x0000000bbc0b7220 */ /* 0x000fe20000410000 */
[-C--:B------:R-:W-:Y:S01]  /*10f0*/  FMUL.FTZ R9, R12, R16.reuse ;  /* 0x000000100c097220 */ /* 0x080fe20000410000 */
[----:B------:R-:W-:Y:S01]  /*1100*/  FADD.FTZ R69, R69, R16 ;  /* 0x0000001045457221 */ /* 0x000fe20000010000 */
[----:B------:R-:W-:Y:S01]  /*1110*/  FFMA.FTZ R101, R10, R16, R101 ;  /* 0x000000100a657223 */ /* 0x000fe20000010065 */
[----:B------:R-:W-:-:S02]  /*1120*/  HADD2.F32 R21, -RZ, R14.H0_H0 ;  /* 0x2000000eff157230 */ /* 0x000fc40000004100 */
[----:B------:R-:W-:Y:S02]  /*1130*/  HADD2.F32 R137, -RZ, R14.H1_H1 ;  /* 0x3000000eff897230 */ /* 0x000fe40000004100 */
[----:B------:R-:W-:Y:S01]  /*1140*/  FMUL.FTZ R14, R188, R15 ;  /* 0x0000000fbc0e7220 */ /* 0x000fe20000410000 */
[----:B------:R-:W-:Y:S02]  /*1150*/  HADD2.F32 R16, -RZ, R125.H1_H1 ;  /* 0x3000007dff107230 */ /* 0x000fe40000004100 */
[-C--:B------:R-:W-:Y:S01]  /*1160*/  FMUL.FTZ R12, R13, R17.reuse ;  /* 0x000000110d0c7220 */ /* 0x080fe20000410000 */
[----:B------:R-:W-:Y:S01]  /*1170*/  FADD.FTZ R70, R70, R17 ;  /* 0x0000001146467221 */ /* 0x000fe20000010000 */
[----:B------:R-:W-:Y:S01]  /*1180*/  FFMA.FTZ R102, R11, R17, R102 ;  /* 0x000000110b667223 */ /* 0x000fe20000010066 */
[--C-:B------:R-:W-:Y:S02]  /*1190*/  HADD2.F32 R17, -RZ, R126.reuse.H0_H0 ;  /* 0x2000007eff117230 */ /* 0x100fe40000004100 */
[----:B------:R-:W-:Y:S01]  /*11a0*/  FADD.FTZ R15, -R145, R138 ;  /* 0x0000008a910f7221 */ /* 0x000fe20000010100 */
[----:B------:R-:W-:-:S02]  /*11b0*/  HADD2.F32 R18, -RZ, R126.H1_H1 ;  /* 0x3000007eff127230 */ /* 0x000fc40000004100 */
[-C--:B------:R-:W-:Y:S01]  /*11c0*/  FMUL.FTZ R13, R16, R19.reuse ;  /* 0x00000013100d7220 */ /* 0x080fe20000410000 */
[----:B------:R-:W-:Y:S01]  /*11d0*/  FADD.FTZ R71, R71, R19 ;  /* 0x0000001347477221 */ /* 0x000fe20000010000 */
[----:B------:R-:W-:Y:S01]  /*11e0*/  FFMA.FTZ R103, R14, R19, R103 ;  /* 0x000000130e677223 */ /* 0x000fe20000010067 */
[----:B------:R-:W-:Y:S01]  /*11f0*/  FADD.FTZ R19, -R145, R140 ;  /* 0x0000008c91137221 */ /* 0x000fe20000010100 */
[----:B------:R-:W-:Y:S01]  /*1200*/  FMUL.FTZ R16, R17, R21 ;  /* 0x0000001511107220 */ /* 0x000fe20000410000 */
[----:B------:R-:W-:Y:S01]  /*1210*/  FMUL.FTZ R15, R188, R15 ;  /* 0x0000000fbc0f7220 */ /* 0x000fe20000410000 */
        /* <DEDUP_REMOVED lines=10> */
[----:B------:R-:W-:Y:S01]  /*12c0*/  FADD.FTZ R139, -R145, R142 ;  /* 0x0000008e918b7221 */ /* 0x000fe20000010100 */
[----:B------:R-:W-:Y:S01]  /*12d0*/  FADD.FTZ R22, R21, R12 ;  /* 0x0000000c15167221 */ /* 0x000fe20000010000 */
[----:B------:R-:W-:-:S02]  /*12e0*/  FFMA.FTZ R137, R11, R12, R20 ;  /* 0x0000000c0b897223 */ /* 0x000fc40000010014 */
[----:B------:R-:W-:Y:S01]  /*12f0*/  FMUL.FTZ R21, R188, R139 ;  /* 0x0000008bbc157220 */ /* 0x000fe20000410000 */
[----:B------:R-:W-:Y:S01]  /*1300*/  FADD.FTZ R139, R22, R13 ;  /* 0x0000000d168b7221 */ /* 0x000fe20000010000 */
[----:B------:R-:W-:Y:S01]  /*1310*/  FFMA.FTZ R20, R14, R13, R137 ;  /* 0x0000000d0e147223 */ /* 0x000fe20000010089 */
[--C-:B------:R-:W-:Y:S02]  /*1320*/  HADD2.F32 R136, -RZ, R127.reuse.H0_H0 ;  /* 0x2000007fff887230 */ /* 0x100fe40000004100 */
[----:B------:R-:W-:Y:S02]  /*1330*/  HADD2.F32 R138, -RZ, R127.H1_H1 ;  /* 0x3000007fff8a7230 */ /* 0x000fe40000004100 */
[----:B------:R-:W-:Y:S01]  /*1340*/  FADD.FTZ R22, R139, R16 ;  /* 0x000000108b167221 */ /* 0x000fe20000010000 */
[----:B------:R-:W-:Y:S01]  /*1350*/  FFMA.FTZ R137, R15, R16, R20 ;  /* 0x000000100f897223 */ /* 0x000fe20000010014 */
[----:B------:R-:W-:Y:S01]  /*1360*/  FMUL.FTZ R19, R136, R141 ;  /* 0x0000008d88137220 */ /* 0x000fe20000410000 */
[----:B------:R-:W-:Y:S01]  /*1370*/  FADD.FTZ R139, -R145, R150 ;  /* 0x00000096918b7221 */ /* 0x000fe20000010100 */
[----:B------:R-:W-:Y:S01]  /*1380*/  FMUL.FTZ R20, R138, R143 ;  /* 0x0000008f8a147220 */ /* 0x000fe20000410000 */
[----:B------:R-:W-:Y:S01]  /*1390*/  FADD.FTZ R136, R22, R17 ;  /* 0x0000001116887221 */ /* 0x000fe20000010000 */
[----:B------:R-:W-:Y:S01]  /*13a0*/  FFMA.FTZ R138, R18, R17, R137 ;  /* 0x00000011128a7223 */ /* 0x000fe20000010089 */
[----:B------:R-:W-:-:S02]  /*13b0*/  FMUL.FTZ R22, R188, R139 ;  /* 0x0000008bbc167220 */ /* 0x000fc40000410000 */
        /* <DEDUP_REMOVED lines=8> */
.L_x_2080:
[----:B------:R-:W-:Y:S05]  /*1440*/  BSYNC.RECONVERGENT B0 ;  /* 0x0000000000007941 */ /* 0x000fea0003800200 */
.L_x_2079:
        /* <DEDUP_REMOVED lines=10> */
[----:B------:R-:W-:Y:S01]  /*14f0*/  ISETP.NE.AND.EX P0, PT, RZ, UR9, PT, P0 ;  /* 0x00000009ff007c0c */ /* 0x000fe2000bf05300 */
[----:B--2---:R-:W-:-:S05]  /*1500*/  IMAD.WIDE.U32 R34, R148, 0x8, R34 ;  /* 0x0000000894227825 */ /* 0x004fca00078e0022 */
[----:B------:R0:W5:Y:S07]  /*1510*/  LDG.E.64 R190, desc[UR4][R34.64] ;  /* 0x0000000422be7981 */ /* 0x00016e000c1e1b00 */
[----:B------:R-:W1:Y:S02]  /*1520*/  @P0 LDC.64 R32, c[0x0][0x438] ;  /* 0x00010e00ff200b82 */ /* 0x000e640000000a00 */
[----:B-1----:R-:W-:-:S05]  /*1530*/  @P0 IMAD.WIDE.U32 R32, R148, 0x10, R32 ;  /* 0x0000001094200825 */ /* 0x002fca00078e0020 */
[----:B------:R1:W5:Y:S01]  /*1540*/  @P0 LDG.E.128 R36, desc[UR4][R32.64] ;  /* 0x0000000420240981 */ /* 0x000362000c1e1d00 */
[----:B------:R-:W-:Y:S01]  /*1550*/  HADD2.F32 R139, -RZ, R123.H0_H0 ;  /* 0x2000007bff8b7230 */ /* 0x000fe20000004100 */
[----:B------:R-:W-:Y:S01]  /*1560*/  IADD3 R148, PT, PT, R148, 0x100, RZ ;  /* 0x0000010094947810 */ /* 0x000fe20007ffe0ff */
[----:B---3--:R-:W-:Y:S02]  /*1570*/  HADD2.F32 R136, -RZ, R24.H0_H0 ;  /* 0x20000018ff887230 */ /* 0x008fe40000004100 */
[----:B------:R-:W-:-:S03]  /*1580*/  HADD2.F32 R142, -RZ, R25.H0_H0 ;  /* 0x20000019ff8e7230 */ /* 0x000fc60000004100 */
[----:B------:R-:W-:Y:S01]  /*1590*/  FADD.FTZ R23, -R145, R136 ;  /* 0x0000008891177221 */ /* 0x000fe20000010100 */
[----:B------:R-:W-:Y:S02]  /*15a0*/  HADD2.F32 R138, -RZ, R24.H1_H1 ;  /* 0x30000018ff8a7230 */ /* 0x000fe40000004100 */
[----:B------:R-:W-:Y:S02]  /*15b0*/  HADD2.F32 R150, -RZ, R25.H1_H1 ;  /* 0x30000019ff967230 */ /* 0x000fe40000004100 */
[----:B-----5:R-:W-:Y:S01]  /*15c0*/  FMUL.FTZ R23, R188, R23 ;  /* 0x00000017bc177220 */ /* 0x020fe20000410000 */
[--C-:B------:R-:W-:Y:S02]  /*15d0*/  HADD2.F32 R198, -RZ, R27.reuse.H0_H0 ;  /* 0x2000001bffc67230 */ /* 0x100fe40000004100 */
[----:B------:R-:W-:Y:S02]  /*15e0*/  HADD2.F32 R200, -RZ, R27.H1_H1 ;  /* 0x3000001bffc87230 */ /* 0x000fe40000004100 */
[----:B------:R-:W-:-:S02]  /*15f0*/  HADD2.F32 R24, -RZ, R120.H0_H0 ;  /* 0x20000078ff187230 */ /* 0x000fc40000004100 */
[--C-:B----4-:R-:W-:Y:S02]  /*1600*/  HADD2.F32 R25, -RZ, R28.reuse.H0_H0 ;  /* 0x2000001cff197230 */ /* 0x110fe40000004100 */
[----:B------:R-:W-:Y:S02]  /*1610*/  HADD2.F32 R28, -RZ, R28.H1_H1 ;  /* 0x3000001cff1c7230 */ /* 0x000fe40000004100 */
[----:B------:R-:W-:Y:S02]  /*1620*/  HADD2.F32 R27, -RZ, R120.H1_H1 ;  /* 0x30000078ff1b7230 */ /* 0x000fe40000004100 */
[----:B0-----:R-:W-:Y:S01]  /*1630*/  FADD.FTZ R35, -R145, R142 ;  /* 0x0000008e91237221 */ /* 0x001fe20000010100 */
[--C-:B------:R-:W-:Y:S02]  /*1640*/  HADD2.F32 R140, -RZ, R31.reuse.H0_H0 ;  /* 0x2000001fff8c7230 */ /* 0x100fe40000004100 */
[----:B------:R-:W-:Y:S01]  /*1650*/  FMUL.FTZ R24, R24, R25 ;  /* 0x0000001918187220 */ /* 0x000fe20000410000 */
[----:B------:R-:W-:-:S02]  /*1660*/  HADD2.F32 R141, -RZ, R31.H1_H1 ;  /* 0x3000001fff8d7230 */ /* 0x000fc40000004100 */
[----:B------:R-:W-:Y:S01]  /*1670*/  FADD.FTZ R60, R60, R25 ;  /* 0x000000193c3c7221 */ /* 0x000fe20000010000 */
[----:B------:R-:W-:Y:S01]  /*1680*/  FFMA.FTZ R92, R23, R25, R92 ;  /* 0x00000019175c7223 */ /* 0x000fe2000001005c */
[----:B------:R-:W-:Y:S01]  /*1690*/  FADD.FTZ R31, -R145, R138 ;  /* 0x0000008a911f7221 */ /* 0x000fe20000010100 */
[----:B------:R-:W-:Y:S01]  /*16a0*/  FMUL.FTZ R25, R27, R28 ;  /* 0x0000001c1b197220 */ /* 0x000fe20000410000 */
[C---:B------:R-:W-:Y:S01]  /*16b0*/  FMUL.FTZ R27, R188.reuse, R35 ;  /* 0x00000023bc1b7220 */ /* 0x040fe20000410000 */
[--C-:B------:R-:W-:Y:S02]  /*16c0*/  HADD2.F32 R152, -RZ, R26.reuse.H0_H0 ;  /* 0x2000001aff987230 */ /* 0x100fe40000004100 */
[----:B------:R-:W-:Y:S01]  /*16d0*/  FADD.FTZ R35, -R145, R150 ;  /* 0x0000009691237221 */ /* 0x000fe20000010100 */
[----:B------:R-:W-:Y:S02]  /*16e0*/  HADD2.F32 R154, -RZ, R26.H1_H1 ;  /* 0x3000001aff9a7230 */ /* 0x000fe40000004100 */
[----:B------:R-:W-:Y:S01]  /*16f0*/  FMUL.FTZ R26, R188, R31 ;  /* 0x0000001fbc1a7220 */ /* 0x000fe20000410000 */
[----:B-1----:R-:W-:-:S02]  /*1700*/  HADD2.F32 R32, -RZ, R29.H0_H0 ;  /* 0x2000001dff207230 */ /* 0x002fc40000004100 */
[----:B------:R-:W-:Y:S02]  /*1710*/  HADD2.F32 R34, -RZ, R29.H1_H1 ;  /* 0x3000001dff227230 */ /* 0x000fe40000004100 */
[--C-:B------:R-:W-:Y:S02]  /*1720*/  HADD2.F32 R29, -RZ, R121.reuse.H0_H0 ;  /* 0x20000079ff1d7230 */ /* 0x100fe40000004100 */
[--C-:B------:R-:W-:Y:S02]  /*1730*/  HADD2.F32 R33, -RZ, R30.reuse.H0_H0 ;  /* 0x2000001eff217230 */ /* 0x100fe40000004100 */
[----:B------:R-:W-:Y:S02]  /*1740*/  HADD2.F32 R137, -RZ, R30.H1_H1 ;  /* 0x3000001eff897230 */ /* 0x000fe40000004100 */
[----:B------:R-:W-:Y:S01]  /*1750*/  FMUL.FTZ R30, R188, R35 ;  /* 0x00000023bc1e7220 */ /* 0x000fe20000410000 */
[----:B------:R-:W-:Y:S02]  /*1760*/  HADD2.F32 R31, -RZ, R121.H1_H1 ;  /* 0x30000079ff1f7230 */ /* 0x000fe40000004100 */
[----:B------:R-:W-:Y:S01]  /*1770*/  FADD.FTZ R35, -R145, R152 ;  /* 0x0000009891237221 */ /* 0x000fe20000010100 */
[----:B------:R-:W-:Y:S01]  /*1780*/  FADD.FTZ R61, R61, R28 ;  /* 0x0000001c3d3d7221 */ /* 0x000fe20000010000 */
[----:B------:R-:W-:Y:S01]  /*1790*/  FFMA.FTZ R93, R26, R28, R93 ;  /* 0x0000001c1a5d7223 */ /* 0x000fe2000001005d */
[-C--:B------:R-:W-:Y:S01]  /*17a0*/  FMUL.FTZ R28, R29, R32.reuse ;  /* 0x000000201d1c7220 */ /* 0x080fe20000410000 */
[----:B------:R-:W-:Y:S01]  /*17b0*/  FADD.FTZ R62, R62, R32 ;  /* 0x000000203e3e7221 */ /* 0x000fe20000010000 */
[----:B------:R-:W-:Y:S01]  /*17c0*/  FFMA.FTZ R94, R27, R32, R94 ;  /* 0x000000201b5e7223 */ /* 0x000fe2000001005e */
[----:B------:R-:W-:-:S02]  /*17d0*/  HADD2.F32 R32, -RZ, R122.H0_H0 ;  /* 0x2000007aff207230 */ /* 0x000fc40000004100 */
[-C--:B------:R-:W-:Y:S01]  /*17e0*/  FMUL.FTZ R29, R31, R34.reuse ;  /* 0x000000221f1d7220 */ /* 0x080fe20000410000 */
[----:B------:R-:W-:Y:S01]  /*17f0*/  FADD.FTZ R63, R63, R34 ;  /* 0x000000223f3f7221 */ /* 0x000fe20000010000 */
[----:B------:R-:W-:Y:S01]  /*1800*/  FFMA.FTZ R95, R30, R34, R95 ;  /* 0x000000221e5f7223 */ /* 0x000fe2000001005f */
[----:B------:R-:W-:Y:S02]  /*1810*/  HADD2.F32 R34, -RZ, R122.H1_H1 ;  /* 0x3000007aff227230 */ /* 0x000fe40000004100 */
[----:B------:R-:W-:Y:S01]  /*1820*/  FMUL.FTZ R31, R188, R35 ;  /* 0x00000023bc1f7220 */ /* 0x000fe20000410000 */
[----:B------:R-:W-:Y:S01]  /*1830*/  FADD.FTZ R35, -R145, R154 ;  /* 0x0000009a91237221 */ /* 0x000fe20000010100 */
[-C--:B------:R-:W-:Y:S01]  /*1840*/  FMUL.FTZ R32, R32, R33.reuse ;  /* 0x0000002120207220 */ /* 0x080fe20000410000 */
        /* <DEDUP_REMOVED lines=12> */
[----:B------:R-:W-:Y:S02]  /*1910*/  FMUL.FTZ R35, R139, R140 ;  /* 0x0000008c8b237220 */ /* 0x000fe40000410000 */
[----:B------:R-:W-:Y:S01]  /*1920*/  FADD.FTZ R139, R138, R29 ;  /* 0x0000001d8a8b7221 */ /* 0x000fe20000010000 */
[----:B------:R-:W-:Y:S01]  /*1930*/  FFMA.FTZ R136, R30, R29, R137 ;  /* 0x0000001d1e887223 */ /* 0x000fe20000010089 */
[----:B------:R-:W-:Y:S02]  /*1940*/  FADD.FTZ R153, -R145, R198 ;  /* 0x000000c691997221 */ /* 0x000fe40000010100 */
[----:B------:R-:W-:Y:S01]  /*1950*/  FADD.FTZ R138, R139, R32 ;  /* 0x000000208b8a7221 */ /* 0x000fe20000010000 */
[----:B------:R-:W-:Y:S01]  /*1960*/  FFMA.FTZ R137, R31, R32, R136 ;  /* 0x000000201f897223 */ /* 0x000fe20000010088 */
        /* <DEDUP_REMOVED lines=15> */
.L_x_2082:
[----:B------:R-:W-:Y:S05]  /*1a60*/  BSYNC.RECONVERGENT B0 ;  /* 0x0000000000007941 */ /* 0x000fea0003800200 */
.L_x_2081:
[----:B------:R-:W-:Y:S01]  /*1a70*/  ISETP.GE.U32.AND P2, PT, R3, 0x400, PT ;  /* 0x000004000300780c */ /* 0x000fe20003f46070 */
[----:B------:R-:W-:Y:S01]  /*1a80*/  BSSY.RECONVERGENT B0, `(.L_x_2083) ;  /* 0x0000061000007945 */ /* 0x000fe20003800200 */
[----:B------:R-:W-:-:S11]  /*1a90*/  MOV R149, 0x400 ;  /* 0x0000040000957802 */ /* 0x000fd60000000f00 */
[----:B------:R-:W-:Y:S05]  /*1aa0*/  @!P2 BRA `(.L_x_2084) ;  /* 0x000000040078a947 */ /* 0x000fea0003800000 */
[----:B------:R-:W0:Y:S01]  /*1ab0*/  LDC.64 R136, c[0x0][0x3a8] ;  /* 0x0000ea00ff887b82 */ /* 0x000e220000000a00 */
[----:B------:R-:W-:-:S04]  /*1ac0*/  ISETP.NE.U32.AND P0, PT, RZ, UR8, PT ;  /* 0x00000008ff007c0c */ /* 0x000fc8000bf05070 */
[----:B------:R-:W-:-:S03]  /*1ad0*/  ISETP.NE.AND.EX P0, PT, RZ, UR9, PT, P0 ;  /* 0x00000009ff007c0c */ /* 0x000fc6000bf05300 */
[----:B------:R-:W1:Y:S08]  /*1ae0*/  LDC.64 R140, c[0x0][0x428] ;  /* 0x00010a00ff8c7b82 */ /* 0x000e700000000a00 */
[----:B------:R-:W2:Y:S01]  /*1af0*/  LDC.64 R192, c[0x0][0x3b0] ;  /* 0x0000ec00ffc07b82 */ /* 0x000ea20000000a00 */
[----:B0-----:R-:W-:-:S07]  /*1b00*/  IMAD.WIDE.U32 R136, R148, 0x10, R136 ;  /* 0x0000001094887825 */ /* 0x001fce00078e0088 */
[----:B------:R-:W0:Y:S01]  /*1b10*/  @P0 LDC.64 R150, c[0x0][0x438] ;  /* 0x00010e00ff960b82 */ /* 0x000e220000000a00 */
[----:B------:R-:W3:Y:S01]  /*1b20*/  LDG.E.128 R136, desc[UR4][R136.64] ;  /* 0x0000000488887981 */ /* 0x000ee2000c1e1d00 */
[----:B-1----:R-:W-:-:S06]  /*1b30*/  IMAD.WIDE.U32 R140, R148, 0x10, R140 ;  /* 0x00000010948c7825 */ /* 0x002fcc00078e008c */
[----:B------:R-:W4:Y:S01]  /*1b40*/  LDG.E.128 R140, desc[UR4][R140.64] ;  /* 0x000000048c8c7981 */ /* 0x000f22000c1e1d00 */
[----:B--2---:R-:W-:-:S06]  /*1b50*/  IMAD.WIDE.U32 R192, R148, 0x8, R192 ;  /* 0x0000000894c07825 */ /* 0x004fcc00078e00c0 */
[----:B------:R-:W5:Y:S01]  /*1b60*/  LDG.E.64 R192, desc[UR4][R192.64] ;  /* 0x00000004c0c07981 */ /* 0x000f62000c1e1b00 */
[----:B0-----:R-:W-:-:S05]  /*1b70*/  @P0 IMAD.WIDE.U32 R150, R148, 0x10, R150 ;  /* 0x0000001094960825 */ /* 0x001fca00078e0096 */
[----:B------:R0:W5:Y:S01]  /*1b80*/  @P0 LDG.E.128 R128, desc[UR4][R150.64] ;  /* 0x0000000496800981 */ /* 0x000162000c1e1d00 */
[----:B------:R-:W-:Y:S02]  /*1b90*/  HADD2.F32 R171, -RZ, R117.H1_H1 ;  /* 0x30000075ffab7230 */ /* 0x000fe40000004100 */
[----:B------:R-:W-:Y:S02]  /*1ba0*/  HADD2.F32 R167, -RZ, R116.H1_H1 ;  /* 0x30000074ffa77230 */ /* 0x000fe40000004100 */
[--C-:B------:R-:W-:Y:S02]  /*1bb0*/  HADD2.F32 R174, -RZ, R118.reuse.H0_H0 ;  /* 0x20000076ffae7230 */ /* 0x100fe40000004100 */
[----:B------:R-:W-:Y:S02]  /*1bc0*/  HADD2.F32 R175, -RZ, R118.H1_H1 ;  /* 0x30000076ffaf7230 */ /* 0x000fe40000004100 */
[----:B------:R-:W-:Y:S02]  /*1bd0*/  HADD2.F32 R178, -RZ, R119.H1_H1 ;  /* 0x30000077ffb27230 */ /* 0x000fe40000004100 */
[----:B---3--:R-:W-:-:S02]  /*1be0*/  HADD2.F32 R166, -RZ, R137.H0_H0 ;  /* 0x20000089ffa67230 */ /* 0x008fc40000004100 */
[----:B------:R-:W-:Y:S02]  /*1bf0*/  HADD2.F32 R168, -RZ, R137.H1_H1 ;  /* 0x30000089ffa87230 */ /* 0x000fe40000004100 */
[--C-:B------:R-:W-:Y:S02]  /*1c00*/  HADD2.F32 R148, -RZ, R136.reuse.H0_H0 ;  /* 0x20000088ff947230 */ /* 0x100fe40000004100 */
[----:B0-----:R-:W-:Y:S02]  /*1c10*/  HADD2.F32 R150, -RZ, R136.H1_H1 ;  /* 0x30000088ff967230 */ /* 0x001fe40000004100 */
[--C-:B------:R-:W-:Y:S02]  /*1c20*/  HADD2.F32 R136, -RZ, R139.reuse.H0_H0 ;  /* 0x2000008bff887230 */ /* 0x100fe40000004100 */
[C---:B------:R-:W-:Y:S01]  /*1c30*/  FADD.FTZ R169, -R145.reuse, R166 ;  /* 0x000000a691a97221 */ /* 0x040fe20000010100 */
[----:B------:R-:W-:Y:S02]  /*1c40*/  HADD2.F32 R172, -RZ, R139.H1_H1 ;  /* 0x3000008bffac7230 */ /* 0x000fe40000004100 */
[----:B------:R-:W-:Y:S01]  /*1c50*/  FADD.FTZ R151, -R145, R168 ;  /* 0x000000a891977221 */ /* 0x000fe20000010100 */
[----:B------:R-:W-:-:S02]  /*1c60*/  HADD2.F32 R166, -RZ, R116.H0_H0 ;  /* 0x20000074ffa67230 */ /* 0x000fc40000004100 */
[C---:B------:R-:W-:Y:S01]  /*1c70*/  FADD.FTZ R165, -R145.reuse, R148 ;  /* 0x0000009491a57221 */ /* 0x040fe20000010100 */
[----:B----4-:R-:W-:Y:S02]  /*1c80*/  HADD2.F32 R137, -RZ, R140.H0_H0 ;  /* 0x2000008cff897230 */ /* 0x010fe40000004100 */
[C---:B------:R-:W-:Y:S01]  /*1c90*/  FADD.FTZ R179, -R145.reuse, R136 ;  /* 0x0000008891b37221 */ /* 0x040fe20000010100 */
[--C-:B------:R-:W-:Y:S02]  /*1ca0*/  HADD2.F32 R170, -RZ, R138.reuse.H0_H0 ;  /* 0x2000008affaa7230 */ /* 0x100fe40000004100 */
[----:B------:R-:W-:Y:S01]  /*1cb0*/  FADD.FTZ R199, -R145, R172 ;  /* 0x000000ac91c77221 */ /* 0x000fe20000010100 */
[----:B------:R-:W-:Y:S02]  /*1cc0*/  HADD2.F32 R138, -RZ, R138.H1_H1 ;  /* 0x3000008aff8a7230 */ /* 0x000fe40000004100 */
[----:B-----5:R-:W-:Y:S01]  /*1cd0*/  FMUL.FTZ R172, R188, R151 ;  /* 0x00000097bcac7220 */ /* 0x020fe20000410000 */
[----:B------:R-:W-:-:S02]  /*1ce0*/  HADD2.F32 R136, -RZ, R141.H1_H1 ;  /* 0x3000008dff887230 */ /* 0x000fc40000004100 */
[----:B------:R-:W-:Y:S01]  /*1cf0*/  FMUL.FTZ R165, R188, R165 ;  /* 0x000000a5bca57220 */ /* 0x000fe20000410000 */
[----:B------:R-:W-:Y:S02]  /*1d00*/  HADD2.F32 R140, -RZ, R140.H1_H1 ;  /* 0x3000008cff8c7230 */ /* 0x000fe40000004100 */
[----:B------:R-:W-:Y:S01]  /*1d10*/  FMUL.FTZ R166, R166, R137 ;  /* 0x00000089a6a67220 */ /* 0x000fe20000410000 */
[C---:B------:R-:W-:Y:S01]  /*1d20*/  FADD.FTZ R139, -R145.reuse, R150 ;  /* 0x00000096918b7221 */ /* 0x040fe20000010100 */
[C---:B------:R-:W-:Y:S01]  /*1d30*/  FADD.FTZ R173, -R145.reuse, R170 ;  /* 0x000000aa91ad7221 */ /* 0x040fe20000010100 */
[----:B------:R-:W-:Y:S01]  /*1d40*/  FADD.FTZ R177, -R145, R138 ;  /* 0x0000008a91b17221 */ /* 0x000fe20000010100 */
[-C--:B------:R-:W-:Y:S01]  /*1d50*/  FMUL.FTZ R171, R171, R136.reuse ;  /* 0x00000088abab7220 */ /* 0x080fe20000410000 */
[----:B------:R-:W-:Y:S01]  /*1d60*/  FADD.FTZ R55, R55, R136 ;  /* 0x0000008837377221 */ /* 0x000fe20000010000 */
[----:B------:R-:W-:Y:S01]  /*1d70*/  FFMA.FTZ R87, R172, R136, R87 ;  /* 0x00000088ac577223 */ /* 0x000fe20000010057 */
[----:B------:R-:W-:-:S02]  /*1d80*/  HADD2.F32 R145, -RZ, R141.H0_H0 ;  /* 0x2000008dff917230 */ /* 0x000fc40000004100 */
[----:B------:R-:W-:Y:S01]  /*1d90*/  FADD.FTZ R52, R52, R137 ;  /* 0x0000008934347221 */ /* 0x000fe20000010000 */
[----:B------:R-:W-:Y:S01]  /*1da0*/  FFMA.FTZ R84, R165, R137, R84 ;  /* 0x00000089a5547223 */ /* 0x000fe20000010054 */
[----:B------:R-:W-:Y:S02]  /*1db0*/  HADD2.F32 R170, -RZ, R117.H0_H0 ;  /* 0x20000075ffaa7230 */ /* 0x000fe40000004100 */
[----:B------:R-:W-:Y:S01]  /*1dc0*/  FMUL.FTZ R167, R167, R140 ;  /* 0x0000008ca7a77220 */ /* 0x000fe20000410000 */
[----:B------:R-:W-:Y:S01]  /*1dd0*/  FADD.FTZ R136, R147, R166 ;  /* 0x000000a693887221 */ /* 0x000fe20000010000 */
[C---:B------:R-:W-:Y:S01]  /*1de0*/  FMUL.FTZ R168, R188.reuse, R139 ;  /* 0x0000008bbca87220 */ /* 0x040fe20000410000 */
[----:B------:R-:W-:Y:S01]  /*1df0*/  FFMA.FTZ R137, R165, R166, R146 ;  /* 0x000000a6a5897223 */ /* 0x000fe20000010092 */
[----:B------:R-:W-:Y:S01]  /*1e00*/  FMUL.FTZ R169, R188, R169 ;  /* 0x000000a9bca97220 */ /* 0x000fe20000410000 */
[----:B------:R-:W-:Y:S01]  /*1e10*/  FADD.FTZ R139, R136, R167 ;  /* 0x000000a7888b7221 */ /* 0x000fe20000010000 */
[----:B------:R-:W-:Y:S01]  /*1e20*/  FMUL.FTZ R170, R170, R145 ;  /* 0x00000091aaaa7220 */ /* 0x000fe20000410000 */
[----:B------:R-:W-:Y:S01]  /*1e30*/  FFMA.FTZ R136, R168, R167, R137 ;  /* 0x000000a7a8887223 */ /* 0x000fe20000010089 */
[----:B------:R-:W-:-:S02]  /*1e40*/  HADD2.F32 R141, -RZ, R142.H0_H0 ;  /* 0x2000008eff8d7230 */ /* 0x000fc40000004100 */
[----:B------:R-:W-:Y:S01]  /*1e50*/  FADD.FTZ R138, R139, R170 ;  /* 0x000000aa8b8a7221 */ /* 0x000fe20000010000 */
[----:B------:R-:W-:Y:S01]  /*1e60*/  FFMA.FTZ R137, R169, R170, R136 ;  /* 0x000000aaa9897223 */ /* 0x000fe20000010088 */
[----:B------:R-:W-:Y:S02]  /*1e70*/  HADD2.F32 R142, -RZ, R142.H1_H1 ;  /* 0x3000008eff8e7230 */ /* 0x000fe40000004100 */
[----:B------:R-:W-:Y:S01]  /*1e80*/  FMUL.FTZ R173, R188, R173 ;  /* 0x000000adbcad7220 */ /* 0x000fe20000410000 */
        /* <DEDUP_REMOVED lines=32> */
.L_x_2084:
[----:B------:R-:W-:Y:S05]  /*2090*/  BSYNC.RECONVERGENT B0 ;  /* 0x0000000000007941 */ /* 0x000fea0003800200 */
.L_x_2083:
[----:B------:R-:W0:Y:S01]  /*20a0*/  SHFL.DOWN PT, R136, R147, 0x10, 0x1f ;  /* 0x0a001f0093887f89 */ /* 0x000e2200000e0000 */
[----:B------:R-:W-:Y:S02]  /*20b0*/  LOP3.LUT P6, RZ, R4, 0x1f, RZ, 0xc0, !PT ;  /* 0x0000001f04ff7812 */ /* 0x000fe400078cc0ff */
[----:B------:R-:W-:Y:S01]  /*20c0*/  LEA R150, R144, R149, 0x18 ;  /* 0x0000009590967211 */ /* 0x000fe200078ec0ff */
[----:B------:R-:W1:Y:S01]  /*20d0*/  SHFL.DOWN PT, R137, R146, 0x10, 0x1f ;  /* 0x0a001f0092897f89 */ /* 0x000e6200000e0000 */
[----:B------:R-:W-:Y:S02]  /*20e0*/  PLOP3.LUT P0, PT, PT, PT, PT, 0x80, 0x8 ;  /* 0x000000000008781c */ /* 0x000fe40003f0f070 */
[----:B------:R-:W-:-:S07]  /*20f0*/  IADD3 R198, PT, PT, R150, 0x8040, RZ ;  /* 0x0000804096c67810 */ /* 0x000fce0007ffe0ff */
[----:B------:R-:W-:Y:S02]  /*2100*/  @!P6 PLOP3.LUT P0, PT, P1, PT, PT, 0x80, 0x8 ;  /* 0x000000000008e81c */ /* 0x000fe40000f0f070 */
[----:B------:R-:W-:Y:S01]  /*2110*/  @!P6 MOV R148, R198 ;  /* 0x000000c60094e202 */ /* 0x000fe20000000f00 */
[----:B0-----:R-:W-:-:S10]  /*2120*/  FADD.FTZ R136, R136, R147 ;  /* 0x0000009388887221 */ /* 0x001fd40000010000 */
[----:B------:R-:W-:Y:S01]  /*2130*/  @!P0 IADD3 R148, PT, PT, R150, 0x8000, RZ ;  /* 0x0000800096948810 */ /* 0x000fe20007ffe0ff */
[----:B-1----:R-:W-:Y:S01]  /*2140*/  FADD.FTZ R137, R137, R146 ;  /* 0x0000009289897221 */ /* 0x002fe20000010000 */
[----:B------:R-:W0:Y:S02]  /*2150*/  SHFL.DOWN PT, R139, R136, 0x8, 0x1f ;  /* 0x09001f00888b7f89 */ /* 0x000e2400000e0000 */
[----:B------:R-:W-:Y:S02]  /*2160*/  @!P6 LEA R146, R2, R148, 0x3 ;  /* 0x000000940292e211 */ /* 0x000fe400078e18ff */
        /* <DEDUP_REMOVED lines=14> */
[----:B-1----:R-:W-:-:S05]  /*2250*/  FADD.FTZ R145, R142, R145 ;  /* 0x000000918e917221 */ /* 0x002fca0000010000 */
[----:B------:R-:W-:Y:S01]  /*2260*/  @!P6 STS.64 [R146], R144 ;  /* 0x000000909200e388 */ /* 0x000fe20000000a00 */
[----:B------:R-:W-:-:S13]  /*2270*/  ISETP.NE.AND P6, PT, R6, RZ, PT ;  /* 0x000000ff0600720c */ /* 0x000fda0003fc5270 */
[----:B------:R-:W0:Y:S02]  /*2280*/  @P6 LDC.64 R136, c[0x0][0x3e0] ;  /* 0x0000f800ff886b82 */ /* 0x000e240000000a00 */
[----:B0-----:R-:W-:-:S05]  /*2290*/  @P6 IMAD.WIDE R148, R0, 0x2, R136 ;  /* 0x0000000200946825 */ /* 0x001fca00078e0288 */
[----:B------:R0:W2:Y:S01]  /*22a0*/  @P6 LDG.E.U16 R189, desc[UR4][R148.64] ;  /* 0x0000000494bd6981 */ /* 0x0000a2000c1e1500 */
[C---:B------:R-:W-:Y:S01]  /*22b0*/  @!P1 IADD3 R198, PT, PT, R150.reuse, 0x8000, RZ ;  /* 0x0000800096c69810 */ /* 0x040fe20007ffe0ff */
[----:B------:R-:W-:Y:S01]  /*22c0*/  UISETP.NE.U32.AND UP0, UPT, UR8, URZ, UPT ;  /* 0x000000ff0800728c */ /* 0x000fe2000bf05070 */
[C---:B------:R-:W-:Y:S01]  /*22d0*/  IADD3 R140, PT, PT, R150.reuse, 0x8050, RZ ;  /* 0x00008050968c7810 */ /* 0x040fe20007ffe0ff */
[----:B------:R-:W-:Y:S01]  /*22e0*/  BAR.SYNC.DEFER_BLOCKING 0x0 ;  /* 0x0000000000007b1d */ /* 0x000fe20000010000 */
[C---:B------:R-:W-:Y:S01]  /*22f0*/  @!P1 IADD3 R140, PT, PT, R150.reuse, 0x8010, RZ ;  /* 0x00008010968c9810 */ /* 0x040fe20007ffe0ff */
[----:B------:R-:W-:Y:S01]  /*2300*/  UISETP.NE.AND.EX UP0, UPT, UR9, URZ, UPT, UP0 ;  /* 0x000000ff0900728c */ /* 0x000fe2000bf05300 */
[C---:B------:R-:W-:Y:S02]  /*2310*/  IADD3 R147, PT, PT, R150.reuse, 0x8060, RZ ;  /* 0x0000806096937810 */ /* 0x040fe40007ffe0ff */
[C---:B------:R-:W-:Y:S01]  /*2320*/  @!P1 IADD3 R147, PT, PT, R150.reuse, 0x8020, RZ ;  /* 0x0000802096939810 */ /* 0x040fe20007ffe0ff */
[----:B------:R-:W-:Y:S01]  /*2330*/  BSSY.RECONVERGENT B0, `(.L_x_2085) ;  /* 0x00004c7000007945 */ /* 0x000fe20003800200 */
[----:B------:R-:W-:-:S02]  /*2340*/  IADD3 R151, PT, PT, R150, 0x8070, RZ ;  /* 0x0000807096977810 */ /* 0x000fc40007ffe0ff */
[----:B------:R-:W-:Y:S02]  /*2350*/  @!P1 IADD3 R151, PT, PT, R150, 0x8030, RZ ;  /* 0x0000803096979810 */ /* 0x000fe40007ffe0ff */
[----:B------:R-:W-:Y:S01]  /*2360*/  ISETP.NE.AND P0, PT, RZ, UR7, PT ;  /* 0x00000007ff007c0c */ /* 0x000fe2000bf05270 */
[----:B------:R-:W1:Y:S04]  /*2370*/  LDS.128 R136, [R198] ;  /* 0x00000000c6887984 */ /* 0x000e680000000c00 */
[----:B------:R-:W3:Y:S04]  /*2380*/  LDS.128 R140, [R140] ;  /* 0x000000008c8c7984 */ /* 0x000ee80000000c00 */
[----:B------:R-:W4:Y:S04]  /*2390*/  LDS.128 R144, [R147] ;  /* 0x0000000093907984 */ /* 0x000f280000000c00 */
[----:B0-----:R-:W0:Y:S01]  /*23a0*/  LDS.128 R148, [R151] ;  /* 0x0000000097947984 */ /* 0x001e220000000c00 */
[----:B-1----:R-:W-:Y:S01]  /*23b0*/  FADD.FTZ R199, RZ, R136 ;  /* 0x00000088ffc77221 */ /* 0x002fe20000010000 */
        /* <DEDUP_REMOVED lines=8> */
[----:B------:R-:W-:Y:S01]  /*2440*/  FADD.FTZ R136, R136, R145 ;  /* 0x0000009188887221 */ /* 0x000fe20000010000 */
[----:B------:R-:W-:Y:S02]  /*2450*/  HFMA2 R144, -RZ, RZ, 1.875, 0 ;  /* 0x3f800000ff907431 */ /* 0x000fe400000001ff */
        /* <DEDUP_REMOVED lines=8> */
[----:B------:R-:W-:Y:S01]  /*24e0*/  FSEL R146, R146, RZ, !P0 ;  /* 0x000000ff92927208 */ /* 0x000fe20004000000 */
[----:B--2---:R-:W-:Y:S01]  /*24f0*/  @P6 HADD2.F32 R144, -RZ, R189.H0_H0 ;  /* 0x200000bdff906230 */ /* 0x004fe20000004100 */
[----:B------:R-:W-:Y:S06]  /*2500*/  BRA.U UP0, `(.L_x_2086) ;  /* 0x0000002100b87547 */ /* 0x000fec000b800000 */
        /* <DEDUP_REMOVED lines=21> */
[----:B------:R-:W-:Y:S01]  /*2660*/  FFMA.FTZ R137, R157, R145, R146 ;  /* 0x000000919d897223 */ /* 0x000fe20000010092 */
[----:B------:R-:W-:Y:S02]  /*2670*/  LOP3.LUT P0, RZ, R197, 0xff, RZ, 0xc0, !PT ;  /* 0x000000ffc5ff7812 */ /* 0x000fe4000780c0ff */
[----:B------:R-:W-:Y:S01]  /*2680*/  F2FP.F16.F32.PACK_AB R139, R142, R139 ;  /* 0x0000008b8e8b723e */ /* 0x000fe200000000ff */
        /* <DEDUP_REMOVED lines=15> */
[----:B------:R-:W-:Y:S01]  /*2780*/  F2FP.F16.F32.PACK_AB R138, R147, R138 ;  /* 0x0000008a938a723e */ /* 0x000fe200000000ff */
        /* <DEDUP_REMOVED lines=24> */
[----:B------:R-:W-:Y:S02]  /*2910*/  F2FP.F16.F32.PACK_AB R137, R143, R140 ;  /* 0x0000008c8f89723e */ /* 0x000fe400000000ff */
[----:B------:R-:W-:Y:S01]  /*2920*/  F2FP.F16.F32.PACK_AB R136, R141, R136 ;  /* 0x000000888d88723e */ /* 0x000fe200000000ff */
[----:B------:R-:W-:Y:S06]  /*2930*/  BRA `(.L_x_2090) ;  /* 0x0000000400047947 */ /* 0x000fec0003800000 */
.L_x_2089:
        /* <DEDUP_REMOVED lines=11> */
[C---:B------:R-:W-:Y:S01]  /*29f0*/  FMUL.FTZ R132, R151.reuse, R144 ;  /* 0x0000009097847220 */ /* 0x040fe20000410000 */
[----:B------:R-:W-:Y:S01]  /*2a00*/  ISETP.GE.U32.AND P0, PT, R196, RZ, PT ;  /* 0x000000ffc400720c */ /* 0x000fe20003f06070 */
[----:B------:R-:W-:Y:S01]  /*2a10*/  FADD.FTZ R133, R158, -R133 ;  /* 0x800000859e857221 */ /* 0x000fe20000010000 */
[----:B------:R-:W-:Y:S01]  /*2a20*/  F2FP.F16.F32.PACK_AB R135, R151, R135 ;  /* 0x000000879787723e */ /* 0x000fe200000000ff */
[----:B------:R-:W-:Y:S01]  /*2a30*/  FMUL.FTZ R132, R132, UR11 ;  /* 0x0000000b84847c20 */ /* 0x000fe20008410000 */
[----:B------:R-:W-:Y:S01]  /*2a40*/  ISETP.GE.U32.AND.EX P0, PT, R197, 0x1000000, PT, P0 ;  /* 0x01000000c500780c */ /* 0x000fe20003f06100 */
[----:B------:R-:W-:-:S03]  /*2a50*/  FMUL.FTZ R147, R188, R133 ;  /* 0x00000085bc937220 */ /* 0x000fc60000410000 */
        /* <DEDUP_REMOVED lines=10> */
[----:B------:R-:W-:-:S03]  /*2b00*/  F2FP.F16.F32.PACK_AB R134, R134, R147 ;  /* 0x000000938686723e */ /* 0x000fc600000000ff */
        /* <DEDUP_REMOVED lines=27> */
[----:B------:R-:W-:Y:S02]  /*2cc0*/  F2FP.F16.F32.PACK_AB R133, R142, R139 ;  /* 0x0000008b8e85723e */ /* 0x000fe400000000ff */
[----:B------:R-:W-:Y:S01]  /*2cd0*/  F2FP.F16.F32.PACK_AB R139, R189, R150 ;  /* 0x00000096bd8b723e */ /* 0x000fe200000000ff */
[----:B------:R-:W-:-:S04]  /*2ce0*/  FMUL.FTZ R132, R137, R144 ;  /* 0x0000009089847220 */ /* 0x000fc80000410000 */
[----:B------:R-:W-:-:S05]  /*2cf0*/  FMUL.FTZ R132, R132, UR11 ;  /* 0x0000000b84847c20 */ /* 0x000fca0008410000 */
[----:B------:R-:W-:Y:S02]  /*2d00*/  FSEL R136, R132, RZ, P0 ;  /* 0x000000ff84887208 */ /* 0x000fe40000000000 */
[----:B------:R-:W-:Y:S02]  /*2d10*/  F2FP.F16.F32.PACK_AB R132, R138, R137 ;  /* 0x000000898a84723e */ /* 0x000fe400000000ff */
[----:B------:R-:W-:Y:S02]  /*2d20*/  F2FP.F16.F32.PACK_AB R138, R149, R148 ;  /* 0x00000094958a723e */ /* 0x000fe400000000ff */
[----:B------:R-:W-:Y:S02]  /*2d30*/  F2FP.F16.F32.PACK_AB R137, R143, R140 ;  /* 0x0000008c8f89723e */ /* 0x000fe400000000ff */
[----:B------:R-:W-:-:S07]  /*2d40*/  F2FP.F16.F32.PACK_AB R136, R141, R136 ;  /* 0x000000888d88723e */ /* 0x000fce00000000ff */
.L_x_2090:
[----:B------:R-:W0:Y:S08]  /*2d50*/  @P6 LDC.64 R142, c[0x0][0x478] ;  /* 0x00011e00ff8e6b82 */ /* 0x000e300000000a00 */
[----:B------:R-:W1:Y:S01]  /*2d60*/  LDC.64 R140, c[0x0][0x468] ;  /* 0x00011a00ff8c7b82 */ /* 0x000e620000000a00 */
[----:B0-----:R-:W-:-:S05]  /*2d70*/  @P6 IMAD.WIDE.U32 R142, R186, 0x10, R142 ;  /* 0x00000010ba8e6825 */ /* 0x001fca00078e008e */
[----:B------:R0:W-:Y:S01]  /*2d80*/  @P6 STG.E.128 desc[UR4][R142.64], R132 ;  /* 0x000000848e006986 */ /* 0x0001e2000c101d04 */
[C---:B-1----:R-:W-:Y:S01]  /*2d90*/  IMAD.WIDE.U32 R140, R186.reuse, 0x10, R140 ;  /* 0x00000010ba8c7825 */ /* 0x042fe200078e008c */
[----:B------:R-:W-:-:S04]  /*2da0*/  IADD3 R186, PT, PT, R186, 0x100, RZ ;  /* 0x00000100baba7810 */ /* 0x000fc80007ffe0ff */
[----:B------:R0:W-:Y:S03]  /*2db0*/  STG.E.128 desc[UR4][R140.64], R136 ;  /* 0x000000888c007986 */ /* 0x0001e6000c101d04 */
.L_x_2088:
[----:B------:R-:W-:Y:S05]  /*2dc0*/  BSYNC.RECONVERGENT B1 ;  /* 0x0000000000017941 */ /* 0x000fea0003800200 */
.L_x_2087:
        /* <DEDUP_REMOVED lines=35> */
[----:B------:R-:W-:Y:S02]  /*3000*/  F2FP.F16.F32.PACK_AB R134, R134, R147 ;  /* 0x000000938686723e */ /* 0x000fe400000000ff */
        /* <DEDUP_REMOVED lines=23> */
[----:B------:R-:W-:Y:S02]  /*3180*/  F2FP.F16.F32.PACK_AB R133, R142, R139 ;  /* 0x0000008b8e85723e */ /* 0x000fe400000000ff */
[----:B------:R-:W-:Y:S02]  /*3190*/  F2FP.F16.F32.PACK_AB R139, R189, R150 ;  /* 0x00000096bd8b723e */ /* 0x000fe400000000ff */
[----:B------:R-:W-:Y:S01]  /*31a0*/  FSEL R141, R132, RZ, P0 ;  /* 0x000000ff848d7208 */ /* 0x000fe20000000000 */
[----:B------:R-:W-:Y:S01]  /*31b0*/  FMUL.FTZ R132, R137, R144 ;  /* 0x0000009089847220 */ /* 0x000fe20000410000 */
[----:B------:R-:W-:-:S03]  /*31c0*/  LOP3.LUT P0, RZ, R194, 0xff, RZ, 0xc0, !PT ;  /* 0x000000ffc2ff7812 */ /* 0x000fc6000780c0ff */
[----:B------:R-:W-:-:S05]  /*31d0*/  FMUL.FTZ R132, R132, UR11 ;  /* 0x0000000b84847c20 */ /* 0x000fca0008410000 */
[----:B------:R-:W-:Y:S02]  /*31e0*/  FSEL R136, R132, RZ, P0 ;  /* 0x000000ff84887208 */ /* 0x000fe40000000000 */
[----:B------:R-:W-:Y:S02]  /*31f0*/  F2FP.F16.F32.PACK_AB R132, R138, R137 ;  /* 0x000000898a84723e */ /* 0x000fe400000000ff */
[----:B------:R-:W-:Y:S02]  /*3200*/  F2FP.F16.F32.PACK_AB R138, R149, R148 ;  /* 0x00000094958a723e */ /* 0x000fe400000000ff */
[----:B------:R-:W-:Y:S02]  /*3210*/  F2FP.F16.F32.PACK_AB R137, R143, R140 ;  /* 0x0000008c8f89723e */ /* 0x000fe400000000ff */
[----:B------:R-:W-:Y:S01]  /*3220*/  F2FP.F16.F32.PACK_AB R136, R141, R136 ;  /* 0x000000888d88723e */ /* 0x000fe200000000ff */
[----:B------:R-:W-:Y:S06]  /*3230*/  BRA `(.L_x_2094) ;  /* 0x0000000000f47947 */ /* 0x000fec0003800000 */
.L_x_2093:
[----:B0-----:R-:W-:Y:S01]  /*3240*/  FFMA.FTZ R136, R21, R145, R146 ;  /* 0x0000009115887223 */ /* 0x001fe20000010092 */
        /* <DEDUP_REMOVED lines=58> */
[----:B------:R-:W-:Y:S02]  /*35f0*/  F2FP.F16.F32.PACK_AB R137, R143, R140 ;  /* 0x0000008c8f89723e */ /* 0x000fe400000000ff */
[----:B------:R-:W-:-:S07]  /*3600*/  F2FP.F16.F32.PACK_AB R136, R141, R136 ;  /* 0x000000888d88723e */ /* 0x000fce00000000ff */
.L_x_2094:
[----:B------:R-:W0:Y:S08]  /*3610*/  @P6 LDC.64 R142, c[0x0][0x478] ;  /* 0x00011e00ff8e6b82 */ /* 0x000e300000000a00 */
[----:B------:R-:W1:Y:S01]  /*3620*/  LDC.64 R140, c[0x0][0x468] ;  /* 0x00011a00ff8c7b82 */ /* 0x000e620000000a00 */
[----:B0-----:R-:W-:-:S05]  /*3630*/  @P6 IMAD.WIDE.U32 R142, R186, 0x10, R142 ;  /* 0x00000010ba8e6825 */ /* 0x001fca00078e008e */
[----:B------:R2:W-:Y:S01]  /*3640*/  @P6 STG.E.128 desc[UR4][R142.64], R132 ;  /* 0x000000848e006986 */ /* 0x0005e2000c101d04 */
[C---:B-1----:R-:W-:Y:S01]  /*3650*/  IMAD.WIDE.U32 R140, R186.reuse, 0x10, R140 ;  /* 0x00000010ba8c7825 */ /* 0x042fe200078e008c */
[----:B------:R-:W-:-:S04]  /*3660*/  IADD3 R186, PT, PT, R186, 0x100, RZ ;  /* 0x00000100baba7810 */ /* 0x000fc80007ffe0ff */
[----:B------:R2:W-:Y:S03]  /*3670*/  STG.E.128 desc[UR4][R140.64], R136 ;  /* 0x000000888c007986 */ /* 0x0005e6000c101d04 */
.L_x_2092:
[----:B------:R-:W-:Y:S05]  /*3680*/  BSYNC.RECONVERGENT B1 ;  /* 0x0000000000017941 */ /* 0x000fea0003800200 */
.L_x_2091:
        /* <DEDUP_REMOVED lines=71> */
.L_x_2097:
[----:B0-2---:R-:W-:Y:S01]  /*3b00*/  FFMA.FTZ R136, R153, R145, R146 ;  /* 0x0000009199887223 */ /* 0x005fe20000010092 */
        /* <DEDUP_REMOVED lines=60> */
.L_x_2098:
[----:B------:R-:W0:Y:S08]  /*3ed0*/  @P6 LDC.64 R142, c[0x0][0x478] ;  /* 0x00011e00ff8e6b82 */ /* 0x000e300000000a00 */
[----:B------:R-:W1:Y:S01]  /*3ee0*/  LDC.64 R140, c[0x0][0x468] ;  /* 0x00011a00ff8c7b82 */ /* 0x000e620000000a00 */
[----:B0-----:R-:W-:-:S05]  /*3ef0*/  @P6 IMAD.WIDE.U32 R142, R186, 0x10, R142 ;  /* 0x00000010ba8e6825 */ /* 0x001fca00078e008e */
[----:B------:R3:W-:Y:S01]  /*3f00*/  @P6 STG.E.128 desc[UR4][R142.64], R132 ;  /* 0x000000848e006986 */ /* 0x0007e2000c101d04 */
[C---:B-1----:R-:W-:Y:S01]  /*3f10*/  IMAD.WIDE.U32 R140, R186.reuse, 0x10, R140 ;  /* 0x00000010ba8c7825 */ /* 0x042fe200078e008c */
[----:B------:R-:W-:-:S04]  /*3f20*/  IADD3 R186, PT, PT, R186, 0x100, RZ ;  /* 0x00000100baba7810 */ /* 0x000fc80007ffe0ff */
[----:B------:R3:W-:Y:S03]  /*3f30*/  STG.E.128 desc[UR4][R140.64], R136 ;  /* 0x000000888c007986 */ /* 0x0007e6000c101d04 */
.L_x_2096:
[----:B------:R-:W-:Y:S05]  /*3f40*/  BSYNC.RECONVERGENT B1 ;  /* 0x0000000000017941 */ /* 0x000fea0003800200 */
.L_x_2095:
        /* <DEDUP_REMOVED lines=8> */
[----:B-----5:R-:W-:-:S04]  /*3fd0*/  FMUL.FTZ R149, R188, R133 ;  /* 0x00000085bc957220 */ /* 0x020fc80000410000 */
        /* <DEDUP_REMOVED lines=27> */
[----:B------:R-:W-:Y:S01]  /*4190*/  FMUL.FTZ R137, R188, R133 ;  /* 0x00000085bc897220 */ /* 0x000fe20000410000 */
[----:B------:R-:W-:-:S03]  /*41a0*/  F2FP.F16.F32.PACK_AB R139, R151, R148 ;  /* 0x00000094978b723e */ /* 0x000fc600000000ff */
        /* <DEDUP_REMOVED lines=21> */
[----:B------:R-:W-:Y:S02]  /*4300*/  F2FP.F16.F32.PACK_AB R132, R132, R145 ;  /* 0x000000918484723e */ /* 0x000fe400000000ff */
[----:B------:R-:W-:Y:S01]  /*4310*/  FMUL.FTZ R133, R133, UR11 ;  /* 0x0000000b85857c20 */ /* 0x000fe20008410000 */
[----:B------:R-:W-:-:S04]  /*4320*/  FMUL.FTZ R144, R144, UR11 ;  /* 0x0000000b90907c20 */ /* 0x000fc80008410000 */
[----:B------:R-:W-:Y:S02]  /*4330*/  FSEL R141, R133, RZ, P0 ;  /* 0x000000ff858d7208 */ /* 0x000fe40000000000 */
[----:B------:R-:W-:Y:S02]  /*4340*/  LOP3.LUT P0, RZ, R192, 0xff, RZ, 0xc0, !PT ;  /* 0x000000ffc0ff7812 */ /* 0x000fe4000780c0ff */
[----:B------:R-:W-:Y:S02]  /*4350*/  F2FP.F16.F32.PACK_AB R133, R138, R137 ;  /* 0x000000898a85723e */ /* 0x000fe400000000ff */
[----:B------:R-:W-:Y:S02]  /*4360*/  FSEL R136, R144, RZ, P0 ;  /* 0x000000ff90887208 */ /* 0x000fe40000000000 */
[----:B------:R-:W-:Y:S02]  /*4370*/  F2FP.F16.F32.PACK_AB R138, R147, R142 ;  /* 0x0000008e938a723e */ /* 0x000fe400000000ff */
[----:B------:R-:W-:-:S02]  /*4380*/  F2FP.F16.F32.PACK_AB R137, R143, R140 ;  /* 0x0000008c8f89723e */ /* 0x000fc400000000ff */
[----:B------:R-:W-:Y:S01]  /*4390*/  F2FP.F16.F32.PACK_AB R136, R141, R136 ;  /* 0x000000888d88723e */ /* 0x000fe200000000ff */
[----:B------:R-:W-:Y:S06]  /*43a0*/  BRA `(.L_x_2101) ;  /* 0x0000000000f47947 */ /* 0x000fec0003800000 */
.L_x_2100:
[----:B0-23--:R-:W-:Y:S01]  /*43b0*/  FFMA.FTZ R136, R179, R145, R146 ;  /* 0x00000091b3887223 */ /* 0x00dfe20000010092 */
        /* <DEDUP_REMOVED lines=57> */
[----:B------:R-:W-:Y:S02]  /*4750*/  F2FP.F16.F32.PACK_AB R137, R143, R140 ;  /* 0x0000008c8f89723e */ /* 0x000fe400000000ff */
[----:B------:R-:W-:-:S04]  /*4760*/  FSEL R136, R145, RZ, P0 ;  /* 0x000000ff91887208 */ /* 0x000fc80000000000 */
[----:B------:R-:W-:-:S07]  /*4770*/  F2FP.F16.F32.PACK_AB R136, R141, R136 ;  /* 0x000000888d88723e */ /* 0x000fce00000000ff */
.L_x_2101:
[----:B------:R-:W0:Y:S08]  /*4780*/  @P6 LDC.64 R142, c[0x0][0x478] ;  /* 0x00011e00ff8e6b82 */ /* 0x000e300000000a00 */
[----:B------:R-:W1:Y:S01]  /*4790*/  LDC.64 R140, c[0x0][0x468] ;  /* 0x00011a00ff8c7b82 */ /* 0x000e620000000a00 */
[----:B0-----:R-:W-:-:S05]  /*47a0*/  @P6 IMAD.WIDE.U32 R142, R186, 0x10, R142 ;  /* 0x00000010ba8e6825 */ /* 0x001fca00078e008e */
[----:B------:R0:W-:Y:S01]  /*47b0*/  @P6 STG.E.128 desc[UR4][R142.64], R132 ;  /* 0x000000848e006986 */ /* 0x0001e2000c101d04 */
[----:B-1----:R-:W-:-:S05]  /*47c0*/  IMAD.WIDE.U32 R140, R186, 0x10, R140 ;  /* 0x00000010ba8c7825 */ /* 0x002fca00078e008c */
[----:B------:R0:W-:Y:S01]  /*47d0*/  STG.E.128 desc[UR4][R140.64], R136 ;  /* 0x000000888c007986 */ /* 0x0001e2000c101d04 */
[----:B------:R-:W-:Y:S05]  /*47e0*/  BRA `(.L_x_2099) ;  /* 0x0000002400ec7947 */ /* 0x000fea0003800000 */
.L_x_2086:
        /* <DEDUP_REMOVED lines=11> */
[----:B------:R-:W-:Y:S01]  /*48a0*/  LOP3.LUT P0, RZ, R197, 0xff0000, RZ, 0xc0, !PT ;  /* 0x00ff0000c5ff7812 */ /* 0x000fe2000780c0ff */
[----:B------:R-:W-:Y:S01]  /*48b0*/  FADD.FTZ R141, R162, -R141 ;  /* 0x8000008da28d7221 */ /* 0x000fe20000010000 */
[-CC-:B------:R-:W-:Y:S01]  /*48c0*/  FFMA.FTZ R147, R157, R145.reuse, R146.reuse ;  /* 0x000000919d937223 */ /* 0x180fe20000010092 */
[----:B-----5:R-:W-:Y:S01]  /*48d0*/  FFMA.FTZ R137, R188, R136, R137 ;  /* 0x00000088bc897223 */ /* 0x020fe20000010089 */
[--C-:B------:R-:W-:Y:S01]  /*48e0*/  FFMA.FTZ R138, R160, R145, R146.reuse ;  /* 0x00000091a08a7223 */ /* 0x100fe20000010092 */
[----:B------:R-:W-:Y:S01]  /*48f0*/  FFMA.FTZ R143, R188, R141, R139 ;  /* 0x0000008dbc8f7223 */ /* 0x000fe2000001008b */
[----:B------:R-:W-:Y:S01]  /*4900*/  FFMA.FTZ R136, R183, R145, R146 ;  /* 0x00000091b7887223 */ /* 0x000fe20000010092 */
[----:B------:R-:W-:Y:S01]  /*4910*/  FMUL.FTZ R137, R137, R144 ;  /* 0x0000009089897220 */ /* 0x000fe20000410000 */
[----:B------:R-:W-:-:S02]  /*4920*/  HADD2.F32 R139, -RZ, R46.H0_H0 ;  /* 0x2000002eff8b7230 */ /* 0x000fc40000004100 */
[----:B------:R-:W-:Y:S01]  /*4930*/  FMUL.FTZ R143, R143, R144 ;  /* 0x000000908f8f7220 */ /* 0x000fe20000410000 */
[----:B------:R-:W-:Y:S01]  /*4940*/  FADD.FTZ R147, R158, -R147 ;  /* 0x800000939e937221 */ /* 0x000fe20000010000 */
[----:B------:R-:W-:Y:S01]  /*4950*/  FMUL.FTZ R137, R137, UR11 ;  /* 0x0000000b89897c20 */ /* 0x000fe20008410000 */
[----:B------:R-:W-:Y:S01]  /*4960*/  FADD.FTZ R140, R159, -R138 ;  /* 0x8000008a9f8c7221 */ /* 0x000fe20000010000 */
[----:B------:R-:W-:Y:S01]  /*4970*/  FADD.FTZ R138, R181, -R136 ;  /* 0x80000088b58a7221 */ /* 0x000fe20000010000 */
[----:B------:R-:W-:Y:S01]  /*4980*/  FMUL.FTZ R136, R143, UR11 ;  /* 0x0000000b8f887c20 */ /* 0x000fe20008410000 */
[----:B------:R-:W-:Y:S01]  /*4990*/  FFMA.FTZ R139, R188, R147, R139 ;  /* 0x00000093bc8b7223 */ /* 0x000fe2000001008b */
[----:B------:R-:W-:Y:S01]  /*49a0*/  FSEL R148, R137, RZ, P0 ;  /* 0x000000ff89947208 */ /* 0x000fe20000000000 */
[----:B------:R-:W-:Y:S01]  /*49b0*/  HADD2.F32 R141, -RZ, R46.H1_H1 ;  /* 0x3000002eff8d7230 */ /* 0x000fe20000004100 */
[----:B------:R-:W-:Y:S01]  /*49c0*/  ISETP.GE.U32.AND P0, PT, R196, RZ, PT ;  /* 0x000000ffc400720c */ /* 0x000fe20003f06070 */
[----:B------:R-:W-:-:S02]  /*49d0*/  HADD2.F32 R137, -RZ, R45.H0_H0 ;  /* 0x2000002dff897230 */ /* 0x000fc40000004100 */
[-CC-:B------:R-:W-:Y:S01]  /*49e0*/  FFMA.FTZ R147, R184, R145.reuse, R146.reuse ;  /* 0x00000091b8937223 */ /* 0x180fe20000010092 */
[----:B------:R-:W-:Y:S01]  /*49f0*/  ISETP.GE.U32.AND.EX P0, PT, R197, 0x1000000, PT, P0 ;  /* 0x01000000c500780c */ /* 0x000fe20003f06100 */
[C---:B------:R-:W-:Y:S01]  /*4a00*/  FFMA.FTZ R143, R188.reuse, R140, R141 ;  /* 0x0000008cbc8f7223 */ /* 0x040fe2000001008d */
[----:B------:R-:W-:Y:S01]  /*4a10*/  FFMA.FTZ R141, R188, R138, R137 ;  /* 0x0000008abc8d7223 */ /* 0x000fe20000010089 */
[----:B------:R-:W-:Y:S01]  /*4a20*/  FFMA.FTZ R138, R156, R145, R146 ;  /* 0x000000919c8a7223 */ /* 0x000fe20000010092 */
[----:B------:R-:W-:Y:S01]  /*4a30*/  FSEL R151, R136, RZ, P0 ;  /* 0x000000ff88977208 */ /* 0x000fe20000000000 */
[-C--:B------:R-:W-:Y:S01]  /*4a40*/  FMUL.FTZ R136, R139, R144.reuse ;  /* 0x000000908b887220 */ /* 0x080fe20000410000 */
[----:B------:R-:W-:Y:S01]  /*4a50*/  LOP3.LUT P0, RZ, R197, 0xff, RZ, 0xc0, !PT ;  /* 0x000000ffc5ff7812 */ /* 0x000fe2000780c0ff */
[----:B------:R-:W-:Y:S01]  /*4a60*/  FMUL.FTZ R143, R143, R144 ;  /* 0x000000908f8f7220 */ /* 0x000fe20000410000 */
[----:B------:R-:W-:Y:S02]  /*4a70*/  HADD2.F32 R139, -RZ, R45.H1_H1 ;  /* 0x3000002dff8b7230 */ /* 0x000fe40000004100 */
[----:B------:R-:W-:Y:S01]  /*4a80*/  FMUL.FTZ R136, R136, UR11 ;  /* 0x0000000b88887c20 */ /* 0x000fe20008410000 */
[----:B------:R-:W-:-:S02]  /*4a90*/  HADD2.F32 R137, -RZ, R44.H1_H1 ;  /* 0x3000002cff897230 */ /* 0x000fc40000004100 */
[----:B------:R-:W-:Y:S01]  /*4aa0*/  FADD.FTZ R149, R155, -R138 ;  /* 0x8000008a9b957221 */ /* 0x000fe20000010000 */
[----:B------:R-:W-:Y:S01]  /*4ab0*/  FADD.FTZ R142, R182, -R147 ;  /* 0x80000093b68e7221 */ /* 0x000fe20000010000 */
[----:B------:R-:W-:Y:S01]  /*4ac0*/  FMUL.FTZ R140, R143, UR11 ;  /* 0x0000000b8f8c7c20 */ /* 0x000fe20008410000 */
[----:B------:R-:W-:Y:S01]  /*4ad0*/  FSEL R138, R136, RZ, P0 ;  /* 0x000000ff888a7208 */ /* 0x000fe20000000000 */
[----:B------:R-:W-:Y:S01]  /*4ae0*/  FFMA.FTZ R136, R187, R145, R146 ;  /* 0x00000091bb887223 */ /* 0x000fe20000010092 */
[----:B------:R-:W-:Y:S01]  /*4af0*/  FMUL.FTZ R141, R141, R144 ;  /* 0x000000908d8d7220 */ /* 0x000fe20000410000 */
[----:B------:R-:W-:Y:S01]  /*4b00*/  LOP3.LUT P0, RZ, R197, 0xff00, RZ, 0xc0, !PT ;  /* 0x0000ff00c5ff7812 */ /* 0x000fe2000780c0ff */
[C---:B------:R-:W-:Y:S01]  /*4b10*/  FFMA.FTZ R143, R188.reuse, R149, R139 ;  /* 0x00000095bc8f7223 */ /* 0x040fe2000001008b */
[----:B------:R-:W-:Y:S01]  /*4b20*/  FFMA.FTZ R139, R188, R142, R137 ;  /* 0x0000008ebc8b7223 */ /* 0x000fe20000010089 */
[----:B------:R-:W-:Y:S01]  /*4b30*/  FADD.FTZ R142, R185, -R136 ;  /* 0x80000088b98e7221 */ /* 0x000fe20000010000 */
[----:B------:R-:W-:Y:S01]  /*4b40*/  FSEL R149, R140, RZ, P0 ;  /* 0x000000ff8c957208 */ /* 0x000fe20000000000 */
[----:B------:R-:W-:-:S02]  /*4b50*/  HADD2.F32 R137, -RZ, R44.H0_H0 ;  /* 0x2000002cff897230 */ /* 0x000fc40000004100 */
[----:B------:R-:W-:Y:S01]  /*4b60*/  FMUL.FTZ R136, R141, UR11 ;  /* 0x0000000b8d887c20 */ /* 0x000fe20008410000 */
[----:B------:R-:W-:Y:S01]  /*4b70*/  LOP3.LUT P0, RZ, R196, 0xff0000, RZ, 0xc0, !PT ;  /* 0x00ff0000c4ff7812 */ /* 0x000fe2000780c0ff */
[----:B------:R-:W0:Y:S01]  /*4b80*/  LDC.64 R140, c[0x0][0x468] ;  /* 0x00011a00ff8c7b82 */ /* 0x000e220000000a00 */
[----:B------:R-:W-:Y:S01]  /*4b90*/  FMUL.FTZ R143, R143, R144 ;  /* 0x000000908f8f7220 */ /* 0x000fe20000410000 */
[----:B------:R-:W-:Y:S01]  /*4ba0*/  FFMA.FTZ R137, R188, R142, R137 ;  /* 0x0000008ebc897223 */ /* 0x000fe20000010089 */
[----:B------:R-:W-:Y:S01]  /*4bb0*/  FSEL R142, R136, RZ, P0 ;  /* 0x000000ff888e7208 */ /* 0x000fe20000000000 */
[-C--:B------:R-:W-:Y:S01]  /*4bc0*/  FMUL.FTZ R139, R139, R144.reuse ;  /* 0x000000908b8b7220 */ /* 0x080fe20000410000 */
[----:B------:R-:W-:Y:S01]  /*4bd0*/  FMUL.FTZ R143, R143, UR11 ;  /* 0x0000000b8f8f7c20 */ /* 0x000fe20008410000 */
[----:B------:R-:W-:Y:S01]  /*4be0*/  LOP3.LUT P0, RZ, R196, 0xff000000, RZ, 0xc0, !PT ;  /* 0xff000000c4ff7812 */ /* 0x000fe2000780c0ff */
[----:B------:R-:W-:Y:S01]  /*4bf0*/  FMUL.FTZ R137, R137, R144 ;  /* 0x0000009089897220 */ /* 0x000fe20000410000 */
[----:B------:R-:W-:Y:S01]  /*4c00*/  FMUL.FTZ R139, R139, UR11 ;  /* 0x0000000b8b8b7c20 */ /* 0x000fe20008410000 */
[----:B------:R-:W-:-:S02]  /*4c10*/  F2FP.F16.F32.PACK_AB R138, R149, R138 ;  /* 0x0000008a958a723e */ /* 0x000fc400000000ff */
[----:B------:R-:W-:Y:S01]  /*4c20*/  FSEL R147, R143, RZ, P0 ;  /* 0x000000ff8f937208 */ /* 0x000fe20000000000 */
[----:B------:R-:W-:Y:S01]  /*4c30*/  FMUL.FTZ R137, R137, UR11 ;  /* 0x0000000b89897c20 */ /* 0x000fe20008410000 */
[----:B------:R-:W-:-:S04]  /*4c40*/  LOP3.LUT P0, RZ, R196, 0xff00, RZ, 0xc0, !PT ;  /* 0x0000ff00c4ff7812 */ /* 0x000fc8000780c0ff */
[----:B------:R-:W-:Y:S02]  /*4c50*/  FSEL R143, R139, RZ, P0 ;  /* 0x000000ff8b8f7208 */ /* 0x000fe40000000000 */
[----:B------:R-:W-:Y:S02]  /*4c60*/  LOP3.LUT P0, RZ, R196, 0xff, RZ, 0xc0, !PT ;  /* 0x000000ffc4ff7812 */ /* 0x000fe4000780c0ff */
[----:B------:R-:W-:Y:S02]  /*4c70*/  F2FP.F16.F32.PACK_AB R139, R151, R148 ;  /* 0x00000094978b723e */ /* 0x000fe400000000ff */
[----:B------:R-:W-:Y:S01]  /*4c80*/  FSEL R136, R137, RZ, P0 ;  /* 0x000000ff89887208 */ /* 0x000fe20000000000 */
[----:B0-----:R-:W-:Y:S01]  /*4c90*/  IMAD.WIDE.U32 R140, R186, 0x10, R140 ;  /* 0x00000010ba8c7825 */ /* 0x001fe200078e008c */
[----:B------:R-:W-:Y:S02]  /*4ca0*/  F2FP.F16.F32.PACK_AB R137, R147, R142 ;  /* 0x0000008e9389723e */ /* 0x000fe400000000ff */
[----:B------:R-:W-:-:S02]  /*4cb0*/  F2FP.F16.F32.PACK_AB R136, R143, R136 ;  /* 0x000000888f88723e */ /* 0x000fc400000000ff */
[----:B------:R-:W-:-:S03]  /*4cc0*/  IADD3 R186, PT, PT, R186, 0x100, RZ ;  /* 0x00000100baba7810 */ /* 0x000fc60007ffe0ff */
[----:B------:R0:W-:Y:S04]  /*4cd0*/  STG.E.128 desc[UR4][R140.64], R136 ;  /* 0x000000888c007986 */ /* 0x0001e8000c101d04 */
.L_x_2104:
[----:B------:R-:W-:Y:S05]  /*4ce0*/  BSYNC.RECONVERGENT B1 ;  /* 0x0000000000017941 */ /* 0x000fea0003800200 */
.L_x_2103:
[----:B------:R-:W-:Y:S04]  /*4cf0*/  BSSY.RECONVERGENT B1, `(.L_x_2105) ;  /* 0x000004b000017945 */ /* 0x000fe80003800200 */
[----:B------:R-:W-:Y:S05]  /*4d00*/  @!P5 BRA `(.L_x_2106) ;  /* 0x000000040024d947 */ /* 0x000fea0003800000 */
[-CC-:B0-----:R-:W-:Y:S01]  /*4d10*/  FFMA.FTZ R136, R21, R145.reuse, R146.reuse ;  /* 0x0000009115887223 */ /* 0x181fe20000010092 */
        /* <DEDUP_REMOVED lines=8> */
[----:B------:R-:W-:Y:S01]  /*4da0*/  FFMA.FTZ R136, R18, R145, R146 ;  /* 0x0000009112887223 */ /* 0x000fe20000010092 */
[----:B------:R-:W-:Y:S01]  /*4db0*/  FFMA.FTZ R143, R188, R141, R139 ;  /* 0x0000008dbc8f7223 */ /* 0x000fe2000001008b */
[----:B------:R-:W-:-:S02]  /*4dc0*/  HADD2.F32 R139, -RZ, R42.H0_H0 ;  /* 0x2000002aff8b7230 */ /* 0x000fc40000004100 */
[-C--:B------:R-:W-:Y:S01]  /*4dd0*/  FMUL.FTZ R137, R137, R144.reuse ;  /* 0x0000009089897220 */ /* 0x080fe20000410000 */
[----:B------:R-:W-:Y:S01]  /*4de0*/  FADD.FTZ R149, R16, -R149 ;  /* 0x8000009510957221 */ /* 0x000fe20000010000 */
[----:B------:R-:W-:Y:S01]  /*4df0*/  FMUL.FTZ R143, R143, R144 ;  /* 0x000000908f8f7220 */ /* 0x000fe20000410000 */
[----:B------:R-:W-:Y:S01]  /*4e00*/  FADD.FTZ R140, R17, -R136 ;  /* 0x80000088118c7221 */ /* 0x000fe20000010000 */
[----:B------:R-:W-:Y:S01]  /*4e10*/  FMUL.FTZ R137, R137, UR11 ;  /* 0x0000000b89897c20 */ /* 0x000fe20008410000 */
[--C-:B------:R-:W-:Y:S01]  /*4e20*/  FFMA.FTZ R147, R11, R145, R146.reuse ;  /* 0x000000910b937223 */ /* 0x100fe20000010092 */
[----:B------:R-:W-:Y:S01]  /*4e30*/  FMUL.FTZ R136, R143, UR11 ;  /* 0x0000000b8f887c20 */ /* 0x000fe20008410000 */
[----:B------:R-:W-:Y:S02]  /*4e40*/  HADD2.F32 R141, -RZ, R42.H1_H1 ;  /* 0x3000002aff8d7230 */ /* 0x000fe40000004100 */
[----:B------:R-:W-:Y:S01]  /*4e50*/  FFMA.FTZ R139, R188, R149, R139 ;  /* 0x00000095bc8b7223 */ /* 0x000fe2000001008b */
[----:B------:R-:W-:Y:S01]  /*4e60*/  FSEL R148, R137, RZ, P0 ;  /* 0x000000ff89947208 */ /* 0x000fe20000000000 */
[--C-:B------:R-:W-:Y:S01]  /*4e70*/  HADD2.F32 R137, -RZ, R41.reuse.H0_H0 ;  /* 0x20000029ff897230 */ /* 0x100fe20000004100 */
[----:B------:R-:W-:Y:S01]  /*4e80*/  ISETP.GE.U32.AND P0, PT, R194, RZ, PT ;  /* 0x000000ffc200720c */ /* 0x000fe20003f06070 */
[----:B------:R-:W-:Y:S01]  /*4e90*/  FADD.FTZ R138, R12, -R147 ;  /* 0x800000930c8a7221 */ /* 0x000fe20000010000 */
[----:B------:R-:W-:Y:S01]  /*4ea0*/  FFMA.FTZ R143, R188, R140, R141 ;  /* 0x0000008cbc8f7223 */ /* 0x000fe2000001008d */
[-CC-:B------:R-:W-:Y:S01]  /*4eb0*/  FFMA.FTZ R140, R14, R145.reuse, R146.reuse ;  /* 0x000000910e8c7223 */ /* 0x180fe20000010092 */
[----:B------:R-:W-:Y:S01]  /*4ec0*/  ISETP.GE.U32.AND.EX P0, PT, R195, 0x1000000, PT, P0 ;  /* 0x01000000c300780c */ /* 0x000fe20003f06100 */
[----:B------:R-:W-:Y:S01]  /*4ed0*/  FFMA.FTZ R141, R188, R138, R137 ;  /* 0x0000008abc8d7223 */ /* 0x000fe20000010089 */
[----:B------:R-:W-:Y:S01]  /*4ee0*/  FFMA.FTZ R138, R10, R145, R146 ;  /* 0x000000910a8a7223 */ /* 0x000fe20000010092 */
[-C--:B------:R-:W-:Y:S01]  /*4ef0*/  FMUL.FTZ R143, R143, R144.reuse ;  /* 0x000000908f8f7220 */ /* 0x080fe20000410000 */
[----:B------:R-:W-:Y:S01]  /*4f00*/  FSEL R151, R136, RZ, P0 ;  /* 0x000000ff88977208 */ /* 0x000fe20000000000 */
[----:B------:R-:W-:Y:S01]  /*4f10*/  FMUL.FTZ R136, R139, R144 ;  /* 0x000000908b887220 */ /* 0x000fe20000410000 */
[----:B------:R-:W-:Y:S01]  /*4f20*/  LOP3.LUT P0, RZ, R195, 0xff, RZ, 0xc0, !PT ;  /* 0x000000ffc3ff7812 */ /* 0x000fe2000780c0ff */
[----:B------:R-:W-:-:S02]  /*4f30*/  HADD2.F32 R139, -RZ, R41.H1_H1 ;  /* 0x30000029ff8b7230 */ /* 0x000fc40000004100 */
[----:B------:R-:W-:Y:S01]  /*4f40*/  FADD.FTZ R147, R13, -R140 ;  /* 0x8000008c0d937221 */ /* 0x000fe20000010000 */
[----:B------:R-:W-:Y:S01]  /*4f50*/  FMUL.FTZ R136, R136, UR11 ;  /* 0x0000000b88887c20 */ /* 0x000fe20008410000 */
[----:B------:R-:W-:Y:S01]  /*4f60*/  FADD.FTZ R142, R9, -R138 ;  /* 0x8000008a098e7221 */ /* 0x000fe20000010000 */
[----:B------:R-:W-:Y:S01]  /*4f70*/  FMUL.FTZ R140, R143, UR11 ;  /* 0x0000000b8f8c7c20 */ /* 0x000fe20008410000 */
[----:B------:R-:W-:Y:S01]  /*4f80*/  FMUL.FTZ R141, R141, R144 ;  /* 0x000000908d8d7220 */ /* 0x000fe20000410000 */
[--C-:B------:R-:W-:Y:S01]  /*4f90*/  HADD2.F32 R137, -RZ, R40.reuse.H1_H1 ;  /* 0x30000028ff897230 */ /* 0x100fe20000004100 */
[----:B------:R-:W-:Y:S01]  /*4fa0*/  FSEL R138, R136, RZ, P0 ;  /* 0x000000ff888a7208 */ /* 0x000fe20000000000 */
[C---:B------:R-:W-:Y:S01]  /*4fb0*/  FFMA.FTZ R143, R188.reuse, R147, R139 ;  /* 0x00000093bc8f7223 */ /* 0x040fe2000001008b */
[----:B------:R-:W-:Y:S01]  /*4fc0*/  LOP3.LUT P0, RZ, R195, 0xff00, RZ, 0xc0, !PT ;  /* 0x0000ff00c3ff7812 */ /* 0x000fe2000780c0ff */
[----:B------:R-:W-:Y:S01]  /*4fd0*/  FFMA.FTZ R147, R7, R145, R146 ;  /* 0x0000009107937223 */ /* 0x000fe20000010092 */
[----:B------:R-:W-:Y:S01]  /*4fe0*/  FMUL.FTZ R136, R141, UR11 ;  /* 0x0000000b8d887c20 */ /* 0x000fe20008410000 */
[----:B------:R-:W-:Y:S01]  /*4ff0*/  FFMA.FTZ R139, R188, R142, R137 ;  /* 0x0000008ebc8b7223 */ /* 0x000fe20000010089 */
[----:B------:R-:W-:Y:S01]  /*5000*/  FSEL R149, R140, RZ, P0 ;  /* 0x000000ff8c957208 */ /* 0x000fe20000000000 */
[----:B------:R-:W-:Y:S01]  /*5010*/  FMUL.FTZ R143, R143, R144 ;  /* 0x000000908f8f7220 */ /* 0x000fe20000410000 */
[----:B------:R-:W0:Y:S01]  /*5020*/  LDC.64 R140, c[0x0][0x468] ;  /* 0x00011a00ff8c7b82 */ /* 0x000e220000000a00 */
[----:B------:R-:W-:Y:S01]  /*5030*/  LOP3.LUT P0, RZ, R194, 0xff0000, RZ, 0xc0, !PT ;  /* 0x00ff0000c2ff7812 */ /* 0x000fe2000780c0ff */
[----:B------:R-:W-:-:S02]  /*5040*/  HADD2.F32 R137, -RZ, R40.H0_H0 ;  /* 0x20000028ff897230 */ /* 0x000fc40000004100 */
[----:B------:R-:W-:Y:S01]  /*5050*/  FADD.FTZ R147, R8, -R147 ;  /* 0x8000009308937221 */ /* 0x000fe20000010000 */
[----:B------:R-:W-:Y:S01]  /*5060*/  FMUL.FTZ R143, R143, UR11 ;  /* 0x0000000b8f8f7c20 */ /* 0x000fe20008410000 */
[----:B------:R-:W-:Y:S01]  /*5070*/  FSEL R142, R136, RZ, P0 ;  /* 0x000000ff888e7208 */ /* 0x000fe20000000000 */
[----:B------:R-:W-:Y:S01]  /*5080*/  FMUL.FTZ R139, R139, R144 ;  /* 0x000000908b8b7220 */ /* 0x000fe20000410000 */
[----:B------:R-:W-:Y:S01]  /*5090*/  LOP3.LUT P0, RZ, R194, 0xff000000, RZ, 0xc0, !PT ;  /* 0xff000000c2ff7812 */ /* 0x000fe2000780c0ff */
[----:B------:R-:W-:Y:S01]  /*50a0*/  FFMA.FTZ R137, R188, R147, R137 ;  /* 0x00000093bc897223 */ /* 0x000fe20000010089 */
[----:B------:R-:W-:Y:S01]  /*50b0*/  F2FP.F16.F32.PACK_AB R138, R149, R138 ;  /* 0x0000008a958a723e */ /* 0x000fe200000000ff */
[----:B------:R-:W-:Y:S01]  /*50c0*/  FMUL.FTZ R139, R139, UR11 ;  /* 0x0000000b8b8b7c20 */ /* 0x000fe20008410000 */
[----:B------:R-:W-:Y:S01]  /*50d0*/  FSEL R147, R143, RZ, P0 ;  /* 0x000000ff8f937208 */ /* 0x000fe20000000000 */
[----:B------:R-:W-:Y:S01]  /*50e0*/  FMUL.FTZ R137, R137, R144 ;  /* 0x0000009089897220 */ /* 0x000fe20000410000 */
[----:B------:R-:W-:-:S03]  /*50f0*/  LOP3.LUT P0, RZ, R194, 0xff00, RZ, 0xc0, !PT ;  /* 0x0000ff00c2ff7812 */ /* 0x000fc6000780c0ff */
[----:B------:R-:W-:Y:S01]  /*5100*/  FMUL.FTZ R137, R137, UR11 ;  /* 0x0000000b89897c20 */ /* 0x000fe20008410000 */
        /* <DEDUP_REMOVED lines=9> */
.L_x_2106:
[----:B------:R-:W-:Y:S05]  /*51a0*/  BSYNC.RECONVERGENT B1 ;  /* 0x0000000000017941 */ /* 0x000fea0003800200 */
.L_x_2105:
[----:B------:R-:W-:Y:S04]  /*51b0*/  BSSY.RECONVERGENT B1, `(.L_x_2107) ;  /* 0x000004b000017945 */ /* 0x000fe80003800200 */
[----:B------:R-:W-:Y:S05]  /*51c0*/  @!P4 BRA `(.L_x_2108) ;  /* 0x000000040024c947 */ /* 0x000fea0003800000 */
[-CC-:B01----:R-:W-:Y:S01]  /*51d0*/  FFMA.FTZ R136, R153, R145.reuse, R146.reuse ;  /* 0x0000009199887223 */ /* 0x183fe20000010092 */
        /* <DEDUP_REMOVED lines=72> */
.L_x_2108:
[----:B------:R-:W-:Y:S05]  /*5660*/  BSYNC.RECONVERGENT B1 ;  /* 0x0000000000017941 */ /* 0x000fea0003800200 */
.L_x_2107:
[----:B------:R-:W-:Y:S05]  /*5670*/  @!P2 BRA `(.L_x_2099) ;  /* 0x000000180048a947 */ /* 0x000fea0003800000 */
[-CC-:B012---:R-:W-:Y:S01]  /*5680*/  FFMA.FTZ R138, R179, R145.reuse, R146.reuse ;  /* 0x00000091b38a7223 */ /* 0x187fe20000010092 */
[--C-:B------:R-:W-:Y:S02]  /*5690*/  HADD2.F32 R137, -RZ, R131.reuse.H0_H0 ;  /* 0x20000083ff897230 */ /* 0x100fe40000004100 */
[-C--:B------:R-:W-:Y:S01]  /*56a0*/  FFMA.FTZ R141, R180, R145.reuse, R146 ;  /* 0x00000091b48d7223 */ /* 0x080fe20000010092 */
[----:B------:R-:W-:Y:S02]  /*56b0*/  HADD2.F32 R139, -RZ, R131.H1_H1 ;  /* 0x30000083ff8b7230 */ /* 0x000fe40000004100 */
[----:B------:R-:W-:Y:S01]  /*56c0*/  FADD.FTZ R138, R177, -R138 ;  /* 0x8000008ab18a7221 */ /* 0x000fe20000010000 */
[-CC-:B------:R-:W-:Y:S01]  /*56d0*/  FFMA.FTZ R136, R176, R145.reuse, R146.reuse ;  /* 0x00000091b0887223 */ /* 0x180fe20000010092 */
[----:B------:R-:W-:Y:S01]  /*56e0*/  FADD.FTZ R141, R178, -R141 ;  /* 0x8000008db28d7221 */ /* 0x000fe20000010000 */
[----:B------:R-:W-:Y:S01]  /*56f0*/  FFMA.FTZ R189, R173, R145, R146 ;  /* 0x00000091adbd7223 */ /* 0x000fe20000010092 */
[C---:B-----5:R-:W-:Y:S01]  /*5700*/  FFMA.FTZ R143, R188.reuse, R138, R137 ;  /* 0x0000008abc8f7223 */ /* 0x060fe20000010089 */
[----:B------:R-:W-:Y:S01]  /*5710*/  FADD.FTZ R142, R175, -R136 ;  /* 0x80000088af8e7221 */ /* 0x000fe20000010000 */
[----:B------:R-:W-:Y:S01]  /*5720*/  FFMA.FTZ R147, R188, R141, R139 ;  /* 0x0000008dbc937223 */ /* 0x000fe2000001008b */
[----:B------:R-:W-:-:S02]  /*5730*/  HADD2.F32 R139, -RZ, R130.H0_H0 ;  /* 0x20000082ff8b7230 */ /* 0x000fc40000004100 */
[-C--:B------:R-:W-:Y:S01]  /*5740*/  FMUL.FTZ R143, R143, R144.reuse ;  /* 0x000000908f8f7220 */ /* 0x080fe20000410000 */
[----:B------:R-:W-:Y:S01]  /*5750*/  LOP3.LUT P0, RZ, R193, 0xff0000, RZ, 0xc0, !PT ;  /* 0x00ff0000c1ff7812 */ /* 0x000fe2000780c0ff */
[----:B------:R-:W-:Y:S01]  /*5760*/  FADD.FTZ R189, R174, -R189 ;  /* 0x800000bdaebd7221 */ /* 0x000fe20000010000 */
[--C-:B------:R-:W-:Y:S01]  /*5770*/  FFMA.FTZ R149, R169, R145, R146.reuse ;  /* 0x00000091a9957223 */ /* 0x100fe20000010092 */
[----:B------:R-:W-:Y:S01]  /*5780*/  FMUL.FTZ R136, R143, UR11 ;  /* 0x0000000b8f887c20 */ /* 0x000fe20008410000 */
[-C--:B------:R-:W-:Y:S01]  /*5790*/  FMUL.FTZ R147, R147, R144.reuse ;  /* 0x0000009093937220 */ /* 0x080fe20000410000 */
[----:B------:R-:W-:Y:S02]  /*57a0*/  HADD2.F32 R141, -RZ, R130.H1_H1 ;  /* 0x30000082ff8d7230 */ /* 0x000fe40000004100 */
[----:B------:R-:W-:Y:S01]  /*57b0*/  FFMA.FTZ R143, R188, R189, R139 ;  /* 0x000000bdbc8f7223 */ /* 0x000fe2000001008b */
[--C-:B------:R-:W-:Y:S01]  /*57c0*/  HADD2.F32 R137, -RZ, R129.reuse.H0_H0 ;  /* 0x20000081ff897230 */ /* 0x100fe20000004100 */
[----:B------:R-:W-:Y:S01]  /*57d0*/  FSEL R148, R136, RZ, P0 ;  /* 0x000000ff88947208 */ /* 0x000fe20000000000 */
[----:B------:R-:W-:Y:S01]  /*57e0*/  FADD.FTZ R138, R170, -R149 ;  /* 0x80000095aa8a7221 */ /* 0x000fe20000010000 */
[----:B------:R-:W-:Y:S01]  /*57f0*/  ISETP.GE.U32.AND P0, PT, R192, RZ, PT ;  /* 0x000000ffc000720c */ /* 0x000fe20003f06070 */
[-CC-:B------:R-:W-:Y:S01]  /*5800*/  FFMA.FTZ R140, R172, R145.reuse, R146.reuse ;  /* 0x00000091ac8c7223 */ /* 0x180fe20000010092 */
[-CC-:B------:R-:W-:Y:S01]  /*5810*/  FFMA.FTZ R151, R165, R145.reuse, R146.reuse ;  /* 0x00000091a5977223 */ /* 0x180fe20000010092 */
[----:B------:R-:W-:Y:S01]  /*5820*/  FMUL.FTZ R147, R147, UR11 ;  /* 0x0000000b93937c20 */ /* 0x000fe20008410000 */
[----:B------:R-:W-:Y:S01]  /*5830*/  FFMA.FTZ R146, R168, R145, R146 ;  /* 0x00000091a8927223 */ /* 0x000fe20000010092 */
[----:B------:R-:W-:Y:S01]  /*5840*/  FMUL.FTZ R143, R143, R144 ;  /* 0x000000908f8f7220 */ /* 0x000fe20000410000 */
[----:B------:R-:W-:Y:S01]  /*5850*/  ISETP.GE.U32.AND.EX P0, PT, R193, 0x1000000, PT, P0 ;  /* 0x01000000c100780c */ /* 0x000fe20003f06100 */
[C---:B------:R-:W-:Y:S01]  /*5860*/  FFMA.FTZ R145, R188.reuse, R142, R141 ;  /* 0x0000008ebc917223 */ /* 0x040fe2000001008d */
[----:B------:R-:W-:Y:S01]  /*5870*/  FFMA.FTZ R139, R188, R138, R137 ;  /* 0x0000008abc8b7223 */ /* 0x000fe20000010089 */
[----:B------:R-:W-:-:S02]  /*5880*/  HADD2.F32 R141, -RZ, R129.H1_H1 ;  /* 0x30000081ff8d7230 */ /* 0x000fc40000004100 */
[----:B------:R-:W-:Y:S01]  /*5890*/  FADD.FTZ R140, R171, -R140 ;  /* 0x8000008cab8c7221 */ /* 0x000fe20000010000 */
[--C-:B------:R-:W-:Y:S02]  /*58a0*/  HADD2.F32 R137, -RZ, R128.reuse.H1_H1 ;  /* 0x30000080ff897230 */ /* 0x100fe40000004100 */
[----:B------:R-:W-:Y:S01]  /*58b0*/  FADD.FTZ R146, R167, -R146 ;  /* 0x80000092a7927221 */ /* 0x000fe20000010000 */
[----:B------:R-:W-:Y:S01]  /*58c0*/  FMUL.FTZ R136, R143, UR11 ;  /* 0x0000000b8f887c20 */ /* 0x000fe20008410000 */
[----:B------:R-:W-:Y:S01]  /*58d0*/  FSEL R149, R147, RZ, P0 ;  /* 0x000000ff93957208 */ /* 0x000fe20000000000 */
[----:B------:R-:W-:Y:S01]  /*58e0*/  FMUL.FTZ R145, R145, R144 ;  /* 0x0000009091917220 */ /* 0x000fe20000410000 */
[----:B------:R-:W-:Y:S01]  /*58f0*/  LOP3.LUT P0, RZ, R193, 0xff, RZ, 0xc0, !PT ;  /* 0x000000ffc1ff7812 */ /* 0x000fe2000780c0ff */
[C---:B------:R-:W-:Y:S01]  /*5900*/  FFMA.FTZ R143, R188.reuse, R140, R141 ;  /* 0x0000008cbc8f7223 */ /* 0x040fe2000001008d */
[----:B------:R-:W-:Y:S01]  /*5910*/  FFMA.FTZ R141, R188, R146, R137 ;  /* 0x00000092bc8d7223 */ /* 0x000fe20000010089 */
[----:B------:R-:W-:Y:S01]  /*5920*/  FMUL.FTZ R145, R145, UR11 ;  /* 0x0000000b91917c20 */ /* 0x000fe20008410000 */
[----:B------:R-:W-:Y:S01]  /*5930*/  FSEL R146, R136, RZ, P0 ;  /* 0x000000ff88927208 */ /* 0x000fe20000000000 */
[-C--:B------:R-:W-:Y:S01]  /*5940*/  FMUL.FTZ R138, R139, R144.reuse ;  /* 0x000000908b8a7220 */ /* 0x080fe20000410000 */
[----:B------:R-:W0:Y:S01]  /*5950*/  LDC.64 R136, c[0x0][0x468] ;  /* 0x00011a00ff887b82 */ /* 0x000e220000000a00 */
[----:B------:R-:W-:Y:S01]  /*5960*/  LOP3.LUT P0, RZ, R193, 0xff00, RZ, 0xc0, !PT ;  /* 0x0000ff00c1ff7812 */ /* 0x000fe2000780c0ff */
[-C--:B------:R-:W-:Y:S01]  /*5970*/  FMUL.FTZ R143, R143, R144.reuse ;  /* 0x000000908f8f7220 */ /* 0x080fe20000410000 */
[----:B------:R-:W-:Y:S01]  /*5980*/  FMUL.FTZ R138, R138, UR11 ;  /* 0x0000000b8a8a7c20 */ /* 0x000fe20008410000 */
[----:B------:R-:W-:Y:S01]  /*5990*/  HADD2.F32 R139, -RZ, R128.H0_H0 ;  /* 0x20000080ff8b7230 */ /* 0x000fe20000004100 */
[----:B------:R-:W-:Y:S01]  /*59a0*/  FSEL R147, R145, RZ, P0 ;  /* 0x000000ff91937208 */ /* 0x000fe20000000000 */
[----:B------:R-:W-:Y:S01]  /*59b0*/  FADD.FTZ R151, R166, -R151 ;  /* 0x80000097a6977221 */ /* 0x000fe20000010000 */
[----:B------:R-:W-:Y:S01]  /*59c0*/  LOP3.LUT P0, RZ, R192, 0xff0000, RZ, 0xc0, !PT ;  /* 0x00ff0000c0ff7812 */ /* 0x000fe2000780c0ff */
[----:B------:R-:W-:Y:S01]  /*59d0*/  FMUL.FTZ R143, R143, UR11 ;  /* 0x0000000b8f8f7c20 */ /* 0x000fe20008410000 */
[----:B------:R-:W-:Y:S01]  /*59e0*/  FMUL.FTZ R141, R141, R144 ;  /* 0x000000908d8d7220 */ /* 0x000fe20000410000 */
[----:B------:R-:W-:Y:S01]  /*59f0*/  FFMA.FTZ R139, R188, R151, R139 ;  /* 0x00000097bc8b7223 */ /* 0x000fe2000001008b */
[----:B------:R-:W-:-:S02]  /*5a00*/  FSEL R142, R138, RZ, P0 ;  /* 0x000000ff8a8e7208 */ /* 0x000fc40000000000 */
[C---:B------:R-:W-:Y:S01]  /*5a10*/  LOP3.LUT P0, RZ, R192.reuse, 0xff000000, RZ, 0xc0, !PT ;  /* 0xff000000c0ff7812 */ /* 0x040fe2000780c0ff */
[----:B------:R-:W-:Y:S01]  /*5a20*/  FMUL.FTZ R141, R141, UR11 ;  /* 0x0000000b8d8d7c20 */ /* 0x000fe20008410000 */
[----:B------:R-:W-:Y:S01]  /*5a30*/  FMUL.FTZ R139, R139, R144 ;  /* 0x000000908b8b7220 */ /* 0x000fe20000410000 */
[----:B------:R-:W-:Y:S02]  /*5a40*/  F2FP.F16.F32.PACK_AB R138, R147, R146 ;  /* 0x00000092938a723e */ /* 0x000fe400000000ff */
[----:B------:R-:W-:Y:S01]  /*5a50*/  FSEL R145, R143, RZ, P0 ;  /* 0x000000ff8f917208 */ /* 0x000fe20000000000 */
[----:B------:R-:W-:Y:S01]  /*5a60*/  FMUL.FTZ R139, R139, UR11 ;  /* 0x0000000b8b8b7c20 */ /* 0x000fe20008410000 */
[----:B------:R-:W-:-:S04]  /*5a70*/  LOP3.LUT P0, RZ, R192, 0xff00, RZ, 0xc0, !PT ;  /* 0x0000ff00c0ff7812 */ /* 0x000fc8000780c0ff */
[----:B------:R-:W-:Y:S01]  /*5a80*/  FSEL R143, R141, RZ, P0 ;  /* 0x000000ff8d8f7208 */ /* 0x000fe20000000000 */
[----:B0-----:R-:W-:Y:S01]  /*5a90*/  IMAD.WIDE.U32 R140, R186, 0x10, R136 ;  /* 0x00000010ba8c7825 */ /* 0x001fe200078e0088 */
[----:B------:R-:W-:Y:S02]  /*5aa0*/  LOP3.LUT P0, RZ, R192, 0xff, RZ, 0xc0, !PT ;  /* 0x000000ffc0ff7812 */ /* 0x000fe4000780c0ff */
[----:B------:R-:W-:Y:S02]  /*5ab0*/  F2FP.F16.F32.PACK_AB R137, R145, R142 ;  /* 0x0000008e9189723e */ /* 0x000fe400000000ff */
[----:B------:R-:W-:Y:S02]  /*5ac0*/  FSEL R136, R139, RZ, P0 ;  /* 0x000000ff8b887208 */ /* 0x000fe40000000000 */
[----:B------:R-:W-:Y:S02]  /*5ad0*/  F2FP.F16.F32.PACK_AB R139, R149, R148 ;  /* 0x00000094958b723e */ /* 0x000fe400000000ff */
[----:B------:R-:W-:-:S05]  /*5ae0*/  F2FP.F16.F32.PACK_AB R136, R143, R136 ;  /* 0x000000888f88723e */ /* 0x000fca00000000ff */
[----:B------:R4:W-:Y:S01]  /*5af0*/  STG.E.128 desc[UR4][R140.64], R136 ;  /* 0x000000888c007986 */ /* 0x0009e2000c101d04 */
[----:B------:R-:W-:Y:S05]  /*5b00*/  BRA `(.L_x_2099) ;  /* 0x0000001400247947 */ /* 0x000fea0003800000 */
.L_x_2102:
[----:B------:R-:W-:Y:S04]  /*5b10*/  BSSY.RECONVERGENT B1, `(.L_x_2109) ;  /* 0x0000052000017945 */ /* 0x000fe80003800200 */
[----:B------:R-:W-:Y:S05]  /*5b20*/  @!P3 BRA `(.L_x_2110) ;  /* 0x000000040040b947 */ /* 0x000fea0003800000 */
[-C--:B------:R-:W-:Y:S01]  /*5b30*/  FFMA.FTZ R132, R163, R145.reuse, R146 ;  /* 0x00000091a3847223 */ /* 0x080fe20000010092 */
[--C-:B------:R-:W-:Y:S01]  /*5b40*/  HADD2.F32 R135, -RZ, R47.reuse.H0_H0 ;  /* 0x2000002fff877230 */ /* 0x100fe20000004100 */
[----:B------:R-:W-:Y:S01]  /*5b50*/  LOP3.LUT P0, RZ, R197, 0xff0000, RZ, 0xc0, !PT ;  /* 0x00ff0000c5ff7812 */ /* 0x000fe2000780c0ff */
[----:B------:R-:W-:Y:S02]  /*5b60*/  HADD2.F32 R137, -RZ, R47.H1_H1 ;  /* 0x3000002fff897230 */ /* 0x000fe40000004100 */
[----:B------:R-:W-:Y:S01]  /*5b70*/  FADD.FTZ R133, R161, -R132 ;  /* 0x80000084a1857221 */ /* 0x000fe20000010000 */
[--C-:B------:R-:W-:Y:S02]  /*5b80*/  HADD2.F32 R132, -RZ, R46.reuse.H0_H0 ;  /* 0x2000002eff847230 */ /* 0x100fe40000004100 */
[--C-:B------:R-:W-:Y:S01]  /*5b90*/  FFMA.FTZ R140, R160, R145, R146.reuse ;  /* 0x00000091a08c7223 */ /* 0x100fe20000010092 */
[----:B------:R-:W-:Y:S02]  /*5ba0*/  HADD2.F32 R139, -RZ, R46.H1_H1 ;  /* 0x3000002eff8b7230 */ /* 0x000fe40000004100 */
[----:B-----5:R-:W-:Y:S01]  /*5bb0*/  FFMA.FTZ R201, R188, R133, R135 ;  /* 0x00000085bcc97223 */ /* 0x020fe20000010087 */
[-CC-:B------:R-:W-:Y:S01]  /*5bc0*/  FFMA.FTZ R133, R157, R145.reuse, R146.reuse ;  /* 0x000000919d857223 */ /* 0x180fe20000010092 */
[-CC-:B------:R-:W-:Y:S01]  /*5bd0*/  FFMA.FTZ R135, R164, R145.reuse, R146.reuse ;  /* 0x00000091a4877223 */ /* 0x180fe20000010092 */
[----:B------:R-:W-:Y:S01]  /*5be0*/  FFMA.FTZ R136, R156, R145, R146 ;  /* 0x000000919c887223 */ /* 0x000fe20000010092 */
[----:B------:R-:W-:Y:S01]  /*5bf0*/  FMUL.FTZ R134, R201, R144 ;  /* 0x00000090c9867220 */ /* 0x000fe20000410000 */
[----:B------:R-:W-:Y:S01]  /*5c00*/  FADD.FTZ R133, R158, -R133 ;  /* 0x800000859e857221 */ /* 0x000fe20000010000 */
[----:B------:R-:W-:Y:S01]  /*5c10*/  FADD.FTZ R135, R162, -R135 ;  /* 0x80000087a2877221 */ /* 0x000fe20000010000 */
[----:B------:R-:W-:-:S02]  /*5c20*/  HADD2.F32 R138, -RZ, R45.H1_H1 ;  /* 0x3000002dff8a7230 */ /* 0x000fc40000004100 */
[----:B------:R-:W-:Y:S01]  /*5c30*/  FMUL.FTZ R134, R134, UR11 ;  /* 0x0000000b86867c20 */ /* 0x000fe20008410000 */
[C---:B------:R-:W-:Y:S01]  /*5c40*/  FFMA.FTZ R189, R188.reuse, R133, R132 ;  /* 0x00000085bcbd7223 */ /* 0x040fe20000010084 */
[----:B------:R-:W-:Y:S01]  /*5c50*/  FFMA.FTZ R202, R188, R135, R137 ;  /* 0x00000087bcca7223 */ /* 0x000fe20000010089 */
[----:B------:R-:W-:Y:S01]  /*5c60*/  FFMA.FTZ R132, R183, R145, R146 ;  /* 0x00000091b7847223 */ /* 0x000fe20000010092 */
[----:B------:R-:W-:Y:S01]  /*5c70*/  FADD.FTZ R137, R159, -R140 ;  /* 0x8000008c9f897221 */ /* 0x000fe20000010000 */
[----:B------:R-:W-:Y:S01]  /*5c80*/  FSEL R200, R134, RZ, P0 ;  /* 0x000000ff86c87208 */ /* 0x000fe20000000000 */
[----:B------:R-:W-:Y:S02]  /*5c90*/  HADD2.F32 R134, -RZ, R45.H0_H0 ;  /* 0x2000002dff867230 */ /* 0x000fe40000004100 */
[-C--:B------:R-:W-:Y:S01]  /*5ca0*/  FMUL.FTZ R141, R202, R144.reuse ;  /* 0x00000090ca8d7220 */ /* 0x080fe20000410000 */
[----:B------:R-:W-:Y:S01]  /*5cb0*/  FADD.FTZ R133, R181, -R132 ;  /* 0x80000084b5857221 */ /* 0x000fe20000010000 */
[----:B------:R-:W-:Y:S01]  /*5cc0*/  ISETP.GE.U32.AND P0, PT, R196, RZ, PT ;  /* 0x000000ffc400720c */ /* 0x000fe20003f06070 */
        /* <DEDUP_REMOVED lines=10> */
[-CC-:B------:R-:W-:Y:S01]  /*5d70*/  FFMA.FTZ R132, R187, R145.reuse, R146.reuse ;  /* 0x00000091bb847223 */ /* 0x180fe20000010092 */
[----:B------:R-:W-:Y:S01]  /*5d80*/  FMUL.FTZ R138, R198, R144 ;  /* 0x00000090c68a7220 */ /* 0x000fe20000410000 */
[----:B------:R-:W-:Y:S01]  /*5d90*/  FFMA.FTZ R137, R184, R145, R146 ;  /* 0x00000091b8897223 */ /* 0x000fe20000010092 */
[----:B------:R-:W-:-:S02]  /*5da0*/  HADD2.F32 R135, -RZ, R44.H0_H0 ;  /* 0x2000002cff877230 */ /* 0x000fc40000004100 */
[----:B------:R-:W-:Y:S01]  /*5db0*/  FADD.FTZ R133, R185, -R132 ;  /* 0x80000084b9857221 */ /* 0x000fe20000010000 */
[----:B------:R-:W-:Y:S02]  /*5dc0*/  HADD2.F32 R134, -RZ, R44.H1_H1 ;  /* 0x3000002cff867230 */ /* 0x000fe40000004100 */
[----:B------:R-:W-:Y:S01]  /*5dd0*/  FMUL.FTZ R138, R138, UR11 ;  /* 0x0000000b8a8a7c20 */ /* 0x000fe20008410000 */
[----:B------:R-:W-:Y:S01]  /*5de0*/  FSEL R150, R136, RZ, P0 ;  /* 0x000000ff88967208 */ /* 0x000fe20000000000 */
[----:B------:R-:W-:Y:S01]  /*5df0*/  FADD.FTZ R139, R182, -R137 ;  /* 0x80000089b68b7221 */ /* 0x000fe20000010000 */
[----:B------:R-:W-:Y:S01]  /*5e00*/  LOP3.LUT P0, RZ, R197, 0xff00, RZ, 0xc0, !PT ;  /* 0x0000ff00c5ff7812 */ /* 0x000fe2000780c0ff */
[-C--:B------:R-:W-:Y:S01]  /*5e10*/  FMUL.FTZ R132, R147, R144.reuse ;  /* 0x0000009093847220 */ /* 0x080fe20000410000 */
[C---:B------:R-:W-:Y:S01]  /*5e20*/  FFMA.FTZ R137, R188.reuse, R133, R135 ;  /* 0x00000085bc897223 */ /* 0x040fe20000010087 */
[----:B------:R-:W0:Y:S01]  /*5e30*/  LDC.64 R142, c[0x0][0x478] ;  /* 0x00011e00ff8e7b82 */ /* 0x000e220000000a00 */
[----:B------:R-:W-:Y:S01]  /*5e40*/  FFMA.FTZ R139, R188, R139, R134 ;  /* 0x0000008bbc8b7223 */ /* 0x000fe20000010086 */
[----:B------:R-:W-:Y:S01]  /*5e50*/  FSEL R199, R138, RZ, P0 ;  /* 0x000000ff8ac77208 */ /* 0x000fe20000000000 */
[----:B------:R-:W-:Y:S01]  /*5e60*/  FMUL.FTZ R133, R132, UR11 ;  /* 0x0000000b84857c20 */ /* 0x000fe20008410000 */
[----:B------:R-:W-:Y:S01]  /*5e70*/  LOP3.LUT P0, RZ, R196, 0xff0000, RZ, 0xc0, !PT ;  /* 0x00ff0000c4ff7812 */ /* 0x000fe2000780c0ff */
[-C--:B------:R-:W-:Y:S01]  /*5e80*/  FMUL.FTZ R134, R149, R144.reuse ;  /* 0x0000009095867220 */ /* 0x080fe20000410000 */
[-C--:B------:R-:W-:Y:S01]  /*5e90*/  FMUL.FTZ R132, R137, R144.reuse ;  /* 0x0000009089847220 */ /* 0x080fe20000410000 */
[----:B------:R-:W-:Y:S01]  /*5ea0*/  F2FP.F16.F32.PACK_AB R135, R202, R201 ;  /* 0x000000c9ca87723e */ /* 0x000fe200000000ff */
[----:B------:R-:W1:Y:S01]  /*5eb0*/  LDC.64 R140, c[0x0][0x468] ;  /* 0x00011a00ff8c7b82 */ /* 0x000e620000000a00 */
[----:B------:R-:W-:Y:S01]  /*5ec0*/  FMUL.FTZ R134, R134, UR11 ;  /* 0x0000000b86867c20 */ /* 0x000fe20008410000 */
[----:B------:R-:W-:Y:S01]  /*5ed0*/  FSEL R148, R133, RZ, P0 ;  /* 0x000000ff85947208 */ /* 0x000fe20000000000 */
[----:B------:R-:W-:Y:S01]  /*5ee0*/  FMUL.FTZ R132, R132, UR11 ;  /* 0x0000000b84847c20 */ /* 0x000fe20008410000 */
[----:B------:R-:W-:Y:S01]  /*5ef0*/  LOP3.LUT P0, RZ, R196, 0xff000000, RZ, 0xc0, !PT ;  /* 0xff000000c4ff7812 */ /* 0x000fe2000780c0ff */
[----:B------:R-:W-:-:S03]  /*5f00*/  FMUL.FTZ R133, R139, R144 ;  /* 0x000000908b857220 */ /* 0x000fc60000410000 */
[----:B------:R-:W-:Y:S01]  /*5f10*/  FSEL R151, R134, RZ, P0 ;  /* 0x000000ff86977208 */ /* 0x000fe20000000000 */
[----:B------:R-:W-:Y:S01]  /*5f20*/  FMUL.FTZ R138, R133, UR11 ;  /* 0x0000000b858a7c20 */ /* 0x000fe20008410000 */
[----:B------:R-:W-:Y:S02]  /*5f30*/  LOP3.LUT P0, RZ, R196, 0xff, RZ, 0xc0, !PT ;  /* 0x000000ffc4ff7812 */ /* 0x000fe4000780c0ff */
[----:B------:R-:W-:Y:S02]  /*5f40*/  F2FP.F16.F32.PACK_AB R133, R149, R147 ;  /* 0x000000939585723e */ /* 0x000fe400000000ff */
[----:B------:R-:W-:Y:S02]  /*5f50*/  FSEL R136, R132, RZ, P0 ;  /* 0x000000ff84887208 */ /* 0x000fe40000000000 */
[----:B------:R-:W-:Y:S01]  /*5f60*/  LOP3.LUT P0, RZ, R196, 0xff00, RZ, 0xc0, !PT ;  /* 0x0000ff00c4ff7812 */ /* 0x000fe2000780c0ff */
[----:B0-----:R-:W-:Y:S01]  /*5f70*/  IMAD.WIDE.U32 R142, R186, 0x10, R142 ;  /* 0x00000010ba8e7825 */ /* 0x001fe200078e008e */
[----:B------:R-:W-:-:S02]  /*5f80*/  F2FP.F16.F32.PACK_AB R134, R198, R189 ;  /* 0x000000bdc686723e */ /* 0x000fc400000000ff */
[----:B------:R-:W-:Y:S02]  /*5f90*/  FSEL R147, R138, RZ, P0 ;  /* 0x000000ff8a937208 */ /* 0x000fe40000000000 */
[----:B------:R-:W-:Y:S02]  /*5fa0*/  F2FP.F16.F32.PACK_AB R132, R139, R137 ;  /* 0x000000898b84723e */ /* 0x000fe400000000ff */
[----:B------:R-:W-:Y:S01]  /*5fb0*/  F2FP.F16.F32.PACK_AB R139, R203, R200 ;  /* 0x000000c8cb8b723e */ /* 0x000fe200000000ff */
[----:B-1----:R-:W-:Y:S01]  /*5fc0*/  IMAD.WIDE.U32 R140, R186, 0x10, R140 ;  /* 0x00000010ba8c7825 */ /* 0x002fe200078e008c */
[----:B------:R-:W-:Y:S01]  /*5fd0*/  F2FP.F16.F32.PACK_AB R138, R199, R150 ;  /* 0x00000096c78a723e */ /* 0x000fe200000000ff */
[----:B------:R0:W-:Y:S01]  /*5fe0*/  STG.E.128 desc[UR4][R142.64], R132 ;  /* 0x000000848e007986 */ /* 0x0001e2000c101d04 */
[----:B------:R-:W-:Y:S02]  /*5ff0*/  F2FP.F16.F32.PACK_AB R137, R151, R148 ;  /* 0x000000949789723e */ /* 0x000fe400000000ff */
[----:B------:R-:W-:-:S02]  /*6000*/  F2FP.F16.F32.PACK_AB R136, R147, R136 ;  /* 0x000000889388723e */ /* 0x000fc400000000ff */
[----:B------:R-:W-:-:S03]  /*6010*/  IADD3 R186, PT, PT, R186, 0x100, RZ ;  /* 0x00000100baba7810 */ /* 0x000fc60007ffe0ff */
[----:B------:R0:W-:Y:S04]  /*6020*/  STG.E.128 desc[UR4][R140.64], R136 ;  /* 0x000000888c007986 */ /* 0x0001e8000c101d04 */
.L_x_2110:
[----:B------:R-:W-:Y:S05]  /*6030*/  BSYNC.RECONVERGENT B1 ;  /* 0x0000000000017941 */ /* 0x000fea0003800200 */
.L_x_2109:
[----:B------:R-:W-:Y:S04]  /*6040*/  BSSY.RECONVERGENT B1, `(.L_x_2111) ;  /* 0x0000052000017945 */ /* 0x000fe80003800200 */
[----:B------:R-:W-:Y:S05]  /*6050*/  @!P5 BRA `(.L_x_2112) ;  /* 0x000000040040d947 */ /* 0x000fea0003800000 */
[-C--:B0-----:R-:W-:Y:S01]  /*6060*/  FFMA.FTZ R132, R21, R145.reuse, R146 ;  /* 0x0000009115847223 */ /* 0x081fe20000010092 */
        /* <DEDUP_REMOVED lines=9> */
[----:B------:R-:W-:Y:S01]  /*6100*/  FFMA.FTZ R133, R15, R145, R146 ;  /* 0x000000910f857223 */ /* 0x000fe20000010092 */
[----:B------:R-:W-:-:S02]  /*6110*/  HADD2.F32 R136, -RZ, R41.H1_H1 ;  /* 0x30000029ff887230 */ /* 0x000fc40000004100 */
[-C--:B------:R-:W-:Y:S01]  /*6120*/  FMUL.FTZ R134, R201, R144.reuse ;  /* 0x00000090c9867220 */ /* 0x080fe20000410000 */
[----:B------:R-:W-:Y:S01]  /*6130*/  FADD.FTZ R135, R20, -R135 ;  /* 0x8000008714877221 */ /* 0x000fe20000010000 */
[----:B------:R-:W-:Y:S01]  /*6140*/  FADD.FTZ R133, R16, -R133 ;  /* 0x8000008510857221 */ /* 0x000fe20000010000 */
[----:B------:R-:W0:Y:S01]  /*6150*/  LDC.64 R142, c[0x0][0x478] ;  /* 0x00011e00ff8e7b82 */ /* 0x000e220000000a00 */
[----:B------:R-:W-:Y:S01]  /*6160*/  FMUL.FTZ R134, R134, UR11 ;  /* 0x0000000b86867c20 */ /* 0x000fe20008410000 */
[C---:B------:R-:W-:Y:S01]  /*6170*/  FFMA.FTZ R202, R188.reuse, R135, R137 ;  /* 0x00000087bcca7223 */ /* 0x040fe20000010089 */
[----:B------:R-:W-:Y:S01]  /*6180*/  FFMA.FTZ R189, R188, R133, R132 ;  /* 0x00000085bcbd7223 */ /* 0x000fe20000010084 */
[-C--:B------:R-:W-:Y:S01]  /*6190*/  FFMA.FTZ R133, R11, R145.reuse, R146 ;  /* 0x000000910b857223 */ /* 0x080fe20000010092 */
[----:B------:R-:W-:Y:S01]  /*61a0*/  FADD.FTZ R137, R17, -R138 ;  /* 0x8000008a11897221 */ /* 0x000fe20000010000 */
[----:B------:R-:W-:Y:S01]  /*61b0*/  FSEL R200, R134, RZ, P0 ;  /* 0x000000ff86c87208 */ /* 0x000fe20000000000 */
[----:B------:R-:W-:Y:S01]  /*61c0*/  FFMA.FTZ R134, R14, R145, R146 ;  /* 0x000000910e867223 */ /* 0x000fe20000010092 */
[----:B------:R-:W-:Y:S01]  /*61d0*/  FMUL.FTZ R140, R202, R144 ;  /* 0x00000090ca8c7220 */ /* 0x000fe20000410000 */
[----:B------:R-:W-:Y:S01]  /*61e0*/  ISETP.GE.U32.AND P0, PT, R194, RZ, PT ;  /* 0x000000ffc200720c */ /* 0x000fe20003f06070 */
[----:B------:R-:W-:-:S02]  /*61f0*/  HADD2.F32 R132, -RZ, R41.H0_H0 ;  /* 0x20000029ff847230 */ /* 0x000fc40000004100 */
[----:B------:R-:W-:Y:S01]  /*6200*/  FADD.FTZ R135, R13, -R134 ;  /* 0x800000860d877221 */ /* 0x000fe20000010000 */
[----:B------:R-:W-:Y:S01]  /*6210*/  FMUL.FTZ R140, R140, UR11 ;  /* 0x0000000b8c8c7c20 */ /* 0x000fe20008410000 */
[----:B------:R-:W-:Y:S01]  /*6220*/  FADD.FTZ R133, R12, -R133 ;  /* 0x800000850c857221 */ /* 0x000fe20000010000 */
[----:B------:R-:W-:Y:S01]  /*6230*/  ISETP.GE.U32.AND.EX P0, PT, R195, 0x1000000, PT, P0 ;  /* 0x01000000c300780c */ /* 0x000fe20003f06100 */
[-C--:B------:R-:W-:Y:S01]  /*6240*/  FMUL.FTZ R134, R189, R144.reuse ;  /* 0x00000090bd867220 */ /* 0x080fe20000410000 */
[C---:B------:R-:W-:Y:S01]  /*6250*/  FFMA.FTZ R198, R188.reuse, R137, R139 ;  /* 0x00000089bcc67223 */ /* 0x040fe2000001008b */
[C---:B------:R-:W-:Y:S01]  /*6260*/  FFMA.FTZ R149, R188.reuse, R135, R136 ;  /* 0x00000087bc957223 */ /* 0x040fe20000010088 */
[----:B------:R-:W-:Y:S01]  /*6270*/  FFMA.FTZ R147, R188, R133, R132 ;  /* 0x00000085bc937223 */ /* 0x000fe20000010084 */
[----:B------:R-:W-:Y:S01]  /*6280*/  FSEL R203, R140, RZ, P0 ;  /* 0x000000ff8ccb7208 */ /* 0x000fe20000000000 */
[----:B------:R-:W-:Y:S01]  /*6290*/  FMUL.FTZ R136, R134, UR11 ;  /* 0x0000000b86887c20 */ /* 0x000fe20008410000 */
[----:B------:R-:W-:Y:S01]  /*62a0*/  LOP3.LUT P0, RZ, R195, 0xff, RZ, 0xc0, !PT ;  /* 0x000000ffc3ff7812 */ /* 0x000fe2000780c0ff */
[-CC-:B------:R-:W-:Y:S01]  /*62b0*/  FFMA.FTZ R133, R7, R145.reuse, R146.reuse ;  /* 0x0000009107857223 */ /* 0x180fe20000010092 */
[----:B------:R-:W-:Y:S01]  /*62c0*/  FFMA.FTZ R132, R10, R145, R146 ;  /* 0x000000910a847223 */ /* 0x000fe20000010092 */
[----:B------:R-:W-:Y:S01]  /*62d0*/  FMUL.FTZ R137, R198, R144 ;  /* 0x00000090c6897220 */ /* 0x000fe20000410000 */
[----:B------:R-:W-:-:S02]  /*62e0*/  HADD2.F32 R135, -RZ, R40.H0_H0 ;  /* 0x20000028ff877230 */ /* 0x000fc40000004100 */
[----:B------:R-:W-:Y:S01]  /*62f0*/  FADD.FTZ R133, R8, -R133 ;  /* 0x8000008508857221 */ /* 0x000fe20000010000 */
[----:B------:R-:W-:Y:S02]  /*6300*/  HADD2.F32 R134, -RZ, R40.H1_H1 ;  /* 0x30000028ff867230 */ /* 0x000fe40000004100 */
[----:B------:R-:W-:Y:S01]  /*6310*/  FADD.FTZ R139, R9, -R132 ;  /* 0x80000084098b7221 */ /* 0x000fe20000010000 */
[----:B------:R-:W-:Y:S01]  /*6320*/  FMUL.FTZ R138, R137, UR11 ;  /* 0x0000000b898a7c20 */ /* 0x000fe20008410000 */
[----:B------:R-:W-:Y:S01]  /*6330*/  FSEL R150, R136, RZ, P0 ;  /* 0x000000ff88967208 */ /* 0x000fe20000000000 */
[-C--:B------:R-:W-:Y:S01]  /*6340*/  FMUL.FTZ R132, R147, R144.reuse ;  /* 0x0000009093847220 */ /* 0x080fe20000410000 */
[----:B------:R-:W-:Y:S01]  /*6350*/  LOP3.LUT P0, RZ, R195, 0xff00, RZ, 0xc0, !PT ;  /* 0x0000ff00c3ff7812 */ /* 0x000fe2000780c0ff */
[C---:B------:R-:W-:Y:S01]  /*6360*/  FFMA.FTZ R137, R188.reuse, R133, R135 ;  /* 0x00000085bc897223 */ /* 0x040fe20000010087 */
[----:B------:R-:W-:Y:S01]  /*6370*/  FFMA.FTZ R139, R188, R139, R134 ;  /* 0x0000008bbc8b7223 */ /* 0x000fe20000010086 */
[----:B------:R-:W-:Y:S01]  /*6380*/  FMUL.FTZ R133, R132, UR11 ;  /* 0x0000000b84857c20 */ /* 0x000fe20008410000 */
[----:B------:R-:W-:Y:S01]  /*6390*/  FSEL R199, R138, RZ, P0 ;  /* 0x000000ff8ac77208 */ /* 0x000fe20000000000 */
[----:B------:R-:W1:Y:S01]  /*63a0*/  LDC.64 R140, c[0x0][0x468] ;  /* 0x00011a00ff8c7b82 */ /* 0x000e620000000a00 */
[----:B------:R-:W-:Y:S01]  /*63b0*/  LOP3.LUT P0, RZ, R194, 0xff0000, RZ, 0xc0, !PT ;  /* 0x00ff0000c2ff7812 */ /* 0x000fe2000780c0ff */
[-C--:B------:R-:W-:Y:S01]  /*63c0*/  FMUL.FTZ R134, R149, R144.reuse ;  /* 0x0000009095867220 */ /* 0x080fe20000410000 */
[----:B------:R-:W-:Y:S01]  /*63d0*/  FMUL.FTZ R132, R137, R144 ;  /* 0x0000009089847220 */ /* 0x000fe20000410000 */
[----:B------:R-:W-:Y:S01]  /*63e0*/  F2FP.F16.F32.PACK_AB R135, R202, R201 ;  /* 0x000000c9ca87723e */ /* 0x000fe200000000ff */
[----:B0-----:R-:W-:-:S04]  /*63f0*/  IMAD.WIDE.U32 R142, R186, 0x10, R142 ;  /* 0x00000010ba8e7825 */ /* 0x001fc800078e008e */
        /* <DEDUP_REMOVED lines=10> */
[----:B------:R-:W-:Y:S02]  /*64a0*/  LOP3.LUT P0, RZ, R194, 0xff00, RZ, 0xc0, !PT ;  /* 0x0000ff00c2ff7812 */ /* 0x000fe4000780c0ff */
[----:B------:R-:W-:Y:S01]  /*64b0*/  F2FP.F16.F32.PACK_AB R134, R198, R189 ;  /* 0x000000bdc686723e */ /* 0x000fe200000000ff */
[----:B-1----:R-:W-:Y:S01]  /*64c0*/  IMAD.WIDE.U32 R140, R186, 0x10, R140 ;  /* 0x00000010ba8c7825 */ /* 0x002fe200078e008c */
[----:B------:R-:W-:-:S02]  /*64d0*/  FSEL R147, R138, RZ, P0 ;  /* 0x000000ff8a937208 */ /* 0x000fc40000000000 */
[----:B------:R-:W-:Y:S02]  /*64e0*/  F2FP.F16.F32.PACK_AB R132, R139, R137 ;  /* 0x000000898b84723e */ /* 0x000fe400000000ff */
[----:B------:R-:W-:Y:S02]  /*64f0*/  F2FP.F16.F32.PACK_AB R139, R203, R200 ;  /* 0x000000c8cb8b723e */ /* 0x000fe400000000ff */
[----:B------:R-:W-:Y:S01]  /*6500*/  F2FP.F16.F32.PACK_AB R138, R199, R150 ;  /* 0x00000096c78a723e */ /* 0x000fe200000000ff */
[----:B------:R1:W-:Y:S01]  /*6510*/  STG.E.128 desc[UR4][R142.64], R132 ;  /* 0x000000848e007986 */ /* 0x0003e2000c101d04 */
[----:B------:R-:W-:Y:S02]  /*6520*/  F2FP.F16.F32.PACK_AB R137, R151, R148 ;  /* 0x000000949789723e */ /* 0x000fe400000000ff */
[----:B------:R-:W-:Y:S02]  /*6530*/  F2FP.F16.F32.PACK_AB R136, R147, R136 ;  /* 0x000000889388723e */ /* 0x000fe400000000ff */
[----:B------:R-:W-:-:S03]  /*6540*/  IADD3 R186, PT, PT, R186, 0x100, RZ ;  /* 0x00000100baba7810 */ /* 0x000fc60007ffe0ff */
[----:B------:R1:W-:Y:S04]  /*6550*/  STG.E.128 desc[UR4][R140.64], R136 ;  /* 0x000000888c007986 */ /* 0x0003e8000c101d04 */
.L_x_2112:
[----:B------:R-:W-:Y:S05]  /*6560*/  BSYNC.RECONVERGENT B1 ;  /* 0x0000000000017941 */ /* 0x000fea0003800200 */
.L_x_2111:
[----:B------:R-:W-:Y:S04]  /*6570*/  BSSY.RECONVERGENT B1, `(.L_x_2113) ;  /* 0x0000052000017945 */ /* 0x000fe80003800200 */
[----:B------:R-:W-:Y:S05]  /*6580*/  @!P4 BRA `(.L_x_2114) ;  /* 0x000000040040c947 */ /* 0x000fea0003800000 */
[-C--:B01----:R-:W-:Y:S01]  /*6590*/  FFMA.FTZ R132, R153, R145.reuse, R146 ;  /* 0x0000009199847223 */ /* 0x083fe20000010092 */
        /* <DEDUP_REMOVED lines=79> */
.L_x_2114:
[----:B------:R-:W-:Y:S05]  /*6a90*/  BSYNC.RECONVERGENT B1 ;  /* 0x0000000000017941 */ /* 0x000fea0003800200 */
.L_x_2113:
[----:B------:R-:W-:Y:S05]  /*6aa0*/  @!P2 BRA `(.L_x_2099) ;  /* 0x00000004003ca947 */ /* 0x000fea0003800000 */
[-CC-:B012---:R-:W-:Y:S01]  /*6ab0*/  FFMA.FTZ R132, R179, R145.reuse, R146.reuse ;  /* 0x00000091b3847223 */ /* 0x187fe20000010092 */
[--C-:B------:R-:W-:Y:S02]  /*6ac0*/  HADD2.F32 R135, -RZ, R131.reuse.H0_H0 ;  /* 0x20000083ff877230 */ /* 0x100fe40000004100 */
[-C--:B------:R-:W-:Y:S01]  /*6ad0*/  FFMA.FTZ R137, R180, R145.reuse, R146 ;  /* 0x00000091b4897223 */ /* 0x080fe20000010092 */
[----:B------:R-:W-:Y:S02]  /*6ae0*/  HADD2.F32 R141, -RZ, R131.H1_H1 ;  /* 0x30000083ff8d7230 */ /* 0x000fe40000004100 */
[----:B------:R-:W-:Y:S01]  /*6af0*/  FADD.FTZ R133, R177, -R132 ;  /* 0x80000084b1857221 */ /* 0x000fe20000010000 */
[--C-:B------:R-:W-:Y:S02]  /*6b00*/  HADD2.F32 R132, -RZ, R130.reuse.H0_H0 ;  /* 0x20000082ff847230 */ /* 0x100fe40000004100 */
[----:B------:R-:W-:Y:S01]  /*6b10*/  FADD.FTZ R139, R178, -R137 ;  /* 0x80000089b28b7221 */ /* 0x000fe20000010000 */
[--C-:B------:R-:W-:Y:S01]  /*6b20*/  FFMA.FTZ R138, R176, R145, R146.reuse ;  /* 0x00000091b08a7223 */ /* 0x100fe20000010092 */
[----:B-----5:R-:W-:Y:S01]  /*6b30*/  FFMA.FTZ R189, R188, R133, R135 ;  /* 0x00000085bcbd7223 */ /* 0x020fe20000010087 */
[-CC-:B------:R-:W-:Y:S01]  /*6b40*/  FFMA.FTZ R133, R173, R145.reuse, R146.reuse ;  /* 0x00000091ad857223 */ /* 0x180fe20000010092 */
[----:B------:R-:W-:Y:S01]  /*6b50*/  LOP3.LUT P0, RZ, R193, 0xff0000, RZ, 0xc0, !PT ;  /* 0x00ff0000c1ff7812 */ /* 0x000fe2000780c0ff */
[-CC-:B------:R-:W-:Y:S01]  /*6b60*/  FFMA.FTZ R135, R169, R145.reuse, R146.reuse ;  /* 0x00000091a9877223 */ /* 0x180fe20000010092 */
[----:B------:R-:W-:Y:S01]  /*6b70*/  FMUL.FTZ R136, R189, R144 ;  /* 0x00000090bd887220 */ /* 0x000fe20000410000 */
[----:B------:R-:W-:Y:S01]  /*6b80*/  FADD.FTZ R137, R174, -R133 ;  /* 0x80000085ae897221 */ /* 0x000fe20000010000 */
[-CC-:B------:R-:W-:Y:S01]  /*6b90*/  FFMA.FTZ R134, R172, R145.reuse, R146.reuse ;  /* 0x00000091ac867223 */ /* 0x180fe20000010092 */
[--C-:B------:R-:W-:Y:S01]  /*6ba0*/  FFMA.FTZ R133, R165, R145, R146.reuse ;  /* 0x00000091a5857223 */ /* 0x100fe20000010092 */
[----:B------:R-:W-:Y:S01]  /*6bb0*/  FMUL.FTZ R136, R136, UR11 ;  /* 0x0000000b88887c20 */ /* 0x000fe20008410000 */
[----:B------:R-:W-:Y:S01]  /*6bc0*/  FFMA.FTZ R198, R188, R139, R141 ;  /* 0x0000008bbcc67223 */ /* 0x000fe2000001008d */
[----:B------:R-:W-:Y:S01]  /*6bd0*/  FFMA.FTZ R146, R168, R145, R146 ;  /* 0x00000091a8927223 */ /* 0x000fe20000010092 */
[----:B------:R-:W-:Y:S01]  /*6be0*/  FFMA.FTZ R145, R188, R137, R132 ;  /* 0x00000089bc917223 */ /* 0x000fe20000010084 */
[----:B------:R-:W-:-:S02]  /*6bf0*/  HADD2.F32 R141, -RZ, R130.H1_H1 ;  /* 0x30000082ff8d7230 */ /* 0x000fc40000004100 */
[----:B------:R-:W-:Y:S01]  /*6c00*/  FADD.FTZ R139, R175, -R138 ;  /* 0x8000008aaf8b7221 */ /* 0x000fe20000010000 */
[--C-:B------:R-:W-:Y:S01]  /*6c10*/  HADD2.F32 R132, -RZ, R129.reuse.H0_H0 ;  /* 0x20000081ff847230 */ /* 0x100fe20000004100 */
[----:B------:R-:W-:Y:S01]  /*6c20*/  FSEL R150, R136, RZ, P0 ;  /* 0x000000ff88967208 */ /* 0x000fe20000000000 */
[-C--:B------:R-:W-:Y:S01]  /*6c30*/  FMUL.FTZ R140, R198, R144.reuse ;  /* 0x00000090c68c7220 */ /* 0x080fe20000410000 */
[----:B------:R-:W-:Y:S01]  /*6c40*/  FADD.FTZ R135, R170, -R135 ;  /* 0x80000087aa877221 */ /* 0x000fe20000010000 */
[----:B------:R-:W-:Y:S01]  /*6c50*/  ISETP.GE.U32.AND P0, PT, R192, RZ, PT ;  /* 0x000000ffc000720c */ /* 0x000fe20003f06070 */
[----:B------:R-:W-:Y:S01]  /*6c60*/  FFMA.FTZ R149, R188, R139, R141 ;  /* 0x0000008bbc957223 */ /* 0x000fe2000001008d */
[----:B------:R-:W-:Y:S02]  /*6c70*/  HADD2.F32 R136, -RZ, R129.H1_H1 ;  /* 0x30000081ff887230 */ /* 0x000fe40000004100 */
[----:B------:R-:W-:Y:S01]  /*6c80*/  FMUL.FTZ R140, R140, UR11 ;  /* 0x0000000b8c8c7c20 */ /* 0x000fe20008410000 */
[----:B------:R-:W-:Y:S01]  /*6c90*/  FFMA.FTZ R139, R188, R135, R132 ;  /* 0x00000087bc8b7223 */ /* 0x000fe20000010084 */
[----:B------:R-:W-:Y:S01]  /*6ca0*/  FADD.FTZ R137, R171, -R134 ;  /* 0x80000086ab897221 */ /* 0x000fe20000010000 */
[----:B------:R-:W-:Y:S01]  /*6cb0*/  ISETP.GE.U32.AND.EX P0, PT, R193, 0x1000000, PT, P0 ;  /* 0x01000000c100780c */ /* 0x000fe20003f06100 */
[----:B------:R-:W-:Y:S01]  /*6cc0*/  FMUL.FTZ R132, R145, R144 ;  /* 0x0000009091847220 */ /* 0x000fe20000410000 */
[----:B------:R-:W-:-:S02]  /*6cd0*/  HADD2.F32 R135, -RZ, R128.H0_H0 ;  /* 0x20000080ff877230 */ /* 0x000fc40000004100 */
[----:B------:R-:W-:Y:S01]  /*6ce0*/  FFMA.FTZ R138, R188, R137, R136 ;  /* 0x00000089bc8a7223 */ /* 0x000fe20000010088 */
[----:B------:R-:W-:Y:S01]  /*6cf0*/  FSEL R199, R140, RZ, P0 ;  /* 0x000000ff8cc77208 */ /* 0x000fe20000000000 */
[----:B------:R-:W-:Y:S01]  /*6d00*/  FMUL.FTZ R134, R132, UR11 ;  /* 0x0000000b84867c20 */ /* 0x000fe20008410000 */
[----:B------:R-:W-:Y:S01]  /*6d10*/  LOP3.LUT P0, RZ, R193, 0xff, RZ, 0xc0, !PT ;  /* 0x000000ffc1ff7812 */ /* 0x000fe2000780c0ff */
[-C--:B------:R-:W-:Y:S01]  /*6d20*/  FMUL.FTZ R136, R149, R144.reuse ;  /* 0x0000009095887220 */ /* 0x080fe20000410000 */
[-C--:B------:R-:W-:Y:S01]  /*6d30*/  FMUL.FTZ R132, R139, R144.reuse ;  /* 0x000000908b847220 */ /* 0x080fe20000410000 */
[----:B------:R-:W-:Y:S01]  /*6d40*/  FADD.FTZ R133, R166, -R133 ;  /* 0x80000085a6857221 */ /* 0x000fe20000010000 */
[----:B------:R-:W-:Y:S01]  /*6d50*/  FSEL R148, R134, RZ, P0 ;  /* 0x000000ff86947208 */ /* 0x000fe20000000000 */
[----:B------:R-:W-:Y:S01]  /*6d60*/  FMUL.FTZ R136, R136, UR11 ;  /* 0x0000000b88887c20 */ /* 0x000fe20008410000 */
[----:B------:R-:W-:Y:S01]  /*6d70*/  LOP3.LUT P0, RZ, R193, 0xff00, RZ, 0xc0, !PT ;  /* 0x0000ff00c1ff7812 */ /* 0x000fe2000780c0ff */
[----:B------:R-:W0:Y:S01]  /*6d80*/  LDC.64 R140, c[0x0][0x478] ;  /* 0x00011e00ff8c7b82 */ /* 0x000e220000000a00 */
[----:B------:R-:W-:Y:S01]  /*6d90*/  FMUL.FTZ R132, R132, UR11 ;  /* 0x0000000b84847c20 */ /* 0x000fe20008410000 */
[----:B------:R-:W-:Y:S01]  /*6da0*/  FFMA.FTZ R137, R188, R133, R135 ;  /* 0x00000085bc897223 */ /* 0x000fe20000010087 */
[----:B------:R-:W-:Y:S01]  /*6db0*/  FSEL R151, R136, RZ, P0 ;  /* 0x000000ff88977208 */ /* 0x000fe20000000000 */
[----:B------:R-:W-:Y:S01]  /*6dc0*/  FMUL.FTZ R134, R138, R144 ;  /* 0x000000908a867220 */ /* 0x000fe20000410000 */
[----:B------:R-:W-:Y:S01]  /*6dd0*/  LOP3.LUT P0, RZ, R192, 0xff0000, RZ, 0xc0, !PT ;  /* 0x00ff0000c0ff7812 */ /* 0x000fe2000780c0ff */
[----:B------:R-:W-:-:S02]  /*6de0*/  HADD2.F32 R135, -RZ, R128.H1_H1 ;  /* 0x30000080ff877230 */ /* 0x000fc40000004100 */
[----:B------:R-:W-:Y:S01]  /*6df0*/  FADD.FTZ R133, R167, -R146 ;  /* 0x80000092a7857221 */ /* 0x000fe20000010000 */
[----:B------:R-:W1:Y:S01]  /*6e00*/  LDC.64 R142, c[0x0][0x468] ;  /* 0x00011a00ff8e7b82 */ /* 0x000e620000000a00 */
[----:B------:R-:W-:Y:S01]  /*6e10*/  FMUL.FTZ R134, R134, UR11 ;  /* 0x0000000b86867c20 */ /* 0x000fe20008410000 */
[----:B------:R-:W-:Y:S01]  /*6e20*/  FSEL R146, R132, RZ, P0 ;  /* 0x000000ff84927208 */ /* 0x000fe20000000000 */
[-C--:B------:R-:W-:Y:S01]  /*6e30*/  FMUL.FTZ R132, R137, R144.reuse ;  /* 0x0000009089847220 */ /* 0x080fe20000410000 */
[----:B------:R-:W-:Y:S01]  /*6e40*/  LOP3.LUT P0, RZ, R192, 0xff000000, RZ, 0xc0, !PT ;  /* 0xff000000c0ff7812 */ /* 0x000fe2000780c0ff */
[----:B------:R-:W-:Y:S01]  /*6e50*/  FFMA.FTZ R188, R188, R133, R135 ;  /* 0x00000085bcbc7223 */ /* 0x000fe20000010087 */
[----:B------:R-:W-:Y:S01]  /*6e60*/  F2FP.F16.F32.PACK_AB R135, R198, R189 ;  /* 0x000000bdc687723e */ /* 0x000fe200000000ff */
[----:B------:R-:W-:Y:S01]  /*6e70*/  FMUL.FTZ R132, R132, UR11 ;  /* 0x0000000b84847c20 */ /* 0x000fe20008410000 */
[----:B------:R-:W-:Y:S01]  /*6e80*/  FSEL R147, R134, RZ, P0 ;  /* 0x000000ff86937208 */ /* 0x000fe20000000000 */
[----:B------:R-:W-:Y:S01]  /*6e90*/  FMUL.FTZ R144, R188, R144 ;  /* 0x00000090bc907220 */ /* 0x000fe20000410000 */
[----:B------:R-:W-:-:S02]  /*6ea0*/  LOP3.LUT P0, RZ, R192, 0xff, RZ, 0xc0, !PT ;  /* 0x000000ffc0ff7812 */ /* 0x000fc4000780c0ff */
[----:B------:R-:W-:Y:S01]  /*6eb0*/  F2FP.F16.F32.PACK_AB R134, R149, R145 ;  /* 0x000000919586723e */ /* 0x000fe200000000ff */
[----:B------:R-:W-:Y:S01]  /*6ec0*/  FMUL.FTZ R144, R144, UR11 ;  /* 0x0000000b90907c20 */ /* 0x000fe20008410000 */
[----:B------:R-:W-:Y:S02]  /*6ed0*/  FSEL R136, R132, RZ, P0 ;  /* 0x000000ff84887208 */ /* 0x000fe40000000000 */
[----:B------:R-:W-:Y:S01]  /*6ee0*/  LOP3.LUT P0, RZ, R192, 0xff00, RZ, 0xc0, !PT ;  /* 0x0000ff00c0ff7812 */ /* 0x000fe2000780c0ff */
[----:B0-----:R-:W-:Y:S01]  /*6ef0*/  IMAD.WIDE.U32 R140, R186, 0x10, R140 ;  /* 0x00000010ba8c7825 */ /* 0x001fe200078e008c */
[----:B------:R-:W-:Y:S02]  /*6f00*/  F2FP.F16.F32.PACK_AB R133, R138, R139 ;  /* 0x0000008b8a85723e */ /* 0x000fe400000000ff */
[----:B------:R-:W-:Y:S02]  /*6f10*/  FSEL R145, R144, RZ, P0 ;  /* 0x000000ff90917208 */ /* 0x000fe40000000000 */
[----:B------:R-:W-:Y:S01]  /*6f20*/  F2FP.F16.F32.PACK_AB R132, R188, R137 ;  /* 0x00000089bc84723e */ /* 0x000fe200000000ff */
[----:B-1----:R-:W-:Y:S01]  /*6f30*/  IMAD.WIDE.U32 R142, R186, 0x10, R142 ;  /* 0x00000010ba8e7825 */ /* 0x002fe200078e008e */
[----:B------:R-:W-:-:S02]  /*6f40*/  F2FP.F16.F32.PACK_AB R139, R199, R150 ;  /* 0x00000096c78b723e */ /* 0x000fc400000000ff */
[----:B------:R-:W-:Y:S01]  /*6f50*/  F2FP.F16.F32.PACK_AB R138, R151, R148 ;  /* 0x00000094978a723e */ /* 0x000fe200000000ff */
[----:B------:R3:W-:Y:S01]  /*6f60*/  STG.E.128 desc[UR4][R140.64], R132 ;  /* 0x000000848c007986 */ /* 0x0007e2000c101d04 */
[----:B------:R-:W-:Y:S02]  /*6f70*/  F2FP.F16.F32.PACK_AB R137, R147, R146 ;  /* 0x000000929389723e */ /* 0x000fe400000000ff */
[----:B------:R-:W-:-:S05]  /*6f80*/  F2FP.F16.F32.PACK_AB R136, R145, R136 ;  /* 0x000000889188723e */ /* 0x000fca00000000ff */
[----:B------:R3:W-:Y:S02]  /*6f90*/  STG.E.128 desc[UR4][R142.64], R136 ;  /* 0x000000888e007986 */ /* 0x0007e4000c101d04 */
.L_x_2099:
[----:B------:R-:W-:Y:S05]  /*6fa0*/  BSYNC.RECONVERGENT B0 ;  /* 0x0000000000007941 */ /* 0x000fea0003800200 */
.L_x_2085:
[----:B01234-:R-:W0:Y:S01]  /*6fb0*/  LDC.64 R136, c[0x0][0x380] ;  /* 0x0000e000ff887b82 */ /* 0x01fe220000000a00 */
[----:B------:R-:W-:Y:S02]  /*6fc0*/  PLOP3.LUT P1, PT, P1, PT, PT, 0x8, 0x80 ;  /* 0x000000000080781c */ /* 0x000fe40000f2e170 */
[----:B0-----:R-:W-:-:S04]  /*6fd0*/  IADD3 R0, PT, PT, R0, R136, RZ ;  /* 0x0000008800007210 */ /* 0x001fc80007ffe0ff */
[----:B------:R-:W-:-:S13]  /*6fe0*/  ISETP.GE.AND P0, PT, R0, R137, PT ;  /* 0x000000890000720c */ /* 0x000fda0003f06270 */
[----:B------:R-:W-:Y:S05]  /*6ff0*/  @!P0 BRA `(.L_x_2115) ;  /* 0xffffff9400b48947 */ /* 0x000fea000383ffff */
.L_x_2076:
        /* <DEDUP_REMOVED lines=39> */
.L_x_2116:
        /* <DEDUP_REMOVED lines=9> */
.L_x_15606:


//--------------------- .text._ZN10layer_norm13ln_bwd_kernelINS_13Kernel_traitsI6__halfS2_S2_S2_fjLj8192ELj1ELj1ELj8ELj16ENS_18Kernel_traits_baseILj8192ES2_S2_S2_S2_fjLj256EEEEELb1ELb0ELb0ELb1EEEvNS_9BwdParamsE --------------------------
	.section	.text._ZN10layer_norm13ln_bwd_kernelINS_13Kernel_traitsI6__halfS2_S2_S2_fjLj8192ELj1ELj1ELj8ELj16ENS_18Kernel_traits_baseILj8192ES2_S2_S2_S2_fjLj256EEEEELb1ELb0ELb0ELb1EEEvNS_9BwdParamsE,"ax",@progbits
	.align	128
        .global         _ZN10layer_norm13ln_bwd_kernelINS_13Kernel_traitsI6__halfS2_S2_S2_fjLj8192ELj1ELj1ELj8ELj16ENS_18Kernel_traits_baseILj8192ES2_S2_S2_S2_fjLj256EEEEELb1ELb0ELb0ELb1EEEvNS_9BwdParamsE
        .type           _ZN10layer_norm13ln_bwd_kernelINS_13Kernel_traitsI6__halfS2_S2_S2_fjLj8192ELj1ELj1ELj8ELj16ENS_18Kernel_traits_baseILj8192ES2_S2_S2_S2_fjLj256EEEEELb1ELb0ELb0ELb1EEEvNS_9BwdParamsE,@function
        .size           _ZN10layer_norm13ln_bwd_kernelINS_13Kernel_traitsI6__halfS2_S2_S2_fjLj8192ELj1ELj1ELj8ELj16ENS_18Kernel_traits_baseILj8192ES2_S2_S2_S2_fjLj256EEEEELb1ELb0ELb0ELb1EEEvNS_9BwdParamsE,(.L_x_15607 - _ZN10layer_norm13ln_bwd_kernelINS_13Kernel_traitsI6__halfS2_S2_S2_fjLj8192ELj1ELj1ELj8ELj16ENS_18Kernel_traits_baseILj8192ES2_S2_S2_S2_fjLj256EEEEELb1ELb0ELb0ELb1EEEvNS_9BwdParamsE)
        .other          _ZN10layer_norm13ln_bwd_kernelINS_13Kernel_traitsI6__halfS2_S2_S2_fjLj8192ELj1ELj1ELj8ELj16ENS_18Kernel_traits_baseILj8192ES2_S2_S2_S2_fjLj256EEEEELb1ELb0ELb0ELb1EEEvNS_9BwdParamsE,@"STO_CUDA_ENTRY STV_DEFAULT"
_ZN10layer_norm13ln_bwd_kernelINS_13Kernel_traitsI6__halfS2_S2_S2_fjLj8192ELj1ELj1ELj8ELj16ENS_18Kernel_traits_baseILj8192ES2_S2_S2_S2_fjLj256EEEEELb1ELb0ELb0ELb1EEEvNS_9BwdParamsE:
.text._ZN10layer_norm13ln_bwd_kernelINS_13Kernel_traitsI6__halfS2_S2_S2_fjLj8192ELj1ELj1ELj8ELj16ENS_18Kernel_traits_baseILj8192ES2_S2_S2_S2_fjLj256EEEEELb1ELb0ELb0ELb1EEEvNS_9BwdParamsE:
        /* <DEDUP_REMOVED lines=67> */
[----:B------:R-:W-:Y:S01]  /*0430*/  CS2R R36, SRZ ;  /* 0x0000000000247805 */ /* 0x000fe2000001ff00 */
[----:B------:R-:W0:Y:S01]  /*0440*/  LDCU.U8 UR8, c[0x0][0x410] ;  /* 0x00008200ff0877ac */ /* 0x000e220008000000 */
[----:B------:R-:W5:Y:S01]  /*0450*/  LDG.E.128 R8, desc[UR6][R2.64+0x2000] ;  /* 0x0020000602087981 */ /* 0x000f62000c1e1d00 */
[----:B------:R-:W1:Y:S03]  /*0460*/  LDCU UR4, c[0x0][0x408] ;  /* 0x00008100ff0477ac */ /* 0x000e660008000800 */
[----:B------:R0:W5:Y:S01]  /*0470*/  LDG.E.128 R4, desc[UR6][R2.64+0x3000] ;  /* 0x0030000602047981 */ /* 0x000162000c1e1d00 */
[----:B--2---:R-:W-:-:S02]  /*0480*/  ISETP.NE.U32.AND P1, PT, R16, RZ, PT ;  /* 0x000000ff1000720c */ /* 0x004fc40003f25070 */
[----:B------:R-:W-:Y:S01]  /*0490*/  MOV R151, RZ ;  /* 0x000000ff00977202 */ /* 0x000fe20000000f00 */
[----:B------:R-:W2:Y:S01]  /*04a0*/  LDCU UR9, c[0x0][0x388] ;  /* 0x00007100ff0977ac */ /* 0x000ea20008000800 */
[----:B------:R-:W-:Y:S02]  /*04b0*/  ISETP.NE.AND.EX P1, PT, R17, RZ, PT, P1 ;  /* 0x000000ff1100720c */ /* 0x000fe40003f25310 */
[----:B------:R-:W-:Y:S02]  /*04c0*/  CS2R R16, SRZ ;  /* 0x0000000000107805 */ /* 0x000fe4000001ff00 */
[----:B------:R-:W-:Y:S01]  /*04d0*/  MOV R152, UR5 ;  /* 0x0000000500987c02 */ /* 0x000fe20008000f00 */
[----:B------:R-:W1:Y:S01]  /*04e0*/  LDCU UR12, c[0x0][0x400] ;  /* 0x00008000ff0c77ac */ /* 0x000e620008000800 */
[----:B0-----:R-:W-:Y:S01]  /*04f0*/  CS2R R2, SRZ ;  /* 0x0000000000027805 */ /* 0x001fe2000001ff00 */
[----:B------:R-:W0:Y:S01]  /*0500*/  LDCU.64 UR14, c[0x0][0x478] ;  /* 0x00008f00ff0e77ac */ /* 0x000e220008000a00 */
[----:B------:R-:W0:Y:S01]  /*0510*/  LDCU.64 UR10, c[0x0][0x438] ;  /* 0x00008700ff0a77ac */ /* 0x000e220008000a00 */
[----:B---3--:R-:W-:-:S02]  /*0520*/  HADD2.F32 R118, -RZ, R20.H0_H0 ;  /* 0x20000014ff767230 */ /* 0x008fc40000004100 */
        /* <DEDUP_REMOVED lines=9> */
[--C-:B----4-:R-:W-:Y:S02]  /*05c0*/  HADD2.F32 R126, -RZ, R12.reuse.H0_H0 ;  /* 0x2000000cff7e7230 */ /* 0x110fe40000004100 */
        /* <DEDUP_REMOVED lines=9> */
[--C-:B-----5:R-:W-:Y:S02]  /*0660*/  HADD2.F32 R134, -RZ, R8.reuse.H0_H0 ;  /* 0x20000008ff867230 */ /* 0x120fe40000004100 */
        /* <DEDUP_REMOVED lines=18> */
[----:B012---:R-:W-:-:S07]  /*0790*/  CS2R R6, SRZ ;  /* 0x0000000000067805 */ /* 0x007fce000001ff00 */
.L_x_2129:
        /* <DEDUP_REMOVED lines=10> */
[C---:B------:R-:W-:Y:S01]  /*0840*/  IADD3 R154, PT, PT, R156.reuse, 0x200, RZ ;  /* 0x000002009c9a7810 */ /* 0x040fe20007ffe0ff */
[C---:B-1----:R-:W-:Y:S01]  /*0850*/  IMAD.WIDE.U32 R76, R156.reuse, 0x10, R100 ;  /* 0x000000109c4c7825 */ /* 0x042fe200078e0064 */
[----:B------:R-:W-:-:S05]  /*0860*/  IADD3 R155, PT, PT, R156, 0x100, RZ ;  /* 0x000001009c9b7810 */ /* 0x000fca0007ffe0ff */
[----:B------:R-:W4:Y:S01]  /*0870*/  LDG.E.128 R76, desc[UR6][R76.64] ;  /* 0x000000064c4c7981 */ /* 0x000f22000c1e1d00 */
[----:B--2---:R-:W-:-:S04]  /*0880*/  IMAD.WIDE R160, R152, 0x4, R102 ;  /* 0x0000000498a07825 */ /* 0x004fc800078e0266 */
[----:B0-----:R-:W-:Y:S01]  /*0890*/  IMAD.WIDE R158, R152, 0x4, R158 ;  /* 0x00000004989e7825 */ /* 0x001fe200078e029e */
[----:B------:R4:W2:Y:S03]  /*08a0*/  LDG.E R178, desc[UR6][R160.64] ;  /* 0x00000006a0b27981 */ /* 0x0008a6000c1e1900 */
[C---:B------:R-:W-:Y:S01]  /*08b0*/  IMAD.WIDE.U32 R88, R154.reuse, 0x10, R96 ;  /* 0x000000109a587825 */ /* 0x040fe200078e0060 */
[----:B------:R0:W2:Y:S03]  /*08c0*/  LDG.E R157, desc[UR6][R158.64] ;  /* 0x000000069e9d7981 */ /* 0x0000a6000c1e1900 */
[----:B------:R-:W-:Y:S02]  /*08d0*/  IMAD.WIDE.U32 R92, R154, 0x10, R100 ;  /* 0x000000109a5c7825 */ /* 0x000fe400078e0064 */
[----:B------:R-:W2:Y:S02]  /*08e0*/  LDG.E.128 R88, desc[UR6][R88.64] ;  /* 0x0000000658587981 */ /* 0x000ea4000c1e1d00 */
[----:B------:R-:W-:-:S02]  /*08f0*/  IMAD.WIDE.U32 R80, R155, 0x10, R96 ;  /* 0x000000109b507825 */ /* 0x000fc400078e0060 */
[----:B------:R-:W2:Y:S02]  /*0900*/  LDG.E.128 R92, desc[UR6][R92.64] ;  /* 0x000000065c5c7981 */ /* 0x000ea4000c1e1d00 */
[----:B------:R-:W-:Y:S02]  /*0910*/  IMAD.WIDE.U32 R84, R155, 0x10, R100 ;  /* 0x000000109b547825 */ /* 0x000fe400078e0064 */
[----:B------:R-:W2:Y:S04]  /*0920*/  LDG.E.128 R80, desc[UR6][R80.64] ;  /* 0x0000000650507981 */ /* 0x000ea8000c1e1d00 */
[----:B------:R-:W2:Y:S01]  /*0930*/  LDG.E.128 R84, desc[UR6][R84.64] ;  /* 0x0000000654547981 */ /* 0x000ea2000c1e1d00 */
[----:B------:R-:W-:-:S05]  /*0940*/  IADD3 R153, PT, PT, R156, 0x300, RZ ;  /* 0x000003009c997810 */ /* 0x000fca0007ffe0ff */
[----:B------:R-:W-:-:S04]  /*0950*/  IMAD.WIDE.U32 R96, R153, 0x10, R96 ;  /* 0x0000001099607825 */ /* 0x000fc800078e0060 */
[----:B------:R-:W-:Y:S02]  /*0960*/  IMAD.WIDE.U32 R100, R153, 0x10, R100 ;  /* 0x0000001099647825 */ /* 0x000fe400078e0064 */
[----:B------:R-:W2:Y:S04]  /*0970*/  LDG.E.128 R96, desc[UR6][R96.64] ;  /* 0x0000000660607981 */ /* 0x000ea8000c1e1d00 */
[----:B------:R-:W2:Y:S01]  /*0980*/  LDG.E.128 R100, desc[UR6][R100.64] ;  /* 0x0000000664647981 */ /* 0x000ea2000c1e1d00 */
[----:B------:R-:W-:-:S04]  /*0990*/  ISETP.NE.U32.AND P3, PT, RZ, UR10, PT ;  /* 0x0000000aff007c0c */ /* 0x000fc8000bf65070 */
[----:B------:R-:W-:Y:S02]  /*09a0*/  ISETP.NE.AND.EX P3, PT, RZ, UR11, PT, P3 ;  /* 0x0000000bff007c0c */ /* 0x000fe4000bf65330 */
[----:B------:R-:W-:Y:S01]  /*09b0*/  ISETP.NE.AND P5, PT, RZ, UR8, PT ;  /* 0x00000008ff007c0c */ /* 0x000fe2000bfa5270 */
[--C-:B---3--:R-:W-:Y:S02]  /*09c0*/  HADD2.F32 R0, -RZ, R72.reuse.H0_H0 ;  /* 0x20000048ff007230 */ /* 0x108fe40000004100 */
[----:B------:R-:W-:Y:S02]  /*09d0*/  HADD2.F32 R242, -RZ, R72.H1_H1 ;  /* 0x30000048fff27230 */ /* 0x000fe40000004100 */
[--C-:B------:R-:W-:Y:S02]  /*09e0*/  HADD2.F32 R240, -RZ, R73.reuse.H0_H0 ;  /* 0x20000049fff07230 */ /* 0x100fe40000004100 */
[----:B------:R-:W-:-:S04]  /*09f0*/  HADD2.F32 R212, -RZ, R73.H1_H1 ;  /* 0x30000049ffd47230 */ /* 0x000fc80000004100 */
[----:B------:R-:W1:Y:S01]  /*0a00*/  @P3 LDC.64 R72, c[0x0][0x438] ;  /* 0x00010e00ff483b82 */ /* 0x000e620000000a00 */
[--C-:B------:R-:W-:Y:S02]  /*0a10*/  HADD2.F32 R238, -RZ, R74.reuse.H0_H0 ;  /* 0x2000004affee7230 */ /* 0x100fe40000004100 */
[----:B------:R-:W-:Y:S02]  /*0a20*/  HADD2.F32 R236, -RZ, R74.H1_H1 ;  /* 0x3000004affec7230 */ /* 0x000fe40000004100 */
[--C-:B------:R-:W-:Y:S02]  /*0a30*/  HADD2.F32 R234, -RZ, R75.reuse.H0_H0 ;  /* 0x2000004bffea7230 */ /* 0x100fe40000004100 */
[----:B------:R-:W-:Y:S02]  /*0a40*/  HADD2.F32 R232, -RZ, R75.H1_H1 ;  /* 0x3000004bffe87230 */ /* 0x000fe40000004100 */
[--C-:B----4-:R-:W-:Y:S01]  /*0a50*/  HADD2.F32 R161, -RZ, R79.reuse.H0_H0 ;  /* 0x2000004fffa17230 */ /* 0x110fe20000004100 */
[----:B------:R-:W3:Y:S01]  /*0a60*/  LDC.64 R74, c[0x0][0x3b0] ;  /* 0x0000ec00ff4a7b82 */ /* 0x000ee20000000a00 */
[----:B0-----:R-:W-:Y:S01]  /*0a70*/  HADD2.F32 R158, -RZ, R79.H1_H1 ;  /* 0x3000004fff9e7230 */ /* 0x001fe20000004100 */
[----:B--2---:R-:W-:Y:S01]  /*0a80*/  FSEL R79, R178, RZ, !P5 ;  /* 0x000000ffb24f7208 */ /* 0x004fe20006800000 */
[----:B------:R-:W-:-:S02]  /*0a90*/  HADD2.F32 R166, -RZ, R76.H0_H0 ;  /* 0x2000004cffa67230 */ /* 0x000fc40000004100 */
[----:B------:R-:W-:Y:S02]  /*0aa0*/  HADD2.F32 R174, -RZ, R76.H1_H1 ;  /* 0x3000004cffae7230 */ /* 0x000fe40000004100 */
[C---:B------:R-:W-:Y:S01]  /*0ab0*/  FADD.FTZ R0, -R79.reuse, R0 ;  /* 0x000000004f007221 */ /* 0x040fe20000010100 */
[----:B------:R-:W-:Y:S01]  /*0ac0*/  FMUL.FTZ R243, R118, R166 ;  /* 0x000000a676f37220 */ /* 0x000fe20000410000 */
[----:B------:R-:W-:Y:S02]  /*0ad0*/  FADD.FTZ R242, -R79, R242 ;  /* 0x000000f24ff27221 */ /* 0x000fe40000010100 */
[----:B------:R-:W-:Y:S01]  /*0ae0*/  FMUL.FTZ R0, R157, R0 ;  /* 0x000000009d007220 */ /* 0x000fe20000410000 */
[----:B-1----:R-:W-:-:S04]  /*0af0*/  @P3 IMAD.WIDE.U32 R72, R156, 0x10, R72 ;  /* 0x000000109c483825 */ /* 0x002fc800078e0048 */
[----:B------:R-:W-:Y:S01]  /*0b00*/  FMUL.FTZ R244, R119, R174 ;  /* 0x000000ae77f47220 */ /* 0x000fe20000410000 */
[----:B------:R-:W-:Y:S01]  /*0b10*/  FADD.FTZ R240, -R79, R240 ;  /* 0x000000f04ff07221 */ /* 0x000fe20000010100 */
[--C-:B------:R-:W-:Y:S01]  /*0b20*/  HADD2.F32 R175, -RZ, R77.reuse.H0_H0 ;  /* 0x2000004dffaf7230 */ /* 0x100fe20000004100 */
[----:B------:R0:W5:Y:S01]  /*0b30*/  @P3 LDG.E.128 R52, desc[UR6][R72.64] ;  /* 0x0000000648343981 */ /* 0x000162000c1e1d00 */
[----:B------:R-:W-:Y:S01]  /*0b40*/  FMUL.FTZ R241, R157, R242 ;  /* 0x000000f29df17220 */ /* 0x000fe20000410000 */
[----:B------:R-:W-:Y:S02]  /*0b50*/  HADD2.F32 R168, -RZ, R77.H1_H1 ;  /* 0x3000004dffa87230 */ /* 0x000fe40000004100 */
[----:B------:R-:W-:Y:S01]  /*0b60*/  FADD.FTZ R212, -R79, R212 ;  /* 0x000000d44fd47221 */ /* 0x000fe20000010100 */
[----:B------:R-:W-:Y:S01]  /*0b70*/  FMUL.FTZ R242, R120, R175 ;  /* 0x000000af78f27220 */ /* 0x000fe20000410000 */
[----:B------:R-:W-:Y:S01]  /*0b80*/  FMUL.FTZ R239, R157, R240 ;  /* 0x000000f09def7220 */ /* 0x000fe20000410000 */
[----:B------:R-:W-:-:S02]  /*0b90*/  HADD2.F32 R171, -RZ, R78.H0_H0 ;  /* 0x2000004effab7230 */ /* 0x000fc40000004100 */
[----:B0-----:R-:W-:Y:S01]  /*0ba0*/  FADD.FTZ R73, RZ, R243 ;  /* 0x000000f3ff497221 */ /* 0x001fe20000010000 */
[----:B------:R-:W-:Y:S01]  /*0bb0*/  FFMA.FTZ R72, R0, R243, RZ ;  /* 0x000000f300487223 */ /* 0x000fe200000100ff */
[----:B------:R-:W-:Y:S01]  /*0bc0*/  FADD.FTZ R238, -R79, R238 ;  /* 0x000000ee4fee7221 */ /* 0x000fe20000010100 */
[--C-:B------:R-:W-:Y:S02]  /*0bd0*/  HADD2.F32 R210, -RZ, R88.reuse.H0_H0 ;  /* 0x20000058ffd27230 */ /* 0x100fe40000004100 */
[----:B------:R-:W-:Y:S01]  /*0be0*/  FADD.FTZ R73, R73, R244 ;  /* 0x000000f449497221 */ /* 0x000fe20000010000 */
[----:B------:R-:W-:Y:S01]  /*0bf0*/  FFMA.FTZ R72, R241, R244, R72 ;  /* 0x000000f4f1487223 */ /* 0x000fe20000010048 */
[----:B------:R-:W-:Y:S01]  /*0c00*/  FMUL.FTZ R240, R121, R168 ;  /* 0x000000a879f07220 */ /* 0x000fe20000410000 */
[----:B------:R-:W-:Y:S01]  /*0c10*/  FMUL.FTZ R237, R157, R212 ;  /* 0x000000d49ded7220 */ /* 0x000fe20000410000 */
[----:B------:R-:W-:Y:S01]  /*0c20*/  FADD.FTZ R73, R73, R242 ;  /* 0x000000f249497221 */ /* 0x000fe20000010000 */
[----:B------:R-:W-:Y:S01]  /*0c30*/  FFMA.FTZ R72, R239, R242, R72 ;  /* 0x000000f2ef487223 */ /* 0x000fe20000010048 */
        /* <DEDUP_REMOVED lines=15> */
[----:B------:R-:W-:Y:S01]  /*0d30*/  FMUL.FTZ R235, R122, R171 ;  /* 0x000000ab7aeb7220 */ /* 0x000fe20000410000 */
[----:B------:R-:W-:Y:S02]  /*0d40*/  HADD2.F32 R78, -RZ, R78.H1_H1 ;  /* 0x3000004eff4e7230 */ /* 0x000fe40000004100 */
[----:B------:R-:W-:Y:S01]  /*0d50*/  FADD.FTZ R236, -R79, R236 ;  /* 0x000000ec4fec7221 */ /* 0x000fe20000010100 */
[----:B---3--:R-:W-:-:S04]  /*0d60*/  IMAD.WIDE.U32 R94, R156, 0x8, R74 ;  /* 0x000000089c5e7825 */ /* 0x008fc800078e004a */
[----:B------:R-:W-:Y:S01]  /*0d70*/  FMUL.FTZ R238, R157, R238 ;  /* 0x000000ee9dee7220 */ /* 0x000fe20000410000 */
[----:B------:R-:W-:Y:S01]  /*0d80*/  FADD.FTZ R234, -R79, R234 ;  /* 0x000000ea4fea7221 */ /* 0x000fe20000010100 */
[----:B------:R-:W-:Y:S01]  /*0d90*/  FMUL.FTZ R231, R124, R161 ;  /* 0x000000a17ce77220 */ /* 0x000fe20000410000 */
[----:B------:R-:W-:-:S04]  /*0da0*/  IMAD.WIDE.U32 R92, R155, 0x8, R74 ;  /* 0x000000089b5c7825 */ /* 0x000fc800078e004a */
[----:B------:R-:W-:Y:S01]  /*0db0*/  FADD.FTZ R232, -R79, R232 ;  /* 0x000000e84fe87221 */ /* 0x000fe20000010100 */
[----:B------:R-:W-:Y:S02]  /*0dc0*/  HADD2.F32 R214, -RZ, R80.H0_H0 ;  /* 0x20000050ffd67230 */ /* 0x000fe40000004100 */
[----:B------:R-:W-:Y:S01]  /*0dd0*/  FMUL.FTZ R229, R125, R158 ;  /* 0x0000009e7de57220 */ /* 0x000fe20000410000 */
[--C-:B------:R-:W-:Y:S01]  /*0de0*/  IMAD.WIDE.U32 R90, R154, 0x8, R74.reuse ;  /* 0x000000089a5a7825 */ /* 0x100fe200078e004a */
[----:B------:R-:W0:Y:S03]  /*0df0*/  @P1 LDC.64 R76, c[0x0][0x3e0] ;  /* 0x0000f800ff4c1b82 */ /* 0x000e260000000a00 */
[----:B------:R-:W-:-:S04]  /*0e00*/  IMAD.WIDE.U32 R88, R153, 0x8, R74 ;  /* 0x0000000899587825 */ /* 0x000fc800078e004a */
[----:B------:R-:W-:Y:S01]  /*0e10*/  FADD.FTZ R74, R73, R240 ;  /* 0x000000f0494a7221 */ /* 0x000fe20000010000 */
[----:B------:R-:W-:Y:S01]  /*0e20*/  FFMA.FTZ R73, R237, R240, R72 ;  /* 0x000000f0ed497223 */ /* 0x000fe20000010048 */
[----:B------:R-:W-:Y:S01]  /*0e30*/  FMUL.FTZ R233, R123, R78 ;  /* 0x0000004e7be97220 */ /* 0x000fe20000410000 */
[C---:B------:R-:W-:Y:S01]  /*0e40*/  FMUL.FTZ R236, R157.reuse, R236 ;  /* 0x000000ec9dec7220 */ /* 0x040fe20000410000 */
[----:B------:R-:W-:Y:S01]  /*0e50*/  FADD.FTZ R74, R74, R235 ;  /* 0x000000eb4a4a7221 */ /* 0x000fe20000010000 */
[----:B------:R-:W-:Y:S01]  /*0e60*/  FFMA.FTZ R73, R238, R235, R73 ;  /* 0x000000ebee497223 */ /* 0x000fe20000010049 */
[----:B------:R-:W-:Y:S01]  /*0e70*/  FMUL.FTZ R234, R157, R234 ;  /* 0x000000ea9dea7220 */ /* 0x000fe20000410000 */
[----:B------:R-:W-:Y:S02]  /*0e80*/  HADD2.F32 R165, -RZ, R84.H0_H0 ;  /* 0x20000054ffa57230 */ /* 0x000fe40000004100 */
[----:B------:R-:W-:Y:S01]  /*0e90*/  FADD.FTZ R74, R74, R233 ;  /* 0x000000e94a4a7221 */ /* 0x000fe20000010000 */
[----:B------:R-:W-:Y:S01]  /*0ea0*/  FFMA.FTZ R73, R236, R233, R73 ;  /* 0x000000e9ec497223 */ /* 0x000fe20000010049 */
[----:B------:R-:W-:-:S02]  /*0eb0*/  HADD2.F32 R216, -RZ, R80.H1_H1 ;  /* 0x30000050ffd87230 */ /* 0x000fc40000004100 */
[----:B------:R-:W-:Y:S01]  /*0ec0*/  FADD.FTZ R214, -R79, R214 ;  /* 0x000000d64fd67221 */ /* 0x000fe20000010100 */
[----:B------:R-:W-:Y:S01]  /*0ed0*/  FADD.FTZ R74, R74, R231 ;  /* 0x000000e74a4a7221 */ /* 0x000fe20000010000 */
[----:B------:R-:W-:Y:S01]  /*0ee0*/  FMUL.FTZ R232, R157, R232 ;  /* 0x000000e89de87220 */ /* 0x000fe20000410000 */
[----:B------:R-:W-:Y:S01]  /*0ef0*/  FFMA.FTZ R73, R234, R231, R73 ;  /* 0x000000e7ea497223 */ /* 0x000fe20000010049 */
[----:B------:R-:W-:Y:S02]  /*0f00*/  HADD2.F32 R162, -RZ, R84.H1_H1 ;  /* 0x30000054ffa27230 */ /* 0x000fe40000004100 */
[----:B------:R-:W-:Y:S01]  /*0f10*/  FMUL.FTZ R212, R126, R165 ;  /* 0x000000a57ed47220 */ /* 0x000fe20000410000 */
[----:B------:R-:W-:Y:S02]  /*0f20*/  HADD2.F32 R218, -RZ, R81.H0_H0 ;  /* 0x20000051ffda7230 */ /* 0x000fe40000004100 */
[----:B------:R-:W-:Y:S01]  /*0f30*/  FADD.FTZ R75, R74, R229 ;  /* 0x000000e54a4b7221 */ /* 0x000fe20000010000 */
[----:B------:R-:W-:Y:S01]  /*0f40*/  FADD.FTZ R216, -R79, R216 ;  /* 0x000000d84fd87221 */ /* 0x000fe20000010100 */
[----:B------:R-:W-:Y:S01]  /*0f50*/  FMUL.FTZ R214, R157, R214 ;  /* 0x000000d69dd67220 */ /* 0x000fe20000410000 */
[----:B------:R-:W-:Y:S01]  /*0f60*/  FFMA.FTZ R73, R232, R229, R73 ;  /* 0x000000e5e8497223 */ /* 0x000fe20000010049 */
[----:B------:R-:W-:-:S02]  /*0f70*/  HADD2.F32 R167, -RZ, R85.H0_H0 ;  /* 0x20000055ffa77230 */ /* 0x000fc40000004100 */
[----:B------:R-:W-:Y:S01]  /*0f80*/  FMUL.FTZ R213, R127, R162 ;  /* 0x000000a27fd57220 */ /* 0x000fe20000410000 */
[----:B------:R-:W-:Y:S02]  /*0f90*/  HADD2.F32 R220, -RZ, R81.H1_H1 ;  /* 0x30000051ffdc7230 */ /* 0x000fe40000004100 */
[----:B------:R-:W-:Y:S01]  /*0fa0*/  FADD.FTZ R72, R75, R212 ;  /* 0x000000d44b487221 */ /* 0x000fe20000010000 */
[----:B------:R-:W-:Y:S01]  /*0fb0*/  FADD.FTZ R218, -R79, R218 ;  /* 0x000000da4fda7221 */ /* 0x000fe20000010100 */
[----:B------:R-:W-:Y:S01]  /*0fc0*/  FMUL.FTZ R216, R157, R216 ;  /* 0x000000d89dd87220 */ /* 0x000fe20000410000 */
[----:B------:R-:W-:Y:S01]  /*0fd0*/  FFMA.FTZ R73, R214, R212, R73 ;  /* 0x000000d4d6497223 */ /* 0x000fe20000010049 */
[----:B------:R-:W-:Y:S02]  /*0fe0*/  HADD2.F32 R170, -RZ, R85.H1_H1 ;  /* 0x30000055ffaa7230 */ /* 0x000fe40000004100 */
[----:B------:R-:W-:Y:S01]  /*0ff0*/  FMUL.FTZ R215, R128, R167 ;  /* 0x000000a780d77220 */ /* 0x000fe20000410000 */
[----:B------:R-:W-:-:S02]  /*1000*/  HADD2.F32 R222, -RZ, R82.H0_H0 ;  /* 0x20000052ffde7230 */ /* 0x000fc40000004100 */
[----:B------:R-:W-:Y:S01]  /*1010*/  FADD.FTZ R72, R72, R213 ;  /* 0x000000d548487221 */ /* 0x000fe20000010000 */
[----:B------:R-:W-:Y:S01]  /*1020*/  FADD.FTZ R220, -R79, R220 ;  /* 0x000000dc4fdc7221 */ /* 0x000fe20000010100 */
[----:B------:R-:W-:Y:S01]  /*1030*/  FMUL.FTZ R218, R157, R218 ;  /* 0x000000da9dda7220 */ /* 0x000fe20000410000 */
[----:B------:R-:W-:Y:S01]  /*1040*/  FFMA.FTZ R73, R216, R213, R73 ;  /* 0x000000d5d8497223 */ /* 0x000fe20000010049 */
[----:B------:R-:W-:Y:S02]  /*1050*/  HADD2.F32 R85, -RZ, R86.H0_H0 ;  /* 0x20000056ff557230 */ /* 0x000fe40000004100 */
[----:B------:R-:W-:Y:S01]  /*1060*/  FMUL.FTZ R217, R129, R170 ;  /* 0x000000aa81d97220 */ /* 0x000fe20000410000 */
[----:B------:R-:W-:Y:S02]  /*1070*/  HADD2.F32 R224, -RZ, R82.H1_H1 ;  /* 0x30000052ffe07230 */ /* 0x000fe40000004100 */
[----:B------:R-:W-:Y:S01]  /*1080*/  FADD.FTZ R72, R72, R215 ;  /* 0x000000d748487221 */ /* 0x000fe20000010000 */
[----:B------:R-:W-:Y:S01]  /*1090*/  FADD.FTZ R222, -R79, R222 ;  /* 0x000000de4fde7221 */ /* 0x000fe20000010100 */
[----:B------:R-:W-:Y:S01]  /*10a0*/  FMUL.FTZ R220, R157, R220 ;  /* 0x000000dc9ddc7220 */ /* 0x000fe20000410000 */
[----:B------:R-:W-:Y:S01]  /*10b0*/  FFMA.FTZ R73, R218, R215, R73 ;  /* 0x000000d7da497223 */ /* 0x000fe20000010049 */
[----:B------:R-:W-:-:S02]  /*10c0*/  HADD2.F32 R84, -RZ, R86.H1_H1 ;  /* 0x30000056ff547230 */ /* 0x000fc40000004100 */
[----:B------:R-:W-:Y:S01]  /*10d0*/  FMUL.FTZ R219, R130, R85 ;  /* 0x0000005582db7220 */ /* 0x000fe20000410000 */
[----:B------:R-:W-:Y:S02]  /*10e0*/  HADD2.F32 R226, -RZ, R83.H0_H0 ;  /* 0x20000053ffe27230 */ /* 0x000fe40000004100 */
[----:B------:R-:W-:Y:S01]  /*10f0*/  FADD.FTZ R72, R72, R217 ;  /* 0x000000d948487221 */ /* 0x000fe20000010000 */
[----:B------:R-:W-:Y:S01]  /*1100*/  FADD.FTZ R224, -R79, R224 ;  /* 0x000000e04fe07221 */ /* 0x000fe20000010100 */
[----:B------:R-:W-:Y:S01]  /*1110*/  FMUL.FTZ R221, R157, R222 ;  /* 0x000000de9ddd7220 */ /* 0x000fe20000410000 */
[----:B------:R-:W-:Y:S01]  /*1120*/  FFMA.FTZ R74, R220, R217, R73 ;  /* 0x000000d9dc4a7223 */ /* 0x000fe20000010049 */
[----:B------:R-:W-:Y:S02]  /*1130*/  HADD2.F32 R163, -RZ, R87.H0_H0 ;  /* 0x20000057ffa37230 */ /* 0x000fe40000004100 */
[----:B------:R-:W-:Y:S01]  /*1140*/  FMUL.FTZ R222, R131, R84 ;  /* 0x0000005483de7220 */ /* 0x000fe20000410000 */
[----:B------:R-:W-:-:S02]  /*1150*/  HADD2.F32 R208, -RZ, R83.H1_H1 ;  /* 0x30000053ffd07230 */ /* 0x000fc40000004100 */
[----:B------:R-:W-:Y:S01]  /*1160*/  FADD.FTZ R73, R72, R219 ;  /* 0x000000db48497221 */ /* 0x000fe20000010000 */
[----:B------:R-:W-:Y:S01]  /*1170*/  FADD.FTZ R226, -R79, R226 ;  /* 0x000000e24fe27221 */ /* 0x000fe20000010100 */
[----:B------:R-:W-:Y:S01]  /*1180*/  FMUL.FTZ R224, R157, R224 ;  /* 0x000000e09de07220 */ /* 0x000fe20000410000 */
[----:B------:R-:W-:Y:S01]  /*1190*/  FFMA.FTZ R75, R221, R219, R74 ;  /* 0x000000dbdd4b7223 */ /* 0x000fe2000001004a */
[----:B------:R-:W-:Y:S02]  /*11a0*/  HADD2.F32 R159, -RZ, R87.H1_H1 ;  /* 0x30000057ff9f7230 */ /* 0x000fe40000004100 */
        /* <DEDUP_REMOVED lines=25> */
[----:B0-----:R-:W-:-:S04]  /*1340*/  @P1 IMAD.WIDE R76, R152, 0x2, R76 ;  /* 0x00000002984c1825 */ /* 0x001fc800078e024c */
        /* <DEDUP_REMOVED lines=8> */
[----:B------:R0:W2:Y:S01]  /*13d0*/  @P1 LDG.E.U16 R194, desc[UR6][R76.64] ;  /* 0x000000064cc21981 */ /* 0x0000a2000c1e1500 */
[----:B------:R-:W-:Y:S01]  /*13e0*/  FMUL.FTZ R202, R157, R202 ;  /* 0x000000ca9dca7220 */ /* 0x000fe20000410000 */
[----:B------:R-:W-:Y:S01]  /*13f0*/  FFMA.FTZ R73, R205, R204, R72 ;  /* 0x000000cccd497223 */ /* 0x000fe20000010048 */
[----:B------:R-:W-:Y:S01]  /*1400*/  FMUL.FTZ R200, R139, R177 ;  /* 0x000000b18bc87220 */ /* 0x000fe20000410000 */
[----:B------:R-:W-:Y:S01]  /*1410*/  FADD.FTZ R75, R74, R203 ;  /* 0x000000cb4a4b7221 */ /* 0x000fe20000010000 */
[----:B------:R-:W-:Y:S01]  /*1420*/  FADD.FTZ R198, -R79, R198 ;  /* 0x000000c64fc67221 */ /* 0x000fe20000010100 */
[----:B------:R-:W-:Y:S01]  /*1430*/  FMUL.FTZ R201, R157, R196 ;  /* 0x000000c49dc97220 */ /* 0x000fe20000410000 */
[----:B------:R-:W-:Y:S01]  /*1440*/  FFMA.FTZ R72, R202, R203, R73 ;  /* 0x000000cbca487223 */ /* 0x000fe20000010049 */
[----:B------:R-:W-:-:S02]  /*1450*/  HADD2.F32 R192, -RZ, R96.H0_H0 ;  /* 0x20000060ffc07230 */ /* 0x000fc40000004100 */
[----:B------:R-:W-:Y:S01]  /*1460*/  FMUL.FTZ R199, R140, R176 ;  /* 0x000000b08cc77220 */ /* 0x000fe20000410000 */
[----:B------:R-:W-:Y:S01]  /*1470*/  FADD.FTZ R74, R75, R200 ;  /* 0x000000c84b4a7221 */ /* 0x000fe20000010000 */
[----:B------:R-:W-:Y:S01]  /*1480*/  FADD.FTZ R190, -R79, R190 ;  /* 0x000000be4fbe7221 */ /* 0x000fe20000010100 */
[----:B------:R-:W-:Y:S01]  /*1490*/  FMUL.FTZ R198, R157, R198 ;  /* 0x000000c69dc67220 */ /* 0x000fe20000410000 */
[----:B------:R-:W-:Y:S01]  /*14a0*/  FFMA.FTZ R73, R201, R200, R72 ;  /* 0x000000c8c9497223 */ /* 0x000fe20000010048 */
[--C-:B------:R-:W-:Y:S02]  /*14b0*/  HADD2.F32 R188, -RZ, R97.reuse.H0_H0 ;  /* 0x20000061ffbc7230 */ /* 0x100fe40000004100 */
[----:B------:R-:W-:Y:S02]  /*14c0*/  HADD2.F32 R182, -RZ, R97.H1_H1 ;  /* 0x30000061ffb67230 */ /* 0x000fe40000004100 */
[----:B------:R-:W-:Y:S01]  /*14d0*/  FMUL.FTZ R196, R141, R179 ;  /* 0x000000b38dc47220 */ /* 0x000fe20000410000 */
[----:B------:R-:W-:-:S02]  /*14e0*/  HADD2.F32 R97, -RZ, R100.H0_H0 ;  /* 0x20000064ff617230 */ /* 0x000fc40000004100 */
[----:B------:R-:W-:Y:S01]  /*14f0*/  FADD.FTZ R75, R74, R199 ;  /* 0x000000c74a4b7221 */ /* 0x000fe20000010000 */
[----:B------:R-:W-:Y:S02]  /*1500*/  HADD2.F32 R186, -RZ, R96.H1_H1 ;  /* 0x30000060ffba7230 */ /* 0x000fe40000004100 */
        /* <DEDUP_REMOVED lines=16> */
[----:B------:R-:W-:Y:S01]  /*1610*/  FADD.FTZ R74, R73, R190 ;  /* 0x000000be494a7221 */ /* 0x000fe20000010000 */
[----:B------:R-:W-:Y:S02]  /*1620*/  HADD2.F32 R101, -RZ, R101.H1_H1 ;  /* 0x30000065ff657230 */ /* 0x000fe40000004100 */
[----:B------:R-:W-:Y:S01]  /*1630*/  FADD.FTZ R182, -R79, R182 ;  /* 0x000000b64fb67221 */ /* 0x000fe20000010100 */
[----:B------:R-:W-:Y:S01]  /*1640*/  FMUL.FTZ R189, R144, R96 ;  /* 0x0000006090bd7220 */ /* 0x000fe20000410000 */
[----:B------:R-:W-:Y:S01]  /*1650*/  FMUL.FTZ R188, R157, R188 ;  /* 0x000000bc9dbc7220 */ /* 0x000fe20000410000 */
[----:B------:R-:W-:Y:S01]  /*1660*/  FFMA.FTZ R73, R191, R190, R72 ;  /* 0x000000bebf497223 */ /* 0x000fe20000010048 */
[----:B------:R-:W-:-:S02]  /*1670*/  HADD2.F32 R230, -RZ, R98.H1_H1 ;  /* 0x30000062ffe67230 */ /* 0x000fc40000004100 */
[----:B------:R-:W-:Y:S01]  /*1680*/  FADD.FTZ R184, -R79, R184 ;  /* 0x000000b84fb87221 */ /* 0x000fe20000010100 */
[--C-:B------:R-:W-:Y:S02]  /*1690*/  HADD2.F32 R98, -RZ, R102.reuse.H0_H0 ;  /* 0x20000066ff627230 */ /* 0x100fe40000004100 */
[----:B------:R-:W-:Y:S01]  /*16a0*/  FMUL.FTZ R186, R145, R101 ;  /* 0x0000006591ba7220 */ /* 0x000fe20000410000 */
[----:B------:R-:W-:Y:S01]  /*16b0*/  FMUL.FTZ R187, R157, R182 ;  /* 0x000000b69dbb7220 */ /* 0x000fe20000410000 */
[----:B------:R-:W-:Y:S01]  /*16c0*/  FADD.FTZ R75, R74, R189 ;  /* 0x000000bd4a4b7221 */ /* 0x000fe20000010000 */
[----:B------:R-:W-:Y:S01]  /*16d0*/  FFMA.FTZ R72, R188, R189, R73 ;  /* 0x000000bdbc487223 */ /* 0x000fe20000010049 */
[----:B------:R-:W-:Y:S02]  /*16e0*/  HADD2.F32 R180, -RZ, R99.H0_H0 ;  /* 0x20000063ffb47230 */ /* 0x000fe40000004100 */
[----:B------:R-:W-:Y:S01]  /*16f0*/  FADD.FTZ R230, -R79, R230 ;  /* 0x000000e64fe67221 */ /* 0x000fe20000010100 */
[----:B------:R-:W-:-:S02]  /*1700*/  HADD2.F32 R102, -RZ, R102.H1_H1 ;  /* 0x30000066ff667230 */ /* 0x000fc40000004100 */
[----:B------:R-:W-:Y:S01]  /*1710*/  FMUL.FTZ R185, R146, R98 ;  /* 0x0000006292b97220 */ /* 0x000fe20000410000 */
[----:B------:R-:W-:Y:S01]  /*1720*/  FMUL.FTZ R184, R157, R184 ;  /* 0x000000b89db87220 */ /* 0x000fe20000410000 */
[----:B------:R-:W-:Y:S01]  /*1730*/  FADD.FTZ R74, R75, R186 ;  /* 0x000000ba4b4a7221 */ /* 0x000fe20000010000 */
[----:B------:R-:W-:Y:S01]  /*1740*/  FFMA.FTZ R73, R187, R186, R72 ;  /* 0x000000babb497223 */ /* 0x000fe20000010048 */
[----:B------:R-:W-:Y:S02]  /*1750*/  HADD2.F32 R228, -RZ, R99.H1_H1 ;  /* 0x30000063ffe47230 */ /* 0x000fe40000004100 */
[----:B------:R-:W-:Y:S01]  /*1760*/  FADD.FTZ R180, -R79, R180 ;  /* 0x000000b44fb47221 */ /* 0x000fe20000010100 */
[--C-:B------:R-:W-:Y:S02]  /*1770*/  HADD2.F32 R178, -RZ, R103.reuse.H0_H0 ;  /* 0x20000067ffb27230 */ /* 0x100fe40000004100 */
[----:B------:R-:W-:Y:S01]  /*1780*/  FMUL.FTZ R182, R147, R102 ;  /* 0x0000006693b67220 */ /* 0x000fe20000410000 */
[----:B------:R-:W-:Y:S01]  /*1790*/  FMUL.FTZ R183, R157, R230 ;  /* 0x000000e69db77220 */ /* 0x000fe20000410000 */
[----:B------:R-:W-:Y:S01]  /*17a0*/  FADD.FTZ R75, R74, R185 ;  /* 0x000000b94a4b7221 */ /* 0x000fe20000010000 */
[----:B------:R-:W-:Y:S01]  /*17b0*/  FFMA.FTZ R72, R184, R185, R73 ;  /* 0x000000b9b8487223 */ /* 0x000fe20000010049 */
[----:B------:R-:W-:-:S02]  /*17c0*/  HADD2.F32 R103, -RZ, R103.H1_H1 ;  /* 0x30000067ff677230 */ /* 0x000fc40000004100 */
[----:B------:R-:W-:Y:S01]  /*17d0*/  FADD.FTZ R228, -R79, R228 ;  /* 0x000000e44fe47221 */ /* 0x000fe20000010100 */
        /* <DEDUP_REMOVED lines=8> */
[----:B------:R-:W1:Y:S01]  /*1860*/  @P3 LDC.64 R80, c[0x0][0x438] ;  /* 0x00010e00ff503b82 */ /* 0x000e620000000a00 */
[----:B------:R-:W-:Y:S01]  /*1870*/  LOP3.LUT P4, RZ, R19, 0x1f, RZ, 0xc0, !PT ;  /* 0x0000001f13ff7812 */ /* 0x000fe2000788c0ff */
[----:B------:R-:W-:Y:S01]  /*1880*/  FADD.FTZ R74, R74, R99 ;  /* 0x000000634a4a7221 */ /* 0x000fe20000010000 */
[----:B------:R-:W-:Y:S01]  /*1890*/  FFMA.FTZ R72, R195, R99, R72 ;  /* 0x00000063c3487223 */ /* 0x000fe20000010048 */
[----:B------:R-:W-:Y:S01]  /*18a0*/  PLOP3.LUT P0, PT, PT, PT, PT, 0x80, 0x8 ;  /* 0x000000000008781c */ /* 0x000fe20003f0f070 */
[----:B------:R-:W5:Y:S03]  /*18b0*/  LDG.E.64 R94, desc[UR6][R94.64] ;  /* 0x000000065e5e7981 */ /* 0x000f66000c1e1b00 */
[----:B------:R-:W3:Y:S01]  /*18c0*/  @P3 LDC.64 R82, c[0x0][0x438] ;  /* 0x00010e00ff523b82 */ /* 0x000ee20000000a00 */
[----:B------:R-:W4:Y:S04]  /*18d0*/  SHFL.DOWN PT, R73, R74, 0x10, 0x1f ;  /* 0x0a001f004a497f89 */ /* 0x000f2800000e0000 */
[----:B------:R-:W0:Y:S03]  /*18e0*/  SHFL.DOWN PT, R75, R72, 0x10, 0x1f ;  /* 0x0a001f00484b7f89 */ /* 0x000e2600000e0000 */
[----:B------:R-:W3:Y:S01]  /*18f0*/  @P3 LDC.64 R86, c[0x0][0x438] ;  /* 0x00010e00ff563b82 */ /* 0x000ee20000000a00 */
[----:B------:R-:W5:Y:S04]  /*1900*/  LDG.E.64 R92, desc[UR6][R92.64] ;  /* 0x000000065c5c7981 */ /* 0x000f68000c1e1b00 */
[----:B------:R-:W5:Y:S01]  /*1910*/  LDG.E.64 R90, desc[UR6][R90.64] ;  /* 0x000000065a5a7981 */ /* 0x000f62000c1e1b00 */
[----:B-1----:R-:W-:-:S03]  /*1920*/  @P3 IMAD.WIDE.U32 R80, R155, 0x10, R80 ;  /* 0x000000109b503825 */ /* 0x002fc600078e0050 */
[----:B------:R-:W5:Y:S04]  /*1930*/  LDG.E.64 R88, desc[UR6][R88.64] ;  /* 0x0000000658587981 */ /* 0x000f68000c1e1b00 */
[----:B------:R1:W5:Y:S01]  /*1940*/  @P3 LDG.E.128 R56, desc[UR6][R80.64] ;  /* 0x0000000650383981 */ /* 0x000362000c1e1d00 */
[----:B----4-:R-:W-:Y:S01]  /*1950*/  FADD.FTZ R73, R74, R73 ;  /* 0x000000494a497221 */ /* 0x010fe20000010000 */
[----:B0-----:R-:W-:-:S04]  /*1960*/  FADD.FTZ R75, R72, R75 ;  /* 0x0000004b484b7221 */ /* 0x001fc80000010000 */
[----:B------:R-:W0:Y:S04]  /*1970*/  SHFL.DOWN PT, R76, R73, 0x8, 0x1f ;  /* 0x09001f00494c7f89 */ /* 0x000e2800000e0000 */
[----:B-1----:R-:W1:Y:S01]  /*1980*/  SHFL.DOWN PT, R80, R75, 0x8, 0x1f ;  /* 0x09001f004b507f89 */ /* 0x002e6200000e0000 */
        /* <DEDUP_REMOVED lines=11> */
[----:B------:R-:W-:Y:S02]  /*1a40*/  MOV R73, 0x400 ;  /* 0x0000040000497802 */ /* 0x000fe40000000f00 */
[----:B------:R-:W-:Y:S01]  /*1a50*/  @!P4 PLOP3.LUT P0, PT, P2, PT, PT, 0x80, 0x8 ;  /* 0x000000000008c81c */ /* 0x000fe2000170f070 */
[----:B0-----:R-:W-:Y:S01]  /*1a60*/  FADD.FTZ R72, R77, R72 ;  /* 0x000000484d487221 */ /* 0x001fe20000010000 */
[----:B-1----:R-:W-:Y:S01]  /*1a70*/  FADD.FTZ R74, R79, R74 ;  /* 0x0000004a4f4a7221 */ /* 0x002fe20000010000 */
[----:B---3--:R-:W-:-:S03]  /*1a80*/  LEA R75, R82, R73, 0x18 ;  /* 0x00000049524b7211 */ /* 0x008fc600078ec0ff */
[----:B------:R-:W0:Y:S04]  /*1a90*/  SHFL.DOWN PT, R73, R72, 0x1, 0x1f ;  /* 0x08201f0048497f89 */ /* 0x000e2800000e0000 */
[----:B------:R-:W1:Y:S01]  /*1aa0*/  SHFL.DOWN PT, R81, R74, 0x1, 0x1f ;  /* 0x08201f004a517f89 */ /* 0x000e6200000e0000 */
[----:B------:R-:W-:-:S04]  /*1ab0*/  IADD3 R83, PT, PT, R75, 0x8040, RZ ;  /* 0x000080404b537810 */ /* 0x000fc80007ffe0ff */
[----:B------:R-:W-:Y:S02]  /*1ac0*/  @!P4 MOV R76, R83 ;  /* 0x00000053004cc202 */ /* 0x000fe40000000f00 */
[----:B------:R-:W-:Y:S01]  /*1ad0*/  @!P0 IADD3 R76, PT, PT, R75, 0x8000, RZ ;  /* 0x000080004b4c8810 */ /* 0x000fe20007ffe0ff */
[----:B------:R-:W-:-:S03]  /*1ae0*/  @P3 IMAD.WIDE.U32 R86, R154, 0x10, R86 ;  /* 0x000000109a563825 */ /* 0x000fc600078e0056 */
[----:B------:R-:W-:Y:S02]  /*1af0*/  @!P4 LEA R82, R150, R76, 0x3 ;  /* 0x0000004c9652c211 */ /* 0x000fe400078e18ff */
[----:B------:R3:W5:Y:S01]  /*1b00*/  @P3 LDG.E.128 R60, desc[UR6][R86.64] ;  /* 0x00000006563c3981 */ /* 0x000762000c1e1d00 */
[----:B0-----:R-:W-:Y:S01]  /*1b10*/  FADD.FTZ R80, R72, R73 ;  /* 0x0000004948507221 */ /* 0x001fe20000010000 */
[----:B-1----:R-:W-:-:S05]  /*1b20*/  FADD.FTZ R81, R74, R81 ;  /* 0x000000514a517221 */ /* 0x002fca0000010000 */
[----:B------:R-:W-:Y:S01]  /*1b30*/  @!P4 STS.64 [R82], R80 ;  /* 0x000000505200c388 */ /* 0x000fe20000000a00 */
[C---:B------:R-:W-:Y:S02]  /*1b40*/  @!P2 IADD3 R83, PT, PT, R75.reuse, 0x8000, RZ ;  /* 0x000080004b53a810 */ /* 0x040fe40007ffe0ff */
[C---:B---3--:R-:W-:Y:S02]  /*1b50*/  IADD3 R87, PT, PT, R75.reuse, 0x8050, RZ ;  /* 0x000080504b577810 */ /* 0x048fe40007ffe0ff */
[C---:B------:R-:W-:Y:S02]  /*1b60*/  IADD3 R228, PT, PT, R75.reuse, 0x8060, RZ ;  /* 0x000080604be47810 */ /* 0x040fe40007ffe0ff */
[C---:B------:R-:W-:Y:S02]  /*1b70*/  IADD3 R86, PT, PT, R75.reuse, 0x8070, RZ ;  /* 0x000080704b567810 */ /* 0x040fe40007ffe0ff */
[C---:B------:R-:W-:Y:S02]  /*1b80*/  @!P2 IADD3 R87, PT, PT, R75.reuse, 0x8010, RZ ;  /* 0x000080104b57a810 */ /* 0x040fe40007ffe0ff */
[----:B------:R-:W-:-:S02]  /*1b90*/  @!P2 IADD3 R228, PT, PT, R75, 0x8020, RZ ;  /* 0x000080204be4a810 */ /* 0x000fc40007ffe0ff */
[----:B------:R-:W-:Y:S01]  /*1ba0*/  @!P2 IADD3 R86, PT, PT, R75, 0x8030, RZ ;  /* 0x000080304b56a810 */ /* 0x000fe20007ffe0ff */
[----:B------:R-:W-:Y:S01]  /*1bb0*/  BAR.SYNC.DEFER_BLOCKING 0x0 ;  /* 0x0000000000007b1d */ /* 0x000fe20000010000 */
[----:B------:R-:W-:Y:S01]  /*1bc0*/  FADD.FTZ R16, R78, R16 ;  /* 0x000000104e107221 */ /* 0x000fe20000010000 */
[----:B------:R-:W-:-:S04]  /*1bd0*/  FFMA.FTZ R15, R236, R78, R15 ;  /* 0x0000004eec0f7223 */ /* 0x000fc8000001000f */
[----:B------:R-:W0:Y:S04]  /*1be0*/  LDS.128 R72, [R83] ;  /* 0x0000000053487984 */ /* 0x000e280000000c00 */
[----:B------:R-:W1:Y:S04]  /*1bf0*/  LDS.128 R76, [R87] ;  /* 0x00000000574c7984 */ /* 0x000e680000000c00 */
[----:B------:R-:W3:Y:S01]  /*1c00*/  LDS.128 R80, [R228] ;  /* 0x00000000e4507984 */ /* 0x000ee20000000c00 */
        /* <DEDUP_REMOVED lines=81> */
[----:B--2---:R-:W-:-:S02]  /*2120*/  @P1 HADD2.F32 R84, -RZ, R194.H0_H0 ;  /* 0x200000c2ff541230 */ /* 0x004fc40000004100 */
[----:B------:R-:W-:Y:S01]  /*2130*/  FMUL.FTZ R82, R72, UR12 ;  /* 0x0000000c48527c20 */ /* 0x000fe20008410000 */
[----:B------:R-:W-:Y:S01]  /*2140*/  FSEL R83, R83, RZ, !P5 ;  /* 0x000000ff53537208 */ /* 0x000fe20006800000 */
[----:B------:R-:W-:Y:S06]  /*2150*/  @!P3 BRA `(.L_x_2118) ;  /* 0x000000240060b947 */ /* 0x000fec0003800000 */
[----:B------:R-:W-:-:S04]  /*2160*/  UISETP.NE.U32.AND UP0, UPT, UR14, URZ, UPT ;  /* 0x000000ff0e00728c */ /* 0x000fc8000bf05070 */
[----:B------:R-:W-:-:S09]  /*2170*/  UISETP.NE.AND.EX UP0, UPT, UR15, URZ, UPT, UP0 ;  /* 0x000000ff0f00728c */ /* 0x000fd2000bf05300 */
[----:B------:R-:W-:Y:S05]  /*2180*/  BRA.U UP0, `(.L_x_2119) ;  /* 0x0000001100787547 */ /* 0x000fea000b800000 */
[-CC-:B------:R-:W-:Y:S01]  /*2190*/  FFMA.FTZ R0, R0, R82.reuse, R83.reuse ;  /* 0x0000005200007223 */ /* 0x180fe20000010053 */
[--C-:B-----5:R-:W-:Y:S02]  /*21a0*/  HADD2.F32 R76, -RZ, R52.reuse.H0_H0 ;  /* 0x20000034ff4c7230 */ /* 0x120fe40000004100 */
[-CC-:B------:R-:W-:Y:S01]  /*21b0*/  FFMA.FTZ R239, R239, R82.reuse, R83.reuse ;  /* 0x00000052efef7223 */ /* 0x180fe20000010053 */
[----:B------:R-:W-:Y:S01]  /*21c0*/  FFMA.FTZ R241, R241, R82, R83 ;  /* 0x00000052f1f17223 */ /* 0x000fe20000010053 */
[----:B------:R-:W-:Y:S01]  /*21d0*/  FADD.FTZ R74, R243, -R0 ;  /* 0x80000000f34a7221 */ /* 0x000fe20000010000 */
[--C-:B------:R-:W-:Y:S02]  /*21e0*/  HADD2.F32 R79, -RZ, R53.reuse.H0_H0 ;  /* 0x20000035ff4f7230 */ /* 0x100fe40000004100 */
[----:B------:R-:W-:Y:S01]  /*21f0*/  FADD.FTZ R242, R242, -R239 ;  /* 0x800000eff2f27221 */ /* 0x000fe20000010000 */
[----:B------:R-:W-:Y:S02]  /*2200*/  HADD2.F32 R77, -RZ, R52.H1_H1 ;  /* 0x30000034ff4d7230 */ /* 0x000fe40000004100 */
[C---:B------:R-:W-:Y:S01]  /*2210*/  FFMA.FTZ R75, R157.reuse, R74, R76 ;  /* 0x0000004a9d4b7223 */ /* 0x040fe2000001004c */
[----:B------:R-:W-:Y:S01]  /*2220*/  FADD.FTZ R244, R244, -R241 ;  /* 0x800000f1f4f47221 */ /* 0x000fe20000010000 */
[----:B------:R-:W-:Y:S01]  /*2230*/  FFMA.FTZ R79, R157, R242, R79 ;  /* 0x000000f29d4f7223 */ /* 0x000fe2000001004f */
[----:B------:R-:W-:Y:S01]  /*2240*/  FFMA.FTZ R237, R237, R82, R83 ;  /* 0x00000052eded7223 */ /* 0x000fe20000010053 */
[----:B------:R-:W-:Y:S01]  /*2250*/  FMUL.FTZ R75, R75, R84 ;  /* 0x000000544b4b7220 */ /* 0x000fe20000410000 */
[----:B------:R-:W-:Y:S01]  /*2260*/  FFMA.FTZ R77, R157, R244, R77 ;  /* 0x000000f49d4d7223 */ /* 0x000fe2000001004d */
[----:B------:R-:W-:Y:S01]  /*2270*/  FMUL.FTZ R79, R79, R84 ;  /* 0x000000544f4f7220 */ /* 0x000fe20000410000 */
[----:B------:R-:W-:Y:S01]  /*2280*/  LOP3.LUT P5, RZ, R94, 0xff, RZ, 0xc0, !PT ;  /* 0x000000ff5eff7812 */ /* 0x000fe200078ac0ff */
[----:B------:R-:W-:Y:S01]  /*2290*/  FMUL.FTZ R75, R75, UR4 ;  /* 0x000000044b4b7c20 */ /* 0x000fe20008410000 */
[----:B------:R-:W-:-:S02]  /*22a0*/  HADD2.F32 R74, -RZ, R53.H1_H1 ;  /* 0x30000035ff4a7230 */ /* 0x000fc40000004100 */
[-CC-:B------:R-:W-:Y:S01]  /*22b0*/  FFMA.FTZ R238, R238, R82.reuse, R83.reuse ;  /* 0x00000052eeee7223 */ /* 0x180fe20000010053 */
[----:B------:R-:W-:Y:S01]  /*22c0*/  FFMA.FTZ R81, R214, R82, R83 ;  /* 0x00000052d6517223 */ /* 0x000fe20000010053 */
[----:B------:R-:W-:Y:S01]  /*22d0*/  FMUL.FTZ R77, R77, R84 ;  /* 0x000000544d4d7220 */ /* 0x000fe20000410000 */
[----:B------:R-:W-:Y:S01]  /*22e0*/  FADD.FTZ R240, R240, -R237 ;  /* 0x800000edf0f07221 */ /* 0x000fe20000010000 */
[-CC-:B------:R-:W-:Y:S01]  /*22f0*/  FFMA.FTZ R236, R236, R82.reuse, R83.reuse ;  /* 0x00000052ecec7223 */ /* 0x180fe20000010053 */
[-CC-:B------:R-:W-:Y:S01]  /*2300*/  FFMA.FTZ R234, R234, R82.reuse, R83.reuse ;  /* 0x00000052eaea7223 */ /* 0x180fe20000010053 */
[-CC-:B------:R-:W-:Y:S01]  /*2310*/  FFMA.FTZ R232, R232, R82.reuse, R83.reuse ;  /* 0x00000052e8e87223 */ /* 0x180fe20000010053 */
[----:B------:R-:W-:Y:S01]  /*2320*/  FMUL.FTZ R78, R79, UR4 ;  /* 0x000000044f4e7c20 */ /* 0x000fe20008410000 */
        /* <DEDUP_REMOVED lines=22> */
[----:B------:R-:W-:Y:S01]  /*2490*/  FSEL R76, R75, RZ, P5 ;  /* 0x000000ff4b4c7208 */ /* 0x000fe20002800000 */
[----:B------:R-:W-:-:S02]  /*24a0*/  HADD2.F32 R79, -RZ, R54.H0_H0 ;  /* 0x20000036ff4f7230 */ /* 0x000fc40000004100 */
[----:B------:R-:W-:Y:S01]  /*24b0*/  FFMA.FTZ R82, R195, R82, R83 ;  /* 0x00000052c3527223 */ /* 0x000fe20000010053 */
[----:B------:R-:W-:Y:S01]  /*24c0*/  FMUL.FTZ R77, R77, UR4 ;  /* 0x000000044d4d7c20 */ /* 0x000fe20008410000 */
[----:B------:R-:W-:Y:S01]  /*24d0*/  FADD.FTZ R238, R235, -R238 ;  /* 0x800000eeebee7221 */ /* 0x000fe20000010000 */
[----:B------:R-:W-:Y:S01]  /*24e0*/  FADD.FTZ R212, R212, -R81 ;  /* 0x80000051d4d47221 */ /* 0x000fe20000010000 */
[----:B------:R-:W-:Y:S01]  /*24f0*/  FFMA.FTZ R75, R157, R240, R74 ;  /* 0x000000f09d4b7223 */ /* 0x000fe2000001004a */
[C---:B------:R-:W-:Y:S01]  /*2500*/  LOP3.LUT P4, RZ, R94.reuse, 0xff00, RZ, 0xc0, !PT ;  /* 0x0000ff005eff7812 */ /* 0x040fe2000788c0ff */
[----:B------:R-:W-:Y:S01]  /*2510*/  HADD2.F32 R81, -RZ, R54.H1_H1 ;  /* 0x30000036ff517230 */ /* 0x000fe20000004100 */
[C---:B------:R-:W-:Y:S01]  /*2520*/  LOP3.LUT P6, RZ, R94.reuse, 0xff0000, RZ, 0xc0, !PT ;  /* 0x00ff00005eff7812 */ /* 0x040fe200078cc0ff */
[--C-:B------:R-:W-:Y:S01]  /*2530*/  HADD2.F32 R83, -RZ, R55.reuse.H0_H0 ;  /* 0x20000037ff537230 */ /* 0x100fe20000004100 */
[----:B------:R-:W-:Y:S01]  /*2540*/  ISETP.GE.U32.AND P5, PT, R94, RZ, PT ;  /* 0x000000ff5e00720c */ /* 0x000fe20003fa6070 */
[----:B------:R-:W-:-:S02]  /*2550*/  HADD2.F32 R85, -RZ, R55.H1_H1 ;  /* 0x30000037ff557230 */ /* 0x000fc40000004100 */
[----:B------:R-:W-:Y:S01]  /*2560*/  FADD.FTZ R236, R233, -R236 ;  /* 0x800000ece9ec7221 */ /* 0x000fe20000010000 */
[--C-:B------:R-:W-:Y:S02]  /*2570*/  HADD2.F32 R74, -RZ, R56.reuse.H0_H0 ;  /* 0x20000038ff4a7230 */ /* 0x100fe40000004100 */
[----:B------:R-:W-:Y:S01]  /*2580*/  FADD.FTZ R234, R231, -R234 ;  /* 0x800000eae7ea7221 */ /* 0x000fe20000010000 */
[----:B------:R-:W-:Y:S01]  /*2590*/  FADD.FTZ R232, R229, -R232 ;  /* 0x800000e8e5e87221 */ /* 0x000fe20000010000 */
[----:B------:R-:W-:Y:S01]  /*25a0*/  FFMA.FTZ R79, R157, R238, R79 ;  /* 0x000000ee9d4f7223 */ /* 0x000fe2000001004f */
[----:B------:R-:W-:Y:S01]  /*25b0*/  FMUL.FTZ R75, R75, R84 ;  /* 0x000000544b4b7220 */ /* 0x000fe20000410000 */
[----:B------:R-:W-:Y:S01]  /*25c0*/  FSEL R77, R77, RZ, P4 ;  /* 0x000000ff4d4d7208 */ /* 0x000fe20002000000 */
[C---:B------:R-:W-:Y:S01]  /*25d0*/  FFMA.FTZ R81, R157.reuse, R236, R81 ;  /* 0x000000ec9d517223 */ /* 0x040fe20000010051 */
[----:B------:R-:W-:Y:S01]  /*25e0*/  FSEL R78, R78, RZ, P6 ;  /* 0x000000ff4e4e7208 */ /* 0x000fe20003000000 */
[----:B------:R-:W-:Y:S01]  /*25f0*/  FFMA.FTZ R83, R157, R234, R83 ;  /* 0x000000ea9d537223 */ /* 0x000fe20000010053 */
[----:B------:R-:W-:Y:S01]  /*2600*/  LOP3.LUT P3, RZ, R95, 0xff, RZ, 0xc0, !PT ;  /* 0x000000ff5fff7812 */ /* 0x000fe2000786c0ff */
[----:B------:R-:W-:Y:S01]  /*2610*/  FFMA.FTZ R85, R157, R232, R85 ;  /* 0x000000e89d557223 */ /* 0x000fe20000010055 */
[----:B------:R-:W-:Y:S01]  /*2620*/  LOP3.LUT P4, RZ, R95, 0xff00, RZ, 0xc0, !PT ;  /* 0x0000ff005fff7812 */ /* 0x000fe2000788c0ff */
[----:B------:R-:W-:Y:S01]  /*2630*/  FFMA.FTZ R87, R157, R212, R74 ;  /* 0x000000d49d577223 */ /* 0x000fe2000001004a */
[C---:B------:R-:W-:Y:S01]  /*2640*/  LOP3.LUT P6, RZ, R95.reuse, 0xff0000, RZ, 0xc0, !PT ;  /* 0x00ff00005fff7812 */ /* 0x040fe200078cc0ff */
[----:B------:R-:W-:Y:S01]  /*2650*/  HADD2.F32 R97, -RZ, R57.H0_H0 ;  /* 0x20000039ff617230 */ /* 0x000fe20000004100 */
[----:B------:R-:W-:Y:S01]  /*2660*/  ISETP.GE.U32.AND.EX P5, PT, R95, 0x1000000, PT, P5 ;  /* 0x010000005f00780c */ /* 0x000fe20003fa6150 */
[----:B------:R-:W-:-:S02]  /*2670*/  HADD2.F32 R95, -RZ, R56.H1_H1 ;  /* 0x30000038ff5f7230 */ /* 0x000fc40000004100 */
[----:B------:R-:W-:Y:S01]  /*2680*/  FADD.FTZ R216, R213, -R216 ;  /* 0x800000d8d5d87221 */ /* 0x000fe20000010000 */
[----:B------:R-:W-:Y:S01]  /*2690*/  FADD.FTZ R218, R215, -R218 ;  /* 0x800000dad7da7221 */ /* 0x000fe20000010000 */
[-C--:B------:R-:W-:Y:S01]  /*26a0*/  FMUL.FTZ R79, R79, R84.reuse ;  /* 0x000000544f4f7220 */ /* 0x080fe20000410000 */
[----:B------:R-:W-:Y:S01]  /*26b0*/  FMUL.FTZ R75, R75, UR4 ;  /* 0x000000044b4b7c20 */ /* 0x000fe20008410000 */
[----:B------:R-:W-:Y:S01]  /*26c0*/  LOP3.LUT P0, RZ, R94, 0xff000000, RZ, 0xc0, !PT ;  /* 0xff0000005eff7812 */ /* 0x000fe2000780c0ff */
[-C--:B------:R-:W-:Y:S01]  /*26d0*/  FMUL.FTZ R81, R81, R84.reuse ;  /* 0x0000005451517220 */ /* 0x080fe20000410000 */
[-C--:B------:R-:W-:Y:S01]  /*26e0*/  FMUL.FTZ R83, R83, R84.reuse ;  /* 0x0000005453537220 */ /* 0x080fe20000410000 */
[-C--:B------:R-:W-:Y:S01]  /*26f0*/  FMUL.FTZ R85, R85, R84.reuse ;  /* 0x0000005455557220 */ /* 0x080fe20000410000 */
[----:B------:R-:W-:Y:S01]  /*2700*/  FMUL.FTZ R87, R87, R84 ;  /* 0x0000005457577220 */ /* 0x000fe20000410000 */
[C---:B------:R-:W-:Y:S01]  /*2710*/  FFMA.FTZ R95, R157.reuse, R216, R95 ;  /* 0x000000d89d5f7223 */ /* 0x040fe2000001005f */
[----:B------:R-:W-:Y:S01]  /*2720*/  FFMA.FTZ R97, R157, R218, R97 ;  /* 0x000000da9d617223 */ /* 0x000fe20000010061 */
[----:B------:R-:W-:Y:S01]  /*2730*/  FMUL.FTZ R74, R79, UR4 ;  /* 0x000000044f4a7c20 */ /* 0x000fe20008410000 */
[----:B------:R-:W-:Y:S01]  /*2740*/  FSEL R79, R75, RZ, P0 ;  /* 0x000000ff4b4f7208 */ /* 0x000fe20000000000 */
[----:B------:R-:W-:Y:S01]  /*2750*/  FMUL.FTZ R81, R81, UR4 ;  /* 0x0000000451517c20 */ /* 0x000fe20008410000 */
[----:B------:R-:W-:Y:S01]  /*2760*/  FMUL.FTZ R75, R83, UR4 ;  /* 0x00000004534b7c20 */ /* 0x000fe20008410000 */
[----:B------:R-:W-:Y:S01]  /*2770*/  FMUL.FTZ R85, R85, UR4 ;  /* 0x0000000455557c20 */ /* 0x000fe20008410000 */
[----:B------:R-:W-:Y:S01]  /*2780*/  FMUL.FTZ R80, R87, UR4 ;  /* 0x0000000457507c20 */ /* 0x000fe20008410000 */
[----:B------:R-:W-:Y:S01]  /*2790*/  LOP3.LUT P0, RZ, R92, 0xff, RZ, 0xc0, !PT ;  /* 0x000000ff5cff7812 */ /* 0x000fe2000780c0ff */
[-C--:B------:R-:W-:Y:S01]  /*27a0*/  FMUL.FTZ R95, R95, R84.reuse ;  /* 0x000000545f5f7220 */ /* 0x080fe20000410000 */
[----:B------:R-:W-:Y:S01]  /*27b0*/  FMUL.FTZ R97, R97, R84 ;  /* 0x0000005461617220 */ /* 0x000fe20000410000 */
[----:B------:R-:W-:Y:S01]  /*27c0*/  FSEL R74, R74, RZ, P3 ;  /* 0x000000ff4a4a7208 */ /* 0x000fe20001800000 */
[----:B------:R-:W-:Y:S01]  /*27d0*/  FADD.FTZ R220, R217, -R220 ;  /* 0x800000dcd9dc7221 */ /* 0x000fe20000010000 */
[----:B------:R-:W-:Y:S01]  /*27e0*/  FSEL R81, R81, RZ, P4 ;  /* 0x000000ff51517208 */ /* 0x000fe20002000000 */
[----:B------:R-:W-:Y:S01]  /*27f0*/  FMUL.FTZ R83, R95, UR4 ;  /* 0x000000045f537c20 */ /* 0x000fe20008410000 */
[----:B------:R-:W-:Y:S01]  /*2800*/  FSEL R75, R75, RZ, P6 ;  /* 0x000000ff4b4b7208 */ /* 0x000fe20003000000 */
[----:B------:R-:W-:Y:S01]  /*2810*/  FADD.FTZ R226, R226, -R227 ;  /* 0x800000e3e2e27221 */ /* 0x000fe20000010000 */
[----:B------:R-:W-:Y:S01]  /*2820*/  FSEL R86, R85, RZ, P5 ;  /* 0x000000ff55567208 */ /* 0x000fe20002800000 */
[----:B------:R-:W-:Y:S01]  /*2830*/  FMUL.FTZ R85, R97, UR4 ;  /* 0x0000000461557c20 */ /* 0x000fe20008410000 */
[----:B------:R-:W-:Y:S01]  /*2840*/  FSEL R80, R80, RZ, P0 ;  /* 0x000000ff50507208 */ /* 0x000fe20000000000 */
[----:B------:R-:W-:Y:S01]  /*2850*/  HADD2.F32 R97, -RZ, R59.H1_H1 ;  /* 0x3000003bff617230 */ /* 0x000fe20000004100 */
[----:B------:R-:W-:Y:S01]  /*2860*/  LOP3.LUT P3, RZ, R92, 0xff00, RZ, 0xc0, !PT ;  /* 0x0000ff005cff7812 */ /* 0x000fe2000786c0ff */
[----:B------:R-:W-:Y:S01]  /*2870*/  FADD.FTZ R222, R222, -R73 ;  /* 0x80000049dede7221 */ /* 0x000fe20000010000 */
[C---:B------:R-:W-:Y:S01]  /*2880*/  LOP3.LUT P4, RZ, R92.reuse, 0xff0000, RZ, 0xc0, !PT ;  /* 0x00ff00005cff7812 */ /* 0x040fe2000788c0ff */
[----:B------:R-:W-:Y:S01]  /*2890*/  HADD2.F32 R87, -RZ, R58.H0_H0 ;  /* 0x2000003aff577230 */ /* 0x000fe20000004100 */
[C---:B------:R-:W-:Y:S01]  /*28a0*/  LOP3.LUT P6, RZ, R92.reuse, 0xff000000, RZ, 0xc0, !PT ;  /* 0xff0000005cff7812 */ /* 0x040fe200078cc0ff */
[----:B------:R-:W-:Y:S01]  /*28b0*/  FADD.FTZ R210, R211, -R210 ;  /* 0x800000d2d3d27221 */ /* 0x000fe20000010000 */
[----:B------:R-:W-:Y:S01]  /*28c0*/  ISETP.GE.U32.AND P0, PT, R92, RZ, PT ;  /* 0x000000ff5c00720c */ /* 0x000fe20003f06070 */
[----:B------:R-:W-:Y:S01]  /*28d0*/  FADD.FTZ R92, R219, -R0 ;  /* 0x80000000db5c7221 */ /* 0x000fe20000010000 */
[----:B------:R-:W-:Y:S01]  /*28e0*/  HADD2.F32 R0, -RZ, R57.H1_H1 ;  /* 0x30000039ff007230 */ /* 0x000fe20000004100 */
[----:B------:R-:W-:Y:S01]  /*28f0*/  FSEL R83, R83, RZ, P3 ;  /* 0x000000ff53537208 */ /* 0x000fe20001800000 */
[----:B------:R-:W-:Y:S01]  /*2900*/  FFMA.FTZ R97, R157, R226, R97 ;  /* 0x000000e29d617223 */ /* 0x000fe20000010061 */
[----:B------:R-:W-:Y:S01]  /*2910*/  FSEL R85, R85, RZ, P4 ;  /* 0x000000ff55557208 */ /* 0x000fe20002000000 */
[----:B------:R-:W-:Y:S01]  /*2920*/  HADD2.F32 R95, -RZ, R59.H0_H0 ;  /* 0x2000003bff5f7230 */ /* 0x000fe20000004100 */
[----:B------:R-:W-:Y:S01]  /*2930*/  LOP3.LUT P5, RZ, R93, 0xff, RZ, 0xc0, !PT ;  /* 0x000000ff5dff7812 */ /* 0x000fe200078ac0ff */
[----:B------:R-:W-:Y:S01]  /*2940*/  FFMA.FTZ R73, R157, R220, R0 ;  /* 0x000000dc9d497223 */ /* 0x000fe20000010000 */
[C---:B------:R-:W-:Y:S01]  /*2950*/  LOP3.LUT P3, RZ, R93.reuse, 0xff00, RZ, 0xc0, !PT ;  /* 0x0000ff005dff7812 */ /* 0x040fe2000786c0ff */
[----:B------:R-:W-:Y:S01]  /*2960*/  HADD2.F32 R0, -RZ, R60.H0_H0 ;  /* 0x2000003cff007230 */ /* 0x000fe20000004100 */
[----:B------:R-:W-:Y:S01]  /*2970*/  LOP3.LUT P4, RZ, R93, 0xff0000, RZ, 0xc0, !PT ;  /* 0x00ff00005dff7812 */ /* 0x000fe2000788c0ff */
[----:B------:R-:W-:Y:S01]  /*2980*/  FADD.FTZ R72, R223, -R72 ;  /* 0x80000048df487221 */ /* 0x000fe20000010000 */
[----:B------:R-:W-:Y:S01]  /*2990*/  ISETP.GE.U32.AND.EX P0, PT, R93, 0x1000000, PT, P0 ;  /* 0x010000005d00780c */ /* 0x000fe20003f06100 */
[----:B------:R-:W-:-:S02]  /*29a0*/  HADD2.F32 R93, -RZ, R58.H1_H1 ;  /* 0x3000003aff5d7230 */ /* 0x000fc40000004100 */
[----:B------:R-:W-:Y:S01]  /*29b0*/  FFMA.FTZ R87, R157, R92, R87 ;  /* 0x0000005c9d577223 */ /* 0x000fe20000010057 */
[----:B------:R-:W-:Y:S02]  /*29c0*/  HADD2.F32 R103, -RZ, R60.H1_H1 ;  /* 0x3000003cff677230 */ /* 0x000fe40000004100 */
[----:B------:R-:W-:Y:S01]  /*29d0*/  FMUL.FTZ R73, R73, R84 ;  /* 0x0000005449497220 */ /* 0x000fe20000410000 */
[--C-:B------:R-:W-:Y:S02]  /*29e0*/  HADD2.F32 R159, -RZ, R61.reuse.H0_H0 ;  /* 0x2000003dff9f7230 */ /* 0x100fe40000004100 */
[----:B------:R-:W-:Y:S01]  /*29f0*/  FFMA.FTZ R93, R157, R222, R93 ;  /* 0x000000de9d5d7223 */ /* 0x000fe2000001005d */
[----:B------:R-:W-:Y:S01]  /*2a00*/  FADD.FTZ R208, R208, -R209 ;  /* 0x800000d1d0d07221 */ /* 0x000fe20000010000 */
[----:B------:R-:W-:Y:S01]  /*2a10*/  FADD.FTZ R206, R207, -R206 ;  /* 0x800000cecfce7221 */ /* 0x000fe20000010000 */
[----:B------:R-:W-:Y:S01]  /*2a20*/  FFMA.FTZ R101, R157, R210, R0 ;  /* 0x000000d29d657223 */ /* 0x000fe20000010000 */
[----:B------:R-:W-:Y:S01]  /*2a30*/  FMUL.FTZ R97, R97, R84 ;  /* 0x0000005461617220 */ /* 0x000fe20000410000 */
[----:B------:R-:W-:Y:S01]  /*2a40*/  FFMA.FTZ R95, R157, R72, R95 ;  /* 0x000000489d5f7223 */ /* 0x000fe2000001005f */
[-C--:B------:R-:W-:Y:S01]  /*2a50*/  FMUL.FTZ R87, R87, R84.reuse ;  /* 0x0000005457577220 */ /* 0x080fe20000410000 */
[----:B------:R-:W-:Y:S01]  /*2a60*/  FMUL.FTZ R0, R73, UR4 ;  /* 0x0000000449007c20 */ /* 0x000fe20008410000 */
[----:B------:R-:W-:Y:S01]  /*2a70*/  FMUL.FTZ R93, R93, R84 ;  /* 0x000000545d5d7220 */ /* 0x000fe20000410000 */
[C---:B------:R-:W-:Y:S01]  /*2a80*/  FFMA.FTZ R103, R157.reuse, R208, R103 ;  /* 0x000000d09d677223 */ /* 0x040fe20000010067 */
[----:B------:R-:W-:Y:S01]  /*2a90*/  FFMA.FTZ R159, R157, R206, R159 ;  /* 0x000000ce9d9f7223 */ /* 0x000fe2000001009f */
[----:B------:R-:W-:Y:S01]  /*2aa0*/  FMUL.FTZ R101, R101, R84 ;  /* 0x0000005465657220 */ /* 0x000fe20000410000 */
[----:B------:R-:W-:Y:S01]  /*2ab0*/  FMUL.FTZ R97, R97, UR4 ;  /* 0x0000000461617c20 */ /* 0x000fe20008410000 */
[----:B------:R-:W-:-:S02]  /*2ac0*/  HADD2.F32 R72, -RZ, R61.H1_H1 ;  /* 0x3000003dff487230 */ /* 0x000fc40000004100 */
[----:B------:R-:W-:Y:S01]  /*2ad0*/  FADD.FTZ R204, R204, -R205 ;  /* 0x800000cdcccc7221 */ /* 0x000fe20000010000 */
        /* <DEDUP_REMOVED lines=8> */
[----:B------:R-:W-:Y:S01]  /*2b60*/  FFMA.FTZ R73, R157, R204, R72 ;  /* 0x000000cc9d497223 */ /* 0x000fe20000010048 */
[----:B------:R-:W-:Y:S01]  /*2b70*/  FSEL R98, R97, RZ, P0 ;  /* 0x000000ff61627208 */ /* 0x000fe20000000000 */
[----:B------:R-:W-:-:S02]  /*2b80*/  HADD2.F32 R97, -RZ, R62.H1_H1 ;  /* 0x3000003eff617230 */ /* 0x000fc40000004100 */
[----:B------:R-:W-:Y:S01]  /*2b90*/  FADD.FTZ R200, R200, -R201 ;  /* 0x800000c9c8c87221 */ /* 0x000fe20000010000 */
[--C-:B------:R-:W-:Y:S02]  /*2ba0*/  HADD2.F32 R101, -RZ, R63.reuse.H0_H0 ;  /* 0x2000003fff657230 */ /* 0x100fe40000004100 */
[----:B------:R-:W-:Y:S01]  /*2bb0*/  FADD.FTZ R198, R199, -R198 ;  /* 0x800000c6c7c67221 */ /* 0x000fe20000010000 */
[----:B------:R-:W-:Y:S01]  /*2bc0*/  FSEL R87, R87, RZ, P5 ;  /* 0x000000ff57577208 */ /* 0x000fe20002800000 */
[----:B------:R-:W-:Y:S01]  /*2bd0*/  FMUL.FTZ R95, R95, UR4 ;  /* 0x000000045f5f7c20 */ /* 0x000fe20008410000 */
[----:B------:R-:W-:Y:S01]  /*2be0*/  FSEL R92, R92, RZ, P3 ;  /* 0x000000ff5c5c7208 */ /* 0x000fe20001800000 */
[----:B------:R-:W-:Y:S01]  /*2bf0*/  FMUL.FTZ R94, R103, UR4 ;  /* 0x00000004675e7c20 */ /* 0x000fe20008410000 */
[----:B------:R-:W-:Y:S01]  /*2c00*/  FMUL.FTZ R96, R159, UR4 ;  /* 0x000000049f607c20 */ /* 0x000fe20008410000 */
[C---:B------:R-:W-:Y:S01]  /*2c10*/  LOP3.LUT P5, RZ, R90.reuse, 0xff00, RZ, 0xc0, !PT ;  /* 0x0000ff005aff7812 */ /* 0x040fe200078ac0ff */
[----:B------:R-:W-:Y:S01]  /*2c20*/  HADD2.F32 R72, -RZ, R64.H0_H0 ;  /* 0x20000040ff487230 */ /* 0x000fe20000004100 */
[C---:B------:R-:W-:Y:S01]  /*2c30*/  LOP3.LUT P3, RZ, R90.reuse, 0xff0000, RZ, 0xc0, !PT ;  /* 0x00ff00005aff7812 */ /* 0x040fe2000786c0ff */
[----:B------:R-:W-:Y:S01]  /*2c40*/  FMUL.FTZ R73, R73, R84 ;  /* 0x0000005449497220 */ /* 0x000fe20000410000 */
[----:B------:R-:W-:Y:S01]  /*2c50*/  FSEL R93, R93, RZ, P6 ;  /* 0x000000ff5d5d7208 */ /* 0x000fe20003000000 */
[----:B------:R-:W-:Y:S01]  /*2c60*/  FADD.FTZ R192, R193, -R192 ;  /* 0x800000c0c1c07221 */ /* 0x000fe20000010000 */
[----:B------:R-:W-:Y:S01]  /*2c70*/  ISETP.GE.U32.AND P6, PT, R90, RZ, PT ;  /* 0x000000ff5a00720c */ /* 0x000fe20003fc6070 */
[----:B------:R-:W-:-:S02]  /*2c80*/  HADD2.F32 R103, -RZ, R63.H1_H1 ;  /* 0x3000003fff677230 */ /* 0x000fc40000004100 */
[----:B------:R-:W-:Y:S01]  /*2c90*/  FADD.FTZ R196, R196, -R197 ;  /* 0x800000c5c4c47221 */ /* 0x000fe20000010000 */
[C---:B------:R-:W-:Y:S01]  /*2ca0*/  FFMA.FTZ R97, R157.reuse, R200, R97 ;  /* 0x000000c89d617223 */ /* 0x040fe20000010061 */
[----:B------:R-:W-:Y:S01]  /*2cb0*/  FFMA.FTZ R101, R157, R198, R101 ;  /* 0x000000c69d657223 */ /* 0x000fe20000010065 */
[----:B------:R-:W-:Y:S02]  /*2cc0*/  HADD2.F32 R161, -RZ, R65.H0_H0 ;  /* 0x20000041ffa17230 */ /* 0x000fe40000004100 */
[----:B------:R-:W-:Y:S01]  /*2cd0*/  FADD.FTZ R188, R189, -R188 ;  /* 0x800000bcbdbc7221 */ /* 0x000fe20000010000 */
[----:B------:R-:W-:Y:S01]  /*2ce0*/  FSEL R95, R95, RZ, P4 ;  /* 0x000000ff5f5f7208 */ /* 0x000fe20002000000 */
[----:B------:R-:W-:Y:S01]  /*2cf0*/  FMUL.FTZ R73, R73, UR4 ;  /* 0x0000000449497c20 */ /* 0x000fe20008410000 */
[----:B------:R-:W-:Y:S01]  /*2d00*/  FSEL R94, R94, RZ, P5 ;  /* 0x000000ff5e5e7208 */ /* 0x000fe20002800000 */
[C---:B------:R-:W-:Y:S01]  /*2d10*/  FFMA.FTZ R159, R157.reuse, R192, R72 ;  /* 0x000000c09d9f7223 */ /* 0x040fe20000010048 */
[----:B------:R-:W-:Y:S01]  /*2d20*/  FSEL R96, R96, RZ, P3 ;  /* 0x000000ff60607208 */ /* 0x000fe20001800000 */
[----:B------:R-:W-:Y:S01]  /*2d30*/  FFMA.FTZ R103, R157, R196, R103 ;  /* 0x000000c49d677223 */ /* 0x000fe20000010067 */
[----:B------:R-:W-:Y:S01]  /*2d40*/  LOP3.LUT P4, RZ, R90, 0xff000000, RZ, 0xc0, !PT ;  /* 0xff0000005aff7812 */ /* 0x000fe2000788c0ff */
[----:B------:R-:W-:Y:S01]  /*2d50*/  HADD2.F32 R163, -RZ, R66.H0_H0 ;  /* 0x20000042ffa37230 */ /* 0x000fe20000004100 */
[----:B------:R-:W-:Y:S01]  /*2d60*/  LOP3.LUT P0, RZ, R91, 0xff, RZ, 0xc0, !PT ;  /* 0x000000ff5bff7812 */ /* 0x000fe2000780c0ff */
[-C--:B------:R-:W-:Y:S01]  /*2d70*/  FMUL.FTZ R72, R97, R84.reuse ;  /* 0x0000005461487220 */ /* 0x080fe20000410000 */
[----:B------:R-:W-:Y:S01]  /*2d80*/  LOP3.LUT P5, RZ, R91, 0xff00, RZ, 0xc0, !PT ;  /* 0x0000ff005bff7812 */ /* 0x000fe200078ac0ff */
[----:B------:R-:W-:Y:S01]  /*2d90*/  FMUL.FTZ R101, R101, R84 ;  /* 0x0000005465657220 */ /* 0x000fe20000410000 */
[----:B------:R-:W-:Y:S01]  /*2da0*/  LOP3.LUT P3, RZ, R91, 0xff0000, RZ, 0xc0, !PT ;  /* 0x00ff00005bff7812 */ /* 0x000fe2000786c0ff */
[----:B------:R-:W-:Y:S01]  /*2db0*/  FADD.FTZ R202, R203, -R202 ;  /* 0x800000cacbca7221 */ /* 0x000fe20000010000 */
[----:B------:R-:W-:Y:S01]  /*2dc0*/  ISETP.GE.U32.AND.EX P6, PT, R91, 0x1000000, PT, P6 ;  /* 0x010000005b00780c */ /* 0x000fe20003fc6160 */
[----:B------:R-:W-:-:S02]  /*2dd0*/  HADD2.F32 R91, -RZ, R62.H0_H0 ;  /* 0x2000003eff5b7230 */ /* 0x000fc40000004100 */
[----:B------:R-:W-:Y:S01]  /*2de0*/  FADD.FTZ R184, R185, -R184 ;  /* 0x800000b8b9b87221 */ /* 0x000fe20000010000 */
[----:B------:R-:W-:Y:S01]  /*2df0*/  FFMA.FTZ R161, R157, R188, R161 ;  /* 0x000000bc9da17223 */ /* 0x000fe200000100a1 */
[----:B------:R-:W-:Y:S01]  /*2e00*/  FSEL R97, R73, RZ, P4 ;  /* 0x000000ff49617208 */ /* 0x000fe20002000000 */
[----:B------:R-:W-:Y:S01]  /*2e10*/  FMUL.FTZ R72, R72, UR4 ;  /* 0x0000000448487c20 */ /* 0x000fe20008410000 */
[----:B------:R-:W-:Y:S01]  /*2e20*/  FMUL.FTZ R103, R103, R84 ;  /* 0x0000005467677220 */ /* 0x000fe20000410000 */
[----:B------:R-:W-:Y:S01]  /*2e30*/  FMUL.FTZ R73, R101, UR4 ;  /* 0x0000000465497c20 */ /* 0x000fe20008410000 */
[C---:B------:R-:W-:Y:S01]  /*2e40*/  FFMA.FTZ R91, R157.reuse, R202, R91 ;  /* 0x000000ca9d5b7223 */ /* 0x040fe2000001005b */
[----:B------:R-:W-:Y:S01]  /*2e50*/  FFMA.FTZ R163, R157, R184, R163 ;  /* 0x000000b89da37223 */ /* 0x000fe200000100a3 */
[-C--:B------:R-:W-:Y:S01]  /*2e60*/  FMUL.FTZ R161, R161, R84.reuse ;  /* 0x00000054a1a17220 */ /* 0x080fe20000410000 */
[----:B------:R-:W-:Y:S01]  /*2e70*/  FMUL.FTZ R103, R103, UR4 ;  /* 0x0000000467677c20 */ /* 0x000fe20008410000 */
[-C--:B------:R-:W-:Y:S01]  /*2e80*/  FMUL.FTZ R91, R91, R84.reuse ;  /* 0x000000545b5b7220 */ /* 0x080fe20000410000 */
[----:B------:R-:W-:Y:S01]  /*2e90*/  FSEL R101, R72, RZ, P5 ;  /* 0x000000ff48657208 */ /* 0x000fe20002800000 */
[-C--:B------:R-:W-:Y:S01]  /*2ea0*/  FMUL.FTZ R159, R159, R84.reuse ;  /* 0x000000549f9f7220 */ /* 0x080fe20000410000 */
[----:B------:R-:W-:Y:S01]  /*2eb0*/  FSEL R102, R73, RZ, P3 ;  /* 0x000000ff49667208 */ /* 0x000fe20001800000 */
[----:B------:R-:W-:Y:S01]  /*2ec0*/  FMUL.FTZ R163, R163, R84 ;  /* 0x00000054a3a37220 */ /* 0x000fe20000410000 */
[----:B------:R-:W-:Y:S01]  /*2ed0*/  FMUL.FTZ R161, R161, UR4 ;  /* 0x00000004a1a17c20 */ /* 0x000fe20008410000 */
[C---:B------:R-:W-:Y:S01]  /*2ee0*/  LOP3.LUT P5, RZ, R88.reuse, 0xff0000, RZ, 0xc0, !PT ;  /* 0x00ff000058ff7812 */ /* 0x040fe200078ac0ff */
[----:B------:R-:W0:Y:S01]  /*2ef0*/  LDC.64 R72, c[0x0][0x468] ;  /* 0x00011a00ff487b82 */ /* 0x000e220000000a00 */
[----:B------:R-:W-:Y:S01]  /*2f00*/  FMUL.FTZ R91, R91, UR4 ;  /* 0x000000045b5b7c20 */ /* 0x000fe20008410000 */
[----:B------:R-:W-:Y:S01]  /*2f10*/  FMUL.FTZ R159, R159, UR4 ;  /* 0x000000049f9f7c20 */ /* 0x000fe20008410000 */
[----:B------:R-:W-:Y:S01]  /*2f20*/  FSEL R103, R103, RZ, P6 ;  /* 0x000000ff67677208 */ /* 0x000fe20003000000 */
[----:B------:R-:W-:Y:S01]  /*2f30*/  FMUL.FTZ R163, R163, UR4 ;  /* 0x00000004a3a37c20 */ /* 0x000fe20008410000 */
[C---:B------:R-:W-:Y:S01]  /*2f40*/  LOP3.LUT P4, RZ, R88.reuse, 0xff, RZ, 0xc0, !PT ;  /* 0x000000ff58ff7812 */ /* 0x040fe2000788c0ff */
[----:B------:R-:W-:Y:S01]  /*2f50*/  FADD.FTZ R82, R99, -R82 ;  /* 0x8000005263527221 */ /* 0x000fe20000010000 */
[----:B------:R-:W-:Y:S01]  /*2f60*/  LOP3.LUT P6, RZ, R89, 0xff, RZ, 0xc0, !PT ;  /* 0x000000ff59ff7812 */ /* 0x000fe200078cc0ff */
[----:B------:R-:W-:Y:S01]  /*2f70*/  HADD2.F32 R99, -RZ, R66.H1_H1 ;  /* 0x30000042ff637230 */ /* 0x000fe20000004100 */
[----:B------:R-:W-:Y:S01]  /*2f80*/  FSEL R161, R161, RZ, P5 ;  /* 0x000000ffa1a17208 */ /* 0x000fe20002800000 */
[----:B------:R-:W-:Y:S01]  /*2f90*/  HADD2.F32 R167, -RZ, R67.H0_H0 ;  /* 0x20000043ffa77230 */ /* 0x000fe20000004100 */
[----:B------:R-:W-:Y:S01]  /*2fa0*/  ISETP.GE.U32.AND P5, PT, R88, RZ, PT ;  /* 0x000000ff5800720c */ /* 0x000fe20003fa6070 */
[----:B------:R-:W-:Y:S01]  /*2fb0*/  FADD.FTZ R190, R190, -R191 ;  /* 0x800000bfbebe7221 */ /* 0x000fe20000010000 */
[----:B------:R-:W-:Y:S01]  /*2fc0*/  FSEL R100, R91, RZ, P0 ;  /* 0x000000ff5b647208 */ /* 0x000fe20000000000 */
[----:B------:R-:W-:Y:S01]  /*2fd0*/  HADD2.F32 R91, -RZ, R65.H1_H1 ;  /* 0x30000041ff5b7230 */ /* 0x000fe20000004100 */
[----:B------:R-:W-:Y:S01]  /*2fe0*/  FSEL R159, R159, RZ, P4 ;  /* 0x000000ff9f9f7208 */ /* 0x000fe20002000000 */
[----:B------:R-:W-:Y:S01]  /*2ff0*/  FADD.FTZ R186, R186, -R187 ;  /* 0x800000bbbaba7221 */ /* 0x000fe20000010000 */
[----:B------:R-:W-:Y:S01]  /*3000*/  FSEL R163, R163, RZ, P6 ;  /* 0x000000ffa3a37208 */ /* 0x000fe20003000000 */
[----:B------:R-:W-:Y:S01]  /*3010*/  FADD.FTZ R182, R182, -R183 ;  /* 0x800000b7b6b67221 */ /* 0x000fe20000010000 */
[C---:B------:R-:W-:Y:S01]  /*3020*/  LOP3.LUT P0, RZ, R88.reuse, 0xff00, RZ, 0xc0, !PT ;  /* 0x0000ff0058ff7812 */ /* 0x040fe2000780c0ff */
[----:B------:R-:W-:Y:S01]  /*3030*/  FADD.FTZ R180, R181, -R180 ;  /* 0x800000b4b5b47221 */ /* 0x000fe20000010000 */
[----:B------:R-:W-:Y:S01]  /*3040*/  LOP3.LUT P3, RZ, R88, 0xff000000, RZ, 0xc0, !PT ;  /* 0xff00000058ff7812 */ /* 0x000fe2000786c0ff */
[----:B------:R-:W-:Y:S01]  /*3050*/  HADD2.F32 R88, -RZ, R67.H1_H1 ;  /* 0x30000043ff587230 */ /* 0x000fe20000004100 */
[----:B------:R-:W-:Y:S01]  /*3060*/  LOP3.LUT P4, RZ, R89, 0xff00, RZ, 0xc0, !PT ;  /* 0x0000ff0059ff7812 */ /* 0x000fe2000788c0ff */
[----:B------:R-:W-:Y:S01]  /*3070*/  FFMA.FTZ R91, R157, R186, R91 ;  /* 0x000000ba9d5b7223 */ /* 0x000fe2000001005b */
[----:B------:R-:W-:Y:S01]  /*3080*/  LOP3.LUT P6, RZ, R89, 0xff0000, RZ, 0xc0, !PT ;  /* 0x00ff000059ff7812 */ /* 0x000fe200078cc0ff */
[----:B------:R-:W-:Y:S01]  /*3090*/  FFMA.FTZ R165, R157, R182, R99 ;  /* 0x000000b69da57223 */ /* 0x000fe20000010063 */
[----:B------:R-:W-:Y:S01]  /*30a0*/  ISETP.GE.U32.AND.EX P5, PT, R89, 0x1000000, PT, P5 ;  /* 0x010000005900780c */ /* 0x000fe20003fa6150 */
[----:B------:R-:W-:-:S02]  /*30b0*/  HADD2.F32 R89, -RZ, R64.H1_H1 ;  /* 0x30000040ff597230 */ /* 0x000fc40000004100 */
[C---:B------:R-:W-:Y:S01]  /*30c0*/  FFMA.FTZ R169, R157.reuse, R82, R88 ;  /* 0x000000529da97223 */ /* 0x040fe20000010058 */
[----:B------:R-:W-:Y:S01]  /*30d0*/  FFMA.FTZ R167, R157, R180, R167 ;  /* 0x000000b49da77223 */ /* 0x000fe200000100a7 */
[-C--:B------:R-:W-:Y:S01]  /*30e0*/  FMUL.FTZ R158, R91, R84.reuse ;  /* 0x000000545b9e7220 */ /* 0x080fe20000410000 */
[----:B------:R-:W-:Y:S01]  /*30f0*/  FMUL.FTZ R165, R165, R84 ;  /* 0x00000054a5a57220 */ /* 0x000fe20000410000 */
[----:B------:R-:W-:Y:S01]  /*3100*/  FFMA.FTZ R89, R157, R190, R89 ;  /* 0x000000be9d597223 */ /* 0x000fe20000010059 */
[-C--:B------:R-:W-:Y:S01]  /*3110*/  FMUL.FTZ R169, R169, R84.reuse ;  /* 0x00000054a9a97220 */ /* 0x080fe20000410000 */
[-C--:B------:R-:W-:Y:S01]  /*3120*/  FMUL.FTZ R167, R167, R84.reuse ;  /* 0x00000054a7a77220 */ /* 0x080fe20000410000 */
[----:B------:R-:W-:Y:S01]  /*3130*/  FMUL.FTZ R165, R165, UR4 ;  /* 0x00000004a5a57c20 */ /* 0x000fe20008410000 */
[----:B------:R-:W-:Y:S01]  /*3140*/  FMUL.FTZ R99, R89, R84 ;  /* 0x0000005459637220 */ /* 0x000fe20000410000 */
[----:B------:R-:W-:Y:S01]  /*3150*/  FMUL.FTZ R169, R169, UR4 ;  /* 0x00000004a9a97c20 */ /* 0x000fe20008410000 */
[----:B------:R-:W-:Y:S01]  /*3160*/  FMUL.FTZ R167, R167, UR4 ;  /* 0x00000004a7a77c20 */ /* 0x000fe20008410000 */
[----:B------:R-:W-:Y:S01]  /*3170*/  FMUL.FTZ R158, R158, UR4 ;  /* 0x000000049e9e7c20 */ /* 0x000fe20008410000 */
[----:B------:R-:W-:Y:S01]  /*3180*/  FMUL.FTZ R99, R99, UR4 ;  /* 0x0000000463637c20 */ /* 0x000fe20008410000 */
[----:B0-----:R-:W-:Y:S01]  /*3190*/  IMAD.WIDE.U32 R88, R155, 0x10, R72 ;  /* 0x000000109b587825 */ /* 0x001fe200078e0048 */
[----:B------:R-:W-:-:S02]  /*31a0*/  F2FP.F16.F32.PACK_AB R75, R86, R75 ;  /* 0x0000004b564b723e */ /* 0x000fc400000000ff */
[----:B------:R-:W-:Y:S01]  /*31b0*/  FSEL R86, R165, RZ, P4 ;  /* 0x000000ffa5567208 */ /* 0x000fe20002000000 */
[--C-:B------:R-:W-:Y:S01]  /*31c0*/  IMAD.WIDE.U32 R156, R156, 0x10, R72.reuse ;  /* 0x000000109c9c7825 */ /* 0x100fe200078e0048 */
[----:B------:R-:W-:Y:S02]  /*31d0*/  FSEL R158, R158, RZ, P3 ;  /* 0x000000ff9e9e7208 */ /* 0x000fe40001800000 */
[----:B------:R-:W-:Y:S01]  /*31e0*/  FSEL R84, R99, RZ, P0 ;  /* 0x000000ff63547208 */ /* 0x000fe20000000000 */
        /* <DEDUP_REMOVED lines=9> */
[----:B------:R-:W-:Y:S02]  /*3280*/  FSEL R87, R167, RZ, P6 ;  /* 0x000000ffa7577208 */ /* 0x000fe40003000000 */
[----:B------:R-:W-:Y:S02]  /*3290*/  FSEL R0, R169, RZ, P5 ;  /* 0x000000ffa9007208 */ /* 0x000fe40002800000 */
[----:B------:R-:W-:-:S02]  /*32a0*/  F2FP.F16.F32.PACK_AB R79, R98, R95 ;  /* 0x0000005f624f723e */ /* 0x000fc400000000ff */
[----:B------:R-:W-:Y:S02]  /*32b0*/  F2FP.F16.F32.PACK_AB R76, R83, R80 ;  /* 0x00000050534c723e */ /* 0x000fe400000000ff */
[----:B------:R-:W-:Y:S02]  /*32c0*/  F2FP.F16.F32.PACK_AB R83, R103, R102 ;  /* 0x000000666753723e */ /* 0x000fe400000000ff */
[----:B------:R-:W-:Y:S01]  /*32d0*/  F2FP.F16.F32.PACK_AB R81, R97, R96 ;  /* 0x000000606151723e */ /* 0x000fe200000000ff */
[----:B------:R0:W-:Y:S01]  /*32e0*/  STG.E.128 desc[UR6][R88.64], R76 ;  /* 0x0000004c58007986 */ /* 0x0001e2000c101d06 */
[----:B------:R-:W-:Y:S02]  /*32f0*/  F2FP.F16.F32.PACK_AB R80, R94, R93 ;  /* 0x0000005d5e50723e */ /* 0x000fe400000000ff */
[----:B------:R-:W-:Y:S02]  /*3300*/  F2FP.F16.F32.PACK_AB R87, R0, R87 ;  /* 0x000000570057723e */ /* 0x000fe400000000ff */
[----:B------:R-:W-:Y:S01]  /*3310*/  F2FP.F16.F32.PACK_AB R86, R86, R163 ;  /* 0x000000a35656723e */ /* 0x000fe200000000ff */
[----:B------:R0:W-:Y:S01]  /*3320*/  STG.E.128 desc[UR6][R154.64], R80 ;  /* 0x000000509a007986 */ /* 0x0001e2000c101d06 */
[----:B------:R-:W-:-:S02]  /*3330*/  F2FP.F16.F32.PACK_AB R85, R158, R161 ;  /* 0x000000a19e55723e */ /* 0x000fc400000000ff */
[----:B------:R-:W-:-:S05]  /*3340*/  F2FP.F16.F32.PACK_AB R84, R84, R159 ;  /* 0x0000009f5454723e */ /* 0x000fca00000000ff */
[----:B------:R0:W-:Y:S01]  /*3350*/  STG.E.128 desc[UR6][R90.64], R84 ;  /* 0x000000545a007986 */ /* 0x0001e2000c101d06 */
[----:B------:R-:W-:Y:S05]  /*3360*/  BRA `(.L_x_2120) ;  /* 0x0000003400387947 */ /* 0x000fea0003800000 */
.L_x_2119:
[-CC-:B------:R-:W-:Y:S01]  /*3370*/  FFMA.FTZ R234, R234, R82.reuse, R83.reuse ;  /* 0x00000052eaea7223 */ /* 0x180fe20000010053 */
[-CC-:B------:R-:W-:Y:S01]  /*3380*/  FFMA.FTZ R238, R238, R82.reuse, R83.reuse ;  /* 0x00000052eeee7223 */ /* 0x180fe20000010053 */
[----:B------:R-:W-:Y:S01]  /*3390*/  FFMA.FTZ R232, R232, R82, R83 ;  /* 0x00000052e8e87223 */ /* 0x000fe20000010053 */
[--C-:B-----5:R-:W-:Y:S02]  /*33a0*/  HADD2.F32 R68, -RZ, R55.reuse.H0_H0 ;  /* 0x20000037ff447230 */ /* 0x120fe40000004100 */
[----:B------:R-:W-:Y:S01]  /*33b0*/  FADD.FTZ R234, R231, -R234 ;  /* 0x800000eae7ea7221 */ /* 0x000fe20000010000 */
[--C-:B------:R-:W-:Y:S02]  /*33c0*/  HADD2.F32 R69, -RZ, R54.reuse.H0_H0 ;  /* 0x20000036ff457230 */ /* 0x100fe40000004100 */
[----:B------:R-:W-:Y:S01]  /*33d0*/  FADD.FTZ R238, R235, -R238 ;  /* 0x800000eeebee7221 */ /* 0x000fe20000010000 */
[----:B------:R-:W-:Y:S02]  /*33e0*/  HADD2.F32 R73, -RZ, R55.H1_H1 ;  /* 0x30000037ff497230 */ /* 0x000fe40000004100 */
[----:B------:R-:W-:Y:S01]  /*33f0*/  FADD.FTZ R232, R229, -R232 ;  /* 0x800000e8e5e87221 */ /* 0x000fe20000010000 */
[C---:B------:R-:W-:Y:S01]  /*3400*/  FFMA.FTZ R71, R157.reuse, R234, R68 ;  /* 0x000000ea9d477223 */ /* 0x040fe20000010044 */
[C---:B------:R-:W-:Y:S01]  /*3410*/  FFMA.FTZ R69, R157.reuse, R238, R69 ;  /* 0x000000ee9d457223 */ /* 0x040fe20000010045 */
[----:B------:R-:W-:Y:S01]  /*3420*/  ISETP.GE.U32.AND P6, PT, R94, RZ, PT ;  /* 0x000000ff5e00720c */ /* 0x000fe20003fc6070 */
[----:B------:R-:W-:Y:S01]  /*3430*/  FFMA.FTZ R68, R157, R232, R73 ;  /* 0x000000e89d447223 */ /* 0x000fe20000010049 */
[--C-:B------:R-:W-:Y:S01]  /*3440*/  FFMA.FTZ R76, R221, R82, R83.reuse ;  /* 0x00000052dd4c7223 */ /* 0x100fe20000010053 */
[-C--:B------:R-:W-:Y:S01]  /*3450*/  FMUL.FTZ R70, R69, R84.reuse ;  /* 0x0000005445467220 */ /* 0x080fe20000410000 */
[C---:B------:R-:W-:Y:S01]  /*3460*/  LOP3.LUT P3, RZ, R95.reuse, 0xff, RZ, 0xc0, !PT ;  /* 0x000000ff5fff7812 */ /* 0x040fe2000786c0ff */
[----:B------:R-:W-:Y:S01]  /*3470*/  FMUL.FTZ R73, R68, R84 ;  /* 0x0000005444497220 */ /* 0x000fe20000410000 */
[----:B------:R-:W-:Y:S01]  /*3480*/  ISETP.GE.U32.AND.EX P6, PT, R95, 0x1000000, PT, P6 ;  /* 0x010000005f00780c */ /* 0x000fe20003fc6160 */
[----:B------:R-:W-:Y:S01]  /*3490*/  FMUL.FTZ R70, R70, UR4 ;  /* 0x0000000446467c20 */ /* 0x000fe20008410000 */
[-CC-:B------:R-:W-:Y:S01]  /*34a0*/  FFMA.FTZ R236, R236, R82.reuse, R83.reuse ;  /* 0x00000052ecec7223 */ /* 0x180fe20000010053 */
[----:B------:R-:W-:Y:S01]  /*34b0*/  FMUL.FTZ R73, R73, UR4 ;  /* 0x0000000449497c20 */ /* 0x000fe20008410000 */
[-CC-:B------:R-:W-:Y:S01]  /*34c0*/  FFMA.FTZ R239, R239, R82.reuse, R83.reuse ;  /* 0x00000052efef7223 */ /* 0x180fe20000010053 */
[----:B------:R-:W-:Y:S01]  /*34d0*/  FADD.FTZ R86, R219, -R76 ;  /* 0x8000004cdb567221 */ /* 0x000fe20000010000 */
[----:B------:R-:W-:Y:S01]  /*34e0*/  FFMA.FTZ R241, R241, R82, R83 ;  /* 0x00000052f1f17223 */ /* 0x000fe20000010053 */
[----:B------:R-:W-:Y:S01]  /*34f0*/  FSEL R74, R70, RZ, P3 ;  /* 0x000000ff464a7208 */ /* 0x000fe20001800000 */
[----:B------:R-:W-:-:S02]  /*3500*/  HADD2.F32 R76, -RZ, R54.H1_H1 ;  /* 0x30000036ff4c7230 */ /* 0x000fc40000004100 */
[----:B------:R-:W-:Y:S01]  /*3510*/  FMUL.FTZ R72, R71, R84 ;  /* 0x0000005447487220 */ /* 0x000fe20000410000 */
[----:B------:R-:W-:Y:S01]  /*3520*/  FSEL R75, R73, RZ, P6 ;  /* 0x000000ff494b7208 */ /* 0x000fe20003000000 */
[----:B------:R-:W-:Y:S01]  /*3530*/  FADD.FTZ R70, R233, -R236 ;  /* 0x800000ece9467221 */ /* 0x000fe20000010000 */
[-C--:B------:R-:W-:Y:S01]  /*3540*/  FFMA.FTZ R0, R0, R82.reuse, R83 ;  /* 0x0000005200007223 */ /* 0x080fe20000010053 */
[----:B------:R-:W-:Y:S02]  /*3550*/  HADD2.F32 R73, -RZ, R53.H0_H0 ;  /* 0x20000035ff497230 */ /* 0x000fe40000004100 */
[----:B------:R-:W-:Y:S01]  /*3560*/  FADD.FTZ R242, R242, -R239 ;  /* 0x800000eff2f27221 */ /* 0x000fe20000010000 */
[--C-:B------:R-:W-:Y:S02]  /*3570*/  HADD2.F32 R77, -RZ, R52.reuse.H1_H1 ;  /* 0x30000034ff4d7230 */ /* 0x100fe40000004100 */
[----:B------:R-:W-:Y:S01]  /*3580*/  FADD.FTZ R78, R244, -R241 ;  /* 0x800000f1f44e7221 */ /* 0x000fe20000010000 */
[----:B------:R-:W-:Y:S01]  /*3590*/  FFMA.FTZ R227, R227, R82, R83 ;  /* 0x00000052e3e37223 */ /* 0x000fe20000010053 */
[----:B------:R-:W-:Y:S01]  /*35a0*/  FMUL.FTZ R72, R72, UR4 ;  /* 0x0000000448487c20 */ /* 0x000fe20008410000 */
[----:B------:R-:W-:-:S02]  /*35b0*/  HADD2.F32 R87, -RZ, R52.H0_H0 ;  /* 0x20000034ff577230 */ /* 0x000fc40000004100 */
[----:B------:R-:W-:Y:S01]  /*35c0*/  FFMA.FTZ R70, R157, R70, R76 ;  /* 0x000000469d467223 */ /* 0x000fe2000001004c */
[----:B------:R-:W-:Y:S01]  /*35d0*/  LOP3.LUT P4, RZ, R95, 0xff0000, RZ, 0xc0, !PT ;  /* 0x00ff00005fff7812 */ /* 0x000fe2000788c0ff */
[----:B------:R-:W-:Y:S01]  /*35e0*/  FADD.FTZ R0, R243, -R0 ;  /* 0x80000000f3007221 */ /* 0x000fe20000010000 */
[----:B------:R-:W-:Y:S01]  /*35f0*/  FFMA.FTZ R237, R237, R82, R83 ;  /* 0x00000052eded7223 */ /* 0x000fe20000010053 */
[C---:B------:R-:W-:Y:S01]  /*3600*/  FFMA.FTZ R73, R157.reuse, R242, R73 ;  /* 0x000000f29d497223 */ /* 0x040fe20000010049 */
[----:B------:R-:W-:Y:S02]  /*3610*/  HADD2.F32 R81, -RZ, R59.H1_H1 ;  /* 0x3000003bff517230 */ /* 0x000fe40000004100 */
[----:B------:R-:W-:Y:S01]  /*3620*/  FADD.FTZ R226, R226, -R227 ;  /* 0x800000e3e2e27221 */ /* 0x000fe20000010000 */
[----:B------:R-:W-:Y:S01]  /*3630*/  FFMA.FTZ R78, R157, R78, R77 ;  /* 0x0000004e9d4e7223 */ /* 0x000fe2000001004d */
[----:B------:R-:W-:Y:S02]  /*3640*/  HADD2.F32 R85, -RZ, R58.H0_H0 ;  /* 0x2000003aff557230 */ /* 0x000fe40000004100 */
[----:B------:R-:W-:Y:S01]  /*3650*/  FMUL.FTZ R77, R70, R84 ;  /* 0x00000054464d7220 */ /* 0x000fe20000410000 */
[----:B------:R-:W-:Y:S01]  /*3660*/  FSEL R80, R72, RZ, P4 ;  /* 0x000000ff48507208 */ /* 0x000fe20002000000 */
[----:B------:R-:W-:-:S02]  /*3670*/  HADD2.F32 R79, -RZ, R53.H1_H1 ;  /* 0x30000035ff4f7230 */ /* 0x000fc40000004100 */
[----:B------:R-:W-:Y:S01]  /*3680*/  FFMA.FTZ R87, R157, R0, R87 ;  /* 0x000000009d577223 */ /* 0x000fe20000010057 */
[----:B------:R-:W-:Y:S01]  /*3690*/  FADD.FTZ R72, R240, -R237 ;  /* 0x800000edf0487221 */ /* 0x000fe20000010000 */
[----:B------:R-:W-:Y:S01]  /*36a0*/  FMUL.FTZ R0, R73, R84 ;  /* 0x0000005449007220 */ /* 0x000fe20000410000 */
[----:B------:R-:W-:Y:S01]  /*36b0*/  FFMA.FTZ R76, R157, R226, R81 ;  /* 0x000000e29d4c7223 */ /* 0x000fe20000010051 */
[----:B------:R-:W-:Y:S01]  /*36c0*/  FMUL.FTZ R81, R77, UR4 ;  /* 0x000000044d517c20 */ /* 0x000fe20008410000 */
[C---:B------:R-:W-:Y:S01]  /*36d0*/  FFMA.FTZ R77, R157.reuse, R86, R85 ;  /* 0x000000569d4d7223 */ /* 0x040fe20000010055 */
[----:B------:R-:W-:Y:S01]  /*36e0*/  FFMA.FTZ R72, R157, R72, R79 ;  /* 0x000000489d487223 */ /* 0x000fe2000001004f */
[----:B------:R-:W-:Y:S01]  /*36f0*/  FMUL.FTZ R86, R0, UR4 ;  /* 0x0000000400567c20 */ /* 0x000fe20008410000 */
[-C--:B------:R-:W-:Y:S01]  /*3700*/  FMUL.FTZ R0, R87, R84.reuse ;  /* 0x0000005457007220 */ /* 0x080fe20000410000 */
[----:B------:R-:W-:Y:S01]  /*3710*/  LOP3.LUT P0, RZ, R94, 0xff, RZ, 0xc0, !PT ;  /* 0x000000ff5eff7812 */ /* 0x000fe2000780c0ff */
[----:B------:R-:W-:Y:S01]  /*3720*/  FMUL.FTZ R85, R72, R84 ;  /* 0x0000005448557220 */ /* 0x000fe20000410000 */
[----:B------:R-:W-:Y:S01]  /*3730*/  LOP3.LUT P5, RZ, R94, 0xff00, RZ, 0xc0, !PT ;  /* 0x0000ff005eff7812 */ /* 0x000fe200078ac0ff */
[----:B------:R-:W-:Y:S01]  /*3740*/  FMUL.FTZ R0, R0, UR4 ;  /* 0x0000000400007c20 */ /* 0x000fe20008410000 */
[C---:B------:R-:W-:Y:S01]  /*3750*/  LOP3.LUT P4, RZ, R94.reuse, 0xff0000, RZ, 0xc0, !PT ;  /* 0x00ff00005eff7812 */ /* 0x040fe2000788c0ff */
[----:B------:R-:W-:Y:S01]  /*3760*/  HADD2.F32 R79, -RZ, R59.H0_H0 ;  /* 0x2000003bff4f7230 */ /* 0x000fe20000004100 */
[----:B------:R-:W-:Y:S01]  /*3770*/  LOP3.LUT P6, RZ, R94, 0xff000000, RZ, 0xc0, !PT ;  /* 0xff0000005eff7812 */ /* 0x000fe200078cc0ff */
[----:B------:R-:W-:Y:S01]  /*3780*/  FFMA.FTZ R94, R225, R82, R83 ;  /* 0x00000052e15e7223 */ /* 0x000fe20000010053 */
[----:B------:R-:W-:Y:S01]  /*3790*/  FMUL.FTZ R101, R85, UR4 ;  /* 0x0000000455657c20 */ /* 0x000fe20008410000 */
[-C--:B------:R-:W-:Y:S01]  /*37a0*/  FMUL.FTZ R85, R78, R84.reuse ;  /* 0x000000544e557220 */ /* 0x080fe20000410000 */
[----:B------:R-:W-:Y:S01]  /*37b0*/  FSEL R98, R0, RZ, P0 ;  /* 0x000000ff00627208 */ /* 0x000fe20000000000 */
[----:B------:R-:W-:Y:S01]  /*37c0*/  FADD.FTZ R94, R223, -R94 ;  /* 0x8000005edf5e7221 */ /* 0x000fe20000010000 */
[----:B------:R-:W-:Y:S01]  /*37d0*/  FMUL.FTZ R0, R77, R84 ;  /* 0x000000544d007220 */ /* 0x000fe20000410000 */
[----:B------:R-:W-:Y:S01]  /*37e0*/  FMUL.FTZ R85, R85, UR4 ;  /* 0x0000000455557c20 */ /* 0x000fe20008410000 */
[----:B------:R-:W-:Y:S01]  /*37f0*/  FSEL R101, R101, RZ, P6 ;  /* 0x000000ff65657208 */ /* 0x000fe20003000000 */
[----:B------:R-:W-:Y:S01]  /*3800*/  FFMA.FTZ R79, R157, R94, R79 ;  /* 0x0000005e9d4f7223 */ /* 0x000fe2000001004f */
[-C--:B------:R-:W-:Y:S01]  /*3810*/  FMUL.FTZ R96, R76, R84.reuse ;  /* 0x000000544c607220 */ /* 0x080fe20000410000 */
[----:B------:R-:W-:Y:S01]  /*3820*/  FMUL.FTZ R0, R0, UR4 ;  /* 0x0000000400007c20 */ /* 0x000fe20008410000 */
[----:B------:R-:W-:Y:S01]  /*3830*/  LOP3.LUT P6, RZ, R93, 0xff, RZ, 0xc0, !PT ;  /* 0x000000ff5dff7812 */ /* 0x000fe200078cc0ff */
[----:B------:R-:W-:Y:S01]  /*3840*/  FMUL.FTZ R94, R79, R84 ;  /* 0x000000544f5e7220 */ /* 0x000fe20000410000 */
[----:B------:R-:W-:Y:S01]  /*3850*/  ISETP.GE.U32.AND P0, PT, R92, RZ, PT ;  /* 0x000000ff5c00720c */ /* 0x000fe20003f06070 */
[-CC-:B------:R-:W-:Y:S01]  /*3860*/  FFMA.FTZ R216, R216, R82.reuse, R83.reuse ;  /* 0x00000052d8d87223 */ /* 0x180fe20000010053 */
[----:B------:R-:W-:Y:S01]  /*3870*/  FSEL R103, R85, RZ, P5 ;  /* 0x000000ff55677208 */ /* 0x000fe20002800000 */
[----:B------:R-:W-:Y:S01]  /*3880*/  FMUL.FTZ R94, R94, UR4 ;  /* 0x000000045e5e7c20 */ /* 0x000fe20008410000 */
[----:B------:R-:W-:Y:S01]  /*3890*/  FMUL.FTZ R85, R96, UR4 ;  /* 0x0000000460557c20 */ /* 0x000fe20008410000 */
[----:B------:R-:W-:Y:S01]  /*38a0*/  LOP3.LUT P3, RZ, R95, 0xff00, RZ, 0xc0, !PT ;  /* 0x0000ff005fff7812 */ /* 0x000fe2000786c0ff */
[-CC-:B------:R-:W-:Y:S01]  /*38b0*/  FFMA.FTZ R95, R214, R82.reuse, R83.reuse ;  /* 0x00000052d65f7223 */ /* 0x180fe20000010053 */
[C---:B------:R-:W-:Y:S01]  /*38c0*/  LOP3.LUT P5, RZ, R93.reuse, 0xff0000, RZ, 0xc0, !PT ;  /* 0x00ff00005dff7812 */ /* 0x040fe200078ac0ff */
[-C--:B------:R-:W-:Y:S01]  /*38d0*/  FFMA.FTZ R220, R220, R82.reuse, R83 ;  /* 0x00000052dcdc7223 */ /* 0x080fe20000010053 */
[C---:B------:R-:W-:Y:S01]  /*38e0*/  ISETP.GE.U32.AND.EX P0, PT, R93.reuse, 0x1000000, PT, P0 ;  /* 0x010000005d00780c */ /* 0x040fe20003f06100 */
[----:B------:R-:W-:Y:S01]  /*38f0*/  FADD.FTZ R212, R212, -R95 ;  /* 0x8000005fd4d47221 */ /* 0x000fe20000010000 */
[----:B------:R-:W-:Y:S01]  /*3900*/  FSEL R0, R0, RZ, P6 ;  /* 0x000000ff00007208 */ /* 0x000fe20003000000 */
[----:B------:R-:W-:Y:S01]  /*3910*/  HADD2.F32 R95, -RZ, R56.H1_H1 ;  /* 0x30000038ff5f7230 */ /* 0x000fe20000004100 */
[----:B------:R-:W-:Y:S01]  /*3920*/  LOP3.LUT P6, RZ, R93, 0xff00, RZ, 0xc0, !PT ;  /* 0x0000ff005dff7812 */ /* 0x000fe200078cc0ff */
[----:B------:R-:W-:Y:S01]  /*3930*/  FFMA.FTZ R93, R224, R82, R83 ;  /* 0x00000052e05d7223 */ /* 0x000fe20000010053 */
[----:B------:R-:W-:Y:S01]  /*3940*/  FSEL R81, R81, RZ, P3 ;  /* 0x000000ff51517208 */ /* 0x000fe20001800000 */
[----:B------:R-:W-:Y:S01]  /*3950*/  FADD.FTZ R166, R213, -R216 ;  /* 0x800000d8d5a67221 */ /* 0x000fe20000010000 */
[----:B------:R-:W-:Y:S01]  /*3960*/  FSEL R86, R86, RZ, P4 ;  /* 0x000000ff56567208 */ /* 0x000fe20002000000 */
[--C-:B------:R-:W-:Y:S01]  /*3970*/  HADD2.F32 R97, -RZ, R57.reuse.H1_H1 ;  /* 0x30000039ff617230 */ /* 0x100fe20000004100 */
[----:B------:R-:W-:Y:S01]  /*3980*/  FSEL R96, R94, RZ, P5 ;  /* 0x000000ff5e607208 */ /* 0x000fe20002800000 */
[----:B------:R-:W-:Y:S01]  /*3990*/  HADD2.F32 R94, -RZ, R58.H1_H1 ;  /* 0x3000003aff5e7230 */ /* 0x000fe20000004100 */
[----:B------:R-:W-:Y:S01]  /*39a0*/  FSEL R85, R85, RZ, P0 ;  /* 0x000000ff55557208 */ /* 0x000fe20000000000 */
[----:B------:R-:W-:Y:S01]  /*39b0*/  FADD.FTZ R164, R217, -R220 ;  /* 0x800000dcd9a47221 */ /* 0x000fe20000010000 */
[C---:B------:R-:W-:Y:S01]  /*39c0*/  LOP3.LUT P3, RZ, R92.reuse, 0xff, RZ, 0xc0, !PT ;  /* 0x000000ff5cff7812 */ /* 0x040fe2000786c0ff */
[C---:B------:R-:W-:Y:S01]  /*39d0*/  FFMA.FTZ R166, R157.reuse, R166, R95 ;  /* 0x000000a69da67223 */ /* 0x040fe2000001005f */
[C---:B------:R-:W-:Y:S01]  /*39e0*/  LOP3.LUT P4, RZ, R92.reuse, 0xff00, RZ, 0xc0, !PT ;  /* 0x0000ff005cff7812 */ /* 0x040fe2000788c0ff */
[----:B------:R-:W-:Y:S01]  /*39f0*/  FFMA.FTZ R164, R157, R164, R97 ;  /* 0x000000a49da47223 */ /* 0x000fe20000010061 */
[----:B------:R-:W-:Y:S01]  /*3a00*/  LOP3.LUT P5, RZ, R92, 0xff0000, RZ, 0xc0, !PT ;  /* 0x00ff00005cff7812 */ /* 0x000fe200078ac0ff */
[-C--:B------:R-:W-:Y:S01]  /*3a10*/  FFMA.FTZ R218, R218, R82.reuse, R83 ;  /* 0x00000052dada7223 */ /* 0x080fe20000010053 */
[----:B------:R-:W-:Y:S01]  /*3a20*/  LOP3.LUT P0, RZ, R92, 0xff000000, RZ, 0xc0, !PT ;  /* 0xff0000005cff7812 */ /* 0x000fe2000780c0ff */
[----:B------:R-:W-:Y:S01]  /*3a30*/  FADD.FTZ R92, R222, -R93 ;  /* 0x8000005dde5c7221 */ /* 0x000fe20000010000 */
[----:B------:R-:W-:Y:S01]  /*3a40*/  FFMA.FTZ R198, R198, R82, R83 ;  /* 0x00000052c6c67223 */ /* 0x000fe20000010053 */
[----:B------:R-:W-:-:S02]  /*3a50*/  HADD2.F32 R93, -RZ, R57.H0_H0 ;  /* 0x20000039ff5d7230 */ /* 0x000fc40000004100 */
[----:B------:R-:W-:Y:S01]  /*3a60*/  FADD.FTZ R218, R215, -R218 ;  /* 0x800000dad7da7221 */ /* 0x000fe20000010000 */
[----:B------:R-:W-:Y:S01]  /*3a70*/  FFMA.FTZ R92, R157, R92, R94 ;  /* 0x0000005c9d5c7223 */ /* 0x000fe2000001005e */
[--C-:B------:R-:W-:Y:S02]  /*3a80*/  HADD2.F32 R94, -RZ, R63.reuse.H0_H0 ;  /* 0x2000003fff5e7230 */ /* 0x100fe40000004100 */
[----:B------:R-:W-:Y:S01]  /*3a90*/  FFMA.FTZ R197, R197, R82, R83 ;  /* 0x00000052c5c57223 */ /* 0x000fe20000010053 */
[----:B------:R-:W-:Y:S01]  /*3aa0*/  FADD.FTZ R198, R199, -R198 ;  /* 0x800000c6c7c67221 */ /* 0x000fe20000010000 */
[----:B------:R-:W-:Y:S01]  /*3ab0*/  FMUL.FTZ R95, R92, R84 ;  /* 0x000000545c5f7220 */ /* 0x000fe20000410000 */
[----:B------:R-:W-:Y:S02]  /*3ac0*/  HADD2.F32 R169, -RZ, R56.H0_H0 ;  /* 0x20000038ffa97230 */ /* 0x000fe40000004100 */
[----:B------:R-:W-:Y:S01]  /*3ad0*/  FFMA.FTZ R93, R157, R218, R93 ;  /* 0x000000da9d5d7223 */ /* 0x000fe2000001005d */
[----:B------:R-:W-:-:S02]  /*3ae0*/  HADD2.F32 R97, -RZ, R63.H1_H1 ;  /* 0x3000003fff617230 */ /* 0x000fc40000004100 */
[----:B------:R-:W-:Y:S01]  /*3af0*/  FMUL.FTZ R159, R95, UR4 ;  /* 0x000000045f9f7c20 */ /* 0x000fe20008410000 */
[----:B------:R-:W-:Y:S01]  /*3b00*/  FMUL.FTZ R95, R164, R84 ;  /* 0x00000054a45f7220 */ /* 0x000fe20000410000 */
[----:B------:R-:W-:Y:S01]  /*3b10*/  FFMA.FTZ R201, R201, R82, R83 ;  /* 0x00000052c9c97223 */ /* 0x000fe20000010053 */
[----:B------:R-:W-:Y:S01]  /*3b20*/  FADD.FTZ R162, R196, -R197 ;  /* 0x800000c5c4a27221 */ /* 0x000fe20000010000 */
[----:B------:R-:W-:Y:S01]  /*3b30*/  FFMA.FTZ R167, R157, R198, R94 ;  /* 0x000000c69da77223 */ /* 0x000fe2000001005e */
[----:B------:R-:W-:Y:S01]  /*3b40*/  FMUL.FTZ R100, R95, UR4 ;  /* 0x000000045f647c20 */ /* 0x000fe20008410000 */
[----:B------:R-:W-:Y:S01]  /*3b50*/  FMUL.FTZ R95, R166, R84 ;  /* 0x00000054a65f7220 */ /* 0x000fe20000410000 */
[--C-:B------:R-:W-:Y:S01]  /*3b60*/  FFMA.FTZ R202, R202, R82, R83.reuse ;  /* 0x00000052caca7223 */ /* 0x100fe20000010053 */
[----:B------:R-:W-:Y:S01]  /*3b70*/  FMUL.FTZ R94, R93, R84 ;  /* 0x000000545d5e7220 */ /* 0x000fe20000410000 */
[-CC-:B------:R-:W-:Y:S01]  /*3b80*/  FFMA.FTZ R210, R210, R82.reuse, R83.reuse ;  /* 0x00000052d2d27223 */ /* 0x180fe20000010053 */
[----:B------:R-:W-:Y:S01]  /*3b90*/  FMUL.FTZ R95, R95, UR4 ;  /* 0x000000045f5f7c20 */ /* 0x000fe20008410000 */
[-CC-:B------:R-:W-:Y:S01]  /*3ba0*/  FFMA.FTZ R209, R209, R82.reuse, R83.reuse ;  /* 0x00000052d1d17223 */ /* 0x180fe20000010053 */
[-CC-:B------:R-:W-:Y:S01]  /*3bb0*/  FFMA.FTZ R206, R206, R82.reuse, R83.reuse ;  /* 0x00000052cece7223 */ /* 0x180fe20000010053 */
[-CC-:B------:R-:W-:Y:S01]  /*3bc0*/  FFMA.FTZ R205, R205, R82.reuse, R83.reuse ;  /* 0x00000052cdcd7223 */ /* 0x180fe20000010053 */
[-CC-:B------:R-:W-:Y:S01]  /*3bd0*/  FFMA.FTZ R192, R192, R82.reuse, R83.reuse ;  /* 0x00000052c0c07223 */ /* 0x180fe20000010053 */
[----:B------:R-:W-:Y:S01]  /*3be0*/  FSEL R163, R95, RZ, P4 ;  /* 0x000000ff5fa37208 */ /* 0x000fe20002000000 */
[-CC-:B------:R-:W-:Y:S01]  /*3bf0*/  FFMA.FTZ R191, R191, R82.reuse, R83.reuse ;  /* 0x00000052bfbf7223 */ /* 0x180fe20000010053 */
[-CC-:B------:R-:W-:Y:S01]  /*3c00*/  FFMA.FTZ R188, R188, R82.reuse, R83.reuse ;  /* 0x00000052bcbc7223 */ /* 0x180fe20000010053 */
[-CC-:B------:R-:W-:Y:S01]  /*3c10*/  FFMA.FTZ R95, R187, R82.reuse, R83.reuse ;  /* 0x00000052bb5f7223 */ /* 0x180fe20000010053 */
[-CC-:B------:R-:W-:Y:S01]  /*3c20*/  FFMA.FTZ R184, R184, R82.reuse, R83.reuse ;  /* 0x00000052b8b87223 */ /* 0x180fe20000010053 */
[-CC-:B------:R-:W-:Y:S01]  /*3c30*/  FFMA.FTZ R197, R183, R82.reuse, R83.reuse ;  /* 0x00000052b7c57223 */ /* 0x180fe20000010053 */
[-CC-:B------:R-:W-:Y:S01]  /*3c40*/  FFMA.FTZ R194, R180, R82.reuse, R83.reuse ;  /* 0x00000052b4c27223 */ /* 0x180fe20000010053 */
[----:B------:R-:W-:Y:S01]  /*3c50*/  FFMA.FTZ R196, R195, R82, R83 ;  /* 0x00000052c3c47223 */ /* 0x000fe20000010053 */
[----:B------:R-:W-:Y:S01]  /*3c60*/  FFMA.FTZ R169, R157, R212, R169 ;  /* 0x000000d49da97223 */ /* 0x000fe200000100a9 */
[----:B------:R-:W-:-:S02]  /*3c70*/  HADD2.F32 R82, -RZ, R62.H1_H1 ;  /* 0x3000003eff527230 */ /* 0x000fc40000004100 */
[----:B------:R-:W-:Y:S01]  /*3c80*/  FADD.FTZ R168, R200, -R201 ;  /* 0x800000c9c8a87221 */ /* 0x000fe20000010000 */
[----:B------:R-:W-:Y:S01]  /*3c90*/  FFMA.FTZ R162, R157, R162, R97 ;  /* 0x000000a29da27223 */ /* 0x000fe20000010061 */
[----:B------:R-:W-:Y:S01]  /*3ca0*/  FMUL.FTZ R97, R94, UR4 ;  /* 0x000000045e617c20 */ /* 0x000fe20008410000 */
[----:B------:R-:W-:Y:S02]  /*3cb0*/  HADD2.F32 R83, -RZ, R61.H1_H1 ;  /* 0x3000003dff537230 */ /* 0x000fe40000004100 */
[----:B------:R-:W-:Y:S01]  /*3cc0*/  FMUL.FTZ R94, R169, R84 ;  /* 0x00000054a95e7220 */ /* 0x000fe20000410000 */
[----:B------:R-:W-:Y:S01]  /*3cd0*/  FADD.FTZ R170, R204, -R205 ;  /* 0x800000cdccaa7221 */ /* 0x000fe20000010000 */
[----:B------:R-:W-:Y:S02]  /*3ce0*/  HADD2.F32 R165, -RZ, R62.H0_H0 ;  /* 0x2000003effa57230 */ /* 0x000fe40000004100 */
[----:B------:R-:W-:Y:S01]  /*3cf0*/  FFMA.FTZ R168, R157, R168, R82 ;  /* 0x000000a89da87223 */ /* 0x000fe20000010052 */
[----:B------:R-:W-:Y:S01]  /*3d00*/  FADD.FTZ R202, R203, -R202 ;  /* 0x800000cacbca7221 */ /* 0x000fe20000010000 */
[----:B------:R-:W-:Y:S01]  /*3d10*/  FMUL.FTZ R94, R94, UR4 ;  /* 0x000000045e5e7c20 */ /* 0x000fe20008410000 */
[C---:B------:R-:W-:Y:S01]  /*3d20*/  FFMA.FTZ R170, R157.reuse, R170, R83 ;  /* 0x000000aa9daa7223 */ /* 0x040fe20000010053 */
[----:B------:R-:W-:Y:S01]  /*3d30*/  FMUL.FTZ R83, R168, R84 ;  /* 0x00000054a8537220 */ /* 0x000fe20000410000 */
[----:B------:R-:W-:Y:S01]  /*3d40*/  FFMA.FTZ R165, R157, R202, R165 ;  /* 0x000000ca9da57223 */ /* 0x000fe200000100a5 */
[----:B------:R-:W-:-:S02]  /*3d50*/  HADD2.F32 R179, -RZ, R60.H1_H1 ;  /* 0x3000003cffb37230 */ /* 0x000fc40000004100 */
[----:B------:R-:W-:Y:S01]  /*3d60*/  FADD.FTZ R208, R208, -R209 ;  /* 0x800000d1d0d07221 */ /* 0x000fe20000010000 */
[-C--:B------:R-:W-:Y:S01]  /*3d70*/  FMUL.FTZ R102, R167, R84.reuse ;  /* 0x00000054a7667220 */ /* 0x080fe20000410000 */
[----:B------:R-:W-:Y:S01]  /*3d80*/  FSEL R160, R94, RZ, P3 ;  /* 0x000000ff5ea07208 */ /* 0x000fe20001800000 */
[----:B------:R-:W-:Y:S01]  /*3d90*/  FMUL.FTZ R173, R83, UR4 ;  /* 0x0000000453ad7c20 */ /* 0x000fe20008410000 */
[-C--:B------:R-:W-:Y:S01]  /*3da0*/  FMUL.FTZ R94, R165, R84.reuse ;  /* 0x00000054a55e7220 */ /* 0x080fe20000410000 */
[----:B------:R-:W-:Y:S01]  /*3db0*/  FADD.FTZ R184, R185, -R184 ;  /* 0x800000b8b9b87221 */ /* 0x000fe20000010000 */
[----:B------:R-:W-:Y:S01]  /*3dc0*/  FMUL.FTZ R83, R170, R84 ;  /* 0x00000054aa537220 */ /* 0x000fe20000410000 */
[----:B------:R-:W-:Y:S01]  /*3dd0*/  FFMA.FTZ R179, R157, R208, R179 ;  /* 0x000000d09db37223 */ /* 0x000fe200000100b3 */
[----:B------:R-:W-:Y:S02]  /*3de0*/  HADD2.F32 R185, -RZ, R66.H0_H0 ;  /* 0x20000042ffb97230 */ /* 0x000fe40000004100 */
[----:B------:R-:W-:Y:S01]  /*3df0*/  FMUL.FTZ R158, R162, R84 ;  /* 0x00000054a29e7220 */ /* 0x000fe20000410000 */
[----:B------:R-:W-:Y:S01]  /*3e00*/  ISETP.GE.U32.AND P3, PT, R90, RZ, PT ;  /* 0x000000ff5a00720c */ /* 0x000fe20003f66070 */
[----:B------:R-:W-:Y:S01]  /*3e10*/  FMUL.FTZ R102, R102, UR4 ;  /* 0x0000000466667c20 */ /* 0x000fe20008410000 */
[----:B------:R-:W-:Y:S01]  /*3e20*/  HADD2.F32 R171, -RZ, R61.H0_H0 ;  /* 0x2000003dffab7230 */ /* 0x000fe20000004100 */
[----:B------:R-:W-:Y:S01]  /*3e30*/  FSEL R100, R100, RZ, P0 ;  /* 0x000000ff64647208 */ /* 0x000fe20000000000 */
[----:B------:R-:W-:Y:S01]  /*3e40*/  FMUL.FTZ R94, R94, UR4 ;  /* 0x000000045e5e7c20 */ /* 0x000fe20008410000 */
[----:B------:R-:W-:Y:S01]  /*3e50*/  LOP3.LUT P4, RZ, R91, 0xff0000, RZ, 0xc0, !PT ;  /* 0x00ff00005bff7812 */ /* 0x000fe2000788c0ff */
[----:B------:R-:W-:Y:S01]  /*3e60*/  FADD.FTZ R206, R207, -R206 ;  /* 0x800000cecfce7221 */ /* 0x000fe20000010000 */
[----:B------:R-:W-:-:S02]  /*3e70*/  HADD2.F32 R82, -RZ, R64.H0_H0 ;  /* 0x20000040ff527230 */ /* 0x000fc40000004100 */
[----:B------:R-:W-:Y:S01]  /*3e80*/  FMUL.FTZ R177, R83, UR4 ;  /* 0x0000000453b17c20 */ /* 0x000fe20008410000 */
[----:B------:R-:W-:Y:S01]  /*3e90*/  LOP3.LUT P0, RZ, R91, 0xff, RZ, 0xc0, !PT ;  /* 0x000000ff5bff7812 */ /* 0x000fe2000780c0ff */
[----:B------:R-:W-:Y:S01]  /*3ea0*/  FADD.FTZ R192, R193, -R192 ;  /* 0x800000c0c1c07221 */ /* 0x000fe20000010000 */
[----:B------:R-:W-:Y:S01]  /*3eb0*/  FMUL.FTZ R83, R179, R84 ;  /* 0x00000054b3537220 */ /* 0x000fe20000410000 */
[----:B------:R-:W-:Y:S01]  /*3ec0*/  FMUL.FTZ R158, R158, UR4 ;  /* 0x000000049e9e7c20 */ /* 0x000fe20008410000 */
[----:B------:R-:W-:Y:S01]  /*3ed0*/  FFMA.FTZ R185, R157, R184, R185 ;  /* 0x000000b89db97223 */ /* 0x000fe200000100b9 */
[----:B------:R-:W-:Y:S01]  /*3ee0*/  ISETP.GE.U32.AND.EX P3, PT, R91, 0x1000000, PT, P3 ;  /* 0x010000005b00780c */ /* 0x000fe20003f66130 */
[----:B------:R-:W-:Y:S01]  /*3ef0*/  HADD2.F32 R175, -RZ, R60.H0_H0 ;  /* 0x2000003cffaf7230 */ /* 0x000fe20000004100 */
[----:B------:R-:W-:Y:S01]  /*3f00*/  FSEL R161, R102, RZ, P4 ;  /* 0x000000ff66a17208 */ /* 0x000fe20002000000 */
[----:B------:R-:W-:Y:S01]  /*3f10*/  FFMA.FTZ R171, R157, R206, R171 ;  /* 0x000000ce9dab7223 */ /* 0x000fe200000100ab */
[----:B------:R-:W-:Y:S01]  /*3f20*/  FSEL R97, R97, RZ, P5 ;  /* 0x000000ff61617208 */ /* 0x000fe20002800000 */
[----:B------:R-:W-:Y:S01]  /*3f30*/  FADD.FTZ R210, R211, -R210 ;  /* 0x800000d2d3d27221 */ /* 0x000fe20000010000 */
[----:B------:R-:W-:Y:S01]  /*3f40*/  FSEL R102, R94, RZ, P0 ;  /* 0x000000ff5e667208 */ /* 0x000fe20000000000 */
[----:B------:R-:W-:Y:S01]  /*3f50*/  FFMA.FTZ R183, R157, R192, R82 ;  /* 0x000000c09db77223 */ /* 0x000fe20000010052 */
[----:B------:R-:W-:Y:S01]  /*3f60*/  FMUL.FTZ R83, R83, UR4 ;  /* 0x0000000453537c20 */ /* 0x000fe20008410000 */
[----:B------:R-:W-:Y:S01]  /*3f70*/  LOP3.LUT P5, RZ, R90, 0xff00, RZ, 0xc0, !PT ;  /* 0x0000ff005aff7812 */ /* 0x000fe200078ac0ff */
[-C--:B------:R-:W-:Y:S01]  /*3f80*/  FMUL.FTZ R94, R185, R84.reuse ;  /* 0x00000054b95e7220 */ /* 0x080fe20000410000 */
[----:B------:R-:W-:Y:S01]  /*3f90*/  FSEL R159, R159, RZ, P6 ;  /* 0x000000ff9f9f7208 */ /* 0x000fe20003000000 */
[----:B------:R-:W-:Y:S01]  /*3fa0*/  FMUL.FTZ R82, R171, R84 ;  /* 0x00000054ab527220 */ /* 0x000fe20000410000 */
[----:B------:R-:W-:Y:S01]  /*3fb0*/  FSEL R158, R158, RZ, P3 ;  /* 0x000000ff9e9e7208 */ /* 0x000fe20001800000 */
[----:B------:R-:W-:Y:S01]  /*3fc0*/  FADD.FTZ R188, R189, -R188 ;  /* 0x800000bcbdbc7221 */ /* 0x000fe20000010000 */
[C---:B------:R-:W-:Y:S01]  /*3fd0*/  LOP3.LUT P6, RZ, R90.reuse, 0xff, RZ, 0xc0, !PT ;  /* 0x000000ff5aff7812 */ /* 0x040fe200078cc0ff */
[----:B------:R-:W-:Y:S01]  /*3fe0*/  FFMA.FTZ R175, R157, R210, R175 ;  /* 0x000000d29daf7223 */ /* 0x000fe200000100af */
[----:B------:R-:W-:Y:S01]  /*3ff0*/  LOP3.LUT P4, RZ, R90, 0xff0000, RZ, 0xc0, !PT ;  /* 0x00ff00005aff7812 */ /* 0x000fe2000788c0ff */
[----:B------:R-:W-:Y:S01]  /*4000*/  FMUL.FTZ R94, R94, UR4 ;  /* 0x000000045e5e7c20 */ /* 0x000fe20008410000 */
[----:B------:R-:W-:Y:S01]  /*4010*/  LOP3.LUT P3, RZ, R90, 0xff000000, RZ, 0xc0, !PT ;  /* 0xff0000005aff7812 */ /* 0x000fe2000786c0ff */
[-C--:B------:R-:W-:Y:S01]  /*4020*/  FMUL.FTZ R90, R183, R84.reuse ;  /* 0x00000054b75a7220 */ /* 0x080fe20000410000 */
[----:B------:R-:W-:Y:S01]  /*4030*/  FSEL R189, R83, RZ, P5 ;  /* 0x000000ff53bd7208 */ /* 0x000fe20002800000 */
[----:B------:R-:W-:Y:S01]  /*4040*/  FMUL.FTZ R174, R82, UR4 ;  /* 0x0000000452ae7c20 */ /* 0x000fe20008410000 */
[----:B------:R-:W-:Y:S01]  /*4050*/  LOP3.LUT P5, RZ, R89, 0xff, RZ, 0xc0, !PT ;  /* 0x000000ff59ff7812 */ /* 0x000fe200078ac0ff */
[----:B------:R-:W-:Y:S01]  /*4060*/  FMUL.FTZ R82, R175, R84 ;  /* 0x00000054af527220 */ /* 0x000fe20000410000 */
[----:B------:R-:W-:Y:S01]  /*4070*/  LOP3.LUT P0, RZ, R91, 0xff00, RZ, 0xc0, !PT ;  /* 0x0000ff005bff7812 */ /* 0x000fe2000780c0ff */
[----:B------:R-:W-:-:S02]  /*4080*/  HADD2.F32 R187, -RZ, R65.H0_H0 ;  /* 0x20000041ffbb7230 */ /* 0x000fc40000004100 */
[----:B------:R-:W-:Y:S01]  /*4090*/  FMUL.FTZ R172, R90, UR4 ;  /* 0x000000045aac7c20 */ /* 0x000fe20008410000 */
[----:B------:R-:W-:Y:S01]  /*40a0*/  FSEL R178, R94, RZ, P5 ;  /* 0x000000ff5eb27208 */ /* 0x000fe20002800000 */
[----:B------:R-:W0:Y:S01]  /*40b0*/  LDC.64 R90, c[0x0][0x478] ;  /* 0x00011e00ff5a7b82 */ /* 0x000e220000000a00 */
[----:B------:R-:W-:Y:S01]  /*40c0*/  FADD.FTZ R186, R186, -R95 ;  /* 0x8000005fbaba7221 */ /* 0x000fe20000010000 */
[----:B------:R-:W-:Y:S01]  /*40d0*/  FMUL.FTZ R82, R82, UR4 ;  /* 0x0000000452527c20 */ /* 0x000fe20008410000 */
[----:B------:R-:W-:Y:S01]  /*40e0*/  FFMA.FTZ R187, R157, R188, R187 ;  /* 0x000000bc9dbb7223 */ /* 0x000fe200000100bb */
[----:B------:R-:W-:Y:S01]  /*40f0*/  FSEL R173, R173, RZ, P0 ;  /* 0x000000ffadad7208 */ /* 0x000fe20000000000 */
[----:B------:R-:W-:Y:S01]  /*4100*/  HADD2.F32 R83, -RZ, R65.H1_H1 ;  /* 0x30000041ff537230 */ /* 0x000fe20000004100 */
[----:B------:R-:W-:Y:S01]  /*4110*/  LOP3.LUT P0, RZ, R88, 0xff, RZ, 0xc0, !PT ;  /* 0x000000ff58ff7812 */ /* 0x000fe2000780c0ff */
[----:B------:R-:W-:Y:S01]  /*4120*/  FADD.FTZ R196, R99, -R196 ;  /* 0x800000c463c47221 */ /* 0x000fe20000010000 */
[----:B------:R-:W1:Y:S01]  /*4130*/  LDC.64 R94, c[0x0][0x468] ;  /* 0x00011a00ff5e7b82 */ /* 0x000e620000000a00 */
[----:B------:R-:W-:Y:S01]  /*4140*/  FSEL R180, R82, RZ, P6 ;  /* 0x000000ff52b47208 */ /* 0x000fe20003000000 */
[----:B------:R-:W-:Y:S01]  /*4150*/  FMUL.FTZ R82, R187, R84 ;  /* 0x00000054bb527220 */ /* 0x000fe20000410000 */
[----:B------:R-:W-:Y:S01]  /*4160*/  FSEL R177, R177, RZ, P3 ;  /* 0x000000ffb1b17208 */ /* 0x000fe20001800000 */
[----:B------:R-:W-:Y:S01]  /*4170*/  FADD.FTZ R190, R190, -R191 ;  /* 0x800000bfbebe7221 */ /* 0x000fe20000010000 */
[----:B------:R-:W-:Y:S01]  /*4180*/  LOP3.LUT P3, RZ, R88, 0xff0000, RZ, 0xc0, !PT ;  /* 0x00ff000058ff7812 */ /* 0x000fe2000786c0ff */
[----:B------:R-:W-:Y:S01]  /*4190*/  FMUL.FTZ R82, R82, UR4 ;  /* 0x0000000452527c20 */ /* 0x000fe20008410000 */
[----:B------:R-:W-:Y:S01]  /*41a0*/  FSEL R172, R172, RZ, P0 ;  /* 0x000000ffacac7208 */ /* 0x000fe20000000000 */
[----:B------:R-:W-:Y:S01]  /*41b0*/  FADD.FTZ R182, R182, -R197 ;  /* 0x800000c5b6b67221 */ /* 0x000fe20000010000 */
[----:B------:R-:W-:Y:S01]  /*41c0*/  ISETP.GE.U32.AND P0, PT, R88, RZ, PT ;  /* 0x000000ff5800720c */ /* 0x000fe20003f06070 */
[----:B------:R-:W-:Y:S01]  /*41d0*/  FADD.FTZ R194, R181, -R194 ;  /* 0x800000c2b5c27221 */ /* 0x000fe20000010000 */
[----:B------:R-:W-:Y:S01]  /*41e0*/  FSEL R176, R82, RZ, P3 ;  /* 0x000000ff52b07208 */ /* 0x000fe20001800000 */
[----:B------:R-:W-:Y:S01]  /*41f0*/  HADD2.F32 R82, -RZ, R67.H1_H1 ;  /* 0x30000043ff527230 */ /* 0x000fe20000004100 */
[----:B------:R-:W-:Y:S01]  /*4200*/  F2FP.F16.F32.PACK_AB R71, R68, R71 ;  /* 0x000000474447723e */ /* 0x000fe200000000ff */
[----:B------:R-:W-:Y:S01]  /*4210*/  FFMA.FTZ R186, R157, R186, R83 ;  /* 0x000000ba9dba7223 */ /* 0x000fe20000010053 */
[----:B------:R-:W-:-:S02]  /*4220*/  LOP3.LUT P3, RZ, R89, 0xff00, RZ, 0xc0, !PT ;  /* 0x0000ff0059ff7812 */ /* 0x000fc4000786c0ff */
[----:B------:R-:W-:Y:S01]  /*4230*/  LOP3.LUT P5, RZ, R89, 0xff0000, RZ, 0xc0, !PT ;  /* 0x00ff000059ff7812 */ /* 0x000fe200078ac0ff */
[----:B------:R-:W-:Y:S01]  /*4240*/  FFMA.FTZ R196, R157, R196, R82 ;  /* 0x000000c49dc47223 */ /* 0x000fe20000010052 */
[----:B------:R-:W-:Y:S01]  /*4250*/  ISETP.GE.U32.AND.EX P0, PT, R89, 0x1000000, PT, P0 ;  /* 0x010000005900780c */ /* 0x000fe20003f06100 */
[----:B------:R-:W-:Y:S01]  /*4260*/  HADD2.F32 R89, -RZ, R67.H0_H0 ;  /* 0x20000043ff597230 */ /* 0x000fe20000004100 */
[----:B------:R-:W-:Y:S01]  /*4270*/  F2FP.F16.F32.PACK_AB R68, R78, R87 ;  /* 0x000000574e44723e */ /* 0x000fe200000000ff */
[----:B------:R-:W-:Y:S01]  /*4280*/  HADD2.F32 R78, -RZ, R64.H1_H1 ;  /* 0x30000040ff4e7230 */ /* 0x000fe20000004100 */
[----:B------:R-:W-:Y:S01]  /*4290*/  F2FP.F16.F32.PACK_AB R70, R70, R69 ;  /* 0x000000454646723e */ /* 0x000fe200000000ff */
[----:B------:R-:W-:Y:S01]  /*42a0*/  HADD2.F32 R87, -RZ, R66.H1_H1 ;  /* 0x30000042ff577230 */ /* 0x000fe20000004100 */
[----:B------:R-:W-:Y:S01]  /*42b0*/  F2FP.F16.F32.PACK_AB R69, R72, R73 ;  /* 0x000000494845723e */ /* 0x000fe200000000ff */
[----:B0-----:R-:W-:-:S04]  /*42c0*/  IMAD.WIDE.U32 R72, R156, 0x10, R90 ;  /* 0x000000109c487825 */ /* 0x001fc800078e005a */
[C---:B------:R-:W-:Y:S01]  /*42d0*/  FFMA.FTZ R190, R157.reuse, R190, R78 ;  /* 0x000000be9dbe7223 */ /* 0x040fe2000001004e */
[C---:B------:R-:W-:Y:S01]  /*42e0*/  FFMA.FTZ R99, R157.reuse, R194, R89 ;  /* 0x000000c29d637223 */ /* 0x040fe20000010059 */
[----:B------:R-:W-:Y:S01]  /*42f0*/  FFMA.FTZ R182, R157, R182, R87 ;  /* 0x000000b69db67223 */ /* 0x000fe20000010057 */
[----:B------:R-:W-:Y:S01]  /*4300*/  F2FP.F16.F32.PACK_AB R83, R75, R80 ;  /* 0x000000504b53723e */ /* 0x000fe200000000ff */
[----:B-1----:R-:W-:Y:S01]  /*4310*/  IMAD.WIDE.U32 R156, R156, 0x10, R94 ;  /* 0x000000109c9c7825 */ /* 0x002fe200078e005e */
[----:B------:R-:W-:Y:S01]  /*4320*/  F2FP.F16.F32.PACK_AB R82, R81, R74 ;  /* 0x0000004a5152723e */ /* 0x000fe200000000ff */
[----:B------:R0:W-:Y:S01]  /*4330*/  STG.E.128 desc[UR6][R72.64], R68 ;  /* 0x0000004448007986 */ /* 0x0001e2000c101d06 */
[----:B------:R-:W-:Y:S02]  /*4340*/  F2FP.F16.F32.PACK_AB R79, R76, R79 ;  /* 0x0000004f4c4f723e */ /* 0x000fe400000000ff */
[----:B------:R-:W-:Y:S02]  /*4350*/  F2FP.F16.F32.PACK_AB R78, R92, R77 ;  /* 0x0000004d5c4e723e */ /* 0x000fe400000000ff */
[----:B------:R-:W-:Y:S01]  /*4360*/  F2FP.F16.F32.PACK_AB R81, R101, R86 ;  /* 0x000000566551723e */ /* 0x000fe200000000ff */
[----:B------:R-:W-:Y:S01]  /*4370*/  IMAD.WIDE.U32 R86, R155, 0x10, R90 ;  /* 0x000000109b567825 */ /* 0x000fe200078e005a */
[----:B------:R-:W-:-:S02]  /*4380*/  F2FP.F16.F32.PACK_AB R80, R103, R98 ;  /* 0x000000626750723e */ /* 0x000fc400000000ff */
[----:B------:R-:W-:Y:S01]  /*4390*/  F2FP.F16.F32.PACK_AB R77, R164, R93 ;  /* 0x0000005da44d723e */ /* 0x000fe200000000ff */
[----:B------:R-:W-:Y:S01]  /*43a0*/  IMAD.WIDE.U32 R92, R155, 0x10, R94 ;  /* 0x000000109b5c7825 */ /* 0x000fe200078e005e */
[----:B------:R-:W-:Y:S01]  /*43b0*/  F2FP.F16.F32.PACK_AB R76, R166, R169 ;  /* 0x000000a9a64c723e */ /* 0x000fe200000000ff */
[----:B------:R-:W-:Y:S01]  /*43c0*/  STG.E.128 desc[UR6][R156.64], R80 ;  /* 0x000000509c007986 */ /* 0x000fe2000c101d06 */
[----:B------:R-:W-:Y:S02]  /*43d0*/  FSEL R174, R174, RZ, P4 ;  /* 0x000000ffaeae7208 */ /* 0x000fe40002000000 */
[C---:B------:R-:W-:Y:S01]  /*43e0*/  LOP3.LUT P4, RZ, R88.reuse, 0xff00, RZ, 0xc0, !PT ;  /* 0x0000ff0058ff7812 */ /* 0x040fe2000788c0ff */
[----:B------:R1:W-:Y:S01]  /*43f0*/  STG.E.128 desc[UR6][R86.64], R76 ;  /* 0x0000004c56007986 */ /* 0x0003e2000c101d06 */
[----:B------:R-:W-:Y:S01]  /*4400*/  LOP3.LUT P6, RZ, R88, 0xff000000, RZ, 0xc0, !PT ;  /* 0xff00000058ff7812 */ /* 0x000fe200078cc0ff */
[----:B------:R-:W-:Y:S01]  /*4410*/  IMAD.WIDE.U32 R88, R154, 0x10, R90 ;  /* 0x000000109a587825 */ /* 0x000fe200078e005a */
[----:B0-----:R-:W-:-:S03]  /*4420*/  F2FP.F16.F32.PACK_AB R68, R190, R183 ;  /* 0x000000b7be44723e */ /* 0x001fc600000000ff */
[-C--:B------:R-:W-:Y:S01]  /*4430*/  FMUL.FTZ R190, R190, R84.reuse ;  /* 0x00000054bebe7220 */ /* 0x080fe20000410000 */
[C---:B------:R-:W-:Y:S01]  /*4440*/  F2FP.F16.F32.PACK_AB R69, R186.reuse, R187 ;  /* 0x000000bbba45723e */ /* 0x040fe200000000ff */
[-C--:B------:R-:W-:Y:S01]  /*4450*/  FMUL.FTZ R186, R186, R84.reuse ;  /* 0x00000054baba7220 */ /* 0x080fe20000410000 */
[C---:B------:R-:W-:Y:S01]  /*4460*/  F2FP.F16.F32.PACK_AB R70, R182.reuse, R185 ;  /* 0x000000b9b646723e */ /* 0x040fe200000000ff */
[----:B------:R-:W-:Y:S01]  /*4470*/  FMUL.FTZ R182, R182, R84 ;  /* 0x00000054b6b67220 */ /* 0x000fe20000410000 */
[----:B------:R-:W-:Y:S01]  /*4480*/  FMUL.FTZ R190, R190, UR4 ;  /* 0x00000004bebe7c20 */ /* 0x000fe20008410000 */
[----:B------:R-:W-:Y:S01]  /*4490*/  FMUL.FTZ R186, R186, UR4 ;  /* 0x00000004baba7c20 */ /* 0x000fe20008410000 */
[----:B------:R-:W-:Y:S01]  /*44a0*/  F2FP.F16.F32.PACK_AB R71, R196, R99 ;  /* 0x00000063c447723e */ /* 0x000fe200000000ff */
[----:B------:R-:W-:Y:S01]  /*44b0*/  FMUL.FTZ R182, R182, UR4 ;  /* 0x00000004b6b67c20 */ /* 0x000fe20008410000 */
[----:B------:R-:W-:Y:S01]  /*44c0*/  F2FP.F16.F32.PACK_AB R75, R162, R167 ;  /* 0x000000a7a24b723e */ /* 0x000fe200000000ff */
[----:B------:R-:W-:Y:S01]  /*44d0*/  IMAD.WIDE.U32 R154, R154, 0x10, R94 ;  /* 0x000000109a9a7825 */ /* 0x000fe200078e005e */
[----:B------:R-:W-:-:S02]  /*44e0*/  F2FP.F16.F32.PACK_AB R74, R168, R165 ;  /* 0x000000a5a84a723e */ /* 0x000fc400000000ff */
[----:B------:R-:W-:Y:S01]  /*44f0*/  F2FP.F16.F32.PACK_AB R73, R170, R171 ;  /* 0x000000abaa49723e */ /* 0x000fe200000000ff */
[-C--:B-1----:R-:W-:Y:S01]  /*4500*/  FMUL.FTZ R86, R99, R84.reuse ;  /* 0x0000005463567220 */ /* 0x082fe20000410000 */
[----:B------:R-:W-:Y:S01]  /*4510*/  FMUL.FTZ R84, R196, R84 ;  /* 0x00000054c4547220 */ /* 0x000fe20000410000 */
[----:B------:R-:W-:Y:S01]  /*4520*/  F2FP.F16.F32.PACK_AB R79, R85, R96 ;  /* 0x00000060554f723e */ /* 0x000fe200000000ff */
[----:B------:R-:W-:-:S04]  /*4530*/  IMAD.WIDE.U32 R90, R153, 0x10, R90 ;  /* 0x00000010995a7825 */ /* 0x000fc800078e005a */
[----:B------:R-:W-:Y:S01]  /*4540*/  FMUL.FTZ R86, R86, UR4 ;  /* 0x0000000456567c20 */ /* 0x000fe20008410000 */
[----:B------:R-:W-:Y:S01]  /*4550*/  FMUL.FTZ R84, R84, UR4 ;  /* 0x0000000454547c20 */ /* 0x000fe20008410000 */
[----:B------:R-:W-:Y:S01]  /*4560*/  F2FP.F16.F32.PACK_AB R77, R100, R97 ;  /* 0x00000061644d723e */ /* 0x000fe200000000ff */
[----:B------:R-:W-:Y:S01]  /*4570*/  IMAD.WIDE.U32 R94, R153, 0x10, R94 ;  /* 0x00000010995e7825 */ /* 0x000fe200078e005e */
[----:B------:R-:W-:Y:S02]  /*4580*/  F2FP.F16.F32.PACK_AB R78, R159, R0 ;  /* 0x000000009f4e723e */ /* 0x000fe400000000ff */
[----:B------:R-:W-:Y:S02]  /*4590*/  FSEL R86, R86, RZ, P5 ;  /* 0x000000ff56567208 */ /* 0x000fe40002800000 */
[----:B------:R-:W-:Y:S02]  /*45a0*/  FSEL R87, R84, RZ, P0 ;  /* 0x000000ff54577208 */ /* 0x000fe40000000000 */
[----:B------:R-:W-:-:S02]  /*45b0*/  F2FP.F16.F32.PACK_AB R76, R163, R160 ;  /* 0x000000a0a34c723e */ /* 0x000fc400000000ff */
[----:B------:R-:W-:Y:S02]  /*45c0*/  FSEL R99, R182, RZ, P3 ;  /* 0x000000ffb6637208 */ /* 0x000fe40001800000 */
[----:B------:R-:W-:Y:S01]  /*45d0*/  FSEL R85, R186, RZ, P6 ;  /* 0x000000ffba557208 */ /* 0x000fe20003000000 */
[----:B------:R1:W-:Y:S01]  /*45e0*/  STG.E.128 desc[UR6][R92.64], R76 ;  /* 0x0000004c5c007986 */ /* 0x0003e2000c101d06 */
[----:B------:R-:W-:Y:S02]  /*45f0*/  FSEL R97, R190, RZ, P4 ;  /* 0x000000ffbe617208 */ /* 0x000fe40002000000 */
[----:B------:R-:W-:Y:S02]  /*4600*/  F2FP.F16.F32.PACK_AB R72, R179, R175 ;  /* 0x000000afb348723e */ /* 0x000fe400000000ff */
[----:B------:R-:W-:Y:S02]  /*4610*/  F2FP.F16.F32.PACK_AB R83, R158, R161 ;  /* 0x000000a19e53723e */ /* 0x000fe400000000ff */
        /* <DEDUP_REMOVED lines=8> */
[----:B------:R-:W-:Y:S01]  /*46a0*/  F2FP.F16.F32.PACK_AB R84, R97, R172 ;  /* 0x000000ac6154723e */ /* 0x000fe200000000ff */
[----:B------:R1:W-:Y:S04]  /*46b0*/  STG.E.128 desc[UR6][R90.64], R68 ;  /* 0x000000445a007986 */ /* 0x0003e8000c101d06 */
[----:B------:R1:W-:Y:S01]  /*46c0*/  STG.E.128 desc[UR6][R94.64], R84 ;  /* 0x000000545e007986 */ /* 0x0003e2000c101d06 */
[----:B------:R-:W-:Y:S05]  /*46d0*/  BRA `(.L_x_2120) ;  /* 0x00000020005c7947 */ /* 0x000fea0003800000 */
.L_x_2118:
        /* <DEDUP_REMOVED lines=10> */
[--C-:B------:R-:W-:Y:S01]  /*4780*/  FFMA.FTZ R236, R236, R82, R83.reuse ;  /* 0x00000052ecec7223 */ /* 0x100fe20000010053 */
        /* <DEDUP_REMOVED lines=9> */
[----:B------:R-:W-:Y:S01]  /*4820*/  FMUL.FTZ R77, R77, R84 ;  /* 0x000000544d4d7220 */ /* 0x000fe20000410000 */
[----:B------:R-:W-:Y:S01]  /*4830*/  FMUL.FTZ R73, R73, UR4 ;  /* 0x0000000449497c20 */ /* 0x000fe20008410000 */
[----:B------:R-:W-:Y:S01]  /*4840*/  FMUL.FTZ R75, R75, UR4 ;  /* 0x000000044b4b7c20 */ /* 0x000fe20008410000 */
[----:B------:R-:W-:Y:S01]  /*4850*/  FADD.FTZ R236, R233, -R236 ;  /* 0x800000ece9ec7221 */ /* 0x000fe20000010000 */
[C---:B-----5:R-:W-:Y:S01]  /*4860*/  LOP3.LUT P3, RZ, R94.reuse, 0xff00, RZ, 0xc0, !PT ;  /* 0x0000ff005eff7812 */ /* 0x060fe2000786c0ff */
[----:B------:R-:W-:Y:S01]  /*4870*/  FMUL.FTZ R81, R157, R234 ;  /* 0x000000ea9d517220 */ /* 0x000fe20000410000 */
[----:B------:R-:W-:Y:S01]  /*4880*/  LOP3.LUT P5, RZ, R94, 0xff0000, RZ, 0xc0, !PT ;  /* 0x00ff00005eff7812 */ /* 0x000fe200078ac0ff */
[----:B------:R-:W-:Y:S01]  /*4890*/  FADD.FTZ R240, R240, -R237 ;  /* 0x800000edf0f07221 */ /* 0x000fe20000010000 */
[----:B------:R-:W-:Y:S01]  /*48a0*/  FADD.FTZ R232, R229, -R232 ;  /* 0x800000e8e5e87221 */ /* 0x000fe20000010000 */
[----:B------:R-:W-:Y:S01]  /*48b0*/  FADD.FTZ R76, R243, -R0 ;  /* 0x80000000f34c7221 */ /* 0x000fe20000010000 */
[----:B------:R-:W-:Y:S01]  /*48c0*/  FMUL.FTZ R72, R77, UR4 ;  /* 0x000000044d487c20 */ /* 0x000fe20008410000 */
[----:B------:R-:W-:Y:S01]  /*48d0*/  LOP3.LUT P6, RZ, R95, 0xff, RZ, 0xc0, !PT ;  /* 0x000000ff5fff7812 */ /* 0x000fe200078cc0ff */
[----:B------:R-:W-:Y:S01]  /*48e0*/  FMUL.FTZ R79, R157, R236 ;  /* 0x000000ec9d4f7220 */ /* 0x000fe20000410000 */
[----:B------:R-:W-:Y:S01]  /*48f0*/  FSEL R77, R73, RZ, P3 ;  /* 0x000000ff494d7208 */ /* 0x000fe20001800000 */
[----:B------:R-:W-:Y:S01]  /*4900*/  FMUL.FTZ R81, R81, R84 ;  /* 0x0000005451517220 */ /* 0x000fe20000410000 */
        /* <DEDUP_REMOVED lines=25> */
[----:B------:R-:W-:Y:S02]  /*4aa0*/  F2FP.F16.F32.PACK_AB R75, R85, R76 ;  /* 0x0000004c554b723e */ /* 0x000fe400000000ff */
[----:B------:R-:W-:Y:S02]  /*4ab0*/  F2FP.F16.F32.PACK_AB R74, R81, R74 ;  /* 0x0000004a514a723e */ /* 0x000fe400000000ff */
[----:B------:R-:W-:Y:S02]  /*4ac0*/  F2FP.F16.F32.PACK_AB R73, R79, R0 ;  /* 0x000000004f49723e */ /* 0x000fe400000000ff */
[----:B------:R-:W-:Y:S01]  /*4ad0*/  F2FP.F16.F32.PACK_AB R72, R77, R72 ;  /* 0x000000484d48723e */ /* 0x000fe200000000ff */
[----:B------:R-:W-:Y:S06]  /*4ae0*/  BRA `(.L_x_2122) ;  /* 0x0000000400047947 */ /* 0x000fec0003800000 */
.L_x_2121:
[-CC-:B------:R-:W-:Y:S01]  /*4af0*/  FFMA.FTZ R234, R234, R82.reuse, R83.reuse ;  /* 0x00000052eaea7223 */ /* 0x180fe20000010053 */
[-CC-:B------:R-:W-:Y:S01]  /*4b00*/  FFMA.FTZ R236, R236, R82.reuse, R83.reuse ;  /* 0x00000052ecec7223 */ /* 0x180fe20000010053 */
[-CC-:B------:R-:W-:Y:S01]  /*4b10*/  FFMA.FTZ R238, R238, R82.reuse, R83.reuse ;  /* 0x00000052eeee7223 */ /* 0x180fe20000010053 */
[--C-:B------:R-:W-:Y:S01]  /*4b20*/  FFMA.FTZ R232, R232, R82, R83.reuse ;  /* 0x00000052e8e87223 */ /* 0x100fe20000010053 */
[----:B------:R-:W-:Y:S01]  /*4b30*/  FADD.FTZ R234, R231, -R234 ;  /* 0x800000eae7ea7221 */ /* 0x000fe20000010000 */
[----:B------:R-:W-:Y:S01]  /*4b40*/  FADD.FTZ R236, R233, -R236 ;  /* 0x800000ece9ec7221 */ /* 0x000fe20000010000 */
[----:B------:R-:W-:Y:S01]  /*4b50*/  FADD.FTZ R238, R235, -R238 ;  /* 0x800000eeebee7221 */ /* 0x000fe20000010000 */
[----:B------:R-:W-:Y:S01]  /*4b60*/  FADD.FTZ R232, R229, -R232 ;  /* 0x800000e8e5e87221 */ /* 0x000fe20000010000 */
[C---:B------:R-:W-:Y:S01]  /*4b70*/  FMUL.FTZ R71, R157.reuse, R234 ;  /* 0x000000ea9d477220 */ /* 0x040fe20000410000 */
[C---:B------:R-:W-:Y:S01]  /*4b80*/  FMUL.FTZ R70, R157.reuse, R236 ;  /* 0x000000ec9d467220 */ /* 0x040fe20000410000 */
[----:B------:R-:W-:Y:S01]  /*4b90*/  FMUL.FTZ R73, R157, R238 ;  /* 0x000000ee9d497220 */ /* 0x000fe20000410000 */
[----:B-----5:R-:W-:Y:S01]  /*4ba0*/  LOP3.LUT P6, RZ, R95, 0xff0000, RZ, 0xc0, !PT ;  /* 0x00ff00005fff7812 */ /* 0x020fe200078cc0ff */
[----:B------:R-:W-:Y:S01]  /*4bb0*/  FMUL.FTZ R69, R71, R84 ;  /* 0x0000005447457220 */ /* 0x000fe20000410000 */
[----:B------:R-:W-:Y:S01]  /*4bc0*/  FMUL.FTZ R232, R157, R232 ;  /* 0x000000e89de87220 */ /* 0x000fe20000410000 */
[----:B------:R-:W-:Y:S01]  /*4bd0*/  FMUL.FTZ R68, R73, R84 ;  /* 0x0000005449447220 */ /* 0x000fe20000410000 */
[--C-:B------:R-:W-:Y:S01]  /*4be0*/  FFMA.FTZ R239, R239, R82, R83.reuse ;  /* 0x00000052efef7223 */ /* 0x100fe20000010053 */
[----:B------:R-:W-:Y:S01]  /*4bf0*/  FMUL.FTZ R72, R69, UR4 ;  /* 0x0000000445487c20 */ /* 0x000fe20008410000 */
[----:B------:R-:W-:Y:S01]  /*4c00*/  FMUL.FTZ R69, R70, R84 ;  /* 0x0000005446457220 */ /* 0x000fe20000410000 */
[--C-:B------:R-:W-:Y:S01]  /*4c10*/  FFMA.FTZ R237, R237, R82, R83.reuse ;  /* 0x00000052eded7223 */ /* 0x100fe20000010053 */
[----:B------:R-:W-:Y:S01]  /*4c20*/  FMUL.FTZ R74, R232, R84 ;  /* 0x00000054e84a7220 */ /* 0x000fe20000410000 */
[-CC-:B------:R-:W-:Y:S01]  /*4c30*/  FFMA.FTZ R241, R241, R82.reuse, R83.reuse ;  /* 0x00000052f1f17223 */ /* 0x180fe20000010053 */
[----:B------:R-:W-:Y:S01]  /*4c40*/  FSEL R75, R72, RZ, P6 ;  /* 0x000000ff484b7208 */ /* 0x000fe20003000000 */
[----:B------:R-:W-:Y:S01]  /*4c50*/  FMUL.FTZ R69, R69, UR4 ;  /* 0x0000000445457c20 */ /* 0x000fe20008410000 */
[----:B------:R-:W-:Y:S01]  /*4c60*/  FFMA.FTZ R0, R0, R82, R83 ;  /* 0x0000005200007223 */ /* 0x000fe20000010053 */
[----:B------:R-:W-:Y:S01]  /*4c70*/  ISETP.GE.U32.AND P3, PT, R94, RZ, PT ;  /* 0x000000ff5e00720c */ /* 0x000fe20003f66070 */
[----:B------:R-:W-:Y:S01]  /*4c80*/  FMUL.FTZ R68, R68, UR4 ;  /* 0x0000000444447c20 */ /* 0x000fe20008410000 */
[C---:B------:R-:W-:Y:S01]  /*4c90*/  LOP3.LUT P6, RZ, R95.reuse, 0xff00, RZ, 0xc0, !PT ;  /* 0x0000ff005fff7812 */ /* 0x040fe200078cc0ff */
[----:B------:R-:W-:Y:S01]  /*4ca0*/  FADD.FTZ R242, R242, -R239 ;  /* 0x800000eff2f27221 */ /* 0x000fe20000010000 */
[----:B------:R-:W-:Y:S01]  /*4cb0*/  FADD.FTZ R240, R240, -R237 ;  /* 0x800000edf0f07221 */ /* 0x000fe20000010000 */
[----:B------:R-:W-:Y:S01]  /*4cc0*/  LOP3.LUT P5, RZ, R95, 0xff, RZ, 0xc0, !PT ;  /* 0x000000ff5fff7812 */ /* 0x000fe200078ac0ff */
[----:B------:R-:W-:Y:S01]  /*4cd0*/  FMUL.FTZ R74, R74, UR4 ;  /* 0x000000044a4a7c20 */ /* 0x000fe20008410000 */
[----:B------:R-:W-:Y:S01]  /*4ce0*/  FADD.FTZ R244, R244, -R241 ;  /* 0x800000f1f4f47221 */ /* 0x000fe20000010000 */
[----:B------:R-:W-:Y:S01]  /*4cf0*/  FADD.FTZ R0, R243, -R0 ;  /* 0x80000000f3007221 */ /* 0x000fe20000010000 */
[----:B------:R-:W-:Y:S01]  /*4d00*/  ISETP.GE.U32.AND.EX P3, PT, R95, 0x1000000, PT, P3 ;  /* 0x010000005f00780c */ /* 0x000fe20003f66130 */
[----:B------:R-:W-:Y:S01]  /*4d10*/  FMUL.FTZ R240, R157, R240 ;  /* 0x000000f09df07220 */ /* 0x000fe20000410000 */
[----:B------:R-:W-:Y:S01]  /*4d20*/  FSEL R79, R69, RZ, P6 ;  /* 0x000000ff454f7208 */ /* 0x000fe20003000000 */
[C---:B------:R-:W-:Y:S01]  /*4d30*/  FMUL.FTZ R69, R157.reuse, R242 ;  /* 0x000000f29d457220 */ /* 0x040fe20000410000 */
[----:B------:R-:W-:Y:S01]  /*4d40*/  FSEL R76, R68, RZ, P5 ;  /* 0x000000ff444c7208 */ /* 0x000fe20002800000 */
[C---:B------:R-:W-:Y:S01]  /*4d50*/  FMUL.FTZ R68, R157.reuse, R244 ;  /* 0x000000f49d447220 */ /* 0x040fe20000410000 */
[----:B------:R-:W-:Y:S01]  /*4d60*/  F2FP.F16.F32.PACK_AB R70, R70, R73 ;  /* 0x000000494646723e */ /* 0x000fe200000000ff */
[----:B------:R-:W-:Y:S01]  /*4d70*/  FMUL.FTZ R73, R157, R0 ;  /* 0x000000009d497220 */ /* 0x000fe20000410000 */
[----:B------:R-:W-:Y:S01]  /*4d80*/  FSEL R78, R74, RZ, P3 ;  /* 0x000000ff4a4e7208 */ /* 0x000fe20001800000 */
[-C--:B------:R-:W-:Y:S01]  /*4d90*/  FMUL.FTZ R74, R69, R84.reuse ;  /* 0x00000054454a7220 */ /* 0x080fe20000410000 */
[C---:B------:R-:W-:Y:S01]  /*4da0*/  F2FP.F16.F32.PACK_AB R69, R240.reuse, R69 ;  /* 0x00000045f045723e */ /* 0x040fe200000000ff */
        /* <DEDUP_REMOVED lines=11> */
[----:B------:R-:W-:Y:S02]  /*4e60*/  F2FP.F16.F32.PACK_AB R68, R68, R73 ;  /* 0x000000494444723e */ /* 0x000fe400000000ff */
[----:B------:R-:W-:Y:S02]  /*4e70*/  FSEL R73, R74, RZ, P5 ;  /* 0x000000ff4a497208 */ /* 0x000fe40002800000 */
[----:B------:R-:W-:-:S02]  /*4e80*/  FSEL R240, R240, RZ, P6 ;  /* 0x000000fff0f07208 */ /* 0x000fc40003000000 */
[----:B------:R-:W-:Y:S02]  /*4e90*/  FSEL R77, R72, RZ, P3 ;  /* 0x000000ff484d7208 */ /* 0x000fe40001800000 */
[----:B------:R-:W-:Y:S02]  /*4ea0*/  FSEL R0, R0, RZ, P4 ;  /* 0x000000ff00007208 */ /* 0x000fe40002000000 */
[----:B------:R-:W-:Y:S02]  /*4eb0*/  F2FP.F16.F32.PACK_AB R71, R232, R71 ;  /* 0x00000047e847723e */ /* 0x000fe400000000ff */
[----:B------:R-:W-:Y:S02]  /*4ec0*/  F2FP.F16.F32.PACK_AB R75, R78, R75 ;  /* 0x0000004b4e4b723e */ /* 0x000fe400000000ff */
[----:B------:R-:W-:Y:S02]  /*4ed0*/  F2FP.F16.F32.PACK_AB R74, R79, R76 ;  /* 0x0000004c4f4a723e */ /* 0x000fe400000000ff */
[----:B------:R-:W-:-:S02]  /*4ee0*/  F2FP.F16.F32.PACK_AB R73, R240, R73 ;  /* 0x00000049f049723e */ /* 0x000fc400000000ff */
[----:B------:R-:W-:-:S07]  /*4ef0*/  F2FP.F16.F32.PACK_AB R72, R77, R0 ;  /* 0x000000004d48723e */ /* 0x000fce00000000ff */
.L_x_2122:
        /* <DEDUP_REMOVED lines=17> */
[----:B------:R-:W-:Y:S01]  /*5010*/  FMUL.FTZ R70, R157, R70 ;  /* 0x000000469d467220 */ /* 0x000fe20000410000 */
[----:B------:R-:W-:Y:S01]  /*5020*/  LOP3.LUT P6, RZ, R93, 0xff0000, RZ, 0xc0, !PT ;  /* 0x00ff00005dff7812 */ /* 0x000fe200078cc0ff */
[-C--:B------:R-:W-:Y:S01]  /*5030*/  FMUL.FTZ R68, R71, R84.reuse ;  /* 0x0000005447447220 */ /* 0x080fe20000410000 */
[----:B------:R-:W-:Y:S01]  /*5040*/  FMUL.FTZ R0, R73, R84 ;  /* 0x0000005449007220 */ /* 0x000fe20000410000 */
[----:B------:R-:W-:Y:S01]  /*5050*/  FMUL.FTZ R72, R157, R72 ;  /* 0x000000489d487220 */ /* 0x000fe20000410000 */
[----:B------:R-:W-:Y:S01]  /*5060*/  LOP3.LUT P5, RZ, R93, 0xff, RZ, 0xc0, !PT ;  /* 0x000000ff5dff7812 */ /* 0x000fe200078ac0ff */
[----:B------:R-:W-:Y:S01]  /*5070*/  FMUL.FTZ R69, R68, UR4 ;  /* 0x0000000444457c20 */ /* 0x000fe20008410000 */
[----:B------:R-:W-:Y:S01]  /*5080*/  FMUL.FTZ R68, R70, R84 ;  /* 0x0000005446447220 */ /* 0x000fe20000410000 */
[----:B------:R-:W-:Y:S01]  /*5090*/  FMUL.FTZ R0, R0, UR4 ;  /* 0x0000000400007c20 */ /* 0x000fe20008410000 */
[-CC-:B------:R-:W-:Y:S01]  /*50a0*/  FFMA.FTZ R218, R218, R82.reuse, R83.reuse ;  /* 0x00000052dada7223 */ /* 0x180fe20000010053 */
[--C-:B------:R-:W-:Y:S01]  /*50b0*/  FFMA.FTZ R220, R220, R82, R83.reuse ;  /* 0x00000052dcdc7223 */ /* 0x100fe20000010053 */
[----:B------:R-:W-:Y:S01]  /*50c0*/  FSEL R85, R69, RZ, P6 ;  /* 0x000000ff45557208 */ /* 0x000fe20003000000 */
[----:B------:R-:W-:Y:S01]  /*50d0*/  FMUL.FTZ R68, R68, UR4 ;  /* 0x0000000444447c20 */ /* 0x000fe20008410000 */
[----:B------:R-:W-:Y:S01]  /*50e0*/  LOP3.LUT P6, RZ, R93, 0xff00, RZ, 0xc0, !PT ;  /* 0x0000ff005dff7812 */ /* 0x000fe200078cc0ff */
[----:B------:R-:W-:Y:S01]  /*50f0*/  FMUL.FTZ R74, R72, R84 ;  /* 0x00000054484a7220 */ /* 0x000fe20000410000 */
[-CC-:B------:R-:W-:Y:S01]  /*5100*/  FFMA.FTZ R216, R216, R82.reuse, R83.reuse ;  /* 0x00000052d8d87223 */ /* 0x180fe20000010053 */
[----:B------:R-:W-:Y:S01]  /*5110*/  FFMA.FTZ R69, R214, R82, R83 ;  /* 0x00000052d6457223 */ /* 0x000fe20000010053 */
[----:B------:R-:W-:Y:S01]  /*5120*/  ISETP.GE.U32.AND P3, PT, R92, RZ, PT ;  /* 0x000000ff5c00720c */ /* 0x000fe20003f66070 */
[----:B------:R-:W-:Y:S01]  /*5130*/  FADD.FTZ R218, R215, -R218 ;  /* 0x800000dad7da7221 */ /* 0x000fe20000010000 */
[----:B------:R-:W-:Y:S01]  /*5140*/  FSEL R80, R0, RZ, P5 ;  /* 0x000000ff00507208 */ /* 0x000fe20002800000 */
[----:B------:R-:W-:Y:S01]  /*5150*/  FADD.FTZ R0, R217, -R220 ;  /* 0x800000dcd9007221 */ /* 0x000fe20000010000 */
[----:B------:R-:W-:Y:S01]  /*5160*/  FSEL R81, R68, RZ, P6 ;  /* 0x000000ff44517208 */ /* 0x000fe20003000000 */
[----:B------:R-:W-:Y:S01]  /*5170*/  FMUL.FTZ R74, R74, UR4 ;  /* 0x000000044a4a7c20 */ /* 0x000fe20008410000 */
[----:B------:R-:W-:Y:S01]  /*5180*/  FADD.FTZ R68, R213, -R216 ;  /* 0x800000d8d5447221 */ /* 0x000fe20000010000 */
[----:B------:R-:W-:Y:S01]  /*5190*/  FADD.FTZ R212, R212, -R69 ;  /* 0x80000045d4d47221 */ /* 0x000fe20000010000 */
[----:B------:R-:W-:Y:S01]  /*51a0*/  ISETP.GE.U32.AND.EX P3, PT, R93, 0x1000000, PT, P3 ;  /* 0x010000005d00780c */ /* 0x000fe20003f66130 */
[C---:B------:R-:W-:Y:S01]  /*51b0*/  FMUL.FTZ R69, R157.reuse, R218 ;  /* 0x000000da9d457220 */ /* 0x040fe20000410000 */
[C---:B------:R-:W-:Y:S01]  /*51c0*/  FMUL.FTZ R0, R157.reuse, R0 ;  /* 0x000000009d007220 */ /* 0x040fe20000410000 */
[----:B------:R-:W-:Y:S01]  /*51d0*/  F2FP.F16.F32.PACK_AB R70, R70, R73 ;  /* 0x000000494646723e */ /* 0x000fe200000000ff */
[C---:B------:R-:W-:Y:S01]  /*51e0*/  FMUL.FTZ R68, R157.reuse, R68 ;  /* 0x000000449d447220 */ /* 0x040fe20000410000 */
[----:B------:R-:W-:Y:S01]  /*51f0*/  FMUL.FTZ R73, R157, R212 ;  /* 0x000000d49d497220 */ /* 0x000fe20000410000 */
[----:B------:R-:W-:Y:S01]  /*5200*/  FSEL R86, R74, RZ, P3 ;  /* 0x000000ff4a567208 */ /* 0x000fe20001800000 */
[-C--:B------:R-:W-:Y:S01]  /*5210*/  FMUL.FTZ R74, R69, R84.reuse ;  /* 0x00000054454a7220 */ /* 0x080fe20000410000 */
[----:B------:R-:W-:Y:S01]  /*5220*/  F2FP.F16.F32.PACK_AB R71, R72, R71 ;  /* 0x000000474847723e */ /* 0x000fe200000000ff */
[CC--:B------:R-:W-:Y:S01]  /*5230*/  FMUL.FTZ R75, R0.reuse, R84.reuse ;  /* 0x00000054004b7220 */ /* 0x0c0fe20000410000 */
[----:B------:R-:W-:Y:S01]  /*5240*/  F2FP.F16.F32.PACK_AB R69, R0, R69 ;  /* 0x000000450045723e */ /* 0x000fe200000000ff */
        /* <DEDUP_REMOVED lines=18> */
[----:B------:R-:W-:Y:S01]  /*5370*/  F2FP.F16.F32.PACK_AB R72, R79, R0 ;  /* 0x000000004f48723e */ /* 0x000fe200000000ff */
[----:B------:R-:W-:Y:S06]  /*5380*/  BRA `(.L_x_2124) ;  /* 0x0000000000f47947 */ /* 0x000fec0003800000 */
.L_x_2123:
[-CC-:B------:R-:W-:Y:S01]  /*5390*/  FFMA.FTZ R216, R216, R82.reuse, R83.reuse ;  /* 0x00000052d8d87223 */ /* 0x180fe20000010053 */
[-CC-:B------:R-:W-:Y:S01]  /*53a0*/  FFMA.FTZ R218, R218, R82.reuse, R83.reuse ;  /* 0x00000052dada7223 */ /* 0x180fe20000010053 */
[-CC-:B0-----:R-:W-:Y:S01]  /*53b0*/  FFMA.FTZ R75, R224, R82.reuse, R83.reuse ;  /* 0x00000052e04b7223 */ /* 0x181fe20000010053 */
        /* <DEDUP_REMOVED lines=9> */
[--C-:B------:R-:W-:Y:S01]  /*5450*/  FFMA.FTZ R72, R225, R82, R83.reuse ;  /* 0x00000052e1487223 */ /* 0x100fe20000010053 */
[----:B------:R-:W-:Y:S01]  /*5460*/  FMUL.FTZ R79, R157, R0 ;  /* 0x000000009d4f7220 */ /* 0x000fe20000410000 */
[-C--:B------:R-:W-:Y:S01]  /*5470*/  FMUL.FTZ R73, R73, R84.reuse ;  /* 0x0000005449497220 */ /* 0x080fe20000410000 */
[----:B------:R-:W-:Y:S01]  /*5480*/  FMUL.FTZ R75, R75, R84 ;  /* 0x000000544b4b7220 */ /* 0x000fe20000410000 */
[----:B------:R-:W-:Y:S01]  /*5490*/  FADD.FTZ R78, R223, -R72 ;  /* 0x80000048df4e7221 */ /* 0x000fe20000010000 */
[-CC-:B------:R-:W-:Y:S01]  /*54a0*/  FFMA.FTZ R220, R220, R82.reuse, R83.reuse ;  /* 0x00000052dcdc7223 */ /* 0x180fe20000010053 */
[----:B------:R-:W-:Y:S01]  /*54b0*/  FFMA.FTZ R227, R227, R82, R83 ;  /* 0x00000052e3e37223 */ /* 0x000fe20000010053 */
[----:B------:R-:W-:Y:S01]  /*54c0*/  FMUL.FTZ R79, R79, R84 ;  /* 0x000000544f4f7220 */ /* 0x000fe20000410000 */
[----:B------:R-:W-:Y:S01]  /*54d0*/  FMUL.FTZ R73, R73, UR4 ;  /* 0x0000000449497c20 */ /* 0x000fe20008410000 */
[----:B------:R-:W-:Y:S01]  /*54e0*/  FMUL.FTZ R75, R75, UR4 ;  /* 0x000000044b4b7c20 */ /* 0x000fe20008410000 */
[C---:B------:R-:W-:Y:S01]  /*54f0*/  LOP3.LUT P3, RZ, R92.reuse, 0xff00, RZ, 0xc0, !PT ;  /* 0x0000ff005cff7812 */ /* 0x040fe2000786c0ff */
[----:B------:R-:W-:Y:S01]  /*5500*/  FMUL.FTZ R85, R157, R78 ;  /* 0x0000004e9d557220 */ /* 0x000fe20000410000 */
[----:B------:R-:W-:Y:S01]  /*5510*/  LOP3.LUT P5, RZ, R92, 0xff0000, RZ, 0xc0, !PT ;  /* 0x00ff00005cff7812 */ /* 0x000fe200078ac0ff */
        /* <DEDUP_REMOVED lines=35> */
[----:B------:R-:W-:-:S07]  /*5750*/  F2FP.F16.F32.PACK_AB R72, R79, R72 ;  /* 0x000000484f48723e */ /* 0x000fce00000000ff */
.L_x_2124:
        /* <DEDUP_REMOVED lines=9> */
[----:B------:R-:W-:Y:S01]  /*57f0*/  FFMA.FTZ R197, R197, R82, R83 ;  /* 0x00000052c5c57223 */ /* 0x000fe20000010053 */
[----:B------:R-:W-:Y:S01]  /*5800*/  FADD.FTZ R198, R199, -R198 ;  /* 0x800000c6c7c67221 */ /* 0x000fe20000010000 */
[----:B------:R-:W-:Y:S01]  /*5810*/  FADD.FTZ R202, R203, -R202 ;  /* 0x800000cacbca7221 */ /* 0x000fe20000010000 */
[----:B0-----:R-:W-:Y:S01]  /*5820*/  FADD.FTZ R70, R200, -R201 ;  /* 0x800000c9c8467221 */ /* 0x001fe20000010000 */
        /* <DEDUP_REMOVED lines=59> */
.L_x_2125:
        /* <DEDUP_REMOVED lines=8> */
[C---:B0-----:R-:W-:Y:S01]  /*5c60*/  FMUL.FTZ R73, R157.reuse, R208 ;  /* 0x000000d09d497220 */ /* 0x041fe20000410000 */
        /* <DEDUP_REMOVED lines=12> */
[C---:B------:R-:W-:Y:S01]  /*5d30*/  LOP3.LUT P3, RZ, R90.reuse, 0xff00, RZ, 0xc0, !PT ;  /* 0x0000ff005aff7812 */ /* 0x040fe2000786c0ff */
        /* <DEDUP_REMOVED lines=39> */
.L_x_2126:
[----:B------:R-:W0:Y:S02]  /*5fb0*/  @P0 LDC.64 R78, c[0x0][0x478] ;  /* 0x00011e00ff4e0b82 */ /* 0x000e240000000a00 */
[----:B0-----:R-:W-:-:S04]  /*5fc0*/  @P0 IMAD.WIDE.U32 R78, R154, 0x10, R78 ;  /* 0x000000109a4e0825 */ /* 0x001fc800078e004e */
[----:B------:R-:W-:Y:S01]  /*5fd0*/  IMAD.WIDE.U32 R154, R154, 0x10, R76 ;  /* 0x000000109a9a7825 */ /* 0x000fe200078e004c */
        /* <DEDUP_REMOVED lines=9> */
[----:B------:R-:W-:Y:S01]  /*6070*/  FADD.FTZ R184, R185, -R184 ;  /* 0x800000b8b9b87221 */ /* 0x000fe20000010000 */
[----:B0-----:R-:W-:Y:S01]  /*6080*/  FADD.FTZ R70, R182, -R183 ;  /* 0x800000b7b6467221 */ /* 0x001fe20000010000 */
[C---:B------:R-:W-:Y:S01]  /*6090*/  FMUL.FTZ R79, R157.reuse, R180 ;  /* 0x000000b49d4f7220 */ /* 0x040fe20000410000 */
[C---:B------:R-:W-:Y:S01]  /*60a0*/  FMUL.FTZ R69, R157.reuse, R188 ;  /* 0x000000bc9d457220 */ /* 0x040fe20000410000 */
[----:B------:R-:W-:Y:S01]  /*60b0*/  FMUL.FTZ R71, R157, R184 ;  /* 0x000000b89d477220 */ /* 0x000fe20000410000 */
[----:B------:R-:W-:Y:S01]  /*60c0*/  LOP3.LUT P5, RZ, R89, 0xff0000, RZ, 0xc0, !PT ;  /* 0x00ff000059ff7812 */ /* 0x000fe200078ac0ff */
[-C--:B------:R-:W-:Y:S01]  /*60d0*/  FMUL.FTZ R0, R79, R84.reuse ;  /* 0x000000544f007220 */ /* 0x080fe20000410000 */
[----:B------:R-:W-:Y:S01]  /*60e0*/  LOP3.LUT P6, RZ, R88, 0xff0000, RZ, 0xc0, !PT ;  /* 0x00ff000058ff7812 */ /* 0x000fe200078cc0ff */
[----:B------:R-:W-:Y:S01]  /*60f0*/  FMUL.FTZ R68, R71, R84 ;  /* 0x0000005447447220 */ /* 0x000fe20000410000 */
[----:B------:R-:W-:Y:S01]  /*6100*/  FMUL.FTZ R70, R157, R70 ;  /* 0x000000469d467220 */ /* 0x000fe20000410000 */
[----:B------:R-:W-:Y:S01]  /*6110*/  FMUL.FTZ R73, R0, UR4 ;  /* 0x0000000400497c20 */ /* 0x000fe20008410000 */
[----:B------:R-:W-:Y:S01]  /*6120*/  FMUL.FTZ R0, R69, R84 ;  /* 0x0000005445007220 */ /* 0x000fe20000410000 */
[-CC-:B------:R-:W-:Y:S01]  /*6130*/  FFMA.FTZ R187, R187, R82.reuse, R83.reuse ;  /* 0x00000052bbbb7223 */ /* 0x180fe20000010053 */
[-CC-:B------:R-:W-:Y:S01]  /*6140*/  FFMA.FTZ R78, R195, R82.reuse, R83.reuse ;  /* 0x00000052c34e7223 */ /* 0x180fe20000010053 */
[----:B------:R-:W-:Y:S01]  /*6150*/  FMUL.FTZ R68, R68, UR4 ;  /* 0x0000000444447c20 */ /* 0x000fe20008410000 */
[----:B------:R-:W-:Y:S01]  /*6160*/  FMUL.FTZ R0, R0, UR4 ;  /* 0x0000000400007c20 */ /* 0x000fe20008410000 */
[----:B------:R-:W-:Y:S01]  /*6170*/  LOP3.LUT P3, RZ, R89, 0xff, RZ, 0xc0, !PT ;  /* 0x000000ff59ff7812 */ /* 0x000fe2000786c0ff */
[-CC-:B------:R-:W-:Y:S01]  /*6180*/  FFMA.FTZ R191, R191, R82.reuse, R83.reuse ;  /* 0x00000052bfbf7223 */ /* 0x180fe20000010053 */
[----:B------:R-:W-:Y:S01]  /*6190*/  FSEL R80, R73, RZ, P5 ;  /* 0x000000ff49507208 */ /* 0x000fe20002800000 */
[----:B------:R-:W-:Y:S01]  /*61a0*/  FFMA.FTZ R82, R192, R82, R83 ;  /* 0x00000052c0527223 */ /* 0x000fe20000010053 */
[----:B------:R-:W-:Y:S01]  /*61b0*/  FMUL.FTZ R72, R70, R84 ;  /* 0x0000005446487220 */ /* 0x000fe20000410000 */
[----:B------:R-:W-:Y:S01]  /*61c0*/  FSEL R73, R0, RZ, P6 ;  /* 0x000000ff00497208 */ /* 0x000fe20003000000 */
[----:B------:R-:W-:Y:S01]  /*61d0*/  FADD.FTZ R0, R186, -R187 ;  /* 0x800000bbba007221 */ /* 0x000fe20000010000 */
[----:B------:R-:W-:Y:S01]  /*61e0*/  FADD.FTZ R78, R99, -R78 ;  /* 0x8000004e634e7221 */ /* 0x000fe20000010000 */
[----:B------:R-:W-:Y:S01]  /*61f0*/  FSEL R74, R68, RZ, P3 ;  /* 0x000000ff444a7208 */ /* 0x000fe20001800000 */
[----:B------:R-:W-:Y:S01]  /*6200*/  FADD.FTZ R68, R190, -R191 ;  /* 0x800000bfbe447221 */ /* 0x000fe20000010000 */
[----:B------:R-:W-:Y:S01]  /*6210*/  FMUL.FTZ R72, R72, UR4 ;  /* 0x0000000448487c20 */ /* 0x000fe20008410000 */
[----:B------:R-:W-:Y:S01]  /*6220*/  FADD.FTZ R82, R193, -R82 ;  /* 0x80000052c1527221 */ /* 0x000fe20000010000 */
[----:B------:R-:W-:Y:S01]  /*6230*/  LOP3.LUT P5, RZ, R89, 0xff00, RZ, 0xc0, !PT ;  /* 0x0000ff0059ff7812 */ /* 0x000fe200078ac0ff */
[C---:B------:R-:W-:Y:S01]  /*6240*/  FMUL.FTZ R0, R157.reuse, R0 ;  /* 0x000000009d007220 */ /* 0x040fe20000410000 */
[C---:B------:R-:W-:Y:S01]  /*6250*/  FMUL.FTZ R78, R157.reuse, R78 ;  /* 0x0000004e9d4e7220 */ /* 0x040fe20000410000 */
[C---:B------:R-:W-:Y:S01]  /*6260*/  FMUL.FTZ R68, R157.reuse, R68 ;  /* 0x000000449d447220 */ /* 0x040fe20000410000 */
[----:B------:R-:W-:Y:S01]  /*6270*/  FMUL.FTZ R157, R157, R82 ;  /* 0x000000529d9d7220 */ /* 0x000fe20000410000 */
[----:B------:R-:W-:Y:S01]  /*6280*/  FSEL R75, R72, RZ, P5 ;  /* 0x000000ff484b7208 */ /* 0x000fe20002800000 */
[----:B------:R-:W-:Y:S01]  /*6290*/  FMUL.FTZ R72, R0, R84 ;  /* 0x0000005400487220 */ /* 0x000fe20000410000 */
[----:B------:R-:W-:-:S02]  /*62a0*/  F2FP.F16.F32.PACK_AB R70, R70, R71 ;  /* 0x000000474646723e */ /* 0x000fc400000000ff */
[----:B------:R-:W-:Y:S01]  /*62b0*/  F2FP.F16.F32.PACK_AB R69, R0, R69 ;  /* 0x000000450045723e */ /* 0x000fe200000000ff */
[-C--:B------:R-:W-:Y:S01]  /*62c0*/  FMUL.FTZ R0, R68, R84.reuse ;  /* 0x0000005444007220 */ /* 0x080fe20000410000 */
[C---:B------:R-:W-:Y:S01]  /*62d0*/  F2FP.F16.F32.PACK_AB R71, R78.reuse, R79 ;  /* 0x0000004f4e47723e */ /* 0x040fe200000000ff */
        /* <DEDUP_REMOVED lines=8> */
[----:B------:R-:W-:-:S02]  /*6360*/  LOP3.LUT P4, RZ, R88, 0xff, RZ, 0xc0, !PT ;  /* 0x000000ff58ff7812 */ /* 0x000fc4000788c0ff */
[----:B------:R-:W-:Y:S02]  /*6370*/  LOP3.LUT P5, RZ, R88, 0xff00, RZ, 0xc0, !PT ;  /* 0x0000ff0058ff7812 */ /* 0x000fe400078ac0ff */
[----:B------:R-:W-:Y:S02]  /*6380*/  ISETP.GE.U32.AND.EX P3, PT, R89, 0x1000000, PT, P3 ;  /* 0x010000005900780c */ /* 0x000fe40003f66130 */
[----:B------:R-:W-:Y:S02]  /*6390*/  FSEL R78, R72, RZ, P6 ;  /* 0x000000ff484e7208 */ /* 0x000fe40003000000 */
[----:B------:R-:W-:Y:S02]  /*63a0*/  FSEL R79, R0, RZ, P5 ;  /* 0x000000ff004f7208 */ /* 0x000fe40002800000 */
[----:B------:R-:W-:Y:S02]  /*63b0*/  FSEL R81, R81, RZ, P3 ;  /* 0x000000ff51517208 */ /* 0x000fe40001800000 */
[----:B------:R-:W-:-:S02]  /*63c0*/  FSEL R72, R84, RZ, P4 ;  /* 0x000000ff54487208 */ /* 0x000fc40002000000 */
[----:B------:R-:W-:Y:S02]  /*63d0*/  F2FP.F16.F32.PACK_AB R74, R75, R74 ;  /* 0x0000004a4b4a723e */ /* 0x000fe400000000ff */
[----:B------:R-:W-:Y:S02]  /*63e0*/  F2FP.F16.F32.PACK_AB R68, R68, R157 ;  /* 0x0000009d4444723e */ /* 0x000fe400000000ff */
[----:B------:R-:W-:Y:S02]  /*63f0*/  F2FP.F16.F32.PACK_AB R73, R78, R73 ;  /* 0x000000494e49723e */ /* 0x000fe400000000ff */
[----:B------:R-:W-:Y:S02]  /*6400*/  F2FP.F16.F32.PACK_AB R75, R81, R80 ;  /* 0x00000050514b723e */ /* 0x000fe400000000ff */
[----:B------:R-:W-:Y:S01]  /*6410*/  F2FP.F16.F32.PACK_AB R72, R79, R72 ;  /* 0x000000484f48723e */ /* 0x000fe200000000ff */
[----:B------:R-:W-:Y:S06]  /*6420*/  BRA `(.L_x_2128) ;  /* 0x0000000000f47947 */ /* 0x000fec0003800000 */
.L_x_2127:
        /* <DEDUP_REMOVED lines=8> */
[----:B------:R-:W-:Y:S01]  /*64b0*/  FMUL.FTZ R81, R157, R184 ;  /* 0x000000b89d517220 */ /* 0x000fe20000410000 */
[-CC-:B------:R-:W-:Y:S01]  /*64c0*/  FFMA.FTZ R183, R183, R82.reuse, R83.reuse ;  /* 0x00000052b7b77223 */ /* 0x180fe20000010053 */
[--C-:B------:R-:W-:Y:S01]  /*64d0*/  FFMA.FTZ R0, R195, R82, R83.reuse ;  /* 0x00000052c3007223 */ /* 0x100fe20000010053 */
[----:B------:R-:W-:Y:S01]  /*64e0*/  FADD.FTZ R180, R181, -R180 ;  /* 0x800000b4b5b47221 */ /* 0x000fe20000010000 */
[C---:B0-----:R-:W-:Y:S01]  /*64f0*/  FMUL.FTZ R73, R157.reuse, R190 ;  /* 0x000000be9d497220 */ /* 0x041fe20000410000 */
[----:B------:R-:W-:Y:S01]  /*6500*/  FFMA.FTZ R82, R192, R82, R83 ;  /* 0x00000052c0527223 */ /* 0x000fe20000010053 */
[----:B------:R-:W-:Y:S01]  /*6510*/  FMUL.FTZ R75, R157, R188 ;  /* 0x000000bc9d4b7220 */ /* 0x000fe20000410000 */
[----:B------:R-:W-:Y:S01]  /*6520*/  FMUL.FTZ R81, R81, R84 ;  /* 0x0000005451517220 */ /* 0x000fe20000410000 */
[----:B------:R-:W-:Y:S01]  /*6530*/  FADD.FTZ R186, R186, -R187 ;  /* 0x800000bbbaba7221 */ /* 0x000fe20000010000 */
[----:B------:R-:W-:Y:S01]  /*6540*/  FADD.FTZ R182, R182, -R183 ;  /* 0x800000b7b6b67221 */ /* 0x000fe20000010000 */
[----:B------:R-:W-:Y:S01]  /*6550*/  FADD.FTZ R0, R99, -R0 ;  /* 0x8000000063007221 */ /* 0x000fe20000010000 */
[----:B------:R-:W-:Y:S01]  /*6560*/  FMUL.FTZ R85, R157, R180 ;  /* 0x000000b49d557220 */ /* 0x000fe20000410000 */
[-C--:B------:R-:W-:Y:S01]  /*6570*/  FMUL.FTZ R73, R73, R84.reuse ;  /* 0x0000005449497220 */ /* 0x080fe20000410000 */
[----:B------:R-:W-:Y:S01]  /*6580*/  FADD.FTZ R82, R193, -R82 ;  /* 0x80000052c1527221 */ /* 0x000fe20000010000 */
[----:B------:R-:W-:Y:S01]  /*6590*/  FMUL.FTZ R75, R75, R84 ;  /* 0x000000544b4b7220 */ /* 0x000fe20000410000 */
[----:B------:R-:W-:Y:S01]  /*65a0*/  FMUL.FTZ R81, R81, UR4 ;  /* 0x0000000451517c20 */ /* 0x000fe20008410000 */
[C---:B------:R-:W-:Y:S01]  /*65b0*/  FMUL.FTZ R79, R157.reuse, R186 ;  /* 0x000000ba9d4f7220 */ /* 0x040fe20000410000 */
[C---:B------:R-:W-:Y:S01]  /*65c0*/  FMUL.FTZ R83, R157.reuse, R182 ;  /* 0x000000b69d537220 */ /* 0x040fe20000410000 */
[----:B------:R-:W-:Y:S01]  /*65d0*/  FMUL.FTZ R87, R157, R0 ;  /* 0x000000009d577220 */ /* 0x000fe20000410000 */
[----:B------:R-:W-:Y:S01]  /*65e0*/  FMUL.FTZ R85, R85, R84 ;  /* 0x0000005455557220 */ /* 0x000fe20000410000 */
[----:B------:R-:W-:Y:S01]  /*65f0*/  FMUL.FTZ R73, R73, UR4 ;  /* 0x0000000449497c20 */ /* 0x000fe20008410000 */
[----:B------:R-:W-:Y:S01]  /*6600*/  LOP3.LUT P6, RZ, R89, 0xff, RZ, 0xc0, !PT ;  /* 0x000000ff59ff7812 */ /* 0x000fe200078cc0ff */
[----:B------:R-:W-:Y:S01]  /*6610*/  FMUL.FTZ R157, R157, R82 ;  /* 0x000000529d9d7220 */ /* 0x000fe20000410000 */
[C---:B------:R-:W-:Y:S01]  /*6620*/  LOP3.LUT P3, RZ, R88.reuse, 0xff00, RZ, 0xc0, !PT ;  /* 0x0000ff0058ff7812 */ /* 0x040fe2000786c0ff */
[----:B------:R-:W-:Y:S01]  /*6630*/  FMUL.FTZ R75, R75, UR4 ;  /* 0x000000044b4b7c20 */ /* 0x000fe20008410000 */
[-C--:B------:R-:W-:Y:S01]  /*6640*/  FMUL.FTZ R0, R79, R84.reuse ;  /* 0x000000544f007220 */ /* 0x080fe20000410000 */
[----:B------:R-:W-:Y:S01]  /*6650*/  LOP3.LUT P5, RZ, R88, 0xff0000, RZ, 0xc0, !PT ;  /* 0x00ff000058ff7812 */ /* 0x000fe200078ac0ff */
[----:B------:R-:W-:Y:S01]  /*6660*/  FMUL.FTZ R85, R85, UR4 ;  /* 0x0000000455557c20 */ /* 0x000fe20008410000 */
[----:B------:R-:W-:Y:S01]  /*6670*/  FSEL R74, R81, RZ, P6 ;  /* 0x000000ff514a7208 */ /* 0x000fe20003000000 */
[-C--:B------:R-:W-:Y:S01]  /*6680*/  FMUL.FTZ R83, R83, R84.reuse ;  /* 0x0000005453537220 */ /* 0x080fe20000410000 */
[-C--:B------:R-:W-:Y:S01]  /*6690*/  FMUL.FTZ R87, R87, R84.reuse ;  /* 0x0000005457577220 */ /* 0x080fe20000410000 */
[----:B------:R-:W-:Y:S01]  /*66a0*/  FMUL.FTZ R157, R157, R84 ;  /* 0x000000549d9d7220 */ /* 0x000fe20000410000 */
[----:B------:R-:W-:Y:S01]  /*66b0*/  FSEL R79, R73, RZ, P3 ;  /* 0x000000ff494f7208 */ /* 0x000fe20001800000 */
[----:B------:R-:W-:Y:S01]  /*66c0*/  FMUL.FTZ R0, R0, UR4 ;  /* 0x0000000400007c20 */ /* 0x000fe20008410000 */
[----:B------:R-:W-:Y:S01]  /*66d0*/  LOP3.LUT P6, RZ, R89, 0xff0000, RZ, 0xc0, !PT ;  /* 0x00ff000059ff7812 */ /* 0x000fe200078cc0ff */
[----:B------:R-:W-:Y:S01]  /*66e0*/  FMUL.FTZ R87, R87, UR4 ;  /* 0x0000000457577c20 */ /* 0x000fe20008410000 */
[----:B------:R-:W-:Y:S01]  /*66f0*/  ISETP.GE.U32.AND P3, PT, R88, RZ, PT ;  /* 0x000000ff5800720c */ /* 0x000fe20003f66070 */
[----:B------:R-:W-:Y:S01]  /*6700*/  FMUL.FTZ R83, R83, UR4 ;  /* 0x0000000453537c20 */ /* 0x000fe20008410000 */
[----:B------:R-:W-:Y:S01]  /*6710*/  FSEL R73, R75, RZ, P5 ;  /* 0x000000ff4b497208 */ /* 0x000fe20002800000 */
        /* <DEDUP_REMOVED lines=10> */
[----:B------:R-:W-:Y:S02]  /*67c0*/  F2FP.F16.F32.PACK_AB R75, R78, R75 ;  /* 0x0000004b4e4b723e */ /* 0x000fe400000000ff */
[----:B------:R-:W-:Y:S02]  /*67d0*/  F2FP.F16.F32.PACK_AB R74, R83, R74 ;  /* 0x0000004a534a723e */ /* 0x000fe400000000ff */
[----:B------:R-:W-:Y:S02]  /*67e0*/  F2FP.F16.F32.PACK_AB R73, R0, R73 ;  /* 0x000000490049723e */ /* 0x000fe400000000ff */
[----:B------:R-:W-:-:S07]  /*67f0*/  F2FP.F16.F32.PACK_AB R72, R79, R72 ;  /* 0x000000484f48723e */ /* 0x000fce00000000ff */
.L_x_2128:
[----:B------:R-:W0:Y:S01]  /*6800*/  @P0 LDC.64 R78, c[0x0][0x478] ;  /* 0x00011e00ff4e0b82 */ /* 0x000e220000000a00 */
[----:B------:R-:W-:-:S04]  /*6810*/  IMAD.WIDE.U32 R76, R153, 0x10, R76 ;  /* 0x00000010994c7825 */ /* 0x000fc800078e004c */
[----:B0-----:R-:W-:-:S05]  /*6820*/  @P0 IMAD.WIDE.U32 R78, R153, 0x10, R78 ;  /* 0x00000010994e0825 */ /* 0x001fca00078e004e */
[----:B------:R2:W-:Y:S04]  /*6830*/  @P0 STG.E.128 desc[UR6][R78.64], R68 ;  /* 0x000000444e000986 */ /* 0x0005e8000c101d06 */
[----:B------:R2:W-:Y:S02]  /*6840*/  STG.E.128 desc[UR6][R76.64], R72 ;  /* 0x000000484c007986 */ /* 0x0005e4000c101d06 */
.L_x_2120:
        /* <DEDUP_REMOVED lines=69> */
.L_x_2117:
        /* <DEDUP_REMOVED lines=24> */
.L_x_2130:
        /* <DEDUP_REMOVED lines=14> */
.L_x_15607:


//--------------------- .text._ZN10layer_norm22ln_bwd_finalize_kernelINS_22Kernel_traits_finalizeILj8192E6__halfS2_S2_S2_fjLb0ELj1024ELj4ENS_18Kernel_traits_baseILj8192ES2_S2_S2_S2_fjLj1024EEEEELb0ELb0EEEvNS_9BwdParamsE --------------------------
	.section	.text._ZN10layer_norm22ln_bwd_finalize_kernelINS_22Kernel_traits_finalizeILj8192E6__halfS2_S2_S2_fjLb0ELj1024ELj4ENS_18Kernel_traits_baseILj8192ES2_S2_S2_S2_fjLj1024EEEEELb0ELb0EEEvNS_9BwdParamsE,"ax",@progbits
	.align	128
        .global         _ZN10layer_norm22ln_bwd_finalize_kernelINS_22Kernel_traits_finalizeILj8192E6__halfS2_S2_S2_fjLb0ELj1024ELj4ENS_18Kernel_traits_baseILj8192ES2_S2_S2_S2_fjLj1024EEEEELb0ELb0EEEvNS_9BwdParamsE
        .type           _ZN10layer_norm22ln_bwd_finalize_kernelINS_22Kernel_traits_finalizeILj8192E6__halfS2_S2_S2_fjLb0ELj1024ELj4ENS_18Kernel_traits_baseILj8192ES2_S2_S2_S2_fjLj1024EEEEELb0ELb0EEEvNS_9BwdParamsE,@function
        .size           _ZN10layer_norm22ln_bwd_finalize_kernelINS_22Kernel_traits_finalizeILj8192E6__halfS2_S2_S2_fjLb0ELj1024ELj4ENS_18Kernel_traits_baseILj8192ES2_S2_S2_S2_fjLj1024EEEEELb0ELb0EEEvNS_9BwdParamsE,(.L_x_15608 - _ZN10layer_norm22ln_bwd_finalize_kernelINS_22Kernel_traits_finalizeILj8192E6__halfS2_S2_S2_fjLb0ELj1024ELj4ENS_18Kernel_traits_baseILj8192ES2_S2_S2_S2_fjLj1024EEEEELb0ELb0EEEvNS_9BwdParamsE)
        .other          _ZN10layer_norm22ln_bwd_finalize_kernelINS_22Kernel_traits_finalizeILj8192E6__halfS2_S2_S2_fjLb0ELj1024ELj4ENS_18Kernel_traits_baseILj8192ES2_S2_S2_S2_fjLj1024EEEEELb0ELb0EEEvNS_9BwdParamsE,@"STO_CUDA_ENTRY STV_DEFAULT"
_ZN10layer_norm22ln_bwd_finalize_kernelINS_22Kernel_traits_finalizeILj8192E6__halfS2_S2_S2_fjLb0ELj1024ELj4ENS_18Kernel_traits_baseILj8192ES2_S2_S2_S2_fjLj1024EEEEELb0ELb0EEEvNS_9BwdParamsE:
.text._ZN10layer_norm22ln_bwd_finalize_kernelINS_22Kernel_traits_finalizeILj8192E6__halfS2_S2_S2_fjLb0ELj1024ELj4ENS_18Kernel_traits_baseILj8192ES2_S2_S2_S2_fjLj1024EEEEELb0ELb0EEEvNS_9BwdParamsE:
        /* <DEDUP_REMOVED lines=78> */
.L_x_2135:
        /* <DEDUP_REMOVED lines=118> */
.L_x_2134:
[----:B------:R-:W-:Y:S05]  /*0c40*/  BSYNC.RECONVERGENT B1 ;  /* 0x0000000000017941 */ /* 0x000fea0003800200 */
.L_x_2133:
        /* <DEDUP_REMOVED lines=68> */
.L_x_2137:
[----:B------:R-:W-:Y:S05]  /*1090*/  BSYNC.RECONVERGENT B1 ;  /* 0x0000000000017941 */ /* 0x000fea0003800200 */
.L_x_2136:
        /* <DEDUP_REMOVED lines=37> */
.L_x_2139:
[----:B------:R-:W-:Y:S05]  /*12f0*/  BSYNC.RECONVERGENT B1 ;  /* 0x0000000000017941 */ /* 0x000fea0003800200 */
.L_x_2138:
[----:B------:R-:W-:Y:S05]  /*1300*/  @!P1 BRA `(.L_x_2132) ;  /* 0x00000000003c9947 */ /* 0x000fea0003800000 */
[----:B------:R-:W0:Y:S01]  /*1310*/  LDC.64 R8, c[0x0][0x440] ;  /* 0x00011000ff087b82 */ /* 0x000e220000000a00 */
[----:B------:R-:W-:Y:S01]  /*1320*/  IMAD R2, R2, R54, R7 ;  /* 0x0000003602027224 */ /* 0x000fe200078e0207 */
[----:B------:R-:W-:-:S04]  /*1330*/  IADD3 R0, PT, PT, -R0, RZ, RZ ;  /* 0x000000ff00007210 */ /* 0x000fc80007ffe1ff */
[----:B------:R-:W-:Y:S02]  /*1340*/  IADD3 R13, PT, PT, R57, R2, RZ ;  /* 0x00000002390d7210 */ /* 0x000fe40007ffe0ff */
[----:B------:R-:W1:Y:S05]  /*1350*/  LDC.64 R10, c[0x0][0x448] ;  /* 0x00011200ff0a7b82 */ /* 0x000e6a0000000a00 */
.L_x_2140:
        /* <DEDUP_REMOVED lines=10> */
.L_x_2132:
[----:B------:R-:W-:Y:S05]  /*1400*/  BSYNC.RECONVERGENT B0 ;  /* 0x0000000000007941 */ /* 0x000fea0003800200 */
.L_x_2131:
        /* <DEDUP_REMOVED lines=57> */
[----:B0-----:R-:W-:Y:S02]  /*17a0*/  F2FP.F16.F32.PACK_AB R7, R7, R6 ;  /* 0x000000060707723e */ /* 0x001fe400000000ff */
[----:B--2---:R-:W-:-:S03]  /*17b0*/  F2FP.F16.F32.PACK_AB R11, R11, R10 ;  /* 0x0000000a0b0b723e */ /* 0x004fc600000000ff */
[----:B------:R-:W-:Y:S04]  /*17c0*/  STG.E desc[UR6][R2.64], R7 ;  /* 0x0000000702007986 */ /* 0x000fe8000c101906 */
[----:B------:R-:W-:Y:S01]  /*17d0*/  STG.E desc[UR6][R4.64], R11 ;  /* 0x0000000b04007986 */ /* 0x000fe2000c101906 */
[----:B------:R-:W-:Y:S05]  /*17e0*/  EXIT ;  /* 0x000000000000794d */ /* 0x000fea0003800000 */
.L_x_2141:
        /* <DEDUP_REMOVED lines=9> */
.L_x_15608:


//--------------------- .text._ZN10layer_norm13ln_bwd_kernelINS_13Kernel_traitsI6__halfS2_S2_S2_fjLj8192ELj1ELj1ELj8ELj16ENS_18Kernel_traits_baseILj8192ES2_S2_S2_S2_fjLj256EEEEELb1ELb0ELb1ELb0EEEvNS_9BwdParamsE --------------------------
	.section	.text._ZN10layer_norm13ln_bwd_kernelINS_13Kernel_traitsI6__halfS2_S2_S2_fjLj8192ELj1ELj1ELj8ELj16ENS_18Kernel_traits_baseILj8192ES2_S2_S2_S2_fjLj256EEEEELb1ELb0ELb1ELb0EEEvNS_9BwdParamsE,"ax",@progbits
	.align	128
        .global         _ZN10layer_norm13ln_bwd_kernelINS_13Kernel_traitsI6__halfS2_S2_S2_fjLj8192ELj1ELj1ELj8ELj16ENS_18Kernel_traits_baseILj8192ES2_S2_S2_S2_fjLj256EEEEELb1ELb0ELb1ELb0EEEvNS_9BwdParamsE
        .type           _ZN10layer_norm13ln_bwd_kernelINS_13Kernel_traitsI6__halfS2_S2_S2_fjLj8192ELj1ELj1ELj8ELj16ENS_18Kernel_traits_baseILj8192ES2_S2_S2_S2_fjLj256EEEEELb1ELb0ELb1ELb0EEEvNS_9BwdParamsE,@function
        .size           _ZN10layer_norm13ln_bwd_kernelINS_13Kernel_traitsI6__halfS2_S2_S2_fjLj8192ELj1ELj1ELj8ELj16ENS_18Kernel_traits_baseILj8192ES2_S2_S2_S2_fjLj256EEEEELb1ELb0ELb1ELb0EEEvNS_9BwdParamsE,(.L_x_15609 - _ZN10layer_norm13ln_bwd_kernelINS_13Kernel_traitsI6__halfS2_S2_S2_fjLj8192ELj1ELj1ELj8ELj16ENS_18Kernel_traits_baseILj8192ES2_S2_S2_S2_fjLj256EEEEELb1ELb0ELb1ELb0EEEvNS_9BwdParamsE)
        .other          _ZN10layer_norm13ln_bwd_kernelINS_13Kernel_traitsI6__halfS2_S2_S2_fjLj8192ELj1ELj1ELj8ELj16ENS_18Kernel_traits_baseILj8192ES2_S2_S2_S2_fjLj256EEEEELb1ELb0ELb1ELb0EEEvNS_9BwdParamsE,@"STO_CUDA_ENTRY STV_DEFAULT"
_ZN10layer_norm13ln_bwd_kernelINS_13Kernel_traitsI6__halfS2_S2_S2_fjLj8192ELj1ELj1ELj8ELj16ENS_18Kernel_traits_baseILj8192ES2_S2_S2_S2_fjLj256EEEEELb1ELb0ELb1ELb0EEEvNS_9BwdParamsE:
.text._ZN10layer_norm13ln_bwd_kernelINS_13Kernel_traitsI6__halfS2_S2_S2_fjLj8192ELj1ELj1ELj8ELj16ENS_18Kernel_traits_baseILj8192ES2_S2_S2_S2_fjLj256EEEEELb1ELb0ELb1ELb0EEEvNS_9BwdParamsE:
        /* <DEDUP_REMOVED lines=30> */
[----:B------:R-:W0:Y:S01]  /*01e0*/  S2UR UR4, SR_CTAID.X ;  /* 0x00000000000479c3 */ /* 0x000e220000002500 */
[----:B------:R-:W-:Y:S02]  /*01f0*/  CS2R R104, SRZ ;  /* 0x0000000000687805 */ /* 0x000fe4000001ff00 */
[----:B------:R-:W-:Y:S02]  /*0200*/  CS2R R106, SRZ ;  /* 0x00000000006a7805 */ /* 0x000fe4000001ff00 */
[----:B------:R-:W-:Y:S02]  /*0210*/  CS2R R100, SRZ ;  /* 0x0000000000647805 */ /* 0x000fe4000001ff00 */
[----:B------:R-:W-:Y:S02]  /*0220*/  CS2R R102, SRZ ;  /* 0x0000000000667805 */ /* 0x000fe4000001ff00 */
[----:B------:R-:W-:-:S02]  /*0230*/  CS2R R96, SRZ ;  /* 0x0000000000607805 */ /* 0x000fc4000001ff00 */
        /* <DEDUP_REMOVED lines=68> */
.L_x_2291:
        /* <DEDUP_REMOVED lines=17> */
[----:B------:R-:W-:Y:S01]  /*0790*/  HFMA2 R149, -RZ, RZ, 0, 0 ;  /* 0x00000000ff957431 */ /* 0x000fe200000001ff */
[----:B------:R-:W-:Y:S01]  /*07a0*/  IADD3 R143, PT, PT, R4, -0x1, RZ ;  /* 0xffffffff048f7810 */ /* 0x000fe20007ffe0ff */
[----:B------:R-:W-:Y:S01]  /*07b0*/  BSSY.RECONVERGENT B1, `(.L_x_2145) ;  /* 0x0000079000017945 */ /* 0x000fe20003800200 */
[----:B------:R-:W-:Y:S01]  /*07c0*/  ISETP.GE.U32.AND P0, PT, R2, 0x100, PT ;  /* 0x000001000200780c */ /* 0x000fe20003f06070 */
[----:B------:R-:W-:Y:S01]  /*07d0*/  HFMA2 R202, -RZ, RZ, 0, 0 ;  /* 0x00000000ffca7431 */ /* 0x000fe200000001ff */
[----:B------:R-:W-:-:S02]  /*07e0*/  ISETP.NE.AND P5, PT, RZ, UR9, PT ;  /* 0x00000009ff007c0c */ /* 0x000fc4000bfa5270 */
[C---:B------:R-:W-:Y:S02]  /*07f0*/  ISETP.GE.U32.AND P1, PT, R2.reuse, 0x200, PT ;  /* 0x000002000200780c */ /* 0x040fe40003f26070 */
[C---:B------:R-:W-:Y:S02]  /*0800*/  ISETP.GE.U32.AND P2, PT, R2.reuse, 0x300, PT ;  /* 0x000003000200780c */ /* 0x040fe40003f46070 */
[----:B------:R-:W-:Y:S02]  /*0810*/  ISETP.GE.U32.AND P3, PT, R2, 0x400, PT ;  /* 0x000004000200780c */ /* 0x000fe40003f66070 */
[----:B------:R-:W-:Y:S01]  /*0820*/  @P4 IADD3 R145, PT, PT, R8, -0x1, RZ ;  /* 0xffffffff08914810 */ /* 0x000fe20007ffe0ff */
        /* <DEDUP_REMOVED lines=11> */
[----:B------:R-:W-:Y:S02]  /*08e0*/  @P4 LEA.HI.SX32 R149, R146, R199, 0x1d ;  /* 0x000000c792954211 */ /* 0x000fe400078feaff */
[----:B------:R-:W-:Y:S02]  /*08f0*/  MOV R199, RZ ;  /* 0x000000ff00c77202 */ /* 0x000fe40000000f00 */
        /* <DEDUP_REMOVED lines=16> */
[----:B0-----:R-:W-:-:S05]  /*0a00*/  @P5 IMAD.WIDE.U32 R10, R150, 0x10, R10 ;  /* 0x00000010960a5825 */ /* 0x001fca00078e000a */
[----:B------:R4:W5:Y:S01]  /*0a10*/  @P5 LDG.E.128 R40, desc[UR10][R10.64] ;  /* 0x0000000a0a285981 */ /* 0x000962000c1e1d00 */
[--C-:B------:R-:W-:Y:S02]  /*0a20*/  HADD2.F32 R24, -RZ, R123.reuse.H0_H0 ;  /* 0x2000007bff187230 */ /* 0x100fe40000004100 */
[----:B------:R-:W-:Y:S01]  /*0a30*/  HADD2.F32 R140, -RZ, R123.H1_H1 ;  /* 0x3000007bff8c7230 */ /* 0x000fe20000004100 */
[----:B------:R-:W-:Y:S02]  /*0a40*/  IADD3 R151, PT, PT, R151, 0x100, RZ ;  /* 0x0000010097977810 */ /* 0x000fe40007ffe0ff */
[----:B------:R-:W-:Y:S02]  /*0a50*/  IADD3 R149, PT, PT, R149, 0x100, RZ ;  /* 0x0000010095957810 */ /* 0x000fe40007ffe0ff */
[----:B------:R-:W-:Y:S01]  /*0a60*/  IADD3 R150, PT, PT, R150, 0x100, RZ ;  /* 0x0000010096967810 */ /* 0x000fe20007ffe0ff */
[----:B---3--:R-:W-:-:S05]  /*0a70*/  HADD2.F32 R3, -RZ, R12.H0_H0 ;  /* 0x2000000cff037230 */ /* 0x008fca0000004100 */
[----:B------:R-:W-:Y:S01]  /*0a80*/  FADD.FTZ R3, -R148, R3 ;  /* 0x0000000394037221 */ /* 0x000fe20000010100 */
[----:B------:R-:W-:Y:S02]  /*0a90*/  HADD2.F32 R21, -RZ, R12.H1_H1 ;  /* 0x3000000cff157230 */ /* 0x000fe40000004100 */
[----:B----4-:R-:W-:Y:S02]  /*0aa0*/  HADD2.F32 R11, -RZ, R16.H0_H0 ;  /* 0x20000010ff0b7230 */ /* 0x010fe40000004100 */
[----:B------:R-:W-:Y:S01]  /*0ab0*/  FMUL.FTZ R3, R6, R3 ;  /* 0x0000000306037220 */ /* 0x000fe20000410000 */
[--C-:B------:R-:W-:Y:S02]  /*0ac0*/  HADD2.F32 R141, -RZ, R13.reuse.H0_H0 ;  /* 0x2000000dff8d7230 */ /* 0x100fe40000004100 */
[----:B------:R-:W-:Y:S01]  /*0ad0*/  FADD.FTZ R21, -R148, R21 ;  /* 0x0000001594157221 */ /* 0x000fe20000010100 */
[----:B------:R-:W-:Y:S02]  /*0ae0*/  HADD2.F32 R143, -RZ, R13.H1_H1 ;  /* 0x3000000dff8f7230 */ /* 0x000fe40000004100 */
[-C--:B------:R-:W-:Y:S01]  /*0af0*/  FMUL.FTZ R10, R9, R11.reuse ;  /* 0x0000000b090a7220 */ /* 0x080fe20000410000 */
[----:B------:R-:W-:Y:S01]  /*0b00*/  FADD.FTZ R72, R72, R11 ;  /* 0x0000000b48487221 */ /* 0x000fe20000010000 */
[----:B------:R-:W-:Y:S01]  /*0b10*/  FFMA.FTZ R104, R3, R11, R104 ;  /* 0x0000000b03687223 */ /* 0x000fe20000010068 */
[----:B------:R-:W-:Y:S01]  /*0b20*/  FADD.FTZ R11, -R148, R141 ;  /* 0x0000008d940b7221 */ /* 0x000fe20000010100 */
[----:B------:R-:W-:-:S02]  /*0b30*/  HADD2.F32 R145, -RZ, R14.H0_H0 ;  /* 0x2000000eff917230 */ /* 0x000fc40000004100 */
[----:B------:R-:W-:Y:S02]  /*0b40*/  HADD2.F32 R147, -RZ, R14.H1_H1 ;  /* 0x3000000eff937230 */ /* 0x000fe40000004100 */
[--C-:B------:R-:W-:Y:S02]  /*0b50*/  HADD2.F32 R153, -RZ, R15.reuse.H0_H0 ;  /* 0x2000000fff997230 */ /* 0x100fe40000004100 */
[----:B------:R-:W-:Y:S02]  /*0b60*/  HADD2.F32 R199, -RZ, R15.H1_H1 ;  /* 0x3000000fffc77230 */ /* 0x000fe40000004100 */
[----:B------:R-:W-:Y:S02]  /*0b70*/  HADD2.F32 R16, -RZ, R16.H1_H1 ;  /* 0x30000010ff107230 */ /* 0x000fe40000004100 */
[----:B------:R-:W-:Y:S02]  /*0b80*/  HADD2.F32 R13, -RZ, R120.H1_H1 ;  /* 0x30000078ff0d7230 */ /* 0x000fe40000004100 */
[----:B------:R-:W-:Y:S01]  /*0b90*/  FMUL.FTZ R12, R6, R21 ;  /* 0x00000015060c7220 */ /* 0x000fe20000410000 */
[----:B------:R-:W-:-:S02]  /*0ba0*/  HADD2.F32 R15, -RZ, R17.H0_H0 ;  /* 0x20000011ff0f7230 */ /* 0x000fc40000004100 */
[----:B------:R-:W-:Y:S01]  /*0bb0*/  FMUL.FTZ R11, R6, R11 ;  /* 0x0000000b060b7220 */ /* 0x000fe20000410000 */
[----:B------:R-:W-:Y:S02]  /*0bc0*/  HADD2.F32 R14, -RZ, R121.H0_H0 ;  /* 0x20000079ff0e7230 */ /* 0x000fe40000004100 */
[----:B------:R-:W-:Y:S01]  /*0bd0*/  FADD.FTZ R143, -R148, R143 ;  /* 0x0000008f948f7221 */ /* 0x000fe20000010100 */
[-C--:B------:R-:W-:Y:S01]  /*0be0*/  FMUL.FTZ R9, R13, R16.reuse ;  /* 0x000000100d097220 */ /* 0x080fe20000410000 */
[----:B------:R-:W-:Y:S02]  /*0bf0*/  HADD2.F32 R20, -RZ, R17.H1_H1 ;  /* 0x30000011ff147230 */ /* 0x000fe40000004100 */
[----:B------:R-:W-:Y:S01]  /*0c00*/  FADD.FTZ R73, R73, R16 ;  /* 0x0000001049497221 */ /* 0x000fe20000010000 */
[----:B------:R-:W-:Y:S01]  /*0c10*/  FFMA.FTZ R105, R12, R16, R105 ;  /* 0x000000100c697223 */ /* 0x000fe20000010069 */
[----:B------:R-:W-:Y:S02]  /*0c20*/  HADD2.F32 R13, -RZ, R121.H1_H1 ;  /* 0x30000079ff0d7230 */ /* 0x000fe40000004100 */
[-C--:B------:R-:W-:Y:S01]  /*0c30*/  FMUL.FTZ R14, R14, R15.reuse ;  /* 0x0000000f0e0e7220 */ /* 0x080fe20000410000 */
[----:B------:R-:W-:Y:S01]  /*0c40*/  FADD.FTZ R74, R74, R15 ;  /* 0x0000000f4a4a7221 */ /* 0x000fe20000010000 */
[----:B------:R-:W-:Y:S01]  /*0c50*/  FFMA.FTZ R106, R11, R15, R106 ;  /* 0x0000000f0b6a7223 */ /* 0x000fe2000001006a */
[----:B------:R-:W-:Y:S01]  /*0c60*/  FMUL.FTZ R16, R6, R143 ;  /* 0x0000008f06107220 */ /* 0x000fe20000410000 */
[C---:B------:R-:W-:Y:S01]  /*0c70*/  FADD.FTZ R15, -R148.reuse, R145 ;  /* 0x00000091940f7221 */ /* 0x040fe20000010100 */
[----:B------:R-:W-:Y:S01]  /*0c80*/  FADD.FTZ R147, -R148, R147 ;  /* 0x0000009394937221 */ /* 0x000fe20000010100 */
[----:B------:R-:W-:-:S02]  /*0c90*/  HADD2.F32 R17, -RZ, R18.H0_H0 ;  /* 0x20000012ff117230 */ /* 0x000fc40000004100 */
[----:B------:R-:W-:Y:S02]  /*0ca0*/  HADD2.F32 R22, -RZ, R18.H1_H1 ;  /* 0x30000012ff167230 */ /* 0x000fe40000004100 */
[-C--:B------:R-:W-:Y:S01]  /*0cb0*/  FMUL.FTZ R13, R13, R20.reuse ;  /* 0x000000140d0d7220 */ /* 0x080fe20000410000 */
[--C-:B------:R-:W-:Y:S02]  /*0cc0*/  HADD2.F32 R155, -RZ, R19.reuse.H0_H0 ;  /* 0x20000013ff9b7230 */ /* 0x100fe40000004100 */
[----:B------:R-:W-:Y:S01]  /*0cd0*/  FADD.FTZ R75, R75, R20 ;  /* 0x000000144b4b7221 */ /* 0x000fe20000010000 */
[----:B------:R-:W-:Y:S02]  /*0ce0*/  HADD2.F32 R144, -RZ, R19.H1_H1 ;  /* 0x30000013ff907230 */ /* 0x000fe40000004100 */
[----:B------:R-:W-:Y:S01]  /*0cf0*/  FFMA.FTZ R107, R16, R20, R107 ;  /* 0x00000014106b7223 */ /* 0x000fe2000001006b */
[--C-:B------:R-:W-:Y:S02]  /*0d00*/  HADD2.F32 R18, -RZ, R122.reuse.H0_H0 ;  /* 0x2000007aff127230 */ /* 0x100fe40000004100 */
[----:B------:R-:W-:Y:S01]  /*0d10*/  FMUL.FTZ R15, R6, R15 ;  /* 0x0000000f060f7220 */ /* 0x000fe20000410000 */
[----:B------:R-:W-:-:S02]  /*0d20*/  HADD2.F32 R19, -RZ, R122.H1_H1 ;  /* 0x3000007aff137230 */ /* 0x000fc40000004100 */
[----:B------:R-:W-:Y:S01]  /*0d30*/  FMUL.FTZ R20, R6, R147 ;  /* 0x0000009306147220 */ /* 0x000fe20000410000 */
[----:B------:R-:W-:Y:S01]  /*0d40*/  FADD.FTZ R68, R68, R17 ;  /* 0x0000001144447221 */ /* 0x000fe20000010000 */
[-C--:B------:R-:W-:Y:S01]  /*0d50*/  FMUL.FTZ R18, R18, R17.reuse ;  /* 0x0000001112127220 */ /* 0x080fe20000410000 */
[----:B------:R-:W-:Y:S01]  /*0d60*/  FFMA.FTZ R100, R15, R17, R100 ;  /* 0x000000110f647223 */ /* 0x000fe20000010064 */
[-C--:B------:R-:W-:Y:S01]  /*0d70*/  FMUL.FTZ R17, R19, R22.reuse ;  /* 0x0000001613117220 */ /* 0x080fe20000410000 */
[----:B------:R-:W-:Y:S01]  /*0d80*/  FADD.FTZ R69, R69, R22 ;  /* 0x0000001645457221 */ /* 0x000fe20000010000 */
[----:B------:R-:W-:Y:S01]  /*0d90*/  FFMA.FTZ R101, R20, R22, R101 ;  /* 0x0000001614657223 */ /* 0x000fe20000010065 */
[----:B------:R-:W-:Y:S01]  /*0da0*/  FADD.FTZ R22, RZ, R10 ;  /* 0x0000000aff167221 */ /* 0x000fe20000010000 */
[----:B------:R-:W-:-:S03]  /*0db0*/  FFMA.FTZ R19, R3, R10, RZ ;  /* 0x0000000a03137223 */ /* 0x000fc600000100ff */
[----:B------:R-:W-:Y:S01]  /*0dc0*/  FADD.FTZ R141, R22, R9 ;  /* 0x00000009168d7221 */ /* 0x000fe20000010000 */
[----:B------:R-:W-:Y:S01]  /*0dd0*/  FFMA.FTZ R22, R12, R9, R19 ;  /* 0x000000090c167223 */ /* 0x000fe20000010013 */
[----:B------:R-:W-:Y:S02]  /*0de0*/  FMUL.FTZ R19, R24, R155 ;  /* 0x0000009b18137220 */ /* 0x000fe40000410000 */
[----:B------:R-:W-:Y:S01]  /*0df0*/  FADD.FTZ R24, R141, R14 ;  /* 0x0000000e8d187221 */ /* 0x000fe20000010000 */
[----:B------:R-:W-:-:S03]  /*0e00*/  FFMA.FTZ R141, R11, R14, R22 ;  /* 0x0000000e0b8d7223 */ /* 0x000fc60000010016 */
[----:B------:R-:W-:Y:S01]  /*0e10*/  FADD.FTZ R143, R24, R13 ;  /* 0x0000000d188f7221 */ /* 0x000fe20000010000 */
[----:B------:R-:W-:Y:S01]  /*0e20*/  FFMA.FTZ R24, R16, R13, R141 ;  /* 0x0000000d10187223 */ /* 0x000fe2000001008d */
[----:B------:R-:W-:Y:S01]  /*0e30*/  FMUL.FTZ R22, R140, R144 ;  /* 0x000000908c167220 */ /* 0x000fe20000410000 */
[C---:B------:R-:W-:Y:S01]  /*0e40*/  FADD.FTZ R21, -R148.reuse, R153 ;  /* 0x0000009994157221 */ /* 0x040fe20000010100 */
[----:B------:R-:W-:Y:S01]  /*0e50*/  FADD.FTZ R140, R143, R18 ;  /* 0x000000128f8c7221 */ /* 0x000fe20000010000 */
[----:B------:R-:W-:Y:S01]  /*0e60*/  FFMA.FTZ R141, R15, R18, R24 ;  /* 0x000000120f8d7223 */ /* 0x000fe20000010018 */
        /* <DEDUP_REMOVED lines=13> */
.L_x_2146:
[----:B----4-:R-:W-:Y:S05]  /*0f40*/  BSYNC.RECONVERGENT B1 ;  /* 0x0000000000017941 */ /* 0x010fea0003800200 */
.L_x_2145:
        /* <DEDUP_REMOVED lines=14> */
[--C-:B0-----:R-:W-:Y:S02]  /*1030*/  HADD2.F32 R26, -RZ, R116.reuse.H0_H0 ;  /* 0x20000074ff1a7230 */ /* 0x101fe40000004100 */
[----:B------:R-:W-:-:S02]  /*1040*/  HADD2.F32 R27, -RZ, R116.H1_H1 ;  /* 0x30000074ff1b7230 */ /* 0x000fc40000004100 */
[----:B-1----:R-:W-:-:S05]  /*1050*/  @P5 IMAD.WIDE.U32 R140, R150, 0x10, R140 ;  /* 0x00000010968c5825 */ /* 0x002fca00078e008c */
[----:B------:R0:W5:Y:S01]  /*1060*/  @P5 LDG.E.128 R36, desc[UR10][R140.64] ;  /* 0x0000000a8c245981 */ /* 0x000162000c1e1d00 */
[----:B------:R-:W-:Y:S01]  /*1070*/  HADD2.F32 R158, -RZ, R119.H1_H1 ;  /* 0x30000077ff9e7230 */ /* 0x000fe20000004100 */
[----:B------:R-:W-:Y:S02]  /*1080*/  IADD3 R151, PT, PT, R151, 0x100, RZ ;  /* 0x0000010097977810 */ /* 0x000fe40007ffe0ff */
[----:B------:R-:W-:Y:S02]  /*1090*/  IADD3 R149, PT, PT, R149, 0x100, RZ ;  /* 0x0000010095957810 */ /* 0x000fe40007ffe0ff */
[----:B------:R-:W-:Y:S01]  /*10a0*/  IADD3 R150, PT, PT, R150, 0x100, RZ ;  /* 0x0000010096967810 */ /* 0x000fe20007ffe0ff */
[----:B---3--:R-:W-:Y:S02]  /*10b0*/  HADD2.F32 R23, -RZ, R28.H0_H0 ;  /* 0x2000001cff177230 */ /* 0x008fe40000004100 */
[----:B------:R-:W-:-:S03]  /*10c0*/  HADD2.F32 R147, -RZ, R29.H0_H0 ;  /* 0x2000001dff937230 */ /* 0x000fc60000004100 */
[----:B------:R-:W-:Y:S01]  /*10d0*/  FADD.FTZ R23, -R148, R23 ;  /* 0x0000001794177221 */ /* 0x000fe20000010100 */
[----:B------:R-:W-:Y:S02]  /*10e0*/  HADD2.F32 R145, -RZ, R28.H1_H1 ;  /* 0x3000001cff917230 */ /* 0x000fe40000004100 */
[--C-:B----4-:R-:W-:Y:S02]  /*10f0*/  HADD2.F32 R25, -RZ, R32.reuse.H0_H0 ;  /* 0x20000020ff197230 */ /* 0x110fe40000004100 */
[----:B------:R-:W-:Y:S01]  /*1100*/  FMUL.FTZ R23, R6, R23 ;  /* 0x0000001706177220 */ /* 0x000fe20000410000 */
[----:B------:R-:W-:Y:S02]  /*1110*/  HADD2.F32 R32, -RZ, R32.H1_H1 ;  /* 0x30000020ff207230 */ /* 0x000fe40000004100 */
[C---:B------:R-:W-:Y:S01]  /*1120*/  FADD.FTZ R147, -R148.reuse, R147 ;  /* 0x0000009394937221 */ /* 0x040fe20000010100 */
[----:B------:R-:W-:Y:S02]  /*1130*/  HADD2.F32 R153, -RZ, R29.H1_H1 ;  /* 0x3000001dff997230 */ /* 0x000fe40000004100 */
[----:B------:R-:W-:Y:S01]  /*1140*/  FADD.FTZ R145, -R148, R145 ;  /* 0x0000009194917221 */ /* 0x000fe20000010100 */
[----:B------:R-:W-:-:S02]  /*1150*/  HADD2.F32 R155, -RZ, R30.H0_H0 ;  /* 0x2000001eff9b7230 */ /* 0x000fc40000004100 */
[-C--:B------:R-:W-:Y:S01]  /*1160*/  FMUL.FTZ R26, R26, R25.reuse ;  /* 0x000000191a1a7220 */ /* 0x080fe20000410000 */
[----:B------:R-:W-:Y:S02]  /*1170*/  HADD2.F32 R157, -RZ, R30.H1_H1 ;  /* 0x3000001eff9d7230 */ /* 0x000fe40000004100 */
[----:B------:R-:W-:Y:S01]  /*1180*/  FADD.FTZ R64, R64, R25 ;  /* 0x0000001940407221 */ /* 0x000fe20000010000 */
[----:B------:R-:W-:Y:S01]  /*1190*/  FFMA.FTZ R96, R23, R25, R96 ;  /* 0x0000001917607223 */ /* 0x000fe20000010060 */
[--C-:B------:R-:W-:Y:S02]  /*11a0*/  HADD2.F32 R201, -RZ, R31.reuse.H0_H0 ;  /* 0x2000001fffc97230 */ /* 0x100fe40000004100 */
[----:B------:R-:W-:Y:S01]  /*11b0*/  FMUL.FTZ R25, R27, R32 ;  /* 0x000000201b197220 */ /* 0x000fe20000410000 */
[----:B------:R-:W-:Y:S02]  /*11c0*/  HADD2.F32 R203, -RZ, R31.H1_H1 ;  /* 0x3000001fffcb7230 */ /* 0x000fe40000004100 */
[----:B------:R-:W-:Y:S01]  /*11d0*/  FMUL.FTZ R27, R6, R147 ;  /* 0x00000093061b7220 */ /* 0x000fe20000410000 */
[----:B------:R-:W-:-:S02]  /*11e0*/  HADD2.F32 R29, -RZ, R33.H0_H0 ;  /* 0x20000021ff1d7230 */ /* 0x000fc40000004100 */
[----:B------:R-:W-:Y:S02]  /*11f0*/  HADD2.F32 R30, -RZ, R117.H0_H0 ;  /* 0x20000075ff1e7230 */ /* 0x000fe40000004100 */
[----:B------:R-:W-:Y:S01]  /*1200*/  FMUL.FTZ R28, R6, R145 ;  /* 0x00000091061c7220 */ /* 0x000fe20000410000 */
[----:B0-----:R-:W-:Y:S02]  /*1210*/  HADD2.F32 R140, -RZ, R33.H1_H1 ;  /* 0x30000021ff8c7230 */ /* 0x001fe40000004100 */
[----:B------:R-:W-:Y:S02]  /*1220*/  HADD2.F32 R31, -RZ, R117.H1_H1 ;  /* 0x30000075ff1f7230 */ /* 0x000fe40000004100 */
[C---:B------:R-:W-:Y:S01]  /*1230*/  FADD.FTZ R153, -R148.reuse, R153 ;  /* 0x0000009994997221 */ /* 0x040fe20000010100 */
[----:B------:R-:W-:Y:S01]  /*1240*/  FADD.FTZ R155, -R148, R155 ;  /* 0x0000009b949b7221 */ /* 0x000fe20000010100 */
[--C-:B------:R-:W-:Y:S02]  /*1250*/  HADD2.F32 R33, -RZ, R34.reuse.H0_H0 ;  /* 0x20000022ff217230 */ /* 0x100fe40000004100 */
[----:B------:R-:W-:Y:S01]  /*1260*/  FMUL.FTZ R30, R30, R29 ;  /* 0x0000001d1e1e7220 */ /* 0x000fe20000410000 */
[----:B------:R-:W-:-:S02]  /*1270*/  HADD2.F32 R142, -RZ, R34.H1_H1 ;  /* 0x30000022ff8e7230 */ /* 0x000fc40000004100 */
[----:B------:R-:W-:Y:S01]  /*1280*/  FADD.FTZ R66, R66, R29 ;  /* 0x0000001d42427221 */ /* 0x000fe20000010000 */
[----:B------:R-:W-:Y:S01]  /*1290*/  FFMA.FTZ R98, R27, R29, R98 ;  /* 0x0000001d1b627223 */ /* 0x000fe20000010062 */
[----:B------:R-:W-:Y:S01]  /*12a0*/  FADD.FTZ R157, -R148, R157 ;  /* 0x0000009d949d7221 */ /* 0x000fe20000010100 */
[--C-:B------:R-:W-:Y:S02]  /*12b0*/  HADD2.F32 R143, -RZ, R35.reuse.H0_H0 ;  /* 0x20000023ff8f7230 */ /* 0x100fe40000004100 */
[----:B------:R-:W-:Y:S01]  /*12c0*/  FADD.FTZ R65, R65, R32 ;  /* 0x0000002041417221 */ /* 0x000fe20000010000 */
[----:B------:R-:W-:Y:S02]  /*12d0*/  HADD2.F32 R144, -RZ, R35.H1_H1 ;  /* 0x30000023ff907230 */ /* 0x000fe40000004100 */
[----:B------:R-:W-:Y:S01]  /*12e0*/  FFMA.FTZ R97, R28, R32, R97 ;  /* 0x000000201c617223 */ /* 0x000fe20000010061 */
[--C-:B------:R-:W-:Y:S02]  /*12f0*/  HADD2.F32 R34, -RZ, R118.reuse.H0_H0 ;  /* 0x20000076ff227230 */ /* 0x100fe40000004100 */
[----:B------:R-:W-:Y:S01]  /*1300*/  FMUL.FTZ R29, R31, R140 ;  /* 0x0000008c1f1d7220 */ /* 0x000fe20000410000 */
[----:B------:R-:W-:Y:S01]  /*1310*/  FMUL.FTZ R32, R6, R153 ;  /* 0x0000009906207220 */ /* 0x000fe20000410000 */
[----:B------:R-:W-:-:S02]  /*1320*/  HADD2.F32 R35, -RZ, R118.H1_H1 ;  /* 0x30000076ff237230 */ /* 0x000fc40000004100 */
        /* <DEDUP_REMOVED lines=12> */
[----:B------:R-:W-:-:S02]  /*13f0*/  HADD2.F32 R142, -RZ, R119.H0_H0 ;  /* 0x20000077ff8e7230 */ /* 0x000fc40000004100 */
        /* <DEDUP_REMOVED lines=13> */
[----:B------:R-:W-:Y:S02]  /*14d0*/  FADD.FTZ R203, -R148, R203 ;  /* 0x000000cb94cb7221 */ /* 0x000fe40000010100 */
[----:B------:R-:W-:Y:S01]  /*14e0*/  FADD.FTZ R142, R142, R33 ;  /* 0x000000218e8e7221 */ /* 0x000fe20000010000 */
[----:B------:R-:W-:Y:S01]  /*14f0*/  FFMA.FTZ R140, R156, R33, R141 ;  /* 0x000000219c8c7223 */ /* 0x000fe2000001008d */
[-C--:B------:R-:W-:Y:S01]  /*1500*/  FMUL.FTZ R158, R158, R144.reuse ;  /* 0x000000909e9e7220 */ /* 0x080fe20000410000 */
[----:B------:R-:W-:Y:S01]  /*1510*/  FMUL.FTZ R160, R6, R203 ;  /* 0x000000cb06a07220 */ /* 0x000fe20000410000 */
[----:B------:R-:W-:Y:S01]  /*1520*/  FADD.FTZ R199, R142, R35 ;  /* 0x000000238ec77221 */ /* 0x000fe20000010000 */
[----:B------:R-:W-:Y:S01]  /*1530*/  FFMA.FTZ R141, R157, R35, R140 ;  /* 0x000000239d8d7223 */ /* 0x000fe2000001008c */
[----:B------:R-:W-:Y:S01]  /*1540*/  FADD.FTZ R63, R63, R144 ;  /* 0x000000903f3f7221 */ /* 0x000fe20000010000 */
[C---:B------:R-:W-:Y:S01]  /*1550*/  FFMA.FTZ R95, R160.reuse, R144, R95 ;  /* 0x00000090a05f7223 */ /* 0x040fe2000001005f */
[----:B------:R-:W-:Y:S01]  /*1560*/  FADD.FTZ R199, R199, R158 ;  /* 0x0000009ec7c77221 */ /* 0x000fe20000010000 */
[----:B------:R-:W-:-:S07]  /*1570*/  FFMA.FTZ R202, R160, R158, R141 ;  /* 0x0000009ea0ca7223 */ /* 0x000fce000001008d */
.L_x_2148:
[----:B------:R-:W-:Y:S05]  /*1580*/  BSYNC.RECONVERGENT B1 ;  /* 0x0000000000017941 */ /* 0x000fea0003800200 */
.L_x_2147:
        /* <DEDUP_REMOVED lines=13> */
[----:B------:R-:W-:-:S10]  /*1660*/  HADD2.F32 R162, -RZ, R112.H0_H0 ;  /* 0x20000070ffa27230 */ /* 0x000fd40000004100 */
[----:B------:R-:W0:Y:S01]  /*1670*/  @P5 LDC.64 R152, c[0x0][0x438] ;  /* 0x00010e00ff985b82 */ /* 0x000e220000000a00 */
[----:B------:R-:W-:Y:S02]  /*1680*/  HADD2.F32 R161, -RZ, R112.H1_H1 ;  /* 0x30000070ffa17230 */ /* 0x000fe40000004100 */
[----:B------:R-:W-:Y:S02]  /*1690*/  HADD2.F32 R166, -RZ, R113.H0_H0 ;  /* 0x20000071ffa67230 */ /* 0x000fe40000004100 */
[----:B------:R-:W-:Y:S02]  /*16a0*/  HADD2.F32 R178, -RZ, R114.H0_H0 ;  /* 0x20000072ffb27230 */ /* 0x000fe40000004100 */
[----:B------:R-:W-:Y:S02]  /*16b0*/  HADD2.F32 R182, -RZ, R115.H1_H1 ;  /* 0x30000073ffb67230 */ /* 0x000fe40000004100 */
[----:B0-----:R-:W-:-:S05]  /*16c0*/  @P5 IMAD.WIDE.U32 R152, R150, 0x10, R152 ;  /* 0x0000001096985825 */ /* 0x001fca00078e0098 */
[----:B------:R0:W5:Y:S01]  /*16d0*/  @P5 LDG.E.128 R124, desc[UR10][R152.64] ;  /* 0x0000000a987c5981 */ /* 0x000162000c1e1d00 */
[----:B------:R-:W-:Y:S02]  /*16e0*/  IADD3 R151, PT, PT, R151, 0x100, RZ ;  /* 0x0000010097977810 */ /* 0x000fe40007ffe0ff */
[----:B------:R-:W-:Y:S02]  /*16f0*/  IADD3 R149, PT, PT, R149, 0x100, RZ ;  /* 0x0000010095957810 */ /* 0x000fe40007ffe0ff */
[----:B------:R-:W-:Y:S01]  /*1700*/  IADD3 R150, PT, PT, R150, 0x100, RZ ;  /* 0x0000010096967810 */ /* 0x000fe20007ffe0ff */
[--C-:B---3--:R-:W-:Y:S02]  /*1710*/  HADD2.F32 R163, -RZ, R140.reuse.H1_H1 ;  /* 0x3000008cffa37230 */ /* 0x108fe40000004100 */
[----:B------:R-:W-:Y:S02]  /*1720*/  HADD2.F32 R167, -RZ, R141.H1_H1 ;  /* 0x3000008dffa77230 */ /* 0x000fe40000004100 */
[----:B------:R-:W-:-:S02]  /*1730*/  HADD2.F32 R159, -RZ, R140.H0_H0 ;  /* 0x2000008cff9f7230 */ /* 0x000fc40000004100 */
[C---:B------:R-:W-:Y:S01]  /*1740*/  FADD.FTZ R163, -R148.reuse, R163 ;  /* 0x000000a394a37221 */ /* 0x040fe20000010100 */
[----:B------:R-:W-:Y:S02]  /*1750*/  HADD2.F32 R165, -RZ, R141.H0_H0 ;  /* 0x2000008dffa57230 */ /* 0x000fe40000004100 */
[C---:B------:R-:W-:Y:S01]  /*1760*/  FADD.FTZ R167, -R148.reuse, R167 ;  /* 0x000000a794a77221 */ /* 0x040fe20000010100 */
[----:B----4-:R-:W-:Y:S02]  /*1770*/  HADD2.F32 R141, -RZ, R144.H0_H0 ;  /* 0x20000090ff8d7230 */ /* 0x010fe40000004100 */
[----:B------:R-:W-:Y:S01]  /*1780*/  FADD.FTZ R159, -R148, R159 ;  /* 0x0000009f949f7221 */ /* 0x000fe20000010100 */
[----:B------:R-:W-:Y:S01]  /*1790*/  FMUL.FTZ R164, R6, R163 ;  /* 0x000000a306a47220 */ /* 0x000fe20000410000 */
[----:B------:R-:W-:Y:S01]  /*17a0*/  FADD.FTZ R163, -R148, R165 ;  /* 0x000000a594a37221 */ /* 0x000fe20000010100 */
[----:B------:R-:W-:Y:S02]  /*17b0*/  HADD2.F32 R140, -RZ, R145.H1_H1 ;  /* 0x30000091ff8c7230 */ /* 0x000fe40000004100 */
[----:B------:R-:W-:Y:S01]  /*17c0*/  FMUL.FTZ R168, R6, R167 ;  /* 0x000000a706a87220 */ /* 0x000fe20000410000 */
[----:B------:R-:W-:-:S02]  /*17d0*/  HADD2.F32 R165, -RZ, R113.H1_H1 ;  /* 0x30000071ffa57230 */ /* 0x000fc40000004100 */
[----:B------:R-:W-:Y:S01]  /*17e0*/  FMUL.FTZ R159, R6, R159 ;  /* 0x0000009f069f7220 */ /* 0x000fe20000410000 */
[----:B------:R-:W-:Y:S02]  /*17f0*/  HADD2.F32 R144, -RZ, R144.H1_H1 ;  /* 0x30000090ff907230 */ /* 0x000fe40000004100 */
[----:B------:R-:W-:Y:S01]  /*1800*/  FMUL.FTZ R162, R162, R141 ;  /* 0x0000008da2a27220 */ /* 0x000fe20000410000 */
[--C-:B------:R-:W-:Y:S02]  /*1810*/  HADD2.F32 R181, -RZ, R143.reuse.H0_H0 ;  /* 0x2000008fffb57230 */ /* 0x100fe40000004100 */
        /* <DEDUP_REMOVED lines=30> */
[----:B0-----:R-:W-:Y:S02]  /*1a00*/  HADD2.F32 R152, -RZ, R147.H0_H0 ;  /* 0x20000093ff987230 */ /* 0x001fe40000004100 */
[----:B------:R-:W-:Y:S01]  /*1a10*/  FMUL.FTZ R169, R169, R146 ;  /* 0x00000092a9a97220 */ /* 0x000fe20000410000 */
[----:B------:R-:W-:-:S02]  /*1a20*/  HADD2.F32 R179, -RZ, R115.H0_H0 ;  /* 0x20000073ffb37230 */ /* 0x000fc40000004100 */
[----:B------:R-:W-:Y:S01]  /*1a30*/  FADD.FTZ R181, -R148, R181 ;  /* 0x000000b594b57221 */ /* 0x000fe20000010100 */
        /* <DEDUP_REMOVED lines=24> */
.L_x_2150:
[----:B------:R-:W-:Y:S05]  /*1bc0*/  BSYNC.RECONVERGENT B1 ;  /* 0x0000000000017941 */ /* 0x000fea0003800200 */
.L_x_2149:
        /* <DEDUP_REMOVED lines=14> */
[--C-:B------:R-:W-:Y:S02]  /*1cb0*/  HADD2.F32 R189, -RZ, R109.reuse.H1_H1 ;  /* 0x3000006dffbd7230 */ /* 0x100fe40000004100 */
[----:B------:R-:W-:Y:S02]  /*1cc0*/  HADD2.F32 R190, -RZ, R109.H0_H0 ;  /* 0x2000006dffbe7230 */ /* 0x000fe40000004100 */
[----:B0-----:R-:W-:-:S05]  /*1cd0*/  @P5 IMAD.WIDE.U32 R150, R150, 0x10, R152 ;  /* 0x0000001096965825 */ /* 0x001fca00078e0098 */
[----:B------:R0:W5:Y:S01]  /*1ce0*/  @P5 LDG.E.128 R128, desc[UR10][R150.64] ;  /* 0x0000000a96805981 */ /* 0x000162000c1e1d00 */
[--C-:B------:R-:W-:Y:S02]  /*1cf0*/  HADD2.F32 R194, -RZ, R110.reuse.H0_H0 ;  /* 0x2000006effc27230 */ /* 0x100fe40000004100 */
[----:B------:R-:W-:Y:S02]  /*1d00*/  HADD2.F32 R193, -RZ, R110.H1_H1 ;  /* 0x3000006effc17230 */ /* 0x000fe40000004100 */
[----:B------:R-:W-:Y:S02]  /*1d10*/  HADD2.F32 R198, -RZ, R111.H1_H1 ;  /* 0x3000006fffc67230 */ /* 0x000fe40000004100 */
[--C-:B---3--:R-:W-:Y:S02]  /*1d20*/  HADD2.F32 R155, -RZ, R141.reuse.H0_H0 ;  /* 0x2000008dff9b7230 */ /* 0x108fe40000004100 */
[----:B------:R-:W-:Y:S02]  /*1d30*/  HADD2.F32 R141, -RZ, R141.H1_H1 ;  /* 0x3000008dff8d7230 */ /* 0x000fe40000004100 */
[----:B------:R-:W-:-:S02]  /*1d40*/  HADD2.F32 R149, -RZ, R140.H0_H0 ;  /* 0x2000008cff957230 */ /* 0x000fc40000004100 */
[--C-:B------:R-:W-:Y:S02]  /*1d50*/  HADD2.F32 R185, -RZ, R142.reuse.H1_H1 ;  /* 0x3000008effb97230 */ /* 0x100fe40000004100 */
[C---:B0-----:R-:W-:Y:S01]  /*1d60*/  FADD.FTZ R151, -R148.reuse, R141 ;  /* 0x0000008d94977221 */ /* 0x041fe20000010100 */
[----:B------:R-:W-:Y:S02]  /*1d70*/  HADD2.F32 R183, -RZ, R142.H0_H0 ;  /* 0x2000008effb77230 */ /* 0x000fe40000004100 */
[----:B------:R-:W-:Y:S01]  /*1d80*/  FADD.FTZ R149, -R148, R149 ;  /* 0x0000009594957221 */ /* 0x000fe20000010100 */
[----:B------:R-:W-:Y:S02]  /*1d90*/  HADD2.F32 R187, -RZ, R143.H0_H0 ;  /* 0x2000008fffbb7230 */ /* 0x000fe40000004100 */
[----:B----4-:R-:W-:Y:S02]  /*1da0*/  HADD2.F32 R141, -RZ, R144.H0_H0 ;  /* 0x20000090ff8d7230 */ /* 0x010fe40000004100 */
[----:B------:R-:W-:-:S02]  /*1db0*/  HADD2.F32 R153, -RZ, R140.H1_H1 ;  /* 0x3000008cff997230 */ /* 0x000fc40000004100 */
[----:B------:R-:W-:Y:S02]  /*1dc0*/  HADD2.F32 R143, -RZ, R143.H1_H1 ;  /* 0x3000008fff8f7230 */ /* 0x000fe40000004100 */
[C---:B------:R-:W-:Y:S01]  /*1dd0*/  FADD.FTZ R195, -R148.reuse, R185 ;  /* 0x000000b994c37221 */ /* 0x040fe20000010100 */
[----:B------:R-:W-:Y:S02]  /*1de0*/  HADD2.F32 R140, -RZ, R145.H1_H1 ;  /* 0x30000091ff8c7230 */ /* 0x000fe40000004100 */
[C---:B------:R-:W-:Y:S01]  /*1df0*/  FADD.FTZ R155, -R148.reuse, R155 ;  /* 0x0000009b949b7221 */ /* 0x040fe20000010100 */
[----:B------:R-:W-:Y:S01]  /*1e00*/  FADD.FTZ R191, -R148, R183 ;  /* 0x000000b794bf7221 */ /* 0x000fe20000010100 */
[----:B------:R-:W-:Y:S02]  /*1e10*/  HADD2.F32 R144, -RZ, R144.H1_H1 ;  /* 0x30000090ff907230 */ /* 0x000fe40000004100 */
[----:B------:R-:W-:Y:S01]  /*1e20*/  FMUL.FTZ R192, R6, R151 ;  /* 0x0000009706c07220 */ /* 0x000fe20000410000 */
[----:B------:R-:W-:-:S02]  /*1e30*/  HADD2.F32 R185, -RZ, R108.H1_H1 ;  /* 0x3000006cffb97230 */ /* 0x000fc40000004100 */
[----:B------:R-:W-:Y:S01]  /*1e40*/  FMUL.FTZ R183, R6, R149 ;  /* 0x0000009506b77220 */ /* 0x000fe20000410000 */
[----:B------:R-:W-:Y:S01]  /*1e50*/  FMUL.FTZ R186, R186, R141 ;  /* 0x0000008dbaba7220 */ /* 0x000fe20000410000 */
[C---:B------:R-:W-:Y:S01]  /*1e60*/  FADD.FTZ R153, -R148.reuse, R153 ;  /* 0x0000009994997221 */ /* 0x040fe20000010100 */
[C---:B------:R-:W-:Y:S01]  /*1e70*/  FADD.FTZ R203, -R148.reuse, R143 ;  /* 0x0000008f94cb7221 */ /* 0x040fe20000010100 */
[----:B------:R-:W-:Y:S01]  /*1e80*/  FADD.FTZ R197, -R148, R187 ;  /* 0x000000bb94c57221 */ /* 0x000fe20000010100 */
[----:B------:R-:W-:Y:S02]  /*1e90*/  HADD2.F32 R143, -RZ, R145.H0_H0 ;  /* 0x20000091ff8f7230 */ /* 0x000fe40000004100 */
[----:B------:R-:W-:Y:S01]  /*1ea0*/  FMUL.FTZ R187, R6, R155 ;  /* 0x0000009b06bb7220 */ /* 0x000fe20000410000 */
        /* <DEDUP_REMOVED lines=50> */
.L_x_2144:
[----:B------:R-:W0:Y:S01]  /*21d0*/  LDC R0, c[0x0][0x388] ;  /* 0x0000e200ff007b82 */ /* 0x000e220000000800 */
[----:B-----5:R-:W-:Y:S01]  /*21e0*/  ISETP.GE.AND P4, PT, R8, 0x1, PT ;  /* 0x000000010800780c */ /* 0x020fe20003f86270 */
[----:B------:R-:W-:Y:S01]  /*21f0*/  UISETP.NE.U32.AND UP0, UPT, UR12, URZ, UPT ;  /* 0x000000ff0c00728c */ /* 0x000fe2000bf05070 */
[----:B------:R-:W-:-:S03]  /*2200*/  HFMA2 R201, -RZ, RZ, 0, 0 ;  /* 0x00000000ffc97431 */ /* 0x000fc600000001ff */
        /* <DEDUP_REMOVED lines=18> */
[C---:B0-----:R-:W-:Y:S01]  /*2330*/  @P0 IMAD.WIDE.U32 R144, R201.reuse, 0x8, R144 ;  /* 0x00000008c9900825 */ /* 0x041fe200078e0090 */
[----:B------:R-:W-:-:S04]  /*2340*/  @P0 IADD3 R201, PT, PT, R201, 0x100, RZ ;  /* 0x00000100c9c90810 */ /* 0x000fc80007ffe0ff */
[----:B------:R3:W5:Y:S01]  /*2350*/  @P0 LDG.E.64 R172, desc[UR10][R144.64] ;  /* 0x0000000a90ac0981 */ /* 0x000762000c1e1b00 */
[C---:B-1----:R-:W-:Y:S01]  /*2360*/  @P1 IMAD.WIDE.U32 R142, R201.reuse, 0x8, R142 ;  /* 0x00000008c98e1825 */ /* 0x042fe200078e008e */
[----:B------:R-:W-:-:S04]  /*2370*/  @P1 IADD3 R201, PT, PT, R201, 0x100, RZ ;  /* 0x00000100c9c91810 */ /* 0x000fc80007ffe0ff */
[----:B------:R3:W5:Y:S01]  /*2380*/  @P1 LDG.E.64 R170, desc[UR10][R142.64] ;  /* 0x0000000a8eaa1981 */ /* 0x000762000c1e1b00 */
[----:B--2---:R-:W-:-:S05]  /*2390*/  @P2 IMAD.WIDE.U32 R140, R201, 0x8, R140 ;  /* 0x00000008c98c2825 */ /* 0x004fca00078e008c */
[----:B------:R3:W5:Y:S01]  /*23a0*/  @P2 LDG.E.64 R174, desc[UR10][R140.64] ;  /* 0x0000000a8cae2981 */ /* 0x000762000c1e1b00 */
[----:B------:R-:W-:Y:S02]  /*23b0*/  ISETP.GE.U32.AND P3, PT, R2, 0x400, PT ;  /* 0x000004000200780c */ /* 0x000fe40003f66070 */
[----:B------:R-:W-:Y:S02]  /*23c0*/  MOV R199, RZ ;  /* 0x000000ff00c77202 */ /* 0x000fe40000000f00 */
[----:B------:R-:W-:Y:S02]  /*23d0*/  MOV R202, RZ ;  /* 0x000000ff00ca7202 */ /* 0x000fe40000000f00 */
[----:B------:R-:W-:-:S07]  /*23e0*/  @P2 IADD3 R201, PT, PT, R201, 0x100, RZ ;  /* 0x00000100c9c92810 */ /* 0x000fce0007ffe0ff */
[----:B---3--:R-:W-:Y:S05]  /*23f0*/  @!P3 BRA `(.L_x_2151) ;  /* 0x0000000000a0b947 */ /* 0x008fea0003800000 */
[----:B------:R-:W0:Y:S02]  /*2400*/  LDC.64 R140, c[0x0][0x3b0] ;  /* 0x0000ec00ff8c7b82 */ /* 0x000e240000000a00 */
[----:B0-----:R-:W-:-:S05]  /*2410*/  IMAD.WIDE.U32 R140, R201, 0x8, R140 ;  /* 0x00000008c98c7825 */ /* 0x001fca00078e008c */
[----:B------:R1:W5:Y:S01]  /*2420*/  LDG.E.64 R176, desc[UR10][R140.64] ;  /* 0x0000000a8cb07981 */ /* 0x000362000c1e1b00 */
[----:B------:R-:W-:Y:S05]  /*2430*/  BRA `(.L_x_2151) ;  /* 0x0000000000907947 */ /* 0x000fea0003800000 */
.L_x_2152:
        /* <DEDUP_REMOVED lines=12> */
[C---:B-1----:R-:W-:Y:S01]  /*2500*/  @P0 IMAD.WIDE.U32 R148, R199.reuse, 0x10, R148 ;  /* 0x00000010c7940825 */ /* 0x042fe200078e0094 */
[----:B------:R-:W-:-:S04]  /*2510*/  @P0 IADD3 R199, PT, PT, R199, 0x100, RZ ;  /* 0x00000100c7c70810 */ /* 0x000fc80007ffe0ff */
[----:B------:R0:W5:Y:S02]  /*2520*/  @P0 LDG.E.128 R40, desc[UR10][R148.64] ;  /* 0x0000000a94280981 */ /* 0x000164000c1e1d00 */
[----:B------:R-:W1:Y:S01]  /*2530*/  @P2 LDC.64 R140, c[0x0][0x438] ;  /* 0x00010e00ff8c2b82 */ /* 0x000e620000000a00 */
[C---:B--2---:R-:W-:Y:S01]  /*2540*/  @P1 IMAD.WIDE.U32 R150, R201.reuse, 0x8, R150 ;  /* 0x00000008c9961825 */ /* 0x044fe200078e0096 */
[----:B------:R-:W-:-:S04]  /*2550*/  @P1 IADD3 R201, PT, PT, R201, 0x100, RZ ;  /* 0x00000100c9c91810 */ /* 0x000fc80007ffe0ff */
[----:B------:R0:W5:Y:S02]  /*2560*/  @P1 LDG.E.64 R170, desc[UR10][R150.64] ;  /* 0x0000000a96aa1981 */ /* 0x000164000c1e1b00 */
[----:B------:R-:W2:Y:S01]  /*2570*/  @P3 LDC.64 R142, c[0x0][0x3b0] ;  /* 0x0000ec00ff8e3b82 */ /* 0x000ea20000000a00 */
[C---:B---3--:R-:W-:Y:S01]  /*2580*/  @P1 IMAD.WIDE.U32 R152, R199.reuse, 0x10, R152 ;  /* 0x00000010c7981825 */ /* 0x048fe200078e0098 */
[----:B------:R-:W-:-:S04]  /*2590*/  @P1 IADD3 R199, PT, PT, R199, 0x100, RZ ;  /* 0x00000100c7c71810 */ /* 0x000fc80007ffe0ff */
[----:B------:R0:W5:Y:S02]  /*25a0*/  @P1 LDG.E.128 R36, desc[UR10][R152.64] ;  /* 0x0000000a98241981 */ /* 0x000164000c1e1d00 */
[----:B------:R-:W3:Y:S01]  /*25b0*/  @P3 LDC.64 R144, c[0x0][0x438] ;  /* 0x00010e00ff903b82 */ /* 0x000ee20000000a00 */
[C---:B----4-:R-:W-:Y:S01]  /*25c0*/  @P2 IMAD.WIDE.U32 R154, R201.reuse, 0x8, R154 ;  /* 0x00000008c99a2825 */ /* 0x050fe200078e009a */
[----:B------:R-:W-:-:S04]  /*25d0*/  @P2 IADD3 R201, PT, PT, R201, 0x100, RZ ;  /* 0x00000100c9c92810 */ /* 0x000fc80007ffe0ff */
[----:B------:R0:W5:Y:S01]  /*25e0*/  @P2 LDG.E.64 R174, desc[UR10][R154.64] ;  /* 0x0000000a9aae2981 */ /* 0x000162000c1e1b00 */
[C---:B-1----:R-:W-:Y:S01]  /*25f0*/  @P2 IMAD.WIDE.U32 R140, R199.reuse, 0x10, R140 ;  /* 0x00000010c78c2825 */ /* 0x042fe200078e008c */
[----:B------:R-:W-:-:S04]  /*2600*/  @P2 IADD3 R199, PT, PT, R199, 0x100, RZ ;  /* 0x00000100c7c72810 */ /* 0x000fc80007ffe0ff */
[----:B------:R0:W5:Y:S01]  /*2610*/  @P2 LDG.E.128 R124, desc[UR10][R140.64] ;  /* 0x0000000a8c7c2981 */ /* 0x000162000c1e1d00 */
[----:B--2---:R-:W-:-:S05]  /*2620*/  @P3 IMAD.WIDE.U32 R142, R201, 0x8, R142 ;  /* 0x00000008c98e3825 */ /* 0x004fca00078e008e */
[----:B------:R0:W5:Y:S01]  /*2630*/  @P3 LDG.E.64 R176, desc[UR10][R142.64] ;  /* 0x0000000a8eb03981 */ /* 0x000162000c1e1b00 */
[----:B---3--:R-:W-:-:S05]  /*2640*/  @P3 IMAD.WIDE.U32 R144, R199, 0x10, R144 ;  /* 0x00000010c7903825 */ /* 0x008fca00078e0090 */
[----:B------:R0:W5:Y:S01]  /*2650*/  @P3 LDG.E.128 R128, desc[UR10][R144.64] ;  /* 0x0000000a90803981 */ /* 0x000162000c1e1d00 */
[----:B------:R-:W-:Y:S02]  /*2660*/  MOV R199, RZ ;  /* 0x000000ff00c77202 */ /* 0x000fe40000000f00 */
[----:B------:R-:W-:-:S07]  /*2670*/  MOV R202, RZ ;  /* 0x000000ff00ca7202 */ /* 0x000fce0000000f00 */
.L_x_2151:
[----:B----4-:R-:W-:Y:S05]  /*2680*/  BSYNC.RECONVERGENT B0 ;  /* 0x0000000000007941 */ /* 0x010fea0003800200 */
.L_x_2143:
        /* <DEDUP_REMOVED lines=32> */
.L_x_2154:
[----:B------:R-:W-:Y:S05]  /*2890*/  BSYNC.RECONVERGENT B0 ;  /* 0x0000000000007941 */ /* 0x000fea0003800200 */
.L_x_2153:
        /* <DEDUP_REMOVED lines=26> */
[----:B------:R-:W-:Y:S02]  /*2a40*/  HFMA2 R145, -RZ, RZ, 0, 0 ;  /* 0x00000000ff917431 */ /* 0x000fe400000001ff */
        /* <DEDUP_REMOVED lines=36> */
[----:B------:R-:W-:-:S04]  /*2c90*/  F2FP.F16.F32.PACK_AB R141, RZ, R141 ;  /* 0x0000008dff8d723e */ /* 0x000fc800000000ff */
[----:B------:R-:W-:-:S07]  /*2ca0*/  PRMT R132, R141, 0x7610, R132 ;  /* 0x000076108d847816 */ /* 0x000fce0000000084 */
.L_x_2159:
        /* <DEDUP_REMOVED lines=12> */
.L_x_2160:
        /* <DEDUP_REMOVED lines=12> */
.L_x_2161:
        /* <DEDUP_REMOVED lines=12> */
.L_x_2162:
        /* <DEDUP_REMOVED lines=12> */
.L_x_2163:
        /* <DEDUP_REMOVED lines=12> */
.L_x_2164:
        /* <DEDUP_REMOVED lines=12> */
.L_x_2165:
        /* <DEDUP_REMOVED lines=11> */
[----:B------:R-:W-:-:S04]  /*31e0*/  F2FP.F16.F32.PACK_AB R141, RZ, R141 ;  /* 0x0000008dff8d723e */ /* 0x000fc800000000ff */
[----:B------:R-:W-:Y:S01]  /*31f0*/  PRMT R135, R135, 0x5410, R141 ;  /* 0x0000541087877816 */ /* 0x000fe2000000008d */
[----:B------:R-:W-:Y:S06]  /*3200*/  BRA `(.L_x_2166) ;  /* 0x0000001000a47947 */ /* 0x000fec0003800000 */
.L_x_2158:
        /* <DEDUP_REMOVED lines=15> */
[----:B------:R-:W-:-:S04]  /*3300*/  F2FP.F16.F32.PACK_AB R136, RZ, R136 ;  /* 0x00000088ff88723e */ /* 0x000fc800000000ff */
[----:B------:R-:W-:-:S07]  /*3310*/  PRMT R132, R136, 0x7610, R132 ;  /* 0x0000761088847816 */ /* 0x000fce0000000084 */
.L_x_2167:
[----:B------:R-:W-:Y:S01]  /*3320*/  F2FP.F16.F32.PACK_AB R140, RZ, R137 ;  /* 0x00000089ff8c723e */ /* 0x000fe200000000ff */
        /* <DEDUP_REMOVED lines=10> */
.L_x_2168:
[----:B------:R-:W-:Y:S01]  /*33d0*/  F2FP.F16.F32.PACK_AB R142, RZ, R139 ;  /* 0x0000008bff8e723e */ /* 0x000fe200000000ff */
        /* <DEDUP_REMOVED lines=10> */
.L_x_2169:
[----:B------:R-:W-:Y:S01]  /*3480*/  FMUL.FTZ R137, R6, R137 ;  /* 0x0000008906897220 */ /* 0x000fe20000410000 */
[--C-:B------:R-:W-:Y:S01]  /*3490*/  FFMA.FTZ R136, R20, R7, R8.reuse ;  /* 0x0000000714887223 */ /* 0x100fe20000010008 */
[----:B------:R-:W-:Y:S01]  /*34a0*/  FADD.FTZ R139, R18, -R139 ;  /* 0x8000008b128b7221 */ /* 0x000fe20000010000 */
[----:B------:R-:W-:Y:S01]  /*34b0*/  F2FP.F16.F32.PACK_AB R144, RZ, R141 ;  /* 0x0000008dff90723e */ /* 0x000fe200000000ff */
        /* <DEDUP_REMOVED lines=12> */
.L_x_2170:
[----:B------:R-:W-:Y:S01]  /*3580*/  F2FP.F16.F32.PACK_AB R146, RZ, R137 ;  /* 0x00000089ff92723e */ /* 0x000fe200000000ff */
        /* <DEDUP_REMOVED lines=11> */
.L_x_2171:
[----:B------:R-:W-:Y:S01]  /*3640*/  F2FP.F16.F32.PACK_AB R138, RZ, R139 ;  /* 0x0000008bff8a723e */ /* 0x000fe200000000ff */
        /* <DEDUP_REMOVED lines=10> */
.L_x_2172:
[----:B------:R-:W-:Y:S02]  /*36f0*/  F2FP.F16.F32.PACK_AB R141, RZ, R141 ;  /* 0x0000008dff8d723e */ /* 0x000fe400000000ff */
[----:B------:R-:W-:Y:S02]  /*3700*/  FSEL R148, R143, RZ, P5 ;  /* 0x000000ff8f947208 */ /* 0x000fe40002800000 */
        /* <DEDUP_REMOVED lines=8> */
.L_x_2173:
[----:B------:R-:W-:Y:S02]  /*3790*/  F2FP.F16.F32.PACK_AB R139, R148, R137 ;  /* 0x00000089948b723e */ /* 0x000fe400000000ff */
        /* <DEDUP_REMOVED lines=9> */
[----:B------:R-:W-:-:S04]  /*3830*/  F2FP.F16.F32.PACK_AB R140, RZ, R140 ;  /* 0x0000008cff8c723e */ /* 0x000fc800000000ff */
[----:B------:R-:W-:Y:S01]  /*3840*/  PRMT R135, R135, 0x5410, R140 ;  /* 0x0000541087877816 */ /* 0x000fe2000000008c */
[----:B------:R-:W-:Y:S06]  /*3850*/  BRA `(.L_x_2166) ;  /* 0x0000000c00107947 */ /* 0x000fec0003800000 */
.L_x_2157:
        /* <DEDUP_REMOVED lines=8> */
[----:B-----5:R-:W-:Y:S01]  /*38e0*/  HADD2.F32 R141, -RZ, R40.H0_H0 ;  /* 0x20000028ff8d7230 */ /* 0x020fe20000004100 */
[----:B------:R-:W-:Y:S02]  /*38f0*/  LOP3.LUT P6, RZ, R172, 0xff, RZ, 0xc0, !PT ;  /* 0x000000ffacff7812 */ /* 0x000fe400078cc0ff */
[----:B------:R-:W-:-:S04]  /*3900*/  @P5 FADD.FTZ R143, R10, -R143 ;  /* 0x8000008f0a8f5221 */ /* 0x000fc80000010000 */
[----:B------:R-:W-:-:S04]  /*3910*/  @P5 FFMA.FTZ R141, R6, R143, R141 ;  /* 0x0000008f068d5223 */ /* 0x000fc8000001008d */
[----:B------:R-:W-:-:S04]  /*3920*/  FMUL.FTZ R141, R141, UR17 ;  /* 0x000000118d8d7c20 */ /* 0x000fc80008410000 */
[----:B------:R-:W-:-:S05]  /*3930*/  FMUL.FTZ R141, R141, UR16 ;  /* 0x000000108d8d7c20 */ /* 0x000fca0008410000 */
[----:B------:R-:W-:-:S04]  /*3940*/  FSEL R141, R141, RZ, P6 ;  /* 0x000000ff8d8d7208 */ /* 0x000fc80003000000 */
[----:B------:R-:W-:-:S04]  /*3950*/  F2FP.F16.F32.PACK_AB R141, RZ, R141 ;  /* 0x0000008dff8d723e */ /* 0x000fc800000000ff */
[----:B------:R-:W-:-:S07]  /*3960*/  PRMT R132, R141, 0x7610, R132 ;  /* 0x000076108d847816 */ /* 0x000fce0000000084 */
.L_x_2175:
[----:B------:R-:W-:Y:S05]  /*3970*/  @!P4 BRA `(.L_x_2176) ;  /* 0x000000000028c947 */ /* 0x000fea0003800000 */
[----:B------:R-:W-:Y:S01]  /*3980*/  @P5 FFMA.FTZ R140, R12, R7, R8 ;  /* 0x000000070c8c5223 */ /* 0x000fe20000010008 */
[----:B-----5:R-:W-:Y:S01]  /*3990*/  HADD2.F32 R141, -RZ, R40.H1_H1 ;  /* 0x30000028ff8d7230 */ /* 0x020fe20000004100 */
        /* <DEDUP_REMOVED lines=8> */
.L_x_2176:
[----:B------:R-:W-:Y:S05]  /*3a20*/  @!P4 BRA `(.L_x_2177) ;  /* 0x000000000028c947 */ /* 0x000fea0003800000 */
        /* <DEDUP_REMOVED lines=10> */
.L_x_2177:
        /* <DEDUP_REMOVED lines=11> */
.L_x_2178:
        /* <DEDUP_REMOVED lines=11> */
.L_x_2179:
        /* <DEDUP_REMOVED lines=11> */
.L_x_2180:
        /* <DEDUP_REMOVED lines=11> */
.L_x_2181:
[----:B------:R-:W-:Y:S05]  /*3d90*/  @!P4 BRA `(.L_x_2166) ;  /* 0x0000000400c0c947 */ /* 0x000fea0003800000 */
[----:B------:R-:W-:Y:S01]  /*3da0*/  @P5 FFMA.FTZ R143, R24, R7, R8 ;  /* 0x00000007188f5223 */ /* 0x000fe20000010008 */
[----:B-----5:R-:W-:-:S03]  /*3db0*/  HADD2.F32 R141, -RZ, R43.H1_H1 ;  /* 0x3000002bff8d7230 */ /* 0x020fc60000004100 */
[----:B------:R-:W-:-:S04]  /*3dc0*/  @P5 FADD.FTZ R143, R22, -R143 ;  /* 0x8000008f168f5221 */ /* 0x000fc80000010000 */
[----:B------:R-:W-:Y:S01]  /*3dd0*/  @P5 FFMA.FTZ R141, R6, R143, R141 ;  /* 0x0000008f068d5223 */ /* 0x000fe2000001008d */
[----:B------:R-:W-:-:S03]  /*3de0*/  ISETP.GE.U32.AND P5, PT, R172, RZ, PT ;  /* 0x000000ffac00720c */ /* 0x000fc60003fa6070 */
[----:B------:R-:W-:Y:S01]  /*3df0*/  FMUL.FTZ R141, R141, UR17 ;  /* 0x000000118d8d7c20 */ /* 0x000fe20008410000 */
[----:B------:R-:W-:-:S03]  /*3e00*/  ISETP.GE.U32.AND.EX P5, PT, R173, 0x1000000, PT, P5 ;  /* 0x01000000ad00780c */ /* 0x000fc60003fa6150 */
[----:B------:R-:W-:-:S05]  /*3e10*/  FMUL.FTZ R141, R141, UR16 ;  /* 0x000000108d8d7c20 */ /* 0x000fca0008410000 */
[----:B------:R-:W-:-:S04]  /*3e20*/  FSEL R141, R141, RZ, P5 ;  /* 0x000000ff8d8d7208 */ /* 0x000fc80002800000 */
[----:B------:R-:W-:-:S04]  /*3e30*/  F2FP.F16.F32.PACK_AB R141, RZ, R141 ;  /* 0x0000008dff8d723e */ /* 0x000fc800000000ff */
[----:B------:R-:W-:Y:S01]  /*3e40*/  PRMT R135, R135, 0x5410, R141 ;  /* 0x0000541087877816 */ /* 0x000fe2000000008d */
[----:B------:R-:W-:Y:S06]  /*3e50*/  BRA `(.L_x_2166) ;  /* 0x0000000400907947 */ /* 0x000fec0003800000 */
.L_x_2174:
[----:B------:R-:W-:Y:S01]  /*3e60*/  ISETP.GT.AND P5, PT, R4, RZ, PT ;  /* 0x000000ff0400720c */ /* 0x000fe20003fa4270 */
[----:B------:R-:W-:Y:S01]  /*3e70*/  @P6 FFMA.FTZ R149, R3, R7, R8 ;  /* 0x0000000703956223 */ /* 0x000fe20000010008 */
[--C-:B-----5:R-:W-:Y:S02]  /*3e80*/  HADD2.F32 R139, -RZ, R40.reuse.H1_H1 ;  /* 0x30000028ff8b7230 */ /* 0x120fe40000004100 */
[----:B------:R-:W-:Y:S02]  /*3e90*/  HADD2.F32 R137, -RZ, R40.H0_H0 ;  /* 0x20000028ff897230 */ /* 0x000fe40000004100 */
[----:B------:R-:W-:Y:S01]  /*3ea0*/  @P6 FADD.FTZ R149, R10, -R149 ;  /* 0x800000950a956221 */ /* 0x000fe20000010000 */
[--C-:B------:R-:W-:Y:S02]  /*3eb0*/  HADD2.F32 R141, -RZ, R41.reuse.H0_H0 ;  /* 0x20000029ff8d7230 */ /* 0x100fe40000004100 */
[----:B------:R-:W-:Y:S02]  /*3ec0*/  HADD2.F32 R143, -RZ, R41.H1_H1 ;  /* 0x30000029ff8f7230 */ /* 0x000fe40000004100 */
[----:B------:R-:W-:Y:S01]  /*3ed0*/  @P6 FFMA.FTZ R137, R6, R149, R137 ;  /* 0x0000009506896223 */ /* 0x000fe20000010089 */
[----:B------:R-:W-:-:S02]  /*3ee0*/  HADD2.F32 R149, -RZ, R42.H0_H0 ;  /* 0x2000002aff957230 */ /* 0x000fc40000004100 */
[--C-:B------:R-:W-:Y:S02]  /*3ef0*/  HADD2.F32 R153, -RZ, R43.reuse.H0_H0 ;  /* 0x2000002bff997230 */ /* 0x100fe40000004100 */
        /* <DEDUP_REMOVED lines=9> */
[-CC-:B------:R-:W-:Y:S01]  /*3f90*/  @P5 FFMA.FTZ R136, R20, R7.reuse, R8.reuse ;  /* 0x0000000714885223 */ /* 0x180fe20000010008 */
[----:B------:R-:W-:Y:S01]  /*3fa0*/  @P5 FFMA.FTZ R141, R6, R138, R141 ;  /* 0x0000008a068d5223 */ /* 0x000fe2000001008d */
[-C--:B------:R-:W-:Y:S01]  /*3fb0*/  @P5 FFMA.FTZ R138, R21, R7.reuse, R8 ;  /* 0x00000007158a5223 */ /* 0x080fe20000010008 */
[----:B------:R-:W-:Y:S01]  /*3fc0*/  @P5 FADD.FTZ R155, R18, -R155 ;  /* 0x8000009b129b5221 */ /* 0x000fe20000010000 */
[----:B------:R-:W-:Y:S01]  /*3fd0*/  @P5 FADD.FTZ R136, R17, -R136 ;  /* 0x8000008811885221 */ /* 0x000fe20000010000 */
[----:B------:R-:W-:Y:S01]  /*3fe0*/  @P5 FFMA.FTZ R201, R24, R7, R8 ;  /* 0x0000000718c95223 */ /* 0x000fe20000010008 */
[----:B------:R-:W-:Y:S01]  /*3ff0*/  @P5 FFMA.FTZ R143, R6, R140, R143 ;  /* 0x0000008c068f5223 */ /* 0x000fe2000001008f */
[----:B------:R-:W-:-:S02]  /*4000*/  HADD2.F32 R140, -RZ, R43.H1_H1 ;  /* 0x3000002bff8c7230 */ /* 0x000fc40000004100 */
[----:B------:R-:W-:Y:S01]  /*4010*/  @P5 FADD.FTZ R138, R19, -R138 ;  /* 0x8000008a138a5221 */ /* 0x000fe20000010000 */
[C---:B------:R-:W-:Y:S01]  /*4020*/  @P5 FFMA.FTZ R149, R6.reuse, R155, R149 ;  /* 0x0000009b06955223 */ /* 0x040fe20000010095 */
[----:B------:R-:W-:Y:S01]  /*4030*/  @P5 FFMA.FTZ R151, R6, R136, R151 ;  /* 0x0000008806975223 */ /* 0x000fe20000010097 */
[----:B------:R-:W-:Y:S01]  /*4040*/  @P5 FADD.FTZ R201, R22, -R201 ;  /* 0x800000c916c95221 */ /* 0x000fe20000010000 */
[C---:B------:R-:W-:Y:S01]  /*4050*/  @P5 FFMA.FTZ R153, R6.reuse, R138, R153 ;  /* 0x0000008a06995223 */ /* 0x040fe20000010099 */
[----:B------:R-:W-:Y:S02]  /*4060*/  F2FP.F16.F32.PACK_AB R142, RZ, R137 ;  /* 0x00000089ff8e723e */ /* 0x000fe400000000ff */
[----:B------:R-:W-:Y:S01]  /*4070*/  @P5 FFMA.FTZ R140, R6, R201, R140 ;  /* 0x000000c9068c5223 */ /* 0x000fe2000001008c */
[----:B------:R-:W-:Y:S02]  /*4080*/  F2FP.F16.F32.PACK_AB R144, RZ, R139 ;  /* 0x0000008bff90723e */ /* 0x000fe400000000ff */
[----:B------:R-:W-:-:S02]  /*4090*/  F2FP.F16.F32.PACK_AB R146, RZ, R141 ;  /* 0x0000008dff92723e */ /* 0x000fc400000000ff */
[----:B------:R-:W-:Y:S02]  /*40a0*/  F2FP.F16.F32.PACK_AB R148, RZ, R143 ;  /* 0x0000008fff94723e */ /* 0x000fe400000000ff */
[----:B------:R-:W-:Y:S02]  /*40b0*/  F2FP.F16.F32.PACK_AB R138, RZ, R149 ;  /* 0x00000095ff8a723e */ /* 0x000fe400000000ff */
[----:B------:R-:W-:Y:S01]  /*40c0*/  F2FP.F16.F32.PACK_AB R150, RZ, R151 ;  /* 0x00000097ff96723e */ /* 0x000fe200000000ff */
[----:B------:R-:W-:Y:S06]  /*40d0*/  @!P4 BRA `(.L_x_2182) ;  /* 0x000000000018c947 */ /* 0x000fec0003800000 */
[----:B------:R-:W-:Y:S01]  /*40e0*/  FMUL.FTZ R137, R137, UR17 ;  /* 0x0000001189897c20 */ /* 0x000fe20008410000 */
[----:B------:R-:W-:-:S03]  /*40f0*/  LOP3.LUT P5, RZ, R172, 0xff, RZ, 0xc0, !PT ;  /* 0x000000ffacff7812 */ /* 0x000fc600078ac0ff */
[----:B------:R-:W-:-:S05]  /*4100*/  FMUL.FTZ R137, R137, UR16 ;  /* 0x0000001089897c20 */ /* 0x000fca0008410000 */
[----:B------:R-:W-:-:S04]  /*4110*/  FSEL R137, R137, RZ, P5 ;  /* 0x000000ff89897208 */ /* 0x000fc80002800000 */
[----:B------:R-:W-:-:S04]  /*4120*/  F2FP.F16.F32.PACK_AB R137, RZ, R137 ;  /* 0x00000089ff89723e */ /* 0x000fc800000000ff */
[----:B------:R-:W-:-:S07]  /*4130*/  PRMT R132, R137, 0x7610, R132 ;  /* 0x0000761089847816 */ /* 0x000fce0000000084 */
.L_x_2182:
[----:B------:R-:W-:Y:S05]  /*4140*/  @!P4 BRA `(.L_x_2183) ;  /* 0x000000000018c947 */ /* 0x000fea0003800000 */
[----:B------:R-:W-:Y:S01]  /*4150*/  FMUL.FTZ R139, R139, UR17 ;  /* 0x000000118b8b7c20 */ /* 0x000fe20008410000 */
[----:B------:R-:W-:-:S03]  /*4160*/  LOP3.LUT P5, RZ, R172, 0xff00, RZ, 0xc0, !PT ;  /* 0x0000ff00acff7812 */ /* 0x000fc600078ac0ff */
[----:B------:R-:W-:-:S05]  /*4170*/  FMUL.FTZ R139, R139, UR16 ;  /* 0x000000108b8b7c20 */ /* 0x000fca0008410000 */
[----:B------:R-:W-:-:S04]  /*4180*/  FSEL R139, R139, RZ, P5 ;  /* 0x000000ff8b8b7208 */ /* 0x000fc80002800000 */
[----:B------:R-:W-:-:S04]  /*4190*/  F2FP.F16.F32.PACK_AB R139, RZ, R139 ;  /* 0x0000008bff8b723e */ /* 0x000fc800000000ff */
[----:B------:R-:W-:-:S07]  /*41a0*/  PRMT R132, R132, 0x5410, R139 ;  /* 0x0000541084847816 */ /* 0x000fce000000008b */
.L_x_2183:
[----:B------:R-:W-:Y:S05]  /*41b0*/  @!P4 BRA `(.L_x_2184) ;  /* 0x000000000018c947 */ /* 0x000fea0003800000 */
[----:B------:R-:W-:Y:S01]  /*41c0*/  FMUL.FTZ R141, R141, UR17 ;  /* 0x000000118d8d7c20 */ /* 0x000fe20008410000 */
[----:B------:R-:W-:-:S03]  /*41d0*/  LOP3.LUT P5, RZ, R172, 0xff0000, RZ, 0xc0, !PT ;  /* 0x00ff0000acff7812 */ /* 0x000fc600078ac0ff */
[----:B------:R-:W-:-:S05]  /*41e0*/  FMUL.FTZ R141, R141, UR16 ;  /* 0x000000108d8d7c20 */ /* 0x000fca0008410000 */
[----:B------:R-:W-:-:S04]  /*41f0*/  FSEL R141, R141, RZ, P5 ;  /* 0x000000ff8d8d7208 */ /* 0x000fc80002800000 */
[----:B------:R-:W-:-:S04]  /*4200*/  F2FP.F16.F32.PACK_AB R141, RZ, R141 ;  /* 0x0000008dff8d723e */ /* 0x000fc800000000ff */
[----:B------:R-:W-:-:S07]  /*4210*/  PRMT R133, R141, 0x7610, R133 ;  /* 0x000076108d857816 */ /* 0x000fce0000000085 */
.L_x_2184:
[----:B------:R-:W-:Y:S05]  /*4220*/  @!P4 BRA `(.L_x_2185) ;  /* 0x000000000018c947 */ /* 0x000fea0003800000 */
[----:B------:R-:W-:Y:S01]  /*4230*/  FMUL.FTZ R143, R143, UR17 ;  /* 0x000000118f8f7c20 */ /* 0x000fe20008410000 */
[----:B------:R-:W-:-:S03]  /*4240*/  LOP3.LUT P5, RZ, R172, 0xff000000, RZ, 0xc0, !PT ;  /* 0xff000000acff7812 */ /* 0x000fc600078ac0ff */
[----:B------:R-:W-:-:S05]  /*4250*/  FMUL.FTZ R143, R143, UR16 ;  /* 0x000000108f8f7c20 */ /* 0x000fca0008410000 */
[----:B------:R-:W-:-:S04]  /*4260*/  FSEL R143, R143, RZ, P5 ;  /* 0x000000ff8f8f7208 */ /* 0x000fc80002800000 */
[----:B------:R-:W-:-:S04]  /*4270*/  F2FP.F16.F32.PACK_AB R143, RZ, R143 ;  /* 0x0000008fff8f723e */ /* 0x000fc800000000ff */
[----:B------:R-:W-:-:S07]  /*4280*/  PRMT R133, R133, 0x5410, R143 ;  /* 0x0000541085857816 */ /* 0x000fce000000008f */
.L_x_2185:
[----:B------:R-:W-:Y:S05]  /*4290*/  @!P4 BRA `(.L_x_2186) ;  /* 0x000000000018c947 */ /* 0x000fea0003800000 */
[----:B------:R-:W-:Y:S01]  /*42a0*/  FMUL.FTZ R149, R149, UR17 ;  /* 0x0000001195957c20 */ /* 0x000fe20008410000 */
[----:B------:R-:W-:-:S03]  /*42b0*/  LOP3.LUT P5, RZ, R173, 0xff, RZ, 0xc0, !PT ;  /* 0x000000ffadff7812 */ /* 0x000fc600078ac0ff */
[----:B------:R-:W-:-:S05]  /*42c0*/  FMUL.FTZ R149, R149, UR16 ;  /* 0x0000001095957c20 */ /* 0x000fca0008410000 */
[----:B------:R-:W-:-:S04]  /*42d0*/  FSEL R149, R149, RZ, P5 ;  /* 0x000000ff95957208 */ /* 0x000fc80002800000 */
[----:B------:R-:W-:-:S04]  /*42e0*/  F2FP.F16.F32.PACK_AB R149, RZ, R149 ;  /* 0x00000095ff95723e */ /* 0x000fc800000000ff */
[----:B------:R-:W-:-:S07]  /*42f0*/  PRMT R134, R149, 0x7610, R134 ;  /* 0x0000761095867816 */ /* 0x000fce0000000086 */
.L_x_2186:
[----:B------:R-:W-:Y:S05]  /*4300*/  @!P4 BRA `(.L_x_2187) ;  /* 0x000000000018c947 */ /* 0x000fea0003800000 */
[----:B------:R-:W-:Y:S01]  /*4310*/  FMUL.FTZ R151, R151, UR17 ;  /* 0x0000001197977c20 */ /* 0x000fe20008410000 */
[----:B------:R-:W-:-:S03]  /*4320*/  LOP3.LUT P5, RZ, R173, 0xff00, RZ, 0xc0, !PT ;  /* 0x0000ff00adff7812 */ /* 0x000fc600078ac0ff */
[----:B------:R-:W-:-:S05]  /*4330*/  FMUL.FTZ R151, R151, UR16 ;  /* 0x0000001097977c20 */ /* 0x000fca0008410000 */
[----:B------:R-:W-:-:S04]  /*4340*/  FSEL R151, R151, RZ, P5 ;  /* 0x000000ff97977208 */ /* 0x000fc80002800000 */
[----:B------:R-:W-:-:S04]  /*4350*/  F2FP.F16.F32.PACK_AB R151, RZ, R151 ;  /* 0x00000097ff97723e */ /* 0x000fc800000000ff */
[----:B------:R-:W-:-:S07]  /*4360*/  PRMT R134, R134, 0x5410, R151 ;  /* 0x0000541086867816 */ /* 0x000fce0000000097 */
.L_x_2187:
[----:B------:R-:W-:Y:S05]  /*4370*/  @!P4 BRA `(.L_x_2188) ;  /* 0x000000000018c947 */ /* 0x000fea0003800000 */
[----:B------:R-:W-:Y:S01]  /*4380*/  FMUL.FTZ R136, R153, UR17 ;  /* 0x0000001199887c20 */ /* 0x000fe20008410000 */
[----:B------:R-:W-:-:S03]  /*4390*/  LOP3.LUT P5, RZ, R173, 0xff0000, RZ, 0xc0, !PT ;  /* 0x00ff0000adff7812 */ /* 0x000fc600078ac0ff */
[----:B------:R-:W-:-:S05]  /*43a0*/  FMUL.FTZ R136, R136, UR16 ;  /* 0x0000001088887c20 */ /* 0x000fca0008410000 */
[----:B------:R-:W-:-:S04]  /*43b0*/  FSEL R136, R136, RZ, P5 ;  /* 0x000000ff88887208 */ /* 0x000fc80002800000 */
[----:B------:R-:W-:-:S04]  /*43c0*/  F2FP.F16.F32.PACK_AB R136, RZ, R136 ;  /* 0x00000088ff88723e */ /* 0x000fc800000000ff */
[----:B------:R-:W-:-:S07]  /*43d0*/  PRMT R135, R136, 0x7610, R135 ;  /* 0x0000761088877816 */ /* 0x000fce0000000087 */
.L_x_2188:
[----:B------:R-:W-:Y:S02]  /*43e0*/  F2FP.F16.F32.PACK_AB R139, R140, R153 ;  /* 0x000000998c8b723e */ /* 0x000fe400000000ff */
        /* <DEDUP_REMOVED lines=9> */
[----:B------:R-:W-:-:S04]  /*4480*/  F2FP.F16.F32.PACK_AB R140, RZ, R140 ;  /* 0x0000008cff8c723e */ /* 0x000fc800000000ff */
[----:B------:R-:W-:-:S07]  /*4490*/  PRMT R135, R135, 0x5410, R140 ;  /* 0x0000541087877816 */ /* 0x000fce000000008c */
.L_x_2166:
        /* <DEDUP_REMOVED lines=10> */
.L_x_2156:
[----:B------:R-:W-:Y:S05]  /*4540*/  BSYNC.RECONVERGENT B0 ;  /* 0x0000000000007941 */ /* 0x000fea0003800200 */
.L_x_2155:
        /* <DEDUP_REMOVED lines=10> */
[--C-:B0----5:R-:W-:Y:S02]  /*45f0*/  HADD2.F32 R141, -RZ, R36.reuse.H1_H1 ;  /* 0x30000024ff8d7230 */ /* 0x121fe40000004100 */
[----:B------:R-:W-:Y:S02]  /*4600*/  HADD2.F32 R137, -RZ, R36.H0_H0 ;  /* 0x20000024ff897230 */ /* 0x000fe40000004100 */
[--C-:B------:R-:W-:Y:S02]  /*4610*/  HADD2.F32 R143, -RZ, R37.reuse.H0_H0 ;  /* 0x20000025ff8f7230 */ /* 0x100fe40000004100 */
[----:B------:R-:W-:Y:S02]  /*4620*/  HADD2.F32 R151, -RZ, R37.H1_H1 ;  /* 0x30000025ff977230 */ /* 0x000fe40000004100 */
[----:B------:R-:W-:Y:S02]  /*4630*/  HADD2.F32 R153, -RZ, R38.H1_H1 ;  /* 0x30000026ff997230 */ /* 0x000fe40000004100 */
[----:B------:R-:W-:-:S02]  /*4640*/  HADD2.F32 R155, -RZ, R39.H0_H0 ;  /* 0x20000027ff9b7230 */ /* 0x000fc40000004100 */
[-CC-:B------:R-:W-:Y:S01]  /*4650*/  @P6 FFMA.FTZ R136, R28, R7.reuse, R8.reuse ;  /* 0x000000071c886223 */ /* 0x180fe20000010008 */
[-CC-:B------:R-:W-:Y:S01]  /*4660*/  @P6 FFMA.FTZ R139, R23, R7.reuse, R8.reuse ;  /* 0x00000007178b6223 */ /* 0x180fe20000010008 */
[-CC-:B------:R-:W-:Y:S01]  /*4670*/  @P6 FFMA.FTZ R149, R27, R7.reuse, R8.reuse ;  /* 0x000000071b956223 */ /* 0x180fe20000010008 */
[-C--:B------:R-:W-:Y:S01]  /*4680*/  @P6 FFMA.FTZ R140, R32, R7.reuse, R8 ;  /* 0x00000007208c6223 */ /* 0x080fe20000010008 */
[----:B------:R-:W-:Y:S01]  /*4690*/  @P6 FADD.FTZ R136, R25, -R136 ;  /* 0x8000008819886221 */ /* 0x000fe20000010000 */
[----:B------:R-:W-:Y:S01]  /*46a0*/  @P6 FADD.FTZ R139, R26, -R139 ;  /* 0x8000008b1a8b6221 */ /* 0x000fe20000010000 */
[----:B------:R-:W-:Y:S01]  /*46b0*/  @P6 FADD.FTZ R138, R30, -R149 ;  /* 0x800000951e8a6221 */ /* 0x000fe20000010000 */
[-CC-:B------:R-:W-:Y:S01]  /*46c0*/  @P6 FFMA.FTZ R149, R31, R7.reuse, R8.reuse ;  /* 0x000000071f956223 */ /* 0x180fe20000010008 */
[----:B------:R-:W-:Y:S01]  /*46d0*/  @P6 FFMA.FTZ R141, R6, R136, R141 ;  /* 0x00000088068d6223 */ /* 0x000fe2000001008d */
[----:B------:R-:W-:Y:S01]  /*46e0*/  @P6 FFMA.FTZ R136, R156, R7, R8 ;  /* 0x000000079c886223 */ /* 0x000fe20000010008 */
[C---:B------:R-:W-:Y:S01]  /*46f0*/  @P6 FFMA.FTZ R137, R6.reuse, R139, R137 ;  /* 0x0000008b06896223 */ /* 0x040fe20000010089 */
[----:B------:R-:W-:Y:S01]  /*4700*/  @P6 FADD.FTZ R140, R29, -R140 ;  /* 0x8000008c1d8c6221 */ /* 0x000fe20000010000 */
[----:B------:R-:W-:Y:S01]  /*4710*/  @P6 FFMA.FTZ R143, R6, R138, R143 ;  /* 0x0000008a068f6223 */ /* 0x000fe2000001008f */
[----:B------:R-:W-:-:S02]  /*4720*/  HADD2.F32 R139, -RZ, R38.H0_H0 ;  /* 0x20000026ff8b7230 */ /* 0x000fc40000004100 */
[-C--:B------:R-:W-:Y:S01]  /*4730*/  @P6 FFMA.FTZ R138, R157, R7.reuse, R8 ;  /* 0x000000079d8a6223 */ /* 0x080fe20000010008 */
[----:B------:R-:W-:Y:S01]  /*4740*/  @P6 FADD.FTZ R149, R34, -R149 ;  /* 0x8000009522956221 */ /* 0x000fe20000010000 */
[----:B------:R-:W-:Y:S01]  /*4750*/  @P6 FADD.FTZ R136, R33, -R136 ;  /* 0x8000008821886221 */ /* 0x000fe20000010000 */
[----:B------:R-:W-:Y:S01]  /*4760*/  @P6 FFMA.FTZ R201, R160, R7, R8 ;  /* 0x00000007a0c96223 */ /* 0x000fe20000010008 */
[C---:B------:R-:W-:Y:S01]  /*4770*/  @P6 FFMA.FTZ R151, R6.reuse, R140, R151 ;  /* 0x0000008c06976223 */ /* 0x040fe20000010097 */
[----:B------:R-:W-:Y:S02]  /*4780*/  HADD2.F32 R140, -RZ, R39.H1_H1 ;  /* 0x30000027ff8c7230 */ /* 0x000fe40000004100 */
[----:B------:R-:W-:Y:S01]  /*4790*/  @P6 FADD.FTZ R138, R35, -R138 ;  /* 0x8000008a238a6221 */ /* 0x000fe20000010000 */
[C---:B------:R-:W-:Y:S01]  /*47a0*/  @P6 FFMA.FTZ R139, R6.reuse, R149, R139 ;  /* 0x00000095068b6223 */ /* 0x040fe2000001008b */
[----:B------:R-:W-:Y:S01]  /*47b0*/  @P6 FFMA.FTZ R153, R6, R136, R153 ;  /* 0x0000008806996223 */ /* 0x000fe20000010099 */
[----:B------:R-:W-:Y:S01]  /*47c0*/  @P6 FADD.FTZ R201, R158, -R201 ;  /* 0x800000c99ec96221 */ /* 0x000fe20000010000 */
[----:B------:R-:W-:Y:S01]  /*47d0*/  @P6 FFMA.FTZ R155, R6, R138, R155 ;  /* 0x0000008a069b6223 */ /* 0x000fe2000001009b */
[----:B------:R-:W-:-:S02]  /*47e0*/  F2FP.F16.F32.PACK_AB R142, RZ, R137 ;  /* 0x00000089ff8e723e */ /* 0x000fc400000000ff */
[----:B------:R-:W-:Y:S01]  /*47f0*/  @P6 FFMA.FTZ R140, R6, R201, R140 ;  /* 0x000000c9068c6223 */ /* 0x000fe2000001008c */
[----:B------:R-:W-:Y:S02]  /*4800*/  F2FP.F16.F32.PACK_AB R144, RZ, R141 ;  /* 0x0000008dff90723e */ /* 0x000fe400000000ff */
[----:B------:R-:W-:Y:S02]  /*4810*/  F2FP.F16.F32.PACK_AB R146, RZ, R143 ;  /* 0x0000008fff92723e */ /* 0x000fe400000000ff */
        /* <DEDUP_REMOVED lines=10> */
.L_x_2193:
[----:B------:R-:W-:Y:S05]  /*48c0*/  @!P4 BRA `(.L_x_2194) ;  /* 0x000000000018c947 */ /* 0x000fea0003800000 */
[----:B------:R-:W-:Y:S01]  /*48d0*/  FMUL.FTZ R141, R141, UR17 ;  /* 0x000000118d8d7c20 */ /* 0x000fe20008410000 */
[----:B------:R-:W-:-:S03]  /*48e0*/  LOP3.LUT P6, RZ, R170, 0xff00, RZ, 0xc0, !PT ;  /* 0x0000ff00aaff7812 */ /* 0x000fc600078cc0ff */
[----:B------:R-:W-:-:S05]  /*48f0*/  FMUL.FTZ R141, R141, UR16 ;  /* 0x000000108d8d7c20 */ /* 0x000fca0008410000 */
[----:B------:R-:W-:-:S04]  /*4900*/  FSEL R141, R141, RZ, P6 ;  /* 0x000000ff8d8d7208 */ /* 0x000fc80003000000 */
[----:B------:R-:W-:-:S04]  /*4910*/  F2FP.F16.F32.PACK_AB R141, RZ, R141 ;  /* 0x0000008dff8d723e */ /* 0x000fc800000000ff */
[----:B------:R-:W-:-:S07]  /*4920*/  PRMT R132, R132, 0x5410, R141 ;  /* 0x0000541084847816 */ /* 0x000fce000000008d */
.L_x_2194:
[----:B------:R-:W-:Y:S05]  /*4930*/  @!P4 BRA `(.L_x_2195) ;  /* 0x000000000018c947 */ /* 0x000fea0003800000 */
[----:B------:R-:W-:Y:S01]  /*4940*/  FMUL.FTZ R143, R143, UR17 ;  /* 0x000000118f8f7c20 */ /* 0x000fe20008410000 */
[----:B------:R-:W-:-:S03]  /*4950*/  LOP3.LUT P6, RZ, R170, 0xff0000, RZ, 0xc0, !PT ;  /* 0x00ff0000aaff7812 */ /* 0x000fc600078cc0ff */
[----:B------:R-:W-:-:S05]  /*4960*/  FMUL.FTZ R143, R143, UR16 ;  /* 0x000000108f8f7c20 */ /* 0x000fca0008410000 */
[----:B------:R-:W-:-:S04]  /*4970*/  FSEL R143, R143, RZ, P6 ;  /* 0x000000ff8f8f7208 */ /* 0x000fc80003000000 */
[----:B------:R-:W-:-:S04]  /*4980*/  F2FP.F16.F32.PACK_AB R143, RZ, R143 ;  /* 0x0000008fff8f723e */ /* 0x000fc800000000ff */
[----:B------:R-:W-:-:S07]  /*4990*/  PRMT R133, R143, 0x7610, R133 ;  /* 0x000076108f857816 */ /* 0x000fce0000000085 */
.L_x_2195:
[----:B------:R-:W-:Y:S05]  /*49a0*/  @!P4 BRA `(.L_x_2196) ;  /* 0x000000000018c947 */ /* 0x000fea0003800000 */
[----:B------:R-:W-:Y:S01]  /*49b0*/  FMUL.FTZ R151, R151, UR17 ;  /* 0x0000001197977c20 */ /* 0x000fe20008410000 */
[----:B------:R-:W-:-:S03]  /*49c0*/  LOP3.LUT P6, RZ, R170, 0xff000000, RZ, 0xc0, !PT ;  /* 0xff000000aaff7812 */ /* 0x000fc600078cc0ff */
[----:B------:R-:W-:-:S05]  /*49d0*/  FMUL.FTZ R151, R151, UR16 ;  /* 0x0000001097977c20 */ /* 0x000fca0008410000 */
[----:B------:R-:W-:-:S04]  /*49e0*/  FSEL R151, R151, RZ, P6 ;  /* 0x000000ff97977208 */ /* 0x000fc80003000000 */
[----:B------:R-:W-:-:S04]  /*49f0*/  F2FP.F16.F32.PACK_AB R151, RZ, R151 ;  /* 0x00000097ff97723e */ /* 0x000fc800000000ff */
[----:B------:R-:W-:-:S07]  /*4a00*/  PRMT R133, R133, 0x5410, R151 ;  /* 0x0000541085857816 */ /* 0x000fce0000000097 */
.L_x_2196:
[----:B------:R-:W-:Y:S05]  /*4a10*/  @!P4 BRA `(.L_x_2197) ;  /* 0x000000000018c947 */ /* 0x000fea0003800000 */
[----:B------:R-:W-:Y:S01]  /*4a20*/  FMUL.FTZ R139, R139, UR17 ;  /* 0x000000118b8b7c20 */ /* 0x000fe20008410000 */
[----:B------:R-:W-:-:S03]  /*4a30*/  LOP3.LUT P6, RZ, R171, 0xff, RZ, 0xc0, !PT ;  /* 0x000000ffabff7812 */ /* 0x000fc600078cc0ff */
[----:B------:R-:W-:-:S05]  /*4a40*/  FMUL.FTZ R139, R139, UR16 ;  /* 0x000000108b8b7c20 */ /* 0x000fca0008410000 */
[----:B------:R-:W-:-:S04]  /*4a50*/  FSEL R139, R139, RZ, P6 ;  /* 0x000000ff8b8b7208 */ /* 0x000fc80003000000 */
[----:B------:R-:W-:-:S04]  /*4a60*/  F2FP.F16.F32.PACK_AB R139, RZ, R139 ;  /* 0x0000008bff8b723e */ /* 0x000fc800000000ff */
[----:B------:R-:W-:-:S07]  /*4a70*/  PRMT R134, R139, 0x7610, R134 ;  /* 0x000076108b867816 */ /* 0x000fce0000000086 */
.L_x_2197:
[----:B------:R-:W-:Y:S05]  /*4a80*/  @!P4 BRA `(.L_x_2198) ;  /* 0x000000000018c947 */ /* 0x000fea0003800000 */
[----:B------:R-:W-:Y:S01]  /*4a90*/  FMUL.FTZ R153, R153, UR17 ;  /* 0x0000001199997c20 */ /* 0x000fe20008410000 */
[----:B------:R-:W-:-:S03]  /*4aa0*/  LOP3.LUT P6, RZ, R171, 0xff00, RZ, 0xc0, !PT ;  /* 0x0000ff00abff7812 */ /* 0x000fc600078cc0ff */
[----:B------:R-:W-:-:S05]  /*4ab0*/  FMUL.FTZ R153, R153, UR16 ;  /* 0x0000001099997c20 */ /* 0x000fca0008410000 */
[----:B------:R-:W-:-:S04]  /*4ac0*/  FSEL R153, R153, RZ, P6 ;  /* 0x000000ff99997208 */ /* 0x000fc80003000000 */
[----:B------:R-:W-:-:S04]  /*4ad0*/  F2FP.F16.F32.PACK_AB R153, RZ, R153 ;  /* 0x00000099ff99723e */ /* 0x000fc800000000ff */
[----:B------:R-:W-:-:S07]  /*4ae0*/  PRMT R134, R134, 0x5410, R153 ;  /* 0x0000541086867816 */ /* 0x000fce0000000099 */
.L_x_2198:
[----:B------:R-:W-:Y:S05]  /*4af0*/  @!P4 BRA `(.L_x_2199) ;  /* 0x000000000018c947 */ /* 0x000fea0003800000 */
[----:B------:R-:W-:Y:S01]  /*4b00*/  FMUL.FTZ R136, R155, UR17 ;  /* 0x000000119b887c20 */ /* 0x000fe20008410000 */
[----:B------:R-:W-:-:S03]  /*4b10*/  LOP3.LUT P6, RZ, R171, 0xff0000, RZ, 0xc0, !PT ;  /* 0x00ff0000abff7812 */ /* 0x000fc600078cc0ff */
[----:B------:R-:W-:-:S05]  /*4b20*/  FMUL.FTZ R136, R136, UR16 ;  /* 0x0000001088887c20 */ /* 0x000fca0008410000 */
[----:B------:R-:W-:-:S04]  /*4b30*/  FSEL R136, R136, RZ, P6 ;  /* 0x000000ff88887208 */ /* 0x000fc80003000000 */
[----:B------:R-:W-:-:S04]  /*4b40*/  F2FP.F16.F32.PACK_AB R136, RZ, R136 ;  /* 0x00000088ff88723e */ /* 0x000fc800000000ff */
[----:B------:R-:W-:-:S07]  /*4b50*/  PRMT R135, R136, 0x7610, R135 ;  /* 0x0000761088877816 */ /* 0x000fce0000000087 */
.L_x_2199:
        /* <DEDUP_REMOVED lines=11> */
[----:B------:R-:W-:Y:S01]  /*4c10*/  PRMT R135, R135, 0x5410, R140 ;  /* 0x0000541087877816 */ /* 0x000fe2000000008c */
[----:B------:R-:W-:Y:S06]  /*4c20*/  BRA `(.L_x_2200) ;  /* 0x0000001000cc7947 */ /* 0x000fec0003800000 */
.L_x_2192:
[----:B------:R-:W-:Y:S01]  /*4c30*/  ISETP.GT.AND P6, PT, R4, RZ, PT ;  /* 0x000000ff0400720c */ /* 0x000fe20003fc4270 */
[----:B------:R-:W-:-:S12]  /*4c40*/  @!P4 BRA `(.L_x_2201) ;  /* 0x000000000030c947 */ /* 0x000fd80003800000 */
[----:B0-----:R-:W-:Y:S01]  /*4c50*/  @P6 FFMA.FTZ R143, R23, R7, R8 ;  /* 0x00000007178f6223 */ /* 0x001fe20000010008 */
[----:B-----5:R-:W-:Y:S01]  /*4c60*/  HADD2.F32 R141, -RZ, R36.H0_H0 ;  /* 0x20000024ff8d7230 */ /* 0x020fe20000004100 */
        /* <DEDUP_REMOVED lines=8> */
[----:B------:R-:W-:-:S04]  /*4cf0*/  F2FP.F16.F32.PACK_AB R141, RZ, R141 ;  /* 0x0000008dff8d723e */ /* 0x000fc800000000ff */
[----:B------:R-:W-:-:S07]  /*4d00*/  PRMT R132, R141, 0x7610, R132 ;  /* 0x000076108d847816 */ /* 0x000fce0000000084 */
.L_x_2201:
[----:B------:R-:W-:Y:S05]  /*4d10*/  @!P4 BRA `(.L_x_2202) ;  /* 0x000000000030c947 */ /* 0x000fea0003800000 */
[----:B0-----:R-:W-:Y:S01]  /*4d20*/  @P6 FFMA.FTZ R140, R28, R7, R8 ;  /* 0x000000071c8c6223 */ /* 0x001fe20000010008 */
[----:B-----5:R-:W-:Y:S01]  /*4d30*/  HADD2.F32 R141, -RZ, R36.H1_H1 ;  /* 0x30000024ff8d7230 */ /* 0x020fe20000004100 */
        /* <DEDUP_REMOVED lines=10> */
.L_x_2202:
[----:B------:R-:W-:Y:S05]  /*4de0*/  @!P4 BRA `(.L_x_2203) ;  /* 0x000000000030c947 */ /* 0x000fea0003800000 */
        /* <DEDUP_REMOVED lines=12> */
.L_x_2203:
        /* <DEDUP_REMOVED lines=13> */
.L_x_2204:
        /* <DEDUP_REMOVED lines=13> */
.L_x_2205:
        /* <DEDUP_REMOVED lines=13> */
.L_x_2206:
        /* <DEDUP_REMOVED lines=13> */
.L_x_2207:
[----:B------:R-:W-:Y:S05]  /*51f0*/  @!P4 BRA `(.L_x_2200) ;  /* 0x0000000c0058c947 */ /* 0x000fea0003800000 */
[----:B0-----:R-:W-:Y:S01]  /*5200*/  @P6 FFMA.FTZ R143, R160, R7, R8 ;  /* 0x00000007a08f6223 */ /* 0x001fe20000010008 */
        /* <DEDUP_REMOVED lines=11> */
.L_x_2191:
        /* <DEDUP_REMOVED lines=35> */
[----:B------:R-:W-:Y:S02]  /*54f0*/  F2FP.F16.F32.PACK_AB R141, RZ, R140 ;  /* 0x0000008cff8d723e */ /* 0x000fe400000000ff */
[----:B------:R-:W-:Y:S02]  /*5500*/  F2FP.F16.F32.PACK_AB R143, RZ, R142 ;  /* 0x0000008eff8f723e */ /* 0x000fe400000000ff */
[----:B------:R-:W-:Y:S02]  /*5510*/  F2FP.F16.F32.PACK_AB R146, RZ, R144 ;  /* 0x00000090ff92723e */ /* 0x000fe400000000ff */
[----:B------:R-:W-:-:S02]  /*5520*/  F2FP.F16.F32.PACK_AB R137, RZ, R148 ;  /* 0x00000094ff89723e */ /* 0x000fc400000000ff */
[----:B------:R-:W-:Y:S02]  /*5530*/  F2FP.F16.F32.PACK_AB R138, RZ, R149 ;  /* 0x00000095ff8a723e */ /* 0x000fe400000000ff */
        /* <DEDUP_REMOVED lines=10> */
.L_x_2209:
[----:B------:R-:W-:Y:S05]  /*55e0*/  @!P4 BRA `(.L_x_2210) ;  /* 0x000000000018c947 */ /* 0x000fea0003800000 */
[----:B------:R-:W-:Y:S01]  /*55f0*/  FMUL.FTZ R136, R142, UR17 ;  /* 0x000000118e887c20 */ /* 0x000fe20008410000 */
[----:B-----5:R-:W-:-:S03]  /*5600*/  LOP3.LUT P6, RZ, R170, 0xff00, RZ, 0xc0, !PT ;  /* 0x0000ff00aaff7812 */ /* 0x020fc600078cc0ff */
[----:B------:R-:W-:-:S05]  /*5610*/  FMUL.FTZ R136, R136, UR16 ;  /* 0x0000001088887c20 */ /* 0x000fca0008410000 */
[----:B------:R-:W-:-:S04]  /*5620*/  FSEL R136, R136, RZ, P6 ;  /* 0x000000ff88887208 */ /* 0x000fc80003000000 */
[----:B------:R-:W-:-:S04]  /*5630*/  F2FP.F16.F32.PACK_AB R136, RZ, R136 ;  /* 0x00000088ff88723e */ /* 0x000fc800000000ff */
[----:B------:R-:W-:-:S07]  /*5640*/  PRMT R132, R132, 0x5410, R136 ;  /* 0x0000541084847816 */ /* 0x000fce0000000088 */
.L_x_2210:
[----:B------:R-:W-:Y:S05]  /*5650*/  @!P4 BRA `(.L_x_2211) ;  /* 0x000000000018c947 */ /* 0x000fea0003800000 */
[----:B------:R-:W-:Y:S01]  /*5660*/  FMUL.FTZ R136, R144, UR17 ;  /* 0x0000001190887c20 */ /* 0x000fe20008410000 */
[----:B-----5:R-:W-:-:S03]  /*5670*/  LOP3.LUT P6, RZ, R170, 0xff0000, RZ, 0xc0, !PT ;  /* 0x00ff0000aaff7812 */ /* 0x020fc600078cc0ff */
[----:B------:R-:W-:-:S05]  /*5680*/  FMUL.FTZ R136, R136, UR16 ;  /* 0x0000001088887c20 */ /* 0x000fca0008410000 */
[----:B------:R-:W-:-:S04]  /*5690*/  FSEL R136, R136, RZ, P6 ;  /* 0x000000ff88887208 */ /* 0x000fc80003000000 */
[----:B------:R-:W-:-:S04]  /*56a0*/  F2FP.F16.F32.PACK_AB R136, RZ, R136 ;  /* 0x00000088ff88723e */ /* 0x000fc800000000ff */
[----:B------:R-:W-:-:S07]  /*56b0*/  PRMT R133, R136, 0x7610, R133 ;  /* 0x0000761088857816 */ /* 0x000fce0000000085 */
.L_x_2211:
[----:B------:R-:W-:Y:S05]  /*56c0*/  @!P4 BRA `(.L_x_2212) ;  /* 0x000000000018c947 */ /* 0x000fea0003800000 */
[----:B------:R-:W-:Y:S01]  /*56d0*/  FMUL.FTZ R136, R148, UR17 ;  /* 0x0000001194887c20 */ /* 0x000fe20008410000 */
[----:B-----5:R-:W-:-:S03]  /*56e0*/  LOP3.LUT P6, RZ, R170, 0xff000000, RZ, 0xc0, !PT ;  /* 0xff000000aaff7812 */ /* 0x020fc600078cc0ff */
[----:B------:R-:W-:-:S05]  /*56f0*/  FMUL.FTZ R136, R136, UR16 ;  /* 0x0000001088887c20 */ /* 0x000fca0008410000 */
[----:B------:R-:W-:-:S04]  /*5700*/  FSEL R136, R136, RZ, P6 ;  /* 0x000000ff88887208 */ /* 0x000fc80003000000 */
[----:B------:R-:W-:-:S04]  /*5710*/  F2FP.F16.F32.PACK_AB R136, RZ, R136 ;  /* 0x00000088ff88723e */ /* 0x000fc800000000ff */
[----:B------:R-:W-:-:S07]  /*5720*/  PRMT R133, R133, 0x5410, R136 ;  /* 0x0000541085857816 */ /* 0x000fce0000000088 */
.L_x_2212:
[----:B------:R-:W-:Y:S05]  /*5730*/  @!P4 BRA `(.L_x_2213) ;  /* 0x000000000018c947 */ /* 0x000fea0003800000 */
[----:B------:R-:W-:Y:S01]  /*5740*/  FMUL.FTZ R136, R149, UR17 ;  /* 0x0000001195887c20 */ /* 0x000fe20008410000 */
[----:B-----5:R-:W-:-:S03]  /*5750*/  LOP3.LUT P6, RZ, R171, 0xff, RZ, 0xc0, !PT ;  /* 0x000000ffabff7812 */ /* 0x020fc600078cc0ff */
[----:B------:R-:W-:-:S05]  /*5760*/  FMUL.FTZ R136, R136, UR16 ;  /* 0x0000001088887c20 */ /* 0x000fca0008410000 */
[----:B------:R-:W-:-:S04]  /*5770*/  FSEL R136, R136, RZ, P6 ;  /* 0x000000ff88887208 */ /* 0x000fc80003000000 */
[----:B------:R-:W-:-:S04]  /*5780*/  F2FP.F16.F32.PACK_AB R136, RZ, R136 ;  /* 0x00000088ff88723e */ /* 0x000fc800000000ff */
[----:B------:R-:W-:-:S07]  /*5790*/  PRMT R134, R136, 0x7610, R134 ;  /* 0x0000761088867816 */ /* 0x000fce0000000086 */
.L_x_2213:
[----:B------:R-:W-:Y:S05]  /*57a0*/  @!P4 BRA `(.L_x_2214) ;  /* 0x000000000018c947 */ /* 0x000fea0003800000 */
[----:B------:R-:W-:Y:S01]  /*57b0*/  FMUL.FTZ R136, R150, UR17 ;  /* 0x0000001196887c20 */ /* 0x000fe20008410000 */
[----:B-----5:R-:W-:-:S03]  /*57c0*/  LOP3.LUT P6, RZ, R171, 0xff00, RZ, 0xc0, !PT ;  /* 0x0000ff00abff7812 */ /* 0x020fc600078cc0ff */
[----:B------:R-:W-:-:S05]  /*57d0*/  FMUL.FTZ R136, R136, UR16 ;  /* 0x0000001088887c20 */ /* 0x000fca0008410000 */
[----:B------:R-:W-:-:S04]  /*57e0*/  FSEL R136, R136, RZ, P6 ;  /* 0x000000ff88887208 */ /* 0x000fc80003000000 */
[----:B------:R-:W-:-:S04]  /*57f0*/  F2FP.F16.F32.PACK_AB R136, RZ, R136 ;  /* 0x00000088ff88723e */ /* 0x000fc800000000ff */
[----:B------:R-:W-:-:S07]  /*5800*/  PRMT R134, R134, 0x5410, R136 ;  /* 0x0000541086867816 */ /* 0x000fce0000000088 */
.L_x_2214:
[----:B------:R-:W-:Y:S05]  /*5810*/  @!P4 BRA `(.L_x_2215) ;  /* 0x000000000018c947 */ /* 0x000fea0003800000 */
[----:B------:R-:W-:Y:S01]  /*5820*/  FMUL.FTZ R136, R139, UR17 ;  /* 0x000000118b887c20 */ /* 0x000fe20008410000 */
[----:B-----5:R-:W-:-:S03]  /*5830*/  LOP3.LUT P6, RZ, R171, 0xff0000, RZ, 0xc0, !PT ;  /* 0x00ff0000abff7812 */ /* 0x020fc600078cc0ff */
[----:B------:R-:W-:-:S05]  /*5840*/  FMUL.FTZ R136, R136, UR16 ;  /* 0x0000001088887c20 */ /* 0x000fca0008410000 */
[----:B------:R-:W-:-:S04]  /*5850*/  FSEL R136, R136, RZ, P6 ;  /* 0x000000ff88887208 */ /* 0x000fc80003000000 */
[----:B------:R-:W-:-:S04]  /*5860*/  F2FP.F16.F32.PACK_AB R136, RZ, R136 ;  /* 0x00000088ff88723e */ /* 0x000fc800000000ff */
[----:B------:R-:W-:-:S07]  /*5870*/  PRMT R135, R136, 0x7610, R135 ;  /* 0x0000761088877816 */ /* 0x000fce0000000087 */
.L_x_2215:
        /* <DEDUP_REMOVED lines=13> */
.L_x_2208:
        /* <DEDUP_REMOVED lines=12> */
.L_x_2216:
        /* <DEDUP_REMOVED lines=12> */
.L_x_2217:
        /* <DEDUP_REMOVED lines=12> */
.L_x_2218:
        /* <DEDUP_REMOVED lines=12> */
.L_x_2219:
        /* <DEDUP_REMOVED lines=12> */
.L_x_2220:
        /* <DEDUP_REMOVED lines=12> */
.L_x_2221:
        /* <DEDUP_REMOVED lines=12> */
.L_x_2222:
        /* <DEDUP_REMOVED lines=12> */
[----:B------:R-:W-:-:S07]  /*5f50*/  PRMT R135, R135, 0x5410, R141 ;  /* 0x0000541087877816 */ /* 0x000fce000000008d */
.L_x_2200:
        /* <DEDUP_REMOVED lines=8> */
.L_x_2190:
[----:B------:R-:W-:Y:S05]  /*5fe0*/  BSYNC.RECONVERGENT B0 ;  /* 0x0000000000007941 */ /* 0x000fea0003800200 */
.L_x_2189:
        /* <DEDUP_REMOVED lines=10> */
[--C-:B0-2--5:R-:W-:Y:S02]  /*6090*/  HADD2.F32 R141, -RZ, R124.reuse.H1_H1 ;  /* 0x3000007cff8d7230 */ /* 0x125fe40000004100 */
        /* <DEDUP_REMOVED lines=44> */
.L_x_2227:
[----:B------:R-:W-:Y:S05]  /*6360*/  @!P4 BRA `(.L_x_2228) ;  /* 0x000000000018c947 */ /* 0x000fea0003800000 */
[----:B------:R-:W-:Y:S01]  /*6370*/  FMUL.FTZ R141, R141, UR17 ;  /* 0x000000118d8d7c20 */ /* 0x000fe20008410000 */
[----:B------:R-:W-:-:S03]  /*6380*/  LOP3.LUT P6, RZ, R174, 0xff00, RZ, 0xc0, !PT ;  /* 0x0000ff00aeff7812 */ /* 0x000fc600078cc0ff */
[----:B------:R-:W-:-:S05]  /*6390*/  FMUL.FTZ R141, R141, UR16 ;  /* 0x000000108d8d7c20 */ /* 0x000fca0008410000 */
[----:B------:R-:W-:-:S04]  /*63a0*/  FSEL R141, R141, RZ, P6 ;  /* 0x000000ff8d8d7208 */ /* 0x000fc80003000000 */
[----:B------:R-:W-:-:S04]  /*63b0*/  F2FP.F16.F32.PACK_AB R141, RZ, R141 ;  /* 0x0000008dff8d723e */ /* 0x000fc800000000ff */
[----:B------:R-:W-:-:S07]  /*63c0*/  PRMT R132, R132, 0x5410, R141 ;  /* 0x0000541084847816 */ /* 0x000fce000000008d */
.L_x_2228:
[----:B------:R-:W-:Y:S05]  /*63d0*/  @!P4 BRA `(.L_x_2229) ;  /* 0x000000000018c947 */ /* 0x000fea0003800000 */
[----:B------:R-:W-:Y:S01]  /*63e0*/  FMUL.FTZ R143, R143, UR17 ;  /* 0x000000118f8f7c20 */ /* 0x000fe20008410000 */
[----:B------:R-:W-:-:S03]  /*63f0*/  LOP3.LUT P6, RZ, R174, 0xff0000, RZ, 0xc0, !PT ;  /* 0x00ff0000aeff7812 */ /* 0x000fc600078cc0ff */
[----:B------:R-:W-:-:S05]  /*6400*/  FMUL.FTZ R143, R143, UR16 ;  /* 0x000000108f8f7c20 */ /* 0x000fca0008410000 */
[----:B------:R-:W-:-:S04]  /*6410*/  FSEL R143, R143, RZ, P6 ;  /* 0x000000ff8f8f7208 */ /* 0x000fc80003000000 */
[----:B------:R-:W-:-:S04]  /*6420*/  F2FP.F16.F32.PACK_AB R143, RZ, R143 ;  /* 0x0000008fff8f723e */ /* 0x000fc800000000ff */
[----:B------:R-:W-:-:S07]  /*6430*/  PRMT R133, R143, 0x7610, R133 ;  /* 0x000076108f857816 */ /* 0x000fce0000000085 */
.L_x_2229:
[----:B------:R-:W-:Y:S05]  /*6440*/  @!P4 BRA `(.L_x_2230) ;  /* 0x000000000018c947 */ /* 0x000fea0003800000 */
[----:B------:R-:W-:Y:S01]  /*6450*/  FMUL.FTZ R151, R151, UR17 ;  /* 0x0000001197977c20 */ /* 0x000fe20008410000 */
[----:B------:R-:W-:-:S03]  /*6460*/  LOP3.LUT P6, RZ, R174, 0xff000000, RZ, 0xc0, !PT ;  /* 0xff000000aeff7812 */ /* 0x000fc600078cc0ff */
[----:B------:R-:W-:-:S05]  /*6470*/  FMUL.FTZ R151, R151, UR16 ;  /* 0x0000001097977c20 */ /* 0x000fca0008410000 */
[----:B------:R-:W-:-:S04]  /*6480*/  FSEL R151, R151, RZ, P6 ;  /* 0x000000ff97977208 */ /* 0x000fc80003000000 */
[----:B------:R-:W-:-:S04]  /*6490*/  F2FP.F16.F32.PACK_AB R151, RZ, R151 ;  /* 0x00000097ff97723e */ /* 0x000fc800000000ff */
[----:B------:R-:W-:-:S07]  /*64a0*/  PRMT R133, R133, 0x5410, R151 ;  /* 0x0000541085857816 */ /* 0x000fce0000000097 */
.L_x_2230:
[----:B------:R-:W-:Y:S05]  /*64b0*/  @!P4 BRA `(.L_x_2231) ;  /* 0x000000000018c947 */ /* 0x000fea0003800000 */
[----:B------:R-:W-:Y:S01]  /*64c0*/  FMUL.FTZ R139, R139, UR17 ;  /* 0x000000118b8b7c20 */ /* 0x000fe20008410000 */
[----:B------:R-:W-:-:S03]  /*64d0*/  LOP3.LUT P6, RZ, R175, 0xff, RZ, 0xc0, !PT ;  /* 0x000000ffafff7812 */ /* 0x000fc600078cc0ff */
[----:B------:R-:W-:-:S05]  /*64e0*/  FMUL.FTZ R139, R139, UR16 ;  /* 0x000000108b8b7c20 */ /* 0x000fca0008410000 */
[----:B------:R-:W-:-:S04]  /*64f0*/  FSEL R139, R139, RZ, P6 ;  /* 0x000000ff8b8b7208 */ /* 0x000fc80003000000 */
[----:B------:R-:W-:-:S04]  /*6500*/  F2FP.F16.F32.PACK_AB R139, RZ, R139 ;  /* 0x0000008bff8b723e */ /* 0x000fc800000000ff */
[----:B------:R-:W-:-:S07]  /*6510*/  PRMT R134, R139, 0x7610, R134 ;  /* 0x000076108b867816 */ /* 0x000fce0000000086 */
.L_x_2231:
[----:B------:R-:W-:Y:S05]  /*6520*/  @!P4 BRA `(.L_x_2232) ;  /* 0x000000000018c947 */ /* 0x000fea0003800000 */
[----:B------:R-:W-:Y:S01]  /*6530*/  FMUL.FTZ R153, R153, UR17 ;  /* 0x0000001199997c20 */ /* 0x000fe20008410000 */
[----:B------:R-:W-:-:S03]  /*6540*/  LOP3.LUT P6, RZ, R175, 0xff00, RZ, 0xc0, !PT ;  /* 0x0000ff00afff7812 */ /* 0x000fc600078cc0ff */
[----:B------:R-:W-:-:S05]  /*6550*/  FMUL.FTZ R153, R153, UR16 ;  /* 0x0000001099997c20 */ /* 0x000fca0008410000 */
[----:B------:R-:W-:-:S04]  /*6560*/  FSEL R153, R153, RZ, P6 ;  /* 0x000000ff99997208 */ /* 0x000fc80003000000 */
[----:B------:R-:W-:-:S04]  /*6570*/  F2FP.F16.F32.PACK_AB R153, RZ, R153 ;  /* 0x00000099ff99723e */ /* 0x000fc800000000ff */
[----:B------:R-:W-:-:S07]  /*6580*/  PRMT R134, R134, 0x5410, R153 ;  /* 0x0000541086867816 */ /* 0x000fce0000000099 */
.L_x_2232:
[----:B------:R-:W-:Y:S05]  /*6590*/  @!P4 BRA `(.L_x_2233) ;  /* 0x000000000018c947 */ /* 0x000fea0003800000 */
[----:B------:R-:W-:Y:S01]  /*65a0*/  FMUL.FTZ R136, R155, UR17 ;  /* 0x000000119b887c20 */ /* 0x000fe20008410000 */
[----:B------:R-:W-:-:S03]  /*65b0*/  LOP3.LUT P6, RZ, R175, 0xff0000, RZ, 0xc0, !PT ;  /* 0x00ff0000afff7812 */ /* 0x000fc600078cc0ff */
[----:B------:R-:W-:-:S05]  /*65c0*/  FMUL.FTZ R136, R136, UR16 ;  /* 0x0000001088887c20 */ /* 0x000fca0008410000 */
[----:B------:R-:W-:-:S04]  /*65d0*/  FSEL R136, R136, RZ, P6 ;  /* 0x000000ff88887208 */ /* 0x000fc80003000000 */
[----:B------:R-:W-:-:S04]  /*65e0*/  F2FP.F16.F32.PACK_AB R136, RZ, R136 ;  /* 0x00000088ff88723e */ /* 0x000fc800000000ff */
[----:B------:R-:W-:-:S07]  /*65f0*/  PRMT R135, R136, 0x7610, R135 ;  /* 0x0000761088877816 */ /* 0x000fce0000000087 */
.L_x_2233:
        /* <DEDUP_REMOVED lines=13> */
.L_x_2226:
[----:B------:R-:W-:Y:S01]  /*66d0*/  ISETP.GT.AND P6, PT, R4, RZ, PT ;  /* 0x000000ff0400720c */ /* 0x000fe20003fc4270 */
[----:B------:R-:W-:-:S12]  /*66e0*/  @!P4 BRA `(.L_x_2235) ;  /* 0x000000000030c947 */ /* 0x000fd80003800000 */
[----:B0-2---:R-:W-:Y:S01]  /*66f0*/  @P6 FFMA.FTZ R143, R159, R7, R8 ;  /* 0x000000079f8f6223 */ /* 0x005fe20000010008 */
        /* <DEDUP_REMOVED lines=11> */
.L_x_2235:
[----:B------:R-:W-:Y:S05]  /*67b0*/  @!P4 BRA `(.L_x_2236) ;  /* 0x000000000030c947 */ /* 0x000fea0003800000 */
[----:B0-2---:R-:W-:Y:S01]  /*67c0*/  @P6 FFMA.FTZ R140, R164, R7, R8 ;  /* 0x00000007a48c6223 */ /* 0x005fe20000010008 */
        /* <DEDUP_REMOVED lines=11> */
.L_x_2236:
[----:B------:R-:W-:Y:S05]  /*6880*/  @!P4 BRA `(.L_x_2237) ;  /* 0x000000000030c947 */ /* 0x000fea0003800000 */
        /* <DEDUP_REMOVED lines=12> */
.L_x_2237:
        /* <DEDUP_REMOVED lines=13> */
.L_x_2238:
        /* <DEDUP_REMOVED lines=13> */
.L_x_2239:
        /* <DEDUP_REMOVED lines=13> */
.L_x_2240:
        /* <DEDUP_REMOVED lines=13> */
.L_x_2241:
[----:B------:R-:W-:Y:S05]  /*6c90*/  @!P4 BRA `(.L_x_2234) ;  /* 0x0000000c0058c947 */ /* 0x000fea0003800000 */
[----:B0-2---:R-:W-:Y:S01]  /*6ca0*/  @P6 FFMA.FTZ R143, R184, R7, R8 ;  /* 0x00000007b88f6223 */ /* 0x005fe20000010008 */
        /* <DEDUP_REMOVED lines=11> */
.L_x_2225:
        /* <DEDUP_REMOVED lines=50> */
.L_x_2243:
[----:B------:R-:W-:Y:S05]  /*7080*/  @!P4 BRA `(.L_x_2244) ;  /* 0x000000000018c947 */ /* 0x000fea0003800000 */
[----:B------:R-:W-:Y:S01]  /*7090*/  FMUL.FTZ R136, R142, UR17 ;  /* 0x000000118e887c20 */ /* 0x000fe20008410000 */
[----:B-----5:R-:W-:-:S03]  /*70a0*/  LOP3.LUT P6, RZ, R174, 0xff00, RZ, 0xc0, !PT ;  /* 0x0000ff00aeff7812 */ /* 0x020fc600078cc0ff */
[----:B------:R-:W-:-:S05]  /*70b0*/  FMUL.FTZ R136, R136, UR16 ;  /* 0x0000001088887c20 */ /* 0x000fca0008410000 */
[----:B------:R-:W-:-:S04]  /*70c0*/  FSEL R136, R136, RZ, P6 ;  /* 0x000000ff88887208 */ /* 0x000fc80003000000 */
[----:B------:R-:W-:-:S04]  /*70d0*/  F2FP.F16.F32.PACK_AB R136, RZ, R136 ;  /* 0x00000088ff88723e */ /* 0x000fc800000000ff */
[----:B------:R-:W-:-:S07]  /*70e0*/  PRMT R132, R132, 0x5410, R136 ;  /* 0x0000541084847816 */ /* 0x000fce0000000088 */
.L_x_2244:
[----:B------:R-:W-:Y:S05]  /*70f0*/  @!P4 BRA `(.L_x_2245) ;  /* 0x000000000018c947 */ /* 0x000fea0003800000 */
[----:B------:R-:W-:Y:S01]  /*7100*/  FMUL.FTZ R136, R144, UR17 ;  /* 0x0000001190887c20 */ /* 0x000fe20008410000 */
[----:B-----5:R-:W-:-:S03]  /*7110*/  LOP3.LUT P6, RZ, R174, 0xff0000, RZ, 0xc0, !PT ;  /* 0x00ff0000aeff7812 */ /* 0x020fc600078cc0ff */
[----:B------:R-:W-:-:S05]  /*7120*/  FMUL.FTZ R136, R136, UR16 ;  /* 0x0000001088887c20 */ /* 0x000fca0008410000 */
[----:B------:R-:W-:-:S04]  /*7130*/  FSEL R136, R136, RZ, P6 ;  /* 0x000000ff88887208 */ /* 0x000fc80003000000 */
[----:B------:R-:W-:-:S04]  /*7140*/  F2FP.F16.F32.PACK_AB R136, RZ, R136 ;  /* 0x00000088ff88723e */ /* 0x000fc800000000ff */
[----:B------:R-:W-:-:S07]  /*7150*/  PRMT R133, R136, 0x7610, R133 ;  /* 0x0000761088857816 */ /* 0x000fce0000000085 */
.L_x_2245:
[----:B------:R-:W-:Y:S05]  /*7160*/  @!P4 BRA `(.L_x_2246) ;  /* 0x000000000018c947 */ /* 0x000fea0003800000 */
[----:B------:R-:W-:Y:S01]  /*7170*/  FMUL.FTZ R136, R148, UR17 ;  /* 0x0000001194887c20 */ /* 0x000fe20008410000 */
[----:B-----5:R-:W-:-:S03]  /*7180*/  LOP3.LUT P6, RZ, R174, 0xff000000, RZ, 0xc0, !PT ;  /* 0xff000000aeff7812 */ /* 0x020fc600078cc0ff */
[----:B------:R-:W-:-:S05]  /*7190*/  FMUL.FTZ R136, R136, UR16 ;  /* 0x0000001088887c20 */ /* 0x000fca0008410000 */
[----:B------:R-:W-:-:S04]  /*71a0*/  FSEL R136, R136, RZ, P6 ;  /* 0x000000ff88887208 */ /* 0x000fc80003000000 */
[----:B------:R-:W-:-:S04]  /*71b0*/  F2FP.F16.F32.PACK_AB R136, RZ, R136 ;  /* 0x00000088ff88723e */ /* 0x000fc800000000ff */
[----:B------:R-:W-:-:S07]  /*71c0*/  PRMT R133, R133, 0x5410, R136 ;  /* 0x0000541085857816 */ /* 0x000fce0000000088 */
.L_x_2246:
[----:B------:R-:W-:Y:S05]  /*71d0*/  @!P4 BRA `(.L_x_2247) ;  /* 0x000000000018c947 */ /* 0x000fea0003800000 */
[----:B------:R-:W-:Y:S01]  /*71e0*/  FMUL.FTZ R136, R149, UR17 ;  /* 0x0000001195887c20 */ /* 0x000fe20008410000 */
[----:B-----5:R-:W-:-:S03]  /*71f0*/  LOP3.LUT P6, RZ, R175, 0xff, RZ, 0xc0, !PT ;  /* 0x000000ffafff7812 */ /* 0x020fc600078cc0ff */
[----:B------:R-:W-:-:S05]  /*7200*/  FMUL.FTZ R136, R136, UR16 ;  /* 0x0000001088887c20 */ /* 0x000fca0008410000 */
[----:B------:R-:W-:-:S04]  /*7210*/  FSEL R136, R136, RZ, P6 ;  /* 0x000000ff88887208 */ /* 0x000fc80003000000 */
[----:B------:R-:W-:-:S04]  /*7220*/  F2FP.F16.F32.PACK_AB R136, RZ, R136 ;  /* 0x00000088ff88723e */ /* 0x000fc800000000ff */
[----:B------:R-:W-:-:S07]  /*7230*/  PRMT R134, R136, 0x7610, R134 ;  /* 0x0000761088867816 */ /* 0x000fce0000000086 */
.L_x_2247:
[----:B------:R-:W-:Y:S05]  /*7240*/  @!P4 BRA `(.L_x_2248) ;  /* 0x000000000018c947 */ /* 0x000fea0003800000 */
[----:B------:R-:W-:Y:S01]  /*7250*/  FMUL.FTZ R136, R150, UR17 ;  /* 0x0000001196887c20 */ /* 0x000fe20008410000 */
[----:B-----5:R-:W-:-:S03]  /*7260*/  LOP3.LUT P6, RZ, R175, 0xff00, RZ, 0xc0, !PT ;  /* 0x0000ff00afff7812 */ /* 0x020fc600078cc0ff */
[----:B------:R-:W-:-:S05]  /*7270*/  FMUL.FTZ R136, R136, UR16 ;  /* 0x0000001088887c20 */ /* 0x000fca0008410000 */
[----:B------:R-:W-:-:S04]  /*7280*/  FSEL R136, R136, RZ, P6 ;  /* 0x000000ff88887208 */ /* 0x000fc80003000000 */
[----:B------:R-:W-:-:S04]  /*7290*/  F2FP.F16.F32.PACK_AB R136, RZ, R136 ;  /* 0x00000088ff88723e */ /* 0x000fc800000000ff */
[----:B------:R-:W-:-:S07]  /*72a0*/  PRMT R134, R134, 0x5410, R136 ;  /* 0x0000541086867816 */ /* 0x000fce0000000088 */
.L_x_2248:
[----:B------:R-:W-:Y:S05]  /*72b0*/  @!P4 BRA `(.L_x_2249) ;  /* 0x000000000018c947 */ /* 0x000fea0003800000 */
[----:B------:R-:W-:Y:S01]  /*72c0*/  FMUL.FTZ R136, R139, UR17 ;  /* 0x000000118b887c20 */ /* 0x000fe20008410000 */
[----:B-----5:R-:W-:-:S03]  /*72d0*/  LOP3.LUT P6, RZ, R175, 0xff0000, RZ, 0xc0, !PT ;  /* 0x00ff0000afff7812 */ /* 0x020fc600078cc0ff */
[----:B------:R-:W-:-:S05]  /*72e0*/  FMUL.FTZ R136, R136, UR16 ;  /* 0x0000001088887c20 */ /* 0x000fca0008410000 */
[----:B------:R-:W-:-:S04]  /*72f0*/  FSEL R136, R136, RZ, P6 ;  /* 0x000000ff88887208 */ /* 0x000fc80003000000 */
[----:B------:R-:W-:-:S04]  /*7300*/  F2FP.F16.F32.PACK_AB R136, RZ, R136 ;  /* 0x00000088ff88723e */ /* 0x000fc800000000ff */
[----:B------:R-:W-:-:S07]  /*7310*/  PRMT R135, R136, 0x7610, R135 ;  /* 0x0000761088877816 */ /* 0x000fce0000000087 */
.L_x_2249:
        /* <DEDUP_REMOVED lines=13> */
.L_x_2242:
        /* <DEDUP_REMOVED lines=12> */
.L_x_2250:
        /* <DEDUP_REMOVED lines=12> */
.L_x_2251:
        /* <DEDUP_REMOVED lines=12> */
.L_x_2252:
        /* <DEDUP_REMOVED lines=12> */
.L_x_2253:
        /* <DEDUP_REMOVED lines=12> */
.L_x_2254:
        /* <DEDUP_REMOVED lines=12> */
.L_x_2255:
        /* <DEDUP_REMOVED lines=12> */
.L_x_2256:
        /* <DEDUP_REMOVED lines=13> */
.L_x_2234:
        /* <DEDUP_REMOVED lines=8> */
.L_x_2224:
[----:B------:R-:W-:Y:S05]  /*7a80*/  BSYNC.RECONVERGENT B0 ;  /* 0x0000000000007941 */ /* 0x000fea0003800200 */
.L_x_2223:
        /* <DEDUP_REMOVED lines=10> */
[--C-:B0-23-5:R-:W-:Y:S02]  /*7b30*/  HADD2.F32 R141, -RZ, R129.reuse.H0_H0 ;  /* 0x20000081ff8d7230 */ /* 0x12dfe40000004100 */
[----:B------:R-:W-:Y:S02]  /*7b40*/  HADD2.F32 R4, -RZ, R128.H1_H1 ;  /* 0x30000080ff047230 */ /* 0x000fe40000004100 */
[----:B------:R-:W-:-:S08]  /*7b50*/  HADD2.F32 R138, -RZ, R129.H1_H1 ;  /* 0x30000081ff8a7230 */ /* 0x000fd00000004100 */
        /* <DEDUP_REMOVED lines=8> */
[----:B------:R-:W-:Y:S02]  /*7be0*/  HADD2.F32 R7, -RZ, R128.H0_H0 ;  /* 0x20000080ff077230 */ /* 0x000fe40000004100 */
        /* <DEDUP_REMOVED lines=8> */
[----:B------:R-:W-:-:S02]  /*7c70*/  HADD2.F32 R8, -RZ, R130.H1_H1 ;  /* 0x30000082ff087230 */ /* 0x000fc40000004100 */
[----:B------:R-:W-:Y:S01]  /*7c80*/  @P6 FADD.FTZ R137, R193, -R142 ;  /* 0x8000008ec1896221 */ /* 0x000fe20000010000 */
[----:B------:R-:W-:Y:S02]  /*7c90*/  HADD2.F32 R139, -RZ, R130.H0_H0 ;  /* 0x20000082ff8b7230 */ /* 0x000fe40000004100 */
[----:B------:R-:W-:Y:S01]  /*7ca0*/  @P6 FADD.FTZ R149, R194, -R149 ;  /* 0x80000095c2956221 */ /* 0x000fe20000010000 */
[--C-:B------:R-:W-:Y:S02]  /*7cb0*/  HADD2.F32 R143, -RZ, R131.reuse.H0_H0 ;  /* 0x20000083ff8f7230 */ /* 0x100fe40000004100 */
[----:B------:R-:W-:Y:S01]  /*7cc0*/  @P6 FADD.FTZ R144, R195, -R144 ;  /* 0x80000090c3906221 */ /* 0x000fe20000010000 */
[----:B------:R-:W-:Y:S02]  /*7cd0*/  HADD2.F32 R140, -RZ, R131.H1_H1 ;  /* 0x30000083ff8c7230 */ /* 0x000fe40000004100 */
[----:B------:R-:W-:Y:S01]  /*7ce0*/  @P6 FADD.FTZ R151, R198, -R151 ;  /* 0x80000097c6976221 */ /* 0x000fe20000010000 */
[C---:B------:R-:W-:Y:S01]  /*7cf0*/  @P6 FFMA.FTZ R8, R6.reuse, R137, R8 ;  /* 0x0000008906086223 */ /* 0x040fe20000010008 */
[C---:B------:R-:W-:Y:S01]  /*7d00*/  @P6 FFMA.FTZ R139, R6.reuse, R149, R139 ;  /* 0x00000095068b6223 */ /* 0x040fe2000001008b */
[C---:B------:R-:W-:Y:S01]  /*7d10*/  @P6 FFMA.FTZ R143, R6.reuse, R144, R143 ;  /* 0x00000090068f6223 */ /* 0x040fe2000001008f */
[----:B------:R-:W-:Y:S01]  /*7d20*/  @P6 FFMA.FTZ R140, R6, R151, R140 ;  /* 0x00000097068c6223 */ /* 0x000fe2000001008c */
[----:B------:R-:W-:-:S02]  /*7d30*/  F2FP.F16.F32.PACK_AB R136, R4, R7 ;  /* 0x000000070488723e */ /* 0x000fc400000000ff */
[----:B------:R-:W-:Y:S01]  /*7d40*/  F2FP.F16.F32.PACK_AB R137, R138, R141 ;  /* 0x0000008d8a89723e */ /* 0x000fe200000000ff */
[----:B------:R-:W-:Y:S06]  /*7d50*/  @!P4 BRA `(.L_x_2261) ;  /* 0x000000000018c947 */ /* 0x000fec0003800000 */
[----:B------:R-:W-:Y:S01]  /*7d60*/  FMUL.FTZ R7, R7, UR17 ;  /* 0x0000001107077c20 */ /* 0x000fe20008410000 */
[----:B------:R-:W-:-:S03]  /*7d70*/  LOP3.LUT P6, RZ, R176, 0xff, RZ, 0xc0, !PT ;  /* 0x000000ffb0ff7812 */ /* 0x000fc600078cc0ff */
[----:B------:R-:W-:-:S05]  /*7d80*/  FMUL.FTZ R7, R7, UR16 ;  /* 0x0000001007077c20 */ /* 0x000fca0008410000 */
[----:B------:R-:W-:-:S04]  /*7d90*/  FSEL R7, R7, RZ, P6 ;  /* 0x000000ff07077208 */ /* 0x000fc80003000000 */
[----:B------:R-:W-:-:S04]  /*7da0*/  F2FP.F16.F32.PACK_AB R7, RZ, R7 ;  /* 0x00000007ff07723e */ /* 0x000fc800000000ff */
[----:B------:R-:W-:-:S07]  /*7db0*/  PRMT R132, R7, 0x7610, R132 ;  /* 0x0000761007847816 */ /* 0x000fce0000000084 */
.L_x_2261:
[----:B------:R-:W-:Y:S05]  /*7dc0*/  @!P4 BRA `(.L_x_2262) ;  /* 0x000000000018c947 */ /* 0x000fea0003800000 */
[----:B------:R-:W-:Y:S01]  /*7dd0*/  FMUL.FTZ R4, R4, UR17 ;  /* 0x0000001104047c20 */ /* 0x000fe20008410000 */
[----:B------:R-:W-:-:S03]  /*7de0*/  LOP3.LUT P6, RZ, R176, 0xff00, RZ, 0xc0, !PT ;  /* 0x0000ff00b0ff7812 */ /* 0x000fc600078cc0ff */
[----:B------:R-:W-:-:S05]  /*7df0*/  FMUL.FTZ R4, R4, UR16 ;  /* 0x0000001004047c20 */ /* 0x000fca0008410000 */
[----:B------:R-:W-:-:S04]  /*7e00*/  FSEL R4, R4, RZ, P6 ;  /* 0x000000ff04047208 */ /* 0x000fc80003000000 */
[----:B------:R-:W-:-:S04]  /*7e10*/  F2FP.F16.F32.PACK_AB R4, RZ, R4 ;  /* 0x00000004ff04723e */ /* 0x000fc800000000ff */
[----:B------:R-:W-:-:S07]  /*7e20*/  PRMT R132, R132, 0x5410, R4 ;  /* 0x0000541084847816 */ /* 0x000fce0000000004 */
.L_x_2262:
[----:B------:R-:W-:Y:S05]  /*7e30*/  @!P4 BRA `(.L_x_2263) ;  /* 0x000000000018c947 */ /* 0x000fea0003800000 */
[----:B------:R-:W-:Y:S01]  /*7e40*/  FMUL.FTZ R141, R141, UR17 ;  /* 0x000000118d8d7c20 */ /* 0x000fe20008410000 */
[----:B------:R-:W-:-:S03]  /*7e50*/  LOP3.LUT P6, RZ, R176, 0xff0000, RZ, 0xc0, !PT ;  /* 0x00ff0000b0ff7812 */ /* 0x000fc600078cc0ff */
[----:B------:R-:W-:-:S05]  /*7e60*/  FMUL.FTZ R141, R141, UR16 ;  /* 0x000000108d8d7c20 */ /* 0x000fca0008410000 */
[----:B------:R-:W-:-:S04]  /*7e70*/  FSEL R141, R141, RZ, P6 ;  /* 0x000000ff8d8d7208 */ /* 0x000fc80003000000 */
[----:B------:R-:W-:-:S04]  /*7e80*/  F2FP.F16.F32.PACK_AB R141, RZ, R141 ;  /* 0x0000008dff8d723e */ /* 0x000fc800000000ff */
[----:B------:R-:W-:-:S07]  /*7e90*/  PRMT R133, R141, 0x7610, R133 ;  /* 0x000076108d857816 */ /* 0x000fce0000000085 */
.L_x_2263:
[----:B------:R-:W-:Y:S05]  /*7ea0*/  @!P4 BRA `(.L_x_2264) ;  /* 0x000000000018c947 */ /* 0x000fea0003800000 */
[----:B------:R-:W-:Y:S01]  /*7eb0*/  FMUL.FTZ R138, R138, UR17 ;  /* 0x000000118a8a7c20 */ /* 0x000fe20008410000 */
[----:B------:R-:W-:-:S03]  /*7ec0*/  LOP3.LUT P6, RZ, R176, 0xff000000, RZ, 0xc0, !PT ;  /* 0xff000000b0ff7812 */ /* 0x000fc600078cc0ff */
[----:B------:R-:W-:-:S05]  /*7ed0*/  FMUL.FTZ R138, R138, UR16 ;  /* 0x000000108a8a7c20 */ /* 0x000fca0008410000 */
[----:B------:R-:W-:-:S04]  /*7ee0*/  FSEL R138, R138, RZ, P6 ;  /* 0x000000ff8a8a7208 */ /* 0x000fc80003000000 */
[----:B------:R-:W-:-:S04]  /*7ef0*/  F2FP.F16.F32.PACK_AB R138, RZ, R138 ;  /* 0x0000008aff8a723e */ /* 0x000fc800000000ff */
[----:B------:R-:W-:-:S07]  /*7f00*/  PRMT R133, R133, 0x5410, R138 ;  /* 0x0000541085857816 */ /* 0x000fce000000008a */
.L_x_2264:
[----:B------:R-:W-:Y:S05]  /*7f10*/  @!P4 BRA `(.L_x_2265) ;  /* 0x000000000018c947 */ /* 0x000fea0003800000 */
[----:B------:R-:W-:Y:S01]  /*7f20*/  FMUL.FTZ R4, R139, UR17 ;  /* 0x000000118b047c20 */ /* 0x000fe20008410000 */
[----:B------:R-:W-:-:S03]  /*7f30*/  LOP3.LUT P6, RZ, R177, 0xff, RZ, 0xc0, !PT ;  /* 0x000000ffb1ff7812 */ /* 0x000fc600078cc0ff */
[----:B------:R-:W-:-:S05]  /*7f40*/  FMUL.FTZ R4, R4, UR16 ;  /* 0x0000001004047c20 */ /* 0x000fca0008410000 */
[----:B------:R-:W-:-:S04]  /*7f50*/  FSEL R4, R4, RZ, P6 ;  /* 0x000000ff04047208 */ /* 0x000fc80003000000 */
[----:B------:R-:W-:-:S04]  /*7f60*/  F2FP.F16.F32.PACK_AB R4, RZ, R4 ;  /* 0x00000004ff04723e */ /* 0x000fc800000000ff */
[----:B------:R-:W-:-:S07]  /*7f70*/  PRMT R134, R4, 0x7610, R134 ;  /* 0x0000761004867816 */ /* 0x000fce0000000086 */
.L_x_2265:
[----:B------:R-:W-:Y:S05]  /*7f80*/  @!P4 BRA `(.L_x_2266) ;  /* 0x000000000018c947 */ /* 0x000fea0003800000 */
[----:B------:R-:W-:Y:S01]  /*7f90*/  FMUL.FTZ R4, R8, UR17 ;  /* 0x0000001108047c20 */ /* 0x000fe20008410000 */
[----:B------:R-:W-:-:S03]  /*7fa0*/  LOP3.LUT P6, RZ, R177, 0xff00, RZ, 0xc0, !PT ;  /* 0x0000ff00b1ff7812 */ /* 0x000fc600078cc0ff */
[----:B------:R-:W-:-:S05]  /*7fb0*/  FMUL.FTZ R4, R4, UR16 ;  /* 0x0000001004047c20 */ /* 0x000fca0008410000 */
[----:B------:R-:W-:-:S04]  /*7fc0*/  FSEL R4, R4, RZ, P6 ;  /* 0x000000ff04047208 */ /* 0x000fc80003000000 */
[----:B------:R-:W-:-:S04]  /*7fd0*/  F2FP.F16.F32.PACK_AB R4, RZ, R4 ;  /* 0x00000004ff04723e */ /* 0x000fc800000000ff */
[----:B------:R-:W-:-:S07]  /*7fe0*/  PRMT R134, R134, 0x5410, R4 ;  /* 0x0000541086867816 */ /* 0x000fce0000000004 */
.L_x_2266:
[----:B------:R-:W-:Y:S05]  /*7ff0*/  @!P4 BRA `(.L_x_2267) ;  /* 0x000000000018c947 */ /* 0x000fea0003800000 */
[----:B------:R-:W-:Y:S01]  /*8000*/  FMUL.FTZ R4, R143, UR17 ;  /* 0x000000118f047c20 */ /* 0x000fe20008410000 */
[----:B------:R-:W-:-:S03]  /*8010*/  LOP3.LUT P6, RZ, R177, 0xff0000, RZ, 0xc0, !PT ;  /* 0x00ff0000b1ff7812 */ /* 0x000fc600078cc0ff */
[----:B------:R-:W-:-:S05]  /*8020*/  FMUL.FTZ R4, R4, UR16 ;  /* 0x0000001004047c20 */ /* 0x000fca0008410000 */
[----:B------:R-:W-:-:S04]  /*8030*/  FSEL R4, R4, RZ, P6 ;  /* 0x000000ff04047208 */ /* 0x000fc80003000000 */
[----:B------:R-:W-:-:S04]  /*8040*/  F2FP.F16.F32.PACK_AB R4, RZ, R4 ;  /* 0x00000004ff04723e */ /* 0x000fc800000000ff */
[----:B------:R-:W-:-:S07]  /*8050*/  PRMT R135, R4, 0x7610, R135 ;  /* 0x0000761004877816 */ /* 0x000fce0000000087 */
.L_x_2267:
[----:B------:R-:W-:Y:S02]  /*8060*/  F2FP.F16.F32.PACK_AB R138, R8, R139 ;  /* 0x0000008b088a723e */ /* 0x000fe400000000ff */
[----:B------:R-:W-:Y:S01]  /*8070*/  F2FP.F16.F32.PACK_AB R139, R140, R143 ;  /* 0x0000008f8c8b723e */ /* 0x000fe200000000ff */
        /* <DEDUP_REMOVED lines=9> */
.L_x_2260:
[----:B------:R-:W-:Y:S01]  /*8110*/  ISETP.GT.AND P6, PT, R4, RZ, PT ;  /* 0x000000ff0400720c */ /* 0x000fe20003fc4270 */
[----:B------:R-:W-:-:S12]  /*8120*/  @!P4 BRA `(.L_x_2269) ;  /* 0x000000000030c947 */ /* 0x000fd80003800000 */
[----:B0-23--:R-:W-:Y:S01]  /*8130*/  @P6 FFMA.FTZ R143, R183, R7, R8 ;  /* 0x00000007b78f6223 */ /* 0x00dfe20000010008 */
        /* <DEDUP_REMOVED lines=11> */
.L_x_2269:
[----:B------:R-:W-:Y:S05]  /*81f0*/  @!P4 BRA `(.L_x_2270) ;  /* 0x000000000030c947 */ /* 0x000fea0003800000 */
[----:B------:R-:W-:Y:S01]  /*8200*/  @P6 FFMA.FTZ R4, R188, R7, R8 ;  /* 0x00000007bc046223 */ /* 0x000fe20000010008 */
[----:B0-23-5:R-:W-:Y:S01]  /*8210*/  HADD2.F32 R141, -RZ, R128.H1_H1 ;  /* 0x30000080ff8d7230 */ /* 0x02dfe20000004100 */
        /* <DEDUP_REMOVED lines=10> */
.L_x_2270:
[----:B------:R-:W-:Y:S05]  /*82c0*/  @!P4 BRA `(.L_x_2271) ;  /* 0x000000000030c947 */ /* 0x000fea0003800000 */
        /* <DEDUP_REMOVED lines=12> */
.L_x_2271:
        /* <DEDUP_REMOVED lines=13> */
.L_x_2272:
        /* <DEDUP_REMOVED lines=13> */
.L_x_2273:
        /* <DEDUP_REMOVED lines=13> */
.L_x_2274:
[----:B------:R-:W-:Y:S05]  /*8600*/  @!P4 BRA `(.L_x_2275) ;  /* 0x000000000030c947 */ /* 0x000fea0003800000 */
[----:B------:R-:W-:Y:S01]  /*8610*/  @P6 FFMA.FTZ R4, R197, R7, R8 ;  /* 0x00000007c5046223 */ /* 0x000fe20000010008 */
[----:B0-23-5:R-:W-:Y:S01]  /*8620*/  HADD2.F32 R141, -RZ, R131.H0_H0 ;  /* 0x20000083ff8d7230 */ /* 0x02dfe20000004100 */
        /* <DEDUP_REMOVED lines=10> */
.L_x_2275:
[----:B------:R-:W-:Y:S05]  /*86d0*/  @!P4 BRA `(.L_x_2268) ;  /* 0x0000000c0040c947 */ /* 0x000fea0003800000 */
[----:B0-23--:R-:W-:Y:S01]  /*86e0*/  @P6 FFMA.FTZ R141, R200, R7, R8 ;  /* 0x00000007c88d6223 */ /* 0x00dfe20000010008 */
        /* <DEDUP_REMOVED lines=11> */
.L_x_2259:
        /* <DEDUP_REMOVED lines=40> */
[----:B------:R-:W-:Y:S01]  /*8a20*/  FMUL.FTZ R4, R4, UR17 ;  /* 0x0000001104047c20 */ /* 0x000fe20008410000 */
[----:B-----5:R-:W-:-:S03]  /*8a30*/  LOP3.LUT P6, RZ, R176, 0xff, RZ, 0xc0, !PT ;  /* 0x000000ffb0ff7812 */ /* 0x020fc600078cc0ff */
[----:B------:R-:W-:-:S05]  /*8a40*/  FMUL.FTZ R4, R4, UR16 ;  /* 0x0000001004047c20 */ /* 0x000fca0008410000 */
[----:B------:R-:W-:-:S04]  /*8a50*/  FSEL R4, R4, RZ, P6 ;  /* 0x000000ff04047208 */ /* 0x000fc80003000000 */
[----:B------:R-:W-:-:S04]  /*8a60*/  F2FP.F16.F32.PACK_AB R4, RZ, R4 ;  /* 0x00000004ff04723e */ /* 0x000fc800000000ff */
[----:B------:R-:W-:-:S07]  /*8a70*/  PRMT R132, R4, 0x7610, R132 ;  /* 0x0000761004847816 */ /* 0x000fce0000000084 */
.L_x_2277:
[----:B------:R-:W-:Y:S05]  /*8a80*/  @!P4 BRA `(.L_x_2278) ;  /* 0x000000000018c947 */ /* 0x000fea0003800000 */
[----:B------:R-:W-:Y:S01]  /*8a90*/  FMUL.FTZ R4, R7, UR17 ;  /* 0x0000001107047c20 */ /* 0x000fe20008410000 */
[----:B-----5:R-:W-:-:S03]  /*8aa0*/  LOP3.LUT P6, RZ, R176, 0xff00, RZ, 0xc0, !PT ;  /* 0x0000ff00b0ff7812 */ /* 0x020fc600078cc0ff */
[----:B------:R-:W-:-:S05]  /*8ab0*/  FMUL.FTZ R4, R4, UR16 ;  /* 0x0000001004047c20 */ /* 0x000fca0008410000 */
[----:B------:R-:W-:-:S04]  /*8ac0*/  FSEL R4, R4, RZ, P6 ;  /* 0x000000ff04047208 */ /* 0x000fc80003000000 */
[----:B------:R-:W-:-:S04]  /*8ad0*/  F2FP.F16.F32.PACK_AB R4, RZ, R4 ;  /* 0x00000004ff04723e */ /* 0x000fc800000000ff */
[----:B------:R-:W-:-:S07]  /*8ae0*/  PRMT R132, R132, 0x5410, R4 ;  /* 0x0000541084847816 */ /* 0x000fce0000000004 */
.L_x_2278:
[----:B------:R-:W-:Y:S05]  /*8af0*/  @!P4 BRA `(.L_x_2279) ;  /* 0x000000000018c947 */ /* 0x000fea0003800000 */
[----:B------:R-:W-:Y:S01]  /*8b00*/  FMUL.FTZ R4, R8, UR17 ;  /* 0x0000001108047c20 */ /* 0x000fe20008410000 */
[----:B-----5:R-:W-:-:S03]  /*8b10*/  LOP3.LUT P6, RZ, R176, 0xff0000, RZ, 0xc0, !PT ;  /* 0x00ff0000b0ff7812 */ /* 0x020fc600078cc0ff */
[----:B------:R-:W-:-:S05]  /*8b20*/  FMUL.FTZ R4, R4, UR16 ;  /* 0x0000001004047c20 */ /* 0x000fca0008410000 */
[----:B------:R-:W-:-:S04]  /*8b30*/  FSEL R4, R4, RZ, P6 ;  /* 0x000000ff04047208 */ /* 0x000fc80003000000 */
[----:B------:R-:W-:-:S04]  /*8b40*/  F2FP.F16.F32.PACK_AB R4, RZ, R4 ;  /* 0x00000004ff04723e */ /* 0x000fc800000000ff */
[----:B------:R-:W-:-:S07]  /*8b50*/  PRMT R133, R4, 0x7610, R133 ;  /* 0x0000761004857816 */ /* 0x000fce0000000085 */
.L_x_2279:
[----:B------:R-:W-:Y:S05]  /*8b60*/  @!P4 BRA `(.L_x_2280) ;  /* 0x000000000018c947 */ /* 0x000fea0003800000 */
[----:B------:R-:W-:Y:S01]  /*8b70*/  FMUL.FTZ R4, R141, UR17 ;  /* 0x000000118d047c20 */ /* 0x000fe20008410000 */
[----:B-----5:R-:W-:-:S03]  /*8b80*/  LOP3.LUT P6, RZ, R176, 0xff000000, RZ, 0xc0, !PT ;  /* 0xff000000b0ff7812 */ /* 0x020fc600078cc0ff */
[----:B------:R-:W-:-:S05]  /*8b90*/  FMUL.FTZ R4, R4, UR16 ;  /* 0x0000001004047c20 */ /* 0x000fca0008410000 */
[----:B------:R-:W-:-:S04]  /*8ba0*/  FSEL R4, R4, RZ, P6 ;  /* 0x000000ff04047208 */ /* 0x000fc80003000000 */
[----:B------:R-:W-:-:S04]  /*8bb0*/  F2FP.F16.F32.PACK_AB R4, RZ, R4 ;  /* 0x00000004ff04723e */ /* 0x000fc800000000ff */
[----:B------:R-:W-:-:S07]  /*8bc0*/  PRMT R133, R133, 0x5410, R4 ;  /* 0x0000541085857816 */ /* 0x000fce0000000004 */
.L_x_2280:
[----:B------:R-:W-:Y:S05]  /*8bd0*/  @!P4 BRA `(.L_x_2281) ;  /* 0x000000000018c947 */ /* 0x000fea0003800000 */
[----:B------:R-:W-:Y:S01]  /*8be0*/  FMUL.FTZ R4, R140, UR17 ;  /* 0x000000118c047c20 */ /* 0x000fe20008410000 */
[----:B-----5:R-:W-:-:S03]  /*8bf0*/  LOP3.LUT P6, RZ, R177, 0xff, RZ, 0xc0, !PT ;  /* 0x000000ffb1ff7812 */ /* 0x020fc600078cc0ff */
[----:B------:R-:W-:-:S05]  /*8c00*/  FMUL.FTZ R4, R4, UR16 ;  /* 0x0000001004047c20 */ /* 0x000fca0008410000 */
[----:B------:R-:W-:-:S04]  /*8c10*/  FSEL R4, R4, RZ, P6 ;  /* 0x000000ff04047208 */ /* 0x000fc80003000000 */
[----:B------:R-:W-:-:S04]  /*8c20*/  F2FP.F16.F32.PACK_AB R4, RZ, R4 ;  /* 0x00000004ff04723e */ /* 0x000fc800000000ff */
[----:B------:R-:W-:-:S07]  /*8c30*/  PRMT R134, R4, 0x7610, R134 ;  /* 0x0000761004867816 */ /* 0x000fce0000000086 */
.L_x_2281:
[----:B------:R-:W-:Y:S05]  /*8c40*/  @!P4 BRA `(.L_x_2282) ;  /* 0x000000000018c947 */ /* 0x000fea0003800000 */
[----:B------:R-:W-:Y:S01]  /*8c50*/  FMUL.FTZ R4, R143, UR17 ;  /* 0x000000118f047c20 */ /* 0x000fe20008410000 */
[----:B-----5:R-:W-:-:S03]  /*8c60*/  LOP3.LUT P6, RZ, R177, 0xff00, RZ, 0xc0, !PT ;  /* 0x0000ff00b1ff7812 */ /* 0x020fc600078cc0ff */
[----:B------:R-:W-:-:S05]  /*8c70*/  FMUL.FTZ R4, R4, UR16 ;  /* 0x0000001004047c20 */ /* 0x000fca0008410000 */
[----:B------:R-:W-:-:S04]  /*8c80*/  FSEL R4, R4, RZ, P6 ;  /* 0x000000ff04047208 */ /* 0x000fc80003000000 */
[----:B------:R-:W-:-:S04]  /*8c90*/  F2FP.F16.F32.PACK_AB R4, RZ, R4 ;  /* 0x00000004ff04723e */ /* 0x000fc800000000ff */
[----:B------:R-:W-:-:S07]  /*8ca0*/  PRMT R134, R134, 0x5410, R4 ;  /* 0x0000541086867816 */ /* 0x000fce0000000004 */
.L_x_2282:
[----:B------:R-:W-:Y:S05]  /*8cb0*/  @!P4 BRA `(.L_x_2283) ;  /* 0x000000000018c947 */ /* 0x000fea0003800000 */
[----:B------:R-:W-:Y:S01]  /*8cc0*/  FMUL.FTZ R4, R139, UR17 ;  /* 0x000000118b047c20 */ /* 0x000fe20008410000 */
[----:B-----5:R-:W-:-:S03]  /*8cd0*/  LOP3.LUT P6, RZ, R177, 0xff0000, RZ, 0xc0, !PT ;  /* 0x00ff0000b1ff7812 */ /* 0x020fc600078cc0ff */
[----:B------:R-:W-:-:S05]  /*8ce0*/  FMUL.FTZ R4, R4, UR16 ;  /* 0x0000001004047c20 */ /* 0x000fca0008410000 */
[----:B------:R-:W-:-:S04]  /*8cf0*/  FSEL R4, R4, RZ, P6 ;  /* 0x000000ff04047208 */ /* 0x000fc80003000000 */
[----:B------:R-:W-:-:S04]  /*8d00*/  F2FP.F16.F32.PACK_AB R4, RZ, R4 ;  /* 0x00000004ff04723e */ /* 0x000fc800000000ff */
[----:B------:R-:W-:-:S07]  /*8d10*/  PRMT R135, R4, 0x7610, R135 ;  /* 0x0000761004877816 */ /* 0x000fce0000000087 */
.L_x_2283:
[----:B------:R-:W-:Y:S02]  /*8d20*/  F2FP.F16.F32.PACK_AB R138, R143, R140 ;  /* 0x0000008c8f8a723e */ /* 0x000fe400000000ff */
[----:B------:R-:W-:Y:S01]  /*8d30*/  F2FP.F16.F32.PACK_AB R139, R6, R139 ;  /* 0x0000008b068b723e */ /* 0x000fe200000000ff */
        /* <DEDUP_REMOVED lines=9> */
.L_x_2276:
        /* <DEDUP_REMOVED lines=12> */
.L_x_2284:
        /* <DEDUP_REMOVED lines=12> */
.L_x_2285:
        /* <DEDUP_REMOVED lines=12> */
.L_x_2286:
        /* <DEDUP_REMOVED lines=12> */
.L_x_2287:
        /* <DEDUP_REMOVED lines=12> */
.L_x_2288:
        /* <DEDUP_REMOVED lines=12> */
.L_x_2289:
        /* <DEDUP_REMOVED lines=12> */
.L_x_2290:
        /* <DEDUP_REMOVED lines=13> */
.L_x_2268:
[----:B0-23--:R-:W0:Y:S08]  /*93e0*/  @P5 LDC.64 R140, c[0x0][0x478] ;  /* 0x00011e00ff8c5b82 */ /* 0x00de300000000a00 */
[----:B------:R-:W1:Y:S01]  /*93f0*/  @P4 LDC.64 R6, c[0x0][0x468] ;  /* 0x00011a00ff064b82 */ /* 0x000e620000000a00 */
[----:B0-----:R-:W-:-:S05]  /*9400*/  @P5 IMAD.WIDE.U32 R140, R147, 0x10, R140 ;  /* 0x00000010938c5825 */ /* 0x001fca00078e008c */
[----:B------:R4:W-:Y:S01]  /*9410*/  @P5 STG.E.128 desc[UR10][R140.64], R136 ;  /* 0x000000888c005986 */ /* 0x0009e2000c101d0a */
[----:B-1----:R-:W-:-:S05]  /*9420*/  @P4 IMAD.WIDE.U32 R6, R145, 0x10, R6 ;  /* 0x0000001091064825 */ /* 0x002fca00078e0006 */
[----:B------:R4:W-:Y:S02]  /*9430*/  @P4 STG.E.128 desc[UR10][R6.64], R132 ;  /* 0x0000008406004986 */ /* 0x0009e4000c101d0a */
.L_x_2258:
[----:B------:R-:W-:Y:S05]  /*9440*/  BSYNC.RECONVERGENT B0 ;  /* 0x0000000000007941 */ /* 0x000fea0003800200 */
.L_x_2257:
[----:B----4-:R-:W1:Y:S01]  /*9450*/  LDC.64 R6, c[0x0][0x380] ;  /* 0x0000e000ff067b82 */ /* 0x010e620000000a00 */
[----:B------:R-:W-:Y:S01]  /*9460*/  UPLOP3.LUT UP1, UPT, UPT, UPT, UP1, 0x40, 0x4 ;  /* 0x000000000004789c */ /* 0x000fe20003f2e810 */
[----:B-1----:R-:W-:-:S04]  /*9470*/  IADD3 R5, PT, PT, R5, R6, RZ ;  /* 0x0000000605057210 */ /* 0x002fc80007ffe0ff */
[----:B------:R-:W-:-:S13]  /*9480*/  ISETP.GE.AND P4, PT, R5, R7, PT ;  /* 0x000000070500720c */ /* 0x000fda0003f86270 */
[----:B------:R-:W-:Y:S05]  /*9490*/  @!P4 BRA `(.L_x_2291) ;  /* 0xffffff700078c947 */ /* 0x000fea000383ffff */
.L_x_2142:
        /* <DEDUP_REMOVED lines=40> */
.L_x_2292:
        /* <DEDUP_REMOVED lines=14> */
.L_x_15609:


//--------------------- .text._ZN10layer_norm22ln_bwd_finalize_kernelINS_22Kernel_traits_finalizeILj8192E6__halfS2_S2_S2_fjLb0ELj1024ELj4ENS_18Kernel_traits_baseILj8192ES2_S2_S2_S2_fjLj1024EEEEELb0ELb1EEEvNS_9BwdParamsE --------------------------
	.section	.text._ZN10layer_norm22ln_bwd_finalize_kernelINS_22Kernel_traits_finalizeILj8192E6__halfS2_S2_S2_fjLb0ELj1024ELj4ENS_18Kernel_traits_baseILj8192ES2_S2_S2_S2_fjLj1024EEEEELb0ELb1EEEvNS_9BwdParamsE,"ax",@progbits
	.align	128
        .global         _ZN10layer_norm22ln_bwd_finalize_kernelINS_22Kernel_traits_finalizeILj8192E6__halfS2_S2_S2_fjLb0ELj1024ELj4ENS_18Kernel_traits_baseILj8192ES2_S2_S2_S2_fjLj1024EEEEELb0ELb1EEEvNS_9BwdParamsE
        .type           _ZN10layer_norm22ln_bwd_finalize_kernelINS_22Kernel_traits_finalizeILj8192E6__halfS2_S2_S2_fjLb0ELj1024ELj4ENS_18Kernel_traits_baseILj8192ES2_S2_S2_S2_fjLj1024EEEEELb0ELb1EEEvNS_9BwdParamsE,@function
        .size           _ZN10layer_norm22ln_bwd_finalize_kernelINS_22Kernel_traits_finalizeILj8192E6__halfS2_S2_S2_fjLb0ELj1024ELj4ENS_18Kernel_traits_baseILj8192ES2_S2_S2_S2_fjLj1024EEEEELb0ELb1EEEvNS_9BwdParamsE,(.L_x_15610 - _ZN10layer_norm22ln_bwd_finalize_kernelINS_22Kernel_traits_finalizeILj8192E6__halfS2_S2_S2_fjLb0ELj1024ELj4ENS_18Kernel_traits_baseILj8192ES2_S2_S2_S2_fjLj1024EEEEELb0ELb1EEEvNS_9BwdParamsE)
        .other          _ZN10layer_norm22ln_bwd_finalize_kernelINS_22Kernel_traits_finalizeILj8192E6__halfS2_S2_S2_fjLb0ELj1024ELj4ENS_18Kernel_traits_baseILj8192ES2_S2_S2_S2_fjLj1024EEEEELb0ELb1EEEvNS_9BwdParamsE,@"STO_CUDA_ENTRY STV_DEFAULT"
_ZN10layer_norm22ln_bwd_finalize_kernelINS_22Kernel_traits_finalizeILj8192E6__halfS2_S2_S2_fjLb0ELj1024ELj4ENS_18Kernel_traits_baseILj8192ES2_S2_S2_S2_fjLj1024EEEEELb0ELb1EEEvNS_9BwdParamsE:
.text._ZN10layer_norm22ln_bwd_finalize_kernelINS_22Kernel_traits_finalizeILj8192E6__halfS2_S2_S2_fjLb0ELj1024ELj4ENS_18Kernel_traits_baseILj8192ES2_S2_S2_S2_fjLj1024EEEEELb0ELb1EEEvNS_9BwdParamsE:
        /* <DEDUP_REMOVED lines=77> */
.L_x_2297:
        /* <DEDUP_REMOVED lines=118> */
.L_x_2296:
[----:B------:R-:W-:Y:S05]  /*0c30*/  BSYNC.RECONVERGENT B1 ;  /* 0x0000000000017941 */ /* 0x000fea0003800200 */
.L_x_2295:
        /* <DEDUP_REMOVED lines=69> */
.L_x_2299:
[----:B------:R-:W-:Y:S05]  /*1090*/  BSYNC.RECONVERGENT B1 ;  /* 0x0000000000017941 */ /* 0x000fea0003800200 */
.L_x_2298:
        /* <DEDUP_REMOVED lines=38> */
.L_x_2301:
[----:B------:R-:W-:Y:S05]  /*1300*/  BSYNC.RECONVERGENT B1 ;  /* 0x0000000000017941 */ /* 0x000fea0003800200 */
.L_x_2300:
[----:B------:R-:W-:Y:S05]  /*1310*/  @!P1 BRA `(.L_x_2294) ;  /* 0x0000000000409947 */ /* 0x000fea0003800000 */
[----:B------:R-:W0:Y:S01]  /*1320*/  LDC R12, c[0x0][0x388] ;  /* 0x0000e200ff0c7b82 */ /* 0x000e220000000800 */
[----:B------:R-:W-:-:S07]  /*1330*/  IADD3 R0, PT, PT, -R0, RZ, RZ ;  /* 0x000000ff00007210 */ /* 0x000fce0007ffe1ff */
[----:B------:R-:W1:Y:S08]  /*1340*/  LDC.64 R8, c[0x0][0x440] ;  /* 0x00011000ff087b82 */ /* 0x000e700000000a00 */
[----:B------:R-:W2:Y:S01]  /*1350*/  LDC.64 R10, c[0x0][0x448] ;  /* 0x00011200ff0a7b82 */ /* 0x000ea20000000a00 */
[----:B0-----:R-:W-:-:S05]  /*1360*/  IMAD R2, R2, R12, R5 ;  /* 0x0000000c02027224 */ /* 0x001fca00078e0205 */
[----:B------:R-:W-:-:S07]  /*1370*/  IADD3 R13, PT, PT, R57, R2, RZ ;  /* 0x00000002390d7210 */ /* 0x000fce0007ffe0ff */
.L_x_2302:
        /* <DEDUP_REMOVED lines=10> */
.L_x_2294:
[----:B------:R-:W-:Y:S05]  /*1420*/  BSYNC.RECONVERGENT B0 ;  /* 0x0000000000007941 */ /* 0x000fea0003800200 */
.L_x_2293:
        /* <DEDUP_REMOVED lines=54> */
[----:B-1----:R-:W-:Y:S02]  /*1790*/  F2FP.F16.F32.PACK_AB R7, R7, R6 ;  /* 0x000000060707723e */ /* 0x002fe400000000ff */
[----:B--2---:R-:W-:-:S03]  /*17a0*/  F2FP.F16.F32.PACK_AB R9, R9, R8 ;  /* 0x000000080909723e */ /* 0x004fc600000000ff */
[----:B------:R-:W-:Y:S04]  /*17b0*/  STG.E desc[UR6][R2.64], R7 ;  /* 0x0000000702007986 */ /* 0x000fe8000c101906 */
[----:B------:R-:W-:Y:S01]  /*17c0*/  STG.E desc[UR6][R4.64], R9 ;  /* 0x0000000904007986 */ /* 0x000fe2000c101906 */
[----:B------:R-:W-:Y:S05]  /*17d0*/  EXIT ;  /* 0x000000000000794d */ /* 0x000fea0003800000 */
.L_x_2303:
        /* <DEDUP_REMOVED lines=10> */
.L_x_15610:


//--------------------- .text._ZN10layer_norm13ln_bwd_kernelINS_13Kernel_traitsI6__halfS2_S2_S2_fjLj8192ELj1ELj1ELj8ELj16ENS_18Kernel_traits_baseILj8192ES2_S2_S2_S2_fjLj256EEEEELb1ELb0ELb1ELb1EEEvNS_9BwdParamsE --------------------------
	.section	.text._ZN10layer_norm13ln_bwd_kernelINS_13Kernel_traitsI6__halfS2_S2_S2_fjLj8192ELj1ELj1ELj8ELj16ENS_18Kernel_traits_baseILj8192ES2_S2_S2_S2_fjLj256EEEEELb1ELb0ELb1ELb1EEEvNS_9BwdParamsE,"ax",@progbits
	.align	128
        .global         _ZN10layer_norm13ln_bwd_kernelINS_13Kernel_traitsI6__halfS2_S2_S2_fjLj8192ELj1ELj1ELj8ELj16ENS_18Kernel_traits_baseILj8192ES2_S2_S2_S2_fjLj256EEEEELb1ELb0ELb1ELb1EEEvNS_9BwdParamsE
        .type           _ZN10layer_norm13ln_bwd_kernelINS_13Kernel_traitsI6__halfS2_S2_S2_fjLj8192ELj1ELj1ELj8ELj16ENS_18Kernel_traits_baseILj8192ES2_S2_S2_S2_fjLj256EEEEELb1ELb0ELb1ELb1EEEvNS_9BwdParamsE,@function
        .size           _ZN10layer_norm13ln_bwd_kernelINS_13Kernel_traitsI6__halfS2_S2_S2_fjLj8192ELj1ELj1ELj8ELj16ENS_18Kernel_traits_baseILj8192ES2_S2_S2_S2_fjLj256EEEEELb1ELb0ELb1ELb1EEEvNS_9BwdParamsE,(.L_x_15611 - _ZN10layer_norm13ln_bwd_kernelINS_13Kernel_traitsI6__halfS2_S2_S2_fjLj8192ELj1ELj1ELj8ELj16ENS_18Kernel_traits_baseILj8192ES2_S2_S2_S2_fjLj256EEEEELb1ELb0ELb1ELb1EEEvNS_9BwdParamsE)
        .other          _ZN10layer_norm13ln_bwd_kernelINS_13Kernel_traitsI6__halfS2_S2_S2_fjLj8192ELj1ELj1ELj8ELj16ENS_18Kernel_traits_baseILj8192ES2_S2_S2_S2_fjLj256EEEEELb1ELb0ELb1ELb1EEEvNS_9BwdParamsE,@"STO_CUDA_ENTRY STV_DEFAULT"
_ZN10layer_norm13ln_bwd_kernelINS_13Kernel_traitsI6__halfS2_S2_S2_fjLj8192ELj1ELj1ELj8ELj16ENS_18Kernel_traits_baseILj8192ES2_S2_S2_S2_fjLj256EEEEELb1ELb0ELb1ELb1EEEvNS_9BwdParamsE:
.text._ZN10layer_norm13ln_bwd_kernelINS_13Kernel_traitsI6__halfS2_S2_S2_fjLj8192ELj1ELj1ELj8ELj16ENS_18Kernel_traits_baseILj8192ES2_S2_S2_S2_fjLj256EEEEELb1ELb0ELb1ELb1EEEvNS_9BwdParamsE:
        /* <DEDUP_REMOVED lines=54> */
.L_x_2438:
[----:B------:R-:W1:Y:S08]  /*0360*/  LDC.64 R108, c[0x0][0x3f8] ;  /* 0x0000fe00ff6c7b82 */ /* 0x000e700000000a00 */
[----:B------:R-:W2:Y:S08]  /*0370*/  LDC.64 R106, c[0x0][0x3c8] ;  /* 0x0000f200ff6a7b82 */ /* 0x000eb00000000a00 */
[----:B------:R-:W3:Y:S01]  /*0380*/  LDC.64 R110, c[0x0][0x3f0] ;  /* 0x0000fc00ff6e7b82 */ /* 0x000ee20000000a00 */
[----:B-1----:R-:W-:-:S07]  /*0390*/  IMAD.WIDE R108, R0, 0x4, R108 ;  /* 0x00000004006c7825 */ /* 0x002fce00078e026c */
[----:B------:R-:W1:Y:S01]  /*03a0*/  LDC.64 R104, c[0x0][0x3c0] ;  /* 0x0000f000ff687b82 */ /* 0x000e620000000a00 */
[----:B0-----:R-:W4:Y:S01]  /*03b0*/  LDG.E R2, desc[UR12][R108.64] ;  /* 0x0000000c6c027981 */ /* 0x001f22000c1e1900 */
[----:B--2---:R-:W-:-:S05]  /*03c0*/  IMAD.WIDE R106, R0, 0x4, R106 ;  /* 0x00000004006a7825 */ /* 0x004fca00078e026a */
[----:B-----5:R0:W5:Y:S01]  /*03d0*/  LDG.E R128, desc[UR12][R106.64] ;  /* 0x0000000c6a807981 */ /* 0x020162000c1e1900 */
        /* <DEDUP_REMOVED lines=8> */
[-C--:B0-----:R-:W-:Y:S02]  /*0460*/  IMAD R111, R111, R142.reuse, RZ ;  /* 0x0000008e6f6f7224 */ /* 0x081fe400078e02ff */
[----:B------:R-:W-:-:S03]  /*0470*/  IMAD R3, R0, R142, RZ ;  /* 0x0000008e00037224 */ /* 0x000fc600078e02ff */
[----:B------:R-:W-:Y:S02]  /*0480*/  SHF.R.S32.HI R112, RZ, 0x1f, R111 ;  /* 0x0000001fff707819 */ /* 0x000fe4000001146f */
[----:B------:R-:W-:Y:S02]  /*0490*/  SHF.R.S32.HI R110, RZ, 0x1f, R3 ;  /* 0x0000001fff6e7819 */ /* 0x000fe40000011403 */
[----:B------:R-:W-:Y:S02]  /*04a0*/  LEA.HI R112, R112, R111, RZ, 0x3 ;  /* 0x0000006f70707211 */ /* 0x000fe400078f18ff */
[----:B------:R-:W-:Y:S02]  /*04b0*/  LEA.HI R110, R110, R3, RZ, 0x3 ;  /* 0x000000036e6e7211 */ /* 0x000fe400078f18ff */
[-C--:B------:R-:W-:Y:S02]  /*04c0*/  LEA.HI.SX32 R3, R112, R129.reuse, 0x1d ;  /* 0x0000008170037211 */ /* 0x080fe400078feaff */
[----:B------:R-:W-:-:S03]  /*04d0*/  LEA.HI.SX32 R143, R110, R129, 0x1d ;  /* 0x000000816e8f7211 */ /* 0x000fc600078feaff */
[----:B-1----:R-:W-:Y:S01]  /*04e0*/  IMAD.WIDE.U32 R124, R3, 0x10, R106 ;  /* 0x00000010037c7825 */ /* 0x002fe200078e006a */
[----:B------:R-:W-:-:S03]  /*04f0*/  IADD3 R149, PT, PT, R143, 0x100, RZ ;  /* 0x000001008f957810 */ /* 0x000fc60007ffe0ff */
[--C-:B--2---:R-:W-:Y:S02]  /*0500*/  IMAD.WIDE.U32 R136, R143, 0x10, R108.reuse ;  /* 0x000000108f887825 */ /* 0x104fe400078e006c */
[----:B------:R-:W2:Y:S02]  /*0510*/  LDG.E.128 R124, desc[UR12][R124.64] ;  /* 0x0000000c7c7c7981 */ /* 0x000ea4000c1e1d00 */
[----:B------:R-:W-:Y:S02]  /*0520*/  IMAD.WIDE.U32 R120, R149, 0x10, R108 ;  /* 0x0000001095787825 */ /* 0x000fe400078e006c */
[----:B------:R-:W3:Y:S04]  /*0530*/  LDG.E.128 R136, desc[UR12][R136.64] ;  /* 0x0000000c88887981 */ /* 0x000ee8000c1e1d00 */
[----:B------:R-:W4:Y:S01]  /*0540*/  LDG.E.128 R120, desc[UR12][R120.64] ;  /* 0x0000000c78787981 */ /* 0x000f22000c1e1d00 */
[----:B------:R-:W-:-:S02]  /*0550*/  IADD3 R151, PT, PT, R143, 0x200, RZ ;  /* 0x000002008f977810 */ /* 0x000fc40007ffe0ff */
[----:B------:R-:W-:Y:S02]  /*0560*/  IADD3 R153, PT, PT, R143, 0x300, RZ ;  /* 0x000003008f997810 */ /* 0x000fe40007ffe0ff */
[----:B------:R-:W-:Y:S01]  /*0570*/  IADD3 R133, PT, PT, R3, 0x100, RZ ;  /* 0x0000010003857810 */ /* 0x000fe20007ffe0ff */
[----:B------:R-:W-:Y:S01]  /*0580*/  IMAD.WIDE.U32 R116, R151, 0x10, R108 ;  /* 0x0000001097747825 */ /* 0x000fe200078e006c */
[----:B------:R-:W-:-:S03]  /*0590*/  IADD3 R113, PT, PT, R3, 0x200, RZ ;  /* 0x0000020003717810 */ /* 0x000fc60007ffe0ff */
[----:B------:R-:W-:Y:S02]  /*05a0*/  IMAD.WIDE.U32 R108, R153, 0x10, R108 ;  /* 0x00000010996c7825 */ /* 0x000fe400078e006c */
[----:B------:R-:W4:Y:S02]  /*05b0*/  LDG.E.128 R116, desc[UR12][R116.64] ;  /* 0x0000000c74747981 */ /* 0x000f24000c1e1d00 */
[----:B------:R-:W-:Y:S02]  /*05c0*/  IMAD.WIDE.U32 R132, R133, 0x10, R106 ;  /* 0x0000001085847825 */ /* 0x000fe400078e006a */
[----:B------:R-:W4:Y:S02]  /*05d0*/  LDG.E.128 R108, desc[UR12][R108.64] ;  /* 0x0000000c6c6c7981 */ /* 0x000f24000c1e1d00 */
[----:B------:R-:W-:Y:S01]  /*05e0*/  IMAD.WIDE R140, R0, 0x4, R104 ;  /* 0x00000004008c7825 */ /* 0x000fe200078e0268 */
[----:B------:R-:W-:Y:S01]  /*05f0*/  IADD3 R105, PT, PT, R3, 0x300, RZ ;  /* 0x0000030003697810 */ /* 0x000fe20007ffe0ff */
[----:B------:R-:W4:Y:S02]  /*0600*/  LDG.E.128 R132, desc[UR12][R132.64] ;  /* 0x0000000c84847981 */ /* 0x000f24000c1e1d00 */
[----:B------:R-:W-:-:S02]  /*0610*/  IMAD.WIDE.U32 R112, R113, 0x10, R106 ;  /* 0x0000001071707825 */ /* 0x000fc400078e006a */
[----:B------:R0:W4:Y:S02]  /*0620*/  LDG.E R175, desc[UR12][R140.64] ;  /* 0x0000000c8caf7981 */ /* 0x000124000c1e1900 */
[----:B------:R-:W-:Y:S02]  /*0630*/  IMAD.WIDE.U32 R104, R105, 0x10, R106 ;  /* 0x0000001069687825 */ /* 0x000fe400078e006a */
[----:B------:R-:W4:Y:S04]  /*0640*/  LDG.E.128 R112, desc[UR12][R112.64] ;  /* 0x0000000c70707981 */ /* 0x000f28000c1e1d00 */
[----:B------:R-:W4:Y:S01]  /*0650*/  LDG.E.128 R104, desc[UR12][R104.64] ;  /* 0x0000000c68687981 */ /* 0x000f22000c1e1d00 */
[----:B------:R-:W-:Y:S02]  /*0660*/  MOV R130, UR7 ;  /* 0x0000000700827c02 */ /* 0x000fe40008000f00 */
[----:B------:R-:W-:-:S04]  /*0670*/  ISETP.NE.U32.AND P0, PT, RZ, UR6, PT ;  /* 0x00000006ff007c0c */ /* 0x000fc8000bf05070 */
[----:B------:R-:W-:Y:S02]  /*0680*/  ISETP.NE.AND.EX P0, PT, R130, RZ, PT, P0 ;  /* 0x000000ff8200720c */ /* 0x000fe40003f05300 */
[----:B-----5:R-:W-:-:S11]  /*0690*/  ISETP.GE.AND P2, PT, R131, 0x1, PT ;  /* 0x000000018300780c */ /* 0x020fd60003f46270 */
[----:B------:R-:W1:Y:S02]  /*06a0*/  @P0 LDC.64 R158, c[0x0][0x438] ;  /* 0x00010e00ff9e0b82 */ /* 0x000e640000000a00 */
[----:B------:R-:W-:-:S06]  /*06b0*/  @P2 IADD3 R3, PT, PT, R131, -0x1, RZ ;  /* 0xffffffff83032810 */ /* 0x000fcc0007ffe0ff */
[----:B------:R-:W0:Y:S01]  /*06c0*/  @P0 LDC.64 R160, c[0x0][0x438] ;  /* 0x00010e00ffa00b82 */ /* 0x000e220000000a00 */
[----:B------:R-:W-:-:S07]  /*06d0*/  @P2 IMAD R3, R3, R142, RZ ;  /* 0x0000008e03032224 */ /* 0x000fce00078e02ff */
[----:B------:R-:W0:Y:S01]  /*06e0*/  @P0 LDC.64 R156, c[0x0][0x438] ;  /* 0x00010e00ff9c0b82 */ /* 0x000e220000000a00 */
[----:B-1----:R-:W-:-:S07]  /*06f0*/  @P0 IMAD.WIDE.U32 R158, R149, 0x10, R158 ;  /* 0x00000010959e0825 */ /* 0x002fce00078e009e */
[----:B------:R-:W1:Y:S01]  /*0700*/  @P0 LDC.64 R162, c[0x0][0x438] ;  /* 0x00010e00ffa20b82 */ /* 0x000e620000000a00 */
[----:B0-----:R-:W-:Y:S01]  /*0710*/  @P2 SHF.R.S32.HI R140, RZ, 0x1f, R3 ;  /* 0x0000001fff8c2819 */ /* 0x001fe20000011403 */
[----:B------:R-:W5:Y:S06]  /*0720*/  @P0 LDG.E.128 R8, desc[UR12][R158.64] ;  /* 0x0000000c9e080981 */ /* 0x000f6c000c1e1d00 */
[----:B------:R-:W0:Y:S01]  /*0730*/  LDC.64 R148, c[0x0][0x3b0] ;  /* 0x0000ec00ff947b82 */ /* 0x000e220000000a00 */
[----:B------:R-:W-:Y:S02]  /*0740*/  @P2 LEA.HI R140, R140, R3, RZ, 0x3 ;  /* 0x000000038c8c2211 */ /* 0x000fe400078f18ff */
[----:B------:R-:W-:-:S02]  /*0750*/  MOV R3, RZ ;  /* 0x000000ff00037202 */ /* 0x000fc40000000f00 */
[----:B------:R-:W-:Y:S01]  /*0760*/  @P2 LEA.HI.SX32 R3, R140, R129, 0x1d ;  /* 0x000000818c032211 */ /* 0x000fe200078feaff */
[----:B------:R-:W-:-:S04]  /*0770*/  @P0 IMAD.WIDE.U32 R160, R151, 0x10, R160 ;  /* 0x0000001097a00825 */ /* 0x000fc800078e00a0 */
[----:B------:R-:W-:Y:S01]  /*0780*/  @P0 IMAD.WIDE.U32 R156, R143, 0x10, R156 ;  /* 0x000000108f9c0825 */ /* 0x000fe200078e009c */
[----:B------:R-:W-:Y:S01]  /*0790*/  IADD3 R143, PT, PT, R3, 0x300, RZ ;  /* 0x00000300038f7810 */ /* 0x000fe20007ffe0ff */
[----:B------:R0:W5:Y:S02]  /*07a0*/  @P0 LDG.E.128 R4, desc[UR12][R160.64] ;  /* 0x0000000ca0040981 */ /* 0x000164000c1e1d00 */
[----:B-1----:R-:W-:Y:S02]  /*07b0*/  @P0 IMAD.WIDE.U32 R162, R153, 0x10, R162 ;  /* 0x0000001099a20825 */ /* 0x002fe400078e00a2 */
[----:B------:R1:W5:Y:S04]  /*07c0*/  @P0 LDG.E.128 R12, desc[UR12][R156.64] ;  /* 0x0000000c9c0c0981 */ /* 0x000368000c1e1d00 */
[----:B------:R1:W5:Y:S01]  /*07d0*/  @P0 LDG.E.128 R100, desc[UR12][R162.64] ;  /* 0x0000000ca2640981 */ /* 0x000362000c1e1d00 */
[----:B------:R-:W-:Y:S01]  /*07e0*/  ISETP.NE.AND P0, PT, RZ, UR11, PT ;  /* 0x0000000bff007c0c */ /* 0x000fe2000bf05270 */
[----:B------:R-:W-:-:S02]  /*07f0*/  HADD2.F32 R180, -RZ, R16.H0_H0 ;  /* 0x20000010ffb47230 */ /* 0x000fc40000004100 */
[--C-:B--2---:R-:W-:Y:S02]  /*0800*/  HADD2.F32 R151, -RZ, R125.reuse.H0_H0 ;  /* 0x2000007dff977230 */ /* 0x104fe40000004100 */
[----:B------:R-:W-:Y:S01]  /*0810*/  HADD2.F32 R142, -RZ, R125.H1_H1 ;  /* 0x3000007dff8e7230 */ /* 0x000fe20000004100 */
[C---:B------:R-:W-:Y:S01]  /*0820*/  IADD3 R125, PT, PT, R3.reuse, 0x100, RZ ;  /* 0x00000100037d7810 */ /* 0x040fe20007ffe0ff */
[--C-:B---3--:R-:W-:Y:S02]  /*0830*/  HADD2.F32 R167, -RZ, R139.reuse.H0_H0 ;  /* 0x2000008bffa77230 */ /* 0x108fe40000004100 */
[----:B------:R-:W-:Y:S01]  /*0840*/  HADD2.F32 R168, -RZ, R139.H1_H1 ;  /* 0x3000008bffa87230 */ /* 0x000fe20000004100 */
[----:B------:R-:W-:Y:S01]  /*0850*/  IADD3 R139, PT, PT, R3, 0x200, RZ ;  /* 0x00000200038b7810 */ /* 0x000fe20007ffe0ff */
[--C-:B------:R-:W-:Y:S02]  /*0860*/  HADD2.F32 R129, -RZ, R136.reuse.H0_H0 ;  /* 0x20000088ff817230 */ /* 0x100fe40000004100 */
[----:B------:R-:W-:-:S02]  /*0870*/  HADD2.F32 R152, -RZ, R136.H1_H1 ;  /* 0x30000088ff987230 */ /* 0x000fc40000004100 */
[--C-:B------:R-:W-:Y:S02]  /*0880*/  HADD2.F32 R154, -RZ, R137.reuse.H0_H0 ;  /* 0x20000089ff9a7230 */ /* 0x100fe40000004100 */
[----:B------:R-:W-:Y:S02]  /*0890*/  HADD2.F32 R164, -RZ, R137.H1_H1 ;  /* 0x30000089ffa47230 */ /* 0x000fe40000004100 */
[--C-:B------:R-:W-:Y:S02]  /*08a0*/  HADD2.F32 R165, -RZ, R138.reuse.H0_H0 ;  /* 0x2000008affa57230 */ /* 0x100fe40000004100 */
        /* <DEDUP_REMOVED lines=23> */
[----:B------:R-:W-:Y:S01]  /*0a20*/  FSEL R160, R175, RZ, !P0 ;  /* 0x000000ffafa07208 */ /* 0x000fe20004000000 */
[----:B------:R-:W-:-:S02]  /*0a30*/  HADD2.F32 R185, -RZ, R108.H0_H0 ;  /* 0x2000006cffb97230 */ /* 0x000fc40000004100 */
[----:B------:R-:W-:Y:S02]  /*0a40*/  HADD2.F32 R191, -RZ, R110.H0_H0 ;  /* 0x2000006effbf7230 */ /* 0x000fe40000004100 */
[--C-:B------:R-:W-:Y:S02]  /*0a50*/  HADD2.F32 R153, -RZ, R132.reuse.H0_H0 ;  /* 0x20000084ff997230 */ /* 0x100fe40000004100 */
[----:B------:R-:W-:Y:S02]  /*0a60*/  HADD2.F32 R148, -RZ, R132.H1_H1 ;  /* 0x30000084ff947230 */ /* 0x000fe40000004100 */
[----:B------:R-:W-:Y:S02]  /*0a70*/  HADD2.F32 R108, -RZ, R108.H1_H1 ;  /* 0x3000006cff6c7230 */ /* 0x000fe40000004100 */
[----:B------:R-:W-:Y:S02]  /*0a80*/  HADD2.F32 R110, -RZ, R110.H1_H1 ;  /* 0x3000006eff6e7230 */ /* 0x000fe40000004100 */
[----:B------:R-:W-:-:S02]  /*0a90*/  HADD2.F32 R143, -RZ, R135.H0_H0 ;  /* 0x20000087ff8f7230 */ /* 0x000fc40000004100 */
[----:B------:R-:W-:Y:S02]  /*0aa0*/  HADD2.F32 R132, -RZ, R135.H1_H1 ;  /* 0x30000087ff847230 */ /* 0x000fe40000004100 */
[--C-:B-1----:R-:W-:Y:S02]  /*0ab0*/  HADD2.F32 R156, -RZ, R116.reuse.H0_H0 ;  /* 0x20000074ff9c7230 */ /* 0x102fe40000004100 */
[----:B------:R-:W-:Y:S02]  /*0ac0*/  HADD2.F32 R158, -RZ, R116.H1_H1 ;  /* 0x30000074ff9e7230 */ /* 0x000fe40000004100 */
[--C-:B------:R-:W-:Y:S02]  /*0ad0*/  HADD2.F32 R193, -RZ, R118.reuse.H0_H0 ;  /* 0x20000076ffc17230 */ /* 0x100fe40000004100 */
[----:B------:R-:W-:Y:S02]  /*0ae0*/  HADD2.F32 R189, -RZ, R118.H1_H1 ;  /* 0x30000076ffbd7230 */ /* 0x000fe40000004100 */
[----:B------:R-:W-:-:S02]  /*0af0*/  HADD2.F32 R179, -RZ, R112.H0_H0 ;  /* 0x20000070ffb37230 */ /* 0x000fc40000004100 */
[----:B------:R-:W-:Y:S02]  /*0b00*/  HADD2.F32 R118, -RZ, R112.H1_H1 ;  /* 0x30000070ff767230 */ /* 0x000fe40000004100 */
[--C-:B------:R-:W-:Y:S02]  /*0b10*/  HADD2.F32 R135, -RZ, R113.reuse.H0_H0 ;  /* 0x20000071ff877230 */ /* 0x100fe40000004100 */
[----:B------:R-:W-:Y:S02]  /*0b20*/  HADD2.F32 R116, -RZ, R113.H1_H1 ;  /* 0x30000071ff747230 */ /* 0x000fe40000004100 */
[C---:B------:R-:W-:Y:S01]  /*0b30*/  FADD.FTZ R3, -R160.reuse, R129 ;  /* 0x00000081a0037221 */ /* 0x040fe20000010100 */
[--C-:B------:R-:W-:Y:S02]  /*0b40*/  HADD2.F32 R113, -RZ, R115.reuse.H0_H0 ;  /* 0x20000073ff717230 */ /* 0x100fe40000004100 */
[----:B------:R-:W-:Y:S02]  /*0b50*/  HADD2.F32 R112, -RZ, R115.H1_H1 ;  /* 0x30000073ff707230 */ /* 0x000fe40000004100 */
[----:B------:R-:W-:Y:S01]  /*0b60*/  FADD.FTZ R129, -R160, R108 ;  /* 0x0000006ca0817221 */ /* 0x000fe20000010100 */
[----:B------:R-:W-:-:S02]  /*0b70*/  HADD2.F32 R199, -RZ, R117.H0_H0 ;  /* 0x20000075ffc77230 */ /* 0x000fc40000004100 */
[----:B------:R-:W-:Y:S02]  /*0b80*/  HADD2.F32 R197, -RZ, R117.H1_H1 ;  /* 0x30000075ffc57230 */ /* 0x000fe40000004100 */
[--C-:B------:R-:W-:Y:S02]  /*0b90*/  HADD2.F32 R195, -RZ, R111.reuse.H0_H0 ;  /* 0x2000006fffc37230 */ /* 0x100fe40000004100 */
[----:B------:R-:W-:Y:S02]  /*0ba0*/  HADD2.F32 R115, -RZ, R111.H1_H1 ;  /* 0x3000006fff737230 */ /* 0x000fe40000004100 */
[----:B------:R-:W-:Y:S01]  /*0bb0*/  FADD.FTZ R111, -R160, R110 ;  /* 0x0000006ea06f7221 */ /* 0x000fe20000010100 */
        /* <DEDUP_REMOVED lines=8> */
[----:B------:R-:W-:-:S02]  /*0c40*/  HADD2.F32 R107, -RZ, R16.H1_H1 ;  /* 0x30000010ff6b7230 */ /* 0x000fc40000004100 */
[----:B------:R-:W-:-:S03]  /*0c50*/  FADD.FTZ R213, -R160, R176 ;  /* 0x000000b0a0d57221 */ /* 0x000fc60000010100 */
[----:B------:R-:W-:Y:S01]  /*0c60*/  FMUL.FTZ R176, R107, R150 ;  /* 0x000000966bb07220 */ /* 0x000fe20000410000 */
[----:B------:R-:W-:Y:S02]  /*0c70*/  HADD2.F32 R107, -RZ, R17.H1_H1 ;  /* 0x30000011ff6b7230 */ /* 0x000fe40000004100 */
[----:B------:R-:W-:-:S03]  /*0c80*/  FADD.FTZ R207, -R160, R172 ;  /* 0x000000aca0cf7221 */ /* 0x000fc60000010100 */
[----:B------:R-:W-:Y:S01]  /*0c90*/  FMUL.FTZ R172, R107, R142 ;  /* 0x0000008e6bac7220 */ /* 0x000fe20000410000 */
[----:B------:R-:W-:Y:S02]  /*0ca0*/  HADD2.F32 R107, -RZ, R18.H1_H1 ;  /* 0x30000012ff6b7230 */ /* 0x000fe40000004100 */
[----:B------:R-:W-:-:S03]  /*0cb0*/  FADD.FTZ R163, -R160, R168 ;  /* 0x000000a8a0a37221 */ /* 0x000fc60000010100 */
[----:B------:R-:W-:Y:S01]  /*0cc0*/  FMUL.FTZ R168, R107, R138 ;  /* 0x0000008a6ba87220 */ /* 0x000fe20000410000 */
[----:B------:R-:W-:Y:S02]  /*0cd0*/  HADD2.F32 R107, -RZ, R19.H1_H1 ;  /* 0x30000013ff6b7230 */ /* 0x000fe40000004100 */
[C---:B------:R-:W-:Y:S01]  /*0ce0*/  FADD.FTZ R159, -R160.reuse, R164 ;  /* 0x000000a4a09f7221 */ /* 0x040fe20000010100 */
[--C-:B------:R-:W-:Y:S02]  /*0cf0*/  HADD2.F32 R181, -RZ, R109.reuse.H0_H0 ;  /* 0x2000006dffb57230 */ /* 0x100fe40000004100 */
[----:B------:R-:W-:Y:S02]  /*0d00*/  HADD2.F32 R109, -RZ, R109.H1_H1 ;  /* 0x3000006dff6d7230 */ /* 0x000fe40000004100 */
[----:B------:R-:W-:Y:S01]  /*0d10*/  FMUL.FTZ R164, R107, R136 ;  /* 0x000000886ba47220 */ /* 0x000fe20000410000 */
        /* <DEDUP_REMOVED lines=27> */
[----:B------:R-:W-:-:S02]  /*0ed0*/  HADD2.F32 R140, -RZ, R133.H1_H1 ;  /* 0x30000085ff8c7230 */ /* 0x000fc40000004100 */
[----:B------:R-:W-:Y:S02]  /*0ee0*/  HADD2.F32 R107, -RZ, R21.H1_H1 ;  /* 0x30000015ff6b7230 */ /* 0x000fe40000004100 */
[----:B------:R-:W-:Y:S01]  /*0ef0*/  FMUL.FTZ R166, R128, R163 ;  /* 0x000000a380a67220 */ /* 0x000fe20000410000 */
[--C-:B------:R-:W-:Y:S02]  /*0f00*/  HADD2.F32 R139, -RZ, R134.reuse.H0_H0 ;  /* 0x20000086ff8b7230 */ /* 0x100fe40000004100 */
[----:B------:R-:W-:Y:S02]  /*0f10*/  HADD2.F32 R152, -RZ, R17.H0_H0 ;  /* 0x20000011ff987230 */ /* 0x000fe40000004100 */
[----:B------:R-:W-:Y:S01]  /*0f20*/  FMUL.FTZ R156, R107, R140 ;  /* 0x0000008c6b9c7220 */ /* 0x000fe20000410000 */
[----:B------:R-:W-:Y:S02]  /*0f30*/  HADD2.F32 R134, -RZ, R134.H1_H1 ;  /* 0x30000086ff867230 */ /* 0x000fe40000004100 */
[----:B------:R-:W-:Y:S01]  /*0f40*/  FADD.FTZ R71, R71, R136 ;  /* 0x0000008847477221 */ /* 0x000fe20000010000 */
[----:B------:R-:W-:-:S02]  /*0f50*/  HADD2.F32 R107, -RZ, R22.H1_H1 ;  /* 0x30000016ff6b7230 */ /* 0x000fc40000004100 */
[----:B------:R-:W-:Y:S01]  /*0f60*/  FFMA.FTZ R35, R166, R136, R35 ;  /* 0x00000088a6237223 */ /* 0x000fe20000010023 */
[----:B------:R-:W-:Y:S02]  /*0f70*/  HADD2.F32 R149, -RZ, R133.H0_H0 ;  /* 0x20000085ff957230 */ /* 0x000fe40000004100 */
[C---:B------:R-:W-:Y:S01]  /*0f80*/  FMUL.FTZ R170, R128.reuse, R161 ;  /* 0x000000a180aa7220 */ /* 0x040fe20000410000 */
[----:B------:R-:W-:Y:S02]  /*0f90*/  HADD2.F32 R136, -RZ, R21.H0_H0 ;  /* 0x20000015ff887230 */ /* 0x000fe40000004100 */
[----:B------:R-:W-:Y:S01]  /*0fa0*/  FMUL.FTZ R3, R128, R3 ;  /* 0x0000000380037220 */ /* 0x000fe20000410000 */
[----:B------:R-:W-:Y:S01]  /*0fb0*/  FMUL.FTZ R173, R152, R151 ;  /* 0x0000009798ad7220 */ /* 0x000fe20000410000 */
[----:B------:R-:W-:Y:S01]  /*0fc0*/  FMUL.FTZ R152, R107, R134 ;  /* 0x000000866b987220 */ /* 0x000fe20000410000 */
[C---:B------:R-:W-:Y:S01]  /*0fd0*/  FMUL.FTZ R178, R128.reuse, R157 ;  /* 0x0000009d80b27220 */ /* 0x040fe20000410000 */
[----:B------:R-:W-:Y:S01]  /*0fe0*/  FMUL.FTZ R174, R128, R159 ;  /* 0x0000009f80ae7220 */ /* 0x000fe20000410000 */
[----:B------:R-:W-:Y:S01]  /*0ff0*/  FADD.FTZ R69, R69, R138 ;  /* 0x0000008a45457221 */ /* 0x000fe20000010000 */
[----:B------:R-:W-:Y:S01]  /*1000*/  FFMA.FTZ R33, R170, R138, R33 ;  /* 0x0000008aaa217223 */ /* 0x000fe20000010021 */
[----:B------:R-:W-:Y:S01]  /*1010*/  FMUL.FTZ R162, R128, R203 ;  /* 0x000000cb80a27220 */ /* 0x000fe20000410000 */
[----:B------:R-:W-:-:S02]  /*1020*/  HADD2.F32 R107, -RZ, R23.H1_H1 ;  /* 0x30000017ff6b7230 */ /* 0x000fc40000004100 */
[----:B------:R-:W-:Y:S01]  /*1030*/  FMUL.FTZ R157, R136, R149 ;  /* 0x00000095889d7220 */ /* 0x000fe20000410000 */
[----:B------:R-:W-:Y:S02]  /*1040*/  HADD2.F32 R138, -RZ, R20.H0_H0 ;  /* 0x20000014ff8a7230 */ /* 0x000fe40000004100 */
[-C--:B------:R-:W-:Y:S01]  /*1050*/  FMUL.FTZ R180, R180, R155.reuse ;  /* 0x0000009bb4b47220 */ /* 0x080fe20000410000 */
[----:B------:R-:W-:Y:S01]  /*1060*/  FADD.FTZ R72, R72, R155 ;  /* 0x0000009b48487221 */ /* 0x000fe20000010000 */
[----:B------:R-:W-:Y:S01]  /*1070*/  FFMA.FTZ R28, R3, R155, R28 ;  /* 0x0000009b031c7223 */ /* 0x000fe2000001001c */
[C---:B------:R-:W-:Y:S01]  /*1080*/  FMUL.FTZ R163, R128.reuse, R201 ;  /* 0x000000c980a37220 */ /* 0x040fe20000410000 */
[----:B------:R-:W-:Y:S02]  /*1090*/  HADD2.F32 R136, -RZ, R22.H0_H0 ;  /* 0x20000016ff887230 */ /* 0x000fe40000004100 */
[----:B------:R-:W-:Y:S01]  /*10a0*/  FMUL.FTZ R155, R128, R209 ;  /* 0x000000d1809b7220 */ /* 0x000fe20000410000 */
[----:B------:R-:W-:Y:S01]  /*10b0*/  FADD.FTZ R75, R75, R142 ;  /* 0x0000008e4b4b7221 */ /* 0x000fe20000010000 */
[----:B------:R-:W-:Y:S01]  /*10c0*/  FFMA.FTZ R31, R174, R142, R31 ;  /* 0x0000008eae1f7223 */ /* 0x000fe2000001001f */
[----:B------:R-:W-:Y:S01]  /*10d0*/  FADD.FTZ R65, R65, R148 ;  /* 0x0000009441417221 */ /* 0x000fe20000010000 */
[----:B------:R-:W-:Y:S01]  /*10e0*/  FFMA.FTZ R37, R162, R148, R37 ;  /* 0x00000094a2257223 */ /* 0x000fe20000010025 */
[----:B------:R-:W-:Y:S01]  /*10f0*/  FADD.FTZ R73, R73, R150 ;  /* 0x0000009649497221 */ /* 0x000fe20000010000 */
[----:B------:R-:W-:Y:S01]  /*1100*/  FFMA.FTZ R29, R178, R150, R29 ;  /* 0x00000096b21d7223 */ /* 0x000fe2000001001d */
[----:B------:R-:W-:-:S02]  /*1110*/  HADD2.F32 R142, -RZ, R19.H0_H0 ;  /* 0x20000013ff8e7230 */ /* 0x000fc40000004100 */
[----:B------:R-:W-:Y:S01]  /*1120*/  FMUL.FTZ R148, R107, R132 ;  /* 0x000000846b947220 */ /* 0x000fe20000410000 */
[----:B------:R-:W-:Y:S01]  /*1130*/  FMUL.FTZ R175, R128, R175 ;  /* 0x000000af80af7220 */ /* 0x000fe20000410000 */
[----:B------:R-:W-:Y:S02]  /*1140*/  HADD2.F32 R150, -RZ, R18.H0_H0 ;  /* 0x20000012ff967230 */ /* 0x000fe40000004100 */
[-C--:B------:R-:W-:Y:S01]  /*1150*/  FMUL.FTZ R161, R138, R153.reuse ;  /* 0x000000998aa17220 */ /* 0x080fe20000410000 */
[----:B------:R-:W-:Y:S01]  /*1160*/  FADD.FTZ R64, R64, R153 ;  /* 0x0000009940407221 */ /* 0x000fe20000010000 */
[----:B------:R-:W-:Y:S01]  /*1170*/  FFMA.FTZ R36, R163, R153, R36 ;  /* 0x00000099a3247223 */ /* 0x000fe20000010024 */
[----:B------:R-:W-:Y:S01]  /*1180*/  FMUL.FTZ R158, R128, R207 ;  /* 0x000000cf809e7220 */ /* 0x000fe20000410000 */
[----:B------:R-:W-:Y:S02]  /*1190*/  HADD2.F32 R107, -RZ, R24.H1_H1 ;  /* 0x30000018ff6b7230 */ /* 0x000fe40000004100 */
        /* <DEDUP_REMOVED lines=13> */
[----:B------:R-:W-:Y:S02]  /*1270*/  HADD2.F32 R136, -RZ, R23.H0_H0 ;  /* 0x20000017ff887230 */ /* 0x000fe40000004100 */
[----:B------:R-:W-:Y:S01]  /*1280*/  FMUL.FTZ R169, R150, R141 ;  /* 0x0000008d96a97220 */ /* 0x000fe20000410000 */
[C---:B------:R-:W-:Y:S01]  /*1290*/  FMUL.FTZ R151, R128.reuse, R213 ;  /* 0x000000d580977220 */ /* 0x040fe20000410000 */
[C---:B------:R-:W-:Y:S01]  /*12a0*/  FMUL.FTZ R142, R128.reuse, R219 ;  /* 0x000000db808e7220 */ /* 0x040fe20000410000 */
[----:B------:R-:W-:Y:S01]  /*12b0*/  FMUL.FTZ R140, R107, R118 ;  /* 0x000000766b8c7220 */ /* 0x000fe20000410000 */
[----:B------:R-:W-:Y:S01]  /*12c0*/  FMUL.FTZ R150, R128, R215 ;  /* 0x000000d780967220 */ /* 0x000fe20000410000 */
[-C--:B------:R-:W-:Y:S01]  /*12d0*/  FMUL.FTZ R138, R138, R135.reuse ;  /* 0x000000878a8a7220 */ /* 0x080fe20000410000 */
[----:B------:R-:W-:Y:S01]  /*12e0*/  FADD.FTZ R58, R58, R135 ;  /* 0x000000873a3a7221 */ /* 0x000fe20000010000 */
[----:B------:R-:W-:Y:S01]  /*12f0*/  FFMA.FTZ R90, R139, R135, R90 ;  /* 0x000000878b5a7223 */ /* 0x000fe2000001005a */
[----:B------:R-:W-:Y:S01]  /*1300*/  FADD.FTZ R107, RZ, R180 ;  /* 0x000000b4ff6b7221 */ /* 0x000fe20000010000 */
[----:B------:R-:W-:Y:S01]  /*1310*/  FMUL.FTZ R167, R128, R167 ;  /* 0x000000a780a77220 */ /* 0x000fe20000410000 */
[----:B------:R-:W-:Y:S01]  /*1320*/  FFMA.FTZ R135, R3, R180, RZ ;  /* 0x000000b403877223 */ /* 0x000fe200000100ff */
[----:B------:R-:W-:Y:S01]  /*1330*/  FADD.FTZ R66, R66, R149 ;  /* 0x0000009542427221 */ /* 0x000fe20000010000 */
[----:B------:R-:W-:Y:S01]  /*1340*/  FFMA.FTZ R38, R159, R149, R38 ;  /* 0x000000959f267223 */ /* 0x000fe20000010026 */
        /* <DEDUP_REMOVED lines=8> */
[----:B------:R-:W-:Y:S01]  /*13d0*/  FADD.FTZ R63, R63, R132 ;  /* 0x000000843f3f7221 */ /* 0x000fe20000010000 */
[----:B------:R-:W-:Y:S01]  /*13e0*/  FFMA.FTZ R43, R150, R132, R43 ;  /* 0x00000084962b7223 */ /* 0x000fe2000001002b */
[----:B------:R-:W-:Y:S01]  /*13f0*/  FMUL.FTZ R143, R128, R217 ;  /* 0x000000d9808f7220 */ /* 0x000fe20000410000 */
[----:B------:R-:W-:Y:S01]  /*1400*/  FADD.FTZ R118, R107, R176 ;  /* 0x000000b06b767221 */ /* 0x000fe20000010000 */
[----:B------:R-:W-:Y:S01]  /*1410*/  FADD.FTZ R70, R70, R137 ;  /* 0x0000008946467221 */ /* 0x000fe20000010000 */
[----:B------:R-:W-:Y:S01]  /*1420*/  FFMA.FTZ R34, R167, R137, R34 ;  /* 0x00000089a7227223 */ /* 0x000fe20000010022 */
[----:B------:R-:W-:Y:S01]  /*1430*/  FFMA.FTZ R132, R178, R176, R135 ;  /* 0x000000b0b2847223 */ /* 0x000fe20000010087 */
[----:B------:R-:W-:Y:S02]  /*1440*/  HADD2.F32 R137, -RZ, R25.H1_H1 ;  /* 0x30000019ff897230 */ /* 0x000fe40000004100 */
[----:B------:R-:W-:Y:S01]  /*1450*/  FADD.FTZ R68, R68, R141 ;  /* 0x0000008d44447221 */ /* 0x000fe20000010000 */
[----:B------:R-:W-:Y:S01]  /*1460*/  FFMA.FTZ R32, R171, R141, R32 ;  /* 0x0000008dab207223 */ /* 0x000fe20000010020 */
[----:B------:R-:W-:Y:S01]  /*1470*/  FMUL.FTZ R136, R128, R197 ;  /* 0x000000c580887220 */ /* 0x000fe20000410000 */
        /* <DEDUP_REMOVED lines=12> */
[----:B------:R-:W-:Y:S02]  /*1540*/  HADD2.F32 R133, -RZ, R114.H0_H0 ;  /* 0x20000072ff857230 */ /* 0x000fe40000004100 */
[----:B------:R-:W-:Y:S01]  /*1550*/  FADD.FTZ R116, R107, R168 ;  /* 0x000000a86b747221 */ /* 0x000fe20000010000 */
[----:B------:R-:W-:Y:S02]  /*1560*/  HADD2.F32 R134, -RZ, R26.H0_H0 ;  /* 0x2000001aff867230 */ /* 0x000fe40000004100 */
[----:B------:R-:W-:Y:S01]  /*1570*/  FFMA.FTZ R118, R170, R168, R179 ;  /* 0x000000a8aa767223 */ /* 0x000fe200000100b3 */
[----:B------:R-:W-:Y:S02]  /*1580*/  HADD2.F32 R114, -RZ, R114.H1_H1 ;  /* 0x30000072ff727230 */ /* 0x000fe40000004100 */
[----:B------:R-:W-:Y:S01]  /*1590*/  FMUL.FTZ R135, R128, R193 ;  /* 0x000000c180877220 */ /* 0x000fe20000410000 */
[----:B------:R-:W-:-:S02]  /*15a0*/  HADD2.F32 R197, -RZ, R26.H1_H1 ;  /* 0x3000001affc57230 */ /* 0x000fc40000004100 */
        /* <DEDUP_REMOVED lines=22> */
[----:B------:R-:W-:-:S02]  /*1710*/  HADD2.F32 R189, -RZ, R27.H1_H1 ;  /* 0x3000001bffbd7230 */ /* 0x000fc40000004100 */
        /* <DEDUP_REMOVED lines=32> */
[----:B------:R-:W-:Y:S02]  /*1920*/  HADD2.F32 R187, -RZ, R145.H1_H1 ;  /* 0x30000091ffbb7230 */ /* 0x000fe40000004100 */
        /* <DEDUP_REMOVED lines=21> */
[----:B------:R-:W-:Y:S02]  /*1a80*/  HADD2.F32 R106, -RZ, R106.H1_H1 ;  /* 0x3000006aff6a7230 */ /* 0x000fe40000004100 */
[--C-:B------:R-:W-:Y:S02]  /*1a90*/  HADD2.F32 R193, -RZ, R146.reuse.H1_H1 ;  /* 0x30000092ffc17230 */ /* 0x100fe40000004100 */
[----:B------:R-:W-:Y:S01]  /*1aa0*/  FADD.FTZ R110, R113, R186 ;  /* 0x000000ba716e7221 */ /* 0x000fe20000010000 */
[----:B------:R-:W-:Y:S02]  /*1ab0*/  HADD2.F32 R114, -RZ, R146.H0_H0 ;  /* 0x20000092ff727230 */ /* 0x000fe40000004100 */
[----:B------:R-:W-:Y:S01]  /*1ac0*/  FFMA.FTZ R107, R181, R186, R108 ;  /* 0x000000bab56b7223 */ /* 0x000fe2000001006c */
[----:B------:R-:W-:Y:S01]  /*1ad0*/  FADD.FTZ R45, R45, R106 ;  /* 0x0000006a2d2d7221 */ /* 0x000fe20000010000 */
[-C--:B------:R-:W-:Y:S01]  /*1ae0*/  FMUL.FTZ R193, R193, R106.reuse ;  /* 0x0000006ac1c17220 */ /* 0x080fe20000410000 */
        /* <DEDUP_REMOVED lines=28> */
.L_x_2305:
[----:B-----5:R-:W-:Y:S01]  /*1cb0*/  ISETP.GE.AND P2, PT, R131, 0x1, PT ;  /* 0x000000018300780c */ /* 0x020fe20003f46270 */
[----:B------:R-:W-:Y:S01]  /*1cc0*/  HFMA2 R127, -RZ, RZ, 0, 0 ;  /* 0x00000000ff7f7431 */ /* 0x000fe200000001ff */
[----:B------:R-:W-:Y:S01]  /*1cd0*/  MOV R130, UR7 ;  /* 0x0000000700827c02 */ /* 0x000fe20008000f00 */
[----:B------:R-:W-:Y:S01]  /*1ce0*/  HFMA2 R106, -RZ, RZ, 0, 0 ;  /* 0x00000000ff6a7431 */ /* 0x000fe200000001ff */
[----:B------:R-:W-:Y:S02]  /*1cf0*/  ISETP.NE.U32.AND P0, PT, RZ, UR6, PT ;  /* 0x00000006ff007c0c */ /* 0x000fe4000bf05070 */
[----:B------:R-:W-:Y:S02]  /*1d00*/  MOV R108, RZ ;  /* 0x000000ff006c7202 */ /* 0x000fe40000000f00 */
[----:B------:R-:W-:-:S05]  /*1d10*/  ISETP.NE.AND.EX P0, PT, R130, RZ, PT, P0 ;  /* 0x000000ff8200720c */ /* 0x000fca0003f05300 */
[----:B------:R-:W0:Y:S01]  /*1d20*/  @P2 LDC R105, c[0x0][0x388] ;  /* 0x0000e200ff692b82 */ /* 0x000e220000000800 */
[----:B------:R-:W-:-:S05]  /*1d30*/  @P2 IADD3 R104, PT, PT, R131, -0x1, RZ ;  /* 0xffffffff83682810 */ /* 0x000fca0007ffe0ff */
[----:B0-----:R-:W-:-:S05]  /*1d40*/  @P2 IMAD R104, R104, R105, RZ ;  /* 0x0000006968682224 */ /* 0x001fca00078e02ff */
[----:B------:R-:W-:-:S04]  /*1d50*/  @P2 SHF.R.S32.HI R105, RZ, 0x1f, R104 ;  /* 0x0000001fff692819 */ /* 0x000fc80000011468 */
[----:B------:R-:W-:-:S04]  /*1d60*/  @P2 LEA.HI R104, R105, R104, RZ, 0x3 ;  /* 0x0000006869682211 */ /* 0x000fc800078f18ff */
        /* <DEDUP_REMOVED lines=15> */
.L_x_2307:
[----:B------:R-:W0:Y:S01]  /*1e60*/  LDC.64 R124, c[0x0][0x3b0] ;  /* 0x0000ec00ff7c7b82 */ /* 0x000e220000000a00 */
[----:B------:R-:W-:Y:S01]  /*1e70*/  IMAD R4, R0, UR15, RZ ;  /* 0x0000000f00047c24 */ /* 0x000fe2000f8e02ff */
[C---:B------:R-:W-:Y:S02]  /*1e80*/  IADD3 R121, PT, PT, R127.reuse, 0x100, RZ ;  /* 0x000001007f797810 */ /* 0x040fe40007ffe0ff */
[C---:B------:R-:W-:Y:S02]  /*1e90*/  IADD3 R123, PT, PT, R127.reuse, 0x200, RZ ;  /* 0x000002007f7b7810 */ /* 0x040fe40007ffe0ff */
[----:B------:R-:W-:Y:S02]  /*1ea0*/  SHF.R.S32.HI R5, RZ, 0x1f, R4 ;  /* 0x0000001fff057819 */ /* 0x000fe40000011404 */
[----:B------:R-:W1:Y:S01]  /*1eb0*/  LDC.64 R100, c[0x0][0x438] ;  /* 0x00010e00ff647b82 */ /* 0x000e620000000a00 */
[----:B------:R-:W-:Y:S02]  /*1ec0*/  IADD3 R11, PT, PT, R127, 0x300, RZ ;  /* 0x000003007f0b7810 */ /* 0x000fe40007ffe0ff */
[----:B------:R-:W-:-:S04]  /*1ed0*/  LEA.HI R4, R5, R4, RZ, 0x3 ;  /* 0x0000000405047211 */ /* 0x000fc800078f18ff */
[----:B------:R-:W-:-:S04]  /*1ee0*/  LEA.HI.SX32 R13, R4, R129, 0x1d ;  /* 0x00000081040d7211 */ /* 0x000fc800078feaff */
[C---:B------:R-:W-:Y:S02]  /*1ef0*/  IADD3 R9, PT, PT, R13.reuse, 0x100, RZ ;  /* 0x000001000d097810 */ /* 0x040fe40007ffe0ff */
[C---:B------:R-:W-:Y:S02]  /*1f00*/  IADD3 R5, PT, PT, R13.reuse, 0x200, RZ ;  /* 0x000002000d057810 */ /* 0x040fe40007ffe0ff */
        /* <DEDUP_REMOVED lines=17> */
.L_x_2306:
        /* <DEDUP_REMOVED lines=32> */
.L_x_2309:
[----:B------:R-:W-:Y:S05]  /*2220*/  BSYNC.RECONVERGENT B0 ;  /* 0x0000000000007941 */ /* 0x000fea0003800200 */
.L_x_2308:
[----:B------:R-:W1:Y:S08]  /*2230*/  S2UR UR5, SR_CgaCtaId ;  /* 0x00000000000579c3 */ /* 0x000e700000008800 */
[----:B------:R-:W-:Y:S01]  /*2240*/  BAR.SYNC.DEFER_BLOCKING 0x0 ;  /* 0x0000000000007b1d */ /* 0x000fe20000010000 */
[----:B------:R-:W-:Y:S02]  /*2250*/  ISETP.NE.U32.AND P0, PT, RZ, UR6, PT ;  /* 0x00000006ff007c0c */ /* 0x000fe4000bf05070 */
[----:B------:R-:W-:-:S02]  /*2260*/  ISETP.NE.AND P3, PT, RZ, UR11, PT ;  /* 0x0000000bff007c0c */ /* 0x000fc4000bf65270 */
[----:B------:R-:W-:Y:S01]  /*2270*/  ISETP.NE.AND.EX P0, PT, R130, RZ, PT, P0 ;  /* 0x000000ff8200720c */ /* 0x000fe20003f05300 */
[----:B------:R-:W-:Y:S02]  /*2280*/  UMOV UR4, 0x400 ;  /* 0x0000040000047882 */ /* 0x000fe40000000000 */
[----:B------:R-:W2:Y:S01]  /*2290*/  LDC R201, c[0x0][0x388] ;  /* 0x0000e200ffc97b82 */ /* 0x000ea20000000800 */
        /* <DEDUP_REMOVED lines=11> */
[----:B------:R-:W3:Y:S04]  /*2350*/  LDS.128 R112, [UR5] ;  /* 0x00000005ff707984 */ /* 0x000ee80008000c00 */
[----:B------:R-:W4:Y:S01]  /*2360*/  LDS.128 R116, [UR10] ;  /* 0x0000000aff747984 */ /* 0x000f220008000c00 */
[----:B0-----:R-:W-:Y:S01]  /*2370*/  FADD.FTZ R199, RZ, R104 ;  /* 0x00000068ffc77221 */ /* 0x001fe20000010000 */
[----:B------:R-:W-:Y:S01]  /*2380*/  FADD.FTZ R104, RZ, R105 ;  /* 0x00000069ff687221 */ /* 0x000fe20000010000 */
[----:B--2---:R-:W-:Y:S02]  /*2390*/  IMAD R105, R0, R201, RZ ;  /* 0x000000c900697224 */ /* 0x004fe400078e02ff */
[----:B------:R-:W-:Y:S01]  /*23a0*/  FADD.FTZ R199, R106, R199 ;  /* 0x000000c76ac77221 */ /* 0x000fe20000010000 */
[----:B------:R-:W-:Y:S01]  /*23b0*/  FADD.FTZ R104, R107, R104 ;  /* 0x000000686b687221 */ /* 0x000fe20000010000 */
[----:B------:R-:W-:-:S02]  /*23c0*/  @P2 IADD3 R106, PT, PT, R131, -0x1, RZ ;  /* 0xffffffff836a2810 */ /* 0x000fc40007ffe0ff */
[----:B-1----:R-:W-:Y:S01]  /*23d0*/  FADD.FTZ R199, R199, R108 ;  /* 0x0000006cc7c77221 */ /* 0x002fe20000010000 */
[----:B------:R-:W-:Y:S01]  /*23e0*/  FADD.FTZ R104, R104, R109 ;  /* 0x0000006d68687221 */ /* 0x000fe20000010000 */
[----:B------:R-:W-:Y:S01]  /*23f0*/  MOV R109, RZ ;  /* 0x000000ff006d7202 */ /* 0x000fe20000000f00 */
[----:B------:R-:W-:Y:S02]  /*2400*/  @P2 IMAD R201, R106, R201, RZ ;  /* 0x000000c96ac92224 */ /* 0x000fe400078e02ff */
[----:B------:R-:W-:Y:S01]  /*2410*/  FADD.FTZ R199, R110, R199 ;  /* 0x000000c76ec77221 */ /* 0x000fe20000010000 */
[----:B------:R-:W-:Y:S01]  /*2420*/  FADD.FTZ R104, R111, R104 ;  /* 0x000000686f687221 */ /* 0x000fe20000010000 */
[----:B------:R-:W-:Y:S02]  /*2430*/  SHF.R.S32.HI R106, RZ, 0x1f, R105 ;  /* 0x0000001fff6a7819 */ /* 0x000fe40000011469 */
[----:B---3--:R-:W-:Y:S01]  /*2440*/  FADD.FTZ R199, R199, R112 ;  /* 0x00000070c7c77221 */ /* 0x008fe20000010000 */
[----:B------:R-:W-:Y:S01]  /*2450*/  FADD.FTZ R104, R104, R113 ;  /* 0x0000007168687221 */ /* 0x000fe20000010000 */
[----:B------:R-:W-:-:S02]  /*2460*/  @P2 SHF.R.S32.HI R108, RZ, 0x1f, R201 ;  /* 0x0000001fff6c2819 */ /* 0x000fc400000114c9 */
[----:B------:R-:W-:Y:S01]  /*2470*/  FADD.FTZ R199, R114, R199 ;  /* 0x000000c772c77221 */ /* 0x000fe20000010000 */
[----:B------:R-:W-:Y:S01]  /*2480*/  FADD.FTZ R104, R115, R104 ;  /* 0x0000006873687221 */ /* 0x000fe20000010000 */
[----:B------:R-:W-:Y:S02]  /*2490*/  @P2 LEA.HI R108, R108, R201, RZ, 0x3 ;  /* 0x000000c96c6c2211 */ /* 0x000fe400078f18ff */
[----:B----4-:R-:W-:Y:S01]  /*24a0*/  FADD.FTZ R199, R199, R116 ;  /* 0x00000074c7c77221 */ /* 0x010fe20000010000 */
[----:B------:R-:W-:Y:S01]  /*24b0*/  FADD.FTZ R104, R104, R117 ;  /* 0x0000007568687221 */ /* 0x000fe20000010000 */
[----:B------:R-:W-:Y:S02]  /*24c0*/  LEA.HI R106, R106, R105, RZ, 0x3 ;  /* 0x000000696a6a7211 */ /* 0x000fe400078f18ff */
[----:B------:R-:W-:Y:S01]  /*24d0*/  FADD.FTZ R113, R118, R199 ;  /* 0x000000c776717221 */ /* 0x000fe20000010000 */
[----:B------:R-:W-:Y:S01]  /*24e0*/  FADD.FTZ R104, R119, R104 ;  /* 0x0000006877687221 */ /* 0x000fe20000010000 */
[----:B------:R-:W-:-:S02]  /*24f0*/  @P2 LEA.HI.SX32 R109, R108, R129, 0x1d ;  /* 0x000000816c6d2211 */ /* 0x000fc400078feaff */
[----:B------:R-:W-:Y:S01]  /*2500*/  FMUL.FTZ R113, R113, UR14 ;  /* 0x0000000e71717c20 */ /* 0x000fe20008410000 */
[----:B------:R-:W-:Y:S01]  /*2510*/  LEA.HI.SX32 R111, R106, R129, 0x1d ;  /* 0x000000816a6f7211 */ /* 0x000fe200078feaff */
[----:B------:R-:W-:-:S03]  /*2520*/  FMUL.FTZ R108, R104, UR14 ;  /* 0x0000000e686c7c20 */ /* 0x000fc60008410000 */
        /* <DEDUP_REMOVED lines=19> */
.L_x_2312:
        /* <DEDUP_REMOVED lines=12> */
.L_x_2313:
        /* <DEDUP_REMOVED lines=12> */
.L_x_2314:
        /* <DEDUP_REMOVED lines=12> */
.L_x_2315:
        /* <DEDUP_REMOVED lines=12> */
.L_x_2316:
        /* <DEDUP_REMOVED lines=12> */
.L_x_2317:
        /* <DEDUP_REMOVED lines=12> */
.L_x_2318:
        /* <DEDUP_REMOVED lines=14> */
.L_x_2311:
        /* <DEDUP_REMOVED lines=17> */
.L_x_2320:
[----:B------:R-:W-:Y:S01]  /*2cd0*/  F2FP.F16.F32.PACK_AB R104, RZ, R97 ;  /* 0x00000061ff68723e */ /* 0x000fe200000000ff */
        /* <DEDUP_REMOVED lines=9> */
.L_x_2321:
[----:B------:R-:W-:Y:S02]  /*2d70*/  F2FP.F16.F32.PACK_AB R106, RZ, R99 ;  /* 0x00000063ff6a723e */ /* 0x000fe400000000ff */
        /* <DEDUP_REMOVED lines=8> */
.L_x_2322:
[-CC-:B------:R-:W-:Y:S01]  /*2e00*/  FFMA.FTZ R97, R174, R108.reuse, R113.reuse ;  /* 0x0000006cae617223 */ /* 0x180fe20000010071 */
[----:B------:R-:W-:Y:S01]  /*2e10*/  F2FP.F16.F32.PACK_AB R110, RZ, R105 ;  /* 0x00000069ff6e723e */ /* 0x000fe200000000ff */
[-CC-:B------:R-:W-:Y:S01]  /*2e20*/  FFMA.FTZ R96, R171, R108.reuse, R113.reuse ;  /* 0x0000006cab607223 */ /* 0x180fe20000010071 */
[-C--:B------:R-:W-:Y:S01]  /*2e30*/  FFMA.FTZ R105, R170, R108.reuse, R113 ;  /* 0x0000006caa697223 */ /* 0x080fe20000010071 */
[----:B------:R-:W-:Y:S01]  /*2e40*/  FADD.FTZ R97, R172, -R97 ;  /* 0x80000061ac617221 */ /* 0x000fe20000010000 */
[-CC-:B------:R-:W-:Y:S01]  /*2e50*/  FFMA.FTZ R98, R167, R108.reuse, R113.reuse ;  /* 0x0000006ca7627223 */ /* 0x180fe20000010071 */
[----:B------:R-:W-:Y:S01]  /*2e60*/  FFMA.FTZ R115, R166, R108, R113 ;  /* 0x0000006ca6737223 */ /* 0x000fe20000010071 */
        /* <DEDUP_REMOVED lines=17> */
.L_x_2323:
[----:B------:R-:W-:Y:S02]  /*2f80*/  F2FP.F16.F32.PACK_AB R97, RZ, R97 ;  /* 0x00000061ff61723e */ /* 0x000fe400000000ff */
        /* <DEDUP_REMOVED lines=11> */
.L_x_2324:
[----:B------:R-:W-:Y:S05]  /*3040*/  @!P2 BRA `(.L_x_2325) ;  /* 0x000000000018a947 */ /* 0x000fea0003800000 */
[----:B------:R-:W-:Y:S01]  /*3050*/  FMUL.FTZ R96, R105, UR17 ;  /* 0x0000001169607c20 */ /* 0x000fe20008410000 */
[----:B-----5:R-:W-:-:S03]  /*3060*/  LOP3.LUT P0, RZ, R127, 0xff00, RZ, 0xc0, !PT ;  /* 0x0000ff007fff7812 */ /* 0x020fc6000780c0ff */
[----:B------:R-:W-:-:S05]  /*3070*/  FMUL.FTZ R96, R96, UR16 ;  /* 0x0000001060607c20 */ /* 0x000fca0008410000 */
[----:B------:R-:W-:-:S04]  /*3080*/  FSEL R96, R96, RZ, P0 ;  /* 0x000000ff60607208 */ /* 0x000fc80000000000 */
[----:B------:R-:W-:-:S04]  /*3090*/  F2FP.F16.F32.PACK_AB R96, RZ, R96 ;  /* 0x00000060ff60723e */ /* 0x000fc800000000ff */
[----:B------:R-:W-:-:S07]  /*30a0*/  PRMT R94, R94, 0x5410, R96 ;  /* 0x000054105e5e7816 */ /* 0x000fce0000000060 */
.L_x_2325:
[----:B------:R-:W-:Y:S05]  /*30b0*/  @!P2 BRA `(.L_x_2326) ;  /* 0x000000000018a947 */ /* 0x000fea0003800000 */
[----:B------:R-:W-:Y:S01]  /*30c0*/  FMUL.FTZ R96, R107, UR17 ;  /* 0x000000116b607c20 */ /* 0x000fe20008410000 */
[----:B-----5:R-:W-:-:S03]  /*30d0*/  LOP3.LUT P0, RZ, R127, 0xff0000, RZ, 0xc0, !PT ;  /* 0x00ff00007fff7812 */ /* 0x020fc6000780c0ff */
[----:B------:R-:W-:-:S05]  /*30e0*/  FMUL.FTZ R96, R96, UR16 ;  /* 0x0000001060607c20 */ /* 0x000fca0008410000 */
[----:B------:R-:W-:-:S04]  /*30f0*/  FSEL R96, R96, RZ, P0 ;  /* 0x000000ff60607208 */ /* 0x000fc80000000000 */
[----:B------:R-:W-:-:S04]  /*3100*/  F2FP.F16.F32.PACK_AB R96, RZ, R96 ;  /* 0x00000060ff60723e */ /* 0x000fc800000000ff */
[----:B------:R-:W-:-:S07]  /*3110*/  PRMT R95, R96, 0x7610, R95 ;  /* 0x00007610605f7816 */ /* 0x000fce000000005f */
.L_x_2326:
[----:B------:R-:W-:Y:S02]  /*3120*/  F2FP.F16.F32.PACK_AB R98, R105, R98 ;  /* 0x000000626962723e */ /* 0x000fe400000000ff */
[----:B------:R-:W-:Y:S02]  /*3130*/  F2FP.F16.F32.PACK_AB R99, R112, R107 ;  /* 0x0000006b7063723e */ /* 0x000fe400000000ff */
        /* <DEDUP_REMOVED lines=11> */
.L_x_2310:
        /* <DEDUP_REMOVED lines=17> */
.L_x_2328:
        /* <DEDUP_REMOVED lines=11> */
.L_x_2329:
        /* <DEDUP_REMOVED lines=11> */
.L_x_2330:
        /* <DEDUP_REMOVED lines=11> */
.L_x_2331:
        /* <DEDUP_REMOVED lines=11> */
.L_x_2332:
        /* <DEDUP_REMOVED lines=11> */
.L_x_2333:
        /* <DEDUP_REMOVED lines=11> */
.L_x_2334:
        /* <DEDUP_REMOVED lines=13> */
.L_x_2327:
[----:B------:R-:W-:Y:S01]  /*37f0*/  ISETP.GT.AND P0, PT, R2, RZ, PT ;  /* 0x000000ff0200720c */ /* 0x000fe20003f04270 */
[----:B-----5:R-:W-:Y:S02]  /*3800*/  HADD2.F32 R99, -RZ, R12.H1_H1 ;  /* 0x3000000cff637230 */ /* 0x020fe40000004100 */
[----:B------:R-:W-:Y:S01]  /*3810*/  @P1 FFMA.FTZ R131, R3, R108, R113 ;  /* 0x0000006c03831223 */ /* 0x000fe20000010071 */
[--C-:B------:R-:W-:Y:S02]  /*3820*/  HADD2.F32 R105, -RZ, R13.reuse.H0_H0 ;  /* 0x2000000dff697230 */ /* 0x100fe40000004100 */
[----:B------:R-:W-:Y:S02]  /*3830*/  HADD2.F32 R107, -RZ, R13.H1_H1 ;  /* 0x3000000dff6b7230 */ /* 0x000fe40000004100 */
[--C-:B------:R-:W-:Y:S02]  /*3840*/  HADD2.F32 R115, -RZ, R14.reuse.H0_H0 ;  /* 0x2000000eff737230 */ /* 0x100fe40000004100 */
[----:B------:R-:W-:-:S03]  /*3850*/  HADD2.F32 R117, -RZ, R14.H1_H1 ;  /* 0x3000000eff757230 */ /* 0x000fc60000004100 */
[-CC-:B------:R-:W-:Y:S01]  /*3860*/  @P0 FFMA.FTZ R97, R178, R108.reuse, R113.reuse ;  /* 0x0000006cb2610223 */ /* 0x180fe20000010071 */
[-CC-:B------:R-:W-:Y:S01]  /*3870*/  @P0 FFMA.FTZ R96, R175, R108.reuse, R113.reuse ;  /* 0x0000006caf600223 */ /* 0x180fe20000010071 */
[-CC-:B------:R-:W-:Y:S01]  /*3880*/  @P0 FFMA.FTZ R104, R171, R108.reuse, R113.reuse ;  /* 0x0000006cab680223 */ /* 0x180fe20000010071 */
[-C--:B------:R-:W-:Y:S01]  /*3890*/  @P0 FFMA.FTZ R119, R170, R108.reuse, R113 ;  /* 0x0000006caa770223 */ /* 0x080fe20000010071 */
[----:B------:R-:W-:Y:S01]  /*38a0*/  @P0 FADD.FTZ R97, R176, -R97 ;  /* 0x80000061b0610221 */ /* 0x000fe20000010000 */
[----:B------:R-:W-:Y:S01]  /*38b0*/  @P0 FADD.FTZ R96, R173, -R96 ;  /* 0x80000060ad600221 */ /* 0x000fe20000010000 */
[----:B------:R-:W-:Y:S01]  /*38c0*/  @P0 FADD.FTZ R104, R169, -R104 ;  /* 0x80000068a9680221 */ /* 0x000fe20000010000 */
[----:B------:R-:W-:Y:S01]  /*38d0*/  @P0 FADD.FTZ R106, R168, -R119 ;  /* 0x80000077a86a0221 */ /* 0x000fe20000010000 */
[----:B------:R-:W-:Y:S01]  /*38e0*/  @P0 FFMA.FTZ R99, R128, R97, R99 ;  /* 0x0000006180630223 */ /* 0x000fe20000010063 */
[----:B------:R-:W-:Y:S01]  /*38f0*/  @P0 FFMA.FTZ R97, R174, R108, R113 ;  /* 0x0000006cae610223 */ /* 0x000fe20000010071 */
[C---:B------:R-:W-:Y:S01]  /*3900*/  @P0 FFMA.FTZ R105, R128.reuse, R96, R105 ;  /* 0x0000006080690223 */ /* 0x040fe20000010069 */
[----:B------:R-:W-:Y:S01]  /*3910*/  @P0 FFMA.FTZ R96, R167, R108, R113 ;  /* 0x0000006ca7600223 */ /* 0x000fe20000010071 */
[----:B------:R-:W-:Y:S01]  /*3920*/  @P0 FFMA.FTZ R115, R128, R104, R115 ;  /* 0x0000006880730223 */ /* 0x000fe20000010073 */
[----:B------:R-:W-:Y:S01]  /*3930*/  @P0 FADD.FTZ R98, R172, -R97 ;  /* 0x80000061ac620221 */ /* 0x000fe20000010000 */
[----:B------:R-:W-:Y:S01]  /*3940*/  @P0 FFMA.FTZ R97, R166, R108, R113 ;  /* 0x0000006ca6610223 */ /* 0x000fe20000010071 */
[----:B------:R-:W-:-:S02]  /*3950*/  HADD2.F32 R119, -RZ, R15.H0_H0 ;  /* 0x2000000fff777230 */ /* 0x000fc40000004100 */
[C---:B------:R-:W-:Y:S01]  /*3960*/  @P0 FFMA.FTZ R117, R128.reuse, R106, R117 ;  /* 0x0000006a80750223 */ /* 0x040fe20000010075 */
[----:B------:R-:W-:Y:S01]  /*3970*/  @P0 FFMA.FTZ R107, R128, R98, R107 ;  /* 0x00000062806b0223 */ /* 0x000fe2000001006b */
[----:B------:R-:W-:Y:S01]  /*3980*/  @P0 FADD.FTZ R199, R164, -R97 ;  /* 0x80000061a4c70221 */ /* 0x000fe20000010000 */
[----:B------:R-:W-:Y:S02]  /*3990*/  HADD2.F32 R104, -RZ, R15.H1_H1 ;  /* 0x3000000fff687230 */ /* 0x000fe40000004100 */
[----:B------:R-:W-:Y:S01]  /*39a0*/  @P0 FADD.FTZ R98, R165, -R96 ;  /* 0x80000060a5620221 */ /* 0x000fe20000010000 */
[----:B------:R-:W-:Y:S02]  /*39b0*/  HADD2.F32 R97, -RZ, R12.H0_H0 ;  /* 0x2000000cff617230 */ /* 0x000fe40000004100 */
[----:B------:R-:W-:Y:S01]  /*39c0*/  @P1 FADD.FTZ R96, R180, -R131 ;  /* 0x80000083b4601221 */ /* 0x000fe20000010000 */
[C---:B------:R-:W-:Y:S01]  /*39d0*/  @P0 FFMA.FTZ R119, R128.reuse, R98, R119 ;  /* 0x0000006280770223 */ /* 0x040fe20000010077 */
[C---:B------:R-:W-:Y:S01]  /*39e0*/  @P0 FFMA.FTZ R104, R128.reuse, R199, R104 ;  /* 0x000000c780680223 */ /* 0x040fe20000010068 */
[----:B------:R-:W-:Y:S01]  /*39f0*/  F2FP.F16.F32.PACK_AB R98, RZ, R115 ;  /* 0x00000073ff62723e */ /* 0x000fe200000000ff */
[----:B------:R-:W-:Y:S01]  /*3a00*/  @P1 FFMA.FTZ R97, R128, R96, R97 ;  /* 0x0000006080611223 */ /* 0x000fe20000010061 */
[----:B------:R-:W-:Y:S06]  /*3a10*/  @!P2 BRA `(.L_x_2335) ;  /* 0x000000000018a947 */ /* 0x000fec0003800000 */
[----:B------:R-:W-:Y:S01]  /*3a20*/  FMUL.FTZ R96, R97, UR17 ;  /* 0x0000001161607c20 */ /* 0x000fe20008410000 */
[----:B------:R-:W-:-:S03]  /*3a30*/  LOP3.LUT P0, RZ, R126, 0xff, RZ, 0xc0, !PT ;  /* 0x000000ff7eff7812 */ /* 0x000fc6000780c0ff */
[----:B------:R-:W-:-:S05]  /*3a40*/  FMUL.FTZ R96, R96, UR16 ;  /* 0x0000001060607c20 */ /* 0x000fca0008410000 */
[----:B------:R-:W-:-:S04]  /*3a50*/  FSEL R96, R96, RZ, P0 ;  /* 0x000000ff60607208 */ /* 0x000fc80000000000 */
[----:B------:R-:W-:-:S04]  /*3a60*/  F2FP.F16.F32.PACK_AB R96, RZ, R96 ;  /* 0x00000060ff60723e */ /* 0x000fc800000000ff */
[----:B------:R-:W-:-:S07]  /*3a70*/  PRMT R92, R96, 0x7610, R92 ;  /* 0x00007610605c7816 */ /* 0x000fce000000005c */
.L_x_2335:
[----:B------:R-:W-:Y:S05]  /*3a80*/  @!P2 BRA `(.L_x_2336) ;  /* 0x000000000018a947 */ /* 0x000fea0003800000 */
[----:B------:R-:W-:Y:S01]  /*3a90*/  FMUL.FTZ R96, R99, UR17 ;  /* 0x0000001163607c20 */ /* 0x000fe20008410000 */
[----:B------:R-:W-:-:S03]  /*3aa0*/  LOP3.LUT P0, RZ, R126, 0xff00, RZ, 0xc0, !PT ;  /* 0x0000ff007eff7812 */ /* 0x000fc6000780c0ff */
[----:B------:R-:W-:-:S05]  /*3ab0*/  FMUL.FTZ R96, R96, UR16 ;  /* 0x0000001060607c20 */ /* 0x000fca0008410000 */
[----:B------:R-:W-:-:S04]  /*3ac0*/  FSEL R96, R96, RZ, P0 ;  /* 0x000000ff60607208 */ /* 0x000fc80000000000 */
[----:B------:R-:W-:-:S04]  /*3ad0*/  F2FP.F16.F32.PACK_AB R96, RZ, R96 ;  /* 0x00000060ff60723e */ /* 0x000fc800000000ff */
[----:B------:R-:W-:-:S07]  /*3ae0*/  PRMT R92, R92, 0x5410, R96 ;  /* 0x000054105c5c7816 */ /* 0x000fce0000000060 */
.L_x_2336:
[----:B------:R-:W-:Y:S05]  /*3af0*/  @!P2 BRA `(.L_x_2337) ;  /* 0x000000000018a947 */ /* 0x000fea0003800000 */
[----:B------:R-:W-:Y:S01]  /*3b00*/  FMUL.FTZ R96, R105, UR17 ;  /* 0x0000001169607c20 */ /* 0x000fe20008410000 */
[----:B------:R-:W-:-:S03]  /*3b10*/  LOP3.LUT P0, RZ, R126, 0xff0000, RZ, 0xc0, !PT ;  /* 0x00ff00007eff7812 */ /* 0x000fc6000780c0ff */
[----:B------:R-:W-:-:S05]  /*3b20*/  FMUL.FTZ R96, R96, UR16 ;  /* 0x0000001060607c20 */ /* 0x000fca0008410000 */
[----:B------:R-:W-:-:S04]  /*3b30*/  FSEL R96, R96, RZ, P0 ;  /* 0x000000ff60607208 */ /* 0x000fc80000000000 */
[----:B------:R-:W-:-:S04]  /*3b40*/  F2FP.F16.F32.PACK_AB R96, RZ, R96 ;  /* 0x00000060ff60723e */ /* 0x000fc800000000ff */
[----:B------:R-:W-:-:S07]  /*3b50*/  PRMT R93, R96, 0x7610, R93 ;  /* 0x00007610605d7816 */ /* 0x000fce000000005d */
.L_x_2337:
[----:B------:R-:W-:Y:S05]  /*3b60*/  @!P2 BRA `(.L_x_2338) ;  /* 0x000000000018a947 */ /* 0x000fea0003800000 */
[----:B------:R-:W-:Y:S01]  /*3b70*/  FMUL.FTZ R96, R107, UR17 ;  /* 0x000000116b607c20 */ /* 0x000fe20008410000 */
[----:B------:R-:W-:-:S03]  /*3b80*/  LOP3.LUT P0, RZ, R126, 0xff000000, RZ, 0xc0, !PT ;  /* 0xff0000007eff7812 */ /* 0x000fc6000780c0ff */
[----:B------:R-:W-:-:S05]  /*3b90*/  FMUL.FTZ R96, R96, UR16 ;  /* 0x0000001060607c20 */ /* 0x000fca0008410000 */
[----:B------:R-:W-:-:S04]  /*3ba0*/  FSEL R96, R96, RZ, P0 ;  /* 0x000000ff60607208 */ /* 0x000fc80000000000 */
[----:B------:R-:W-:-:S04]  /*3bb0*/  F2FP.F16.F32.PACK_AB R96, RZ, R96 ;  /* 0x00000060ff60723e */ /* 0x000fc800000000ff */
[----:B------:R-:W-:-:S07]  /*3bc0*/  PRMT R93, R93, 0x5410, R96 ;  /* 0x000054105d5d7816 */ /* 0x000fce0000000060 */
.L_x_2338:
[----:B------:R-:W-:Y:S05]  /*3bd0*/  @!P2 BRA `(.L_x_2339) ;  /* 0x000000000018a947 */ /* 0x000fea0003800000 */
[----:B------:R-:W-:Y:S01]  /*3be0*/  FMUL.FTZ R115, R115, UR17 ;  /* 0x0000001173737c20 */ /* 0x000fe20008410000 */
[----:B------:R-:W-:-:S03]  /*3bf0*/  LOP3.LUT P0, RZ, R127, 0xff, RZ, 0xc0, !PT ;  /* 0x000000ff7fff7812 */ /* 0x000fc6000780c0ff */
[----:B------:R-:W-:-:S05]  /*3c00*/  FMUL.FTZ R115, R115, UR16 ;  /* 0x0000001073737c20 */ /* 0x000fca0008410000 */
[----:B------:R-:W-:-:S04]  /*3c10*/  FSEL R115, R115, RZ, P0 ;  /* 0x000000ff73737208 */ /* 0x000fc80000000000 */
[----:B------:R-:W-:-:S04]  /*3c20*/  F2FP.F16.F32.PACK_AB R115, RZ, R115 ;  /* 0x00000073ff73723e */ /* 0x000fc800000000ff */
[----:B------:R-:W-:-:S07]  /*3c30*/  PRMT R94, R115, 0x7610, R94 ;  /* 0x00007610735e7816 */ /* 0x000fce000000005e */
.L_x_2339:
[----:B------:R-:W-:Y:S05]  /*3c40*/  @!P2 BRA `(.L_x_2340) ;  /* 0x000000000018a947 */ /* 0x000fea0003800000 */
[----:B------:R-:W-:Y:S01]  /*3c50*/  FMUL.FTZ R96, R117, UR17 ;  /* 0x0000001175607c20 */ /* 0x000fe20008410000 */
[----:B------:R-:W-:-:S03]  /*3c60*/  LOP3.LUT P0, RZ, R127, 0xff00, RZ, 0xc0, !PT ;  /* 0x0000ff007fff7812 */ /* 0x000fc6000780c0ff */
[----:B------:R-:W-:-:S05]  /*3c70*/  FMUL.FTZ R96, R96, UR16 ;  /* 0x0000001060607c20 */ /* 0x000fca0008410000 */
[----:B------:R-:W-:-:S04]  /*3c80*/  FSEL R96, R96, RZ, P0 ;  /* 0x000000ff60607208 */ /* 0x000fc80000000000 */
[----:B------:R-:W-:-:S04]  /*3c90*/  F2FP.F16.F32.PACK_AB R96, RZ, R96 ;  /* 0x00000060ff60723e */ /* 0x000fc800000000ff */
[----:B------:R-:W-:-:S07]  /*3ca0*/  PRMT R94, R94, 0x5410, R96 ;  /* 0x000054105e5e7816 */ /* 0x000fce0000000060 */
.L_x_2340:
[----:B------:R-:W-:Y:S02]  /*3cb0*/  F2FP.F16.F32.PACK_AB R117, RZ, R117 ;  /* 0x00000075ff75723e */ /* 0x000fe400000000ff */
[----:B------:R-:W-:Y:S02]  /*3cc0*/  F2FP.F16.F32.PACK_AB R106, RZ, R97 ;  /* 0x00000061ff6a723e */ /* 0x000fe400000000ff */
[----:B------:R-:W-:Y:S02]  /*3cd0*/  F2FP.F16.F32.PACK_AB R110, RZ, R99 ;  /* 0x00000063ff6e723e */ /* 0x000fe400000000ff */
[----:B------:R-:W-:Y:S02]  /*3ce0*/  F2FP.F16.F32.PACK_AB R97, RZ, R105 ;  /* 0x00000069ff61723e */ /* 0x000fe400000000ff */
[----:B------:R-:W-:Y:S02]  /*3cf0*/  F2FP.F16.F32.PACK_AB R107, RZ, R107 ;  /* 0x0000006bff6b723e */ /* 0x000fe400000000ff */
[----:B------:R-:W-:Y:S01]  /*3d00*/  PRMT R98, R98, 0x5410, R117 ;  /* 0x0000541062627816 */ /* 0x000fe20000000075 */
[----:B------:R-:W-:Y:S06]  /*3d10*/  @!P2 BRA `(.L_x_2341) ;  /* 0x000000000018a947 */ /* 0x000fec0003800000 */
[----:B------:R-:W-:Y:S01]  /*3d20*/  FMUL.FTZ R96, R119, UR17 ;  /* 0x0000001177607c20 */ /* 0x000fe20008410000 */
[----:B------:R-:W-:-:S03]  /*3d30*/  LOP3.LUT P0, RZ, R127, 0xff0000, RZ, 0xc0, !PT ;  /* 0x00ff00007fff7812 */ /* 0x000fc6000780c0ff */
[----:B------:R-:W-:-:S05]  /*3d40*/  FMUL.FTZ R96, R96, UR16 ;  /* 0x0000001060607c20 */ /* 0x000fca0008410000 */
[----:B------:R-:W-:-:S04]  /*3d50*/  FSEL R96, R96, RZ, P0 ;  /* 0x000000ff60607208 */ /* 0x000fc80000000000 */
[----:B------:R-:W-:-:S04]  /*3d60*/  F2FP.F16.F32.PACK_AB R96, RZ, R96 ;  /* 0x00000060ff60723e */ /* 0x000fc800000000ff */
[----:B------:R-:W-:-:S07]  /*3d70*/  PRMT R95, R96, 0x7610, R95 ;  /* 0x00007610605f7816 */ /* 0x000fce000000005f */
.L_x_2341:
[----:B------:R-:W-:Y:S02]  /*3d80*/  F2FP.F16.F32.PACK_AB R99, R104, R119 ;  /* 0x000000776863723e */ /* 0x000fe400000000ff */
        /* <DEDUP_REMOVED lines=10> */
.L_x_2319:
        /* <DEDUP_REMOVED lines=13> */
[--C-:B0----5:R-:W-:Y:S02]  /*3f00*/  HADD2.F32 R107, -RZ, R9.reuse.H0_H0 ;  /* 0x20000009ff6b7230 */ /* 0x121fe40000004100 */
[--C-:B------:R-:W-:Y:S02]  /*3f10*/  HADD2.F32 R97, -RZ, R8.reuse.H0_H0 ;  /* 0x20000008ff617230 */ /* 0x100fe40000004100 */
[----:B------:R-:W-:Y:S02]  /*3f20*/  HADD2.F32 R99, -RZ, R8.H1_H1 ;  /* 0x30000008ff637230 */ /* 0x000fe40000004100 */
[----:B------:R-:W-:Y:S02]  /*3f30*/  HADD2.F32 R115, -RZ, R9.H1_H1 ;  /* 0x30000009ff737230 */ /* 0x000fe40000004100 */
[----:B------:R-:W-:-:S04]  /*3f40*/  HADD2.F32 R119, -RZ, R11.H0_H0 ;  /* 0x2000000bff777230 */ /* 0x000fc80000004100 */
        /* <DEDUP_REMOVED lines=9> */
[----:B------:R-:W-:Y:S01]  /*3fe0*/  @P3 FFMA.FTZ R97, R128, R96, R97 ;  /* 0x0000006080613223 */ /* 0x000fe20000010061 */
[-CC-:B------:R-:W-:Y:S01]  /*3ff0*/  @P3 FFMA.FTZ R104, R151, R108.reuse, R113.reuse ;  /* 0x0000006c97683223 */ /* 0x180fe20000010071 */
[-CC-:B------:R-:W-:Y:S01]  /*4000*/  @P3 FFMA.FTZ R96, R155, R108.reuse, R113.reuse ;  /* 0x0000006c9b603223 */ /* 0x180fe20000010071 */
[-CC-:B------:R-:W-:Y:S01]  /*4010*/  @P3 FFMA.FTZ R117, R154, R108.reuse, R113.reuse ;  /* 0x0000006c9a753223 */ /* 0x180fe20000010071 */
[----:B------:R-:W-:Y:S01]  /*4020*/  @P3 FFMA.FTZ R127, R150, R108, R113 ;  /* 0x0000006c967f3223 */ /* 0x000fe20000010071 */
[C---:B------:R-:W-:Y:S01]  /*4030*/  @P3 FFMA.FTZ R99, R128.reuse, R98, R99 ;  /* 0x0000006280633223 */ /* 0x040fe20000010063 */
[----:B------:R-:W-:Y:S01]  /*4040*/  @P3 FFMA.FTZ R115, R128, R106, R115 ;  /* 0x0000006a80733223 */ /* 0x000fe20000010073 */
[----:B------:R-:W-:-:S02]  /*4050*/  HADD2.F32 R105, -RZ, R10.H0_H0 ;  /* 0x2000000aff697230 */ /* 0x000fc40000004100 */
[----:B------:R-:W-:Y:S01]  /*4060*/  @P3 FADD.FTZ R104, R149, -R104 ;  /* 0x8000006895683221 */ /* 0x000fe20000010000 */
[----:B------:R-:W-:Y:S02]  /*4070*/  HADD2.F32 R98, -RZ, R10.H1_H1 ;  /* 0x3000000aff627230 */ /* 0x000fe40000004100 */
[----:B------:R-:W-:Y:S01]  /*4080*/  @P3 FADD.FTZ R96, R153, -R96 ;  /* 0x8000006099603221 */ /* 0x000fe20000010000 */
[----:B------:R-:W-:Y:S02]  /*4090*/  HADD2.F32 R106, -RZ, R11.H1_H1 ;  /* 0x3000000bff6a7230 */ /* 0x000fe40000004100 */
[----:B------:R-:W-:Y:S01]  /*40a0*/  @P3 FADD.FTZ R117, R152, -R117 ;  /* 0x8000007598753221 */ /* 0x000fe20000010000 */
[----:B------:R-:W-:Y:S01]  /*40b0*/  @P3 FADD.FTZ R127, R148, -R127 ;  /* 0x8000007f947f3221 */ /* 0x000fe20000010000 */
[C---:B------:R-:W-:Y:S01]  /*40c0*/  @P3 FFMA.FTZ R119, R128.reuse, R104, R119 ;  /* 0x0000006880773223 */ /* 0x040fe20000010077 */
[C---:B------:R-:W-:Y:S01]  /*40d0*/  @P3 FFMA.FTZ R105, R128.reuse, R96, R105 ;  /* 0x0000006080693223 */ /* 0x040fe20000010069 */
[C---:B------:R-:W-:Y:S01]  /*40e0*/  @P3 FFMA.FTZ R98, R128.reuse, R117, R98 ;  /* 0x0000007580623223 */ /* 0x040fe20000010062 */
[----:B------:R-:W-:Y:S01]  /*40f0*/  @P3 FFMA.FTZ R106, R128, R127, R106 ;  /* 0x0000007f806a3223 */ /* 0x000fe2000001006a */
        /* <DEDUP_REMOVED lines=11> */
.L_x_2344:
[----:B------:R-:W-:Y:S05]  /*41b0*/  @!P2 BRA `(.L_x_2345) ;  /* 0x000000000018a947 */ /* 0x000fea0003800000 */
[----:B------:R-:W-:Y:S01]  /*41c0*/  FMUL.FTZ R99, R99, UR17 ;  /* 0x0000001163637c20 */ /* 0x000fe20008410000 */
[----:B------:R-:W-:-:S03]  /*41d0*/  LOP3.LUT P3, RZ, R120, 0xff00, RZ, 0xc0, !PT ;  /* 0x0000ff0078ff7812 */ /* 0x000fc6000786c0ff */
[----:B------:R-:W-:-:S05]  /*41e0*/  FMUL.FTZ R99, R99, UR16 ;  /* 0x0000001063637c20 */ /* 0x000fca0008410000 */
[----:B------:R-:W-:-:S04]  /*41f0*/  FSEL R99, R99, RZ, P3 ;  /* 0x000000ff63637208 */ /* 0x000fc80001800000 */
[----:B------:R-:W-:-:S04]  /*4200*/  F2FP.F16.F32.PACK_AB R99, RZ, R99 ;  /* 0x00000063ff63723e */ /* 0x000fc800000000ff */
[----:B------:R-:W-:-:S07]  /*4210*/  PRMT R92, R92, 0x5410, R99 ;  /* 0x000054105c5c7816 */ /* 0x000fce0000000063 */
.L_x_2345:
[----:B------:R-:W-:Y:S05]  /*4220*/  @!P2 BRA `(.L_x_2346) ;  /* 0x000000000018a947 */ /* 0x000fea0003800000 */
[----:B------:R-:W-:Y:S01]  /*4230*/  FMUL.FTZ R107, R107, UR17 ;  /* 0x000000116b6b7c20 */ /* 0x000fe20008410000 */
[----:B------:R-:W-:-:S03]  /*4240*/  LOP3.LUT P3, RZ, R120, 0xff0000, RZ, 0xc0, !PT ;  /* 0x00ff000078ff7812 */ /* 0x000fc6000786c0ff */
[----:B------:R-:W-:-:S05]  /*4250*/  FMUL.FTZ R107, R107, UR16 ;  /* 0x000000106b6b7c20 */ /* 0x000fca0008410000 */
[----:B------:R-:W-:-:S04]  /*4260*/  FSEL R107, R107, RZ, P3 ;  /* 0x000000ff6b6b7208 */ /* 0x000fc80001800000 */
[----:B------:R-:W-:-:S04]  /*4270*/  F2FP.F16.F32.PACK_AB R107, RZ, R107 ;  /* 0x0000006bff6b723e */ /* 0x000fc800000000ff */
[----:B------:R-:W-:-:S07]  /*4280*/  PRMT R93, R107, 0x7610, R93 ;  /* 0x000076106b5d7816 */ /* 0x000fce000000005d */
.L_x_2346:
[----:B------:R-:W-:Y:S05]  /*4290*/  @!P2 BRA `(.L_x_2347) ;  /* 0x000000000018a947 */ /* 0x000fea0003800000 */
[----:B------:R-:W-:Y:S01]  /*42a0*/  FMUL.FTZ R115, R115, UR17 ;  /* 0x0000001173737c20 */ /* 0x000fe20008410000 */
[----:B------:R-:W-:-:S03]  /*42b0*/  LOP3.LUT P3, RZ, R120, 0xff000000, RZ, 0xc0, !PT ;  /* 0xff00000078ff7812 */ /* 0x000fc6000786c0ff */
[----:B------:R-:W-:-:S05]  /*42c0*/  FMUL.FTZ R115, R115, UR16 ;  /* 0x0000001073737c20 */ /* 0x000fca0008410000 */
[----:B------:R-:W-:-:S04]  /*42d0*/  FSEL R115, R115, RZ, P3 ;  /* 0x000000ff73737208 */ /* 0x000fc80001800000 */
[----:B------:R-:W-:-:S04]  /*42e0*/  F2FP.F16.F32.PACK_AB R115, RZ, R115 ;  /* 0x00000073ff73723e */ /* 0x000fc800000000ff */
[----:B------:R-:W-:-:S07]  /*42f0*/  PRMT R93, R93, 0x5410, R115 ;  /* 0x000054105d5d7816 */ /* 0x000fce0000000073 */
.L_x_2347:
[----:B------:R-:W-:Y:S05]  /*4300*/  @!P2 BRA `(.L_x_2348) ;  /* 0x000000000018a947 */ /* 0x000fea0003800000 */
[----:B------:R-:W-:Y:S01]  /*4310*/  FMUL.FTZ R96, R105, UR17 ;  /* 0x0000001169607c20 */ /* 0x000fe20008410000 */
[----:B------:R-:W-:-:S03]  /*4320*/  LOP3.LUT P3, RZ, R121, 0xff, RZ, 0xc0, !PT ;  /* 0x000000ff79ff7812 */ /* 0x000fc6000786c0ff */
[----:B------:R-:W-:-:S05]  /*4330*/  FMUL.FTZ R96, R96, UR16 ;  /* 0x0000001060607c20 */ /* 0x000fca0008410000 */
[----:B------:R-:W-:-:S04]  /*4340*/  FSEL R96, R96, RZ, P3 ;  /* 0x000000ff60607208 */ /* 0x000fc80001800000 */
[----:B------:R-:W-:-:S04]  /*4350*/  F2FP.F16.F32.PACK_AB R96, RZ, R96 ;  /* 0x00000060ff60723e */ /* 0x000fc800000000ff */
[----:B------:R-:W-:-:S07]  /*4360*/  PRMT R94, R96, 0x7610, R94 ;  /* 0x00007610605e7816 */ /* 0x000fce000000005e */
.L_x_2348:
[----:B------:R-:W-:Y:S05]  /*4370*/  @!P2 BRA `(.L_x_2349) ;  /* 0x000000000018a947 */ /* 0x000fea0003800000 */
[----:B------:R-:W-:Y:S01]  /*4380*/  FMUL.FTZ R96, R98, UR17 ;  /* 0x0000001162607c20 */ /* 0x000fe20008410000 */
[----:B------:R-:W-:-:S03]  /*4390*/  LOP3.LUT P3, RZ, R121, 0xff00, RZ, 0xc0, !PT ;  /* 0x0000ff0079ff7812 */ /* 0x000fc6000786c0ff */
[----:B------:R-:W-:-:S05]  /*43a0*/  FMUL.FTZ R96, R96, UR16 ;  /* 0x0000001060607c20 */ /* 0x000fca0008410000 */
[----:B------:R-:W-:-:S04]  /*43b0*/  FSEL R96, R96, RZ, P3 ;  /* 0x000000ff60607208 */ /* 0x000fc80001800000 */
[----:B------:R-:W-:-:S04]  /*43c0*/  F2FP.F16.F32.PACK_AB R96, RZ, R96 ;  /* 0x00000060ff60723e */ /* 0x000fc800000000ff */
[----:B------:R-:W-:-:S07]  /*43d0*/  PRMT R94, R94, 0x5410, R96 ;  /* 0x000054105e5e7816 */ /* 0x000fce0000000060 */
.L_x_2349:
[----:B------:R-:W-:Y:S05]  /*43e0*/  @!P2 BRA `(.L_x_2350) ;  /* 0x000000000018a947 */ /* 0x000fea0003800000 */
[----:B------:R-:W-:Y:S01]  /*43f0*/  FMUL.FTZ R96, R119, UR17 ;  /* 0x0000001177607c20 */ /* 0x000fe20008410000 */
[----:B------:R-:W-:-:S03]  /*4400*/  LOP3.LUT P3, RZ, R121, 0xff0000, RZ, 0xc0, !PT ;  /* 0x00ff000079ff7812 */ /* 0x000fc6000786c0ff */
[----:B------:R-:W-:-:S05]  /*4410*/  FMUL.FTZ R96, R96, UR16 ;  /* 0x0000001060607c20 */ /* 0x000fca0008410000 */
[----:B------:R-:W-:-:S04]  /*4420*/  FSEL R96, R96, RZ, P3 ;  /* 0x000000ff60607208 */ /* 0x000fc80001800000 */
[----:B------:R-:W-:-:S04]  /*4430*/  F2FP.F16.F32.PACK_AB R96, RZ, R96 ;  /* 0x00000060ff60723e */ /* 0x000fc800000000ff */
[----:B------:R-:W-:-:S07]  /*4440*/  PRMT R95, R96, 0x7610, R95 ;  /* 0x00007610605f7816 */ /* 0x000fce000000005f */
.L_x_2350:
[----:B------:R-:W-:Y:S02]  /*4450*/  F2FP.F16.F32.PACK_AB R98, R98, R105 ;  /* 0x000000696262723e */ /* 0x000fe400000000ff */
        /* <DEDUP_REMOVED lines=12> */
.L_x_2343:
[----:B------:R-:W-:Y:S01]  /*4520*/  ISETP.GT.AND P3, PT, R2, RZ, PT ;  /* 0x000000ff0200720c */ /* 0x000fe20003f64270 */
[----:B------:R-:W-:-:S12]  /*4530*/  @!P2 BRA `(.L_x_2352) ;  /* 0x000000000028a947 */ /* 0x000fd80003800000 */
[----:B0-----:R-:W-:Y:S01]  /*4540*/  @P3 FFMA.FTZ R104, R163, R108, R113 ;  /* 0x0000006ca3683223 */ /* 0x001fe20000010071 */
        /* <DEDUP_REMOVED lines=9> */
.L_x_2352:
[----:B------:R-:W-:Y:S05]  /*45e0*/  @!P2 BRA `(.L_x_2353) ;  /* 0x000000000028a947 */ /* 0x000fea0003800000 */
[----:B0-----:R-:W-:Y:S01]  /*45f0*/  @P3 FFMA.FTZ R107, R162, R108, R113 ;  /* 0x0000006ca26b3223 */ /* 0x001fe20000010071 */
        /* <DEDUP_REMOVED lines=9> */
.L_x_2353:
[----:B------:R-:W-:Y:S05]  /*4690*/  @!P2 BRA `(.L_x_2354) ;  /* 0x000000000028a947 */ /* 0x000fea0003800000 */
        /* <DEDUP_REMOVED lines=10> */
.L_x_2354:
        /* <DEDUP_REMOVED lines=11> */
.L_x_2355:
        /* <DEDUP_REMOVED lines=11> */
.L_x_2356:
        /* <DEDUP_REMOVED lines=11> */
.L_x_2357:
        /* <DEDUP_REMOVED lines=11> */
.L_x_2358:
        /* <DEDUP_REMOVED lines=13> */
.L_x_2342:
        /* <DEDUP_REMOVED lines=10> */
[----:B------:R-:W-:Y:S02]  /*4b70*/  F2FP.F16.F32.PACK_AB R97, RZ, R96 ;  /* 0x00000060ff61723e */ /* 0x000fe400000000ff */
[----:B------:R-:W-:Y:S01]  /*4b80*/  F2FP.F16.F32.PACK_AB R99, RZ, R98 ;  /* 0x00000062ff63723e */ /* 0x000fe200000000ff */
[----:B------:R-:W-:Y:S06]  /*4b90*/  @!P2 BRA `(.L_x_2360) ;  /* 0x000000000018a947 */ /* 0x000fec0003800000 */
[----:B------:R-:W-:Y:S01]  /*4ba0*/  FMUL.FTZ R96, R96, UR17 ;  /* 0x0000001160607c20 */ /* 0x000fe20008410000 */
[----:B-----5:R-:W-:-:S03]  /*4bb0*/  LOP3.LUT P4, RZ, R120, 0xff, RZ, 0xc0, !PT ;  /* 0x000000ff78ff7812 */ /* 0x020fc6000788c0ff */
[----:B------:R-:W-:-:S05]  /*4bc0*/  FMUL.FTZ R96, R96, UR16 ;  /* 0x0000001060607c20 */ /* 0x000fca0008410000 */
[----:B------:R-:W-:-:S04]  /*4bd0*/  FSEL R96, R96, RZ, P4 ;  /* 0x000000ff60607208 */ /* 0x000fc80002000000 */
[----:B------:R-:W-:-:S04]  /*4be0*/  F2FP.F16.F32.PACK_AB R96, RZ, R96 ;  /* 0x00000060ff60723e */ /* 0x000fc800000000ff */
[----:B------:R-:W-:-:S07]  /*4bf0*/  PRMT R92, R96, 0x7610, R92 ;  /* 0x00007610605c7816 */ /* 0x000fce000000005c */
.L_x_2360:
[----:B------:R-:W-:Y:S01]  /*4c00*/  FFMA.FTZ R104, R159, R108, R113 ;  /* 0x0000006c9f687223 */ /* 0x000fe20000010071 */
[----:B------:R-:W-:Y:S01]  /*4c10*/  PRMT R96, R97, 0x5410, R99 ;  /* 0x0000541061607816 */ /* 0x000fe20000000063 */
[----:B------:R-:W-:Y:S06]  /*4c20*/  @!P2 BRA `(.L_x_2361) ;  /* 0x000000000018a947 */ /* 0x000fec0003800000 */
[----:B------:R-:W-:Y:S01]  /*4c30*/  FMUL.FTZ R97, R98, UR17 ;  /* 0x0000001162617c20 */ /* 0x000fe20008410000 */
[----:B-----5:R-:W-:-:S03]  /*4c40*/  LOP3.LUT P4, RZ, R120, 0xff00, RZ, 0xc0, !PT ;  /* 0x0000ff0078ff7812 */ /* 0x020fc6000788c0ff */
[----:B------:R-:W-:-:S05]  /*4c50*/  FMUL.FTZ R97, R97, UR16 ;  /* 0x0000001061617c20 */ /* 0x000fca0008410000 */
[----:B------:R-:W-:-:S04]  /*4c60*/  FSEL R97, R97, RZ, P4 ;  /* 0x000000ff61617208 */ /* 0x000fc80002000000 */
[----:B------:R-:W-:-:S04]  /*4c70*/  F2FP.F16.F32.PACK_AB R97, RZ, R97 ;  /* 0x00000061ff61723e */ /* 0x000fc800000000ff */
[----:B------:R-:W-:-:S07]  /*4c80*/  PRMT R92, R92, 0x5410, R97 ;  /* 0x000054105c5c7816 */ /* 0x000fce0000000061 */
.L_x_2361:
[-CC-:B------:R-:W-:Y:S01]  /*4c90*/  FFMA.FTZ R99, R158, R108.reuse, R113.reuse ;  /* 0x0000006c9e637223 */ /* 0x180fe20000010071 */
[-CC-:B------:R-:W-:Y:S01]  /*4ca0*/  FFMA.FTZ R98, R155, R108.reuse, R113.reuse ;  /* 0x0000006c9b627223 */ /* 0x180fe20000010071 */
[----:B------:R-:W-:Y:S01]  /*4cb0*/  FADD.FTZ R97, R157, -R104 ;  /* 0x800000689d617221 */ /* 0x000fe20000010000 */
[-C--:B------:R-:W-:Y:S01]  /*4cc0*/  FFMA.FTZ R107, R154, R108.reuse, R113 ;  /* 0x0000006c9a6b7223 */ /* 0x080fe20000010071 */
        /* <DEDUP_REMOVED lines=20> */
.L_x_2362:
[----:B------:R-:W-:Y:S05]  /*4e10*/  @!P2 BRA `(.L_x_2363) ;  /* 0x000000000018a947 */ /* 0x000fea0003800000 */
[----:B------:R-:W-:Y:S01]  /*4e20*/  FMUL.FTZ R97, R105, UR17 ;  /* 0x0000001169617c20 */ /* 0x000fe20008410000 */
[----:B-----5:R-:W-:-:S03]  /*4e30*/  LOP3.LUT P4, RZ, R120, 0xff000000, RZ, 0xc0, !PT ;  /* 0xff00000078ff7812 */ /* 0x020fc6000788c0ff */
[----:B------:R-:W-:-:S05]  /*4e40*/  FMUL.FTZ R97, R97, UR16 ;  /* 0x0000001061617c20 */ /* 0x000fca0008410000 */
[----:B------:R-:W-:-:S04]  /*4e50*/  FSEL R97, R97, RZ, P4 ;  /* 0x000000ff61617208 */ /* 0x000fc80002000000 */
[----:B------:R-:W-:-:S04]  /*4e60*/  F2FP.F16.F32.PACK_AB R97, RZ, R97 ;  /* 0x00000061ff61723e */ /* 0x000fc800000000ff */
[----:B------:R-:W-:-:S07]  /*4e70*/  PRMT R93, R93, 0x5410, R97 ;  /* 0x000054105d5d7816 */ /* 0x000fce0000000061 */
.L_x_2363:
[----:B------:R-:W-:Y:S01]  /*4e80*/  F2FP.F16.F32.PACK_AB R97, R105, R98 ;  /* 0x000000626961723e */ /* 0x000fe200000000ff */
        /* <DEDUP_REMOVED lines=11> */
.L_x_2364:
[----:B------:R-:W-:Y:S05]  /*4f40*/  @!P2 BRA `(.L_x_2365) ;  /* 0x000000000018a947 */ /* 0x000fea0003800000 */
[----:B------:R-:W-:Y:S01]  /*4f50*/  FMUL.FTZ R98, R104, UR17 ;  /* 0x0000001168627c20 */ /* 0x000fe20008410000 */
[----:B-----5:R-:W-:-:S03]  /*4f60*/  LOP3.LUT P4, RZ, R121, 0xff00, RZ, 0xc0, !PT ;  /* 0x0000ff0079ff7812 */ /* 0x020fc6000788c0ff */
[----:B------:R-:W-:-:S05]  /*4f70*/  FMUL.FTZ R98, R98, UR16 ;  /* 0x0000001062627c20 */ /* 0x000fca0008410000 */
[----:B------:R-:W-:-:S04]  /*4f80*/  FSEL R98, R98, RZ, P4 ;  /* 0x000000ff62627208 */ /* 0x000fc80002000000 */
[----:B------:R-:W-:-:S04]  /*4f90*/  F2FP.F16.F32.PACK_AB R98, RZ, R98 ;  /* 0x00000062ff62723e */ /* 0x000fc800000000ff */
[----:B------:R-:W-:-:S07]  /*4fa0*/  PRMT R94, R94, 0x5410, R98 ;  /* 0x000054105e5e7816 */ /* 0x000fce0000000062 */
.L_x_2365:
[----:B------:R-:W-:Y:S02]  /*4fb0*/  F2FP.F16.F32.PACK_AB R98, R104, R99 ;  /* 0x000000636862723e */ /* 0x000fe400000000ff */
        /* <DEDUP_REMOVED lines=9> */
.L_x_2366:
        /* <DEDUP_REMOVED lines=10> */
.L_x_2359:
        /* <DEDUP_REMOVED lines=12> */
.L_x_2367:
        /* <DEDUP_REMOVED lines=12> */
.L_x_2368:
        /* <DEDUP_REMOVED lines=12> */
.L_x_2369:
        /* <DEDUP_REMOVED lines=12> */
.L_x_2370:
        /* <DEDUP_REMOVED lines=12> */
.L_x_2371:
        /* <DEDUP_REMOVED lines=12> */
.L_x_2372:
        /* <DEDUP_REMOVED lines=12> */
.L_x_2373:
        /* <DEDUP_REMOVED lines=13> */
.L_x_2351:
        /* <DEDUP_REMOVED lines=11> */
[--C-:B0----5:R-:W-:Y:S02]  /*57b0*/  HADD2.F32 R99, -RZ, R4.reuse.H0_H0 ;  /* 0x20000004ff637230 */ /* 0x121fe40000004100 */
[--C-:B------:R-:W-:Y:S02]  /*57c0*/  HADD2.F32 R106, -RZ, R5.reuse.H1_H1 ;  /* 0x30000005ff6a7230 */ /* 0x100fe40000004100 */
[----:B------:R-:W-:Y:S02]  /*57d0*/  HADD2.F32 R105, -RZ, R4.H1_H1 ;  /* 0x30000004ff697230 */ /* 0x000fe40000004100 */
[----:B------:R-:W-:Y:S02]  /*57e0*/  HADD2.F32 R107, -RZ, R5.H0_H0 ;  /* 0x20000005ff6b7230 */ /* 0x000fe40000004100 */
        /* <DEDUP_REMOVED lines=10> */
[-CC-:B------:R-:W-:Y:S01]  /*5890*/  @P3 FFMA.FTZ R96, R132, R108.reuse, R113.reuse ;  /* 0x0000006c84603223 */ /* 0x180fe20000010071 */
[----:B------:R-:W-:Y:S01]  /*58a0*/  @P3 FFMA.FTZ R106, R128, R97, R106 ;  /* 0x00000061806a3223 */ /* 0x000fe2000001006a */
        /* <DEDUP_REMOVED lines=26> */
.L_x_2376:
[----:B------:R-:W-:Y:S05]  /*5a50*/  @!P2 BRA `(.L_x_2377) ;  /* 0x000000000018a947 */ /* 0x000fea0003800000 */
[----:B------:R-:W-:Y:S01]  /*5a60*/  FMUL.FTZ R105, R105, UR17 ;  /* 0x0000001169697c20 */ /* 0x000fe20008410000 */
[----:B------:R-:W-:-:S03]  /*5a70*/  LOP3.LUT P3, RZ, R122, 0xff00, RZ, 0xc0, !PT ;  /* 0x0000ff007aff7812 */ /* 0x000fc6000786c0ff */
[----:B------:R-:W-:-:S05]  /*5a80*/  FMUL.FTZ R105, R105, UR16 ;  /* 0x0000001069697c20 */ /* 0x000fca0008410000 */
[----:B------:R-:W-:-:S04]  /*5a90*/  FSEL R105, R105, RZ, P3 ;  /* 0x000000ff69697208 */ /* 0x000fc80001800000 */
[----:B------:R-:W-:-:S04]  /*5aa0*/  F2FP.F16.F32.PACK_AB R105, RZ, R105 ;  /* 0x00000069ff69723e */ /* 0x000fc800000000ff */
[----:B------:R-:W-:-:S07]  /*5ab0*/  PRMT R92, R92, 0x5410, R105 ;  /* 0x000054105c5c7816 */ /* 0x000fce0000000069 */
.L_x_2377:
[----:B------:R-:W-:Y:S05]  /*5ac0*/  @!P2 BRA `(.L_x_2378) ;  /* 0x000000000018a947 */ /* 0x000fea0003800000 */
[----:B------:R-:W-:Y:S01]  /*5ad0*/  FMUL.FTZ R107, R107, UR17 ;  /* 0x000000116b6b7c20 */ /* 0x000fe20008410000 */
[----:B------:R-:W-:-:S03]  /*5ae0*/  LOP3.LUT P3, RZ, R122, 0xff0000, RZ, 0xc0, !PT ;  /* 0x00ff00007aff7812 */ /* 0x000fc6000786c0ff */
[----:B------:R-:W-:-:S05]  /*5af0*/  FMUL.FTZ R107, R107, UR16 ;  /* 0x000000106b6b7c20 */ /* 0x000fca0008410000 */
[----:B------:R-:W-:-:S04]  /*5b00*/  FSEL R107, R107, RZ, P3 ;  /* 0x000000ff6b6b7208 */ /* 0x000fc80001800000 */
[----:B------:R-:W-:-:S04]  /*5b10*/  F2FP.F16.F32.PACK_AB R107, RZ, R107 ;  /* 0x0000006bff6b723e */ /* 0x000fc800000000ff */
[----:B------:R-:W-:-:S07]  /*5b20*/  PRMT R93, R107, 0x7610, R93 ;  /* 0x000076106b5d7816 */ /* 0x000fce000000005d */
.L_x_2378:
[----:B------:R-:W-:Y:S05]  /*5b30*/  @!P2 BRA `(.L_x_2379) ;  /* 0x000000000018a947 */ /* 0x000fea0003800000 */
[----:B------:R-:W-:Y:S01]  /*5b40*/  FMUL.FTZ R106, R106, UR17 ;  /* 0x000000116a6a7c20 */ /* 0x000fe20008410000 */
[----:B------:R-:W-:-:S03]  /*5b50*/  LOP3.LUT P3, RZ, R122, 0xff000000, RZ, 0xc0, !PT ;  /* 0xff0000007aff7812 */ /* 0x000fc6000786c0ff */
[----:B------:R-:W-:-:S05]  /*5b60*/  FMUL.FTZ R106, R106, UR16 ;  /* 0x000000106a6a7c20 */ /* 0x000fca0008410000 */
[----:B------:R-:W-:-:S04]  /*5b70*/  FSEL R106, R106, RZ, P3 ;  /* 0x000000ff6a6a7208 */ /* 0x000fc80001800000 */
[----:B------:R-:W-:-:S04]  /*5b80*/  F2FP.F16.F32.PACK_AB R106, RZ, R106 ;  /* 0x0000006aff6a723e */ /* 0x000fc800000000ff */
[----:B------:R-:W-:-:S07]  /*5b90*/  PRMT R93, R93, 0x5410, R106 ;  /* 0x000054105d5d7816 */ /* 0x000fce000000006a */
.L_x_2379:
[----:B------:R-:W-:Y:S05]  /*5ba0*/  @!P2 BRA `(.L_x_2380) ;  /* 0x000000000018a947 */ /* 0x000fea0003800000 */
[----:B------:R-:W-:Y:S01]  /*5bb0*/  FMUL.FTZ R96, R115, UR17 ;  /* 0x0000001173607c20 */ /* 0x000fe20008410000 */
[----:B------:R-:W-:-:S03]  /*5bc0*/  LOP3.LUT P3, RZ, R123, 0xff, RZ, 0xc0, !PT ;  /* 0x000000ff7bff7812 */ /* 0x000fc6000786c0ff */
[----:B------:R-:W-:-:S05]  /*5bd0*/  FMUL.FTZ R96, R96, UR16 ;  /* 0x0000001060607c20 */ /* 0x000fca0008410000 */
[----:B------:R-:W-:-:S04]  /*5be0*/  FSEL R96, R96, RZ, P3 ;  /* 0x000000ff60607208 */ /* 0x000fc80001800000 */
[----:B------:R-:W-:-:S04]  /*5bf0*/  F2FP.F16.F32.PACK_AB R96, RZ, R96 ;  /* 0x00000060ff60723e */ /* 0x000fc800000000ff */
[----:B------:R-:W-:-:S07]  /*5c00*/  PRMT R94, R96, 0x7610, R94 ;  /* 0x00007610605e7816 */ /* 0x000fce000000005e */
.L_x_2380:
[----:B------:R-:W-:Y:S05]  /*5c10*/  @!P2 BRA `(.L_x_2381) ;  /* 0x000000000018a947 */ /* 0x000fea0003800000 */
[----:B------:R-:W-:Y:S01]  /*5c20*/  FMUL.FTZ R96, R98, UR17 ;  /* 0x0000001162607c20 */ /* 0x000fe20008410000 */
[----:B------:R-:W-:-:S03]  /*5c30*/  LOP3.LUT P3, RZ, R123, 0xff00, RZ, 0xc0, !PT ;  /* 0x0000ff007bff7812 */ /* 0x000fc6000786c0ff */
[----:B------:R-:W-:-:S05]  /*5c40*/  FMUL.FTZ R96, R96, UR16 ;  /* 0x0000001060607c20 */ /* 0x000fca0008410000 */
[----:B------:R-:W-:-:S04]  /*5c50*/  FSEL R96, R96, RZ, P3 ;  /* 0x000000ff60607208 */ /* 0x000fc80001800000 */
[----:B------:R-:W-:-:S04]  /*5c60*/  F2FP.F16.F32.PACK_AB R96, RZ, R96 ;  /* 0x00000060ff60723e */ /* 0x000fc800000000ff */
[----:B------:R-:W-:-:S07]  /*5c70*/  PRMT R94, R94, 0x5410, R96 ;  /* 0x000054105e5e7816 */ /* 0x000fce0000000060 */
.L_x_2381:
[----:B------:R-:W-:Y:S02]  /*5c80*/  F2FP.F16.F32.PACK_AB R98, R98, R115 ;  /* 0x000000736262723e */ /* 0x000fe400000000ff */
        /* <DEDUP_REMOVED lines=8> */
.L_x_2382:
        /* <DEDUP_REMOVED lines=10> */
.L_x_2375:
        /* <DEDUP_REMOVED lines=12> */
.L_x_2384:
        /* <DEDUP_REMOVED lines=11> */
.L_x_2385:
        /* <DEDUP_REMOVED lines=11> */
.L_x_2386:
        /* <DEDUP_REMOVED lines=11> */
.L_x_2387:
        /* <DEDUP_REMOVED lines=11> */
.L_x_2388:
        /* <DEDUP_REMOVED lines=11> */
.L_x_2389:
        /* <DEDUP_REMOVED lines=11> */
.L_x_2390:
        /* <DEDUP_REMOVED lines=13> */
.L_x_2374:
        /* <DEDUP_REMOVED lines=19> */
.L_x_2392:
[----:B------:R-:W-:Y:S05]  /*6490*/  @!P2 BRA `(.L_x_2393) ;  /* 0x000000000018a947 */ /* 0x000fea0003800000 */
[----:B------:R-:W-:Y:S01]  /*64a0*/  FMUL.FTZ R97, R99, UR17 ;  /* 0x0000001163617c20 */ /* 0x000fe20008410000 */
[----:B-----5:R-:W-:-:S03]  /*64b0*/  LOP3.LUT P4, RZ, R122, 0xff00, RZ, 0xc0, !PT ;  /* 0x0000ff007aff7812 */ /* 0x020fc6000788c0ff */
[----:B------:R-:W-:-:S05]  /*64c0*/  FMUL.FTZ R97, R97, UR16 ;  /* 0x0000001061617c20 */ /* 0x000fca0008410000 */
[----:B------:R-:W-:-:S04]  /*64d0*/  FSEL R97, R97, RZ, P4 ;  /* 0x000000ff61617208 */ /* 0x000fc80002000000 */
[----:B------:R-:W-:-:S04]  /*64e0*/  F2FP.F16.F32.PACK_AB R97, RZ, R97 ;  /* 0x00000061ff61723e */ /* 0x000fc800000000ff */
[----:B------:R-:W-:-:S07]  /*64f0*/  PRMT R92, R92, 0x5410, R97 ;  /* 0x000054105c5c7816 */ /* 0x000fce0000000061 */
.L_x_2393:
        /* <DEDUP_REMOVED lines=8> */
[C---:B------:R-:W-:Y:S01]  /*6580*/  FMUL.FTZ R98, R128.reuse, R99 ;  /* 0x0000006380627220 */ /* 0x040fe20000410000 */
[----:B------:R-:W-:Y:S01]  /*6590*/  FADD.FTZ R105, R133, -R104 ;  /* 0x8000006885697221 */ /* 0x000fe20000010000 */
        /* <DEDUP_REMOVED lines=16> */
.L_x_2394:
[----:B------:R-:W-:Y:S05]  /*66a0*/  @!P2 BRA `(.L_x_2395) ;  /* 0x000000000018a947 */ /* 0x000fea0003800000 */
[----:B------:R-:W-:Y:S01]  /*66b0*/  FMUL.FTZ R97, R107, UR17 ;  /* 0x000000116b617c20 */ /* 0x000fe20008410000 */
[----:B-----5:R-:W-:-:S03]  /*66c0*/  LOP3.LUT P4, RZ, R122, 0xff000000, RZ, 0xc0, !PT ;  /* 0xff0000007aff7812 */ /* 0x020fc6000788c0ff */
[----:B------:R-:W-:-:S05]  /*66d0*/  FMUL.FTZ R97, R97, UR16 ;  /* 0x0000001061617c20 */ /* 0x000fca0008410000 */
[----:B------:R-:W-:-:S04]  /*66e0*/  FSEL R97, R97, RZ, P4 ;  /* 0x000000ff61617208 */ /* 0x000fc80002000000 */
[----:B------:R-:W-:-:S04]  /*66f0*/  F2FP.F16.F32.PACK_AB R97, RZ, R97 ;  /* 0x00000061ff61723e */ /* 0x000fc800000000ff */
[----:B------:R-:W-:-:S07]  /*6700*/  PRMT R93, R93, 0x5410, R97 ;  /* 0x000054105d5d7816 */ /* 0x000fce0000000061 */
.L_x_2395:
[----:B------:R-:W-:Y:S02]  /*6710*/  F2FP.F16.F32.PACK_AB R97, R107, R98 ;  /* 0x000000626b61723e */ /* 0x000fe400000000ff */
        /* <DEDUP_REMOVED lines=11> */
.L_x_2396:
[----:B------:R-:W-:Y:S05]  /*67d0*/  @!P2 BRA `(.L_x_2397) ;  /* 0x000000000018a947 */ /* 0x000fea0003800000 */
[----:B------:R-:W-:Y:S01]  /*67e0*/  FMUL.FTZ R98, R104, UR17 ;  /* 0x0000001168627c20 */ /* 0x000fe20008410000 */
[----:B-----5:R-:W-:-:S03]  /*67f0*/  LOP3.LUT P3, RZ, R123, 0xff00, RZ, 0xc0, !PT ;  /* 0x0000ff007bff7812 */ /* 0x020fc6000786c0ff */
[----:B------:R-:W-:-:S05]  /*6800*/  FMUL.FTZ R98, R98, UR16 ;  /* 0x0000001062627c20 */ /* 0x000fca0008410000 */
[----:B------:R-:W-:-:S04]  /*6810*/  FSEL R98, R98, RZ, P3 ;  /* 0x000000ff62627208 */ /* 0x000fc80001800000 */
[----:B------:R-:W-:-:S04]  /*6820*/  F2FP.F16.F32.PACK_AB R98, RZ, R98 ;  /* 0x00000062ff62723e */ /* 0x000fc800000000ff */
[----:B------:R-:W-:-:S07]  /*6830*/  PRMT R94, R94, 0x5410, R98 ;  /* 0x000054105e5e7816 */ /* 0x000fce0000000062 */
.L_x_2397:
[----:B------:R-:W-:Y:S05]  /*6840*/  @!P2 BRA `(.L_x_2398) ;  /* 0x000000000018a947 */ /* 0x000fea0003800000 */
[----:B------:R-:W-:Y:S01]  /*6850*/  FMUL.FTZ R98, R105, UR17 ;  /* 0x0000001169627c20 */ /* 0x000fe20008410000 */
[----:B-----5:R-:W-:-:S03]  /*6860*/  LOP3.LUT P3, RZ, R123, 0xff0000, RZ, 0xc0, !PT ;  /* 0x00ff00007bff7812 */ /* 0x020fc6000786c0ff */
[----:B------:R-:W-:-:S05]  /*6870*/  FMUL.FTZ R98, R98, UR16 ;  /* 0x0000001062627c20 */ /* 0x000fca0008410000 */
[----:B------:R-:W-:-:S04]  /*6880*/  FSEL R98, R98, RZ, P3 ;  /* 0x000000ff62627208 */ /* 0x000fc80001800000 */
[----:B------:R-:W-:-:S04]  /*6890*/  F2FP.F16.F32.PACK_AB R98, RZ, R98 ;  /* 0x00000062ff62723e */ /* 0x000fc800000000ff */
[----:B------:R-:W-:-:S07]  /*68a0*/  PRMT R95, R98, 0x7610, R95 ;  /* 0x00007610625f7816 */ /* 0x000fce000000005f */
.L_x_2398:
        /* <DEDUP_REMOVED lines=11> */
.L_x_2391:
        /* <DEDUP_REMOVED lines=12> */
.L_x_2399:
        /* <DEDUP_REMOVED lines=12> */
.L_x_2400:
        /* <DEDUP_REMOVED lines=12> */
.L_x_2401:
        /* <DEDUP_REMOVED lines=12> */
.L_x_2402:
        /* <DEDUP_REMOVED lines=12> */
.L_x_2403:
        /* <DEDUP_REMOVED lines=12> */
.L_x_2404:
        /* <DEDUP_REMOVED lines=12> */
.L_x_2405:
        /* <DEDUP_REMOVED lines=13> */
.L_x_2383:
        /* <DEDUP_REMOVED lines=11> */
[--C-:B0----5:R-:W-:Y:S02]  /*7020*/  HADD2.F32 R98, -RZ, R101.reuse.H1_H1 ;  /* 0x30000065ff627230 */ /* 0x121fe40000004100 */
[--C-:B------:R-:W-:Y:S02]  /*7030*/  HADD2.F32 R99, -RZ, R100.reuse.H0_H0 ;  /* 0x20000064ff637230 */ /* 0x100fe40000004100 */
[----:B------:R-:W-:Y:S02]  /*7040*/  HADD2.F32 R2, -RZ, R100.H1_H1 ;  /* 0x30000064ff027230 */ /* 0x000fe40000004100 */
[----:B------:R-:W-:-:S06]  /*7050*/  HADD2.F32 R107, -RZ, R101.H0_H0 ;  /* 0x20000065ff6b7230 */ /* 0x000fcc0000004100 */
        /* <DEDUP_REMOVED lines=18> */
[--C-:B------:R-:W-:Y:S02]  /*7180*/  HADD2.F32 R113, -RZ, R103.reuse.H0_H0 ;  /* 0x20000067ff717230 */ /* 0x100fe40000004100 */
[----:B------:R-:W-:Y:S01]  /*7190*/  @P1 FADD.FTZ R96, R196, -R117 ;  /* 0x80000075c4601221 */ /* 0x000fe20000010000 */
[----:B------:R-:W-:Y:S02]  /*71a0*/  HADD2.F32 R105, -RZ, R102.H0_H0 ;  /* 0x20000066ff697230 */ /* 0x000fe40000004100 */
        /* <DEDUP_REMOVED lines=16> */
.L_x_2408:
[----:B------:R-:W-:Y:S05]  /*72b0*/  @!P2 BRA `(.L_x_2409) ;  /* 0x000000000018a947 */ /* 0x000fea0003800000 */
[----:B------:R-:W-:Y:S01]  /*72c0*/  FMUL.FTZ R2, R2, UR17 ;  /* 0x0000001102027c20 */ /* 0x000fe20008410000 */
[----:B------:R-:W-:-:S03]  /*72d0*/  LOP3.LUT P1, RZ, R124, 0xff00, RZ, 0xc0, !PT ;  /* 0x0000ff007cff7812 */ /* 0x000fc6000782c0ff */
[----:B------:R-:W-:-:S05]  /*72e0*/  FMUL.FTZ R2, R2, UR16 ;  /* 0x0000001002027c20 */ /* 0x000fca0008410000 */
[----:B------:R-:W-:-:S04]  /*72f0*/  FSEL R2, R2, RZ, P1 ;  /* 0x000000ff02027208 */ /* 0x000fc80000800000 */
[----:B------:R-:W-:-:S04]  /*7300*/  F2FP.F16.F32.PACK_AB R2, RZ, R2 ;  /* 0x00000002ff02723e */ /* 0x000fc800000000ff */
[----:B------:R-:W-:-:S07]  /*7310*/  PRMT R92, R92, 0x5410, R2 ;  /* 0x000054105c5c7816 */ /* 0x000fce0000000002 */
.L_x_2409:
[----:B------:R-:W-:Y:S05]  /*7320*/  @!P2 BRA `(.L_x_2410) ;  /* 0x000000000018a947 */ /* 0x000fea0003800000 */
[----:B------:R-:W-:Y:S01]  /*7330*/  FMUL.FTZ R107, R107, UR17 ;  /* 0x000000116b6b7c20 */ /* 0x000fe20008410000 */
[----:B------:R-:W-:-:S03]  /*7340*/  LOP3.LUT P1, RZ, R124, 0xff0000, RZ, 0xc0, !PT ;  /* 0x00ff00007cff7812 */ /* 0x000fc6000782c0ff */
[----:B------:R-:W-:-:S05]  /*7350*/  FMUL.FTZ R107, R107, UR16 ;  /* 0x000000106b6b7c20 */ /* 0x000fca0008410000 */
[----:B------:R-:W-:-:S04]  /*7360*/  FSEL R107, R107, RZ, P1 ;  /* 0x000000ff6b6b7208 */ /* 0x000fc80000800000 */
[----:B------:R-:W-:-:S04]  /*7370*/  F2FP.F16.F32.PACK_AB R107, RZ, R107 ;  /* 0x0000006bff6b723e */ /* 0x000fc800000000ff */
[----:B------:R-:W-:-:S07]  /*7380*/  PRMT R93, R107, 0x7610, R93 ;  /* 0x000076106b5d7816 */ /* 0x000fce000000005d */
.L_x_2410:
[----:B------:R-:W-:Y:S05]  /*7390*/  @!P2 BRA `(.L_x_2411) ;  /* 0x000000000018a947 */ /* 0x000fea0003800000 */
[----:B------:R-:W-:Y:S01]  /*73a0*/  FMUL.FTZ R98, R98, UR17 ;  /* 0x0000001162627c20 */ /* 0x000fe20008410000 */
[----:B------:R-:W-:-:S03]  /*73b0*/  LOP3.LUT P1, RZ, R124, 0xff000000, RZ, 0xc0, !PT ;  /* 0xff0000007cff7812 */ /* 0x000fc6000782c0ff */
[----:B------:R-:W-:-:S05]  /*73c0*/  FMUL.FTZ R98, R98, UR16 ;  /* 0x0000001062627c20 */ /* 0x000fca0008410000 */
[----:B------:R-:W-:-:S04]  /*73d0*/  FSEL R98, R98, RZ, P1 ;  /* 0x000000ff62627208 */ /* 0x000fc80000800000 */
[----:B------:R-:W-:-:S04]  /*73e0*/  F2FP.F16.F32.PACK_AB R98, RZ, R98 ;  /* 0x00000062ff62723e */ /* 0x000fc800000000ff */
[----:B------:R-:W-:-:S07]  /*73f0*/  PRMT R93, R93, 0x5410, R98 ;  /* 0x000054105d5d7816 */ /* 0x000fce0000000062 */
.L_x_2411:
[----:B------:R-:W-:Y:S05]  /*7400*/  @!P2 BRA `(.L_x_2412) ;  /* 0x000000000018a947 */ /* 0x000fea0003800000 */
[----:B------:R-:W-:Y:S01]  /*7410*/  FMUL.FTZ R2, R105, UR17 ;  /* 0x0000001169027c20 */ /* 0x000fe20008410000 */
[----:B------:R-:W-:-:S03]  /*7420*/  LOP3.LUT P1, RZ, R125, 0xff, RZ, 0xc0, !PT ;  /* 0x000000ff7dff7812 */ /* 0x000fc6000782c0ff */
[----:B------:R-:W-:-:S05]  /*7430*/  FMUL.FTZ R2, R2, UR16 ;  /* 0x0000001002027c20 */ /* 0x000fca0008410000 */
[----:B------:R-:W-:-:S04]  /*7440*/  FSEL R2, R2, RZ, P1 ;  /* 0x000000ff02027208 */ /* 0x000fc80000800000 */
[----:B------:R-:W-:-:S04]  /*7450*/  F2FP.F16.F32.PACK_AB R2, RZ, R2 ;  /* 0x00000002ff02723e */ /* 0x000fc800000000ff */
[----:B------:R-:W-:-:S07]  /*7460*/  PRMT R94, R2, 0x7610, R94 ;  /* 0x00007610025e7816 */ /* 0x000fce000000005e */
.L_x_2412:
[----:B------:R-:W-:Y:S05]  /*7470*/  @!P2 BRA `(.L_x_2413) ;  /* 0x000000000018a947 */ /* 0x000fea0003800000 */
[----:B------:R-:W-:Y:S01]  /*7480*/  FMUL.FTZ R2, R104, UR17 ;  /* 0x0000001168027c20 */ /* 0x000fe20008410000 */
[----:B------:R-:W-:-:S03]  /*7490*/  LOP3.LUT P1, RZ, R125, 0xff00, RZ, 0xc0, !PT ;  /* 0x0000ff007dff7812 */ /* 0x000fc6000782c0ff */
[----:B------:R-:W-:-:S05]  /*74a0*/  FMUL.FTZ R2, R2, UR16 ;  /* 0x0000001002027c20 */ /* 0x000fca0008410000 */
[----:B------:R-:W-:-:S04]  /*74b0*/  FSEL R2, R2, RZ, P1 ;  /* 0x000000ff02027208 */ /* 0x000fc80000800000 */
[----:B------:R-:W-:-:S04]  /*74c0*/  F2FP.F16.F32.PACK_AB R2, RZ, R2 ;  /* 0x00000002ff02723e */ /* 0x000fc800000000ff */
[----:B------:R-:W-:-:S07]  /*74d0*/  PRMT R94, R94, 0x5410, R2 ;  /* 0x000054105e5e7816 */ /* 0x000fce0000000002 */
.L_x_2413:
[----:B------:R-:W-:Y:S05]  /*74e0*/  @!P2 BRA `(.L_x_2414) ;  /* 0x000000000018a947 */ /* 0x000fea0003800000 */
[----:B------:R-:W-:Y:S01]  /*74f0*/  FMUL.FTZ R2, R113, UR17 ;  /* 0x0000001171027c20 */ /* 0x000fe20008410000 */
[----:B------:R-:W-:-:S03]  /*7500*/  LOP3.LUT P1, RZ, R125, 0xff0000, RZ, 0xc0, !PT ;  /* 0x00ff00007dff7812 */ /* 0x000fc6000782c0ff */
[----:B------:R-:W-:-:S05]  /*7510*/  FMUL.FTZ R2, R2, UR16 ;  /* 0x0000001002027c20 */ /* 0x000fca0008410000 */
[----:B------:R-:W-:-:S04]  /*7520*/  FSEL R2, R2, RZ, P1 ;  /* 0x000000ff02027208 */ /* 0x000fc80000800000 */
[----:B------:R-:W-:-:S04]  /*7530*/  F2FP.F16.F32.PACK_AB R2, RZ, R2 ;  /* 0x00000002ff02723e */ /* 0x000fc800000000ff */
[----:B------:R-:W-:-:S07]  /*7540*/  PRMT R95, R2, 0x7610, R95 ;  /* 0x00007610025f7816 */ /* 0x000fce000000005f */
.L_x_2414:
        /* <DEDUP_REMOVED lines=11> */
.L_x_2407:
        /* <DEDUP_REMOVED lines=12> */
.L_x_2416:
[----:B------:R-:W-:Y:S05]  /*76c0*/  @!P2 BRA `(.L_x_2417) ;  /* 0x000000000028a947 */ /* 0x000fea0003800000 */
[----:B------:R-:W-:Y:S01]  /*76d0*/  @P1 FFMA.FTZ R2, R188, R108, R113 ;  /* 0x0000006cbc021223 */ /* 0x000fe20000010071 */
[----:B0----5:R-:W-:Y:S01]  /*76e0*/  HADD2.F32 R105, -RZ, R100.H1_H1 ;  /* 0x30000064ff697230 */ /* 0x021fe20000004100 */
        /* <DEDUP_REMOVED lines=8> */
.L_x_2417:
        /* <DEDUP_REMOVED lines=11> */
.L_x_2418:
        /* <DEDUP_REMOVED lines=11> */
.L_x_2419:
[----:B------:R-:W-:Y:S05]  /*78d0*/  @!P2 BRA `(.L_x_2420) ;  /* 0x000000000028a947 */ /* 0x000fea0003800000 */
[----:B------:R-:W-:Y:S01]  /*78e0*/  @P1 FFMA.FTZ R2, R191, R108, R113 ;  /* 0x0000006cbf021223 */ /* 0x000fe20000010071 */
[----:B0----5:R-:W-:Y:S01]  /*78f0*/  HADD2.F32 R105, -RZ, R102.H0_H0 ;  /* 0x20000066ff697230 */ /* 0x021fe20000004100 */
        /* <DEDUP_REMOVED lines=8> */
.L_x_2420:
        /* <DEDUP_REMOVED lines=11> */
.L_x_2421:
        /* <DEDUP_REMOVED lines=11> */
.L_x_2422:
[----:B------:R-:W-:Y:S05]  /*7ae0*/  @!P2 BRA `(.L_x_2415) ;  /* 0x0000000c0034a947 */ /* 0x000fea0003800000 */
[----:B------:R-:W-:Y:S01]  /*7af0*/  @P1 FFMA.FTZ R108, R198, R108, R113 ;  /* 0x0000006cc66c1223 */ /* 0x000fe20000010071 */
[----:B0----5:R-:W-:-:S03]  /*7b00*/  HADD2.F32 R105, -RZ, R103.H1_H1 ;  /* 0x30000067ff697230 */ /* 0x021fc60000004100 */
        /* <DEDUP_REMOVED lines=10> */
.L_x_2406:
[----:B------:R-:W-:Y:S05]  /*7bb0*/  @!P0 BRA `(.L_x_2423) ;  /* 0x00000004007c8947 */ /* 0x000fea0003800000 */
[----:B------:R-:W-:Y:S01]  /*7bc0*/  ISETP.GT.AND P1, PT, R2, RZ, PT ;  /* 0x000000ff0200720c */ /* 0x000fe20003f24270 */
[-CC-:B------:R-:W-:Y:S01]  /*7bd0*/  FFMA.FTZ R2, R188, R108.reuse, R113.reuse ;  /* 0x0000006cbc027223 */ /* 0x180fe20000010071 */
[-CC-:B0-----:R-:W-:Y:S01]  /*7be0*/  FFMA.FTZ R97, R185, R108.reuse, R113.reuse ;  /* 0x0000006cb9617223 */ /* 0x181fe20000010071 */
[-CC-:B------:R-:W-:Y:S01]  /*7bf0*/  FFMA.FTZ R96, R192, R108.reuse, R113.reuse ;  /* 0x0000006cc0607223 */ /* 0x180fe20000010071 */
[-CC-:B------:R-:W-:Y:S01]  /*7c00*/  FFMA.FTZ R105, R181, R108.reuse, R113.reuse ;  /* 0x0000006cb5697223 */ /* 0x180fe20000010071 */
[----:B------:R-:W-:Y:S01]  /*7c10*/  FADD.FTZ R99, R183, -R2 ;  /* 0x80000002b7637221 */ /* 0x000fe20000010000 */
[-CC-:B------:R-:W-:Y:S01]  /*7c20*/  FFMA.FTZ R98, R191, R108.reuse, R113.reuse ;  /* 0x0000006cbf627223 */ /* 0x180fe20000010071 */
[-CC-:B------:R-:W-:Y:S01]  /*7c30*/  FFMA.FTZ R104, R194, R108.reuse, R113.reuse ;  /* 0x0000006cc2687223 */ /* 0x180fe20000010071 */
[-C--:B------:R-:W-:Y:S01]  /*7c40*/  FFMA.FTZ R117, R195, R108.reuse, R113 ;  /* 0x0000006cc3757223 */ /* 0x080fe20000010071 */
[----:B------:R-:W-:Y:S01]  /*7c50*/  FADD.FTZ R97, R190, -R97 ;  /* 0x80000061be617221 */ /* 0x000fe20000010000 */
[----:B------:R-:W-:Y:S01]  /*7c60*/  FFMA.FTZ R108, R198, R108, R113 ;  /* 0x0000006cc66c7223 */ /* 0x000fe20000010071 */
[----:B------:R-:W-:Y:S01]  /*7c70*/  FADD.FTZ R107, R187, -R96 ;  /* 0x80000060bb6b7221 */ /* 0x000fe20000010000 */
[----:B------:R-:W-:Y:S01]  /*7c80*/  FADD.FTZ R105, R186, -R105 ;  /* 0x80000069ba697221 */ /* 0x000fe20000010000 */
[----:B------:R-:W-:Y:S01]  /*7c90*/  FMUL.FTZ R96, R128, R99 ;  /* 0x0000006380607220 */ /* 0x000fe20000410000 */
[----:B------:R-:W-:Y:S01]  /*7ca0*/  FADD.FTZ R113, R189, -R98 ;  /* 0x80000062bd717221 */ /* 0x000fe20000010000 */
        /* <DEDUP_REMOVED lines=19> */
.L_x_2424:
[----:B------:R-:W-:Y:S05]  /*7de0*/  @!P2 BRA `(.L_x_2425) ;  /* 0x000000000018a947 */ /* 0x000fea0003800000 */
[----:B------:R-:W-:Y:S01]  /*7df0*/  FMUL.FTZ R2, R107, UR17 ;  /* 0x000000116b027c20 */ /* 0x000fe20008410000 */
[----:B-----5:R-:W-:-:S03]  /*7e00*/  LOP3.LUT P3, RZ, R124, 0xff00, RZ, 0xc0, !PT ;  /* 0x0000ff007cff7812 */ /* 0x020fc6000786c0ff */
[----:B------:R-:W-:-:S05]  /*7e10*/  FMUL.FTZ R2, R2, UR16 ;  /* 0x0000001002027c20 */ /* 0x000fca0008410000 */
[----:B------:R-:W-:-:S04]  /*7e20*/  FSEL R2, R2, RZ, P3 ;  /* 0x000000ff02027208 */ /* 0x000fc80001800000 */
[----:B------:R-:W-:-:S04]  /*7e30*/  F2FP.F16.F32.PACK_AB R2, RZ, R2 ;  /* 0x00000002ff02723e */ /* 0x000fc800000000ff */
[----:B------:R-:W-:-:S07]  /*7e40*/  PRMT R92, R92, 0x5410, R2 ;  /* 0x000054105c5c7816 */ /* 0x000fce0000000002 */
.L_x_2425:
        /* <DEDUP_REMOVED lines=10> */
.L_x_2426:
[----:B------:R-:W-:Y:S05]  /*7ef0*/  @!P2 BRA `(.L_x_2427) ;  /* 0x000000000018a947 */ /* 0x000fea0003800000 */
[----:B------:R-:W-:Y:S01]  /*7f00*/  FMUL.FTZ R2, R98, UR17 ;  /* 0x0000001162027c20 */ /* 0x000fe20008410000 */
[----:B-----5:R-:W-:-:S03]  /*7f10*/  LOP3.LUT P3, RZ, R124, 0xff000000, RZ, 0xc0, !PT ;  /* 0xff0000007cff7812 */ /* 0x020fc6000786c0ff */
[----:B------:R-:W-:-:S05]  /*7f20*/  FMUL.FTZ R2, R2, UR16 ;  /* 0x0000001002027c20 */ /* 0x000fca0008410000 */
[----:B------:R-:W-:-:S04]  /*7f30*/  FSEL R2, R2, RZ, P3 ;  /* 0x000000ff02027208 */ /* 0x000fc80001800000 */
[----:B------:R-:W-:-:S04]  /*7f40*/  F2FP.F16.F32.PACK_AB R2, RZ, R2 ;  /* 0x00000002ff02723e */ /* 0x000fc800000000ff */
[----:B------:R-:W-:-:S07]  /*7f50*/  PRMT R93, R93, 0x5410, R2 ;  /* 0x000054105d5d7816 */ /* 0x000fce0000000002 */
.L_x_2427:
        /* <DEDUP_REMOVED lines=12> */
.L_x_2428:
[----:B------:R-:W-:Y:S05]  /*8020*/  @!P2 BRA `(.L_x_2429) ;  /* 0x000000000018a947 */ /* 0x000fea0003800000 */
[----:B------:R-:W-:Y:S01]  /*8030*/  FMUL.FTZ R2, R107, UR17 ;  /* 0x000000116b027c20 */ /* 0x000fe20008410000 */
[----:B-----5:R-:W-:-:S03]  /*8040*/  LOP3.LUT P1, RZ, R125, 0xff00, RZ, 0xc0, !PT ;  /* 0x0000ff007dff7812 */ /* 0x020fc6000782c0ff */
[----:B------:R-:W-:-:S05]  /*8050*/  FMUL.FTZ R2, R2, UR16 ;  /* 0x0000001002027c20 */ /* 0x000fca0008410000 */
[----:B------:R-:W-:-:S04]  /*8060*/  FSEL R2, R2, RZ, P1 ;  /* 0x000000ff02027208 */ /* 0x000fc80000800000 */
[----:B------:R-:W-:-:S04]  /*8070*/  F2FP.F16.F32.PACK_AB R2, RZ, R2 ;  /* 0x00000002ff02723e */ /* 0x000fc800000000ff */
[----:B------:R-:W-:-:S07]  /*8080*/  PRMT R94, R94, 0x5410, R2 ;  /* 0x000054105e5e7816 */ /* 0x000fce0000000002 */
.L_x_2429:
[----:B------:R-:W-:Y:S05]  /*8090*/  @!P2 BRA `(.L_x_2430) ;  /* 0x000000000018a947 */ /* 0x000fea0003800000 */
[----:B------:R-:W-:Y:S01]  /*80a0*/  FMUL.FTZ R2, R105, UR17 ;  /* 0x0000001169027c20 */ /* 0x000fe20008410000 */
[----:B-----5:R-:W-:-:S03]  /*80b0*/  LOP3.LUT P1, RZ, R125, 0xff0000, RZ, 0xc0, !PT ;  /* 0x00ff00007dff7812 */ /* 0x020fc6000782c0ff */
[----:B------:R-:W-:-:S05]  /*80c0*/  FMUL.FTZ R2, R2, UR16 ;  /* 0x0000001002027c20 */ /* 0x000fca0008410000 */
[----:B------:R-:W-:-:S04]  /*80d0*/  FSEL R2, R2, RZ, P1 ;  /* 0x000000ff02027208 */ /* 0x000fc80000800000 */
[----:B------:R-:W-:-:S04]  /*80e0*/  F2FP.F16.F32.PACK_AB R2, RZ, R2 ;  /* 0x00000002ff02723e */ /* 0x000fc800000000ff */
[----:B------:R-:W-:-:S07]  /*80f0*/  PRMT R95, R2, 0x7610, R95 ;  /* 0x00007610025f7816 */ /* 0x000fce000000005f */
.L_x_2430:
        /* <DEDUP_REMOVED lines=11> */
.L_x_2423:
        /* <DEDUP_REMOVED lines=12> */
.L_x_2431:
        /* <DEDUP_REMOVED lines=12> */
.L_x_2432:
        /* <DEDUP_REMOVED lines=12> */
.L_x_2433:
        /* <DEDUP_REMOVED lines=12> */
.L_x_2434:
        /* <DEDUP_REMOVED lines=12> */
.L_x_2435:
        /* <DEDUP_REMOVED lines=12> */
.L_x_2436:
        /* <DEDUP_REMOVED lines=12> */
.L_x_2437:
        /* <DEDUP_REMOVED lines=13> */
.L_x_2415:
        /* <DEDUP_REMOVED lines=13> */
.L_x_2304:
[----:B------:R-:W1:Y:S08]  /*8890*/  S2UR UR4, SR_CTAID.X ;  /* 0x00000000000479c3 */ /* 0x000e700000002500 */
[----:B------:R-:W1:Y:S08]  /*88a0*/  LDC R0, c[0x0][0x388] ;  /* 0x0000e200ff007b82 */ /* 0x000e700000000800 */
[----:B------:R-:W2:Y:S08]  /*88b0*/  LDC.64 R2, c[0x0][0x440] ;  /* 0x00011000ff027b82 */ /* 0x000eb00000000a00 */
[----:B-----5:R-:W3:Y:S01]  /*88c0*/  LDC.64 R4, c[0x0][0x448] ;  /* 0x00011200ff047b82 */ /* 0x020ee20000000a00 */
        /* <DEDUP_REMOVED lines=21> */
.L_x_2439:
        /* <DEDUP_REMOVED lines=14> */
.L_x_15611:


//--------------------- .text._ZN10layer_norm13ln_bwd_kernelINS_13Kernel_traitsI6__halfS2_S2_S2_fjLj8192ELj1ELj1ELj8ELj16ENS_18Kernel_traits_baseILj8192ES2_S2_S2_S2_fjLj256EEEEELb1ELb1ELb0ELb0EEEvNS_9BwdParamsE --------------------------
	.section	.text._ZN10layer_norm13ln_bwd_kernelINS_13Kernel_traitsI6__halfS2_S2_S2_fjLj8192ELj1ELj1ELj8ELj16ENS_18Kernel_traits_baseILj8192ES2_S2_S2_S2_fjLj256EEEEELb1ELb1ELb0ELb0EEEvNS_9BwdParamsE,"ax",@progbits
	.align	128
        .global         _ZN10layer_norm13ln_bwd_kernelINS_13Kernel_traitsI6__halfS2_S2_S2_fjLj8192ELj1ELj1ELj8ELj16ENS_18Kernel_traits_baseILj8192ES2_S2_S2_S2_fjLj256EEEEELb1ELb1ELb0ELb0EEEvNS_9BwdParamsE
        .type           _ZN10layer_norm13ln_bwd_kernelINS_13Kernel_traitsI6__halfS2_S2_S2_fjLj8192ELj1ELj1ELj8ELj16ENS_18Kernel_traits_baseILj8192ES2_S2_S2_S2_fjLj256EEEEELb1ELb1ELb0ELb0EEEvNS_9BwdParamsE,@function
        .size           _ZN10layer_norm13ln_bwd_kernelINS_13Kernel_traitsI6__halfS2_S2_S2_fjLj8192ELj1ELj1ELj8ELj16ENS_18Kernel_traits_baseILj8192ES2_S2_S2_S2_fjLj256EEEEELb1ELb1ELb0ELb0EEEvNS_9BwdParamsE,(.L_x_15612 - _ZN10layer_norm13ln_bwd_kernelINS_13Kernel_traitsI6__halfS2_S2_S2_fjLj8192ELj1ELj1ELj8ELj16ENS_18Kernel_traits_baseILj8192ES2_S2_S2_S2_fjLj256EEEEELb1ELb1ELb0ELb0EEEvNS_9BwdParamsE)
        .other          _ZN10layer_norm13ln_bwd_kernelINS_13Kernel_traitsI6__halfS2_S2_S2_fjLj8192ELj1ELj1ELj8ELj16ENS_18Kernel_traits_baseILj8192ES2_S2_S2_S2_fjLj256EEEEELb1ELb1ELb0ELb0EEEvNS_9BwdParamsE,@"STO_CUDA_ENTRY STV_DEFAULT"
_ZN10layer_norm13ln_bwd_kernelINS_13Kernel_traitsI6__halfS2_S2_S2_fjLj8192ELj1ELj1ELj8ELj16ENS_18Kernel_traits_baseILj8192ES2_S2_S2_S2_fjLj256EEEEELb1ELb1ELb0ELb0EEEvNS_9BwdParamsE:
.text._ZN10layer_norm13ln_bwd_kernelINS_13Kernel_traitsI6__halfS2_S2_S2_fjLj8192ELj1ELj1ELj8ELj16ENS_18Kernel_traits_baseILj8192ES2_S2_S2_S2_fjLj256EEEEELb1ELb1ELb0ELb0EEEvNS_9BwdParamsE:
        /* <DEDUP_REMOVED lines=151> */
.L_x_2482:
[----:B------:R-:W0:Y:S08]  /*0970*/  @P0 LDC.64 R172, c[0x0][0x3e0] ;  /* 0x0000f800ffac0b82 */ /* 0x000e300000000a00 */
[----:B------:R-:W1:Y:S08]  /*0980*/  LDC.64 R174, c[0x0][0x3c0] ;  /* 0x0000f000ffae7b82 */ /* 0x000e700000000a00 */
[----:B------:R-:W2:Y:S01]  /*0990*/  LDC R197, c[0x0][0x388] ;  /* 0x0000e200ffc57b82 */ /* 0x000ea20000000800 */
[----:B0-----:R-:W-:-:S05]  /*09a0*/  @P0 IMAD.WIDE R172, R200, 0x2, R172 ;  /* 0x00000002c8ac0825 */ /* 0x001fca00078e02ac */
[----:B-----5:R0:W5:Y:S01]  /*09b0*/  @P0 LDG.E.U16 R235, desc[UR8][R172.64] ;  /* 0x00000008aceb0981 */ /* 0x020162000c1e1500 */
[----:B-1----:R-:W-:-:S06]  /*09c0*/  IMAD.WIDE R174, R200, 0x4, R174 ;  /* 0x00000004c8ae7825 */ /* 0x002fcc00078e02ae */
[----:B------:R-:W3:Y:S01]  /*09d0*/  LDG.E R174, desc[UR8][R174.64] ;  /* 0x00000008aeae7981 */ /* 0x000ee2000c1e1900 */
[----:B0-----:R-:W0:Y:S02]  /*09e0*/  LDC.64 R172, c[0x0][0x3c8] ;  /* 0x0000f200ffac7b82 */ /* 0x001e240000000a00 */
[----:B0-----:R-:W-:-:S05]  /*09f0*/  IMAD.WIDE R172, R200, 0x4, R172 ;  /* 0x00000004c8ac7825 */ /* 0x001fca00078e02ac */
[----:B------:R0:W5:Y:S01]  /*0a00*/  LDG.E R234, desc[UR8][R172.64] ;  /* 0x00000008acea7981 */ /* 0x000162000c1e1900 */
[----:B------:R-:W1:Y:S01]  /*0a10*/  S2R R198, SR_TID.X ;  /* 0x0000000000c67919 */ /* 0x000e620000002100 */
[----:B--2---:R-:W-:Y:S01]  /*0a20*/  IMAD R176, R200, R197, RZ ;  /* 0x000000c5c8b07224 */ /* 0x004fe200078e02ff */
[----:B------:R-:W-:-:S04]  /*0a30*/  ISETP.GE.U32.AND P5, PT, R201, 0x100, PT ;  /* 0x00000100c900780c */ /* 0x000fc80003fa6070 */
[----:B------:R-:W-:-:S04]  /*0a40*/  SHF.R.S32.HI R177, RZ, 0x1f, R176 ;  /* 0x0000001fffb17819 */ /* 0x000fc800000114b0 */
[----:B------:R-:W-:Y:S01]  /*0a50*/  LEA.HI R177, R177, R176, RZ, 0x3 ;  /* 0x000000b0b1b17211 */ /* 0x000fe200078f18ff */
[----:B------:R-:W-:Y:S01]  /*0a60*/  BSSY.RECONVERGENT B0, `(.L_x_2441) ;  /* 0x0000069000007945 */ /* 0x000fe20003800200 */
[----:B------:R-:W-:Y:S02]  /*0a70*/  ISETP.NE.AND P6, PT, RZ, UR7, PT ;  /* 0x00000007ff007c0c */ /* 0x000fe4000bfc5270 */
[----:B------:R-:W-:Y:S02]  /*0a80*/  CS2R R182, SRZ ;  /* 0x0000000000b67805 */ /* 0x000fe4000001ff00 */
[C---:B------:R-:W-:Y:S02]  /*0a90*/  ISETP.GE.U32.AND P4, PT, R201.reuse, 0x200, PT ;  /* 0x00000200c900780c */ /* 0x040fe40003f86070 */
[C---:B------:R-:W-:Y:S02]  /*0aa0*/  ISETP.GE.U32.AND P3, PT, R201.reuse, 0x300, PT ;  /* 0x00000300c900780c */ /* 0x040fe40003f66070 */
[----:B------:R-:W-:-:S02]  /*0ab0*/  ISETP.GE.U32.AND P2, PT, R201, 0x400, PT ;  /* 0x00000400c900780c */ /* 0x000fc40003f46070 */
[----:B-1----:R-:W-:-:S04]  /*0ac0*/  LEA.HI.SX32 R199, R177, R198, 0x1d ;  /* 0x000000c6b1c77211 */ /* 0x002fc800078feaff */
[----:B------:R-:W-:Y:S02]  /*0ad0*/  MOV R181, R199 ;  /* 0x000000c700b57202 */ /* 0x000fe40000000f00 */
[----:B---3--:R-:W-:Y:S01]  /*0ae0*/  FSEL R180, R174, RZ, !P6 ;  /* 0x000000ffaeb47208 */ /* 0x008fe20007000000 */
[----:B0-----:R-:W-:Y:S06]  /*0af0*/  @!P5 BRA `(.L_x_2442) ;  /* 0x00000004007cd947 */ /* 0x001fec0003800000 */
[----:B------:R-:W0:Y:S08]  /*0b00*/  LDC.64 R172, c[0x0][0x3a8] ;  /* 0x0000ea00ffac7b82 */ /* 0x000e300000000a00 */
[----:B------:R-:W1:Y:S01]  /*0b10*/  LDC.64 R176, c[0x0][0x428] ;  /* 0x00010a00ffb07b82 */ /* 0x000e620000000a00 */
[----:B----4-:R-:W-:-:S07]  /*0b20*/  ISETP.NE.U32.AND P1, PT, RZ, UR10, PT ;  /* 0x0000000aff007c0c */ /* 0x010fce000bf25070 */
[----:B------:R-:W2:Y:S01]  /*0b30*/  LDC.64 R182, c[0x0][0x3b0] ;  /* 0x0000ec00ffb67b82 */ /* 0x000ea20000000a00 */
[----:B0-----:R-:W-:-:S06]  /*0b40*/  IMAD.WIDE.U32 R172, R199, 0x10, R172 ;  /* 0x00000010c7ac7825 */ /* 0x001fcc00078e00ac */
[----:B------:R-:W3:Y:S01]  /*0b50*/  LDG.E.128 R172, desc[UR8][R172.64] ;  /* 0x00000008acac7981 */ /* 0x000ee2000c1e1d00 */
[----:B-1----:R-:W-:-:S06]  /*0b60*/  IMAD.WIDE.U32 R176, R199, 0x10, R176 ;  /* 0x00000010c7b07825 */ /* 0x002fcc00078e00b0 */
[----:B------:R-:W4:Y:S01]  /*0b70*/  LDG.E.128 R176, desc[UR8][R176.64] ;  /* 0x00000008b0b07981 */ /* 0x000f22000c1e1d00 */
[----:B------:R-:W-:Y:S01]  /*0b80*/  ISETP.NE.AND.EX P1, PT, RZ, UR11, PT, P1 ;  /* 0x0000000bff007c0c */ /* 0x000fe2000bf25310 */
[----:B--2---:R-:W-:-:S04]  /*0b90*/  IMAD.WIDE.U32 R182, R199, 0x8, R182 ;  /* 0x00000008c7b67825 */ /* 0x004fc800078e00b6 */
[--C-:B------:R-:W-:Y:S01]  /*0ba0*/  HADD2.F32 R232, -RZ, R160.reuse.H0_H0 ;  /* 0x200000a0ffe87230 */ /* 0x100fe20000004100 */
[----:B------:R-:W5:Y:S07]  /*0bb0*/  LDG.E.64 R250, desc[UR8][R182.64] ;  /* 0x00000008b6fa7981 */ /* 0x000f6e000c1e1b00 */
[----:B------:R-:W0:Y:S01]  /*0bc0*/  @P1 LDC.64 R184, c[0x0][0x438] ;  /* 0x00010e00ffb81b82 */ /* 0x000e220000000a00 */
[----:B------:R-:W-:Y:S02]  /*0bd0*/  HADD2.F32 R226, -RZ, R161.H1_H1 ;  /* 0x300000a1ffe27230 */ /* 0x000fe40000004100 */
[----:B------:R-:W-:-:S02]  /*0be0*/  HADD2.F32 R230, -RZ, R160.H1_H1 ;  /* 0x300000a0ffe67230 */ /* 0x000fc40000004100 */
[----:B------:R-:W-:Y:S02]  /*0bf0*/  HADD2.F32 R228, -RZ, R161.H0_H0 ;  /* 0x200000a1ffe47230 */ /* 0x000fe40000004100 */
[----:B0-----:R-:W-:-:S05]  /*0c00*/  @P1 IMAD.WIDE.U32 R184, R199, 0x10, R184 ;  /* 0x00000010c7b81825 */ /* 0x001fca00078e00b8 */
[----:B------:R4:W5:Y:S01]  /*0c10*/  @P1 LDG.E.128 R32, desc[UR8][R184.64] ;  /* 0x00000008b8201981 */ /* 0x000962000c1e1d00 */
[----:B------:R-:W-:Y:S02]  /*0c20*/  HADD2.F32 R224, -RZ, R162.H0_H0 ;  /* 0x200000a2ffe07230 */ /* 0x000fe40000004100 */
[----:B------:R-:W-:Y:S02]  /*0c30*/  HADD2.F32 R220, -RZ, R163.H0_H0 ;  /* 0x200000a3ffdc7230 */ /* 0x000fe40000004100 */
[----:B---3--:R-:W-:Y:S02]  /*0c40*/  HADD2.F32 R223, -RZ, R173.H1_H1 ;  /* 0x300000adffdf7230 */ /* 0x008fe40000004100 */
[--C-:B------:R-:W-:Y:S02]  /*0c50*/  HADD2.F32 R187, -RZ, R172.reuse.H0_H0 ;  /* 0x200000acffbb7230 */ /* 0x100fe40000004100 */
[----:B------:R-:W-:Y:S02]  /*0c60*/  HADD2.F32 R219, -RZ, R172.H1_H1 ;  /* 0x300000acffdb7230 */ /* 0x000fe40000004100 */
[----:B------:R-:W-:Y:S01]  /*0c70*/  FADD.FTZ R223, -R180, R223 ;  /* 0x000000dfb4df7221 */ /* 0x000fe20000010100 */
[----:B------:R-:W-:-:S02]  /*0c80*/  HADD2.F32 R225, -RZ, R174.H0_H0 ;  /* 0x200000aeffe17230 */ /* 0x000fc40000004100 */
[----:B------:R-:W-:Y:S01]  /*0c90*/  FADD.FTZ R187, -R180, R187 ;  /* 0x000000bbb4bb7221 */ /* 0x000fe20000010100 */
[----:B------:R-:W-:Y:S02]  /*0ca0*/  HADD2.F32 R181, -RZ, R174.H1_H1 ;  /* 0x300000aeffb57230 */ /* 0x000fe40000004100 */
[----:B----4-:R-:W-:Y:S02]  /*0cb0*/  HADD2.F32 R185, -RZ, R176.H0_H0 ;  /* 0x200000b0ffb97230 */ /* 0x010fe40000004100 */
[--C-:B------:R-:W-:Y:S02]  /*0cc0*/  HADD2.F32 R183, -RZ, R177.reuse.H0_H0 ;  /* 0x200000b1ffb77230 */ /* 0x100fe40000004100 */
[----:B------:R-:W-:Y:S02]  /*0cd0*/  HADD2.F32 R174, -RZ, R177.H1_H1 ;  /* 0x300000b1ffae7230 */ /* 0x000fe40000004100 */
[----:B------:R-:W-:Y:S02]  /*0ce0*/  HADD2.F32 R243, -RZ, R178.H0_H0 ;  /* 0x200000b2fff37230 */ /* 0x000fe40000004100 */
[----:B------:R-:W-:-:S02]  /*0cf0*/  HADD2.F32 R177, -RZ, R179.H0_H0 ;  /* 0x200000b3ffb17230 */ /* 0x000fc40000004100 */
[----:B------:R-:W-:Y:S02]  /*0d00*/  HADD2.F32 R172, -RZ, R179.H1_H1 ;  /* 0x300000b3ffac7230 */ /* 0x000fe40000004100 */
[C---:B-----5:R-:W-:Y:S01]  /*0d10*/  FMUL.FTZ R227, R234.reuse, R223 ;  /* 0x000000dfeae37220 */ /* 0x060fe20000410000 */
[----:B------:R-:W-:Y:S02]  /*0d20*/  HADD2.F32 R178, -RZ, R178.H1_H1 ;  /* 0x300000b2ffb27230 */ /* 0x000fe40000004100 */
[----:B------:R-:W-:Y:S02]  /*0d30*/  HADD2.F32 R179, -RZ, R162.H1_H1 ;  /* 0x300000a2ffb37230 */ /* 0x000fe40000004100 */
[----:B------:R-:W-:Y:S01]  /*0d40*/  FMUL.FTZ R233, R234, R187 ;  /* 0x000000bbeae97220 */ /* 0x000fe20000410000 */
[----:B------:R-:W-:Y:S02]  /*0d50*/  HADD2.F32 R221, -RZ, R173.H0_H0 ;  /* 0x200000adffdd7230 */ /* 0x000fe40000004100 */
[----:B------:R-:W-:Y:S01]  /*0d60*/  FADD.FTZ R219, -R180, R219 ;  /* 0x000000dbb4db7221 */ /* 0x000fe20000010100 */
[----:B------:R-:W-:-:S02]  /*0d70*/  HADD2.F32 R176, -RZ, R176.H1_H1 ;  /* 0x300000b0ffb07230 */ /* 0x000fc40000004100 */
[----:B------:R-:W-:Y:S01]  /*0d80*/  FMUL.FTZ R232, R232, R185 ;  /* 0x000000b9e8e87220 */ /* 0x000fe20000410000 */
[-C--:B------:R-:W-:Y:S01]  /*0d90*/  FMUL.FTZ R226, R226, R174.reuse ;  /* 0x000000aee2e27220 */ /* 0x080fe20000410000 */
[----:B------:R-:W-:Y:S01]  /*0da0*/  FADD.FTZ R99, R99, R174 ;  /* 0x000000ae63637221 */ /* 0x000fe20000010000 */
[----:B------:R-:W-:Y:S01]  /*0db0*/  FFMA.FTZ R131, R227, R174, R131 ;  /* 0x000000aee3837223 */ /* 0x000fe20000010083 */
[----:B------:R-:W-:Y:S01]  /*0dc0*/  FMUL.FTZ R222, R179, R178 ;  /* 0x000000b2b3de7220 */ /* 0x000fe20000410000 */
[----:B------:R-:W-:Y:S01]  /*0dd0*/  FMUL.FTZ R231, R234, R219 ;  /* 0x000000dbeae77220 */ /* 0x000fe20000410000 */
[----:B------:R-:W-:Y:S01]  /*0de0*/  FADD.FTZ R221, -R180, R221 ;  /* 0x000000ddb4dd7221 */ /* 0x000fe20000010100 */
[----:B------:R-:W-:Y:S01]  /*0df0*/  FMUL.FTZ R230, R230, R176 ;  /* 0x000000b0e6e67220 */ /* 0x000fe20000410000 */
[----:B------:R-:W-:Y:S01]  /*0e00*/  FADD.FTZ R179, RZ, R232 ;  /* 0x000000e8ffb37221 */ /* 0x000fe20000010000 */
[----:B------:R-:W-:Y:S01]  /*0e10*/  FFMA.FTZ R174, R233, R232, RZ ;  /* 0x000000e8e9ae7223 */ /* 0x000fe200000100ff */
[----:B------:R-:W-:Y:S01]  /*0e20*/  FMUL.FTZ R229, R234, R221 ;  /* 0x000000ddeae57220 */ /* 0x000fe20000410000 */
[----:B------:R-:W-:Y:S01]  /*0e30*/  FMUL.FTZ R228, R228, R183 ;  /* 0x000000b7e4e47220 */ /* 0x000fe20000410000 */
[----:B------:R-:W-:Y:S01]  /*0e40*/  FADD.FTZ R179, R179, R230 ;  /* 0x000000e6b3b37221 */ /* 0x000fe20000010000 */
[----:B------:R-:W-:Y:S01]  /*0e50*/  FFMA.FTZ R174, R231, R230, R174 ;  /* 0x000000e6e7ae7223 */ /* 0x000fe200000100ae */
[----:B------:R-:W-:-:S02]  /*0e60*/  FADD.FTZ R225, -R180, R225 ;  /* 0x000000e1b4e17221 */ /* 0x000fc40000010100 */
[----:B------:R-:W-:Y:S01]  /*0e70*/  FADD.FTZ R179, R179, R228 ;  /* 0x000000e4b3b37221 */ /* 0x000fe20000010000 */
[----:B------:R-:W-:Y:S01]  /*0e80*/  FFMA.FTZ R174, R229, R228, R174 ;  /* 0x000000e4e5ae7223 */ /* 0x000fe200000100ae */
[--C-:B------:R-:W-:Y:S02]  /*0e90*/  HADD2.F32 R173, -RZ, R175.reuse.H0_H0 ;  /* 0x200000afffad7230 */ /* 0x100fe40000004100 */
[----:B------:R-:W-:Y:S01]  /*0ea0*/  FMUL.FTZ R225, R234, R225 ;  /* 0x000000e1eae17220 */ /* 0x000fe20000410000 */
[----:B------:R-:W-:Y:S01]  /*0eb0*/  FADD.FTZ R181, -R180, R181 ;  /* 0x000000b5b4b57221 */ /* 0x000fe20000010100 */
[----:B------:R-:W-:Y:S01]  /*0ec0*/  FMUL.FTZ R224, R224, R243 ;  /* 0x000000f3e0e07220 */ /* 0x000fe20000410000 */
[----:B------:R-:W-:Y:S01]  /*0ed0*/  FADD.FTZ R179, R179, R226 ;  /* 0x000000e2b3b37221 */ /* 0x000fe20000010000 */
[----:B------:R-:W-:Y:S01]  /*0ee0*/  FFMA.FTZ R174, R227, R226, R174 ;  /* 0x000000e2e3ae7223 */ /* 0x000fe200000100ae */
[----:B------:R-:W-:Y:S02]  /*0ef0*/  HADD2.F32 R175, -RZ, R175.H1_H1 ;  /* 0x300000afffaf7230 */ /* 0x000fe40000004100 */
[----:B------:R-:W-:Y:S01]  /*0f00*/  FMUL.FTZ R223, R234, R181 ;  /* 0x000000b5eadf7220 */ /* 0x000fe20000410000 */
[----:B------:R-:W-:Y:S01]  /*0f10*/  FADD.FTZ R173, -R180, R173 ;  /* 0x000000adb4ad7221 */ /* 0x000fe20000010100 */
[----:B------:R-:W-:Y:S01]  /*0f20*/  FADD.FTZ R179, R179, R224 ;  /* 0x000000e0b3b37221 */ /* 0x000fe20000010000 */
[----:B------:R-:W-:Y:S01]  /*0f30*/  FFMA.FTZ R174, R225, R224, R174 ;  /* 0x000000e0e1ae7223 */ /* 0x000fe200000100ae */
[----:B------:R-:W-:-:S02]  /*0f40*/  HADD2.F32 R181, -RZ, R163.H1_H1 ;  /* 0x300000a3ffb57230 */ /* 0x000fc40000004100 */
        /* <DEDUP_REMOVED lines=26> */
.L_x_2442:
[----:B----4-:R-:W-:Y:S05]  /*10f0*/  BSYNC.RECONVERGENT B0 ;  /* 0x0000000000007941 */ /* 0x010fea0003800200 */
.L_x_2441:
        /* <DEDUP_REMOVED lines=11> */
[--C-:B------:R-:W-:Y:S02]  /*11b0*/  HADD2.F32 R216, -RZ, R152.reuse.H0_H0 ;  /* 0x20000098ffd87230 */ /* 0x100fe40000004100 */
[----:B------:R-:W-:Y:S02]  /*11c0*/  HADD2.F32 R214, -RZ, R152.H1_H1 ;  /* 0x30000098ffd67230 */ /* 0x000fe40000004100 */
[----:B------:R-:W-:Y:S02]  /*11d0*/  HADD2.F32 R212, -RZ, R153.H0_H0 ;  /* 0x20000099ffd47230 */ /* 0x000fe40000004100 */
[----:B--2---:R-:W-:-:S04]  /*11e0*/  IMAD.WIDE.U32 R184, R181, 0x8, R184 ;  /* 0x00000008b5b87825 */ /* 0x004fc800078e00b8 */
[----:B------:R-:W-:Y:S01]  /*11f0*/  HADD2.F32 R210, -RZ, R153.H1_H1 ;  /* 0x30000099ffd27230 */ /* 0x000fe20000004100 */
[----:B------:R-:W5:Y:S01]  /*1200*/  LDG.E.64 R240, desc[UR8][R184.64] ;  /* 0x00000008b8f07981 */ /* 0x000f62000c1e1b00 */
[----:B------:R-:W0:Y:S01]  /*1210*/  @P1 LDC.64 R186, c[0x0][0x438] ;  /* 0x00010e00ffba1b82 */ /* 0x000e220000000a00 */
[----:B------:R-:W-:Y:S02]  /*1220*/  HADD2.F32 R208, -RZ, R154.H0_H0 ;  /* 0x2000009affd07230 */ /* 0x000fe40000004100 */
[----:B0-----:R-:W-:-:S05]  /*1230*/  @P1 IMAD.WIDE.U32 R186, R181, 0x10, R186 ;  /* 0x00000010b5ba1825 */ /* 0x001fca00078e00ba */
[----:B------:R4:W5:Y:S01]  /*1240*/  @P1 LDG.E.128 R28, desc[UR8][R186.64] ;  /* 0x00000008ba1c1981 */ /* 0x000962000c1e1d00 */
[----:B------:R-:W-:Y:S01]  /*1250*/  HADD2.F32 R204, -RZ, R155.H0_H0 ;  /* 0x2000009bffcc7230 */ /* 0x000fe20000004100 */
[----:B------:R-:W-:Y:S01]  /*1260*/  IADD3 R181, PT, PT, R181, 0x100, RZ ;  /* 0x00000100b5b57810 */ /* 0x000fe20007ffe0ff */
[--C-:B---3--:R-:W-:Y:S02]  /*1270*/  HADD2.F32 R207, -RZ, R172.reuse.H0_H0 ;  /* 0x200000acffcf7230 */ /* 0x108fe40000004100 */
[----:B------:R-:W-:-:S03]  /*1280*/  HADD2.F32 R209, -RZ, R172.H1_H1 ;  /* 0x300000acffd17230 */ /* 0x000fc60000004100 */
[----:B------:R-:W-:Y:S01]  /*1290*/  FADD.FTZ R207, -R180, R207 ;  /* 0x000000cfb4cf7221 */ /* 0x000fe20000010100 */
[--C-:B----4-:R-:W-:Y:S02]  /*12a0*/  HADD2.F32 R187, -RZ, R176.reuse.H0_H0 ;  /* 0x200000b0ffbb7230 */ /* 0x110fe40000004100 */
[--C-:B------:R-:W-:Y:S02]  /*12b0*/  HADD2.F32 R211, -RZ, R173.reuse.H0_H0 ;  /* 0x200000adffd37230 */ /* 0x100fe40000004100 */
[----:B-----5:R-:W-:Y:S01]  /*12c0*/  FMUL.FTZ R217, R234, R207 ;  /* 0x000000cfead97220 */ /* 0x020fe20000410000 */
[----:B------:R-:W-:Y:S02]  /*12d0*/  HADD2.F32 R176, -RZ, R176.H1_H1 ;  /* 0x300000b0ffb07230 */ /* 0x000fe40000004100 */
[----:B------:R-:W-:Y:S01]  /*12e0*/  FADD.FTZ R209, -R180, R209 ;  /* 0x000000d1b4d17221 */ /* 0x000fe20000010100 */
[----:B------:R-:W-:Y:S01]  /*12f0*/  FMUL.FTZ R216, R216, R187 ;  /* 0x000000bbd8d87220 */ /* 0x000fe20000410000 */
[----:B------:R-:W-:-:S02]  /*1300*/  HADD2.F32 R245, -RZ, R173.H1_H1 ;  /* 0x300000adfff57230 */ /* 0x000fc40000004100 */
[----:B------:R-:W-:Y:S01]  /*1310*/  FADD.FTZ R211, -R180, R211 ;  /* 0x000000d3b4d37221 */ /* 0x000fe20000010100 */
[----:B------:R-:W-:Y:S02]  /*1320*/  HADD2.F32 R243, -RZ, R177.H0_H0 ;  /* 0x200000b1fff37230 */ /* 0x000fe40000004100 */
[----:B------:R-:W-:Y:S01]  /*1330*/  FMUL.FTZ R215, R234, R209 ;  /* 0x000000d1ead77220 */ /* 0x000fe20000410000 */
[----:B------:R-:W-:Y:S01]  /*1340*/  FMUL.FTZ R214, R214, R176 ;  /* 0x000000b0d6d67220 */ /* 0x000fe20000410000 */
[----:B------:R-:W-:Y:S01]  /*1350*/  FADD.FTZ R183, R183, R216 ;  /* 0x000000d8b7b77221 */ /* 0x000fe20000010000 */
[----:B------:R-:W-:Y:S01]  /*1360*/  FFMA.FTZ R182, R217, R216, R182 ;  /* 0x000000d8d9b67223 */ /* 0x000fe200000100b6 */
[--C-:B------:R-:W-:Y:S02]  /*1370*/  HADD2.F32 R205, -RZ, R174.reuse.H0_H0 ;  /* 0x200000aeffcd7230 */ /* 0x100fe40000004100 */
[----:B------:R-:W-:Y:S01]  /*1380*/  FMUL.FTZ R213, R234, R211 ;  /* 0x000000d3ead57220 */ /* 0x000fe20000410000 */
[----:B------:R-:W-:-:S02]  /*1390*/  HADD2.F32 R203, -RZ, R174.H1_H1 ;  /* 0x300000aeffcb7230 */ /* 0x000fc40000004100 */
[----:B------:R-:W-:Y:S01]  /*13a0*/  FADD.FTZ R211, -R180, R245 ;  /* 0x000000f5b4d37221 */ /* 0x000fe20000010100 */
[----:B------:R-:W-:Y:S02]  /*13b0*/  HADD2.F32 R174, -RZ, R177.H1_H1 ;  /* 0x300000b1ffae7230 */ /* 0x000fe40000004100 */
[----:B------:R-:W-:Y:S01]  /*13c0*/  FMUL.FTZ R212, R212, R243 ;  /* 0x000000f3d4d47220 */ /* 0x000fe20000410000 */
[----:B------:R-:W-:Y:S01]  /*13d0*/  FADD.FTZ R183, R183, R214 ;  /* 0x000000d6b7b77221 */ /* 0x000fe20000010000 */
[----:B------:R-:W-:Y:S01]  /*13e0*/  FFMA.FTZ R182, R215, R214, R182 ;  /* 0x000000d6d7b67223 */ /* 0x000fe200000100b6 */
[----:B------:R-:W-:Y:S02]  /*13f0*/  HADD2.F32 R185, -RZ, R178.H0_H0 ;  /* 0x200000b2ffb97230 */ /* 0x000fe40000004100 */
[----:B------:R-:W-:Y:S01]  /*1400*/  FMUL.FTZ R211, R234, R211 ;  /* 0x000000d3ead37220 */ /* 0x000fe20000410000 */
[----:B------:R-:W-:Y:S01]  /*1410*/  FADD.FTZ R205, -R180, R205 ;  /* 0x000000cdb4cd7221 */ /* 0x000fe20000010100 */
[----:B------:R-:W-:Y:S01]  /*1420*/  FMUL.FTZ R210, R210, R174 ;  /* 0x000000aed2d27220 */ /* 0x000fe20000410000 */
[----:B------:R-:W-:Y:S01]  /*1430*/  FADD.FTZ R183, R183, R212 ;  /* 0x000000d4b7b77221 */ /* 0x000fe20000010000 */
[----:B------:R-:W-:Y:S01]  /*1440*/  FFMA.FTZ R182, R213, R212, R182 ;  /* 0x000000d4d5b67223 */ /* 0x000fe200000100b6 */
[----:B------:R-:W-:-:S02]  /*1450*/  HADD2.F32 R177, -RZ, R179.H0_H0 ;  /* 0x200000b3ffb17230 */ /* 0x000fc40000004100 */
[----:B------:R-:W-:Y:S02]  /*1460*/  HADD2.F32 R172, -RZ, R179.H1_H1 ;  /* 0x300000b3ffac7230 */ /* 0x000fe40000004100 */
[----:B------:R-:W-:Y:S01]  /*1470*/  FMUL.FTZ R209, R234, R205 ;  /* 0x000000cdead17220 */ /* 0x000fe20000410000 */
[--C-:B------:R-:W-:Y:S02]  /*1480*/  HADD2.F32 R173, -RZ, R175.reuse.H0_H0 ;  /* 0x200000afffad7230 */ /* 0x100fe40000004100 */
[----:B------:R-:W-:Y:S01]  /*1490*/  FADD.FTZ R203, -R180, R203 ;  /* 0x000000cbb4cb7221 */ /* 0x000fe20000010100 */
[----:B------:R-:W-:Y:S02]  /*14a0*/  HADD2.F32 R178, -RZ, R178.H1_H1 ;  /* 0x300000b2ffb27230 */ /* 0x000fe40000004100 */
[----:B------:R-:W-:Y:S01]  /*14b0*/  FMUL.FTZ R208, R208, R185 ;  /* 0x000000b9d0d07220 */ /* 0x000fe20000410000 */
[----:B------:R-:W-:Y:S02]  /*14c0*/  HADD2.F32 R179, -RZ, R154.H1_H1 ;  /* 0x3000009affb37230 */ /* 0x000fe40000004100 */
        /* <DEDUP_REMOVED lines=36> */
.L_x_2444:
[----:B------:R-:W-:Y:S05]  /*1710*/  BSYNC.RECONVERGENT B0 ;  /* 0x0000000000007941 */ /* 0x000fea0003800200 */
.L_x_2443:
        /* <DEDUP_REMOVED lines=16> */
[----:B------:R-:W-:Y:S02]  /*1820*/  HADD2.F32 R192, -RZ, R146.H0_H0 ;  /* 0x20000092ffc07230 */ /* 0x000fe40000004100 */
[--C-:B------:R-:W-:Y:S02]  /*1830*/  HADD2.F32 R194, -RZ, R145.reuse.H0_H0 ;  /* 0x20000091ffc27230 */ /* 0x100fe40000004100 */
[----:B------:R-:W-:Y:S02]  /*1840*/  HADD2.F32 R193, -RZ, R145.H1_H1 ;  /* 0x30000091ffc17230 */ /* 0x000fe40000004100 */
[----:B0-----:R-:W-:-:S05]  /*1850*/  @P1 IMAD.WIDE.U32 R18, R181, 0x10, R18 ;  /* 0x00000010b5121825 */ /* 0x001fca00078e0012 */
[----:B------:R0:W5:Y:S01]  /*1860*/  @P1 LDG.E.128 R24, desc[UR8][R18.64] ;  /* 0x0000000812181981 */ /* 0x000162000c1e1d00 */
[----:B------:R-:W-:Y:S01]  /*1870*/  IADD3 R181, PT, PT, R181, 0x100, RZ ;  /* 0x00000100b5b57810 */ /* 0x000fe20007ffe0ff */
[--C-:B---3--:R-:W-:Y:S02]  /*1880*/  HADD2.F32 R189, -RZ, R20.reuse.H1_H1 ;  /* 0x30000014ffbd7230 */ /* 0x108fe40000004100 */
[----:B------:R-:W-:Y:S02]  /*1890*/  HADD2.F32 R187, -RZ, R20.H0_H0 ;  /* 0x20000014ffbb7230 */ /* 0x000fe40000004100 */
[----:B------:R-:W-:Y:S02]  /*18a0*/  HADD2.F32 R179, -RZ, R22.H0_H0 ;  /* 0x20000016ffb37230 */ /* 0x000fe40000004100 */
[----:B------:R-:W-:Y:S01]  /*18b0*/  FADD.FTZ R189, -R180, R189 ;  /* 0x000000bdb4bd7221 */ /* 0x000fe20000010100 */
[--C-:B------:R-:W-:Y:S02]  /*18c0*/  HADD2.F32 R177, -RZ, R23.reuse.H0_H0 ;  /* 0x20000017ffb17230 */ /* 0x100fe40000004100 */
[----:B------:R-:W-:-:S02]  /*18d0*/  HADD2.F32 R17, -RZ, R23.H1_H1 ;  /* 0x30000017ff117230 */ /* 0x000fc40000004100 */
[----:B------:R-:W-:Y:S01]  /*18e0*/  FADD.FTZ R187, -R180, R187 ;  /* 0x000000bbb4bb7221 */ /* 0x000fe20000010100 */
[----:B----4-:R-:W-:Y:S02]  /*18f0*/  HADD2.F32 R23, -RZ, R172.H0_H0 ;  /* 0x200000acff177230 */ /* 0x010fe40000004100 */
[--C-:B------:R-:W-:Y:S02]  /*1900*/  HADD2.F32 R191, -RZ, R21.reuse.H0_H0 ;  /* 0x20000015ffbf7230 */ /* 0x100fe40000004100 */
[----:B------:R-:W-:Y:S02]  /*1910*/  HADD2.F32 R243, -RZ, R21.H1_H1 ;  /* 0x30000015fff37230 */ /* 0x000fe40000004100 */
[----:B-----5:R-:W-:Y:S01]  /*1920*/  FMUL.FTZ R189, R234, R189 ;  /* 0x000000bdeabd7220 */ /* 0x020fe20000410000 */
[----:B------:R-:W-:Y:S02]  /*1930*/  HADD2.F32 R21, -RZ, R22.H1_H1 ;  /* 0x30000016ff157230 */ /* 0x000fe40000004100 */
[----:B------:R-:W-:Y:S01]  /*1940*/  FADD.FTZ R179, -R180, R179 ;  /* 0x000000b3b4b37221 */ /* 0x000fe20000010100 */
[----:B0-----:R-:W-:-:S02]  /*1950*/  HADD2.F32 R18, -RZ, R172.H1_H1 ;  /* 0x300000acff127230 */ /* 0x001fc40000004100 */
[----:B------:R-:W-:Y:S01]  /*1960*/  FMUL.FTZ R190, R234, R187 ;  /* 0x000000bbeabe7220 */ /* 0x000fe20000410000 */
[----:B------:R-:W-:Y:S01]  /*1970*/  FMUL.FTZ R196, R196, R23 ;  /* 0x00000017c4c47220 */ /* 0x000fe20000410000 */
[----:B------:R-:W-:Y:S01]  /*1980*/  FADD.FTZ R191, -R180, R191 ;  /* 0x000000bfb4bf7221 */ /* 0x000fe20000010100 */
[----:B------:R-:W-:Y:S02]  /*1990*/  HADD2.F32 R19, -RZ, R174.H0_H0 ;  /* 0x200000aeff137230 */ /* 0x000fe40000004100 */
[-C--:B------:R-:W-:Y:S01]  /*19a0*/  FMUL.FTZ R195, R195, R18.reuse ;  /* 0x00000012c3c37220 */ /* 0x080fe20000410000 */
[--C-:B------:R-:W-:Y:S02]  /*19b0*/  HADD2.F32 R185, -RZ, R173.reuse.H0_H0 ;  /* 0x200000adffb97230 */ /* 0x100fe40000004100 */
[----:B------:R-:W-:Y:S01]  /*19c0*/  FADD.FTZ R81, R81, R18 ;  /* 0x0000001251517221 */ /* 0x000fe20000010000 */
[----:B------:R-:W-:Y:S01]  /*19d0*/  FFMA.FTZ R113, R189, R18, R113 ;  /* 0x00000012bd717223 */ /* 0x000fe20000010071 */
[----:B------:R-:W-:Y:S01]  /*19e0*/  FMUL.FTZ R22, R234, R179 ;  /* 0x000000b3ea167220 */ /* 0x000fe20000410000 */
[----:B------:R-:W-:Y:S01]  /*19f0*/  FADD.FTZ R21, -R180, R21 ;  /* 0x00000015b4157221 */ /* 0x000fe20000010100 */
[----:B------:R-:W-:Y:S01]  /*1a00*/  FADD.FTZ R18, R183, R196 ;  /* 0x000000c4b7127221 */ /* 0x000fe20000010000 */
[----:B------:R-:W-:Y:S01]  /*1a10*/  FFMA.FTZ R182, R190, R196, R182 ;  /* 0x000000c4beb67223 */ /* 0x000fe200000100b6 */
[----:B------:R-:W-:Y:S01]  /*1a20*/  FMUL.FTZ R188, R234, R191 ;  /* 0x000000bfeabc7220 */ /* 0x000fe20000410000 */
[----:B------:R-:W-:-:S02]  /*1a30*/  HADD2.F32 R20, -RZ, R173.H1_H1 ;  /* 0x300000adff147230 */ /* 0x000fc40000004100 */
[----:B------:R-:W-:Y:S01]  /*1a40*/  FADD.FTZ R80, R80, R23 ;  /* 0x0000001750507221 */ /* 0x000fe20000010000 */
[----:B------:R-:W-:Y:S02]  /*1a50*/  HADD2.F32 R174, -RZ, R174.H1_H1 ;  /* 0x300000aeffae7230 */ /* 0x000fe40000004100 */
[----:B------:R-:W-:Y:S01]  /*1a60*/  FFMA.FTZ R112, R190, R23, R112 ;  /* 0x00000017be707223 */ /* 0x000fe20000010070 */
[----:B------:R-:W-:Y:S02]  /*1a70*/  HADD2.F32 R191, -RZ, R146.H1_H1 ;  /* 0x30000092ffbf7230 */ /* 0x000fe40000004100 */
[----:B------:R-:W-:Y:S01]  /*1a80*/  FMUL.FTZ R192, R192, R19 ;  /* 0x00000013c0c07220 */ /* 0x000fe20000410000 */
[--C-:B------:R-:W-:Y:S02]  /*1a90*/  HADD2.F32 R173, -RZ, R175.reuse.H0_H0 ;  /* 0x200000afffad7230 */ /* 0x100fe40000004100 */
[----:B------:R-:W-:Y:S01]  /*1aa0*/  FADD.FTZ R76, R76, R19 ;  /* 0x000000134c4c7221 */ /* 0x000fe20000010000 */
[----:B------:R-:W-:-:S02]  /*1ab0*/  HADD2.F32 R172, -RZ, R175.H1_H1 ;  /* 0x300000afffac7230 */ /* 0x000fc40000004100 */
[----:B------:R-:W-:Y:S01]  /*1ac0*/  FFMA.FTZ R108, R22, R19, R108 ;  /* 0x00000013166c7223 */ /* 0x000fe2000001006c */
[----:B------:R-:W-:Y:S01]  /*1ad0*/  FMUL.FTZ R21, R234, R21 ;  /* 0x00000015ea157220 */ /* 0x000fe20000410000 */
[----:B------:R-:W-:Y:S01]  /*1ae0*/  FADD.FTZ R23, -R180, R243 ;  /* 0x000000f3b4177221 */ /* 0x000fe20000010100 */
[----:B------:R-:W-:Y:S01]  /*1af0*/  FMUL.FTZ R194, R194, R185 ;  /* 0x000000b9c2c27220 */ /* 0x000fe20000410000 */
[----:B------:R-:W-:Y:S01]  /*1b00*/  FADD.FTZ R19, R18, R195 ;  /* 0x000000c312137221 */ /* 0x000fe20000010000 */
[----:B------:R-:W-:Y:S01]  /*1b10*/  FFMA.FTZ R175, R189, R195, R182 ;  /* 0x000000c3bdaf7223 */ /* 0x000fe200000100b6 */
[-C--:B------:R-:W-:Y:S01]  /*1b20*/  FMUL.FTZ R191, R191, R174.reuse ;  /* 0x000000aebfbf7220 */ /* 0x080fe20000410000 */
[----:B------:R-:W-:Y:S01]  /*1b30*/  FADD.FTZ R77, R77, R174 ;  /* 0x000000ae4d4d7221 */ /* 0x000fe20000010000 */
[----:B------:R-:W-:Y:S01]  /*1b40*/  FFMA.FTZ R109, R21, R174, R109 ;  /* 0x000000ae156d7223 */ /* 0x000fe2000001006d */
[----:B------:R-:W-:Y:S01]  /*1b50*/  FADD.FTZ R177, -R180, R177 ;  /* 0x000000b1b4b17221 */ /* 0x000fe20000010100 */
        /* <DEDUP_REMOVED lines=9> */
[----:B------:R-:W-:-:S02]  /*1bf0*/  HADD2.F32 R20, -RZ, R147.H0_H0 ;  /* 0x20000093ff147230 */ /* 0x000fc40000004100 */
[----:B------:R-:W-:Y:S01]  /*1c00*/  FADD.FTZ R174, R175, R192 ;  /* 0x000000c0afae7221 */ /* 0x000fe20000010000 */
[----:B------:R-:W-:Y:S01]  /*1c10*/  FFMA.FTZ R176, R22, R192, R177 ;  /* 0x000000c016b07223 */ /* 0x000fe200000100b1 */
[----:B------:R-:W-:Y:S02]  /*1c20*/  HADD2.F32 R179, -RZ, R147.H1_H1 ;  /* 0x30000093ffb37230 */ /* 0x000fe40000004100 */
[----:B------:R-:W-:Y:S01]  /*1c30*/  FADD.FTZ R78, R78, R173 ;  /* 0x000000ad4e4e7221 */ /* 0x000fe20000010000 */
[-C--:B------:R-:W-:Y:S01]  /*1c40*/  FMUL.FTZ R20, R20, R173.reuse ;  /* 0x000000ad14147220 */ /* 0x080fe20000410000 */
[----:B------:R-:W-:Y:S01]  /*1c50*/  FFMA.FTZ R110, R19, R173, R110 ;  /* 0x000000ad136e7223 */ /* 0x000fe2000001006e */
        /* <DEDUP_REMOVED lines=13> */
.L_x_2446:
[----:B------:R-:W-:Y:S05]  /*1d30*/  BSYNC.RECONVERGENT B0 ;  /* 0x0000000000007941 */ /* 0x000fea0003800200 */
.L_x_2445:
[----:B------:R-:W-:Y:S04]  /*1d40*/  BSSY.RECONVERGENT B0, `(.L_x_2447) ;  /* 0x0000060000007945 */ /* 0x000fe80003800200 */
[----:B------:R-:W-:Y:S05]  /*1d50*/  @!P2 BRA `(.L_x_2448) ;  /* 0x000000040078a947 */ /* 0x000fea0003800000 */
[----:B------:R-:W0:Y:S08]  /*1d60*/  LDC.64 R4, c[0x0][0x3a8] ;  /* 0x0000ea00ff047b82 */ /* 0x000e300000000a00 */
[----:B------:R-:W1:Y:S01]  /*1d70*/  LDC.64 R2, c[0x0][0x428] ;  /* 0x00010a00ff027b82 */ /* 0x000e620000000a00 */
[----:B0-----:R-:W-:-:S06]  /*1d80*/  IMAD.WIDE.U32 R4, R181, 0x10, R4 ;  /* 0x00000010b5047825 */ /* 0x001fcc00078e0004 */
[----:B------:R-:W2:Y:S01]  /*1d90*/  LDG.E.128 R4, desc[UR8][R4.64] ;  /* 0x0000000804047981 */ /* 0x000ea2000c1e1d00 */
[----:B-1----:R-:W-:-:S05]  /*1da0*/  IMAD.WIDE.U32 R2, R181, 0x10, R2 ;  /* 0x00000010b5027825 */ /* 0x002fca00078e0002 */
[----:B------:R0:W3:Y:S01]  /*1db0*/  LDG.E.128 R8, desc[UR8][R2.64] ;  /* 0x0000000802087981 */ /* 0x0000e2000c1e1d00 */
[----:B------:R-:W-:-:S04]  /*1dc0*/  ISETP.NE.U32.AND P1, PT, RZ, UR10, PT ;  /* 0x0000000aff007c0c */ /* 0x000fc8000bf25070 */
[----:B------:R-:W-:Y:S01]  /*1dd0*/  ISETP.NE.AND.EX P1, PT, RZ, UR11, PT, P1 ;  /* 0x0000000bff007c0c */ /* 0x000fe2000bf25310 */
[----:B0-----:R-:W0:-:S12]  /*1de0*/  LDC.64 R2, c[0x0][0x3b0] ;  /* 0x0000ec00ff027b82 */ /* 0x001e180000000a00 */
[----:B------:R-:W1:Y:S01]  /*1df0*/  @P1 LDC.64 R12, c[0x0][0x438] ;  /* 0x00010e00ff0c1b82 */ /* 0x000e620000000a00 */
[----:B0-----:R-:W-:-:S05]  /*1e00*/  IMAD.WIDE.U32 R2, R181, 0x8, R2 ;  /* 0x00000008b5027825 */ /* 0x001fca00078e0002 */
[----:B------:R0:W5:Y:S01]  /*1e10*/  LDG.E.64 R238, desc[UR8][R2.64] ;  /* 0x0000000802ee7981 */ /* 0x000162000c1e1b00 */
[----:B-1----:R-:W-:-:S05]  /*1e20*/  @P1 IMAD.WIDE.U32 R12, R181, 0x10, R12 ;  /* 0x00000010b50c1825 */ /* 0x002fca00078e000c */
[----:B------:R1:W5:Y:S01]  /*1e30*/  @P1 LDG.E.128 R164, desc[UR8][R12.64] ;  /* 0x000000080ca41981 */ /* 0x000362000c1e1d00 */
[----:B0-----:R-:W-:Y:S02]  /*1e40*/  HADD2.F32 R2, -RZ, R136.H0_H0 ;  /* 0x20000088ff027230 */ /* 0x001fe40000004100 */
[--C-:B--2---:R-:W-:Y:S02]  /*1e50*/  HADD2.F32 R173, -RZ, R4.reuse.H1_H1 ;  /* 0x30000004ffad7230 */ /* 0x104fe40000004100 */
[--C-:B------:R-:W-:Y:S02]  /*1e60*/  HADD2.F32 R243, -RZ, R7.reuse.H0_H0 ;  /* 0x20000007fff37230 */ /* 0x100fe40000004100 */
[----:B------:R-:W-:Y:S02]  /*1e70*/  HADD2.F32 R7, -RZ, R7.H1_H1 ;  /* 0x30000007ff077230 */ /* 0x000fe40000004100 */
[----:B------:R-:W-:Y:S02]  /*1e80*/  HADD2.F32 R15, -RZ, R4.H0_H0 ;  /* 0x20000004ff0f7230 */ /* 0x000fe40000004100 */
[----:B-1----:R-:W-:Y:S01]  /*1e90*/  FADD.FTZ R13, -R180, R173 ;  /* 0x000000adb40d7221 */ /* 0x002fe20000010100 */
[----:B------:R-:W-:-:S02]  /*1ea0*/  HADD2.F32 R175, -RZ, R5.H0_H0 ;  /* 0x20000005ffaf7230 */ /* 0x000fc40000004100 */
[C---:B------:R-:W-:Y:S01]  /*1eb0*/  FADD.FTZ R173, -R180.reuse, R7 ;  /* 0x00000007b4ad7221 */ /* 0x040fe20000010100 */
[----:B---3--:R-:W-:Y:S02]  /*1ec0*/  HADD2.F32 R7, -RZ, R8.H0_H0 ;  /* 0x20000008ff077230 */ /* 0x008fe40000004100 */
[C---:B------:R-:W-:Y:S01]  /*1ed0*/  FADD.FTZ R15, -R180.reuse, R15 ;  /* 0x0000000fb40f7221 */ /* 0x040fe20000010100 */
[----:B------:R-:W-:Y:S02]  /*1ee0*/  HADD2.F32 R179, -RZ, R6.H0_H0 ;  /* 0x20000006ffb37230 */ /* 0x000fe40000004100 */
[----:B------:R-:W-:Y:S01]  /*1ef0*/  FADD.FTZ R177, -R180, R175 ;  /* 0x000000afb4b17221 */ /* 0x000fe20000010100 */
[----:B------:R-:W-:Y:S02]  /*1f00*/  HADD2.F32 R8, -RZ, R8.H1_H1 ;  /* 0x30000008ff087230 */ /* 0x000fe40000004100 */
[----:B-----5:R-:W-:Y:S01]  /*1f10*/  FMUL.FTZ R16, R234, R15 ;  /* 0x0000000fea107220 */ /* 0x020fe20000410000 */
[----:B------:R-:W-:-:S02]  /*1f20*/  HADD2.F32 R4, -RZ, R136.H1_H1 ;  /* 0x30000088ff047230 */ /* 0x000fc40000004100 */
[----:B------:R-:W-:Y:S01]  /*1f30*/  FMUL.FTZ R15, R2, R7 ;  /* 0x00000007020f7220 */ /* 0x000fe20000410000 */
[----:B------:R-:W-:Y:S01]  /*1f40*/  FADD.FTZ R185, -R180, R179 ;  /* 0x000000b3b4b97221 */ /* 0x000fe20000010100 */
[--C-:B------:R-:W-:Y:S02]  /*1f50*/  HADD2.F32 R175, -RZ, R11.reuse.H0_H0 ;  /* 0x2000000bffaf7230 */ /* 0x100fe40000004100 */
[C---:B------:R-:W-:Y:S01]  /*1f60*/  FMUL.FTZ R14, R234.reuse, R13 ;  /* 0x0000000dea0e7220 */ /* 0x040fe20000410000 */
[----:B------:R-:W-:Y:S02]  /*1f70*/  HADD2.F32 R172, -RZ, R11.H1_H1 ;  /* 0x3000000bffac7230 */ /* 0x000fe40000004100 */
[----:B------:R-:W-:Y:S01]  /*1f80*/  FMUL.FTZ R12, R234, R177 ;  /* 0x000000b1ea0c7220 */ /* 0x000fe20000410000 */
[----:B------:R-:W-:Y:S02]  /*1f90*/  HADD2.F32 R5, -RZ, R5.H1_H1 ;  /* 0x30000005ff057230 */ /* 0x000fe40000004100 */
[----:B------:R-:W-:Y:S01]  /*1fa0*/  FMUL.FTZ R13, R4, R8 ;  /* 0x00000008040d7220 */ /* 0x000fe20000410000 */
[----:B------:R-:W-:-:S02]  /*1fb0*/  HADD2.F32 R179, -RZ, R9.H0_H0 ;  /* 0x20000009ffb37230 */ /* 0x000fc40000004100 */
[----:B------:R-:W-:Y:S01]  /*1fc0*/  FADD.FTZ R2, R183, R15 ;  /* 0x0000000fb7027221 */ /* 0x000fe20000010000 */
[----:B------:R-:W-:Y:S02]  /*1fd0*/  HADD2.F32 R11, -RZ, R137.H0_H0 ;  /* 0x20000089ff0b7230 */ /* 0x000fe40000004100 */
[----:B------:R-:W-:Y:S01]  /*1fe0*/  FFMA.FTZ R177, R16, R15, R182 ;  /* 0x0000000f10b17223 */ /* 0x000fe200000100b6 */
[----:B------:R-:W-:Y:S02]  /*1ff0*/  HADD2.F32 R187, -RZ, R6.H1_H1 ;  /* 0x30000006ffbb7230 */ /* 0x000fe40000004100 */
[----:B------:R-:W-:Y:S02]  /*2000*/  HADD2.F32 R6, -RZ, R9.H1_H1 ;  /* 0x30000009ff067230 */ /* 0x000fe40000004100 */
[----:B------:R-:W-:Y:S01]  /*2010*/  FADD.FTZ R181, -R180, R5 ;  /* 0x00000005b4b57221 */ /* 0x000fe20000010100 */
[----:B------:R-:W-:Y:S02]  /*2020*/  HADD2.F32 R9, -RZ, R137.H1_H1 ;  /* 0x30000089ff097230 */ /* 0x000fe40000004100 */
[----:B------:R-:W-:Y:S01]  /*2030*/  FMUL.FTZ R11, R11, R179 ;  /* 0x000000b30b0b7220 */ /* 0x000fe20000410000 */
[----:B------:R-:W-:Y:S01]  /*2040*/  FADD.FTZ R2, R2, R13 ;  /* 0x0000000d02027221 */ /* 0x000fe20000010000 */
[----:B------:R-:W-:Y:S01]  /*2050*/  FFMA.FTZ R177, R14, R13, R177 ;  /* 0x0000000d0eb17223 */ /* 0x000fe200000100b1 */
[----:B------:R-:W-:Y:S01]  /*2060*/  FADD.FTZ R5, -R180, R187 ;  /* 0x000000bbb4057221 */ /* 0x000fe20000010100 */
[----:B------:R-:W-:Y:S01]  /*2070*/  FADD.FTZ R72, R72, R7 ;  /* 0x0000000748487221 */ /* 0x000fe20000010000 */
[----:B------:R-:W-:Y:S01]  /*2080*/  FFMA.FTZ R104, R16, R7, R104 ;  /* 0x0000000710687223 */ /* 0x000fe20000010068 */
[----:B------:R-:W-:-:S02]  /*2090*/  HADD2.F32 R187, -RZ, R10.H0_H0 ;  /* 0x2000000affbb7230 */ /* 0x000fc40000004100 */
[----:B------:R-:W-:Y:S01]  /*20a0*/  FMUL.FTZ R9, R9, R6 ;  /* 0x0000000609097220 */ /* 0x000fe20000410000 */
[----:B------:R-:W-:Y:S02]  /*20b0*/  HADD2.F32 R0, -RZ, R10.H1_H1 ;  /* 0x3000000aff007230 */ /* 0x000fe40000004100 */
[----:B------:R-:W-:Y:S01]  /*20c0*/  FMUL.FTZ R10, R234, R181 ;  /* 0x000000b5ea0a7220 */ /* 0x000fe20000410000 */
[--C-:B------:R-:W-:Y:S02]  /*20d0*/  HADD2.F32 R7, -RZ, R138.reuse.H0_H0 ;  /* 0x2000008aff077230 */ /* 0x100fe40000004100 */
[----:B------:R-:W-:Y:S01]  /*20e0*/  FADD.FTZ R2, R2, R11 ;  /* 0x0000000b02027221 */ /* 0x000fe20000010000 */
[----:B------:R-:W-:Y:S01]  /*20f0*/  FFMA.FTZ R177, R12, R11, R177 ;  /* 0x0000000b0cb17223 */ /* 0x000fe200000100b1 */
[----:B------:R-:W-:Y:S01]  /*2100*/  FADD.FTZ R74, R74, R179 ;  /* 0x000000b34a4a7221 */ /* 0x000fe20000010000 */
[----:B------:R-:W-:Y:S01]  /*2110*/  FFMA.FTZ R106, R12, R179, R106 ;  /* 0x000000b30c6a7223 */ /* 0x000fe2000001006a */
[----:B------:R-:W-:-:S02]  /*2120*/  HADD2.F32 R179, -RZ, R138.H1_H1 ;  /* 0x3000008affb37230 */ /* 0x000fc40000004100 */
[----:B------:R-:W-:Y:S01]  /*2130*/  FADD.FTZ R73, R73, R8 ;  /* 0x0000000849497221 */ /* 0x000fe20000010000 */
[----:B------:R-:W-:Y:S01]  /*2140*/  FFMA.FTZ R105, R14, R8, R105 ;  /* 0x000000080e697223 */ /* 0x000fe20000010069 */
[C---:B------:R-:W-:Y:S01]  /*2150*/  FMUL.FTZ R5, R234.reuse, R5 ;  /* 0x00000005ea057220 */ /* 0x040fe20000410000 */
[----:B------:R-:W-:Y:S01]  /*2160*/  FMUL.FTZ R8, R234, R185 ;  /* 0x000000b9ea087220 */ /* 0x000fe20000410000 */
[----:B------:R-:W-:Y:S01]  /*2170*/  FMUL.FTZ R7, R7, R187 ;  /* 0x000000bb07077220 */ /* 0x000fe20000410000 */
[----:B------:R-:W-:Y:S01]  /*2180*/  FADD.FTZ R2, R2, R9 ;  /* 0x0000000902027221 */ /* 0x000fe20000010000 */
[C---:B------:R-:W-:Y:S01]  /*2190*/  FFMA.FTZ R177, R10.reuse, R9, R177 ;  /* 0x000000090ab17223 */ /* 0x040fe200000100b1 */
[----:B------:R-:W-:Y:S01]  /*21a0*/  FADD.FTZ R75, R75, R6 ;  /* 0x000000064b4b7221 */ /* 0x000fe20000010000 */
[----:B------:R-:W-:Y:S01]  /*21b0*/  FFMA.FTZ R107, R10, R6, R107 ;  /* 0x000000060a6b7223 */ /* 0x000fe2000001006b */
[--C-:B------:R-:W-:Y:S02]  /*21c0*/  HADD2.F32 R4, -RZ, R139.reuse.H0_H0 ;  /* 0x2000008bff047230 */ /* 0x100fe40000004100 */
        /* <DEDUP_REMOVED lines=8> */
[C---:B------:R-:W-:Y:S01]  /*2250*/  FMUL.FTZ R3, R234.reuse, R3 ;  /* 0x00000003ea037220 */ /* 0x040fe20000410000 */
        /* <DEDUP_REMOVED lines=14> */
.L_x_2448:
[----:B------:R-:W-:Y:S05]  /*2340*/  BSYNC.RECONVERGENT B0 ;  /* 0x0000000000007941 */ /* 0x000fea0003800200 */
.L_x_2447:
        /* <DEDUP_REMOVED lines=31> */
.L_x_2450:
[----:B------:R-:W-:Y:S05]  /*2540*/  BSYNC.RECONVERGENT B0 ;  /* 0x0000000000007941 */ /* 0x000fea0003800200 */
.L_x_2449:
        /* <DEDUP_REMOVED lines=49> */
[----:B------:R-:W-:Y:S02]  /*2860*/  LOP3.LUT P6, RZ, R250, 0xff00, RZ, 0xc0, !PT ;  /* 0x0000ff00faff7812 */ /* 0x000fe400078cc0ff */
[----:B------:R-:W-:Y:S02]  /*2870*/  CS2R R242, SRZ ;  /* 0x0000000000f27805 */ /* 0x000fe4000001ff00 */
[----:B------:R-:W-:Y:S01]  /*2880*/  MOV R246, RZ ;  /* 0x000000ff00f67202 */ /* 0x000fe20000000f00 */
[----:B------:R-:W-:Y:S01]  /*2890*/  HFMA2 R244, -RZ, RZ, 0, 0 ;  /* 0x00000000fff47431 */ /* 0x000fe200000001ff */
[----:B------:R-:W-:Y:S01]  /*28a0*/  MOV R235, RZ ;  /* 0x000000ff00eb7202 */ /* 0x000fe20000000f00 */
[----:B------:R-:W-:-:S06]  /*28b0*/  HFMA2 R187, -RZ, RZ, 0, 0 ;  /* 0x00000000ffbb7431 */ /* 0x000fcc00000001ff */
[----:B------:R-:W0:Y:S01]  /*28c0*/  @P6 LDC R180, c[0x0][0x408] ;  /* 0x00010200ffb46b82 */ /* 0x000e220000000800 */
[----:B------:R-:W-:-:S04]  /*28d0*/  @P6 FFMA.FTZ R179, R231, R177, R178 ;  /* 0x000000b1e7b36223 */ /* 0x000fc800000100b2 */
[----:B------:R-:W-:-:S03]  /*28e0*/  @P6 FADD.FTZ R179, R230, -R179 ;  /* 0x800000b3e6b36221 */ /* 0x000fc60000010000 */
[----:B------:R-:W1:Y:S01]  /*28f0*/  @P6 LDC R182, c[0x0][0x408] ;  /* 0x00010200ffb66b82 */ /* 0x000e620000000800 */
[----:B------:R-:W-:-:S04]  /*2900*/  @P6 FMUL.FTZ R179, R234, R179 ;  /* 0x000000b3eab36220 */ /* 0x000fc80000410000 */
[----:B------:R-:W-:-:S04]  /*2910*/  @P6 FMUL.FTZ R179, R179, R176 ;  /* 0x000000b0b3b36220 */ /* 0x000fc80000410000 */
[----:B0-----:R-:W-:Y:S01]  /*2920*/  @P6 FMUL.FTZ R180, R179, R180 ;  /* 0x000000b4b3b46220 */ /* 0x001fe20000410000 */
[----:B-----5:R-:W-:-:S05]  /*2930*/  @P6 HADD2.F32 R179, -RZ, R172.H1_H1 ;  /* 0x300000acffb36230 */ /* 0x020fca0000004100 */
[----:B------:R-:W-:Y:S01]  /*2940*/  @P6 FMUL.FTZ R246, R179, R180 ;  /* 0x000000b4b3f66220 */ /* 0x000fe20000410000 */
[----:B------:R-:W-:Y:S01]  /*2950*/  @P6 FFMA.FTZ R179, R231, R177, R178 ;  /* 0x000000b1e7b36223 */ /* 0x000fe200000100b2 */
[----:B------:R-:W-:Y:S02]  /*2960*/  @P6 HADD2.F32 R180, -RZ, R156.H1_H1 ;  /* 0x3000009cffb46230 */ /* 0x000fe40000004100 */
[----:B------:R-:W-:Y:S01]  /*2970*/  FADD.FTZ R65, R65, R246 ;  /* 0x000000f641417221 */ /* 0x000fe20000010000 */
[----:B------:R-:W-:-:S04]  /*2980*/  @P6 FADD.FTZ R179, R230, -R179 ;  /* 0x800000b3e6b36221 */ /* 0x000fc80000010000 */
[----:B------:R-:W-:-:S04]  /*2990*/  @P6 FMUL.FTZ R179, R234, R179 ;  /* 0x000000b3eab36220 */ /* 0x000fc80000410000 */
[----:B------:R-:W-:-:S04]  /*29a0*/  @P6 FMUL.FTZ R179, R179, R176 ;  /* 0x000000b0b3b36220 */ /* 0x000fc80000410000 */
[----:B-1----:R-:W-:Y:S01]  /*29b0*/  @P6 FMUL.FTZ R181, R179, R182 ;  /* 0x000000b6b3b56220 */ /* 0x002fe20000410000 */
[----:B------:R-:W-:-:S03]  /*29c0*/  HFMA2 R179, -RZ, RZ, 0, 0 ;  /* 0x00000000ffb37431 */ /* 0x000fc600000001ff */
[----:B------:R-:W-:Y:S01]  /*29d0*/  @P6 FMUL.FTZ R179, R181, R180 ;  /* 0x000000b4b5b36220 */ /* 0x000fe20000410000 */
[----:B------:R-:W-:-:S13]  /*29e0*/  LOP3.LUT P6, RZ, R250, 0xff0000, RZ, 0xc0, !PT ;  /* 0x00ff0000faff7812 */ /* 0x000fda00078cc0ff */
[----:B------:R-:W0:Y:S01]  /*29f0*/  @P6 LDC R180, c[0x0][0x408] ;  /* 0x00010200ffb46b82 */ /* 0x000e220000000800 */
[----:B------:R-:W-:-:S04]  /*2a00*/  @P6 FFMA.FTZ R181, R229, R177, R178 ;  /* 0x000000b1e5b56223 */ /* 0x000fc800000100b2 */
[----:B------:R-:W-:-:S03]  /*2a10*/  @P6 FADD.FTZ R181, R228, -R181 ;  /* 0x800000b5e4b56221 */ /* 0x000fc60000010000 */
[----:B------:R-:W1:Y:S01]  /*2a20*/  @P6 LDC R182, c[0x0][0x408] ;  /* 0x00010200ffb66b82 */ /* 0x000e620000000800 */
[----:B------:R-:W-:-:S04]  /*2a30*/  @P6 FMUL.FTZ R181, R234, R181 ;  /* 0x000000b5eab56220 */ /* 0x000fc80000410000 */
[----:B------:R-:W-:-:S04]  /*2a40*/  @P6 FMUL.FTZ R181, R181, R176 ;  /* 0x000000b0b5b56220 */ /* 0x000fc80000410000 */
[----:B0-----:R-:W-:Y:S01]  /*2a50*/  @P6 FMUL.FTZ R181, R181, R180 ;  /* 0x000000b4b5b56220 */ /* 0x001fe20000410000 */
[----:B------:R-:W-:-:S05]  /*2a60*/  @P6 HADD2.F32 R180, -RZ, R173.H0_H0 ;  /* 0x200000adffb46230 */ /* 0x000fca0000004100 */
[----:B------:R-:W-:Y:S01]  /*2a70*/  @P6 FMUL.FTZ R243, R180, R181 ;  /* 0x000000b5b4f36220 */ /* 0x000fe20000410000 */
[----:B------:R-:W-:Y:S01]  /*2a80*/  @P6 FFMA.FTZ R181, R229, R177, R178 ;  /* 0x000000b1e5b56223 */ /* 0x000fe200000100b2 */
[----:B------:R-:W-:Y:S02]  /*2a90*/  MOV R180, RZ ;  /* 0x000000ff00b47202 */ /* 0x000fe40000000f00 */
[----:B------:R-:W-:Y:S01]  /*2aa0*/  FADD.FTZ R66, R66, R243 ;  /* 0x000000f342427221 */ /* 0x000fe20000010000 */
[----:B------:R-:W-:-:S04]  /*2ab0*/  @P6 FADD.FTZ R181, R228, -R181 ;  /* 0x800000b5e4b56221 */ /* 0x000fc80000010000 */
[----:B------:R-:W-:-:S04]  /*2ac0*/  @P6 FMUL.FTZ R181, R234, R181 ;  /* 0x000000b5eab56220 */ /* 0x000fc80000410000 */
[----:B------:R-:W-:-:S04]  /*2ad0*/  @P6 FMUL.FTZ R181, R181, R176 ;  /* 0x000000b0b5b56220 */ /* 0x000fc80000410000 */
[----:B-1----:R-:W-:Y:S01]  /*2ae0*/  @P6 FMUL.FTZ R182, R181, R182 ;  /* 0x000000b6b5b66220 */ /* 0x002fe20000410000 */
[----:B------:R-:W-:-:S05]  /*2af0*/  @P6 HADD2.F32 R181, -RZ, R157.H0_H0 ;  /* 0x2000009dffb56230 */ /* 0x000fca0000004100 */
[----:B------:R-:W-:Y:S01]  /*2b00*/  @P6 FMUL.FTZ R180, R182, R181 ;  /* 0x000000b5b6b46220 */ /* 0x000fe20000410000 */
[----:B------:R-:W-:Y:S02]  /*2b10*/  LOP3.LUT P6, RZ, R250, 0xff000000, RZ, 0xc0, !PT ;  /* 0xff000000faff7812 */ /* 0x000fe400078cc0ff */
[----:B------:R-:W-:-:S11]  /*2b20*/  CS2R R182, SRZ ;  /* 0x0000000000b67805 */ /* 0x000fd6000001ff00 */
[----:B------:R-:W0:Y:S01]  /*2b30*/  @P6 LDC R184, c[0x0][0x408] ;  /* 0x00010200ffb86b82 */ /* 0x000e220000000800 */
[----:B------:R-:W-:Y:S01]  /*2b40*/  @P6 FFMA.FTZ R181, R227, R177, R178 ;  /* 0x000000b1e3b56223 */ /* 0x000fe200000100b2 */
[----:B------:R-:W-:-:S03]  /*2b50*/  @P6 HADD2.F32 R173, -RZ, R173.H1_H1 ;  /* 0x300000adffad6230 */ /* 0x000fc60000004100 */
[----:B------:R-:W-:-:S03]  /*2b60*/  @P6 FADD.FTZ R181, R226, -R181 ;  /* 0x800000b5e2b56221 */ /* 0x000fc60000010000 */
[----:B------:R-:W1:Y:S01]  /*2b70*/  @P6 LDC R186, c[0x0][0x408] ;  /* 0x00010200ffba6b82 */ /* 0x000e620000000800 */
[----:B------:R-:W-:-:S04]  /*2b80*/  @P6 FMUL.FTZ R181, R234, R181 ;  /* 0x000000b5eab56220 */ /* 0x000fc80000410000 */
[----:B------:R-:W-:-:S04]  /*2b90*/  @P6 FMUL.FTZ R181, R181, R176 ;  /* 0x000000b0b5b56220 */ /* 0x000fc80000410000 */
[----:B0-----:R-:W-:Y:S01]  /*2ba0*/  @P6 FMUL.FTZ R184, R181, R184 ;  /* 0x000000b8b5b86220 */ /* 0x001fe20000410000 */
[----:B------:R-:W-:-:S03]  /*2bb0*/  HFMA2 R181, -RZ, RZ, 0, 0 ;  /* 0x00000000ffb57431 */ /* 0x000fc600000001ff */
[----:B------:R-:W-:Y:S01]  /*2bc0*/  @P6 FMUL.FTZ R182, R173, R184 ;  /* 0x000000b8adb66220 */ /* 0x000fe20000410000 */
[----:B------:R-:W-:-:S03]  /*2bd0*/  @P6 FFMA.FTZ R173, R227, R177, R178 ;  /* 0x000000b1e3ad6223 */ /* 0x000fc600000100b2 */
[----:B------:R-:W-:Y:S01]  /*2be0*/  FADD.FTZ R67, R67, R182 ;  /* 0x000000b643437221 */ /* 0x000fe20000010000 */
[----:B------:R-:W-:-:S04]  /*2bf0*/  @P6 FADD.FTZ R173, R226, -R173 ;  /* 0x800000ade2ad6221 */ /* 0x000fc80000010000 */
[----:B------:R-:W-:-:S04]  /*2c00*/  @P6 FMUL.FTZ R173, R234, R173 ;  /* 0x000000adeaad6220 */ /* 0x000fc80000410000 */
[----:B------:R-:W-:-:S04]  /*2c10*/  @P6 FMUL.FTZ R173, R173, R176 ;  /* 0x000000b0adad6220 */ /* 0x000fc80000410000 */
[----:B-1----:R-:W-:Y:S01]  /*2c20*/  @P6 FMUL.FTZ R186, R173, R186 ;  /* 0x000000baadba6220 */ /* 0x002fe20000410000 */
[----:B------:R-:W-:-:S05]  /*2c30*/  @P6 HADD2.F32 R173, -RZ, R157.H1_H1 ;  /* 0x3000009dffad6230 */ /* 0x000fca0000004100 */
        /* <DEDUP_REMOVED lines=12> */
[----:B------:R-:W-:Y:S02]  /*2d00*/  @P6 HADD2.F32 R184, -RZ, R158.H0_H0 ;  /* 0x2000009effb86230 */ /* 0x000fe40000004100 */
[----:B------:R-:W-:Y:S01]  /*2d10*/  FADD.FTZ R182, R60, R181 ;  /* 0x000000b53cb67221 */ /* 0x000fe20000010000 */
[----:B------:R-:W-:-:S04]  /*2d20*/  @P6 FADD.FTZ R173, R224, -R173 ;  /* 0x800000ade0ad6221 */ /* 0x000fc80000010000 */
[----:B------:R-:W-:-:S04]  /*2d30*/  @P6 FMUL.FTZ R173, R234, R173 ;  /* 0x000000adeaad6220 */ /* 0x000fc80000410000 */
[----:B------:R-:W-:-:S04]  /*2d40*/  @P6 FMUL.FTZ R173, R173, R176 ;  /* 0x000000b0adad6220 */ /* 0x000fc80000410000 */
[----:B-1----:R-:W-:Y:S01]  /*2d50*/  @P6 FMUL.FTZ R185, R173, R186 ;  /* 0x000000baadb96220 */ /* 0x002fe20000410000 */
[----:B------:R-:W-:-:S03]  /*2d60*/  MOV R173, RZ ;  /* 0x000000ff00ad7202 */ /* 0x000fc60000000f00 */
[----:B------:R-:W-:Y:S01]  /*2d70*/  @P6 FMUL.FTZ R173, R185, R184 ;  /* 0x000000b8b9ad6220 */ /* 0x000fe20000410000 */
[----:B------:R-:W-:-:S13]  /*2d80*/  LOP3.LUT P6, RZ, R251, 0xff00, RZ, 0xc0, !PT ;  /* 0x0000ff00fbff7812 */ /* 0x000fda00078cc0ff */
[----:B------:R-:W0:Y:S01]  /*2d90*/  @P6 LDC R184, c[0x0][0x408] ;  /* 0x00010200ffb86b82 */ /* 0x000e220000000800 */
[----:B------:R-:W-:Y:S01]  /*2da0*/  @P6 FFMA.FTZ R185, R223, R177, R178 ;  /* 0x000000b1dfb96223 */ /* 0x000fe200000100b2 */
[----:B------:R-:W-:-:S03]  /*2db0*/  @P6 HADD2.F32 R174, -RZ, R174.H1_H1 ;  /* 0x300000aeffae6230 */ /* 0x000fc60000004100 */
[----:B------:R-:W-:-:S04]  /*2dc0*/  @P6 FADD.FTZ R185, R222, -R185 ;  /* 0x800000b9deb96221 */ /* 0x000fc80000010000 */
[----:B------:R-:W-:-:S04]  /*2dd0*/  @P6 FMUL.FTZ R185, R234, R185 ;  /* 0x000000b9eab96220 */ /* 0x000fc80000410000 */
[----:B------:R-:W-:-:S04]  /*2de0*/  @P6 FMUL.FTZ R185, R185, R176 ;  /* 0x000000b0b9b96220 */ /* 0x000fc80000410000 */
[----:B0-----:R-:W-:Y:S02]  /*2df0*/  @P6 FMUL.FTZ R185, R185, R184 ;  /* 0x000000b8b9b96220 */ /* 0x001fe40000410000 */
[----:B------:R-:W0:Y:S02]  /*2e00*/  @P6 LDC R184, c[0x0][0x408] ;  /* 0x00010200ffb86b82 */ /* 0x000e240000000800 */
[----:B------:R-:W-:Y:S01]  /*2e10*/  @P6 FMUL.FTZ R244, R174, R185 ;  /* 0x000000b9aef46220 */ /* 0x000fe20000410000 */
[----:B------:R-:W-:Y:S01]  /*2e20*/  @P6 FFMA.FTZ R185, R223, R177, R178 ;  /* 0x000000b1dfb96223 */ /* 0x000fe200000100b2 */
[----:B------:R-:W-:Y:S02]  /*2e30*/  @P6 HADD2.F32 R174, -RZ, R158.H1_H1 ;  /* 0x3000009effae6230 */ /* 0x000fe40000004100 */
[----:B------:R-:W-:Y:S01]  /*2e40*/  FADD.FTZ R181, R61, R244 ;  /* 0x000000f43db57221 */ /* 0x000fe20000010000 */
[----:B------:R-:W-:Y:S01]  /*2e50*/  @P6 FADD.FTZ R185, R222, -R185 ;  /* 0x800000b9deb96221 */ /* 0x000fe20000010000 */
[----:B------:R-:W-:-:S03]  /*2e60*/  F2FP.F16.F32.PACK_AB R61, R183, R180 ;  /* 0x000000b4b73d723e */ /* 0x000fc600000000ff */
[----:B------:R-:W-:-:S04]  /*2e70*/  @P6 FMUL.FTZ R185, R234, R185 ;  /* 0x000000b9eab96220 */ /* 0x000fc80000410000 */
[----:B------:R-:W-:-:S04]  /*2e80*/  @P6 FMUL.FTZ R185, R185, R176 ;  /* 0x000000b0b9b96220 */ /* 0x000fc80000410000 */
[----:B0-----:R-:W-:Y:S01]  /*2e90*/  @P6 FMUL.FTZ R185, R185, R184 ;  /* 0x000000b8b9b96220 */ /* 0x001fe20000410000 */
[----:B------:R-:W-:-:S03]  /*2ea0*/  MOV R184, RZ ;  /* 0x000000ff00b87202 */ /* 0x000fc60000000f00 */
        /* <DEDUP_REMOVED lines=12> */
[----:B------:R-:W-:-:S03]  /*2f70*/  MOV R174, RZ ;  /* 0x000000ff00ae7202 */ /* 0x000fc60000000f00 */
[----:B------:R-:W-:-:S04]  /*2f80*/  @P6 FADD.FTZ R185, R220, -R185 ;  /* 0x800000b9dcb96221 */ /* 0x000fc80000010000 */
[----:B------:R-:W-:-:S04]  /*2f90*/  @P6 FMUL.FTZ R185, R234, R185 ;  /* 0x000000b9eab96220 */ /* 0x000fc80000410000 */
[----:B------:R-:W-:-:S04]  /*2fa0*/  @P6 FMUL.FTZ R185, R185, R176 ;  /* 0x000000b0b9b96220 */ /* 0x000fc80000410000 */
[----:B-1----:R-:W-:Y:S01]  /*2fb0*/  @P6 FMUL.FTZ R186, R185, R186 ;  /* 0x000000bab9ba6220 */ /* 0x002fe20000410000 */
[----:B------:R-:W-:-:S05]  /*2fc0*/  @P6 HADD2.F32 R185, -RZ, R159.H0_H0 ;  /* 0x2000009fffb96230 */ /* 0x000fca0000004100 */
[----:B------:R-:W-:Y:S01]  /*2fd0*/  @P6 FMUL.FTZ R174, R186, R185 ;  /* 0x000000b9baae6220 */ /* 0x000fe20000410000 */
[----:B------:R-:W-:-:S04]  /*2fe0*/  ISETP.GE.U32.AND P6, PT, R250, RZ, PT ;  /* 0x000000fffa00720c */ /* 0x000fc80003fc6070 */
[----:B------:R-:W-:-:S13]  /*2ff0*/  ISETP.GE.U32.AND.EX P6, PT, R251, 0x1000000, PT, P6 ;  /* 0x01000000fb00780c */ /* 0x000fda0003fc6160 */
        /* <DEDUP_REMOVED lines=10> */
[----:B------:R-:W-:-:S04]  /*30a0*/  @P6 FFMA.FTZ R175, R219, R177, R178 ;  /* 0x000000b1dbaf6223 */ /* 0x000fc800000100b2 */
        /* <DEDUP_REMOVED lines=8> */
[----:B------:R-:W-:Y:S01]  /*3130*/  @P6 FFMA.FTZ R175, R233, R177, R178 ;  /* 0x000000b1e9af6223 */ /* 0x000fe200000100b2 */
[----:B------:R-:W-:-:S03]  /*3140*/  @P6 HADD2.F32 R172, -RZ, R172.H0_H0 ;  /* 0x200000acffac6230 */ /* 0x000fc60000004100 */
[----:B------:R-:W-:-:S04]  /*3150*/  @P6 FADD.FTZ R175, R232, -R175 ;  /* 0x800000afe8af6221 */ /* 0x000fc80000010000 */
[----:B------:R-:W-:-:S04]  /*3160*/  @P6 FMUL.FTZ R175, R234, R175 ;  /* 0x000000afeaaf6220 */ /* 0x000fc80000410000 */
[----:B------:R-:W-:-:S04]  /*3170*/  @P6 FMUL.FTZ R175, R175, R176 ;  /* 0x000000b0afaf6220 */ /* 0x000fc80000410000 */
[----:B0-----:R-:W-:Y:S02]  /*3180*/  @P6 FMUL.FTZ R175, R175, R186 ;  /* 0x000000baafaf6220 */ /* 0x001fe40000410000 */
[----:B------:R-:W0:Y:S02]  /*3190*/  @P6 LDC R186, c[0x0][0x408] ;  /* 0x00010200ffba6b82 */ /* 0x000e240000000800 */
[----:B------:R-:W-:Y:S01]  /*31a0*/  @P6 FMUL.FTZ R235, R172, R175 ;  /* 0x000000afaceb6220 */ /* 0x000fe20000410000 */
[----:B------:R-:W-:Y:S01]  /*31b0*/  @P6 FFMA.FTZ R175, R233, R177, R178 ;  /* 0x000000b1e9af6223 */ /* 0x000fe200000100b2 */
[----:B------:R-:W-:Y:S02]  /*31c0*/  @P6 HADD2.F32 R172, -RZ, R156.H0_H0 ;  /* 0x2000009cffac6230 */ /* 0x000fe40000004100 */
[----:B------:R-:W-:Y:S01]  /*31d0*/  FADD.FTZ R64, R64, R235 ;  /* 0x000000eb40407221 */ /* 0x000fe20000010000 */
[----:B------:R-:W-:-:S04]  /*31e0*/  @P6 FADD.FTZ R175, R232, -R175 ;  /* 0x800000afe8af6221 */ /* 0x000fc80000010000 */
[----:B------:R-:W-:-:S04]  /*31f0*/  @P6 FMUL.FTZ R175, R234, R175 ;  /* 0x000000afeaaf6220 */ /* 0x000fc80000410000 */
[----:B------:R-:W-:-:S04]  /*3200*/  @P6 FMUL.FTZ R175, R175, R176 ;  /* 0x000000b0afaf6220 */ /* 0x000fc80000410000 */
[----:B0-----:R-:W-:Y:S01]  /*3210*/  @P6 FMUL.FTZ R175, R175, R186 ;  /* 0x000000baafaf6220 */ /* 0x001fe20000410000 */
[----:B------:R-:W-:-:S03]  /*3220*/  HFMA2 R186, -RZ, RZ, 0, 0 ;  /* 0x00000000ffba7431 */ /* 0x000fc600000001ff */
[----:B------:R-:W-:Y:S01]  /*3230*/  @P6 FMUL.FTZ R186, R175, R172 ;  /* 0x000000acafba6220 */ /* 0x000fe20000410000 */
[----:B------:R-:W-:Y:S01]  /*3240*/  FADD.FTZ R175, R62, R187 ;  /* 0x000000bb3eaf7221 */ /* 0x000fe20000010000 */
[----:B------:R-:W-:Y:S01]  /*3250*/  FADD.FTZ R172, R63, R242 ;  /* 0x000000f23fac7221 */ /* 0x000fe20000010000 */
[----:B------:R-:W-:Y:S02]  /*3260*/  F2FP.F16.F32.PACK_AB R62, R184, R173 ;  /* 0x000000adb83e723e */ /* 0x000fe400000000ff */
[----:B------:R-:W-:Y:S02]  /*3270*/  F2FP.F16.F32.PACK_AB R63, R185, R174 ;  /* 0x000000aeb93f723e */ /* 0x000fe400000000ff */
[----:B------:R-:W-:Y:S01]  /*3280*/  F2FP.F16.F32.PACK_AB R60, R179, R186 ;  /* 0x000000bab33c723e */ /* 0x000fe200000000ff */
[----:B------:R-:W-:Y:S06]  /*3290*/  BRA `(.L_x_2456) ;  /* 0x0000000800387947 */ /* 0x000fec0003800000 */
.L_x_2455:
[----:B------:R-:W-:Y:S01]  /*32a0*/  LOP3.LUT P6, RZ, R250, 0xff00, RZ, 0xc0, !PT ;  /* 0x0000ff00faff7812 */ /* 0x000fe200078cc0ff */
[----:B------:R-:W-:Y:S01]  /*32b0*/  FFMA.FTZ R169, R231, R177, R178 ;  /* 0x000000b1e7a97223 */ /* 0x000fe200000100b2 */
[----:B------:R-:W-:Y:S02]  /*32c0*/  CS2R R248, SRZ ;  /* 0x0000000000f87805 */ /* 0x000fe4000001ff00 */
[----:B------:R-:W-:Y:S02]  /*32d0*/  MOV R179, RZ ;  /* 0x000000ff00b37202 */ /* 0x000fe40000000f00 */
[----:B------:R-:W-:Y:S01]  /*32e0*/  CS2R R246, SRZ ;  /* 0x0000000000f67805 */ /* 0x000fe2000001ff00 */
[----:B------:R-:W-:Y:S01]  /*32f0*/  FADD.FTZ R169, R230, -R169 ;  /* 0x800000a9e6a97221 */ /* 0x000fe20000010000 */
[----:B------:R-:W-:Y:S02]  /*3300*/  MOV R185, RZ ;  /* 0x000000ff00b97202 */ /* 0x000fe40000000f00 */
[----:B------:R-:W-:Y:S01]  /*3310*/  CS2R R182, SRZ ;  /* 0x0000000000b67805 */ /* 0x000fe2000001ff00 */
[----:B------:R-:W-:-:S02]  /*3320*/  HFMA2 R244, -RZ, RZ, 0, 0 ;  /* 0x00000000fff47431 */ /* 0x000fc400000001ff */
[----:B------:R-:W-:Y:S01]  /*3330*/  FMUL.FTZ R168, R234, R169 ;  /* 0x000000a9eaa87220 */ /* 0x000fe20000410000 */
[----:B------:R-:W0:Y:S03]  /*3340*/  @P6 LDC R170, c[0x0][0x408] ;  /* 0x00010200ffaa6b82 */ /* 0x000e260000000800 */
[----:B------:R-:W-:-:S05]  /*3350*/  @P6 FMUL.FTZ R169, R168, R176 ;  /* 0x000000b0a8a96220 */ /* 0x000fca0000410000 */
[----:B------:R-:W1:Y:S01]  /*3360*/  @P6 LDC R180, c[0x0][0x408] ;  /* 0x00010200ffb46b82 */ /* 0x000e620000000800 */
[----:B0-----:R-:W-:Y:S01]  /*3370*/  @P6 FMUL.FTZ R170, R169, R170 ;  /* 0x000000aaa9aa6220 */ /* 0x001fe20000410000 */
[----:B-----5:R-:W-:-:S05]  /*3380*/  @P6 HADD2.F32 R169, -RZ, R172.H1_H1 ;  /* 0x300000acffa96230 */ /* 0x020fca0000004100 */
[----:B------:R-:W-:Y:S01]  /*3390*/  @P6 FMUL.FTZ R249, R169, R170 ;  /* 0x000000aaa9f96220 */ /* 0x000fe20000410000 */
[----:B------:R-:W-:-:S03]  /*33a0*/  @P6 FMUL.FTZ R169, R168, R176 ;  /* 0x000000b0a8a96220 */ /* 0x000fc60000410000 */
[----:B------:R-:W-:Y:S01]  /*33b0*/  FADD.FTZ R65, R65, R249 ;  /* 0x000000f941417221 */ /* 0x000fe20000010000 */
[----:B-1----:R-:W-:Y:S01]  /*33c0*/  @P6 FMUL.FTZ R180, R169, R180 ;  /* 0x000000b4a9b46220 */ /* 0x002fe20000410000 */
[----:B------:R-:W-:-:S05]  /*33d0*/  @P6 HADD2.F32 R169, -RZ, R156.H1_H1 ;  /* 0x3000009cffa96230 */ /* 0x000fca0000004100 */
[----:B------:R-:W-:Y:S01]  /*33e0*/  @P6 FMUL.FTZ R179, R180, R169 ;  /* 0x000000a9b4b36220 */ /* 0x000fe20000410000 */
[----:B------:R-:W-:Y:S01]  /*33f0*/  LOP3.LUT P6, RZ, R250, 0xff0000, RZ, 0xc0, !PT ;  /* 0x00ff0000faff7812 */ /* 0x000fe200078cc0ff */
[----:B------:R-:W-:-:S04]  /*3400*/  FFMA.FTZ R169, R229, R177, R178 ;  /* 0x000000b1e5a97223 */ /* 0x000fc800000100b2 */
[----:B------:R-:W-:-:S04]  /*3410*/  FADD.FTZ R169, R228, -R169 ;  /* 0x800000a9e4a97221 */ /* 0x000fc80000010000 */
[----:B------:R-:W-:-:S04]  /*3420*/  FMUL.FTZ R187, R234, R169 ;  /* 0x000000a9eabb7220 */ /* 0x000fc80000410000 */
[----:B------:R-:W0:Y:S01]  /*3430*/  @P6 LDC R170, c[0x0][0x408] ;  /* 0x00010200ffaa6b82 */ /* 0x000e220000000800 */
[----:B------:R-:W-:-:S07]  /*3440*/  @P6 FMUL.FTZ R169, R187, R176 ;  /* 0x000000b0bba96220 */ /* 0x000fce0000410000 */
[----:B------:R-:W1:Y:S01]  /*3450*/  @P6 LDC R180, c[0x0][0x408] ;  /* 0x00010200ffb46b82 */ /* 0x000e620000000800 */
[----:B0-----:R-:W-:Y:S01]  /*3460*/  @P6 FMUL.FTZ R170, R169, R170 ;  /* 0x000000aaa9aa6220 */ /* 0x001fe20000410000 */
[----:B------:R-:W-:-:S05]  /*3470*/  @P6 HADD2.F32 R169, -RZ, R173.H0_H0 ;  /* 0x200000adffa96230 */ /* 0x000fca0000004100 */
[----:B------:R-:W-:Y:S01]  /*3480*/  @P6 FMUL.FTZ R248, R169, R170 ;  /* 0x000000aaa9f86220 */ /* 0x000fe20000410000 */
[----:B------:R-:W-:-:S03]  /*3490*/  @P6 FMUL.FTZ R169, R187, R176 ;  /* 0x000000b0bba96220 */ /* 0x000fc60000410000 */
[----:B------:R-:W-:Y:S01]  /*34a0*/  FADD.FTZ R66, R66, R248 ;  /* 0x000000f842427221 */ /* 0x000fe20000010000 */
[----:B-1----:R-:W-:Y:S01]  /*34b0*/  @P6 FMUL.FTZ R170, R169, R180 ;  /* 0x000000b4a9aa6220 */ /* 0x002fe20000410000 */
[----:B------:R-:W-:Y:S02]  /*34c0*/  HFMA2 R180, -RZ, RZ, 0, 0 ;  /* 0x00000000ffb47431 */ /* 0x000fe400000001ff */
[----:B------:R-:W-:-:S05]  /*34d0*/  @P6 HADD2.F32 R169, -RZ, R157.H0_H0 ;  /* 0x2000009dffa96230 */ /* 0x000fca0000004100 */
[----:B------:R-:W-:Y:S01]  /*34e0*/  @P6 FMUL.FTZ R180, R170, R169 ;  /* 0x000000a9aab46220 */ /* 0x000fe20000410000 */
[----:B------:R-:W-:Y:S01]  /*34f0*/  LOP3.LUT P6, RZ, R250, 0xff000000, RZ, 0xc0, !PT ;  /* 0xff000000faff7812 */ /* 0x000fe200078cc0ff */
[----:B------:R-:W-:-:S04]  /*3500*/  FFMA.FTZ R169, R227, R177, R178 ;  /* 0x000000b1e3a97223 */ /* 0x000fc800000100b2 */
[----:B------:R-:W-:-:S04]  /*3510*/  FADD.FTZ R169, R226, -R169 ;  /* 0x800000a9e2a97221 */ /* 0x000fc80000010000 */
[----:B------:R-:W-:-:S04]  /*3520*/  FMUL.FTZ R169, R234, R169 ;  /* 0x000000a9eaa97220 */ /* 0x000fc80000410000 */
[----:B------:R-:W0:Y:S01]  /*3530*/  @P6 LDC R171, c[0x0][0x408] ;  /* 0x00010200ffab6b82 */ /* 0x000e220000000800 */
[----:B------:R-:W-:Y:S01]  /*3540*/  @P6 FMUL.FTZ R170, R169, R176 ;  /* 0x000000b0a9aa6220 */ /* 0x000fe20000410000 */
[----:B------:R-:W-:-:S06]  /*3550*/  @P6 HADD2.F32 R173, -RZ, R173.H1_H1 ;  /* 0x300000adffad6230 */ /* 0x000fcc0000004100 */
[----:B------:R-:W1:Y:S01]  /*3560*/  @P6 LDC R181, c[0x0][0x408] ;  /* 0x00010200ffb56b82 */ /* 0x000e620000000800 */
[----:B0-----:R-:W-:Y:S01]  /*3570*/  @P6 FMUL.FTZ R170, R170, R171 ;  /* 0x000000abaaaa6220 */ /* 0x001fe20000410000 */
[----:B------:R-:W-:-:S03]  /*3580*/  FFMA.FTZ R171, R225, R177, R178 ;  /* 0x000000b1e1ab7223 */ /* 0x000fc600000100b2 */
[----:B------:R-:W-:Y:S01]  /*3590*/  @P6 FMUL.FTZ R247, R173, R170 ;  /* 0x000000aaadf76220 */ /* 0x000fe20000410000 */
[C---:B------:R-:W-:Y:S01]  /*35a0*/  @P6 FMUL.FTZ R170, R169.reuse, R176 ;  /* 0x000000b0a9aa6220 */ /* 0x040fe20000410000 */
[----:B------:R-:W-:Y:S01]  /*35b0*/  FADD.FTZ R171, R224, -R171 ;  /* 0x800000abe0ab7221 */ /* 0x000fe20000010000 */
[----:B------:R-:W-:Y:S01]  /*35c0*/  F2FP.F16.F32.PACK_AB R169, R169, R187 ;  /* 0x000000bba9a9723e */ /* 0x000fe200000000ff */
[----:B------:R-:W-:Y:S01]  /*35d0*/  FADD.FTZ R67, R67, R247 ;  /* 0x000000f743437221 */ /* 0x000fe20000010000 */
[----:B-1----:R-:W-:Y:S01]  /*35e0*/  @P6 FMUL.FTZ R181, R170, R181 ;  /* 0x000000b5aab56220 */ /* 0x002fe20000410000 */
[----:B------:R-:W-:Y:S02]  /*35f0*/  @P6 HADD2.F32 R170, -RZ, R157.H1_H1 ;  /* 0x3000009dffaa6230 */ /* 0x000fe40000004100 */
[----:B------:R-:W-:Y:S01]  /*3600*/  FMUL.FTZ R235, R234, R171 ;  /* 0x000000abeaeb7220 */ /* 0x000fe20000410000 */
[----:B------:R-:W-:Y:S02]  /*3610*/  FFMA.FTZ R171, R223, R177, R178 ;  /* 0x000000b1dfab7223 */ /* 0x000fe400000100b2 */
[----:B------:R-:W-:Y:S01]  /*3620*/  @P6 FMUL.FTZ R185, R181, R170 ;  /* 0x000000aab5b96220 */ /* 0x000fe20000410000 */
[----:B------:R-:W-:Y:S01]  /*3630*/  LOP3.LUT P6, RZ, R251, 0xff, RZ, 0xc0, !PT ;  /* 0x000000fffbff7812 */ /* 0x000fe200078cc0ff */
[----:B------:R-:W-:-:S12]  /*3640*/  FADD.FTZ R171, R222, -R171 ;  /* 0x800000abdeab7221 */ /* 0x000fd80000010000 */
[----:B------:R-:W0:Y:S01]  /*3650*/  @P6 LDC R173, c[0x0][0x408] ;  /* 0x00010200ffad6b82 */ /* 0x000e220000000800 */
[----:B------:R-:W-:-:S07]  /*3660*/  @P6 FMUL.FTZ R170, R235, R176 ;  /* 0x000000b0ebaa6220 */ /* 0x000fce0000410000 */
[----:B------:R-:W1:Y:S01]  /*3670*/  @P6 LDC R181, c[0x0][0x408] ;  /* 0x00010200ffb56b82 */ /* 0x000e620000000800 */
[----:B0-----:R-:W-:Y:S01]  /*3680*/  @P6 FMUL.FTZ R173, R170, R173 ;  /* 0x000000adaaad6220 */ /* 0x001fe20000410000 */
[----:B------:R-:W-:-:S05]  /*3690*/  @P6 HADD2.F32 R170, -RZ, R174.H0_H0 ;  /* 0x200000aeffaa6230 */ /* 0x000fca0000004100 */
[----:B------:R-:W-:Y:S01]  /*36a0*/  @P6 FMUL.FTZ R182, R170, R173 ;  /* 0x000000adaab66220 */ /* 0x000fe20000410000 */
[----:B------:R-:W-:Y:S01]  /*36b0*/  @P6 FMUL.FTZ R170, R235, R176 ;  /* 0x000000b0ebaa6220 */ /* 0x000fe20000410000 */
[----:B------:R-:W-:Y:S02]  /*36c0*/  HFMA2 R173, -RZ, RZ, 0, 0 ;  /* 0x00000000ffad7431 */ /* 0x000fe400000001ff */
[----:B------:R-:W-:Y:S01]  /*36d0*/  FADD.FTZ R182, R60, R182 ;  /* 0x000000b63cb67221 */ /* 0x000fe20000010000 */
[----:B-1----:R-:W-:Y:S01]  /*36e0*/  @P6 FMUL.FTZ R181, R170, R181 ;  /* 0x000000b5aab56220 */ /* 0x002fe20000410000 */
[----:B------:R-:W-:-:S05]  /*36f0*/  @P6 HADD2.F32 R170, -RZ, R158.H0_H0 ;  /* 0x2000009effaa6230 */ /* 0x000fca0000004100 */
[----:B------:R-:W-:Y:S01]  /*3700*/  @P6 FMUL.FTZ R173, R181, R170 ;  /* 0x000000aab5ad6220 */ /* 0x000fe20000410000 */
[----:B------:R-:W-:Y:S01]  /*3710*/  LOP3.LUT P6, RZ, R251, 0xff00, RZ, 0xc0, !PT ;  /* 0x0000ff00fbff7812 */ /* 0x000fe200078cc0ff */
[----:B------:R-:W-:Y:S01]  /*3720*/  FMUL.FTZ R170, R234, R171 ;  /* 0x000000abeaaa7220 */ /* 0x000fe20000410000 */
[----:B------:R-:W-:-:S11]  /*3730*/  MOV R181, RZ ;  /* 0x000000ff00b57202 */ /* 0x000fd60000000f00 */
[----:B------:R-:W0:Y:S01]  /*3740*/  @P6 LDC R184, c[0x0][0x408] ;  /* 0x00010200ffb86b82 */ /* 0x000e220000000800 */
[----:B------:R-:W-:Y:S01]  /*3750*/  @P6 FMUL.FTZ R171, R170, R176 ;  /* 0x000000b0aaab6220 */ /* 0x000fe20000410000 */
[----:B------:R-:W-:-:S06]  /*3760*/  @P6 HADD2.F32 R174, -RZ, R174.H1_H1 ;  /* 0x300000aeffae6230 */ /* 0x000fcc0000004100 */
[----:B------:R-:W1:Y:S01]  /*3770*/  @P6 LDC R186, c[0x0][0x408] ;  /* 0x00010200ffba6b82 */ /* 0x000e620000000800 */
[----:B0-----:R-:W-:-:S04]  /*3780*/  @P6 FMUL.FTZ R171, R171, R184 ;  /* 0x000000b8abab6220 */ /* 0x001fc80000410000 */
[----:B------:R-:W-:Y:S01]  /*3790*/  @P6 FMUL.FTZ R181, R174, R171 ;  /* 0x000000abaeb56220 */ /* 0x000fe20000410000 */
[C---:B------:R-:W-:Y:S01]  /*37a0*/  @P6 FMUL.FTZ R171, R170.reuse, R176 ;  /* 0x000000b0aaab6220 */ /* 0x040fe20000410000 */
[----:B------:R-:W-:Y:S02]  /*37b0*/  F2FP.F16.F32.PACK_AB R170, R170, R235 ;  /* 0x000000ebaaaa723e */ /* 0x000fe400000000ff */
[----:B------:R-:W-:Y:S01]  /*37c0*/  FADD.FTZ R181, R61, R181 ;  /* 0x000000b53db57221 */ /* 0x000fe20000010000 */
[----:B-1----:R-:W-:Y:S01]  /*37d0*/  @P6 FMUL.FTZ R186, R171, R186 ;  /* 0x000000baabba6220 */ /* 0x002fe20000410000 */
[----:B------:R-:W-:Y:S01]  /*37e0*/  @P6 HADD2.F32 R171, -RZ, R158.H1_H1 ;  /* 0x3000009effab6230 */ /* 0x000fe20000004100 */
[----:B------:R-:W-:-:S04]  /*37f0*/  F2FP.F16.F32.PACK_AB R61, R185, R180 ;  /* 0x000000b4b93d723e */ /* 0x000fc800000000ff */
        /* <DEDUP_REMOVED lines=11> */
[----:B------:R-:W-:Y:S01]  /*38b0*/  @P6 FMUL.FTZ R171, R243, R176 ;  /* 0x000000b0f3ab6220 */ /* 0x000fe20000410000 */
[----:B------:R-:W-:-:S03]  /*38c0*/  MOV R174, RZ ;  /* 0x000000ff00ae7202 */ /* 0x000fc60000000f00 */
[----:B-1----:R-:W-:Y:S01]  /*38d0*/  @P6 FMUL.FTZ R184, R171, R184 ;  /* 0x000000b8abb86220 */ /* 0x002fe20000410000 */
[----:B------:R-:W-:-:S05]  /*38e0*/  @P6 HADD2.F32 R171, -RZ, R159.H0_H0 ;  /* 0x2000009fffab6230 */ /* 0x000fca0000004100 */
[----:B------:R-:W-:Y:S01]  /*38f0*/  @P6 FMUL.FTZ R174, R184, R171 ;  /* 0x000000abb8ae6220 */ /* 0x000fe20000410000 */
[----:B------:R-:W-:Y:S01]  /*3900*/  ISETP.GE.U32.AND P6, PT, R250, RZ, PT ;  /* 0x000000fffa00720c */ /* 0x000fe20003fc6070 */
[----:B------:R-:W-:-:S03]  /*3910*/  FFMA.FTZ R171, R219, R177, R178 ;  /* 0x000000b1dbab7223 */ /* 0x000fc600000100b2 */
[----:B------:R-:W-:Y:S01]  /*3920*/  ISETP.GE.U32.AND.EX P6, PT, R251, 0x1000000, PT, P6 ;  /* 0x01000000fb00780c */ /* 0x000fe20003fc6160 */
[----:B------:R-:W-:-:S04]  /*3930*/  FADD.FTZ R171, R218, -R171 ;  /* 0x800000abdaab7221 */ /* 0x000fc80000010000 */
[----:B------:R-:W-:-:S08]  /*3940*/  FMUL.FTZ R171, R234, R171 ;  /* 0x000000abeaab7220 */ /* 0x000fd00000410000 */
[----:B------:R-:W0:Y:S01]  /*3950*/  @P6 LDC R245, c[0x0][0x408] ;  /* 0x00010200fff56b82 */ /* 0x000e220000000800 */
[----:B------:R-:W-:Y:S01]  /*3960*/  @P6 FMUL.FTZ R186, R171, R176 ;  /* 0x000000b0abba6220 */ /* 0x000fe20000410000 */
[----:B------:R-:W-:-:S06]  /*3970*/  @P6 HADD2.F32 R175, -RZ, R175.H1_H1 ;  /* 0x300000afffaf6230 */ /* 0x000fcc0000004100 */
[----:B------:R-:W1:Y:S01]  /*3980*/  @P6 LDC R184, c[0x0][0x408] ;  /* 0x00010200ffb86b82 */ /* 0x000e620000000800 */
[----:B0-----:R-:W-:Y:S01]  /*3990*/  @P6 FMUL.FTZ R186, R186, R245 ;  /* 0x000000f5baba6220 */ /* 0x001fe20000410000 */
[----:B------:R-:W-:-:S03]  /*39a0*/  HFMA2 R245, -RZ, RZ, 0, 0 ;  /* 0x00000000fff57431 */ /* 0x000fc600000001ff */
[----:B------:R-:W-:Y:S01]  /*39b0*/  @P6 FMUL.FTZ R245, R175, R186 ;  /* 0x000000baaff56220 */ /* 0x000fe20000410000 */
[C---:B------:R-:W-:Y:S01]  /*39c0*/  @P6 FMUL.FTZ R175, R171.reuse, R176 ;  /* 0x000000b0abaf6220 */ /* 0x040fe20000410000 */
[----:B------:R-:W-:-:S03]  /*39d0*/  F2FP.F16.F32.PACK_AB R171, R171, R243 ;  /* 0x000000f3abab723e */ /* 0x000fc600000000ff */
[----:B-1----:R-:W-:Y:S01]  /*39e0*/  @P6 FMUL.FTZ R186, R175, R184 ;  /* 0x000000b8afba6220 */ /* 0x002fe20000410000 */
[----:B------:R-:W-:Y:S01]  /*39f0*/  @P6 HADD2.F32 R175, -RZ, R159.H1_H1 ;  /* 0x3000009fffaf6230 */ /* 0x000fe20000004100 */
[----:B------:R-:W-:-:S04]  /*3a00*/  MOV R184, RZ ;  /* 0x000000ff00b87202 */ /* 0x000fc80000000f00 */
[----:B------:R-:W-:Y:S01]  /*3a10*/  @P6 FMUL.FTZ R184, R186, R175 ;  /* 0x000000afbab86220 */ /* 0x000fe20000410000 */
[----:B------:R-:W-:Y:S01]  /*3a20*/  LOP3.LUT P6, RZ, R250, 0xff, RZ, 0xc0, !PT ;  /* 0x000000fffaff7812 */ /* 0x000fe200078cc0ff */
[----:B------:R-:W-:-:S04]  /*3a30*/  FFMA.FTZ R175, R233, R177, R178 ;  /* 0x000000b1e9af7223 */ /* 0x000fc800000100b2 */
[----:B------:R-:W-:-:S04]  /*3a40*/  FADD.FTZ R175, R232, -R175 ;  /* 0x800000afe8af7221 */ /* 0x000fc80000010000 */
[----:B------:R-:W-:-:S04]  /*3a50*/  FMUL.FTZ R242, R234, R175 ;  /* 0x000000afeaf27220 */ /* 0x000fc80000410000 */
[----:B------:R-:W0:Y:S01]  /*3a60*/  @P6 LDC R186, c[0x0][0x408] ;  /* 0x00010200ffba6b82 */ /* 0x000e220000000800 */
[----:B------:R-:W-:Y:S01]  /*3a70*/  @P6 FMUL.FTZ R175, R242, R176 ;  /* 0x000000b0f2af6220 */ /* 0x000fe20000410000 */
[----:B------:R-:W-:Y:S01]  /*3a80*/  @P6 HADD2.F32 R172, -RZ, R172.H0_H0 ;  /* 0x200000acffac6230 */ /* 0x000fe20000004100 */
[----:B------:R-:W-:Y:S02]  /*3a90*/  F2FP.F16.F32.PACK_AB R168, R168, R242 ;  /* 0x000000f2a8a8723e */ /* 0x000fe400000000ff */
[----:B0-----:R-:W-:Y:S01]  /*3aa0*/  @P6 FMUL.FTZ R175, R175, R186 ;  /* 0x000000baafaf6220 */ /* 0x001fe20000410000 */
[----:B------:R-:W-:-:S03]  /*3ab0*/  HFMA2 R186, -RZ, RZ, 0, 0 ;  /* 0x00000000ffba7431 */ /* 0x000fc600000001ff */
[----:B------:R-:W-:Y:S01]  /*3ac0*/  @P6 FMUL.FTZ R246, R172, R175 ;  /* 0x000000afacf66220 */ /* 0x000fe20000410000 */
[----:B------:R-:W-:Y:S01]  /*3ad0*/  @P6 FMUL.FTZ R172, R242, R176 ;  /* 0x000000b0f2ac6220 */ /* 0x000fe20000410000 */
[----:B------:R-:W0:Y:S02]  /*3ae0*/  @P6 LDC R175, c[0x0][0x408] ;  /* 0x00010200ffaf6b82 */ /* 0x000e240000000800 */
[----:B------:R-:W-:Y:S01]  /*3af0*/  FADD.FTZ R64, R64, R246 ;  /* 0x000000f640407221 */ /* 0x000fe20000010000 */
[----:B0-----:R-:W-:Y:S01]  /*3b00*/  @P6 FMUL.FTZ R175, R172, R175 ;  /* 0x000000afacaf6220 */ /* 0x001fe20000410000 */
[----:B------:R-:W-:-:S05]  /*3b10*/  @P6 HADD2.F32 R172, -RZ, R156.H0_H0 ;  /* 0x2000009cffac6230 */ /* 0x000fca0000004100 */
[----:B------:R-:W-:Y:S01]  /*3b20*/  @P6 FMUL.FTZ R186, R175, R172 ;  /* 0x000000acafba6220 */ /* 0x000fe20000410000 */
[----:B------:R-:W-:Y:S01]  /*3b30*/  FADD.FTZ R175, R62, R244 ;  /* 0x000000f43eaf7221 */ /* 0x000fe20000010000 */
[----:B------:R-:W-:Y:S01]  /*3b40*/  FADD.FTZ R172, R63, R245 ;  /* 0x000000f53fac7221 */ /* 0x000fe20000010000 */
[----:B------:R-:W-:Y:S02]  /*3b50*/  F2FP.F16.F32.PACK_AB R62, R183, R173 ;  /* 0x000000adb73e723e */ /* 0x000fe400000000ff */
[----:B------:R-:W-:Y:S02]  /*3b60*/  F2FP.F16.F32.PACK_AB R63, R184, R174 ;  /* 0x000000aeb83f723e */ /* 0x000fe400000000ff */
[----:B------:R-:W-:-:S07]  /*3b70*/  F2FP.F16.F32.PACK_AB R60, R179, R186 ;  /* 0x000000bab33c723e */ /* 0x000fce00000000ff */
.L_x_2456:
[----:B------:R-:W0:Y:S08]  /*3b80*/  @P1 LDC.64 R186, c[0x0][0x478] ;  /* 0x00011e00ffba1b82 */ /* 0x000e300000000a00 */
[----:B------:R-:W1:Y:S01]  /*3b90*/  LDC.64 R184, c[0x0][0x468] ;  /* 0x00011a00ffb87b82 */ /* 0x000e620000000a00 */
[----:B0-----:R-:W-:-:S05]  /*3ba0*/  @P1 IMAD.WIDE.U32 R186, R199, 0x10, R186 ;  /* 0x00000010c7ba1825 */ /* 0x001fca00078e00ba */
[----:B------:R-:W-:Y:S01]  /*3bb0*/  @P1 STG.E.128 desc[UR8][R186.64], R168 ;  /* 0x000000a8ba001986 */ /* 0x000fe2000c101d08 */
[C---:B-1----:R-:W-:Y:S01]  /*3bc0*/  IMAD.WIDE.U32 R184, R199.reuse, 0x10, R184 ;  /* 0x00000010c7b87825 */ /* 0x042fe200078e00b8 */
[----:B------:R-:W-:-:S04]  /*3bd0*/  IADD3 R199, PT, PT, R199, 0x100, RZ ;  /* 0x00000100c7c77810 */ /* 0x000fc80007ffe0ff */
[----:B------:R0:W-:Y:S02]  /*3be0*/  STG.E.128 desc[UR8][R184.64], R60 ;  /* 0x0000003cb8007986 */ /* 0x0001e4000c101d08 */
[----:B0-----:R-:W-:Y:S02]  /*3bf0*/  MOV R60, R182 ;  /* 0x000000b6003c7202 */ /* 0x001fe40000000f00 */
[----:B------:R-:W-:Y:S02]  /*3c00*/  MOV R61, R181 ;  /* 0x000000b5003d7202 */ /* 0x000fe40000000f00 */
[----:B------:R-:W-:Y:S02]  /*3c10*/  MOV R62, R175 ;  /* 0x000000af003e7202 */ /* 0x000fe40000000f00 */
[----:B------:R-:W-:-:S07]  /*3c20*/  MOV R63, R172 ;  /* 0x000000ac003f7202 */ /* 0x000fce0000000f00 */
.L_x_2454:
[----:B------:R-:W-:Y:S05]  /*3c30*/  BSYNC.RECONVERGENT B1 ;  /* 0x0000000000017941 */ /* 0x000fea0003800200 */
.L_x_2453:
        /* <DEDUP_REMOVED lines=8> */
[----:B------:R-:W-:Y:S01]  /*3cc0*/  LOP3.LUT P6, RZ, R240, 0xff00, RZ, 0xc0, !PT ;  /* 0x0000ff00f0ff7812 */ /* 0x000fe200078cc0ff */
[----:B------:R-:W-:Y:S01]  /*3cd0*/  FFMA.FTZ R169, R215, R177, R178 ;  /* 0x000000b1d7a97223 */ /* 0x000fe200000100b2 */
[----:B------:R-:W-:Y:S02]  /*3ce0*/  CS2R R248, SRZ ;  /* 0x0000000000f87805 */ /* 0x000fe4000001ff00 */
[----:B------:R-:W-:Y:S02]  /*3cf0*/  MOV R179, RZ ;  /* 0x000000ff00b37202 */ /* 0x000fe40000000f00 */
[----:B------:R-:W-:Y:S01]  /*3d00*/  CS2R R246, SRZ ;  /* 0x0000000000f67805 */ /* 0x000fe2000001ff00 */
[----:B------:R-:W-:Y:S01]  /*3d10*/  FADD.FTZ R169, R214, -R169 ;  /* 0x800000a9d6a97221 */ /* 0x000fe20000010000 */
[----:B------:R-:W-:Y:S01]  /*3d20*/  CS2R R182, SRZ ;  /* 0x0000000000b67805 */ /* 0x000fe2000001ff00 */
[----:B------:R-:W-:Y:S02]  /*3d30*/  HFMA2 R244, -RZ, RZ, 0, 0 ;  /* 0x00000000fff47431 */ /* 0x000fe400000001ff */
[----:B------:R-:W-:-:S02]  /*3d40*/  FMUL.FTZ R168, R234, R169 ;  /* 0x000000a9eaa87220 */ /* 0x000fc40000410000 */
[----:B------:R-:W0:Y:S02]  /*3d50*/  @P6 LDC R170, c[0x0][0x408] ;  /* 0x00010200ffaa6b82 */ /* 0x000e240000000800 */
[----:B------:R-:W-:-:S06]  /*3d60*/  @P6 FMUL.FTZ R169, R176, R168 ;  /* 0x000000a8b0a96220 */ /* 0x000fcc0000410000 */
        /* <DEDUP_REMOVED lines=36> */
[----:B------:R-:W-:Y:S01]  /*3fb0*/  @P6 FMUL.FTZ R170, R176, R169 ;  /* 0x000000a9b0aa6220 */ /* 0x000fe20000410000 */
[----:B------:R-:W-:Y:S01]  /*3fc0*/  FADD.FTZ R171, R208, -R171 ;  /* 0x800000abd0ab7221 */ /* 0x000fe20000010000 */
[----:B------:R-:W-:Y:S01]  /*3fd0*/  F2FP.F16.F32.PACK_AB R169, R169, R187 ;  /* 0x000000bba9a9723e */ /* 0x000fe200000000ff */
[----:B------:R-:W-:Y:S01]  /*3fe0*/  FADD.FTZ R59, R59, R247 ;  /* 0x000000f73b3b7221 */ /* 0x000fe20000010000 */
[----:B-1----:R-:W-:Y:S01]  /*3ff0*/  @P6 FMUL.FTZ R181, R170, R181 ;  /* 0x000000b5aab56220 */ /* 0x002fe20000410000 */
[----:B------:R-:W-:Y:S02]  /*4000*/  @P6 HADD2.F32 R170, -RZ, R149.H1_H1 ;  /* 0x30000095ffaa6230 */ /* 0x000fe40000004100 */
[----:B------:R-:W-:-:S03]  /*4010*/  FMUL.FTZ R235, R234, R171 ;  /* 0x000000abeaeb7220 */ /* 0x000fc60000410000 */
[----:B------:R-:W-:Y:S01]  /*4020*/  @P6 FMUL.FTZ R183, R181, R170 ;  /* 0x000000aab5b76220 */ /* 0x000fe20000410000 */
[----:B------:R-:W-:-:S13]  /*4030*/  LOP3.LUT P6, RZ, R241, 0xff, RZ, 0xc0, !PT ;  /* 0x000000fff1ff7812 */ /* 0x000fda00078cc0ff */
[----:B------:R-:W0:Y:S01]  /*4040*/  @P6 LDC R173, c[0x0][0x408] ;  /* 0x00010200ffad6b82 */ /* 0x000e220000000800 */
[----:B------:R-:W-:-:S07]  /*4050*/  @P6 FMUL.FTZ R170, R176, R235 ;  /* 0x000000ebb0aa6220 */ /* 0x000fce0000410000 */
[----:B------:R-:W1:Y:S01]  /*4060*/  @P6 LDC R181, c[0x0][0x408] ;  /* 0x00010200ffb56b82 */ /* 0x000e620000000800 */
[----:B0-----:R-:W-:Y:S01]  /*4070*/  @P6 FMUL.FTZ R171, R170, R173 ;  /* 0x000000adaaab6220 */ /* 0x001fe20000410000 */
[----:B------:R-:W-:Y:S01]  /*4080*/  @P6 HADD2.F32 R170, -RZ, R174.H0_H0 ;  /* 0x200000aeffaa6230 */ /* 0x000fe20000004100 */
[----:B------:R-:W-:-:S04]  /*4090*/  MOV R173, RZ ;  /* 0x000000ff00ad7202 */ /* 0x000fc80000000f00 */
[----:B------:R-:W-:Y:S01]  /*40a0*/  @P6 FMUL.FTZ R182, R170, R171 ;  /* 0x000000abaab66220 */ /* 0x000fe20000410000 */
[----:B------:R-:W-:Y:S01]  /*40b0*/  @P6 FMUL.FTZ R170, R176, R235 ;  /* 0x000000ebb0aa6220 */ /* 0x000fe20000410000 */
[----:B------:R-:W-:Y:S02]  /*40c0*/  FFMA.FTZ R171, R207, R177, R178 ;  /* 0x000000b1cfab7223 */ /* 0x000fe400000100b2 */
[----:B------:R-:W-:Y:S01]  /*40d0*/  FADD.FTZ R182, R52, R182 ;  /* 0x000000b634b67221 */ /* 0x000fe20000010000 */
[----:B-1----:R-:W-:Y:S01]  /*40e0*/  @P6 FMUL.FTZ R181, R170, R181 ;  /* 0x000000b5aab56220 */ /* 0x002fe20000410000 */
[----:B------:R-:W-:Y:S02]  /*40f0*/  @P6 HADD2.F32 R170, -RZ, R150.H0_H0 ;  /* 0x20000096ffaa6230 */ /* 0x000fe40000004100 */
[----:B------:R-:W-:-:S03]  /*4100*/  FADD.FTZ R171, R206, -R171 ;  /* 0x800000abceab7221 */ /* 0x000fc60000010000 */
[----:B------:R-:W-:Y:S01]  /*4110*/  @P6 FMUL.FTZ R173, R181, R170 ;  /* 0x000000aab5ad6220 */ /* 0x000fe20000410000 */
[----:B------:R-:W-:Y:S01]  /*4120*/  LOP3.LUT P6, RZ, R241, 0xff00, RZ, 0xc0, !PT ;  /* 0x0000ff00f1ff7812 */ /* 0x000fe200078cc0ff */
[----:B------:R-:W-:Y:S01]  /*4130*/  FMUL.FTZ R170, R234, R171 ;  /* 0x000000abeaaa7220 */ /* 0x000fe20000410000 */
[----:B------:R-:W-:-:S11]  /*4140*/  HFMA2 R181, -RZ, RZ, 0, 0 ;  /* 0x00000000ffb57431 */ /* 0x000fd600000001ff */
[----:B------:R-:W0:Y:S01]  /*4150*/  @P6 LDC R184, c[0x0][0x408] ;  /* 0x00010200ffb86b82 */ /* 0x000e220000000800 */
[----:B------:R-:W-:Y:S01]  /*4160*/  @P6 FMUL.FTZ R171, R176, R170 ;  /* 0x000000aab0ab6220 */ /* 0x000fe20000410000 */
[----:B------:R-:W-:-:S06]  /*4170*/  @P6 HADD2.F32 R174, -RZ, R174.H1_H1 ;  /* 0x300000aeffae6230 */ /* 0x000fcc0000004100 */
[----:B------:R-:W1:Y:S01]  /*4180*/  @P6 LDC R186, c[0x0][0x408] ;  /* 0x00010200ffba6b82 */ /* 0x000e620000000800 */
[----:B0-----:R-:W-:Y:S01]  /*4190*/  @P6 FMUL.FTZ R171, R171, R184 ;  /* 0x000000b8abab6220 */ /* 0x001fe20000410000 */
[----:B------:R-:W-:-:S03]  /*41a0*/  MOV R184, RZ ;  /* 0x000000ff00b87202 */ /* 0x000fc60000000f00 */
[----:B------:R-:W-:Y:S01]  /*41b0*/  @P6 FMUL.FTZ R181, R174, R171 ;  /* 0x000000abaeb56220 */ /* 0x000fe20000410000 */
[----:B------:R-:W-:Y:S01]  /*41c0*/  @P6 FMUL.FTZ R171, R176, R170 ;  /* 0x000000aab0ab6220 */ /* 0x000fe20000410000 */
        /* <DEDUP_REMOVED lines=33> */
[----:B------:R-:W-:Y:S01]  /*43e0*/  @P6 FMUL.FTZ R186, R176, R171 ;  /* 0x000000abb0ba6220 */ /* 0x000fe20000410000 */
[----:B------:R-:W-:Y:S01]  /*43f0*/  @P6 HADD2.F32 R175, -RZ, R151.H1_H1 ;  /* 0x30000097ffaf6230 */ /* 0x000fe20000004100 */
[----:B------:R-:W-:Y:S02]  /*4400*/  F2FP.F16.F32.PACK_AB R171, R171, R243 ;  /* 0x000000f3abab723e */ /* 0x000fe400000000ff */
[----:B-1----:R-:W-:Y:S01]  /*4410*/  @P6 FMUL.FTZ R186, R186, R185 ;  /* 0x000000b9baba6220 */ /* 0x002fe20000410000 */
[----:B------:R-:W-:-:S03]  /*4420*/  MOV R185, RZ ;  /* 0x000000ff00b97202 */ /* 0x000fc60000000f00 */
[----:B------:R-:W-:Y:S01]  /*4430*/  @P6 FMUL.FTZ R185, R186, R175 ;  /* 0x000000afbab96220 */ /* 0x000fe20000410000 */
[----:B------:R-:W-:Y:S01]  /*4440*/  LOP3.LUT P6, RZ, R240, 0xff, RZ, 0xc0, !PT ;  /* 0x000000fff0ff7812 */ /* 0x000fe200078cc0ff */
[----:B------:R-:W-:-:S04]  /*4450*/  FFMA.FTZ R175, R217, R177, R178 ;  /* 0x000000b1d9af7223 */ /* 0x000fc800000100b2 */
[----:B------:R-:W-:-:S04]  /*4460*/  FADD.FTZ R175, R216, -R175 ;  /* 0x800000afd8af7221 */ /* 0x000fc80000010000 */
[----:B------:R-:W-:-:S04]  /*4470*/  FMUL.FTZ R242, R234, R175 ;  /* 0x000000afeaf27220 */ /* 0x000fc80000410000 */
[----:B------:R-:W0:Y:S01]  /*4480*/  @P6 LDC R186, c[0x0][0x408] ;  /* 0x00010200ffba6b82 */ /* 0x000e220000000800 */
[-C--:B------:R-:W-:Y:S01]  /*4490*/  @P6 FMUL.FTZ R175, R176, R242.reuse ;  /* 0x000000f2b0af6220 */ /* 0x080fe20000410000 */
        /* <DEDUP_REMOVED lines=15> */
[----:B------:R-:W-:Y:S01]  /*4590*/  F2FP.F16.F32.PACK_AB R52, R179, R186 ;  /* 0x000000bab334723e */ /* 0x000fe200000000ff */
[----:B------:R-:W-:Y:S06]  /*45a0*/  BRA `(.L_x_2460) ;  /* 0x00000008008c7947 */ /* 0x000fec0003800000 */
.L_x_2459:
        /* <DEDUP_REMOVED lines=43> */
[----:B------:R-:W-:-:S13]  /*4860*/  LOP3.LUT P6, RZ, R240, 0xff000000, RZ, 0xc0, !PT ;  /* 0xff000000f0ff7812 */ /* 0x000fda00078cc0ff */
        /* <DEDUP_REMOVED lines=8> */
[----:B------:R-:W-:Y:S01]  /*48f0*/  CS2R R182, SRZ ;  /* 0x0000000000b67805 */ /* 0x000fe2000001ff00 */
[----:B------:R-:W-:Y:S02]  /*4900*/  HFMA2 R181, -RZ, RZ, 0, 0 ;  /* 0x00000000ffb57431 */ /* 0x000fe400000001ff */
        /* <DEDUP_REMOVED lines=108> */
[----:B------:R-:W-:-:S07]  /*4fd0*/  F2FP.F16.F32.PACK_AB R52, R179, R186 ;  /* 0x000000bab334723e */ /* 0x000fce00000000ff */
.L_x_2460:
        /* <DEDUP_REMOVED lines=11> */
.L_x_2458:
[----:B------:R-:W-:Y:S05]  /*5090*/  BSYNC.RECONVERGENT B1 ;  /* 0x0000000000017941 */ /* 0x000fea0003800200 */
.L_x_2457:
        /* <DEDUP_REMOVED lines=14> */
[----:B------:R-:W-:Y:S02]  /*5180*/  CS2R R182, SRZ ;  /* 0x0000000000b67805 */ /* 0x000fe4000001ff00 */
[----:B------:R-:W-:Y:S01]  /*5190*/  CS2R R244, SRZ ;  /* 0x0000000000f47805 */ /* 0x000fe2000001ff00 */
        /* <DEDUP_REMOVED lines=55> */
[----:B------:R-:W-:-:S03]  /*5510*/  @P6 FMUL.FTZ R170, R176, R242 ;  /* 0x000000f2b0aa6220 */ /* 0x000fc60000410000 */
[----:B------:R-:W-:Y:S01]  /*5520*/  FADD.FTZ R182, R44, R182 ;  /* 0x000000b62cb67221 */ /* 0x000fe20000010000 */
[----:B-1----:R-:W-:Y:S01]  /*5530*/  @P6 FMUL.FTZ R181, R170, R181 ;  /* 0x000000b5aab56220 */ /* 0x002fe20000410000 */
[----:B------:R-:W-:-:S05]  /*5540*/  @P6 HADD2.F32 R170, -RZ, R142.H0_H0 ;  /* 0x2000008effaa6230 */ /* 0x000fca0000004100 */
[----:B------:R-:W-:Y:S01]  /*5550*/  @P6 FMUL.FTZ R173, R181, R170 ;  /* 0x000000aab5ad6220 */ /* 0x000fe20000410000 */
[----:B------:R-:W-:Y:S01]  /*5560*/  LOP3.LUT P6, RZ, R237, 0xff00, RZ, 0xc0, !PT ;  /* 0x0000ff00edff7812 */ /* 0x000fe200078cc0ff */
[----:B------:R-:W-:Y:S01]  /*5570*/  FFMA.FTZ R170, R21, R177, R178 ;  /* 0x000000b115aa7223 */ /* 0x000fe200000100b2 */
[----:B------:R-:W-:-:S03]  /*5580*/  HFMA2 R181, -RZ, RZ, 0, 0 ;  /* 0x00000000ffb57431 */ /* 0x000fc600000001ff */
[----:B------:R-:W-:-:S04]  /*5590*/  FADD.FTZ R171, R191, -R170 ;  /* 0x800000aabfab7221 */ /* 0x000fc80000010000 */
[----:B------:R-:W-:-:S04]  /*55a0*/  FMUL.FTZ R170, R234, R171 ;  /* 0x000000abeaaa7220 */ /* 0x000fc80000410000 */
        /* <DEDUP_REMOVED lines=25> */
[----:B------:R-:W-:-:S03]  /*5740*/  @P6 HADD2.F32 R185, -RZ, R143.H0_H0 ;  /* 0x2000008fffb96230 */ /* 0x000fc60000004100 */
[----:B-1----:R-:W-:Y:S01]  /*5750*/  @P6 FMUL.FTZ R186, R174, R235 ;  /* 0x000000ebaeba6220 */ /* 0x002fe20000410000 */
[----:B------:R-:W-:-:S03]  /*5760*/  HFMA2 R174, -RZ, RZ, 0, 0 ;  /* 0x00000000ffae7431 */ /* 0x000fc600000001ff */
[----:B------:R-:W-:Y:S01]  /*5770*/  @P6 FMUL.FTZ R174, R186, R185 ;  /* 0x000000b9baae6220 */ /* 0x000fe20000410000 */
[----:B------:R-:W-:Y:S01]  /*5780*/  ISETP.GE.U32.AND P6, PT, R236, RZ, PT ;  /* 0x000000ffec00720c */ /* 0x000fe20003fc6070 */
[----:B------:R-:W-:-:S03]  /*5790*/  FFMA.FTZ R185, R17, R177, R178 ;  /* 0x000000b111b97223 */ /* 0x000fc600000100b2 */
[----:B------:R-:W-:Y:S01]  /*57a0*/  ISETP.GE.U32.AND.EX P6, PT, R237, 0x1000000, PT, P6 ;  /* 0x01000000ed00780c */ /* 0x000fe20003fc6160 */
[----:B------:R-:W-:-:S04]  /*57b0*/  FADD.FTZ R243, R18, -R185 ;  /* 0x800000b912f37221 */ /* 0x000fc80000010000 */
[----:B------:R-:W-:-:S05]  /*57c0*/  FMUL.FTZ R243, R234, R243 ;  /* 0x000000f3eaf37220 */ /* 0x000fca0000410000 */
[----:B------:R-:W-:-:S03]  /*57d0*/  F2FP.F16.F32.PACK_AB R171, R243, R171 ;  /* 0x000000abf3ab723e */ /* 0x000fc600000000ff */
[----:B------:R-:W0:Y:S01]  /*57e0*/  @P6 LDC R235, c[0x0][0x408] ;  /* 0x00010200ffeb6b82 */ /* 0x000e220000000800 */
[----:B------:R-:W-:Y:S01]  /*57f0*/  @P6 FMUL.FTZ R186, R176, R243 ;  /* 0x000000f3b0ba6220 */ /* 0x000fe20000410000 */
[----:B------:R-:W-:-:S06]  /*5800*/  @P6 HADD2.F32 R175, -RZ, R175.H1_H1 ;  /* 0x300000afffaf6230 */ /* 0x000fcc0000004100 */
[----:B------:R-:W1:Y:S01]  /*5810*/  @P6 LDC R185, c[0x0][0x408] ;  /* 0x00010200ffb96b82 */ /* 0x000e620000000800 */
[----:B0-----:R-:W-:-:S04]  /*5820*/  @P6 FMUL.FTZ R186, R186, R235 ;  /* 0x000000ebbaba6220 */ /* 0x001fc80000410000 */
[----:B------:R-:W-:Y:S01]  /*5830*/  @P6 FMUL.FTZ R245, R175, R186 ;  /* 0x000000baaff56220 */ /* 0x000fe20000410000 */
[----:B------:R-:W-:Y:S01]  /*5840*/  @P6 FMUL.FTZ R186, R176, R243 ;  /* 0x000000f3b0ba6220 */ /* 0x000fe20000410000 */
[----:B------:R-:W-:-:S03]  /*5850*/  @P6 HADD2.F32 R175, -RZ, R143.H1_H1 ;  /* 0x3000008fffaf6230 */ /* 0x000fc60000004100 */
        /* <DEDUP_REMOVED lines=26> */
.L_x_2463:
        /* <DEDUP_REMOVED lines=15> */
[----:B------:R-:W-:Y:S01]  /*5af0*/  @P6 FADD.FTZ R179, R195, -R180 ;  /* 0x800000b4c3b36221 */ /* 0x000fe20000010000 */
[----:B------:R-:W-:Y:S02]  /*5b00*/  @P6 HADD2.F32 R180, -RZ, R140.H1_H1 ;  /* 0x3000008cffb46230 */ /* 0x000fe40000004100 */
[----:B------:R-:W-:Y:S01]  /*5b10*/  FADD.FTZ R49, R49, R246 ;  /* 0x000000f631317221 */ /* 0x000fe20000010000 */
        /* <DEDUP_REMOVED lines=28> */
[----:B------:R-:W-:Y:S01]  /*5ce0*/  @P6 FADD.FTZ R181, R193, -R182 ;  /* 0x800000b6c1b56221 */ /* 0x000fe20000010000 */
[----:B------:R-:W-:Y:S02]  /*5cf0*/  CS2R R182, SRZ ;  /* 0x0000000000b67805 */ /* 0x000fe4000001ff00 */
        /* <DEDUP_REMOVED lines=41> */
[----:B0-----:R-:W-:-:S04]  /*5f90*/  @P6 FMUL.FTZ R185, R185, R186 ;  /* 0x000000bab9b96220 */ /* 0x001fc80000410000 */
[----:B------:R-:W-:Y:S01]  /*5fa0*/  @P6 FMUL.FTZ R244, R174, R185 ;  /* 0x000000b9aef46220 */ /* 0x000fe20000410000 */
[----:B------:R-:W-:-:S03]  /*5fb0*/  @P6 FFMA.FTZ R174, R21, R177, R178 ;  /* 0x000000b115ae6223 */ /* 0x000fc600000100b2 */
[----:B------:R-:W-:Y:S01]  /*5fc0*/  FADD.FTZ R181, R45, R244 ;  /* 0x000000f42db57221 */ /* 0x000fe20000010000 */
[----:B------:R-:W-:Y:S01]  /*5fd0*/  @P6 FADD.FTZ R185, R191, -R174 ;  /* 0x800000aebfb96221 */ /* 0x000fe20000010000 */
[----:B------:R-:W-:Y:S01]  /*5fe0*/  @P6 HADD2.F32 R174, -RZ, R142.H1_H1 ;  /* 0x3000008effae6230 */ /* 0x000fe20000004100 */
[----:B------:R-:W-:Y:S02]  /*5ff0*/  F2FP.F16.F32.PACK_AB R45, R183, R180 ;  /* 0x000000b4b72d723e */ /* 0x000fe400000000ff */
[----:B------:R-:W-:-:S04]  /*6000*/  @P6 FMUL.FTZ R185, R234, R185 ;  /* 0x000000b9eab96220 */ /* 0x000fc80000410000 */
[----:B------:R-:W-:-:S04]  /*6010*/  @P6 FMUL.FTZ R185, R176, R185 ;  /* 0x000000b9b0b96220 */ /* 0x000fc80000410000 */
[----:B-1----:R-:W-:Y:S01]  /*6020*/  @P6 FMUL.FTZ R185, R185, R184 ;  /* 0x000000b8b9b96220 */ /* 0x002fe20000410000 */
        /* <DEDUP_REMOVED lines=63> */
.L_x_2464:
        /* <DEDUP_REMOVED lines=11> */
.L_x_2462:
[----:B------:R-:W-:Y:S05]  /*64d0*/  BSYNC.RECONVERGENT B1 ;  /* 0x0000000000017941 */ /* 0x000fea0003800200 */
.L_x_2461:
        /* <DEDUP_REMOVED lines=9> */
[----:B------:R-:W-:Y:S01]  /*6570*/  MOV R171, RZ ;  /* 0x000000ff00ab7202 */ /* 0x000fe20000000f00 */
[----:B------:R-:W-:Y:S01]  /*6580*/  HFMA2 R179, -RZ, RZ, 0, 0 ;  /* 0x00000000ffb37431 */ /* 0x000fe200000001ff */
[----:B------:R-:W-:Y:S01]  /*6590*/  CS2R R186, SRZ ;  /* 0x0000000000ba7805 */ /* 0x000fe2000001ff00 */
[----:B------:R-:W-:Y:S01]  /*65a0*/  FADD.FTZ R169, R13, -R168 ;  /* 0x800000a80da97221 */ /* 0x000fe20000010000 */
[----:B------:R-:W-:Y:S02]  /*65b0*/  MOV R235, RZ ;  /* 0x000000ff00eb7202 */ /* 0x000fe40000000f00 */
[----:B------:R-:W-:Y:S01]  /*65c0*/  MOV R246, RZ ;  /* 0x000000ff00f67202 */ /* 0x000fe20000000f00 */
[----:B------:R-:W-:-:S04]  /*65d0*/  FMUL.FTZ R168, R234, R169 ;  /* 0x000000a9eaa87220 */ /* 0x000fc80000410000 */
[----:B------:R-:W0:Y:S01]  /*65e0*/  @P6 LDC R170, c[0x0][0x408] ;  /* 0x00010200ffaa6b82 */ /* 0x000e220000000800 */
[----:B------:R-:W-:-:S07]  /*65f0*/  @P6 FMUL.FTZ R169, R176, R168 ;  /* 0x000000a8b0a96220 */ /* 0x000fce0000410000 */
[----:B------:R-:W1:Y:S01]  /*6600*/  @P6 LDC R180, c[0x0][0x408] ;  /* 0x00010200ffb46b82 */ /* 0x000e620000000800 */
[----:B0-----:R-:W-:Y:S01]  /*6610*/  @P6 FMUL.FTZ R170, R169, R170 ;  /* 0x000000aaa9aa6220 */ /* 0x001fe20000410000 */
[----:B-----5:R-:W-:-:S05]  /*6620*/  @P6 HADD2.F32 R169, -RZ, R172.H1_H1 ;  /* 0x300000acffa96230 */ /* 0x020fca0000004100 */
[----:B------:R-:W-:Y:S01]  /*6630*/  @P6 FMUL.FTZ R171, R169, R170 ;  /* 0x000000aaa9ab6220 */ /* 0x000fe20000410000 */
[----:B------:R-:W-:Y:S01]  /*6640*/  @P6 FMUL.FTZ R169, R176, R168 ;  /* 0x000000a8b0a96220 */ /* 0x000fe20000410000 */
[----:B------:R-:W-:Y:S02]  /*6650*/  FFMA.FTZ R170, R12, R177, R178 ;  /* 0x000000b10caa7223 */ /* 0x000fe400000100b2 */
[----:B------:R-:W-:Y:S01]  /*6660*/  FADD.FTZ R41, R41, R171 ;  /* 0x000000ab29297221 */ /* 0x000fe20000010000 */
[----:B-1----:R-:W-:Y:S01]  /*6670*/  @P6 FMUL.FTZ R180, R169, R180 ;  /* 0x000000b4a9b46220 */ /* 0x002fe20000410000 */
[----:B------:R-:W-:Y:S02]  /*6680*/  @P6 HADD2.F32 R169, -RZ, R132.H1_H1 ;  /* 0x30000084ffa96230 */ /* 0x000fe40000004100 */
[----:B------:R-:W-:Y:S01]  /*6690*/  FADD.FTZ R183, R11, -R170 ;  /* 0x800000aa0bb77221 */ /* 0x000fe20000010000 */
[----:B------:R-:W-:Y:S02]  /*66a0*/  MOV R170, RZ ;  /* 0x000000ff00aa7202 */ /* 0x000fe40000000f00 */
[----:B------:R-:W-:Y:S01]  /*66b0*/  @P6 FMUL.FTZ R179, R180, R169 ;  /* 0x000000a9b4b36220 */ /* 0x000fe20000410000 */
[----:B------:R-:W-:Y:S01]  /*66c0*/  LOP3.LUT P6, RZ, R238, 0xff0000, RZ, 0xc0, !PT ;  /* 0x00ff0000eeff7812 */ /* 0x000fe200078cc0ff */
[----:B------:R-:W-:-:S12]  /*66d0*/  FMUL.FTZ R183, R234, R183 ;  /* 0x000000b7eab77220 */ /* 0x000fd80000410000 */
        /* <DEDUP_REMOVED lines=24> */
[----:B------:R-:W-:Y:S01]  /*6860*/  FFMA.FTZ R182, R8, R177, R178 ;  /* 0x000000b108b67223 */ /* 0x000fe200000100b2 */
[----:B------:R-:W-:Y:S01]  /*6870*/  F2FP.F16.F32.PACK_AB R169, R169, R183 ;  /* 0x000000b7a9a9723e */ /* 0x000fe200000000ff */
[----:B------:R-:W-:Y:S01]  /*6880*/  FADD.FTZ R43, R43, R186 ;  /* 0x000000ba2b2b7221 */ /* 0x000fe20000010000 */
[----:B-1----:R-:W-:Y:S01]  /*6890*/  @P6 FMUL.FTZ R242, R173, R242 ;  /* 0x000000f2adf26220 */ /* 0x002fe20000410000 */
[----:B------:R-:W-:-:S05]  /*68a0*/  @P6 HADD2.F32 R173, -RZ, R133.H1_H1 ;  /* 0x30000085ffad6230 */ /* 0x000fca0000004100 */
[----:B------:R-:W-:Y:S01]  /*68b0*/  @P6 FMUL.FTZ R181, R242, R173 ;  /* 0x000000adf2b56220 */ /* 0x000fe20000410000 */
[----:B------:R-:W-:Y:S01]  /*68c0*/  LOP3.LUT P6, RZ, R239, 0xff, RZ, 0xc0, !PT ;  /* 0x000000ffefff7812 */ /* 0x000fe200078cc0ff */
[----:B------:R-:W-:-:S04]  /*68d0*/  FADD.FTZ R173, R7, -R182 ;  /* 0x800000b607ad7221 */ /* 0x000fc80000010000 */
[----:B------:R-:W-:-:S08]  /*68e0*/  FMUL.FTZ R184, R234, R173 ;  /* 0x000000adeab87220 */ /* 0x000fd00000410000 */
[----:B------:R-:W0:Y:S01]  /*68f0*/  @P6 LDC R242, c[0x0][0x408] ;  /* 0x00010200fff26b82 */ /* 0x000e220000000800 */
[----:B------:R-:W-:-:S07]  /*6900*/  @P6 FMUL.FTZ R173, R176, R184 ;  /* 0x000000b8b0ad6220 */ /* 0x000fce0000410000 */
[----:B------:R-:W1:Y:S01]  /*6910*/  @P6 LDC R244, c[0x0][0x408] ;  /* 0x00010200fff46b82 */ /* 0x000e620000000800 */
[----:B0-----:R-:W-:Y:S01]  /*6920*/  @P6 FMUL.FTZ R182, R173, R242 ;  /* 0x000000f2adb66220 */ /* 0x001fe20000410000 */
[----:B------:R-:W-:-:S05]  /*6930*/  @P6 HADD2.F32 R173, -RZ, R174.H0_H0 ;  /* 0x200000aeffad6230 */ /* 0x000fca0000004100 */
[----:B------:R-:W-:Y:S01]  /*6940*/  @P6 FMUL.FTZ R187, R173, R182 ;  /* 0x000000b6adbb6220 */ /* 0x000fe20000410000 */
[----:B------:R-:W-:Y:S01]  /*6950*/  @P6 FMUL.FTZ R173, R176, R184 ;  /* 0x000000b8b0ad6220 */ /* 0x000fe20000410000 */
[----:B------:R-:W-:Y:S02]  /*6960*/  @P6 HADD2.F32 R182, -RZ, R134.H0_H0 ;  /* 0x20000086ffb66230 */ /* 0x000fe40000004100 */
[----:B------:R-:W-:Y:S01]  /*6970*/  FADD.FTZ R187, R36, R187 ;  /* 0x000000bb24bb7221 */ /* 0x000fe20000010000 */
[----:B-1----:R-:W-:Y:S01]  /*6980*/  @P6 FMUL.FTZ R185, R173, R244 ;  /* 0x000000f4adb96220 */ /* 0x002fe20000410000 */
[----:B------:R-:W-:-:S03]  /*6990*/  HFMA2 R173, -RZ, RZ, 0, 0 ;  /* 0x00000000ffad7431 */ /* 0x000fc600000001ff */
[----:B------:R-:W-:Y:S01]  /*69a0*/  @P6 FMUL.FTZ R173, R185, R182 ;  /* 0x000000b6b9ad6220 */ /* 0x000fe20000410000 */
[----:B------:R-:W-:Y:S01]  /*69b0*/  LOP3.LUT P6, RZ, R239, 0xff00, RZ, 0xc0, !PT ;  /* 0x0000ff00efff7812 */ /* 0x000fe200078cc0ff */
[----:B------:R-:W-:-:S04]  /*69c0*/  FFMA.FTZ R185, R5, R177, R178 ;  /* 0x000000b105b97223 */ /* 0x000fc800000100b2 */
[----:B------:R-:W-:-:S04]  /*69d0*/  FADD.FTZ R185, R6, -R185 ;  /* 0x800000b906b97221 */ /* 0x000fc80000010000 */
[----:B------:R-:W-:-:S04]  /*69e0*/  FMUL.FTZ R185, R234, R185 ;  /* 0x000000b9eab97220 */ /* 0x000fc80000410000 */
[----:B------:R-:W0:Y:S01]  /*69f0*/  @P6 LDC R243, c[0x0][0x408] ;  /* 0x00010200fff36b82 */ /* 0x000e220000000800 */
[----:B------:R-:W-:Y:S01]  /*6a00*/  @P6 FMUL.FTZ R182, R176, R185 ;  /* 0x000000b9b0b66220 */ /* 0x000fe20000410000 */
[----:B------:R-:W-:Y:S01]  /*6a10*/  @P6 HADD2.F32 R174, -RZ, R174.H1_H1 ;  /* 0x300000aeffae6230 */ /* 0x000fe20000004100 */
[----:B------:R-:W-:-:S05]  /*6a20*/  F2FP.F16.F32.PACK_AB R170, R185, R184 ;  /* 0x000000b8b9aa723e */ /* 0x000fca00000000ff */
[----:B------:R-:W1:Y:S01]  /*6a30*/  @P6 LDC R245, c[0x0][0x408] ;  /* 0x00010200fff56b82 */ /* 0x000e620000000800 */
[----:B0-----:R-:W-:Y:S01]  /*6a40*/  @P6 FMUL.FTZ R243, R182, R243 ;  /* 0x000000f3b6f36220 */ /* 0x001fe20000410000 */
[----:B------:R-:W-:-:S03]  /*6a50*/  HFMA2 R182, -RZ, RZ, 0, 0 ;  /* 0x00000000ffb67431 */ /* 0x000fc600000001ff */
[----:B------:R-:W-:Y:S01]  /*6a60*/  @P6 FMUL.FTZ R235, R174, R243 ;  /* 0x000000f3aeeb6220 */ /* 0x000fe20000410000 */
[----:B------:R-:W-:Y:S01]  /*6a70*/  @P6 FMUL.FTZ R174, R176, R185 ;  /* 0x000000b9b0ae6220 */ /* 0x000fe20000410000 */
[----:B------:R-:W-:Y:S02]  /*6a80*/  FFMA.FTZ R243, R3, R177, R178 ;  /* 0x000000b103f37223 */ /* 0x000fe400000100b2 */
[----:B------:R-:W-:Y:S01]  /*6a90*/  FADD.FTZ R235, R37, R235 ;  /* 0x000000eb25eb7221 */ /* 0x000fe20000010000 */
[----:B-1----:R-:W-:Y:S01]  /*6aa0*/  @P6 FMUL.FTZ R245, R174, R245 ;  /* 0x000000f5aef56220 */ /* 0x002fe20000410000 */
[----:B------:R-:W-:Y:S02]  /*6ab0*/  @P6 HADD2.F32 R174, -RZ, R134.H1_H1 ;  /* 0x30000086ffae6230 */ /* 0x000fe40000004100 */
[----:B------:R-:W-:Y:S01]  /*6ac0*/  FADD.FTZ R243, R4, -R243 ;  /* 0x800000f304f37221 */ /* 0x000fe20000010000 */
[----:B------:R-:W-:Y:S02]  /*6ad0*/  F2FP.F16.F32.PACK_AB R37, R181, R180 ;  /* 0x000000b4b525723e */ /* 0x000fe400000000ff */
[----:B------:R-:W-:Y:S01]  /*6ae0*/  @P6 FMUL.FTZ R182, R245, R174 ;  /* 0x000000aef5b66220 */ /* 0x000fe20000410000 */
[----:B------:R-:W-:Y:S01]  /*6af0*/  LOP3.LUT P6, RZ, R239, 0xff0000, RZ, 0xc0, !PT ;  /* 0x00ff0000efff7812 */ /* 0x000fe200078cc0ff */
[----:B------:R-:W-:Y:S01]  /*6b00*/  FMUL.FTZ R242, R234, R243 ;  /* 0x000000f3eaf27220 */ /* 0x000fe20000410000 */
[----:B------:R-:W-:-:S11]  /*6b10*/  MOV R243, RZ ;  /* 0x000000ff00f37202 */ /* 0x000fd60000000f00 */
[----:B------:R-:W0:Y:S01]  /*6b20*/  @P6 LDC R245, c[0x0][0x408] ;  /* 0x00010200fff56b82 */ /* 0x000e220000000800 */
[----:B------:R-:W-:Y:S01]  /*6b30*/  @P6 FMUL.FTZ R174, R176, R242 ;  /* 0x000000f2b0ae6220 */ /* 0x000fe20000410000 */
[----:B------:R-:W-:-:S06]  /*6b40*/  @P6 HADD2.F32 R244, -RZ, R135.H0_H0 ;  /* 0x20000087fff46230 */ /* 0x000fcc0000004100 */
[----:B------:R-:W1:Y:S01]  /*6b50*/  @P6 LDC R247, c[0x0][0x408] ;  /* 0x00010200fff76b82 */ /* 0x000e620000000800 */
[----:B0-----:R-:W-:Y:S01]  /*6b60*/  @P6 FMUL.FTZ R245, R174, R245 ;  /* 0x000000f5aef56220 */ /* 0x001fe20000410000 */
[----:B------:R-:W-:-:S05]  /*6b70*/  @P6 HADD2.F32 R174, -RZ, R175.H0_H0 ;  /* 0x200000afffae6230 */ /* 0x000fca0000004100 */
[----:B------:R-:W-:Y:S01]  /*6b80*/  @P6 FMUL.FTZ R243, R174, R245 ;  /* 0x000000f5aef36220 */ /* 0x000fe20000410000 */
[----:B------:R-:W-:Y:S01]  /*6b90*/  @P6 FMUL.FTZ R174, R176, R242 ;  /* 0x000000f2b0ae6220 */ /* 0x000fe20000410000 */
[-CC-:B------:R-:W-:Y:S01]  /*6ba0*/  FFMA.FTZ R245, R0, R177.reuse, R178.reuse ;  /* 0x000000b100f57223 */ /* 0x180fe200000100b2 */
[----:B------:R-:W-:Y:S01]  /*6bb0*/  FFMA.FTZ R178, R16, R177, R178 ;  /* 0x000000b110b27223 */ /* 0x000fe200000100b2 */
[----:B------:R-:W-:Y:S01]  /*6bc0*/  FADD.FTZ R243, R38, R243 ;  /* 0x000000f326f37221 */ /* 0x000fe20000010000 */
[----:B-1----:R-:W-:Y:S01]  /*6bd0*/  @P6 FMUL.FTZ R247, R174, R247 ;  /* 0x000000f7aef76220 */ /* 0x002fe20000410000 */
[----:B------:R-:W-:Y:S02]  /*6be0*/  HFMA2 R174, -RZ, RZ, 0, 0 ;  /* 0x00000000ffae7431 */ /* 0x000fe400000001ff */
[----:B------:R-:W-:Y:S01]  /*6bf0*/  FADD.FTZ R245, R2, -R245 ;  /* 0x800000f502f57221 */ /* 0x000fe20000010000 */
[----:B------:R-:W-:Y:S01]  /*6c00*/  F2FP.F16.F32.PACK_AB R38, R182, R173 ;  /* 0x000000adb626723e */ /* 0x000fe200000000ff */
[----:B------:R-:W-:Y:S01]  /*6c10*/  @P6 FMUL.FTZ R174, R247, R244 ;  /* 0x000000f4f7ae6220 */ /* 0x000fe20000410000 */
[----:B------:R-:W-:Y:S01]  /*6c20*/  ISETP.GE.U32.AND P6, PT, R238, RZ, PT ;  /* 0x000000ffee00720c */ /* 0x000fe20003fc6070 */
[----:B------:R-:W-:-:S03]  /*6c30*/  FMUL.FTZ R244, R234, R245 ;  /* 0x000000f5eaf47220 */ /* 0x000fc60000410000 */
[----:B------:R-:W-:Y:S01]  /*6c40*/  ISETP.GE.U32.AND.EX P6, PT, R239, 0x1000000, PT, P6 ;  /* 0x01000000ef00780c */ /* 0x000fe20003fc6160 */
[C---:B------:R-:W-:Y:S01]  /*6c50*/  FMUL.FTZ R245, R244.reuse, R176 ;  /* 0x000000b0f4f57220 */ /* 0x040fe20000410000 */
[----:B------:R-:W-:-:S03]  /*6c60*/  F2FP.F16.F32.PACK_AB R171, R244, R242 ;  /* 0x000000f2f4ab723e */ /* 0x000fc600000000ff */
[----:B------:R-:W-:-:S08]  /*6c70*/  FMUL.FTZ R248, R245, UR13 ;  /* 0x0000000df5f87c20 */ /* 0x000fd00008410000 */
[----:B------:R-:W-:Y:S02]  /*6c80*/  @P6 HADD2.F32 R175, -RZ, R175.H1_H1 ;  /* 0x300000afffaf6230 */ /* 0x000fe40000004100 */
[----:B------:R-:W-:-:S03]  /*6c90*/  @P6 HADD2.F32 R245, -RZ, R135.H1_H1 ;  /* 0x30000087fff56230 */ /* 0x000fc60000004100 */
[C---:B------:R-:W-:Y:S01]  /*6ca0*/  @P6 FMUL.FTZ R246, R248.reuse, R175 ;  /* 0x000000aff8f66220 */ /* 0x040fe20000410000 */
[----:B------:R-:W-:Y:S02]  /*6cb0*/  HFMA2 R175, -RZ, RZ, 0, 0 ;  /* 0x00000000ffaf7431 */ /* 0x000fe400000001ff */
[----:B------:R-:W-:Y:S01]  /*6cc0*/  @P6 FMUL.FTZ R175, R248, R245 ;  /* 0x000000f5f8af6220 */ /* 0x000fe20000410000 */
[----:B------:R-:W-:Y:S01]  /*6cd0*/  LOP3.LUT P6, RZ, R238, 0xff, RZ, 0xc0, !PT ;  /* 0x000000ffeeff7812 */ /* 0x000fe200078cc0ff */
[----:B------:R-:W-:-:S04]  /*6ce0*/  FADD.FTZ R245, R15, -R178 ;  /* 0x800000b20ff57221 */ /* 0x000fc80000010000 */
[----:B------:R-:W-:Y:S01]  /*6cf0*/  FMUL.FTZ R234, R234, R245 ;  /* 0x000000f5eaea7220 */ /* 0x000fe20000410000 */
[----:B------:R-:W-:-:S04]  /*6d00*/  MOV R245, RZ ;  /* 0x000000ff00f57202 */ /* 0x000fc80000000f00 */
[----:B------:R-:W-:-:S03]  /*6d10*/  F2FP.F16.F32.PACK_AB R168, R168, R234 ;  /* 0x000000eaa8a8723e */ /* 0x000fc600000000ff */
[----:B------:R-:W0:Y:S01]  /*6d20*/  @P6 LDC R177, c[0x0][0x408] ;  /* 0x00010200ffb16b82 */ /* 0x000e220000000800 */
[CC--:B------:R-:W-:Y:S01]  /*6d30*/  @P6 FMUL.FTZ R178, R176.reuse, R234.reuse ;  /* 0x000000eab0b26220 */ /* 0x0c0fe20000410000 */
[----:B------:R-:W-:Y:S02]  /*6d40*/  @P6 HADD2.F32 R172, -RZ, R172.H0_H0 ;  /* 0x200000acffac6230 */ /* 0x000fe40000004100 */
[----:B------:R-:W-:Y:S01]  /*6d50*/  @P6 FMUL.FTZ R176, R176, R234 ;  /* 0x000000eab0b06220 */ /* 0x000fe20000410000 */
[----:B------:R-:W-:-:S04]  /*6d60*/  @P6 FMUL.FTZ R247, R178, UR13 ;  /* 0x0000000db2f76c20 */ /* 0x000fc80008410000 */
[----:B------:R-:W-:Y:S01]  /*6d70*/  @P6 FMUL.FTZ R245, R172, R247 ;  /* 0x000000f7acf56220 */ /* 0x000fe20000410000 */
[----:B------:R-:W-:-:S03]  /*6d80*/  @P6 HADD2.F32 R172, -RZ, R132.H0_H0 ;  /* 0x20000084ffac6230 */ /* 0x000fc60000004100 */
[----:B------:R-:W-:Y:S01]  /*6d90*/  FADD.FTZ R40, R40, R245 ;  /* 0x000000f528287221 */ /* 0x000fe20000010000 */
[----:B0-----:R-:W-:Y:S01]  /*6da0*/  @P6 FMUL.FTZ R177, R176, R177 ;  /* 0x000000b1b0b16220 */ /* 0x001fe20000410000 */
[----:B------:R-:W-:-:S03]  /*6db0*/  HFMA2 R176, -RZ, RZ, 0, 0 ;  /* 0x00000000ffb07431 */ /* 0x000fc600000001ff */
[----:B------:R-:W-:Y:S01]  /*6dc0*/  @P6 FMUL.FTZ R176, R177, R172 ;  /* 0x000000acb1b06220 */ /* 0x000fe20000410000 */
[----:B------:R-:W-:Y:S01]  /*6dd0*/  FADD.FTZ R172, R39, R246 ;  /* 0x000000f627ac7221 */ /* 0x000fe20000010000 */
[----:B------:R-:W-:-:S03]  /*6de0*/  F2FP.F16.F32.PACK_AB R39, R175, R174 ;  /* 0x000000aeaf27723e */ /* 0x000fc600000000ff */
[----:B------:R-:W-:Y:S01]  /*6df0*/  F2FP.F16.F32.PACK_AB R36, R179, R176 ;  /* 0x000000b0b324723e */ /* 0x000fe200000000ff */
[----:B------:R-:W-:Y:S06]  /*6e00*/  BRA `(.L_x_2467) ;  /* 0x0000000800607947 */ /* 0x000fec0003800000 */
.L_x_2466:
[----:B------:R-:W-:Y:S02]  /*6e10*/  LOP3.LUT P6, RZ, R238, 0xff00, RZ, 0xc0, !PT ;  /* 0x0000ff00eeff7812 */ /* 0x000fe400078cc0ff */
[----:B------:R-:W-:Y:S01]  /*6e20*/  CS2R R242, SRZ ;  /* 0x0000000000f27805 */ /* 0x000fe2000001ff00 */
[----:B------:R-:W-:Y:S01]  /*6e30*/  HFMA2 R183, -RZ, RZ, 0, 0 ;  /* 0x00000000ffb77431 */ /* 0x000fe200000001ff */
[----:B------:R-:W-:-:S09]  /*6e40*/  CS2R R186, SRZ ;  /* 0x0000000000ba7805 */ /* 0x000fd2000001ff00 */
        /* <DEDUP_REMOVED lines=20> */
[----:B------:R-:W-:Y:S01]  /*6f90*/  @P6 FADD.FTZ R181, R11, -R180 ;  /* 0x800000b40bb56221 */ /* 0x000fe20000010000 */
[----:B------:R-:W-:-:S03]  /*6fa0*/  @P6 HADD2.F32 R180, -RZ, R173.H0_H0 ;  /* 0x200000adffb46230 */ /* 0x000fc60000004100 */
[----:B------:R-:W-:-:S04]  /*6fb0*/  @P6 FMUL.FTZ R181, R234, R181 ;  /* 0x000000b5eab56220 */ /* 0x000fc80000410000 */
[----:B------:R-:W-:-:S04]  /*6fc0*/  @P6 FMUL.FTZ R181, R176, R181 ;  /* 0x000000b5b0b56220 */ /* 0x000fc80000410000 */
[----:B0-----:R-:W-:Y:S02]  /*6fd0*/  @P6 FMUL.FTZ R181, R181, R182 ;  /* 0x000000b6b5b56220 */ /* 0x001fe40000410000 */
[----:B------:R-:W0:Y:S02]  /*6fe0*/  @P6 LDC R182, c[0x0][0x408] ;  /* 0x00010200ffb66b82 */ /* 0x000e240000000800 */
[----:B------:R-:W-:Y:S01]  /*6ff0*/  @P6 FMUL.FTZ R183, R180, R181 ;  /* 0x000000b5b4b76220 */ /* 0x000fe20000410000 */
[----:B------:R-:W-:-:S03]  /*7000*/  @P6 FFMA.FTZ R180, R12, R177, R178 ;  /* 0x000000b10cb46223 */ /* 0x000fc600000100b2 */
[----:B------:R-:W-:Y:S01]  /*7010*/  FADD.FTZ R42, R42, R183 ;  /* 0x000000b72a2a7221 */ /* 0x000fe20000010000 */
[----:B------:R-:W-:Y:S01]  /*7020*/  @P6 FADD.FTZ R181, R11, -R180 ;  /* 0x800000b40bb56221 */ /* 0x000fe20000010000 */
[----:B------:R-:W-:-:S03]  /*7030*/  MOV R180, RZ ;  /* 0x000000ff00b47202 */ /* 0x000fc60000000f00 */
[----:B------:R-:W-:-:S04]  /*7040*/  @P6 FMUL.FTZ R181, R234, R181 ;  /* 0x000000b5eab56220 */ /* 0x000fc80000410000 */
[----:B------:R-:W-:-:S04]  /*7050*/  @P6 FMUL.FTZ R181, R176, R181 ;  /* 0x000000b5b0b56220 */ /* 0x000fc80000410000 */
[----:B0-----:R-:W-:Y:S01]  /*7060*/  @P6 FMUL.FTZ R182, R181, R182 ;  /* 0x000000b6b5b66220 */ /* 0x001fe20000410000 */
        /* <DEDUP_REMOVED lines=13> */
[----:B------:R-:W-:-:S03]  /*7140*/  @P6 FADD.FTZ R173, R9, -R182 ;  /* 0x800000b609ad6221 */ /* 0x000fc60000010000 */
[----:B------:R-:W-:Y:S01]  /*7150*/  FADD.FTZ R43, R43, R186 ;  /* 0x000000ba2b2b7221 */ /* 0x000fe20000010000 */
        /* <DEDUP_REMOVED lines=15> */
[----:B------:R-:W-:Y:S01]  /*7250*/  @P6 FADD.FTZ R173, R7, -R182 ;  /* 0x800000b607ad6221 */ /* 0x000fe20000010000 */
[----:B------:R-:W-:Y:S02]  /*7260*/  @P6 HADD2.F32 R182, -RZ, R134.H0_H0 ;  /* 0x20000086ffb66230 */ /* 0x000fe40000004100 */
[----:B------:R-:W-:Y:S02]  /*7270*/  HFMA2 R184, -RZ, RZ, 0, 0 ;  /* 0x00000000ffb87431 */ /* 0x000fe400000001ff */
        /* <DEDUP_REMOVED lines=17> */
[----:B------:R-:W-:-:S03]  /*7390*/  @P6 HADD2.F32 R174, -RZ, R134.H1_H1 ;  /* 0x30000086ffae6230 */ /* 0x000fc60000004100 */
[----:B------:R-:W-:-:S04]  /*73a0*/  @P6 FADD.FTZ R185, R6, -R185 ;  /* 0x800000b906b96221 */ /* 0x000fc80000010000 */
        /* <DEDUP_REMOVED lines=16> */
[----:B------:R-:W-:Y:S02]  /*74b0*/  HFMA2 R174, -RZ, RZ, 0, 0 ;  /* 0x00000000ffae7431 */ /* 0x000fe400000001ff */
[----:B------:R-:W-:Y:S01]  /*74c0*/  FADD.FTZ R243, R38, R243 ;  /* 0x000000f326f37221 */ /* 0x000fe20000010000 */
[----:B------:R-:W-:Y:S01]  /*74d0*/  @P6 FADD.FTZ R185, R4, -R185 ;  /* 0x800000b904b96221 */ /* 0x000fe20000010000 */
[----:B------:R-:W-:-:S03]  /*74e0*/  F2FP.F16.F32.PACK_AB R38, R182, R173 ;  /* 0x000000adb626723e */ /* 0x000fc600000000ff */
[----:B------:R-:W-:-:S04]  /*74f0*/  @P6 FMUL.FTZ R185, R234, R185 ;  /* 0x000000b9eab96220 */ /* 0x000fc80000410000 */
[----:B------:R-:W-:-:S04]  /*7500*/  @P6 FMUL.FTZ R185, R176, R185 ;  /* 0x000000b9b0b96220 */ /* 0x000fc80000410000 */
[----:B-1----:R-:W-:Y:S01]  /*7510*/  @P6 FMUL.FTZ R244, R185, R244 ;  /* 0x000000f4b9f46220 */ /* 0x002fe20000410000 */
[----:B------:R-:W-:-:S05]  /*7520*/  @P6 HADD2.F32 R185, -RZ, R135.H0_H0 ;  /* 0x20000087ffb96230 */ /* 0x000fca0000004100 */
[----:B------:R-:W-:Y:S01]  /*7530*/  @P6 FMUL.FTZ R174, R244, R185 ;  /* 0x000000b9f4ae6220 */ /* 0x000fe20000410000 */
[----:B------:R-:W-:Y:S01]  /*7540*/  ISETP.GE.U32.AND P6, PT, R238, RZ, PT ;  /* 0x000000ffee00720c */ /* 0x000fe20003fc6070 */
[----:B------:R-:W-:Y:S01]  /*7550*/  FFMA.FTZ R185, R0, R177, R178 ;  /* 0x000000b100b97223 */ /* 0x000fe200000100b2 */
[----:B------:R-:W-:Y:S02]  /*7560*/  MOV R244, RZ ;  /* 0x000000ff00f47202 */ /* 0x000fe40000000f00 */
[----:B------:R-:W-:Y:S01]  /*7570*/  ISETP.GE.U32.AND.EX P6, PT, R239, 0x1000000, PT, P6 ;  /* 0x01000000ef00780c */ /* 0x000fe20003fc6160 */
[----:B------:R-:W-:-:S04]  /*7580*/  FADD.FTZ R185, R2, -R185 ;  /* 0x800000b902b97221 */ /* 0x000fc80000010000 */
[----:B------:R-:W-:-:S04]  /*7590*/  FMUL.FTZ R185, R234, R185 ;  /* 0x000000b9eab97220 */ /* 0x000fc80000410000 */
[----:B------:R-:W-:-:S04]  /*75a0*/  FMUL.FTZ R185, R176, R185 ;  /* 0x000000b9b0b97220 */ /* 0x000fc80000410000 */
[----:B------:R-:W-:Y:S02]  /*75b0*/  @P6 HADD2.F32 R246, -RZ, R175.H1_H1 ;  /* 0x300000affff66230 */ /* 0x000fe40000004100 */
[----:B------:R-:W-:Y:S01]  /*75c0*/  FMUL.FTZ R185, R185, UR13 ;  /* 0x0000000db9b97c20 */ /* 0x000fe20008410000 */
[----:B------:R-:W-:-:S03]  /*75d0*/  HFMA2 R175, -RZ, RZ, 0, 0 ;  /* 0x00000000ffaf7431 */ /* 0x000fc600000001ff */
[----:B------:R-:W-:Y:S01]  /*75e0*/  @P6 FMUL.FTZ R244, R246, R185 ;  /* 0x000000b9f6f46220 */ /* 0x000fe20000410000 */
[----:B------:R-:W-:-:S05]  /*75f0*/  @P6 HADD2.F32 R246, -RZ, R135.H1_H1 ;  /* 0x30000087fff66230 */ /* 0x000fca0000004100 */
[----:B------:R-:W-:Y:S01]  /*7600*/  @P6 FMUL.FTZ R175, R246, R185 ;  /* 0x000000b9f6af6220 */ /* 0x000fe20000410000 */
[----:B------:R-:W-:-:S13]  /*7610*/  LOP3.LUT P6, RZ, R238, 0xff, RZ, 0xc0, !PT ;  /* 0x000000ffeeff7812 */ /* 0x000fda00078cc0ff */
[CCC-:B------:R-:W-:Y:S01]  /*7620*/  @P6 FFMA.FTZ R246, R16.reuse, R177.reuse, R178.reuse ;  /* 0x000000b110f66223 */ /* 0x1c0fe200000100b2 */
[----:B------:R-:W-:Y:S01]  /*7630*/  @P6 FFMA.FTZ R178, R16, R177, R178 ;  /* 0x000000b110b26223 */ /* 0x000fe200000100b2 */
[----:B------:R-:W-:Y:S01]  /*7640*/  @P6 HADD2.F32 R172, -RZ, R172.H0_H0 ;  /* 0x200000acffac6230 */ /* 0x000fe20000004100 */
[----:B------:R-:W0:Y:S01]  /*7650*/  @P6 LDC R177, c[0x0][0x408] ;  /* 0x00010200ffb16b82 */ /* 0x000e220000000800 */
[C---:B------:R-:W-:Y:S01]  /*7660*/  @P6 FADD.FTZ R185, R15.reuse, -R246 ;  /* 0x800000f60fb96221 */ /* 0x040fe20000010000 */
[----:B------:R-:W-:-:S03]  /*7670*/  @P6 FADD.FTZ R235, R15, -R178 ;  /* 0x800000b20feb6221 */ /* 0x000fc60000010000 */
[C---:B------:R-:W-:Y:S01]  /*7680*/  @P6 FMUL.FTZ R185, R234.reuse, R185 ;  /* 0x000000b9eab96220 */ /* 0x040fe20000410000 */
[----:B------:R-:W-:-:S03]  /*7690*/  @P6 FMUL.FTZ R235, R234, R235 ;  /* 0x000000ebeaeb6220 */ /* 0x000fc60000410000 */
[C---:B------:R-:W-:Y:S01]  /*76a0*/  @P6 FMUL.FTZ R185, R176.reuse, R185 ;  /* 0x000000b9b0b96220 */ /* 0x040fe20000410000 */
[----:B------:R-:W-:-:S03]  /*76b0*/  @P6 FMUL.FTZ R176, R176, R235 ;  /* 0x000000ebb0b06220 */ /* 0x000fc60000410000 */
[----:B------:R-:W-:Y:S01]  /*76c0*/  @P6 FMUL.FTZ R235, R185, UR13 ;  /* 0x0000000db9eb6c20 */ /* 0x000fe20008410000 */
[----:B------:R-:W-:-:S03]  /*76d0*/  MOV R185, RZ ;  /* 0x000000ff00b97202 */ /* 0x000fc60000000f00 */
[----:B------:R-:W-:Y:S01]  /*76e0*/  @P6 FMUL.FTZ R185, R172, R235 ;  /* 0x000000ebacb96220 */ /* 0x000fe20000410000 */
[----:B------:R-:W-:Y:S02]  /*76f0*/  @P6 HADD2.F32 R172, -RZ, R132.H0_H0 ;  /* 0x20000084ffac6230 */ /* 0x000fe40000004100 */
[----:B------:R-:W-:Y:S01]  /*7700*/  FADD.FTZ R235, R37, R184 ;  /* 0x000000b825eb7221 */ /* 0x000fe20000010000 */
[----:B------:R-:W-:Y:S01]  /*7710*/  F2FP.F16.F32.PACK_AB R37, R181, R180 ;  /* 0x000000b4b525723e */ /* 0x000fe200000000ff */
[----:B------:R-:W-:Y:S01]  /*7720*/  FADD.FTZ R40, R40, R185 ;  /* 0x000000b928287221 */ /* 0x000fe20000010000 */
[----:B0-----:R-:W-:Y:S01]  /*7730*/  @P6 FMUL.FTZ R177, R176, R177 ;  /* 0x000000b1b0b16220 */ /* 0x001fe20000410000 */
[----:B------:R-:W-:-:S03]  /*7740*/  HFMA2 R176, -RZ, RZ, 0, 0 ;  /* 0x00000000ffb07431 */ /* 0x000fc600000001ff */
[----:B------:R-:W-:Y:S01]  /*7750*/  @P6 FMUL.FTZ R176, R177, R172 ;  /* 0x000000acb1b06220 */ /* 0x000fe20000410000 */
[----:B------:R-:W-:Y:S01]  /*7760*/  FADD.FTZ R172, R39, R244 ;  /* 0x000000f427ac7221 */ /* 0x000fe20000010000 */
[----:B------:R-:W-:-:S03]  /*7770*/  F2FP.F16.F32.PACK_AB R39, R175, R174 ;  /* 0x000000aeaf27723e */ /* 0x000fc600000000ff */
[----:B------:R-:W-:-:S07]  /*7780*/  F2FP.F16.F32.PACK_AB R36, R179, R176 ;  /* 0x000000b0b324723e */ /* 0x000fce00000000ff */
.L_x_2467:
[----:B------:R-:W0:Y:S08]  /*7790*/  @P1 LDC.64 R176, c[0x0][0x478] ;  /* 0x00011e00ffb01b82 */ /* 0x000e300000000a00 */
[----:B------:R-:W1:Y:S01]  /*77a0*/  LDC.64 R174, c[0x0][0x468] ;  /* 0x00011a00ffae7b82 */ /* 0x000e620000000a00 */
[----:B0-----:R-:W-:-:S05]  /*77b0*/  @P1 IMAD.WIDE.U32 R176, R199, 0x10, R176 ;  /* 0x00000010c7b01825 */ /* 0x001fca00078e00b0 */
[----:B------:R-:W-:Y:S01]  /*77c0*/  @P1 STG.E.128 desc[UR8][R176.64], R168 ;  /* 0x000000a8b0001986 */ /* 0x000fe2000c101d08 */
[----:B-1----:R-:W-:-:S05]  /*77d0*/  IMAD.WIDE.U32 R174, R199, 0x10, R174 ;  /* 0x00000010c7ae7825 */ /* 0x002fca00078e00ae */
[----:B------:R0:W-:Y:S02]  /*77e0*/  STG.E.128 desc[UR8][R174.64], R36 ;  /* 0x00000024ae007986 */ /* 0x0001e4000c101d08 */
[----:B0-----:R-:W-:Y:S02]  /*77f0*/  MOV R36, R187 ;  /* 0x000000bb00247202 */ /* 0x001fe40000000f00 */
[----:B------:R-:W-:Y:S02]  /*7800*/  MOV R37, R235 ;  /* 0x000000eb00257202 */ /* 0x000fe40000000f00 */
[----:B------:R-:W-:Y:S02]  /*7810*/  MOV R38, R243 ;  /* 0x000000f300267202 */ /* 0x000fe40000000f00 */
[----:B------:R-:W-:Y:S01]  /*7820*/  MOV R39, R172 ;  /* 0x000000ac00277202 */ /* 0x000fe20000000f00 */
[----:B------:R-:W-:Y:S06]  /*7830*/  BRA `(.L_x_2465) ;  /* 0x00000040002c7947 */ /* 0x000fec0003800000 */
.L_x_2452:
        /* <DEDUP_REMOVED lines=9> */
[----:B------:R-:W-:Y:S01]  /*78d0*/  FFMA.FTZ R181, R231, R177, R178 ;  /* 0x000000b1e7b57223 */ /* 0x000fe200000100b2 */
[----:B------:R-:W-:Y:S01]  /*78e0*/  LOP3.LUT P1, RZ, R250, 0xff, RZ, 0xc0, !PT ;  /* 0x000000fffaff7812 */ /* 0x000fe2000782c0ff */
[----:B------:R-:W-:Y:S02]  /*78f0*/  HFMA2 R183, -RZ, RZ, 0, 0 ;  /* 0x00000000ffb77431 */ /* 0x000fe400000001ff */
[----:B------:R-:W-:Y:S01]  /*7900*/  FADD.FTZ R180, R232, -R179 ;  /* 0x800000b3e8b47221 */ /* 0x000fe20000010000 */
[----:B------:R-:W-:Y:S01]  /*7910*/  HADD2.F32 R179, -RZ, R32.H0_H0 ;  /* 0x20000020ffb37230 */ /* 0x000fe20000004100 */
[----:B------:R-:W-:Y:S01]  /*7920*/  LOP3.LUT P6, RZ, R250, 0xff00, RZ, 0xc0, !PT ;  /* 0x0000ff00faff7812 */ /* 0x000fe200078cc0ff */
[----:B------:R-:W-:Y:S01]  /*7930*/  HFMA2 R184, -RZ, RZ, 0, 0 ;  /* 0x00000000ffb87431 */ /* 0x000fe200000001ff */
[----:B------:R-:W-:Y:S01]  /*7940*/  MOV R246, RZ ;  /* 0x000000ff00f67202 */ /* 0x000fe20000000f00 */
[----:B------:R-:W-:-:S02]  /*7950*/  HFMA2 R186, -RZ, RZ, 0, 0 ;  /* 0x00000000ffba7431 */ /* 0x000fc400000001ff */
[----:B------:R-:W-:Y:S01]  /*7960*/  FFMA.FTZ R179, R234, R180, R179 ;  /* 0x000000b4eab37223 */ /* 0x000fe200000100b3 */
[----:B------:R-:W-:Y:S01]  /*7970*/  FADD.FTZ R180, R230, -R181 ;  /* 0x800000b5e6b47221 */ /* 0x000fe20000010000 */
[----:B------:R-:W-:Y:S02]  /*7980*/  HADD2.F32 R181, -RZ, R32.H1_H1 ;  /* 0x30000020ffb57230 */ /* 0x000fe40000004100 */
[----:B------:R-:W-:Y:S01]  /*7990*/  FMUL.FTZ R179, R179, R176 ;  /* 0x000000b0b3b37220 */ /* 0x000fe20000410000 */
[----:B------:R-:W-:Y:S02]  /*79a0*/  @P1 HADD2.F32 R182, -RZ, R156.H0_H0 ;  /* 0x2000009cffb61230 */ /* 0x000fe40000004100 */
[----:B------:R-:W-:Y:S01]  /*79b0*/  FFMA.FTZ R181, R234, R180, R181 ;  /* 0x000000b4eab57223 */ /* 0x000fe200000100b5 */
[----:B------:R-:W-:Y:S01]  /*79c0*/  FMUL.FTZ R185, R179, UR13 ;  /* 0x0000000db3b97c20 */ /* 0x000fe20008410000 */
[--C-:B-----5:R-:W-:Y:S01]  /*79d0*/  @P1 HADD2.F32 R180, -RZ, R172.reuse.H0_H0 ;  /* 0x200000acffb41230 */ /* 0x120fe20000004100 */
[----:B------:R-:W-:Y:S01]  /*79e0*/  MOV R179, RZ ;  /* 0x000000ff00b37202 */ /* 0x000fe20000000f00 */
[----:B------:R-:W-:Y:S01]  /*79f0*/  FMUL.FTZ R181, R181, R176 ;  /* 0x000000b0b5b57220 */ /* 0x000fe20000410000 */
[----:B------:R-:W-:-:S02]  /*7a00*/  @P6 HADD2.F32 R172, -RZ, R172.H1_H1 ;  /* 0x300000acffac6230 */ /* 0x000fc40000004100 */
[----:B------:R-:W-:Y:S01]  /*7a10*/  @P1 FMUL.FTZ R183, R182, R185 ;  /* 0x000000b9b6b71220 */ /* 0x000fe20000410000 */
[----:B------:R-:W-:Y:S01]  /*7a20*/  MOV R182, RZ ;  /* 0x000000ff00b67202 */ /* 0x000fe20000000f00 */
[----:B------:R-:W-:Y:S01]  /*7a30*/  FMUL.FTZ R181, R181, UR13 ;  /* 0x0000000db5b57c20 */ /* 0x000fe20008410000 */
[----:B------:R-:W-:Y:S01]  /*7a40*/  @P1 FMUL.FTZ R179, R185, R180 ;  /* 0x000000b4b9b31220 */ /* 0x000fe20000410000 */
[----:B------:R-:W-:Y:S01]  /*7a50*/  LOP3.LUT P1, RZ, R250, 0xff0000, RZ, 0xc0, !PT ;  /* 0x00ff0000faff7812 */ /* 0x000fe2000782c0ff */
[----:B------:R-:W-:Y:S01]  /*7a60*/  FFMA.FTZ R185, R227, R177, R178 ;  /* 0x000000b1e3b97223 */ /* 0x000fe200000100b2 */
[----:B------:R-:W-:Y:S01]  /*7a70*/  @P6 FMUL.FTZ R182, R181, R172 ;  /* 0x000000acb5b66220 */ /* 0x000fe20000410000 */
[----:B------:R-:W-:Y:S02]  /*7a80*/  @P6 HADD2.F32 R172, -RZ, R156.H1_H1 ;  /* 0x3000009cffac6230 */ /* 0x000fe40000004100 */
[----:B------:R-:W-:Y:S01]  /*7a90*/  FADD.FTZ R187, R226, -R185 ;  /* 0x800000b9e2bb7221 */ /* 0x000fe20000010000 */
[----:B------:R-:W-:-:S02]  /*7aa0*/  HADD2.F32 R185, -RZ, R33.H1_H1 ;  /* 0x30000021ffb97230 */ /* 0x000fc40000004100 */
[----:B------:R-:W-:Y:S01]  /*7ab0*/  FADD.FTZ R182, R65, R182 ;  /* 0x000000b641b67221 */ /* 0x000fe20000010000 */
[----:B------:R-:W-:Y:S01]  /*7ac0*/  @P6 FMUL.FTZ R184, R172, R181 ;  /* 0x000000b5acb86220 */ /* 0x000fe20000410000 */
[----:B------:R-:W-:Y:S01]  /*7ad0*/  FFMA.FTZ R181, R229, R177, R178 ;  /* 0x000000b1e5b57223 */ /* 0x000fe200000100b2 */
[----:B------:R-:W-:Y:S01]  /*7ae0*/  LOP3.LUT P6, RZ, R250, 0xff000000, RZ, 0xc0, !PT ;  /* 0xff000000faff7812 */ /* 0x000fe200078cc0ff */
[----:B------:R-:W-:Y:S01]  /*7af0*/  FFMA.FTZ R187, R234, R187, R185 ;  /* 0x000000bbeabb7223 */ /* 0x000fe200000100b9 */
[----:B------:R-:W-:Y:S02]  /*7b00*/  HFMA2 R185, -RZ, RZ, 0, 0 ;  /* 0x00000000ffb97431 */ /* 0x000fe400000001ff */
[----:B------:R-:W-:Y:S01]  /*7b10*/  FADD.FTZ R172, R228, -R181 ;  /* 0x800000b5e4ac7221 */ /* 0x000fe20000010000 */
[----:B------:R-:W-:Y:S02]  /*7b20*/  HADD2.F32 R181, -RZ, R33.H0_H0 ;  /* 0x20000021ffb57230 */ /* 0x000fe40000004100 */
[----:B------:R-:W-:Y:S01]  /*7b30*/  FMUL.FTZ R187, R187, R176 ;  /* 0x000000b0bbbb7220 */ /* 0x000fe20000410000 */
[----:B------:R-:W-:-:S02]  /*7b40*/  @P1 HADD2.F32 R180, -RZ, R157.H0_H0 ;  /* 0x2000009dffb41230 */ /* 0x000fc40000004100 */
[----:B------:R-:W-:Y:S01]  /*7b50*/  FFMA.FTZ R181, R234, R172, R181 ;  /* 0x000000aceab57223 */ /* 0x000fe200000100b5 */
[----:B------:R-:W-:-:S03]  /*7b60*/  @P1 HADD2.F32 R172, -RZ, R173.H0_H0 ;  /* 0x200000adffac1230 */ /* 0x000fc60000004100 */
[----:B------:R-:W-:Y:S01]  /*7b70*/  FMUL.FTZ R181, R181, R176 ;  /* 0x000000b0b5b57220 */ /* 0x000fe20000410000 */
[----:B------:R-:W-:-:S03]  /*7b80*/  @P6 HADD2.F32 R173, -RZ, R173.H1_H1 ;  /* 0x300000adffad6230 */ /* 0x000fc60000004100 */
[----:B------:R-:W-:Y:S01]  /*7b90*/  FMUL.FTZ R235, R181, UR13 ;  /* 0x0000000db5eb7c20 */ /* 0x000fe20008410000 */
[----:B------:R-:W-:-:S03]  /*7ba0*/  MOV R181, RZ ;  /* 0x000000ff00b57202 */ /* 0x000fc60000000f00 */
[----:B------:R-:W-:Y:S01]  /*7bb0*/  @P1 FMUL.FTZ R181, R235, R172 ;  /* 0x000000acebb51220 */ /* 0x000fe20000410000 */
[----:B------:R-:W-:Y:S01]  /*7bc0*/  FMUL.FTZ R172, R187, UR13 ;  /* 0x0000000dbbac7c20 */ /* 0x000fe20008410000 */
[----:B------:R-:W-:Y:S01]  /*7bd0*/  @P1 FMUL.FTZ R185, R180, R235 ;  /* 0x000000ebb4b91220 */ /* 0x000fe20000410000 */
[----:B------:R-:W-:Y:S01]  /*7be0*/  MOV R180, RZ ;  /* 0x000000ff00b47202 */ /* 0x000fe20000000f00 */
[--C-:B------:R-:W-:Y:S01]  /*7bf0*/  FFMA.FTZ R187, R223, R177, R178.reuse ;  /* 0x000000b1dfbb7223 */ /* 0x100fe200000100b2 */
[----:B------:R-:W-:Y:S01]  /*7c00*/  @P6 FMUL.FTZ R180, R172, R173 ;  /* 0x000000adacb46220 */ /* 0x000fe20000410000 */
[----:B------:R-:W-:Y:S01]  /*7c10*/  @P6 HADD2.F32 R173, -RZ, R157.H1_H1 ;  /* 0x3000009dffad6230 */ /* 0x000fe20000004100 */
[----:B------:R-:W-:Y:S01]  /*7c20*/  LOP3.LUT P1, RZ, R251, 0xff, RZ, 0xc0, !PT ;  /* 0x000000fffbff7812 */ /* 0x000fe2000782c0ff */
[----:B------:R-:W-:Y:S01]  /*7c30*/  FADD.FTZ R235, R222, -R187 ;  /* 0x800000bbdeeb7221 */ /* 0x000fe20000010000 */
[----:B------:R-:W-:Y:S02]  /*7c40*/  HADD2.F32 R187, -RZ, R34.H1_H1 ;  /* 0x30000022ffbb7230 */ /* 0x000fe40000004100 */
[----:B------:R-:W-:Y:S01]  /*7c50*/  FADD.FTZ R181, R66, R181 ;  /* 0x000000b542b57221 */ /* 0x000fe20000010000 */
[----:B------:R-:W-:Y:S01]  /*7c60*/  @P6 FMUL.FTZ R186, R173, R172 ;  /* 0x000000acadba6220 */ /* 0x000fe20000410000 */
[----:B------:R-:W-:Y:S01]  /*7c70*/  FFMA.FTZ R173, R225, R177, R178 ;  /* 0x000000b1e1ad7223 */ /* 0x000fe200000100b2 */
[----:B------:R-:W-:Y:S01]  /*7c80*/  LOP3.LUT P6, RZ, R251, 0xff00, RZ, 0xc0, !PT ;  /* 0x0000ff00fbff7812 */ /* 0x000fe200078cc0ff */
[----:B------:R-:W-:Y:S01]  /*7c90*/  FFMA.FTZ R235, R234, R235, R187 ;  /* 0x000000ebeaeb7223 */ /* 0x000fe200000100bb */
[----:B------:R-:W-:-:S02]  /*7ca0*/  HFMA2 R187, -RZ, RZ, 0, 0 ;  /* 0x00000000ffbb7431 */ /* 0x000fc400000001ff */
[----:B------:R-:W-:Y:S01]  /*7cb0*/  FADD.FTZ R172, R224, -R173 ;  /* 0x800000ade0ac7221 */ /* 0x000fe20000010000 */
[----:B------:R-:W-:Y:S02]  /*7cc0*/  HADD2.F32 R173, -RZ, R34.H0_H0 ;  /* 0x20000022ffad7230 */ /* 0x000fe40000004100 */
[----:B------:R-:W-:Y:S01]  /*7cd0*/  FMUL.FTZ R235, R235, R176 ;  /* 0x000000b0ebeb7220 */ /* 0x000fe20000410000 */
[----:B------:R-:W-:Y:S01]  /*7ce0*/  FADD.FTZ R180, R67, R180 ;  /* 0x000000b443b47221 */ /* 0x000fe20000010000 */
[----:B------:R-:W-:Y:S02]  /*7cf0*/  @P1 HADD2.F32 R242, -RZ, R158.H0_H0 ;  /* 0x2000009efff21230 */ /* 0x000fe40000004100 */
[----:B------:R-:W-:Y:S01]  /*7d00*/  FFMA.FTZ R173, R234, R172, R173 ;  /* 0x000000aceaad7223 */ /* 0x000fe200000100ad */
[----:B------:R-:W-:Y:S02]  /*7d10*/  @P1 HADD2.F32 R172, -RZ, R174.H0_H0 ;  /* 0x200000aeffac1230 */ /* 0x000fe40000004100 */
[----:B------:R-:W-:Y:S01]  /*7d20*/  FMUL.FTZ R235, R235, UR13 ;  /* 0x0000000debeb7c20 */ /* 0x000fe20008410000 */
[----:B------:R-:W-:-:S04]  /*7d30*/  FMUL.FTZ R173, R173, R176 ;  /* 0x000000b0adad7220 */ /* 0x000fc80000410000 */
[----:B------:R-:W-:Y:S01]  /*7d40*/  FMUL.FTZ R243, R173, UR13 ;  /* 0x0000000dadf37c20 */ /* 0x000fe20008410000 */
[----:B------:R-:W-:-:S03]  /*7d50*/  MOV R173, RZ ;  /* 0x000000ff00ad7202 */ /* 0x000fc60000000f00 */
[----:B------:R-:W-:Y:S01]  /*7d60*/  @P1 FMUL.FTZ R173, R243, R172 ;  /* 0x000000acf3ad1220 */ /* 0x000fe20000410000 */
[----:B------:R-:W-:Y:S02]  /*7d70*/  @P6 HADD2.F32 R172, -RZ, R174.H1_H1 ;  /* 0x300000aeffac6230 */ /* 0x000fe40000004100 */
[----:B------:R-:W-:Y:S01]  /*7d80*/  @P1 FMUL.FTZ R187, R242, R243 ;  /* 0x000000f3f2bb1220 */ /* 0x000fe20000410000 */
[----:B------:R-:W-:Y:S01]  /*7d90*/  MOV R174, RZ ;  /* 0x000000ff00ae7202 */ /* 0x000fe20000000f00 */
[----:B------:R-:W-:Y:S02]  /*7da0*/  HFMA2 R242, -RZ, RZ, 0, 0 ;  /* 0x00000000fff27431 */ /* 0x000fe400000001ff */
[----:B------:R-:W-:Y:S01]  /*7db0*/  FFMA.FTZ R243, R219, R177, R178 ;  /* 0x000000b1dbf37223 */ /* 0x000fe200000100b2 */
[----:B------:R-:W-:Y:S01]  /*7dc0*/  @P6 FMUL.FTZ R174, R235, R172 ;  /* 0x000000acebae6220 */ /* 0x000fe20000410000 */
[----:B------:R-:W-:Y:S01]  /*7dd0*/  @P6 HADD2.F32 R172, -RZ, R158.H1_H1 ;  /* 0x3000009effac6230 */ /* 0x000fe20000004100 */
[----:B------:R-:W-:Y:S01]  /*7de0*/  ISETP.GE.U32.AND P1, PT, R250, RZ, PT ;  /* 0x000000fffa00720c */ /* 0x000fe20003f26070 */
[----:B------:R-:W-:Y:S01]  /*7df0*/  FADD.FTZ R245, R218, -R243 ;  /* 0x800000f3daf57221 */ /* 0x000fe20000010000 */
[----:B------:R-:W-:-:S02]  /*7e00*/  HADD2.F32 R243, -RZ, R35.H1_H1 ;  /* 0x30000023fff37230 */ /* 0x000fc40000004100 */
[----:B------:R-:W-:Y:S01]  /*7e10*/  @P6 FMUL.FTZ R242, R172, R235 ;  /* 0x000000ebacf26220 */ /* 0x000fe20000410000 */
[----:B------:R-:W-:Y:S01]  /*7e20*/  FFMA.FTZ R235, R221, R177, R178 ;  /* 0x000000b1ddeb7223 */ /* 0x000fe200000100b2 */
[C---:B------:R-:W-:Y:S01]  /*7e30*/  LOP3.LUT P6, RZ, R251.reuse, 0xff0000, RZ, 0xc0, !PT ;  /* 0x00ff0000fbff7812 */ /* 0x040fe200078cc0ff */
[----:B------:R-:W-:Y:S01]  /*7e40*/  FFMA.FTZ R245, R234, R245, R243 ;  /* 0x000000f5eaf57223 */ /* 0x000fe200000100f3 */
[----:B------:R-:W-:Y:S01]  /*7e50*/  ISETP.GE.U32.AND.EX P1, PT, R251, 0x1000000, PT, P1 ;  /* 0x01000000fb00780c */ /* 0x000fe20003f26110 */
[----:B------:R-:W-:Y:S01]  /*7e60*/  FADD.FTZ R172, R220, -R235 ;  /* 0x800000ebdcac7221 */ /* 0x000fe20000010000 */
[----:B------:R-:W-:Y:S02]  /*7e70*/  HADD2.F32 R235, -RZ, R35.H0_H0 ;  /* 0x20000023ffeb7230 */ /* 0x000fe40000004100 */
[----:B------:R-:W-:Y:S01]  /*7e80*/  FMUL.FTZ R245, R245, R176 ;  /* 0x000000b0f5f57220 */ /* 0x000fe20000410000 */
[----:B------:R-:W-:Y:S02]  /*7e90*/  MOV R243, RZ ;  /* 0x000000ff00f37202 */ /* 0x000fe40000000f00 */
[----:B------:R-:W-:-:S04]  /*7ea0*/  FFMA.FTZ R235, R234, R172, R235 ;  /* 0x000000aceaeb7223 */ /* 0x000fc800000100eb */
[----:B------:R-:W-:Y:S01]  /*7eb0*/  FMUL.FTZ R235, R235, R176 ;  /* 0x000000b0ebeb7220 */ /* 0x000fe20000410000 */
[----:B------:R-:W-:Y:S02]  /*7ec0*/  @P6 HADD2.F32 R172, -RZ, R175.H0_H0 ;  /* 0x200000afffac6230 */ /* 0x000fe40000004100 */
[----:B------:R-:W-:Y:S02]  /*7ed0*/  @P6 HADD2.F32 R244, -RZ, R159.H0_H0 ;  /* 0x2000009ffff46230 */ /* 0x000fe40000004100 */
[----:B------:R-:W-:Y:S01]  /*7ee0*/  FMUL.FTZ R247, R235, UR13 ;  /* 0x0000000debf77c20 */ /* 0x000fe20008410000 */
[----:B------:R-:W-:Y:S02]  /*7ef0*/  HFMA2 R235, -RZ, RZ, 0, 0 ;  /* 0x00000000ffeb7431 */ /* 0x000fe400000001ff */
[----:B------:R-:W-:Y:S02]  /*7f00*/  @P1 HADD2.F32 R175, -RZ, R175.H1_H1 ;  /* 0x300000afffaf1230 */ /* 0x000fe40000004100 */
[----:B------:R-:W-:Y:S01]  /*7f10*/  @P6 FMUL.FTZ R243, R247, R172 ;  /* 0x000000acf7f36220 */ /* 0x000fe20000410000 */
[----:B------:R-:W-:Y:S01]  /*7f20*/  FMUL.FTZ R172, R245, UR13 ;  /* 0x0000000df5ac7c20 */ /* 0x000fe20008410000 */
[----:B------:R-:W-:Y:S01]  /*7f30*/  @P6 FMUL.FTZ R235, R244, R247 ;  /* 0x000000f7f4eb6220 */ /* 0x000fe20000410000 */
[----:B------:R-:W-:-:S02]  /*7f40*/  HFMA2 R244, -RZ, RZ, 0, 0 ;  /* 0x00000000fff47431 */ /* 0x000fc400000001ff */
[----:B------:R-:W-:Y:S01]  /*7f50*/  @P1 FMUL.FTZ R246, R172, R175 ;  /* 0x000000afacf61220 */ /* 0x000fe20000410000 */
[----:B------:R-:W-:-:S05]  /*7f60*/  @P1 HADD2.F32 R175, -RZ, R159.H1_H1 ;  /* 0x3000009fffaf1230 */ /* 0x000fca0000004100 */
[----:B------:R-:W-:Y:S01]  /*7f70*/  @P1 FMUL.FTZ R244, R175, R172 ;  /* 0x000000acaff41220 */ /* 0x000fe20000410000 */
[----:B------:R-:W-:Y:S01]  /*7f80*/  FADD.FTZ R172, R64, R179 ;  /* 0x000000b340ac7221 */ /* 0x000fe20000010000 */
[----:B------:R-:W-:Y:S01]  /*7f90*/  FADD.FTZ R179, R60, R173 ;  /* 0x000000ad3cb37221 */ /* 0x000fe20000010000 */
[----:B------:R-:W-:Y:S01]  /*7fa0*/  FADD.FTZ R175, R61, R174 ;  /* 0x000000ae3daf7221 */ /* 0x000fe20000010000 */
[----:B------:R-:W-:Y:S01]  /*7fb0*/  FADD.FTZ R174, R62, R243 ;  /* 0x000000f33eae7221 */ /* 0x000fe20000010000 */
[----:B------:R-:W-:Y:S01]  /*7fc0*/  FADD.FTZ R173, R63, R246 ;  /* 0x000000f63fad7221 */ /* 0x000fe20000010000 */
[----:B------:R-:W-:Y:S02]  /*7fd0*/  F2FP.F16.F32.PACK_AB R63, R244, R235 ;  /* 0x000000ebf43f723e */ /* 0x000fe400000000ff */
[----:B------:R-:W-:Y:S02]  /*7fe0*/  F2FP.F16.F32.PACK_AB R62, R242, R187 ;  /* 0x000000bbf23e723e */ /* 0x000fe400000000ff */
[----:B------:R-:W-:-:S02]  /*7ff0*/  F2FP.F16.F32.PACK_AB R61, R186, R185 ;  /* 0x000000b9ba3d723e */ /* 0x000fc400000000ff */
[----:B------:R-:W-:Y:S01]  /*8000*/  F2FP.F16.F32.PACK_AB R60, R184, R183 ;  /* 0x000000b7b83c723e */ /* 0x000fe200000000ff */
[----:B------:R-:W-:Y:S06]  /*8010*/  BRA `(.L_x_2471) ;  /* 0x0000000400d87947 */ /* 0x000fec0003800000 */
.L_x_2470:
[-CC-:B------:R-:W-:Y:S01]  /*8020*/  FFMA.FTZ R169, R233, R177.reuse, R178.reuse ;  /* 0x000000b1e9a97223 */ /* 0x180fe200000100b2 */
[----:B------:R-:W-:Y:S01]  /*8030*/  LOP3.LUT P1, RZ, R250, 0xff, RZ, 0xc0, !PT ;  /* 0x000000fffaff7812 */ /* 0x000fe2000782c0ff */
[--C-:B------:R-:W-:Y:S02]  /*8040*/  HADD2.F32 R171, -RZ, R32.reuse.H0_H0 ;  /* 0x20000020ffab7230 */ /* 0x100fe40000004100 */
[----:B------:R-:W-:Y:S01]  /*8050*/  FFMA.FTZ R179, R231, R177, R178 ;  /* 0x000000b1e7b37223 */ /* 0x000fe200000100b2 */
[----:B------:R-:W-:Y:S01]  /*8060*/  FADD.FTZ R169, R232, -R169 ;  /* 0x800000a9e8a97221 */ /* 0x000fe20000010000 */
[----:B------:R-:W-:Y:S01]  /*8070*/  LOP3.LUT P6, RZ, R250, 0xff00, RZ, 0xc0, !PT ;  /* 0x0000ff00faff7812 */ /* 0x000fe200078cc0ff */
[----:B------:R-:W-:Y:S02]  /*8080*/  HADD2.F32 R187, -RZ, R32.H1_H1 ;  /* 0x30000020ffbb7230 */ /* 0x000fe40000004100 */
[----:B------:R-:W-:Y:S01]  /*8090*/  FADD.FTZ R179, R230, -R179 ;  /* 0x800000b3e6b37221 */ /* 0x000fe20000010000 */
[----:B------:R-:W-:Y:S01]  /*80a0*/  FFMA.FTZ R168, R234, R169, R171 ;  /* 0x000000a9eaa87223 */ /* 0x000fe200000100ab */
[----:B------:R-:W-:-:S02]  /*80b0*/  CS2R R182, SRZ ;  /* 0x0000000000b67805 */ /* 0x000fc4000001ff00 */
[----:B------:R-:W-:Y:S01]  /*80c0*/  MOV R247, RZ ;  /* 0x000000ff00f77202 */ /* 0x000fe20000000f00 */
[----:B------:R-:W-:Y:S01]  /*80d0*/  FFMA.FTZ R187, R234, R179, R187 ;  /* 0x000000b3eabb7223 */ /* 0x000fe200000100bb */
[----:B------:R-:W-:Y:S01]  /*80e0*/  FMUL.FTZ R169, R168, R176 ;  /* 0x000000b0a8a97220 */ /* 0x000fe20000410000 */
[----:B------:R-:W-:Y:S01]  /*80f0*/  CS2R R184, SRZ ;  /* 0x0000000000b87805 */ /* 0x000fe2000001ff00 */
[----:B-----5:R-:W-:Y:S02]  /*8100*/  @P1 HADD2.F32 R170, -RZ, R172.H0_H0 ;  /* 0x200000acffaa1230 */ /* 0x020fe40000004100 */
[----:B------:R-:W-:Y:S02]  /*8110*/  HFMA2 R186, -RZ, RZ, 0, 0 ;  /* 0x00000000ffba7431 */ /* 0x000fe400000001ff */
[----:B------:R-:W-:Y:S02]  /*8120*/  @P1 HADD2.F32 R180, -RZ, R156.H0_H0 ;  /* 0x2000009cffb41230 */ /* 0x000fe40000004100 */
[----:B------:R-:W-:Y:S01]  /*8130*/  FMUL.FTZ R169, R169, UR13 ;  /* 0x0000000da9a97c20 */ /* 0x000fe20008410000 */
[----:B------:R-:W-:-:S02]  /*8140*/  @P6 HADD2.F32 R172, -RZ, R172.H1_H1 ;  /* 0x300000acffac6230 */ /* 0x000fc40000004100 */
[----:B------:R-:W-:Y:S02]  /*8150*/  HFMA2 R235, -RZ, RZ, 0, 0 ;  /* 0x00000000ffeb7431 */ /* 0x000fe400000001ff */
[--C-:B------:R-:W-:Y:S02]  /*8160*/  HADD2.F32 R243, -RZ, R33.reuse.H0_H0 ;  /* 0x20000021fff37230 */ /* 0x100fe40000004100 */
[-C--:B------:R-:W-:Y:S01]  /*8170*/  @P1 FMUL.FTZ R247, R170, R169.reuse ;  /* 0x000000a9aaf71220 */ /* 0x080fe20000410000 */
[----:B------:R-:W-:Y:S01]  /*8180*/  @P1 FMUL.FTZ R183, R180, R169 ;  /* 0x000000a9b4b71220 */ /* 0x000fe20000410000 */
[----:B------:R-:W-:Y:S01]  /*8190*/  FMUL.FTZ R169, R187, R176 ;  /* 0x000000b0bba97220 */ /* 0x000fe20000410000 */
[----:B------:R-:W-:Y:S01]  /*81a0*/  @P6 HADD2.F32 R170, -RZ, R156.H1_H1 ;  /* 0x3000009cffaa6230 */ /* 0x000fe20000004100 */
[----:B------:R-:W-:Y:S01]  /*81b0*/  LOP3.LUT P1, RZ, R250, 0xff0000, RZ, 0xc0, !PT ;  /* 0x00ff0000faff7812 */ /* 0x000fe2000782c0ff */
[----:B------:R-:W-:Y:S02]  /*81c0*/  HADD2.F32 R171, -RZ, R33.H1_H1 ;  /* 0x30000021ffab7230 */ /* 0x000fe40000004100 */
[----:B------:R-:W-:Y:S01]  /*81d0*/  FMUL.FTZ R169, R169, UR13 ;  /* 0x0000000da9a97c20 */ /* 0x000fe20008410000 */
[----:B------:R-:W-:Y:S01]  /*81e0*/  CS2R R180, SRZ ;  /* 0x0000000000b47805 */ /* 0x000fe2000001ff00 */
[----:B------:R-:W-:-:S02]  /*81f0*/  HADD2.F32 R245, -RZ, R34.H1_H1 ;  /* 0x30000022fff57230 */ /* 0x000fc40000004100 */
[----:B------:R-:W-:Y:S02]  /*8200*/  HFMA2 R244, -RZ, RZ, 0, 0 ;  /* 0x00000000fff47431 */ /* 0x000fe400000001ff */
[-C--:B------:R-:W-:Y:S01]  /*8210*/  @P6 FMUL.FTZ R182, R172, R169.reuse ;  /* 0x000000a9acb66220 */ /* 0x080fe20000410000 */
[----:B------:R-:W-:Y:S01]  /*8220*/  @P6 FMUL.FTZ R184, R170, R169 ;  /* 0x000000a9aab86220 */ /* 0x000fe20000410000 */
[----:B------:R-:W-:Y:S01]  /*8230*/  FFMA.FTZ R169, R229, R177, R178 ;  /* 0x000000b1e5a97223 */ /* 0x000fe200000100b2 */
[----:B------:R-:W-:Y:S01]  /*8240*/  LOP3.LUT P6, RZ, R250, 0xff000000, RZ, 0xc0, !PT ;  /* 0xff000000faff7812 */ /* 0x000fe200078cc0ff */
[----:B------:R-:W-:Y:S02]  /*8250*/  HADD2.F32 R246, -RZ, R35.H1_H1 ;  /* 0x30000023fff67230 */ /* 0x000fe40000004100 */
[----:B------:R-:W-:Y:S01]  /*8260*/  FADD.FTZ R182, R65, R182 ;  /* 0x000000b641b67221 */ /* 0x000fe20000010000 */
[----:B------:R-:W-:Y:S01]  /*8270*/  FADD.FTZ R169, R228, -R169 ;  /* 0x800000a9e4a97221 */ /* 0x000fe20000010000 */
[----:B------:R-:W-:-:S02]  /*8280*/  @P1 HADD2.F32 R179, -RZ, R157.H0_H0 ;  /* 0x2000009dffb31230 */ /* 0x000fc40000004100 */
[----:B------:R-:W-:Y:S01]  /*8290*/  HFMA2 R65, -RZ, RZ, 0, 0 ;  /* 0x00000000ff417431 */ /* 0x000fe200000001ff */
[----:B------:R-:W-:Y:S01]  /*82a0*/  F2FP.F16.F32.PACK_AB R168, R187, R168 ;  /* 0x000000a8bba8723e */ /* 0x000fe200000000ff */
[----:B------:R-:W-:Y:S01]  /*82b0*/  FFMA.FTZ R243, R234, R169, R243 ;  /* 0x000000a9eaf37223 */ /* 0x000fe200000100f3 */
[----:B------:R-:W-:-:S03]  /*82c0*/  FFMA.FTZ R169, R227, R177, R178 ;  /* 0x000000b1e3a97223 */ /* 0x000fc600000100b2 */
[----:B------:R-:W-:Y:S01]  /*82d0*/  FMUL.FTZ R170, R243, R176 ;  /* 0x000000b0f3aa7220 */ /* 0x000fe20000410000 */
[----:B------:R-:W-:-:S03]  /*82e0*/  FADD.FTZ R169, R226, -R169 ;  /* 0x800000a9e2a97221 */ /* 0x000fc60000010000 */
[----:B------:R-:W-:Y:S01]  /*82f0*/  FMUL.FTZ R170, R170, UR13 ;  /* 0x0000000daaaa7c20 */ /* 0x000fe20008410000 */
[----:B------:R-:W-:Y:S01]  /*8300*/  FFMA.FTZ R169, R234, R169, R171 ;  /* 0x000000a9eaa97223 */ /* 0x000fe200000100ab */
[--C-:B------:R-:W-:Y:S02]  /*8310*/  @P1 HADD2.F32 R171, -RZ, R173.reuse.H0_H0 ;  /* 0x200000adffab1230 */ /* 0x100fe40000004100 */
[-C--:B------:R-:W-:Y:S01]  /*8320*/  @P1 FMUL.FTZ R185, R179, R170.reuse ;  /* 0x000000aab3b91220 */ /* 0x080fe20000410000 */
[----:B------:R-:W-:Y:S01]  /*8330*/  @P6 HADD2.F32 R173, -RZ, R173.H1_H1 ;  /* 0x300000adffad6230 */ /* 0x000fe20000004100 */
[----:B------:R-:W-:Y:S01]  /*8340*/  MOV R179, RZ ;  /* 0x000000ff00b37202 */ /* 0x000fe20000000f00 */
[----:B------:R-:W-:Y:S01]  /*8350*/  @P1 FMUL.FTZ R181, R171, R170 ;  /* 0x000000aaabb51220 */ /* 0x000fe20000410000 */
[----:B------:R-:W-:Y:S01]  /*8360*/  FMUL.FTZ R170, R169, R176 ;  /* 0x000000b0a9aa7220 */ /* 0x000fe20000410000 */
[----:B------:R-:W-:Y:S01]  /*8370*/  @P6 HADD2.F32 R171, -RZ, R157.H1_H1 ;  /* 0x3000009dffab6230 */ /* 0x000fe20000004100 */
[----:B------:R-:W-:Y:S01]  /*8380*/  LOP3.LUT P1, RZ, R251, 0xff00, RZ, 0xc0, !PT ;  /* 0x0000ff00fbff7812 */ /* 0x000fe2000782c0ff */
[----:B------:R-:W-:Y:S01]  /*8390*/  FADD.FTZ R181, R66, R181 ;  /* 0x000000b542b57221 */ /* 0x000fe20000010000 */
[----:B------:R-:W-:Y:S01]  /*83a0*/  FMUL.FTZ R170, R170, UR13 ;  /* 0x0000000daaaa7c20 */ /* 0x000fe20008410000 */
[----:B------:R-:W-:-:S03]  /*83b0*/  F2FP.F16.F32.PACK_AB R169, R169, R243 ;  /* 0x000000f3a9a9723e */ /* 0x000fc600000000ff */
[-C--:B------:R-:W-:Y:S01]  /*83c0*/  @P6 FMUL.FTZ R186, R171, R170.reuse ;  /* 0x000000aaabba6220 */ /* 0x080fe20000410000 */
[----:B------:R-:W-:Y:S01]  /*83d0*/  FFMA.FTZ R171, R225, R177, R178 ;  /* 0x000000b1e1ab7223 */ /* 0x000fe200000100b2 */
[----:B------:R-:W-:Y:S01]  /*83e0*/  @P6 FMUL.FTZ R180, R173, R170 ;  /* 0x000000aaadb46220 */ /* 0x000fe20000410000 */
[----:B------:R-:W-:Y:S01]  /*83f0*/  HADD2.F32 R173, -RZ, R34.H0_H0 ;  /* 0x20000022ffad7230 */ /* 0x000fe20000004100 */
[----:B------:R-:W-:Y:S01]  /*8400*/  LOP3.LUT P6, RZ, R251, 0xff, RZ, 0xc0, !PT ;  /* 0x000000fffbff7812 */ /* 0x000fe200078cc0ff */
[----:B------:R-:W-:Y:S01]  /*8410*/  FADD.FTZ R171, R224, -R171 ;  /* 0x800000abe0ab7221 */ /* 0x000fe20000010000 */
[----:B------:R-:W-:-:S03]  /*8420*/  FADD.FTZ R180, R67, R180 ;  /* 0x000000b443b47221 */ /* 0x000fc60000010000 */
[----:B------:R-:W-:Y:S01]  /*8430*/  FFMA.FTZ R170, R234, R171, R173 ;  /* 0x000000abeaaa7223 */ /* 0x000fe200000100ad */
[----:B------:R-:W-:Y:S01]  /*8440*/  FFMA.FTZ R171, R223, R177, R178 ;  /* 0x000000b1dfab7223 */ /* 0x000fe200000100b2 */
[----:B------:R-:W-:-:S03]  /*8450*/  @P1 HADD2.F32 R173, -RZ, R174.H1_H1 ;  /* 0x300000aeffad1230 */ /* 0x000fc60000004100 */
[----:B------:R-:W-:-:S03]  /*8460*/  FADD.FTZ R171, R222, -R171 ;  /* 0x800000abdeab7221 */ /* 0x000fc60000010000 */
[----:B------:R-:W-:Y:S02]  /*8470*/  @P6 HADD2.F32 R172, -RZ, R174.H0_H0 ;  /* 0x200000aeffac6230 */ /* 0x000fe40000004100 */
[----:B------:R-:W-:Y:S01]  /*8480*/  FFMA.FTZ R245, R234, R171, R245 ;  /* 0x000000abeaf57223 */ /* 0x000fe200000100f5 */
[----:B------:R-:W-:Y:S01]  /*8490*/  FMUL.FTZ R171, R170, R176 ;  /* 0x000000b0aaab7220 */ /* 0x000fe20000410000 */
[----:B------:R-:W-:Y:S01]  /*84a0*/  @P6 HADD2.F32 R242, -RZ, R158.H0_H0 ;  /* 0x2000009efff26230 */ /* 0x000fe20000004100 */
[----:B------:R-:W-:Y:S02]  /*84b0*/  MOV R174, RZ ;  /* 0x000000ff00ae7202 */ /* 0x000fe40000000f00 */
[----:B------:R-:W-:Y:S01]  /*84c0*/  FMUL.FTZ R171, R171, UR13 ;  /* 0x0000000dabab7c20 */ /* 0x000fe20008410000 */
[----:B------:R-:W-:-:S03]  /*84d0*/  F2FP.F16.F32.PACK_AB R170, R245, R170 ;  /* 0x000000aaf5aa723e */ /* 0x000fc600000000ff */
[-C--:B------:R-:W-:Y:S01]  /*84e0*/  @P6 FMUL.FTZ R179, R172, R171.reuse ;  /* 0x000000abacb36220 */ /* 0x080fe20000410000 */
[----:B------:R-:W-:Y:S01]  /*84f0*/  @P6 FMUL.FTZ R235, R242, R171 ;  /* 0x000000abf2eb6220 */ /* 0x000fe20000410000 */
[----:B------:R-:W-:Y:S01]  /*8500*/  FMUL.FTZ R171, R245, R176 ;  /* 0x000000b0f5ab7220 */ /* 0x000fe20000410000 */
[----:B------:R-:W-:Y:S01]  /*8510*/  LOP3.LUT P6, RZ, R251, 0xff0000, RZ, 0xc0, !PT ;  /* 0x00ff0000fbff7812 */ /* 0x000fe200078cc0ff */
[----:B------:R-:W-:Y:S02]  /*8520*/  HFMA2 R242, -RZ, RZ, 0, 0 ;  /* 0x00000000fff27431 */ /* 0x000fe400000001ff */
[----:B------:R-:W-:Y:S01]  /*8530*/  FADD.FTZ R179, R60, R179 ;  /* 0x000000b33cb37221 */ /* 0x000fe20000010000 */
[----:B------:R-:W-:Y:S01]  /*8540*/  FMUL.FTZ R172, R171, UR13 ;  /* 0x0000000dabac7c20 */ /* 0x000fe20008410000 */
[----:B------:R-:W-:Y:S01]  /*8550*/  FFMA.FTZ R171, R221, R177, R178 ;  /* 0x000000b1ddab7223 */ /* 0x000fe200000100b2 */
[----:B------:R-:W-:Y:S02]  /*8560*/  F2FP.F16.F32.PACK_AB R60, R184, R183 ;  /* 0x000000b7b83c723e */ /* 0x000fe400000000ff */
[----:B------:R-:W-:Y:S01]  /*8570*/  @P1 FMUL.FTZ R174, R173, R172 ;  /* 0x000000acadae1220 */ /* 0x000fe20000410000 */
[----:B------:R-:W-:-:S02]  /*8580*/  HADD2.F32 R173, -RZ, R35.H0_H0 ;  /* 0x20000023ffad7230 */ /* 0x000fc40000004100 */
[----:B------:R-:W-:-:S04]  /*8590*/  FADD.FTZ R171, R220, -R171 ;  /* 0x800000abdcab7221 */ /* 0x000fc80000010000 */
[----:B------:R-:W-:Y:S01]  /*85a0*/  FFMA.FTZ R171, R234, R171, R173 ;  /* 0x000000abeaab7223 */ /* 0x000fe200000100ad */
[----:B------:R-:W-:Y:S02]  /*85b0*/  @P1 HADD2.F32 R173, -RZ, R158.H1_H1 ;  /* 0x3000009effad1230 */ /* 0x000fe40000004100 */
[----:B------:R-:W-:-:S03]  /*85c0*/  @P6 HADD2.F32 R249, -RZ, R175.H0_H0 ;  /* 0x200000affff96230 */ /* 0x000fc60000004100 */
[----:B------:R-:W-:Y:S01]  /*85d0*/  @P1 FMUL.FTZ R242, R173, R172 ;  /* 0x000000acadf21220 */ /* 0x000fe20000410000 */
[----:B------:R-:W-:Y:S01]  /*85e0*/  FMUL.FTZ R172, R171, R176 ;  /* 0x000000b0abac7220 */ /* 0x000fe20000410000 */
[----:B------:R-:W-:Y:S02]  /*85f0*/  MOV R173, RZ ;  /* 0x000000ff00ad7202 */ /* 0x000fe40000000f00 */
[----:B------:R-:W-:Y:S01]  /*8600*/  ISETP.GE.U32.AND P1, PT, R250, RZ, PT ;  /* 0x000000fffa00720c */ /* 0x000fe20003f26070 */
[----:B------:R-:W-:-:S03]  /*8610*/  FMUL.FTZ R172, R172, UR13 ;  /* 0x0000000dacac7c20 */ /* 0x000fc60008410000 */
[----:B------:R-:W-:Y:S01]  /*8620*/  ISETP.GE.U32.AND.EX P1, PT, R251, 0x1000000, PT, P1 ;  /* 0x01000000fb00780c */ /* 0x000fe20003f26110 */
[----:B------:R-:W-:Y:S01]  /*8630*/  @P6 FMUL.FTZ R173, R249, R172 ;  /* 0x000000acf9ad6220 */ /* 0x000fe20000410000 */
[----:B------:R-:W-:-:S05]  /*8640*/  @P6 HADD2.F32 R249, -RZ, R159.H0_H0 ;  /* 0x2000009ffff96230 */ /* 0x000fca0000004100 */
[----:B------:R-:W-:Y:S01]  /*8650*/  @P6 FMUL.FTZ R244, R249, R172 ;  /* 0x000000acf9f46220 */ /* 0x000fe20000410000 */
[----:B------:R-:W-:Y:S01]  /*8660*/  FFMA.FTZ R249, R219, R177, R178 ;  /* 0x000000b1dbf97223 */ /* 0x000fe200000100b2 */
[----:B------:R-:W-:-:S03]  /*8670*/  FADD.FTZ R172, R64, R247 ;  /* 0x000000f740ac7221 */ /* 0x000fc60000010000 */
[----:B------:R-:W-:Y:S01]  /*8680*/  FADD.FTZ R249, R218, -R249 ;  /* 0x800000f9daf97221 */ /* 0x000fe20000010000 */
[----:B------:R-:W-:-:S03]  /*8690*/  @P1 HADD2.F32 R248, -RZ, R175.H1_H1 ;  /* 0x300000affff81230 */ /* 0x000fc60000004100 */
[----:B------:R-:W-:-:S04]  /*86a0*/  FFMA.FTZ R246, R234, R249, R246 ;  /* 0x000000f9eaf67223 */ /* 0x000fc800000100f6 */
[C---:B------:R-:W-:Y:S01]  /*86b0*/  FMUL.FTZ R64, R246.reuse, R176 ;  /* 0x000000b0f6407220 */ /* 0x040fe20000410000 */
[----:B------:R-:W-:-:S03]  /*86c0*/  F2FP.F16.F32.PACK_AB R171, R246, R171 ;  /* 0x000000abf6ab723e */ /* 0x000fc600000000ff */
[----:B------:R-:W-:Y:S01]  /*86d0*/  FMUL.FTZ R175, R64, UR13 ;  /* 0x0000000d40af7c20 */ /* 0x000fe20008410000 */
[----:B------:R-:W-:-:S03]  /*86e0*/  MOV R64, RZ ;  /* 0x000000ff00407202 */ /* 0x000fc60000000f00 */
[----:B------:R-:W-:Y:S01]  /*86f0*/  @P1 FMUL.FTZ R64, R248, R175 ;  /* 0x000000aff8401220 */ /* 0x000fe20000410000 */
[----:B------:R-:W-:-:S05]  /*8700*/  @P1 HADD2.F32 R248, -RZ, R159.H1_H1 ;  /* 0x3000009ffff81230 */ /* 0x000fca0000004100 */
[----:B------:R-:W-:Y:S01]  /*8710*/  @P1 FMUL.FTZ R65, R248, R175 ;  /* 0x000000aff8411220 */ /* 0x000fe20000410000 */
[----:B------:R-:W-:Y:S01]  /*8720*/  FADD.FTZ R175, R61, R174 ;  /* 0x000000ae3daf7221 */ /* 0x000fe20000010000 */
[----:B------:R-:W-:Y:S01]  /*8730*/  FADD.FTZ R174, R62, R173 ;  /* 0x000000ad3eae7221 */ /* 0x000fe20000010000 */
[----:B------:R-:W-:Y:S01]  /*8740*/  FADD.FTZ R173, R63, R64 ;  /* 0x000000403fad7221 */ /* 0x000fe20000010000 */
[----:B------:R-:W-:Y:S02]  /*8750*/  F2FP.F16.F32.PACK_AB R62, R242, R235 ;  /* 0x000000ebf23e723e */ /* 0x000fe400000000ff */
[----:B------:R-:W-:Y:S02]  /*8760*/  F2FP.F16.F32.PACK_AB R63, R65, R244 ;  /* 0x000000f4413f723e */ /* 0x000fe400000000ff */
[----:B------:R-:W-:-:S07]  /*8770*/  F2FP.F16.F32.PACK_AB R61, R186, R185 ;  /* 0x000000b9ba3d723e */ /* 0x000fce00000000ff */
.L_x_2471:
        /* <DEDUP_REMOVED lines=8> */
[----:B------:R1:W-:Y:S01]  /*8800*/  STG.E.128 desc[UR8][R64.64], R60 ;  /* 0x0000003c40007986 */ /* 0x0003e2000c101d08 */
[----:B0-----:R-:W-:Y:S02]  /*8810*/  MOV R66, R181 ;  /* 0x000000b500427202 */ /* 0x001fe40000000f00 */
[----:B------:R-:W-:Y:S02]  /*8820*/  MOV R67, R180 ;  /* 0x000000b400437202 */ /* 0x000fe40000000f00 */
[----:B-1----:R-:W-:Y:S02]  /*8830*/  MOV R64, R172 ;  /* 0x000000ac00407202 */ /* 0x002fe40000000f00 */
[----:B------:R-:W-:-:S02]  /*8840*/  MOV R65, R182 ;  /* 0x000000b600417202 */ /* 0x000fc40000000f00 */
[----:B------:R-:W-:Y:S02]  /*8850*/  MOV R60, R179 ;  /* 0x000000b3003c7202 */ /* 0x000fe40000000f00 */
[----:B------:R-:W-:Y:S02]  /*8860*/  MOV R61, R175 ;  /* 0x000000af003d7202 */ /* 0x000fe40000000f00 */
[----:B------:R-:W-:Y:S02]  /*8870*/  MOV R62, R174 ;  /* 0x000000ae003e7202 */ /* 0x000fe40000000f00 */
[----:B------:R-:W-:-:S07]  /*8880*/  MOV R63, R173 ;  /* 0x000000ad003f7202 */ /* 0x000fce0000000f00 */
.L_x_2469:
[----:B------:R-:W-:Y:S05]  /*8890*/  BSYNC.RECONVERGENT B1 ;  /* 0x0000000000017941 */ /* 0x000fea0003800200 */
.L_x_2468:
        /* <DEDUP_REMOVED lines=8> */
[----:B------:R-:W-:Y:S01]  /*8920*/  FFMA.FTZ R171, R217, R177, R178 ;  /* 0x000000b1d9ab7223 */ /* 0x000fe200000100b2 */
[--C-:B------:R-:W-:Y:S01]  /*8930*/  HADD2.F32 R169, -RZ, R28.reuse.H0_H0 ;  /* 0x2000001cffa97230 */ /* 0x100fe20000004100 */
[----:B------:R-:W-:Y:S02]  /*8940*/  LOP3.LUT P6, RZ, R240, 0xff, RZ, 0xc0, !PT ;  /* 0x000000fff0ff7812 */ /* 0x000fe400078cc0ff */
[----:B------:R-:W-:Y:S01]  /*8950*/  CS2R R182, SRZ ;  /* 0x0000000000b67805 */ /* 0x000fe2000001ff00 */
[----:B------:R-:W-:Y:S01]  /*8960*/  FADD.FTZ R168, R216, -R171 ;  /* 0x800000abd8a87221 */ /* 0x000fe20000010000 */
[----:B------:R-:W-:Y:S01]  /*8970*/  MOV R247, RZ ;  /* 0x000000ff00f77202 */ /* 0x000fe20000000f00 */
[----:B------:R-:W-:Y:S01]  /*8980*/  HADD2.F32 R187, -RZ, R28.H1_H1 ;  /* 0x3000001cffbb7230 */ /* 0x000fe20000004100 */
[----:B------:R-:W-:Y:S01]  /*8990*/  CS2R R184, SRZ ;  /* 0x0000000000b87805 */ /* 0x000fe2000001ff00 */
[----:B------:R-:W-:Y:S01]  /*89a0*/  FFMA.FTZ R168, R234, R168, R169 ;  /* 0x000000a8eaa87223 */ /* 0x000fe200000100a9 */
[----:B------:R-:W-:Y:S01]  /*89b0*/  HADD2.F32 R243, -RZ, R29.H0_H0 ;  /* 0x2000001dfff37230 */ /* 0x000fe20000004100 */
[----:B------:R-:W-:Y:S01]  /*89c0*/  CS2R R180, SRZ ;  /* 0x0000000000b47805 */ /* 0x000fe2000001ff00 */
[----:B------:R-:W-:-:S02]  /*89d0*/  HFMA2 R186, -RZ, RZ, 0, 0 ;  /* 0x00000000ffba7431 */ /* 0x000fc400000001ff */
[----:B------:R-:W-:Y:S01]  /*89e0*/  FMUL.FTZ R169, R168, R176 ;  /* 0x000000b0a8a97220 */ /* 0x000fe20000410000 */
[----:B------:R-:W-:Y:S01]  /*89f0*/  HFMA2 R235, -RZ, RZ, 0, 0 ;  /* 0x00000000ffeb7431 */ /* 0x000fe200000001ff */
[----:B------:R-:W-:Y:S01]  /*8a00*/  MOV R179, RZ ;  /* 0x000000ff00b37202 */ /* 0x000fe20000000f00 */
[----:B------:R-:W-:Y:S02]  /*8a10*/  @P6 HADD2.F32 R171, -RZ, R148.H0_H0 ;  /* 0x20000094ffab6230 */ /* 0x000fe40000004100 */
[----:B------:R-:W-:Y:S01]  /*8a20*/  FMUL.FTZ R170, R169, UR13 ;  /* 0x0000000da9aa7c20 */ /* 0x000fe20008410000 */
[----:B-----5:R-:W-:Y:S02]  /*8a30*/  @P6 HADD2.F32 R169, -RZ, R172.H0_H0 ;  /* 0x200000acffa96230 */ /* 0x020fe40000004100 */
[----:B------:R-:W-:Y:S02]  /*8a40*/  HFMA2 R242, -RZ, RZ, 0, 0 ;  /* 0x00000000fff27431 */ /* 0x000fe400000001ff */
[----:B------:R-:W-:-:S02]  /*8a50*/  HADD2.F32 R245, -RZ, R30.H1_H1 ;  /* 0x3000001efff57230 */ /* 0x000fc40000004100 */
[----:B------:R-:W-:Y:S01]  /*8a60*/  @P6 FMUL.FTZ R183, R171, R170 ;  /* 0x000000aaabb76220 */ /* 0x000fe20000410000 */
[----:B------:R-:W-:Y:S02]  /*8a70*/  HFMA2 R244, -RZ, RZ, 0, 0 ;  /* 0x00000000fff47431 */ /* 0x000fe400000001ff */
[----:B------:R-:W-:Y:S01]  /*8a80*/  @P6 FMUL.FTZ R247, R170, R169 ;  /* 0x000000a9aaf76220 */ /* 0x000fe20000410000 */
[----:B------:R-:W-:Y:S01]  /*8a90*/  FFMA.FTZ R169, R215, R177, R178 ;  /* 0x000000b1d7a97223 */ /* 0x000fe200000100b2 */
[----:B------:R-:W-:-:S03]  /*8aa0*/  LOP3.LUT P6, RZ, R240, 0xff00, RZ, 0xc0, !PT ;  /* 0x0000ff00f0ff7812 */ /* 0x000fc600078cc0ff */
[----:B------:R-:W-:-:S04]  /*8ab0*/  FADD.FTZ R169, R214, -R169 ;  /* 0x800000a9d6a97221 */ /* 0x000fc80000010000 */
[----:B------:R-:W-:-:S04]  /*8ac0*/  FFMA.FTZ R187, R234, R169, R187 ;  /* 0x000000a9eabb7223 */ /* 0x000fc800000100bb */
[C---:B------:R-:W-:Y:S01]  /*8ad0*/  FMUL.FTZ R169, R187.reuse, R176 ;  /* 0x000000b0bba97220 */ /* 0x040fe20000410000 */
[----:B------:R-:W-:Y:S01]  /*8ae0*/  F2FP.F16.F32.PACK_AB R168, R187, R168 ;  /* 0x000000a8bba8723e */ /* 0x000fe200000000ff */
[----:B------:R-:W-:Y:S02]  /*8af0*/  @P6 HADD2.F32 R172, -RZ, R172.H1_H1 ;  /* 0x300000acffac6230 */ /* 0x000fe40000004100 */
[----:B------:R-:W-:Y:S02]  /*8b00*/  @P6 HADD2.F32 R170, -RZ, R148.H1_H1 ;  /* 0x30000094ffaa6230 */ /* 0x000fe40000004100 */
[----:B------:R-:W-:-:S04]  /*8b10*/  FMUL.FTZ R169, R169, UR13 ;  /* 0x0000000da9a97c20 */ /* 0x000fc80008410000 */
[----:B------:R-:W-:Y:S01]  /*8b20*/  @P6 FMUL.FTZ R182, R169, R172 ;  /* 0x000000aca9b66220 */ /* 0x000fe20000410000 */
[----:B------:R-:W-:Y:S01]  /*8b30*/  @P6 FMUL.FTZ R184, R170, R169 ;  /* 0x000000a9aab86220 */ /* 0x000fe20000410000 */
[----:B------:R-:W-:Y:S01]  /*8b40*/  FFMA.FTZ R169, R213, R177, R178 ;  /* 0x000000b1d5a97223 */ /* 0x000fe200000100b2 */
[----:B------:R-:W-:Y:S01]  /*8b50*/  LOP3.LUT P6, RZ, R240, 0xff0000, RZ, 0xc0, !PT ;  /* 0x00ff0000f0ff7812 */ /* 0x000fe200078cc0ff */
[----:B------:R-:W-:Y:S01]  /*8b60*/  FADD.FTZ R182, R57, R182 ;  /* 0x000000b639b67221 */ /* 0x000fe20000010000 */
[----:B------:R-:W-:Y:S02]  /*8b70*/  HFMA2 R57, -RZ, RZ, 0, 0 ;  /* 0x00000000ff397431 */ /* 0x000fe400000001ff */
[----:B------:R-:W-:-:S04]  /*8b80*/  FADD.FTZ R169, R212, -R169 ;  /* 0x800000a9d4a97221 */ /* 0x000fc80000010000 */
[----:B------:R-:W-:-:S04]  /*8b90*/  FFMA.FTZ R243, R234, R169, R243 ;  /* 0x000000a9eaf37223 */ /* 0x000fc800000100f3 */
[----:B------:R-:W-:Y:S01]  /*8ba0*/  FMUL.FTZ R169, R243, R176 ;  /* 0x000000b0f3a97220 */ /* 0x000fe20000410000 */
[----:B------:R-:W-:-:S03]  /*8bb0*/  @P6 HADD2.F32 R171, -RZ, R149.H0_H0 ;  /* 0x20000095ffab6230 */ /* 0x000fc60000004100 */
[----:B------:R-:W-:Y:S01]  /*8bc0*/  FMUL.FTZ R170, R169, UR13 ;  /* 0x0000000da9aa7c20 */ /* 0x000fe20008410000 */
[----:B------:R-:W-:-:S03]  /*8bd0*/  @P6 HADD2.F32 R169, -RZ, R173.H0_H0 ;  /* 0x200000adffa96230 */ /* 0x000fc60000004100 */
[----:B------:R-:W-:Y:S02]  /*8be0*/  @P6 FMUL.FTZ R185, R171, R170 ;  /* 0x000000aaabb96220 */ /* 0x000fe40000410000 */
[----:B------:R-:W-:Y:S01]  /*8bf0*/  @P6 FMUL.FTZ R181, R170, R169 ;  /* 0x000000a9aab56220 */ /* 0x000fe20000410000 */
[----:B------:R-:W-:Y:S01]  /*8c00*/  FFMA.FTZ R169, R211, R177, R178 ;  /* 0x000000b1d3a97223 */ /* 0x000fe200000100b2 */
[----:B------:R-:W-:Y:S02]  /*8c10*/  LOP3.LUT P6, RZ, R240, 0xff000000, RZ, 0xc0, !PT ;  /* 0xff000000f0ff7812 */ /* 0x000fe400078cc0ff */
[----:B------:R-:W-:Y:S01]  /*8c20*/  FADD.FTZ R181, R58, R181 ;  /* 0x000000b53ab57221 */ /* 0x000fe20000010000 */
[----:B------:R-:W-:Y:S01]  /*8c30*/  FADD.FTZ R170, R210, -R169 ;  /* 0x800000a9d2aa7221 */ /* 0x000fe20000010000 */
[----:B------:R-:W-:-:S05]  /*8c40*/  HADD2.F32 R169, -RZ, R29.H1_H1 ;  /* 0x3000001dffa97230 */ /* 0x000fca0000004100 */
[----:B------:R-:W-:-:S04]  /*8c50*/  FFMA.FTZ R169, R234, R170, R169 ;  /* 0x000000aaeaa97223 */ /* 0x000fc800000100a9 */
[C---:B------:R-:W-:Y:S01]  /*8c60*/  FMUL.FTZ R170, R169.reuse, R176 ;  /* 0x000000b0a9aa7220 */ /* 0x040fe20000410000 */
[----:B------:R-:W-:Y:S01]  /*8c70*/  @P6 HADD2.F32 R171, -RZ, R149.H1_H1 ;  /* 0x30000095ffab6230 */ /* 0x000fe20000004100 */
[----:B------:R-:W-:Y:S01]  /*8c80*/  F2FP.F16.F32.PACK_AB R169, R169, R243 ;  /* 0x000000f3a9a9723e */ /* 0x000fe200000000ff */
[----:B------:R-:W-:Y:S02]  /*8c90*/  @P6 HADD2.F32 R173, -RZ, R173.H1_H1 ;  /* 0x300000adffad6230 */ /* 0x000fe40000004100 */
[----:B------:R-:W-:-:S04]  /*8ca0*/  FMUL.FTZ R170, R170, UR13 ;  /* 0x0000000daaaa7c20 */ /* 0x000fc80008410000 */
[----:B------:R-:W-:Y:S01]  /*8cb0*/  @P6 FMUL.FTZ R186, R171, R170 ;  /* 0x000000aaabba6220 */ /* 0x000fe20000410000 */
[----:B------:R-:W-:Y:S01]  /*8cc0*/  FFMA.FTZ R171, R209, R177, R178 ;  /* 0x000000b1d1ab7223 */ /* 0x000fe200000100b2 */
[----:B------:R-:W-:Y:S01]  /*8cd0*/  @P6 FMUL.FTZ R180, R170, R173 ;  /* 0x000000adaab46220 */ /* 0x000fe20000410000 */
[----:B------:R-:W-:Y:S02]  /*8ce0*/  LOP3.LUT P6, RZ, R241, 0xff, RZ, 0xc0, !PT ;  /* 0x000000fff1ff7812 */ /* 0x000fe400078cc0ff */
[----:B------:R-:W-:Y:S01]  /*8cf0*/  FADD.FTZ R170, R208, -R171 ;  /* 0x800000abd0aa7221 */ /* 0x000fe20000010000 */
[----:B------:R-:W-:Y:S02]  /*8d00*/  HADD2.F32 R171, -RZ, R30.H0_H0 ;  /* 0x2000001effab7230 */ /* 0x000fe40000004100 */
[----:B------:R-:W-:-:S03]  /*8d10*/  FADD.FTZ R180, R59, R180 ;  /* 0x000000b43bb47221 */ /* 0x000fc60000010000 */
[----:B------:R-:W-:-:S04]  /*8d20*/  FFMA.FTZ R170, R234, R170, R171 ;  /* 0x000000aaeaaa7223 */ /* 0x000fc800000100ab */
[----:B------:R-:W-:Y:S01]  /*8d30*/  FMUL.FTZ R171, R170, R176 ;  /* 0x000000b0aaab7220 */ /* 0x000fe20000410000 */
[----:B------:R-:W-:-:S03]  /*8d40*/  @P6 HADD2.F32 R173, -RZ, R150.H0_H0 ;  /* 0x20000096ffad6230 */ /* 0x000fc60000004100 */
[----:B------:R-:W-:Y:S01]  /*8d50*/  FMUL.FTZ R172, R171, UR13 ;  /* 0x0000000dabac7c20 */ /* 0x000fe20008410000 */
[----:B------:R-:W-:-:S03]  /*8d60*/  @P6 HADD2.F32 R171, -RZ, R174.H0_H0 ;  /* 0x200000aeffab6230 */ /* 0x000fc60000004100 */
[----:B------:R-:W-:Y:S01]  /*8d70*/  @P6 FMUL.FTZ R235, R173, R172 ;  /* 0x000000acadeb6220 */ /* 0x000fe20000410000 */
[----:B------:R-:W-:Y:S01]  /*8d80*/  MOV R173, RZ ;  /* 0x000000ff00ad7202 */ /* 0x000fe20000000f00 */
[----:B------:R-:W-:Y:S01]  /*8d90*/  @P6 FMUL.FTZ R179, R172, R171 ;  /* 0x000000abacb36220 */ /* 0x000fe20000410000 */
[----:B------:R-:W-:Y:S01]  /*8da0*/  FFMA.FTZ R171, R207, R177, R178 ;  /* 0x000000b1cfab7223 */ /* 0x000fe200000100b2 */
[----:B------:R-:W-:Y:S02]  /*8db0*/  LOP3.LUT P6, RZ, R241, 0xff00, RZ, 0xc0, !PT ;  /* 0x0000ff00f1ff7812 */ /* 0x000fe400078cc0ff */
[----:B------:R-:W-:Y:S01]  /*8dc0*/  FADD.FTZ R179, R52, R179 ;  /* 0x000000b334b37221 */ /* 0x000fe20000010000 */
[----:B------:R-:W-:Y:S01]  /*8dd0*/  FADD.FTZ R171, R206, -R171 ;  /* 0x800000abceab7221 */ /* 0x000fe20000010000 */
[----:B------:R-:W-:-:S03]  /*8de0*/  F2FP.F16.F32.PACK_AB R52, R184, R183 ;  /* 0x000000b7b834723e */ /* 0x000fc600000000ff */
[----:B------:R-:W-:-:S04]  /*8df0*/  FFMA.FTZ R245, R234, R171, R245 ;  /* 0x000000abeaf57223 */ /* 0x000fc800000100f5 */
[C---:B------:R-:W-:Y:S01]  /*8e00*/  FMUL.FTZ R171, R245.reuse, R176 ;  /* 0x000000b0f5ab7220 */ /* 0x040fe20000410000 */
[----:B------:R-:W-:Y:S01]  /*8e10*/  F2FP.F16.F32.PACK_AB R170, R245, R170 ;  /* 0x000000aaf5aa723e */ /* 0x000fe200000000ff */
[----:B------:R-:W-:Y:S01]  /*8e20*/  @P6 HADD2.F32 R172, -RZ, R174.H1_H1 ;  /* 0x300000aeffac6230 */ /* 0x000fe20000004100 */
[----:B------:R-:W-:Y:S01]  /*8e30*/  MOV R174, RZ ;  /* 0x000000ff00ae7202 */ /* 0x000fe20000000f00 */
[----:B------:R-:W-:-:S04]  /*8e40*/  FMUL.FTZ R171, R171, UR13 ;  /* 0x0000000dabab7c20 */ /* 0x000fc80008410000 */
[----:B------:R-:W-:Y:S01]  /*8e50*/  @P6 FMUL.FTZ R174, R171, R172 ;  /* 0x000000acabae6220 */ /* 0x000fe20000410000 */
[----:B------:R-:W-:-:S05]  /*8e60*/  @P6 HADD2.F32 R172, -RZ, R150.H1_H1 ;  /* 0x30000096ffac6230 */ /* 0x000fca0000004100 */
[----:B------:R-:W-:Y:S01]  /*8e70*/  @P6 FMUL.FTZ R242, R172, R171 ;  /* 0x000000abacf26220 */ /* 0x000fe20000410000 */
[----:B------:R-:W-:Y:S01]  /*8e80*/  FFMA.FTZ R171, R205, R177, R178 ;  /* 0x000000b1cdab7223 */ /* 0x000fe200000100b2 */
[----:B------:R-:W-:-:S03]  /*8e90*/  LOP3.LUT P6, RZ, R241, 0xff0000, RZ, 0xc0, !PT ;  /* 0x00ff0000f1ff7812 */ /* 0x000fc600078cc0ff */
[----:B------:R-:W-:Y:S01]  /*8ea0*/  FADD.FTZ R172, R204, -R171 ;  /* 0x800000abccac7221 */ /* 0x000fe20000010000 */
[----:B------:R-:W-:-:S05]  /*8eb0*/  HADD2.F32 R171, -RZ, R31.H0_H0 ;  /* 0x2000001fffab7230 */ /* 0x000fca0000004100 */
[----:B------:R-:W-:-:S04]  /*8ec0*/  FFMA.FTZ R171, R234, R172, R171 ;  /* 0x000000aceaab7223 */ /* 0x000fc800000100ab */
[----:B------:R-:W-:-:S04]  /*8ed0*/  FMUL.FTZ R172, R171, R176 ;  /* 0x000000b0abac7220 */ /* 0x000fc80000410000 */
[----:B------:R-:W-:Y:S01]  /*8ee0*/  FMUL.FTZ R249, R172, UR13 ;  /* 0x0000000dacf97c20 */ /* 0x000fe20008410000 */
[----:B------:R-:W-:-:S05]  /*8ef0*/  @P6 HADD2.F32 R172, -RZ, R175.H0_H0 ;  /* 0x200000afffac6230 */ /* 0x000fca0000004100 */
[----:B------:R-:W-:Y:S01]  /*8f00*/  @P6 FMUL.FTZ R173, R249, R172 ;  /* 0x000000acf9ad6220 */ /* 0x000fe20000410000 */
[----:B------:R-:W-:-:S05]  /*8f10*/  @P6 HADD2.F32 R172, -RZ, R151.H0_H0 ;  /* 0x20000097ffac6230 */ /* 0x000fca0000004100 */
[----:B------:R-:W-:Y:S01]  /*8f20*/  @P6 FMUL.FTZ R244, R172, R249 ;  /* 0x000000f9acf46220 */ /* 0x000fe20000410000 */
[----:B------:R-:W-:Y:S01]  /*8f30*/  ISETP.GE.U32.AND P6, PT, R240, RZ, PT ;  /* 0x000000fff000720c */ /* 0x000fe20003fc6070 */
[----:B------:R-:W-:Y:S01]  /*8f40*/  FFMA.FTZ R249, R203, R177, R178 ;  /* 0x000000b1cbf97223 */ /* 0x000fe200000100b2 */
[----:B------:R-:W-:Y:S02]  /*8f50*/  FADD.FTZ R172, R56, R247 ;  /* 0x000000f738ac7221 */ /* 0x000fe40000010000 */
[----:B------:R-:W-:Y:S01]  /*8f60*/  ISETP.GE.U32.AND.EX P6, PT, R241, 0x1000000, PT, P6 ;  /* 0x01000000f100780c */ /* 0x000fe20003fc6160 */
[----:B------:R-:W-:Y:S01]  /*8f70*/  FADD.FTZ R246, R202, -R249 ;  /* 0x800000f9caf67221 */ /* 0x000fe20000010000 */
[----:B------:R-:W-:-:S05]  /*8f80*/  HADD2.F32 R249, -RZ, R31.H1_H1 ;  /* 0x3000001ffff97230 */ /* 0x000fca0000004100 */
[----:B------:R-:W-:-:S04]  /*8f90*/  FFMA.FTZ R246, R234, R246, R249 ;  /* 0x000000f6eaf67223 */ /* 0x000fc800000100f9 */
[C---:B------:R-:W-:Y:S01]  /*8fa0*/  FMUL.FTZ R56, R246.reuse, R176 ;  /* 0x000000b0f6387220 */ /* 0x040fe20000410000 */
[----:B------:R-:W-:Y:S01]  /*8fb0*/  F2FP.F16.F32.PACK_AB R171, R246, R171 ;  /* 0x000000abf6ab723e */ /* 0x000fe200000000ff */
[----:B------:R-:W-:Y:S02]  /*8fc0*/  @P6 HADD2.F32 R175, -RZ, R175.H1_H1 ;  /* 0x300000afffaf6230 */ /* 0x000fe40000004100 */
        /* <DEDUP_REMOVED lines=10> */
[----:B------:R-:W-:Y:S01]  /*9070*/  F2FP.F16.F32.PACK_AB R53, R186, R185 ;  /* 0x000000b9ba35723e */ /* 0x000fe200000000ff */
[----:B------:R-:W-:Y:S06]  /*9080*/  BRA `(.L_x_2475) ;  /* 0x0000000400cc7947 */ /* 0x000fec0003800000 */
.L_x_2474:
[----:B------:R-:W-:Y:S01]  /*9090*/  FFMA.FTZ R179, R217, R177, R178 ;  /* 0x000000b1d9b37223 */ /* 0x000fe200000100b2 */
[----:B------:R-:W-:Y:S01]  /*90a0*/  LOP3.LUT P6, RZ, R240, 0xff, RZ, 0xc0, !PT ;  /* 0x000000fff0ff7812 */ /* 0x000fe200078cc0ff */
[----:B------:R-:W-:Y:S01]  /*90b0*/  HADD2.F32 R181, -RZ, R28.H0_H0 ;  /* 0x2000001cffb57230 */ /* 0x000fe20000004100 */
[----:B------:R-:W-:Y:S01]  /*90c0*/  CS2R R182, SRZ ;  /* 0x0000000000b67805 */ /* 0x000fe2000001ff00 */
[----:B------:R-:W-:Y:S01]  /*90d0*/  FADD.FTZ R179, R216, -R179 ;  /* 0x800000b3d8b37221 */ /* 0x000fe20000010000 */
[----:B------:R-:W-:Y:S01]  /*90e0*/  HFMA2 R184, -RZ, RZ, 0, 0 ;  /* 0x00000000ffb87431 */ /* 0x000fe200000001ff */
[----:B------:R-:W-:Y:S01]  /*90f0*/  MOV R246, RZ ;  /* 0x000000ff00f67202 */ /* 0x000fe20000000f00 */
[----:B------:R-:W-:Y:S02]  /*9100*/  HFMA2 R186, -RZ, RZ, 0, 0 ;  /* 0x00000000ffba7431 */ /* 0x000fe400000001ff */
[----:B------:R-:W-:Y:S01]  /*9110*/  FFMA.FTZ R179, R234, R179, R181 ;  /* 0x000000b3eab37223 */ /* 0x000fe200000100b5 */
[----:B------:R-:W-:-:S02]  /*9120*/  HFMA2 R242, -RZ, RZ, 0, 0 ;  /* 0x00000000fff27431 */ /* 0x000fc400000001ff */
[----:B------:R-:W-:Y:S02]  /*9130*/  HFMA2 R244, -RZ, RZ, 0, 0 ;  /* 0x00000000fff47431 */ /* 0x000fe400000001ff */
[----:B------:R-:W-:Y:S01]  /*9140*/  FMUL.FTZ R179, R176, R179 ;  /* 0x000000b3b0b37220 */ /* 0x000fe20000410000 */
[----:B-----5:R-:W-:-:S03]  /*9150*/  @P6 HADD2.F32 R181, -RZ, R172.H0_H0 ;  /* 0x200000acffb56230 */ /* 0x020fc60000004100 */
[----:B------:R-:W-:Y:S01]  /*9160*/  FMUL.FTZ R180, R179, UR13 ;  /* 0x0000000db3b47c20 */ /* 0x000fe20008410000 */
[----:B------:R-:W-:Y:S01]  /*9170*/  @P6 HADD2.F32 R185, -RZ, R148.H0_H0 ;  /* 0x20000094ffb96230 */ /* 0x000fe20000004100 */
[----:B------:R-:W-:Y:S02]  /*9180*/  MOV R179, RZ ;  /* 0x000000ff00b37202 */ /* 0x000fe40000000f00 */
[-C--:B------:R-:W-:Y:S01]  /*9190*/  @P6 FMUL.FTZ R179, R181, R180.reuse ;  /* 0x000000b4b5b36220 */ /* 0x080fe20000410000 */
[----:B------:R-:W-:Y:S01]  /*91a0*/  FFMA.FTZ R181, R215, R177, R178 ;  /* 0x000000b1d7b57223 */ /* 0x000fe200000100b2 */
[----:B------:R-:W-:Y:S01]  /*91b0*/  @P6 FMUL.FTZ R183, R185, R180 ;  /* 0x000000b4b9b76220 */ /* 0x000fe20000410000 */
[----:B------:R-:W-:Y:S01]  /*91c0*/  LOP3.LUT P6, RZ, R240, 0xff00, RZ, 0xc0, !PT ;  /* 0x0000ff00f0ff7812 */ /* 0x000fe200078cc0ff */
[----:B------:R-:W-:Y:S02]  /*91d0*/  HADD2.F32 R185, -RZ, R28.H1_H1 ;  /* 0x3000001cffb97230 */ /* 0x000fe40000004100 */
[----:B------:R-:W-:-:S04]  /*91e0*/  FADD.FTZ R181, R214, -R181 ;  /* 0x800000b5d6b57221 */ /* 0x000fc80000010000 */
[----:B------:R-:W-:Y:S01]  /*91f0*/  FFMA.FTZ R181, R234, R181, R185 ;  /* 0x000000b5eab57223 */ /* 0x000fe200000100b9 */
[----:B------:R-:W-:-:S03]  /*9200*/  HADD2.F32 R185, -RZ, R29.H0_H0 ;  /* 0x2000001dffb97230 */ /* 0x000fc60000004100 */
[----:B------:R-:W-:Y:S02]  /*9210*/  FMUL.FTZ R180, R176, R181 ;  /* 0x000000b5b0b47220 */ /* 0x000fe40000410000 */
[----:B------:R-:W-:Y:S02]  /*9220*/  @P6 HADD2.F32 R181, -RZ, R172.H1_H1 ;  /* 0x300000acffb56230 */ /* 0x000fe40000004100 */
[----:B------:R-:W-:-:S04]  /*9230*/  FMUL.FTZ R180, R180, UR13 ;  /* 0x0000000db4b47c20 */ /* 0x000fc80008410000 */
[----:B------:R-:W-:Y:S01]  /*9240*/  @P6 FMUL.FTZ R182, R181, R180 ;  /* 0x000000b4b5b66220 */ /* 0x000fe20000410000 */
[----:B------:R-:W-:-:S03]  /*9250*/  @P6 HADD2.F32 R181, -RZ, R148.H1_H1 ;  /* 0x30000094ffb56230 */ /* 0x000fc60000004100 */
[----:B------:R-:W-:Y:S02]  /*9260*/  FADD.FTZ R182, R57, R182 ;  /* 0x000000b639b67221 */ /* 0x000fe40000010000 */
[----:B------:R-:W-:Y:S01]  /*9270*/  @P6 FMUL.FTZ R184, R181, R180 ;  /* 0x000000b4b5b86220 */ /* 0x000fe20000410000 */
[----:B------:R-:W-:Y:S01]  /*9280*/  FFMA.FTZ R181, R213, R177, R178 ;  /* 0x000000b1d5b57223 */ /* 0x000fe200000100b2 */
[----:B------:R-:W-:-:S03]  /*9290*/  LOP3.LUT P6, RZ, R240, 0xff0000, RZ, 0xc0, !PT ;  /* 0x00ff0000f0ff7812 */ /* 0x000fc600078cc0ff */
[----:B------:R-:W-:-:S04]  /*92a0*/  FADD.FTZ R181, R212, -R181 ;  /* 0x800000b5d4b57221 */ /* 0x000fc80000010000 */
[----:B------:R-:W-:Y:S01]  /*92b0*/  FFMA.FTZ R181, R234, R181, R185 ;  /* 0x000000b5eab57223 */ /* 0x000fe200000100b9 */
[----:B------:R-:W-:-:S03]  /*92c0*/  MOV R185, RZ ;  /* 0x000000ff00b97202 */ /* 0x000fc60000000f00 */
[----:B------:R-:W-:Y:S01]  /*92d0*/  FMUL.FTZ R172, R176, R181 ;  /* 0x000000b5b0ac7220 */ /* 0x000fe20000410000 */
[----:B------:R-:W-:Y:S01]  /*92e0*/  CS2R R180, SRZ ;  /* 0x0000000000b47805 */ /* 0x000fe2000001ff00 */
[----:B------:R-:W-:Y:S02]  /*92f0*/  @P6 HADD2.F32 R187, -RZ, R173.H0_H0 ;  /* 0x200000adffbb6230 */ /* 0x000fe40000004100 */
[----:B------:R-:W-:Y:S01]  /*9300*/  FMUL.FTZ R172, R172, UR13 ;  /* 0x0000000dacac7c20 */ /* 0x000fe20008410000 */
[----:B------:R-:W-:-:S03]  /*9310*/  @P6 HADD2.F32 R235, -RZ, R149.H0_H0 ;  /* 0x20000095ffeb6230 */ /* 0x000fc60000004100 */
[-C--:B------:R-:W-:Y:S01]  /*9320*/  @P6 FMUL.FTZ R181, R187, R172.reuse ;  /* 0x000000acbbb56220 */ /* 0x080fe20000410000 */
[----:B------:R-:W-:Y:S01]  /*9330*/  FFMA.FTZ R187, R211, R177, R178 ;  /* 0x000000b1d3bb7223 */ /* 0x000fe200000100b2 */
[----:B------:R-:W-:Y:S01]  /*9340*/  @P6 FMUL.FTZ R185, R235, R172 ;  /* 0x000000acebb96220 */ /* 0x000fe20000410000 */
[----:B------:R-:W-:Y:S01]  /*9350*/  LOP3.LUT P6, RZ, R240, 0xff000000, RZ, 0xc0, !PT ;  /* 0xff000000f0ff7812 */ /* 0x000fe200078cc0ff */
[----:B------:R-:W-:Y:S02]  /*9360*/  HADD2.F32 R235, -RZ, R29.H1_H1 ;  /* 0x3000001dffeb7230 */ /* 0x000fe40000004100 */
[----:B------:R-:W-:Y:S01]  /*9370*/  FADD.FTZ R187, R210, -R187 ;  /* 0x800000bbd2bb7221 */ /* 0x000fe20000010000 */
[----:B------:R-:W-:-:S03]  /*9380*/  FADD.FTZ R181, R58, R181 ;  /* 0x000000b53ab57221 */ /* 0x000fc60000010000 */
[----:B------:R-:W-:-:S04]  /*9390*/  FFMA.FTZ R187, R234, R187, R235 ;  /* 0x000000bbeabb7223 */ /* 0x000fc800000100eb */
[----:B------:R-:W-:Y:S01]  /*93a0*/  FMUL.FTZ R172, R176, R187 ;  /* 0x000000bbb0ac7220 */ /* 0x000fe20000410000 */
[----:B------:R-:W-:Y:S02]  /*93b0*/  HADD2.F32 R187, -RZ, R30.H0_H0 ;  /* 0x2000001effbb7230 */ /* 0x000fe40000004100 */
        /* <DEDUP_REMOVED lines=10> */
[----:B------:R-:W-:-:S03]  /*9460*/  HFMA2 R187, -RZ, RZ, 0, 0 ;  /* 0x00000000ffbb7431 */ /* 0x000fc600000001ff */
[----:B------:R-:W-:Y:S01]  /*9470*/  FMUL.FTZ R172, R176, R173 ;  /* 0x000000adb0ac7220 */ /* 0x000fe20000410000 */
[----:B------:R-:W-:Y:S01]  /*9480*/  MOV R173, RZ ;  /* 0x000000ff00ad7202 */ /* 0x000fe20000000f00 */
        /* <DEDUP_REMOVED lines=13> */
[----:B------:R-:W-:Y:S01]  /*9560*/  FMUL.FTZ R172, R172, UR13 ;  /* 0x0000000dacac7c20 */ /* 0x000fe20008410000 */
[----:B------:R-:W-:-:S03]  /*9570*/  MOV R174, RZ ;  /* 0x000000ff00ae7202 */ /* 0x000fc60000000f00 */
[----:B------:R-:W-:Y:S01]  /*9580*/  @P6 FMUL.FTZ R174, R235, R172 ;  /* 0x000000acebae6220 */ /* 0x000fe20000410000 */
[----:B------:R-:W-:-:S05]  /*9590*/  @P6 HADD2.F32 R235, -RZ, R150.H1_H1 ;  /* 0x30000096ffeb6230 */ /* 0x000fca0000004100 */
[----:B------:R-:W-:Y:S01]  /*95a0*/  @P6 FMUL.FTZ R242, R235, R172 ;  /* 0x000000acebf26220 */ /* 0x000fe20000410000 */
[----:B------:R-:W-:Y:S01]  /*95b0*/  FFMA.FTZ R235, R205, R177, R178 ;  /* 0x000000b1cdeb7223 */ /* 0x000fe200000100b2 */
[----:B------:R-:W-:-:S03]  /*95c0*/  LOP3.LUT P6, RZ, R241, 0xff0000, RZ, 0xc0, !PT ;  /* 0x00ff0000f1ff7812 */ /* 0x000fc600078cc0ff */
[----:B------:R-:W-:-:S04]  /*95d0*/  FADD.FTZ R235, R204, -R235 ;  /* 0x800000ebcceb7221 */ /* 0x000fc80000010000 */
[----:B------:R-:W-:Y:S01]  /*95e0*/  FFMA.FTZ R235, R234, R235, R243 ;  /* 0x000000ebeaeb7223 */ /* 0x000fe200000100f3 */
[----:B------:R-:W-:-:S03]  /*95f0*/  MOV R243, RZ ;  /* 0x000000ff00f37202 */ /* 0x000fc60000000f00 */
[----:B------:R-:W-:Y:S01]  /*9600*/  FMUL.FTZ R172, R176, R235 ;  /* 0x000000ebb0ac7220 */ /* 0x000fe20000410000 */
[----:B------:R-:W-:Y:S02]  /*9610*/  HFMA2 R235, -RZ, RZ, 0, 0 ;  /* 0x00000000ffeb7431 */ /* 0x000fe400000001ff */
[----:B------:R-:W-:Y:S02]  /*9620*/  @P6 HADD2.F32 R245, -RZ, R175.H0_H0 ;  /* 0x200000affff56230 */ /* 0x000fe40000004100 */
[----:B------:R-:W-:Y:S02]  /*9630*/  @P6 HADD2.F32 R247, -RZ, R151.H0_H0 ;  /* 0x20000097fff76230 */ /* 0x000fe40000004100 */
[----:B------:R-:W-:-:S04]  /*9640*/  FMUL.FTZ R172, R172, UR13 ;  /* 0x0000000dacac7c20 */ /* 0x000fc80008410000 */
[-C--:B------:R-:W-:Y:S01]  /*9650*/  @P6 FMUL.FTZ R243, R245, R172.reuse ;  /* 0x000000acf5f36220 */ /* 0x080fe20000410000 */
[----:B------:R-:W-:Y:S01]  /*9660*/  @P6 FMUL.FTZ R235, R247, R172 ;  /* 0x000000acf7eb6220 */ /* 0x000fe20000410000 */
[----:B------:R-:W-:Y:S01]  /*9670*/  ISETP.GE.U32.AND P6, PT, R240, RZ, PT ;  /* 0x000000fff000720c */ /* 0x000fe20003fc6070 */
[----:B------:R-:W-:Y:S01]  /*9680*/  FFMA.FTZ R245, R203, R177, R178 ;  /* 0x000000b1cbf57223 */ /* 0x000fe200000100b2 */
[----:B------:R-:W-:Y:S02]  /*9690*/  HADD2.F32 R247, -RZ, R31.H1_H1 ;  /* 0x3000001ffff77230 */ /* 0x000fe40000004100 */
[----:B------:R-:W-:Y:S01]  /*96a0*/  ISETP.GE.U32.AND.EX P6, PT, R241, 0x1000000, PT, P6 ;  /* 0x01000000f100780c */ /* 0x000fe20003fc6160 */
[----:B------:R-:W-:-:S04]  /*96b0*/  FADD.FTZ R245, R202, -R245 ;  /* 0x800000f5caf57221 */ /* 0x000fc80000010000 */
[----:B------:R-:W-:-:S04]  /*96c0*/  FFMA.FTZ R245, R234, R245, R247 ;  /* 0x000000f5eaf57223 */ /* 0x000fc800000100f7 */
[----:B------:R-:W-:-:S04]  /*96d0*/  FMUL.FTZ R172, R176, R245 ;  /* 0x000000f5b0ac7220 */ /* 0x000fc80000410000 */
[----:B------:R-:W-:Y:S02]  /*96e0*/  @P6 HADD2.F32 R175, -RZ, R175.H1_H1 ;  /* 0x300000afffaf6230 */ /* 0x000fe40000004100 */
[----:B------:R-:W-:-:S04]  /*96f0*/  FMUL.FTZ R172, R172, UR13 ;  /* 0x0000000dacac7c20 */ /* 0x000fc80008410000 */
        /* <DEDUP_REMOVED lines=11> */
[----:B------:R-:W-:-:S07]  /*97b0*/  F2FP.F16.F32.PACK_AB R52, R184, R183 ;  /* 0x000000b7b834723e */ /* 0x000fce00000000ff */
.L_x_2475:
[----:B------:R-:W0:Y:S08]  /*97c0*/  @P1 LDC.64 R58, c[0x0][0x478] ;  /* 0x00011e00ff3a1b82 */ /* 0x000e300000000a00 */
[----:B------:R-:W1:Y:S01]  /*97d0*/  LDC.64 R56, c[0x0][0x468] ;  /* 0x00011a00ff387b82 */ /* 0x000e620000000a00 */
[----:B0-----:R-:W-:-:S05]  /*97e0*/  @P1 IMAD.WIDE.U32 R58, R199, 0x10, R58 ;  /* 0x00000010c73a1825 */ /* 0x001fca00078e003a */
[----:B------:R0:W-:Y:S01]  /*97f0*/  @P1 STG.E.128 desc[UR8][R58.64], R168 ;  /* 0x000000a83a001986 */ /* 0x0001e2000c101d08 */
[C---:B-1----:R-:W-:Y:S01]  /*9800*/  IMAD.WIDE.U32 R56, R199.reuse, 0x10, R56 ;  /* 0x00000010c7387825 */ /* 0x042fe200078e0038 */
[----:B------:R-:W-:-:S04]  /*9810*/  IADD3 R199, PT, PT, R199, 0x100, RZ ;  /* 0x00000100c7c77810 */ /* 0x000fc80007ffe0ff */
[----:B------:R1:W-:Y:S01]  /*9820*/  STG.E.128 desc[UR8][R56.64], R52 ;  /* 0x0000003438007986 */ /* 0x0003e2000c101d08 */
[----:B0-----:R-:W-:Y:S02]  /*9830*/  MOV R58, R181 ;  /* 0x000000b5003a7202 */ /* 0x001fe40000000f00 */
[----:B------:R-:W-:Y:S02]  /*9840*/  MOV R59, R180 ;  /* 0x000000b4003b7202 */ /* 0x000fe40000000f00 */
[----:B-1----:R-:W-:Y:S02]  /*9850*/  MOV R56, R172 ;  /* 0x000000ac00387202 */ /* 0x002fe40000000f00 */
[----:B------:R-:W-:Y:S02]  /*9860*/  MOV R57, R182 ;  /* 0x000000b600397202 */ /* 0x000fe40000000f00 */
[----:B------:R-:W-:Y:S02]  /*9870*/  MOV R52, R179 ;  /* 0x000000b300347202 */ /* 0x000fe40000000f00 */
[----:B------:R-:W-:-:S02]  /*9880*/  MOV R53, R175 ;  /* 0x000000af00357202 */ /* 0x000fc40000000f00 */
[----:B------:R-:W-:Y:S02]  /*9890*/  MOV R54, R174 ;  /* 0x000000ae00367202 */ /* 0x000fe40000000f00 */
[----:B------:R-:W-:-:S07]  /*98a0*/  MOV R55, R173 ;  /* 0x000000ad00377202 */ /* 0x000fce0000000f00 */
.L_x_2473:
[----:B------:R-:W-:Y:S05]  /*98b0*/  BSYNC.RECONVERGENT B1 ;  /* 0x0000000000017941 */ /* 0x000fea0003800200 */
.L_x_2472:
        /* <DEDUP_REMOVED lines=55> */
[----:B------:R-:W-:Y:S01]  /*9c30*/  LOP3.LUT P6, RZ, R236, 0xff000000, RZ, 0xc0, !PT ;  /* 0xff000000ecff7812 */ /* 0x000fe200078cc0ff */
[----:B------:R-:W-:Y:S02]  /*9c40*/  HADD2.F32 R169, -RZ, R25.H1_H1 ;  /* 0x30000019ffa97230 */ /* 0x000fe40000004100 */
[----:B------:R-:W-:Y:S01]  /*9c50*/  FADD.FTZ R181, R50, R181 ;  /* 0x000000b532b57221 */ /* 0x000fe20000010000 */
[----:B------:R-:W-:-:S04]  /*9c60*/  FADD.FTZ R170, R193, -R170 ;  /* 0x800000aac1aa7221 */ /* 0x000fc80000010000 */
[----:B------:R-:W-:-:S04]  /*9c70*/  FFMA.FTZ R169, R234, R170, R169 ;  /* 0x000000aaeaa97223 */ /* 0x000fc800000100a9 */
[C---:B------:R-:W-:Y:S01]  /*9c80*/  FMUL.FTZ R170, R169.reuse, R176 ;  /* 0x000000b0a9aa7220 */ /* 0x040fe20000410000 */
[----:B------:R-:W-:Y:S01]  /*9c90*/  F2FP.F16.F32.PACK_AB R169, R169, R243 ;  /* 0x000000f3a9a9723e */ /* 0x000fe200000000ff */
[----:B------:R-:W-:Y:S02]  /*9ca0*/  @P6 HADD2.F32 R171, -RZ, R141.H1_H1 ;  /* 0x3000008dffab6230 */ /* 0x000fe40000004100 */
[----:B------:R-:W-:Y:S01]  /*9cb0*/  FMUL.FTZ R170, R170, UR13 ;  /* 0x0000000daaaa7c20 */ /* 0x000fe20008410000 */
[----:B------:R-:W-:-:S03]  /*9cc0*/  @P6 HADD2.F32 R173, -RZ, R173.H1_H1 ;  /* 0x300000adffad6230 */ /* 0x000fc60000004100 */
        /* <DEDUP_REMOVED lines=62> */
.L_x_2478:
        /* <DEDUP_REMOVED lines=12> */
[----:B-----5:R-:W-:Y:S02]  /*a170*/  @P6 HADD2.F32 R181, -RZ, R172.H0_H0 ;  /* 0x200000acffb56230 */ /* 0x020fe40000004100 */
[----:B------:R-:W-:Y:S02]  /*a180*/  @P6 HADD2.F32 R185, -RZ, R140.H0_H0 ;  /* 0x2000008cffb96230 */ /* 0x000fe40000004100 */
[----:B------:R-:W-:Y:S01]  /*a190*/  FMUL.FTZ R180, R179, UR13 ;  /* 0x0000000db3b47c20 */ /* 0x000fe20008410000 */
[----:B------:R-:W-:-:S03]  /*a1a0*/  MOV R179, RZ ;  /* 0x000000ff00b37202 */ /* 0x000fc60000000f00 */
[-C--:B------:R-:W-:Y:S01]  /*a1b0*/  @P6 FMUL.FTZ R179, R181, R180.reuse ;  /* 0x000000b4b5b36220 */ /* 0x080fe20000410000 */
[----:B------:R-:W-:Y:S01]  /*a1c0*/  @P6 FMUL.FTZ R183, R185, R180 ;  /* 0x000000b4b9b76220 */ /* 0x000fe20000410000 */
[----:B------:R-:W-:Y:S01]  /*a1d0*/  FFMA.FTZ R180, R189, R177, R178 ;  /* 0x000000b1bdb47223 */ /* 0x000fe200000100b2 */
        /* <DEDUP_REMOVED lines=20> */
[----:B------:R-:W-:Y:S02]  /*a320*/  @P6 HADD2.F32 R235, -RZ, R141.H0_H0 ;  /* 0x2000008dffeb6230 */ /* 0x000fe40000004100 */
[----:B------:R-:W-:-:S04]  /*a330*/  FMUL.FTZ R172, R172, UR13 ;  /* 0x0000000dacac7c20 */ /* 0x000fc80008410000 */
[-C--:B------:R-:W-:Y:S01]  /*a340*/  @P6 FMUL.FTZ R181, R187, R172.reuse ;  /* 0x000000acbbb56220 */ /* 0x080fe20000410000 */
[----:B------:R-:W-:Y:S01]  /*a350*/  @P6 FMUL.FTZ R185, R235, R172 ;  /* 0x000000acebb96220 */ /* 0x000fe20000410000 */
[----:B------:R-:W-:Y:S01]  /*a360*/  FFMA.FTZ R172, R23, R177, R178 ;  /* 0x000000b117ac7223 */ /* 0x000fe200000100b2 */
[----:B------:R-:W-:Y:S01]  /*a370*/  LOP3.LUT P6, RZ, R236, 0xff000000, RZ, 0xc0, !PT ;  /* 0xff000000ecff7812 */ /* 0x000fe200078cc0ff */
[----:B------:R-:W-:Y:S02]  /*a380*/  HADD2.F32 R235, -RZ, R25.H1_H1 ;  /* 0x30000019ffeb7230 */ /* 0x000fe40000004100 */
[----:B------:R-:W-:Y:S01]  /*a390*/  FADD.FTZ R181, R50, R181 ;  /* 0x000000b532b57221 */ /* 0x000fe20000010000 */
[----:B------:R-:W-:-:S04]  /*a3a0*/  FADD.FTZ R187, R193, -R172 ;  /* 0x800000acc1bb7221 */ /* 0x000fc80000010000 */
        /* <DEDUP_REMOVED lines=67> */
.L_x_2479:
        /* <DEDUP_REMOVED lines=15> */
.L_x_2477:
[----:B------:R-:W-:Y:S05]  /*a8d0*/  BSYNC.RECONVERGENT B1 ;  /* 0x0000000000017941 */ /* 0x000fea0003800200 */
.L_x_2476:
        /* <DEDUP_REMOVED lines=13> */
[----:B------:R-:W-:Y:S02]  /*a9b0*/  HADD2.F32 R185, -RZ, R164.H1_H1 ;  /* 0x300000a4ffb97230 */ /* 0x000fe40000004100 */
[----:B------:R-:W-:Y:S02]  /*a9c0*/  HFMA2 R242, -RZ, RZ, 0, 0 ;  /* 0x00000000fff27431 */ /* 0x000fe400000001ff */
[----:B------:R-:W-:Y:S01]  /*a9d0*/  FFMA.FTZ R168, R234, R168, R169 ;  /* 0x000000a8eaa87223 */ /* 0x000fe200000100a9 */
[----:B------:R-:W-:Y:S01]  /*a9e0*/  HADD2.F32 R235, -RZ, R165.H0_H0 ;  /* 0x200000a5ffeb7230 */ /* 0x000fe20000004100 */
[----:B------:R-:W-:-:S02]  /*a9f0*/  CS2R R182, SRZ ;  /* 0x0000000000b67805 */ /* 0x000fc4000001ff00 */
[----:B------:R-:W-:Y:S01]  /*aa00*/  MOV R249, RZ ;  /* 0x000000ff00f97202 */ /* 0x000fe20000000f00 */
[----:B------:R-:W-:Y:S01]  /*aa10*/  FMUL.FTZ R169, R168, R176 ;  /* 0x000000b0a8a97220 */ /* 0x000fe20000410000 */
[----:B------:R-:W-:Y:S02]  /*aa20*/  HADD2.F32 R243, -RZ, R166.H0_H0 ;  /* 0x200000a6fff37230 */ /* 0x000fe40000004100 */
[----:B------:R-:W-:Y:S02]  /*aa30*/  HFMA2 R184, -RZ, RZ, 0, 0 ;  /* 0x00000000ffb87431 */ /* 0x000fe400000001ff */
[----:B------:R-:W-:Y:S02]  /*aa40*/  @P6 HADD2.F32 R171, -RZ, R132.H0_H0 ;  /* 0x20000084ffab6230 */ /* 0x000fe40000004100 */
[----:B------:R-:W-:Y:S01]  /*aa50*/  FMUL.FTZ R170, R169, UR13 ;  /* 0x0000000da9aa7c20 */ /* 0x000fe20008410000 */
[----:B-----5:R-:W-:Y:S01]  /*aa60*/  @P6 HADD2.F32 R169, -RZ, R172.H0_H0 ;  /* 0x200000acffa96230 */ /* 0x020fe20000004100 */
[----:B------:R-:W-:Y:S01]  /*aa70*/  MOV R247, RZ ;  /* 0x000000ff00f77202 */ /* 0x000fe20000000f00 */
[----:B------:R-:W-:-:S02]  /*aa80*/  HFMA2 R187, -RZ, RZ, 0, 0 ;  /* 0x00000000ffbb7431 */ /* 0x000fc400000001ff */
[----:B------:R-:W-:Y:S01]  /*aa90*/  @P6 FMUL.FTZ R180, R171, R170 ;  /* 0x000000aaabb46220 */ /* 0x000fe20000410000 */
[----:B------:R-:W-:Y:S01]  /*aaa0*/  @P6 FMUL.FTZ R179, R170, R169 ;  /* 0x000000a9aab36220 */ /* 0x000fe20000410000 */
[----:B------:R-:W-:Y:S01]  /*aab0*/  FFMA.FTZ R170, R14, R177, R178 ;  /* 0x000000b10eaa7223 */ /* 0x000fe200000100b2 */
[----:B------:R-:W-:Y:S02]  /*aac0*/  LOP3.LUT P6, RZ, R238, 0xff00, RZ, 0xc0, !PT ;  /* 0x0000ff00eeff7812 */ /* 0x000fe400078cc0ff */
        /* <DEDUP_REMOVED lines=11> */
[----:B------:R-:W-:Y:S01]  /*ab80*/  LOP3.LUT P6, RZ, R238, 0xff0000, RZ, 0xc0, !PT ;  /* 0x00ff0000eeff7812 */ /* 0x000fe200078cc0ff */
[----:B------:R-:W-:Y:S02]  /*ab90*/  HFMA2 R172, -RZ, RZ, 0, 0 ;  /* 0x00000000ffac7431 */ /* 0x000fe400000001ff */
[----:B------:R-:W-:-:S04]  /*aba0*/  FADD.FTZ R170, R11, -R170 ;  /* 0x800000aa0baa7221 */ /* 0x000fc80000010000 */
[----:B------:R-:W-:-:S04]  /*abb0*/  FFMA.FTZ R235, R234, R170, R235 ;  /* 0x000000aaeaeb7223 */ /* 0x000fc800000100eb */
[----:B------:R-:W-:Y:S02]  /*abc0*/  FMUL.FTZ R169, R235, R176 ;  /* 0x000000b0eba97220 */ /* 0x000fe40000410000 */
[----:B------:R-:W-:Y:S02]  /*abd0*/  @P6 HADD2.F32 R171, -RZ, R133.H0_H0 ;  /* 0x20000085ffab6230 */ /* 0x000fe40000004100 */
[----:B------:R-:W-:Y:S01]  /*abe0*/  FMUL.FTZ R170, R169, UR13 ;  /* 0x0000000da9aa7c20 */ /* 0x000fe20008410000 */
[----:B------:R-:W-:-:S03]  /*abf0*/  @P6 HADD2.F32 R169, -RZ, R173.H0_H0 ;  /* 0x200000adffa96230 */ /* 0x000fc60000004100 */
[----:B------:R-:W-:Y:S02]  /*ac00*/  @P6 FMUL.FTZ R182, R171, R170 ;  /* 0x000000aaabb66220 */ /* 0x000fe40000410000 */
[----:B------:R-:W-:Y:S01]  /*ac10*/  @P6 FMUL.FTZ R249, R170, R169 ;  /* 0x000000a9aaf96220 */ /* 0x000fe20000410000 */
[----:B------:R-:W-:Y:S01]  /*ac20*/  FFMA.FTZ R170, R10, R177, R178 ;  /* 0x000000b10aaa7223 */ /* 0x000fe200000100b2 */
[----:B------:R-:W-:Y:S01]  /*ac30*/  LOP3.LUT P6, RZ, R238, 0xff000000, RZ, 0xc0, !PT ;  /* 0xff000000eeff7812 */ /* 0x000fe200078cc0ff */
[----:B------:R-:W-:Y:S02]  /*ac40*/  HADD2.F32 R169, -RZ, R165.H1_H1 ;  /* 0x300000a5ffa97230 */ /* 0x000fe40000004100 */
        /* <DEDUP_REMOVED lines=10> */
[----:B------:R-:W-:-:S03]  /*acf0*/  LOP3.LUT P6, RZ, R239, 0xff, RZ, 0xc0, !PT ;  /* 0x000000ffefff7812 */ /* 0x000fc600078cc0ff */
        /* <DEDUP_REMOVED lines=9> */
[----:B------:R-:W-:-:S03]  /*ad90*/  LOP3.LUT P6, RZ, R239, 0xff00, RZ, 0xc0, !PT ;  /* 0x0000ff00efff7812 */ /* 0x000fc600078cc0ff */
[----:B------:R-:W-:Y:S01]  /*ada0*/  FADD.FTZ R170, R6, -R171 ;  /* 0x800000ab06aa7221 */ /* 0x000fe20000010000 */
[----:B------:R-:W-:-:S05]  /*adb0*/  HADD2.F32 R171, -RZ, R166.H1_H1 ;  /* 0x300000a6ffab7230 */ /* 0x000fca0000004100 */
[----:B------:R-:W-:-:S04]  /*adc0*/  FFMA.FTZ R170, R234, R170, R171 ;  /* 0x000000aaeaaa7223 */ /* 0x000fc800000100ab */
[C---:B------:R-:W-:Y:S01]  /*add0*/  FMUL.FTZ R171, R170.reuse, R176 ;  /* 0x000000b0aaab7220 */ /* 0x040fe20000410000 */
[----:B------:R-:W-:Y:S01]  /*ade0*/  @P6 HADD2.F32 R173, -RZ, R174.H1_H1 ;  /* 0x300000aeffad6230 */ /* 0x000fe20000004100 */
[----:B------:R-:W-:Y:S02]  /*adf0*/  MOV R174, RZ ;  /* 0x000000ff00ae7202 */ /* 0x000fe40000000f00 */
[----:B------:R-:W-:Y:S01]  /*ae00*/  FMUL.FTZ R186, R171, UR13 ;  /* 0x0000000dabba7c20 */ /* 0x000fe20008410000 */
[----:B------:R-:W-:Y:S01]  /*ae10*/  @P6 HADD2.F32 R171, -RZ, R134.H1_H1 ;  /* 0x30000086ffab6230 */ /* 0x000fe20000004100 */
[----:B------:R-:W-:Y:S02]  /*ae20*/  F2FP.F16.F32.PACK_AB R170, R170, R243 ;  /* 0x000000f3aaaa723e */ /* 0x000fe400000000ff */
[----:B------:R-:W-:Y:S02]  /*ae30*/  @P6 FMUL.FTZ R174, R186, R173 ;  /* 0x000000adbaae6220 */ /* 0x000fe40000410000 */
[----:B------:R-:W-:Y:S01]  /*ae40*/  @P6 FMUL.FTZ R187, R171, R186 ;  /* 0x000000baabbb6220 */ /* 0x000fe20000410000 */
[-CC-:B------:R-:W-:Y:S01]  /*ae50*/  FFMA.FTZ R171, R3, R177.reuse, R178.reuse ;  /* 0x000000b103ab7223 */ /* 0x180fe200000100b2 */
[----:B------:R-:W-:Y:S01]  /*ae60*/  LOP3.LUT P6, RZ, R239, 0xff0000, RZ, 0xc0, !PT ;  /* 0x00ff0000efff7812 */ /* 0x000fe200078cc0ff */
[----:B------:R-:W-:Y:S01]  /*ae70*/  FFMA.FTZ R177, R0, R177, R178 ;  /* 0x000000b100b17223 */ /* 0x000fe200000100b2 */
[----:B------:R-:W-:Y:S01]  /*ae80*/  FADD.FTZ R174, R37, R174 ;  /* 0x000000ae25ae7221 */ /* 0x000fe20000010000 */
[----:B------:R-:W-:Y:S01]  /*ae90*/  FADD.FTZ R173, R4, -R171 ;  /* 0x800000ab04ad7221 */ /* 0x000fe20000010000 */
[----:B------:R-:W-:-:S02]  /*aea0*/  HADD2.F32 R171, -RZ, R167.H0_H0 ;  /* 0x200000a7ffab7230 */ /* 0x000fc40000004100 */
[----:B------:R-:W-:Y:S01]  /*aeb0*/  FADD.FTZ R178, R2, -R177 ;  /* 0x800000b102b27221 */ /* 0x000fe20000010000 */
[----:B------:R-:W-:Y:S01]  /*aec0*/  HADD2.F32 R177, -RZ, R167.H1_H1 ;  /* 0x300000a7ffb17230 */ /* 0x000fe20000004100 */
[----:B------:R-:W-:Y:S01]  /*aed0*/  F2FP.F16.F32.PACK_AB R37, R183, R182 ;  /* 0x000000b6b725723e */ /* 0x000fe200000000ff */
[----:B------:R-:W-:-:S03]  /*aee0*/  FFMA.FTZ R171, R234, R173, R171 ;  /* 0x000000adeaab7223 */ /* 0x000fc600000100ab */
[----:B------:R-:W-:Y:S01]  /*aef0*/  FFMA.FTZ R234, R234, R178, R177 ;  /* 0x000000b2eaea7223 */ /* 0x000fe200000100b1 */
[----:B------:R-:W-:Y:S01]  /*af00*/  FADD.FTZ R178, R41, R242 ;  /* 0x000000f229b27221 */ /* 0x000fe20000010000 */
[-C--:B------:R-:W-:Y:S01]  /*af10*/  FMUL.FTZ R173, R171, R176.reuse ;  /* 0x000000b0abad7220 */ /* 0x080fe20000410000 */
[----:B------:R-:W-:Y:S02]  /*af20*/  @P6 HADD2.F32 R186, -RZ, R175.H0_H0 ;  /* 0x200000afffba6230 */ /* 0x000fe40000004100 */
[----:B------:R-:W-:Y:S01]  /*af30*/  FMUL.FTZ R176, R234, R176 ;  /* 0x000000b0eab07220 */ /* 0x000fe20000410000 */
[----:B------:R-:W-:Y:S02]  /*af40*/  @P6 HADD2.F32 R244, -RZ, R135.H0_H0 ;  /* 0x20000087fff46230 */ /* 0x000fe40000004100 */
[----:B------:R-:W-:Y:S01]  /*af50*/  FMUL.FTZ R245, R173, UR13 ;  /* 0x0000000dadf57c20 */ /* 0x000fe20008410000 */
[----:B------:R-:W-:Y:S01]  /*af60*/  MOV R173, RZ ;  /* 0x000000ff00ad7202 */ /* 0x000fe20000000f00 */
[----:B------:R-:W-:Y:S01]  /*af70*/  FMUL.FTZ R176, R176, UR13 ;  /* 0x0000000db0b07c20 */ /* 0x000fe20008410000 */
[----:B------:R-:W-:Y:S01]  /*af80*/  FADD.FTZ R177, R42, R249 ;  /* 0x000000f92ab17221 */ /* 0x000fe20000010000 */
[----:B------:R-:W-:Y:S01]  /*af90*/  @P6 FMUL.FTZ R173, R245, R186 ;  /* 0x000000baf5ad6220 */ /* 0x000fe20000410000 */
[----:B------:R-:W-:Y:S01]  /*afa0*/  HFMA2 R186, -RZ, RZ, 0, 0 ;  /* 0x00000000ffba7431 */ /* 0x000fe200000001ff */
[----:B------:R-:W-:-:S02]  /*afb0*/  F2FP.F16.F32.PACK_AB R171, R234, R171 ;  /* 0x000000abeaab723e */ /* 0x000fc400000000ff */
[----:B------:R-:W-:Y:S01]  /*afc0*/  FADD.FTZ R173, R38, R173 ;  /* 0x000000ad26ad7221 */ /* 0x000fe20000010000 */
[----:B------:R-:W-:Y:S01]  /*afd0*/  F2FP.F16.F32.PACK_AB R38, R187, R184 ;  /* 0x000000b8bb26723e */ /* 0x000fe200000000ff */
[----:B------:R-:W-:Y:S01]  /*afe0*/  @P6 FMUL.FTZ R186, R244, R245 ;  /* 0x000000f5f4ba6220 */ /* 0x000fe20000410000 */
[----:B------:R-:W-:Y:S02]  /*aff0*/  ISETP.GE.U32.AND P6, PT, R238, RZ, PT ;  /* 0x000000ffee00720c */ /* 0x000fe40003fc6070 */
[----:B------:R-:W-:Y:S02]  /*b000*/  CS2R R244, SRZ ;  /* 0x0000000000f47805 */ /* 0x000fe4000001ff00 */
[----:B------:R-:W-:-:S13]  /*b010*/  ISETP.GE.U32.AND.EX P6, PT, R239, 0x1000000, PT, P6 ;  /* 0x01000000ef00780c */ /* 0x000fda0003fc6160 */
[----:B------:R-:W-:-:S05]  /*b020*/  @P6 HADD2.F32 R175, -RZ, R175.H1_H1 ;  /* 0x300000afffaf6230 */ /* 0x000fca0000004100 */
[----:B------:R-:W-:Y:S01]  /*b030*/  @P6 FMUL.FTZ R244, R176, R175 ;  /* 0x000000afb0f46220 */ /* 0x000fe20000410000 */
[----:B------:R-:W-:-:S05]  /*b040*/  @P6 HADD2.F32 R175, -RZ, R135.H1_H1 ;  /* 0x30000087ffaf6230 */ /* 0x000fca0000004100 */
[----:B------:R-:W-:Y:S01]  /*b050*/  @P6 FMUL.FTZ R245, R175, R176 ;  /* 0x000000b0aff56220 */ /* 0x000fe20000410000 */
[----:B------:R-:W-:Y:S01]  /*b060*/  FADD.FTZ R176, R43, R172 ;  /* 0x000000ac2bb07221 */ /* 0x000fe20000010000 */
[----:B------:R-:W-:Y:S01]  /*b070*/  FADD.FTZ R175, R36, R247 ;  /* 0x000000f724af7221 */ /* 0x000fe20000010000 */
[----:B------:R-:W-:Y:S01]  /*b080*/  FADD.FTZ R172, R39, R244 ;  /* 0x000000f427ac7221 */ /* 0x000fe20000010000 */
[----:B------:R-:W-:Y:S02]  /*b090*/  F2FP.F16.F32.PACK_AB R36, R181, R180 ;  /* 0x000000b4b524723e */ /* 0x000fe400000000ff */
[----:B------:R-:W-:Y:S01]  /*b0a0*/  F2FP.F16.F32.PACK_AB R39, R245, R186 ;  /* 0x000000baf527723e */ /* 0x000fe200000000ff */
[----:B------:R-:W-:Y:S06]  /*b0b0*/  BRA `(.L_x_2481) ;  /* 0x0000000400d47947 */ /* 0x000fec0003800000 */
.L_x_2480:
[----:B------:R-:W-:Y:S01]  /*b0c0*/  FFMA.FTZ R180, R16, R177, R178 ;  /* 0x000000b110b47223 */ /* 0x000fe200000100b2 */
[----:B------:R-:W-:Y:S01]  /*b0d0*/  LOP3.LUT P6, RZ, R238, 0xff, RZ, 0xc0, !PT ;  /* 0x000000ffeeff7812 */ /* 0x000fe200078cc0ff */
[--C-:B------:R-:W-:Y:S01]  /*b0e0*/  HADD2.F32 R181, -RZ, R164.reuse.H0_H0 ;  /* 0x200000a4ffb57230 */ /* 0x100fe20000004100 */
[----:B------:R-:W-:Y:S01]  /*b0f0*/  MOV R187, RZ ;  /* 0x000000ff00bb7202 */ /* 0x000fe20000000f00 */
[----:B------:R-:W-:Y:S01]  /*b100*/  FADD.FTZ R179, R15, -R180 ;  /* 0x800000b40fb37221 */ /* 0x000fe20000010000 */
[----:B------:R-:W-:Y:S02]  /*b110*/  HFMA2 R180, -RZ, RZ, 0, 0 ;  /* 0x00000000ffb47431 */ /* 0x000fe400000001ff */
[----:B------:R-:W-:Y:S01]  /*b120*/  HADD2.F32 R183, -RZ, R164.H1_H1 ;  /* 0x300000a4ffb77230 */ /* 0x000fe20000004100 */
[----:B------:R-:W-:Y:S01]  /*b130*/  MOV R242, RZ ;  /* 0x000000ff00f27202 */ /* 0x000fe20000000f00 */
[----:B------:R-:W-:Y:S01]  /*b140*/  FFMA.FTZ R179, R234, R179, R181 ;  /* 0x000000b3eab37223 */ /* 0x000fe200000100b5 */
[----:B------:R-:W-:-:S02]  /*b150*/  HADD2.F32 R185, -RZ, R165.H0_H0 ;  /* 0x200000a5ffb97230 */ /* 0x000fc40000004100 */
[----:B------:R-:W-:Y:S02]  /*b160*/  HADD2.F32 R235, -RZ, R166.H1_H1 ;  /* 0x300000a6ffeb7230 */ /* 0x000fe40000004100 */
[----:B------:R-:W-:Y:S01]  /*b170*/  FMUL.FTZ R179, R176, R179 ;  /* 0x000000b3b0b37220 */ /* 0x000fe20000410000 */
[----:B------:R-:W-:Y:S02]  /*b180*/  HADD2.F32 R243, -RZ, R167.H0_H0 ;  /* 0x200000a7fff37230 */ /* 0x000fe40000004100 */
[----:B-----5:R-:W-:Y:S02]  /*b190*/  @P6 HADD2.F32 R182, -RZ, R172.H0_H0 ;  /* 0x200000acffb66230 */ /* 0x020fe40000004100 */
[----:B------:R-:W-:Y:S01]  /*b1a0*/  FMUL.FTZ R181, R179, UR13 ;  /* 0x0000000db3b57c20 */ /* 0x000fe20008410000 */
[----:B------:R-:W-:Y:S01]  /*b1b0*/  @P6 HADD2.F32 R184, -RZ, R132.H0_H0 ;  /* 0x20000084ffb86230 */ /* 0x000fe20000004100 */
[----:B------:R-:W-:Y:S02]  /*b1c0*/  MOV R179, RZ ;  /* 0x000000ff00b37202 */ /* 0x000fe40000000f00 */
[----:B------:R-:W-:Y:S01]  /*b1d0*/  @P6 FMUL.FTZ R179, R182, R181 ;  /* 0x000000b5b6b36220 */ /* 0x000fe20000410000 */
[----:B------:R-:W-:Y:S01]  /*b1e0*/  FFMA.FTZ R182, R14, R177, R178 ;  /* 0x000000b10eb67223 */ /* 0x000fe200000100b2 */
[----:B------:R-:W-:Y:S01]  /*b1f0*/  @P6 FMUL.FTZ R180, R184, R181 ;  /* 0x000000b5b8b46220 */ /* 0x000fe20000410000 */
[----:B------:R-:W-:Y:S01]  /*b200*/  LOP3.LUT P6, RZ, R238, 0xff00, RZ, 0xc0, !PT ;  /* 0x0000ff00eeff7812 */ /* 0x000fe200078cc0ff */
[----:B------:R-:W-:Y:S01]  /*b210*/  FADD.FTZ R179, R40, R179 ;  /* 0x000000b328b37221 */ /* 0x000fe20000010000 */
[----:B------:R-:W-:-:S04]  /*b220*/  FADD.FTZ R181, R13, -R182 ;  /* 0x800000b60db57221 */ /* 0x000fc80000010000 */
[----:B------:R-:W-:-:S04]  /*b230*/  FFMA.FTZ R181, R234, R181, R183 ;  /* 0x000000b5eab57223 */ /* 0x000fc800000100b7 */
[----:B------:R-:W-:-:S03]  /*b240*/  FMUL.FTZ R181, R176, R181 ;  /* 0x000000b5b0b57220 */ /* 0x000fc60000410000 */
[----:B------:R-:W-:Y:S02]  /*b250*/  @P6 HADD2.F32 R183, -RZ, R172.H1_H1 ;  /* 0x300000acffb76230 */ /* 0x000fe40000004100 */
[----:B------:R-:W-:Y:S01]  /*b260*/  FMUL.FTZ R182, R181, UR13 ;  /* 0x0000000db5b67c20 */ /* 0x000fe20008410000 */
[----:B------:R-:W-:Y:S01]  /*b270*/  MOV R172, RZ ;  /* 0x000000ff00ac7202 */ /* 0x000fe20000000f00 */
[----:B------:R-:W-:Y:S02]  /*b280*/  HFMA2 R181, -RZ, RZ, 0, 0 ;  /* 0x00000000ffb57431 */ /* 0x000fe400000001ff */
[----:B------:R-:W-:Y:S01]  /*b290*/  @P6 FMUL.FTZ R172, R183, R182 ;  /* 0x000000b6b7ac6220 */ /* 0x000fe20000410000 */
[----:B------:R-:W-:-:S05]  /*b2a0*/  @P6 HADD2.F32 R183, -RZ, R132.H1_H1 ;  /* 0x30000084ffb76230 */ /* 0x000fca0000004100 */
[----:B------:R-:W-:Y:S01]  /*b2b0*/  @P6 FMUL.FTZ R181, R183, R182 ;  /* 0x000000b6b7b56220 */ /* 0x000fe20000410000 */
[----:B------:R-:W-:Y:S01]  /*b2c0*/  FFMA.FTZ R182, R12, R177, R178 ;  /* 0x000000b10cb67223 */ /* 0x000fe200000100b2 */
[----:B------:R-:W-:-:S03]  /*b2d0*/  LOP3.LUT P6, RZ, R238, 0xff0000, RZ, 0xc0, !PT ;  /* 0x00ff0000eeff7812 */ /* 0x000fc600078cc0ff */
[----:B------:R-:W-:-:S04]  /*b2e0*/  FADD.FTZ R183, R11, -R182 ;  /* 0x800000b60bb77221 */ /* 0x000fc80000010000 */
[----:B------:R-:W-:Y:S01]  /*b2f0*/  FFMA.FTZ R183, R234, R183, R185 ;  /* 0x000000b7eab77223 */ /* 0x000fe200000100b9 */
[----:B------:R-:W-:-:S03]  /*b300*/  HADD2.F32 R185, -RZ, R165.H1_H1 ;  /* 0x300000a5ffb97230 */ /* 0x000fc60000004100 */
[----:B------:R-:W-:Y:S02]  /*b310*/  FMUL.FTZ R182, R176, R183 ;  /* 0x000000b7b0b67220 */ /* 0x000fe40000410000 */
[----:B------:R-:W-:Y:S02]  /*b320*/  @P6 HADD2.F32 R184, -RZ, R173.H0_H0 ;  /* 0x200000adffb86230 */ /* 0x000fe40000004100 */
[----:B------:R-:W-:Y:S01]  /*b330*/  FMUL.FTZ R183, R182, UR13 ;  /* 0x0000000db6b77c20 */ /* 0x000fe20008410000 */
[----:B------:R-:W-:Y:S02]  /*b340*/  HFMA2 R182, -RZ, RZ, 0, 0 ;  /* 0x00000000ffb67431 */ /* 0x000fe400000001ff */
[----:B------:R-:W-:Y:S02]  /*b350*/  @P6 HADD2.F32 R186, -RZ, R133.H0_H0 ;  /* 0x20000085ffba6230 */ /* 0x000fe40000004100 */
[----:B------:R-:W-:Y:S01]  /*b360*/  @P6 FMUL.FTZ R187, R184, R183 ;  /* 0x000000b7b8bb6220 */ /* 0x000fe20000410000 */
[----:B------:R-:W-:-:S02]  /*b370*/  FFMA.FTZ R184, R10, R177, R178 ;  /* 0x000000b10ab87223 */ /* 0x000fc400000100b2 */
[----:B------:R-:W-:Y:S01]  /*b380*/  @P6 FMUL.FTZ R182, R186, R183 ;  /* 0x000000b7bab66220 */ /* 0x000fe20000410000 */
[----:B------:R-:W-:Y:S01]  /*b390*/  LOP3.LUT P6, RZ, R238, 0xff000000, RZ, 0xc0, !PT ;  /* 0xff000000eeff7812 */ /* 0x000fe200078cc0ff */
[----:B------:R-:W-:-:S04]  /*b3a0*/  FADD.FTZ R183, R9, -R184 ;  /* 0x800000b809b77221 */ /* 0x000fc80000010000 */
[----:B------:R-:W-:Y:S01]  /*b3b0*/  FFMA.FTZ R183, R234, R183, R185 ;  /* 0x000000b7eab77223 */ /* 0x000fe200000100b9 */
[----:B------:R-:W-:-:S03]  /*b3c0*/  HADD2.F32 R185, -RZ, R166.H0_H0 ;  /* 0x200000a6ffb97230 */ /* 0x000fc60000004100 */
[----:B------:R-:W-:-:S04]  /*b3d0*/  FMUL.FTZ R183, R176, R183 ;  /* 0x000000b7b0b77220 */ /* 0x000fc80000410000 */
[----:B------:R-:W-:Y:S02]  /*b3e0*/  @P6 HADD2.F32 R184, -RZ, R173.H1_H1 ;  /* 0x300000adffb86230 */ /* 0x000fe40000004100 */
[----:B------:R-:W-:Y:S01]  /*b3f0*/  FMUL.FTZ R173, R183, UR13 ;  /* 0x0000000db7ad7c20 */ /* 0x000fe20008410000 */
[----:B------:R-:W-:-:S03]  /*b400*/  HFMA2 R183, -RZ, RZ, 0, 0 ;  /* 0x00000000ffb77431 */ /* 0x000fc600000001ff */
[----:B------:R-:W-:Y:S01]  /*b410*/  @P6 FMUL.FTZ R242, R184, R173 ;  /* 0x000000adb8f26220 */ /* 0x000fe20000410000 */
[----:B------:R-:W-:-:S05]  /*b420*/  @P6 HADD2.F32 R184, -RZ, R133.H1_H1 ;  /* 0x30000085ffb86230 */ /* 0x000fca0000004100 */
[----:B------:R-:W-:Y:S01]  /*b430*/  @P6 FMUL.FTZ R183, R184, R173 ;  /* 0x000000adb8b76220 */ /* 0x000fe20000410000 */
[----:B------:R-:W-:Y:S01]  /*b440*/  FFMA.FTZ R184, R8, R177, R178 ;  /* 0x000000b108b87223 */ /* 0x000fe200000100b2 */
[----:B------:R-:W-:-:S03]  /*b450*/  LOP3.LUT P6, RZ, R239, 0xff, RZ, 0xc0, !PT ;  /* 0x000000ffefff7812 */ /* 0x000fc600078cc0ff */
[----:B------:R-:W-:Y:S01]  /*b460*/  FADD.FTZ R173, R7, -R184 ;  /* 0x800000b807ad7221 */ /* 0x000fe20000010000 */
[----:B------:R-:W-:-:S03]  /*b470*/  HFMA2 R184, -RZ, RZ, 0, 0 ;  /* 0x00000000ffb87431 */ /* 0x000fc600000001ff */
[----:B------:R-:W-:-:S04]  /*b480*/  FFMA.FTZ R173, R234, R173, R185 ;  /* 0x000000adeaad7223 */ /* 0x000fc800000100b9 */
[----:B------:R-:W-:Y:S02]  /*b490*/  FMUL.FTZ R173, R176, R173 ;  /* 0x000000adb0ad7220 */ /* 0x000fe40000410000 */
[----:B------:R-:W-:Y:S02]  /*b4a0*/  @P6 HADD2.F32 R186, -RZ, R174.H0_H0 ;  /* 0x200000aeffba6230 */ /* 0x000fe40000004100 */
[----:B------:R-:W-:Y:S02]  /*b4b0*/  @P6 HADD2.F32 R244, -RZ, R134.H0_H0 ;  /* 0x20000086fff46230 */ /* 0x000fe40000004100 */
[----:B------:R-:W-:Y:S01]  /*b4c0*/  FMUL.FTZ R185, R173, UR13 ;  /* 0x0000000dadb97c20 */ /* 0x000fe20008410000 */
[----:B------:R-:W-:-:S03]  /*b4d0*/  MOV R173, RZ ;  /* 0x000000ff00ad7202 */ /* 0x000fc60000000f00 */
[-C--:B------:R-:W-:Y:S01]  /*b4e0*/  @P6 FMUL.FTZ R173, R186, R185.reuse ;  /* 0x000000b9baad6220 */ /* 0x080fe20000410000 */
[----:B------:R-:W-:Y:S01]  /*b4f0*/  @P6 FMUL.FTZ R184, R244, R185 ;  /* 0x000000b9f4b86220 */ /* 0x000fe20000410000 */
[----:B------:R-:W-:Y:S01]  /*b500*/  FFMA.FTZ R185, R5, R177, R178 ;  /* 0x000000b105b97223 */ /* 0x000fe200000100b2 */
[----:B------:R-:W-:-:S03]  /*b510*/  LOP3.LUT P6, RZ, R239, 0xff00, RZ, 0xc0, !PT ;  /* 0x0000ff00efff7812 */ /* 0x000fc600078cc0ff */
[----:B------:R-:W-:-:S04]  /*b520*/  FADD.FTZ R185, R6, -R185 ;  /* 0x800000b906b97221 */ /* 0x000fc80000010000 */
[----:B------:R-:W-:-:S04]  /*b530*/  FFMA.FTZ R185, R234, R185, R235 ;  /* 0x000000b9eab97223 */ /* 0x000fc800000100eb */
[----:B------:R-:W-:Y:S02]  /*b540*/  FMUL.FTZ R185, R176, R185 ;  /* 0x000000b9b0b97220 */ /* 0x000fe40000410000 */
[----:B------:R-:W-:Y:S01]  /*b550*/  @P6 HADD2.F32 R235, -RZ, R174.H1_H1 ;  /* 0x300000aeffeb6230 */ /* 0x000fe20000004100 */
[----:B------:R-:W-:Y:S01]  /*b560*/  MOV R174, RZ ;  /* 0x000000ff00ae7202 */ /* 0x000fe20000000f00 */
[----:B------:R-:W-:Y:S01]  /*b570*/  FMUL.FTZ R186, R185, UR13 ;  /* 0x0000000db9ba7c20 */ /* 0x000fe20008410000 */
[----:B------:R-:W-:-:S03]  /*b580*/  HFMA2 R185, -RZ, RZ, 0, 0 ;  /* 0x00000000ffb97431 */ /* 0x000fc600000001ff */
[----:B------:R-:W-:Y:S01]  /*b590*/  @P6 FMUL.FTZ R174, R235, R186 ;  /* 0x000000baebae6220 */ /* 0x000fe20000410000 */
[----:B------:R-:W-:-:S03]  /*b5a0*/  @P6 HADD2.F32 R235, -RZ, R134.H1_H1 ;  /* 0x30000086ffeb6230 */ /* 0x000fc60000004100 */
[----:B------:R-:W-:Y:S01]  /*b5b0*/  FADD.FTZ R174, R37, R174 ;  /* 0x000000ae25ae7221 */ /* 0x000fe20000010000 */
[----:B------:R-:W-:Y:S01]  /*b5c0*/  F2FP.F16.F32.PACK_AB R37, R183, R182 ;  /* 0x000000b6b725723e */ /* 0x000fe200000000ff */
[----:B------:R-:W-:Y:S01]  /*b5d0*/  @P6 FMUL.FTZ R185, R235, R186 ;  /* 0x000000baebb96220 */ /* 0x000fe20000410000 */
[-CC-:B------:R-:W-:Y:S01]  /*b5e0*/  FFMA.FTZ R235, R3, R177.reuse, R178.reuse ;  /* 0x000000b103eb7223 */ /* 0x180fe200000100b2 */
[----:B------:R-:W-:Y:S01]  /*b5f0*/  LOP3.LUT P6, RZ, R239, 0xff0000, RZ, 0xc0, !PT ;  /* 0x00ff0000efff7812 */ /* 0x000fe200078cc0ff */
[----:B------:R-:W-:Y:S01]  /*b600*/  FFMA.FTZ R177, R0, R177, R178 ;  /* 0x000000b100b17223 */ /* 0x000fe200000100b2 */
[----:B------:R-:W-:Y:S01]  /*b610*/  FADD.FTZ R178, R41, R172 ;  /* 0x000000ac29b27221 */ /* 0x000fe20000010000 */
[----:B------:R-:W-:Y:S02]  /*b620*/  FADD.FTZ R235, R4, -R235 ;  /* 0x800000eb04eb7221 */ /* 0x000fe40000010000 */
[----:B------:R-:W-:Y:S02]  /*b630*/  FADD.FTZ R177, R2, -R177 ;  /* 0x800000b102b17221 */ /* 0x000fe40000010000 */
[----:B------:R-:W-:-:S04]  /*b640*/  FFMA.FTZ R235, R234, R235, R243 ;  /* 0x000000ebeaeb7223 */ /* 0x000fc800000100f3 */
[----:B------:R-:W-:Y:S01]  /*b650*/  FMUL.FTZ R186, R176, R235 ;  /* 0x000000ebb0ba7220 */ /* 0x000fe20000410000 */
[----:B------:R-:W-:Y:S01]  /*b660*/  MOV R235, RZ ;  /* 0x000000ff00eb7202 */ /* 0x000fe20000000f00 */
[----:B------:R-:W-:Y:S02]  /*b670*/  @P6 HADD2.F32 R244, -RZ, R175.H0_H0 ;  /* 0x200000affff46230 */ /* 0x000fe40000004100 */
[----:B------:R-:W-:Y:S01]  /*b680*/  FMUL.FTZ R243, R186, UR13 ;  /* 0x0000000dbaf37c20 */ /* 0x000fe20008410000 */
[----:B------:R-:W-:Y:S02]  /*b690*/  HFMA2 R186, -RZ, RZ, 0, 0 ;  /* 0x00000000ffba7431 */ /* 0x000fe400000001ff */
[----:B------:R-:W-:Y:S02]  /*b6a0*/  @P6 HADD2.F32 R246, -RZ, R135.H0_H0 ;  /* 0x20000087fff66230 */ /* 0x000fe40000004100 */
[----:B------:R-:W-:-:S03]  /*b6b0*/  @P6 FMUL.FTZ R235, R244, R243 ;  /* 0x000000f3f4eb6220 */ /* 0x000fc60000410000 */
[----:B------:R-:W-:Y:S01]  /*b6c0*/  @P6 FMUL.FTZ R186, R246, R243 ;  /* 0x000000f3f6ba6220 */ /* 0x000fe20000410000 */
[----:B------:R-:W-:Y:S01]  /*b6d0*/  ISETP.GE.U32.AND P6, PT, R238, RZ, PT ;  /* 0x000000ffee00720c */ /* 0x000fe20003fc6070 */
[----:B------:R-:W-:-:S03]  /*b6e0*/  HADD2.F32 R243, -RZ, R167.H1_H1 ;  /* 0x300000a7fff37230 */ /* 0x000fc60000004100 */
[----:B------:R-:W-:Y:S02]  /*b6f0*/  ISETP.GE.U32.AND.EX P6, PT, R239, 0x1000000, PT, P6 ;  /* 0x01000000ef00780c */ /* 0x000fe40003fc6160 */
[----:B------:R-:W-:Y:S01]  /*b700*/  FFMA.FTZ R177, R234, R177, R243 ;  /* 0x000000b1eab17223 */ /* 0x000fe200000100f3 */
[----:B------:R-:W-:Y:S01]  /*b710*/  MOV R234, RZ ;  /* 0x000000ff00ea7202 */ /* 0x000fe20000000f00 */
[----:B------:R-:W-:Y:S02]  /*b720*/  HFMA2 R243, -RZ, RZ, 0, 0 ;  /* 0x00000000fff37431 */ /* 0x000fe400000001ff */
[----:B------:R-:W-:Y:S01]  /*b730*/  FMUL.FTZ R176, R176, R177 ;  /* 0x000000b1b0b07220 */ /* 0x000fe20000410000 */
[----:B------:R-:W-:-:S03]  /*b740*/  FADD.FTZ R177, R42, R187 ;  /* 0x000000bb2ab17221 */ /* 0x000fc60000010000 */
[----:B------:R-:W-:-:S03]  /*b750*/  FMUL.FTZ R176, R176, UR13 ;  /* 0x0000000db0b07c20 */ /* 0x000fc60008410000 */
[----:B------:R-:W-:-:S05]  /*b760*/  @P6 HADD2.F32 R175, -RZ, R175.H1_H1 ;  /* 0x300000afffaf6230 */ /* 0x000fca0000004100 */
[----:B------:R-:W-:Y:S01]  /*b770*/  @P6 FMUL.FTZ R234, R175, R176 ;  /* 0x000000b0afea6220 */ /* 0x000fe20000410000 */
[----:B------:R-:W-:-:S03]  /*b780*/  @P6 HADD2.F32 R175, -RZ, R135.H1_H1 ;  /* 0x30000087ffaf6230 */ /* 0x000fc60000004100 */
[----:B------:R-:W-:Y:S02]  /*b790*/  FADD.FTZ R172, R39, R234 ;  /* 0x000000ea27ac7221 */ /* 0x000fe40000010000 */
[----:B------:R-:W-:Y:S01]  /*b7a0*/  @P6 FMUL.FTZ R243, R175, R176 ;  /* 0x000000b0aff36220 */ /* 0x000fe20000410000 */
[----:B------:R-:W-:Y:S01]  /*b7b0*/  FADD.FTZ R175, R36, R173 ;  /* 0x000000ad24af7221 */ /* 0x000fe20000010000 */
[----:B------:R-:W-:Y:S01]  /*b7c0*/  FADD.FTZ R173, R38, R235 ;  /* 0x000000eb26ad7221 */ /* 0x000fe20000010000 */
[----:B------:R-:W-:Y:S01]  /*b7d0*/  FADD.FTZ R176, R43, R242 ;  /* 0x000000f22bb07221 */ /* 0x000fe20000010000 */
[----:B------:R-:W-:Y:S02]  /*b7e0*/  F2FP.F16.F32.PACK_AB R38, R185, R184 ;  /* 0x000000b8b926723e */ /* 0x000fe400000000ff */
[----:B------:R-:W-:Y:S02]  /*b7f0*/  F2FP.F16.F32.PACK_AB R39, R243, R186 ;  /* 0x000000baf327723e */ /* 0x000fe400000000ff */
[----:B------:R-:W-:-:S07]  /*b800*/  F2FP.F16.F32.PACK_AB R36, R181, R180 ;  /* 0x000000b4b524723e */ /* 0x000fce00000000ff */
.L_x_2481:
        /* <DEDUP_REMOVED lines=14> */
.L_x_2465:
[----:B------:R-:W-:Y:S05]  /*b8f0*/  BSYNC.RECONVERGENT B0 ;  /* 0x0000000000007941 */ /* 0x000fea0003800200 */
.L_x_2451:
[----:B------:R-:W0:Y:S01]  /*b900*/  LDC.64 R172, c[0x0][0x380] ;  /* 0x0000e000ffac7b82 */ /* 0x000e220000000a00 */
[----:B------:R-:W-:Y:S01]  /*b910*/  UPLOP3.LUT UP1, UPT, UPT, UPT, UP1, 0x40, 0x4 ;  /* 0x000000000004789c */ /* 0x000fe20003f2e810 */
[----:B0-----:R-:W-:-:S04]  /*b920*/  IADD3 R200, PT, PT, R200, R172, RZ ;  /* 0x000000acc8c87210 */ /* 0x001fc80007ffe0ff */
[----:B------:R-:W-:-:S13]  /*b930*/  ISETP.GE.AND P1, PT, R200, R173, PT ;  /* 0x000000adc800720c */ /* 0x000fda0003f26270 */
[----:B------:R-:W-:Y:S05]  /*b940*/  @!P1 BRA `(.L_x_2482) ;  /* 0xffffff5000089947 */ /* 0x000fea000383ffff */
.L_x_2440:
        /* <DEDUP_REMOVED lines=18> */
.L_x_2484:
[----:B------:R-:W-:Y:S05]  /*ba70*/  BSYNC.RECONVERGENT B0 ;  /* 0x0000000000007941 */ /* 0x000fea0003800200 */
.L_x_2483:
        /* <DEDUP_REMOVED lines=15> */
.L_x_2486:
[----:B------:R-:W-:Y:S05]  /*bb70*/  BSYNC.RECONVERGENT B0 ;  /* 0x0000000000007941 */ /* 0x000fea0003800200 */
.L_x_2485:
        /* <DEDUP_REMOVED lines=15> */
.L_x_2488:
[----:B------:R-:W-:Y:S05]  /*bc70*/  BSYNC.RECONVERGENT B0 ;  /* 0x0000000000007941 */ /* 0x000fea0003800200 */
.L_x_2487:
        /* <DEDUP_REMOVED lines=14> */
.L_x_2489:
        /* <DEDUP_REMOVED lines=10> */
.L_x_15612:


//--------------------- .text._ZN10layer_norm13ln_bwd_kernelINS_13Kernel_traitsI6__halfS2_S2_S2_fjLj8192ELj1ELj1ELj8ELj16ENS_18Kernel_traits_baseILj8192ES2_S2_S2_S2_fjLj256EEEEELb1ELb1ELb0ELb1EEEvNS_9BwdParamsE --------------------------
	.section	.text._ZN10layer_norm13ln_bwd_kernelINS_13Kernel_traitsI6__halfS2_S2_S2_fjLj8192ELj1ELj1ELj8ELj16ENS_18Kernel_traits_baseILj8192ES2_S2_S2_S2_fjLj256EEEEELb1ELb1ELb0ELb1EEEvNS_9BwdParamsE,"ax",@progbits
	.align	128
        .global         _ZN10layer_norm13ln_bwd_kernelINS_13Kernel_traitsI6__halfS2_S2_S2_fjLj8192ELj1ELj1ELj8ELj16ENS_18Kernel_traits_baseILj8192ES2_S2_S2_S2_fjLj256EEEEELb1ELb1ELb0ELb1EEEvNS_9BwdParamsE
        .type           _ZN10layer_norm13ln_bwd_kernelINS_13Kernel_traitsI6__halfS2_S2_S2_fjLj8192ELj1ELj1ELj8ELj16ENS_18Kernel_traits_baseILj8192ES2_S2_S2_S2_fjLj256EEEEELb1ELb1ELb0ELb1EEEvNS_9BwdParamsE,@function
        .size           _ZN10layer_norm13ln_bwd_kernelINS_13Kernel_traitsI6__halfS2_S2_S2_fjLj8192ELj1ELj1ELj8ELj16ENS_18Kernel_traits_baseILj8192ES2_S2_S2_S2_fjLj256EEEEELb1ELb1ELb0ELb1EEEvNS_9BwdParamsE,(.L_x_15613 - _ZN10layer_norm13ln_bwd_kernelINS_13Kernel_traitsI6__halfS2_S2_S2_fjLj8192ELj1ELj1ELj8ELj16ENS_18Kernel_traits_baseILj8192ES2_S2_S2_S2_fjLj256EEEEELb1ELb1ELb0ELb1EEEvNS_9BwdParamsE)
        .other          _ZN10layer_norm13ln_bwd_kernelINS_13Kernel_traitsI6__halfS2_S2_S2_fjLj8192ELj1ELj1ELj8ELj16ENS_18Kernel_traits_baseILj8192ES2_S2_S2_S2_fjLj256EEEEELb1ELb1ELb0ELb1EEEvNS_9BwdParamsE,@"STO_CUDA_ENTRY STV_DEFAULT"
_ZN10layer_norm13ln_bwd_kernelINS_13Kernel_traitsI6__halfS2_S2_S2_fjLj8192ELj1ELj1ELj8ELj16ENS_18Kernel_traits_baseILj8192ES2_S2_S2_S2_fjLj256EEEEELb1ELb1ELb0ELb1EEEvNS_9BwdParamsE:
.text._ZN10layer_norm13ln_bwd_kernelINS_13Kernel_traitsI6__halfS2_S2_S2_fjLj8192ELj1ELj1ELj8ELj16ENS_18Kernel_traits_baseILj8192ES2_S2_S2_S2_fjLj256EEEEELb1ELb1ELb0ELb1EEEvNS_9BwdParamsE:
[----:B------:R-:W0:Y:S08]  /*0000*/  LDC R1, c[0x0][0x37c] ;  /* 0x0000df00ff017b82 */ /* 0x000e300000000800 */
[----:B------:R-:W1:Y:S01]  /*0010*/  S2UR UR6, SR_CTAID.X ;  /* 0x00000000000679c3 */ /* 0x000e620000002500 */
[----:B------:R-:W1:Y:S01]  /*0020*/  LDCU UR4, c[0x0][0x384] ;  /* 0x00007080ff0477ac */ /* 0x000e620008000800 */
[----:B------:R-:W2:Y:S01]  /*0030*/  S2R R0, SR_TID.X ;  /* 0x0000000000007919 */ /* 0x000ea20000002100 */
[----:B0-----:R-:W-:-:S02]  /*0040*/  IADD3 R1, PT, PT, R1, -0x8, RZ ;  /* 0xfffffff801017810 */ /* 0x001fc40007ffe0ff */
        /* <DEDUP_REMOVED lines=20> */
[----:B-1----:R-:W-:Y:S01]  /*0190*/  UISETP.GE.AND UP0, UPT, UR6, UR4, UPT ;  /* 0x000000040600728c */ /* 0x002fe2000bf06270 */
        /* <DEDUP_REMOVED lines=28> */
[----:B------:R-:W0:Y:S01]  /*0360*/  LDCU.64 UR12, c[0x0][0x358] ;  /* 0x00006b00ff0c77ac */ /* 0x000e220008000a00 */
[----:B--2---:R-:W-:Y:S05]  /*0370*/  BRA.U UP0, `(.L_x_2490) ;  /* 0x0000009900307547 */ /* 0x004fea000b800000 */
[----:B------:R-:W1:Y:S01]  /*0380*/  LDC.64 R2, c[0x0][0x3d0] ;  /* 0x0000f400ff027b82 */ /* 0x000e620000000a00 */
[----:B------:R-:W2:Y:S07]  /*0390*/  LDCU.64 UR4, c[0x0][0x3e0] ;  /* 0x00007c00ff0477ac */ /* 0x000eae0008000a00 */
[----:B------:R-:W3:Y:S01]  /*03a0*/  LDC.64 R4, c[0x0][0x3e8] ;  /* 0x0000fa00ff047b82 */ /* 0x000ee20000000a00 */
[----:B------:R-:W-:Y:S01]  /*03b0*/  HFMA2 R130, -RZ, RZ, 0, 0 ;  /* 0x00000000ff827431 */ /* 0x000fe200000001ff */
[----:B------:R-:W-:Y:S01]  /*03c0*/  PLOP3.LUT P2, PT, PT, PT, PT, 0x8, 0x80 ;  /* 0x000000000080781c */ /* 0x000fe20003f4e170 */
[----:B------:R-:W-:Y:S01]  /*03d0*/  HFMA2 R169, -RZ, RZ, 0, 0 ;  /* 0x00000000ffa97431 */ /* 0x000fe200000001ff */
[----:B------:R-:W4:Y:S01]  /*03e0*/  LDCU UR7, c[0x0][0x408] ;  /* 0x00008100ff0777ac */ /* 0x000f220008000800 */
[----:B------:R-:W-:-:S02]  /*03f0*/  HFMA2 R186, -RZ, RZ, 0, 0 ;  /* 0x00000000ffba7431 */ /* 0x000fc400000001ff */
[----:B------:R-:W-:Y:S01]  /*0400*/  HFMA2 R220, -RZ, RZ, 0, 0 ;  /* 0x00000000ffdc7431 */ /* 0x000fe200000001ff */
[----:B------:R-:W0:Y:S01]  /*0410*/  LDCU UR15, c[0x0][0x388] ;  /* 0x00007100ff0f77ac */ /* 0x000e220008000800 */
[----:B------:R-:W-:Y:S02]  /*0420*/  HFMA2 R214, -RZ, RZ, 0, 0 ;  /* 0x00000000ffd67431 */ /* 0x000fe400000001ff */
[----:B------:R-:W-:Y:S01]  /*0430*/  HFMA2 R211, -RZ, RZ, 0, 0 ;  /* 0x00000000ffd37431 */ /* 0x000fe200000001ff */
[----:B------:R-:W-:Y:S02]  /*0440*/  CS2R R128, SRZ ;  /* 0x0000000000807805 */ /* 0x000fe4000001ff00 */
[----:B------:R-:W-:Y:S02]  /*0450*/  CS2R R126, SRZ ;  /* 0x00000000007e7805 */ /* 0x000fe4000001ff00 */
[----:B------:R-:W-:Y:S02]  /*0460*/  CS2R R172, SRZ ;  /* 0x0000000000ac7805 */ /* 0x000fe4000001ff00 */
[----:B------:R-:W-:Y:S01]  /*0470*/  MOV R171, RZ ;  /* 0x000000ff00ab7202 */ /* 0x000fe20000000f00 */
        /* <DEDUP_REMOVED lines=11> */
[----:B------:R-:W-:Y:S02]  /*0530*/  MOV R199, RZ ;  /* 0x000000ff00c77202 */ /* 0x000fe40000000f00 */
[----:B------:R-:W-:Y:S01]  /*0540*/  CS2R R120, SRZ ;  /* 0x0000000000787805 */ /* 0x000fe2000001ff00 */
[----:B------:R-:W4:Y:S01]  /*0550*/  LDG.E.128 R228, desc[UR12][R2.64+0x2000] ;  /* 0x0020000c02e47981 */ /* 0x000f22000c1e1d00 */
[----:B------:R-:W-:Y:S02]  /*0560*/  CS2R R202, SRZ ;  /* 0x0000000000ca7805 */ /* 0x000fe4000001ff00 */
[----:B------:R-:W-:Y:S02]  /*0570*/  MOV R201, RZ ;  /* 0x000000ff00c97202 */ /* 0x000fe40000000f00 */
[----:B------:R-:W-:Y:S01]  /*0580*/  CS2R R218, SRZ ;  /* 0x0000000000da7805 */ /* 0x000fe2000001ff00 */
[----:B------:R-:W4:Y:S01]  /*0590*/  LDG.E.128 R8, desc[UR12][R2.64+0x3000] ;  /* 0x0030000c02087981 */ /* 0x000f22000c1e1d00 */
[----:B---3--:R-:W-:Y:S01]  /*05a0*/  IMAD.WIDE.U32 R4, R0, 0x10, R4 ;  /* 0x0000001000047825 */ /* 0x008fe200078e0004 */
[----:B--2---:R-:W-:Y:S01]  /*05b0*/  UISETP.NE.U32.AND UP0, UPT, UR4, URZ, UPT ;  /* 0x000000ff0400728c */ /* 0x004fe2000bf05070 */
[----:B------:R-:W-:-:S02]  /*05c0*/  MOV R217, RZ ;  /* 0x000000ff00d97202 */ /* 0x000fc40000000f00 */
[----:B------:R-:W-:Y:S02]  /*05d0*/  CS2R R208, SRZ ;  /* 0x0000000000d07805 */ /* 0x000fe4000001ff00 */
[----:B------:R-:W-:Y:S01]  /*05e0*/  MOV R213, RZ ;  /* 0x000000ff00d57202 */ /* 0x000fe20000000f00 */
        /* <DEDUP_REMOVED lines=27> */
[----:B0-----:R-:W-:Y:S01]  /*07a0*/  CS2R R4, SRZ ;  /* 0x0000000000047805 */ /* 0x001fe2000001ff00 */
[----:B------:R-:W-:Y:S01]  /*07b0*/  UISETP.NE.AND.EX UP0, UPT, UR5, URZ, UPT, UP0 ;  /* 0x000000ff0500728c */ /* 0x000fe2000bf05300 */
[----:B------:R-:W0:Y:S01]  /*07c0*/  LDCU.U8 UR14, c[0x0][0x410] ;  /* 0x00008200ff0e77ac */ /* 0x000e220008000000 */
[----:B------:R-:W1:Y:S01]  /*07d0*/  LDCU UR18, c[0x0][0x400] ;  /* 0x00008000ff1277ac */ /* 0x000e620008000800 */
[----:B------:R-:W2:Y:S01]  /*07e0*/  LDCU.64 UR20, c[0x0][0x478] ;  /* 0x00008f00ff1477ac */ /* 0x000ea20008000a00 */
[----:B------:R-:W3:Y:S01]  /*07f0*/  LDCU.128 UR8, c[0x0][0x3c0] ;  /* 0x00007800ff0877ac */ /* 0x000ee20008000c00 */
[----:B------:R-:W0:Y:S01]  /*0800*/  LDCU.64 UR16, c[0x0][0x438] ;  /* 0x00008700ff1077ac */ /* 0x000e220008000a00 */
[----:B------:R-:W0:Y:S01]  /*0810*/  LDCU.64 UR22, c[0x0][0x380] ;  /* 0x00007000ff1677ac */ /* 0x000e220008000a00 */
[----:B----4-:R-:W-:-:S02]  /*0820*/  HADD2.F32 R2, -RZ, R244.H0_H0 ;  /* 0x200000f4ff027230 */ /* 0x010fc40000004100 */
[----:B------:R-:W-:Y:S02]  /*0830*/  HADD2.F32 R0, -RZ, R244.H1_H1 ;  /* 0x300000f4ff007230 */ /* 0x000fe40000004100 */
[--C-:B------:R-:W-:Y:S01]  /*0840*/  HADD2.F32 R252, -RZ, R245.reuse.H0_H0 ;  /* 0x200000f5fffc7230 */ /* 0x100fe20000004100 */
[----:B------:R4:W-:Y:S01]  /*0850*/  STL [R1+0x4], R2 ;  /* 0x0000040201007387 */ /* 0x0009e20000100800 */
[----:B------:R-:W-:Y:S02]  /*0860*/  HADD2.F32 R251, -RZ, R245.H1_H1 ;  /* 0x300000f5fffb7230 */ /* 0x000fe40000004100 */
[--C-:B------:R-:W-:Y:S01]  /*0870*/  HADD2.F32 R250, -RZ, R246.reuse.H0_H0 ;  /* 0x200000f6fffa7230 */ /* 0x100fe20000004100 */
[----:B------:R1:W-:Y:S01]  /*0880*/  STL [R1], R0 ;  /* 0x0000000001007387 */ /* 0x0003e20000100800 */
[----:B------:R-:W-:Y:S02]  /*0890*/  HADD2.F32 R249, -RZ, R246.H1_H1 ;  /* 0x300000f6fff97230 */ /* 0x000fe40000004100 */
[----:B------:R-:W-:-:S02]  /*08a0*/  HADD2.F32 R246, -RZ, R236.H0_H0 ;  /* 0x200000ecfff67230 */ /* 0x000fc40000004100 */
[----:B------:R-:W-:Y:S01]  /*08b0*/  HADD2.F32 R245, -RZ, R236.H1_H1 ;  /* 0x300000ecfff57230 */ /* 0x000fe20000004100 */
[----:B----4-:R-:W-:Y:S01]  /*08c0*/  CS2R R2, SRZ ;  /* 0x0000000000027805 */ /* 0x010fe2000001ff00 */
[--C-:B------:R-:W-:Y:S02]  /*08d0*/  HADD2.F32 R244, -RZ, R237.reuse.H0_H0 ;  /* 0x200000edfff47230 */ /* 0x100fe40000004100 */
[----:B------:R-:W-:Y:S01]  /*08e0*/  HADD2.F32 R243, -RZ, R237.H1_H1 ;  /* 0x300000edfff37230 */ /* 0x000fe20000004100 */
[----:B-1----:R-:W-:Y:S01]  /*08f0*/  MOV R0, RZ ;  /* 0x000000ff00007202 */ /* 0x002fe20000000f00 */
[--C-:B------:R-:W-:Y:S02]  /*0900*/  HADD2.F32 R242, -RZ, R238.reuse.H0_H0 ;  /* 0x200000eefff27230 */ /* 0x100fe40000004100 */
[----:B------:R-:W-:Y:S02]  /*0910*/  HADD2.F32 R241, -RZ, R238.H1_H1 ;  /* 0x300000eefff17230 */ /* 0x000fe40000004100 */
[----:B------:R-:W-:-:S02]  /*0920*/  HADD2.F32 R238, -RZ, R228.H0_H0 ;  /* 0x200000e4ffee7230 */ /* 0x000fc40000004100 */
[----:B------:R-:W-:Y:S02]  /*0930*/  HADD2.F32 R237, -RZ, R228.H1_H1 ;  /* 0x300000e4ffed7230 */ /* 0x000fe40000004100 */
[--C-:B------:R-:W-:Y:S02]  /*0940*/  HADD2.F32 R236, -RZ, R229.reuse.H0_H0 ;  /* 0x200000e5ffec7230 */ /* 0x100fe40000004100 */
[----:B------:R-:W-:Y:S02]  /*0950*/  HADD2.F32 R235, -RZ, R229.H1_H1 ;  /* 0x300000e5ffeb7230 */ /* 0x000fe40000004100 */
[----:B------:R-:W-:Y:S02]  /*0960*/  HADD2.F32 R248, -RZ, R247.H0_H0 ;  /* 0x200000f7fff87230 */ /* 0x000fe40000004100 */
        /* <DEDUP_REMOVED lines=16> */
[----:B0-23--:R-:W-:-:S07]  /*0a70*/  HADD2.F32 R231, -RZ, R231.H1_H1 ;  /* 0x300000e7ffe77230 */ /* 0x00dfce0000004100 */
.L_x_2509:
[----:B0-----:R-:W0:Y:S01]  /*0a80*/  S2R R135, SR_TID.X ;  /* 0x0000000000877919 */ /* 0x001e220000002100 */
[----:B------:R-:W-:Y:S01]  /*0a90*/  UIMAD UR4, UR6, UR15, URZ ;  /* 0x0000000f060472a4 */ /* 0x000fe2000f8e02ff */
[----:B-1----:R-:W1:Y:S01]  /*0aa0*/  LDC.64 R106, c[0x0][0x3a8] ;  /* 0x0000ea00ff6a7b82 */ /* 0x002e620000000a00 */
[----:B--2---:R-:W2:Y:S02]  /*0ab0*/  LDL R144, [R1+0x4] ;  /* 0x0000040001907983 */ /* 0x004ea40000100800 */
[----:B------:R-:W-:Y:S02]  /*0ac0*/  USHF.R.S32.HI UR5, URZ, 0x1f, UR4 ;  /* 0x0000001fff057899 */ /* 0x000fe40008011404 */
[----:B------:R-:W3:Y:S02]  /*0ad0*/  LDL R140, [R1] ;  /* 0x00000000018c7983 */ /* 0x000ee40000100800 */
[----:B------:R-:W-:Y:S01]  /*0ae0*/  ULEA.HI UR5, UR5, UR4, URZ, 0x3 ;  /* 0x0000000405057291 */ /* 0x000fe2000f8f18ff */
[----:B------:R-:W4:Y:S05]  /*0af0*/  LDC.64 R112, c[0x0][0x428] ;  /* 0x00010a00ff707b82 */ /* 0x000f2a0000000a00 */
[----:B------:R-:W-:Y:S01]  /*0b00*/  MOV R131, UR5 ;  /* 0x0000000500837c02 */ /* 0x000fe20008000f00 */
[----:B------:R-:W-:-:S06]  /*0b10*/  UIMAD.WIDE UR4, UR6, 0x4, UR10 ;  /* 0x00000004060478a5 */ /* 0x000fcc000f8e020a */
[----:B------:R-:W-:Y:S02]  /*0b20*/  MOV R84, UR4 ;  /* 0x0000000400547c02 */ /* 0x000fe40008000f00 */
[----:B------:R-:W-:Y:S01]  /*0b30*/  MOV R85, UR5 ;  /* 0x0000000500557c02 */ /* 0x000fe20008000f00 */
[----:B------:R-:W-:-:S04]  /*0b40*/  UIMAD.WIDE UR4, UR6, 0x4, UR8 ;  /* 0x00000004060478a5 */ /* 0x000fc8000f8e0208 */
[----:B------:R-:W2:Y:S01]  /*0b50*/  LDG.E R136, desc[UR12][R84.64] ;  /* 0x0000000c54887981 */ /* 0x000ea2000c1e1900 */
[----:B0-----:R-:W-:Y:S02]  /*0b60*/  LEA.HI.SX32 R131, R131, R135, 0x1d ;  /* 0x0000008783837211 */ /* 0x001fe400078feaff */
[----:B------:R-:W-:-:S03]  /*0b70*/  MOV R104, UR4 ;  /* 0x0000000400687c02 */ /* 0x000fc60008000f00 */
[C---:B-1----:R-:W-:Y:S01]  /*0b80*/  IMAD.WIDE.U32 R86, R131.reuse, 0x10, R106 ;  /* 0x0000001083567825 */ /* 0x042fe200078e006a */
[----:B------:R-:W-:Y:S01]  /*0b90*/  MOV R105, UR5 ;  /* 0x0000000500697c02 */ /* 0x000fe20008000f00 */
[----:B------:R-:W0:Y:S01]  /*0ba0*/  S2R R133, SR_CgaCtaId ;  /* 0x0000000000857919 */ /* 0x000e220000008800 */
[C---:B------:R-:W-:Y:S02]  /*0bb0*/  IADD3 R212, PT, PT, R131.reuse, 0x100, RZ ;  /* 0x0000010083d47810 */ /* 0x040fe40007ffe0ff */
[C---:B------:R-:W-:Y:S01]  /*0bc0*/  IADD3 R210, PT, PT, R131.reuse, 0x200, RZ ;  /* 0x0000020083d27810 */ /* 0x040fe20007ffe0ff */
[----:B------:R-:W3:Y:S01]  /*0bd0*/  LDG.E.128 R84, desc[UR12][R86.64] ;  /* 0x0000000c56547981 */ /* 0x000ee2000c1e1d00 */
[C---:B------:R-:W-:Y:S01]  /*0be0*/  IADD3 R132, PT, PT, R131.reuse, 0x300, RZ ;  /* 0x0000030083847810 */ /* 0x040fe20007ffe0ff */
[----:B----4-:R-:W-:Y:S01]  /*0bf0*/  IMAD.WIDE.U32 R88, R131, 0x10, R112 ;  /* 0x0000001083587825 */ /* 0x010fe200078e0070 */
[----:B------:R-:W-:Y:S01]  /*0c00*/  LOP3.LUT P1, RZ, R135, 0x1f, RZ, 0xc0, !PT ;  /* 0x0000001f87ff7812 */ /* 0x000fe2000782c0ff */
[----:B------:R-:W4:Y:S01]  /*0c10*/  LDG.E R134, desc[UR12][R104.64] ;  /* 0x0000000c68867981 */ /* 0x000f22000c1e1900 */
[----:B------:R-:W-:Y:S01]  /*0c20*/  PLOP3.LUT P0, PT, PT, PT, PT, 0x80, 0x8 ;  /* 0x000000000008781c */ /* 0x000fe20003f0f070 */
[--C-:B------:R-:W-:Y:S01]  /*0c30*/  IMAD.WIDE.U32 R92, R212, 0x10, R106.reuse ;  /* 0x00000010d45c7825 */ /* 0x100fe200078e006a */
[----:B------:R-:W-:Y:S01]  /*0c40*/  MOV R166, 0x400 ;  /* 0x0000040000a67802 */ /* 0x000fe20000000f00 */
[----:B------:R-:W4:Y:S01]  /*0c50*/  LDG.E.128 R88, desc[UR12][R88.64] ;  /* 0x0000000c58587981 */ /* 0x000f22000c1e1d00 */
[----:B------:R-:W-:Y:S01]  /*0c60*/  ISETP.NE.AND P3, PT, RZ, UR14, PT ;  /* 0x0000000eff007c0c */ /* 0x000fe2000bf65270 */
[--C-:B------:R-:W-:Y:S01]  /*0c70*/  IMAD.WIDE.U32 R100, R210, 0x10, R106.reuse ;  /* 0x00000010d2647825 */ /* 0x100fe200078e006a */
[----:B------:R-:W1:Y:S01]  /*0c80*/  @UP0 LDCU.64 UR4, c[0x0][0x3e0] ;  /* 0x00007c00ff0407ac */ /* 0x000e620008000a00 */
[----:B------:R-:W4:Y:S02]  /*0c90*/  LDG.E.128 R92, desc[UR12][R92.64] ;  /* 0x0000000c5c5c7981 */ /* 0x000f24000c1e1d00 */
[----:B------:R-:W-:-:S02]  /*0ca0*/  IMAD.WIDE.U32 R106, R132, 0x10, R106 ;  /* 0x00000010846a7825 */ /* 0x000fc400078e006a */
[----:B------:R-:W4:Y:S04]  /*0cb0*/  LDG.E.128 R100, desc[UR12][R100.64] ;  /* 0x0000000c64647981 */ /* 0x000f28000c1e1d00 */
[----:B------:R-:W4:Y:S01]  /*0cc0*/  LDG.E.128 R104, desc[UR12][R106.64] ;  /* 0x0000000c6a687981 */ /* 0x000f22000c1e1d00 */
[----:B------:R-:W-:-:S06]  /*0cd0*/  IMAD.WIDE.U32 R96, R212, 0x10, R112 ;  /* 0x00000010d4607825 */ /* 0x000fcc00078e0070 */
[----:B------:R-:W4:Y:S01]  /*0ce0*/  LDG.E.128 R96, desc[UR12][R96.64] ;  /* 0x0000000c60607981 */ /* 0x000f22000c1e1d00 */
[----:B------:R-:W-:-:S06]  /*0cf0*/  IMAD.WIDE.U32 R108, R210, 0x10, R112 ;  /* 0x00000010d26c7825 */ /* 0x000fcc00078e0070 */
[----:B------:R-:W4:Y:S01]  /*0d00*/  LDG.E.128 R108, desc[UR12][R108.64] ;  /* 0x0000000c6c6c7981 */ /* 0x000f22000c1e1d00 */
[----:B------:R-:W-:-:S06]  /*0d10*/  IMAD.WIDE.U32 R112, R132, 0x10, R112 ;  /* 0x0000001084707825 */ /* 0x000fcc00078e0070 */
[----:B------:R-:W4:Y:S01]  /*0d20*/  LDG.E.128 R112, desc[UR12][R112.64] ;  /* 0x0000000c70707981 */ /* 0x000f22000c1e1d00 */
[----:B------:R-:W-:Y:S02]  /*0d30*/  @!P1 PLOP3.LUT P0, PT, P2, PT, PT, 0x80, 0x8 ;  /* 0x000000000008981c */ /* 0x000fe4000170f070 */
[----:B0-----:R-:W-:Y:S02]  /*0d40*/  LEA R166, R133, R166, 0x18 ;  /* 0x000000a685a67211 */ /* 0x001fe400078ec0ff */
[----:B------:R-:W-:Y:S02]  /*0d50*/  @!P1 SHF.R.U32.HI R135, RZ, 0x2, R135 ;  /* 0x00000002ff879819 */ /* 0x000fe40000011687 */
[----:B------:R-:W-:Y:S02]  /*0d60*/  IADD3 R200, PT, PT, R166, 0x8040, RZ ;  /* 0x00008040a6c87810 */ /* 0x000fe40007ffe0ff */
[----:B------:R-:W-:Y:S02]  /*0d70*/  @!P1 LOP3.LUT R135, R135, 0x38, RZ, 0xc0, !PT ;  /* 0x0000003887879812 */ /* 0x000fe400078ec0ff */
[----:B------:R-:W-:-:S03]  /*0d80*/  @!P1 MOV R133, R200 ;  /* 0x000000c800859202 */ /* 0x000fc60000000f00 */
[----:B------:R-:W-:-:S04]  /*0d90*/  @!P0 IADD3 R133, PT, PT, R166, 0x8000, RZ ;  /* 0x00008000a6858810 */ /* 0x000fc80007ffe0ff */
[----:B------:R-:W-:Y:S02]  /*0da0*/  @!P1 IADD3 R230, PT, PT, R135, R133, RZ ;  /* 0x0000008587e69210 */ /* 0x000fe40007ffe0ff */
[----:B--2---:R-:W-:Y:S01]  /*0db0*/  R2UR UR19, R136 ;  /* 0x00000000881372ca */ /* 0x004fe200000e0000 */
[--C-:B---3--:R-:W-:Y:S02]  /*0dc0*/  HADD2.F32 R165, -RZ, R84.reuse.H0_H0 ;  /* 0x20000054ffa57230 */ /* 0x108fe40000004100 */
[----:B------:R-:W-:Y:S01]  /*0dd0*/  HADD2.F32 R196, -RZ, R84.H1_H1 ;  /* 0x30000054ffc47230 */ /* 0x000fe20000004100 */
[----:B----4-:R-:W-:Y:S01]  /*0de0*/  FSEL R84, R134, RZ, !P3 ;  /* 0x000000ff86547208 */ /* 0x010fe20005800000 */
[----:B------:R-:W-:-:S04]  /*0df0*/  HADD2.F32 R194, -RZ, R85.H0_H0 ;  /* 0x20000055ffc27230 */ /* 0x000fc80000004100 */
[----:B------:R-:W-:Y:S01]  /*0e00*/  FADD.FTZ R165, -R84, R165 ;  /* 0x000000a554a57221 */ /* 0x000fe20000010100 */
[----:B------:R-:W-:-:S03]  /*0e10*/  HADD2.F32 R197, -RZ, R88.H0_H0 ;  /* 0x20000058ffc57230 */ /* 0x000fc60000004100 */
[----:B------:R-:W-:Y:S01]  /*0e20*/  FMUL.FTZ R165, R165, UR19 ;  /* 0x00000013a5a57c20 */ /* 0x000fe20008410000 */
[--C-:B------:R-:W-:Y:S02]  /*0e30*/  HADD2.F32 R168, -RZ, R87.reuse.H0_H0 ;  /* 0x20000057ffa87230 */ /* 0x100fe40000004100 */
[----:B------:R-:W-:Y:S02]  /*0e40*/  HADD2.F32 R170, -RZ, R87.H1_H1 ;  /* 0x30000057ffaa7230 */ /* 0x000fe40000004100 */
[----:B------:R-:W-:Y:S01]  /*0e50*/  FADD.FTZ R194, -R84, R194 ;  /* 0x000000c254c27221 */ /* 0x000fe20000010100 */
[--C-:B------:R-:W-:Y:S02]  /*0e60*/  HADD2.F32 R133, -RZ, R100.reuse.H0_H0 ;  /* 0x20000064ff857230 */ /* 0x100fe40000004100 */
[----:B------:R-:W-:Y:S01]  /*0e70*/  FADD.FTZ R33, R197, R33 ;  /* 0x00000021c5217221 */ /* 0x000fe20000010000 */
[----:B------:R-:W-:Y:S02]  /*0e80*/  HADD2.F32 R135, -RZ, R100.H1_H1 ;  /* 0x30000064ff877230 */ /* 0x000fe40000004100 */
[----:B------:R-:W-:Y:S01]  /*0e90*/  FFMA.FTZ R0, R165, R197, R0 ;  /* 0x000000c5a5007223 */ /* 0x000fe20000010000 */
[----:B------:R-:W-:-:S02]  /*0ea0*/  HADD2.F32 R141, -RZ, R102.H0_H0 ;  /* 0x20000066ff8d7230 */ /* 0x000fc40000004100 */
[----:B------:R-:W-:Y:S02]  /*0eb0*/  HADD2.F32 R143, -RZ, R102.H1_H1 ;  /* 0x30000066ff8f7230 */ /* 0x000fe40000004100 */
[----:B------:R-:W-:Y:S02]  /*0ec0*/  HADD2.F32 R87, -RZ, R106.H0_H0 ;  /* 0x2000006aff577230 */ /* 0x000fe40000004100 */
[----:B------:R-:W-:Y:S01]  /*0ed0*/  FMUL.FTZ R197, R144, R197 ;  /* 0x000000c590c57220 */ /* 0x000fe20000410000 */
[----:B------:R-:W-:Y:S02]  /*0ee0*/  HADD2.F32 R88, -RZ, R88.H1_H1 ;  /* 0x30000058ff587230 */ /* 0x000fe40000004100 */
[--C-:B------:R-:W-:Y:S02]  /*0ef0*/  HADD2.F32 R100, -RZ, R104.reuse.H0_H0 ;  /* 0x20000068ff647230 */ /* 0x100fe40000004100 */
[----:B------:R-:W-:Y:S02]  /*0f00*/  HADD2.F32 R102, -RZ, R104.H1_H1 ;  /* 0x30000068ff667230 */ /* 0x000fe40000004100 */
[----:B------:R-:W-:-:S02]  /*0f10*/  HADD2.F32 R193, -RZ, R85.H1_H1 ;  /* 0x30000055ffc17230 */ /* 0x000fc40000004100 */
[--C-:B------:R-:W-:Y:S02]  /*0f20*/  HADD2.F32 R164, -RZ, R92.reuse.H0_H0 ;  /* 0x2000005cffa47230 */ /* 0x100fe40000004100 */
[----:B------:R-:W-:Y:S02]  /*0f30*/  HADD2.F32 R163, -RZ, R92.H1_H1 ;  /* 0x3000005cffa37230 */ /* 0x000fe40000004100 */
[----:B------:R-:W-:Y:S02]  /*0f40*/  HADD2.F32 R104, -RZ, R105.H0_H0 ;  /* 0x20000069ff687230 */ /* 0x000fe40000004100 */
        /* <DEDUP_REMOVED lines=12> */
[----:B------:R-:W-:Y:S02]  /*1010*/  HADD2.F32 R105, -RZ, R105.H1_H1 ;  /* 0x30000069ff697230 */ /* 0x000fe40000004100 */
[----:B------:R-:W-:Y:S02]  /*1020*/  HADD2.F32 R92, -RZ, R106.H1_H1 ;  /* 0x3000006aff5c7230 */ /* 0x000fe40000004100 */
[----:B------:R-:W-:-:S02]  /*1030*/  HADD2.F32 R85, -RZ, R107.H0_H0 ;  /* 0x2000006bff557230 */ /* 0x000fc40000004100 */
[----:B------:R-:W-:Y:S01]  /*1040*/  FADD.FTZ R106, -R84, R87 ;  /* 0x00000057546a7221 */ /* 0x000fe20000010100 */
[----:B------:R-:W-:Y:S02]  /*1050*/  HADD2.F32 R195, -RZ, R89.H0_H0 ;  /* 0x20000059ffc37230 */ /* 0x000fe40000004100 */
[----:B------:R-:W-:Y:S01]  /*1060*/  FMUL.FTZ R194, R194, UR19 ;  /* 0x00000013c2c27c20 */ /* 0x000fe20008410000 */
[----:B------:R-:W-:Y:S02]  /*1070*/  HADD2.F32 R86, -RZ, R107.H1_H1 ;  /* 0x3000006bff567230 */ /* 0x000fe40000004100 */
[----:B------:R-:W-:Y:S01]  /*1080*/  FMUL.FTZ R198, R140, R88 ;  /* 0x000000588cc67220 */ /* 0x000fe20000410000 */
[----:B------:R-:W-:Y:S01]  /*1090*/  FADD.FTZ R87, RZ, R197 ;  /* 0x000000c5ff577221 */ /* 0x000fe20000010000 */
        /* <DEDUP_REMOVED lines=28> */
[----:B------:R-:W-:-:S02]  /*1260*/  HADD2.F32 R89, -RZ, R89.H1_H1 ;  /* 0x30000059ff597230 */ /* 0x000fc40000004100 */
[----:B------:R-:W-:Y:S01]  /*1270*/  FADD.FTZ R84, -R84, R86 ;  /* 0x0000005654547221 */ /* 0x000fe20000010100 */
[----:B------:R-:W-:Y:S01]  /*1280*/  FADD.FTZ R35, R195, R35 ;  /* 0x00000023c3237221 */ /* 0x000fe20000010000 */
[-C--:B------:R-:W-:Y:S01]  /*1290*/  FFMA.FTZ R3, R194, R195.reuse, R3 ;  /* 0x000000c3c2037223 */ /* 0x080fe20000010003 */
[----:B------:R-:W-:Y:S01]  /*12a0*/  FMUL.FTZ R195, R252, R195 ;  /* 0x000000c3fcc37220 */ /* 0x000fe20000410000 */
[----:B------:R-:W-:Y:S01]  /*12b0*/  FADD.FTZ R86, R198, R87 ;  /* 0x00000057c6567221 */ /* 0x000fe20000010000 */
[--C-:B------:R-:W-:Y:S02]  /*12c0*/  HADD2.F32 R190, -RZ, R90.reuse.H0_H0 ;  /* 0x2000005affbe7230 */ /* 0x100fe40000004100 */
[----:B------:R-:W-:Y:S01]  /*12d0*/  FMUL.FTZ R167, R167, UR19 ;  /* 0x00000013a7a77c20 */ /* 0x000fe20008410000 */
[----:B------:R-:W-:Y:S01]  /*12e0*/  FMUL.FTZ R192, R251, R89 ;  /* 0x00000059fbc07220 */ /* 0x000fe20000410000 */
[----:B------:R-:W-:Y:S01]  /*12f0*/  FADD.FTZ R87, R195, R86 ;  /* 0x00000056c3577221 */ /* 0x000fe20000010000 */
[----:B------:R-:W-:-:S02]  /*1300*/  HADD2.F32 R90, -RZ, R90.H1_H1 ;  /* 0x3000005aff5a7230 */ /* 0x000fc40000004100 */
        /* <DEDUP_REMOVED lines=8> */
[----:B------:R-:W-:Y:S02]  /*1390*/  HADD2.F32 R91, -RZ, R91.H1_H1 ;  /* 0x3000005bff5b7230 */ /* 0x000fe40000004100 */
[----:B------:R-:W-:Y:S01]  /*13a0*/  FMUL.FTZ R193, R193, UR19 ;  /* 0x00000013c1c17c20 */ /* 0x000fe20008410000 */
[----:B------:R-:W-:Y:S01]  /*13b0*/  FADD.FTZ R39, R187, R39 ;  /* 0x00000027bb277221 */ /* 0x000fe20000010000 */
[-C--:B------:R-:W-:Y:S01]  /*13c0*/  FFMA.FTZ R7, R168, R187.reuse, R7 ;  /* 0x000000bba8077223 */ /* 0x080fe20000010007 */
[----:B------:R-:W-:Y:S01]  /*13d0*/  FMUL.FTZ R187, R248, R187 ;  /* 0x000000bbf8bb7220 */ /* 0x000fe20000410000 */
[----:B------:R-:W-:Y:S01]  /*13e0*/  FADD.FTZ R86, R191, R86 ;  /* 0x00000056bf567221 */ /* 0x000fe20000010000 */
[----:B------:R-:W-:-:S02]  /*13f0*/  HADD2.F32 R162, -RZ, R96.H0_H0 ;  /* 0x20000060ffa27230 */ /* 0x000fc40000004100 */
[----:B------:R-:W-:Y:S01]  /*1400*/  FADD.FTZ R36, R89, R36 ;  /* 0x0000002459247221 */ /* 0x000fe20000010000 */
[----:B------:R-:W-:Y:S01]  /*1410*/  FFMA.FTZ R4, R193, R89, R4 ;  /* 0x00000059c1047223 */ /* 0x000fe20000010004 */
[----:B------:R-:W-:Y:S01]  /*1420*/  FMUL.FTZ R196, R196, UR19 ;  /* 0x00000013c4c47c20 */ /* 0x000fe20008410000 */
[----:B------:R-:W-:Y:S01]  /*1430*/  FMUL.FTZ R164, R164, UR19 ;  /* 0x00000013a4a47c20 */ /* 0x000fe20008410000 */
[----:B------:R-:W-:Y:S01]  /*1440*/  FFMA.FTZ R87, R165, R197, RZ ;  /* 0x000000c5a5577223 */ /* 0x000fe200000100ff */
[----:B------:R-:W-:Y:S01]  /*1450*/  FMUL.FTZ R188, R247, R91 ;  /* 0x0000005bf7bc7220 */ /* 0x000fe20000410000 */
[----:B------:R-:W-:Y:S01]  /*1460*/  FADD.FTZ R89, R187, R86 ;  /* 0x00000056bb597221 */ /* 0x000fe20000010000 */
[----:B------:R-:W-:Y:S02]  /*1470*/  HADD2.F32 R96, -RZ, R96.H1_H1 ;  /* 0x30000060ff607230 */ /* 0x000fe40000004100 */
        /* <DEDUP_REMOVED lines=11> */
[----:B------:R-:W-:Y:S01]  /*1530*/  FADD.FTZ R34, R88, R34 ;  /* 0x0000002258227221 */ /* 0x000fe20000010000 */
[----:B------:R-:W-:Y:S01]  /*1540*/  FFMA.FTZ R2, R196, R88, R2 ;  /* 0x00000058c4027223 */ /* 0x000fe20000010002 */
[----:B------:R-:W-:Y:S01]  /*1550*/  FADD.FTZ R43, R159, R43 ;  /* 0x0000002b9f2b7221 */ /* 0x000fe20000010000 */
[-C--:B------:R-:W-:Y:S01]  /*1560*/  FFMA.FTZ R11, R161, R159.reuse, R11 ;  /* 0x0000009fa10b7223 */ /* 0x080fe2000001000b */
[----:B------:R-:W-:Y:S01]  /*1570*/  FFMA.FTZ R86, R193, R192, R86 ;  /* 0x000000c0c1567223 */ /* 0x000fe20000010056 */
[----:B------:R-:W-:Y:S01]  /*1580*/  FMUL.FTZ R159, R244, R159 ;  /* 0x0000009ff49f7220 */ /* 0x000fe20000410000 */
[----:B------:R-:W-:Y:S01]  /*1590*/  FADD.FTZ R88, R160, R89 ;  /* 0x00000059a0587221 */ /* 0x000fe20000010000 */
[----:B------:R-:W-:-:S02]  /*15a0*/  HADD2.F32 R155, -RZ, R98.H0_H0 ;  /* 0x20000062ff9b7230 */ /* 0x000fc40000004100 */
[----:B------:R-:W-:Y:S01]  /*15b0*/  FMUL.FTZ R189, R189, UR19 ;  /* 0x00000013bdbd7c20 */ /* 0x000fe20008410000 */
[----:B------:R-:W-:Y:S01]  /*15c0*/  FMUL.FTZ R157, R157, UR19 ;  /* 0x000000139d9d7c20 */ /* 0x000fe20008410000 */
[----:B------:R-:W-:Y:S01]  /*15d0*/  FFMA.FTZ R86, R167, R190, R86 ;  /* 0x000000bea7567223 */ /* 0x000fe20000010056 */
        /* <DEDUP_REMOVED lines=10> */
[----:B------:R-:W-:Y:S01]  /*1680*/  FMUL.FTZ R152, R241, R98 ;  /* 0x00000062f1987220 */ /* 0x000fe20000410000 */
[----:B------:R-:W-:Y:S01]  /*1690*/  FADD.FTZ R89, R155, R86 ;  /* 0x000000569b597221 */ /* 0x000fe20000010000 */
[----:B------:R-:W-:Y:S01]  /*16a0*/  FMUL.FTZ R170, R170, UR19 ;  /* 0x00000013aaaa7c20 */ /* 0x000fe20008410000 */
[----:B------:R-:W-:Y:S01]  /*16b0*/  FFMA.FTZ R87, R168, R187, R87 ;  /* 0x000000bba8577223 */ /* 0x000fe20000010057 */
[----:B------:R-:W-:Y:S02]  /*16c0*/  HADD2.F32 R99, -RZ, R99.H1_H1 ;  /* 0x30000063ff637230 */ /* 0x000fe40000004100 */
[----:B------:R-:W-:Y:S01]  /*16d0*/  FADD.FTZ R47, R151, R47 ;  /* 0x0000002f972f7221 */ /* 0x000fe20000010000 */
[-C--:B------:R-:W-:Y:S01]  /*16e0*/  FFMA.FTZ R15, R153, R151.reuse, R15 ;  /* 0x00000097990f7223 */ /* 0x080fe2000001000f */
[----:B------:R-:W-:Y:S01]  /*16f0*/  FMUL.FTZ R151, R240, R151 ;  /* 0x00000097f0977220 */ /* 0x000fe20000410000 */
[----:B------:R-:W-:Y:S01]  /*1700*/  FADD.FTZ R88, R152, R89 ;  /* 0x0000005998587221 */ /* 0x000fe20000010000 */
[----:B------:R-:W-:Y:S01]  /*1710*/  FFMA.FTZ R87, R170, R188, R87 ;  /* 0x000000bcaa577223 */ /* 0x000fe20000010057 */
        /* <DEDUP_REMOVED lines=36> */
[----:B------:R-:W-:Y:S01]  /*1960*/  FADD.FTZ R46, R98, R46 ;  /* 0x0000002e622e7221 */ /* 0x000fe20000010000 */
[----:B------:R-:W-:Y:S01]  /*1970*/  FFMA.FTZ R14, R154, R98, R14 ;  /* 0x000000629a0e7223 */ /* 0x000fe2000001000e */
[----:B------:R-:W-:Y:S01]  /*1980*/  FMUL.FTZ R150, R150, UR19 ;  /* 0x0000001396967c20 */ /* 0x000fe20008410000 */
[----:B------:R-:W-:-:S02]  /*1990*/  HADD2.F32 R98, -RZ, R111.H0_H0 ;  /* 0x2000006fff627230 */ /* 0x000fc40000004100 */
[----:B------:R-:W-:Y:S01]  /*19a0*/  FMUL.FTZ R144, R233, R110 ;  /* 0x0000006ee9907220 */ /* 0x000fe20000410000 */
[----:B------:R-:W-:Y:S01]  /*19b0*/  FADD.FTZ R89, R142, R89 ;  /* 0x000000598e597221 */ /* 0x000fe20000010000 */
[----:B------:R-:W-:Y:S01]  /*19c0*/  FFMA.FTZ R87, R153, R151, R86 ;  /* 0x0000009799577223 */ /* 0x000fe20000010056 */
[----:B------:R-:W-:Y:S01]  /*19d0*/  FADD.FTZ R116, R99, R116 ;  /* 0x0000007463747221 */ /* 0x000fe20000010000 */
[----:B------:R-:W-:Y:S01]  /*19e0*/  FFMA.FTZ R16, R150, R99, R16 ;  /* 0x0000006396107223 */ /* 0x000fe20000010010 */
[----:B------:R-:W-:Y:S01]  /*19f0*/  FMUL.FTZ R135, R135, UR19 ;  /* 0x0000001387877c20 */ /* 0x000fe20008410000 */
[----:B------:R-:W-:Y:S02]  /*1a00*/  HADD2.F32 R99, -RZ, R111.H1_H1 ;  /* 0x3000006fff637230 */ /* 0x000fe40000004100 */
[----:B------:R-:W-:Y:S01]  /*1a10*/  FADD.FTZ R88, R144, R89 ;  /* 0x0000005990587221 */ /* 0x000fe20000010000 */
[----:B------:R-:W-:Y:S01]  /*1a20*/  FMUL.FTZ R145, R232, R98 ;  /* 0x00000062e8917220 */ /* 0x000fe20000410000 */
[----:B------:R-:W-:Y:S01]  /*1a30*/  FFMA.FTZ R86, R150, R149, R87 ;  /* 0x0000009596567223 */ /* 0x000fe20000010057 */
[----:B------:R-:W-:Y:S01]  /*1a40*/  FADD.FTZ R118, R108, R118 ;  /* 0x000000766c767221 */ /* 0x000fe20000010000 */
[----:B------:R-:W-:Y:S01]  /*1a50*/  FFMA.FTZ R18, R135, R108, R18 ;  /* 0x0000006c87127223 */ /* 0x000fe20000010012 */
[----:B------:R-:W-:-:S02]  /*1a60*/  HADD2.F32 R108, -RZ, R112.H0_H0 ;  /* 0x20000070ff6c7230 */ /* 0x000fc40000004100 */
[----:B------:R-:W-:Y:S01]  /*1a70*/  FADD.FTZ R87, R145, R88 ;  /* 0x0000005891577221 */ /* 0x000fe20000010000 */
[----:B------:R-:W-:Y:S01]  /*1a80*/  FMUL.FTZ R146, R231, R99 ;  /* 0x00000063e7927220 */ /* 0x000fe20000410000 */
[----:B------:R-:W-:Y:S01]  /*1a90*/  FFMA.FTZ R86, R133, R134, R86 ;  /* 0x0000008685567223 */ /* 0x000fe20000010056 */
[----:B------:R-:W-:Y:S01]  /*1aa0*/  FADD.FTZ R40, R91, R40 ;  /* 0x000000285b287221 */ /* 0x000fe20000010000 */
[----:B------:R-:W-:Y:S01]  /*1ab0*/  FFMA.FTZ R8, R170, R91, R8 ;  /* 0x0000005baa087223 */ /* 0x000fe20000010008 */
        /* <DEDUP_REMOVED lines=9> */
[----:B------:R-:W-:Y:S01]  /*1b50*/  FMUL.FTZ R139, R139, UR19 ;  /* 0x000000138b8b7c20 */ /* 0x000fe20008410000 */
[----:B------:R-:W-:Y:S01]  /*1b60*/  FFMA.FTZ R86, R137, R138, R86 ;  /* 0x0000008a89567223 */ /* 0x000fe20000010056 */
[----:B------:R-:W-:Y:S02]  /*1b70*/  HADD2.F32 R226, -RZ, R113.H1_H1 ;  /* 0x30000071ffe27230 */ /* 0x000fe40000004100 */
[----:B------:R-:W-:Y:S01]  /*1b80*/  FADD.FTZ R87, R94, R93 ;  /* 0x0000005d5e577221 */ /* 0x000fe20000010000 */
[----:B------:R-:W-:Y:S01]  /*1b90*/  FMUL.FTZ R94, R227, R90 ;  /* 0x0000005ae35e7220 */ /* 0x000fe20000410000 */
[----:B------:R-:W-:Y:S01]  /*1ba0*/  FFMA.FTZ R86, R139, R140, R86 ;  /* 0x0000008c8b567223 */ /* 0x000fe20000010056 */
[----:B------:R-:W-:Y:S01]  /*1bb0*/  FADD.FTZ R42, R96, R42 ;  /* 0x0000002a602a7221 */ /* 0x000fe20000010000 */
[----:B------:R-:W-:Y:S01]  /*1bc0*/  FFMA.FTZ R10, R163, R96, R10 ;  /* 0x00000060a30a7223 */ /* 0x000fe2000001000a */
[----:B------:R-:W-:Y:S01]  /*1bd0*/  FMUL.FTZ R143, R143, UR19 ;  /* 0x000000138f8f7c20 */ /* 0x000fe20008410000 */
[----:B------:R-:W-:-:S02]  /*1be0*/  HADD2.F32 R88, -RZ, R114.H0_H0 ;  /* 0x20000072ff587230 */ /* 0x000fc40000004100 */
        /* <DEDUP_REMOVED lines=8> */
[----:B------:R-:W-:Y:S02]  /*1c70*/  HADD2.F32 R89, -RZ, R114.H1_H1 ;  /* 0x30000072ff597230 */ /* 0x000fe40000004100 */
[----:B------:R-:W-:Y:S01]  /*1c80*/  FMUL.FTZ R96, R224, R88 ;  /* 0x00000058e0607220 */ /* 0x000fe20000410000 */
[----:B------:R-:W-:Y:S01]  /*1c90*/  FFMA.FTZ R87, R147, R145, R86 ;  /* 0x0000009193577223 */ /* 0x000fe20000010056 */
[----:B------:R-:W-:-:S02]  /*1ca0*/  HADD2.F32 R215, -RZ, R115.H0_H0 ;  /* 0x20000073ffd77230 */ /* 0x000fc40000004100 */
[----:B------:R-:W-:Y:S01]  /*1cb0*/  FMUL.FTZ R148, R148, UR19 ;  /* 0x0000001394947c20 */ /* 0x000fe20008410000 */
[----:B------:R-:W-:Y:S01]  /*1cc0*/  FADD.FTZ R86, R97, R96 ;  /* 0x0000006061567221 */ /* 0x000fe20000010000 */
[----:B------:R-:W-:Y:S01]  /*1cd0*/  FMUL.FTZ R97, R223, R89 ;  /* 0x00000059df617220 */ /* 0x000fe20000410000 */
[----:B------:R-:W-:Y:S02]  /*1ce0*/  HADD2.F32 R216, -RZ, R115.H1_H1 ;  /* 0x30000073ffd87230 */ /* 0x000fe40000004100 */
[----:B------:R-:W-:Y:S01]  /*1cf0*/  FMUL.FTZ R100, R100, UR19 ;  /* 0x0000001364647c20 */ /* 0x000fe20008410000 */
[----:B------:R-:W-:Y:S01]  /*1d00*/  FFMA.FTZ R87, R148, R146, R87 ;  /* 0x0000009294577223 */ /* 0x000fe20000010057 */
[----:B------:R-:W-:Y:S01]  /*1d10*/  FADD.FTZ R86, R86, R97 ;  /* 0x0000006156567221 */ /* 0x000fe20000010000 */
[----:B------:R-:W-:Y:S01]  /*1d20*/  FMUL.FTZ R101, R222, R215 ;  /* 0x000000d7de657220 */ /* 0x000fe20000410000 */
[----:B------:R-:W-:Y:S01]  /*1d30*/  FMUL.FTZ R102, R102, UR19 ;  /* 0x0000001366667c20 */ /* 0x000fe20008410000 */
[----:B------:R-:W-:Y:S01]  /*1d40*/  FFMA.FTZ R87, R100, R92, R87 ;  /* 0x0000005c64577223 */ /* 0x000fe20000010057 */
[----:B------:R-:W-:Y:S01]  /*1d50*/  FMUL.FTZ R103, R221, R216 ;  /* 0x000000d8dd677220 */ /* 0x000fe20000410000 */
[----:B------:R-:W-:Y:S01]  /*1d60*/  FADD.FTZ R86, R86, R101 ;  /* 0x0000006556567221 */ /* 0x000fe20000010000 */
[----:B------:R-:W-:Y:S01]  /*1d70*/  FMUL.FTZ R104, R104, UR19 ;  /* 0x0000001368687c20 */ /* 0x000fe20008410000 */
[----:B------:R-:W-:-:S02]  /*1d80*/  FFMA.FTZ R87, R102, R93, R87 ;  /* 0x0000005d66577223 */ /* 0x000fc40000010057 */
[----:B------:R-:W-:Y:S01]  /*1d90*/  FADD.FTZ R86, R86, R103 ;  /* 0x0000006756567221 */ /* 0x000fe20000010000 */
[----:B------:R-:W-:Y:S01]  /*1da0*/  FADD.FTZ R206, R110, R206 ;  /* 0x000000ce6ece7221 */ /* 0x000fe20000010000 */
[----:B------:R-:W-:Y:S01]  /*1db0*/  FFMA.FTZ R22, R143, R110, R22 ;  /* 0x0000006e8f167223 */ /* 0x000fe20000010016 */
[----:B------:R-:W-:Y:S01]  /*1dc0*/  FFMA.FTZ R110, R104, R94, R87 ;  /* 0x0000005e686e7223 */ /* 0x000fe20000010057 */
[----:B------:R-:W-:Y:S01]  /*1dd0*/  FMUL.FTZ R105, R105, UR19 ;  /* 0x0000001369697c20 */ /* 0x000fe20008410000 */
[----:B------:R-:W0:Y:S01]  /*1de0*/  SHFL.DOWN PT, R87, R86, 0x10, 0x1f ;  /* 0x0a001f0056577f89 */ /* 0x000e2200000e0000 */
[----:B------:R-:W-:Y:S01]  /*1df0*/  FADD.FTZ R204, R109, R204 ;  /* 0x000000cc6dcc7221 */ /* 0x000fe20000010000 */
[----:B------:R-:W-:Y:S01]  /*1e00*/  FFMA.FTZ R20, R139, R109, R20 ;  /* 0x0000006d8b147223 */ /* 0x000fe20000010014 */
        /* <DEDUP_REMOVED lines=11> */
[----:B------:R-:W2:Y:S01]  /*1ec0*/  SHFL.DOWN PT, R86, R87, 0x8, 0x1f ;  /* 0x09001f0057567f89 */ /* 0x000ea200000e0000 */
[----:B0-----:R-:W-:Y:S01]  /*1ed0*/  FADD.FTZ R85, R84, R85 ;  /* 0x0000005554557221 */ /* 0x001fe20000010000 */
[----:B--2---:R-:W-:-:S04]  /*1ee0*/  FADD.FTZ R109, R87, R86 ;  /* 0x00000056576d7221 */ /* 0x004fc80000010000 */
[----:B------:R-:W0:Y:S04]  /*1ef0*/  SHFL.DOWN PT, R86, R85, 0x8, 0x1f ;  /* 0x09001f0055567f89 */ /* 0x000e2800000e0000 */
[----:B------:R-:W2:Y:S01]  /*1f00*/  SHFL.DOWN PT, R112, R109, 0x4, 0x1f ;  /* 0x08801f006d707f89 */ /* 0x000ea200000e0000 */
[----:B0-----:R-:W-:-:S05]  /*1f10*/  FADD.FTZ R86, R85, R86 ;  /* 0x0000005655567221 */ /* 0x001fca0000010000 */
[----:B------:R-:W0:Y:S01]  /*1f20*/  SHFL.DOWN PT, R113, R86, 0x4, 0x1f ;  /* 0x08801f0056717f89 */ /* 0x000e2200000e0000 */
[----:B--2---:R-:W-:-:S05]  /*1f30*/  FADD.FTZ R112, R109, R112 ;  /* 0x000000706d707221 */ /* 0x004fca0000010000 */
[----:B------:R-:W2:Y:S01]  /*1f40*/  SHFL.DOWN PT, R115, R112, 0x2, 0x1f ;  /* 0x08401f0070737f89 */ /* 0x000ea200000e0000 */
[----:B0-----:R-:W-:-:S05]  /*1f50*/  FADD.FTZ R113, R86, R113 ;  /* 0x0000007156717221 */ /* 0x001fca0000010000 */
[----:B------:R-:W0:Y:S01]  /*1f60*/  SHFL.DOWN PT, R84, R113, 0x2, 0x1f ;  /* 0x08401f0071547f89 */ /* 0x000e2200000e0000 */
[----:B--2---:R-:W-:Y:S01]  /*1f70*/  FADD.FTZ R115, R112, R115 ;  /* 0x0000007370737221 */ /* 0x004fe20000010000 */
[----:B------:R-:W-:Y:S01]  /*1f80*/  ISETP.NE.U32.AND P0, PT, RZ, UR16, PT ;  /* 0x00000010ff007c0c */ /* 0x000fe2000bf05070 */
[----:B0-----:R-:W-:-:S03]  /*1f90*/  FADD.FTZ R114, R113, R84 ;  /* 0x0000005471727221 */ /* 0x001fc60000010000 */
[----:B------:R-:W0:Y:S04]  /*1fa0*/  SHFL.DOWN PT, R84, R115, 0x1, 0x1f ;  /* 0x08201f0073547f89 */ /* 0x000e2800000e0000 */
[----:B------:R-:W2:Y:S01]  /*1fb0*/  SHFL.DOWN PT, R85, R114, 0x1, 0x1f ;  /* 0x08201f0072557f89 */ /* 0x000ea200000e0000 */
[----:B------:R-:W-:-:S13]  /*1fc0*/  ISETP.NE.AND.EX P0, PT, RZ, UR17, PT, P0 ;  /* 0x00000011ff007c0c */ /* 0x000fda000bf05300 */
[----:B------:R-:W3:Y:S01]  /*1fd0*/  @P0 LDC.64 R86, c[0x0][0x438] ;  /* 0x00010e00ff560b82 */ /* 0x000ee20000000a00 */
[----:B0-----:R-:W-:Y:S01]  /*1fe0*/  FADD.FTZ R84, R115, R84 ;  /* 0x0000005473547221 */ /* 0x001fe20000010000 */
[----:B--2---:R-:W-:-:S05]  /*1ff0*/  FADD.FTZ R85, R114, R85 ;  /* 0x0000005572557221 */ /* 0x004fca0000010000 */
[----:B------:R0:W-:Y:S02]  /*2000*/  @!P1 STS.64 [R230], R84 ;  /* 0x00000054e6009388 */ /* 0x0001e40000000a00 */
[----:B0-----:R-:W0:Y:S01]  /*2010*/  @P0 LDC.64 R84, c[0x0][0x438] ;  /* 0x00010e00ff540b82 */ /* 0x001e220000000a00 */
[----:B---3--:R-:W-:-:S05]  /*2020*/  @P0 IMAD.WIDE.U32 R86, R131, 0x10, R86 ;  /* 0x0000001083560825 */ /* 0x008fca00078e0056 */
[----:B-----5:R2:W5:Y:S02]  /*2030*/  @P0 LDG.E.128 R64, desc[UR12][R86.64] ;  /* 0x0000000c56400981 */ /* 0x020564000c1e1d00 */
[----:B--2---:R-:W2:Y:S01]  /*2040*/  @P0 LDC.64 R86, c[0x0][0x438] ;  /* 0x00010e00ff560b82 */ /* 0x004ea20000000a00 */
[----:B0-----:R-:W-:-:S05]  /*2050*/  @P0 IMAD.WIDE.U32 R84, R212, 0x10, R84 ;  /* 0x00000010d4540825 */ /* 0x001fca00078e0054 */
[----:B------:R0:W5:Y:S02]  /*2060*/  @P0 LDG.E.128 R68, desc[UR12][R84.64] ;  /* 0x0000000c54440981 */ /* 0x000164000c1e1d00 */
[----:B0-----:R-:W0:Y:S01]  /*2070*/  @P0 LDC.64 R84, c[0x0][0x438] ;  /* 0x00010e00ff540b82 */ /* 0x001e220000000a00 */
[----:B--2---:R-:W-:Y:S01]  /*2080*/  @P0 IMAD.WIDE.U32 R86, R210, 0x10, R86 ;  /* 0x00000010d2560825 */ /* 0x004fe200078e0056 */
[----:B-1----:R-:W-:-:S04]  /*2090*/  @UP0 UIMAD.WIDE UR4, UR6, 0x2, UR4 ;  /* 0x00000002060408a5 */ /* 0x002fc8000f8e0204 */
[----:B------:R1:W5:Y:S02]  /*20a0*/  @P0 LDG.E.128 R72, desc[UR12][R86.64] ;  /* 0x0000000c56480981 */ /* 0x000364000c1e1d00 */
[----:B-1----:R-:W1:Y:S01]  /*20b0*/  LDC.64 R86, c[0x0][0x3b0] ;  /* 0x0000ec00ff567b82 */ /* 0x002e620000000a00 */
[----:B0-----:R-:W-:-:S05]  /*20c0*/  @P0 IMAD.WIDE.U32 R84, R132, 0x10, R84 ;  /* 0x0000001084540825 */ /* 0x001fca00078e0054 */
[----:B------:R0:W5:Y:S01]  /*20d0*/  @P0 LDG.E.128 R76, desc[UR12][R84.64] ;  /* 0x0000000c544c0981 */ /* 0x000162000c1e1d00 */
[----:B------:R-:W-:Y:S02]  /*20e0*/  PLOP3.LUT P0, PT, PT, PT, UP0, 0x80, 0x8 ;  /* 0x000000000008781c */ /* 0x000fe40003f0f008 */
[----:B0-----:R-:W-:Y:S02]  /*20f0*/  MOV R84, UR4 ;  /* 0x0000000400547c02 */ /* 0x001fe40008000f00 */
[----:B------:R-:W-:-:S09]  /*2100*/  MOV R85, UR5 ;  /* 0x0000000500557c02 */ /* 0x000fd20008000f00 */
[----:B------:R0:W2:Y:S01]  /*2110*/  @P0 LDG.E.U16 R230, desc[UR12][R84.64] ;  /* 0x0000000c54e60981 */ /* 0x0000a2000c1e1500 */
[----:B------:R-:W-:Y:S01]  /*2120*/  FADD.FTZ R207, R98, R207 ;  /* 0x000000cf62cf7221 */ /* 0x000fe20000010000 */
[----:B------:R-:W-:Y:S01]  /*2130*/  FFMA.FTZ R23, R147, R98, R23 ;  /* 0x0000006293177223 */ /* 0x000fe20000010017 */
[----:B------:R-:W-:Y:S01]  /*2140*/  FADD.FTZ R208, R99, R208 ;  /* 0x000000d063d07221 */ /* 0x000fe20000010000 */
[----:B------:R-:W-:Y:S01]  /*2150*/  FFMA.FTZ R24, R148, R99, R24 ;  /* 0x0000006394187223 */ /* 0x000fe20000010018 */
[----:B------:R-:W-:Y:S01]  /*2160*/  FADD.FTZ R209, R108, R209 ;  /* 0x000000d16cd17221 */ /* 0x000fe20000010000 */
[----:B------:R-:W-:Y:S01]  /*2170*/  FFMA.FTZ R25, R100, R108, R25 ;  /* 0x0000006c64197223 */ /* 0x000fe20000010019 */
[----:B-1----:R-:W-:-:S04]  /*2180*/  IMAD.WIDE.U32 R112, R212, 0x8, R86 ;  /* 0x00000008d4707825 */ /* 0x002fc800078e0056 */
        /* <DEDUP_REMOVED lines=8> */
[----:B------:R-:W-:Y:S06]  /*2210*/  BAR.SYNC.DEFER_BLOCKING 0x0 ;  /* 0x0000000000007b1d */ /* 0x000fec0000010000 */
[----:B0-----:R-:W0:Y:S01]  /*2220*/  LDS.128 R84, [R200] ;  /* 0x00000000c8547984 */ /* 0x001e220000000c00 */
[----:B------:R-:W-:Y:S01]  /*2230*/  FADD.FTZ R218, R89, R218 ;  /* 0x000000da59da7221 */ /* 0x000fe20000010000 */
[----:B------:R-:W-:Y:S01]  /*2240*/  FFMA.FTZ R30, R107, R89, R30 ;  /* 0x000000596b1e7223 */ /* 0x000fe2000001001e */
[----:B------:R-:W-:Y:S01]  /*2250*/  FADD.FTZ R213, R90, R213 ;  /* 0x000000d55ad57221 */ /* 0x000fe20000010000 */
[----:B------:R-:W-:Y:S01]  /*2260*/  FFMA.FTZ R27, R104, R90, R27 ;  /* 0x0000005a681b7223 */ /* 0x000fe2000001001b */
[----:B------:R-:W-:-:S02]  /*2270*/  IADD3 R90, PT, PT, R166, 0x8050, RZ ;  /* 0x00008050a65a7810 */ /* 0x000fc40007ffe0ff */
[----:B------:R-:W-:Y:S01]  /*2280*/  @!P2 IADD3 R90, PT, PT, R166, 0x8010, RZ ;  /* 0x00008010a65aa810 */ /* 0x000fe20007ffe0ff */
[----:B------:R-:W-:Y:S01]  /*2290*/  FADD.FTZ R217, R88, R217 ;  /* 0x000000d958d97221 */ /* 0x000fe20000010000 */
[----:B------:R-:W-:Y:S01]  /*22a0*/  FFMA.FTZ R29, R106, R88, R29 ;  /* 0x000000586a1d7223 */ /* 0x000fe2000001001d */
[----:B0-----:R-:W-:Y:S01]  /*22b0*/  FADD.FTZ R89, RZ, R84 ;  /* 0x00000054ff597221 */ /* 0x001fe20000010000 */
[----:B------:R-:W-:-:S03]  /*22c0*/  FADD.FTZ R84, RZ, R85 ;  /* 0x00000055ff547221 */ /* 0x000fc60000010000 */
[----:B------:R-:W-:Y:S01]  /*22d0*/  FADD.FTZ R89, R86, R89 ;  /* 0x0000005956597221 */ /* 0x000fe20000010000 */
[----:B------:R-:W-:Y:S02]  /*22e0*/  FADD.FTZ R88, R87, R84 ;  /* 0x0000005457587221 */ /* 0x000fe40000010000 */
[----:B------:R-:W0:Y:S02]  /*22f0*/  LDS.128 R84, [R90] ;  /* 0x000000005a547984 */ /* 0x000e240000000c00 */
[----:B0-----:R-:W-:Y:S01]  /*2300*/  FADD.FTZ R89, R89, R84 ;  /* 0x0000005459597221 */ /* 0x001fe20000010000 */
[----:B------:R-:W-:Y:S01]  /*2310*/  IADD3 R84, PT, PT, R166, 0x8060, RZ ;  /* 0x00008060a6547810 */ /* 0x000fe20007ffe0ff */
[----:B------:R-:W-:Y:S01]  /*2320*/  FADD.FTZ R88, R88, R85 ;  /* 0x0000005558587221 */ /* 0x000fe20000010000 */
[----:B------:R-:W-:Y:S01]  /*2330*/  @!P2 IADD3 R84, PT, PT, R166, 0x8020, RZ ;  /* 0x00008020a654a810 */ /* 0x000fe20007ffe0ff */
[----:B------:R-:W-:Y:S02]  /*2340*/  FADD.FTZ R89, R86, R89 ;  /* 0x0000005956597221 */ /* 0x000fe40000010000 */
[----:B------:R-:W-:-:S03]  /*2350*/  FADD.FTZ R88, R87, R88 ;  /* 0x0000005857587221 */ /* 0x000fc60000010000 */
[----:B------:R-:W0:Y:S01]  /*2360*/  LDS.128 R84, [R84] ;  /* 0x0000000054547984 */ /* 0x000e220000000c00 */
[----:B------:R-:W-:Y:S01]  /*2370*/  FADD.FTZ R211, R91, R211 ;  /* 0x000000d35bd37221 */ /* 0x000fe20000010000 */
[----:B------:R-:W-:Y:S01]  /*2380*/  FFMA.FTZ R26, R102, R91, R26 ;  /* 0x0000005b661a7223 */ /* 0x000fe2000001001a */
[C---:B------:R-:W-:Y:S02]  /*2390*/  IADD3 R91, PT, PT, R166.reuse, 0x8070, RZ ;  /* 0x00008070a65b7810 */ /* 0x040fe40007ffe0ff */
[----:B------:R-:W-:Y:S01]  /*23a0*/  @!P2 IADD3 R91, PT, PT, R166, 0x8030, RZ ;  /* 0x00008030a65ba810 */ /* 0x000fe20007ffe0ff */
[----:B0-----:R-:W-:Y:S01]  /*23b0*/  FADD.FTZ R88, R88, R85 ;  /* 0x0000005558587221 */ /* 0x001fe20000010000 */
[----:B------:R-:W-:-:S03]  /*23c0*/  FADD.FTZ R85, R89, R84 ;  /* 0x0000005459557221 */ /* 0x000fc60000010000 */
[----:B------:R-:W-:Y:S02]  /*23d0*/  FADD.FTZ R166, R87, R88 ;  /* 0x0000005857a67221 */ /* 0x000fe40000010000 */
[----:B------:R-:W0:Y:S01]  /*23e0*/  LDS.128 R88, [R91] ;  /* 0x000000005b587984 */ /* 0x000e220000000c00 */
[----:B------:R-:W-:Y:S01]  /*23f0*/  FADD.FTZ R85, R86, R85 ;  /* 0x0000005556557221 */ /* 0x000fe20000010000 */
[----:B------:R-:W-:-:S04]  /*2400*/  UISETP.NE.U32.AND UP1, UPT, UR16, URZ, UPT ;  /* 0x000000ff1000728c */ /* 0x000fc8000bf25070 */
[----:B------:R-:W-:Y:S01]  /*2410*/  UISETP.NE.AND.EX UP1, UPT, UR17, URZ, UPT, UP1 ;  /* 0x000000ff1100728c */ /* 0x000fe2000bf25310 */
[----:B------:R-:W-:Y:S01]  /*2420*/  FADD.FTZ R214, R226, R214 ;  /* 0x000000d6e2d67221 */ /* 0x000fe20000010000 */
[----:B------:R-:W-:Y:S01]  /*2430*/  FFMA.FTZ R28, R105, R226, R28 ;  /* 0x000000e2691c7223 */ /* 0x000fe2000001001c */
[----:B------:R-:W-:Y:S01]  /*2440*/  FADD.FTZ R219, R215, R219 ;  /* 0x000000dbd7db7221 */ /* 0x000fe20000010000 */
[----:B------:R-:W-:Y:S01]  /*2450*/  FFMA.FTZ R31, R110, R215, R31 ;  /* 0x000000d76e1f7223 */ /* 0x000fe2000001001f */
[----:B------:R-:W-:Y:S01]  /*2460*/  FADD.FTZ R220, R216, R220 ;  /* 0x000000dcd8dc7221 */ /* 0x000fe20000010000 */
[----:B------:R-:W-:Y:S01]  /*2470*/  FFMA.FTZ R32, R111, R216, R32 ;  /* 0x000000d86f207223 */ /* 0x000fe20000010020 */
[----:B------:R-:W-:Y:S01]  /*2480*/  UMOV UR5, 0x3f800000 ;  /* 0x3f80000000057882 */ /* 0x000fe20000000000 */
        /* <DEDUP_REMOVED lines=8> */
[----:B--2---:R-:W-:-:S05]  /*2510*/  @P0 HADD2.F32 R230, -RZ, R230.H0_H0 ;  /* 0x200000e6ffe60230 */ /* 0x004fca0000004100 */
[----:B------:R-:W-:-:S13]  /*2520*/  @P0 R2UR UR4, R230 ;  /* 0x00000000e60402ca */ /* 0x000fda00000e0000 */
[----:B------:R-:W-:Y:S01]  /*2530*/  @UP0 UMOV UR5, UR4 ;  /* 0x0000000400050c82 */ /* 0x000fe20008000000 */
[----:B------:R-:W-:Y:S05]  /*2540*/  BRA.U UP1, `(.L_x_2491) ;  /* 0x00000035016c7547 */ /* 0x000fea000b800000 */
[----:B------:R-:W0:Y:S01]  /*2550*/  LDC.64 R84, c[0x0][0x390] ;  /* 0x0000e400ff547b82 */ /* 0x000e220000000a00 */
[----:B------:R-:W-:-:S04]  /*2560*/  ISETP.NE.U32.AND P0, PT, RZ, UR20, PT ;  /* 0x00000014ff007c0c */ /* 0x000fc8000bf05070 */
[----:B------:R-:W-:Y:S01]  /*2570*/  ISETP.NE.AND.EX P0, PT, RZ, UR21, PT, P0 ;  /* 0x00000015ff007c0c */ /* 0x000fe2000bf05300 */
[----:B0-----:R-:W-:-:S06]  /*2580*/  IMAD.WIDE.U32 R84, R131, 0x10, R84 ;  /* 0x0000001083547825 */ /* 0x001fcc00078e0054 */
[----:B------:R-:W5:Y:S06]  /*2590*/  LDG.E.128 R84, desc[UR12][R84.64] ;  /* 0x0000000c54547981 */ /* 0x000f6c000c1e1d00 */
[----:B------:R-:W-:Y:S05]  /*25a0*/  @P0 BRA `(.L_x_2492) ;  /* 0x0000000400980947 */ /* 0x000fea0003800000 */
[--C-:B------:R-:W-:Y:S01]  /*25b0*/  FFMA.FTZ R88, R165, UR24, R166.reuse ;  /* 0x00000018a5587c23 */ /* 0x100fe200080100a6 */
[----:B-----5:R-:W-:Y:S01]  /*25c0*/  LOP3.LUT P1, RZ, R114, 0xff, RZ, 0xc0, !PT ;  /* 0x000000ff72ff7812 */ /* 0x020fe2000782c0ff */
[----:B------:R-:W-:Y:S01]  /*25d0*/  FFMA.FTZ R89, R196, UR24, R166 ;  /* 0x00000018c4597c23 */ /* 0x000fe200080100a6 */
[----:B------:R-:W-:Y:S01]  /*25e0*/  UMOV UR4, UR7 ;  /* 0x0000000700047c82 */ /* 0x000fe20008000000 */
[----:B------:R-:W-:Y:S01]  /*25f0*/  FADD.FTZ R88, R197, -R88 ;  /* 0x80000058c5587221 */ /* 0x000fe20000010000 */
[----:B------:R-:W-:Y:S02]  /*2600*/  HFMA2 R90, -RZ, RZ, 0, 0 ;  /* 0x00000000ff5a7431 */ /* 0x000fe400000001ff */
[----:B------:R-:W-:Y:S01]  /*2610*/  FADD.FTZ R198, R198, -R89 ;  /* 0x80000059c6c67221 */ /* 0x000fe20000010000 */
[----:B------:R-:W-:Y:S01]  /*2620*/  LOP3.LUT P3, RZ, R114, 0xff00, RZ, 0xc0, !PT ;  /* 0x0000ff0072ff7812 */ /* 0x000fe2000786c0ff */
[----:B------:R-:W-:Y:S01]  /*2630*/  FMUL.FTZ R88, R88, UR19 ;  /* 0x0000001358587c20 */ /* 0x000fe20008410000 */
[--C-:B------:R-:W-:Y:S01]  /*2640*/  FFMA.FTZ R194, R194, UR24, R166.reuse ;  /* 0x00000018c2c27c23 */ /* 0x100fe200080100a6 */
[----:B------:R-:W-:Y:S01]  /*2650*/  FMUL.FTZ R198, R198, UR19 ;  /* 0x00000013c6c67c20 */ /* 0x000fe20008410000 */
[----:B------:R-:W-:Y:S01]  /*2660*/  FFMA.FTZ R193, R193, UR24, R166 ;  /* 0x00000018c1c17c23 */ /* 0x000fe200080100a6 */
[----:B------:R-:W-:Y:S01]  /*2670*/  FMUL.FTZ R88, R88, UR5 ;  /* 0x0000000558587c20 */ /* 0x000fe20008410000 */
[----:B------:R-:W-:Y:S01]  /*2680*/  FADD.FTZ R194, R195, -R194 ;  /* 0x800000c2c3c27221 */ /* 0x000fe20000010000 */
[----:B------:R-:W-:-:S02]  /*2690*/  @P1 HADD2.F32 R89, -RZ, R84.H0_H0 ;  /* 0x20000054ff591230 */ /* 0x000fc40000004100 */
[----:B------:R-:W-:Y:S01]  /*26a0*/  FMUL.FTZ R198, R198, UR5 ;  /* 0x00000005c6c67c20 */ /* 0x000fe20008410000 */
[----:B------:R-:W-:Y:S02]  /*26b0*/  @P1 HADD2.F32 R91, -RZ, R48.H0_H0 ;  /* 0x20000030ff5b1230 */ /* 0x000fe40000004100 */
[----:B------:R-:W-:Y:S01]  /*26c0*/  FMUL.FTZ R196, R88, UR4 ;  /* 0x0000000458c47c20 */ /* 0x000fe20008410000 */
[----:B------:R-:W-:Y:S01]  /*26d0*/  MOV R88, RZ ;  /* 0x000000ff00587202 */ /* 0x000fe20000000f00 */
[----:B------:R-:W-:Y:S01]  /*26e0*/  FMUL.FTZ R194, R194, UR19 ;  /* 0x00000013c2c27c20 */ /* 0x000fe20008410000 */
[----:B------:R-:W-:Y:S01]  /*26f0*/  LOP3.LUT P6, RZ, R114, 0xff000000, RZ, 0xc0, !PT ;  /* 0xff00000072ff7812 */ /* 0x000fe200078cc0ff */
[C---:B------:R-:W-:Y:S01]  /*2700*/  @P1 FMUL.FTZ R90, R196.reuse, R89 ;  /* 0x00000059c45a1220 */ /* 0x040fe20000410000 */
[----:B------:R-:W-:Y:S01]  /*2710*/  @P1 FMUL.FTZ R88, R196, R91 ;  /* 0x0000005bc4581220 */ /* 0x000fe20000410000 */
[----:B------:R-:W-:Y:S01]  /*2720*/  LOP3.LUT P1, RZ, R114, 0xff0000, RZ, 0xc0, !PT ;  /* 0x00ff000072ff7812 */ /* 0x000fe2000782c0ff */
[----:B------:R-:W-:-:S02]  /*2730*/  HFMA2 R91, -RZ, RZ, 0, 0 ;  /* 0x00000000ff5b7431 */ /* 0x000fc400000001ff */
[----:B------:R-:W-:Y:S01]  /*2740*/  FMUL.FTZ R194, R194, UR5 ;  /* 0x00000005c2c27c20 */ /* 0x000fe20008410000 */
[----:B------:R-:W-:Y:S02]  /*2750*/  @P3 HADD2.F32 R84, -RZ, R84.H1_H1 ;  /* 0x30000054ff543230 */ /* 0x000fe40000004100 */
[----:B------:R-:W-:Y:S01]  /*2760*/  FMUL.FTZ R198, R198, UR4 ;  /* 0x00000004c6c67c20 */ /* 0x000fe20008410000 */
[----:B------:R-:W-:Y:S01]  /*2770*/  FADD.FTZ R193, R192, -R193 ;  /* 0x800000c1c0c17221 */ /* 0x000fe20000010000 */
[----:B------:R-:W-:Y:S02]  /*2780*/  @P3 HADD2.F32 R89, -RZ, R48.H1_H1 ;  /* 0x30000030ff593230 */ /* 0x000fe40000004100 */
[----:B------:R-:W-:Y:S01]  /*2790*/  FMUL.FTZ R196, R194, UR4 ;  /* 0x00000004c2c47c20 */ /* 0x000fe20008410000 */
[----:B------:R-:W-:Y:S02]  /*27a0*/  HFMA2 R165, -RZ, RZ, 0, 0 ;  /* 0x00000000ffa57431 */ /* 0x000fe400000001ff */
[C---:B------:R-:W-:Y:S01]  /*27b0*/  @P3 FMUL.FTZ R91, R198.reuse, R84 ;  /* 0x00000054c65b3220 */ /* 0x040fe20000410000 */
[----:B------:R-:W-:Y:S01]  /*27c0*/  FMUL.FTZ R193, R193, UR19 ;  /* 0x00000013c1c17c20 */ /* 0x000fe20008410000 */
[----:B------:R-:W-:Y:S01]  /*27d0*/  MOV R84, RZ ;  /* 0x000000ff00547202 */ /* 0x000fe20000000f00 */
[----:B------:R-:W-:Y:S01]  /*27e0*/  @P3 FMUL.FTZ R84, R198, R89 ;  /* 0x00000059c6543220 */ /* 0x000fe20000410000 */
[----:B------:R-:W-:Y:S01]  /*27f0*/  @P1 HADD2.F32 R194, -RZ, R85.H0_H0 ;  /* 0x20000055ffc21230 */ /* 0x000fe20000004100 */
[----:B------:R-:W-:Y:S01]  /*2800*/  MOV R89, RZ ;  /* 0x000000ff00597202 */ /* 0x000fe20000000f00 */
[----:B------:R-:W-:-:S02]  /*2810*/  @P1 HADD2.F32 R195, -RZ, R49.H0_H0 ;  /* 0x20000031ffc31230 */ /* 0x000fc40000004100 */
[----:B------:R-:W-:Y:S01]  /*2820*/  FMUL.FTZ R193, R193, UR5 ;  /* 0x00000005c1c17c20 */ /* 0x000fe20008410000 */
[----:B------:R-:W-:Y:S01]  /*2830*/  FFMA.FTZ R167, R167, UR24, R166 ;  /* 0x00000018a7a77c23 */ /* 0x000fe200080100a6 */
[C---:B------:R-:W-:Y:S01]  /*2840*/  @P1 FMUL.FTZ R165, R196.reuse, R194 ;  /* 0x000000c2c4a51220 */ /* 0x040fe20000410000 */
[----:B------:R-:W-:Y:S02]  /*2850*/  @P6 HADD2.F32 R85, -RZ, R85.H1_H1 ;  /* 0x30000055ff556230 */ /* 0x000fe40000004100 */
[----:B------:R-:W-:Y:S01]  /*2860*/  @P1 FMUL.FTZ R89, R196, R195 ;  /* 0x000000c3c4591220 */ /* 0x000fe20000410000 */
[----:B------:R-:W-:Y:S01]  /*2870*/  ISETP.GE.U32.AND P1, PT, R114, RZ, PT ;  /* 0x000000ff7200720c */ /* 0x000fe20003f26070 */
[----:B------:R-:W-:Y:S01]  /*2880*/  FMUL.FTZ R192, R193, UR4 ;  /* 0x00000004c1c07c20 */ /* 0x000fe20008410000 */
[C---:B------:R-:W-:Y:S01]  /*2890*/  LOP3.LUT P5, RZ, R115.reuse, 0xff, RZ, 0xc0, !PT ;  /* 0x000000ff73ff7812 */ /* 0x040fe200078ac0ff */
[----:B------:R-:W-:Y:S01]  /*28a0*/  FADD.FTZ R167, R190, -R167 ;  /* 0x800000a7bea77221 */ /* 0x000fe20000010000 */
[C---:B------:R-:W-:Y:S01]  /*28b0*/  LOP3.LUT P4, RZ, R115.reuse, 0xff00, RZ, 0xc0, !PT ;  /* 0x0000ff0073ff7812 */ /* 0x040fe2000788c0ff */
[----:B------:R-:W-:Y:S01]  /*28c0*/  HFMA2 R190, -RZ, RZ, 0, 0 ;  /* 0x00000000ffbe7431 */ /* 0x000fe200000001ff */
[----:B------:R-:W-:Y:S01]  /*28d0*/  LOP3.LUT P3, RZ, R115, 0xff0000, RZ, 0xc0, !PT ;  /* 0x00ff000073ff7812 */ /* 0x000fe2000786c0ff */
[----:B------:R-:W-:Y:S01]  /*28e0*/  FMUL.FTZ R167, R167, UR19 ;  /* 0x00000013a7a77c20 */ /* 0x000fe20008410000 */
[----:B------:R-:W-:-:S02]  /*28f0*/  ISETP.GE.U32.AND.EX P1, PT, R115, 0x1000000, PT, P1 ;  /* 0x010000007300780c */ /* 0x000fc40003f26110 */
[----:B------:R-:W-:Y:S01]  /*2900*/  CS2R R114, SRZ ;  /* 0x0000000000727805 */ /* 0x000fe2000001ff00 */
[----:B------:R-:W-:Y:S01]  /*2910*/  FFMA.FTZ R168, R168, UR24, R166 ;  /* 0x00000018a8a87c23 */ /* 0x000fe200080100a6 */
[----:B------:R-:W-:Y:S01]  /*2920*/  @P6 FMUL.FTZ R114, R192, R85 ;  /* 0x00000055c0726220 */ /* 0x000fe20000410000 */
[----:B------:R-:W-:Y:S02]  /*2930*/  @P6 HADD2.F32 R85, -RZ, R49.H1_H1 ;  /* 0x30000031ff556230 */ /* 0x000fe40000004100 */
[----:B------:R-:W-:Y:S01]  /*2940*/  FMUL.FTZ R167, R167, UR5 ;  /* 0x00000005a7a77c20 */ /* 0x000fe20008410000 */
[----:B------:R-:W-:Y:S01]  /*2950*/  FADD.FTZ R187, R187, -R168 ;  /* 0x800000a8bbbb7221 */ /* 0x000fe20000010000 */
[----:B------:R-:W-:Y:S01]  /*2960*/  F2FP.F16.F32.PACK_AB R84, R84, R88 ;  /* 0x000000585454723e */ /* 0x000fe200000000ff */
[----:B------:R-:W-:Y:S01]  /*2970*/  @P6 FMUL.FTZ R190, R192, R85 ;  /* 0x00000055c0be6220 */ /* 0x000fe20000410000 */
[----:B------:R-:W-:Y:S01]  /*2980*/  FFMA.FTZ R192, R189, UR24, R166 ;  /* 0x00000018bdc07c23 */ /* 0x000fe200080100a6 */
[----:B------:R-:W-:Y:S01]  /*2990*/  FMUL.FTZ R194, R167, UR4 ;  /* 0x00000004a7c27c20 */ /* 0x000fe20008410000 */
[----:B------:R-:W-:Y:S01]  /*29a0*/  @P5 HADD2.F32 R167, -RZ, R86.H0_H0 ;  /* 0x20000056ffa75230 */ /* 0x000fe20000004100 */
[----:B------:R-:W-:Y:S01]  /*29b0*/  MOV R85, RZ ;  /* 0x000000ff00557202 */ /* 0x000fe20000000f00 */
[----:B------:R-:W-:Y:S01]  /*29c0*/  FADD.FTZ R192, R191, -R192 ;  /* 0x800000c0bfc07221 */ /* 0x000fe20000010000 */
[----:B------:R-:W-:-:S02]  /*29d0*/  @P5 HADD2.F32 R189, -RZ, R50.H0_H0 ;  /* 0x20000032ffbd5230 */ /* 0x000fc40000004100 */
[----:B------:R-:W-:Y:S01]  /*29e0*/  FMUL.FTZ R187, R187, UR19 ;  /* 0x00000013bbbb7c20 */ /* 0x000fe20008410000 */
[----:B------:R-:W-:Y:S01]  /*29f0*/  @P5 FMUL.FTZ R115, R194, R167 ;  /* 0x000000a7c2735220 */ /* 0x000fe20000410000 */
[----:B------:R-:W-:Y:S01]  /*2a00*/  FMUL.FTZ R192, R192, UR19 ;  /* 0x00000013c0c07c20 */ /* 0x000fe20008410000 */
[----:B------:R-:W-:Y:S02]  /*2a10*/  HFMA2 R167, -RZ, RZ, 0, 0 ;  /* 0x00000000ffa77431 */ /* 0x000fe400000001ff */
[----:B------:R-:W-:Y:S01]  /*2a20*/  @P5 FMUL.FTZ R85, R194, R189 ;  /* 0x000000bdc2555220 */ /* 0x000fe20000410000 */
[----:B------:R-:W-:Y:S02]  /*2a30*/  @P4 HADD2.F32 R86, -RZ, R86.H1_H1 ;  /* 0x30000056ff564230 */ /* 0x000fe40000004100 */
[----:B------:R-:W-:Y:S01]  /*2a40*/  FMUL.FTZ R192, R192, UR5 ;  /* 0x00000005c0c07c20 */ /* 0x000fe20008410000 */
[----:B------:R-:W-:Y:S02]  /*2a50*/  @P4 HADD2.F32 R168, -RZ, R50.H1_H1 ;  /* 0x30000032ffa84230 */ /* 0x000fe40000004100 */
[----:B------:R-:W-:Y:S01]  /*2a60*/  FMUL.FTZ R187, R187, UR5 ;  /* 0x00000005bbbb7c20 */ /* 0x000fe20008410000 */
[----:B------:R-:W-:-:S03]  /*2a70*/  FMUL.FTZ R189, R192, UR4 ;  /* 0x00000004c0bd7c20 */ /* 0x000fc60008410000 */
[----:B------:R-:W-:Y:S01]  /*2a80*/  FMUL.FTZ R191, R187, UR4 ;  /* 0x00000004bbbf7c20 */ /* 0x000fe20008410000 */
[----:B------:R-:W-:Y:S01]  /*2a90*/  MOV R187, RZ ;  /* 0x000000ff00bb7202 */ /* 0x000fe20000000f00 */
[C---:B------:R-:W-:Y:S01]  /*2aa0*/  @P4 FMUL.FTZ R167, R189.reuse, R86 ;  /* 0x00000056bda74220 */ /* 0x040fe20000410000 */
[----:B------:R-:W-:Y:S01]  /*2ab0*/  MOV R86, RZ ;  /* 0x000000ff00567202 */ /* 0x000fe20000000f00 */
[----:B------:R-:W-:Y:S01]  /*2ac0*/  @P4 FMUL.FTZ R86, R189, R168 ;  /* 0x000000a8bd564220 */ /* 0x000fe20000410000 */
[----:B------:R-:W-:Y:S01]  /*2ad0*/  FFMA.FTZ R189, R170, UR24, R166 ;  /* 0x00000018aabd7c23 */ /* 0x000fe200080100a6 */
[----:B------:R-:W-:Y:S02]  /*2ae0*/  HFMA2 R168, -RZ, RZ, 0, 0 ;  /* 0x00000000ffa87431 */ /* 0x000fe400000001ff */
[----:B------:R-:W-:Y:S02]  /*2af0*/  @P3 HADD2.F32 R170, -RZ, R87.H0_H0 ;  /* 0x20000057ffaa3230 */ /* 0x000fe40000004100 */
[----:B------:R-:W-:Y:S01]  /*2b00*/  FADD.FTZ R189, R188, -R189 ;  /* 0x800000bdbcbd7221 */ /* 0x000fe20000010000 */
[----:B------:R-:W-:Y:S01]  /*2b10*/  @P3 HADD2.F32 R188, -RZ, R51.H0_H0 ;  /* 0x20000033ffbc3230 */ /* 0x000fe20000004100 */
[----:B------:R-:W-:Y:S01]  /*2b20*/  F2FP.F16.F32.PACK_AB R86, R86, R85 ;  /* 0x000000555656723e */ /* 0x000fe200000000ff */
[----:B------:R-:W-:-:S02]  /*2b30*/  @P1 HADD2.F32 R87, -RZ, R87.H1_H1 ;  /* 0x30000057ff571230 */ /* 0x000fc40000004100 */
[----:B------:R-:W-:Y:S01]  /*2b40*/  FMUL.FTZ R189, R189, UR19 ;  /* 0x00000013bdbd7c20 */ /* 0x000fe20008410000 */
[C---:B------:R-:W-:Y:S01]  /*2b50*/  @P3 FMUL.FTZ R168, R191.reuse, R170 ;  /* 0x000000aabfa83220 */ /* 0x040fe20000410000 */
[----:B------:R-:W-:Y:S01]  /*2b60*/  @P3 FMUL.FTZ R187, R191, R188 ;  /* 0x000000bcbfbb3220 */ /* 0x000fe20000410000 */
[----:B------:R-:W-:Y:S02]  /*2b70*/  HFMA2 R188, -RZ, RZ, 0, 0 ;  /* 0x00000000ffbc7431 */ /* 0x000fe400000001ff */
[----:B------:R-:W-:Y:S01]  /*2b80*/  FMUL.FTZ R189, R189, UR5 ;  /* 0x00000005bdbd7c20 */ /* 0x000fe20008410000 */
[----:B------:R-:W-:Y:S02]  /*2b90*/  MOV R170, RZ ;  /* 0x000000ff00aa7202 */ /* 0x000fe40000000f00 */
[----:B------:R-:W-:Y:S01]  /*2ba0*/  F2FP.F16.F32.PACK_AB R85, R190, R89 ;  /* 0x00000059be55723e */ /* 0x000fe200000000ff */
[----:B------:R-:W-:Y:S01]  /*2bb0*/  FMUL.FTZ R192, R189, UR4 ;  /* 0x00000004bdc07c20 */ /* 0x000fe20008410000 */
[----:B------:R-:W-:-:S03]  /*2bc0*/  @P1 HADD2.F32 R189, -RZ, R51.H1_H1 ;  /* 0x30000033ffbd1230 */ /* 0x000fc60000004100 */
[C---:B------:R-:W-:Y:S02]  /*2bd0*/  @P1 FMUL.FTZ R170, R192.reuse, R87 ;  /* 0x00000057c0aa1220 */ /* 0x040fe40000410000 */
[----:B------:R-:W-:-:S05]  /*2be0*/  @P1 FMUL.FTZ R188, R192, R189 ;  /* 0x000000bdc0bc1220 */ /* 0x000fca0000410000 */
[----:B------:R-:W-:Y:S01]  /*2bf0*/  F2FP.F16.F32.PACK_AB R87, R188, R187 ;  /* 0x000000bbbc57723e */ /* 0x000fe200000000ff */
[----:B------:R-:W-:Y:S06]  /*2c00*/  BRA `(.L_x_2493) ;  /* 0x0000000400a07947 */ /* 0x000fec0003800000 */
.L_x_2492:
        /* <DEDUP_REMOVED lines=9> */
[----:B------:R-:W-:Y:S01]  /*2ca0*/  CS2R R90, SRZ ;  /* 0x00000000005a7805 */ /* 0x000fe2000001ff00 */
[--C-:B------:R-:W-:Y:S01]  /*2cb0*/  FFMA.FTZ R194, R194, UR24, R166.reuse ;  /* 0x00000018c2c27c23 */ /* 0x100fe200080100a6 */
[----:B------:R-:W-:Y:S01]  /*2cc0*/  FFMA.FTZ R193, R193, UR24, R166 ;  /* 0x00000018c1c17c23 */ /* 0x000fe200080100a6 */
[----:B------:R-:W-:Y:S01]  /*2cd0*/  FMUL.FTZ R80, R83, UR5 ;  /* 0x0000000553507c20 */ /* 0x000fe20008410000 */
[----:B------:R-:W-:Y:S01]  /*2ce0*/  LOP3.LUT P6, RZ, R114, 0xff000000, RZ, 0xc0, !PT ;  /* 0xff00000072ff7812 */ /* 0x000fe200078cc0ff */
[----:B------:R-:W-:-:S02]  /*2cf0*/  @P1 HADD2.F32 R81, -RZ, R84.H0_H0 ;  /* 0x20000054ff511230 */ /* 0x000fc40000004100 */
[----:B------:R-:W-:Y:S01]  /*2d00*/  FADD.FTZ R192, R192, -R193 ;  /* 0x800000c1c0c07221 */ /* 0x000fe20000010000 */
[----:B------:R-:W-:Y:S02]  /*2d10*/  @P1 HADD2.F32 R89, -RZ, R48.H0_H0 ;  /* 0x20000030ff591230 */ /* 0x000fe40000004100 */
[----:B------:R-:W-:Y:S01]  /*2d20*/  FMUL.FTZ R80, R80, UR4 ;  /* 0x0000000450507c20 */ /* 0x000fe20008410000 */
[----:B------:R-:W-:Y:S02]  /*2d30*/  HFMA2 R165, -RZ, RZ, 0, 0 ;  /* 0x00000000ffa57431 */ /* 0x000fe400000001ff */
[----:B------:R-:W-:Y:S01]  /*2d40*/  FMUL.FTZ R192, R192, UR19 ;  /* 0x00000013c0c07c20 */ /* 0x000fe20008410000 */
[----:B------:R-:W-:Y:S02]  /*2d50*/  @P3 HADD2.F32 R84, -RZ, R84.H1_H1 ;  /* 0x30000054ff543230 */ /* 0x000fe40000004100 */
[C---:B------:R-:W-:Y:S01]  /*2d60*/  @P1 FMUL.FTZ R90, R80.reuse, R81 ;  /* 0x00000051505a1220 */ /* 0x040fe20000410000 */
[----:B------:R-:W-:Y:S01]  /*2d70*/  @P1 FMUL.FTZ R88, R80, R89 ;  /* 0x0000005950581220 */ /* 0x000fe20000410000 */
[----:B------:R-:W-:Y:S01]  /*2d80*/  FMUL.FTZ R80, R198, UR19 ;  /* 0x00000013c6507c20 */ /* 0x000fe20008410000 */
[----:B------:R-:W-:Y:S01]  /*2d90*/  @P3 HADD2.F32 R82, -RZ, R48.H1_H1 ;  /* 0x30000030ff523230 */ /* 0x000fe20000004100 */
[----:B------:R-:W-:Y:S01]  /*2da0*/  LOP3.LUT P1, RZ, R114, 0xff0000, RZ, 0xc0, !PT ;  /* 0x00ff000072ff7812 */ /* 0x000fe2000782c0ff */
[--C-:B------:R-:W-:Y:S01]  /*2db0*/  FFMA.FTZ R167, R167, UR24, R166.reuse ;  /* 0x00000018a7a77c23 */ /* 0x100fe200080100a6 */
[----:B------:R-:W-:Y:S01]  /*2dc0*/  FMUL.FTZ R81, R80, UR5 ;  /* 0x0000000550517c20 */ /* 0x000fe20008410000 */
[----:B------:R-:W-:Y:S01]  /*2dd0*/  MOV R89, RZ ;  /* 0x000000ff00597202 */ /* 0x000fe20000000f00 */
[----:B------:R-:W-:Y:S01]  /*2de0*/  FFMA.FTZ R168, R168, UR24, R166 ;  /* 0x00000018a8a87c23 */ /* 0x000fe200080100a6 */
[----:B------:R-:W-:Y:S01]  /*2df0*/  LOP3.LUT P5, RZ, R115, 0xff, RZ, 0xc0, !PT ;  /* 0x000000ff73ff7812 */ /* 0x000fe200078ac0ff */
[----:B------:R-:W-:Y:S01]  /*2e00*/  FMUL.FTZ R81, R81, UR4 ;  /* 0x0000000451517c20 */ /* 0x000fe20008410000 */
[----:B------:R-:W-:Y:S01]  /*2e10*/  LOP3.LUT P4, RZ, R115, 0xff00, RZ, 0xc0, !PT ;  /* 0x0000ff0073ff7812 */ /* 0x000fe2000788c0ff */
[----:B------:R-:W-:Y:S01]  /*2e20*/  FADD.FTZ R167, R190, -R167 ;  /* 0x800000a7bea77221 */ /* 0x000fe20000010000 */
[----:B------:R-:W-:-:S02]  /*2e30*/  HFMA2 R190, -RZ, RZ, 0, 0 ;  /* 0x00000000ffbe7431 */ /* 0x000fc400000001ff */
[C---:B------:R-:W-:Y:S01]  /*2e40*/  @P3 FMUL.FTZ R91, R81.reuse, R84 ;  /* 0x00000054515b3220 */ /* 0x040fe20000410000 */
[----:B------:R-:W-:Y:S01]  /*2e50*/  MOV R84, RZ ;  /* 0x000000ff00547202 */ /* 0x000fe20000000f00 */
[----:B------:R-:W-:Y:S01]  /*2e60*/  @P3 FMUL.FTZ R84, R81, R82 ;  /* 0x0000005251543220 */ /* 0x000fe20000410000 */
[----:B------:R-:W-:Y:S01]  /*2e70*/  FADD.FTZ R81, R195, -R194 ;  /* 0x800000c2c3517221 */ /* 0x000fe20000010000 */
[----:B------:R-:W-:Y:S01]  /*2e80*/  @P1 HADD2.F32 R195, -RZ, R85.H0_H0 ;  /* 0x20000055ffc31230 */ /* 0x000fe20000004100 */
[----:B------:R-:W-:Y:S01]  /*2e90*/  LOP3.LUT P3, RZ, R115, 0xff0000, RZ, 0xc0, !PT ;  /* 0x00ff000073ff7812 */ /* 0x000fe2000786c0ff */
[----:B------:R-:W-:Y:S02]  /*2ea0*/  @P1 HADD2.F32 R197, -RZ, R49.H0_H0 ;  /* 0x20000031ffc51230 */ /* 0x000fe40000004100 */
[----:B------:R-:W-:Y:S01]  /*2eb0*/  FMUL.FTZ R81, R81, UR19 ;  /* 0x0000001351517c20 */ /* 0x000fe20008410000 */
[----:B------:R-:W-:Y:S02]  /*2ec0*/  @P6 HADD2.F32 R85, -RZ, R85.H1_H1 ;  /* 0x30000055ff556230 */ /* 0x000fe40000004100 */
[----:B------:R-:W-:Y:S01]  /*2ed0*/  FFMA.FTZ R194, R189, UR24, R166 ;  /* 0x00000018bdc27c23 */ /* 0x000fe200080100a6 */
[----:B------:R-:W-:-:S02]  /*2ee0*/  @P5 HADD2.F32 R196, -RZ, R50.H0_H0 ;  /* 0x20000032ffc45230 */ /* 0x000fc40000004100 */
[----:B------:R-:W-:Y:S01]  /*2ef0*/  FMUL.FTZ R82, R81, UR5 ;  /* 0x0000000551527c20 */ /* 0x000fe20008410000 */
[----:B------:R-:W-:Y:S01]  /*2f00*/  F2FP.F16.F32.PACK_AB R80, R80, R83 ;  /* 0x000000535050723e */ /* 0x000fe200000000ff */
[----:B------:R-:W-:Y:S01]  /*2f10*/  FADD.FTZ R189, R191, -R194 ;  /* 0x800000c2bfbd7221 */ /* 0x000fe20000010000 */
[--C-:B------:R-:W-:Y:S02]  /*2f20*/  @P5 HADD2.F32 R194, -RZ, R86.reuse.H0_H0 ;  /* 0x20000056ffc25230 */ /* 0x100fe40000004100 */
[----:B------:R-:W-:Y:S01]  /*2f30*/  FMUL.FTZ R82, R82, UR4 ;  /* 0x0000000452527c20 */ /* 0x000fe20008410000 */
[----:B------:R-:W-:Y:S01]  /*2f40*/  FADD.FTZ R191, R187, -R168 ;  /* 0x800000a8bbbf7221 */ /* 0x000fe20000010000 */
[----:B------:R-:W-:Y:S01]  /*2f50*/  FMUL.FTZ R189, R189, UR19 ;  /* 0x00000013bdbd7c20 */ /* 0x000fe20008410000 */
[----:B------:R-:W-:Y:S02]  /*2f60*/  @P4 HADD2.F32 R187, -RZ, R86.H1_H1 ;  /* 0x30000056ffbb4230 */ /* 0x000fe40000004100 */
[C---:B------:R-:W-:Y:S01]  /*2f70*/  @P1 FMUL.FTZ R165, R82.reuse, R195 ;  /* 0x000000c352a51220 */ /* 0x040fe20000410000 */
[----:B------:R-:W-:Y:S01]  /*2f80*/  @P1 FMUL.FTZ R89, R82, R197 ;  /* 0x000000c552591220 */ /* 0x000fe20000410000 */
[----:B------:R-:W-:Y:S01]  /*2f90*/  FMUL.FTZ R82, R192, UR5 ;  /* 0x00000005c0527c20 */ /* 0x000fe20008410000 */
[----:B------:R-:W-:Y:S01]  /*2fa0*/  ISETP.GE.U32.AND P1, PT, R114, RZ, PT ;  /* 0x000000ff7200720c */ /* 0x000fe20003f26070 */
[----:B------:R-:W-:Y:S01]  /*2fb0*/  FMUL.FTZ R191, R191, UR19 ;  /* 0x00000013bfbf7c20 */ /* 0x000fe20008410000 */
[----:B------:R-:W-:Y:S01]  /*2fc0*/  MOV R86, RZ ;  /* 0x000000ff00567202 */ /* 0x000fe20000000f00 */
[----:B------:R-:W-:Y:S01]  /*2fd0*/  FMUL.FTZ R82, R82, UR4 ;  /* 0x0000000452527c20 */ /* 0x000fe20008410000 */
[----:B------:R-:W-:-:S02]  /*2fe0*/  ISETP.GE.U32.AND.EX P1, PT, R115, 0x1000000, PT, P1 ;  /* 0x010000007300780c */ /* 0x000fc40003f26110 */
[----:B------:R-:W-:Y:S01]  /*2ff0*/  CS2R R114, SRZ ;  /* 0x0000000000727805 */ /* 0x000fe2000001ff00 */
[----:B------:R-:W-:Y:S02]  /*3000*/  @P3 HADD2.F32 R193, -RZ, R87.H0_H0 ;  /* 0x20000057ffc13230 */ /* 0x000fe40000004100 */
[----:B------:R-:W-:Y:S01]  /*3010*/  @P6 FMUL.FTZ R114, R82, R85 ;  /* 0x0000005552726220 */ /* 0x000fe20000410000 */
[----:B------:R-:W-:Y:S01]  /*3020*/  @P6 HADD2.F32 R85, -RZ, R49.H1_H1 ;  /* 0x30000031ff556230 */ /* 0x000fe20000004100 */
[----:B------:R-:W-:Y:S01]  /*3030*/  F2FP.F16.F32.PACK_AB R81, R192, R81 ;  /* 0x00000051c051723e */ /* 0x000fe200000000ff */
[----:B------:R-:W-:Y:S01]  /*3040*/  @P3 HADD2.F32 R195, -RZ, R51.H0_H0 ;  /* 0x20000033ffc33230 */ /* 0x000fe20000004100 */
[----:B------:R-:W-:Y:S02]  /*3050*/  F2FP.F16.F32.PACK_AB R84, R84, R88 ;  /* 0x000000585454723e */ /* 0x000fe400000000ff */
[----:B------:R-:W-:Y:S01]  /*3060*/  @P6 FMUL.FTZ R190, R82, R85 ;  /* 0x0000005552be6220 */ /* 0x000fe20000410000 */
[----:B------:R-:W-:-:S04]  /*3070*/  FMUL.FTZ R82, R167, UR19 ;  /* 0x00000013a7527c20 */ /* 0x000fc80008410000 */
[----:B------:R-:W-:Y:S01]  /*3080*/  FMUL.FTZ R85, R82, UR5 ;  /* 0x0000000552557c20 */ /* 0x000fe20008410000 */
[----:B------:R-:W-:-:S03]  /*3090*/  F2FP.F16.F32.PACK_AB R82, R189, R82 ;  /* 0x00000052bd52723e */ /* 0x000fc600000000ff */
[----:B------:R-:W-:Y:S01]  /*30a0*/  FMUL.FTZ R167, R85, UR4 ;  /* 0x0000000455a77c20 */ /* 0x000fe20008410000 */
[----:B------:R-:W-:-:S03]  /*30b0*/  MOV R85, RZ ;  /* 0x000000ff00557202 */ /* 0x000fc60000000f00 */
[C---:B------:R-:W-:Y:S01]  /*30c0*/  @P5 FMUL.FTZ R115, R167.reuse, R194 ;  /* 0x000000c2a7735220 */ /* 0x040fe20000410000 */
[----:B------:R-:W-:Y:S01]  /*30d0*/  @P5 FMUL.FTZ R85, R167, R196 ;  /* 0x000000c4a7555220 */ /* 0x000fe20000410000 */
[----:B------:R-:W-:Y:S01]  /*30e0*/  FMUL.FTZ R167, R189, UR5 ;  /* 0x00000005bda77c20 */ /* 0x000fe20008410000 */
[----:B------:R-:W-:-:S03]  /*30f0*/  @P1 HADD2.F32 R196, -RZ, R51.H1_H1 ;  /* 0x30000033ffc41230 */ /* 0x000fc60000004100 */
[----:B------:R-:W-:Y:S01]  /*3100*/  FMUL.FTZ R168, R167, UR4 ;  /* 0x00000004a7a87c20 */ /* 0x000fe20008410000 */
[----:B------:R-:W-:-:S03]  /*3110*/  HFMA2 R167, -RZ, RZ, 0, 0 ;  /* 0x00000000ffa77431 */ /* 0x000fc600000001ff */
[----:B------:R-:W-:Y:S01]  /*3120*/  @P4 FMUL.FTZ R167, R168, R187 ;  /* 0x000000bba8a74220 */ /* 0x000fe20000410000 */
[----:B------:R-:W-:-:S05]  /*3130*/  @P4 HADD2.F32 R187, -RZ, R50.H1_H1 ;  /* 0x30000032ffbb4230 */ /* 0x000fca0000004100 */
[----:B------:R-:W-:Y:S01]  /*3140*/  @P4 FMUL.FTZ R86, R168, R187 ;  /* 0x000000bba8564220 */ /* 0x000fe20000410000 */
[----:B------:R-:W-:Y:S01]  /*3150*/  FFMA.FTZ R187, R170, UR24, R166 ;  /* 0x00000018aabb7c23 */ /* 0x000fe200080100a6 */
[----:B------:R-:W-:-:S03]  /*3160*/  FMUL.FTZ R168, R191, UR5 ;  /* 0x00000005bfa87c20 */ /* 0x000fc60008410000 */
[----:B------:R-:W-:Y:S01]  /*3170*/  FADD.FTZ R188, R188, -R187 ;  /* 0x800000bbbcbc7221 */ /* 0x000fe20000010000 */
[----:B------:R-:W-:Y:S01]  /*3180*/  FMUL.FTZ R170, R168, UR4 ;  /* 0x00000004a8aa7c20 */ /* 0x000fe20008410000 */
[----:B------:R-:W-:Y:S01]  /*3190*/  HFMA2 R168, -RZ, RZ, 0, 0 ;  /* 0x00000000ffa87431 */ /* 0x000fe200000001ff */
[----:B------:R-:W-:Y:S01]  /*31a0*/  MOV R187, RZ ;  /* 0x000000ff00bb7202 */ /* 0x000fe20000000f00 */
[----:B------:R-:W-:Y:S01]  /*31b0*/  FMUL.FTZ R194, R188, UR19 ;  /* 0x00000013bcc27c20 */ /* 0x000fe20008410000 */
[----:B------:R-:W-:Y:S01]  /*31c0*/  @P3 FMUL.FTZ R187, R170, R195 ;  /* 0x000000c3aabb3220 */ /* 0x000fe20000410000 */
[----:B------:R-:W-:Y:S01]  /*31d0*/  @P1 HADD2.F32 R188, -RZ, R87.H1_H1 ;  /* 0x30000057ffbc1230 */ /* 0x000fe20000004100 */
[----:B------:R-:W-:Y:S01]  /*31e0*/  F2FP.F16.F32.PACK_AB R86, R86, R85 ;  /* 0x000000555656723e */ /* 0x000fe200000000ff */
[----:B------:R-:W-:Y:S01]  /*31f0*/  @P3 FMUL.FTZ R168, R170, R193 ;  /* 0x000000c1aaa83220 */ /* 0x000fe20000410000 */
[C---:B------:R-:W-:Y:S01]  /*3200*/  FMUL.FTZ R170, R194.reuse, UR5 ;  /* 0x00000005c2aa7c20 */ /* 0x040fe20008410000 */
[----:B------:R-:W-:-:S02]  /*3210*/  F2FP.F16.F32.PACK_AB R83, R194, R191 ;  /* 0x000000bfc253723e */ /* 0x000fc400000000ff */
[----:B------:R-:W-:Y:S01]  /*3220*/  F2FP.F16.F32.PACK_AB R85, R190, R89 ;  /* 0x00000059be55723e */ /* 0x000fe200000000ff */
[----:B------:R-:W-:Y:S01]  /*3230*/  FMUL.FTZ R87, R170, UR4 ;  /* 0x00000004aa577c20 */ /* 0x000fe20008410000 */
[----:B------:R-:W-:-:S03]  /*3240*/  HFMA2 R170, -RZ, RZ, 0, 0 ;  /* 0x00000000ffaa7431 */ /* 0x000fc600000001ff */
[C---:B------:R-:W-:Y:S01]  /*3250*/  @P1 FMUL.FTZ R170, R87.reuse, R188 ;  /* 0x000000bc57aa1220 */ /* 0x040fe20000410000 */
[----:B------:R-:W-:Y:S01]  /*3260*/  MOV R188, RZ ;  /* 0x000000ff00bc7202 */ /* 0x000fe20000000f00 */
[----:B------:R-:W-:-:S05]  /*3270*/  @P1 FMUL.FTZ R188, R87, R196 ;  /* 0x000000c457bc1220 */ /* 0x000fca0000410000 */
[----:B------:R-:W-:-:S07]  /*3280*/  F2FP.F16.F32.PACK_AB R87, R188, R187 ;  /* 0x000000bbbc57723e */ /* 0x000fce00000000ff */
.L_x_2493:
[----:B------:R-:W0:Y:S01]  /*3290*/  @P0 LDC.64 R88, c[0x0][0x478] ;  /* 0x00011e00ff580b82 */ /* 0x000e220000000a00 */
[----:B------:R-:W-:-:S07]  /*32a0*/  IADD3 R187, PT, PT, R131, 0x100, RZ ;  /* 0x0000010083bb7810 */ /* 0x000fce0007ffe0ff */
        /* <DEDUP_REMOVED lines=10> */
[C---:B------:R-:W-:Y:S01]  /*3350*/  LOP3.LUT P1, RZ, R112.reuse, 0xff, RZ, 0xc0, !PT ;  /* 0x000000ff70ff7812 */ /* 0x040fe2000782c0ff */
[----:B------:R-:W-:Y:S01]  /*3360*/  FFMA.FTZ R163, R163, UR24, R166 ;  /* 0x00000018a3a37c23 */ /* 0x000fe200080100a6 */
[----:B------:R-:W-:Y:S01]  /*3370*/  LOP3.LUT P3, RZ, R112, 0xff00, RZ, 0xc0, !PT ;  /* 0x0000ff0070ff7812 */ /* 0x000fe2000786c0ff */
[----:B------:R-:W-:Y:S01]  /*3380*/  FADD.FTZ R80, R162, -R81 ;  /* 0x80000051a2507221 */ /* 0x000fe20000010000 */
[----:B------:R-:W-:Y:S02]  /*3390*/  HFMA2 R162, -RZ, RZ, 0, 0 ;  /* 0x00000000ffa27431 */ /* 0x000fe400000001ff */
[----:B------:R-:W-:Y:S01]  /*33a0*/  FADD.FTZ R83, R160, -R163 ;  /* 0x800000a3a0537221 */ /* 0x000fe20000010000 */
[----:B------:R-:W-:Y:S01]  /*33b0*/  MOV R88, RZ ;  /* 0x000000ff00587202 */ /* 0x000fe20000000f00 */
[----:B------:R-:W-:Y:S01]  /*33c0*/  FMUL.FTZ R80, R80, UR19 ;  /* 0x0000001350507c20 */ /* 0x000fe20008410000 */
[----:B------:R-:W-:-:S02]  /*33d0*/  HFMA2 R160, -RZ, RZ, 0, 0 ;  /* 0x00000000ffa07431 */ /* 0x000fc400000001ff */
[----:B------:R-:W-:Y:S01]  /*33e0*/  FMUL.FTZ R83, R83, UR19 ;  /* 0x0000001353537c20 */ /* 0x000fe20008410000 */
[----:B------:R-:W-:Y:S01]  /*33f0*/  LOP3.LUT P6, RZ, R112, 0xff000000, RZ, 0xc0, !PT ;  /* 0xff00000070ff7812 */ /* 0x000fe200078cc0ff */
[----:B------:R-:W-:Y:S01]  /*3400*/  FMUL.FTZ R81, R80, UR5 ;  /* 0x0000000550517c20 */ /* 0x000fe20008410000 */
[C---:B------:R-:W-:Y:S01]  /*3410*/  LOP3.LUT P5, RZ, R113.reuse, 0xff, RZ, 0xc0, !PT ;  /* 0x000000ff71ff7812 */ /* 0x040fe200078ac0ff */
[----:B------:R-:W-:Y:S01]  /*3420*/  @P1 HADD2.F32 R82, -RZ, R52.H0_H0 ;  /* 0x20000034ff521230 */ /* 0x000fe20000004100 */
[----:B------:R-:W-:Y:S01]  /*3430*/  LOP3.LUT P4, RZ, R113, 0xff00, RZ, 0xc0, !PT ;  /* 0x0000ff0071ff7812 */ /* 0x000fe2000788c0ff */
[----:B------:R-:W-:Y:S01]  /*3440*/  FMUL.FTZ R89, R81, UR4 ;  /* 0x0000000451597c20 */ /* 0x000fe20008410000 */
[--C-:B-----5:R-:W-:Y:S02]  /*3450*/  @P1 HADD2.F32 R81, -RZ, R84.reuse.H0_H0 ;  /* 0x20000054ff511230 */ /* 0x120fe40000004100 */
[----:B------:R-:W-:Y:S01]  /*3460*/  FFMA.FTZ R150, R150, UR24, R166 ;  /* 0x0000001896967c23 */ /* 0x000fe200080100a6 */
[----:B------:R-:W-:-:S02]  /*3470*/  @P3 HADD2.F32 R84, -RZ, R84.H1_H1 ;  /* 0x30000054ff543230 */ /* 0x000fc40000004100 */
[----:B------:R-:W-:Y:S01]  /*3480*/  @P1 FMUL.FTZ R88, R89, R82 ;  /* 0x0000005259581220 */ /* 0x000fe20000410000 */
[----:B------:R-:W-:Y:S01]  /*3490*/  F2FP.F16.F32.PACK_AB R80, R83, R80 ;  /* 0x000000505350723e */ /* 0x000fe200000000ff */
[----:B------:R-:W-:Y:S01]  /*34a0*/  @P1 FMUL.FTZ R162, R89, R81 ;  /* 0x0000005159a21220 */ /* 0x000fe20000410000 */
[----:B------:R-:W-:Y:S01]  /*34b0*/  FMUL.FTZ R81, R83, UR5 ;  /* 0x0000000553517c20 */ /* 0x000fe20008410000 */
[----:B------:R-:W-:Y:S02]  /*34c0*/  MOV R89, RZ ;  /* 0x000000ff00597202 */ /* 0x000fe40000000f00 */
[----:B------:R-:W-:Y:S01]  /*34d0*/  LOP3.LUT P1, RZ, R112, 0xff0000, RZ, 0xc0, !PT ;  /* 0x00ff000070ff7812 */ /* 0x000fe2000782c0ff */
[----:B------:R-:W-:Y:S01]  /*34e0*/  FMUL.FTZ R82, R81, UR4 ;  /* 0x0000000451527c20 */ /* 0x000fe20008410000 */
[----:B------:R-:W-:-:S03]  /*34f0*/  @P3 HADD2.F32 R81, -RZ, R52.H1_H1 ;  /* 0x30000034ff513230 */ /* 0x000fc60000004100 */
[C---:B------:R-:W-:Y:S01]  /*3500*/  @P3 FMUL.FTZ R160, R82.reuse, R84 ;  /* 0x0000005452a03220 */ /* 0x040fe20000410000 */
[----:B------:R-:W-:Y:S01]  /*3510*/  MOV R84, RZ ;  /* 0x000000ff00547202 */ /* 0x000fe20000000f00 */
[----:B------:R-:W-:Y:S01]  /*3520*/  @P3 FMUL.FTZ R89, R82, R81 ;  /* 0x0000005152593220 */ /* 0x000fe20000410000 */
[----:B------:R-:W-:Y:S01]  /*3530*/  FFMA.FTZ R82, R161, UR24, R166 ;  /* 0x00000018a1527c23 */ /* 0x000fe200080100a6 */
[----:B------:R-:W-:-:S03]  /*3540*/  LOP3.LUT P3, RZ, R113, 0xff0000, RZ, 0xc0, !PT ;  /* 0x00ff000071ff7812 */ /* 0x000fc6000786c0ff */
[----:B------:R-:W-:Y:S01]  /*3550*/  FADD.FTZ R81, R159, -R82 ;  /* 0x800000529f517221 */ /* 0x000fe20000010000 */
[----:B------:R-:W-:Y:S02]  /*3560*/  @P1 HADD2.F32 R161, -RZ, R53.H0_H0 ;  /* 0x20000035ffa11230 */ /* 0x000fe40000004100 */
[----:B------:R-:W-:Y:S02]  /*3570*/  HFMA2 R159, -RZ, RZ, 0, 0 ;  /* 0x00000000ff9f7431 */ /* 0x000fe400000001ff */
[----:B------:R-:W-:-:S04]  /*3580*/  FMUL.FTZ R81, R81, UR19 ;  /* 0x0000001351517c20 */ /* 0x000fc80008410000 */
[----:B------:R-:W-:-:S04]  /*3590*/  FMUL.FTZ R82, R81, UR5 ;  /* 0x0000000551527c20 */ /* 0x000fc80008410000 */
[----:B------:R-:W-:Y:S01]  /*35a0*/  FMUL.FTZ R163, R82, UR4 ;  /* 0x0000000452a37c20 */ /* 0x000fe20008410000 */
[--C-:B------:R-:W-:Y:S02]  /*35b0*/  @P1 HADD2.F32 R82, -RZ, R85.reuse.H0_H0 ;  /* 0x20000055ff521230 */ /* 0x100fe40000004100 */
[----:B------:R-:W-:Y:S02]  /*35c0*/  @P6 HADD2.F32 R85, -RZ, R85.H1_H1 ;  /* 0x30000055ff556230 */ /* 0x000fe40000004100 */
[C---:B------:R-:W-:Y:S01]  /*35d0*/  @P1 FMUL.FTZ R84, R163.reuse, R161 ;  /* 0x000000a1a3541220 */ /* 0x040fe20000410000 */
[--C-:B------:R-:W-:Y:S01]  /*35e0*/  FFMA.FTZ R161, R158, UR24, R166.reuse ;  /* 0x000000189ea17c23 */ /* 0x100fe200080100a6 */
[----:B------:R-:W-:Y:S01]  /*35f0*/  @P1 FMUL.FTZ R159, R163, R82 ;  /* 0x00000052a39f1220 */ /* 0x000fe20000410000 */
[----:B------:R-:W-:Y:S01]  /*3600*/  ISETP.GE.U32.AND P1, PT, R112, RZ, PT ;  /* 0x000000ff7000720c */ /* 0x000fe20003f26070 */
[----:B------:R-:W-:Y:S01]  /*3610*/  FFMA.FTZ R82, R157, UR24, R166 ;  /* 0x000000189d527c23 */ /* 0x000fe200080100a6 */
[----:B------:R-:W-:Y:S01]  /*3620*/  FADD.FTZ R161, R156, -R161 ;  /* 0x800000a19ca17221 */ /* 0x000fe20000010000 */
[----:B------:R-:W-:Y:S01]  /*3630*/  HFMA2 R156, -RZ, RZ, 0, 0 ;  /* 0x00000000ff9c7431 */ /* 0x000fe200000001ff */
[----:B------:R-:W-:Y:S01]  /*3640*/  ISETP.GE.U32.AND.EX P1, PT, R113, 0x1000000, PT, P1 ;  /* 0x010000007100780c */ /* 0x000fe20003f26110 */
[----:B------:R-:W-:Y:S01]  /*3650*/  FADD.FTZ R155, R155, -R82 ;  /* 0x800000529b9b7221 */ /* 0x000fe20000010000 */
[----:B------:R-:W-:-:S04]  /*3660*/  FMUL.FTZ R112, R161, UR19 ;  /* 0x00000013a1707c20 */ /* 0x000fc80008410000 */
[C---:B------:R-:W-:Y:S01]  /*3670*/  FMUL.FTZ R82, R112.reuse, UR5 ;  /* 0x0000000570527c20 */ /* 0x040fe20008410000 */
[----:B------:R-:W-:-:S03]  /*3680*/  F2FP.F16.F32.PACK_AB R81, R112, R81 ;  /* 0x000000517051723e */ /* 0x000fc600000000ff */
[----:B------:R-:W-:Y:S01]  /*3690*/  FMUL.FTZ R113, R82, UR4 ;  /* 0x0000000452717c20 */ /* 0x000fe20008410000 */
[----:B------:R-:W-:-:S03]  /*36a0*/  @P6 HADD2.F32 R82, -RZ, R53.H1_H1 ;  /* 0x30000035ff526230 */ /* 0x000fc60000004100 */
[C---:B------:R-:W-:Y:S01]  /*36b0*/  @P6 FMUL.FTZ R156, R113.reuse, R85 ;  /* 0x00000055719c6220 */ /* 0x040fe20000410000 */
[----:B------:R-:W-:Y:S01]  /*36c0*/  MOV R85, RZ ;  /* 0x000000ff00557202 */ /* 0x000fe20000000f00 */
[----:B------:R-:W-:Y:S01]  /*36d0*/  @P6 FMUL.FTZ R85, R113, R82 ;  /* 0x0000005271556220 */ /* 0x000fe20000410000 */
[--C-:B------:R-:W-:Y:S01]  /*36e0*/  FFMA.FTZ R113, R154, UR24, R166.reuse ;  /* 0x000000189a717c23 */ /* 0x100fe200080100a6 */
[----:B------:R-:W-:Y:S01]  /*36f0*/  FMUL.FTZ R82, R155, UR19 ;  /* 0x000000139b527c20 */ /* 0x000fe20008410000 */
[----:B------:R-:W-:Y:S02]  /*3700*/  HFMA2 R155, -RZ, RZ, 0, 0 ;  /* 0x00000000ff9b7431 */ /* 0x000fe400000001ff */
[----:B------:R-:W-:Y:S02]  /*3710*/  @P5 HADD2.F32 R154, -RZ, R54.H0_H0 ;  /* 0x20000036ff9a5230 */ /* 0x000fe40000004100 */
[----:B------:R-:W-:Y:S01]  /*3720*/  FADD.FTZ R157, R152, -R113 ;  /* 0x80000071989d7221 */ /* 0x000fe20000010000 */
[----:B------:R-:W-:Y:S01]  /*3730*/  FMUL.FTZ R113, R82, UR5 ;  /* 0x0000000552717c20 */ /* 0x000fe20008410000 */
[--C-:B------:R-:W-:Y:S01]  /*3740*/  @P5 HADD2.F32 R152, -RZ, R86.reuse.H0_H0 ;  /* 0x20000056ff985230 */ /* 0x100fe20000004100 */
[----:B------:R-:W-:Y:S01]  /*3750*/  F2FP.F16.F32.PACK_AB R85, R85, R84 ;  /* 0x000000545555723e */ /* 0x000fe200000000ff */
[----:B------:R-:W-:Y:S01]  /*3760*/  FMUL.FTZ R157, R157, UR19 ;  /* 0x000000139d9d7c20 */ /* 0x000fe20008410000 */
[----:B------:R-:W-:Y:S01]  /*3770*/  FMUL.FTZ R161, R113, UR4 ;  /* 0x0000000471a17c20 */ /* 0x000fe20008410000 */
[----:B------:R-:W-:Y:S01]  /*3780*/  MOV R113, RZ ;  /* 0x000000ff00717202 */ /* 0x000fe20000000f00 */
[----:B------:R-:W-:Y:S01]  /*3790*/  @P4 HADD2.F32 R86, -RZ, R86.H1_H1 ;  /* 0x30000056ff564230 */ /* 0x000fe20000004100 */
[----:B------:R-:W-:Y:S01]  /*37a0*/  F2FP.F16.F32.PACK_AB R84, R89, R88 ;  /* 0x000000585954723e */ /* 0x000fe200000000ff */
[----:B------:R-:W-:Y:S01]  /*37b0*/  @P5 FMUL.FTZ R155, R161, R152 ;  /* 0x00000098a19b5220 */ /* 0x000fe20000410000 */
[----:B------:R-:W-:Y:S01]  /*37c0*/  FFMA.FTZ R152, R153, UR24, R166 ;  /* 0x0000001899987c23 */ /* 0x000fe200080100a6 */
[----:B------:R-:W-:Y:S01]  /*37d0*/  @P5 FMUL.FTZ R113, R161, R154 ;  /* 0x0000009aa1715220 */ /* 0x000fe20000410000 */
[----:B------:R-:W-:-:S02]  /*37e0*/  F2FP.F16.F32.PACK_AB R82, R157, R82 ;  /* 0x000000529d52723e */ /* 0x000fc400000000ff */
[----:B------:R-:W-:Y:S01]  /*37f0*/  FADD.FTZ R153, R151, -R152 ;  /* 0x8000009897997221 */ /* 0x000fe20000010000 */
[----:B------:R-:W-:Y:S01]  /*3800*/  FMUL.FTZ R151, R157, UR5 ;  /* 0x000000059d977c20 */ /* 0x000fe20008410000 */
[----:B------:R-:W-:Y:S02]  /*3810*/  HFMA2 R152, -RZ, RZ, 0, 0 ;  /* 0x00000000ff987431 */ /* 0x000fe400000001ff */
[----:B------:R-:W-:Y:S01]  /*3820*/  FMUL.FTZ R158, R153, UR19 ;  /* 0x00000013999e7c20 */ /* 0x000fe20008410000 */
[----:B------:R-:W-:Y:S01]  /*3830*/  FMUL.FTZ R154, R151, UR4 ;  /* 0x00000004979a7c20 */ /* 0x000fe20008410000 */
[----:B------:R-:W-:Y:S02]  /*3840*/  @P4 HADD2.F32 R151, -RZ, R54.H1_H1 ;  /* 0x30000036ff974230 */ /* 0x000fe40000004100 */
[----:B------:R-:W-:Y:S02]  /*3850*/  @P3 HADD2.F32 R153, -RZ, R55.H0_H0 ;  /* 0x20000037ff993230 */ /* 0x000fe40000004100 */
[C---:B------:R-:W-:Y:S01]  /*3860*/  @P4 FMUL.FTZ R152, R154.reuse, R86 ;  /* 0x000000569a984220 */ /* 0x040fe20000410000 */
[----:B------:R-:W-:Y:S01]  /*3870*/  MOV R86, RZ ;  /* 0x000000ff00567202 */ /* 0x000fe20000000f00 */
[----:B------:R-:W-:Y:S01]  /*3880*/  @P4 FMUL.FTZ R86, R154, R151 ;  /* 0x000000979a564220 */ /* 0x000fe20000410000 */
[----:B------:R-:W-:Y:S01]  /*3890*/  FADD.FTZ R154, R149, -R150 ;  /* 0x80000096959a7221 */ /* 0x000fe20000010000 */
[----:B------:R-:W-:Y:S01]  /*38a0*/  FMUL.FTZ R149, R158, UR5 ;  /* 0x000000059e957c20 */ /* 0x000fe20008410000 */
[----:B------:R-:W-:Y:S01]  /*38b0*/  @P3 HADD2.F32 R151, -RZ, R87.H0_H0 ;  /* 0x20000057ff973230 */ /* 0x000fe20000004100 */
[----:B------:R-:W-:Y:S01]  /*38c0*/  MOV R150, RZ ;  /* 0x000000ff00967202 */ /* 0x000fe20000000f00 */
[----:B------:R-:W-:Y:S01]  /*38d0*/  FMUL.FTZ R161, R154, UR19 ;  /* 0x000000139aa17c20 */ /* 0x000fe20008410000 */
[----:B------:R-:W-:Y:S01]  /*38e0*/  FMUL.FTZ R164, R149, UR4 ;  /* 0x0000000495a47c20 */ /* 0x000fe20008410000 */
[----:B------:R-:W-:-:S02]  /*38f0*/  HFMA2 R149, -RZ, RZ, 0, 0 ;  /* 0x00000000ff957431 */ /* 0x000fc400000001ff */
[----:B------:R-:W-:Y:S01]  /*3900*/  @P1 HADD2.F32 R87, -RZ, R87.H1_H1 ;  /* 0x30000057ff571230 */ /* 0x000fe20000004100 */
[----:B------:R-:W-:Y:S01]  /*3910*/  F2FP.F16.F32.PACK_AB R86, R86, R113 ;  /* 0x000000715656723e */ /* 0x000fe200000000ff */
[C---:B------:R-:W-:Y:S01]  /*3920*/  @P3 FMUL.FTZ R150, R164.reuse, R153 ;  /* 0x00000099a4963220 */ /* 0x040fe20000410000 */
[----:B------:R-:W-:Y:S01]  /*3930*/  HFMA2 R153, -RZ, RZ, 0, 0 ;  /* 0x00000000ff997431 */ /* 0x000fe200000001ff */
[C---:B------:R-:W-:Y:S01]  /*3940*/  F2FP.F16.F32.PACK_AB R83, R161.reuse, R158 ;  /* 0x0000009ea153723e */ /* 0x040fe200000000ff */
[----:B------:R-:W-:Y:S01]  /*3950*/  @P3 FMUL.FTZ R149, R164, R151 ;  /* 0x00000097a4953220 */ /* 0x000fe20000410000 */
[----:B------:R-:W-:-:S04]  /*3960*/  FMUL.FTZ R151, R161, UR5 ;  /* 0x00000005a1977c20 */ /* 0x000fc80008410000 */
[----:B------:R-:W-:Y:S01]  /*3970*/  FMUL.FTZ R154, R151, UR4 ;  /* 0x00000004979a7c20 */ /* 0x000fe20008410000 */
[----:B------:R-:W-:-:S03]  /*3980*/  @P1 HADD2.F32 R151, -RZ, R55.H1_H1 ;  /* 0x30000037ff971230 */ /* 0x000fc60000004100 */
[C---:B------:R-:W-:Y:S01]  /*3990*/  @P1 FMUL.FTZ R153, R154.reuse, R87 ;  /* 0x000000579a991220 */ /* 0x040fe20000410000 */
[----:B------:R-:W-:Y:S01]  /*39a0*/  MOV R87, RZ ;  /* 0x000000ff00577202 */ /* 0x000fe20000000f00 */
[----:B------:R-:W-:-:S05]  /*39b0*/  @P1 FMUL.FTZ R87, R154, R151 ;  /* 0x000000979a571220 */ /* 0x000fca0000410000 */
[----:B------:R-:W-:Y:S01]  /*39c0*/  F2FP.F16.F32.PACK_AB R87, R87, R150 ;  /* 0x000000965757723e */ /* 0x000fe200000000ff */
[----:B------:R-:W-:Y:S06]  /*39d0*/  BRA `(.L_x_2495) ;  /* 0x0000000400947947 */ /* 0x000fec0003800000 */
.L_x_2494:
[--C-:B------:R-:W-:Y:S01]  /*39e0*/  FFMA.FTZ R89, R164, UR24, R166.reuse ;  /* 0x00000018a4597c23 */ /* 0x100fe200080100a6 */
[C---:B------:R-:W-:Y:S01]  /*39f0*/  LOP3.LUT P1, RZ, R112.reuse, 0xff, RZ, 0xc0, !PT ;  /* 0x000000ff70ff7812 */ /* 0x040fe2000782c0ff */
[--C-:B------:R-:W-:Y:S01]  /*3a00*/  FFMA.FTZ R163, R163, UR24, R166.reuse ;  /* 0x00000018a3a37c23 */ /* 0x100fe200080100a6 */
[----:B------:R-:W-:Y:S01]  /*3a10*/  LOP3.LUT P3, RZ, R112, 0xff00, RZ, 0xc0, !PT ;  /* 0x0000ff0070ff7812 */ /* 0x000fe2000786c0ff */
[----:B------:R-:W-:Y:S01]  /*3a20*/  FADD.FTZ R89, R162, -R89 ;  /* 0x80000059a2597221 */ /* 0x000fe20000010000 */
[----:B------:R-:W-:Y:S02]  /*3a30*/  HFMA2 R162, -RZ, RZ, 0, 0 ;  /* 0x00000000ffa27431 */ /* 0x000fe400000001ff */
[----:B------:R-:W-:Y:S01]  /*3a40*/  FADD.FTZ R163, R160, -R163 ;  /* 0x800000a3a0a37221 */ /* 0x000fe20000010000 */
[----:B------:R-:W-:Y:S01]  /*3a50*/  LOP3.LUT P6, RZ, R112, 0xff000000, RZ, 0xc0, !PT ;  /* 0xff00000070ff7812 */ /* 0x000fe200078cc0ff */
[----:B------:R-:W-:Y:S01]  /*3a60*/  FMUL.FTZ R88, R89, UR19 ;  /* 0x0000001359587c20 */ /* 0x000fe20008410000 */
[C---:B------:R-:W-:Y:S01]  /*3a70*/  LOP3.LUT P5, RZ, R113.reuse, 0xff, RZ, 0xc0, !PT ;  /* 0x000000ff71ff7812 */ /* 0x040fe200078ac0ff */
[----:B------:R-:W-:Y:S01]  /*3a80*/  FFMA.FTZ R150, R150, UR24, R166 ;  /* 0x0000001896967c23 */ /* 0x000fe200080100a6 */
[----:B------:R-:W-:Y:S01]  /*3a90*/  LOP3.LUT P4, RZ, R113, 0xff00, RZ, 0xc0, !PT ;  /* 0x0000ff0071ff7812 */ /* 0x000fe2000788c0ff */
[----:B------:R-:W-:Y:S01]  /*3aa0*/  FMUL.FTZ R88, R88, UR5 ;  /* 0x0000000558587c20 */ /* 0x000fe20008410000 */
[----:B-----5:R-:W-:-:S02]  /*3ab0*/  @P1 HADD2.F32 R160, -RZ, R84.H0_H0 ;  /* 0x20000054ffa01230 */ /* 0x020fc40000004100 */
[----:B------:R-:W-:Y:S02]  /*3ac0*/  @P1 HADD2.F32 R164, -RZ, R52.H0_H0 ;  /* 0x20000034ffa41230 */ /* 0x000fe40000004100 */
[----:B------:R-:W-:Y:S01]  /*3ad0*/  FMUL.FTZ R89, R88, UR4 ;  /* 0x0000000458597c20 */ /* 0x000fe20008410000 */
[----:B------:R-:W-:-:S03]  /*3ae0*/  MOV R88, RZ ;  /* 0x000000ff00587202 */ /* 0x000fc60000000f00 */
[-C--:B------:R-:W-:Y:S01]  /*3af0*/  @P1 FMUL.FTZ R162, R160, R89.reuse ;  /* 0x00000059a0a21220 */ /* 0x080fe20000410000 */
[----:B------:R-:W-:Y:S01]  /*3b00*/  @P1 FMUL.FTZ R88, R164, R89 ;  /* 0x00000059a4581220 */ /* 0x000fe20000410000 */
[----:B------:R-:W-:Y:S01]  /*3b10*/  FMUL.FTZ R89, R163, UR19 ;  /* 0x00000013a3597c20 */ /* 0x000fe20008410000 */
[----:B------:R-:W-:Y:S02]  /*3b20*/  HFMA2 R160, -RZ, RZ, 0, 0 ;  /* 0x00000000ffa07431 */ /* 0x000fe400000001ff */
[----:B------:R-:W-:Y:S01]  /*3b30*/  @P3 HADD2.F32 R163, -RZ, R84.H1_H1 ;  /* 0x30000054ffa33230 */ /* 0x000fe20000004100 */
[----:B------:R-:W-:Y:S01]  /*3b40*/  LOP3.LUT P1, RZ, R112, 0xff0000, RZ, 0xc0, !PT ;  /* 0x00ff000070ff7812 */ /* 0x000fe2000782c0ff */
[----:B------:R-:W-:-:S04]  /*3b50*/  FMUL.FTZ R89, R89, UR5 ;  /* 0x0000000559597c20 */ /* 0x000fc80008410000 */
[----:B------:R-:W-:Y:S01]  /*3b60*/  FMUL.FTZ R84, R89, UR4 ;  /* 0x0000000459547c20 */ /* 0x000fe20008410000 */
[----:B------:R-:W-:-:S03]  /*3b70*/  MOV R89, RZ ;  /* 0x000000ff00597202 */ /* 0x000fc60000000f00 */
[----:B------:R-:W-:Y:S01]  /*3b80*/  @P3 FMUL.FTZ R160, R163, R84 ;  /* 0x00000054a3a03220 */ /* 0x000fe20000410000 */
[----:B------:R-:W-:-:S03]  /*3b90*/  @P3 HADD2.F32 R163, -RZ, R52.H1_H1 ;  /* 0x30000034ffa33230 */ /* 0x000fc60000004100 */
[----:B------:R-:W-:Y:S02]  /*3ba0*/  @P1 HADD2.F32 R164, -RZ, R85.H0_H0 ;  /* 0x20000055ffa41230 */ /* 0x000fe40000004100 */
[----:B------:R-:W-:Y:S01]  /*3bb0*/  @P3 FMUL.FTZ R89, R163, R84 ;  /* 0x00000054a3593220 */ /* 0x000fe20000410000 */
[----:B------:R-:W-:Y:S01]  /*3bc0*/  FFMA.FTZ R84, R161, UR24, R166 ;  /* 0x00000018a1547c23 */ /* 0x000fe200080100a6 */
[----:B------:R-:W-:Y:S01]  /*3bd0*/  @P1 HADD2.F32 R190, -RZ, R53.H0_H0 ;  /* 0x20000035ffbe1230 */ /* 0x000fe20000004100 */
[----:B------:R-:W-:Y:S01]  /*3be0*/  LOP3.LUT P3, RZ, R113, 0xff0000, RZ, 0xc0, !PT ;  /* 0x00ff000071ff7812 */ /* 0x000fe2000786c0ff */
[----:B------:R-:W-:Y:S02]  /*3bf0*/  @P6 HADD2.F32 R85, -RZ, R85.H1_H1 ;  /* 0x30000055ff556230 */ /* 0x000fe40000004100 */
[----:B------:R-:W-:Y:S01]  /*3c00*/  FADD.FTZ R84, R159, -R84 ;  /* 0x800000549f547221 */ /* 0x000fe20000010000 */
[----:B------:R-:W-:-:S03]  /*3c10*/  HFMA2 R159, -RZ, RZ, 0, 0 ;  /* 0x00000000ff9f7431 */ /* 0x000fc600000001ff */
[----:B------:R-:W-:-:S04]  /*3c20*/  FMUL.FTZ R84, R84, UR19 ;  /* 0x0000001354547c20 */ /* 0x000fc80008410000 */
[----:B------:R-:W-:-:S04]  /*3c30*/  FMUL.FTZ R84, R84, UR5 ;  /* 0x0000000554547c20 */ /* 0x000fc80008410000 */
[----:B------:R-:W-:Y:S01]  /*3c40*/  FMUL.FTZ R161, R84, UR4 ;  /* 0x0000000454a17c20 */ /* 0x000fe20008410000 */
[----:B------:R-:W-:-:S03]  /*3c50*/  MOV R84, RZ ;  /* 0x000000ff00547202 */ /* 0x000fc60000000f00 */
[-C--:B------:R-:W-:Y:S01]  /*3c60*/  @P1 FMUL.FTZ R159, R164, R161.reuse ;  /* 0x000000a1a49f1220 */ /* 0x080fe20000410000 */
[----:B------:R-:W-:Y:S01]  /*3c70*/  @P1 FMUL.FTZ R84, R190, R161 ;  /* 0x000000a1be541220 */ /* 0x000fe20000410000 */
[----:B------:R-:W-:Y:S01]  /*3c80*/  FFMA.FTZ R161, R158, UR24, R166 ;  /* 0x000000189ea17c23 */ /* 0x000fe200080100a6 */
[----:B------:R-:W-:-:S03]  /*3c90*/  ISETP.GE.U32.AND P1, PT, R112, RZ, PT ;  /* 0x000000ff7000720c */ /* 0x000fc60003f26070 */
[----:B------:R-:W-:Y:S01]  /*3ca0*/  FADD.FTZ R161, R156, -R161 ;  /* 0x800000a19ca17221 */ /* 0x000fe20000010000 */
[----:B------:R-:W-:Y:S01]  /*3cb0*/  FFMA.FTZ R156, R157, UR24, R166 ;  /* 0x000000189d9c7c23 */ /* 0x000fe200080100a6 */
[----:B------:R-:W-:Y:S01]  /*3cc0*/  ISETP.GE.U32.AND.EX P1, PT, R113, 0x1000000, PT, P1 ;  /* 0x010000007100780c */ /* 0x000fe20003f26110 */
[----:B------:R-:W-:Y:S02]  /*3cd0*/  @P6 HADD2.F32 R113, -RZ, R53.H1_H1 ;  /* 0x30000035ff716230 */ /* 0x000fe40000004100 */
[----:B------:R-:W-:Y:S01]  /*3ce0*/  FMUL.FTZ R112, R161, UR19 ;  /* 0x00000013a1707c20 */ /* 0x000fe20008410000 */
[----:B------:R-:W-:Y:S01]  /*3cf0*/  FADD.FTZ R155, R155, -R156 ;  /* 0x8000009c9b9b7221 */ /* 0x000fe20000010000 */
[----:B------:R-:W-:Y:S02]  /*3d00*/  HFMA2 R156, -RZ, RZ, 0, 0 ;  /* 0x00000000ff9c7431 */ /* 0x000fe400000001ff */
[----:B------:R-:W-:-:S04]  /*3d10*/  FMUL.FTZ R112, R112, UR5 ;  /* 0x0000000570707c20 */ /* 0x000fc80008410000 */
[----:B------:R-:W-:-:S04]  /*3d20*/  FMUL.FTZ R112, R112, UR4 ;  /* 0x0000000470707c20 */ /* 0x000fc80008410000 */
[-C--:B------:R-:W-:Y:S01]  /*3d30*/  @P6 FMUL.FTZ R156, R85, R112.reuse ;  /* 0x00000070559c6220 */ /* 0x080fe20000410000 */
[----:B------:R-:W-:Y:S01]  /*3d40*/  MOV R85, RZ ;  /* 0x000000ff00557202 */ /* 0x000fe20000000f00 */
[----:B------:R-:W-:Y:S01]  /*3d50*/  @P6 FMUL.FTZ R85, R113, R112 ;  /* 0x0000007071556220 */ /* 0x000fe20000410000 */
[----:B------:R-:W-:Y:S01]  /*3d60*/  FMUL.FTZ R112, R155, UR19 ;  /* 0x000000139b707c20 */ /* 0x000fe20008410000 */
[----:B------:R-:W-:Y:S01]  /*3d70*/  FFMA.FTZ R113, R154, UR24, R166 ;  /* 0x000000189a717c23 */ /* 0x000fe200080100a6 */
[----:B------:R-:W-:Y:S02]  /*3d80*/  HFMA2 R155, -RZ, RZ, 0, 0 ;  /* 0x00000000ff9b7431 */ /* 0x000fe400000001ff */
[----:B------:R-:W-:Y:S02]  /*3d90*/  @P5 HADD2.F32 R154, -RZ, R54.H0_H0 ;  /* 0x20000036ff9a5230 */ /* 0x000fe40000004100 */
[----:B------:R-:W-:Y:S01]  /*3da0*/  FMUL.FTZ R112, R112, UR5 ;  /* 0x0000000570707c20 */ /* 0x000fe20008410000 */
[----:B------:R-:W-:Y:S01]  /*3db0*/  FADD.FTZ R157, R152, -R113 ;  /* 0x80000071989d7221 */ /* 0x000fe20000010000 */
[----:B------:R-:W-:Y:S01]  /*3dc0*/  @P5 HADD2.F32 R152, -RZ, R86.H0_H0 ;  /* 0x20000056ff985230 */ /* 0x000fe20000004100 */
[----:B------:R-:W-:Y:S01]  /*3dd0*/  F2FP.F16.F32.PACK_AB R85, R85, R84 ;  /* 0x000000545555723e */ /* 0x000fe200000000ff */
[----:B------:R-:W-:Y:S01]  /*3de0*/  FMUL.FTZ R113, R112, UR4 ;  /* 0x0000000470717c20 */ /* 0x000fe20008410000 */
[----:B------:R-:W-:-:S02]  /*3df0*/  MOV R112, RZ ;  /* 0x000000ff00707202 */ /* 0x000fc40000000f00 */
[----:B------:R-:W-:Y:S01]  /*3e00*/  F2FP.F16.F32.PACK_AB R84, R89, R88 ;  /* 0x000000585954723e */ /* 0x000fe200000000ff */
[-C--:B------:R-:W-:Y:S01]  /*3e10*/  @P5 FMUL.FTZ R155, R152, R113.reuse ;  /* 0x00000071989b5220 */ /* 0x080fe20000410000 */
[----:B------:R-:W-:Y:S01]  /*3e20*/  @P5 FMUL.FTZ R112, R154, R113 ;  /* 0x000000719a705220 */ /* 0x000fe20000410000 */
[----:B------:R-:W-:Y:S01]  /*3e30*/  FMUL.FTZ R113, R157, UR19 ;  /* 0x000000139d717c20 */ /* 0x000fe20008410000 */
[----:B------:R-:W-:Y:S01]  /*3e40*/  FFMA.FTZ R154, R153, UR24, R166 ;  /* 0x00000018999a7c23 */ /* 0x000fe200080100a6 */
[----:B------:R-:W-:Y:S02]  /*3e50*/  HFMA2 R152, -RZ, RZ, 0, 0 ;  /* 0x00000000ff987431 */ /* 0x000fe400000001ff */
[----:B------:R-:W-:Y:S02]  /*3e60*/  @P4 HADD2.F32 R153, -RZ, R86.H1_H1 ;  /* 0x30000056ff994230 */ /* 0x000fe40000004100 */
[----:B------:R-:W-:Y:S01]  /*3e70*/  FMUL.FTZ R113, R113, UR5 ;  /* 0x0000000571717c20 */ /* 0x000fe20008410000 */
[----:B------:R-:W-:Y:S01]  /*3e80*/  FADD.FTZ R154, R151, -R154 ;  /* 0x8000009a979a7221 */ /* 0x000fe20000010000 */
[----:B------:R-:W-:-:S02]  /*3e90*/  @P4 HADD2.F32 R151, -RZ, R54.H1_H1 ;  /* 0x30000036ff974230 */ /* 0x000fc40000004100 */
[----:B------:R-:W-:Y:S01]  /*3ea0*/  FMUL.FTZ R86, R113, UR4 ;  /* 0x0000000471567c20 */ /* 0x000fe20008410000 */
[----:B------:R-:W-:Y:S01]  /*3eb0*/  MOV R113, RZ ;  /* 0x000000ff00717202 */ /* 0x000fe20000000f00 */
[----:B------:R-:W-:Y:S02]  /*3ec0*/  @P1 HADD2.F32 R157, -RZ, R55.H1_H1 ;  /* 0x30000037ff9d1230 */ /* 0x000fe40000004100 */
[-C--:B------:R-:W-:Y:S01]  /*3ed0*/  @P4 FMUL.FTZ R152, R153, R86.reuse ;  /* 0x0000005699984220 */ /* 0x080fe20000410000 */
[----:B------:R-:W-:Y:S01]  /*3ee0*/  @P4 FMUL.FTZ R113, R151, R86 ;  /* 0x0000005697714220 */ /* 0x000fe20000410000 */
[----:B------:R-:W-:Y:S01]  /*3ef0*/  FMUL.FTZ R86, R154, UR19 ;  /* 0x000000139a567c20 */ /* 0x000fe20008410000 */
[----:B------:R-:W-:Y:S01]  /*3f00*/  FADD.FTZ R154, R149, -R150 ;  /* 0x80000096959a7221 */ /* 0x000fe20000010000 */
[----:B------:R-:W-:Y:S02]  /*3f10*/  HFMA2 R149, -RZ, RZ, 0, 0 ;  /* 0x00000000ff957431 */ /* 0x000fe400000001ff */
[----:B------:R-:W-:-:S02]  /*3f20*/  @P3 HADD2.F32 R151, -RZ, R87.H0_H0 ;  /* 0x20000057ff973230 */ /* 0x000fc40000004100 */
[----:B------:R-:W-:Y:S01]  /*3f30*/  FMUL.FTZ R86, R86, UR5 ;  /* 0x0000000556567c20 */ /* 0x000fe20008410000 */
[----:B------:R-:W-:Y:S01]  /*3f40*/  @P3 HADD2.F32 R153, -RZ, R55.H0_H0 ;  /* 0x20000037ff993230 */ /* 0x000fe20000004100 */
[----:B------:R-:W-:Y:S02]  /*3f50*/  MOV R150, RZ ;  /* 0x000000ff00967202 */ /* 0x000fe40000000f00 */
[----:B------:R-:W-:-:S04]  /*3f60*/  FMUL.FTZ R86, R86, UR4 ;  /* 0x0000000456567c20 */ /* 0x000fc80008410000 */
[-C--:B------:R-:W-:Y:S01]  /*3f70*/  @P3 FMUL.FTZ R149, R151, R86.reuse ;  /* 0x0000005697953220 */ /* 0x080fe20000410000 */
[----:B------:R-:W-:Y:S01]  /*3f80*/  @P3 FMUL.FTZ R150, R153, R86 ;  /* 0x0000005699963220 */ /* 0x000fe20000410000 */
[----:B------:R-:W-:Y:S01]  /*3f90*/  FMUL.FTZ R86, R154, UR19 ;  /* 0x000000139a567c20 */ /* 0x000fe20008410000 */
[----:B------:R-:W-:Y:S02]  /*3fa0*/  @P1 HADD2.F32 R151, -RZ, R87.H1_H1 ;  /* 0x30000057ff971230 */ /* 0x000fe40000004100 */
[----:B------:R-:W-:Y:S01]  /*3fb0*/  HFMA2 R87, -RZ, RZ, 0, 0 ;  /* 0x00000000ff577431 */ /* 0x000fe200000001ff */
[----:B------:R-:W-:Y:S01]  /*3fc0*/  MOV R153, RZ ;  /* 0x000000ff00997202 */ /* 0x000fe20000000f00 */
[----:B------:R-:W-:-:S04]  /*3fd0*/  FMUL.FTZ R86, R86, UR5 ;  /* 0x0000000556567c20 */ /* 0x000fc80008410000 */
[----:B------:R-:W-:-:S04]  /*3fe0*/  FMUL.FTZ R86, R86, UR4 ;  /* 0x0000000456567c20 */ /* 0x000fc80008410000 */
[-C--:B------:R-:W-:Y:S01]  /*3ff0*/  @P1 FMUL.FTZ R87, R157, R86.reuse ;  /* 0x000000569d571220 */ /* 0x080fe20000410000 */
[----:B------:R-:W-:Y:S01]  /*4000*/  @P1 FMUL.FTZ R153, R151, R86 ;  /* 0x0000005697991220 */ /* 0x000fe20000410000 */
[----:B------:R-:W-:-:S03]  /*4010*/  F2FP.F16.F32.PACK_AB R86, R113, R112 ;  /* 0x000000707156723e */ /* 0x000fc600000000ff */
[----:B------:R-:W-:-:S07]  /*4020*/  F2FP.F16.F32.PACK_AB R87, R87, R150 ;  /* 0x000000965757723e */ /* 0x000fce00000000ff */
.L_x_2495:
[----:B------:R-:W0:Y:S01]  /*4030*/  @P0 LDC.64 R88, c[0x0][0x478] ;  /* 0x00011e00ff580b82 */ /* 0x000e220000000a00 */
[----:B------:R-:W-:Y:S01]  /*4040*/  IADD3 R131, PT, PT, R131, 0x200, RZ ;  /* 0x0000020083837810 */ /* 0x000fe20007ffe0ff */
        /* <DEDUP_REMOVED lines=8> */
[----:B------:R-:W-:Y:S01]  /*40d0*/  LOP3.LUT P1, RZ, R108, 0xff, RZ, 0xc0, !PT ;  /* 0x000000ff6cff7812 */ /* 0x000fe2000782c0ff */
[--C-:B------:R-:W-:Y:S01]  /*40e0*/  FFMA.FTZ R135, R135, UR24, R166.reuse ;  /* 0x0000001887877c23 */ /* 0x100fe200080100a6 */
[--C-:B------:R-:W-:Y:S01]  /*40f0*/  FFMA.FTZ R137, R137, UR24, R166.reuse ;  /* 0x0000001889897c23 */ /* 0x100fe200080100a6 */
[----:B------:R-:W-:Y:S01]  /*4100*/  FADD.FTZ R80, R134, -R133 ;  /* 0x8000008586507221 */ /* 0x000fe20000010000 */
[C---:B------:R-:W-:Y:S01]  /*4110*/  LOP3.LUT P4, RZ, R108.reuse, 0xff0000, RZ, 0xc0, !PT ;  /* 0x00ff00006cff7812 */ /* 0x040fe2000788c0ff */
[----:B------:R-:W-:Y:S01]  /*4120*/  HFMA2 R134, -RZ, RZ, 0, 0 ;  /* 0x00000000ff867431 */ /* 0x000fe200000001ff */
[----:B------:R-:W-:Y:S01]  /*4130*/  LOP3.LUT P3, RZ, R108, 0xff00, RZ, 0xc0, !PT ;  /* 0x0000ff006cff7812 */ /* 0x000fe2000786c0ff */
[----:B------:R-:W-:Y:S01]  /*4140*/  FMUL.FTZ R80, R80, UR19 ;  /* 0x0000001350507c20 */ /* 0x000fe20008410000 */
[----:B------:R-:W-:Y:S01]  /*4150*/  MOV R88, RZ ;  /* 0x000000ff00587202 */ /* 0x000fe20000000f00 */
[----:B------:R-:W-:Y:S01]  /*4160*/  FADD.FTZ R137, R138, -R137 ;  /* 0x800000898a897221 */ /* 0x000fe20000010000 */
[----:B------:R-:W-:Y:S01]  /*4170*/  MOV R112, RZ ;  /* 0x000000ff00707202 */ /* 0x000fe20000000f00 */
[----:B------:R-:W-:Y:S01]  /*4180*/  FMUL.FTZ R81, R80, UR5 ;  /* 0x0000000550517c20 */ /* 0x000fe20008410000 */
[----:B------:R-:W-:Y:S01]  /*4190*/  FFMA.FTZ R139, R139, UR24, R166 ;  /* 0x000000188b8b7c23 */ /* 0x000fe200080100a6 */
[----:B------:R-:W-:Y:S01]  /*41a0*/  @P1 HADD2.F32 R83, -RZ, R56.H0_H0 ;  /* 0x20000038ff531230 */ /* 0x000fe20000004100 */
[----:B------:R-:W-:Y:S01]  /*41b0*/  LOP3.LUT P6, RZ, R108, 0xff000000, RZ, 0xc0, !PT ;  /* 0xff0000006cff7812 */ /* 0x000fe200078cc0ff */
[----:B------:R-:W-:Y:S01]  /*41c0*/  FMUL.FTZ R89, R81, UR4 ;  /* 0x0000000451597c20 */ /* 0x000fe20008410000 */
[----:B------:R-:W-:Y:S01]  /*41d0*/  FADD.FTZ R81, R136, -R135 ;  /* 0x8000008788517221 */ /* 0x000fe20000010000 */
[----:B-----5:R-:W-:-:S02]  /*41e0*/  @P1 HADD2.F32 R82, -RZ, R84.H0_H0 ;  /* 0x20000054ff521230 */ /* 0x020fc40000004100 */
[----:B------:R-:W-:Y:S02]  /*41f0*/  HFMA2 R136, -RZ, RZ, 0, 0 ;  /* 0x00000000ff887431 */ /* 0x000fe400000001ff */
[----:B------:R-:W-:Y:S01]  /*4200*/  @P1 FMUL.FTZ R88, R89, R83 ;  /* 0x0000005359581220 */ /* 0x000fe20000410000 */
[----:B------:R-:W-:Y:S01]  /*4210*/  FMUL.FTZ R83, R81, UR19 ;  /* 0x0000001351537c20 */ /* 0x000fe20008410000 */
[----:B------:R-:W-:Y:S01]  /*4220*/  FMUL.FTZ R81, R137, UR19 ;  /* 0x0000001389517c20 */ /* 0x000fe20008410000 */
[----:B------:R-:W-:Y:S01]  /*4230*/  @P1 FMUL.FTZ R134, R89, R82 ;  /* 0x0000005259861220 */ /* 0x000fe20000410000 */
[----:B------:R-:W-:Y:S02]  /*4240*/  @P4 HADD2.F32 R137, -RZ, R85.H0_H0 ;  /* 0x20000055ff894230 */ /* 0x000fe40000004100 */
[----:B------:R-:W-:Y:S01]  /*4250*/  FMUL.FTZ R82, R83, UR5 ;  /* 0x0000000553527c20 */ /* 0x000fe20008410000 */
[----:B------:R-:W-:Y:S01]  /*4260*/  FMUL.FTZ R133, R81, UR5 ;  /* 0x0000000551857c20 */ /* 0x000fe20008410000 */
[----:B------:R-:W-:-:S02]  /*4270*/  HFMA2 R135, -RZ, RZ, 0, 0 ;  /* 0x00000000ff877431 */ /* 0x000fc400000001ff */
[----:B------:R-:W-:Y:S02]  /*4280*/  @P3 HADD2.F32 R84, -RZ, R84.H1_H1 ;  /* 0x30000054ff543230 */ /* 0x000fe40000004100 */
[----:B------:R-:W-:Y:S01]  /*4290*/  FMUL.FTZ R138, R82, UR4 ;  /* 0x00000004528a7c20 */ /* 0x000fe20008410000 */
[----:B------:R-:W-:Y:S02]  /*42a0*/  @P4 HADD2.F32 R82, -RZ, R57.H0_H0 ;  /* 0x20000039ff524230 */ /* 0x000fe40000004100 */
[----:B------:R-:W-:Y:S01]  /*42b0*/  FMUL.FTZ R133, R133, UR4 ;  /* 0x0000000485857c20 */ /* 0x000fe20008410000 */
[----:B------:R-:W-:Y:S01]  /*42c0*/  @P3 HADD2.F32 R113, -RZ, R56.H1_H1 ;  /* 0x30000038ff713230 */ /* 0x000fe20000004100 */
[----:B------:R-:W-:Y:S01]  /*42d0*/  ISETP.GE.U32.AND P1, PT, R108, RZ, PT ;  /* 0x000000ff6c00720c */ /* 0x000fe20003f26070 */
[C---:B------:R-:W-:Y:S01]  /*42e0*/  @P3 FMUL.FTZ R135, R138.reuse, R84 ;  /* 0x000000548a873220 */ /* 0x040fe20000410000 */
[C---:B------:R-:W-:Y:S01]  /*42f0*/  @P4 FMUL.FTZ R136, R133.reuse, R137 ;  /* 0x0000008985884220 */ /* 0x040fe20000410000 */
[----:B------:R-:W-:Y:S01]  /*4300*/  @P4 FMUL.FTZ R112, R133, R82 ;  /* 0x0000005285704220 */ /* 0x000fe20000410000 */
[----:B------:R-:W-:Y:S01]  /*4310*/  MOV R89, RZ ;  /* 0x000000ff00597202 */ /* 0x000fe20000000f00 */
[----:B------:R-:W-:Y:S01]  /*4320*/  @P3 FMUL.FTZ R89, R138, R113 ;  /* 0x000000718a593220 */ /* 0x000fe20000410000 */
[----:B------:R-:W-:Y:S01]  /*4330*/  LOP3.LUT P5, RZ, R109, 0xff, RZ, 0xc0, !PT ;  /* 0x000000ff6dff7812 */ /* 0x000fe200078ac0ff */
[--C-:B------:R-:W-:Y:S01]  /*4340*/  FFMA.FTZ R141, R141, UR24, R166.reuse ;  /* 0x000000188d8d7c23 */ /* 0x100fe200080100a6 */
[C---:B------:R-:W-:Y:S01]  /*4350*/  LOP3.LUT P4, RZ, R109.reuse, 0xff00, RZ, 0xc0, !PT ;  /* 0x0000ff006dff7812 */ /* 0x040fe2000788c0ff */
[----:B------:R-:W-:Y:S01]  /*4360*/  FADD.FTZ R84, R140, -R139 ;  /* 0x8000008b8c547221 */ /* 0x000fe20000010000 */
[----:B------:R-:W-:Y:S01]  /*4370*/  LOP3.LUT P3, RZ, R109, 0xff0000, RZ, 0xc0, !PT ;  /* 0x00ff00006dff7812 */ /* 0x000fe2000786c0ff */
[--C-:B------:R-:W-:Y:S01]  /*4380*/  FFMA.FTZ R143, R143, UR24, R166.reuse ;  /* 0x000000188f8f7c23 */ /* 0x100fe200080100a6 */
[----:B------:R-:W-:Y:S01]  /*4390*/  ISETP.GE.U32.AND.EX P1, PT, R109, 0x1000000, PT, P1 ;  /* 0x010000006d00780c */ /* 0x000fe20003f26110 */
[--C-:B------:R-:W-:Y:S01]  /*43a0*/  FFMA.FTZ R82, R147, UR24, R166.reuse ;  /* 0x0000001893527c23 */ /* 0x100fe200080100a6 */
[----:B------:R-:W-:Y:S01]  /*43b0*/  FADD.FTZ R141, R142, -R141 ;  /* 0x8000008d8e8d7221 */ /* 0x000fe20000010000 */
[----:B------:R-:W-:Y:S01]  /*43c0*/  FMUL.FTZ R84, R84, UR19 ;  /* 0x0000001354547c20 */ /* 0x000fe20008410000 */
[----:B------:R-:W-:Y:S01]  /*43d0*/  FADD.FTZ R143, R144, -R143 ;  /* 0x8000008f908f7221 */ /* 0x000fe20000010000 */
[----:B------:R-:W-:Y:S01]  /*43e0*/  FFMA.FTZ R109, R148, UR24, R166 ;  /* 0x00000018946d7c23 */ /* 0x000fe200080100a6 */
[----:B------:R-:W-:Y:S01]  /*43f0*/  FADD.FTZ R145, R145, -R82 ;  /* 0x8000005291917221 */ /* 0x000fe20000010000 */
[----:B------:R-:W-:Y:S01]  /*4400*/  FMUL.FTZ R82, R84, UR5 ;  /* 0x0000000554527c20 */ /* 0x000fe20008410000 */
[----:B------:R-:W-:Y:S01]  /*4410*/  FMUL.FTZ R148, R141, UR19 ;  /* 0x000000138d947c20 */ /* 0x000fe20008410000 */
[----:B------:R-:W-:-:S02]  /*4420*/  HFMA2 R137, -RZ, RZ, 0, 0 ;  /* 0x00000000ff897431 */ /* 0x000fc400000001ff */
[----:B------:R-:W-:Y:S01]  /*4430*/  FMUL.FTZ R143, R143, UR19 ;  /* 0x000000138f8f7c20 */ /* 0x000fe20008410000 */
[----:B------:R-:W-:Y:S02]  /*4440*/  @P6 HADD2.F32 R85, -RZ, R85.H1_H1 ;  /* 0x30000055ff556230 */ /* 0x000fe40000004100 */
[----:B------:R-:W-:Y:S01]  /*4450*/  FMUL.FTZ R140, R82, UR4 ;  /* 0x00000004528c7c20 */ /* 0x000fe20008410000 */
[--C-:B------:R-:W-:Y:S02]  /*4460*/  @P5 HADD2.F32 R108, -RZ, R86.reuse.H0_H0 ;  /* 0x20000056ff6c5230 */ /* 0x100fe40000004100 */
[----:B------:R-:W-:Y:S01]  /*4470*/  FADD.FTZ R146, R146, -R109 ;  /* 0x8000006d92927221 */ /* 0x000fe20000010000 */
[----:B------:R-:W-:Y:S02]  /*4480*/  @P4 HADD2.F32 R133, -RZ, R86.H1_H1 ;  /* 0x30000056ff854230 */ /* 0x000fe40000004100 */
[----:B------:R-:W-:Y:S01]  /*4490*/  FMUL.FTZ R86, R148, UR5 ;  /* 0x0000000594567c20 */ /* 0x000fe20008410000 */
[----:B------:R-:W-:-:S02]  /*44a0*/  @P3 HADD2.F32 R144, -RZ, R87.H0_H0 ;  /* 0x20000057ff903230 */ /* 0x000fc40000004100 */
[----:B------:R-:W-:Y:S01]  /*44b0*/  FMUL.FTZ R113, R143, UR5 ;  /* 0x000000058f717c20 */ /* 0x000fe20008410000 */
[----:B------:R-:W-:Y:S02]  /*44c0*/  @P1 HADD2.F32 R147, -RZ, R87.H1_H1 ;  /* 0x30000057ff931230 */ /* 0x000fe40000004100 */
[----:B------:R-:W-:Y:S02]  /*44d0*/  HFMA2 R87, -RZ, RZ, 0, 0 ;  /* 0x00000000ff577431 */ /* 0x000fe400000001ff */
[----:B------:R-:W-:Y:S02]  /*44e0*/  @P6 HADD2.F32 R82, -RZ, R57.H1_H1 ;  /* 0x30000039ff526230 */ /* 0x000fe40000004100 */
[----:B------:R-:W-:Y:S01]  /*44f0*/  FMUL.FTZ R145, R145, UR19 ;  /* 0x0000001391917c20 */ /* 0x000fe20008410000 */
[--C-:B------:R-:W-:Y:S02]  /*4500*/  @P5 HADD2.F32 R109, -RZ, R58.reuse.H0_H0 ;  /* 0x2000003aff6d5230 */ /* 0x100fe40000004100 */
[----:B------:R-:W-:Y:S01]  /*4510*/  @P6 FMUL.FTZ R137, R140, R85 ;  /* 0x000000558c896220 */ /* 0x000fe20000410000 */
[----:B------:R-:W-:Y:S01]  /*4520*/  FMUL.FTZ R141, R86, UR4 ;  /* 0x00000004568d7c20 */ /* 0x000fe20008410000 */
[----:B------:R-:W-:Y:S01]  /*4530*/  MOV R85, RZ ;  /* 0x000000ff00557202 */ /* 0x000fe20000000f00 */
[----:B------:R-:W-:Y:S01]  /*4540*/  FMUL.FTZ R146, R146, UR19 ;  /* 0x0000001392927c20 */ /* 0x000fe20008410000 */
[----:B------:R-:W-:-:S02]  /*4550*/  @P4 HADD2.F32 R86, -RZ, R58.H1_H1 ;  /* 0x3000003aff564230 */ /* 0x000fc40000004100 */
[----:B------:R-:W-:Y:S01]  /*4560*/  FMUL.FTZ R113, R113, UR4 ;  /* 0x0000000471717c20 */ /* 0x000fe20008410000 */
[----:B------:R-:W-:Y:S01]  /*4570*/  @P6 FMUL.FTZ R85, R140, R82 ;  /* 0x000000528c556220 */ /* 0x000fe20000410000 */
[----:B------:R-:W-:Y:S01]  /*4580*/  FMUL.FTZ R82, R145, UR5 ;  /* 0x0000000591527c20 */ /* 0x000fe20008410000 */
[----:B------:R-:W-:Y:S01]  /*4590*/  CS2R R138, SRZ ;  /* 0x00000000008a7805 */ /* 0x000fe2000001ff00 */
[C---:B------:R-:W-:Y:S01]  /*45a0*/  @P5 FMUL.FTZ R87, R141.reuse, R109 ;  /* 0x0000006d8d575220 */ /* 0x040fe20000410000 */
[----:B------:R-:W-:Y:S01]  /*45b0*/  FMUL.FTZ R109, R146, UR5 ;  /* 0x00000005926d7c20 */ /* 0x000fe20008410000 */
[----:B------:R-:W-:Y:S01]  /*45c0*/  MOV R142, RZ ;  /* 0x000000ff008e7202 */ /* 0x000fe20000000f00 */
[----:B------:R-:W-:Y:S01]  /*45d0*/  @P5 FMUL.FTZ R138, R141, R108 ;  /* 0x0000006c8d8a5220 */ /* 0x000fe20000410000 */
[C---:B------:R-:W-:Y:S01]  /*45e0*/  @P4 FMUL.FTZ R139, R113.reuse, R133 ;  /* 0x00000085718b4220 */ /* 0x040fe20000410000 */
[----:B------:R-:W-:Y:S01]  /*45f0*/  @P4 FMUL.FTZ R142, R113, R86 ;  /* 0x00000056718e4220 */ /* 0x000fe20000410000 */
[----:B------:R-:W-:-:S02]  /*4600*/  HFMA2 R108, -RZ, RZ, 0, 0 ;  /* 0x00000000ff6c7431 */ /* 0x000fc400000001ff */
[----:B------:R-:W-:Y:S01]  /*4610*/  FMUL.FTZ R133, R82, UR4 ;  /* 0x0000000452857c20 */ /* 0x000fe20008410000 */
[--C-:B------:R-:W-:Y:S02]  /*4620*/  @P3 HADD2.F32 R86, -RZ, R59.reuse.H0_H0 ;  /* 0x2000003bff563230 */ /* 0x100fe40000004100 */
[----:B------:R-:W-:Y:S01]  /*4630*/  FMUL.FTZ R109, R109, UR4 ;  /* 0x000000046d6d7c20 */ /* 0x000fe20008410000 */
[----:B------:R-:W-:Y:S01]  /*4640*/  @P1 HADD2.F32 R82, -RZ, R59.H1_H1 ;  /* 0x3000003bff521230 */ /* 0x000fe20000004100 */
[----:B------:R-:W-:Y:S02]  /*4650*/  MOV R113, RZ ;  /* 0x000000ff00717202 */ /* 0x000fe40000000f00 */
[----:B------:R-:W-:Y:S01]  /*4660*/  CS2R R140, SRZ ;  /* 0x00000000008c7805 */ /* 0x000fe2000001ff00 */
[----:B------:R-:W-:Y:S01]  /*4670*/  @P3 FMUL.FTZ R108, R133, R86 ;  /* 0x00000056856c3220 */ /* 0x000fe20000410000 */
[----:B------:R-:W-:Y:S01]  /*4680*/  F2FP.F16.F32.PACK_AB R81, R84, R81 ;  /* 0x000000515451723e */ /* 0x000fe200000000ff */
[----:B------:R-:W-:Y:S01]  /*4690*/  @P1 FMUL.FTZ R113, R109, R82 ;  /* 0x000000526d711220 */ /* 0x000fe20000410000 */
[----:B------:R-:W-:Y:S01]  /*46a0*/  F2FP.F16.F32.PACK_AB R80, R83, R80 ;  /* 0x000000505350723e */ /* 0x000fe200000000ff */
[----:B------:R-:W-:Y:S01]  /*46b0*/  @P3 FMUL.FTZ R140, R133, R144 ;  /* 0x00000090858c3220 */ /* 0x000fe20000410000 */
[----:B------:R-:W-:Y:S01]  /*46c0*/  F2FP.F16.F32.PACK_AB R86, R142, R87 ;  /* 0x000000578e56723e */ /* 0x000fe200000000ff */
[----:B------:R-:W-:Y:S01]  /*46d0*/  @P1 FMUL.FTZ R141, R109, R147 ;  /* 0x000000936d8d1220 */ /* 0x000fe20000410000 */
[----:B------:R-:W-:-:S02]  /*46e0*/  F2FP.F16.F32.PACK_AB R82, R143, R148 ;  /* 0x000000948f52723e */ /* 0x000fc400000000ff */
[----:B------:R-:W-:Y:S02]  /*46f0*/  F2FP.F16.F32.PACK_AB R83, R146, R145 ;  /* 0x000000919253723e */ /* 0x000fe400000000ff */
[----:B------:R-:W-:Y:S02]  /*4700*/  F2FP.F16.F32.PACK_AB R85, R85, R112 ;  /* 0x000000705555723e */ /* 0x000fe400000000ff */
[----:B------:R-:W-:Y:S02]  /*4710*/  F2FP.F16.F32.PACK_AB R84, R89, R88 ;  /* 0x000000585954723e */ /* 0x000fe400000000ff */
[----:B------:R-:W-:Y:S01]  /*4720*/  F2FP.F16.F32.PACK_AB R87, R113, R108 ;  /* 0x0000006c7157723e */ /* 0x000fe200000000ff */
[----:B------:R-:W-:Y:S06]  /*4730*/  BRA `(.L_x_2497) ;  /* 0x00000004008c7947 */ /* 0x000fec0003800000 */
.L_x_2496:
[--C-:B------:R-:W-:Y:S01]  /*4740*/  FFMA.FTZ R133, R133, UR24, R166.reuse ;  /* 0x0000001885857c23 */ /* 0x100fe200080100a6 */
[C---:B------:R-:W-:Y:S01]  /*4750*/  LOP3.LUT P1, RZ, R108.reuse, 0xff, RZ, 0xc0, !PT ;  /* 0x000000ff6cff7812 */ /* 0x040fe2000782c0ff */
[--C-:B------:R-:W-:Y:S01]  /*4760*/  FFMA.FTZ R135, R135, UR24, R166.reuse ;  /* 0x0000001887877c23 */ /* 0x100fe200080100a6 */
[----:B------:R-:W-:Y:S01]  /*4770*/  LOP3.LUT P3, RZ, R108, 0xff00, RZ, 0xc0, !PT ;  /* 0x0000ff006cff7812 */ /* 0x000fe2000786c0ff */
[----:B------:R-:W-:Y:S01]  /*4780*/  FADD.FTZ R133, R134, -R133 ;  /* 0x8000008586857221 */ /* 0x000fe20000010000 */
[----:B------:R-:W-:Y:S01]  /*4790*/  FFMA.FTZ R137, R137, UR24, R166 ;  /* 0x0000001889897c23 */ /* 0x000fe200080100a6 */
[----:B------:R-:W-:Y:S01]  /*47a0*/  LOP3.LUT P4, RZ, R108, 0xff0000, RZ, 0xc0, !PT ;  /* 0x00ff00006cff7812 */ /* 0x000fe2000788c0ff */
[----:B------:R-:W-:Y:S01]  /*47b0*/  FADD.FTZ R113, R136, -R135 ;  /* 0x8000008788717221 */ /* 0x000fe20000010000 */
[----:B------:R-:W-:Y:S01]  /*47c0*/  FMUL.FTZ R89, R133, UR19 ;  /* 0x0000001385597c20 */ /* 0x000fe20008410000 */
[----:B------:R-:W-:Y:S01]  /*47d0*/  FADD.FTZ R137, R138, -R137 ;  /* 0x800000898a897221 */ /* 0x000fe20000010000 */
[----:B------:R-:W-:-:S02]  /*47e0*/  HFMA2 R134, -RZ, RZ, 0, 0 ;  /* 0x00000000ff867431 */ /* 0x000fc400000001ff */
[----:B------:R-:W-:Y:S01]  /*47f0*/  FMUL.FTZ R113, R113, UR19 ;  /* 0x0000001371717c20 */ /* 0x000fe20008410000 */
[----:B------:R-:W-:Y:S01]  /*4800*/  FMUL.FTZ R89, R89, UR5 ;  /* 0x0000000559597c20 */ /* 0x000fe20008410000 */
[----:B------:R-:W-:Y:S01]  /*4810*/  FMUL.FTZ R138, R137, UR19 ;  /* 0x00000013898a7c20 */ /* 0x000fe20008410000 */
[----:B0-----:R-:W-:Y:S02]  /*4820*/  @P1 HADD2.F32 R150, -RZ, R56.H0_H0 ;  /* 0x20000038ff961230 */ /* 0x001fe40000004100 */
[----:B------:R-:W-:Y:S01]  /*4830*/  FFMA.FTZ R139, R139, UR24, R166 ;  /* 0x000000188b8b7c23 */ /* 0x000fe200080100a6 */
[--C-:B-----5:R-:W-:Y:S02]  /*4840*/  @P1 HADD2.F32 R112, -RZ, R84.reuse.H0_H0 ;  /* 0x20000054ff701230 */ /* 0x120fe40000004100 */
[----:B------:R-:W-:Y:S01]  /*4850*/  FMUL.FTZ R89, R89, UR4 ;  /* 0x0000000459597c20 */ /* 0x000fe20008410000 */
[----:B------:R-:W-:Y:S02]  /*4860*/  @P3 HADD2.F32 R133, -RZ, R84.H1_H1 ;  /* 0x30000054ff853230 */ /* 0x000fe40000004100 */
[----:B------:R-:W-:Y:S01]  /*4870*/  FMUL.FTZ R84, R113, UR5 ;  /* 0x0000000571547c20 */ /* 0x000fe20008410000 */
[----:B------:R-:W-:Y:S01]  /*4880*/  FMUL.FTZ R113, R138, UR5 ;  /* 0x000000058a717c20 */ /* 0x000fe20008410000 */
[----:B------:R-:W-:Y:S01]  /*4890*/  MOV R88, RZ ;  /* 0x000000ff00587202 */ /* 0x000fe20000000f00 */
[----:B------:R-:W-:-:S02]  /*48a0*/  HFMA2 R135, -RZ, RZ, 0, 0 ;  /* 0x00000000ff877431 */ /* 0x000fc400000001ff */
[-C--:B------:R-:W-:Y:S01]  /*48b0*/  @P1 FMUL.FTZ R88, R150, R89.reuse ;  /* 0x0000005996581220 */ /* 0x080fe20000410000 */
[----:B------:R-:W-:Y:S02]  /*48c0*/  HFMA2 R136, -RZ, RZ, 0, 0 ;  /* 0x00000000ff887431 */ /* 0x000fe400000001ff */
[----:B------:R-:W-:Y:S02]  /*48d0*/  @P3 HADD2.F32 R137, -RZ, R56.H1_H1 ;  /* 0x30000038ff893230 */ /* 0x000fe40000004100 */
[----:B------:R-:W-:Y:S01]  /*48e0*/  FMUL.FTZ R84, R84, UR4 ;  /* 0x0000000454547c20 */ /* 0x000fe20008410000 */
[----:B------:R-:W-:Y:S02]  /*48f0*/  @P4 HADD2.F32 R138, -RZ, R85.H0_H0 ;  /* 0x20000055ff8a4230 */ /* 0x000fe40000004100 */
[----:B------:R-:W-:Y:S01]  /*4900*/  FMUL.FTZ R113, R113, UR4 ;  /* 0x0000000471717c20 */ /* 0x000fe20008410000 */
[----:B------:R-:W-:Y:S02]  /*4910*/  @P4 HADD2.F32 R150, -RZ, R57.H0_H0 ;  /* 0x20000039ff964230 */ /* 0x000fe40000004100 */
[----:B------:R-:W-:Y:S01]  /*4920*/  FADD.FTZ R139, R140, -R139 ;  /* 0x8000008b8c8b7221 */ /* 0x000fe20000010000 */
[----:B------:R-:W-:Y:S01]  /*4930*/  @P1 FMUL.FTZ R134, R112, R89 ;  /* 0x0000005970861220 */ /* 0x000fe20000410000 */
[----:B------:R-:W-:Y:S01]  /*4940*/  MOV R89, RZ ;  /* 0x000000ff00597202 */ /* 0x000fe20000000f00 */
[-C--:B------:R-:W-:Y:S01]  /*4950*/  @P3 FMUL.FTZ R135, R133, R84.reuse ;  /* 0x0000005485873220 */ /* 0x080fe20000410000 */
[----:B------:R-:W-:Y:S01]  /*4960*/  MOV R112, RZ ;  /* 0x000000ff00707202 */ /* 0x000fe20000000f00 */
[----:B------:R-:W-:Y:S01]  /*4970*/  @P3 FMUL.FTZ R89, R137, R84 ;  /* 0x0000005489593220 */ /* 0x000fe20000410000 */
[-C--:B------:R-:W-:Y:S01]  /*4980*/  @P4 FMUL.FTZ R136, R138, R113.reuse ;  /* 0x000000718a884220 */ /* 0x080fe20000410000 */
[----:B------:R-:W-:Y:S01]  /*4990*/  @P4 FMUL.FTZ R112, R150, R113 ;  /* 0x0000007196704220 */ /* 0x000fe20000410000 */
[----:B------:R-:W-:Y:S01]  /*49a0*/  FMUL.FTZ R84, R139, UR19 ;  /* 0x000000138b547c20 */ /* 0x000fe20008410000 */
[----:B------:R-:W-:Y:S01]  /*49b0*/  LOP3.LUT P6, RZ, R108, 0xff000000, RZ, 0xc0, !PT ;  /* 0xff0000006cff7812 */ /* 0x000fe200078cc0ff */
[--C-:B------:R-:W-:Y:S01]  /*49c0*/  FFMA.FTZ R141, R141, UR24, R166.reuse ;  /* 0x000000188d8d7c23 */ /* 0x100fe200080100a6 */
[C---:B------:R-:W-:Y:S01]  /*49d0*/  LOP3.LUT P5, RZ, R109.reuse, 0xff, RZ, 0xc0, !PT ;  /* 0x000000ff6dff7812 */ /* 0x040fe200078ac0ff */
[----:B------:R-:W-:Y:S01]  /*49e0*/  FMUL.FTZ R84, R84, UR5 ;  /* 0x0000000554547c20 */ /* 0x000fe20008410000 */
[----:B------:R-:W-:Y:S01]  /*49f0*/  LOP3.LUT P4, RZ, R109, 0xff00, RZ, 0xc0, !PT ;  /* 0x0000ff006dff7812 */ /* 0x000fe2000788c0ff */
[----:B------:R-:W-:Y:S01]  /*4a00*/  FADD.FTZ R141, R142, -R141 ;  /* 0x8000008d8e8d7221 */ /* 0x000fe20000010000 */
[----:B------:R-:W-:Y:S01]  /*4a10*/  ISETP.GE.U32.AND P1, PT, R108, RZ, PT ;  /* 0x000000ff6c00720c */ /* 0x000fe20003f26070 */
[--C-:B------:R-:W-:Y:S01]  /*4a20*/  FFMA.FTZ R108, R147, UR24, R166.reuse ;  /* 0x00000018936c7c23 */ /* 0x100fe200080100a6 */
[----:B------:R-:W-:Y:S01]  /*4a30*/  LOP3.LUT P3, RZ, R109, 0xff0000, RZ, 0xc0, !PT ;  /* 0x00ff00006dff7812 */ /* 0x000fe2000786c0ff */
[----:B------:R-:W-:Y:S01]  /*4a40*/  FFMA.FTZ R143, R143, UR24, R166 ;  /* 0x000000188f8f7c23 */ /* 0x000fe200080100a6 */
[----:B------:R-:W-:Y:S01]  /*4a50*/  ISETP.GE.U32.AND.EX P1, PT, R109, 0x1000000, PT, P1 ;  /* 0x010000006d00780c */ /* 0x000fe20003f26110 */
[----:B------:R-:W-:Y:S01]  /*4a60*/  FADD.FTZ R145, R145, -R108 ;  /* 0x8000006c91917221 */ /* 0x000fe20000010000 */
[----:B------:R-:W-:Y:S01]  /*4a70*/  FMUL.FTZ R108, R84, UR4 ;  /* 0x00000004546c7c20 */ /* 0x000fe20008410000 */
[----:B------:R-:W-:Y:S01]  /*4a80*/  FMUL.FTZ R84, R141, UR19 ;  /* 0x000000138d547c20 */ /* 0x000fe20008410000 */
[----:B------:R-:W-:Y:S01]  /*4a90*/  FFMA.FTZ R109, R148, UR24, R166 ;  /* 0x00000018946d7c23 */ /* 0x000fe200080100a6 */
[----:B------:R-:W-:-:S02]  /*4aa0*/  HFMA2 R137, -RZ, RZ, 0, 0 ;  /* 0x00000000ff897431 */ /* 0x000fc400000001ff */
[----:B------:R-:W-:Y:S02]  /*4ab0*/  @P6 HADD2.F32 R85, -RZ, R85.H1_H1 ;  /* 0x30000055ff556230 */ /* 0x000fe40000004100 */
[----:B------:R-:W-:Y:S01]  /*4ac0*/  FMUL.FTZ R84, R84, UR5 ;  /* 0x0000000554547c20 */ /* 0x000fe20008410000 */
[--C-:B------:R-:W-:Y:S02]  /*4ad0*/  @P5 HADD2.F32 R113, -RZ, R86.reuse.H0_H0 ;  /* 0x20000056ff715230 */ /* 0x100fe40000004100 */
[----:B------:R-:W-:Y:S01]  /*4ae0*/  FADD.FTZ R146, R146, -R109 ;  /* 0x8000006d92927221 */ /* 0x000fe20000010000 */
[----:B------:R-:W-:Y:S02]  /*4af0*/  @P4 HADD2.F32 R140, -RZ, R86.H1_H1 ;  /* 0x30000056ff8c4230 */ /* 0x000fe40000004100 */
[----:B------:R-:W-:Y:S02]  /*4b00*/  HFMA2 R86, -RZ, RZ, 0, 0 ;  /* 0x00000000ff567431 */ /* 0x000fe400000001ff */
[----:B------:R-:W-:-:S02]  /*4b10*/  @P6 HADD2.F32 R109, -RZ, R57.H1_H1 ;  /* 0x30000039ff6d6230 */ /* 0x000fc40000004100 */
[----:B------:R-:W-:Y:S01]  /*4b20*/  FADD.FTZ R143, R144, -R143 ;  /* 0x8000008f908f7221 */ /* 0x000fe20000010000 */
[----:B------:R-:W-:Y:S02]  /*4b30*/  @P5 HADD2.F32 R141, -RZ, R58.H0_H0 ;  /* 0x2000003aff8d5230 */ /* 0x000fe40000004100 */
[----:B------:R-:W-:Y:S01]  /*4b40*/  FMUL.FTZ R84, R84, UR4 ;  /* 0x0000000454547c20 */ /* 0x000fe20008410000 */
[-C--:B------:R-:W-:Y:S01]  /*4b50*/  @P6 FMUL.FTZ R137, R85, R108.reuse ;  /* 0x0000006c55896220 */ /* 0x080fe20000410000 */
[----:B------:R-:W-:Y:S01]  /*4b60*/  CS2R R138, SRZ ;  /* 0x00000000008a7805 */ /* 0x000fe2000001ff00 */
[--C-:B------:R-:W-:Y:S01]  /*4b70*/  @P3 HADD2.F32 R147, -RZ, R87.reuse.H0_H0 ;  /* 0x20000057ff933230 */ /* 0x100fe20000004100 */
[----:B------:R-:W-:Y:S01]  /*4b80*/  MOV R85, RZ ;  /* 0x000000ff00557202 */ /* 0x000fe20000000f00 */
[----:B------:R-:W-:Y:S02]  /*4b90*/  @P1 HADD2.F32 R144, -RZ, R87.H1_H1 ;  /* 0x30000057ff901230 */ /* 0x000fe40000004100 */
[----:B------:R-:W-:Y:S01]  /*4ba0*/  FMUL.FTZ R87, R143, UR19 ;  /* 0x000000138f577c20 */ /* 0x000fe20008410000 */
[----:B------:R-:W-:Y:S01]  /*4bb0*/  @P6 FMUL.FTZ R85, R109, R108 ;  /* 0x0000006c6d556220 */ /* 0x000fe20000410000 */
[-C--:B------:R-:W-:Y:S01]  /*4bc0*/  @P5 FMUL.FTZ R138, R113, R84.reuse ;  /* 0x00000054718a5220 */ /* 0x080fe20000410000 */
[----:B------:R-:W-:Y:S01]  /*4bd0*/  @P5 FMUL.FTZ R86, R141, R84 ;  /* 0x000000548d565220 */ /* 0x000fe20000410000 */
[----:B------:R-:W-:Y:S01]  /*4be0*/  FMUL.FTZ R84, R145, UR19 ;  /* 0x0000001391547c20 */ /* 0x000fe20008410000 */
[----:B------:R-:W-:Y:S01]  /*4bf0*/  FMUL.FTZ R109, R146, UR19 ;  /* 0x00000013926d7c20 */ /* 0x000fe20008410000 */
[----:B------:R-:W-:Y:S01]  /*4c00*/  FMUL.FTZ R87, R87, UR5 ;  /* 0x0000000557577c20 */ /* 0x000fe20008410000 */
[----:B------:R-:W-:-:S02]  /*4c10*/  HFMA2 R108, -RZ, RZ, 0, 0 ;  /* 0x00000000ff6c7431 */ /* 0x000fc400000001ff */
[----:B------:R-:W-:Y:S01]  /*4c20*/  FMUL.FTZ R84, R84, UR5 ;  /* 0x0000000554547c20 */ /* 0x000fe20008410000 */
[----:B------:R-:W-:Y:S01]  /*4c30*/  FMUL.FTZ R109, R109, UR5 ;  /* 0x000000056d6d7c20 */ /* 0x000fe20008410000 */
[----:B------:R-:W-:Y:S02]  /*4c40*/  @P4 HADD2.F32 R142, -RZ, R58.H1_H1 ;  /* 0x3000003aff8e4230 */ /* 0x000fe40000004100 */
[----:B------:R-:W-:Y:S01]  /*4c50*/  FMUL.FTZ R133, R87, UR4 ;  /* 0x0000000457857c20 */ /* 0x000fe20008410000 */
[--C-:B------:R-:W-:Y:S02]  /*4c60*/  @P3 HADD2.F32 R143, -RZ, R59.reuse.H0_H0 ;  /* 0x2000003bff8f3230 */ /* 0x100fe40000004100 */
[----:B------:R-:W-:Y:S01]  /*4c70*/  FMUL.FTZ R84, R84, UR4 ;  /* 0x0000000454547c20 */ /* 0x000fe20008410000 */
[----:B------:R-:W-:Y:S02]  /*4c80*/  @P1 HADD2.F32 R146, -RZ, R59.H1_H1 ;  /* 0x3000003bff921230 */ /* 0x000fe40000004100 */
[----:B------:R-:W-:Y:S01]  /*4c90*/  FMUL.FTZ R109, R109, UR4 ;  /* 0x000000046d6d7c20 */ /* 0x000fe20008410000 */
[----:B------:R-:W-:Y:S01]  /*4ca0*/  MOV R87, RZ ;  /* 0x000000ff00577202 */ /* 0x000fe20000000f00 */
[----:B------:R-:W-:Y:S01]  /*4cb0*/  @P4 FMUL.FTZ R87, R142, R133 ;  /* 0x000000858e574220 */ /* 0x000fe20000410000 */
[----:B------:R-:W-:Y:S01]  /*4cc0*/  MOV R113, RZ ;  /* 0x000000ff00717202 */ /* 0x000fe20000000f00 */
[----:B------:R-:W-:Y:S01]  /*4cd0*/  @P3 FMUL.FTZ R108, R143, R84 ;  /* 0x000000548f6c3220 */ /* 0x000fe20000410000 */
[----:B------:R-:W-:Y:S01]  /*4ce0*/  @P1 FMUL.FTZ R113, R146, R109 ;  /* 0x0000006d92711220 */ /* 0x000fe20000410000 */
[----:B------:R-:W-:Y:S01]  /*4cf0*/  @P4 FMUL.FTZ R139, R140, R133 ;  /* 0x000000858c8b4220 */ /* 0x000fe20000410000 */
[----:B------:R-:W-:-:S02]  /*4d00*/  CS2R R140, SRZ ;  /* 0x00000000008c7805 */ /* 0x000fc4000001ff00 */
[----:B------:R-:W-:Y:S01]  /*4d10*/  F2FP.F16.F32.PACK_AB R86, R87, R86 ;  /* 0x000000565756723e */ /* 0x000fe200000000ff */
[----:B------:R-:W-:Y:S01]  /*4d20*/  @P3 FMUL.FTZ R140, R147, R84 ;  /* 0x00000054938c3220 */ /* 0x000fe20000410000 */
[----:B------:R-:W-:Y:S01]  /*4d30*/  @P1 FMUL.FTZ R141, R144, R109 ;  /* 0x0000006d908d1220 */ /* 0x000fe20000410000 */
[----:B------:R-:W-:Y:S02]  /*4d40*/  F2FP.F16.F32.PACK_AB R85, R85, R112 ;  /* 0x000000705555723e */ /* 0x000fe400000000ff */
[----:B------:R-:W-:Y:S02]  /*4d50*/  F2FP.F16.F32.PACK_AB R84, R89, R88 ;  /* 0x000000585954723e */ /* 0x000fe400000000ff */
[----:B------:R-:W-:-:S07]  /*4d60*/  F2FP.F16.F32.PACK_AB R87, R113, R108 ;  /* 0x0000006c7157723e */ /* 0x000fce00000000ff */
.L_x_2497:
[----:B------:R-:W1:Y:S01]  /*4d70*/  @P0 LDC.64 R88, c[0x0][0x478] ;  /* 0x00011e00ff580b82 */ /* 0x000e620000000a00 */
[----:B------:R-:W-:-:S04]  /*4d80*/  IMAD.WIDE.U32 R108, R131, 0x10, R188 ;  /* 0x00000010836c7825 */ /* 0x000fc800078e00bc */
[----:B------:R-:W-:-:S04]  /*4d90*/  IMAD.WIDE.U32 R112, R132, 0x10, R192 ;  /* 0x0000001084707825 */ /* 0x000fc800078e00c0 */
[----:B-1----:R-:W-:-:S05]  /*4da0*/  @P0 IMAD.WIDE.U32 R88, R131, 0x10, R88 ;  /* 0x0000001083580825 */ /* 0x002fca00078e0058 */
[----:B------:R-:W-:Y:S04]  /*4db0*/  @P0 STG.E.128 desc[UR12][R88.64], R80 ;  /* 0x0000005058000986 */ /* 0x000fe8000c101d0c */
[----:B------:R1:W-:Y:S04]  /*4dc0*/  STG.E.128 desc[UR12][R108.64], R84 ;  /* 0x000000546c007986 */ /* 0x0003e8000c101d0c */
[----:B-1----:R1:W5:Y:S01]  /*4dd0*/  LDG.E.128 R84, desc[UR12][R112.64] ;  /* 0x0000000c70547981 */ /* 0x002362000c1e1d00 */
[----:B------:R-:W-:Y:S05]  /*4de0*/  @!P0 BRA `(.L_x_2498) ;  /* 0x0000000400a08947 */ /* 0x000fea0003800000 */
[--C-:B------:R-:W-:Y:S01]  /*4df0*/  FFMA.FTZ R81, R100, UR24, R166.reuse ;  /* 0x0000001864517c23 */ /* 0x100fe200080100a6 */
[----:B------:R-:W-:Y:S01]  /*4e00*/  LOP3.LUT P1, RZ, R98, 0xff, RZ, 0xc0, !PT ;  /* 0x000000ff62ff7812 */ /* 0x000fe2000782c0ff */
[--C-:B------:R-:W-:Y:S01]  /*4e10*/  FFMA.FTZ R102, R102, UR24, R166.reuse ;  /* 0x0000001866667c23 */ /* 0x100fe200080100a6 */
[--C-:B------:R-:W-:Y:S01]  /*4e20*/  FFMA.FTZ R100, R105, UR24, R166.reuse ;  /* 0x0000001869647c23 */ /* 0x100fe200080100a6 */
[----:B------:R-:W-:Y:S01]  /*4e30*/  FADD.FTZ R80, R92, -R81 ;  /* 0x800000515c507221 */ /* 0x000fe20000010000 */
[----:B------:R-:W-:Y:S01]  /*4e40*/  FFMA.FTZ R81, R104, UR24, R166 ;  /* 0x0000001868517c23 */ /* 0x000fe200080100a6 */
[----:B------:R-:W-:Y:S01]  /*4e50*/  FADD.FTZ R83, R93, -R102 ;  /* 0x800000665d537221 */ /* 0x000fe20000010000 */
[----:B------:R-:W-:Y:S01]  /*4e60*/  LOP3.LUT P4, RZ, R98, 0xff00, RZ, 0xc0, !PT ;  /* 0x0000ff0062ff7812 */ /* 0x000fe2000788c0ff */
[----:B------:R-:W-:Y:S01]  /*4e70*/  FMUL.FTZ R80, R80, UR19 ;  /* 0x0000001350507c20 */ /* 0x000fe20008410000 */
[----:B------:R-:W-:Y:S01]  /*4e80*/  FADD.FTZ R92, R94, -R81 ;  /* 0x800000515e5c7221 */ /* 0x000fe20000010000 */
[----:B------:R-:W-:-:S02]  /*4e90*/  HFMA2 R105, -RZ, RZ, 0, 0 ;  /* 0x00000000ff697431 */ /* 0x000fc400000001ff */
[----:B------:R-:W-:Y:S01]  /*4ea0*/  FMUL.FTZ R83, R83, UR19 ;  /* 0x0000001353537c20 */ /* 0x000fe20008410000 */
[----:B------:R-:W-:Y:S01]  /*4eb0*/  FMUL.FTZ R81, R80, UR5 ;  /* 0x0000000550517c20 */ /* 0x000fe20008410000 */
[----:B------:R-:W-:Y:S01]  /*4ec0*/  LOP3.LUT P3, RZ, R98, 0xff0000, RZ, 0xc0, !PT ;  /* 0x00ff000062ff7812 */ /* 0x000fe2000786c0ff */
[----:B-----5:R-:W-:Y:S01]  /*4ed0*/  @P1 HADD2.F32 R82, -RZ, R84.H0_H0 ;  /* 0x20000054ff521230 */ /* 0x020fe20000004100 */
[----:B------:R-:W-:Y:S01]  /*4ee0*/  MOV R88, RZ ;  /* 0x000000ff00587202 */ /* 0x000fe20000000f00 */
[----:B------:R-:W-:Y:S01]  /*4ef0*/  FMUL.FTZ R81, R81, UR4 ;  /* 0x0000000451517c20 */ /* 0x000fe20008410000 */
[----:B------:R-:W-:Y:S02]  /*4f00*/  @P1 HADD2.F32 R89, -RZ, R60.H0_H0 ;  /* 0x2000003cff591230 */ /* 0x000fe40000004100 */
[----:B------:R-:W-:Y:S01]  /*4f10*/  FFMA.FTZ R104, R107, UR24, R166 ;  /* 0x000000186b687c23 */ /* 0x000fe200080100a6 */
[----:B------:R-:W-:Y:S02]  /*4f20*/  HFMA2 R94, -RZ, RZ, 0, 0 ;  /* 0x00000000ff5e7431 */ /* 0x000fe400000001ff */
[----:B------:R-:W-:Y:S01]  /*4f30*/  @P1 FMUL.FTZ R105, R81, R82 ;  /* 0x0000005251691220 */ /* 0x000fe20000410000 */
[----:B------:R-:W-:Y:S01]  /*4f40*/  FMUL.FTZ R82, R83, UR5 ;  /* 0x0000000553527c20 */ /* 0x000fe20008410000 */
[----:B------:R-:W-:Y:S01]  /*4f50*/  @P1 FMUL.FTZ R88, R81, R89 ;  /* 0x0000005951581220 */ /* 0x000fe20000410000 */
[----:B------:R-:W-:Y:S01]  /*4f60*/  FMUL.FTZ R81, R92, UR19 ;  /* 0x000000135c517c20 */ /* 0x000fe20008410000 */
[----:B------:R-:W-:-:S02]  /*4f70*/  @P4 HADD2.F32 R84, -RZ, R84.H1_H1 ;  /* 0x30000054ff544230 */ /* 0x000fc40000004100 */
[----:B------:R-:W-:Y:S01]  /*4f80*/  FMUL.FTZ R107, R82, UR4 ;  /* 0x00000004526b7c20 */ /* 0x000fe20008410000 */
[----:B------:R-:W-:Y:S02]  /*4f90*/  @P4 HADD2.F32 R82, -RZ, R60.H1_H1 ;  /* 0x3000003cff524230 */ /* 0x000fe40000004100 */
[----:B------:R-:W-:Y:S01]  /*4fa0*/  FMUL.FTZ R92, R81, UR5 ;  /* 0x00000005515c7c20 */ /* 0x000fe20008410000 */
[----:B------:R-:W-:Y:S01]  /*4fb0*/  FADD.FTZ R95, R95, -R100 ;  /* 0x800000645f5f7221 */ /* 0x000fe20000010000 */
[----:B------:R-:W-:Y:S01]  /*4fc0*/  MOV R89, RZ ;  /* 0x000000ff00597202 */ /* 0x000fe20000000f00 */
[C---:B------:R-:W-:Y:S01]  /*4fd0*/  @P4 FMUL.FTZ R94, R107.reuse, R84 ;  /* 0x000000546b5e4220 */ /* 0x040fe20000410000 */
[----:B------:R-:W-:Y:S02]  /*4fe0*/  HFMA2 R100, -RZ, RZ, 0, 0 ;  /* 0x00000000ff647431 */ /* 0x000fe400000001ff */
[----:B------:R-:W-:Y:S01]  /*4ff0*/  @P4 FMUL.FTZ R89, R107, R82 ;  /* 0x000000526b594220 */ /* 0x000fe20000410000 */
[----:B------:R-:W-:Y:S01]  /*5000*/  @P3 HADD2.F32 R93, -RZ, R85.H0_H0 ;  /* 0x20000055ff5d3230 */ /* 0x000fe20000004100 */
[C---:B------:R-:W-:Y:S01]  /*5010*/  LOP3.LUT P5, RZ, R99.reuse, 0xff, RZ, 0xc0, !PT ;  /* 0x000000ff63ff7812 */ /* 0x040fe200078ac0ff */
[----:B------:R-:W-:Y:S01]  /*5020*/  @P3 HADD2.F32 R82, -RZ, R61.H0_H0 ;  /* 0x2000003dff523230 */ /* 0x000fe20000004100 */
[C---:B------:R-:W-:Y:S01]  /*5030*/  LOP3.LUT P4, RZ, R99.reuse, 0xff00, RZ, 0xc0, !PT ;  /* 0x0000ff0063ff7812 */ /* 0x040fe2000788c0ff */
[----:B------:R-:W-:Y:S01]  /*5040*/  FMUL.FTZ R92, R92, UR4 ;  /* 0x000000045c5c7c20 */ /* 0x000fe20008410000 */
[--C-:B------:R-:W-:Y:S01]  /*5050*/  FFMA.FTZ R109, R106, UR24, R166.reuse ;  /* 0x000000186a6d7c23 */ /* 0x100fe200080100a6 */
[----:B------:R-:W-:Y:S01]  /*5060*/  ISETP.GE.U32.AND P1, PT, R98, RZ, PT ;  /* 0x000000ff6200720c */ /* 0x000fe20003f26070 */
[--C-:B------:R-:W-:Y:S01]  /*5070*/  FFMA.FTZ R110, R110, UR24, R166.reuse ;  /* 0x000000186e6e7c23 */ /* 0x100fe200080100a6 */
[----:B------:R-:W-:Y:S01]  /*5080*/  MOV R84, RZ ;  /* 0x000000ff00547202 */ /* 0x000fe20000000f00 */
[C---:B------:R-:W-:Y:S01]  /*5090*/  @P3 FMUL.FTZ R100, R92.reuse, R93 ;  /* 0x0000005d5c643220 */ /* 0x040fe20000410000 */
[----:B------:R-:W-:Y:S01]  /*50a0*/  @P3 FMUL.FTZ R84, R92, R82 ;  /* 0x000000525c543220 */ /* 0x000fe20000410000 */
[----:B------:R-:W-:Y:S01]  /*50b0*/  LOP3.LUT P6, RZ, R98, 0xff000000, RZ, 0xc0, !PT ;  /* 0xff00000062ff7812 */ /* 0x000fe200078cc0ff */
[----:B------:R-:W-:Y:S01]  /*50c0*/  FADD.FTZ R109, R96, -R109 ;  /* 0x8000006d606d7221 */ /* 0x000fe20000010000 */
[----:B------:R-:W-:Y:S01]  /*50d0*/  LOP3.LUT P3, RZ, R99, 0xff0000, RZ, 0xc0, !PT ;  /* 0x00ff000063ff7812 */ /* 0x000fe2000786c0ff */
[----:B------:R-:W-:Y:S01]  /*50e0*/  FMUL.FTZ R108, R95, UR19 ;  /* 0x000000135f6c7c20 */ /* 0x000fe20008410000 */
[----:B------:R-:W-:Y:S01]  /*50f0*/  ISETP.GE.U32.AND.EX P1, PT, R99, 0x1000000, PT, P1 ;  /* 0x010000006300780c */ /* 0x000fe20003f26110 */
[----:B------:R-:W-:Y:S01]  /*5100*/  FMUL.FTZ R109, R109, UR19 ;  /* 0x000000136d6d7c20 */ /* 0x000fe20008410000 */
[----:B------:R-:W-:Y:S01]  /*5110*/  FFMA.FTZ R166, R111, UR24, R166 ;  /* 0x000000186fa67c23 */ /* 0x000fe200080100a6 */
[----:B------:R-:W-:-:S02]  /*5120*/  @P5 HADD2.F32 R92, -RZ, R86.H0_H0 ;  /* 0x20000056ff5c5230 */ /* 0x000fc40000004100 */
[----:B------:R-:W-:Y:S01]  /*5130*/  FADD.FTZ R110, R101, -R110 ;  /* 0x8000006e656e7221 */ /* 0x000fe20000010000 */
[----:B------:R-:W-:Y:S02]  /*5140*/  @P4 HADD2.F32 R99, -RZ, R86.H1_H1 ;  /* 0x30000056ff634230 */ /* 0x000fe40000004100 */
[----:B------:R-:W-:Y:S01]  /*5150*/  FMUL.FTZ R86, R109, UR5 ;  /* 0x000000056d567c20 */ /* 0x000fe20008410000 */
[----:B------:R-:W-:Y:S01]  /*5160*/  FADD.FTZ R104, R97, -R104 ;  /* 0x8000006861687221 */ /* 0x000fe20000010000 */
[----:B------:R-:W-:Y:S01]  /*5170*/  FMUL.FTZ R82, R108, UR5 ;  /* 0x000000056c527c20 */ /* 0x000fe20008410000 */
[----:B------:R-:W-:Y:S01]  /*5180*/  FADD.FTZ R166, R103, -R166 ;  /* 0x800000a667a67221 */ /* 0x000fe20000010000 */
[----:B------:R-:W-:Y:S02]  /*5190*/  HFMA2 R95, -RZ, RZ, 0, 0 ;  /* 0x00000000ff5f7431 */ /* 0x000fe400000001ff */
[----:B------:R-:W-:Y:S01]  /*51a0*/  FMUL.FTZ R86, R86, UR4 ;  /* 0x0000000456567c20 */ /* 0x000fe20008410000 */
[----:B------:R-:W-:-:S02]  /*51b0*/  @P6 HADD2.F32 R85, -RZ, R85.H1_H1 ;  /* 0x30000055ff556230 */ /* 0x000fc40000004100 */
[----:B------:R-:W-:Y:S01]  /*51c0*/  FMUL.FTZ R110, R110, UR19 ;  /* 0x000000136e6e7c20 */ /* 0x000fe20008410000 */
[--C-:B------:R-:W-:Y:S02]  /*51d0*/  @P3 HADD2.F32 R101, -RZ, R87.reuse.H0_H0 ;  /* 0x20000057ff653230 */ /* 0x100fe40000004100 */
[----:B------:R-:W-:Y:S01]  /*51e0*/  FMUL.FTZ R102, R82, UR4 ;  /* 0x0000000452667c20 */ /* 0x000fe20008410000 */
[----:B------:R-:W-:Y:S01]  /*51f0*/  @P1 HADD2.F32 R106, -RZ, R87.H1_H1 ;  /* 0x30000057ff6a1230 */ /* 0x000fe20000004100 */
[----:B------:R-:W-:Y:S01]  /*5200*/  CS2R R96, SRZ ;  /* 0x0000000000607805 */ /* 0x000fe2000001ff00 */
[----:B-1----:R-:W-:Y:S01]  /*5210*/  FMUL.FTZ R112, R104, UR19 ;  /* 0x0000001368707c20 */ /* 0x002fe20008410000 */
[----:B------:R-:W-:Y:S02]  /*5220*/  HFMA2 R87, -RZ, RZ, 0, 0 ;  /* 0x00000000ff577431 */ /* 0x000fe400000001ff */
[----:B------:R-:W-:Y:S02]  /*5230*/  @P6 HADD2.F32 R82, -RZ, R61.H1_H1 ;  /* 0x3000003dff526230 */ /* 0x000fe40000004100 */
[----:B------:R-:W-:Y:S01]  /*5240*/  FMUL.FTZ R113, R166, UR19 ;  /* 0x00000013a6717c20 */ /* 0x000fe20008410000 */
[----:B------:R-:W-:-:S02]  /*5250*/  @P5 HADD2.F32 R93, -RZ, R62.H0_H0 ;  /* 0x2000003eff5d5230 */ /* 0x000fc40000004100 */
[----:B------:R-:W-:Y:S01]  /*5260*/  @P5 FMUL.FTZ R96, R86, R92 ;  /* 0x0000005c56605220 */ /* 0x000fe20000410000 */
[----:B------:R-:W-:Y:S01]  /*5270*/  FMUL.FTZ R92, R110, UR5 ;  /* 0x000000056e5c7c20 */ /* 0x000fe20008410000 */
[----:B------:R-:W-:Y:S01]  /*5280*/  @P6 FMUL.FTZ R95, R102, R85 ;  /* 0x00000055665f6220 */ /* 0x000fe20000410000 */
[----:B------:R-:W-:Y:S01]  /*5290*/  FMUL.FTZ R98, R112, UR5 ;  /* 0x0000000570627c20 */ /* 0x000fe20008410000 */
[----:B------:R-:W-:Y:S01]  /*52a0*/  MOV R85, RZ ;  /* 0x000000ff00557202 */ /* 0x000fe20000000f00 */
[----:B------:R-:W-:Y:S01]  /*52b0*/  FMUL.FTZ R103, R113, UR5 ;  /* 0x0000000571677c20 */ /* 0x000fe20008410000 */
[----:B------:R-:W-:Y:S01]  /*52c0*/  @P6 FMUL.FTZ R85, R102, R82 ;  /* 0x0000005266556220 */ /* 0x000fe20000410000 */
[----:B------:R-:W-:Y:S01]  /*52d0*/  @P5 FMUL.FTZ R87, R86, R93 ;  /* 0x0000005d56575220 */ /* 0x000fe20000410000 */
[----:B------:R-:W-:Y:S02]  /*52e0*/  HFMA2 R93, -RZ, RZ, 0, 0 ;  /* 0x00000000ff5d7431 */ /* 0x000fe400000001ff */
[----:B------:R-:W-:-:S02]  /*52f0*/  @P4 HADD2.F32 R82, -RZ, R62.H1_H1 ;  /* 0x3000003eff524230 */ /* 0x000fc40000004100 */
[----:B------:R-:W-:Y:S01]  /*5300*/  FMUL.FTZ R111, R92, UR4 ;  /* 0x000000045c6f7c20 */ /* 0x000fe20008410000 */
[----:B------:R-:W-:Y:S01]  /*5310*/  FMUL.FTZ R107, R98, UR4 ;  /* 0x00000004626b7c20 */ /* 0x000fe20008410000 */
[--C-:B------:R-:W-:Y:S02]  /*5320*/  @P3 HADD2.F32 R102, -RZ, R63.reuse.H0_H0 ;  /* 0x2000003fff663230 */ /* 0x100fe40000004100 */
[----:B------:R-:W-:Y:S01]  /*5330*/  FMUL.FTZ R103, R103, UR4 ;  /* 0x0000000467677c20 */ /* 0x000fe20008410000 */
[----:B------:R-:W-:Y:S01]  /*5340*/  @P1 HADD2.F32 R92, -RZ, R63.H1_H1 ;  /* 0x3000003fff5c1230 */ /* 0x000fe20000004100 */
        /* <DEDUP_REMOVED lines=9> */
[----:B------:R-:W-:Y:S01]  /*53e0*/  F2FP.F16.F32.PACK_AB R86, R86, R87 ;  /* 0x000000575656723e */ /* 0x000fe200000000ff */
[----:B------:R-:W-:Y:S01]  /*53f0*/  @P1 FMUL.FTZ R99, R103, R106 ;  /* 0x0000006a67631220 */ /* 0x000fe20000410000 */
[----:B------:R-:W-:Y:S02]  /*5400*/  F2FP.F16.F32.PACK_AB R85, R85, R84 ;  /* 0x000000545555723e */ /* 0x000fe400000000ff */
[----:B------:R-:W-:Y:S02]  /*5410*/  F2FP.F16.F32.PACK_AB R82, R112, R109 ;  /* 0x0000006d7052723e */ /* 0x000fe400000000ff */
[----:B------:R-:W-:Y:S02]  /*5420*/  F2FP.F16.F32.PACK_AB R81, R108, R81 ;  /* 0x000000516c51723e */ /* 0x000fe400000000ff */
[----:B------:R-:W-:-:S02]  /*5430*/  F2FP.F16.F32.PACK_AB R83, R113, R110 ;  /* 0x0000006e7153723e */ /* 0x000fc400000000ff */
[----:B------:R-:W-:Y:S02]  /*5440*/  F2FP.F16.F32.PACK_AB R84, R89, R88 ;  /* 0x000000585954723e */ /* 0x000fe400000000ff */
[----:B------:R-:W-:Y:S01]  /*5450*/  F2FP.F16.F32.PACK_AB R87, R104, R93 ;  /* 0x0000005d6857723e */ /* 0x000fe200000000ff */
[----:B------:R-:W-:Y:S06]  /*5460*/  BRA `(.L_x_2499) ;  /* 0x00000004008c7947 */ /* 0x000fec0003800000 */
.L_x_2498:
[--C-:B------:R-:W-:Y:S01]  /*5470*/  FFMA.FTZ R89, R100, UR24, R166.reuse ;  /* 0x0000001864597c23 */ /* 0x100fe200080100a6 */
[----:B------:R-:W-:Y:S01]  /*5480*/  LOP3.LUT P1, RZ, R98, 0xff, RZ, 0xc0, !PT ;  /* 0x000000ff62ff7812 */ /* 0x000fe2000782c0ff */
[--C-:B------:R-:W-:Y:S01]  /*5490*/  FFMA.FTZ R102, R102, UR24, R166.reuse ;  /* 0x0000001866667c23 */ /* 0x100fe200080100a6 */
[----:B------:R-:W-:Y:S01]  /*54a0*/  LOP3.LUT P4, RZ, R98, 0xff00, RZ, 0xc0, !PT ;  /* 0x0000ff0062ff7812 */ /* 0x000fe2000788c0ff */
[----:B------:R-:W-:Y:S01]  /*54b0*/  FADD.FTZ R89, R92, -R89 ;  /* 0x800000595c597221 */ /* 0x000fe20000010000 */
[--C-:B------:R-:W-:Y:S01]  /*54c0*/  FFMA.FTZ R109, R104, UR24, R166.reuse ;  /* 0x00000018686d7c23 */ /* 0x100fe200080100a6 */
[----:B------:R-:W-:Y:S01]  /*54d0*/  FFMA.FTZ R100, R105, UR24, R166 ;  /* 0x0000001869647c23 */ /* 0x000fe200080100a6 */
[----:B------:R-:W-:Y:S01]  /*54e0*/  FADD.FTZ R102, R93, -R102 ;  /* 0x800000665d667221 */ /* 0x000fe20000010000 */
        /* <DEDUP_REMOVED lines=8> */
[----:B------:R-:W-:Y:S02]  /*5570*/  @P1 HADD2.F32 R94, -RZ, R60.H0_H0 ;  /* 0x2000003cff5e1230 */ /* 0x000fe40000004100 */
[----:B------:R-:W-:Y:S01]  /*5580*/  FMUL.FTZ R89, R89, UR4 ;  /* 0x0000000459597c20 */ /* 0x000fe20008410000 */
[----:B------:R-:W-:Y:S02]  /*5590*/  @P4 HADD2.F32 R93, -RZ, R84.H1_H1 ;  /* 0x30000054ff5d4230 */ /* 0x000fe40000004100 */
[----:B------:R-:W-:Y:S01]  /*55a0*/  FADD.FTZ R104, R95, -R100 ;  /* 0x800000645f687221 */ /* 0x000fe20000010000 */
[----:B------:R-:W-:Y:S01]  /*55b0*/  FMUL.FTZ R84, R109, UR19 ;  /* 0x000000136d547c20 */ /* 0x000fe20008410000 */
[-C--:B------:R-:W-:Y:S01]  /*55c0*/  @P1 FMUL.FTZ R105, R92, R89.reuse ;  /* 0x000000595c691220 */ /* 0x080fe20000410000 */
[----:B------:R-:W-:Y:S01]  /*55d0*/  @P1 FMUL.FTZ R88, R94, R89 ;  /* 0x000000595e581220 */ /* 0x000fe20000410000 */
[----:B------:R-:W-:Y:S01]  /*55e0*/  FMUL.FTZ R89, R102, UR5 ;  /* 0x0000000566597c20 */ /* 0x000fe20008410000 */
[----:B------:R-:W-:-:S02]  /*55f0*/  HFMA2 R94, -RZ, RZ, 0, 0 ;  /* 0x00000000ff5e7431 */ /* 0x000fc400000001ff */
[----:B------:R-:W-:Y:S02]  /*5600*/  @P4 HADD2.F32 R95, -RZ, R60.H1_H1 ;  /* 0x3000003cff5f4230 */ /* 0x000fe40000004100 */
[----:B------:R-:W-:Y:S01]  /*5610*/  FMUL.FTZ R84, R84, UR5 ;  /* 0x0000000554547c20 */ /* 0x000fe20008410000 */
[----:B------:R-:W-:Y:S01]  /*5620*/  FMUL.FTZ R92, R89, UR4 ;  /* 0x00000004595c7c20 */ /* 0x000fe20008410000 */
[----:B------:R-:W-:Y:S01]  /*5630*/  MOV R89, RZ ;  /* 0x000000ff00597202 */ /* 0x000fe20000000f00 */
[----:B------:R-:W-:Y:S02]  /*5640*/  HFMA2 R100, -RZ, RZ, 0, 0 ;  /* 0x00000000ff647431 */ /* 0x000fe400000001ff */
[----:B------:R-:W-:Y:S02]  /*5650*/  @P3 HADD2.F32 R102, -RZ, R85.H0_H0 ;  /* 0x20000055ff663230 */ /* 0x000fe40000004100 */
[-C--:B------:R-:W-:Y:S01]  /*5660*/  @P4 FMUL.FTZ R94, R93, R92.reuse ;  /* 0x0000005c5d5e4220 */ /* 0x080fe20000410000 */
[----:B------:R-:W-:Y:S01]  /*5670*/  @P4 FMUL.FTZ R89, R95, R92 ;  /* 0x0000005c5f594220 */ /* 0x000fe20000410000 */
[----:B------:R-:W-:Y:S01]  /*5680*/  @P3 HADD2.F32 R92, -RZ, R61.H0_H0 ;  /* 0x2000003dff5c3230 */ /* 0x000fe20000004100 */
[C---:B------:R-:W-:Y:S01]  /*5690*/  LOP3.LUT P5, RZ, R99.reuse, 0xff, RZ, 0xc0, !PT ;  /* 0x000000ff63ff7812 */ /* 0x040fe200078ac0ff */
[----:B------:R-:W-:Y:S01]  /*56a0*/  FMUL.FTZ R93, R84, UR4 ;  /* 0x00000004545d7c20 */ /* 0x000fe20008410000 */
[C---:B------:R-:W-:Y:S01]  /*56b0*/  LOP3.LUT P4, RZ, R99.reuse, 0xff00, RZ, 0xc0, !PT ;  /* 0x0000ff0063ff7812 */ /* 0x040fe2000788c0ff */
[--C-:B-1----:R-:W-:Y:S01]  /*56c0*/  FFMA.FTZ R113, R106, UR24, R166.reuse ;  /* 0x000000186a717c23 */ /* 0x102fe200080100a6 */
[----:B------:R-:W-:Y:S01]  /*56d0*/  ISETP.GE.U32.AND P1, PT, R98, RZ, PT ;  /* 0x000000ff6200720c */ /* 0x000fe20003f26070 */
[-C--:B------:R-:W-:Y:S01]  /*56e0*/  @P3 FMUL.FTZ R100, R102, R93.reuse ;  /* 0x0000005d66643220 */ /* 0x080fe20000410000 */
[----:B------:R-:W-:Y:S01]  /*56f0*/  MOV R84, RZ ;  /* 0x000000ff00547202 */ /* 0x000fe20000000f00 */
[----:B------:R-:W-:Y:S01]  /*5700*/  @P3 FMUL.FTZ R84, R92, R93 ;  /* 0x0000005d5c543220 */ /* 0x000fe20000410000 */
[C---:B------:R-:W-:Y:S01]  /*5710*/  LOP3.LUT P3, RZ, R99.reuse, 0xff0000, RZ, 0xc0, !PT ;  /* 0x00ff000063ff7812 */ /* 0x040fe2000786c0ff */
[----:B------:R-:W-:Y:S01]  /*5720*/  FMUL.FTZ R92, R104, UR19 ;  /* 0x00000013685c7c20 */ /* 0x000fe20008410000 */
[----:B------:R-:W-:Y:S01]  /*5730*/  ISETP.GE.U32.AND.EX P1, PT, R99, 0x1000000, PT, P1 ;  /* 0x010000006300780c */ /* 0x000fe20003f26110 */
[----:B------:R-:W-:Y:S01]  /*5740*/  FFMA.FTZ R106, R107, UR24, R166 ;  /* 0x000000186b6a7c23 */ /* 0x000fe200080100a6 */
[----:B------:R-:W-:Y:S01]  /*5750*/  FADD.FTZ R113, R96, -R113 ;  /* 0x8000007160717221 */ /* 0x000fe20000010000 */
[----:B------:R-:W-:Y:S01]  /*5760*/  FMUL.FTZ R92, R92, UR5 ;  /* 0x000000055c5c7c20 */ /* 0x000fe20008410000 */
[--C-:B------:R-:W-:Y:S01]  /*5770*/  @P5 HADD2.F32 R99, -RZ, R86.reuse.H0_H0 ;  /* 0x20000056ff635230 */ /* 0x100fe20000004100 */
[----:B------:R-:W-:Y:S01]  /*5780*/  LOP3.LUT P6, RZ, R98, 0xff000000, RZ, 0xc0, !PT ;  /* 0xff00000062ff7812 */ /* 0x000fe200078cc0ff */
[----:B------:R-:W-:-:S02]  /*5790*/  @P4 HADD2.F32 R102, -RZ, R86.H1_H1 ;  /* 0x30000056ff664230 */ /* 0x000fc40000004100 */
[----:B------:R-:W-:Y:S01]  /*57a0*/  FADD.FTZ R106, R97, -R106 ;  /* 0x8000006a616a7221 */ /* 0x000fe20000010000 */
[----:B------:R-:W-:Y:S01]  /*57b0*/  FMUL.FTZ R86, R113, UR19 ;  /* 0x0000001371567c20 */ /* 0x000fe20008410000 */
[--C-:B------:R-:W-:Y:S01]  /*57c0*/  FFMA.FTZ R110, R110, UR24, R166.reuse ;  /* 0x000000186e6e7c23 */ /* 0x100fe200080100a6 */
[----:B------:R-:W-:Y:S01]  /*57d0*/  FMUL.FTZ R93, R92, UR4 ;  /* 0x000000045c5d7c20 */ /* 0x000fe20008410000 */
[----:B------:R-:W-:Y:S01]  /*57e0*/  FMUL.FTZ R92, R106, UR19 ;  /* 0x000000136a5c7c20 */ /* 0x000fe20008410000 */
[----:B------:R-:W-:Y:S01]  /*57f0*/  FMUL.FTZ R86, R86, UR5 ;  /* 0x0000000556567c20 */ /* 0x000fe20008410000 */
[----:B------:R-:W-:Y:S01]  /*5800*/  FFMA.FTZ R166, R111, UR24, R166 ;  /* 0x000000186fa67c23 */ /* 0x000fe200080100a6 */
[--C-:B------:R-:W-:Y:S02]  /*5810*/  @P3 HADD2.F32 R107, -RZ, R87.reuse.H0_H0 ;  /* 0x20000057ff6b3230 */ /* 0x100fe40000004100 */
[----:B------:R-:W-:Y:S01]  /*5820*/  FADD.FTZ R110, R101, -R110 ;  /* 0x8000006e656e7221 */ /* 0x000fe20000010000 */
[----:B------:R-:W-:-:S02]  /*5830*/  @P1 HADD2.F32 R108, -RZ, R87.H1_H1 ;  /* 0x30000057ff6c1230 */ /* 0x000fc40000004100 */
[----:B------:R-:W-:Y:S02]  /*5840*/  HFMA2 R87, -RZ, RZ, 0, 0 ;  /* 0x00000000ff577431 */ /* 0x000fe400000001ff */
[----:B------:R-:W-:Y:S02]  /*5850*/  @P5 HADD2.F32 R101, -RZ, R62.H0_H0 ;  /* 0x2000003eff655230 */ /* 0x000fe40000004100 */
[----:B------:R-:W-:Y:S01]  /*5860*/  FMUL.FTZ R92, R92, UR5 ;  /* 0x000000055c5c7c20 */ /* 0x000fe20008410000 */
[----:B------:R-:W-:Y:S01]  /*5870*/  FMUL.FTZ R86, R86, UR4 ;  /* 0x0000000456567c20 */ /* 0x000fe20008410000 */
[----:B------:R-:W-:Y:S01]  /*5880*/  FADD.FTZ R166, R103, -R166 ;  /* 0x800000a667a67221 */ /* 0x000fe20000010000 */
[----:B------:R-:W-:Y:S02]  /*5890*/  HFMA2 R95, -RZ, RZ, 0, 0 ;  /* 0x00000000ff5f7431 */ /* 0x000fe400000001ff */
[----:B------:R-:W-:Y:S01]  /*58a0*/  FMUL.FTZ R103, R92, UR4 ;  /* 0x000000045c677c20 */ /* 0x000fe20008410000 */
[----:B------:R-:W-:Y:S01]  /*58b0*/  @P5 FMUL.FTZ R87, R101, R86 ;  /* 0x0000005665575220 */ /* 0x000fe20000410000 */
[----:B------:R-:W-:-:S02]  /*58c0*/  @P6 HADD2.F32 R96, -RZ, R85.H1_H1 ;  /* 0x30000055ff606230 */ /* 0x000fc40000004100 */
[----:B------:R-:W-:Y:S01]  /*58d0*/  FMUL.FTZ R92, R110, UR19 ;  /* 0x000000136e5c7c20 */ /* 0x000fe20008410000 */
[----:B------:R-:W-:Y:S02]  /*58e0*/  @P6 HADD2.F32 R98, -RZ, R61.H1_H1 ;  /* 0x3000003dff626230 */ /* 0x000fe40000004100 */
[----:B------:R-:W-:Y:S01]  /*58f0*/  FMUL.FTZ R101, R166, UR19 ;  /* 0x00000013a6657c20 */ /* 0x000fe20008410000 */
[----:B------:R-:W-:Y:S01]  /*5900*/  MOV R85, RZ ;  /* 0x000000ff00557202 */ /* 0x000fe20000000f00 */
[----:B------:R-:W-:Y:S01]  /*5910*/  FMUL.FTZ R92, R92, UR5 ;  /* 0x000000055c5c7c20 */ /* 0x000fe20008410000 */
[-C--:B------:R-:W-:Y:S01]  /*5920*/  @P6 FMUL.FTZ R95, R96, R93.reuse ;  /* 0x0000005d605f6220 */ /* 0x080fe20000410000 */
[----:B------:R-:W-:Y:S01]  /*5930*/  FMUL.FTZ R101, R101, UR5 ;  /* 0x0000000565657c20 */ /* 0x000fe20008410000 */
[----:B------:R-:W-:Y:S01]  /*5940*/  @P6 FMUL.FTZ R85, R98, R93 ;  /* 0x0000005d62556220 */ /* 0x000fe20000410000 */
[----:B------:R-:W-:Y:S02]  /*5950*/  HFMA2 R93, -RZ, RZ, 0, 0 ;  /* 0x00000000ff5d7431 */ /* 0x000fe400000001ff */
[----:B------:R-:W-:Y:S01]  /*5960*/  @P4 HADD2.F32 R104, -RZ, R62.H1_H1 ;  /* 0x3000003eff684230 */ /* 0x000fe20000004100 */
[----:B------:R-:W-:Y:S01]  /*5970*/  CS2R R96, SRZ ;  /* 0x0000000000607805 */ /* 0x000fe2000001ff00 */
[----:B------:R-:W-:-:S02]  /*5980*/  @P3 HADD2.F32 R109, -RZ, R63.H0_H0 ;  /* 0x2000003fff6d3230 */ /* 0x000fc40000004100 */
[----:B------:R-:W-:Y:S01]  /*5990*/  FMUL.FTZ R92, R92, UR4 ;  /* 0x000000045c5c7c20 */ /* 0x000fe20008410000 */
[----:B------:R-:W-:Y:S02]  /*59a0*/  @P1 HADD2.F32 R106, -RZ, R63.H1_H1 ;  /* 0x3000003fff6a1230 */ /* 0x000fe40000004100 */
[----:B------:R-:W-:Y:S01]  /*59b0*/  FMUL.FTZ R101, R101, UR4 ;  /* 0x0000000465657c20 */ /* 0x000fe20008410000 */
[----:B------:R-:W-:Y:S01]  /*59c0*/  @P5 FMUL.FTZ R96, R99, R86 ;  /* 0x0000005663605220 */ /* 0x000fe20000410000 */
[-C--:B------:R-:W-:Y:S01]  /*59d0*/  @P4 FMUL.FTZ R97, R102, R103.reuse ;  /* 0x0000006766614220 */ /* 0x080fe20000410000 */
[----:B------:R-:W-:Y:S01]  /*59e0*/  MOV R86, RZ ;  /* 0x000000ff00567202 */ /* 0x000fe20000000f00 */
[----:B------:R-:W-:Y:S01]  /*59f0*/  @P4 FMUL.FTZ R86, R104, R103 ;  /* 0x0000006768564220 */ /* 0x000fe20000410000 */
[----:B------:R-:W-:Y:S01]  /*5a00*/  MOV R102, RZ ;  /* 0x000000ff00667202 */ /* 0x000fe20000000f00 */
        /* <DEDUP_REMOVED lines=8> */
[----:B------:R-:W-:-:S07]  /*5a90*/  F2FP.F16.F32.PACK_AB R87, R102, R93 ;  /* 0x0000005d6657723e */ /* 0x000fce00000000ff */
.L_x_2499:
[----:B------:R-:W1:Y:S02]  /*5aa0*/  @P0 LDC.64 R88, c[0x0][0x478] ;  /* 0x00011e00ff580b82 */ /* 0x000e640000000a00 */
[----:B-1----:R-:W-:-:S04]  /*5ab0*/  @P0 IMAD.WIDE.U32 R88, R132, 0x10, R88 ;  /* 0x0000001084580825 */ /* 0x002fc800078e0058 */
[----:B------:R-:W-:Y:S01]  /*5ac0*/  IMAD.WIDE.U32 R132, R132, 0x10, R188 ;  /* 0x0000001084847825 */ /* 0x000fe200078e00bc */
[----:B------:R1:W-:Y:S04]  /*5ad0*/  @P0 STG.E.128 desc[UR12][R88.64], R80 ;  /* 0x0000005058000986 */ /* 0x0003e8000c101d0c */
[----:B------:R1:W-:Y:S01]  /*5ae0*/  STG.E.128 desc[UR12][R132.64], R84 ;  /* 0x0000005484007986 */ /* 0x0003e2000c101d0c */
[----:B------:R-:W-:Y:S05]  /*5af0*/  BRA `(.L_x_2500) ;  /* 0x0000003800647947 */ /* 0x000fea0003800000 */
.L_x_2491:
[----:B------:R-:W0:Y:S02]  /*5b00*/  LDC.64 R84, c[0x0][0x390] ;  /* 0x0000e400ff547b82 */ /* 0x000e240000000a00 */
[----:B0-----:R-:W-:-:S06]  /*5b10*/  IMAD.WIDE.U32 R84, R131, 0x10, R84 ;  /* 0x0000001083547825 */ /* 0x001fcc00078e0054 */
[----:B------:R-:W5:Y:S01]  /*5b20*/  LDG.E.128 R84, desc[UR12][R84.64] ;  /* 0x0000000c54547981 */ /* 0x000f62000c1e1d00 */
[----:B------:R-:W-:-:S04]  /*5b30*/  UISETP.NE.U32.AND UP1, UPT, UR20, URZ, UPT ;  /* 0x000000ff1400728c */ /* 0x000fc8000bf25070 */
[----:B------:R-:W-:-:S09]  /*5b40*/  UISETP.NE.AND.EX UP1, UPT, UR21, URZ, UPT, UP1 ;  /* 0x000000ff1500728c */ /* 0x000fd2000bf25310 */
[----:B------:R-:W-:Y:S05]  /*5b50*/  BRA.U UP1, `(.L_x_2501) ;  /* 0x0000000501bc7547 */ /* 0x000fea000b800000 */
[--C-:B------:R-:W-:Y:S01]  /*5b60*/  FFMA.FTZ R88, R165, UR24, R166.reuse ;  /* 0x00000018a5587c23 */ /* 0x100fe200080100a6 */
[----:B-----5:R-:W-:Y:S01]  /*5b70*/  LOP3.LUT P0, RZ, R114, 0xff, RZ, 0xc0, !PT ;  /* 0x000000ff72ff7812 */ /* 0x020fe2000780c0ff */
[----:B------:R-:W-:Y:S01]  /*5b80*/  FFMA.FTZ R89, R196, UR24, R166 ;  /* 0x00000018c4597c23 */ /* 0x000fe200080100a6 */
[----:B------:R-:W-:Y:S01]  /*5b90*/  LOP3.LUT P1, RZ, R114, 0xff00, RZ, 0xc0, !PT ;  /* 0x0000ff0072ff7812 */ /* 0x000fe2000782c0ff */
[----:B------:R-:W-:Y:S01]  /*5ba0*/  FADD.FTZ R197, R197, -R88 ;  /* 0x80000058c5c57221 */ /* 0x000fe20000010000 */
[--C-:B------:R-:W-:Y:S02]  /*5bb0*/  HADD2.F32 R88, -RZ, R64.reuse.H0_H0 ;  /* 0x20000040ff587230 */ /* 0x100fe40000004100 */
[----:B------:R-:W-:Y:S01]  /*5bc0*/  FADD.FTZ R198, R198, -R89 ;  /* 0x80000059c6c67221 */ /* 0x000fe20000010000 */
[----:B------:R-:W-:Y:S01]  /*5bd0*/  HADD2.F32 R89, -RZ, R64.H1_H1 ;  /* 0x30000040ff597230 */ /* 0x000fe20000004100 */
[----:B------:R-:W-:Y:S01]  /*5be0*/  UMOV UR4, UR7 ;  /* 0x0000000700047c82 */ /* 0x000fe20008000000 */
[----:B------:R-:W-:-:S02]  /*5bf0*/  HFMA2 R90, -RZ, RZ, 0, 0 ;  /* 0x00000000ff5a7431 */ /* 0x000fc400000001ff */
[----:B------:R-:W-:Y:S01]  /*5c00*/  FFMA.FTZ R88, R197, UR19, R88 ;  /* 0x00000013c5587c23 */ /* 0x000fe20008010058 */
[----:B------:R-:W-:Y:S01]  /*5c10*/  FFMA.FTZ R194, R194, UR24, R166 ;  /* 0x00000018c2c27c23 */ /* 0x000fe200080100a6 */
[----:B------:R-:W-:Y:S01]  /*5c20*/  FFMA.FTZ R91, R198, UR19, R89 ;  /* 0x00000013c65b7c23 */ /* 0x000fe20008010059 */
[----:B------:R-:W-:Y:S01]  /*5c30*/  LOP3.LUT P6, RZ, R114, 0xff0000, RZ, 0xc0, !PT ;  /* 0x00ff000072ff7812 */ /* 0x000fe200078cc0ff */
[----:B------:R-:W-:Y:S01]  /*5c40*/  FMUL.FTZ R88, R88, UR5 ;  /* 0x0000000558587c20 */ /* 0x000fe20008410000 */
[----:B------:R-:W-:Y:S02]  /*5c50*/  @P0 HADD2.F32 R165, -RZ, R48.H0_H0 ;  /* 0x20000030ffa50230 */ /* 0x000fe40000004100 */
[----:B------:R-:W-:Y:S01]  /*5c60*/  FMUL.FTZ R91, R91, UR5 ;  /* 0x000000055b5b7c20 */ /* 0x000fe20008410000 */
[--C-:B------:R-:W-:Y:S02]  /*5c70*/  @P0 HADD2.F32 R89, -RZ, R84.reuse.H0_H0 ;  /* 0x20000054ff590230 */ /* 0x100fe40000004100 */
[----:B------:R-:W-:Y:S01]  /*5c80*/  FMUL.FTZ R132, R88, UR4 ;  /* 0x0000000458847c20 */ /* 0x000fe20008410000 */
[----:B------:R-:W-:Y:S01]  /*5c90*/  MOV R88, RZ ;  /* 0x000000ff00587202 */ /* 0x000fe20000000f00 */
[----:B------:R-:W-:-:S02]  /*5ca0*/  @P1 HADD2.F32 R84, -RZ, R84.H1_H1 ;  /* 0x30000054ff541230 */ /* 0x000fc40000004100 */
[----:B------:R-:W-:Y:S01]  /*5cb0*/  FADD.FTZ R195, R195, -R194 ;  /* 0x800000c2c3c37221 */ /* 0x000fe20000010000 */
[----:B------:R-:W-:Y:S01]  /*5cc0*/  @P0 FMUL.FTZ R88, R165, R132 ;  /* 0x00000084a5580220 */ /* 0x000fe20000410000 */
[----:B------:R-:W-:Y:S01]  /*5cd0*/  FMUL.FTZ R165, R91, UR4 ;  /* 0x000000045ba57c20 */ /* 0x000fe20008410000 */
[----:B------:R-:W-:Y:S02]  /*5ce0*/  HFMA2 R91, -RZ, RZ, 0, 0 ;  /* 0x00000000ff5b7431 */ /* 0x000fe400000001ff */
[----:B------:R-:W-:Y:S01]  /*5cf0*/  @P0 FMUL.FTZ R90, R132, R89 ;  /* 0x00000059845a0220 */ /* 0x000fe20000410000 */
[----:B------:R-:W-:Y:S01]  /*5d00*/  MOV R89, RZ ;  /* 0x000000ff00597202 */ /* 0x000fe20000000f00 */
[--C-:B------:R-:W-:Y:S01]  /*5d10*/  FFMA.FTZ R193, R193, UR24, R166.reuse ;  /* 0x00000018c1c17c23 */ /* 0x100fe200080100a6 */
[C---:B------:R-:W-:Y:S01]  /*5d20*/  ISETP.GE.U32.AND P0, PT, R114.reuse, RZ, PT ;  /* 0x000000ff7200720c */ /* 0x040fe20003f06070 */
[----:B------:R-:W-:Y:S02]  /*5d30*/  @P6 HADD2.F32 R132, -RZ, R49.H0_H0 ;  /* 0x20000031ff846230 */ /* 0x000fe40000004100 */
[----:B------:R-:W-:Y:S01]  /*5d40*/  @P1 FMUL.FTZ R91, R165, R84 ;  /* 0x00000054a55b1220 */ /* 0x000fe20000410000 */
[----:B------:R-:W-:Y:S01]  /*5d50*/  @P1 HADD2.F32 R84, -RZ, R48.H1_H1 ;  /* 0x30000030ff541230 */ /* 0x000fe20000004100 */
[----:B------:R-:W-:Y:S01]  /*5d60*/  LOP3.LUT P5, RZ, R114, 0xff000000, RZ, 0xc0, !PT ;  /* 0xff00000072ff7812 */ /* 0x000fe200078ac0ff */
[--C-:B------:R-:W-:Y:S01]  /*5d70*/  HADD2.F32 R114, -RZ, R65.reuse.H1_H1 ;  /* 0x30000041ff727230 */ /* 0x100fe20000004100 */
[----:B------:R-:W-:Y:S01]  /*5d80*/  LOP3.LUT P4, RZ, R115, 0xff, RZ, 0xc0, !PT ;  /* 0x000000ff73ff7812 */ /* 0x000fe2000788c0ff */
[----:B------:R-:W-:Y:S01]  /*5d90*/  FFMA.FTZ R167, R167, UR24, R166 ;  /* 0x00000018a7a77c23 */ /* 0x000fe200080100a6 */
[----:B------:R-:W-:Y:S01]  /*5da0*/  @P1 FMUL.FTZ R89, R84, R165 ;  /* 0x000000a554591220 */ /* 0x000fe20000410000 */
[----:B------:R-:W-:Y:S01]  /*5db0*/  HADD2.F32 R84, -RZ, R65.H0_H0 ;  /* 0x20000041ff547230 */ /* 0x000fe20000004100 */
[C---:B------:R-:W-:Y:S01]  /*5dc0*/  LOP3.LUT P3, RZ, R115.reuse, 0xff00, RZ, 0xc0, !PT ;  /* 0x0000ff0073ff7812 */ /* 0x040fe2000786c0ff */
[----:B------:R-:W-:Y:S01]  /*5dd0*/  HFMA2 R165, -RZ, RZ, 0, 0 ;  /* 0x00000000ffa57431 */ /* 0x000fe200000001ff */
[----:B------:R-:W-:Y:S01]  /*5de0*/  LOP3.LUT P1, RZ, R115, 0xff0000, RZ, 0xc0, !PT ;  /* 0x00ff000073ff7812 */ /* 0x000fe2000782c0ff */
[----:B------:R-:W-:Y:S01]  /*5df0*/  FADD.FTZ R190, R190, -R167 ;  /* 0x800000a7bebe7221 */ /* 0x000fe20000010000 */
[----:B------:R-:W-:Y:S01]  /*5e00*/  FFMA.FTZ R84, R195, UR19, R84 ;  /* 0x00000013c3547c23 */ /* 0x000fe20008010054 */
[----:B------:R-:W-:Y:S01]  /*5e10*/  ISETP.GE.U32.AND.EX P0, PT, R115, 0x1000000, PT, P0 ;  /* 0x010000007300780c */ /* 0x000fe20003f06100 */
[----:B------:R-:W-:Y:S01]  /*5e20*/  FADD.FTZ R115, R192, -R193 ;  /* 0x800000c1c0737221 */ /* 0x000fe20000010000 */
[----:B------:R-:W-:Y:S01]  /*5e30*/  FFMA.FTZ R168, R168, UR24, R166 ;  /* 0x00000018a8a87c23 */ /* 0x000fe200080100a6 */
[----:B------:R-:W-:Y:S01]  /*5e40*/  FMUL.FTZ R84, R84, UR5 ;  /* 0x0000000554547c20 */ /* 0x000fe20008410000 */
[----:B------:R-:W-:-:S02]  /*5e50*/  @P4 HADD2.F32 R167, -RZ, R86.H0_H0 ;  /* 0x20000056ffa74230 */ /* 0x000fc40000004100 */
[----:B------:R-:W-:Y:S01]  /*5e60*/  FFMA.FTZ R115, R115, UR19, R114 ;  /* 0x0000001373737c23 */ /* 0x000fe20008010072 */
[--C-:B------:R-:W-:Y:S02]  /*5e70*/  @P6 HADD2.F32 R114, -RZ, R85.reuse.H0_H0 ;  /* 0x20000055ff726230 */ /* 0x100fe40000004100 */
[----:B------:R-:W-:Y:S01]  /*5e80*/  FMUL.FTZ R193, R84, UR4 ;  /* 0x0000000454c17c20 */ /* 0x000fe20008410000 */
[----:B------:R-:W-:Y:S01]  /*5e90*/  MOV R84, RZ ;  /* 0x000000ff00547202 */ /* 0x000fe20000000f00 */
[----:B------:R-:W-:Y:S01]  /*5ea0*/  FMUL.FTZ R115, R115, UR5 ;  /* 0x0000000573737c20 */ /* 0x000fe20008410000 */
[----:B------:R-:W-:Y:S02]  /*5eb0*/  @P5 HADD2.F32 R85, -RZ, R85.H1_H1 ;  /* 0x30000055ff555230 */ /* 0x000fe40000004100 */
[----:B------:R-:W-:Y:S01]  /*5ec0*/  @P6 FMUL.FTZ R165, R193, R114 ;  /* 0x00000072c1a56220 */ /* 0x000fe20000410000 */
[----:B------:R-:W-:Y:S02]  /*5ed0*/  HFMA2 R114, -RZ, RZ, 0, 0 ;  /* 0x00000000ff727431 */ /* 0x000fe400000001ff */
[----:B------:R-:W-:Y:S01]  /*5ee0*/  @P6 FMUL.FTZ R84, R132, R193 ;  /* 0x000000c184546220 */ /* 0x000fe20000410000 */
[----:B------:R-:W-:Y:S01]  /*5ef0*/  FMUL.FTZ R132, R115, UR4 ;  /* 0x0000000473847c20 */ /* 0x000fe20008410000 */
[----:B------:R-:W-:-:S02]  /*5f00*/  @P5 HADD2.F32 R115, -RZ, R49.H1_H1 ;  /* 0x30000031ff735230 */ /* 0x000fc40000004100 */
[----:B------:R-:W-:Y:S01]  /*5f10*/  FADD.FTZ R187, R187, -R168 ;  /* 0x800000a8bbbb7221 */ /* 0x000fe20000010000 */
[----:B------:R-:W-:Y:S02]  /*5f20*/  @P3 HADD2.F32 R86, -RZ, R86.H1_H1 ;  /* 0x30000056ff563230 */ /* 0x000fe40000004100 */
[----:B------:R-:W-:Y:S01]  /*5f30*/  @P5 FMUL.FTZ R114, R132, R85 ;  /* 0x0000005584725220 */ /* 0x000fe20000410000 */
[----:B------:R-:W-:Y:S01]  /*5f40*/  MOV R85, RZ ;  /* 0x000000ff00557202 */ /* 0x000fe20000000f00 */
[----:B------:R-:W-:Y:S01]  /*5f50*/  @P5 FMUL.FTZ R85, R115, R132 ;  /* 0x0000008473555220 */ /* 0x000fe20000410000 */
[--C-:B------:R-:W-:Y:S02]  /*5f60*/  HADD2.F32 R115, -RZ, R66.reuse.H0_H0 ;  /* 0x20000042ff737230 */ /* 0x100fe40000004100 */
[----:B------:R-:W-:Y:S01]  /*5f70*/  FFMA.FTZ R132, R189, UR24, R166 ;  /* 0x00000018bd847c23 */ /* 0x000fe200080100a6 */
[----:B------:R-:W-:Y:S01]  /*5f80*/  HADD2.F32 R168, -RZ, R67.H1_H1 ;  /* 0x30000043ffa87230 */ /* 0x000fe20000004100 */
[----:B------:R-:W-:Y:S01]  /*5f90*/  F2FP.F16.F32.PACK_AB R85, R85, R84 ;  /* 0x000000545555723e */ /* 0x000fe200000000ff */
[----:B------:R-:W-:Y:S01]  /*5fa0*/  FFMA.FTZ R115, R190, UR19, R115 ;  /* 0x00000013be737c23 */ /* 0x000fe20008010073 */
[----:B------:R-:W-:Y:S01]  /*5fb0*/  FADD.FTZ R189, R191, -R132 ;  /* 0x80000084bfbd7221 */ /* 0x000fe20000010000 */
[----:B------:R-:W-:Y:S01]  /*5fc0*/  HADD2.F32 R132, -RZ, R66.H1_H1 ;  /* 0x30000042ff847230 */ /* 0x000fe20000004100 */
[----:B------:R-:W-:Y:S01]  /*5fd0*/  F2FP.F16.F32.PACK_AB R84, R89, R88 ;  /* 0x000000585954723e */ /* 0x000fe200000000ff */
[----:B------:R-:W-:Y:S01]  /*5fe0*/  FMUL.FTZ R115, R115, UR5 ;  /* 0x0000000573737c20 */ /* 0x000fe20008410000 */
[----:B------:R-:W-:-:S02]  /*5ff0*/  @P4 HADD2.F32 R191, -RZ, R50.H0_H0 ;  /* 0x20000032ffbf4230 */ /* 0x000fc40000004100 */
[----:B------:R-:W-:Y:S01]  /*6000*/  FFMA.FTZ R189, R189, UR19, R132 ;  /* 0x00000013bdbd7c23 */ /* 0x000fe20008010084 */
[----:B------:R-:W-:Y:S01]  /*6010*/  FMUL.FTZ R190, R115, UR4 ;  /* 0x0000000473be7c20 */ /* 0x000fe20008410000 */
[----:B------:R-:W-:Y:S01]  /*6020*/  HFMA2 R115, -RZ, RZ, 0, 0 ;  /* 0x00000000ff737431 */ /* 0x000fe200000001ff */
[----:B------:R-:W-:Y:S01]  /*6030*/  MOV R132, RZ ;  /* 0x000000ff00847202 */ /* 0x000fe20000000f00 */
[----:B------:R-:W-:Y:S01]  /*6040*/  FMUL.FTZ R189, R189, UR5 ;  /* 0x00000005bdbd7c20 */ /* 0x000fe20008410000 */
[----:B------:R-:W-:Y:S01]  /*6050*/  @P4 FMUL.FTZ R132, R191, R190 ;  /* 0x000000bebf844220 */ /* 0x000fe20000410000 */
[----:B------:R-:W-:Y:S01]  /*6060*/  @P4 FMUL.FTZ R115, R190, R167 ;  /* 0x000000a7be734220 */ /* 0x000fe20000410000 */
[----:B------:R-:W-:Y:S02]  /*6070*/  HFMA2 R167, -RZ, RZ, 0, 0 ;  /* 0x00000000ffa77431 */ /* 0x000fe400000001ff */
[----:B------:R-:W-:Y:S01]  /*6080*/  FMUL.FTZ R191, R189, UR4 ;  /* 0x00000004bdbf7c20 */ /* 0x000fe20008410000 */
[----:B------:R-:W-:-:S03]  /*6090*/  MOV R189, RZ ;  /* 0x000000ff00bd7202 */ /* 0x000fc60000000f00 */
[----:B------:R-:W-:Y:S01]  /*60a0*/  @P3 FMUL.FTZ R167, R191, R86 ;  /* 0x00000056bfa73220 */ /* 0x000fe20000410000 */
[----:B------:R-:W-:-:S05]  /*60b0*/  @P3 HADD2.F32 R86, -RZ, R50.H1_H1 ;  /* 0x30000032ff563230 */ /* 0x000fca0000004100 */
[----:B------:R-:W-:Y:S01]  /*60c0*/  @P3 FMUL.FTZ R189, R86, R191 ;  /* 0x000000bf56bd3220 */ /* 0x000fe20000410000 */
[----:B------:R-:W-:Y:S02]  /*60d0*/  HADD2.F32 R86, -RZ, R67.H0_H0 ;  /* 0x20000043ff567230 */ /* 0x000fe40000004100 */
[----:B------:R-:W-:-:S03]  /*60e0*/  FFMA.FTZ R191, R170, UR24, R166 ;  /* 0x00000018aabf7c23 */ /* 0x000fc600080100a6 */
[----:B------:R-:W-:Y:S01]  /*60f0*/  FFMA.FTZ R86, R187, UR19, R86 ;  /* 0x00000013bb567c23 */ /* 0x000fe20008010056 */
[----:B------:R-:W-:Y:S01]  /*6100*/  FADD.FTZ R191, R188, -R191 ;  /* 0x800000bfbcbf7221 */ /* 0x000fe20000010000 */
[----:B------:R-:W-:Y:S01]  /*6110*/  @P1 HADD2.F32 R188, -RZ, R51.H0_H0 ;  /* 0x20000033ffbc1230 */ /* 0x000fe20000004100 */
[----:B------:R-:W-:Y:S01]  /*6120*/  MOV R187, RZ ;  /* 0x000000ff00bb7202 */ /* 0x000fe20000000f00 */
[----:B------:R-:W-:Y:S01]  /*6130*/  FMUL.FTZ R86, R86, UR5 ;  /* 0x0000000556567c20 */ /* 0x000fe20008410000 */
[----:B------:R-:W-:Y:S01]  /*6140*/  FFMA.FTZ R170, R191, UR19, R168 ;  /* 0x00000013bfaa7c23 */ /* 0x000fe200080100a8 */
[----:B------:R-:W-:Y:S02]  /*6150*/  HFMA2 R168, -RZ, RZ, 0, 0 ;  /* 0x00000000ffa87431 */ /* 0x000fe400000001ff */
[----:B------:R-:W-:Y:S01]  /*6160*/  FMUL.FTZ R191, R86, UR4 ;  /* 0x0000000456bf7c20 */ /* 0x000fe20008410000 */
[--C-:B------:R-:W-:Y:S02]  /*6170*/  @P1 HADD2.F32 R86, -RZ, R87.reuse.H0_H0 ;  /* 0x20000057ff561230 */ /* 0x100fe40000004100 */
[----:B------:R-:W-:Y:S01]  /*6180*/  FMUL.FTZ R170, R170, UR5 ;  /* 0x00000005aaaa7c20 */ /* 0x000fe20008410000 */
[----:B------:R-:W-:-:S02]  /*6190*/  @P0 HADD2.F32 R87, -RZ, R87.H1_H1 ;  /* 0x30000057ff570230 */ /* 0x000fc40000004100 */
[----:B------:R-:W-:Y:S01]  /*61a0*/  @P1 FMUL.FTZ R187, R188, R191 ;  /* 0x000000bfbcbb1220 */ /* 0x000fe20000410000 */
[----:B------:R-:W-:Y:S02]  /*61b0*/  HFMA2 R188, -RZ, RZ, 0, 0 ;  /* 0x00000000ffbc7431 */ /* 0x000fe400000001ff */
[----:B------:R-:W-:Y:S01]  /*61c0*/  @P1 FMUL.FTZ R168, R191, R86 ;  /* 0x00000056bfa81220 */ /* 0x000fe20000410000 */
[----:B------:R-:W-:Y:S02]  /*61d0*/  @P0 HADD2.F32 R191, -RZ, R51.H1_H1 ;  /* 0x30000033ffbf0230 */ /* 0x000fe40000004100 */
[----:B------:R-:W-:Y:S01]  /*61e0*/  FMUL.FTZ R86, R170, UR4 ;  /* 0x00000004aa567c20 */ /* 0x000fe20008410000 */
[----:B------:R-:W-:-:S03]  /*61f0*/  MOV R170, RZ ;  /* 0x000000ff00aa7202 */ /* 0x000fc60000000f00 */
[----:B------:R-:W-:Y:S01]  /*6200*/  @P0 FMUL.FTZ R188, R191, R86 ;  /* 0x00000056bfbc0220 */ /* 0x000fe20000410000 */
[----:B------:R-:W-:Y:S01]  /*6210*/  @P0 FMUL.FTZ R170, R86, R87 ;  /* 0x0000005756aa0220 */ /* 0x000fe20000410000 */
[----:B------:R-:W-:-:S03]  /*6220*/  F2FP.F16.F32.PACK_AB R86, R189, R132 ;  /* 0x00000084bd56723e */ /* 0x000fc600000000ff */
[----:B------:R-:W-:Y:S01]  /*6230*/  F2FP.F16.F32.PACK_AB R87, R188, R187 ;  /* 0x000000bbbc57723e */ /* 0x000fe200000000ff */
[----:B------:R-:W-:Y:S06]  /*6240*/  BRA `(.L_x_2502) ;  /* 0x0000000400c07947 */ /* 0x000fec0003800000 */
.L_x_2501:
[--C-:B------:R-:W-:Y:S01]  /*6250*/  FFMA.FTZ R80, R165, UR24, R166.reuse ;  /* 0x00000018a5507c23 */ /* 0x100fe200080100a6 */
[--C-:B-----5:R-:W-:Y:S01]  /*6260*/  HADD2.F32 R83, -RZ, R64.reuse.H0_H0 ;  /* 0x20000040ff537230 */ /* 0x120fe20000004100 */
[----:B------:R-:W-:Y:S01]  /*6270*/  LOP3.LUT P0, RZ, R114, 0xff, RZ, 0xc0, !PT ;  /* 0x000000ff72ff7812 */ /* 0x000fe2000780c0ff */
[----:B------:R-:W-:Y:S01]  /*6280*/  FFMA.FTZ R81, R196, UR24, R166 ;  /* 0x00000018c4517c23 */ /* 0x000fe200080100a6 */
[----:B------:R-:W-:Y:S01]  /*6290*/  FADD.FTZ R80, R197, -R80 ;  /* 0x80000050c5507221 */ /* 0x000fe20000010000 */
[----:B------:R-:W-:Y:S01]  /*62a0*/  LOP3.LUT P1, RZ, R114, 0xff00, RZ, 0xc0, !PT ;  /* 0x0000ff0072ff7812 */ /* 0x000fe2000782c0ff */
[----:B------:R-:W-:Y:S01]  /*62b0*/  UMOV UR4, UR7 ;  /* 0x0000000700047c82 */ /* 0x000fe20008000000 */
[----:B------:R-:W-:Y:S01]  /*62c0*/  FADD.FTZ R81, R198, -R81 ;  /* 0x80000051c6517221 */ /* 0x000fe20000010000 */
[----:B------:R-:W-:Y:S01]  /*62d0*/  FFMA.FTZ R83, R80, UR19, R83 ;  /* 0x0000001350537c23 */ /* 0x000fe20008010053 */
[----:B------:R-:W-:Y:S01]  /*62e0*/  HADD2.F32 R80, -RZ, R64.H1_H1 ;  /* 0x30000040ff507230 */ /* 0x000fe20000004100 */
[----:B------:R-:W-:-:S02]  /*62f0*/  CS2R R90, SRZ ;  /* 0x00000000005a7805 */ /* 0x000fc4000001ff00 */
[----:B------:R-:W-:Y:S01]  /*6300*/  CS2R R88, SRZ ;  /* 0x0000000000587805 */ /* 0x000fe2000001ff00 */
[----:B------:R-:W-:Y:S01]  /*6310*/  FFMA.FTZ R194, R194, UR24, R166 ;  /* 0x00000018c2c27c23 */ /* 0x000fe200080100a6 */
[----:B------:R-:W-:Y:S01]  /*6320*/  LOP3.LUT P6, RZ, R114, 0xff0000, RZ, 0xc0, !PT ;  /* 0x00ff000072ff7812 */ /* 0x000fe200078cc0ff */
[----:B------:R-:W-:Y:S01]  /*6330*/  FFMA.FTZ R80, R81, UR19, R80 ;  /* 0x0000001351507c23 */ /* 0x000fe20008010050 */
[----:B------:R-:W-:Y:S01]  /*6340*/  FMUL.FTZ R81, R83, UR5 ;  /* 0x0000000553517c20 */ /* 0x000fe20008410000 */
[----:B------:R-:W-:Y:S02]  /*6350*/  @P0 HADD2.F32 R82, -RZ, R84.H0_H0 ;  /* 0x20000054ff520230 */ /* 0x000fe40000004100 */
[----:B------:R-:W-:Y:S01]  /*6360*/  FFMA.FTZ R193, R193, UR24, R166 ;  /* 0x00000018c1c17c23 */ /* 0x000fe200080100a6 */
[----:B------:R-:W-:Y:S02]  /*6370*/  @P0 HADD2.F32 R132, -RZ, R48.H0_H0 ;  /* 0x20000030ff840230 */ /* 0x000fe40000004100 */
[----:B------:R-:W-:Y:S01]  /*6380*/  FMUL.FTZ R81, R81, UR4 ;  /* 0x0000000451517c20 */ /* 0x000fe20008410000 */
[----:B------:R-:W-:-:S02]  /*6390*/  @P1 HADD2.F32 R84, -RZ, R84.H1_H1 ;  /* 0x30000054ff541230 */ /* 0x000fc40000004100 */
[----:B------:R-:W-:Y:S01]  /*63a0*/  FADD.FTZ R193, R192, -R193 ;  /* 0x800000c1c0c17221 */ /* 0x000fe20000010000 */
[----:B------:R-:W-:Y:S01]  /*63b0*/  LOP3.LUT P5, RZ, R114, 0xff000000, RZ, 0xc0, !PT ;  /* 0xff00000072ff7812 */ /* 0x000fe200078ac0ff */
[-C--:B------:R-:W-:Y:S01]  /*63c0*/  @P0 FMUL.FTZ R90, R82, R81.reuse ;  /* 0x00000051525a0220 */ /* 0x080fe20000410000 */
[----:B------:R-:W-:Y:S01]  /*63d0*/  @P0 FMUL.FTZ R88, R132, R81 ;  /* 0x0000005184580220 */ /* 0x000fe20000410000 */
[----:B------:R-:W-:Y:S01]  /*63e0*/  FMUL.FTZ R81, R80, UR5 ;  /* 0x0000000550517c20 */ /* 0x000fe20008410000 */
[----:B------:R-:W-:Y:S02]  /*63f0*/  @P1 HADD2.F32 R82, -RZ, R48.H1_H1 ;  /* 0x30000030ff521230 */ /* 0x000fe40000004100 */
[----:B------:R-:W-:Y:S01]  /*6400*/  FADD.FTZ R132, R195, -R194 ;  /* 0x800000c2c3847221 */ /* 0x000fe20000010000 */
[----:B------:R-:W-:Y:S01]  /*6410*/  ISETP.GE.U32.AND P0, PT, R114, RZ, PT ;  /* 0x000000ff7200720c */ /* 0x000fe20003f06070 */
[----:B------:R-:W-:Y:S01]  /*6420*/  FMUL.FTZ R81, R81, UR4 ;  /* 0x0000000451517c20 */ /* 0x000fe20008410000 */
[C---:B------:R-:W-:Y:S01]  /*6430*/  LOP3.LUT P4, RZ, R115.reuse, 0xff, RZ, 0xc0, !PT ;  /* 0x000000ff73ff7812 */ /* 0x040fe2000788c0ff */
[----:B------:R-:W-:Y:S01]  /*6440*/  HFMA2 R165, -RZ, RZ, 0, 0 ;  /* 0x00000000ffa57431 */ /* 0x000fe200000001ff */
[C---:B------:R-:W-:Y:S01]  /*6450*/  LOP3.LUT P3, RZ, R115.reuse, 0xff00, RZ, 0xc0, !PT ;  /* 0x0000ff0073ff7812 */ /* 0x040fe2000786c0ff */
[-C--:B------:R-:W-:Y:S01]  /*6460*/  @P1 FMUL.FTZ R91, R84, R81.reuse ;  /* 0x00000051545b1220 */ /* 0x080fe20000410000 */
[----:B------:R-:W-:Y:S01]  /*6470*/  @P1 FMUL.FTZ R89, R82, R81 ;  /* 0x0000005152591220 */ /* 0x000fe20000410000 */
[--C-:B------:R-:W-:Y:S01]  /*6480*/  HADD2.F32 R81, -RZ, R65.reuse.H0_H0 ;  /* 0x20000041ff517230 */ /* 0x100fe20000004100 */
[C---:B------:R-:W-:Y:S01]  /*6490*/  LOP3.LUT P1, RZ, R115.reuse, 0xff0000, RZ, 0xc0, !PT ;  /* 0x00ff000073ff7812 */ /* 0x040fe2000782c0ff */
[----:B------:R-:W-:Y:S01]  /*64a0*/  HADD2.F32 R82, -RZ, R65.H1_H1 ;  /* 0x30000041ff527230 */ /* 0x000fe20000004100 */
[----:B------:R-:W-:Y:S01]  /*64b0*/  ISETP.GE.U32.AND.EX P0, PT, R115, 0x1000000, PT, P0 ;  /* 0x010000007300780c */ /* 0x000fe20003f06100 */
[----:B------:R-:W-:-:S02]  /*64c0*/  @P6 HADD2.F32 R115, -RZ, R85.H0_H0 ;  /* 0x20000055ff736230 */ /* 0x000fc40000004100 */
[----:B------:R-:W-:Y:S01]  /*64d0*/  FFMA.FTZ R132, R132, UR19, R81 ;  /* 0x0000001384847c23 */ /* 0x000fe20008010051 */
[----:B------:R-:W-:Y:S01]  /*64e0*/  MOV R84, RZ ;  /* 0x000000ff00547202 */ /* 0x000fe20000000f00 */
[----:B------:R-:W-:Y:S01]  /*64f0*/  FFMA.FTZ R81, R193, UR19, R82 ;  /* 0x00000013c1517c23 */ /* 0x000fe20008010052 */
[----:B------:R-:W-:Y:S02]  /*6500*/  @P6 HADD2.F32 R193, -RZ, R49.H0_H0 ;  /* 0x20000031ffc16230 */ /* 0x000fe40000004100 */
[----:B------:R-:W-:Y:S01]  /*6510*/  FMUL.FTZ R82, R132, UR5 ;  /* 0x0000000584527c20 */ /* 0x000fe20008410000 */
[----:B------:R-:W-:Y:S02]  /*6520*/  HFMA2 R114, -RZ, RZ, 0, 0 ;  /* 0x00000000ff727431 */ /* 0x000fe400000001ff */
[----:B------:R-:W-:Y:S02]  /*6530*/  @P5 HADD2.F32 R85, -RZ, R85.H1_H1 ;  /* 0x30000055ff555230 */ /* 0x000fe40000004100 */
[--C-:B------:R-:W-:Y:S01]  /*6540*/  FFMA.FTZ R167, R167, UR24, R166.reuse ;  /* 0x00000018a7a77c23 */ /* 0x100fe200080100a6 */
[----:B------:R-:W-:Y:S01]  /*6550*/  FMUL.FTZ R82, R82, UR4 ;  /* 0x0000000452527c20 */ /* 0x000fe20008410000 */
[--C-:B------:R-:W-:Y:S01]  /*6560*/  FFMA.FTZ R192, R189, UR24, R166.reuse ;  /* 0x00000018bdc07c23 */ /* 0x100fe200080100a6 */
[----:B------:R-:W-:Y:S01]  /*6570*/  MOV R189, RZ ;  /* 0x000000ff00bd7202 */ /* 0x000fe20000000f00 */
[----:B------:R-:W-:Y:S01]  /*6580*/  FFMA.FTZ R168, R168, UR24, R166 ;  /* 0x00000018a8a87c23 */ /* 0x000fe200080100a6 */
[-C--:B------:R-:W-:Y:S01]  /*6590*/  @P6 FMUL.FTZ R165, R115, R82.reuse ;  /* 0x0000005273a56220 */ /* 0x080fe20000410000 */
[----:B------:R-:W-:Y:S01]  /*65a0*/  @P6 FMUL.FTZ R84, R193, R82 ;  /* 0x00000052c1546220 */ /* 0x000fe20000410000 */
[----:B------:R-:W-:Y:S01]  /*65b0*/  FMUL.FTZ R82, R81, UR5 ;  /* 0x0000000551527c20 */ /* 0x000fe20008410000 */
[----:B------:R-:W-:-:S02]  /*65c0*/  @P5 HADD2.F32 R115, -RZ, R49.H1_H1 ;  /* 0x30000031ff735230 */ /* 0x000fc40000004100 */
[----:B------:R-:W-:Y:S01]  /*65d0*/  FADD.FTZ R191, R191, -R192 ;  /* 0x800000c0bfbf7221 */ /* 0x000fe20000010000 */
[----:B------:R-:W-:Y:S02]  /*65e0*/  @P4 HADD2.F32 R192, -RZ, R50.H0_H0 ;  /* 0x20000032ffc04230 */ /* 0x000fe40000004100 */
[----:B------:R-:W-:Y:S01]  /*65f0*/  FMUL.FTZ R82, R82, UR4 ;  /* 0x0000000452527c20 */ /* 0x000fe20008410000 */
[----:B------:R-:W-:Y:S02]  /*6600*/  @P3 HADD2.F32 R193, -RZ, R86.H1_H1 ;  /* 0x30000056ffc13230 */ /* 0x000fe40000004100 */
[----:B------:R-:W-:Y:S01]  /*6610*/  FADD.FTZ R168, R187, -R168 ;  /* 0x800000a8bba87221 */ /* 0x000fe20000010000 */
[----:B------:R-:W-:Y:S02]  /*6620*/  HADD2.F32 R187, -RZ, R67.H1_H1 ;  /* 0x30000043ffbb7230 */ /* 0x000fe40000004100 */
[-C--:B------:R-:W-:Y:S01]  /*6630*/  @P5 FMUL.FTZ R114, R85, R82.reuse ;  /* 0x0000005255725220 */ /* 0x080fe20000410000 */
[----:B------:R-:W-:Y:S01]  /*6640*/  MOV R85, RZ ;  /* 0x000000ff00557202 */ /* 0x000fe20000000f00 */
[----:B------:R-:W-:Y:S01]  /*6650*/  @P5 FMUL.FTZ R85, R115, R82 ;  /* 0x0000005273555220 */ /* 0x000fe20000410000 */
[----:B------:R-:W-:-:S02]  /*6660*/  HADD2.F32 R115, -RZ, R66.H0_H0 ;  /* 0x20000042ff737230 */ /* 0x000fc40000004100 */
[----:B------:R-:W-:Y:S01]  /*6670*/  FADD.FTZ R82, R190, -R167 ;  /* 0x800000a7be527221 */ /* 0x000fe20000010000 */
[----:B------:R-:W-:Y:S01]  /*6680*/  HADD2.F32 R190, -RZ, R66.H1_H1 ;  /* 0x30000042ffbe7230 */ /* 0x000fe20000004100 */
[----:B------:R-:W-:Y:S01]  /*6690*/  F2FP.F16.F32.PACK_AB R80, R80, R83 ;  /* 0x000000535050723e */ /* 0x000fe200000000ff */
[----:B------:R-:W-:Y:S02]  /*66a0*/  @P1 HADD2.F32 R195, -RZ, R87.H0_H0 ;  /* 0x20000057ffc31230 */ /* 0x000fe40000004100 */
[----:B------:R-:W-:Y:S01]  /*66b0*/  FFMA.FTZ R82, R82, UR19, R115 ;  /* 0x0000001352527c23 */ /* 0x000fe20008010073 */
[----:B------:R-:W-:Y:S02]  /*66c0*/  @P1 HADD2.F32 R197, -RZ, R51.H0_H0 ;  /* 0x20000033ffc51230 */ /* 0x000fe40000004100 */
[----:B------:R-:W-:Y:S01]  /*66d0*/  FFMA.FTZ R191, R191, UR19, R190 ;  /* 0x00000013bfbf7c23 */ /* 0x000fe200080100be */
[----:B------:R-:W-:Y:S02]  /*66e0*/  @P4 HADD2.F32 R190, -RZ, R86.H0_H0 ;  /* 0x20000056ffbe4230 */ /* 0x000fe40000004100 */
[----:B------:R-:W-:Y:S01]  /*66f0*/  FMUL.FTZ R115, R82, UR5 ;  /* 0x0000000552737c20 */ /* 0x000fe20008410000 */
[----:B------:R-:W-:-:S02]  /*6700*/  MOV R86, RZ ;  /* 0x000000ff00567202 */ /* 0x000fc40000000f00 */
[----:B------:R-:W-:Y:S01]  /*6710*/  F2FP.F16.F32.PACK_AB R85, R85, R84 ;  /* 0x000000545555723e */ /* 0x000fe200000000ff */
[----:B------:R-:W-:Y:S01]  /*6720*/  FMUL.FTZ R167, R115, UR4 ;  /* 0x0000000473a77c20 */ /* 0x000fe20008410000 */
[----:B------:R-:W-:Y:S01]  /*6730*/  HFMA2 R115, -RZ, RZ, 0, 0 ;  /* 0x00000000ff737431 */ /* 0x000fe200000001ff */
[----:B------:R-:W-:Y:S02]  /*6740*/  F2FP.F16.F32.PACK_AB R82, R191, R82 ;  /* 0x00000052bf52723e */ /* 0x000fe400000000ff */
[-C--:B------:R-:W-:Y:S01]  /*6750*/  @P4 FMUL.FTZ R189, R192, R167.reuse ;  /* 0x000000a7c0bd4220 */ /* 0x080fe20000410000 */
[----:B------:R-:W-:Y:S01]  /*6760*/  @P0 HADD2.F32 R192, -RZ, R51.H1_H1 ;  /* 0x30000033ffc00230 */ /* 0x000fe20000004100 */
[----:B------:R-:W-:Y:S01]  /*6770*/  F2FP.F16.F32.PACK_AB R81, R81, R132 ;  /* 0x000000845151723e */ /* 0x000fe200000000ff */
[----:B------:R-:W-:Y:S01]  /*6780*/  @P4 FMUL.FTZ R115, R190, R167 ;  /* 0x000000a7be734220 */ /* 0x000fe20000410000 */
[----:B------:R-:W-:Y:S01]  /*6790*/  FMUL.FTZ R167, R191, UR5 ;  /* 0x00000005bfa77c20 */ /* 0x000fe20008410000 */
[----:B------:R-:W-:-:S03]  /*67a0*/  F2FP.F16.F32.PACK_AB R84, R89, R88 ;  /* 0x000000585954723e */ /* 0x000fc600000000ff */
[----:B------:R-:W-:Y:S01]  /*67b0*/  FMUL.FTZ R190, R167, UR4 ;  /* 0x00000004a7be7c20 */ /* 0x000fe20008410000 */
[----:B------:R-:W-:-:S03]  /*67c0*/  HFMA2 R167, -RZ, RZ, 0, 0 ;  /* 0x00000000ffa77431 */ /* 0x000fc600000001ff */
[----:B------:R-:W-:Y:S01]  /*67d0*/  @P3 FMUL.FTZ R167, R193, R190 ;  /* 0x000000bec1a73220 */ /* 0x000fe20000410000 */
[----:B------:R-:W-:-:S05]  /*67e0*/  @P3 HADD2.F32 R193, -RZ, R50.H1_H1 ;  /* 0x30000032ffc13230 */ /* 0x000fca0000004100 */
[----:B------:R-:W-:Y:S01]  /*67f0*/  @P3 FMUL.FTZ R86, R193, R190 ;  /* 0x000000bec1563220 */ /* 0x000fe20000410000 */
[----:B------:R-:W-:Y:S01]  /*6800*/  FFMA.FTZ R193, R170, UR24, R166 ;  /* 0x00000018aac17c23 */ /* 0x000fe200080100a6 */
[----:B------:R-:W-:-:S03]  /*6810*/  @P0 HADD2.F32 R190, -RZ, R87.H1_H1 ;  /* 0x30000057ffbe0230 */ /* 0x000fc60000004100 */
[----:B------:R-:W-:Y:S01]  /*6820*/  FADD.FTZ R188, R188, -R193 ;  /* 0x800000c1bcbc7221 */ /* 0x000fe20000010000 */
[----:B------:R-:W-:Y:S01]  /*6830*/  HADD2.F32 R193, -RZ, R67.H0_H0 ;  /* 0x20000043ffc17230 */ /* 0x000fe20000004100 */
[----:B------:R-:W-:Y:S02]  /*6840*/  F2FP.F16.F32.PACK_AB R86, R86, R189 ;  /* 0x000000bd5656723e */ /* 0x000fe400000000ff */
[----:B------:R-:W-:Y:S01]  /*6850*/  FFMA.FTZ R188, R188, UR19, R187 ;  /* 0x00000013bcbc7c23 */ /* 0x000fe200080100bb */
[----:B------:R-:W-:Y:S01]  /*6860*/  MOV R187, RZ ;  /* 0x000000ff00bb7202 */ /* 0x000fe20000000f00 */
[----:B------:R-:W-:-:S04]  /*6870*/  FFMA.FTZ R193, R168, UR19, R193 ;  /* 0x00000013a8c17c23 */ /* 0x000fc800080100c1 */
[----:B------:R-:W-:Y:S01]  /*6880*/  FMUL.FTZ R168, R193, UR5 ;  /* 0x00000005c1a87c20 */ /* 0x000fe20008410000 */
[----:B------:R-:W-:-:S03]  /*6890*/  F2FP.F16.F32.PACK_AB R83, R188, R193 ;  /* 0x000000c1bc53723e */ /* 0x000fc600000000ff */
[----:B------:R-:W-:Y:S01]  /*68a0*/  FMUL.FTZ R170, R168, UR4 ;  /* 0x00000004a8aa7c20 */ /* 0x000fe20008410000 */
[----:B------:R-:W-:-:S03]  /*68b0*/  HFMA2 R168, -RZ, RZ, 0, 0 ;  /* 0x00000000ffa87431 */ /* 0x000fc600000001ff */
[-C--:B------:R-:W-:Y:S01]  /*68c0*/  @P1 FMUL.FTZ R187, R197, R170.reuse ;  /* 0x000000aac5bb1220 */ /* 0x080fe20000410000 */
[----:B------:R-:W-:Y:S01]  /*68d0*/  @P1 FMUL.FTZ R168, R195, R170 ;  /* 0x000000aac3a81220 */ /* 0x000fe20000410000 */
[----:B------:R-:W-:-:S04]  /*68e0*/  FMUL.FTZ R170, R188, UR5 ;  /* 0x00000005bcaa7c20 */ /* 0x000fc80008410000 */
[----:B------:R-:W-:Y:S01]  /*68f0*/  FMUL.FTZ R87, R170, UR4 ;  /* 0x00000004aa577c20 */ /* 0x000fe20008410000 */
[----:B------:R-:W-:-:S03]  /*6900*/  HFMA2 R170, -RZ, RZ, 0, 0 ;  /* 0x00000000ffaa7431 */ /* 0x000fc600000001ff */
[-C--:B------:R-:W-:Y:S01]  /*6910*/  @P0 FMUL.FTZ R170, R190, R87.reuse ;  /* 0x00000057beaa0220 */ /* 0x080fe20000410000 */
[----:B------:R-:W-:Y:S01]  /*6920*/  MOV R190, RZ ;  /* 0x000000ff00be7202 */ /* 0x000fe20000000f00 */
[----:B------:R-:W-:-:S05]  /*6930*/  @P0 FMUL.FTZ R190, R192, R87 ;  /* 0x00000057c0be0220 */ /* 0x000fca0000410000 */
[----:B------:R-:W-:-:S07]  /*6940*/  F2FP.F16.F32.PACK_AB R87, R190, R187 ;  /* 0x000000bbbe57723e */ /* 0x000fce00000000ff */
.L_x_2502:
[----:B------:R-:W-:Y:S01]  /*6950*/  ISETP.NE.U32.AND P0, PT, RZ, UR20, PT ;  /* 0x00000014ff007c0c */ /* 0x000fe2000bf05070 */
[----:B------:R-:W0:Y:S01]  /*6960*/  LDC.64 R188, c[0x0][0x468] ;  /* 0x00011a00ffbc7b82 */ /* 0x000e220000000a00 */
[----:B------:R-:W-:Y:S02]  /*6970*/  IADD3 R132, PT, PT, R131, 0x100, RZ ;  /* 0x0000010083847810 */ /* 0x000fe40007ffe0ff */
[----:B------:R-:W-:-:S05]  /*6980*/  ISETP.NE.AND.EX P0, PT, RZ, UR21, PT, P0 ;  /* 0x00000015ff007c0c */ /* 0x000fca000bf05300 */
[----:B------:R-:W1:Y:S08]  /*6990*/  LDC.64 R192, c[0x0][0x390] ;  /* 0x0000e400ffc07b82 */ /* 0x000e700000000a00 */
        /* <DEDUP_REMOVED lines=9> */
[----:B------:R-:W-:Y:S01]  /*6a30*/  LOP3.LUT P1, RZ, R112, 0xff, RZ, 0xc0, !PT ;  /* 0x000000ff70ff7812 */ /* 0x000fe2000782c0ff */
[----:B------:R-:W-:Y:S01]  /*6a40*/  HADD2.F32 R80, -RZ, R68.H0_H0 ;  /* 0x20000044ff507230 */ /* 0x000fe20000004100 */
[----:B------:R-:W-:Y:S01]  /*6a50*/  CS2R R88, SRZ ;  /* 0x0000000000587805 */ /* 0x000fe2000001ff00 */
[----:B------:R-:W-:Y:S01]  /*6a60*/  FADD.FTZ R81, R162, -R81 ;  /* 0x80000051a2517221 */ /* 0x000fe20000010000 */
[----:B------:R-:W-:Y:S01]  /*6a70*/  FFMA.FTZ R163, R163, UR24, R166 ;  /* 0x00000018a3a37c23 */ /* 0x000fe200080100a6 */
[----:B------:R-:W-:Y:S01]  /*6a80*/  HFMA2 R162, -RZ, RZ, 0, 0 ;  /* 0x00000000ffa27431 */ /* 0x000fe200000001ff */
[----:B------:R-:W-:Y:S01]  /*6a90*/  LOP3.LUT P3, RZ, R112, 0xff0000, RZ, 0xc0, !PT ;  /* 0x00ff000070ff7812 */ /* 0x000fe2000786c0ff */
[----:B------:R-:W-:Y:S01]  /*6aa0*/  FFMA.FTZ R80, R81, UR19, R80 ;  /* 0x0000001351507c23 */ /* 0x000fe20008010050 */
[----:B------:R-:W-:Y:S01]  /*6ab0*/  FADD.FTZ R160, R160, -R163 ;  /* 0x800000a3a0a07221 */ /* 0x000fe20000010000 */
[----:B------:R-:W-:Y:S01]  /*6ac0*/  LOP3.LUT P6, RZ, R112, 0xff000000, RZ, 0xc0, !PT ;  /* 0xff00000070ff7812 */ /* 0x000fe200078cc0ff */
[----:B------:R-:W-:Y:S01]  /*6ad0*/  FFMA.FTZ R150, R150, UR24, R166 ;  /* 0x0000001896967c23 */ /* 0x000fe200080100a6 */
[----:B------:R-:W-:Y:S01]  /*6ae0*/  FMUL.FTZ R81, R80, UR5 ;  /* 0x0000000550517c20 */ /* 0x000fe20008410000 */
[C---:B------:R-:W-:Y:S01]  /*6af0*/  LOP3.LUT P5, RZ, R113.reuse, 0xff, RZ, 0xc0, !PT ;  /* 0x000000ff71ff7812 */ /* 0x040fe200078ac0ff */
[----:B------:R-:W-:Y:S01]  /*6b00*/  @P1 HADD2.F32 R83, -RZ, R52.H0_H0 ;  /* 0x20000034ff531230 */ /* 0x000fe20000004100 */
[----:B------:R-:W-:Y:S01]  /*6b10*/  LOP3.LUT P4, RZ, R113, 0xff00, RZ, 0xc0, !PT ;  /* 0x0000ff0071ff7812 */ /* 0x000fe2000788c0ff */
[----:B------:R-:W-:Y:S01]  /*6b20*/  FMUL.FTZ R82, R81, UR4 ;  /* 0x0000000451527c20 */ /* 0x000fe20008410000 */
[----:B-----5:R-:W-:-:S02]  /*6b30*/  @P1 HADD2.F32 R81, -RZ, R84.H0_H0 ;  /* 0x20000054ff511230 */ /* 0x020fc40000004100 */
[----:B------:R-:W-:Y:S01]  /*6b40*/  FADD.FTZ R150, R149, -R150 ;  /* 0x8000009695967221 */ /* 0x000fe20000010000 */
[----:B------:R-:W-:Y:S02]  /*6b50*/  HADD2.F32 R149, -RZ, R71.H1_H1 ;  /* 0x30000047ff957230 */ /* 0x000fe40000004100 */
[----:B------:R-:W-:Y:S01]  /*6b60*/  @P1 FMUL.FTZ R88, R83, R82 ;  /* 0x0000005253581220 */ /* 0x000fe20000410000 */
[----:B------:R-:W-:Y:S02]  /*6b70*/  HADD2.F32 R83, -RZ, R68.H1_H1 ;  /* 0x30000044ff537230 */ /* 0x000fe40000004100 */
[----:B------:R-:W-:Y:S01]  /*6b80*/  @P1 FMUL.FTZ R162, R82, R81 ;  /* 0x0000005152a21220 */ /* 0x000fe20000410000 */
[----:B------:R-:W-:Y:S01]  /*6b90*/  LOP3.LUT P1, RZ, R112, 0xff00, RZ, 0xc0, !PT ;  /* 0x0000ff0070ff7812 */ /* 0x000fe2000782c0ff */
[----:B------:R-:W-:Y:S01]  /*6ba0*/  FFMA.FTZ R82, R161, UR24, R166 ;  /* 0x00000018a1527c23 */ /* 0x000fe200080100a6 */
[----:B------:R-:W-:Y:S02]  /*6bb0*/  @P3 HADD2.F32 R164, -RZ, R53.H0_H0 ;  /* 0x20000035ffa43230 */ /* 0x000fe40000004100 */
[----:B------:R-:W-:Y:S01]  /*6bc0*/  FFMA.FTZ R83, R160, UR19, R83 ;  /* 0x00000013a0537c23 */ /* 0x000fe20008010053 */
[----:B------:R-:W-:Y:S01]  /*6bd0*/  MOV R160, RZ ;  /* 0x000000ff00a07202 */ /* 0x000fe20000000f00 */
[----:B------:R-:W-:-:S02]  /*6be0*/  FADD.FTZ R82, R159, -R82 ;  /* 0x800000529f527221 */ /* 0x000fc40000010000 */
[C---:B------:R-:W-:Y:S01]  /*6bf0*/  FMUL.FTZ R81, R83.reuse, UR5 ;  /* 0x0000000553517c20 */ /* 0x040fe20008410000 */
[----:B------:R-:W-:-:S03]  /*6c00*/  F2FP.F16.F32.PACK_AB R80, R83, R80 ;  /* 0x000000505350723e */ /* 0x000fc600000000ff */
[----:B------:R-:W-:Y:S01]  /*6c10*/  FMUL.FTZ R159, R81, UR4 ;  /* 0x00000004519f7c20 */ /* 0x000fe20008410000 */
[----:B------:R-:W-:Y:S02]  /*6c20*/  HADD2.F32 R81, -RZ, R69.H0_H0 ;  /* 0x20000045ff517230 */ /* 0x000fe40000004100 */
[----:B------:R-:W-:-:S03]  /*6c30*/  @P1 HADD2.F32 R84, -RZ, R84.H1_H1 ;  /* 0x30000054ff541230 */ /* 0x000fc60000004100 */
[----:B------:R-:W-:Y:S01]  /*6c40*/  FFMA.FTZ R81, R82, UR19, R81 ;  /* 0x0000001352517c23 */ /* 0x000fe20008010051 */
[----:B------:R-:W-:Y:S02]  /*6c50*/  @P1 HADD2.F32 R82, -RZ, R52.H1_H1 ;  /* 0x30000034ff521230 */ /* 0x000fe40000004100 */
[----:B------:R-:W-:Y:S01]  /*6c60*/  @P1 FMUL.FTZ R160, R159, R84 ;  /* 0x000000549fa01220 */ /* 0x000fe20000410000 */
[----:B------:R-:W-:Y:S02]  /*6c70*/  MOV R84, RZ ;  /* 0x000000ff00547202 */ /* 0x000fe40000000f00 */
[----:B------:R-:W-:Y:S01]  /*6c80*/  @P1 FMUL.FTZ R89, R82, R159 ;  /* 0x0000009f52591220 */ /* 0x000fe20000410000 */
[----:B------:R-:W-:Y:S01]  /*6c90*/  FMUL.FTZ R82, R81, UR5 ;  /* 0x0000000551527c20 */ /* 0x000fe20008410000 */
[----:B------:R-:W-:Y:S01]  /*6ca0*/  HFMA2 R159, -RZ, RZ, 0, 0 ;  /* 0x00000000ff9f7431 */ /* 0x000fe200000001ff */
[----:B------:R-:W-:Y:S02]  /*6cb0*/  ISETP.GE.U32.AND P1, PT, R112, RZ, PT ;  /* 0x000000ff7000720c */ /* 0x000fe40003f26070 */
[----:B------:R-:W-:Y:S01]  /*6cc0*/  FMUL.FTZ R161, R82, UR4 ;  /* 0x0000000452a17c20 */ /* 0x000fe20008410000 */
[--C-:B------:R-:W-:Y:S01]  /*6cd0*/  @P3 HADD2.F32 R82, -RZ, R85.reuse.H0_H0 ;  /* 0x20000055ff523230 */ /* 0x100fe20000004100 */
[----:B------:R-:W-:Y:S01]  /*6ce0*/  ISETP.GE.U32.AND.EX P1, PT, R113, 0x1000000, PT, P1 ;  /* 0x010000007100780c */ /* 0x000fe20003f26110 */
[----:B------:R-:W-:-:S02]  /*6cf0*/  @P6 HADD2.F32 R85, -RZ, R85.H1_H1 ;  /* 0x30000055ff556230 */ /* 0x000fc40000004100 */
[----:B------:R-:W-:Y:S01]  /*6d00*/  @P3 FMUL.FTZ R84, R164, R161 ;  /* 0x000000a1a4543220 */ /* 0x000fe20000410000 */
[----:B------:R-:W-:Y:S01]  /*6d10*/  @P3 FMUL.FTZ R159, R161, R82 ;  /* 0x00000052a19f3220 */ /* 0x000fe20000410000 */
[----:B------:R-:W-:Y:S01]  /*6d20*/  FFMA.FTZ R161, R158, UR24, R166 ;  /* 0x000000189ea17c23 */ /* 0x000fe200080100a6 */
[----:B------:R-:W-:Y:S01]  /*6d30*/  HADD2.F32 R158, -RZ, R69.H1_H1 ;  /* 0x30000045ff9e7230 */ /* 0x000fe20000004100 */
[----:B------:R-:W-:Y:S01]  /*6d40*/  LOP3.LUT P3, RZ, R113, 0xff0000, RZ, 0xc0, !PT ;  /* 0x00ff000071ff7812 */ /* 0x000fe2000786c0ff */
[----:B------:R-:W-:Y:S02]  /*6d50*/  @P6 HADD2.F32 R113, -RZ, R53.H1_H1 ;  /* 0x30000035ff716230 */ /* 0x000fe40000004100 */
[----:B------:R-:W-:Y:S01]  /*6d60*/  FADD.FTZ R161, R156, -R161 ;  /* 0x800000a19ca17221 */ /* 0x000fe20000010000 */
[----:B------:R-:W-:-:S03]  /*6d70*/  HFMA2 R156, -RZ, RZ, 0, 0 ;  /* 0x00000000ff9c7431 */ /* 0x000fc600000001ff */
[----:B------:R-:W-:-:S04]  /*6d80*/  FFMA.FTZ R158, R161, UR19, R158 ;  /* 0x00000013a19e7c23 */ /* 0x000fc8000801009e */
[C---:B------:R-:W-:Y:S01]  /*6d90*/  FMUL.FTZ R82, R158.reuse, UR5 ;  /* 0x000000059e527c20 */ /* 0x040fe20008410000 */
[----:B------:R-:W-:Y:S01]  /*6da0*/  F2FP.F16.F32.PACK_AB R81, R158, R81 ;  /* 0x000000519e51723e */ /* 0x000fe200000000ff */
[----:B------:R-:W-:Y:S02]  /*6db0*/  @P3 HADD2.F32 R164, -RZ, R55.H0_H0 ;  /* 0x20000037ffa43230 */ /* 0x000fe40000004100 */
[----:B------:R-:W-:-:S04]  /*6dc0*/  FMUL.FTZ R82, R82, UR4 ;  /* 0x0000000452527c20 */ /* 0x000fc80008410000 */
[----:B------:R-:W-:Y:S01]  /*6dd0*/  @P6 FMUL.FTZ R156, R82, R85 ;  /* 0x00000055529c6220 */ /* 0x000fe20000410000 */
[----:B------:R-:W-:Y:S01]  /*6de0*/  MOV R85, RZ ;  /* 0x000000ff00557202 */ /* 0x000fe20000000f00 */
[----:B------:R-:W-:Y:S01]  /*6df0*/  @P6 FMUL.FTZ R85, R113, R82 ;  /* 0x0000005271556220 */ /* 0x000fe20000410000 */
[--C-:B------:R-:W-:Y:S01]  /*6e00*/  FFMA.FTZ R82, R157, UR24, R166.reuse ;  /* 0x000000189d527c23 */ /* 0x100fe200080100a6 */
[----:B------:R-:W-:Y:S01]  /*6e10*/  FFMA.FTZ R113, R154, UR24, R166 ;  /* 0x000000189a717c23 */ /* 0x000fe200080100a6 */
[----:B------:R-:W-:Y:S02]  /*6e20*/  @P5 HADD2.F32 R154, -RZ, R54.H0_H0 ;  /* 0x20000036ff9a5230 */ /* 0x000fe40000004100 */
[----:B------:R-:W-:Y:S01]  /*6e30*/  FADD.FTZ R155, R155, -R82 ;  /* 0x800000529b9b7221 */ /* 0x000fe20000010000 */
[--C-:B------:R-:W-:Y:S02]  /*6e40*/  HADD2.F32 R82, -RZ, R70.reuse.H0_H0 ;  /* 0x20000046ff527230 */ /* 0x100fe40000004100 */
[----:B------:R-:W-:Y:S01]  /*6e50*/  FADD.FTZ R152, R152, -R113 ;  /* 0x8000007198987221 */ /* 0x000fe20000010000 */
[----:B------:R-:W-:Y:S01]  /*6e60*/  HADD2.F32 R113, -RZ, R70.H1_H1 ;  /* 0x30000046ff717230 */ /* 0x000fe20000004100 */
[----:B------:R-:W-:Y:S01]  /*6e70*/  F2FP.F16.F32.PACK_AB R85, R85, R84 ;  /* 0x000000545555723e */ /* 0x000fe200000000ff */
[----:B------:R-:W-:Y:S01]  /*6e80*/  FFMA.FTZ R82, R155, UR19, R82 ;  /* 0x000000139b527c23 */ /* 0x000fe20008010052 */
[----:B------:R-:W-:-:S02]  /*6e90*/  HFMA2 R155, -RZ, RZ, 0, 0 ;  /* 0x00000000ff9b7431 */ /* 0x000fc400000001ff */
[----:B------:R-:W-:Y:S01]  /*6ea0*/  FFMA.FTZ R113, R152, UR19, R113 ;  /* 0x0000001398717c23 */ /* 0x000fe20008010071 */
[--C-:B------:R-:W-:Y:S02]  /*6eb0*/  @P5 HADD2.F32 R152, -RZ, R86.reuse.H0_H0 ;  /* 0x20000056ff985230 */ /* 0x100fe40000004100 */
[----:B------:R-:W-:Y:S01]  /*6ec0*/  FMUL.FTZ R112, R82, UR5 ;  /* 0x0000000552707c20 */ /* 0x000fe20008410000 */
[----:B------:R-:W-:Y:S01]  /*6ed0*/  @P4 HADD2.F32 R86, -RZ, R86.H1_H1 ;  /* 0x30000056ff564230 */ /* 0x000fe20000004100 */
[----:B------:R-:W-:Y:S02]  /*6ee0*/  F2FP.F16.F32.PACK_AB R84, R89, R88 ;  /* 0x000000585954723e */ /* 0x000fe400000000ff */
[----:B------:R-:W-:Y:S01]  /*6ef0*/  FMUL.FTZ R157, R112, UR4 ;  /* 0x00000004709d7c20 */ /* 0x000fe20008410000 */
[----:B------:R-:W-:Y:S02]  /*6f00*/  MOV R112, RZ ;  /* 0x000000ff00707202 */ /* 0x000fe40000000f00 */
[----:B------:R-:W-:Y:S01]  /*6f10*/  F2FP.F16.F32.PACK_AB R82, R113, R82 ;  /* 0x000000527152723e */ /* 0x000fe200000000ff */
[----:B------:R-:W-:Y:S01]  /*6f20*/  @P5 FMUL.FTZ R155, R157, R152 ;  /* 0x000000989d9b5220 */ /* 0x000fe20000410000 */
[----:B------:R-:W-:Y:S01]  /*6f30*/  FMUL.FTZ R152, R113, UR5 ;  /* 0x0000000571987c20 */ /* 0x000fe20008410000 */
[----:B------:R-:W-:Y:S01]  /*6f40*/  @P5 FMUL.FTZ R112, R154, R157 ;  /* 0x0000009d9a705220 */ /* 0x000fe20000410000 */
[----:B------:R-:W-:Y:S01]  /*6f50*/  MOV R157, RZ ;  /* 0x000000ff009d7202 */ /* 0x000fe20000000f00 */
[----:B------:R-:W-:Y:S01]  /*6f60*/  FFMA.FTZ R154, R150, UR19, R149 ;  /* 0x00000013969a7c23 */ /* 0x000fe20008010095 */
[----:B------:R-:W-:Y:S01]  /*6f70*/  FMUL.FTZ R161, R152, UR4 ;  /* 0x0000000498a17c20 */ /* 0x000fe20008410000 */
[----:B------:R-:W-:Y:S01]  /*6f80*/  HFMA2 R152, -RZ, RZ, 0, 0 ;  /* 0x00000000ff987431 */ /* 0x000fe200000001ff */
[----:B------:R-:W-:Y:S01]  /*6f90*/  MOV R150, RZ ;  /* 0x000000ff00967202 */ /* 0x000fe20000000f00 */
[----:B------:R-:W-:-:S02]  /*6fa0*/  HFMA2 R149, -RZ, RZ, 0, 0 ;  /* 0x00000000ff957431 */ /* 0x000fc400000001ff */
[----:B------:R-:W-:Y:S01]  /*6fb0*/  @P4 FMUL.FTZ R152, R161, R86 ;  /* 0x00000056a1984220 */ /* 0x000fe20000410000 */
[----:B------:R-:W-:-:S05]  /*6fc0*/  @P4 HADD2.F32 R86, -RZ, R54.H1_H1 ;  /* 0x30000036ff564230 */ /* 0x000fca0000004100 */
[----:B------:R-:W-:Y:S01]  /*6fd0*/  @P4 FMUL.FTZ R157, R86, R161 ;  /* 0x000000a1569d4220 */ /* 0x000fe20000410000 */
[----:B------:R-:W-:Y:S01]  /*6fe0*/  FFMA.FTZ R86, R153, UR24, R166 ;  /* 0x0000001899567c23 */ /* 0x000fe200080100a6 */
[----:B------:R-:W-:-:S03]  /*6ff0*/  @P1 HADD2.F32 R161, -RZ, R55.H1_H1 ;  /* 0x30000037ffa11230 */ /* 0x000fc60000004100 */
[----:B------:R-:W-:Y:S01]  /*7000*/  FADD.FTZ R151, R151, -R86 ;  /* 0x8000005697977221 */ /* 0x000fe20000010000 */
[----:B------:R-:W-:-:S05]  /*7010*/  HADD2.F32 R86, -RZ, R71.H0_H0 ;  /* 0x20000047ff567230 */ /* 0x000fca0000004100 */
[----:B------:R-:W-:-:S04]  /*7020*/  FFMA.FTZ R151, R151, UR19, R86 ;  /* 0x0000001397977c23 */ /* 0x000fc80008010056 */
[----:B------:R-:W-:Y:S01]  /*7030*/  FMUL.FTZ R86, R151, UR5 ;  /* 0x0000000597567c20 */ /* 0x000fe20008410000 */
[----:B------:R-:W-:-:S03]  /*7040*/  F2FP.F16.F32.PACK_AB R83, R154, R151 ;  /* 0x000000979a53723e */ /* 0x000fc600000000ff */
[----:B------:R-:W-:Y:S01]  /*7050*/  FMUL.FTZ R153, R86, UR4 ;  /* 0x0000000456997c20 */ /* 0x000fe20008410000 */
[--C-:B------:R-:W-:Y:S02]  /*7060*/  @P3 HADD2.F32 R86, -RZ, R87.reuse.H0_H0 ;  /* 0x20000057ff563230 */ /* 0x100fe40000004100 */
[----:B------:R-:W-:Y:S02]  /*7070*/  @P1 HADD2.F32 R87, -RZ, R87.H1_H1 ;  /* 0x30000057ff571230 */ /* 0x000fe40000004100 */
[----:B------:R-:W-:Y:S01]  /*7080*/  @P3 FMUL.FTZ R150, R164, R153 ;  /* 0x00000099a4963220 */ /* 0x000fe20000410000 */
[----:B------:R-:W-:Y:S01]  /*7090*/  @P3 FMUL.FTZ R149, R153, R86 ;  /* 0x0000005699953220 */ /* 0x000fe20000410000 */
[----:B------:R-:W-:Y:S01]  /*70a0*/  FMUL.FTZ R86, R154, UR5 ;  /* 0x000000059a567c20 */ /* 0x000fe20008410000 */
[----:B------:R-:W-:-:S03]  /*70b0*/  HFMA2 R153, -RZ, RZ, 0, 0 ;  /* 0x00000000ff997431 */ /* 0x000fc600000001ff */
[----:B------:R-:W-:-:S04]  /*70c0*/  FMUL.FTZ R86, R86, UR4 ;  /* 0x0000000456567c20 */ /* 0x000fc80008410000 */
[----:B------:R-:W-:Y:S01]  /*70d0*/  @P1 FMUL.FTZ R153, R86, R87 ;  /* 0x0000005756991220 */ /* 0x000fe20000410000 */
[----:B------:R-:W-:Y:S01]  /*70e0*/  MOV R87, RZ ;  /* 0x000000ff00577202 */ /* 0x000fe20000000f00 */
[----:B------:R-:W-:Y:S01]  /*70f0*/  @P1 FMUL.FTZ R87, R161, R86 ;  /* 0x00000056a1571220 */ /* 0x000fe20000410000 */
[----:B------:R-:W-:-:S04]  /*7100*/  F2FP.F16.F32.PACK_AB R86, R157, R112 ;  /* 0x000000709d56723e */ /* 0x000fc800000000ff */
[----:B------:R-:W-:Y:S01]  /*7110*/  F2FP.F16.F32.PACK_AB R87, R87, R150 ;  /* 0x000000965757723e */ /* 0x000fe200000000ff */
[----:B------:R-:W-:Y:S06]  /*7120*/  BRA `(.L_x_2504) ;  /* 0x0000000400b47947 */ /* 0x000fec0003800000 */
.L_x_2503:
[--C-:B------:R-:W-:Y:S01]  /*7130*/  FFMA.FTZ R89, R164, UR24, R166.reuse ;  /* 0x00000018a4597c23 */ /* 0x100fe200080100a6 */
[----:B------:R-:W-:Y:S01]  /*7140*/  LOP3.LUT P1, RZ, R112, 0xff, RZ, 0xc0, !PT ;  /* 0x000000ff70ff7812 */ /* 0x000fe2000782c0ff */
[--C-:B------:R-:W-:Y:S02]  /*7150*/  HADD2.F32 R88, -RZ, R68.reuse.H0_H0 ;  /* 0x20000044ff587230 */ /* 0x100fe40000004100 */
[----:B------:R-:W-:Y:S01]  /*7160*/  FFMA.FTZ R163, R163, UR24, R166 ;  /* 0x00000018a3a37c23 */ /* 0x000fe200080100a6 */
[----:B------:R-:W-:Y:S01]  /*7170*/  FADD.FTZ R89, R162, -R89 ;  /* 0x80000059a2597221 */ /* 0x000fe20000010000 */
[----:B------:R-:W-:Y:S01]  /*7180*/  HFMA2 R162, -RZ, RZ, 0, 0 ;  /* 0x00000000ffa27431 */ /* 0x000fe200000001ff */
[----:B------:R-:W-:Y:S01]  /*7190*/  LOP3.LUT P3, RZ, R112, 0xff0000, RZ, 0xc0, !PT ;  /* 0x00ff000070ff7812 */ /* 0x000fe2000786c0ff */
[----:B------:R-:W-:Y:S01]  /*71a0*/  FADD.FTZ R163, R160, -R163 ;  /* 0x800000a3a0a37221 */ /* 0x000fe20000010000 */
[----:B------:R-:W-:Y:S01]  /*71b0*/  FFMA.FTZ R88, R89, UR19, R88 ;  /* 0x0000001359587c23 */ /* 0x000fe20008010058 */
[----:B------:R-:W-:Y:S01]  /*71c0*/  HADD2.F32 R160, -RZ, R68.H1_H1 ;  /* 0x30000044ffa07230 */ /* 0x000fe20000004100 */
[----:B------:R-:W-:-:S02]  /*71d0*/  LOP3.LUT P5, RZ, R113, 0xff, RZ, 0xc0, !PT ;  /* 0x000000ff71ff7812 */ /* 0x000fc400078ac0ff */
[----:B------:R-:W-:Y:S01]  /*71e0*/  FMUL.FTZ R88, R88, UR5 ;  /* 0x0000000558587c20 */ /* 0x000fe20008410000 */
[----:B------:R-:W-:Y:S01]  /*71f0*/  LOP3.LUT P4, RZ, R113, 0xff00, RZ, 0xc0, !PT ;  /* 0x0000ff0071ff7812 */ /* 0x000fe2000788c0ff */
[----:B-----5:R-:W-:Y:S01]  /*7200*/  @P1 HADD2.F32 R164, -RZ, R84.H0_H0 ;  /* 0x20000054ffa41230 */ /* 0x020fe20000004100 */
[----:B------:R-:W-:Y:S01]  /*7210*/  LOP3.LUT P6, RZ, R112, 0xff000000, RZ, 0xc0, !PT ;  /* 0xff00000070ff7812 */ /* 0x000fe200078cc0ff */
[----:B------:R-:W-:Y:S02]  /*7220*/  @P1 HADD2.F32 R190, -RZ, R52.H0_H0 ;  /* 0x20000034ffbe1230 */ /* 0x000fe40000004100 */
[----:B------:R-:W-:Y:S01]  /*7230*/  FMUL.FTZ R89, R88, UR4 ;  /* 0x0000000458597c20 */ /* 0x000fe20008410000 */
[----:B------:R-:W-:-:S03]  /*7240*/  MOV R88, RZ ;  /* 0x000000ff00587202 */ /* 0x000fc60000000f00 */
[-C--:B------:R-:W-:Y:S01]  /*7250*/  @P1 FMUL.FTZ R162, R164, R89.reuse ;  /* 0x00000059a4a21220 */ /* 0x080fe20000410000 */
[----:B------:R-:W-:Y:S01]  /*7260*/  @P1 FMUL.FTZ R88, R190, R89 ;  /* 0x00000059be581220 */ /* 0x000fe20000410000 */
[----:B------:R-:W-:Y:S01]  /*7270*/  LOP3.LUT P1, RZ, R112, 0xff00, RZ, 0xc0, !PT ;  /* 0x0000ff0070ff7812 */ /* 0x000fe2000782c0ff */
[----:B------:R-:W-:Y:S01]  /*7280*/  FFMA.FTZ R89, R163, UR19, R160 ;  /* 0x00000013a3597c23 */ /* 0x000fe200080100a0 */
[----:B------:R-:W-:Y:S01]  /*7290*/  FFMA.FTZ R160, R161, UR24, R166 ;  /* 0x00000018a1a07c23 */ /* 0x000fe200080100a6 */
[----:B------:R-:W-:Y:S02]  /*72a0*/  HADD2.F32 R164, -RZ, R69.H0_H0 ;  /* 0x20000045ffa47230 */ /* 0x000fe40000004100 */
[----:B------:R-:W-:Y:S01]  /*72b0*/  FMUL.FTZ R89, R89, UR5 ;  /* 0x0000000559597c20 */ /* 0x000fe20008410000 */
[----:B------:R-:W-:Y:S01]  /*72c0*/  FADD.FTZ R161, R159, -R160 ;  /* 0x800000a09fa17221 */ /* 0x000fe20000010000 */
[----:B------:R-:W-:Y:S02]  /*72d0*/  HFMA2 R160, -RZ, RZ, 0, 0 ;  /* 0x00000000ffa07431 */ /* 0x000fe400000001ff */
[----:B------:R-:W-:-:S02]  /*72e0*/  @P3 HADD2.F32 R190, -RZ, R53.H0_H0 ;  /* 0x20000035ffbe3230 */ /* 0x000fc40000004100 */
[----:B------:R-:W-:Y:S01]  /*72f0*/  FFMA.FTZ R161, R161, UR19, R164 ;  /* 0x00000013a1a17c23 */ /* 0x000fe200080100a4 */
[--C-:B------:R-:W-:Y:S02]  /*7300*/  @P3 HADD2.F32 R164, -RZ, R85.reuse.H0_H0 ;  /* 0x20000055ffa43230 */ /* 0x100fe40000004100 */
[----:B------:R-:W-:Y:S02]  /*7310*/  @P1 HADD2.F32 R159, -RZ, R84.H1_H1 ;  /* 0x30000054ff9f1230 */ /* 0x000fe40000004100 */
[----:B------:R-:W-:Y:S01]  /*7320*/  FMUL.FTZ R84, R89, UR4 ;  /* 0x0000000459547c20 */ /* 0x000fe20008410000 */
[----:B------:R-:W-:Y:S01]  /*7330*/  MOV R89, RZ ;  /* 0x000000ff00597202 */ /* 0x000fe20000000f00 */
[----:B------:R-:W-:Y:S02]  /*7340*/  @P6 HADD2.F32 R85, -RZ, R85.H1_H1 ;  /* 0x30000055ff556230 */ /* 0x000fe40000004100 */
[----:B------:R-:W-:Y:S01]  /*7350*/  @P1 FMUL.FTZ R160, R159, R84 ;  /* 0x000000549fa01220 */ /* 0x000fe20000410000 */
[----:B------:R-:W-:-:S05]  /*7360*/  @P1 HADD2.F32 R159, -RZ, R52.H1_H1 ;  /* 0x30000034ff9f1230 */ /* 0x000fca0000004100 */
[----:B------:R-:W-:Y:S01]  /*7370*/  @P1 FMUL.FTZ R89, R159, R84 ;  /* 0x000000549f591220 */ /* 0x000fe20000410000 */
[----:B------:R-:W-:Y:S01]  /*7380*/  FMUL.FTZ R84, R161, UR5 ;  /* 0x00000005a1547c20 */ /* 0x000fe20008410000 */
[----:B------:R-:W-:Y:S01]  /*7390*/  HFMA2 R159, -RZ, RZ, 0, 0 ;  /* 0x00000000ff9f7431 */ /* 0x000fe200000001ff */
[----:B------:R-:W-:Y:S01]  /*73a0*/  ISETP.GE.U32.AND P1, PT, R112, RZ, PT ;  /* 0x000000ff7000720c */ /* 0x000fe20003f26070 */
[----:B------:R-:W-:Y:S02]  /*73b0*/  HADD2.F32 R112, -RZ, R69.H1_H1 ;  /* 0x30000045ff707230 */ /* 0x000fe40000004100 */
[----:B------:R-:W-:Y:S01]  /*73c0*/  FMUL.FTZ R161, R84, UR4 ;  /* 0x0000000454a17c20 */ /* 0x000fe20008410000 */
[----:B------:R-:W-:Y:S02]  /*73d0*/  MOV R84, RZ ;  /* 0x000000ff00547202 */ /* 0x000fe40000000f00 */
[C---:B------:R-:W-:Y:S01]  /*73e0*/  ISETP.GE.U32.AND.EX P1, PT, R113.reuse, 0x1000000, PT, P1 ;  /* 0x010000007100780c */ /* 0x040fe20003f26110 */
[-C--:B------:R-:W-:Y:S01]  /*73f0*/  @P3 FMUL.FTZ R159, R164, R161.reuse ;  /* 0x000000a1a49f3220 */ /* 0x080fe20000410000 */
[----:B------:R-:W-:Y:S01]  /*7400*/  @P3 FMUL.FTZ R84, R190, R161 ;  /* 0x000000a1be543220 */ /* 0x000fe20000410000 */
[----:B------:R-:W-:Y:S01]  /*7410*/  LOP3.LUT P3, RZ, R113, 0xff0000, RZ, 0xc0, !PT ;  /* 0x00ff000071ff7812 */ /* 0x000fe2000786c0ff */
[----:B------:R-:W-:Y:S01]  /*7420*/  FFMA.FTZ R113, R158, UR24, R166 ;  /* 0x000000189e717c23 */ /* 0x000fe200080100a6 */
[----:B------:R-:W-:-:S02]  /*7430*/  HADD2.F32 R158, -RZ, R70.H0_H0 ;  /* 0x20000046ff9e7230 */ /* 0x000fc40000004100 */
[----:B------:R-:W-:Y:S02]  /*7440*/  @P5 HADD2.F32 R164, -RZ, R54.H0_H0 ;  /* 0x20000036ffa45230 */ /* 0x000fe40000004100 */
[----:B------:R-:W-:Y:S01]  /*7450*/  FADD.FTZ R113, R156, -R113 ;  /* 0x800000719c717221 */ /* 0x000fe20000010000 */
[----:B------:R-:W-:-:S03]  /*7460*/  FFMA.FTZ R156, R157, UR24, R166 ;  /* 0x000000189d9c7c23 */ /* 0x000fc600080100a6 */
[----:B------:R-:W-:Y:S01]  /*7470*/  FFMA.FTZ R112, R113, UR19, R112 ;  /* 0x0000001371707c23 */ /* 0x000fe20008010070 */
[----:B------:R-:W-:Y:S01]  /*7480*/  FADD.FTZ R155, R155, -R156 ;  /* 0x8000009c9b9b7221 */ /* 0x000fe20000010000 */
[----:B------:R-:W-:Y:S02]  /*7490*/  HFMA2 R156, -RZ, RZ, 0, 0 ;  /* 0x00000000ff9c7431 */ /* 0x000fe400000001ff */
[----:B------:R-:W-:Y:S02]  /*74a0*/  @P6 HADD2.F32 R113, -RZ, R53.H1_H1 ;  /* 0x30000035ff716230 */ /* 0x000fe40000004100 */
[----:B------:R-:W-:Y:S01]  /*74b0*/  FMUL.FTZ R112, R112, UR5 ;  /* 0x0000000570707c20 */ /* 0x000fe20008410000 */
[----:B------:R-:W-:Y:S01]  /*74c0*/  FFMA.FTZ R155, R155, UR19, R158 ;  /* 0x000000139b9b7c23 */ /* 0x000fe2000801009e */
[----:B------:R-:W-:Y:S02]  /*74d0*/  @P5 HADD2.F32 R158, -RZ, R86.H0_H0 ;  /* 0x20000056ff9e5230 */ /* 0x000fe40000004100 */
[----:B------:R-:W-:Y:S01]  /*74e0*/  FMUL.FTZ R112, R112, UR4 ;  /* 0x0000000470707c20 */ /* 0x000fe20008410000 */
[----:B------:R-:W-:-:S03]  /*74f0*/  @P1 HADD2.F32 R157, -RZ, R55.H1_H1 ;  /* 0x30000037ff9d1230 */ /* 0x000fc60000004100 */
[-C--:B------:R-:W-:Y:S01]  /*7500*/  @P6 FMUL.FTZ R156, R85, R112.reuse ;  /* 0x00000070559c6220 */ /* 0x080fe20000410000 */
[----:B------:R-:W-:Y:S01]  /*7510*/  MOV R85, RZ ;  /* 0x000000ff00557202 */ /* 0x000fe20000000f00 */
[----:B------:R-:W-:Y:S01]  /*7520*/  @P6 FMUL.FTZ R85, R113, R112 ;  /* 0x0000007071556220 */ /* 0x000fe20000410000 */
[----:B------:R-:W-:Y:S01]  /*7530*/  FMUL.FTZ R112, R155, UR5 ;  /* 0x000000059b707c20 */ /* 0x000fe20008410000 */
[----:B------:R-:W-:-:S03]  /*7540*/  HFMA2 R155, -RZ, RZ, 0, 0 ;  /* 0x00000000ff9b7431 */ /* 0x000fc600000001ff */
[----:B------:R-:W-:Y:S01]  /*7550*/  FMUL.FTZ R113, R112, UR4 ;  /* 0x0000000470717c20 */ /* 0x000fe20008410000 */
[----:B------:R-:W-:Y:S02]  /*7560*/  MOV R112, RZ ;  /* 0x000000ff00707202 */ /* 0x000fe40000000f00 */
[----:B------:R-:W-:Y:S01]  /*7570*/  F2FP.F16.F32.PACK_AB R85, R85, R84 ;  /* 0x000000545555723e */ /* 0x000fe200000000ff */
[-C--:B------:R-:W-:Y:S01]  /*7580*/  @P5 FMUL.FTZ R155, R158, R113.reuse ;  /* 0x000000719e9b5220 */ /* 0x080fe20000410000 */
[----:B------:R-:W-:Y:S01]  /*7590*/  @P5 FMUL.FTZ R112, R164, R113 ;  /* 0x00000071a4705220 */ /* 0x000fe20000410000 */
[--C-:B------:R-:W-:Y:S01]  /*75a0*/  FFMA.FTZ R113, R154, UR24, R166.reuse ;  /* 0x000000189a717c23 */ /* 0x100fe200080100a6 */
[--C-:B------:R-:W-:Y:S01]  /*75b0*/  FFMA.FTZ R154, R153, UR24, R166.reuse ;  /* 0x00000018999a7c23 */ /* 0x100fe200080100a6 */
[----:B------:R-:W-:Y:S01]  /*75c0*/  FFMA.FTZ R158, R150, UR24, R166 ;  /* 0x00000018969e7c23 */ /* 0x000fe200080100a6 */
[----:B------:R-:W-:Y:S02]  /*75d0*/  HADD2.F32 R153, -RZ, R71.H0_H0 ;  /* 0x20000047ff997230 */ /* 0x000fe40000004100 */
[----:B------:R-:W-:Y:S01]  /*75e0*/  FADD.FTZ R113, R152, -R113 ;  /* 0x8000007198717221 */ /* 0x000fe20000010000 */
[----:B------:R-:W-:-:S02]  /*75f0*/  HADD2.F32 R152, -RZ, R70.H1_H1 ;  /* 0x30000046ff987230 */ /* 0x000fc40000004100 */
[----:B------:R-:W-:Y:S01]  /*7600*/  FADD.FTZ R154, R151, -R154 ;  /* 0x8000009a979a7221 */ /* 0x000fe20000010000 */
[----:B------:R-:W-:Y:S02]  /*7610*/  @P4 HADD2.F32 R151, -RZ, R86.H1_H1 ;  /* 0x30000056ff974230 */ /* 0x000fe40000004100 */
[----:B------:R-:W-:Y:S01]  /*7620*/  FADD.FTZ R158, R149, -R158 ;  /* 0x8000009e959e7221 */ /* 0x000fe20000010000 */
[----:B------:R-:W-:Y:S02]  /*7630*/  @P4 HADD2.F32 R149, -RZ, R54.H1_H1 ;  /* 0x30000036ff954230 */ /* 0x000fe40000004100 */
[----:B------:R-:W-:Y:S01]  /*7640*/  FFMA.FTZ R113, R113, UR19, R152 ;  /* 0x0000001371717c23 */ /* 0x000fe20008010098 */
[----:B------:R-:W-:Y:S02]  /*7650*/  HFMA2 R152, -RZ, RZ, 0, 0 ;  /* 0x00000000ff987431 */ /* 0x000fe400000001ff */
[----:B------:R-:W-:Y:S01]  /*7660*/  FFMA.FTZ R86, R154, UR19, R153 ;  /* 0x000000139a567c23 */ /* 0x000fe20008010099 */
[----:B------:R-:W-:-:S02]  /*7670*/  @P3 HADD2.F32 R153, -RZ, R55.H0_H0 ;  /* 0x20000037ff993230 */ /* 0x000fc40000004100 */
[----:B------:R-:W-:Y:S01]  /*7680*/  FMUL.FTZ R113, R113, UR5 ;  /* 0x0000000571717c20 */ /* 0x000fe20008410000 */
[----:B------:R-:W-:Y:S01]  /*7690*/  F2FP.F16.F32.PACK_AB R84, R89, R88 ;  /* 0x000000585954723e */ /* 0x000fe200000000ff */
[----:B------:R-:W-:Y:S02]  /*76a0*/  FMUL.FTZ R86, R86, UR5 ;  /* 0x0000000556567c20 */ /* 0x000fe40008410000 */
[----:B------:R-:W-:Y:S01]  /*76b0*/  FMUL.FTZ R150, R113, UR4 ;  /* 0x0000000471967c20 */ /* 0x000fe20008410000 */
[----:B------:R-:W-:Y:S01]  /*76c0*/  MOV R113, RZ ;  /* 0x000000ff00717202 */ /* 0x000fe20000000f00 */
[----:B------:R-:W-:Y:S02]  /*76d0*/  FMUL.FTZ R86, R86, UR4 ;  /* 0x0000000456567c20 */ /* 0x000fe40008410000 */
[-C--:B------:R-:W-:Y:S01]  /*76e0*/  @P4 FMUL.FTZ R152, R151, R150.reuse ;  /* 0x0000009697984220 */ /* 0x080fe20000410000 */
[----:B------:R-:W-:Y:S02]  /*76f0*/  HADD2.F32 R151, -RZ, R71.H1_H1 ;  /* 0x30000047ff977230 */ /* 0x000fe40000004100 */
[----:B------:R-:W-:Y:S01]  /*7700*/  @P4 FMUL.FTZ R113, R149, R150 ;  /* 0x0000009695714220 */ /* 0x000fe20000410000 */
[----:B------:R-:W-:Y:S01]  /*7710*/  HFMA2 R149, -RZ, RZ, 0, 0 ;  /* 0x00000000ff957431 */ /* 0x000fe200000001ff */
[----:B------:R-:W-:Y:S01]  /*7720*/  MOV R150, RZ ;  /* 0x000000ff00967202 */ /* 0x000fe20000000f00 */
[----:B------:R-:W-:Y:S01]  /*7730*/  @P3 FMUL.FTZ R150, R153, R86 ;  /* 0x0000005699963220 */ /* 0x000fe20000410000 */
[----:B------:R-:W-:Y:S01]  /*7740*/  FFMA.FTZ R158, R158, UR19, R151 ;  /* 0x000000139e9e7c23 */ /* 0x000fe20008010097 */
[----:B------:R-:W-:Y:S01]  /*7750*/  @P3 HADD2.F32 R151, -RZ, R87.H0_H0 ;  /* 0x20000057ff973230 */ /* 0x000fe20000004100 */
[----:B------:R-:W-:-:S04]  /*7760*/  MOV R153, RZ ;  /* 0x000000ff00997202 */ /* 0x000fc80000000f00 */
[----:B------:R-:W-:Y:S01]  /*7770*/  @P3 FMUL.FTZ R149, R151, R86 ;  /* 0x0000005697953220 */ /* 0x000fe20000410000 */
[----:B------:R-:W-:Y:S01]  /*7780*/  FMUL.FTZ R86, R158, UR5 ;  /* 0x000000059e567c20 */ /* 0x000fe20008410000 */
[----:B------:R-:W-:Y:S02]  /*7790*/  @P1 HADD2.F32 R151, -RZ, R87.H1_H1 ;  /* 0x30000057ff971230 */ /* 0x000fe40000004100 */
[----:B------:R-:W-:Y:S02]  /*77a0*/  HFMA2 R87, -RZ, RZ, 0, 0 ;  /* 0x00000000ff577431 */ /* 0x000fe400000001ff */
[----:B------:R-:W-:-:S04]  /*77b0*/  FMUL.FTZ R86, R86, UR4 ;  /* 0x0000000456567c20 */ /* 0x000fc80008410000 */
[-C--:B------:R-:W-:Y:S01]  /*77c0*/  @P1 FMUL.FTZ R87, R157, R86.reuse ;  /* 0x000000569d571220 */ /* 0x080fe20000410000 */
[----:B------:R-:W-:Y:S01]  /*77d0*/  @P1 FMUL.FTZ R153, R151, R86 ;  /* 0x0000005697991220 */ /* 0x000fe20000410000 */
[----:B------:R-:W-:-:S03]  /*77e0*/  F2FP.F16.F32.PACK_AB R86, R113, R112 ;  /* 0x000000707156723e */ /* 0x000fc600000000ff */
[----:B------:R-:W-:-:S07]  /*77f0*/  F2FP.F16.F32.PACK_AB R87, R87, R150 ;  /* 0x000000965757723e */ /* 0x000fce00000000ff */
.L_x_2504:
        /* <DEDUP_REMOVED lines=11> */
[--C-:B------:R-:W-:Y:S02]  /*78b0*/  HADD2.F32 R80, -RZ, R72.reuse.H0_H0 ;  /* 0x20000048ff507230 */ /* 0x100fe40000004100 */
[--C-:B------:R-:W-:Y:S01]  /*78c0*/  FFMA.FTZ R135, R135, UR24, R166.reuse ;  /* 0x0000001887877c23 */ /* 0x100fe200080100a6 */
[----:B------:R-:W-:Y:S01]  /*78d0*/  FADD.FTZ R133, R134, -R133 ;  /* 0x8000008586857221 */ /* 0x000fe20000010000 */
[----:B------:R-:W-:Y:S01]  /*78e0*/  FFMA.FTZ R137, R137, UR24, R166 ;  /* 0x0000001889897c23 */ /* 0x000fe200080100a6 */
[----:B------:R-:W-:Y:S02]  /*78f0*/  HADD2.F32 R83, -RZ, R72.H1_H1 ;  /* 0x30000048ff537230 */ /* 0x000fe40000004100 */
[----:B------:R-:W-:Y:S01]  /*7900*/  FADD.FTZ R136, R136, -R135 ;  /* 0x8000008788887221 */ /* 0x000fe20000010000 */
[----:B------:R-:W-:Y:S01]  /*7910*/  FFMA.FTZ R80, R133, UR19, R80 ;  /* 0x0000001385507c23 */ /* 0x000fe20008010050 */
[C---:B------:R-:W-:Y:S01]  /*7920*/  LOP3.LUT P3, RZ, R108.reuse, 0xff00, RZ, 0xc0, !PT ;  /* 0x0000ff006cff7812 */ /* 0x040fe2000786c0ff */
[----:B------:R-:W-:Y:S01]  /*7930*/  HADD2.F32 R89, -RZ, R73.H0_H0 ;  /* 0x20000049ff597230 */ /* 0x000fe20000004100 */
[----:B------:R-:W-:Y:S01]  /*7940*/  LOP3.LUT P4, RZ, R108, 0xff0000, RZ, 0xc0, !PT ;  /* 0x00ff00006cff7812 */ /* 0x000fe2000788c0ff */
[----:B------:R-:W-:Y:S01]  /*7950*/  FMUL.FTZ R81, R80, UR5 ;  /* 0x0000000550517c20 */ /* 0x000fe20008410000 */
[----:B------:R-:W-:Y:S01]  /*7960*/  FADD.FTZ R138, R138, -R137 ;  /* 0x800000898a8a7221 */ /* 0x000fe20000010000 */
[----:B-----5:R-:W-:-:S02]  /*7970*/  @P1 HADD2.F32 R82, -RZ, R84.H0_H0 ;  /* 0x20000054ff521230 */ /* 0x020fc40000004100 */
[----:B------:R-:W-:Y:S02]  /*7980*/  HFMA2 R88, -RZ, RZ, 0, 0 ;  /* 0x00000000ff587431 */ /* 0x000fe400000001ff */
[----:B------:R-:W-:Y:S01]  /*7990*/  FMUL.FTZ R113, R81, UR4 ;  /* 0x0000000451717c20 */ /* 0x000fe20008410000 */
[----:B------:R-:W-:Y:S02]  /*79a0*/  @P1 HADD2.F32 R112, -RZ, R56.H0_H0 ;  /* 0x20000038ff701230 */ /* 0x000fe40000004100 */
[----:B------:R-:W-:Y:S01]  /*79b0*/  FFMA.FTZ R83, R136, UR19, R83 ;  /* 0x0000001388537c23 */ /* 0x000fe20008010053 */
[----:B------:R-:W-:Y:S01]  /*79c0*/  CS2R R134, SRZ ;  /* 0x0000000000867805 */ /* 0x000fe2000001ff00 */
[----:B------:R-:W-:Y:S01]  /*79d0*/  FFMA.FTZ R81, R138, UR19, R89 ;  /* 0x000000138a517c23 */ /* 0x000fe20008010059 */
[----:B------:R-:W-:Y:S01]  /*79e0*/  @P1 FMUL.FTZ R134, R113, R82 ;  /* 0x0000005271861220 */ /* 0x000fe20000410000 */
[----:B------:R-:W-:Y:S01]  /*79f0*/  FMUL.FTZ R82, R83, UR5 ;  /* 0x0000000553527c20 */ /* 0x000fe20008410000 */
[----:B------:R-:W-:Y:S01]  /*7a00*/  @P1 FMUL.FTZ R88, R112, R113 ;  /* 0x0000007170581220 */ /* 0x000fe20000410000 */
[----:B------:R-:W-:Y:S01]  /*7a10*/  FMUL.FTZ R113, R81, UR5 ;  /* 0x0000000551717c20 */ /* 0x000fe20008410000 */
[----:B------:R-:W-:-:S02]  /*7a20*/  HFMA2 R112, -RZ, RZ, 0, 0 ;  /* 0x00000000ff707431 */ /* 0x000fc400000001ff */
[----:B------:R-:W-:Y:S01]  /*7a30*/  FMUL.FTZ R133, R82, UR4 ;  /* 0x0000000452857c20 */ /* 0x000fe20008410000 */
[----:B------:R-:W-:Y:S02]  /*7a40*/  @P3 HADD2.F32 R84, -RZ, R84.H1_H1 ;  /* 0x30000054ff543230 */ /* 0x000fe40000004100 */
[----:B------:R-:W-:Y:S01]  /*7a50*/  FMUL.FTZ R113, R113, UR4 ;  /* 0x0000000471717c20 */ /* 0x000fe20008410000 */
[----:B------:R-:W-:Y:S01]  /*7a60*/  @P3 HADD2.F32 R138, -RZ, R56.H1_H1 ;  /* 0x30000038ff8a3230 */ /* 0x000fe20000004100 */
[----:B------:R-:W-:Y:S01]  /*7a70*/  ISETP.GE.U32.AND P1, PT, R108, RZ, PT ;  /* 0x000000ff6c00720c */ /* 0x000fe20003f26070 */
[----:B------:R-:W-:Y:S01]  /*7a80*/  @P4 HADD2.F32 R132, -RZ, R85.H0_H0 ;  /* 0x20000055ff844230 */ /* 0x000fe20000004100 */
[----:B------:R-:W-:Y:S01]  /*7a90*/  CS2R R136, SRZ ;  /* 0x0000000000887805 */ /* 0x000fe2000001ff00 */
[----:B------:R-:W-:Y:S01]  /*7aa0*/  @P4 HADD2.F32 R82, -RZ, R57.H0_H0 ;  /* 0x20000039ff524230 */ /* 0x000fe20000004100 */
[----:B------:R-:W-:Y:S01]  /*7ab0*/  MOV R89, RZ ;  /* 0x000000ff00597202 */ /* 0x000fe20000000f00 */
[--C-:B------:R-:W-:Y:S01]  /*7ac0*/  FFMA.FTZ R139, R139, UR24, R166.reuse ;  /* 0x000000188b8b7c23 */ /* 0x100fe200080100a6 */
[----:B------:R-:W-:Y:S01]  /*7ad0*/  @P3 FMUL.FTZ R135, R133, R84 ;  /* 0x0000005485873220 */ /* 0x000fe20000410000 */
[----:B------:R-:W-:Y:S01]  /*7ae0*/  @P3 FMUL.FTZ R89, R138, R133 ;  /* 0x000000858a593220 */ /* 0x000fe20000410000 */
[----:B------:R-:W-:Y:S01]  /*7af0*/  @P4 FMUL.FTZ R136, R113, R132 ;  /* 0x0000008471884220 */ /* 0x000fe20000410000 */
[----:B------:R-:W-:Y:S01]  /*7b00*/  @P4 FMUL.FTZ R112, R82, R113 ;  /* 0x0000007152704220 */ /* 0x000fe20000410000 */
[----:B------:R-:W-:Y:S01]  /*7b10*/  LOP3.LUT P5, RZ, R109, 0xff, RZ, 0xc0, !PT ;  /* 0x000000ff6dff7812 */ /* 0x000fe200078ac0ff */
[--C-:B------:R-:W-:Y:S01]  /*7b20*/  FFMA.FTZ R82, R147, UR24, R166.reuse ;  /* 0x0000001893527c23 */ /* 0x100fe200080100a6 */
[C---:B------:R-:W-:Y:S01]  /*7b30*/  LOP3.LUT P4, RZ, R109.reuse, 0xff00, RZ, 0xc0, !PT ;  /* 0x0000ff006dff7812 */ /* 0x040fe2000788c0ff */
[----:B------:R-:W-:Y:S01]  /*7b40*/  HADD2.F32 R84, -RZ, R73.H1_H1 ;  /* 0x30000049ff547230 */ /* 0x000fe20000004100 */
[C---:B------:R-:W-:Y:S01]  /*7b50*/  LOP3.LUT P3, RZ, R109.reuse, 0xff0000, RZ, 0xc0, !PT ;  /* 0x00ff00006dff7812 */ /* 0x040fe2000786c0ff */
[----:B------:R-:W-:Y:S01]  /*7b60*/  FADD.FTZ R139, R140, -R139 ;  /* 0x8000008b8c8b7221 */ /* 0x000fe20000010000 */
[----:B------:R-:W-:Y:S01]  /*7b70*/  ISETP.GE.U32.AND.EX P1, PT, R109, 0x1000000, PT, P1 ;  /* 0x010000006d00780c */ /* 0x000fe20003f26110 */
[--C-:B------:R-:W-:Y:S01]  /*7b80*/  FFMA.FTZ R109, R148, UR24, R166.reuse ;  /* 0x00000018946d7c23 */ /* 0x100fe200080100a6 */
[----:B------:R-:W-:Y:S01]  /*7b90*/  LOP3.LUT P6, RZ, R108, 0xff000000, RZ, 0xc0, !PT ;  /* 0xff0000006cff7812 */ /* 0x000fe200078cc0ff */
[--C-:B------:R-:W-:Y:S01]  /*7ba0*/  FFMA.FTZ R141, R141, UR24, R166.reuse ;  /* 0x000000188d8d7c23 */ /* 0x100fe200080100a6 */
[----:B------:R-:W-:Y:S01]  /*7bb0*/  FFMA.FTZ R143, R143, UR24, R166 ;  /* 0x000000188f8f7c23 */ /* 0x000fe200080100a6 */
[----:B------:R-:W-:-:S02]  /*7bc0*/  HADD2.F32 R108, -RZ, R75.H0_H0 ;  /* 0x2000004bff6c7230 */ /* 0x000fc40000004100 */
[----:B------:R-:W-:Y:S01]  /*7bd0*/  FADD.FTZ R145, R145, -R82 ;  /* 0x8000005291917221 */ /* 0x000fe20000010000 */
[----:B------:R-:W-:Y:S02]  /*7be0*/  HADD2.F32 R113, -RZ, R75.H1_H1 ;  /* 0x3000004bff717230 */ /* 0x000fe40000004100 */
[----:B------:R-:W-:Y:S01]  /*7bf0*/  FADD.FTZ R146, R146, -R109 ;  /* 0x8000006d92927221 */ /* 0x000fe20000010000 */
[--C-:B------:R-:W-:Y:S02]  /*7c00*/  HADD2.F32 R82, -RZ, R74.reuse.H0_H0 ;  /* 0x2000004aff527230 */ /* 0x100fe40000004100 */
[----:B------:R-:W-:Y:S01]  /*7c10*/  FADD.FTZ R141, R142, -R141 ;  /* 0x8000008d8e8d7221 */ /* 0x000fe20000010000 */
[----:B------:R-:W-:Y:S02]  /*7c20*/  HADD2.F32 R109, -RZ, R74.H1_H1 ;  /* 0x3000004aff6d7230 */ /* 0x000fe40000004100 */
[----:B------:R-:W-:Y:S01]  /*7c30*/  FFMA.FTZ R84, R139, UR19, R84 ;  /* 0x000000138b547c23 */ /* 0x000fe20008010054 */
[----:B------:R-:W-:Y:S01]  /*7c40*/  FADD.FTZ R144, R144, -R143 ;  /* 0x8000008f90907221 */ /* 0x000fe20000010000 */
[----:B------:R-:W-:Y:S01]  /*7c50*/  FFMA.FTZ R108, R145, UR19, R108 ;  /* 0x00000013916c7c23 */ /* 0x000fe2000801006c */
[----:B------:R-:W-:Y:S01]  /*7c60*/  FFMA.FTZ R145, R146, UR19, R113 ;  /* 0x0000001392917c23 */ /* 0x000fe20008010071 */
[----:B------:R-:W-:Y:S01]  /*7c70*/  FFMA.FTZ R82, R141, UR19, R82 ;  /* 0x000000138d527c23 */ /* 0x000fe20008010052 */
[----:B------:R-:W-:Y:S01]  /*7c80*/  FMUL.FTZ R113, R84, UR5 ;  /* 0x0000000554717c20 */ /* 0x000fe20008410000 */
[----:B------:R-:W-:Y:S01]  /*7c90*/  FFMA.FTZ R109, R144, UR19, R109 ;  /* 0x00000013906d7c23 */ /* 0x000fe2000801006d */
[--C-:B------:R-:W-:Y:S01]  /*7ca0*/  @P5 HADD2.F32 R132, -RZ, R86.reuse.H0_H0 ;  /* 0x20000056ff845230 */ /* 0x100fe20000004100 */
[----:B------:R-:W-:Y:S01]  /*7cb0*/  CS2R R138, SRZ ;  /* 0x00000000008a7805 */ /* 0x000fe2000001ff00 */
[----:B------:R-:W-:-:S02]  /*7cc0*/  @P4 HADD2.F32 R133, -RZ, R86.H1_H1 ;  /* 0x30000056ff854230 */ /* 0x000fc40000004100 */
[----:B------:R-:W-:Y:S01]  /*7cd0*/  FMUL.FTZ R140, R113, UR4 ;  /* 0x00000004718c7c20 */ /* 0x000fe20008410000 */
[----:B------:R-:W-:Y:S01]  /*7ce0*/  FMUL.FTZ R86, R82, UR5 ;  /* 0x0000000552567c20 */ /* 0x000fe20008410000 */
[----:B------:R-:W-:Y:S01]  /*7cf0*/  FMUL.FTZ R113, R109, UR5 ;  /* 0x000000056d717c20 */ /* 0x000fe20008410000 */
[----:B0-----:R-:W-:Y:S01]  /*7d00*/  @P4 HADD2.F32 R151, -RZ, R58.H1_H1 ;  /* 0x3000003aff974230 */ /* 0x001fe20000004100 */
[----:B------:R-:W-:Y:S01]  /*7d10*/  MOV R142, RZ ;  /* 0x000000ff008e7202 */ /* 0x000fe20000000f00 */
[----:B------:R-:W-:Y:S01]  /*7d20*/  FMUL.FTZ R141, R86, UR4 ;  /* 0x00000004568d7c20 */ /* 0x000fe20008410000 */
[----:B------:R-:W-:Y:S02]  /*7d30*/  @P6 HADD2.F32 R85, -RZ, R85.H1_H1 ;  /* 0x30000055ff556230 */ /* 0x000fe40000004100 */
[----:B------:R-:W-:Y:S01]  /*7d40*/  FMUL.FTZ R86, R113, UR4 ;  /* 0x0000000471567c20 */ /* 0x000fe20008410000 */
[----:B------:R-:W-:Y:S02]  /*7d50*/  @P6 HADD2.F32 R147, -RZ, R57.H1_H1 ;  /* 0x30000039ff936230 */ /* 0x000fe40000004100 */
[----:B------:R-:W-:Y:S01]  /*7d60*/  @P5 FMUL.FTZ R138, R141, R132 ;  /* 0x000000848d8a5220 */ /* 0x000fe20000410000 */
[----:B------:R-:W-:-:S02]  /*7d70*/  @P3 HADD2.F32 R143, -RZ, R87.H0_H0 ;  /* 0x20000057ff8f3230 */ /* 0x000fc40000004100 */
[----:B------:R-:W-:Y:S01]  /*7d80*/  @P4 FMUL.FTZ R139, R86, R133 ;  /* 0x00000085568b4220 */ /* 0x000fe20000410000 */
[----:B------:R-:W-:Y:S02]  /*7d90*/  @P1 HADD2.F32 R144, -RZ, R87.H1_H1 ;  /* 0x30000057ff901230 */ /* 0x000fe40000004100 */
[----:B------:R-:W-:Y:S01]  /*7da0*/  @P4 FMUL.FTZ R142, R151, R86 ;  /* 0x00000056978e4220 */ /* 0x000fe20000410000 */
[----:B------:R-:W-:Y:S01]  /*7db0*/  @P6 FMUL.FTZ R137, R140, R85 ;  /* 0x000000558c896220 */ /* 0x000fe20000410000 */
[----:B------:R-:W-:Y:S02]  /*7dc0*/  HFMA2 R87, -RZ, RZ, 0, 0 ;  /* 0x00000000ff577431 */ /* 0x000fe400000001ff */
[----:B------:R-:W-:Y:S01]  /*7dd0*/  FMUL.FTZ R86, R108, UR5 ;  /* 0x000000056c567c20 */ /* 0x000fe20008410000 */
[----:B------:R-:W-:Y:S01]  /*7de0*/  FMUL.FTZ R132, R145, UR5 ;  /* 0x0000000591847c20 */ /* 0x000fe20008410000 */
[----:B------:R-:W-:Y:S01]  /*7df0*/  MOV R85, RZ ;  /* 0x000000ff00557202 */ /* 0x000fe20000000f00 */
[----:B------:R-:W-:-:S02]  /*7e00*/  @P5 HADD2.F32 R146, -RZ, R58.H0_H0 ;  /* 0x2000003aff925230 */ /* 0x000fc40000004100 */
[----:B------:R-:W-:Y:S01]  /*7e10*/  @P6 FMUL.FTZ R85, R147, R140 ;  /* 0x0000008c93556220 */ /* 0x000fe20000410000 */
[----:B------:R-:W-:Y:S02]  /*7e20*/  HFMA2 R113, -RZ, RZ, 0, 0 ;  /* 0x00000000ff717431 */ /* 0x000fe400000001ff */
[--C-:B------:R-:W-:Y:S02]  /*7e30*/  @P3 HADD2.F32 R147, -RZ, R59.reuse.H0_H0 ;  /* 0x2000003bff933230 */ /* 0x100fe40000004100 */
[----:B------:R-:W-:Y:S01]  /*7e40*/  FMUL.FTZ R86, R86, UR4 ;  /* 0x0000000456567c20 */ /* 0x000fe20008410000 */
[----:B------:R-:W-:Y:S02]  /*7e50*/  @P1 HADD2.F32 R148, -RZ, R59.H1_H1 ;  /* 0x3000003bff941230 */ /* 0x000fe40000004100 */
[----:B------:R-:W-:Y:S01]  /*7e60*/  FMUL.FTZ R133, R132, UR4 ;  /* 0x0000000484857c20 */ /* 0x000fe20008410000 */
        /* <DEDUP_REMOVED lines=16> */
.L_x_2505:
[--C-:B------:R-:W-:Y:S01]  /*7f70*/  FFMA.FTZ R133, R133, UR24, R166.reuse ;  /* 0x0000001885857c23 */ /* 0x100fe200080100a6 */
[C---:B------:R-:W-:Y:S01]  /*7f80*/  LOP3.LUT P1, RZ, R108.reuse, 0xff, RZ, 0xc0, !PT ;  /* 0x000000ff6cff7812 */ /* 0x040fe2000782c0ff */
[--C-:B------:R-:W-:Y:S01]  /*7f90*/  FFMA.FTZ R135, R135, UR24, R166.reuse ;  /* 0x0000001887877c23 */ /* 0x100fe200080100a6 */
[----:B------:R-:W-:Y:S01]  /*7fa0*/  LOP3.LUT P3, RZ, R108, 0xff00, RZ, 0xc0, !PT ;  /* 0x0000ff006cff7812 */ /* 0x000fe2000786c0ff */
[--C-:B------:R-:W-:Y:S02]  /*7fb0*/  HADD2.F32 R88, -RZ, R72.reuse.H0_H0 ;  /* 0x20000048ff587230 */ /* 0x100fe40000004100 */
[----:B------:R-:W-:Y:S01]  /*7fc0*/  FADD.FTZ R133, R134, -R133 ;  /* 0x8000008586857221 */ /* 0x000fe20000010000 */
[----:B------:R-:W-:Y:S01]  /*7fd0*/  FADD.FTZ R135, R136, -R135 ;  /* 0x8000008788877221 */ /* 0x000fe20000010000 */
[----:B------:R-:W-:Y:S02]  /*7fe0*/  HADD2.F32 R136, -RZ, R72.H1_H1 ;  /* 0x30000048ff887230 */ /* 0x000fe40000004100 */
[----:B------:R-:W-:Y:S01]  /*7ff0*/  FFMA.FTZ R137, R137, UR24, R166 ;  /* 0x0000001889897c23 */ /* 0x000fe200080100a6 */
[----:B------:R-:W-:Y:S01]  /*8000*/  FFMA.FTZ R89, R133, UR19, R88 ;  /* 0x0000001385597c23 */ /* 0x000fe20008010058 */
[----:B------:R-:W-:Y:S01]  /*8010*/  LOP3.LUT P4, RZ, R108, 0xff0000, RZ, 0xc0, !PT ;  /* 0x00ff00006cff7812 */ /* 0x000fe2000788c0ff */
[----:B------:R-:W-:-:S02]  /*8020*/  HFMA2 R134, -RZ, RZ, 0, 0 ;  /* 0x00000000ff867431 */ /* 0x000fc400000001ff */
[----:B------:R-:W-:Y:S01]  /*8030*/  FADD.FTZ R137, R138, -R137 ;  /* 0x800000898a897221 */ /* 0x000fe20000010000 */
[----:B------:R-:W-:Y:S01]  /*8040*/  FFMA.FTZ R113, R135, UR19, R136 ;  /* 0x0000001387717c23 */ /* 0x000fe20008010088 */
[----:B------:R-:W-:Y:S02]  /*8050*/  HADD2.F32 R138, -RZ, R73.H0_H0 ;  /* 0x20000049ff8a7230 */ /* 0x000fe40000004100 */
[----:B------:R-:W-:Y:S01]  /*8060*/  FMUL.FTZ R89, R89, UR5 ;  /* 0x0000000559597c20 */ /* 0x000fe20008410000 */
[--C-:B-----5:R-:W-:Y:S02]  /*8070*/  @P1 HADD2.F32 R112, -RZ, R84.reuse.H0_H0 ;  /* 0x20000054ff701230 */ /* 0x120fe40000004100 */
[----:B------:R-:W-:Y:S02]  /*8080*/  HFMA2 R135, -RZ, RZ, 0, 0 ;  /* 0x00000000ff877431 */ /* 0x000fe400000001ff */
[----:B------:R-:W-:Y:S02]  /*8090*/  @P3 HADD2.F32 R133, -RZ, R84.H1_H1 ;  /* 0x30000054ff853230 */ /* 0x000fe40000004100 */
[----:B------:R-:W-:Y:S01]  /*80a0*/  FMUL.FTZ R84, R113, UR5 ;  /* 0x0000000571547c20 */ /* 0x000fe20008410000 */
[----:B------:R-:W-:-:S02]  /*80b0*/  @P1 HADD2.F32 R132, -RZ, R56.H0_H0 ;  /* 0x20000038ff841230 */ /* 0x000fc40000004100 */
[----:B------:R-:W-:Y:S01]  /*80c0*/  FMUL.FTZ R89, R89, UR4 ;  /* 0x0000000459597c20 */ /* 0x000fe20008410000 */
[----:B------:R-:W-:Y:S01]  /*80d0*/  FFMA.FTZ R138, R137, UR19, R138 ;  /* 0x00000013898a7c23 */ /* 0x000fe2000801008a */
[----:B------:R-:W-:Y:S02]  /*80e0*/  @P3 HADD2.F32 R137, -RZ, R56.H1_H1 ;  /* 0x30000038ff893230 */ /* 0x000fe40000004100 */
[----:B------:R-:W-:Y:S01]  /*80f0*/  FMUL.FTZ R84, R84, UR4 ;  /* 0x0000000454547c20 */ /* 0x000fe20008410000 */
[----:B------:R-:W-:Y:S01]  /*8100*/  MOV R88, RZ ;  /* 0x000000ff00587202 */ /* 0x000fe20000000f00 */
[-C--:B------:R-:W-:Y:S01]  /*8110*/  @P1 FMUL.FTZ R134, R112, R89.reuse ;  /* 0x0000005970861220 */ /* 0x080fe20000410000 */
[----:B------:R-:W-:Y:S01]  /*8120*/  @P1 FMUL.FTZ R88, R132, R89 ;  /* 0x0000005984581220 */ /* 0x000fe20000410000 */
[----:B------:R-:W-:Y:S01]  /*8130*/  MOV R89, RZ ;  /* 0x000000ff00597202 */ /* 0x000fe20000000f00 */
[----:B------:R-:W-:Y:S01]  /*8140*/  FMUL.FTZ R113, R138, UR5 ;  /* 0x000000058a717c20 */ /* 0x000fe20008410000 */
[-C--:B------:R-:W-:Y:S01]  /*8150*/  @P3 FMUL.FTZ R135, R133, R84.reuse ;  /* 0x0000005485873220 */ /* 0x080fe20000410000 */
[----:B------:R-:W-:Y:S01]  /*8160*/  @P3 FMUL.FTZ R89, R137, R84 ;  /* 0x0000005489593220 */ /* 0x000fe20000410000 */
[----:B------:R-:W-:-:S02]  /*8170*/  HFMA2 R136, -RZ, RZ, 0, 0 ;  /* 0x00000000ff887431 */ /* 0x000fc400000001ff */
[--C-:B------:R-:W-:Y:S01]  /*8180*/  FFMA.FTZ R84, R147, UR24, R166.reuse ;  /* 0x0000001893547c23 */ /* 0x100fe200080100a6 */
[----:B------:R-:W-:Y:S02]  /*8190*/  @P4 HADD2.F32 R132, -RZ, R85.H0_H0 ;  /* 0x20000055ff844230 */ /* 0x000fe40000004100 */
[----:B------:R-:W-:Y:S01]  /*81a0*/  FMUL.FTZ R113, R113, UR4 ;  /* 0x0000000471717c20 */ /* 0x000fe20008410000 */
[----:B------:R-:W-:Y:S02]  /*81b0*/  @P4 HADD2.F32 R138, -RZ, R57.H0_H0 ;  /* 0x20000039ff8a4230 */ /* 0x000fe40000004100 */
[----:B------:R-:W-:Y:S01]  /*81c0*/  FFMA.FTZ R139, R139, UR24, R166 ;  /* 0x000000188b8b7c23 */ /* 0x000fe200080100a6 */
[----:B------:R-:W-:Y:S01]  /*81d0*/  ISETP.GE.U32.AND P1, PT, R108, RZ, PT ;  /* 0x000000ff6c00720c */ /* 0x000fe20003f26070 */
[----:B------:R-:W-:Y:S01]  /*81e0*/  FADD.FTZ R145, R145, -R84 ;  /* 0x8000005491917221 */ /* 0x000fe20000010000 */
[----:B------:R-:W-:Y:S01]  /*81f0*/  MOV R112, RZ ;  /* 0x000000ff00707202 */ /* 0x000fe20000000f00 */
[----:B------:R-:W-:-:S02]  /*8200*/  HADD2.F32 R84, -RZ, R73.H1_H1 ;  /* 0x30000049ff547230 */ /* 0x000fc40000004100 */
[-C--:B------:R-:W-:Y:S01]  /*8210*/  @P4 FMUL.FTZ R136, R132, R113.reuse ;  /* 0x0000007184884220 */ /* 0x080fe20000410000 */
[----:B------:R-:W-:Y:S01]  /*8220*/  @P4 FMUL.FTZ R112, R138, R113 ;  /* 0x000000718a704220 */ /* 0x000fe20000410000 */
[----:B------:R-:W-:Y:S01]  /*8230*/  FADD.FTZ R139, R140, -R139 ;  /* 0x8000008b8c8b7221 */ /* 0x000fe20000010000 */
[----:B------:R-:W-:Y:S01]  /*8240*/  LOP3.LUT P6, RZ, R108, 0xff000000, RZ, 0xc0, !PT ;  /* 0xff0000006cff7812 */ /* 0x000fe200078cc0ff */
[--C-:B------:R-:W-:Y:S01]  /*8250*/  FFMA.FTZ R141, R141, UR24, R166.reuse ;  /* 0x000000188d8d7c23 */ /* 0x100fe200080100a6 */
[----:B------:R-:W-:Y:S01]  /*8260*/  LOP3.LUT P5, RZ, R109, 0xff, RZ, 0xc0, !PT ;  /* 0x000000ff6dff7812 */ /* 0x000fe200078ac0ff */
[----:B------:R-:W-:Y:S01]  /*8270*/  FFMA.FTZ R143, R143, UR24, R166 ;  /* 0x000000188f8f7c23 */ /* 0x000fe200080100a6 */
[C---:B------:R-:W-:Y:S01]  /*8280*/  LOP3.LUT P4, RZ, R109.reuse, 0xff00, RZ, 0xc0, !PT ;  /* 0x0000ff006dff7812 */ /* 0x040fe2000788c0ff */
[--C-:B------:R-:W-:Y:S01]  /*8290*/  HADD2.F32 R108, -RZ, R74.reuse.H0_H0 ;  /* 0x2000004aff6c7230 */ /* 0x100fe20000004100 */
[----:B------:R-:W-:Y:S01]  /*82a0*/  LOP3.LUT P3, RZ, R109, 0xff0000, RZ, 0xc0, !PT ;  /* 0x00ff00006dff7812 */ /* 0x000fe2000786c0ff */
[----:B------:R-:W-:Y:S01]  /*82b0*/  FFMA.FTZ R84, R139, UR19, R84 ;  /* 0x000000138b547c23 */ /* 0x000fe20008010054 */
[----:B------:R-:W-:Y:S01]  /*82c0*/  ISETP.GE.U32.AND.EX P1, PT, R109, 0x1000000, PT, P1 ;  /* 0x010000006d00780c */ /* 0x000fe20003f26110 */
[----:B------:R-:W-:Y:S01]  /*82d0*/  FADD.FTZ R141, R142, -R141 ;  /* 0x8000008d8e8d7221 */ /* 0x000fe20000010000 */
[----:B------:R-:W-:Y:S01]  /*82e0*/  FFMA.FTZ R109, R148, UR24, R166 ;  /* 0x00000018946d7c23 */ /* 0x000fe200080100a6 */
[----:B------:R-:W-:-:S02]  /*82f0*/  HADD2.F32 R132, -RZ, R74.H1_H1 ;  /* 0x3000004aff847230 */ /* 0x000fc40000004100 */
[----:B------:R-:W-:Y:S01]  /*8300*/  FADD.FTZ R143, R144, -R143 ;  /* 0x8000008f908f7221 */ /* 0x000fe20000010000 */
[----:B------:R-:W-:Y:S01]  /*8310*/  FMUL.FTZ R84, R84, UR5 ;  /* 0x0000000554547c20 */ /* 0x000fe20008410000 */
[----:B------:R-:W-:Y:S01]  /*8320*/  FFMA.FTZ R141, R141, UR19, R108 ;  /* 0x000000138d8d7c23 */ /* 0x000fe2000801006c */
[--C-:B------:R-:W-:Y:S02]  /*8330*/  HADD2.F32 R140, -RZ, R75.reuse.H1_H1 ;  /* 0x3000004bff8c7230 */ /* 0x100fe40000004100 */
[----:B------:R-:W-:Y:S01]  /*8340*/  FADD.FTZ R109, R146, -R109 ;  /* 0x8000006d926d7221 */ /* 0x000fe20000010000 */
[----:B------:R-:W-:Y:S01]  /*8350*/  FFMA.FTZ R132, R143, UR19, R132 ;  /* 0x000000138f847c23 */ /* 0x000fe20008010084 */
[----:B------:R-:W-:Y:S01]  /*8360*/  FMUL.FTZ R108, R84, UR4 ;  /* 0x00000004546c7c20 */ /* 0x000fe20008410000 */
[----:B------:R-:W-:Y:S02]  /*8370*/  HADD2.F32 R138, -RZ, R75.H0_H0 ;  /* 0x2000004bff8a7230 */ /* 0x000fe40000004100 */
[----:B------:R-:W-:-:S02]  /*8380*/  HFMA2 R137, -RZ, RZ, 0, 0 ;  /* 0x00000000ff897431 */ /* 0x000fc400000001ff */
[----:B------:R-:W-:Y:S01]  /*8390*/  FMUL.FTZ R84, R141, UR5 ;  /* 0x000000058d547c20 */ /* 0x000fe20008410000 */
[----:B------:R-:W-:Y:S02]  /*83a0*/  @P6 HADD2.F32 R85, -RZ, R85.H1_H1 ;  /* 0x30000055ff556230 */ /* 0x000fe40000004100 */
[----:B------:R-:W-:Y:S01]  /*83b0*/  FFMA.FTZ R142, R109, UR19, R140 ;  /* 0x000000136d8e7c23 */ /* 0x000fe2000801008c */
[--C-:B------:R-:W-:Y:S02]  /*83c0*/  @P5 HADD2.F32 R113, -RZ, R86.reuse.H0_H0 ;  /* 0x20000056ff715230 */ /* 0x100fe40000004100 */
[----:B------:R-:W-:Y:S01]  /*83d0*/  FMUL.FTZ R84, R84, UR4 ;  /* 0x0000000454547c20 */ /* 0x000fe20008410000 */
[----:B------:R-:W-:Y:S02]  /*83e0*/  @P4 HADD2.F32 R143, -RZ, R86.H1_H1 ;  /* 0x30000056ff8f4230 */ /* 0x000fe40000004100 */
[----:B------:R-:W-:Y:S02]  /*83f0*/  HFMA2 R86, -RZ, RZ, 0, 0 ;  /* 0x00000000ff567431 */ /* 0x000fe400000001ff */
[----:B------:R-:W-:-:S02]  /*8400*/  @P3 HADD2.F32 R147, -RZ, R87.H0_H0 ;  /* 0x20000057ff933230 */ /* 0x000fc40000004100 */
[----:B------:R-:W-:Y:S01]  /*8410*/  FFMA.FTZ R145, R145, UR19, R138 ;  /* 0x0000001391917c23 */ /* 0x000fe2000801008a */
[----:B------:R-:W-:Y:S02]  /*8420*/  @P1 HADD2.F32 R144, -RZ, R87.H1_H1 ;  /* 0x30000057ff901230 */ /* 0x000fe40000004100 */
[----:B------:R-:W-:Y:S01]  /*8430*/  FMUL.FTZ R87, R132, UR5 ;  /* 0x0000000584577c20 */ /* 0x000fe20008410000 */
[----:B------:R-:W-:Y:S02]  /*8440*/  @P6 HADD2.F32 R109, -RZ, R57.H1_H1 ;  /* 0x30000039ff6d6230 */ /* 0x000fe40000004100 */
[-C--:B------:R-:W-:Y:S01]  /*8450*/  @P6 FMUL.FTZ R137, R85, R108.reuse ;  /* 0x0000006c55896220 */ /* 0x080fe20000410000 */
[----:B------:R-:W-:Y:S01]  /*8460*/  @P5 HADD2.F32 R133, -RZ, R58.H0_H0 ;  /* 0x2000003aff855230 */ /* 0x000fe20000004100 */
[----:B------:R-:W-:Y:S02]  /*8470*/  CS2R R138, SRZ ;  /* 0x00000000008a7805 */ /* 0x000fe4000001ff00 */
[----:B------:R-:W-:Y:S01]  /*8480*/  MOV R85, RZ ;  /* 0x000000ff00557202 */ /* 0x000fe20000000f00 */
[----:B------:R-:W-:Y:S01]  /*8490*/  FMUL.FTZ R132, R87, UR4 ;  /* 0x0000000457847c20 */ /* 0x000fe20008410000 */
[----:B------:R-:W-:Y:S01]  /*84a0*/  @P6 FMUL.FTZ R85, R109, R108 ;  /* 0x0000006c6d556220 */ /* 0x000fe20000410000 */
[-C--:B------:R-:W-:Y:S01]  /*84b0*/  @P5 FMUL.FTZ R138, R113, R84.reuse ;  /* 0x00000054718a5220 */ /* 0x080fe20000410000 */
[----:B------:R-:W-:Y:S01]  /*84c0*/  @P5 FMUL.FTZ R86, R133, R84 ;  /* 0x0000005485565220 */ /* 0x000fe20000410000 */
[----:B------:R-:W-:Y:S01]  /*84d0*/  FMUL.FTZ R84, R145, UR5 ;  /* 0x0000000591547c20 */ /* 0x000fe20008410000 */
[----:B------:R-:W-:Y:S01]  /*84e0*/  FMUL.FTZ R109, R142, UR5 ;  /* 0x000000058e6d7c20 */ /* 0x000fe20008410000 */
[----:B------:R-:W-:Y:S01]  /*84f0*/  @P4 FMUL.FTZ R139, R143, R132 ;  /* 0x000000848f8b4220 */ /* 0x000fe20000410000 */
[----:B------:R-:W-:-:S02]  /*8500*/  HFMA2 R108, -RZ, RZ, 0, 0 ;  /* 0x00000000ff6c7431 */ /* 0x000fc400000001ff */
[----:B------:R-:W-:Y:S02]  /*8510*/  @P4 HADD2.F32 R133, -RZ, R58.H1_H1 ;  /* 0x3000003aff854230 */ /* 0x000fe40000004100 */
        /* <DEDUP_REMOVED lines=16> */
.L_x_2506:
[----:B------:R-:W1:Y:S01]  /*8620*/  @P0 LDC.64 R88, c[0x0][0x478] ;  /* 0x00011e00ff580b82 */ /* 0x000e620000000a00 */
[----:B------:R-:W-:Y:S01]  /*8630*/  IADD3 R131, PT, PT, R131, 0x300, RZ ;  /* 0x0000030083837810 */ /* 0x000fe20007ffe0ff */
        /* <DEDUP_REMOVED lines=9> */
[--C-:B------:R-:W-:Y:S02]  /*86d0*/  HADD2.F32 R80, -RZ, R76.reuse.H0_H0 ;  /* 0x2000004cff507230 */ /* 0x100fe40000004100 */
[--C-:B------:R-:W-:Y:S01]  /*86e0*/  FFMA.FTZ R83, R104, UR24, R166.reuse ;  /* 0x0000001868537c23 */ /* 0x100fe200080100a6 */
[----:B------:R-:W-:Y:S01]  /*86f0*/  FADD.FTZ R81, R92, -R81 ;  /* 0x800000515c517221 */ /* 0x000fe20000010000 */
[--C-:B------:R-:W-:Y:S01]  /*8700*/  FFMA.FTZ R102, R102, UR24, R166.reuse ;  /* 0x0000001866667c23 */ /* 0x100fe200080100a6 */
[----:B------:R-:W-:Y:S01]  /*8710*/  FFMA.FTZ R108, R105, UR24, R166 ;  /* 0x00000018696c7c23 */ /* 0x000fe200080100a6 */
[----:B------:R-:W-:Y:S01]  /*8720*/  FADD.FTZ R89, R94, -R83 ;  /* 0x800000535e597221 */ /* 0x000fe20000010000 */
[----:B------:R-:W-:Y:S01]  /*8730*/  FFMA.FTZ R80, R81, UR19, R80 ;  /* 0x0000001351507c23 */ /* 0x000fe20008010050 */
[----:B------:R-:W-:-:S02]  /*8740*/  HADD2.F32 R83, -RZ, R76.H1_H1 ;  /* 0x3000004cff537230 */ /* 0x000fc40000004100 */
[----:B------:R-:W-:Y:S01]  /*8750*/  FADD.FTZ R102, R93, -R102 ;  /* 0x800000665d667221 */ /* 0x000fe20000010000 */
[----:B------:R-:W-:Y:S01]  /*8760*/  LOP3.LUT P3, RZ, R98, 0xff00, RZ, 0xc0, !PT ;  /* 0x0000ff0062ff7812 */ /* 0x000fe2000786c0ff */
[----:B------:R-:W-:Y:S01]  /*8770*/  FMUL.FTZ R81, R80, UR5 ;  /* 0x0000000550517c20 */ /* 0x000fe20008410000 */
[----:B------:R-:W-:Y:S01]  /*8780*/  LOP3.LUT P4, RZ, R98, 0xff0000, RZ, 0xc0, !PT ;  /* 0x00ff000062ff7812 */ /* 0x000fe2000788c0ff */
[----:B------:R-:W-:Y:S02]  /*8790*/  HFMA2 R105, -RZ, RZ, 0, 0 ;  /* 0x00000000ff697431 */ /* 0x000fe400000001ff */
[----:B------:R-:W-:Y:S02]  /*87a0*/  HADD2.F32 R88, -RZ, R77.H0_H0 ;  /* 0x2000004dff587230 */ /* 0x000fe40000004100 */
[----:B-1----:R-:W-:Y:S01]  /*87b0*/  FFMA.FTZ R112, R107, UR24, R166 ;  /* 0x000000186b707c23 */ /* 0x002fe200080100a6 */
[----:B-----5:R-:W-:Y:S02]  /*87c0*/  @P1 HADD2.F32 R82, -RZ, R84.H0_H0 ;  /* 0x20000054ff521230 */ /* 0x020fe40000004100 */
[----:B------:R-:W-:Y:S01]  /*87d0*/  FMUL.FTZ R107, R81, UR4 ;  /* 0x00000004516b7c20 */ /* 0x000fe20008410000 */
[----:B------:R-:W-:Y:S01]  /*87e0*/  FFMA.FTZ R83, R102, UR19, R83 ;  /* 0x0000001366537c23 */ /* 0x000fe20008010053 */
[----:B------:R-:W-:Y:S01]  /*87f0*/  FFMA.FTZ R81, R89, UR19, R88 ;  /* 0x0000001359517c23 */ /* 0x000fe20008010058 */
[----:B------:R-:W-:-:S02]  /*8800*/  @P1 HADD2.F32 R104, -RZ, R60.H0_H0 ;  /* 0x2000003cff681230 */ /* 0x000fc40000004100 */
[----:B------:R-:W-:Y:S01]  /*8810*/  @P1 FMUL.FTZ R105, R107, R82 ;  /* 0x000000526b691220 */ /* 0x000fe20000410000 */
[----:B------:R-:W-:Y:S01]  /*8820*/  FMUL.FTZ R82, R83, UR5 ;  /* 0x0000000553527c20 */ /* 0x000fe20008410000 */
[----:B------:R-:W-:Y:S01]  /*8830*/  FMUL.FTZ R93, R81, UR5 ;  /* 0x00000005515d7c20 */ /* 0x000fe20008410000 */
[----:B------:R-:W-:Y:S01]  /*8840*/  FFMA.FTZ R113, R106, UR24, R166 ;  /* 0x000000186a717c23 */ /* 0x000fe200080100a6 */
[----:B------:R-:W-:Y:S01]  /*8850*/  CS2R R88, SRZ ;  /* 0x0000000000587805 */ /* 0x000fe2000001ff00 */
[----:B------:R-:W-:Y:S02]  /*8860*/  HFMA2 R100, -RZ, RZ, 0, 0 ;  /* 0x00000000ff647431 */ /* 0x000fe400000001ff */
[----:B------:R-:W-:Y:S01]  /*8870*/  FMUL.FTZ R109, R82, UR4 ;  /* 0x00000004526d7c20 */ /* 0x000fe20008410000 */
[----:B------:R-:W-:Y:S02]  /*8880*/  @P3 HADD2.F32 R84, -RZ, R84.H1_H1 ;  /* 0x30000054ff543230 */ /* 0x000fe40000004100 */
[----:B------:R-:W-:Y:S01]  /*8890*/  FMUL.FTZ R93, R93, UR4 ;  /* 0x000000045d5d7c20 */ /* 0x000fe20008410000 */
[----:B------:R-:W-:-:S02]  /*88a0*/  @P3 HADD2.F32 R106, -RZ, R60.H1_H1 ;  /* 0x3000003cff6a3230 */ /* 0x000fc40000004100 */
[----:B------:R-:W-:Y:S01]  /*88b0*/  @P1 FMUL.FTZ R88, R104, R107 ;  /* 0x0000006b68581220 */ /* 0x000fe20000410000 */
[----:B------:R-:W-:Y:S01]  /*88c0*/  @P4 HADD2.F32 R102, -RZ, R85.H0_H0 ;  /* 0x20000055ff664230 */ /* 0x000fe20000004100 */
[----:B------:R-:W-:Y:S01]  /*88d0*/  ISETP.GE.U32.AND P1, PT, R98, RZ, PT ;  /* 0x000000ff6200720c */ /* 0x000fe20003f26070 */
[----:B------:R-:W-:Y:S01]  /*88e0*/  @P4 HADD2.F32 R82, -RZ, R61.H0_H0 ;  /* 0x2000003dff524230 */ /* 0x000fe20000004100 */
[----:B------:R-:W-:Y:S01]  /*88f0*/  MOV R94, RZ ;  /* 0x000000ff005e7202 */ /* 0x000fe20000000f00 */
[----:B------:R-:W-:Y:S01]  /*8900*/  @P3 FMUL.FTZ R94, R109, R84 ;  /* 0x000000546d5e3220 */ /* 0x000fe20000410000 */
[----:B------:R-:W-:Y:S01]  /*8910*/  MOV R92, RZ ;  /* 0x000000ff005c7202 */ /* 0x000fe20000000f00 */
[----:B------:R-:W-:Y:S01]  /*8920*/  @P3 FMUL.FTZ R89, R106, R109 ;  /* 0x0000006d6a593220 */ /* 0x000fe20000410000 */
[----:B------:R-:W-:Y:S01]  /*8930*/  @P4 FMUL.FTZ R100, R93, R102 ;  /* 0x000000665d644220 */ /* 0x000fe20000410000 */
[----:B------:R-:W-:Y:S01]  /*8940*/  @P4 FMUL.FTZ R92, R82, R93 ;  /* 0x0000005d525c4220 */ /* 0x000fe20000410000 */
[C---:B------:R-:W-:Y:S01]  /*8950*/  LOP3.LUT P5, RZ, R99.reuse, 0xff, RZ, 0xc0, !PT ;  /* 0x000000ff63ff7812 */ /* 0x040fe200078ac0ff */
[----:B------:R-:W-:Y:S01]  /*8960*/  HADD2.F32 R82, -RZ, R77.H1_H1 ;  /* 0x3000004dff527230 */ /* 0x000fe20000004100 */
[C---:B------:R-:W-:Y:S01]  /*8970*/  LOP3.LUT P4, RZ, R99.reuse, 0xff00, RZ, 0xc0, !PT ;  /* 0x0000ff0063ff7812 */ /* 0x040fe2000788c0ff */
[--C-:B------:R-:W-:Y:S01]  /*8980*/  FFMA.FTZ R110, R110, UR24, R166.reuse ;  /* 0x000000186e6e7c23 */ /* 0x100fe200080100a6 */
[----:B------:R-:W-:Y:S01]  /*8990*/  LOP3.LUT P3, RZ, R99, 0xff0000, RZ, 0xc0, !PT ;  /* 0x00ff000063ff7812 */ /* 0x000fe2000786c0ff */
[----:B------:R-:W-:Y:S01]  /*89a0*/  FFMA.FTZ R166, R111, UR24, R166 ;  /* 0x000000186fa67c23 */ /* 0x000fe200080100a6 */
[----:B------:R-:W-:Y:S01]  /*89b0*/  ISETP.GE.U32.AND.EX P1, PT, R99, 0x1000000, PT, P1 ;  /* 0x010000006300780c */ /* 0x000fe20003f26110 */
[----:B------:R-:W-:Y:S01]  /*89c0*/  FADD.FTZ R99, R95, -R108 ;  /* 0x8000006c5f637221 */ /* 0x000fe20000010000 */
[--C-:B------:R-:W-:Y:S01]  /*89d0*/  HADD2.F32 R84, -RZ, R78.reuse.H0_H0 ;  /* 0x2000004eff547230 */ /* 0x100fe20000004100 */
[----:B------:R-:W-:Y:S01]  /*89e0*/  LOP3.LUT P6, RZ, R98, 0xff000000, RZ, 0xc0, !PT ;  /* 0xff00000062ff7812 */ /* 0x000fe200078cc0ff */
[----:B------:R-:W-:Y:S01]  /*89f0*/  FADD.FTZ R113, R96, -R113 ;  /* 0x8000007160717221 */ /* 0x000fe20000010000 */
[----:B------:R-:W-:Y:S01]  /*8a00*/  FFMA.FTZ R106, R99, UR19, R82 ;  /* 0x00000013636a7c23 */ /* 0x000fe20008010052 */
[----:B------:R-:W-:-:S02]  /*8a10*/  HADD2.F32 R93, -RZ, R78.H1_H1 ;  /* 0x3000004eff5d7230 */ /* 0x000fc40000004100 */
[----:B------:R-:W-:Y:S01]  /*8a20*/  FADD.FTZ R108, R97, -R112 ;  /* 0x80000070616c7221 */ /* 0x000fe20000010000 */
[----:B------:R-:W-:Y:S01]  /*8a30*/  FADD.FTZ R97, R103, -R166 ;  /* 0x800000a667617221 */ /* 0x000fe20000010000 */
[----:B------:R-:W-:Y:S01]  /*8a40*/  FMUL.FTZ R82, R106, UR5 ;  /* 0x000000056a527c20 */ /* 0x000fe20008410000 */
[----:B------:R-:W-:Y:S01]  /*8a50*/  FFMA.FTZ R103, R113, UR19, R84 ;  /* 0x0000001371677c23 */ /* 0x000fe20008010054 */
[--C-:B------:R-:W-:Y:S02]  /*8a60*/  HADD2.F32 R95, -RZ, R79.reuse.H0_H0 ;  /* 0x2000004fff5f7230 */ /* 0x100fe40000004100 */
[----:B------:R-:W-:Y:S01]  /*8a70*/  FFMA.FTZ R108, R108, UR19, R93 ;  /* 0x000000136c6c7c23 */ /* 0x000fe2000801005d */
[----:B------:R-:W-:Y:S01]  /*8a80*/  FADD.FTZ R110, R101, -R110 ;  /* 0x8000006e656e7221 */ /* 0x000fe20000010000 */
[----:B------:R-:W-:Y:S01]  /*8a90*/  FMUL.FTZ R98, R82, UR4 ;  /* 0x0000000452627c20 */ /* 0x000fe20008410000 */
[----:B------:R-:W-:Y:S02]  /*8aa0*/  HADD2.F32 R96, -RZ, R79.H1_H1 ;  /* 0x3000004fff607230 */ /* 0x000fe40000004100 */
[----:B------:R-:W-:Y:S01]  /*8ab0*/  FMUL.FTZ R82, R103, UR5 ;  /* 0x0000000567527c20 */ /* 0x000fe20008410000 */
[----:B------:R-:W-:-:S02]  /*8ac0*/  @P3 HADD2.F32 R101, -RZ, R87.H0_H0 ;  /* 0x20000057ff653230 */ /* 0x000fc40000004100 */
[----:B------:R-:W-:Y:S01]  /*8ad0*/  FFMA.FTZ R107, R110, UR19, R95 ;  /* 0x000000136e6b7c23 */ /* 0x000fe2000801005f */
[----:B------:R-:W-:Y:S02]  /*8ae0*/  @P1 HADD2.F32 R102, -RZ, R87.H1_H1 ;  /* 0x30000057ff661230 */ /* 0x000fe40000004100 */
[----:B------:R-:W-:Y:S01]  /*8af0*/  FMUL.FTZ R87, R108, UR5 ;  /* 0x000000056c577c20 */ /* 0x000fe20008410000 */
[--C-:B------:R-:W-:Y:S02]  /*8b00*/  @P5 HADD2.F32 R84, -RZ, R86.reuse.H0_H0 ;  /* 0x20000056ff545230 */ /* 0x100fe40000004100 */
[----:B------:R-:W-:Y:S02]  /*8b10*/  HFMA2 R95, -RZ, RZ, 0, 0 ;  /* 0x00000000ff5f7431 */ /* 0x000fe400000001ff */
[----:B------:R-:W-:Y:S01]  /*8b20*/  FMUL.FTZ R99, R82, UR4 ;  /* 0x0000000452637c20 */ /* 0x000fe20008410000 */
[----:B------:R-:W-:Y:S01]  /*8b30*/  FFMA.FTZ R112, R97, UR19, R96 ;  /* 0x0000001361707c23 */ /* 0x000fe20008010060 */
[----:B------:R-:W-:Y:S01]  /*8b40*/  @P6 HADD2.F32 R85, -RZ, R85.H1_H1 ;  /* 0x30000055ff556230 */ /* 0x000fe20000004100 */
[----:B------:R-:W-:Y:S01]  /*8b50*/  CS2R R96, SRZ ;  /* 0x0000000000607805 */ /* 0x000fe2000001ff00 */
[----:B------:R-:W-:-:S02]  /*8b60*/  @P4 HADD2.F32 R93, -RZ, R86.H1_H1 ;  /* 0x30000056ff5d4230 */ /* 0x000fc40000004100 */
[----:B------:R-:W-:Y:S01]  /*8b70*/  FMUL.FTZ R110, R87, UR4 ;  /* 0x00000004576e7c20 */ /* 0x000fe20008410000 */
[----:B------:R-:W-:Y:S02]  /*8b80*/  @P6 HADD2.F32 R109, -RZ, R61.H1_H1 ;  /* 0x3000003dff6d6230 */ /* 0x000fe40000004100 */
[----:B------:R-:W-:Y:S01]  /*8b90*/  @P5 FMUL.FTZ R96, R99, R84 ;  /* 0x0000005463605220 */ /* 0x000fe20000410000 */
[----:B------:R-:W-:Y:S02]  /*8ba0*/  HFMA2 R86, -RZ, RZ, 0, 0 ;  /* 0x00000000ff567431 */ /* 0x000fe400000001ff */
[----:B------:R-:W-:Y:S01]  /*8bb0*/  FMUL.FTZ R82, R107, UR5 ;  /* 0x000000056b527c20 */ /* 0x000fe20008410000 */
[----:B------:R-:W-:Y:S01]  /*8bc0*/  FMUL.FTZ R84, R112, UR5 ;  /* 0x0000000570547c20 */ /* 0x000fe20008410000 */
[----:B------:R-:W-:Y:S01]  /*8bd0*/  @P6 FMUL.FTZ R95, R98, R85 ;  /* 0x00000055625f6220 */ /* 0x000fe20000410000 */
[----:B------:R-:W-:Y:S02]  /*8be0*/  @P5 HADD2.F32 R104, -RZ, R62.H0_H0 ;  /* 0x2000003eff685230 */ /* 0x000fe40000004100 */
[----:B------:R-:W-:Y:S01]  /*8bf0*/  @P4 FMUL.FTZ R97, R110, R93 ;  /* 0x0000005d6e614220 */ /* 0x000fe20000410000 */
[----:B------:R-:W-:Y:S01]  /*8c00*/  MOV R85, RZ ;  /* 0x000000ff00557202 */ /* 0x000fe20000000f00 */
[----:B------:R-:W-:-:S02]  /*8c10*/  HFMA2 R93, -RZ, RZ, 0, 0 ;  /* 0x00000000ff5d7431 */ /* 0x000fc400000001ff */
[----:B------:R-:W-:Y:S02]  /*8c20*/  @P4 HADD2.F32 R111, -RZ, R62.H1_H1 ;  /* 0x3000003eff6f4230 */ /* 0x000fe40000004100 */
[----:B------:R-:W-:Y:S01]  /*8c30*/  @P6 FMUL.FTZ R85, R109, R98 ;  /* 0x000000626d556220 */ /* 0x000fe20000410000 */
[--C-:B------:R-:W-:Y:S02]  /*8c40*/  @P3 HADD2.F32 R113, -RZ, R63.reuse.H0_H0 ;  /* 0x2000003fff713230 */ /* 0x100fe40000004100 */
[----:B------:R-:W-:Y:S01]  /*8c50*/  FMUL.FTZ R82, R82, UR4 ;  /* 0x0000000452527c20 */ /* 0x000fe20008410000 */
[----:B------:R-:W-:Y:S02]  /*8c60*/  @P1 HADD2.F32 R132, -RZ, R63.H1_H1 ;  /* 0x3000003fff841230 */ /* 0x000fe40000004100 */
[----:B------:R-:W-:Y:S01]  /*8c70*/  FMUL.FTZ R109, R84, UR4 ;  /* 0x00000004546d7c20 */ /* 0x000fe20008410000 */
[----:B------:R-:W-:Y:S01]  /*8c80*/  @P5 FMUL.FTZ R86, R104, R99 ;  /* 0x0000006368565220 */ /* 0x000fe20000410000 */
        /* <DEDUP_REMOVED lines=17> */
.L_x_2507:
[--C-:B------:R-:W-:Y:S01]  /*8da0*/  FFMA.FTZ R89, R100, UR24, R166.reuse ;  /* 0x0000001864597c23 */ /* 0x100fe200080100a6 */
[----:B------:R-:W-:Y:S01]  /*8db0*/  LOP3.LUT P1, RZ, R98, 0xff, RZ, 0xc0, !PT ;  /* 0x000000ff62ff7812 */ /* 0x000fe2000782c0ff */
[--C-:B------:R-:W-:Y:S01]  /*8dc0*/  FFMA.FTZ R109, R104, UR24, R166.reuse ;  /* 0x00000018686d7c23 */ /* 0x100fe200080100a6 */
[----:B------:R-:W-:Y:S01]  /*8dd0*/  LOP3.LUT P3, RZ, R98, 0xff00, RZ, 0xc0, !PT ;  /* 0x0000ff0062ff7812 */ /* 0x000fe2000786c0ff */
[----:B------:R-:W-:Y:S01]  /*8de0*/  FFMA.FTZ R102, R102, UR24, R166 ;  /* 0x0000001866667c23 */ /* 0x000fe200080100a6 */
[----:B------:R-:W-:Y:S01]  /*8df0*/  FADD.FTZ R89, R92, -R89 ;  /* 0x800000595c597221 */ /* 0x000fe20000010000 */
[----:B------:R-:W-:Y:S01]  /*8e00*/  FADD.FTZ R109, R94, -R109 ;  /* 0x8000006d5e6d7221 */ /* 0x000fe20000010000 */
[--C-:B------:R-:W-:Y:S01]  /*8e10*/  HADD2.F32 R92, -RZ, R76.reuse.H1_H1 ;  /* 0x3000004cff5c7230 */ /* 0x100fe20000004100 */
[----:B------:R-:W-:Y:S01]  /*8e20*/  LOP3.LUT P4, RZ, R98, 0xff0000, RZ, 0xc0, !PT ;  /* 0x00ff000062ff7812 */ /* 0x000fe2000788c0ff */
[----:B------:R-:W-:Y:S02]  /*8e30*/  HADD2.F32 R88, -RZ, R76.H0_H0 ;  /* 0x2000004cff587230 */ /* 0x000fe40000004100 */
[----:B------:R-:W-:Y:S01]  /*8e40*/  FADD.FTZ R93, R93, -R102 ;  /* 0x800000665d5d7221 */ /* 0x000fe20000010000 */
[----:B------:R-:W-:-:S02]  /*8e50*/  HADD2.F32 R94, -RZ, R77.H0_H0 ;  /* 0x2000004dff5e7230 */ /* 0x000fc40000004100 */
[--C-:B------:R-:W-:Y:S01]  /*8e60*/  FFMA.FTZ R108, R105, UR24, R166.reuse ;  /* 0x00000018696c7c23 */ /* 0x100fe200080100a6 */
[----:B-1----:R-:W-:Y:S01]  /*8e70*/  FFMA.FTZ R113, R106, UR24, R166 ;  /* 0x000000186a717c23 */ /* 0x002fe200080100a6 */
[----:B------:R-:W-:Y:S01]  /*8e80*/  FFMA.FTZ R93, R93, UR19, R92 ;  /* 0x000000135d5d7c23 */ /* 0x000fe2000801005c */
[----:B------:R-:W-:Y:S01]  /*8e90*/  FFMA.FTZ R88, R89, UR19, R88 ;  /* 0x0000001359587c23 */ /* 0x000fe20008010058 */
[----:B------:R-:W-:Y:S01]  /*8ea0*/  FFMA.FTZ R104, R109, UR19, R94 ;  /* 0x000000136d687c23 */ /* 0x000fe2000801005e */
[--C-:B-----5:R-:W-:Y:S02]  /*8eb0*/  @P1 HADD2.F32 R89, -RZ, R84.reuse.H0_H0 ;  /* 0x20000054ff591230 */ /* 0x120fe40000004100 */
[----:B------:R-:W-:Y:S02]  /*8ec0*/  HFMA2 R105, -RZ, RZ, 0, 0 ;  /* 0x00000000ff697431 */ /* 0x000fe400000001ff */
[----:B------:R-:W-:Y:S02]  /*8ed0*/  @P3 HADD2.F32 R109, -RZ, R84.H1_H1 ;  /* 0x30000054ff6d3230 */ /* 0x000fe40000004100 */
[----:B------:R-:W-:Y:S01]  /*8ee0*/  FMUL.FTZ R84, R93, UR5 ;  /* 0x000000055d547c20 */ /* 0x000fe20008410000 */
[----:B------:R-:W-:Y:S01]  /*8ef0*/  FMUL.FTZ R88, R88, UR5 ;  /* 0x0000000558587c20 */ /* 0x000fe20008410000 */
[----:B------:R-:W-:Y:S01]  /*8f00*/  FMUL.FTZ R93, R104, UR5 ;  /* 0x00000005685d7c20 */ /* 0x000fe20008410000 */
[----:B------:R-:W-:-:S02]  /*8f10*/  HFMA2 R100, -RZ, RZ, 0, 0 ;  /* 0x00000000ff647431 */ /* 0x000fc400000001ff */
[----:B------:R-:W-:Y:S02]  /*8f20*/  @P4 HADD2.F32 R104, -RZ, R85.H0_H0 ;  /* 0x20000055ff684230 */ /* 0x000fe40000004100 */
[----:B------:R-:W-:Y:S01]  /*8f30*/  FMUL.FTZ R102, R88, UR4 ;  /* 0x0000000458667c20 */ /* 0x000fe20008410000 */
[----:B------:R-:W-:Y:S02]  /*8f40*/  @P4 HADD2.F32 R106, -RZ, R61.H0_H0 ;  /* 0x2000003dff6a4230 */ /* 0x000fe40000004100 */
[----:B------:R-:W-:Y:S01]  /*8f50*/  FMUL.FTZ R93, R93, UR4 ;  /* 0x000000045d5d7c20 */ /* 0x000fe20008410000 */
[--C-:B------:R-:W-:Y:S01]  /*8f60*/  FFMA.FTZ R112, R107, UR24, R166.reuse ;  /* 0x000000186b707c23 */ /* 0x100fe200080100a6 */
[--C-:B------:R-:W-:Y:S01]  /*8f70*/  FFMA.FTZ R110, R110, UR24, R166.reuse ;  /* 0x000000186e6e7c23 */ /* 0x100fe200080100a6 */
[--C-:B------:R-:W-:Y:S02]  /*8f80*/  @P1 HADD2.F32 R107, -RZ, R60.reuse.H0_H0 ;  /* 0x2000003cff6b1230 */ /* 0x100fe40000004100 */
[----:B------:R-:W-:Y:S01]  /*8f90*/  FFMA.FTZ R166, R111, UR24, R166 ;  /* 0x000000186fa67c23 */ /* 0x000fe200080100a6 */
[----:B------:R-:W-:Y:S01]  /*8fa0*/  MOV R92, RZ ;  /* 0x000000ff005c7202 */ /* 0x000fe20000000f00 */
[----:B------:R-:W-:Y:S01]  /*8fb0*/  @P1 FMUL.FTZ R105, R89, R102 ;  /* 0x0000006659691220 */ /* 0x000fe20000410000 */
[----:B------:R-:W-:-:S02]  /*8fc0*/  @P3 HADD2.F32 R111, -RZ, R60.H1_H1 ;  /* 0x3000003cff6f3230 */ /* 0x000fc40000004100 */
[-C--:B------:R-:W-:Y:S01]  /*8fd0*/  @P4 FMUL.FTZ R100, R104, R93.reuse ;  /* 0x0000005d68644220 */ /* 0x080fe20000410000 */
[----:B------:R-:W-:Y:S01]  /*8fe0*/  @P4 FMUL.FTZ R92, R106, R93 ;  /* 0x0000005d6a5c4220 */ /* 0x000fe20000410000 */
[----:B------:R-:W-:Y:S01]  /*8ff0*/  CS2R R88, SRZ ;  /* 0x0000000000587805 */ /* 0x000fe2000001ff00 */
[----:B------:R-:W-:Y:S01]  /*9000*/  FMUL.FTZ R84, R84, UR4 ;  /* 0x0000000454547c20 */ /* 0x000fe20008410000 */
[----:B------:R-:W-:Y:S01]  /*9010*/  HADD2.F32 R93, -RZ, R77.H1_H1 ;  /* 0x3000004dff5d7230 */ /* 0x000fe20000004100 */
[----:B------:R-:W-:Y:S01]  /*9020*/  LOP3.LUT P6, RZ, R98, 0xff000000, RZ, 0xc0, !PT ;  /* 0xff00000062ff7812 */ /* 0x000fe200078cc0ff */
[----:B------:R-:W-:Y:S01]  /*9030*/  FADD.FTZ R108, R95, -R108 ;  /* 0x8000006c5f6c7221 */ /* 0x000fe20000010000 */
[----:B------:R-:W-:Y:S01]  /*9040*/  @P1 FMUL.FTZ R89, R107, R102 ;  /* 0x000000666b591220 */ /* 0x000fe20000410000 */
[----:B------:R-:W-:Y:S01]  /*9050*/  LOP3.LUT P5, RZ, R99, 0xff, RZ, 0xc0, !PT ;  /* 0x000000ff63ff7812 */ /* 0x000fe200078ac0ff */
[-C--:B------:R-:W-:Y:S01]  /*9060*/  @P3 FMUL.FTZ R88, R111, R84.reuse ;  /* 0x000000546f583220 */ /* 0x080fe20000410000 */
[----:B------:R-:W-:Y:S01]  /*9070*/  LOP3.LUT P4, RZ, R99, 0xff00, RZ, 0xc0, !PT ;  /* 0x0000ff0063ff7812 */ /* 0x000fe2000788c0ff */
[----:B------:R-:W-:Y:S01]  /*9080*/  FADD.FTZ R113, R96, -R113 ;  /* 0x8000007160717221 */ /* 0x000fe20000010000 */
[----:B------:R-:W-:Y:S01]  /*9090*/  MOV R94, RZ ;  /* 0x000000ff005e7202 */ /* 0x000fe20000000f00 */
[----:B------:R-:W-:Y:S01]  /*90a0*/  @P3 FMUL.FTZ R94, R109, R84 ;  /* 0x000000546d5e3220 */ /* 0x000fe20000410000 */
[----:B------:R-:W-:Y:S01]  /*90b0*/  ISETP.GE.U32.AND P1, PT, R98, RZ, PT ;  /* 0x000000ff6200720c */ /* 0x000fe20003f26070 */
[----:B------:R-:W-:-:S02]  /*90c0*/  HADD2.F32 R96, -RZ, R78.H0_H0 ;  /* 0x2000004eff607230 */ /* 0x000fc40000004100 */
[----:B------:R-:W-:Y:S01]  /*90d0*/  FFMA.FTZ R84, R108, UR19, R93 ;  /* 0x000000136c547c23 */ /* 0x000fe2000801005d */
[C---:B------:R-:W-:Y:S01]  /*90e0*/  LOP3.LUT P3, RZ, R99.reuse, 0xff0000, RZ, 0xc0, !PT ;  /* 0x00ff000063ff7812 */ /* 0x040fe2000786c0ff */
[----:B------:R-:W-:Y:S01]  /*90f0*/  HADD2.F32 R95, -RZ, R78.H1_H1 ;  /* 0x3000004eff5f7230 */ /* 0x000fe20000004100 */
[----:B------:R-:W-:Y:S01]  /*9100*/  ISETP.GE.U32.AND.EX P1, PT, R99, 0x1000000, PT, P1 ;  /* 0x010000006300780c */ /* 0x000fe20003f26110 */
[----:B------:R-:W-:Y:S01]  /*9110*/  FADD.FTZ R112, R97, -R112 ;  /* 0x8000007061707221 */ /* 0x000fe20000010000 */
[----:B------:R-:W-:Y:S02]  /*9120*/  HADD2.F32 R99, -RZ, R79.H1_H1 ;  /* 0x3000004fff637230 */ /* 0x000fe40000004100 */
[----:B------:R-:W-:Y:S01]  /*9130*/  FMUL.FTZ R84, R84, UR5 ;  /* 0x0000000554547c20 */ /* 0x000fe20008410000 */
[----:B------:R-:W-:Y:S01]  /*9140*/  FADD.FTZ R166, R103, -R166 ;  /* 0x800000a667a67221 */ /* 0x000fe20000010000 */
[----:B------:R-:W-:Y:S01]  /*9150*/  FFMA.FTZ R113, R113, UR19, R96 ;  /* 0x0000001371717c23 */ /* 0x000fe20008010060 */
[----:B------:R-:W-:Y:S01]  /*9160*/  FFMA.FTZ R112, R112, UR19, R95 ;  /* 0x0000001370707c23 */ /* 0x000fe2000801005f */
[----:B------:R-:W-:-:S02]  /*9170*/  HFMA2 R95, -RZ, RZ, 0, 0 ;  /* 0x00000000ff5f7431 */ /* 0x000fc400000001ff */
[----:B------:R-:W-:Y:S01]  /*9180*/  FMUL.FTZ R93, R84, UR4 ;  /* 0x00000004545d7c20 */ /* 0x000fe20008410000 */
[----:B------:R-:W-:Y:S02]  /*9190*/  HADD2.F32 R97, -RZ, R79.H0_H0 ;  /* 0x2000004fff617230 */ /* 0x000fe40000004100 */
[----:B------:R-:W-:Y:S01]  /*91a0*/  FFMA.FTZ R166, R166, UR19, R99 ;  /* 0x00000013a6a67c23 */ /* 0x000fe20008010063 */
[----:B------:R-:W-:Y:S02]  /*91b0*/  @P6 HADD2.F32 R96, -RZ, R85.H1_H1 ;  /* 0x30000055ff606230 */ /* 0x000fe40000004100 */
[----:B------:R-:W-:Y:S01]  /*91c0*/  FMUL.FTZ R84, R113, UR5 ;  /* 0x0000000571547c20 */ /* 0x000fe20008410000 */
[----:B------:R-:W-:Y:S01]  /*91d0*/  FADD.FTZ R110, R101, -R110 ;  /* 0x8000006e656e7221 */ /* 0x000fe20000010000 */
[--C-:B------:R-:W-:Y:S01]  /*91e0*/  @P5 HADD2.F32 R99, -RZ, R86.reuse.H0_H0 ;  /* 0x20000056ff635230 */ /* 0x100fe20000004100 */
[----:B------:R-:W-:Y:S01]  /*91f0*/  MOV R85, RZ ;  /* 0x000000ff00557202 */ /* 0x000fe20000000f00 */
[----:B------:R-:W-:-:S02]  /*9200*/  @P4 HADD2.F32 R102, -RZ, R86.H1_H1 ;  /* 0x30000056ff664230 */ /* 0x000fc40000004100 */
[----:B------:R-:W-:Y:S02]  /*9210*/  HFMA2 R86, -RZ, RZ, 0, 0 ;  /* 0x00000000ff567431 */ /* 0x000fe400000001ff */
[----:B------:R-:W-:Y:S02]  /*9220*/  @P5 HADD2.F32 R101, -RZ, R62.H0_H0 ;  /* 0x2000003eff655230 */ /* 0x000fe40000004100 */
[----:B------:R-:W-:Y:S01]  /*9230*/  FMUL.FTZ R84, R84, UR4 ;  /* 0x0000000454547c20 */ /* 0x000fe20008410000 */
[----:B------:R-:W-:Y:S01]  /*9240*/  FFMA.FTZ R110, R110, UR19, R97 ;  /* 0x000000136e6e7c23 */ /* 0x000fe20008010061 */
[----:B------:R-:W-:Y:S01]  /*9250*/  @P6 FMUL.FTZ R95, R96, R93 ;  /* 0x0000005d605f6220 */ /* 0x000fe20000410000 */
[----:B------:R-:W-:Y:S01]  /*9260*/  @P6 HADD2.F32 R98, -RZ, R61.H1_H1 ;  /* 0x3000003dff626230 */ /* 0x000fe20000004100 */
[----:B------:R-:W-:Y:S01]  /*9270*/  CS2R R96, SRZ ;  /* 0x0000000000607805 */ /* 0x000fe2000001ff00 */
[--C-:B------:R-:W-:Y:S02]  /*9280*/  @P3 HADD2.F32 R107, -RZ, R87.reuse.H0_H0 ;  /* 0x20000057ff6b3230 */ /* 0x100fe40000004100 */
[----:B------:R-:W-:Y:S01]  /*9290*/  @P5 FMUL.FTZ R96, R99, R84 ;  /* 0x0000005463605220 */ /* 0x000fe20000410000 */
[----:B------:R-:W-:-:S02]  /*92a0*/  @P1 HADD2.F32 R106, -RZ, R87.H1_H1 ;  /* 0x30000057ff6a1230 */ /* 0x000fc40000004100 */
[----:B------:R-:W-:Y:S01]  /*92b0*/  FMUL.FTZ R87, R112, UR5 ;  /* 0x0000000570577c20 */ /* 0x000fe20008410000 */
[----:B------:R-:W-:Y:S01]  /*92c0*/  @P5 FMUL.FTZ R86, R101, R84 ;  /* 0x0000005465565220 */ /* 0x000fe20000410000 */
[----:B------:R-:W-:Y:S01]  /*92d0*/  FMUL.FTZ R84, R110, UR5 ;  /* 0x000000056e547c20 */ /* 0x000fe20008410000 */
[----:B------:R-:W-:Y:S01]  /*92e0*/  FMUL.FTZ R101, R166, UR5 ;  /* 0x00000005a6657c20 */ /* 0x000fe20008410000 */
[----:B------:R-:W-:Y:S01]  /*92f0*/  @P6 FMUL.FTZ R85, R98, R93 ;  /* 0x0000005d62556220 */ /* 0x000fe20000410000 */
[----:B------:R-:W-:Y:S01]  /*9300*/  FMUL.FTZ R103, R87, UR4 ;  /* 0x0000000457677c20 */ /* 0x000fe20008410000 */
[----:B------:R-:W-:Y:S02]  /*9310*/  HFMA2 R93, -RZ, RZ, 0, 0 ;  /* 0x00000000ff5d7431 */ /* 0x000fe400000001ff */
[----:B------:R-:W-:Y:S02]  /*9320*/  @P4 HADD2.F32 R104, -RZ, R62.H1_H1 ;  /* 0x3000003eff684230 */ /* 0x000fe40000004100 */
[----:B------:R-:W-:Y:S01]  /*9330*/  FMUL.FTZ R84, R84, UR4 ;  /* 0x0000000454547c20 */ /* 0x000fe20008410000 */
[----:B------:R-:W-:-:S02]  /*9340*/  @P3 HADD2.F32 R109, -RZ, R63.H0_H0 ;  /* 0x2000003fff6d3230 */ /* 0x000fc40000004100 */
[----:B------:R-:W-:Y:S01]  /*9350*/  FMUL.FTZ R101, R101, UR4 ;  /* 0x0000000465657c20 */ /* 0x000fe20008410000 */
[----:B------:R-:W-:Y:S02]  /*9360*/  @P1 HADD2.F32 R108, -RZ, R63.H1_H1 ;  /* 0x3000003fff6c1230 */ /* 0x000fe40000004100 */
[-C--:B------:R-:W-:Y:S01]  /*9370*/  @P4 FMUL.FTZ R97, R102, R103.reuse ;  /* 0x0000006766614220 */ /* 0x080fe20000410000 */
[----:B------:R-:W-:Y:S01]  /*9380*/  MOV R87, RZ ;  /* 0x000000ff00577202 */ /* 0x000fe20000000f00 */
[----:B------:R-:W-:Y:S01]  /*9390*/  @P4 FMUL.FTZ R87, R104, R103 ;  /* 0x0000006768574220 */ /* 0x000fe20000410000 */
[----:B------:R-:W-:Y:S01]  /*93a0*/  MOV R102, RZ ;  /* 0x000000ff00667202 */ /* 0x000fe20000000f00 */
[----:B------:R-:W-:Y:S01]  /*93b0*/  @P3 FMUL.FTZ R93, R109, R84 ;  /* 0x000000546d5d3220 */ /* 0x000fe20000410000 */
[-C--:B------:R-:W-:Y:S01]  /*93c0*/  @P1 FMUL.FTZ R102, R108, R101.reuse ;  /* 0x000000656c661220 */ /* 0x080fe20000410000 */
[----:B------:R-:W-:Y:S02]  /*93d0*/  CS2R R98, SRZ ;  /* 0x0000000000627805 */ /* 0x000fe4000001ff00 */
[----:B------:R-:W-:Y:S01]  /*93e0*/  F2FP.F16.F32.PACK_AB R86, R87, R86 ;  /* 0x000000565756723e */ /* 0x000fe200000000ff */
[----:B------:R-:W-:Y:S01]  /*93f0*/  @P3 FMUL.FTZ R98, R107, R84 ;  /* 0x000000546b623220 */ /* 0x000fe20000410000 */
[----:B------:R-:W-:Y:S01]  /*9400*/  @P1 FMUL.FTZ R99, R106, R101 ;  /* 0x000000656a631220 */ /* 0x000fe20000410000 */
[----:B------:R-:W-:-:S02]  /*9410*/  F2FP.F16.F32.PACK_AB R85, R85, R92 ;  /* 0x0000005c5555723e */ /* 0x000fc400000000ff */
[----:B------:R-:W-:Y:S02]  /*9420*/  F2FP.F16.F32.PACK_AB R84, R88, R89 ;  /* 0x000000595854723e */ /* 0x000fe400000000ff */
[----:B------:R-:W-:-:S07]  /*9430*/  F2FP.F16.F32.PACK_AB R87, R102, R93 ;  /* 0x0000005d6657723e */ /* 0x000fce00000000ff */
.L_x_2508:
[----:B------:R-:W1:Y:S01]  /*9440*/  @P0 LDC.64 R88, c[0x0][0x478] ;  /* 0x00011e00ff580b82 */ /* 0x000e620000000a00 */
[----:B------:R-:W-:-:S04]  /*9450*/  IMAD.WIDE.U32 R92, R131, 0x10, R188 ;  /* 0x00000010835c7825 */ /* 0x000fc800078e00bc */
[----:B-1----:R-:W-:-:S05]  /*9460*/  @P0 IMAD.WIDE.U32 R88, R131, 0x10, R88 ;  /* 0x0000001083580825 */ /* 0x002fca00078e0058 */
[----:B------:R2:W-:Y:S04]  /*9470*/  @P0 STG.E.128 desc[UR12][R88.64], R80 ;  /* 0x0000005058000986 */ /* 0x0005e8000c101d0c */
[----:B------:R2:W-:Y:S02]  /*9480*/  STG.E.128 desc[UR12][R92.64], R84 ;  /* 0x000000545c007986 */ /* 0x0005e4000c101d0c */
.L_x_2500:
        /* <DEDUP_REMOVED lines=122> */
[----:B------:R-:W-:-:S07]  /*9c30*/  MOV R27, R220 ;  /* 0x000000dc001b7202 */ /* 0x000fce0000000f00 */
.L_x_2490:
        /* <DEDUP_REMOVED lines=36> */
.L_x_2510:
        /* <DEDUP_REMOVED lines=16> */
.L_x_15613:


//--------------------- .text._ZN10layer_norm22ln_bwd_finalize_kernelINS_22Kernel_traits_finalizeILj8192E6__halfS2_S2_S2_fjLb1ELj1024ELj4ENS_18Kernel_traits_baseILj8192ES2_S2_S2_S2_fjLj1024EEEEELb1ELb0EEEvNS_9BwdParamsE --------------------------
	.section	.text._ZN10layer_norm22ln_bwd_finalize_kernelINS_22Kernel_traits_finalizeILj8192E6__halfS2_S2_S2_fjLb1ELj1024ELj4ENS_18Kernel_traits_baseILj8192ES2_S2_S2_S2_fjLj1024EEEEELb1ELb0EEEvNS_9BwdParamsE,"ax",@progbits
	.align	128
        .global         _ZN10layer_norm22ln_bwd_finalize_kernelINS_22Kernel_traits_finalizeILj8192E6__halfS2_S2_S2_fjLb1ELj1024ELj4ENS_18Kernel_traits_baseILj8192ES2_S2_S2_S2_fjLj1024EEEEELb1ELb0EEEvNS_9BwdParamsE
        .type           _ZN10layer_norm22ln_bwd_finalize_kernelINS_22Kernel_traits_finalizeILj8192E6__halfS2_S2_S2_fjLb1ELj1024ELj4ENS_18Kernel_traits_baseILj8192ES2_S2_S2_S2_fjLj1024EEEEELb1ELb0EEEvNS_9BwdParamsE,@function
        .size           _ZN10layer_norm22ln_bwd_finalize_kernelINS_22Kernel_traits_finalizeILj8192E6__halfS2_S2_S2_fjLb1ELj1024ELj4ENS_18Kernel_traits_baseILj8192ES2_S2_S2_S2_fjLj1024EEEEELb1ELb0EEEvNS_9BwdParamsE,(.L_x_15614 - _ZN10layer_norm22ln_bwd_finalize_kernelINS_22Kernel_traits_finalizeILj8192E6__halfS2_S2_S2_fjLb1ELj1024ELj4ENS_18Kernel_traits_baseILj8192ES2_S2_S2_S2_fjLj1024EEEEELb1ELb0EEEvNS_9BwdParamsE)
        .other          _ZN10layer_norm22ln_bwd_finalize_kernelINS_22Kernel_traits_finalizeILj8192E6__halfS2_S2_S2_fjLb1ELj1024ELj4ENS_18Kernel_traits_baseILj8192ES2_S2_S2_S2_fjLj1024EEEEELb1ELb0EEEvNS_9BwdParamsE,@"STO_CUDA_ENTRY STV_DEFAULT"
_ZN10layer_norm22ln_bwd_finalize_kernelINS_22Kernel_traits_finalizeILj8192E6__halfS2_S2_S2_fjLb1ELj1024ELj4ENS_18Kernel_traits_baseILj8192ES2_S2_S2_S2_fjLj1024EEEEELb1ELb0EEEvNS_9BwdParamsE:
.text._ZN10layer_norm22ln_bwd_finalize_kernelINS_22Kernel_traits_finalizeILj8192E6__halfS2_S2_S2_fjLb1ELj1024ELj4ENS_18Kernel_traits_baseILj8192ES2_S2_S2_S2_fjLj1024EEEEELb1ELb0EEEvNS_9BwdParamsE:
        /* <DEDUP_REMOVED lines=57> */
.L_x_2515:
        /* <DEDUP_REMOVED lines=87> */
.L_x_2514:
[----:B------:R-:W-:Y:S05]  /*0900*/  BSYNC.RECONVERGENT B1 ;  /* 0x0000000000017941 */ /* 0x000fea0003800200 */
.L_x_2513:
        /* <DEDUP_REMOVED lines=50> */
.L_x_2517:
[----:B------:R-:W-:Y:S05]  /*0c30*/  BSYNC.RECONVERGENT B1 ;  /* 0x0000000000017941 */ /* 0x000fea0003800200 */
.L_x_2516:
        /* <DEDUP_REMOVED lines=29> */
.L_x_2519:
[----:B------:R-:W-:Y:S05]  /*0e10*/  BSYNC.RECONVERGENT B1 ;  /* 0x0000000000017941 */ /* 0x000fea0003800200 */
.L_x_2518:
        /* <DEDUP_REMOVED lines=14> */
.L_x_2512:
[----:B------:R-:W-:Y:S05]  /*0f00*/  BSYNC.RECONVERGENT B0 ;  /* 0x0000000000007941 */ /* 0x000fea0003800200 */
.L_x_2511:
        /* <DEDUP_REMOVED lines=71> */
[----:B0-----:R-:W-:Y:S02]  /*1380*/  F2FP.F16.F32.PACK_AB R11, R11, R10 ;  /* 0x0000000a0b0b723e */ /* 0x001fe400000000ff */
[----:B--2---:R-:W-:-:S03]  /*1390*/  F2FP.F16.F32.PACK_AB R13, R13, R12 ;  /* 0x0000000c0d0d723e */ /* 0x004fc600000000ff */
[----:B------:R-:W-:Y:S01]  /*13a0*/  STG.E desc[UR6][R2.64], R11 ;  /* 0x0000000b02007986 */ /* 0x000fe2000c101906 */
[----:B----4-:R-:W-:-:S03]  /*13b0*/  F2FP.F16.F32.PACK_AB R15, R15, R14 ;  /* 0x0000000e0f0f723e */ /* 0x010fc600000000ff */
[----:B------:R-:W-:Y:S04]  /*13c0*/  STG.E desc[UR6][R4.64], R13 ;  /* 0x0000000d04007986 */ /* 0x000fe8000c101906 */
[----:B------:R-:W-:Y:S01]  /*13d0*/  STG.E desc[UR6][R6.64], R15 ;  /* 0x0000000f06007986 */ /* 0x000fe2000c101906 */
[----:B------:R-:W-:Y:S05]  /*13e0*/  EXIT ;  /* 0x000000000000794d */ /* 0x000fea0003800000 */
.L_x_2520:
        /* <DEDUP_REMOVED lines=9> */
.L_x_15614:


//--------------------- .text._ZN10layer_norm13ln_bwd_kernelINS_13Kernel_traitsI6__halfS2_S2_S2_fjLj8192ELj1ELj1ELj8ELj16ENS_18Kernel_traits_baseILj8192ES2_S2_S2_S2_fjLj256EEEEELb1ELb1ELb1ELb0EEEvNS_9BwdParamsE --------------------------
	.section	.text._ZN10layer_norm13ln_bwd_kernelINS_13Kernel_traitsI6__halfS2_S2_S2_fjLj8192ELj1ELj1ELj8ELj16ENS_18Kernel_traits_baseILj8192ES2_S2_S2_S2_fjLj256EEEEELb1ELb1ELb1ELb0EEEvNS_9BwdParamsE,"ax",@progbits
	.align	128
        .global         _ZN10layer_norm13ln_bwd_kernelINS_13Kernel_traitsI6__halfS2_S2_S2_fjLj8192ELj1ELj1ELj8ELj16ENS_18Kernel_traits_baseILj8192ES2_S2_S2_S2_fjLj256EEEEELb1ELb1ELb1ELb0EEEvNS_9BwdParamsE
        .type           _ZN10layer_norm13ln_bwd_kernelINS_13Kernel_traitsI6__halfS2_S2_S2_fjLj8192ELj1ELj1ELj8ELj16ENS_18Kernel_traits_baseILj8192ES2_S2_S2_S2_fjLj256EEEEELb1ELb1ELb1ELb0EEEvNS_9BwdParamsE,@function
        .size           _ZN10layer_norm13ln_bwd_kernelINS_13Kernel_traitsI6__halfS2_S2_S2_fjLj8192ELj1ELj1ELj8ELj16ENS_18Kernel_traits_baseILj8192ES2_S2_S2_S2_fjLj256EEEEELb1ELb1ELb1ELb0EEEvNS_9BwdParamsE,(.L_x_15615 - _ZN10layer_norm13ln_bwd_kernelINS_13Kernel_traitsI6__halfS2_S2_S2_fjLj8192ELj1ELj1ELj8ELj16ENS_18Kernel_traits_baseILj8192ES2_S2_S2_S2_fjLj256EEEEELb1ELb1ELb1ELb0EEEvNS_9BwdParamsE)
        .other          _ZN10layer_norm13ln_bwd_kernelINS_13Kernel_traitsI6__halfS2_S2_S2_fjLj8192ELj1ELj1ELj8ELj16ENS_18Kernel_traits_baseILj8192ES2_S2_S2_S2_fjLj256EEEEELb1ELb1ELb1ELb0EEEvNS_9BwdParamsE,@"STO_CUDA_ENTRY STV_DEFAULT"
_ZN10layer_norm13ln_bwd_kernelINS_13Kernel_traitsI6__halfS2_S2_S2_fjLj8192ELj1ELj1ELj8ELj16ENS_18Kernel_traits_baseILj8192ES2_S2_S2_S2_fjLj256EEEEELb1ELb1ELb1ELb0EEEvNS_9BwdParamsE:
.text._ZN10layer_norm13ln_bwd_kernelINS_13Kernel_traitsI6__halfS2_S2_S2_fjLj8192ELj1ELj1ELj8ELj16ENS_18Kernel_traits_baseILj8192ES2_S2_S2_S2_fjLj256EEEEELb1ELb1ELb1ELb0EEEvNS_9BwdParamsE:
[----:B------:R-:W-:Y:S01]  /*0000*/  LDC R1, c[0x0][0x37c] ;  /* 0x0000df00ff017b82 */ /* 0x000fe20000000800 */
[----:B------:R-:W0:Y:S01]  /*0010*/  S2R R2, SR_TID.X ;  /* 0x0000000000027919 */ /* 0x000e220000002100 */
[----:B------:R-:W1:Y:S01]  /*0020*/  LDCU UR9, c[0x0][0x388] ;  /* 0x00007100ff0977ac */ /* 0x000e620008000800 */
[----:B------:R-:W2:Y:S01]  /*0030*/  LDCU.64 UR20, c[0x0][0x358] ;  /* 0x00006b00ff1477ac */ /* 0x000ea20008000a00 */
[----:B-1----:R-:W-:-:S04]  /*0040*/  USHF.R.S32.HI UR4, URZ, 0x1f, UR9 ;  /* 0x0000001fff047899 */ /* 0x002fc80008011409 */
[----:B------:R-:W-:-:S06]  /*0050*/  ULEA.HI UR4, UR4, UR9, URZ, 0x3 ;  /* 0x0000000904047291 */ /* 0x000fcc000f8f18ff */
[----:B------:R-:W-:Y:S02]  /*0060*/  MOV R3, UR4 ;  /* 0x0000000400037c02 */ /* 0x000fe40008000f00 */
[----:B0-----:R-:W-:Y:S01]  /*0070*/  LOP3.LUT R0, R2, 0xff, RZ, 0x3c, !PT ;  /* 0x000000ff02007812 */ /* 0x001fe200078e3cff */
[----:B------:R-:W0:Y:S02]  /*0080*/  S2UR UR11, SR_CTAID.X ;  /* 0x00000000000b79c3 */ /* 0x000e240000002500 */
[----:B------:R-:W0:Y:S01]  /*0090*/  LDCU UR4, c[0x0][0x384] ;  /* 0x00007080ff0477ac */ /* 0x000e220008000800 */
[----:B------:R-:W-:Y:S02]  /*00a0*/  LEA.HI.SX32 R0, R3, R0, 0x1d ;  /* 0x0000000003007211 */ /* 0x000fe400078feaff */
[----:B------:R-:W-:Y:S02]  /*00b0*/  MOV R3, R2 ;  /* 0x0000000200037202 */ /* 0x000fe40000000f00 */
        /* <DEDUP_REMOVED lines=134> */
[----:B------:R-:W4:Y:S01]  /*0920*/  LDCU.64 UR24, c[0x0][0x438] ;  /* 0x00008700ff1877ac */ /* 0x000f220008000a00 */
[----:B------:R-:W0:Y:S01]  /*0930*/  LDCU.64 UR26, c[0x0][0x478] ;  /* 0x00008f00ff1a77ac */ /* 0x000e220008000a00 */
[----:B------:R-:W0:Y:S01]  /*0940*/  LDCU.128 UR16, c[0x0][0x3c0] ;  /* 0x00007800ff1077ac */ /* 0x000e220008000c00 */
[----:B------:R-:W0:Y:S01]  /*0950*/  LDCU.128 UR12, c[0x0][0x3f0] ;  /* 0x00007e00ff0c77ac */ /* 0x000e220008000c00 */
[----:B------:R-:W0:Y:S02]  /*0960*/  LDCU.64 UR28, c[0x0][0x380] ;  /* 0x00007000ff1c77ac */ /* 0x000e240008000a00 */
.L_x_2798:
[----:B0-----:R-:W-:Y:S02]  /*0970*/  UIMAD.WIDE UR6, UR11, 0x4, UR14 ;  /* 0x000000040b0678a5 */ /* 0x001fe4000f8e020e */
[----:B------:R-:W-:-:S04]  /*0980*/  UIMAD.WIDE UR8, UR11, 0x4, UR12 ;  /* 0x000000040b0878a5 */ /* 0x000fc8000f8e020c */
[----:B---3--:R-:W-:Y:S02]  /*0990*/  MOV R180, UR6 ;  /* 0x0000000600b47c02 */ /* 0x008fe40008000f00 */
[----:B------:R-:W-:Y:S01]  /*09a0*/  MOV R181, UR7 ;  /* 0x0000000700b57c02 */ /* 0x000fe20008000f00 */
[----:B------:R-:W-:-:S04]  /*09b0*/  UIMAD.WIDE UR6, UR11, 0x4, UR18 ;  /* 0x000000040b0678a5 */ /* 0x000fc8000f8e0212 */
[----:B--2---:R-:W2:Y:S01]  /*09c0*/  LDG.E R180, desc[UR20][R180.64] ;  /* 0x00000014b4b47981 */ /* 0x004ea2000c1e1900 */
[----:B-1----:R-:W-:Y:S02]  /*09d0*/  MOV R176, UR8 ;  /* 0x0000000800b07c02 */ /* 0x002fe40008000f00 */
[----:B------:R-:W-:Y:S02]  /*09e0*/  MOV R178, UR6 ;  /* 0x0000000600b27c02 */ /* 0x000fe40008000f00 */
[----:B------:R-:W-:Y:S02]  /*09f0*/  MOV R179, UR7 ;  /* 0x0000000700b37c02 */ /* 0x000fe40008000f00 */
[----:B------:R-:W-:-:S03]  /*0a00*/  MOV R177, UR9 ;  /* 0x0000000900b17c02 */ /* 0x000fc60008000f00 */
[----:B------:R-:W3:Y:S04]  /*0a10*/  LDG.E R178, desc[UR20][R178.64] ;  /* 0x00000014b2b27981 */ /* 0x000ee8000c1e1900 */
[----:B------:R-:W4:Y:S01]  /*0a20*/  LDG.E R176, desc[UR20][R176.64] ;  /* 0x00000014b0b07981 */ /* 0x000f22000c1e1900 */
[----:B------:R-:W-:Y:S01]  /*0a30*/  BSSY.RECONVERGENT B0, `(.L_x_2522) ;  /* 0x0000201000007945 */ /* 0x000fe20003800200 */
[----:B--2---:R-:W-:Y:S02]  /*0a40*/  R2UR UR33, R180 ;  /* 0x00000000b42172ca */ /* 0x004fe400000e0000 */
[----:B---3--:R-:W-:-:S11]  /*0a50*/  R2UR UR32, R178 ;  /* 0x00000000b22072ca */ /* 0x008fd600000e0000 */
[----:B------:R-:W-:Y:S01]  /*0a60*/  UISETP.GE.AND UP2, UPT, UR33, 0x1, UPT ;  /* 0x000000012100788c */ /* 0x000fe2000bf46270 */
[----:B----4-:R-:W-:-:S08]  /*0a70*/  R2UR UR10, R176 ;  /* 0x00000000b00a72ca */ /* 0x010fd000000e0000 */
[----:B-----5:R-:W-:Y:S07]  /*0a80*/  BRA.U !UP2, `(.L_x_2523) ;  /* 0x000000190ab87547 */ /* 0x020fee000b800000 */
[----:B------:R-:W-:-:S06]  /*0a90*/  UIMAD.WIDE UR6, UR11, 0x4, UR16 ;  /* 0x000000040b0678a5 */ /* 0x000fcc000f8e0210 */
[----:B------:R-:W-:Y:S02]  /*0aa0*/  MOV R176, UR6 ;  /* 0x0000000600b07c02 */ /* 0x000fe40008000f00 */
[----:B------:R-:W-:-:S05]  /*0ab0*/  MOV R177, UR7 ;  /* 0x0000000700b17c02 */ /* 0x000fca0008000f00 */
[----:B------:R0:W2:Y:S01]  /*0ac0*/  LDG.E R176, desc[UR20][R176.64] ;  /* 0x00000014b0b07981 */ /* 0x0000a2000c1e1900 */
[----:B------:R-:W-:Y:S01]  /*0ad0*/  UISETP.GE.AND UP3, UPT, UR10, 0x1, UPT ;  /* 0x000000010a00788c */ /* 0x000fe2000bf66270 */
[C---:B------:R-:W-:Y:S01]  /*0ae0*/  ISETP.GE.U32.AND P1, PT, R0.reuse, 0x100, PT ;  /* 0x000001000000780c */ /* 0x040fe20003f26070 */
[----:B------:R-:W-:Y:S01]  /*0af0*/  UMOV UR9, UR4 ;  /* 0x0000000400097c82 */ /* 0x000fe20008000000 */
[----:B------:R-:W3:Y:S01]  /*0b00*/  S2R R2, SR_TID.X ;  /* 0x0000000000027919 */ /* 0x000ee20000002100 */
[----:B------:R-:W-:Y:S01]  /*0b10*/  HFMA2 R185, -RZ, RZ, 0, 0 ;  /* 0x00000000ffb97431 */ /* 0x000fe200000001ff */
[----:B------:R-:W-:Y:S01]  /*0b20*/  BSSY.RECONVERGENT B1, `(.L_x_2524) ;  /* 0x000007c000017945 */ /* 0x000fe20003800200 */
[----:B------:R-:W-:Y:S02]  /*0b30*/  PLOP3.LUT P0, PT, PT, PT, UP3, 0x80, 0x8 ;  /* 0x000000000008781c */ /* 0x000fe40003f0f038 */
[----:B------:R-:W-:Y:S02]  /*0b40*/  CS2R R188, SRZ ;  /* 0x0000000000bc7805 */ /* 0x000fe4000001ff00 */
[----:B------:R-:W-:-:S02]  /*0b50*/  ISETP.GE.U32.AND P2, PT, R0, 0x200, PT ;  /* 0x000002000000780c */ /* 0x000fc40003f46070 */
[C---:B------:R-:W-:Y:S01]  /*0b60*/  ISETP.GE.U32.AND P3, PT, R0.reuse, 0x300, PT ;  /* 0x000003000000780c */ /* 0x040fe20003f66070 */
[----:B------:R-:W-:Y:S01]  /*0b70*/  @UP3 UIADD3 UR5, UPT, UPT, UR10, -0x1, URZ ;  /* 0xffffffff0a053890 */ /* 0x000fe2000fffe0ff */
[----:B------:R-:W-:-:S03]  /*0b80*/  ISETP.GE.U32.AND P4, PT, R0, 0x400, PT ;  /* 0x000004000000780c */ /* 0x000fc60003f86070 */
[----:B------:R-:W-:-:S04]  /*0b90*/  @UP3 UIMAD UR5, UR5, UR9, URZ ;  /* 0x00000009050532a4 */ /* 0x000fc8000f8e02ff */
[----:B------:R-:W-:-:S04]  /*0ba0*/  @UP3 USHF.R.S32.HI UR6, URZ, 0x1f, UR5 ;  /* 0x0000001fff063899 */ /* 0x000fc80008011405 */
[----:B------:R-:W-:Y:S02]  /*0bb0*/  @UP3 ULEA.HI UR8, UR6, UR5, URZ, 0x3 ;  /* 0x0000000506083291 */ /* 0x000fe4000f8f18ff */
[----:B------:R-:W-:Y:S02]  /*0bc0*/  UIADD3 UR6, UPT, UPT, UR33, -0x1, URZ ;  /* 0xffffffff21067890 */ /* 0x000fe4000fffe0ff */
[----:B------:R-:W-:Y:S02]  /*0bd0*/  UIMAD UR5, UR11, UR9, URZ ;  /* 0x000000090b0572a4 */ /* 0x000fe4000f8e02ff */
[----:B------:R-:W-:Y:S01]  /*0be0*/  UIMAD UR7, UR6, UR9, URZ ;  /* 0x00000009060772a4 */ /* 0x000fe2000f8e02ff */
[----:B0-----:R-:W-:Y:S01]  /*0bf0*/  MOV R177, UR8 ;  /* 0x0000000800b17c02 */ /* 0x001fe20008000f00 */
[----:B------:R-:W-:Y:S02]  /*0c00*/  USHF.R.S32.HI UR6, URZ, 0x1f, UR5 ;  /* 0x0000001fff067899 */ /* 0x000fe40008011405 */
[----:B------:R-:W-:-:S02]  /*0c10*/  USHF.R.S32.HI UR8, URZ, 0x1f, UR7 ;  /* 0x0000001fff087899 */ /* 0x000fc40008011407 */
[----:B------:R-:W-:Y:S01]  /*0c20*/  ULEA.HI UR6, UR6, UR5, URZ, 0x3 ;  /* 0x0000000506067291 */ /* 0x000fe2000f8f18ff */
[----:B---3--:R-:W-:Y:S01]  /*0c30*/  @P0 LEA.HI.SX32 R185, R177, R2, 0x1d ;  /* 0x00000002b1b90211 */ /* 0x008fe200078feaff */
[----:B------:R-:W-:Y:S01]  /*0c40*/  ULEA.HI UR8, UR8, UR7, URZ, 0x3 ;  /* 0x0000000708087291 */ /* 0x000fe2000f8f18ff */
[----:B-1----:R-:W-:-:S03]  /*0c50*/  ISETP.NE.AND P0, PT, RZ, UR30, PT ;  /* 0x0000001eff007c0c */ /* 0x002fc6000bf05270 */
        /* <DEDUP_REMOVED lines=11> */
[----:B-1----:R-:W-:Y:S02]  /*0d10*/  IMAD.WIDE.U32 R180, R187, 0x10, R4 ;  /* 0x00000010bbb47825 */ /* 0x002fe400078e0004 */
[----:B------:R-:W0:Y:S04]  /*0d20*/  LDC.64 R4, c[0x0][0x3b0] ;  /* 0x0000ec00ff047b82 */ /* 0x000e280000000a00 */
[----:B------:R-:W3:Y:S01]  /*0d30*/  LDG.E.128 R180, desc[UR20][R180.64] ;  /* 0x00000014b4b47981 */ /* 0x000ee2000c1e1d00 */
[----:B------:R-:W-:-:S04]  /*0d40*/  ISETP.NE.U32.AND P0, PT, RZ, UR24, PT ;  /* 0x00000018ff007c0c */ /* 0x000fc8000bf05070 */
[----:B------:R-:W-:-:S13]  /*0d50*/  ISETP.NE.AND.EX P0, PT, RZ, UR25, PT, P0 ;  /* 0x00000019ff007c0c */ /* 0x000fda000bf05300 */
[----:B------:R-:W1:Y:S01]  /*0d60*/  @P0 LDC.64 R188, c[0x0][0x438] ;  /* 0x00010e00ffbc0b82 */ /* 0x000e620000000a00 */
[----:B0-----:R-:W-:-:S06]  /*0d70*/  IMAD.WIDE.U32 R192, R185, 0x8, R4 ;  /* 0x00000008b9c07825 */ /* 0x001fcc00078e0004 */
[----:B------:R-:W5:Y:S02]  /*0d80*/  LDG.E.64 R192, desc[UR20][R192.64] ;  /* 0x00000014c0c07981 */ /* 0x000f64000c1e1b00 */
[----:B-----5:R-:W-:Y:S02]  /*0d90*/  HADD2.F32 R4, -RZ, R148.H0_H0 ;  /* 0x20000094ff047230 */ /* 0x020fe40000004100 */
[----:B------:R-:W-:Y:S02]  /*0da0*/  HADD2.F32 R200, -RZ, R149.H0_H0 ;  /* 0x20000095ffc87230 */ /* 0x000fe40000004100 */
[----:B-1----:R-:W-:-:S05]  /*0db0*/  @P0 IMAD.WIDE.U32 R188, R186, 0x10, R188 ;  /* 0x00000010babc0825 */ /* 0x002fca00078e00bc */
[----:B------:R0:W5:Y:S01]  /*0dc0*/  @P0 LDG.E.128 R20, desc[UR20][R188.64] ;  /* 0x00000014bc140981 */ /* 0x000162000c1e1d00 */
[--C-:B------:R-:W-:Y:S02]  /*0dd0*/  HADD2.F32 R208, -RZ, R150.reuse.H0_H0 ;  /* 0x20000096ffd07230 */ /* 0x100fe40000004100 */
[----:B------:R-:W-:Y:S02]  /*0de0*/  HADD2.F32 R201, -RZ, R149.H1_H1 ;  /* 0x30000095ffc97230 */ /* 0x000fe40000004100 */
[--C-:B------:R-:W-:Y:S02]  /*0df0*/  HADD2.F32 R228, -RZ, R151.reuse.H0_H0 ;  /* 0x20000097ffe47230 */ /* 0x100fe40000004100 */
[----:B------:R-:W-:Y:S02]  /*0e00*/  HADD2.F32 R230, -RZ, R150.H1_H1 ;  /* 0x30000096ffe67230 */ /* 0x000fe40000004100 */
[----:B------:R-:W-:Y:S01]  /*0e10*/  HADD2.F32 R244, -RZ, R151.H1_H1 ;  /* 0x30000097fff47230 */ /* 0x000fe20000004100 */
[----:B------:R-:W-:-:S02]  /*0e20*/  IADD3 R187, PT, PT, R187, 0x100, RZ ;  /* 0x00000100bbbb7810 */ /* 0x000fc40007ffe0ff */
[----:B------:R-:W-:Y:S02]  /*0e30*/  IADD3 R185, PT, PT, R185, 0x100, RZ ;  /* 0x00000100b9b97810 */ /* 0x000fe40007ffe0ff */
[----:B------:R-:W-:Y:S01]  /*0e40*/  IADD3 R186, PT, PT, R186, 0x100, RZ ;  /* 0x00000100baba7810 */ /* 0x000fe20007ffe0ff */
[--C-:B--2---:R-:W-:Y:S02]  /*0e50*/  HADD2.F32 R3, -RZ, R176.reuse.H0_H0 ;  /* 0x200000b0ff037230 */ /* 0x104fe40000004100 */
[----:B------:R-:W-:-:S03]  /*0e60*/  HADD2.F32 R19, -RZ, R176.H1_H1 ;  /* 0x300000b0ff137230 */ /* 0x000fc60000004100 */
[C---:B------:R-:W-:Y:S01]  /*0e70*/  FADD.FTZ R3, -R184.reuse, R3 ;  /* 0x00000003b8037221 */ /* 0x040fe20000010100 */
[----:B------:R-:W-:Y:S02]  /*0e80*/  HADD2.F32 R176, -RZ, R148.H1_H1 ;  /* 0x30000094ffb07230 */ /* 0x000fe40000004100 */
[----:B------:R-:W-:Y:S01]  /*0e90*/  FADD.FTZ R6, -R184, R19 ;  /* 0x00000013b8067221 */ /* 0x000fe20000010100 */
[--C-:B---3--:R-:W-:Y:S02]  /*0ea0*/  HADD2.F32 R5, -RZ, R180.reuse.H0_H0 ;  /* 0x200000b4ff057230 */ /* 0x108fe40000004100 */
[----:B------:R-:W-:Y:S01]  /*0eb0*/  FMUL.FTZ R3, R3, UR32 ;  /* 0x0000002003037c20 */ /* 0x000fe20008410000 */
[----:B------:R-:W-:Y:S02]  /*0ec0*/  HADD2.F32 R180, -RZ, R180.H1_H1 ;  /* 0x300000b4ffb47230 */ /* 0x000fe40000004100 */
[--C-:B------:R-:W-:Y:S02]  /*0ed0*/  HADD2.F32 R19, -RZ, R177.reuse.H0_H0 ;  /* 0x200000b1ff137230 */ /* 0x100fe40000004100 */
[-C--:B------:R-:W-:Y:S01]  /*0ee0*/  FMUL.FTZ R4, R4, R5.reuse ;  /* 0x0000000504047220 */ /* 0x080fe20000410000 */
[----:B------:R-:W-:Y:S01]  /*0ef0*/  FADD.FTZ R84, R84, R5 ;  /* 0x0000000554547221 */ /* 0x000fe20000010000 */
[----:B------:R-:W-:Y:S01]  /*0f00*/  FFMA.FTZ R116, R3, R5, R116 ;  /* 0x0000000503747223 */ /* 0x000fe20000010074 */
[----:B------:R-:W-:Y:S01]  /*0f10*/  FMUL.FTZ R5, R176, R180 ;  /* 0x000000b4b0057220 */ /* 0x000fe20000410000 */
[----:B0-----:R-:W-:-:S02]  /*0f20*/  HADD2.F32 R189, -RZ, R177.H1_H1 ;  /* 0x300000b1ffbd7230 */ /* 0x001fc40000004100 */
[----:B------:R-:W-:Y:S01]  /*0f30*/  FADD.FTZ R19, -R184, R19 ;  /* 0x00000013b8137221 */ /* 0x000fe20000010100 */
[--C-:B------:R-:W-:Y:S02]  /*0f40*/  HADD2.F32 R177, -RZ, R181.reuse.H0_H0 ;  /* 0x200000b5ffb17230 */ /* 0x100fe40000004100 */
[----:B------:R-:W-:Y:S02]  /*0f50*/  HADD2.F32 R176, -RZ, R181.H1_H1 ;  /* 0x300000b5ffb07230 */ /* 0x000fe40000004100 */
[----:B------:R-:W-:Y:S02]  /*0f60*/  HADD2.F32 R181, -RZ, R178.H0_H0 ;  /* 0x200000b2ffb57230 */ /* 0x000fe40000004100 */
[----:B------:R-:W-:Y:S01]  /*0f70*/  FMUL.FTZ R19, R19, UR32 ;  /* 0x0000002013137c20 */ /* 0x000fe20008410000 */
[----:B------:R-:W-:Y:S01]  /*0f80*/  FADD.FTZ R86, R86, R177 ;  /* 0x000000b156567221 */ /* 0x000fe20000010000 */
[-C--:B------:R-:W-:Y:S01]  /*0f90*/  FMUL.FTZ R200, R200, R177.reuse ;  /* 0x000000b1c8c87220 */ /* 0x080fe20000410000 */
[----:B------:R-:W-:Y:S01]  /*0fa0*/  FADD.FTZ R181, -R184, R181 ;  /* 0x000000b5b8b57221 */ /* 0x000fe20000010100 */
[----:B------:R-:W-:Y:S01]  /*0fb0*/  FFMA.FTZ R118, R19, R177, R118 ;  /* 0x000000b113767223 */ /* 0x000fe20000010076 */
[----:B------:R-:W-:-:S02]  /*0fc0*/  HADD2.F32 R177, -RZ, R182.H0_H0 ;  /* 0x200000b6ffb17230 */ /* 0x000fc40000004100 */
[----:B------:R-:W-:-:S03]  /*0fd0*/  FMUL.FTZ R209, R181, UR32 ;  /* 0x00000020b5d17c20 */ /* 0x000fc60008410000 */
[----:B------:R-:W-:Y:S01]  /*0fe0*/  FADD.FTZ R80, R80, R177 ;  /* 0x000000b150507221 */ /* 0x000fe20000010000 */
[-C--:B------:R-:W-:Y:S01]  /*0ff0*/  FFMA.FTZ R112, R209, R177.reuse, R112 ;  /* 0x000000b1d1707223 */ /* 0x080fe20000010070 */
[----:B------:R-:W-:Y:S01]  /*1000*/  FMUL.FTZ R208, R208, R177 ;  /* 0x000000b1d0d07220 */ /* 0x000fe20000410000 */
[----:B------:R-:W-:Y:S02]  /*1010*/  HADD2.F32 R177, -RZ, R179.H0_H0 ;  /* 0x200000b3ffb17230 */ /* 0x000fe40000004100 */
[----:B------:R-:W-:-:S03]  /*1020*/  FADD.FTZ R189, -R184, R189 ;  /* 0x000000bdb8bd7221 */ /* 0x000fc60000010100 */
[----:B------:R-:W-:Y:S01]  /*1030*/  FADD.FTZ R177, -R184, R177 ;  /* 0x000000b1b8b17221 */ /* 0x000fe20000010100 */
[----:B------:R-:W-:-:S03]  /*1040*/  FMUL.FTZ R202, R189, UR32 ;  /* 0x00000020bdca7c20 */ /* 0x000fc60008410000 */
[----:B------:R-:W-:Y:S01]  /*1050*/  FMUL.FTZ R231, R177, UR32 ;  /* 0x00000020b1e77c20 */ /* 0x000fe20008410000 */
[----:B------:R-:W-:Y:S02]  /*1060*/  HADD2.F32 R177, -RZ, R183.H0_H0 ;  /* 0x200000b7ffb17230 */ /* 0x000fe40000004100 */
[-C--:B------:R-:W-:Y:S01]  /*1070*/  FMUL.FTZ R201, R201, R176.reuse ;  /* 0x000000b0c9c97220 */ /* 0x080fe20000410000 */
[----:B------:R-:W-:Y:S01]  /*1080*/  FADD.FTZ R87, R87, R176 ;  /* 0x000000b057577221 */ /* 0x000fe20000010000 */
[----:B------:R-:W-:Y:S01]  /*1090*/  FFMA.FTZ R119, R202, R176, R119 ;  /* 0x000000b0ca777223 */ /* 0x000fe20000010077 */
[----:B------:R-:W-:Y:S01]  /*10a0*/  FADD.FTZ R176, RZ, R4 ;  /* 0x00000004ffb07221 */ /* 0x000fe20000010000 */
[----:B------:R-:W-:Y:S01]  /*10b0*/  FADD.FTZ R82, R82, R177 ;  /* 0x000000b152527221 */ /* 0x000fe20000010000 */
[-C--:B------:R-:W-:Y:S01]  /*10c0*/  FFMA.FTZ R114, R231, R177.reuse, R114 ;  /* 0x000000b1e7727223 */ /* 0x080fe20000010072 */
[----:B------:R-:W-:Y:S01]  /*10d0*/  FMUL.FTZ R228, R228, R177 ;  /* 0x000000b1e4e47220 */ /* 0x000fe20000410000 */
[----:B------:R-:W-:Y:S01]  /*10e0*/  FMUL.FTZ R6, R6, UR32 ;  /* 0x0000002006067c20 */ /* 0x000fe20008410000 */
[----:B------:R-:W-:Y:S01]  /*10f0*/  FFMA.FTZ R177, R3, R4, RZ ;  /* 0x0000000403b17223 */ /* 0x000fe200000100ff */
[----:B------:R-:W-:-:S02]  /*1100*/  HADD2.F32 R181, -RZ, R179.H1_H1 ;  /* 0x300000b3ffb57230 */ /* 0x000fc40000004100 */
[----:B------:R-:W-:Y:S01]  /*1110*/  FADD.FTZ R179, R176, R5 ;  /* 0x00000005b0b37221 */ /* 0x000fe20000010000 */
[----:B------:R-:W-:Y:S01]  /*1120*/  FFMA.FTZ R176, R6, R5, R177 ;  /* 0x0000000506b07223 */ /* 0x000fe200000100b1 */
[----:B------:R-:W-:Y:S02]  /*1130*/  HADD2.F32 R189, -RZ, R178.H1_H1 ;  /* 0x300000b2ffbd7230 */ /* 0x000fe40000004100 */
[----:B------:R-:W-:Y:S01]  /*1140*/  FADD.FTZ R178, R179, R200 ;  /* 0x000000c8b3b27221 */ /* 0x000fe20000010000 */
[----:B------:R-:W-:Y:S01]  /*1150*/  FFMA.FTZ R177, R19, R200, R176 ;  /* 0x000000c813b17223 */ /* 0x000fe200000100b0 */
[----:B------:R-:W-:Y:S02]  /*1160*/  HADD2.F32 R182, -RZ, R182.H1_H1 ;  /* 0x300000b6ffb67230 */ /* 0x000fe40000004100 */
[----:B------:R-:W-:Y:S01]  /*1170*/  FADD.FTZ R189, -R184, R189 ;  /* 0x000000bdb8bd7221 */ /* 0x000fe20000010100 */
[----:B------:R-:W-:Y:S01]  /*1180*/  FADD.FTZ R179, R178, R201 ;  /* 0x000000c9b2b37221 */ /* 0x000fe20000010000 */
[----:B------:R-:W-:-:S02]  /*1190*/  FFMA.FTZ R176, R202, R201, R177 ;  /* 0x000000c9cab07223 */ /* 0x000fc400000100b1 */
[----:B------:R-:W-:Y:S01]  /*11a0*/  FMUL.FTZ R232, R189, UR32 ;  /* 0x00000020bde87c20 */ /* 0x000fe20008410000 */
[----:B------:R-:W-:Y:S01]  /*11b0*/  FMUL.FTZ R230, R230, R182 ;  /* 0x000000b6e6e67220 */ /* 0x000fe20000410000 */
[----:B------:R-:W-:Y:S01]  /*11c0*/  FADD.FTZ R179, R179, R208 ;  /* 0x000000d0b3b37221 */ /* 0x000fe20000010000 */
[----:B------:R-:W-:Y:S01]  /*11d0*/  FFMA.FTZ R177, R209, R208, R176 ;  /* 0x000000d0d1b17223 */ /* 0x000fe200000100b0 */
[----:B------:R-:W-:Y:S02]  /*11e0*/  HADD2.F32 R183, -RZ, R183.H1_H1 ;  /* 0x300000b7ffb77230 */ /* 0x000fe40000004100 */
[----:B------:R-:W-:Y:S01]  /*11f0*/  FADD.FTZ R181, -R184, R181 ;  /* 0x000000b5b8b57221 */ /* 0x000fe20000010100 */
[----:B------:R-:W-:Y:S01]  /*1200*/  FADD.FTZ R179, R179, R230 ;  /* 0x000000e6b3b37221 */ /* 0x000fe20000010000 */
[----:B------:R-:W-:Y:S02]  /*1210*/  FFMA.FTZ R176, R232, R230, R177 ;  /* 0x000000e6e8b07223 */ /* 0x000fe400000100b1 */
[----:B------:R-:W-:Y:S01]  /*1220*/  FMUL.FTZ R246, R181, UR32 ;  /* 0x00000020b5f67c20 */ /* 0x000fe20008410000 */
        /* <DEDUP_REMOVED lines=11> */
.L_x_2525:
[----:B------:R-:W-:Y:S05]  /*12e0*/  BSYNC.RECONVERGENT B1 ;  /* 0x0000000000017941 */ /* 0x000fea0003800200 */
.L_x_2524:
        /* <DEDUP_REMOVED lines=14> */
[----:B-----5:R-:W-:-:S02]  /*13d0*/  HADD2.F32 R10, -RZ, R140.H0_H0 ;  /* 0x2000008cff0a7230 */ /* 0x020fc40000004100 */
[----:B------:R-:W-:Y:S02]  /*13e0*/  HADD2.F32 R16, -RZ, R141.H0_H0 ;  /* 0x2000008dff107230 */ /* 0x000fe40000004100 */
[----:B0-----:R-:W-:-:S05]  /*13f0*/  @P0 IMAD.WIDE.U32 R8, R186, 0x10, R8 ;  /* 0x00000010ba080825 */ /* 0x001fca00078e0008 */
[----:B------:R0:W5:Y:S01]  /*1400*/  @P0 LDG.E.128 R152, desc[UR20][R8.64] ;  /* 0x0000001408980981 */ /* 0x000162000c1e1d00 */
[----:B------:R-:W-:Y:S02]  /*1410*/  HADD2.F32 R210, -RZ, R142.H0_H0 ;  /* 0x2000008effd27230 */ /* 0x000fe40000004100 */
[--C-:B------:R-:W-:Y:S02]  /*1420*/  HADD2.F32 R226, -RZ, R143.reuse.H0_H0 ;  /* 0x2000008fffe27230 */ /* 0x100fe40000004100 */
[----:B0-----:R-:W-:Y:S02]  /*1430*/  HADD2.F32 R9, -RZ, R140.H1_H1 ;  /* 0x3000008cff097230 */ /* 0x001fe40000004100 */
[----:B------:R-:W-:Y:S02]  /*1440*/  HADD2.F32 R229, -RZ, R142.H1_H1 ;  /* 0x3000008effe57230 */ /* 0x000fe40000004100 */
[----:B------:R-:W-:Y:S01]  /*1450*/  HADD2.F32 R245, -RZ, R143.H1_H1 ;  /* 0x3000008ffff57230 */ /* 0x000fe20000004100 */
[----:B------:R-:W-:-:S02]  /*1460*/  IADD3 R187, PT, PT, R187, 0x100, RZ ;  /* 0x00000100bbbb7810 */ /* 0x000fc40007ffe0ff */
[----:B------:R-:W-:Y:S02]  /*1470*/  IADD3 R185, PT, PT, R185, 0x100, RZ ;  /* 0x00000100b9b97810 */ /* 0x000fe40007ffe0ff */
[----:B------:R-:W-:Y:S01]  /*1480*/  IADD3 R186, PT, PT, R186, 0x100, RZ ;  /* 0x00000100baba7810 */ /* 0x000fe20007ffe0ff */
[--C-:B---3--:R-:W-:Y:S02]  /*1490*/  HADD2.F32 R7, -RZ, R176.reuse.H0_H0 ;  /* 0x200000b0ff077230 */ /* 0x108fe40000004100 */
[----:B------:R-:W-:-:S03]  /*14a0*/  HADD2.F32 R191, -RZ, R176.H1_H1 ;  /* 0x300000b0ffbf7230 */ /* 0x000fc60000004100 */
[C---:B------:R-:W-:Y:S01]  /*14b0*/  FADD.FTZ R7, -R184.reuse, R7 ;  /* 0x00000007b8077221 */ /* 0x040fe20000010100 */
[--C-:B------:R-:W-:Y:S02]  /*14c0*/  HADD2.F32 R203, -RZ, R177.reuse.H0_H0 ;  /* 0x200000b1ffcb7230 */ /* 0x100fe40000004100 */
[----:B----4-:R-:W-:Y:S02]  /*14d0*/  HADD2.F32 R15, -RZ, R180.H0_H0 ;  /* 0x200000b4ff0f7230 */ /* 0x010fe40000004100 */
[----:B------:R-:W-:Y:S01]  /*14e0*/  FMUL.FTZ R7, R7, UR32 ;  /* 0x0000002007077c20 */ /* 0x000fe20008410000 */
[----:B------:R-:W-:Y:S02]  /*14f0*/  FADD.FTZ R191, -R184, R191 ;  /* 0x000000bfb8bf7221 */ /* 0x000fe40000010100 */
[----:B------:R-:W-:Y:S01]  /*1500*/  FADD.FTZ R76, R76, R15 ;  /* 0x0000000f4c4c7221 */ /* 0x000fe20000010000 */
[-C--:B------:R-:W-:Y:S01]  /*1510*/  FFMA.FTZ R108, R7, R15.reuse, R108 ;  /* 0x0000000f076c7223 */ /* 0x080fe2000001006c */
[----:B------:R-:W-:Y:S01]  /*1520*/  FMUL.FTZ R8, R10, R15 ;  /* 0x0000000f0a087220 */ /* 0x000fe20000410000 */
[----:B------:R-:W-:Y:S01]  /*1530*/  FADD.FTZ R15, -R184, R203 ;  /* 0x000000cbb80f7221 */ /* 0x000fe20000010100 */
[----:B------:R-:W-:Y:S01]  /*1540*/  FMUL.FTZ R10, R191, UR32 ;  /* 0x00000020bf0a7c20 */ /* 0x000fe20008410000 */
[----:B------:R-:W-:-:S02]  /*1550*/  HADD2.F32 R191, -RZ, R177.H1_H1 ;  /* 0x300000b1ffbf7230 */ /* 0x000fc40000004100 */
[----:B------:R-:W-:Y:S02]  /*1560*/  HADD2.F32 R177, -RZ, R181.H0_H0 ;  /* 0x200000b5ffb17230 */ /* 0x000fe40000004100 */
[----:B------:R-:W-:-:S03]  /*1570*/  FMUL.FTZ R15, R15, UR32 ;  /* 0x000000200f0f7c20 */ /* 0x000fc60008410000 */
[----:B------:R-:W-:Y:S01]  /*1580*/  FADD.FTZ R78, R78, R177 ;  /* 0x000000b14e4e7221 */ /* 0x000fe20000010000 */
[-C--:B------:R-:W-:Y:S01]  /*1590*/  FFMA.FTZ R110, R15, R177.reuse, R110 ;  /* 0x000000b10f6e7223 */ /* 0x080fe2000001006e */
[----:B------:R-:W-:Y:S01]  /*15a0*/  FMUL.FTZ R16, R16, R177 ;  /* 0x000000b110107220 */ /* 0x000fe20000410000 */
[----:B------:R-:W-:-:S05]  /*15b0*/  HADD2.F32 R177, -RZ, R178.H0_H0 ;  /* 0x200000b2ffb17230 */ /* 0x000fca0000004100 */
[----:B------:R-:W-:-:S04]  /*15c0*/  FADD.FTZ R177, -R184, R177 ;  /* 0x000000b1b8b17221 */ /* 0x000fc80000010100 */
[----:B------:R-:W-:Y:S01]  /*15d0*/  FMUL.FTZ R211, R177, UR32 ;  /* 0x00000020b1d37c20 */ /* 0x000fe20008410000 */
[----:B------:R-:W-:-:S05]  /*15e0*/  HADD2.F32 R177, -RZ, R182.H0_H0 ;  /* 0x200000b6ffb17230 */ /* 0x000fca0000004100 */
[----:B------:R-:W-:Y:S01]  /*15f0*/  FADD.FTZ R72, R72, R177 ;  /* 0x000000b148487221 */ /* 0x000fe20000010000 */
[-C--:B------:R-:W-:Y:S01]  /*1600*/  FFMA.FTZ R104, R211, R177.reuse, R104 ;  /* 0x000000b1d3687223 */ /* 0x080fe20000010068 */
[----:B------:R-:W-:Y:S01]  /*1610*/  FMUL.FTZ R210, R210, R177 ;  /* 0x000000b1d2d27220 */ /* 0x000fe20000410000 */
[----:B------:R-:W-:Y:S02]  /*1620*/  HADD2.F32 R177, -RZ, R179.H0_H0 ;  /* 0x200000b3ffb17230 */ /* 0x000fe40000004100 */
[C---:B------:R-:W-:Y:S01]  /*1630*/  FADD.FTZ R191, -R184.reuse, R191 ;  /* 0x000000bfb8bf7221 */ /* 0x040fe20000010100 */
[----:B------:R-:W-:Y:S02]  /*1640*/  HADD2.F32 R176, -RZ, R181.H1_H1 ;  /* 0x300000b5ffb07230 */ /* 0x000fe40000004100 */
[----:B------:R-:W-:Y:S01]  /*1650*/  FADD.FTZ R177, -R184, R177 ;  /* 0x000000b1b8b17221 */ /* 0x000fe20000010100 */
[----:B------:R-:W-:Y:S02]  /*1660*/  HADD2.F32 R181, -RZ, R178.H1_H1 ;  /* 0x300000b2ffb57230 */ /* 0x000fe40000004100 */
[----:B------:R-:W-:Y:S01]  /*1670*/  FMUL.FTZ R204, R191, UR32 ;  /* 0x00000020bfcc7c20 */ /* 0x000fe20008410000 */
[----:B------:R-:W-:-:S02]  /*1680*/  HADD2.F32 R203, -RZ, R141.H1_H1 ;  /* 0x3000008dffcb7230 */ /* 0x000fc40000004100 */
[----:B------:R-:W-:Y:S01]  /*1690*/  FMUL.FTZ R217, R177, UR32 ;  /* 0x00000020b1d97c20 */ /* 0x000fe20008410000 */
[----:B------:R-:W-:Y:S02]  /*16a0*/  HADD2.F32 R180, -RZ, R180.H1_H1 ;  /* 0x300000b4ffb47230 */ /* 0x000fe40000004100 */
[----:B------:R-:W-:Y:S02]  /*16b0*/  HADD2.F32 R177, -RZ, R183.H0_H0 ;  /* 0x200000b7ffb17230 */ /* 0x000fe40000004100 */
[----:B------:R-:W-:Y:S01]  /*16c0*/  FADD.FTZ R181, -R184, R181 ;  /* 0x000000b5b8b57221 */ /* 0x000fe20000010100 */
[----:B------:R-:W-:Y:S01]  /*16d0*/  FADD.FTZ R79, R79, R176 ;  /* 0x000000b04f4f7221 */ /* 0x000fe20000010000 */
[-C--:B------:R-:W-:Y:S01]  /*16e0*/  FFMA.FTZ R111, R204, R176.reuse, R111 ;  /* 0x000000b0cc6f7223 */ /* 0x080fe2000001006f */
[----:B------:R-:W-:Y:S01]  /*16f0*/  FMUL.FTZ R203, R203, R176 ;  /* 0x000000b0cbcb7220 */ /* 0x000fe20000410000 */
[----:B------:R-:W-:Y:S01]  /*1700*/  FMUL.FTZ R9, R9, R180 ;  /* 0x000000b409097220 */ /* 0x000fe20000410000 */
[----:B------:R-:W-:Y:S01]  /*1710*/  FADD.FTZ R74, R74, R177 ;  /* 0x000000b14a4a7221 */ /* 0x000fe20000010000 */
[-C--:B------:R-:W-:Y:S01]  /*1720*/  FFMA.FTZ R106, R217, R177.reuse, R106 ;  /* 0x000000b1d96a7223 */ /* 0x080fe2000001006a */
[----:B------:R-:W-:Y:S01]  /*1730*/  FMUL.FTZ R226, R226, R177 ;  /* 0x000000b1e2e27220 */ /* 0x000fe20000410000 */
[----:B------:R-:W-:Y:S01]  /*1740*/  FADD.FTZ R176, R189, R8 ;  /* 0x00000008bdb07221 */ /* 0x000fe20000010000 */
[----:B------:R-:W-:Y:S01]  /*1750*/  FFMA.FTZ R177, R7, R8, R188 ;  /* 0x0000000807b17223 */ /* 0x000fe200000100bc */
[----:B------:R-:W-:Y:S01]  /*1760*/  FMUL.FTZ R218, R181, UR32 ;  /* 0x00000020b5da7c20 */ /* 0x000fe20008410000 */
[----:B------:R-:W-:-:S02]  /*1770*/  HADD2.F32 R181, -RZ, R179.H1_H1 ;  /* 0x300000b3ffb57230 */ /* 0x000fc40000004100 */
[----:B------:R-:W-:Y:S01]  /*1780*/  FADD.FTZ R179, R176, R9 ;  /* 0x00000009b0b37221 */ /* 0x000fe20000010000 */
[----:B------:R-:W-:-:S03]  /*1790*/  FFMA.FTZ R176, R10, R9, R177 ;  /* 0x000000090ab07223 */ /* 0x000fc600000100b1 */
[----:B------:R-:W-:Y:S01]  /*17a0*/  FADD.FTZ R178, R179, R16 ;  /* 0x00000010b3b27221 */ /* 0x000fe20000010000 */
[----:B------:R-:W-:Y:S01]  /*17b0*/  FFMA.FTZ R177, R15, R16, R176 ;  /* 0x000000100fb17223 */ /* 0x000fe200000100b0 */
[----:B------:R-:W-:Y:S02]  /*17c0*/  HADD2.F32 R182, -RZ, R182.H1_H1 ;  /* 0x300000b6ffb67230 */ /* 0x000fe40000004100 */
[----:B------:R-:W-:Y:S01]  /*17d0*/  FADD.FTZ R179, R178, R203 ;  /* 0x000000cbb2b37221 */ /* 0x000fe20000010000 */
[----:B------:R-:W-:Y:S02]  /*17e0*/  FFMA.FTZ R176, R204, R203, R177 ;  /* 0x000000cbccb07223 */ /* 0x000fe400000100b1 */
[----:B------:R-:W-:Y:S01]  /*17f0*/  FMUL.FTZ R229, R229, R182 ;  /* 0x000000b6e5e57220 */ /* 0x000fe20000410000 */
[----:B------:R-:W-:Y:S01]  /*1800*/  FADD.FTZ R178, R179, R210 ;  /* 0x000000d2b3b27221 */ /* 0x000fe20000010000 */
[----:B------:R-:W-:Y:S01]  /*1810*/  FFMA.FTZ R177, R211, R210, R176 ;  /* 0x000000d2d3b17223 */ /* 0x000fe200000100b0 */
[----:B------:R-:W-:Y:S01]  /*1820*/  FADD.FTZ R77, R77, R180 ;  /* 0x000000b44d4d7221 */ /* 0x000fe20000010000 */
[----:B------:R-:W-:Y:S01]  /*1830*/  FFMA.FTZ R109, R10, R180, R109 ;  /* 0x000000b40a6d7223 */ /* 0x000fe2000001006d */
[----:B------:R-:W-:-:S02]  /*1840*/  HADD2.F32 R180, -RZ, R183.H1_H1 ;  /* 0x300000b7ffb47230 */ /* 0x000fc40000004100 */
[----:B------:R-:W-:Y:S01]  /*1850*/  FADD.FTZ R181, -R184, R181 ;  /* 0x000000b5b8b57221 */ /* 0x000fe20000010100 */
[----:B------:R-:W-:Y:S01]  /*1860*/  FADD.FTZ R179, R178, R229 ;  /* 0x000000e5b2b37221 */ /* 0x000fe20000010000 */
[C---:B------:R-:W-:Y:S02]  /*1870*/  FFMA.FTZ R176, R218.reuse, R229, R177 ;  /* 0x000000e5dab07223 */ /* 0x040fe400000100b1 */
        /* <DEDUP_REMOVED lines=10> */
.L_x_2527:
[----:B------:R-:W-:Y:S05]  /*1920*/  BSYNC.RECONVERGENT B1 ;  /* 0x0000000000017941 */ /* 0x000fea0003800200 */
.L_x_2526:
        /* <DEDUP_REMOVED lines=99> */
.L_x_2529:
[----:B------:R-:W-:Y:S05]  /*1f60*/  BSYNC.RECONVERGENT B1 ;  /* 0x0000000000017941 */ /* 0x000fea0003800200 */
.L_x_2528:
[----:B------:R-:W-:Y:S05]  /*1f70*/  @!P4 BRA `(.L_x_2530) ;  /* 0x0000000800b0c947 */ /* 0x000fea0003800000 */
[----:B------:R-:W0:Y:S08]  /*1f80*/  LDC.64 R176, c[0x0][0x3a8] ;  /* 0x0000ea00ffb07b82 */ /* 0x000e300000000a00 */
[----:B------:R-:W1:Y:S01]  /*1f90*/  LDC.64 R180, c[0x0][0x428] ;  /* 0x00010a00ffb47b82 */ /* 0x000e620000000a00 */
[----:B------:R-:W-:-:S07]  /*1fa0*/  ISETP.NE.U32.AND P0, PT, RZ, UR24, PT ;  /* 0x00000018ff007c0c */ /* 0x000fce000bf05070 */
[----:B------:R-:W2:Y:S01]  /*1fb0*/  LDC.64 R190, c[0x0][0x3b0] ;  /* 0x0000ec00ffbe7b82 */ /* 0x000ea20000000a00 */
[----:B0-----:R-:W-:-:S06]  /*1fc0*/  IMAD.WIDE.U32 R176, R186, 0x10, R176 ;  /* 0x00000010bab07825 */ /* 0x001fcc00078e00b0 */
[----:B------:R-:W3:Y:S01]  /*1fd0*/  LDG.E.128 R176, desc[UR20][R176.64] ;  /* 0x00000014b0b07981 */ /* 0x000ee2000c1e1d00 */
[----:B-1----:R-:W-:Y:S01]  /*1fe0*/  IMAD.WIDE.U32 R180, R187, 0x10, R180 ;  /* 0x00000010bbb47825 */ /* 0x002fe200078e00b4 */
[----:B------:R-:W-:-:S05]  /*1ff0*/  ISETP.NE.AND.EX P0, PT, RZ, UR25, PT, P0 ;  /* 0x00000019ff007c0c */ /* 0x000fca000bf05300 */
[----:B------:R-:W4:Y:S01]  /*2000*/  LDG.E.128 R180, desc[UR20][R180.64] ;  /* 0x00000014b4b47981 */ /* 0x000f22000c1e1d00 */
[----:B--2---:R-:W-:-:S07]  /*2010*/  IMAD.WIDE.U32 R190, R185, 0x8, R190 ;  /* 0x00000008b9be7825 */ /* 0x004fce00078e00be */
[----:B------:R-:W0:Y:S02]  /*2020*/  @P0 LDC.64 R198, c[0x0][0x438] ;  /* 0x00010e00ffc60b82 */ /* 0x000e240000000a00 */
[----:B0-----:R-:W-:Y:S02]  /*2030*/  @P0 IMAD.WIDE.U32 R186, R186, 0x10, R198 ;  /* 0x00000010baba0825 */ /* 0x001fe400078e00c6 */
[----:B------:R0:W5:Y:S04]  /*2040*/  LDG.E.64 R198, desc[UR20][R190.64] ;  /* 0x00000014bec67981 */ /* 0x000168000c1e1b00 */
[----:B------:R0:W5:Y:S02]  /*2050*/  @P0 LDG.E.128 R160, desc[UR20][R186.64] ;  /* 0x00000014baa00981 */ /* 0x000164000c1e1d00 */
[----:B-----5:R-:W-:-:S02]  /*2060*/  HADD2.F32 R214, -RZ, R124.H0_H0 ;  /* 0x2000007cffd67230 */ /* 0x020fc40000004100 */
[--C-:B------:R-:W-:Y:S02]  /*2070*/  HADD2.F32 R237, -RZ, R126.reuse.H0_H0 ;  /* 0x2000007effed7230 */ /* 0x100fe40000004100 */
[----:B------:R-:W-:Y:S02]  /*2080*/  HADD2.F32 R234, -RZ, R126.H1_H1 ;  /* 0x3000007effea7230 */ /* 0x000fe40000004100 */
[----:B------:R-:W-:Y:S02]  /*2090*/  HADD2.F32 R241, -RZ, R127.H1_H1 ;  /* 0x3000007ffff17230 */ /* 0x000fe40000004100 */
[----:B---3--:R-:W-:Y:S02]  /*20a0*/  HADD2.F32 R185, -RZ, R176.H0_H0 ;  /* 0x200000b0ffb97230 */ /* 0x008fe40000004100 */
[----:B------:R-:W-:Y:S02]  /*20b0*/  HADD2.F32 R215, -RZ, R177.H0_H0 ;  /* 0x200000b1ffd77230 */ /* 0x000fe40000004100 */
[----:B------:R-:W-:-:S02]  /*20c0*/  HADD2.F32 R223, -RZ, R178.H0_H0 ;  /* 0x200000b2ffdf7230 */ /* 0x000fc40000004100 */
[----:B------:R-:W-:Y:S02]  /*20d0*/  HADD2.F32 R207, -RZ, R176.H1_H1 ;  /* 0x300000b0ffcf7230 */ /* 0x000fe40000004100 */
[C---:B------:R-:W-:Y:S01]  /*20e0*/  FADD.FTZ R185, -R184.reuse, R185 ;  /* 0x000000b9b8b97221 */ /* 0x040fe20000010100 */
[C---:B------:R-:W-:Y:S01]  /*20f0*/  FADD.FTZ R225, -R184.reuse, R215 ;  /* 0x000000d7b8e17221 */ /* 0x040fe20000010100 */
[----:B------:R-:W-:Y:S02]  /*2100*/  HADD2.F32 R221, -RZ, R177.H1_H1 ;  /* 0x300000b1ffdd7230 */ /* 0x000fe40000004100 */
[C---:B------:R-:W-:Y:S01]  /*2110*/  FADD.FTZ R239, -R184.reuse, R223 ;  /* 0x000000dfb8ef7221 */ /* 0x040fe20000010100 */
[----:B----4-:R-:W-:Y:S02]  /*2120*/  HADD2.F32 R177, -RZ, R180.H0_H0 ;  /* 0x200000b4ffb17230 */ /* 0x010fe40000004100 */
[----:B------:R-:W-:Y:S01]  /*2130*/  FADD.FTZ R216, -R184, R207 ;  /* 0x000000cfb8d87221 */ /* 0x000fe20000010100 */
[----:B------:R-:W-:-:S02]  /*2140*/  HADD2.F32 R223, -RZ, R125.H0_H0 ;  /* 0x2000007dffdf7230 */ /* 0x000fc40000004100 */
[----:B------:R-:W-:Y:S01]  /*2150*/  FMUL.FTZ R207, R185, UR32 ;  /* 0x00000020b9cf7c20 */ /* 0x000fe20008410000 */
[----:B------:R-:W-:Y:S02]  /*2160*/  HADD2.F32 R176, -RZ, R181.H0_H0 ;  /* 0x200000b5ffb07230 */ /* 0x000fe40000004100 */
[----:B------:R-:W-:Y:S01]  /*2170*/  FMUL.FTZ R225, R225, UR32 ;  /* 0x00000020e1e17c20 */ /* 0x000fe20008410000 */
[----:B------:R-:W-:Y:S02]  /*2180*/  HADD2.F32 R233, -RZ, R178.H1_H1 ;  /* 0x300000b2ffe97230 */ /* 0x000fe40000004100 */
[-C--:B------:R-:W-:Y:S01]  /*2190*/  FMUL.FTZ R214, R214, R177.reuse ;  /* 0x000000b1d6d67220 */ /* 0x080fe20000410000 */
[----:B------:R-:W-:Y:S01]  /*21a0*/  FADD.FTZ R60, R60, R177 ;  /* 0x000000b13c3c7221 */ /* 0x000fe20000010000 */
[----:B------:R-:W-:Y:S01]  /*21b0*/  FFMA.FTZ R92, R207, R177, R92 ;  /* 0x000000b1cf5c7223 */ /* 0x000fe2000001005c */
[-C--:B------:R-:W-:Y:S01]  /*21c0*/  FMUL.FTZ R223, R223, R176.reuse ;  /* 0x000000b0dfdf7220 */ /* 0x080fe20000410000 */
[----:B------:R-:W-:Y:S01]  /*21d0*/  FADD.FTZ R62, R62, R176 ;  /* 0x000000b03e3e7221 */ /* 0x000fe20000010000 */
[----:B------:R-:W-:Y:S01]  /*21e0*/  FFMA.FTZ R94, R225, R176, R94 ;  /* 0x000000b0e15e7223 */ /* 0x000fe2000001005e */
[----:B------:R-:W-:Y:S01]  /*21f0*/  FADD.FTZ R221, -R184, R221 ;  /* 0x000000ddb8dd7221 */ /* 0x000fe20000010100 */
[----:B------:R-:W-:-:S02]  /*2200*/  HADD2.F32 R177, -RZ, R125.H1_H1 ;  /* 0x3000007dffb17230 */ /* 0x000fc40000004100 */
[----:B------:R-:W-:Y:S01]  /*2210*/  FMUL.FTZ R239, R239, UR32 ;  /* 0x00000020efef7c20 */ /* 0x000fe20008410000 */
[----:B------:R-:W-:Y:S02]  /*2220*/  HADD2.F32 R178, -RZ, R181.H1_H1 ;  /* 0x300000b5ffb27230 */ /* 0x000fe40000004100 */
[----:B------:R-:W-:Y:S02]  /*2230*/  HADD2.F32 R176, -RZ, R182.H0_H0 ;  /* 0x200000b6ffb07230 */ /* 0x000fe40000004100 */
[----:B------:R-:W-:Y:S02]  /*2240*/  HADD2.F32 R215, -RZ, R124.H1_H1 ;  /* 0x3000007cffd77230 */ /* 0x000fe40000004100 */
[----:B------:R-:W-:Y:S02]  /*2250*/  HADD2.F32 R180, -RZ, R180.H1_H1 ;  /* 0x300000b4ffb47230 */ /* 0x000fe40000004100 */
[----:B------:R-:W-:Y:S01]  /*2260*/  FMUL.FTZ R222, R221, UR32 ;  /* 0x00000020ddde7c20 */ /* 0x000fe20008410000 */
[----:B------:R-:W-:Y:S01]  /*2270*/  FMUL.FTZ R221, R177, R178 ;  /* 0x000000b2b1dd7220 */ /* 0x000fe20000410000 */
[----:B------:R-:W-:Y:S01]  /*2280*/  FADD.FTZ R56, R56, R176 ;  /* 0x000000b038387221 */ /* 0x000fe20000010000 */
[-C--:B------:R-:W-:Y:S01]  /*2290*/  FFMA.FTZ R88, R239, R176.reuse, R88 ;  /* 0x000000b0ef587223 */ /* 0x080fe20000010058 */
[----:B------:R-:W-:Y:S01]  /*22a0*/  FMUL.FTZ R237, R237, R176 ;  /* 0x000000b0eded7220 */ /* 0x000fe20000410000 */
[----:B------:R-:W-:Y:S01]  /*22b0*/  FMUL.FTZ R216, R216, UR32 ;  /* 0x00000020d8d87c20 */ /* 0x000fe20008410000 */
[----:B------:R-:W-:Y:S01]  /*22c0*/  FMUL.FTZ R215, R215, R180 ;  /* 0x000000b4d7d77220 */ /* 0x000fe20000410000 */
[----:B------:R-:W-:Y:S01]  /*22d0*/  FADD.FTZ R176, R189, R214 ;  /* 0x000000d6bdb07221 */ /* 0x000fe20000010000 */
[----:B------:R-:W-:Y:S01]  /*22e0*/  FFMA.FTZ R177, R207, R214, R188 ;  /* 0x000000d6cfb17223 */ /* 0x000fe200000100bc */
[----:B------:R-:W-:-:S02]  /*22f0*/  HADD2.F32 R235, -RZ, R179.H0_H0 ;  /* 0x200000b3ffeb7230 */ /* 0x000fc40000004100 */
[----:B------:R-:W-:Y:S01]  /*2300*/  FADD.FTZ R63, R63, R178 ;  /* 0x000000b23f3f7221 */ /* 0x000fe20000010000 */
[----:B------:R-:W-:Y:S01]  /*2310*/  FFMA.FTZ R95, R222, R178, R95 ;  /* 0x000000b2de5f7223 */ /* 0x000fe2000001005f */
[----:B------:R-:W-:Y:S02]  /*2320*/  HADD2.F32 R179, -RZ, R179.H1_H1 ;  /* 0x300000b3ffb37230 */ /* 0x000fe40000004100 */
[----:B------:R-:W-:Y:S01]  /*2330*/  FADD.FTZ R176, R176, R215 ;  /* 0x000000d7b0b07221 */ /* 0x000fe20000010000 */
[----:B------:R-:W-:Y:S01]  /*2340*/  FFMA.FTZ R178, R216, R215, R177 ;  /* 0x000000d7d8b27223 */ /* 0x000fe200000100b1 */
[C---:B------:R-:W-:Y:S01]  /*2350*/  FADD.FTZ R235, -R184.reuse, R235 ;  /* 0x000000ebb8eb7221 */ /* 0x040fe20000010100 */
[----:B------:R-:W-:Y:S01]  /*2360*/  FADD.FTZ R236, -R184, R233 ;  /* 0x000000e9b8ec7221 */ /* 0x000fe20000010100 */
[----:B------:R-:W-:Y:S01]  /*2370*/  FADD.FTZ R176, R176, R223 ;  /* 0x000000dfb0b07221 */ /* 0x000fe20000010000 */
[----:B------:R-:W-:Y:S01]  /*2380*/  FFMA.FTZ R177, R225, R223, R178 ;  /* 0x000000dfe1b17223 */ /* 0x000fe200000100b2 */
[----:B------:R-:W-:Y:S01]  /*2390*/  FADD.FTZ R242, -R184, R179 ;  /* 0x000000b3b8f27221 */ /* 0x000fe20000010100 */
[----:B------:R-:W-:-:S02]  /*23a0*/  HADD2.F32 R179, -RZ, R183.H0_H0 ;  /* 0x200000b7ffb37230 */ /* 0x000fc40000004100 */
[----:B------:R-:W-:Y:S01]  /*23b0*/  FMUL.FTZ R235, R235, UR32 ;  /* 0x00000020ebeb7c20 */ /* 0x000fe20008410000 */
[----:B------:R-:W-:Y:S02]  /*23c0*/  HADD2.F32 R233, -RZ, R127.H0_H0 ;  /* 0x2000007fffe97230 */ /* 0x000fe40000004100 */
[----:B------:R-:W-:Y:S01]  /*23d0*/  FADD.FTZ R176, R176, R221 ;  /* 0x000000ddb0b07221 */ /* 0x000fe20000010000 */
[----:B------:R-:W-:Y:S02]  /*23e0*/  HADD2.F32 R182, -RZ, R182.H1_H1 ;  /* 0x300000b6ffb67230 */ /* 0x000fe40000004100 */
[----:B------:R-:W-:Y:S01]  /*23f0*/  FFMA.FTZ R178, R222, R221, R177 ;  /* 0x000000dddeb27223 */ /* 0x000fe200000100b1 */
[----:B------:R-:W-:Y:S01]  /*2400*/  FADD.FTZ R58, R58, R179 ;  /* 0x000000b33a3a7221 */ /* 0x000fe20000010000 */
[-C--:B------:R-:W-:Y:S01]  /*2410*/  FFMA.FTZ R90, R235, R179.reuse, R90 ;  /* 0x000000b3eb5a7223 */ /* 0x080fe2000001005a */
[----:B------:R-:W-:Y:S01]  /*2420*/  FMUL.FTZ R233, R233, R179 ;  /* 0x000000b3e9e97220 */ /* 0x000fe20000410000 */
[----:B------:R-:W-:Y:S01]  /*2430*/  FMUL.FTZ R234, R234, R182 ;  /* 0x000000b6eaea7220 */ /* 0x000fe20000410000 */
[----:B------:R-:W-:Y:S01]  /*2440*/  FMUL.FTZ R236, R236, UR32 ;  /* 0x00000020ecec7c20 */ /* 0x000fe20008410000 */
[----:B------:R-:W-:Y:S01]  /*2450*/  FADD.FTZ R177, R176, R237 ;  /* 0x000000edb0b17221 */ /* 0x000fe20000010000 */
[----:B------:R-:W-:Y:S01]  /*2460*/  FFMA.FTZ R179, R239, R237, R178 ;  /* 0x000000edefb37223 */ /* 0x000fe200000100b2 */
[----:B------:R-:W-:Y:S01]  /*2470*/  FADD.FTZ R61, R61, R180 ;  /* 0x000000b43d3d7221 */ /* 0x000fe20000010000 */
[----:B------:R-:W-:Y:S01]  /*2480*/  FFMA.FTZ R93, R216, R180, R93 ;  /* 0x000000b4d85d7223 */ /* 0x000fe2000001005d */
[----:B------:R-:W-:-:S02]  /*2490*/  HADD2.F32 R180, -RZ, R183.H1_H1 ;  /* 0x300000b7ffb47230 */ /* 0x000fc40000004100 */
        /* <DEDUP_REMOVED lines=12> */
[----:B0-----:R-:W-:Y:S06]  /*2560*/  BRA `(.L_x_2530) ;  /* 0x0000000400347947 */ /* 0x001fec0003800000 */
.L_x_2523:
[----:B------:R-:W0:Y:S01]  /*2570*/  S2R R2, SR_TID.X ;  /* 0x0000000000027919 */ /* 0x000e220000002100 */
[----:B------:R-:W-:Y:S01]  /*2580*/  UISETP.GE.AND UP3, UPT, UR10, 0x1, UPT ;  /* 0x000000010a00788c */ /* 0x000fe2000bf66270 */
[----:B------:R-:W-:Y:S01]  /*2590*/  HFMA2 R191, -RZ, RZ, 0, 0 ;  /* 0x00000000ffbf7431 */ /* 0x000fe200000001ff */
[----:B------:R-:W-:Y:S01]  /*25a0*/  UMOV UR9, UR4 ;  /* 0x0000000400097c82 */ /* 0x000fe20008000000 */
[----:B------:R-:W-:Y:S02]  /*25b0*/  UISETP.NE.U32.AND UP0, UPT, UR24, URZ, UPT ;  /* 0x000000ff1800728c */ /* 0x000fe4000bf05070 */
[----:B------:R-:W-:Y:S01]  /*25c0*/  UIMAD UR5, UR11, UR9, URZ ;  /* 0x000000090b0572a4 */ /* 0x000fe2000f8e02ff */
[----:B------:R-:W-:Y:S01]  /*25d0*/  PLOP3.LUT P0, PT, PT, PT, UP3, 0x80, 0x8 ;  /* 0x000000000008781c */ /* 0x000fe20003f0f038 */
[----:B------:R-:W-:-:S04]  /*25e0*/  UISETP.NE.AND.EX UP0, UPT, UR25, URZ, UPT, UP0 ;  /* 0x000000ff1900728c */ /* 0x000fc8000bf05300 */
[----:B------:R-:W-:-:S04]  /*25f0*/  @UP3 UIADD3 UR6, UPT, UPT, UR10, -0x1, URZ ;  /* 0xffffffff0a063890 */ /* 0x000fc8000fffe0ff */
[----:B------:R-:W-:Y:S02]  /*2600*/  @UP3 UIMAD UR7, UR6, UR9, URZ ;  /* 0x00000009060732a4 */ /* 0x000fe4000f8e02ff */
[----:B------:R-:W-:Y:S02]  /*2610*/  USHF.R.S32.HI UR6, URZ, 0x1f, UR5 ;  /* 0x0000001fff067899 */ /* 0x000fe40008011405 */
[----:B------:R-:W-:Y:S02]  /*2620*/  @UP3 USHF.R.S32.HI UR8, URZ, 0x1f, UR7 ;  /* 0x0000001fff083899 */ /* 0x000fe40008011407 */
[----:B------:R-:W-:Y:S02]  /*2630*/  ULEA.HI UR6, UR6, UR5, URZ, 0x3 ;  /* 0x0000000506067291 */ /* 0x000fe4000f8f18ff */
[----:B------:R-:W-:-:S04]  /*2640*/  @UP3 ULEA.HI UR8, UR8, UR7, URZ, 0x3 ;  /* 0x0000000708083291 */ /* 0x000fc8000f8f18ff */
[----:B------:R-:W-:Y:S02]  /*2650*/  MOV R247, UR6 ;  /* 0x0000000600f77c02 */ /* 0x000fe40008000f00 */
        /* <DEDUP_REMOVED lines=9> */
[----:B------:R-:W2:Y:S01]  /*26f0*/  @P2 LDC.64 R178, c[0x0][0x3b0] ;  /* 0x0000ec00ffb22b82 */ /* 0x000ea20000000a00 */
[----:B0-----:R-:W-:-:S07]  /*2700*/  @P1 IMAD.WIDE.U32 R180, R191, 0x8, R176 ;  /* 0x00000008bfb41825 */ /* 0x001fce00078e00b0 */
[----:B------:R-:W0:Y:S01]  /*2710*/  @P3 LDC.64 R176, c[0x0][0x3b0] ;  /* 0x0000ec00ffb03b82 */ /* 0x000e220000000a00 */
[----:B------:R-:W-:Y:S01]  /*2720*/  @P1 IADD3 R191, PT, PT, R191, 0x100, RZ ;  /* 0x00000100bfbf1810 */ /* 0x000fe20007ffe0ff */
[----:B------:R4:W5:Y:S04]  /*2730*/  @P1 LDG.E.64 R192, desc[UR20][R180.64] ;  /* 0x00000014b4c01981 */ /* 0x000968000c1e1b00 */
[C---:B--2---:R-:W-:Y:S01]  /*2740*/  @P2 IMAD.WIDE.U32 R178, R191.reuse, 0x8, R178 ;  /* 0x00000008bfb22825 */ /* 0x044fe200078e00b2 */
[----:B------:R-:W-:-:S04]  /*2750*/  @P2 IADD3 R191, PT, PT, R191, 0x100, RZ ;  /* 0x00000100bfbf2810 */ /* 0x000fc80007ffe0ff */
[----:B------:R4:W5:Y:S01]  /*2760*/  @P2 LDG.E.64 R194, desc[UR20][R178.64] ;  /* 0x00000014b2c22981 */ /* 0x000962000c1e1b00 */
[----:B0-----:R-:W-:-:S05]  /*2770*/  @P3 IMAD.WIDE.U32 R176, R191, 0x8, R176 ;  /* 0x00000008bfb03825 */ /* 0x001fca00078e00b0 */
[----:B------:R4:W5:Y:S01]  /*2780*/  @P3 LDG.E.64 R196, desc[UR20][R176.64] ;  /* 0x00000014b0c43981 */ /* 0x000962000c1e1b00 */
[----:B------:R-:W-:Y:S02]  /*2790*/  ISETP.GE.U32.AND P4, PT, R0, 0x400, PT ;  /* 0x000004000000780c */ /* 0x000fe40003f86070 */
[----:B------:R-:W-:Y:S02]  /*27a0*/  CS2R R188, SRZ ;  /* 0x0000000000bc7805 */ /* 0x000fe4000001ff00 */
[----:B------:R-:W-:-:S09]  /*27b0*/  @P3 IADD3 R191, PT, PT, R191, 0x100, RZ ;  /* 0x00000100bfbf3810 */ /* 0x000fd20007ffe0ff */
[----:B----4-:R-:W-:Y:S05]  /*27c0*/  @!P4 BRA `(.L_x_2530) ;  /* 0x00000000009cc947 */ /* 0x010fea0003800000 */
[----:B------:R-:W0:Y:S02]  /*27d0*/  LDC.64 R176, c[0x0][0x3b0] ;  /* 0x0000ec00ffb07b82 */ /* 0x000e240000000a00 */
[----:B0-----:R-:W-:-:S05]  /*27e0*/  IMAD.WIDE.U32 R176, R191, 0x8, R176 ;  /* 0x00000008bfb07825 */ /* 0x001fca00078e00b0 */
[----:B------:R0:W5:Y:S01]  /*27f0*/  LDG.E.64 R198, desc[UR20][R176.64] ;  /* 0x00000014b0c67981 */ /* 0x000162000c1e1b00 */
[----:B------:R-:W-:Y:S05]  /*2800*/  BRA `(.L_x_2530) ;  /* 0x00000000008c7947 */ /* 0x000fea0003800000 */
.L_x_2531:
[C---:B------:R-:W-:Y:S02]  /*2810*/  ISETP.GE.U32.AND P1, PT, R0.reuse, 0x100, PT ;  /* 0x000001000000780c */ /* 0x040fe40003f26070 */
[C---:B------:R-:W-:Y:S02]  /*2820*/  ISETP.GE.U32.AND P2, PT, R0.reuse, 0x200, PT ;  /* 0x000002000000780c */ /* 0x040fe40003f46070 */
[C---:B------:R-:W-:Y:S02]  /*2830*/  ISETP.GE.U32.AND P3, PT, R0.reuse, 0x300, PT ;  /* 0x000003000000780c */ /* 0x040fe40003f66070 */
[----:B------:R-:W-:-:S07]  /*2840*/  ISETP.GE.U32.AND P4, PT, R0, 0x400, PT ;  /* 0x000004000000780c */ /* 0x000fce0003f86070 */
[----:B------:R-:W0:Y:S08]  /*2850*/  @P1 LDC.64 R184, c[0x0][0x3b0] ;  /* 0x0000ec00ffb81b82 */ /* 0x000e300000000a00 */
[----:B------:R-:W2:Y:S08]  /*2860*/  @P2 LDC.64 R180, c[0x0][0x3b0] ;  /* 0x0000ec00ffb42b82 */ /* 0x000eb00000000a00 */
[----:B------:R-:W3:Y:S08]  /*2870*/  @P3 LDC.64 R178, c[0x0][0x3b0] ;  /* 0x0000ec00ffb23b82 */ /* 0x000ef00000000a00 */
[----:B------:R-:W4:Y:S01]  /*2880*/  @P4 LDC.64 R176, c[0x0][0x3b0] ;  /* 0x0000ec00ffb04b82 */ /* 0x000f220000000a00 */
[C---:B0-----:R-:W-:Y:S01]  /*2890*/  @P1 IMAD.WIDE.U32 R184, R191.reuse, 0x8, R184 ;  /* 0x00000008bfb81825 */ /* 0x041fe200078e00b8 */
[----:B------:R-:W-:-:S04]  /*28a0*/  @P1 IADD3 R191, PT, PT, R191, 0x100, RZ ;  /* 0x00000100bfbf1810 */ /* 0x000fc80007ffe0ff */
[----:B------:R0:W5:Y:S02]  /*28b0*/  @P1 LDG.E.64 R192, desc[UR20][R184.64] ;  /* 0x00000014b8c01981 */ /* 0x000164000c1e1b00 */
[----:B------:R-:W1:Y:S01]  /*28c0*/  @P1 LDC.64 R182, c[0x0][0x438] ;  /* 0x00010e00ffb61b82 */ /* 0x000e620000000a00 */
[C---:B--2---:R-:W-:Y:S01]  /*28d0*/  @P2 IMAD.WIDE.U32 R180, R191.reuse, 0x8, R180 ;  /* 0x00000008bfb42825 */ /* 0x044fe200078e00b4 */
[----:B------:R-:W-:-:S04]  /*28e0*/  @P2 IADD3 R191, PT, PT, R191, 0x100, RZ ;  /* 0x00000100bfbf2810 */ /* 0x000fc80007ffe0ff */
[----:B------:R2:W5:Y:S02]  /*28f0*/  @P2 LDG.E.64 R194, desc[UR20][R180.64] ;  /* 0x00000014b4c22981 */ /* 0x000564000c1e1b00 */
[----:B0-----:R-:W0:Y:S01]  /*2900*/  @P2 LDC.64 R184, c[0x0][0x438] ;  /* 0x00010e00ffb82b82 */ /* 0x001e220000000a00 */
[C---:B---3--:R-:W-:Y:S01]  /*2910*/  @P3 IMAD.WIDE.U32 R178, R191.reuse, 0x8, R178 ;  /* 0x00000008bfb23825 */ /* 0x048fe200078e00b2 */
[----:B------:R-:W-:-:S04]  /*2920*/  @P3 IADD3 R191, PT, PT, R191, 0x100, RZ ;  /* 0x00000100bfbf3810 */ /* 0x000fc80007ffe0ff */
[----:B------:R3:W5:Y:S02]  /*2930*/  @P3 LDG.E.64 R196, desc[UR20][R178.64] ;  /* 0x00000014b2c43981 */ /* 0x000764000c1e1b00 */
[----:B------:R-:W2:Y:S01]  /*2940*/  @P3 LDC.64 R188, c[0x0][0x438] ;  /* 0x00010e00ffbc3b82 */ /* 0x000ea20000000a00 */
[----:B----4-:R-:W-:-:S05]  /*2950*/  @P4 IMAD.WIDE.U32 R176, R191, 0x8, R176 ;  /* 0x00000008bfb04825 */ /* 0x010fca00078e00b0 */
[----:B------:R3:W5:Y:S01]  /*2960*/  @P4 LDG.E.64 R198, desc[UR20][R176.64] ;  /* 0x00000014b0c64981 */ /* 0x000762000c1e1b00 */
[C---:B-1----:R-:W-:Y:S02]  /*2970*/  @P1 IMAD.WIDE.U32 R190, R187.reuse, 0x10, R182 ;  /* 0x00000010bbbe1825 */ /* 0x042fe400078e00b6 */
[----:B------:R-:W1:Y:S01]  /*2980*/  @P4 LDC.64 R182, c[0x0][0x438] ;  /* 0x00010e00ffb64b82 */ /* 0x000e620000000a00 */
[----:B------:R-:W-:Y:S02]  /*2990*/  @P1 IADD3 R187, PT, PT, R187, 0x100, RZ ;  /* 0x00000100bbbb1810 */ /* 0x000fe40007ffe0ff */
[----:B------:R3:W5:Y:S03]  /*29a0*/  @P1 LDG.E.128 R20, desc[UR20][R190.64] ;  /* 0x00000014be141981 */ /* 0x000766000c1e1d00 */
[C---:B0-----:R-:W-:Y:S01]  /*29b0*/  @P2 IMAD.WIDE.U32 R184, R187.reuse, 0x10, R184 ;  /* 0x00000010bbb82825 */ /* 0x041fe200078e00b8 */
[----:B------:R-:W-:-:S04]  /*29c0*/  @P2 IADD3 R187, PT, PT, R187, 0x100, RZ ;  /* 0x00000100bbbb2810 */ /* 0x000fc80007ffe0ff */
[----:B------:R3:W5:Y:S01]  /*29d0*/  @P2 LDG.E.128 R152, desc[UR20][R184.64] ;  /* 0x00000014b8982981 */ /* 0x000762000c1e1d00 */
[C---:B--2---:R-:W-:Y:S01]  /*29e0*/  @P3 IMAD.WIDE.U32 R180, R187.reuse, 0x10, R188 ;  /* 0x00000010bbb43825 */ /* 0x044fe200078e00bc */
[----:B------:R-:W-:-:S04]  /*29f0*/  @P3 IADD3 R187, PT, PT, R187, 0x100, RZ ;  /* 0x00000100bbbb3810 */ /* 0x000fc80007ffe0ff */
[----:B------:R3:W5:Y:S01]  /*2a00*/  @P3 LDG.E.128 R156, desc[UR20][R180.64] ;  /* 0x00000014b49c3981 */ /* 0x000762000c1e1d00 */
[----:B-1----:R-:W-:-:S05]  /*2a10*/  @P4 IMAD.WIDE.U32 R182, R187, 0x10, R182 ;  /* 0x00000010bbb64825 */ /* 0x002fca00078e00b6 */
[----:B------:R3:W5:Y:S01]  /*2a20*/  @P4 LDG.E.128 R160, desc[UR20][R182.64] ;  /* 0x00000014b6a04981 */ /* 0x000762000c1e1d00 */
[----:B------:R-:W-:-:S07]  /*2a30*/  CS2R R188, SRZ ;  /* 0x0000000000bc7805 */ /* 0x000fce000001ff00 */
.L_x_2530:
[----:B-1----:R-:W-:Y:S05]  /*2a40*/  BSYNC.RECONVERGENT B0 ;  /* 0x0000000000007941 */ /* 0x002fea0003800200 */
.L_x_2522:
[----:B0--3--:R-:W0:Y:S01]  /*2a50*/  SHFL.DOWN PT, R176, R189, 0x10, 0x1f ;  /* 0x0a001f00bdb07f89 */ /* 0x009e2200000e0000 */
        /* <DEDUP_REMOVED lines=30> */
.L_x_2533:
[----:B------:R-:W-:Y:S05]  /*2c40*/  BSYNC.RECONVERGENT B0 ;  /* 0x0000000000007941 */ /* 0x000fea0003800200 */
.L_x_2532:
        /* <DEDUP_REMOVED lines=18> */
[----:B------:R-:W1:Y:S01]  /*2d70*/  LDS.128 R180, [UR7] ;  /* 0x00000007ffb47984 */ /* 0x000e620008000c00 */
[----:B------:R-:W-:-:S03]  /*2d80*/  @UP3 USHF.R.S32.HI UR5, URZ, 0x1f, UR10 ;  /* 0x0000001fff053899 */ /* 0x000fc6000801140a */
[----:B------:R-:W-:Y:S01]  /*2d90*/  LDS.128 R188, [UR8] ;  /* 0x00000008ffbc7984 */ /* 0x000fe20008000c00 */
[----:B------:R-:W-:-:S03]  /*2da0*/  @UP3 ULEA.HI UR5, UR5, UR10, URZ, 0x3 ;  /* 0x0000000a05053291 */ /* 0x000fc6000f8f18ff */
[----:B------:R-:W2:Y:S01]  /*2db0*/  LDS.128 R184, [UR6] ;  /* 0x00000006ffb87984 */ /* 0x000ea20008000c00 */
[----:B0-----:R-:W-:Y:S01]  /*2dc0*/  FADD.FTZ R248, RZ, R177 ;  /* 0x000000b1fff87221 */ /* 0x001fe20000010000 */
[----:B------:R-:W-:-:S03]  /*2dd0*/  FADD.FTZ R177, RZ, R176 ;  /* 0x000000b0ffb17221 */ /* 0x000fc60000010000 */
[----:B------:R-:W-:Y:S01]  /*2de0*/  FADD.FTZ R248, R179, R248 ;  /* 0x000000f8b3f87221 */ /* 0x000fe20000010000 */
[----:B------:R-:W-:Y:S01]  /*2df0*/  FADD.FTZ R177, R178, R177 ;  /* 0x000000b1b2b17221 */ /* 0x000fe20000010000 */
[----:B------:R-:W-:Y:S02]  /*2e00*/  MOV R179, UR5 ;  /* 0x0000000500b37c02 */ /* 0x000fe40008000f00 */
[----:B-1----:R-:W-:Y:S01]  /*2e10*/  FADD.FTZ R248, R248, R181 ;  /* 0x000000b5f8f87221 */ /* 0x002fe20000010000 */
[----:B------:R-:W-:Y:S01]  /*2e20*/  FADD.FTZ R177, R177, R180 ;  /* 0x000000b4b1b17221 */ /* 0x000fe20000010000 */
[----:B------:R-:W-:Y:S01]  /*2e30*/  HFMA2 R180, -RZ, RZ, 0, 0 ;  /* 0x00000000ffb47431 */ /* 0x000fe200000001ff */
[----:B------:R-:W-:Y:S01]  /*2e40*/  MOV R181, R247 ;  /* 0x000000f700b57202 */ /* 0x000fe20000000f00 */
[----:B------:R-:W-:Y:S01]  /*2e50*/  FADD.FTZ R248, R183, R248 ;  /* 0x000000f8b7f87221 */ /* 0x000fe20000010000 */
[----:B------:R-:W-:-:S03]  /*2e60*/  FADD.FTZ R177, R182, R177 ;  /* 0x000000b1b6b17221 */ /* 0x000fc60000010000 */
[----:B--2---:R-:W-:Y:S01]  /*2e70*/  FADD.FTZ R248, R248, R185 ;  /* 0x000000b9f8f87221 */ /* 0x004fe20000010000 */
[----:B------:R-:W-:Y:S01]  /*2e80*/  FADD.FTZ R177, R177, R184 ;  /* 0x000000b8b1b17221 */ /* 0x000fe20000010000 */
[----:B------:R-:W-:Y:S02]  /*2e90*/  @P5 LEA.HI.SX32 R180, R179, R2, 0x1d ;  /* 0x00000002b3b45211 */ /* 0x000fe400078feaff */
        /* <DEDUP_REMOVED lines=17> */
.L_x_2536:
        /* <DEDUP_REMOVED lines=18> */
[----:B------:R-:W-:-:S05]  /*30d0*/  HADD2.F32 R177, -RZ, R164.H0_H0 ;  /* 0x200000a4ffb17230 */ /* 0x000fca0000004100 */
[----:B------:R-:W-:-:S07]  /*30e0*/  FMUL.FTZ R177, R177, R176 ;  /* 0x000000b0b1b17220 */ /* 0x000fce0000410000 */
.L_x_2541:
[----:B------:R-:W-:Y:S05]  /*30f0*/  BSYNC.RECONVERGENT B1 ;  /* 0x0000000000017941 */ /* 0x000fea0003800200 */
.L_x_2540:
[----:B------:R-:W-:Y:S01]  /*3100*/  BSSY.RECONVERGENT B1, `(.L_x_2542) ;  /* 0x000000d000017945 */ /* 0x000fe20003800200 */
[----:B------:R-:W-:Y:S01]  /*3110*/  FADD.FTZ R177, R52, R177 ;  /* 0x000000b134b17221 */ /* 0x000fe20000010000 */
[----:B------:R-:W-:Y:S02]  /*3120*/  MOV R52, RZ ;  /* 0x000000ff00347202 */ /* 0x000fe40000000f00 */
[----:B------:R-:W-:Y:S05]  /*3130*/  @!P5 BRA `(.L_x_2543) ;  /* 0x000000000024d947 */ /* 0x000fea0003800000 */
[----:B------:R-:W-:Y:S01]  /*3140*/  FFMA.FTZ R179, R3, UR8, R182 ;  /* 0x0000000803b37c23 */ /* 0x000fe200080100b6 */
[----:B------:R-:W-:Y:S01]  /*3150*/  ISETP.LT.AND P0, PT, RZ, UR33, PT ;  /* 0x00000021ff007c0c */ /* 0x000fe2000bf01270 */
[----:B------:R-:W-:Y:S02]  /*3160*/  HADD2.F32 R52, -RZ, R144.H0_H0 ;  /* 0x20000090ff347230 */ /* 0x000fe40000004100 */
[----:B------:R-:W-:-:S04]  /*3170*/  FADD.FTZ R179, R4, -R179 ;  /* 0x800000b304b37221 */ /* 0x000fc80000010000 */
[----:B------:R-:W-:-:S05]  /*3180*/  FMUL.FTZ R179, R179, UR32 ;  /* 0x00000020b3b37c20 */ /* 0x000fca0008410000 */
[----:B------:R-:W-:-:S05]  /*3190*/  FSEL R179, R179, RZ, P0 ;  /* 0x000000ffb3b37208 */ /* 0x000fca0000000000 */
[----:B------:R-:W-:-:S04]  /*31a0*/  FMUL.FTZ R179, R179, UR23 ;  /* 0x00000017b3b37c20 */ /* 0x000fc80008410000 */
[----:B------:R-:W-:-:S04]  /*31b0*/  FMUL.FTZ R179, R179, UR22 ;  /* 0x00000016b3b37c20 */ /* 0x000fc80008410000 */
[----:B------:R-:W-:-:S07]  /*31c0*/  FMUL.FTZ R52, R179, R52 ;  /* 0x00000034b3347220 */ /* 0x000fce0000410000 */
.L_x_2543:
[----:B------:R-:W-:Y:S05]  /*31d0*/  BSYNC.RECONVERGENT B1 ;  /* 0x0000000000017941 */ /* 0x000fea0003800200 */
.L_x_2542:
[----:B------:R-:W-:Y:S02]  /*31e0*/  F2FP.F16.F32.PACK_AB R176, RZ, R52 ;  /* 0x00000034ffb0723e */ /* 0x000fe400000000ff */
[----:B------:R-:W-:Y:S02]  /*31f0*/  MOV R52, R177 ;  /* 0x000000b100347202 */ /* 0x000fe40000000f00 */
[----:B------:R-:W-:-:S07]  /*3200*/  PRMT R168, R176, 0x7610, R168 ;  /* 0x00007610b0a87816 */ /* 0x000fce00000000a8 */
.L_x_2539:
        /* <DEDUP_REMOVED lines=12> */
[----:B------:R-:W-:-:S05]  /*32d0*/  HADD2.F32 R176, -RZ, R164.H1_H1 ;  /* 0x300000a4ffb07230 */ /* 0x000fca0000004100 */
[----:B------:R-:W-:-:S07]  /*32e0*/  FMUL.FTZ R176, R176, R177 ;  /* 0x000000b1b0b07220 */ /* 0x000fce0000410000 */
.L_x_2546:
[----:B------:R-:W-:Y:S05]  /*32f0*/  BSYNC.RECONVERGENT B1 ;  /* 0x0000000000017941 */ /* 0x000fea0003800200 */
.L_x_2545:
[----:B------:R-:W-:Y:S01]  /*3300*/  BSSY.RECONVERGENT B1, `(.L_x_2547) ;  /* 0x000000d000017945 */ /* 0x000fe20003800200 */
[----:B------:R-:W-:Y:S01]  /*3310*/  FADD.FTZ R177, R53, R176 ;  /* 0x000000b035b17221 */ /* 0x000fe20000010000 */
[----:B------:R-:W-:Y:S02]  /*3320*/  MOV R53, RZ ;  /* 0x000000ff00357202 */ /* 0x000fe40000000f00 */
[----:B------:R-:W-:Y:S05]  /*3330*/  @!P0 BRA `(.L_x_2548) ;  /* 0x0000000000248947 */ /* 0x000fea0003800000 */
[----:B------:R-:W-:Y:S01]  /*3340*/  FFMA.FTZ R176, R6, UR8, R182 ;  /* 0x0000000806b07c23 */ /* 0x000fe200080100b6 */
[----:B------:R-:W-:Y:S01]  /*3350*/  ISETP.LT.AND P0, PT, RZ, UR33, PT ;  /* 0x00000021ff007c0c */ /* 0x000fe2000bf01270 */
[----:B------:R-:W-:Y:S02]  /*3360*/  HADD2.F32 R53, -RZ, R144.H1_H1 ;  /* 0x30000090ff357230 */ /* 0x000fe40000004100 */
[----:B------:R-:W-:-:S04]  /*3370*/  FADD.FTZ R176, R5, -R176 ;  /* 0x800000b005b07221 */ /* 0x000fc80000010000 */
[----:B------:R-:W-:-:S05]  /*3380*/  FMUL.FTZ R176, R176, UR32 ;  /* 0x00000020b0b07c20 */ /* 0x000fca0008410000 */
[----:B------:R-:W-:-:S05]  /*3390*/  FSEL R176, R176, RZ, P0 ;  /* 0x000000ffb0b07208 */ /* 0x000fca0000000000 */
[----:B------:R-:W-:-:S04]  /*33a0*/  FMUL.FTZ R176, R176, UR23 ;  /* 0x00000017b0b07c20 */ /* 0x000fc80008410000 */
[----:B------:R-:W-:-:S04]  /*33b0*/  FMUL.FTZ R176, R176, UR22 ;  /* 0x00000016b0b07c20 */ /* 0x000fc80008410000 */
[----:B------:R-:W-:-:S07]  /*33c0*/  FMUL.FTZ R53, R176, R53 ;  /* 0x00000035b0357220 */ /* 0x000fce0000410000 */
.L_x_2548:
[----:B------:R-:W-:Y:S05]  /*33d0*/  BSYNC.RECONVERGENT B1 ;  /* 0x0000000000017941 */ /* 0x000fea0003800200 */
.L_x_2547:
[----:B------:R-:W-:Y:S02]  /*33e0*/  F2FP.F16.F32.PACK_AB R176, RZ, R53 ;  /* 0x00000035ffb0723e */ /* 0x000fe400000000ff */
[----:B------:R-:W-:Y:S02]  /*33f0*/  MOV R53, R177 ;  /* 0x000000b100357202 */ /* 0x000fe40000000f00 */
[----:B------:R-:W-:-:S07]  /*3400*/  PRMT R168, R168, 0x5410, R176 ;  /* 0x00005410a8a87816 */ /* 0x000fce00000000b0 */
.L_x_2544:
        /* <DEDUP_REMOVED lines=14> */
.L_x_2551:
[----:B------:R-:W-:Y:S05]  /*34f0*/  BSYNC.RECONVERGENT B1 ;  /* 0x0000000000017941 */ /* 0x000fea0003800200 */
.L_x_2550:
        /* <DEDUP_REMOVED lines=13> */
.L_x_2553:
[----:B------:R-:W-:Y:S05]  /*35d0*/  BSYNC.RECONVERGENT B1 ;  /* 0x0000000000017941 */ /* 0x000fea0003800200 */
.L_x_2552:
[----:B------:R-:W-:Y:S02]  /*35e0*/  F2FP.F16.F32.PACK_AB R176, RZ, R54 ;  /* 0x00000036ffb0723e */ /* 0x000fe400000000ff */
[----:B------:R-:W-:Y:S02]  /*35f0*/  MOV R54, R177 ;  /* 0x000000b100367202 */ /* 0x000fe40000000f00 */
[----:B------:R-:W-:-:S07]  /*3600*/  PRMT R169, R176, 0x7610, R169 ;  /* 0x00007610b0a97816 */ /* 0x000fce00000000a9 */
.L_x_2549:
        /* <DEDUP_REMOVED lines=14> */
.L_x_2556:
[----:B------:R-:W-:Y:S05]  /*36f0*/  BSYNC.RECONVERGENT B1 ;  /* 0x0000000000017941 */ /* 0x000fea0003800200 */
.L_x_2555:
        /* <DEDUP_REMOVED lines=13> */
.L_x_2558:
[----:B------:R-:W-:Y:S05]  /*37d0*/  BSYNC.RECONVERGENT B1 ;  /* 0x0000000000017941 */ /* 0x000fea0003800200 */
.L_x_2557:
[----:B------:R-:W-:Y:S02]  /*37e0*/  F2FP.F16.F32.PACK_AB R176, RZ, R55 ;  /* 0x00000037ffb0723e */ /* 0x000fe400000000ff */
[----:B------:R-:W-:Y:S02]  /*37f0*/  MOV R55, R177 ;  /* 0x000000b100377202 */ /* 0x000fe40000000f00 */
[----:B------:R-:W-:-:S07]  /*3800*/  PRMT R169, R169, 0x5410, R176 ;  /* 0x00005410a9a97816 */ /* 0x000fce00000000b0 */
.L_x_2554:
        /* <DEDUP_REMOVED lines=14> */
.L_x_2561:
[----:B------:R-:W-:Y:S05]  /*38f0*/  BSYNC.RECONVERGENT B1 ;  /* 0x0000000000017941 */ /* 0x000fea0003800200 */
.L_x_2560:
        /* <DEDUP_REMOVED lines=13> */
.L_x_2563:
[----:B------:R-:W-:Y:S05]  /*39d0*/  BSYNC.RECONVERGENT B1 ;  /* 0x0000000000017941 */ /* 0x000fea0003800200 */
.L_x_2562:
[----:B------:R-:W-:Y:S02]  /*39e0*/  F2FP.F16.F32.PACK_AB R176, RZ, R48 ;  /* 0x00000030ffb0723e */ /* 0x000fe400000000ff */
[----:B------:R-:W-:Y:S02]  /*39f0*/  MOV R48, R177 ;  /* 0x000000b100307202 */ /* 0x000fe40000000f00 */
[----:B------:R-:W-:-:S07]  /*3a00*/  PRMT R170, R176, 0x7610, R170 ;  /* 0x00007610b0aa7816 */ /* 0x000fce00000000aa */
.L_x_2559:
[----:B------:R-:W-:Y:S05]  /*3a10*/  BRA.U !UP3, `(.L_x_2564) ;  /* 0x000000010b7c7547 */ /* 0x000fea000b800000 */
[----:B-----5:R-:W-:Y:S01]  /*3a20*/  LOP3.LUT P0, RZ, R193, 0xff00, RZ, 0xc0, !PT ;  /* 0x0000ff00c1ff7812 */ /* 0x020fe2000780c0ff */
[----:B------:R-:W-:Y:S01]  /*3a30*/  BSSY.RECONVERGENT B1, `(.L_x_2565) ;  /* 0x000000c000017945 */ /* 0x000fe20003800200 */
[----:B------:R-:W-:-:S11]  /*3a40*/  HFMA2 R176, -RZ, RZ, 0, 0 ;  /* 0x00000000ffb07431 */ /* 0x000fd600000001ff */
        /* <DEDUP_REMOVED lines=10> */
.L_x_2566:
[----:B------:R-:W-:Y:S05]  /*3af0*/  BSYNC.RECONVERGENT B1 ;  /* 0x0000000000017941 */ /* 0x000fea0003800200 */
.L_x_2565:
        /* <DEDUP_REMOVED lines=13> */
.L_x_2568:
[----:B------:R-:W-:Y:S05]  /*3bd0*/  BSYNC.RECONVERGENT B1 ;  /* 0x0000000000017941 */ /* 0x000fea0003800200 */
.L_x_2567:
[----:B------:R-:W-:Y:S02]  /*3be0*/  F2FP.F16.F32.PACK_AB R176, RZ, R49 ;  /* 0x00000031ffb0723e */ /* 0x000fe400000000ff */
[----:B------:R-:W-:Y:S02]  /*3bf0*/  MOV R49, R177 ;  /* 0x000000b100317202 */ /* 0x000fe40000000f00 */
[----:B------:R-:W-:-:S07]  /*3c00*/  PRMT R170, R170, 0x5410, R176 ;  /* 0x00005410aaaa7816 */ /* 0x000fce00000000b0 */
.L_x_2564:
        /* <DEDUP_REMOVED lines=14> */
.L_x_2571:
[----:B------:R-:W-:Y:S05]  /*3cf0*/  BSYNC.RECONVERGENT B1 ;  /* 0x0000000000017941 */ /* 0x000fea0003800200 */
.L_x_2570:
        /* <DEDUP_REMOVED lines=13> */
.L_x_2573:
[----:B------:R-:W-:Y:S05]  /*3dd0*/  BSYNC.RECONVERGENT B1 ;  /* 0x0000000000017941 */ /* 0x000fea0003800200 */
.L_x_2572:
[----:B------:R-:W-:Y:S02]  /*3de0*/  F2FP.F16.F32.PACK_AB R176, RZ, R50 ;  /* 0x00000032ffb0723e */ /* 0x000fe400000000ff */
[----:B------:R-:W-:Y:S02]  /*3df0*/  MOV R50, R177 ;  /* 0x000000b100327202 */ /* 0x000fe40000000f00 */
[----:B------:R-:W-:-:S07]  /*3e00*/  PRMT R171, R176, 0x7610, R171 ;  /* 0x00007610b0ab7816 */ /* 0x000fce00000000ab */
.L_x_2569:
[----:B------:R-:W-:Y:S05]  /*3e10*/  BRA.U !UP3, `(.L_x_2574) ;  /* 0x0000001d0b987547 */ /* 0x000fea000b800000 */
[----:B-----5:R-:W-:Y:S01]  /*3e20*/  ISETP.GE.U32.AND P0, PT, R192, RZ, PT ;  /* 0x000000ffc000720c */ /* 0x020fe20003f06070 */
[----:B------:R-:W-:Y:S01]  /*3e30*/  BSSY.RECONVERGENT B1, `(.L_x_2575) ;  /* 0x000000d000017945 */ /* 0x000fe20003800200 */
[----:B------:R-:W-:Y:S02]  /*3e40*/  HFMA2 R176, -RZ, RZ, 0, 0 ;  /* 0x00000000ffb07431 */ /* 0x000fe400000001ff */
[----:B------:R-:W-:-:S13]  /*3e50*/  ISETP.GE.U32.AND.EX P0, PT, R193, 0x1000000, PT, P0 ;  /* 0x01000000c100780c */ /* 0x000fda0003f06100 */
        /* <DEDUP_REMOVED lines=10> */
.L_x_2576:
[----:B------:R-:W-:Y:S05]  /*3f00*/  BSYNC.RECONVERGENT B1 ;  /* 0x0000000000017941 */ /* 0x000fea0003800200 */
.L_x_2575:
        /* <DEDUP_REMOVED lines=13> */
.L_x_2578:
[----:B------:R-:W-:Y:S05]  /*3fe0*/  BSYNC.RECONVERGENT B1 ;  /* 0x0000000000017941 */ /* 0x000fea0003800200 */
.L_x_2577:
[----:B------:R-:W-:-:S04]  /*3ff0*/  F2FP.F16.F32.PACK_AB R51, RZ, R51 ;  /* 0x00000033ff33723e */ /* 0x000fc800000000ff */
[----:B------:R-:W-:Y:S02]  /*4000*/  PRMT R171, R171, 0x5410, R51 ;  /* 0x00005410abab7816 */ /* 0x000fe40000000033 */
[----:B------:R-:W-:Y:S01]  /*4010*/  MOV R51, R176 ;  /* 0x000000b000337202 */ /* 0x000fe20000000f00 */
[----:B------:R-:W-:Y:S06]  /*4020*/  BRA `(.L_x_2574) ;  /* 0x0000001c00147947 */ /* 0x000fec0003800000 */
.L_x_2538:
        /* <DEDUP_REMOVED lines=24> */
[----:B-----5:R-:W-:-:S13]  /*41b0*/  LOP3.LUT P5, RZ, R192, 0xff, RZ, 0xc0, !PT ;  /* 0x000000ffc0ff7812 */ /* 0x020fda00078ac0ff */
[----:B------:R-:W0:Y:S01]  /*41c0*/  @P5 LDC.64 R172, c[0x0][0x408] ;  /* 0x00010200ffac5b82 */ /* 0x000e220000000a00 */
[----:B------:R-:W-:-:S07]  /*41d0*/  @P5 HADD2.F32 R179, -RZ, R164.H0_H0 ;  /* 0x200000a4ffb35230 */ /* 0x000fce0000004100 */
[----:B------:R-:W1:Y:S01]  /*41e0*/  @P5 LDC.64 R174, c[0x0][0x408] ;  /* 0x00010200ffae5b82 */ /* 0x000e620000000a00 */
[----:B0-----:R-:W-:-:S04]  /*41f0*/  @P5 FMUL.FTZ R173, R173, R188 ;  /* 0x000000bcadad5220 */ /* 0x001fc80000410000 */
[----:B------:R-:W-:Y:S01]  /*4200*/  @P5 FMUL.FTZ R172, R173, R172 ;  /* 0x000000acadac5220 */ /* 0x000fe20000410000 */
[----:B------:R-:W-:Y:S02]  /*4210*/  HFMA2 R173, -RZ, RZ, 0, 0 ;  /* 0x00000000ffad7431 */ /* 0x000fe400000001ff */
[----:B-1----:R-:W-:Y:S01]  /*4220*/  @P5 FMUL.FTZ R175, R175, R188 ;  /* 0x000000bcafaf5220 */ /* 0x002fe20000410000 */
[----:B------:R-:W-:-:S03]  /*4230*/  @P5 FMUL.FTZ R173, R179, R172 ;  /* 0x000000acb3ad5220 */ /* 0x000fc60000410000 */
[----:B------:R-:W-:Y:S01]  /*4240*/  @P5 FMUL.FTZ R175, R175, R174 ;  /* 0x000000aeafaf5220 */ /* 0x000fe20000410000 */
[----:B------:R-:W-:Y:S01]  /*4250*/  @P5 HADD2.F32 R174, -RZ, R144.H0_H0 ;  /* 0x20000090ffae5230 */ /* 0x000fe20000004100 */
[----:B------:R-:W-:Y:S01]  /*4260*/  MOV R172, RZ ;  /* 0x000000ff00ac7202 */ /* 0x000fe20000000f00 */
[----:B------:R-:W-:-:S03]  /*4270*/  FADD.FTZ R52, R52, R173 ;  /* 0x000000ad34347221 */ /* 0x000fc60000010000 */
[----:B------:R-:W-:-:S05]  /*4280*/  @P5 FMUL.FTZ R172, R174, R175 ;  /* 0x000000afaeac5220 */ /* 0x000fca0000410000 */
[----:B------:R-:W-:-:S04]  /*4290*/  F2FP.F16.F32.PACK_AB R172, RZ, R172 ;  /* 0x000000acffac723e */ /* 0x000fc800000000ff */
[----:B------:R-:W-:-:S07]  /*42a0*/  PRMT R168, R172, 0x7610, R168 ;  /* 0x00007610aca87816 */ /* 0x000fce00000000a8 */
.L_x_2579:
[----:B------:R-:W-:Y:S05]  /*42b0*/  BRA.U !UP3, `(.L_x_2580) ;  /* 0x000000010b407547 */ /* 0x000fea000b800000 */
[----:B-----5:R-:W-:-:S13]  /*42c0*/  LOP3.LUT P5, RZ, R192, 0xff00, RZ, 0xc0, !PT ;  /* 0x0000ff00c0ff7812 */ /* 0x020fda00078ac0ff */
[----:B------:R-:W0:Y:S01]  /*42d0*/  @P5 LDC.64 R172, c[0x0][0x408] ;  /* 0x00010200ffac5b82 */ /* 0x000e220000000a00 */
[----:B------:R-:W-:-:S07]  /*42e0*/  @P5 HADD2.F32 R248, -RZ, R164.H1_H1 ;  /* 0x300000a4fff85230 */ /* 0x000fce0000004100 */
[----:B------:R-:W1:Y:S01]  /*42f0*/  @P5 LDC.64 R174, c[0x0][0x408] ;  /* 0x00010200ffae5b82 */ /* 0x000e620000000a00 */
[----:B0-----:R-:W-:-:S04]  /*4300*/  @P5 FMUL.FTZ R173, R173, R186 ;  /* 0x000000baadad5220 */ /* 0x001fc80000410000 */
[----:B------:R-:W-:Y:S01]  /*4310*/  @P5 FMUL.FTZ R173, R173, R172 ;  /* 0x000000acadad5220 */ /* 0x000fe20000410000 */
[----:B------:R-:W-:Y:S02]  /*4320*/  HFMA2 R172, -RZ, RZ, 0, 0 ;  /* 0x00000000ffac7431 */ /* 0x000fe400000001ff */
[----:B-1----:R-:W-:Y:S01]  /*4330*/  @P5 FMUL.FTZ R175, R175, R186 ;  /* 0x000000baafaf5220 */ /* 0x002fe20000410000 */
[----:B------:R-:W-:-:S03]  /*4340*/  @P5 FMUL.FTZ R172, R248, R173 ;  /* 0x000000adf8ac5220 */ /* 0x000fc60000410000 */
[----:B------:R-:W-:Y:S01]  /*4350*/  @P5 FMUL.FTZ R175, R175, R174 ;  /* 0x000000aeafaf5220 */ /* 0x000fe20000410000 */
[----:B------:R-:W-:Y:S01]  /*4360*/  @P5 HADD2.F32 R174, -RZ, R144.H1_H1 ;  /* 0x30000090ffae5230 */ /* 0x000fe20000004100 */
[----:B------:R-:W-:Y:S01]  /*4370*/  MOV R173, RZ ;  /* 0x000000ff00ad7202 */ /* 0x000fe20000000f00 */
[----:B------:R-:W-:-:S03]  /*4380*/  FADD.FTZ R53, R53, R172 ;  /* 0x000000ac35357221 */ /* 0x000fc60000010000 */
[----:B------:R-:W-:-:S05]  /*4390*/  @P5 FMUL.FTZ R173, R174, R175 ;  /* 0x000000afaead5220 */ /* 0x000fca0000410000 */
[----:B------:R-:W-:-:S04]  /*43a0*/  F2FP.F16.F32.PACK_AB R173, RZ, R173 ;  /* 0x000000adffad723e */ /* 0x000fc800000000ff */
[----:B------:R-:W-:-:S07]  /*43b0*/  PRMT R168, R168, 0x5410, R173 ;  /* 0x00005410a8a87816 */ /* 0x000fce00000000ad */
.L_x_2580:
[----:B------:R-:W-:Y:S05]  /*43c0*/  BRA.U !UP3, `(.L_x_2581) ;  /* 0x000000010b407547 */ /* 0x000fea000b800000 */
        /* <DEDUP_REMOVED lines=16> */
.L_x_2581:
        /* <DEDUP_REMOVED lines=17> */
.L_x_2582:
[----:B------:R-:W-:Y:S02]  /*45e0*/  F2FP.F16.F32.PACK_AB R173, R178, R190 ;  /* 0x000000beb2ad723e */ /* 0x000fe400000000ff */
        /* <DEDUP_REMOVED lines=19> */
.L_x_2583:
[----:B------:R-:W-:Y:S01]  /*4720*/  F2FP.F16.F32.PACK_AB R174, R172, R178 ;  /* 0x000000b2acae723e */ /* 0x000fe200000000ff */
[----:B------:R-:W-:Y:S06]  /*4730*/  BRA.U !UP3, `(.L_x_2584) ;  /* 0x000000010b407547 */ /* 0x000fec000b800000 */
[----:B-----5:R-:W-:-:S13]  /*4740*/  LOP3.LUT P5, RZ, R193, 0xff00, RZ, 0xc0, !PT ;  /* 0x0000ff00c1ff7812 */ /* 0x020fda00078ac0ff */
[----:B------:R-:W0:Y:S01]  /*4750*/  @P5 LDC.64 R176, c[0x0][0x408] ;  /* 0x00010200ffb05b82 */ /* 0x000e220000000a00 */
[----:B------:R-:W-:-:S07]  /*4760*/  @P5 HADD2.F32 R175, -RZ, R166.H1_H1 ;  /* 0x300000a6ffaf5230 */ /* 0x000fce0000004100 */
[----:B------:R-:W1:Y:S01]  /*4770*/  @P5 LDC.64 R178, c[0x0][0x408] ;  /* 0x00010200ffb25b82 */ /* 0x000e620000000a00 */
[----:B0-----:R-:W-:-:S04]  /*4780*/  @P5 FMUL.FTZ R177, R177, R172 ;  /* 0x000000acb1b15220 */ /* 0x001fc80000410000 */
[----:B------:R-:W-:Y:S01]  /*4790*/  @P5 FMUL.FTZ R176, R177, R176 ;  /* 0x000000b0b1b05220 */ /* 0x000fe20000410000 */
[----:B-1----:R-:W-:Y:S01]  /*47a0*/  @P5 FMUL.FTZ R179, R179, R172 ;  /* 0x000000acb3b35220 */ /* 0x002fe20000410000 */
[----:B------:R-:W-:-:S03]  /*47b0*/  HFMA2 R172, -RZ, RZ, 0, 0 ;  /* 0x00000000ffac7431 */ /* 0x000fc600000001ff */
[----:B------:R-:W-:Y:S01]  /*47c0*/  @P5 FMUL.FTZ R179, R179, R178 ;  /* 0x000000b2b3b35220 */ /* 0x000fe20000410000 */
[----:B------:R-:W-:Y:S01]  /*47d0*/  @P5 FMUL.FTZ R172, R175, R176 ;  /* 0x000000b0afac5220 */ /* 0x000fe20000410000 */
[----:B------:R-:W-:Y:S01]  /*47e0*/  @P5 HADD2.F32 R176, -RZ, R146.H1_H1 ;  /* 0x30000092ffb05230 */ /* 0x000fe20000004100 */
[----:B------:R-:W-:Y:S02]  /*47f0*/  MOV R175, RZ ;  /* 0x000000ff00af7202 */ /* 0x000fe40000000f00 */
[----:B------:R-:W-:Y:S02]  /*4800*/  FADD.FTZ R49, R49, R172 ;  /* 0x000000ac31317221 */ /* 0x000fe40000010000 */
[----:B------:R-:W-:-:S05]  /*4810*/  @P5 FMUL.FTZ R175, R176, R179 ;  /* 0x000000b3b0af5220 */ /* 0x000fca0000410000 */
[----:B------:R-:W-:-:S04]  /*4820*/  F2FP.F16.F32.PACK_AB R175, RZ, R175 ;  /* 0x000000afffaf723e */ /* 0x000fc800000000ff */
[----:B------:R-:W-:-:S07]  /*4830*/  PRMT R170, R170, 0x5410, R175 ;  /* 0x00005410aaaa7816 */ /* 0x000fce00000000af */
.L_x_2584:
[--C-:B------:R-:W-:Y:S01]  /*4840*/  FFMA.FTZ R177, R246, UR8, R182.reuse ;  /* 0x00000008f6b17c23 */ /* 0x100fe200080100b6 */
[----:B------:R-:W-:Y:S01]  /*4850*/  FFMA.FTZ R175, R231, UR8, R182 ;  /* 0x00000008e7af7c23 */ /* 0x000fe200080100b6 */
[----:B------:R-:W-:Y:S02]  /*4860*/  F2FP.F16.F32.PACK_AB R172, R186, R188 ;  /* 0x000000bcbaac723e */ /* 0x000fe400000000ff */
        /* <DEDUP_REMOVED lines=9> */
[----:B------:R-:W0:Y:S08]  /*4900*/  @P0 LDC.64 R176, c[0x0][0x408] ;  /* 0x00010200ffb00b82 */ /* 0x000e300000000a00 */
[----:B------:R-:W1:Y:S01]  /*4910*/  @P0 LDC.64 R178, c[0x0][0x408] ;  /* 0x00010200ffb20b82 */ /* 0x000e620000000a00 */
[----:B0-----:R-:W-:-:S04]  /*4920*/  @P0 FMUL.FTZ R177, R177, R188 ;  /* 0x000000bcb1b10220 */ /* 0x001fc80000410000 */
[----:B------:R-:W-:Y:S01]  /*4930*/  @P0 FMUL.FTZ R176, R177, R176 ;  /* 0x000000b0b1b00220 */ /* 0x000fe20000410000 */
[----:B------:R-:W-:Y:S02]  /*4940*/  @P0 HADD2.F32 R177, -RZ, R167.H0_H0 ;  /* 0x200000a7ffb10230 */ /* 0x000fe40000004100 */
[----:B-1----:R-:W-:-:S03]  /*4950*/  @P0 FMUL.FTZ R179, R179, R188 ;  /* 0x000000bcb3b30220 */ /* 0x002fc60000410000 */
[----:B------:R-:W-:Y:S01]  /*4960*/  @P0 FMUL.FTZ R175, R177, R176 ;  /* 0x000000b0b1af0220 */ /* 0x000fe20000410000 */
[----:B------:R-:W-:Y:S02]  /*4970*/  @P0 HADD2.F32 R177, -RZ, R147.H0_H0 ;  /* 0x20000093ffb10230 */ /* 0x000fe40000004100 */
[----:B------:R-:W-:Y:S01]  /*4980*/  @P0 FMUL.FTZ R178, R179, R178 ;  /* 0x000000b2b3b20220 */ /* 0x000fe20000410000 */
[----:B------:R-:W-:Y:S01]  /*4990*/  MOV R176, RZ ;  /* 0x000000ff00b07202 */ /* 0x000fe20000000f00 */
[----:B------:R-:W-:Y:S02]  /*49a0*/  FADD.FTZ R50, R50, R175 ;  /* 0x000000af32327221 */ /* 0x000fe40000010000 */
[----:B------:R-:W-:-:S05]  /*49b0*/  @P0 FMUL.FTZ R176, R177, R178 ;  /* 0x000000b2b1b00220 */ /* 0x000fca0000410000 */
[----:B------:R-:W-:-:S04]  /*49c0*/  F2FP.F16.F32.PACK_AB R176, RZ, R176 ;  /* 0x000000b0ffb0723e */ /* 0x000fc800000000ff */
[----:B------:R-:W-:-:S07]  /*49d0*/  PRMT R171, R176, 0x7610, R171 ;  /* 0x00007610b0ab7816 */ /* 0x000fce00000000ab */
.L_x_2585:
[----:B------:R-:W-:Y:S01]  /*49e0*/  F2FP.F16.F32.PACK_AB R175, R186, R188 ;  /* 0x000000bcbaaf723e */ /* 0x000fe200000000ff */
[----:B------:R-:W-:Y:S06]  /*49f0*/  BRA.U !UP3, `(.L_x_2574) ;  /* 0x000000110ba07547 */ /* 0x000fec000b800000 */
[----:B-----5:R-:W-:-:S04]  /*4a00*/  ISETP.GE.U32.AND P0, PT, R192, RZ, PT ;  /* 0x000000ffc000720c */ /* 0x020fc80003f06070 */
[----:B------:R-:W-:-:S13]  /*4a10*/  ISETP.GE.U32.AND.EX P0, PT, R193, 0x1000000, PT, P0 ;  /* 0x01000000c100780c */ /* 0x000fda0003f06100 */
[----:B------:R-:W0:Y:S08]  /*4a20*/  @P0 LDC.64 R176, c[0x0][0x408] ;  /* 0x00010200ffb00b82 */ /* 0x000e300000000a00 */
[----:B------:R-:W1:Y:S01]  /*4a30*/  @P0 LDC.64 R178, c[0x0][0x408] ;  /* 0x00010200ffb20b82 */ /* 0x000e620000000a00 */
[----:B0-----:R-:W-:-:S04]  /*4a40*/  @P0 FMUL.FTZ R177, R186, R177 ;  /* 0x000000b1bab10220 */ /* 0x001fc80000410000 */
[----:B------:R-:W-:Y:S01]  /*4a50*/  @P0 FMUL.FTZ R185, R177, R176 ;  /* 0x000000b0b1b90220 */ /* 0x000fe20000410000 */
[----:B------:R-:W-:Y:S02]  /*4a60*/  HFMA2 R177, -RZ, RZ, 0, 0 ;  /* 0x00000000ffb17431 */ /* 0x000fe400000001ff */
[----:B------:R-:W-:Y:S02]  /*4a70*/  @P0 HADD2.F32 R176, -RZ, R147.H1_H1 ;  /* 0x30000093ffb00230 */ /* 0x000fe40000004100 */
[----:B-1----:R-:W-:-:S03]  /*4a80*/  @P0 FMUL.FTZ R179, R186, R179 ;  /* 0x000000b3bab30220 */ /* 0x002fc60000410000 */
[----:B------:R-:W-:Y:S01]  /*4a90*/  @P0 FMUL.FTZ R177, R176, R185 ;  /* 0x000000b9b0b10220 */ /* 0x000fe20000410000 */
[----:B------:R-:W-:Y:S01]  /*4aa0*/  @P0 FMUL.FTZ R178, R179, R178 ;  /* 0x000000b2b3b20220 */ /* 0x000fe20000410000 */
[----:B------:R-:W-:Y:S01]  /*4ab0*/  @P0 HADD2.F32 R179, -RZ, R167.H1_H1 ;  /* 0x300000a7ffb30230 */ /* 0x000fe20000004100 */
[----:B------:R-:W-:Y:S02]  /*4ac0*/  MOV R176, RZ ;  /* 0x000000ff00b07202 */ /* 0x000fe40000000f00 */
[----:B------:R-:W-:Y:S02]  /*4ad0*/  F2FP.F16.F32.PACK_AB R177, RZ, R177 ;  /* 0x000000b1ffb1723e */ /* 0x000fe400000000ff */
[----:B------:R-:W-:Y:S02]  /*4ae0*/  @P0 FMUL.FTZ R176, R179, R178 ;  /* 0x000000b2b3b00220 */ /* 0x000fe40000410000 */
[----:B------:R-:W-:Y:S02]  /*4af0*/  PRMT R171, R171, 0x5410, R177 ;  /* 0x00005410abab7816 */ /* 0x000fe400000000b1 */
[----:B------:R-:W-:Y:S01]  /*4b00*/  FADD.FTZ R51, R51, R176 ;  /* 0x000000b033337221 */ /* 0x000fe20000010000 */
[----:B------:R-:W-:Y:S06]  /*4b10*/  BRA `(.L_x_2574) ;  /* 0x0000001000587947 */ /* 0x000fec0003800000 */
.L_x_2537:
        /* <DEDUP_REMOVED lines=8> */
[----:B-----5:R-:W-:Y:S01]  /*4ba0*/  LOP3.LUT P0, RZ, R192, 0xff, RZ, 0xc0, !PT ;  /* 0x000000ffc0ff7812 */ /* 0x020fe2000780c0ff */
[----:B------:R-:W-:Y:S02]  /*4bb0*/  HADD2.F32 R176, -RZ, R20.H0_H0 ;  /* 0x20000014ffb07230 */ /* 0x000fe40000004100 */
[----:B------:R-:W-:-:S04]  /*4bc0*/  @P5 FADD.FTZ R177, R4, -R177 ;  /* 0x800000b104b15221 */ /* 0x000fc80000010000 */
[----:B------:R-:W-:-:S04]  /*4bd0*/  @P5 FFMA.FTZ R176, R177, UR32, R176 ;  /* 0x00000020b1b05c23 */ /* 0x000fc800080100b0 */
[----:B------:R-:W-:Y:S02]  /*4be0*/  FMUL.FTZ R176, R176, UR23 ;  /* 0x00000017b0b07c20 */ /* 0x000fe40008410000 */
[----:B------:R-:W-:Y:S02]  /*4bf0*/  @P0 HADD2.F32 R185, -RZ, R144.H0_H0 ;  /* 0x20000090ffb90230 */ /* 0x000fe40000004100 */
[----:B------:R-:W-:Y:S01]  /*4c00*/  FMUL.FTZ R178, R176, UR22 ;  /* 0x00000016b0b27c20 */ /* 0x000fe20008410000 */
[----:B------:R-:W-:Y:S01]  /*4c10*/  CS2R R176, SRZ ;  /* 0x0000000000b07805 */ /* 0x000fe2000001ff00 */
[----:B------:R-:W-:Y:S02]  /*4c20*/  @P0 HADD2.F32 R179, -RZ, R164.H0_H0 ;  /* 0x200000a4ffb30230 */ /* 0x000fe40000004100 */
[----:B------:R-:W-:-:S03]  /*4c30*/  @P0 FMUL.FTZ R176, R185, R178 ;  /* 0x000000b2b9b00220 */ /* 0x000fc60000410000 */
[----:B------:R-:W-:Y:S02]  /*4c40*/  @P0 FMUL.FTZ R177, R179, R178 ;  /* 0x000000b2b3b10220 */ /* 0x000fe40000410000 */
[----:B------:R-:W-:Y:S02]  /*4c50*/  F2FP.F16.F32.PACK_AB R176, RZ, R176 ;  /* 0x000000b0ffb0723e */ /* 0x000fe400000000ff */
[----:B------:R-:W-:Y:S02]  /*4c60*/  FADD.FTZ R52, R52, R177 ;  /* 0x000000b134347221 */ /* 0x000fe40000010000 */
[----:B------:R-:W-:-:S07]  /*4c70*/  PRMT R168, R176, 0x7610, R168 ;  /* 0x00007610b0a87816 */ /* 0x000fce00000000a8 */
.L_x_2587:
[----:B------:R-:W-:Y:S05]  /*4c80*/  BRA.U !UP3, `(.L_x_2588) ;  /* 0x000000010b3c7547 */ /* 0x000fea000b800000 */
[----:B------:R-:W-:Y:S01]  /*4c90*/  @P5 FFMA.FTZ R176, R6, UR8, R182 ;  /* 0x0000000806b05c23 */ /* 0x000fe200080100b6 */
[----:B-----5:R-:W-:-:S03]  /*4ca0*/  LOP3.LUT P0, RZ, R192, 0xff00, RZ, 0xc0, !PT ;  /* 0x0000ff00c0ff7812 */ /* 0x020fc6000780c0ff */
[----:B------:R-:W-:Y:S01]  /*4cb0*/  @P5 FADD.FTZ R177, R5, -R176 ;  /* 0x800000b005b15221 */ /* 0x000fe20000010000 */
[----:B------:R-:W-:-:S05]  /*4cc0*/  HADD2.F32 R176, -RZ, R20.H1_H1 ;  /* 0x30000014ffb07230 */ /* 0x000fca0000004100 */
[----:B------:R-:W-:-:S04]  /*4cd0*/  @P5 FFMA.FTZ R176, R177, UR32, R176 ;  /* 0x00000020b1b05c23 */ /* 0x000fc800080100b0 */
[----:B------:R-:W-:Y:S01]  /*4ce0*/  FMUL.FTZ R176, R176, UR23 ;  /* 0x00000017b0b07c20 */ /* 0x000fe20008410000 */
[----:B------:R-:W-:Y:S02]  /*4cf0*/  @P0 HADD2.F32 R185, -RZ, R144.H1_H1 ;  /* 0x30000090ffb90230 */ /* 0x000fe40000004100 */
[----:B------:R-:W-:Y:S02]  /*4d00*/  @P0 HADD2.F32 R179, -RZ, R164.H1_H1 ;  /* 0x300000a4ffb30230 */ /* 0x000fe40000004100 */
[----:B------:R-:W-:Y:S01]  /*4d10*/  FMUL.FTZ R178, R176, UR22 ;  /* 0x00000016b0b27c20 */ /* 0x000fe20008410000 */
[----:B------:R-:W-:-:S03]  /*4d20*/  CS2R R176, SRZ ;  /* 0x0000000000b07805 */ /* 0x000fc6000001ff00 */
[-C--:B------:R-:W-:Y:S01]  /*4d30*/  @P0 FMUL.FTZ R177, R185, R178.reuse ;  /* 0x000000b2b9b10220 */ /* 0x080fe20000410000 */
[----:B------:R-:W-:-:S04]  /*4d40*/  @P0 FMUL.FTZ R176, R179, R178 ;  /* 0x000000b2b3b00220 */ /* 0x000fc80000410000 */
[----:B------:R-:W-:Y:S01]  /*4d50*/  F2FP.F16.F32.PACK_AB R177, RZ, R177 ;  /* 0x000000b1ffb1723e */ /* 0x000fe200000000ff */
[----:B------:R-:W-:-:S03]  /*4d60*/  FADD.FTZ R53, R53, R176 ;  /* 0x000000b035357221 */ /* 0x000fc60000010000 */
[----:B------:R-:W-:-:S07]  /*4d70*/  PRMT R168, R168, 0x5410, R177 ;  /* 0x00005410a8a87816 */ /* 0x000fce00000000b1 */
.L_x_2588:
[----:B------:R-:W-:Y:S05]  /*4d80*/  BRA.U !UP3, `(.L_x_2589) ;  /* 0x000000010b3c7547 */ /* 0x000fea000b800000 */
        /* <DEDUP_REMOVED lines=15> */
.L_x_2589:
        /* <DEDUP_REMOVED lines=16> */
.L_x_2590:
        /* <DEDUP_REMOVED lines=16> */
.L_x_2591:
[----:B------:R-:W-:Y:S05]  /*5080*/  BRA.U !UP3, `(.L_x_2592) ;  /* 0x000000010b3c7547 */ /* 0x000fea000b800000 */
[----:B------:R-:W-:Y:S01]  /*5090*/  @P5 FFMA.FTZ R177, R232, UR8, R182 ;  /* 0x00000008e8b15c23 */ /* 0x000fe200080100b6 */
[----:B-----5:R-:W-:Y:S01]  /*50a0*/  LOP3.LUT P0, RZ, R193, 0xff00, RZ, 0xc0, !PT ;  /* 0x0000ff00c1ff7812 */ /* 0x020fe2000780c0ff */
[----:B------:R-:W-:Y:S02]  /*50b0*/  HADD2.F32 R176, -RZ, R22.H1_H1 ;  /* 0x30000016ffb07230 */ /* 0x000fe40000004100 */
[----:B------:R-:W-:-:S04]  /*50c0*/  @P5 FADD.FTZ R177, R230, -R177 ;  /* 0x800000b1e6b15221 */ /* 0x000fc80000010000 */
[----:B------:R-:W-:-:S04]  /*50d0*/  @P5 FFMA.FTZ R176, R177, UR32, R176 ;  /* 0x00000020b1b05c23 */ /* 0x000fc800080100b0 */
[----:B------:R-:W-:Y:S02]  /*50e0*/  FMUL.FTZ R176, R176, UR23 ;  /* 0x00000017b0b07c20 */ /* 0x000fe40008410000 */
[----:B------:R-:W-:Y:S02]  /*50f0*/  @P0 HADD2.F32 R185, -RZ, R146.H1_H1 ;  /* 0x30000092ffb90230 */ /* 0x000fe40000004100 */
[----:B------:R-:W-:Y:S01]  /*5100*/  FMUL.FTZ R178, R176, UR22 ;  /* 0x00000016b0b27c20 */ /* 0x000fe20008410000 */
[----:B------:R-:W-:Y:S01]  /*5110*/  CS2R R176, SRZ ;  /* 0x0000000000b07805 */ /* 0x000fe2000001ff00 */
[----:B------:R-:W-:Y:S02]  /*5120*/  @P0 HADD2.F32 R179, -RZ, R166.H1_H1 ;  /* 0x300000a6ffb30230 */ /* 0x000fe40000004100 */
[----:B------:R-:W-:-:S03]  /*5130*/  @P0 FMUL.FTZ R177, R185, R178 ;  /* 0x000000b2b9b10220 */ /* 0x000fc60000410000 */
[----:B------:R-:W-:Y:S02]  /*5140*/  @P0 FMUL.FTZ R176, R179, R178 ;  /* 0x000000b2b3b00220 */ /* 0x000fe40000410000 */
[----:B------:R-:W-:Y:S02]  /*5150*/  F2FP.F16.F32.PACK_AB R177, RZ, R177 ;  /* 0x000000b1ffb1723e */ /* 0x000fe400000000ff */
[----:B------:R-:W-:Y:S02]  /*5160*/  FADD.FTZ R49, R49, R176 ;  /* 0x000000b031317221 */ /* 0x000fe40000010000 */
[----:B------:R-:W-:-:S07]  /*5170*/  PRMT R170, R170, 0x5410, R177 ;  /* 0x00005410aaaa7816 */ /* 0x000fce00000000b1 */
.L_x_2592:
        /* <DEDUP_REMOVED lines=16> */
.L_x_2593:
[----:B------:R-:W-:Y:S05]  /*5280*/  BRA.U !UP3, `(.L_x_2574) ;  /* 0x000000090b7c7547 */ /* 0x000fea000b800000 */
[----:B-----5:R-:W-:Y:S01]  /*5290*/  ISETP.GE.U32.AND P0, PT, R192, RZ, PT ;  /* 0x000000ffc000720c */ /* 0x020fe20003f06070 */
[----:B------:R-:W-:Y:S01]  /*52a0*/  @P5 FFMA.FTZ R177, R246, UR8, R182 ;  /* 0x00000008f6b15c23 */ /* 0x000fe200080100b6 */
[----:B------:R-:W-:Y:S02]  /*52b0*/  HADD2.F32 R176, -RZ, R23.H1_H1 ;  /* 0x30000017ffb07230 */ /* 0x000fe40000004100 */
[----:B------:R-:W-:Y:S01]  /*52c0*/  ISETP.GE.U32.AND.EX P0, PT, R193, 0x1000000, PT, P0 ;  /* 0x01000000c100780c */ /* 0x000fe20003f06100 */
[----:B------:R-:W-:-:S04]  /*52d0*/  @P5 FADD.FTZ R177, R244, -R177 ;  /* 0x800000b1f4b15221 */ /* 0x000fc80000010000 */
[----:B------:R-:W-:-:S04]  /*52e0*/  @P5 FFMA.FTZ R176, R177, UR32, R176 ;  /* 0x00000020b1b05c23 */ /* 0x000fc800080100b0 */
[----:B------:R-:W-:-:S04]  /*52f0*/  FMUL.FTZ R176, R176, UR23 ;  /* 0x00000017b0b07c20 */ /* 0x000fc80008410000 */
[----:B------:R-:W-:Y:S02]  /*5300*/  @P0 HADD2.F32 R179, -RZ, R147.H1_H1 ;  /* 0x30000093ffb30230 */ /* 0x000fe40000004100 */
[----:B------:R-:W-:Y:S01]  /*5310*/  FMUL.FTZ R178, R176, UR22 ;  /* 0x00000016b0b27c20 */ /* 0x000fe20008410000 */
[----:B------:R-:W-:-:S03]  /*5320*/  CS2R R176, SRZ ;  /* 0x0000000000b07805 */ /* 0x000fc6000001ff00 */
[----:B------:R-:W-:Y:S01]  /*5330*/  @P0 FMUL.FTZ R177, R179, R178 ;  /* 0x000000b2b3b10220 */ /* 0x000fe20000410000 */
[----:B------:R-:W-:-:S04]  /*5340*/  @P0 HADD2.F32 R179, -RZ, R167.H1_H1 ;  /* 0x300000a7ffb30230 */ /* 0x000fc80000004100 */
[----:B------:R-:W-:Y:S01]  /*5350*/  F2FP.F16.F32.PACK_AB R177, RZ, R177 ;  /* 0x000000b1ffb1723e */ /* 0x000fe200000000ff */
[----:B------:R-:W-:-:S03]  /*5360*/  @P0 FMUL.FTZ R176, R179, R178 ;  /* 0x000000b2b3b00220 */ /* 0x000fc60000410000 */
[----:B------:R-:W-:Y:S01]  /*5370*/  PRMT R171, R171, 0x5410, R177 ;  /* 0x00005410abab7816 */ /* 0x000fe200000000b1 */
[----:B------:R-:W-:Y:S01]  /*5380*/  FADD.FTZ R51, R51, R176 ;  /* 0x000000b033337221 */ /* 0x000fe20000010000 */
[----:B------:R-:W-:Y:S06]  /*5390*/  BRA `(.L_x_2574) ;  /* 0x0000000800387947 */ /* 0x000fec0003800000 */
.L_x_2586:
[----:B------:R-:W-:Y:S01]  /*53a0*/  ISETP.LT.AND P0, PT, RZ, UR33, PT ;  /* 0x00000021ff007c0c */ /* 0x000fe2000bf01270 */
[----:B-----5:R-:W-:Y:S01]  /*53b0*/  HADD2.F32 R179, -RZ, R20.H1_H1 ;  /* 0x30000014ffb37230 */ /* 0x020fe20000004100 */
[----:B------:R-:W-:Y:S01]  /*53c0*/  PLOP3.LUT P5, PT, PT, PT, UP2, 0x80, 0x8 ;  /* 0x000000000008781c */ /* 0x000fe20003faf028 */
[----:B------:R-:W-:Y:S02]  /*53d0*/  HADD2.F32 R178, -RZ, R22.H0_H0 ;  /* 0x20000016ffb27230 */ /* 0x000fe40000004100 */
[----:B------:R-:W-:-:S08]  /*53e0*/  HADD2.F32 R176, -RZ, R23.H1_H1 ;  /* 0x30000017ffb07230 */ /* 0x000fd00000004100 */
[--C-:B------:R-:W-:Y:S01]  /*53f0*/  @P0 FFMA.FTZ R172, R6, UR8, R182.reuse ;  /* 0x0000000806ac0c23 */ /* 0x100fe200080100b6 */
[--C-:B------:R-:W-:Y:S01]  /*5400*/  @P0 FFMA.FTZ R173, R19, UR8, R182.reuse ;  /* 0x0000000813ad0c23 */ /* 0x100fe200080100b6 */
[--C-:B------:R-:W-:Y:S01]  /*5410*/  @P0 FFMA.FTZ R185, R246, UR8, R182.reuse ;  /* 0x00000008f6b90c23 */ /* 0x100fe200080100b6 */
[----:B------:R-:W-:Y:S01]  /*5420*/  @P0 FFMA.FTZ R177, R231, UR8, R182 ;  /* 0x00000008e7b10c23 */ /* 0x000fe200080100b6 */
[----:B------:R-:W-:Y:S01]  /*5430*/  @P0 FADD.FTZ R172, R5, -R172 ;  /* 0x800000ac05ac0221 */ /* 0x000fe20000010000 */
[----:B------:R-:W-:Y:S01]  /*5440*/  @P0 FADD.FTZ R174, R200, -R173 ;  /* 0x800000adc8ae0221 */ /* 0x000fe20000010000 */
[--C-:B------:R-:W-:Y:S02]  /*5450*/  HADD2.F32 R173, -RZ, R21.reuse.H0_H0 ;  /* 0x20000015ffad7230 */ /* 0x100fe40000004100 */
[----:B------:R-:W-:Y:S01]  /*5460*/  @P0 FADD.FTZ R185, R244, -R185 ;  /* 0x800000b9f4b90221 */ /* 0x000fe20000010000 */
[----:B------:R-:W-:Y:S01]  /*5470*/  @P0 FFMA.FTZ R179, R172, UR32, R179 ;  /* 0x00000020acb30c23 */ /* 0x000fe200080100b3 */
[----:B------:R-:W-:Y:S01]  /*5480*/  @P0 FFMA.FTZ R172, R202, UR8, R182 ;  /* 0x00000008caac0c23 */ /* 0x000fe200080100b6 */
[----:B------:R-:W-:Y:S01]  /*5490*/  @P0 FFMA.FTZ R173, R174, UR32, R173 ;  /* 0x00000020aead0c23 */ /* 0x000fe200080100ad */
[----:B------:R-:W-:-:S02]  /*54a0*/  HADD2.F32 R174, -RZ, R21.H1_H1 ;  /* 0x30000015ffae7230 */ /* 0x000fc40000004100 */
[----:B------:R-:W-:Y:S01]  /*54b0*/  @P0 FADD.FTZ R175, R201, -R172 ;  /* 0x800000acc9af0221 */ /* 0x000fe20000010000 */
[----:B------:R-:W-:Y:S01]  /*54c0*/  @P0 FFMA.FTZ R176, R185, UR32, R176 ;  /* 0x00000020b9b00c23 */ /* 0x000fe200080100b0 */
[----:B------:R-:W-:Y:S02]  /*54d0*/  @P5 FFMA.FTZ R185, R3, UR8, R182 ;  /* 0x0000000803b95c23 */ /* 0x000fe400080100b6 */
[----:B------:R-:W-:Y:S01]  /*54e0*/  @P0 FFMA.FTZ R174, R175, UR32, R174 ;  /* 0x00000020afae0c23 */ /* 0x000fe200080100ae */
[----:B------:R-:W-:Y:S01]  /*54f0*/  @P0 FFMA.FTZ R175, R209, UR8, R182 ;  /* 0x00000008d1af0c23 */ /* 0x000fe200080100b6 */
[----:B------:R-:W-:-:S03]  /*5500*/  @P5 FADD.FTZ R185, R4, -R185 ;  /* 0x800000b904b95221 */ /* 0x000fc60000010000 */
[----:B------:R-:W-:-:S04]  /*5510*/  @P0 FADD.FTZ R175, R208, -R175 ;  /* 0x800000afd0af0221 */ /* 0x000fc80000010000 */
[----:B------:R-:W-:Y:S01]  /*5520*/  @P0 FFMA.FTZ R178, R175, UR32, R178 ;  /* 0x00000020afb20c23 */ /* 0x000fe200080100b2 */
[----:B------:R-:W-:-:S04]  /*5530*/  @P0 FFMA.FTZ R175, R232, UR8, R182 ;  /* 0x00000008e8af0c23 */ /* 0x000fc800080100b6 */
[----:B------:R-:W-:Y:S01]  /*5540*/  @P0 FADD.FTZ R172, R230, -R175 ;  /* 0x800000afe6ac0221 */ /* 0x000fe20000010000 */
[----:B------:R-:W-:-:S05]  /*5550*/  HADD2.F32 R175, -RZ, R22.H1_H1 ;  /* 0x30000016ffaf7230 */ /* 0x000fca0000004100 */
[----:B------:R-:W-:Y:S01]  /*5560*/  @P0 FFMA.FTZ R175, R172, UR32, R175 ;  /* 0x00000020acaf0c23 */ /* 0x000fe200080100af */
[----:B------:R-:W-:Y:S01]  /*5570*/  @P0 FADD.FTZ R172, R228, -R177 ;  /* 0x800000b1e4ac0221 */ /* 0x000fe20000010000 */
[----:B------:R-:W-:-:S05]  /*5580*/  HADD2.F32 R177, -RZ, R23.H0_H0 ;  /* 0x20000017ffb17230 */ /* 0x000fca0000004100 */
[----:B------:R-:W-:Y:S01]  /*5590*/  @P0 FFMA.FTZ R177, R172, UR32, R177 ;  /* 0x00000020acb10c23 */ /* 0x000fe200080100b1 */
[----:B------:R-:W-:-:S05]  /*55a0*/  HADD2.F32 R172, -RZ, R20.H0_H0 ;  /* 0x20000014ffac7230 */ /* 0x000fca0000004100 */
[----:B------:R-:W-:Y:S01]  /*55b0*/  @P5 FFMA.FTZ R172, R185, UR32, R172 ;  /* 0x00000020b9ac5c23 */ /* 0x000fe200080100ac */
[----:B------:R-:W-:Y:S06]  /*55c0*/  BRA.U !UP3, `(.L_x_2594) ;  /* 0x000000010b307547 */ /* 0x000fec000b800000 */
[----:B------:R-:W-:Y:S01]  /*55d0*/  LOP3.LUT P0, RZ, R192, 0xff, RZ, 0xc0, !PT ;  /* 0x000000ffc0ff7812 */ /* 0x000fe2000780c0ff */
[----:B------:R-:W-:Y:S01]  /*55e0*/  FMUL.FTZ R185, R172, UR23 ;  /* 0x00000017acb97c20 */ /* 0x000fe20008410000 */
[----:B------:R-:W-:-:S03]  /*55f0*/  MOV R186, RZ ;  /* 0x000000ff00ba7202 */ /* 0x000fc60000000f00 */
[----:B------:R-:W-:Y:S01]  /*5600*/  FMUL.FTZ R187, R185, UR22 ;  /* 0x00000016b9bb7c20 */ /* 0x000fe20008410000 */
[----:B------:R-:W-:-:S07]  /*5610*/  HFMA2 R185, -RZ, RZ, 0, 0 ;  /* 0x00000000ffb97431 */ /* 0x000fce00000001ff */
[----:B------:R-:W-:Y:S02]  /*5620*/  @P0 HADD2.F32 R190, -RZ, R144.H0_H0 ;  /* 0x20000090ffbe0230 */ /* 0x000fe40000004100 */
[----:B------:R-:W-:-:S03]  /*5630*/  @P0 HADD2.F32 R188, -RZ, R164.H0_H0 ;  /* 0x200000a4ffbc0230 */ /* 0x000fc60000004100 */
[-C--:B------:R-:W-:Y:S02]  /*5640*/  @P0 FMUL.FTZ R186, R190, R187.reuse ;  /* 0x000000bbbeba0220 */ /* 0x080fe40000410000 */
[----:B------:R-:W-:-:S03]  /*5650*/  @P0 FMUL.FTZ R185, R188, R187 ;  /* 0x000000bbbcb90220 */ /* 0x000fc60000410000 */
[----:B------:R-:W-:Y:S01]  /*5660*/  F2FP.F16.F32.PACK_AB R186, RZ, R186 ;  /* 0x000000baffba723e */ /* 0x000fe200000000ff */
[----:B------:R-:W-:-:S03]  /*5670*/  FADD.FTZ R52, R52, R185 ;  /* 0x000000b934347221 */ /* 0x000fc60000010000 */
[----:B------:R-:W-:-:S07]  /*5680*/  PRMT R168, R186, 0x7610, R168 ;  /* 0x00007610baa87816 */ /* 0x000fce00000000a8 */
.L_x_2594:
[----:B------:R-:W-:Y:S01]  /*5690*/  F2FP.F16.F32.PACK_AB R172, R179, R172 ;  /* 0x000000acb3ac723e */ /* 0x000fe200000000ff */
[----:B------:R-:W-:Y:S06]  /*56a0*/  BRA.U !UP3, `(.L_x_2595) ;  /* 0x000000010b307547 */ /* 0x000fec000b800000 */
[----:B------:R-:W-:Y:S01]  /*56b0*/  LOP3.LUT P0, RZ, R192, 0xff00, RZ, 0xc0, !PT ;  /* 0x0000ff00c0ff7812 */ /* 0x000fe2000780c0ff */
[----:B------:R-:W-:Y:S01]  /*56c0*/  FMUL.FTZ R179, R179, UR23 ;  /* 0x00000017b3b37c20 */ /* 0x000fe20008410000 */
[----:B------:R-:W-:-:S03]  /*56d0*/  HFMA2 R186, -RZ, RZ, 0, 0 ;  /* 0x00000000ffba7431 */ /* 0x000fc600000001ff */
[----:B------:R-:W-:Y:S01]  /*56e0*/  FMUL.FTZ R185, R179, UR22 ;  /* 0x00000016b3b97c20 */ /* 0x000fe20008410000 */
[----:B------:R-:W-:-:S07]  /*56f0*/  MOV R179, RZ ;  /* 0x000000ff00b37202 */ /* 0x000fce0000000f00 */
[----:B------:R-:W-:Y:S02]  /*5700*/  @P0 HADD2.F32 R190, -RZ, R144.H1_H1 ;  /* 0x30000090ffbe0230 */ /* 0x000fe40000004100 */
[----:B------:R-:W-:-:S03]  /*5710*/  @P0 HADD2.F32 R188, -RZ, R164.H1_H1 ;  /* 0x300000a4ffbc0230 */ /* 0x000fc60000004100 */
[-C--:B------:R-:W-:Y:S02]  /*5720*/  @P0 FMUL.FTZ R179, R190, R185.reuse ;  /* 0x000000b9beb30220 */ /* 0x080fe40000410000 */
[----:B------:R-:W-:-:S03]  /*5730*/  @P0 FMUL.FTZ R186, R188, R185 ;  /* 0x000000b9bcba0220 */ /* 0x000fc60000410000 */
[----:B------:R-:W-:Y:S01]  /*5740*/  F2FP.F16.F32.PACK_AB R179, RZ, R179 ;  /* 0x000000b3ffb3723e */ /* 0x000fe200000000ff */
[----:B------:R-:W-:-:S03]  /*5750*/  FADD.FTZ R53, R53, R186 ;  /* 0x000000ba35357221 */ /* 0x000fc60000010000 */
[----:B------:R-:W-:-:S07]  /*5760*/  PRMT R168, R168, 0x5410, R179 ;  /* 0x00005410a8a87816 */ /* 0x000fce00000000b3 */
.L_x_2595:
[----:B------:R-:W-:Y:S05]  /*5770*/  BRA.U !UP3, `(.L_x_2596) ;  /* 0x000000010b307547 */ /* 0x000fea000b800000 */
        /* <DEDUP_REMOVED lines=12> */
.L_x_2596:
[----:B------:R-:W-:Y:S01]  /*5840*/  F2FP.F16.F32.PACK_AB R173, R174, R173 ;  /* 0x000000adaead723e */ /* 0x000fe200000000ff */
[----:B------:R-:W-:Y:S06]  /*5850*/  BRA.U !UP3, `(.L_x_2597) ;  /* 0x000000010b307547 */ /* 0x000fec000b800000 */
[----:B------:R-:W-:Y:S01]  /*5860*/  LOP3.LUT P0, RZ, R192, 0xff000000, RZ, 0xc0, !PT ;  /* 0xff000000c0ff7812 */ /* 0x000fe2000780c0ff */
[----:B------:R-:W-:Y:S01]  /*5870*/  FMUL.FTZ R174, R174, UR23 ;  /* 0x00000017aeae7c20 */ /* 0x000fe20008410000 */
[----:B------:R-:W-:-:S03]  /*5880*/  MOV R179, RZ ;  /* 0x000000ff00b37202 */ /* 0x000fc60000000f00 */
[----:B------:R-:W-:Y:S01]  /*5890*/  FMUL.FTZ R185, R174, UR22 ;  /* 0x00000016aeb97c20 */ /* 0x000fe20008410000 */
[----:B------:R-:W-:-:S07]  /*58a0*/  HFMA2 R174, -RZ, RZ, 0, 0 ;  /* 0x00000000ffae7431 */ /* 0x000fce00000001ff */
[----:B------:R-:W-:Y:S02]  /*58b0*/  @P0 HADD2.F32 R188, -RZ, R145.H1_H1 ;  /* 0x30000091ffbc0230 */ /* 0x000fe40000004100 */
[----:B------:R-:W-:-:S03]  /*58c0*/  @P0 HADD2.F32 R186, -RZ, R165.H1_H1 ;  /* 0x300000a5ffba0230 */ /* 0x000fc60000004100 */
[-C--:B------:R-:W-:Y:S02]  /*58d0*/  @P0 FMUL.FTZ R179, R188, R185.reuse ;  /* 0x000000b9bcb30220 */ /* 0x080fe40000410000 */
[----:B------:R-:W-:-:S03]  /*58e0*/  @P0 FMUL.FTZ R174, R186, R185 ;  /* 0x000000b9baae0220 */ /* 0x000fc60000410000 */
[----:B------:R-:W-:Y:S01]  /*58f0*/  F2FP.F16.F32.PACK_AB R179, RZ, R179 ;  /* 0x000000b3ffb3723e */ /* 0x000fe200000000ff */
[----:B------:R-:W-:-:S03]  /*5900*/  FADD.FTZ R55, R55, R174 ;  /* 0x000000ae37377221 */ /* 0x000fc60000010000 */
[----:B------:R-:W-:-:S07]  /*5910*/  PRMT R169, R169, 0x5410, R179 ;  /* 0x00005410a9a97816 */ /* 0x000fce00000000b3 */
.L_x_2597:
[----:B------:R-:W-:Y:S05]  /*5920*/  BRA.U !UP3, `(.L_x_2598) ;  /* 0x000000010b307547 */ /* 0x000fea000b800000 */
[----:B------:R-:W-:Y:S01]  /*5930*/  LOP3.LUT P0, RZ, R193, 0xff, RZ, 0xc0, !PT ;  /* 0x000000ffc1ff7812 */ /* 0x000fe2000780c0ff */
[----:B------:R-:W-:Y:S01]  /*5940*/  FMUL.FTZ R174, R178, UR23 ;  /* 0x00000017b2ae7c20 */ /* 0x000fe20008410000 */
[----:B------:R-:W-:-:S03]  /*5950*/  HFMA2 R179, -RZ, RZ, 0, 0 ;  /* 0x00000000ffb37431 */ /* 0x000fc600000001ff */
[----:B------:R-:W-:Y:S01]  /*5960*/  FMUL.FTZ R185, R174, UR22 ;  /* 0x00000016aeb97c20 */ /* 0x000fe20008410000 */
[----:B------:R-:W-:-:S07]  /*5970*/  MOV R174, RZ ;  /* 0x000000ff00ae7202 */ /* 0x000fce0000000f00 */
[----:B------:R-:W-:Y:S02]  /*5980*/  @P0 HADD2.F32 R188, -RZ, R146.H0_H0 ;  /* 0x20000092ffbc0230 */ /* 0x000fe40000004100 */
[----:B------:R-:W-:-:S03]  /*5990*/  @P0 HADD2.F32 R186, -RZ, R166.H0_H0 ;  /* 0x200000a6ffba0230 */ /* 0x000fc60000004100 */
[-C--:B------:R-:W-:Y:S02]  /*59a0*/  @P0 FMUL.FTZ R174, R188, R185.reuse ;  /* 0x000000b9bcae0220 */ /* 0x080fe40000410000 */
[----:B------:R-:W-:-:S03]  /*59b0*/  @P0 FMUL.FTZ R179, R186, R185 ;  /* 0x000000b9bab30220 */ /* 0x000fc60000410000 */
[----:B------:R-:W-:Y:S01]  /*59c0*/  F2FP.F16.F32.PACK_AB R174, RZ, R174 ;  /* 0x000000aeffae723e */ /* 0x000fe200000000ff */
[----:B------:R-:W-:-:S03]  /*59d0*/  FADD.FTZ R48, R48, R179 ;  /* 0x000000b330307221 */ /* 0x000fc60000010000 */
[----:B------:R-:W-:-:S07]  /*59e0*/  PRMT R170, R174, 0x7610, R170 ;  /* 0x00007610aeaa7816 */ /* 0x000fce00000000aa */
.L_x_2598:
        /* <DEDUP_REMOVED lines=14> */
.L_x_2599:
        /* <DEDUP_REMOVED lines=13> */
.L_x_2600:
[----:B------:R-:W-:Y:S01]  /*5ba0*/  F2FP.F16.F32.PACK_AB R175, R176, R177 ;  /* 0x000000b1b0af723e */ /* 0x000fe200000000ff */
[----:B------:R-:W-:Y:S06]  /*5bb0*/  BRA.U !UP3, `(.L_x_2574) ;  /* 0x000000010b307547 */ /* 0x000fec000b800000 */
[----:B------:R-:W-:Y:S01]  /*5bc0*/  ISETP.GE.U32.AND P0, PT, R192, RZ, PT ;  /* 0x000000ffc000720c */ /* 0x000fe20003f06070 */
[----:B------:R-:W-:-:S03]  /*5bd0*/  FMUL.FTZ R176, R176, UR23 ;  /* 0x00000017b0b07c20 */ /* 0x000fc60008410000 */
[----:B------:R-:W-:Y:S01]  /*5be0*/  ISETP.GE.U32.AND.EX P0, PT, R193, 0x1000000, PT, P0 ;  /* 0x01000000c100780c */ /* 0x000fe20003f06100 */
[----:B------:R-:W-:Y:S01]  /*5bf0*/  FMUL.FTZ R178, R176, UR22 ;  /* 0x00000016b0b27c20 */ /* 0x000fe20008410000 */
[----:B------:R-:W-:-:S11]  /*5c00*/  CS2R R176, SRZ ;  /* 0x0000000000b07805 */ /* 0x000fd6000001ff00 */
[----:B------:R-:W-:Y:S02]  /*5c10*/  @P0 HADD2.F32 R185, -RZ, R147.H1_H1 ;  /* 0x30000093ffb90230 */ /* 0x000fe40000004100 */
[----:B------:R-:W-:-:S03]  /*5c20*/  @P0 HADD2.F32 R179, -RZ, R167.H1_H1 ;  /* 0x300000a7ffb30230 */ /* 0x000fc60000004100 */
[-C--:B------:R-:W-:Y:S02]  /*5c30*/  @P0 FMUL.FTZ R177, R185, R178.reuse ;  /* 0x000000b2b9b10220 */ /* 0x080fe40000410000 */
[----:B------:R-:W-:-:S03]  /*5c40*/  @P0 FMUL.FTZ R176, R179, R178 ;  /* 0x000000b2b3b00220 */ /* 0x000fc60000410000 */
[----:B------:R-:W-:Y:S01]  /*5c50*/  F2FP.F16.F32.PACK_AB R177, RZ, R177 ;  /* 0x000000b1ffb1723e */ /* 0x000fe200000000ff */
[----:B------:R-:W-:-:S03]  /*5c60*/  FADD.FTZ R51, R51, R176 ;  /* 0x000000b033337221 */ /* 0x000fc60000010000 */
[----:B------:R-:W-:-:S07]  /*5c70*/  PRMT R171, R171, 0x5410, R177 ;  /* 0x00005410abab7816 */ /* 0x000fce00000000b1 */
.L_x_2574:
[----:B------:R-:W-:Y:S01]  /*5c80*/  ISETP.NE.U32.AND P0, PT, R184, RZ, PT ;  /* 0x000000ffb800720c */ /* 0x000fe20003f05070 */
[----:B------:R-:W0:Y:S01]  /*5c90*/  @UP3 LDCU.64 UR6, c[0x0][0x468] ;  /* 0x00008d00ff0637ac */ /* 0x000e220008000a00 */
[----:B------:R-:W-:Y:S02]  /*5ca0*/  PLOP3.LUT P5, PT, PT, PT, UP3, 0x80, 0x8 ;  /* 0x000000000008781c */ /* 0x000fe40003faf038 */
[----:B------:R-:W-:-:S13]  /*5cb0*/  ISETP.NE.AND.EX P0, PT, R183, RZ, PT, P0 ;  /* 0x000000ffb700720c */ /* 0x000fda0003f05300 */
[----:B------:R-:W1:Y:S02]  /*5cc0*/  @P0 LDC.64 R176, c[0x0][0x478] ;  /* 0x00011e00ffb00b82 */ /* 0x000e640000000a00 */
[C---:B-1----:R-:W-:Y:S01]  /*5cd0*/  @P0 IMAD.WIDE.U32 R178, R181.reuse, 0x10, R176 ;  /* 0x00000010b5b20825 */ /* 0x042fe200078e00b0 */
[----:B------:R-:W-:Y:S02]  /*5ce0*/  MOV R177, 0x10 ;  /* 0x0000001000b17802 */ /* 0x000fe40000000f00 */
[----:B------:R-:W-:Y:S02]  /*5cf0*/  IADD3 R181, PT, PT, R181, 0x100, RZ ;  /* 0x00000100b5b57810 */ /* 0x000fe40007ffe0ff */
[----:B------:R1:W-:Y:S01]  /*5d00*/  @P0 STG.E.128 desc[UR20][R178.64], R172 ;  /* 0x000000acb2000986 */ /* 0x0003e2000c101d14 */
[----:B------:R-:W-:Y:S01]  /*5d10*/  PLOP3.LUT P0, PT, PT, PT, UP3, 0x80, 0x8 ;  /* 0x000000000008781c */ /* 0x000fe20003f0f038 */
[C---:B0-----:R-:W-:Y:S01]  /*5d20*/  @P5 IMAD.WIDE.U32 R176, R180.reuse, R177, UR6 ;  /* 0x00000006b4b05e25 */ /* 0x041fe2000f8e00b1 */
[----:B------:R-:W-:-:S11]  /*5d30*/  IADD3 R180, PT, PT, R180, 0x100, RZ ;  /* 0x00000100b4b47810 */ /* 0x000fd60007ffe0ff */
[----:B------:R1:W-:Y:S02]  /*5d40*/  @P0 STG.E.128 desc[UR20][R176.64], R168 ;  /* 0x000000a8b0000986 */ /* 0x0003e4000c101d14 */
.L_x_2535:
[----:B------:R-:W-:Y:S05]  /*5d50*/  BSYNC.RECONVERGENT B0 ;  /* 0x0000000000007941 */ /* 0x000fea0003800200 */
.L_x_2534:
[----:B------:R-:W-:Y:S04]  /*5d60*/  BSSY.RECONVERGENT B0, `(.L_x_2601) ;  /* 0x00002de000007945 */ /* 0x000fe80003800200 */
[----:B------:R-:W-:Y:S05]  /*5d70*/  @!P2 BRA `(.L_x_2602) ;  /* 0x0000002c0070a947 */ /* 0x000fea0003800000 */
[----:B------:R-:W-:-:S04]  /*5d80*/  UISETP.NE.U32.AND UP0, UPT, UR24, URZ, UPT ;  /* 0x000000ff1800728c */ /* 0x000fc8000bf05070 */
[----:B------:R-:W-:Y:S01]  /*5d90*/  UISETP.NE.AND.EX UP0, UPT, UR25, URZ, UPT, UP0 ;  /* 0x000000ff1900728c */ /* 0x000fe2000bf05300 */
[----:B------:R-:W-:Y:S10]  /*5da0*/  BRA.U !UP3, `(.L_x_2603) ;  /* 0x000000010b0c7547 */ /* 0x000ff4000b800000 */
[----:B-----5:R-:W0:Y:S02]  /*5db0*/  LDC.64 R164, c[0x0][0x390] ;  /* 0x0000e400ffa47b82 */ /* 0x020e240000000a00 */
[----:B0-----:R-:W-:-:S06]  /*5dc0*/  IMAD.WIDE.U32 R164, R180, 0x10, R164 ;  /* 0x00000010b4a47825 */ /* 0x001fcc00078e00a4 */
[----:B------:R-:W5:Y:S02]  /*5dd0*/  LDG.E.128 R164, desc[UR20][R164.64] ;  /* 0x00000014a4a47981 */ /* 0x000f64000c1e1d00 */
.L_x_2603:
[----:B------:R-:W-:Y:S05]  /*5de0*/  BRA.U !UP0, `(.L_x_2604) ;  /* 0x0000001108587547 */ /* 0x000fea000b800000 */
[----:B------:R-:W-:-:S04]  /*5df0*/  UISETP.NE.U32.AND UP0, UPT, UR26, URZ, UPT ;  /* 0x000000ff1a00728c */ /* 0x000fc8000bf05070 */
[----:B------:R-:W-:-:S06]  /*5e00*/  UISETP.NE.AND.EX UP0, UPT, UR27, URZ, UPT, UP0 ;  /* 0x000000ff1b00728c */ /* 0x000fcc000bf05300 */
[----:B------:R-:W-:-:S13]  /*5e10*/  PLOP3.LUT P5, PT, PT, PT, UP0, 0x80, 0x8 ;  /* 0x000000000008781c */ /* 0x000fda0003faf008 */
[----:B------:R-:W-:Y:S05]  /*5e20*/  @!P5 BRA `(.L_x_2605) ;  /* 0x00000008003cd947 */ /* 0x000fea0003800000 */
[----:B------:R-:W-:Y:S01]  /*5e30*/  ISETP.LT.AND P0, PT, RZ, UR33, PT ;  /* 0x00000021ff007c0c */ /* 0x000fe2000bf01270 */
[----:B-1---5:R-:W-:Y:S02]  /*5e40*/  HADD2.F32 R179, -RZ, R152.H1_H1 ;  /* 0x30000098ffb37230 */ /* 0x022fe40000004100 */
[----:B------:R-:W-:Y:S02]  /*5e50*/  HADD2.F32 R173, -RZ, R153.H0_H0 ;  /* 0x20000099ffad7230 */ /* 0x000fe40000004100 */
[----:B------:R-:W-:Y:S02]  /*5e60*/  HADD2.F32 R178, -RZ, R154.H0_H0 ;  /* 0x2000009affb27230 */ /* 0x000fe40000004100 */
[----:B------:R-:W-:-:S06]  /*5e70*/  HADD2.F32 R176, -RZ, R155.H1_H1 ;  /* 0x3000009bffb07230 */ /* 0x000fcc0000004100 */
[--C-:B------:R-:W-:Y:S01]  /*5e80*/  @P0 FFMA.FTZ R172, R10, UR8, R182.reuse ;  /* 0x000000080aac0c23 */ /* 0x100fe200080100b6 */
[--C-:B------:R-:W-:Y:S01]  /*5e90*/  @P0 FFMA.FTZ R175, R15, UR8, R182.reuse ;  /* 0x000000080faf0c23 */ /* 0x100fe200080100b6 */
[----:B------:R-:W-:Y:S02]  /*5ea0*/  @P0 FFMA.FTZ R177, R211, UR8, R182 ;  /* 0x00000008d3b10c23 */ /* 0x000fe400080100b6 */
[----:B------:R-:W-:Y:S01]  /*5eb0*/  @P0 FADD.FTZ R172, R9, -R172 ;  /* 0x800000ac09ac0221 */ /* 0x000fe20000010000 */
[----:B------:R-:W-:Y:S01]  /*5ec0*/  @P0 FADD.FTZ R174, R16, -R175 ;  /* 0x800000af10ae0221 */ /* 0x000fe20000010000 */
[----:B------:R-:W-:Y:S02]  /*5ed0*/  @P0 FADD.FTZ R177, R210, -R177 ;  /* 0x800000b1d2b10221 */ /* 0x000fe40000010000 */
[----:B------:R-:W-:Y:S01]  /*5ee0*/  @P0 FFMA.FTZ R179, R172, UR32, R179 ;  /* 0x00000020acb30c23 */ /* 0x000fe200080100b3 */
[----:B------:R-:W-:Y:S01]  /*5ef0*/  @P0 FFMA.FTZ R172, R204, UR8, R182 ;  /* 0x00000008ccac0c23 */ /* 0x000fe200080100b6 */
[----:B------:R-:W-:Y:S01]  /*5f00*/  @P0 FFMA.FTZ R173, R174, UR32, R173 ;  /* 0x00000020aead0c23 */ /* 0x000fe200080100ad */
[----:B------:R-:W-:-:S02]  /*5f10*/  HADD2.F32 R174, -RZ, R153.H1_H1 ;  /* 0x30000099ffae7230 */ /* 0x000fc40000004100 */
[----:B------:R-:W-:Y:S01]  /*5f20*/  @P0 FFMA.FTZ R178, R177, UR32, R178 ;  /* 0x00000020b1b20c23 */ /* 0x000fe200080100b2 */
[----:B------:R-:W-:Y:S01]  /*5f30*/  @P0 FADD.FTZ R175, R203, -R172 ;  /* 0x800000accbaf0221 */ /* 0x000fe20000010000 */
[--C-:B------:R-:W-:Y:S01]  /*5f40*/  @P0 FFMA.FTZ R172, R218, UR8, R182.reuse ;  /* 0x00000008daac0c23 */ /* 0x100fe200080100b6 */
[----:B------:R-:W-:Y:S02]  /*5f50*/  @P0 FFMA.FTZ R177, R217, UR8, R182 ;  /* 0x00000008d9b10c23 */ /* 0x000fe400080100b6 */
[----:B------:R-:W-:Y:S01]  /*5f60*/  @P0 FFMA.FTZ R174, R175, UR32, R174 ;  /* 0x00000020afae0c23 */ /* 0x000fe200080100ae */
[----:B------:R-:W-:Y:S02]  /*5f70*/  HADD2.F32 R175, -RZ, R154.H1_H1 ;  /* 0x3000009affaf7230 */ /* 0x000fe40000004100 */
[----:B------:R-:W-:-:S04]  /*5f80*/  @P0 FADD.FTZ R172, R229, -R172 ;  /* 0x800000ace5ac0221 */ /* 0x000fc80000010000 */
[----:B------:R-:W-:Y:S01]  /*5f90*/  @P0 FFMA.FTZ R175, R172, UR32, R175 ;  /* 0x00000020acaf0c23 */ /* 0x000fe200080100af */
[----:B------:R-:W-:Y:S01]  /*5fa0*/  @P0 FADD.FTZ R172, R226, -R177 ;  /* 0x800000b1e2ac0221 */ /* 0x000fe20000010000 */
[----:B------:R-:W-:-:S05]  /*5fb0*/  HADD2.F32 R177, -RZ, R155.H0_H0 ;  /* 0x2000009bffb17230 */ /* 0x000fca0000004100 */
[----:B------:R-:W-:Y:S01]  /*5fc0*/  @P0 FFMA.FTZ R177, R172, UR32, R177 ;  /* 0x00000020acb10c23 */ /* 0x000fe200080100b1 */
[----:B------:R-:W-:-:S04]  /*5fd0*/  @P0 FFMA.FTZ R172, R240, UR8, R182 ;  /* 0x00000008f0ac0c23 */ /* 0x000fc800080100b6 */
[----:B------:R-:W-:Y:S01]  /*5fe0*/  @P0 FADD.FTZ R183, R245, -R172 ;  /* 0x800000acf5b70221 */ /* 0x000fe20000010000 */
[----:B------:R-:W-:-:S03]  /*5ff0*/  HADD2.F32 R172, -RZ, R152.H0_H0 ;  /* 0x20000098ffac7230 */ /* 0x000fc60000004100 */
[----:B------:R-:W-:Y:S01]  /*6000*/  @P0 FFMA.FTZ R176, R183, UR32, R176 ;  /* 0x00000020b7b00c23 */ /* 0x000fe200080100b0 */
[----:B------:R-:W-:-:S04]  /*6010*/  @P0 FFMA.FTZ R183, R7, UR8, R182 ;  /* 0x0000000807b70c23 */ /* 0x000fc800080100b6 */
[----:B------:R-:W-:-:S04]  /*6020*/  @P0 FADD.FTZ R183, R8, -R183 ;  /* 0x800000b708b70221 */ /* 0x000fc80000010000 */
        /* <DEDUP_REMOVED lines=9> */
[----:B------:R-:W-:Y:S02]  /*60c0*/  @P0 FMUL.FTZ R184, R186, R185 ;  /* 0x000000b9bab80220 */ /* 0x000fe40000410000 */
[----:B------:R-:W-:-:S03]  /*60d0*/  @P0 FMUL.FTZ R183, R187, R186 ;  /* 0x000000babbb70220 */ /* 0x000fc60000410000 */
[----:B------:R-:W-:Y:S01]  /*60e0*/  F2FP.F16.F32.PACK_AB R184, RZ, R184 ;  /* 0x000000b8ffb8723e */ /* 0x000fe200000000ff */
[----:B------:R-:W-:-:S03]  /*60f0*/  FADD.FTZ R44, R44, R183 ;  /* 0x000000b72c2c7221 */ /* 0x000fc60000010000 */
[----:B------:R-:W-:-:S07]  /*6100*/  PRMT R168, R184, 0x7610, R168 ;  /* 0x00007610b8a87816 */ /* 0x000fce00000000a8 */
.L_x_2606:
        /* <DEDUP_REMOVED lines=9> */
[----:B------:R-:W-:Y:S02]  /*61a0*/  @P0 FMUL.FTZ R179, R186, R183 ;  /* 0x000000b7bab30220 */ /* 0x000fe40000410000 */
[----:B------:R-:W-:-:S03]  /*61b0*/  @P0 FMUL.FTZ R184, R185, R186 ;  /* 0x000000bab9b80220 */ /* 0x000fc60000410000 */
[----:B------:R-:W-:Y:S01]  /*61c0*/  F2FP.F16.F32.PACK_AB R179, RZ, R179 ;  /* 0x000000b3ffb3723e */ /* 0x000fe200000000ff */
[----:B------:R-:W-:-:S03]  /*61d0*/  FADD.FTZ R45, R45, R184 ;  /* 0x000000b82d2d7221 */ /* 0x000fc60000010000 */
[----:B------:R-:W-:-:S07]  /*61e0*/  PRMT R168, R168, 0x5410, R179 ;  /* 0x00005410a8a87816 */ /* 0x000fce00000000b3 */
.L_x_2607:
        /* <DEDUP_REMOVED lines=13> */
.L_x_2608:
        /* <DEDUP_REMOVED lines=9> */
[----:B------:R-:W-:Y:S02]  /*6350*/  @P0 FMUL.FTZ R179, R184, R183 ;  /* 0x000000b7b8b30220 */ /* 0x000fe40000410000 */
[----:B------:R-:W-:-:S03]  /*6360*/  @P0 FMUL.FTZ R174, R185, R184 ;  /* 0x000000b8b9ae0220 */ /* 0x000fc60000410000 */
[----:B------:R-:W-:Y:S01]  /*6370*/  F2FP.F16.F32.PACK_AB R179, RZ, R179 ;  /* 0x000000b3ffb3723e */ /* 0x000fe200000000ff */
[----:B------:R-:W-:-:S03]  /*6380*/  FADD.FTZ R47, R47, R174 ;  /* 0x000000ae2f2f7221 */ /* 0x000fc60000010000 */
[----:B------:R-:W-:-:S07]  /*6390*/  PRMT R169, R169, 0x5410, R179 ;  /* 0x00005410a9a97816 */ /* 0x000fce00000000b3 */
.L_x_2609:
        /* <DEDUP_REMOVED lines=8> */
[----:B------:R-:W-:Y:S02]  /*6420*/  @P0 FMUL.FTZ R174, R184, R183 ;  /* 0x000000b7b8ae0220 */ /* 0x000fe40000410000 */
[----:B------:R-:W-:-:S03]  /*6430*/  @P0 FMUL.FTZ R179, R185, R184 ;  /* 0x000000b8b9b30220 */ /* 0x000fc60000410000 */
[----:B------:R-:W-:Y:S01]  /*6440*/  F2FP.F16.F32.PACK_AB R174, RZ, R174 ;  /* 0x000000aeffae723e */ /* 0x000fe200000000ff */
[----:B------:R-:W-:-:S03]  /*6450*/  FADD.FTZ R40, R40, R179 ;  /* 0x000000b328287221 */ /* 0x000fc60000010000 */
[----:B------:R-:W-:-:S07]  /*6460*/  PRMT R170, R174, 0x7610, R170 ;  /* 0x00007610aeaa7816 */ /* 0x000fce00000000aa */
.L_x_2610:
        /* <DEDUP_REMOVED lines=14> */
.L_x_2611:
        /* <DEDUP_REMOVED lines=13> */
.L_x_2612:
[----:B------:R-:W-:Y:S01]  /*6620*/  F2FP.F16.F32.PACK_AB R175, R176, R177 ;  /* 0x000000b1b0af723e */ /* 0x000fe200000000ff */
[----:B------:R-:W-:Y:S06]  /*6630*/  BRA.U !UP3, `(.L_x_2613) ;  /* 0x000000250b147547 */ /* 0x000fec000b800000 */
[----:B------:R-:W-:Y:S01]  /*6640*/  ISETP.GE.U32.AND P0, PT, R194, RZ, PT ;  /* 0x000000ffc200720c */ /* 0x000fe20003f06070 */
[----:B------:R-:W-:Y:S01]  /*6650*/  FMUL.FTZ R176, R176, UR23 ;  /* 0x00000017b0b07c20 */ /* 0x000fe20008410000 */
[----:B------:R-:W-:Y:S02]  /*6660*/  HFMA2 R177, -RZ, RZ, 0, 0 ;  /* 0x00000000ffb17431 */ /* 0x000fe400000001ff */
[----:B------:R-:W-:Y:S01]  /*6670*/  ISETP.GE.U32.AND.EX P0, PT, R195, 0x1000000, PT, P0 ;  /* 0x01000000c300780c */ /* 0x000fe20003f06100 */
[----:B------:R-:W-:-:S12]  /*6680*/  FMUL.FTZ R179, R176, UR22 ;  /* 0x00000016b0b37c20 */ /* 0x000fd80008410000 */
[----:B------:R-:W-:Y:S02]  /*6690*/  @P0 HADD2.F32 R176, -RZ, R139.H1_H1 ;  /* 0x3000008bffb00230 */ /* 0x000fe40000004100 */
[----:B------:R-:W-:-:S03]  /*66a0*/  @P0 HADD2.F32 R178, -RZ, R167.H1_H1 ;  /* 0x300000a7ffb20230 */ /* 0x000fc60000004100 */
[----:B------:R-:W-:Y:S01]  /*66b0*/  @P0 FMUL.FTZ R177, R179, R176 ;  /* 0x000000b0b3b10220 */ /* 0x000fe20000410000 */
[----:B------:R-:W-:Y:S01]  /*66c0*/  MOV R176, RZ ;  /* 0x000000ff00b07202 */ /* 0x000fe20000000f00 */
[----:B------:R-:W-:-:S03]  /*66d0*/  @P0 FMUL.FTZ R176, R178, R179 ;  /* 0x000000b3b2b00220 */ /* 0x000fc60000410000 */
[----:B------:R-:W-:Y:S01]  /*66e0*/  F2FP.F16.F32.PACK_AB R177, RZ, R177 ;  /* 0x000000b1ffb1723e */ /* 0x000fe200000000ff */
[----:B------:R-:W-:-:S03]  /*66f0*/  FADD.FTZ R43, R43, R176 ;  /* 0x000000b02b2b7221 */ /* 0x000fc60000010000 */
[----:B------:R-:W-:Y:S01]  /*6700*/  PRMT R171, R171, 0x5410, R177 ;  /* 0x00005410abab7816 */ /* 0x000fe200000000b1 */
[----:B------:R-:W-:Y:S06]  /*6710*/  BRA `(.L_x_2613) ;  /* 0x0000002000dc7947 */ /* 0x000fec0003800000 */
.L_x_2605:
[----:B------:R-:W-:Y:S01]  /*6720*/  ISETP.LT.AND P6, PT, RZ, UR33, PT ;  /* 0x00000021ff007c0c */ /* 0x000fe2000bfc1270 */
[----:B------:R-:W-:-:S12]  /*6730*/  BRA.U !UP3, `(.L_x_2614) ;  /* 0x000000010b3c7547 */ /* 0x000fd8000b800000 */
[----:B-1----:R-:W-:Y:S01]  /*6740*/  @P6 FFMA.FTZ R177, R7, UR8, R182 ;  /* 0x0000000807b16c23 */ /* 0x002fe200080100b6 */
        /* <DEDUP_REMOVED lines=14> */
.L_x_2614:
[----:B------:R-:W-:Y:S05]  /*6830*/  BRA.U !UP3, `(.L_x_2615) ;  /* 0x000000010b3c7547 */ /* 0x000fea000b800000 */
[----:B-1----:R-:W-:Y:S01]  /*6840*/  @P6 FFMA.FTZ R176, R10, UR8, R182 ;  /* 0x000000080ab06c23 */ /* 0x002fe200080100b6 */
        /* <DEDUP_REMOVED lines=14> */
.L_x_2615:
[----:B------:R-:W-:Y:S05]  /*6930*/  BRA.U !UP3, `(.L_x_2616) ;  /* 0x000000010b3c7547 */ /* 0x000fea000b800000 */
        /* <DEDUP_REMOVED lines=15> */
.L_x_2616:
        /* <DEDUP_REMOVED lines=16> */
.L_x_2617:
        /* <DEDUP_REMOVED lines=16> */
.L_x_2618:
        /* <DEDUP_REMOVED lines=16> */
.L_x_2619:
        /* <DEDUP_REMOVED lines=16> */
.L_x_2620:
[----:B------:R-:W-:Y:S05]  /*6e30*/  BRA.U !UP3, `(.L_x_2613) ;  /* 0x0000001d0b147547 */ /* 0x000fea000b800000 */
[----:B-1----:R-:W-:Y:S01]  /*6e40*/  @P6 FFMA.FTZ R176, R240, UR8, R182 ;  /* 0x00000008f0b06c23 */ /* 0x002fe200080100b6 */
[----:B-----5:R-:W-:-:S03]  /*6e50*/  ISETP.GE.U32.AND P0, PT, R194, RZ, PT ;  /* 0x000000ffc200720c */ /* 0x020fc60003f06070 */
[----:B------:R-:W-:Y:S01]  /*6e60*/  @P6 FADD.FTZ R177, R245, -R176 ;  /* 0x800000b0f5b16221 */ /* 0x000fe20000010000 */
[----:B------:R-:W-:Y:S01]  /*6e70*/  ISETP.GE.U32.AND.EX P0, PT, R195, 0x1000000, PT, P0 ;  /* 0x01000000c300780c */ /* 0x000fe20003f06100 */
[----:B------:R-:W-:-:S05]  /*6e80*/  HADD2.F32 R176, -RZ, R155.H1_H1 ;  /* 0x3000009bffb07230 */ /* 0x000fca0000004100 */
[----:B------:R-:W-:-:S04]  /*6e90*/  @P6 FFMA.FTZ R176, R177, UR32, R176 ;  /* 0x00000020b1b06c23 */ /* 0x000fc800080100b0 */
[----:B------:R-:W-:-:S03]  /*6ea0*/  FMUL.FTZ R176, R176, UR23 ;  /* 0x00000017b0b07c20 */ /* 0x000fc60008410000 */
        /* <DEDUP_REMOVED lines=10> */
.L_x_2604:
[----:B------:R-:W-:-:S04]  /*6f50*/  UISETP.NE.U32.AND UP0, UPT, UR26, URZ, UPT ;  /* 0x000000ff1a00728c */ /* 0x000fc8000bf05070 */
[----:B------:R-:W-:-:S06]  /*6f60*/  UISETP.NE.AND.EX UP0, UPT, UR27, URZ, UPT, UP0 ;  /* 0x000000ff1b00728c */ /* 0x000fcc000bf05300 */
[----:B------:R-:W-:-:S13]  /*6f70*/  PLOP3.LUT P5, PT, PT, PT, UP0, 0x80, 0x8 ;  /* 0x000000000008781c */ /* 0x000fda0003faf008 */
[----:B------:R-:W-:Y:S05]  /*6f80*/  @!P5 BRA `(.L_x_2621) ;  /* 0x0000000800bcd947 */ /* 0x000fea0003800000 */
[--C-:B-1----:R-:W-:Y:S01]  /*6f90*/  FFMA.FTZ R173, R7, UR8, R182.reuse ;  /* 0x0000000807ad7c23 */ /* 0x102fe200080100b6 */
[--C-:B------:R-:W-:Y:S01]  /*6fa0*/  FFMA.FTZ R172, R10, UR8, R182.reuse ;  /* 0x000000080aac7c23 */ /* 0x100fe200080100b6 */
        /* <DEDUP_REMOVED lines=38> */
.L_x_2622:
        /* <DEDUP_REMOVED lines=17> */
.L_x_2623:
        /* <DEDUP_REMOVED lines=17> */
.L_x_2624:
        /* <DEDUP_REMOVED lines=17> */
.L_x_2625:
        /* <DEDUP_REMOVED lines=20> */
.L_x_2626:
        /* <DEDUP_REMOVED lines=18> */
.L_x_2627:
[--C-:B------:R-:W-:Y:S01]  /*77a0*/  FFMA.FTZ R172, R240, UR8, R182.reuse ;  /* 0x00000008f0ac7c23 */ /* 0x100fe200080100b6 */
[----:B------:R-:W-:-:S03]  /*77b0*/  FFMA.FTZ R175, R217, UR8, R182 ;  /* 0x00000008d9af7c23 */ /* 0x000fc600080100b6 */
[----:B------:R-:W-:Y:S01]  /*77c0*/  FADD.FTZ R172, R245, -R172 ;  /* 0x800000acf5ac7221 */ /* 0x000fe20000010000 */
[----:B------:R-:W-:-:S03]  /*77d0*/  FADD.FTZ R175, R226, -R175 ;  /* 0x800000afe2af7221 */ /* 0x000fc60000010000 */
[----:B------:R-:W-:Y:S01]  /*77e0*/  FMUL.FTZ R176, R172, UR32 ;  /* 0x00000020acb07c20 */ /* 0x000fe20008410000 */
[----:B------:R-:W-:Y:S01]  /*77f0*/  FMUL.FTZ R175, R175, UR32 ;  /* 0x00000020afaf7c20 */ /* 0x000fe20008410000 */
[----:B------:R-:W-:-:S03]  /*7800*/  F2FP.F16.F32.PACK_AB R172, R184, R186 ;  /* 0x000000bab8ac723e */ /* 0x000fc600000000ff */
        /* <DEDUP_REMOVED lines=19> */
.L_x_2628:
        /* <DEDUP_REMOVED lines=20> */
.L_x_2621:
[----:B------:R-:W-:Y:S05]  /*7a80*/  BRA.U !UP3, `(.L_x_2629) ;  /* 0x000000010b7c7547 */ /* 0x000fea000b800000 */
[----:B-----5:R-:W-:Y:S01]  /*7a90*/  LOP3.LUT P0, RZ, R194, 0xff, RZ, 0xc0, !PT ;  /* 0x000000ffc2ff7812 */ /* 0x020fe2000780c0ff */
[----:B------:R-:W-:Y:S01]  /*7aa0*/  BSSY.RECONVERGENT B1, `(.L_x_2630) ;  /* 0x000000c000017945 */ /* 0x000fe20003800200 */
[----:B-1----:R-:W-:-:S11]  /*7ab0*/  HFMA2 R177, -RZ, RZ, 0, 0 ;  /* 0x00000000ffb17431 */ /* 0x002fd600000001ff */
[----:B------:R-:W-:Y:S05]  /*7ac0*/  @!P0 BRA `(.L_x_2631) ;  /* 0x0000000000248947 */ /* 0x000fea0003800000 */
[----:B------:R-:W-:Y:S01]  /*7ad0*/  FFMA.FTZ R177, R7, UR8, R182 ;  /* 0x0000000807b17c23 */ /* 0x000fe200080100b6 */
[----:B------:R-:W-:-:S03]  /*7ae0*/  ISETP.LT.AND P6, PT, RZ, UR33, PT ;  /* 0x00000021ff007c0c */ /* 0x000fc6000bfc1270 */
[----:B------:R-:W-:-:S04]  /*7af0*/  FADD.FTZ R177, R8, -R177 ;  /* 0x800000b108b17221 */ /* 0x000fc80000010000 */
[----:B------:R-:W-:Y:S01]  /*7b00*/  FMUL.FTZ R176, R177, UR32 ;  /* 0x00000020b1b07c20 */ /* 0x000fe20008410000 */
[----:B------:R-:W-:-:S04]  /*7b10*/  HADD2.F32 R177, -RZ, R164.H0_H0 ;  /* 0x200000a4ffb17230 */ /* 0x000fc80000004100 */
[----:B------:R-:W-:-:S05]  /*7b20*/  FSEL R176, R176, RZ, P6 ;  /* 0x000000ffb0b07208 */ /* 0x000fca0003000000 */
[----:B------:R-:W-:-:S04]  /*7b30*/  FMUL.FTZ R176, R176, UR23 ;  /* 0x00000017b0b07c20 */ /* 0x000fc80008410000 */
[----:B------:R-:W-:-:S04]  /*7b40*/  FMUL.FTZ R176, R176, UR22 ;  /* 0x00000016b0b07c20 */ /* 0x000fc80008410000 */
[----:B------:R-:W-:-:S07]  /*7b50*/  FMUL.FTZ R177, R177, R176 ;  /* 0x000000b0b1b17220 */ /* 0x000fce0000410000 */
.L_x_2631:
[----:B------:R-:W-:Y:S05]  /*7b60*/  BSYNC.RECONVERGENT B1 ;  /* 0x0000000000017941 */ /* 0x000fea0003800200 */
.L_x_2630:
        /* <DEDUP_REMOVED lines=13> */
.L_x_2633:
[----:B------:R-:W-:Y:S05]  /*7c40*/  BSYNC.RECONVERGENT B1 ;  /* 0x0000000000017941 */ /* 0x000fea0003800200 */
.L_x_2632:
[----:B------:R-:W-:Y:S02]  /*7c50*/  F2FP.F16.F32.PACK_AB R176, RZ, R44 ;  /* 0x0000002cffb0723e */ /* 0x000fe400000000ff */
[----:B------:R-:W-:Y:S02]  /*7c60*/  MOV R44, R177 ;  /* 0x000000b1002c7202 */ /* 0x000fe40000000f00 */
[----:B------:R-:W-:-:S07]  /*7c70*/  PRMT R168, R176, 0x7610, R168 ;  /* 0x00007610b0a87816 */ /* 0x000fce00000000a8 */
.L_x_2629:
[----:B------:R-:W-:Y:S05]  /*7c80*/  BRA.U !UP3, `(.L_x_2634) ;  /* 0x000000010b7c7547 */ /* 0x000fea000b800000 */
[----:B-----5:R-:W-:Y:S01]  /*7c90*/  LOP3.LUT P0, RZ, R194, 0xff00, RZ, 0xc0, !PT ;  /* 0x0000ff00c2ff7812 */ /* 0x020fe2000780c0ff */
[----:B------:R-:W-:Y:S01]  /*7ca0*/  BSSY.RECONVERGENT B1, `(.L_x_2635) ;  /* 0x000000c000017945 */ /* 0x000fe20003800200 */
[----:B-1----:R-:W-:-:S11]  /*7cb0*/  HFMA2 R176, -RZ, RZ, 0, 0 ;  /* 0x00000000ffb07431 */ /* 0x002fd600000001ff */
        /* <DEDUP_REMOVED lines=10> */
.L_x_2636:
[----:B------:R-:W-:Y:S05]  /*7d60*/  BSYNC.RECONVERGENT B1 ;  /* 0x0000000000017941 */ /* 0x000fea0003800200 */
.L_x_2635:
        /* <DEDUP_REMOVED lines=13> */
.L_x_2638:
[----:B------:R-:W-:Y:S05]  /*7e40*/  BSYNC.RECONVERGENT B1 ;  /* 0x0000000000017941 */ /* 0x000fea0003800200 */
.L_x_2637:
[----:B------:R-:W-:Y:S02]  /*7e50*/  F2FP.F16.F32.PACK_AB R176, RZ, R45 ;  /* 0x0000002dffb0723e */ /* 0x000fe400000000ff */
[----:B------:R-:W-:Y:S02]  /*7e60*/  MOV R45, R177 ;  /* 0x000000b1002d7202 */ /* 0x000fe40000000f00 */
[----:B------:R-:W-:-:S07]  /*7e70*/  PRMT R168, R168, 0x5410, R176 ;  /* 0x00005410a8a87816 */ /* 0x000fce00000000b0 */
.L_x_2634:
        /* <DEDUP_REMOVED lines=14> */
.L_x_2641:
[----:B------:R-:W-:Y:S05]  /*7f60*/  BSYNC.RECONVERGENT B1 ;  /* 0x0000000000017941 */ /* 0x000fea0003800200 */
.L_x_2640:
        /* <DEDUP_REMOVED lines=13> */
.L_x_2643:
[----:B------:R-:W-:Y:S05]  /*8040*/  BSYNC.RECONVERGENT B1 ;  /* 0x0000000000017941 */ /* 0x000fea0003800200 */
.L_x_2642:
[----:B------:R-:W-:Y:S02]  /*8050*/  F2FP.F16.F32.PACK_AB R176, RZ, R46 ;  /* 0x0000002effb0723e */ /* 0x000fe400000000ff */
[----:B------:R-:W-:Y:S02]  /*8060*/  MOV R46, R177 ;  /* 0x000000b1002e7202 */ /* 0x000fe40000000f00 */
[----:B------:R-:W-:-:S07]  /*8070*/  PRMT R169, R176, 0x7610, R169 ;  /* 0x00007610b0a97816 */ /* 0x000fce00000000a9 */
.L_x_2639:
        /* <DEDUP_REMOVED lines=14> */
.L_x_2646:
[----:B------:R-:W-:Y:S05]  /*8160*/  BSYNC.RECONVERGENT B1 ;  /* 0x0000000000017941 */ /* 0x000fea0003800200 */
.L_x_2645:
        /* <DEDUP_REMOVED lines=13> */
.L_x_2648:
[----:B------:R-:W-:Y:S05]  /*8240*/  BSYNC.RECONVERGENT B1 ;  /* 0x0000000000017941 */ /* 0x000fea0003800200 */
.L_x_2647:
[----:B------:R-:W-:Y:S02]  /*8250*/  F2FP.F16.F32.PACK_AB R176, RZ, R47 ;  /* 0x0000002fffb0723e */ /* 0x000fe400000000ff */
[----:B------:R-:W-:Y:S02]  /*8260*/  MOV R47, R177 ;  /* 0x000000b1002f7202 */ /* 0x000fe40000000f00 */
[----:B------:R-:W-:-:S07]  /*8270*/  PRMT R169, R169, 0x5410, R176 ;  /* 0x00005410a9a97816 */ /* 0x000fce00000000b0 */
.L_x_2644:
        /* <DEDUP_REMOVED lines=14> */
.L_x_2651:
[----:B------:R-:W-:Y:S05]  /*8360*/  BSYNC.RECONVERGENT B1 ;  /* 0x0000000000017941 */ /* 0x000fea0003800200 */
.L_x_2650:
        /* <DEDUP_REMOVED lines=13> */
.L_x_2653:
[----:B------:R-:W-:Y:S05]  /*8440*/  BSYNC.RECONVERGENT B1 ;  /* 0x0000000000017941 */ /* 0x000fea0003800200 */
.L_x_2652:
[----:B------:R-:W-:Y:S02]  /*8450*/  F2FP.F16.F32.PACK_AB R176, RZ, R40 ;  /* 0x00000028ffb0723e */ /* 0x000fe400000000ff */
[----:B------:R-:W-:Y:S02]  /*8460*/  MOV R40, R177 ;  /* 0x000000b100287202 */ /* 0x000fe40000000f00 */
[----:B------:R-:W-:-:S07]  /*8470*/  PRMT R170, R176, 0x7610, R170 ;  /* 0x00007610b0aa7816 */ /* 0x000fce00000000aa */
.L_x_2649:
        /* <DEDUP_REMOVED lines=14> */
.L_x_2656:
[----:B------:R-:W-:Y:S05]  /*8560*/  BSYNC.RECONVERGENT B1 ;  /* 0x0000000000017941 */ /* 0x000fea0003800200 */
.L_x_2655:
        /* <DEDUP_REMOVED lines=13> */
.L_x_2658:
[----:B------:R-:W-:Y:S05]  /*8640*/  BSYNC.RECONVERGENT B1 ;  /* 0x0000000000017941 */ /* 0x000fea0003800200 */
.L_x_2657:
[----:B------:R-:W-:Y:S02]  /*8650*/  F2FP.F16.F32.PACK_AB R176, RZ, R41 ;  /* 0x00000029ffb0723e */ /* 0x000fe400000000ff */
[----:B------:R-:W-:Y:S02]  /*8660*/  MOV R41, R177 ;  /* 0x000000b100297202 */ /* 0x000fe40000000f00 */
[----:B------:R-:W-:-:S07]  /*8670*/  PRMT R170, R170, 0x5410, R176 ;  /* 0x00005410aaaa7816 */ /* 0x000fce00000000b0 */
.L_x_2654:
        /* <DEDUP_REMOVED lines=14> */
.L_x_2661:
[----:B------:R-:W-:Y:S05]  /*8760*/  BSYNC.RECONVERGENT B1 ;  /* 0x0000000000017941 */ /* 0x000fea0003800200 */
.L_x_2660:
        /* <DEDUP_REMOVED lines=13> */
.L_x_2663:
[----:B------:R-:W-:Y:S05]  /*8840*/  BSYNC.RECONVERGENT B1 ;  /* 0x0000000000017941 */ /* 0x000fea0003800200 */
.L_x_2662:
[----:B------:R-:W-:Y:S02]  /*8850*/  F2FP.F16.F32.PACK_AB R176, RZ, R42 ;  /* 0x0000002affb0723e */ /* 0x000fe400000000ff */
[----:B------:R-:W-:Y:S02]  /*8860*/  MOV R42, R177 ;  /* 0x000000b1002a7202 */ /* 0x000fe40000000f00 */
[----:B------:R-:W-:-:S07]  /*8870*/  PRMT R171, R176, 0x7610, R171 ;  /* 0x00007610b0ab7816 */ /* 0x000fce00000000ab */
.L_x_2659:
[----:B------:R-:W-:Y:S05]  /*8880*/  BRA.U !UP3, `(.L_x_2613) ;  /* 0x000000010b807547 */ /* 0x000fea000b800000 */
[----:B-----5:R-:W-:Y:S01]  /*8890*/  ISETP.GE.U32.AND P0, PT, R194, RZ, PT ;  /* 0x000000ffc200720c */ /* 0x020fe20003f06070 */
[----:B------:R-:W-:Y:S01]  /*88a0*/  BSSY.RECONVERGENT B1, `(.L_x_2664) ;  /* 0x000000d000017945 */ /* 0x000fe20003800200 */
[----:B-1----:R-:W-:Y:S02]  /*88b0*/  HFMA2 R176, -RZ, RZ, 0, 0 ;  /* 0x00000000ffb07431 */ /* 0x002fe400000001ff */
        /* <DEDUP_REMOVED lines=11> */
.L_x_2665:
[----:B------:R-:W-:Y:S05]  /*8970*/  BSYNC.RECONVERGENT B1 ;  /* 0x0000000000017941 */ /* 0x000fea0003800200 */
.L_x_2664:
        /* <DEDUP_REMOVED lines=13> */
.L_x_2667:
[----:B------:R-:W-:Y:S05]  /*8a50*/  BSYNC.RECONVERGENT B1 ;  /* 0x0000000000017941 */ /* 0x000fea0003800200 */
.L_x_2666:
[----:B------:R-:W-:Y:S02]  /*8a60*/  F2FP.F16.F32.PACK_AB R176, RZ, R43 ;  /* 0x0000002bffb0723e */ /* 0x000fe400000000ff */
[----:B------:R-:W-:Y:S02]  /*8a70*/  MOV R43, R177 ;  /* 0x000000b1002b7202 */ /* 0x000fe40000000f00 */
[----:B------:R-:W-:-:S07]  /*8a80*/  PRMT R171, R171, 0x5410, R176 ;  /* 0x00005410abab7816 */ /* 0x000fce00000000b0 */
.L_x_2613:
[----:B-1----:R-:W0:Y:S01]  /*8a90*/  @P5 LDC.64 R178, c[0x0][0x478] ;  /* 0x00011e00ffb25b82 */ /* 0x002e220000000a00 */
[----:B------:R-:W1:Y:S01]  /*8aa0*/  @UP3 LDCU.64 UR6, c[0x0][0x468] ;  /* 0x00008d00ff0637ac */ /* 0x000e620008000a00 */
[----:B------:R-:W-:Y:S02]  /*8ab0*/  PLOP3.LUT P0, PT, PT, PT, UP3, 0x80, 0x8 ;  /* 0x000000000008781c */ /* 0x000fe40003f0f038 */
[----:B------:R-:W-:-:S11]  /*8ac0*/  MOV R177, 0x10 ;  /* 0x0000001000b17802 */ /* 0x000fd60000000f00 */
[C---:B-1----:R-:W-:Y:S01]  /*8ad0*/  @P0 IMAD.WIDE.U32 R176, R180.reuse, R177, UR6 ;  /* 0x00000006b4b00e25 */ /* 0x042fe2000f8e00b1 */
[----:B------:R-:W-:-:S03]  /*8ae0*/  IADD3 R180, PT, PT, R180, 0x100, RZ ;  /* 0x00000100b4b47810 */ /* 0x000fc60007ffe0ff */
[C---:B0-----:R-:W-:Y:S01]  /*8af0*/  @P5 IMAD.WIDE.U32 R178, R181.reuse, 0x10, R178 ;  /* 0x00000010b5b25825 */ /* 0x041fe200078e00b2 */
[----:B------:R-:W-:-:S04]  /*8b00*/  IADD3 R181, PT, PT, R181, 0x100, RZ ;  /* 0x00000100b5b57810 */ /* 0x000fc80007ffe0ff */
[----:B------:R0:W-:Y:S01]  /*8b10*/  @P5 STG.E.128 desc[UR20][R178.64], R172 ;  /* 0x000000acb2005986 */ /* 0x0001e2000c101d14 */
[----:B------:R-:W-:-:S13]  /*8b20*/  PLOP3.LUT P5, PT, PT, PT, UP3, 0x80, 0x8 ;  /* 0x000000000008781c */ /* 0x000fda0003faf038 */
[----:B------:R0:W-:Y:S02]  /*8b30*/  @P5 STG.E.128 desc[UR20][R176.64], R168 ;  /* 0x000000a8b0005986 */ /* 0x0001e4000c101d14 */
.L_x_2602:
[----:B------:R-:W-:Y:S05]  /*8b40*/  BSYNC.RECONVERGENT B0 ;  /* 0x0000000000007941 */ /* 0x000fea0003800200 */
.L_x_2601:
        /* <DEDUP_REMOVED lines=8> */
.L_x_2670:
[----:B------:R-:W-:Y:S05]  /*8bd0*/  BRA.U !UP0, `(.L_x_2671) ;  /* 0x0000001108587547 */ /* 0x000fea000b800000 */
[----:B------:R-:W-:-:S04]  /*8be0*/  UISETP.NE.U32.AND UP0, UPT, UR26, URZ, UPT ;  /* 0x000000ff1a00728c */ /* 0x000fc8000bf05070 */
[----:B------:R-:W-:-:S06]  /*8bf0*/  UISETP.NE.AND.EX UP0, UPT, UR27, URZ, UPT, UP0 ;  /* 0x000000ff1b00728c */ /* 0x000fcc000bf05300 */
[----:B------:R-:W-:-:S13]  /*8c00*/  PLOP3.LUT P5, PT, PT, PT, UP0, 0x80, 0x8 ;  /* 0x000000000008781c */ /* 0x000fda0003faf008 */
[----:B------:R-:W-:Y:S05]  /*8c10*/  @!P5 BRA `(.L_x_2672) ;  /* 0x00000008003cd947 */ /* 0x000fea0003800000 */
[----:B------:R-:W-:Y:S01]  /*8c20*/  ISETP.LT.AND P0, PT, RZ, UR33, PT ;  /* 0x00000021ff007c0c */ /* 0x000fe2000bf01270 */
[----:B01---5:R-:W-:Y:S02]  /*8c30*/  HADD2.F32 R179, -RZ, R156.H1_H1 ;  /* 0x3000009cffb37230 */ /* 0x023fe40000004100 */
        /* <DEDUP_REMOVED lines=44> */
.L_x_2673:
        /* <DEDUP_REMOVED lines=14> */
.L_x_2674:
        /* <DEDUP_REMOVED lines=13> */
.L_x_2675:
        /* <DEDUP_REMOVED lines=14> */
.L_x_2676:
        /* <DEDUP_REMOVED lines=13> */
.L_x_2677:
        /* <DEDUP_REMOVED lines=14> */
.L_x_2678:
        /* <DEDUP_REMOVED lines=13> */
.L_x_2679:
        /* <DEDUP_REMOVED lines=16> */
.L_x_2672:
[----:B------:R-:W-:Y:S01]  /*9510*/  ISETP.LT.AND P6, PT, RZ, UR33, PT ;  /* 0x00000021ff007c0c */ /* 0x000fe2000bfc1270 */
[----:B------:R-:W-:-:S12]  /*9520*/  BRA.U !UP3, `(.L_x_2681) ;  /* 0x000000010b3c7547 */ /* 0x000fd8000b800000 */
[----:B01----:R-:W-:Y:S01]  /*9530*/  @P6 FFMA.FTZ R177, R11, UR8, R182 ;  /* 0x000000080bb16c23 */ /* 0x003fe200080100b6 */
        /* <DEDUP_REMOVED lines=14> */
.L_x_2681:
[----:B------:R-:W-:Y:S05]  /*9620*/  BRA.U !UP3, `(.L_x_2682) ;  /* 0x000000010b3c7547 */ /* 0x000fea000b800000 */
[----:B01----:R-:W-:Y:S01]  /*9630*/  @P6 FFMA.FTZ R176, R14, UR8, R182 ;  /* 0x000000080eb06c23 */ /* 0x003fe200080100b6 */
        /* <DEDUP_REMOVED lines=14> */
.L_x_2682:
[----:B------:R-:W-:Y:S05]  /*9720*/  BRA.U !UP3, `(.L_x_2683) ;  /* 0x000000010b3c7547 */ /* 0x000fea000b800000 */
        /* <DEDUP_REMOVED lines=15> */
.L_x_2683:
        /* <DEDUP_REMOVED lines=16> */
.L_x_2684:
        /* <DEDUP_REMOVED lines=16> */
.L_x_2685:
        /* <DEDUP_REMOVED lines=16> */
.L_x_2686:
        /* <DEDUP_REMOVED lines=16> */
.L_x_2687:
[----:B------:R-:W-:Y:S05]  /*9c20*/  BRA.U !UP3, `(.L_x_2680) ;  /* 0x0000001d0b147547 */ /* 0x000fea000b800000 */
[----:B01----:R-:W-:Y:S01]  /*9c30*/  @P6 FFMA.FTZ R176, R238, UR8, R182 ;  /* 0x00000008eeb06c23 */ /* 0x003fe200080100b6 */
        /* <DEDUP_REMOVED lines=16> */
.L_x_2671:
[----:B------:R-:W-:-:S04]  /*9d40*/  UISETP.NE.U32.AND UP0, UPT, UR26, URZ, UPT ;  /* 0x000000ff1a00728c */ /* 0x000fc8000bf05070 */
[----:B------:R-:W-:-:S06]  /*9d50*/  UISETP.NE.AND.EX UP0, UPT, UR27, URZ, UPT, UP0 ;  /* 0x000000ff1b00728c */ /* 0x000fcc000bf05300 */
[----:B------:R-:W-:-:S13]  /*9d60*/  PLOP3.LUT P5, PT, PT, PT, UP0, 0x80, 0x8 ;  /* 0x000000000008781c */ /* 0x000fda0003faf008 */
[----:B------:R-:W-:Y:S05]  /*9d70*/  @!P5 BRA `(.L_x_2688) ;  /* 0x0000000800bcd947 */ /* 0x000fea0003800000 */
[--C-:B01----:R-:W-:Y:S01]  /*9d80*/  FFMA.FTZ R173, R11, UR8, R182.reuse ;  /* 0x000000080bad7c23 */ /* 0x103fe200080100b6 */
        /* <DEDUP_REMOVED lines=39> */
.L_x_2689:
        /* <DEDUP_REMOVED lines=17> */
.L_x_2690:
        /* <DEDUP_REMOVED lines=17> */
.L_x_2691:
        /* <DEDUP_REMOVED lines=17> */
.L_x_2692:
        /* <DEDUP_REMOVED lines=20> */
.L_x_2693:
        /* <DEDUP_REMOVED lines=18> */
.L_x_2694:
        /* <DEDUP_REMOVED lines=26> */
.L_x_2695:
        /* <DEDUP_REMOVED lines=20> */
.L_x_2688:
        /* <DEDUP_REMOVED lines=14> */
.L_x_2698:
[----:B------:R-:W-:Y:S05]  /*a950*/  BSYNC.RECONVERGENT B1 ;  /* 0x0000000000017941 */ /* 0x000fea0003800200 */
.L_x_2697:
        /* <DEDUP_REMOVED lines=13> */
.L_x_2700:
[----:B------:R-:W-:Y:S05]  /*aa30*/  BSYNC.RECONVERGENT B1 ;  /* 0x0000000000017941 */ /* 0x000fea0003800200 */
.L_x_2699:
[----:B------:R-:W-:Y:S02]  /*aa40*/  F2FP.F16.F32.PACK_AB R176, RZ, R36 ;  /* 0x00000024ffb0723e */ /* 0x000fe400000000ff */
[----:B------:R-:W-:Y:S02]  /*aa50*/  MOV R36, R177 ;  /* 0x000000b100247202 */ /* 0x000fe40000000f00 */
[----:B------:R-:W-:-:S07]  /*aa60*/  PRMT R168, R176, 0x7610, R168 ;  /* 0x00007610b0a87816 */ /* 0x000fce00000000a8 */
.L_x_2696:
[----:B------:R-:W-:Y:S05]  /*aa70*/  BRA.U !UP3, `(.L_x_2701) ;  /* 0x000000010b7c7547 */ /* 0x000fea000b800000 */
[----:B-----5:R-:W-:Y:S01]  /*aa80*/  LOP3.LUT P0, RZ, R196, 0xff00, RZ, 0xc0, !PT ;  /* 0x0000ff00c4ff7812 */ /* 0x020fe2000780c0ff */
[----:B------:R-:W-:Y:S01]  /*aa90*/  BSSY.RECONVERGENT B1, `(.L_x_2702) ;  /* 0x000000c000017945 */ /* 0x000fe20003800200 */
[----:B01----:R-:W-:-:S11]  /*aaa0*/  HFMA2 R176, -RZ, RZ, 0, 0 ;  /* 0x00000000ffb07431 */ /* 0x003fd600000001ff */
        /* <DEDUP_REMOVED lines=10> */
.L_x_2703:
[----:B------:R-:W-:Y:S05]  /*ab50*/  BSYNC.RECONVERGENT B1 ;  /* 0x0000000000017941 */ /* 0x000fea0003800200 */
.L_x_2702:
        /* <DEDUP_REMOVED lines=13> */
.L_x_2705:
[----:B------:R-:W-:Y:S05]  /*ac30*/  BSYNC.RECONVERGENT B1 ;  /* 0x0000000000017941 */ /* 0x000fea0003800200 */
.L_x_2704:
[----:B------:R-:W-:Y:S02]  /*ac40*/  F2FP.F16.F32.PACK_AB R176, RZ, R37 ;  /* 0x00000025ffb0723e */ /* 0x000fe400000000ff */
[----:B------:R-:W-:Y:S02]  /*ac50*/  MOV R37, R177 ;  /* 0x000000b100257202 */ /* 0x000fe40000000f00 */
[----:B------:R-:W-:-:S07]  /*ac60*/  PRMT R168, R168, 0x5410, R176 ;  /* 0x00005410a8a87816 */ /* 0x000fce00000000b0 */
.L_x_2701:
        /* <DEDUP_REMOVED lines=14> */
.L_x_2708:
[----:B------:R-:W-:Y:S05]  /*ad50*/  BSYNC.RECONVERGENT B1 ;  /* 0x0000000000017941 */ /* 0x000fea0003800200 */
.L_x_2707:
        /* <DEDUP_REMOVED lines=13> */
.L_x_2710:
[----:B------:R-:W-:Y:S05]  /*ae30*/  BSYNC.RECONVERGENT B1 ;  /* 0x0000000000017941 */ /* 0x000fea0003800200 */
.L_x_2709:
[----:B------:R-:W-:Y:S02]  /*ae40*/  F2FP.F16.F32.PACK_AB R176, RZ, R38 ;  /* 0x00000026ffb0723e */ /* 0x000fe400000000ff */
[----:B------:R-:W-:Y:S02]  /*ae50*/  MOV R38, R177 ;  /* 0x000000b100267202 */ /* 0x000fe40000000f00 */
[----:B------:R-:W-:-:S07]  /*ae60*/  PRMT R169, R176, 0x7610, R169 ;  /* 0x00007610b0a97816 */ /* 0x000fce00000000a9 */
.L_x_2706:
        /* <DEDUP_REMOVED lines=14> */
.L_x_2713:
[----:B------:R-:W-:Y:S05]  /*af50*/  BSYNC.RECONVERGENT B1 ;  /* 0x0000000000017941 */ /* 0x000fea0003800200 */
.L_x_2712:
        /* <DEDUP_REMOVED lines=13> */
.L_x_2715:
[----:B------:R-:W-:Y:S05]  /*b030*/  BSYNC.RECONVERGENT B1 ;  /* 0x0000000000017941 */ /* 0x000fea0003800200 */
.L_x_2714:
[----:B------:R-:W-:Y:S02]  /*b040*/  F2FP.F16.F32.PACK_AB R176, RZ, R39 ;  /* 0x00000027ffb0723e */ /* 0x000fe400000000ff */
[----:B------:R-:W-:Y:S02]  /*b050*/  MOV R39, R177 ;  /* 0x000000b100277202 */ /* 0x000fe40000000f00 */
[----:B------:R-:W-:-:S07]  /*b060*/  PRMT R169, R169, 0x5410, R176 ;  /* 0x00005410a9a97816 */ /* 0x000fce00000000b0 */
.L_x_2711:
        /* <DEDUP_REMOVED lines=14> */
.L_x_2718:
[----:B------:R-:W-:Y:S05]  /*b150*/  BSYNC.RECONVERGENT B1 ;  /* 0x0000000000017941 */ /* 0x000fea0003800200 */
.L_x_2717:
        /* <DEDUP_REMOVED lines=13> */
.L_x_2720:
[----:B------:R-:W-:Y:S05]  /*b230*/  BSYNC.RECONVERGENT B1 ;  /* 0x0000000000017941 */ /* 0x000fea0003800200 */
.L_x_2719:
[----:B------:R-:W-:Y:S02]  /*b240*/  F2FP.F16.F32.PACK_AB R176, RZ, R32 ;  /* 0x00000020ffb0723e */ /* 0x000fe400000000ff */
[----:B------:R-:W-:Y:S02]  /*b250*/  MOV R32, R177 ;  /* 0x000000b100207202 */ /* 0x000fe40000000f00 */
[----:B------:R-:W-:-:S07]  /*b260*/  PRMT R170, R176, 0x7610, R170 ;  /* 0x00007610b0aa7816 */ /* 0x000fce00000000aa */
.L_x_2716:
        /* <DEDUP_REMOVED lines=14> */
.L_x_2723:
[----:B------:R-:W-:Y:S05]  /*b350*/  BSYNC.RECONVERGENT B1 ;  /* 0x0000000000017941 */ /* 0x000fea0003800200 */
.L_x_2722:
        /* <DEDUP_REMOVED lines=13> */
.L_x_2725:
[----:B------:R-:W-:Y:S05]  /*b430*/  BSYNC.RECONVERGENT B1 ;  /* 0x0000000000017941 */ /* 0x000fea0003800200 */
.L_x_2724:
[----:B------:R-:W-:Y:S02]  /*b440*/  F2FP.F16.F32.PACK_AB R176, RZ, R33 ;  /* 0x00000021ffb0723e */ /* 0x000fe400000000ff */
[----:B------:R-:W-:Y:S02]  /*b450*/  MOV R33, R177 ;  /* 0x000000b100217202 */ /* 0x000fe40000000f00 */
[----:B------:R-:W-:-:S07]  /*b460*/  PRMT R170, R170, 0x5410, R176 ;  /* 0x00005410aaaa7816 */ /* 0x000fce00000000b0 */
.L_x_2721:
        /* <DEDUP_REMOVED lines=14> */
.L_x_2728:
[----:B------:R-:W-:Y:S05]  /*b550*/  BSYNC.RECONVERGENT B1 ;  /* 0x0000000000017941 */ /* 0x000fea0003800200 */
.L_x_2727:
        /* <DEDUP_REMOVED lines=13> */
.L_x_2730:
[----:B------:R-:W-:Y:S05]  /*b630*/  BSYNC.RECONVERGENT B1 ;  /* 0x0000000000017941 */ /* 0x000fea0003800200 */
.L_x_2729:
[----:B------:R-:W-:Y:S02]  /*b640*/  F2FP.F16.F32.PACK_AB R176, RZ, R34 ;  /* 0x00000022ffb0723e */ /* 0x000fe400000000ff */
[----:B------:R-:W-:Y:S02]  /*b650*/  MOV R34, R177 ;  /* 0x000000b100227202 */ /* 0x000fe40000000f00 */
[----:B------:R-:W-:-:S07]  /*b660*/  PRMT R171, R176, 0x7610, R171 ;  /* 0x00007610b0ab7816 */ /* 0x000fce00000000ab */
.L_x_2726:
[----:B------:R-:W-:Y:S05]  /*b670*/  BRA.U !UP3, `(.L_x_2680) ;  /* 0x000000010b807547 */ /* 0x000fea000b800000 */
[----:B-----5:R-:W-:Y:S01]  /*b680*/  ISETP.GE.U32.AND P0, PT, R196, RZ, PT ;  /* 0x000000ffc400720c */ /* 0x020fe20003f06070 */
[----:B------:R-:W-:Y:S01]  /*b690*/  BSSY.RECONVERGENT B1, `(.L_x_2731) ;  /* 0x000000d000017945 */ /* 0x000fe20003800200 */
[----:B01----:R-:W-:Y:S02]  /*b6a0*/  HFMA2 R176, -RZ, RZ, 0, 0 ;  /* 0x00000000ffb07431 */ /* 0x003fe400000001ff */
        /* <DEDUP_REMOVED lines=11> */
.L_x_2732:
[----:B------:R-:W-:Y:S05]  /*b760*/  BSYNC.RECONVERGENT B1 ;  /* 0x0000000000017941 */ /* 0x000fea0003800200 */
.L_x_2731:
        /* <DEDUP_REMOVED lines=13> */
.L_x_2734:
[----:B------:R-:W-:Y:S05]  /*b840*/  BSYNC.RECONVERGENT B1 ;  /* 0x0000000000017941 */ /* 0x000fea0003800200 */
.L_x_2733:
[----:B------:R-:W-:Y:S02]  /*b850*/  F2FP.F16.F32.PACK_AB R176, RZ, R35 ;  /* 0x00000023ffb0723e */ /* 0x000fe400000000ff */
[----:B------:R-:W-:Y:S02]  /*b860*/  MOV R35, R177 ;  /* 0x000000b100237202 */ /* 0x000fe40000000f00 */
[----:B------:R-:W-:-:S07]  /*b870*/  PRMT R171, R171, 0x5410, R176 ;  /* 0x00005410abab7816 */ /* 0x000fce00000000b0 */
.L_x_2680:
[----:B01----:R-:W0:Y:S01]  /*b880*/  @P5 LDC.64 R178, c[0x0][0x478] ;  /* 0x00011e00ffb25b82 */ /* 0x003e220000000a00 */
        /* <DEDUP_REMOVED lines=10> */
.L_x_2669:
[----:B------:R-:W-:Y:S05]  /*b930*/  BSYNC.RECONVERGENT B0 ;  /* 0x0000000000007941 */ /* 0x000fea0003800200 */
.L_x_2668:
        /* <DEDUP_REMOVED lines=8> */
.L_x_2737:
[----:B------:R-:W-:Y:S05]  /*b9c0*/  BRA.U !UP0, `(.L_x_2738) ;  /* 0x0000001108547547 */ /* 0x000fea000b800000 */
[----:B------:R-:W-:-:S04]  /*b9d0*/  UISETP.NE.U32.AND UP0, UPT, UR26, URZ, UPT ;  /* 0x000000ff1a00728c */ /* 0x000fc8000bf05070 */
[----:B------:R-:W-:-:S06]  /*b9e0*/  UISETP.NE.AND.EX UP0, UPT, UR27, URZ, UPT, UP0 ;  /* 0x000000ff1b00728c */ /* 0x000fcc000bf05300 */
[----:B------:R-:W-:-:S13]  /*b9f0*/  PLOP3.LUT P5, PT, PT, PT, UP0, 0x80, 0x8 ;  /* 0x000000000008781c */ /* 0x000fda0003faf008 */
[----:B------:R-:W-:Y:S05]  /*ba00*/  @!P5 BRA `(.L_x_2739) ;  /* 0x000000080038d947 */ /* 0x000fea0003800000 */
[----:B------:R-:W-:Y:S01]  /*ba10*/  ISETP.LT.AND P0, PT, RZ, UR33, PT ;  /* 0x00000021ff007c0c */ /* 0x000fe2000bf01270 */
[----:B012--5:R-:W-:Y:S02]  /*ba20*/  HADD2.F32 R179, -RZ, R160.H1_H1 ;  /* 0x300000a0ffb37230 */ /* 0x027fe40000004100 */
[----:B------:R-:W-:Y:S02]  /*ba30*/  HADD2.F32 R173, -RZ, R161.H0_H0 ;  /* 0x200000a1ffad7230 */ /* 0x000fe40000004100 */
[----:B------:R-:W-:-:S08]  /*ba40*/  HADD2.F32 R178, -RZ, R162.H0_H0 ;  /* 0x200000a2ffb27230 */ /* 0x000fd00000004100 */
[--C-:B------:R-:W-:Y:S01]  /*ba50*/  @P0 FFMA.FTZ R172, R216, UR8, R182.reuse ;  /* 0x00000008d8ac0c23 */ /* 0x100fe200080100b6 */
[--C-:B------:R-:W-:Y:S01]  /*ba60*/  @P0 FFMA.FTZ R174, R225, UR8, R182.reuse ;  /* 0x00000008e1ae0c23 */ /* 0x100fe200080100b6 */
[--C-:B------:R-:W-:Y:S01]  /*ba70*/  @P0 FFMA.FTZ R176, R239, UR8, R182.reuse ;  /* 0x00000008efb00c23 */ /* 0x100fe200080100b6 */
[----:B------:R-:W-:Y:S01]  /*ba80*/  @P0 FFMA.FTZ R183, R207, UR8, R182 ;  /* 0x00000008cfb70c23 */ /* 0x000fe200080100b6 */
[----:B------:R-:W-:Y:S01]  /*ba90*/  @P0 FADD.FTZ R172, R215, -R172 ;  /* 0x800000acd7ac0221 */ /* 0x000fe20000010000 */
[----:B------:R-:W-:Y:S01]  /*baa0*/  @P0 FADD.FTZ R174, R223, -R174 ;  /* 0x800000aedfae0221 */ /* 0x000fe20000010000 */
[----:B------:R-:W-:Y:S01]  /*bab0*/  @P0 FADD.FTZ R177, R237, -R176 ;  /* 0x800000b0edb10221 */ /* 0x000fe20000010000 */
[----:B------:R-:W-:Y:S02]  /*bac0*/  HADD2.F32 R176, -RZ, R163.H1_H1 ;  /* 0x300000a3ffb07230 */ /* 0x000fe40000004100 */
[----:B------:R-:W-:Y:S01]  /*bad0*/  @P0 FFMA.FTZ R179, R172, UR32, R179 ;  /* 0x00000020acb30c23 */ /* 0x000fe200080100b3 */
[----:B------:R-:W-:Y:S01]  /*bae0*/  @P0 FFMA.FTZ R172, R222, UR8, R182 ;  /* 0x00000008deac0c23 */ /* 0x000fe200080100b6 */
[----:B------:R-:W-:Y:S01]  /*baf0*/  @P0 FFMA.FTZ R173, R174, UR32, R173 ;  /* 0x00000020aead0c23 */ /* 0x000fe200080100ad */
[----:B------:R-:W-:-:S02]  /*bb00*/  HADD2.F32 R174, -RZ, R161.H1_H1 ;  /* 0x300000a1ffae7230 */ /* 0x000fc40000004100 */
[----:B------:R-:W-:Y:S01]  /*bb10*/  @P0 FFMA.FTZ R178, R177, UR32, R178 ;  /* 0x00000020b1b20c23 */ /* 0x000fe200080100b2 */
[----:B------:R-:W-:Y:S01]  /*bb20*/  @P0 FADD.FTZ R175, R221, -R172 ;  /* 0x800000acddaf0221 */ /* 0x000fe20000010000 */
[----:B------:R-:W-:Y:S02]  /*bb30*/  HADD2.F32 R177, -RZ, R163.H0_H0 ;  /* 0x200000a3ffb17230 */ /* 0x000fe40000004100 */
[----:B------:R-:W-:Y:S01]  /*bb40*/  @P0 FADD.FTZ R183, R214, -R183 ;  /* 0x800000b7d6b70221 */ /* 0x000fe20000010000 */
[----:B------:R-:W-:Y:S01]  /*bb50*/  @P0 FFMA.FTZ R174, R175, UR32, R174 ;  /* 0x00000020afae0c23 */ /* 0x000fe200080100ae */
[----:B------:R-:W-:-:S04]  /*bb60*/  @P0 FFMA.FTZ R175, R236, UR8, R182 ;  /* 0x00000008ecaf0c23 */ /* 0x000fc800080100b6 */
[----:B------:R-:W-:Y:S01]  /*bb70*/  @P0 FADD.FTZ R172, R234, -R175 ;  /* 0x800000afeaac0221 */ /* 0x000fe20000010000 */
[----:B------:R-:W-:-:S05]  /*bb80*/  HADD2.F32 R175, -RZ, R162.H1_H1 ;  /* 0x300000a2ffaf7230 */ /* 0x000fca0000004100 */
[----:B------:R-:W-:Y:S01]  /*bb90*/  @P0 FFMA.FTZ R175, R172, UR32, R175 ;  /* 0x00000020acaf0c23 */ /* 0x000fe200080100af */
[----:B------:R-:W-:-:S04]  /*bba0*/  @P0 FFMA.FTZ R172, R235, UR8, R182 ;  /* 0x00000008ebac0c23 */ /* 0x000fc800080100b6 */
[----:B------:R-:W-:-:S04]  /*bbb0*/  @P0 FADD.FTZ R172, R233, -R172 ;  /* 0x800000ace9ac0221 */ /* 0x000fc80000010000 */
[----:B------:R-:W-:Y:S01]  /*bbc0*/  @P0 FFMA.FTZ R177, R172, UR32, R177 ;  /* 0x00000020acb10c23 */ /* 0x000fe200080100b1 */
[----:B------:R-:W-:-:S04]  /*bbd0*/  @P0 FFMA.FTZ R172, R242, UR8, R182 ;  /* 0x00000008f2ac0c23 */ /* 0x000fc800080100b6 */
[----:B------:R-:W-:Y:S01]  /*bbe0*/  @P0 FADD.FTZ R185, R241, -R172 ;  /* 0x800000acf1b90221 */ /* 0x000fe20000010000 */
[----:B------:R-:W-:-:S03]  /*bbf0*/  HADD2.F32 R172, -RZ, R160.H0_H0 ;  /* 0x200000a0ffac7230 */ /* 0x000fc60000004100 */
[----:B------:R-:W-:Y:S02]  /*bc00*/  @P0 FFMA.FTZ R176, R185, UR32, R176 ;  /* 0x00000020b9b00c23 */ /* 0x000fe400080100b0 */
[----:B------:R-:W-:Y:S01]  /*bc10*/  @P0 FFMA.FTZ R172, R183, UR32, R172 ;  /* 0x00000020b7ac0c23 */ /* 0x000fe200080100ac */
[----:B------:R-:W-:Y:S06]  /*bc20*/  BRA.U !UP3, `(.L_x_2740) ;  /* 0x000000010b2c7547 */ /* 0x000fec000b800000 */
[----:B------:R-:W-:Y:S01]  /*bc30*/  LOP3.LUT P0, RZ, R198, 0xff, RZ, 0xc0, !PT ;  /* 0x000000ffc6ff7812 */ /* 0x000fe2000780c0ff */
[----:B------:R-:W-:-:S04]  /*bc40*/  FMUL.FTZ R182, R172, UR23 ;  /* 0x00000017acb67c20 */ /* 0x000fc80008410000 */
[----:B------:R-:W-:Y:S01]  /*bc50*/  FMUL.FTZ R185, R182, UR22 ;  /* 0x00000016b6b97c20 */ /* 0x000fe20008410000 */
[----:B------:R-:W-:-:S07]  /*bc60*/  CS2R R182, SRZ ;  /* 0x0000000000b67805 */ /* 0x000fce000001ff00 */
[----:B------:R-:W-:Y:S02]  /*bc70*/  @P0 HADD2.F32 R184, -RZ, R120.H0_H0 ;  /* 0x20000078ffb80230 */ /* 0x000fe40000004100 */
[----:B------:R-:W-:-:S03]  /*bc80*/  @P0 HADD2.F32 R186, -RZ, R164.H0_H0 ;  /* 0x200000a4ffba0230 */ /* 0x000fc60000004100 */
[----:B------:R-:W-:Y:S02]  /*bc90*/  @P0 FMUL.FTZ R182, R185, R184 ;  /* 0x000000b8b9b60220 */ /* 0x000fe40000410000 */
[----:B------:R-:W-:-:S03]  /*bca0*/  @P0 FMUL.FTZ R183, R186, R185 ;  /* 0x000000b9bab70220 */ /* 0x000fc60000410000 */
[----:B------:R-:W-:Y:S01]  /*bcb0*/  F2FP.F16.F32.PACK_AB R182, RZ, R182 ;  /* 0x000000b6ffb6723e */ /* 0x000fe200000000ff */
[----:B------:R-:W-:-:S03]  /*bcc0*/  FADD.FTZ R28, R28, R183 ;  /* 0x000000b71c1c7221 */ /* 0x000fc60000010000 */
[----:B------:R-:W-:-:S07]  /*bcd0*/  PRMT R168, R182, 0x7610, R168 ;  /* 0x00007610b6a87816 */ /* 0x000fce00000000a8 */
.L_x_2740:
        /* <DEDUP_REMOVED lines=14> */
.L_x_2741:
        /* <DEDUP_REMOVED lines=13> */
.L_x_2742:
        /* <DEDUP_REMOVED lines=14> */
.L_x_2743:
        /* <DEDUP_REMOVED lines=13> */
.L_x_2744:
        /* <DEDUP_REMOVED lines=14> */
.L_x_2745:
        /* <DEDUP_REMOVED lines=13> */
.L_x_2746:
        /* <DEDUP_REMOVED lines=16> */
.L_x_2739:
[----:B------:R-:W-:Y:S01]  /*c2f0*/  ISETP.LT.AND P6, PT, RZ, UR33, PT ;  /* 0x00000021ff007c0c */ /* 0x000fe2000bfc1270 */
[----:B------:R-:W-:-:S12]  /*c300*/  BRA.U !UP3, `(.L_x_2748) ;  /* 0x000000010b3c7547 */ /* 0x000fd8000b800000 */
[----:B012---:R-:W-:Y:S01]  /*c310*/  @P6 FFMA.FTZ R177, R207, UR8, R182 ;  /* 0x00000008cfb16c23 */ /* 0x007fe200080100b6 */
        /* <DEDUP_REMOVED lines=14> */
.L_x_2748:
[----:B------:R-:W-:Y:S05]  /*c400*/  BRA.U !UP3, `(.L_x_2749) ;  /* 0x000000010b3c7547 */ /* 0x000fea000b800000 */
[----:B012---:R-:W-:Y:S01]  /*c410*/  @P6 FFMA.FTZ R176, R216, UR8, R182 ;  /* 0x00000008d8b06c23 */ /* 0x007fe200080100b6 */
        /* <DEDUP_REMOVED lines=14> */
.L_x_2749:
[----:B------:R-:W-:Y:S05]  /*c500*/  BRA.U !UP3, `(.L_x_2750) ;  /* 0x000000010b3c7547 */ /* 0x000fea000b800000 */
[----:B012---:R-:W-:Y:S01]  /*c510*/  @P6 FFMA.FTZ R176, R225, UR8, R182 ;  /* 0x00000008e1b06c23 */ /* 0x007fe200080100b6 */
[----:B-----5:R-:W-:-:S03]  /*c520*/  LOP3.LUT P0, RZ, R198, 0xff0000, RZ, 0xc0, !PT ;  /* 0x00ff0000c6ff7812 */ /* 0x020fc6000780c0ff */
[----:B------:R-:W-:Y:S01]  /*c530*/  @P6 FADD.FTZ R177, R223, -R176 ;  /* 0x800000b0dfb16221 */ /* 0x000fe20000010000 */
[----:B------:R-:W-:-:S05]  /*c540*/  HADD2.F32 R176, -RZ, R161.H0_H0 ;  /* 0x200000a1ffb07230 */ /* 0x000fca0000004100 */
[----:B------:R-:W-:-:S04]  /*c550*/  @P6 FFMA.FTZ R176, R177, UR32, R176 ;  /* 0x00000020b1b06c23 */ /* 0x000fc800080100b0 */
[----:B------:R-:W-:Y:S01]  /*c560*/  FMUL.FTZ R176, R176, UR23 ;  /* 0x00000017b0b07c20 */ /* 0x000fe20008410000 */
[----:B------:R-:W-:Y:S02]  /*c570*/  @P0 HADD2.F32 R183, -RZ, R121.H0_H0 ;  /* 0x20000079ffb70230 */ /* 0x000fe40000004100 */
[----:B------:R-:W-:Y:S02]  /*c580*/  @P0 HADD2.F32 R179, -RZ, R165.H0_H0 ;  /* 0x200000a5ffb30230 */ /* 0x000fe40000004100 */
[----:B------:R-:W-:Y:S01]  /*c590*/  FMUL.FTZ R178, R176, UR22 ;  /* 0x00000016b0b27c20 */ /* 0x000fe20008410000 */
[----:B------:R-:W-:-:S03]  /*c5a0*/  CS2R R176, SRZ ;  /* 0x0000000000b07805 */ /* 0x000fc6000001ff00 */
[-C--:B------:R-:W-:Y:S01]  /*c5b0*/  @P0 FMUL.FTZ R176, R183, R178.reuse ;  /* 0x000000b2b7b00220 */ /* 0x080fe20000410000 */
[----:B------:R-:W-:-:S04]  /*c5c0*/  @P0 FMUL.FTZ R177, R179, R178 ;  /* 0x000000b2b3b10220 */ /* 0x000fc80000410000 */
[----:B------:R-:W-:Y:S01]  /*c5d0*/  F2FP.F16.F32.PACK_AB R176, RZ, R176 ;  /* 0x000000b0ffb0723e */ /* 0x000fe200000000ff */
[----:B------:R-:W-:-:S03]  /*c5e0*/  FADD.FTZ R30, R30, R177 ;  /* 0x000000b11e1e7221 */ /* 0x000fc60000010000 */
[----:B------:R-:W-:-:S07]  /*c5f0*/  PRMT R169, R176, 0x7610, R169 ;  /* 0x00007610b0a97816 */ /* 0x000fce00000000a9 */
.L_x_2750:
        /* <DEDUP_REMOVED lines=16> */
.L_x_2751:
        /* <DEDUP_REMOVED lines=16> */
.L_x_2752:
[----:B------:R-:W-:Y:S05]  /*c800*/  BRA.U !UP3, `(.L_x_2753) ;  /* 0x000000010b3c7547 */ /* 0x000fea000b800000 */
[----:B012---:R-:W-:Y:S01]  /*c810*/  @P6 FFMA.FTZ R177, R236, UR8, R182 ;  /* 0x00000008ecb16c23 */ /* 0x007fe200080100b6 */
        /* <DEDUP_REMOVED lines=14> */
.L_x_2753:
        /* <DEDUP_REMOVED lines=16> */
.L_x_2754:
[----:B------:R-:W-:Y:S05]  /*ca00*/  BRA.U !UP3, `(.L_x_2747) ;  /* 0x000000190bc47547 */ /* 0x000fea000b800000 */
[----:B-----5:R-:W-:Y:S01]  /*ca10*/  ISETP.GE.U32.AND P0, PT, R198, RZ, PT ;  /* 0x000000ffc600720c */ /* 0x020fe20003f06070 */
[----:B------:R-:W-:Y:S01]  /*ca20*/  @P6 FFMA.FTZ R182, R242, UR8, R182 ;  /* 0x00000008f2b66c23 */ /* 0x000fe200080100b6 */
[----:B012---:R-:W-:Y:S02]  /*ca30*/  HADD2.F32 R176, -RZ, R163.H1_H1 ;  /* 0x300000a3ffb07230 */ /* 0x007fe40000004100 */
        /* <DEDUP_REMOVED lines=14> */
.L_x_2738:
[----:B------:R-:W-:-:S04]  /*cb20*/  UISETP.NE.U32.AND UP0, UPT, UR26, URZ, UPT ;  /* 0x000000ff1a00728c */ /* 0x000fc8000bf05070 */
[----:B------:R-:W-:-:S06]  /*cb30*/  UISETP.NE.AND.EX UP0, UPT, UR27, URZ, UPT, UP0 ;  /* 0x000000ff1b00728c */ /* 0x000fcc000bf05300 */
[----:B------:R-:W-:-:S13]  /*cb40*/  PLOP3.LUT P5, PT, PT, PT, UP0, 0x80, 0x8 ;  /* 0x000000000008781c */ /* 0x000fda0003faf008 */
[----:B------:R-:W-:Y:S05]  /*cb50*/  @!P5 BRA `(.L_x_2755) ;  /* 0x0000000800a8d947 */ /* 0x000fea0003800000 */
[--C-:B012---:R-:W-:Y:S01]  /*cb60*/  FFMA.FTZ R173, R207, UR8, R182.reuse ;  /* 0x00000008cfad7c23 */ /* 0x107fe200080100b6 */
        /* <DEDUP_REMOVED lines=39> */
.L_x_2756:
        /* <DEDUP_REMOVED lines=17> */
.L_x_2757:
        /* <DEDUP_REMOVED lines=17> */
.L_x_2758:
        /* <DEDUP_REMOVED lines=17> */
.L_x_2759:
        /* <DEDUP_REMOVED lines=20> */
.L_x_2760:
        /* <DEDUP_REMOVED lines=18> */
.L_x_2761:
        /* <DEDUP_REMOVED lines=26> */
.L_x_2762:
[----:B------:R-:W-:Y:S01]  /*d510*/  F2FP.F16.F32.PACK_AB R175, R183, R182 ;  /* 0x000000b6b7af723e */ /* 0x000fe200000000ff */
[----:B------:R-:W-:Y:S06]  /*d520*/  BRA.U !UP3, `(.L_x_2747) ;  /* 0x0000000d0bfc7547 */ /* 0x000fec000b800000 */
[----:B-----5:R-:W-:Y:S01]  /*d530*/  ISETP.GE.U32.AND P0, PT, R198, RZ, PT ;  /* 0x000000ffc600720c */ /* 0x020fe20003f06070 */
[----:B------:R-:W-:-:S03]  /*d540*/  FMUL.FTZ R176, R183, UR23 ;  /* 0x00000017b7b07c20 */ /* 0x000fc60008410000 */
[----:B------:R-:W-:Y:S01]  /*d550*/  ISETP.GE.U32.AND.EX P0, PT, R199, 0x1000000, PT, P0 ;  /* 0x01000000c700780c */ /* 0x000fe20003f06100 */
[----:B------:R-:W-:Y:S01]  /*d560*/  FMUL.FTZ R178, R176, UR22 ;  /* 0x00000016b0b27c20 */ /* 0x000fe20008410000 */
[----:B------:R-:W-:-:S11]  /*d570*/  CS2R R176, SRZ ;  /* 0x0000000000b07805 */ /* 0x000fd6000001ff00 */
[----:B------:R-:W-:-:S05]  /*d580*/  @P0 HADD2.F32 R179, -RZ, R123.H1_H1 ;  /* 0x3000007bffb30230 */ /* 0x000fca0000004100 */
[----:B------:R-:W-:Y:S01]  /*d590*/  @P0 FMUL.FTZ R177, R179, R178 ;  /* 0x000000b2b3b10220 */ /* 0x000fe20000410000 */
[----:B------:R-:W-:-:S04]  /*d5a0*/  @P0 HADD2.F32 R179, -RZ, R167.H1_H1 ;  /* 0x300000a7ffb30230 */ /* 0x000fc80000004100 */
[----:B------:R-:W-:Y:S01]  /*d5b0*/  F2FP.F16.F32.PACK_AB R177, RZ, R177 ;  /* 0x000000b1ffb1723e */ /* 0x000fe200000000ff */
[----:B------:R-:W-:-:S03]  /*d5c0*/  @P0 FMUL.FTZ R176, R179, R178 ;  /* 0x000000b2b3b00220 */ /* 0x000fc60000410000 */
[----:B------:R-:W-:Y:S01]  /*d5d0*/  PRMT R171, R171, 0x5410, R177 ;  /* 0x00005410abab7816 */ /* 0x000fe200000000b1 */
[----:B------:R-:W-:Y:S01]  /*d5e0*/  FADD.FTZ R27, R27, R176 ;  /* 0x000000b01b1b7221 */ /* 0x000fe20000010000 */
[----:B------:R-:W-:Y:S06]  /*d5f0*/  BRA `(.L_x_2747) ;  /* 0x0000000c00c87947 */ /* 0x000fec0003800000 */
.L_x_2755:
        /* <DEDUP_REMOVED lines=14> */
.L_x_2765:
[----:B------:R-:W-:Y:S05]  /*d6e0*/  BSYNC.RECONVERGENT B1 ;  /* 0x0000000000017941 */ /* 0x000fea0003800200 */
.L_x_2764:
        /* <DEDUP_REMOVED lines=13> */
.L_x_2767:
[----:B------:R-:W-:Y:S05]  /*d7c0*/  BSYNC.RECONVERGENT B1 ;  /* 0x0000000000017941 */ /* 0x000fea0003800200 */
.L_x_2766:
[----:B------:R-:W-:Y:S02]  /*d7d0*/  F2FP.F16.F32.PACK_AB R176, RZ, R28 ;  /* 0x0000001cffb0723e */ /* 0x000fe400000000ff */
[----:B------:R-:W-:Y:S02]  /*d7e0*/  MOV R28, R177 ;  /* 0x000000b1001c7202 */ /* 0x000fe40000000f00 */
[----:B------:R-:W-:-:S07]  /*d7f0*/  PRMT R168, R176, 0x7610, R168 ;  /* 0x00007610b0a87816 */ /* 0x000fce00000000a8 */
.L_x_2763:
[----:B------:R-:W-:Y:S05]  /*d800*/  BRA.U !UP3, `(.L_x_2768) ;  /* 0x000000010b7c7547 */ /* 0x000fea000b800000 */
[----:B-----5:R-:W-:Y:S01]  /*d810*/  LOP3.LUT P0, RZ, R198, 0xff00, RZ, 0xc0, !PT ;  /* 0x0000ff00c6ff7812 */ /* 0x020fe2000780c0ff */
[----:B------:R-:W-:Y:S01]  /*d820*/  BSSY.RECONVERGENT B1, `(.L_x_2769) ;  /* 0x000000c000017945 */ /* 0x000fe20003800200 */
[----:B012---:R-:W-:-:S11]  /*d830*/  HFMA2 R176, -RZ, RZ, 0, 0 ;  /* 0x00000000ffb07431 */ /* 0x007fd600000001ff */
        /* <DEDUP_REMOVED lines=10> */
.L_x_2770:
[----:B------:R-:W-:Y:S05]  /*d8e0*/  BSYNC.RECONVERGENT B1 ;  /* 0x0000000000017941 */ /* 0x000fea0003800200 */
.L_x_2769:
        /* <DEDUP_REMOVED lines=13> */
.L_x_2772:
[----:B------:R-:W-:Y:S05]  /*d9c0*/  BSYNC.RECONVERGENT B1 ;  /* 0x0000000000017941 */ /* 0x000fea0003800200 */
.L_x_2771:
[----:B------:R-:W-:Y:S02]  /*d9d0*/  F2FP.F16.F32.PACK_AB R176, RZ, R29 ;  /* 0x0000001dffb0723e */ /* 0x000fe400000000ff */
[----:B------:R-:W-:Y:S02]  /*d9e0*/  MOV R29, R177 ;  /* 0x000000b1001d7202 */ /* 0x000fe40000000f00 */
[----:B------:R-:W-:-:S07]  /*d9f0*/  PRMT R168, R168, 0x5410, R176 ;  /* 0x00005410a8a87816 */ /* 0x000fce00000000b0 */
.L_x_2768:
[----:B------:R-:W-:Y:S05]  /*da00*/  BRA.U !UP3, `(.L_x_2773) ;  /* 0x000000010b7c7547 */ /* 0x000fea000b800000 */
[----:B-----5:R-:W-:Y:S01]  /*da10*/  LOP3.LUT P0, RZ, R198, 0xff0000, RZ, 0xc0, !PT ;  /* 0x00ff0000c6ff7812 */ /* 0x020fe2000780c0ff */
[----:B------:R-:W-:Y:S01]  /*da20*/  BSSY.RECONVERGENT B1, `(.L_x_2774) ;  /* 0x000000c000017945 */ /* 0x000fe20003800200 */
[----:B012---:R-:W-:-:S11]  /*da30*/  HFMA2 R177, -RZ, RZ, 0, 0 ;  /* 0x00000000ffb17431 */ /* 0x007fd600000001ff */
        /* <DEDUP_REMOVED lines=10> */
.L_x_2775:
[----:B------:R-:W-:Y:S05]  /*dae0*/  BSYNC.RECONVERGENT B1 ;  /* 0x0000000000017941 */ /* 0x000fea0003800200 */
.L_x_2774:
        /* <DEDUP_REMOVED lines=13> */
.L_x_2777:
[----:B------:R-:W-:Y:S05]  /*dbc0*/  BSYNC.RECONVERGENT B1 ;  /* 0x0000000000017941 */ /* 0x000fea0003800200 */
.L_x_2776:
[----:B------:R-:W-:Y:S02]  /*dbd0*/  F2FP.F16.F32.PACK_AB R176, RZ, R30 ;  /* 0x0000001effb0723e */ /* 0x000fe400000000ff */
[----:B------:R-:W-:Y:S02]  /*dbe0*/  MOV R30, R177 ;  /* 0x000000b1001e7202 */ /* 0x000fe40000000f00 */
[----:B------:R-:W-:-:S07]  /*dbf0*/  PRMT R169, R176, 0x7610, R169 ;  /* 0x00007610b0a97816 */ /* 0x000fce00000000a9 */
.L_x_2773:
        /* <DEDUP_REMOVED lines=14> */
.L_x_2780:
[----:B------:R-:W-:Y:S05]  /*dce0*/  BSYNC.RECONVERGENT B1 ;  /* 0x0000000000017941 */ /* 0x000fea0003800200 */
.L_x_2779:
        /* <DEDUP_REMOVED lines=13> */
.L_x_2782:
[----:B------:R-:W-:Y:S05]  /*ddc0*/  BSYNC.RECONVERGENT B1 ;  /* 0x0000000000017941 */ /* 0x000fea0003800200 */
.L_x_2781:
[----:B------:R-:W-:Y:S02]  /*ddd0*/  F2FP.F16.F32.PACK_AB R176, RZ, R31 ;  /* 0x0000001fffb0723e */ /* 0x000fe400000000ff */
[----:B------:R-:W-:Y:S02]  /*dde0*/  MOV R31, R177 ;  /* 0x000000b1001f7202 */ /* 0x000fe40000000f00 */
[----:B------:R-:W-:-:S07]  /*ddf0*/  PRMT R169, R169, 0x5410, R176 ;  /* 0x00005410a9a97816 */ /* 0x000fce00000000b0 */
.L_x_2778:
        /* <DEDUP_REMOVED lines=14> */
.L_x_2785:
[----:B------:R-:W-:Y:S05]  /*dee0*/  BSYNC.RECONVERGENT B1 ;  /* 0x0000000000017941 */ /* 0x000fea0003800200 */
.L_x_2784:
        /* <DEDUP_REMOVED lines=13> */
.L_x_2787:
[----:B------:R-:W-:Y:S05]  /*dfc0*/  BSYNC.RECONVERGENT B1 ;  /* 0x0000000000017941 */ /* 0x000fea0003800200 */
.L_x_2786:
[----:B------:R-:W-:Y:S02]  /*dfd0*/  F2FP.F16.F32.PACK_AB R176, RZ, R24 ;  /* 0x00000018ffb0723e */ /* 0x000fe400000000ff */
[----:B------:R-:W-:Y:S02]  /*dfe0*/  MOV R24, R177 ;  /* 0x000000b100187202 */ /* 0x000fe40000000f00 */
[----:B------:R-:W-:-:S07]  /*dff0*/  PRMT R170, R176, 0x7610, R170 ;  /* 0x00007610b0aa7816 */ /* 0x000fce00000000aa */
.L_x_2783:
        /* <DEDUP_REMOVED lines=9> */
[----:B------:R-:W-:-:S04]  /*e090*/  HADD2.F32 R177, -RZ, R166.H1_H1 ;  /* 0x300000a6ffb17230 */ /* 0x000fc80000004100 */
[----:B------:R-:W-:-:S05]  /*e0a0*/  FSEL R176, R176, RZ, P6 ;  /* 0x000000ffb0b07208 */ /* 0x000fca0003000000 */
[----:B------:R-:W-:-:S04]  /*e0b0*/  FMUL.FTZ R176, R176, UR23 ;  /* 0x00000017b0b07c20 */ /* 0x000fc80008410000 */
[----:B------:R-:W-:-:S04]  /*e0c0*/  FMUL.FTZ R176, R176, UR22 ;  /* 0x00000016b0b07c20 */ /* 0x000fc80008410000 */
[----:B------:R-:W-:-:S07]  /*e0d0*/  FMUL.FTZ R176, R177, R176 ;  /* 0x000000b0b1b07220 */ /* 0x000fce0000410000 */
.L_x_2790:
[----:B------:R-:W-:Y:S05]  /*e0e0*/  BSYNC.RECONVERGENT B1 ;  /* 0x0000000000017941 */ /* 0x000fea0003800200 */
.L_x_2789:
        /* <DEDUP_REMOVED lines=13> */
.L_x_2792:
[----:B------:R-:W-:Y:S05]  /*e1c0*/  BSYNC.RECONVERGENT B1 ;  /* 0x0000000000017941 */ /* 0x000fea0003800200 */
.L_x_2791:
[----:B------:R-:W-:Y:S02]  /*e1d0*/  F2FP.F16.F32.PACK_AB R176, RZ, R25 ;  /* 0x00000019ffb0723e */ /* 0x000fe400000000ff */
[----:B------:R-:W-:Y:S02]  /*e1e0*/  MOV R25, R177 ;  /* 0x000000b100197202 */ /* 0x000fe40000000f00 */
[----:B------:R-:W-:-:S07]  /*e1f0*/  PRMT R170, R170, 0x5410, R176 ;  /* 0x00005410aaaa7816 */ /* 0x000fce00000000b0 */
.L_x_2788:
        /* <DEDUP_REMOVED lines=14> */
.L_x_2795:
[----:B------:R-:W-:Y:S05]  /*e2e0*/  BSYNC.RECONVERGENT B1 ;  /* 0x0000000000017941 */ /* 0x000fea0003800200 */
.L_x_2794:
        /* <DEDUP_REMOVED lines=13> */
.L_x_2797:
[----:B------:R-:W-:Y:S05]  /*e3c0*/  BSYNC.RECONVERGENT B1 ;  /* 0x0000000000017941 */ /* 0x000fea0003800200 */
.L_x_2796:
[----:B------:R-:W-:Y:S02]  /*e3d0*/  F2FP.F16.F32.PACK_AB R176, RZ, R26 ;  /* 0x0000001affb0723e */ /* 0x000fe400000000ff */
[----:B------:R-:W-:Y:S02]  /*e3e0*/  MOV R26, R177 ;  /* 0x000000b1001a7202 */ /* 0x000fe40000000f00 */
[----:B------:R-:W-:-:S07]  /*e3f0*/  PRMT R171, R176, 0x7610, R171 ;  /* 0x00007610b0ab7816 */ /* 0x000fce00000000ab */
.L_x_2793:
[----:B------:R-:W-:Y:S05]  /*e400*/  BRA.U !UP3, `(.L_x_2747) ;  /* 0x000000010b447547 */ /* 0x000fea000b800000 */
[----:B------:R-:W-:Y:S01]  /*e410*/  FFMA.FTZ R182, R242, UR8, R182 ;  /* 0x00000008f2b67c23 */ /* 0x000fe200080100b6 */
[----:B-----5:R-:W-:Y:S02]  /*e420*/  ISETP.GE.U32.AND P0, PT, R198, RZ, PT ;  /* 0x000000ffc600720c */ /* 0x020fe40003f06070 */
[----:B------:R-:W-:Y:S01]  /*e430*/  ISETP.LT.AND P6, PT, RZ, UR33, PT ;  /* 0x00000021ff007c0c */ /* 0x000fe2000bfc1270 */
[----:B------:R-:W-:Y:S01]  /*e440*/  FADD.FTZ R182, R241, -R182 ;  /* 0x800000b6f1b67221 */ /* 0x000fe20000010000 */
[----:B------:R-:W-:-:S03]  /*e450*/  ISETP.GE.U32.AND.EX P0, PT, R199, 0x1000000, PT, P0 ;  /* 0x01000000c700780c */ /* 0x000fc60003f06100 */
[----:B012---:R-:W-:-:S05]  /*e460*/  FMUL.FTZ R176, R182, UR32 ;  /* 0x00000020b6b07c20 */ /* 0x007fca0008410000 */
[----:B------:R-:W-:-:S05]  /*e470*/  FSEL R176, R176, RZ, P6 ;  /* 0x000000ffb0b07208 */ /* 0x000fca0003000000 */
        /* <DEDUP_REMOVED lines=10> */
.L_x_2747:
[----:B012---:R-:W0:Y:S01]  /*e520*/  @P5 LDC.64 R176, c[0x0][0x478] ;  /* 0x00011e00ffb05b82 */ /* 0x007e220000000a00 */
[----:B------:R-:W1:Y:S01]  /*e530*/  @UP3 LDCU.64 UR6, c[0x0][0x468] ;  /* 0x00008d00ff0637ac */ /* 0x000e620008000a00 */
[----:B------:R-:W-:Y:S02]  /*e540*/  PLOP3.LUT P0, PT, PT, PT, UP3, 0x80, 0x8 ;  /* 0x000000000008781c */ /* 0x000fe40003f0f038 */
[----:B------:R-:W-:Y:S02]  /*e550*/  PLOP3.LUT P6, PT, PT, PT, UP3, 0x80, 0x8 ;  /* 0x000000000008781c */ /* 0x000fe40003fcf038 */
[----:B------:R-:W-:Y:S01]  /*e560*/  MOV R179, 0x10 ;  /* 0x0000001000b37802 */ /* 0x000fe20000000f00 */
[----:B0-----:R-:W-:-:S08]  /*e570*/  @P5 IMAD.WIDE.U32 R176, R181, 0x10, R176 ;  /* 0x00000010b5b05825 */ /* 0x001fd000078e00b0 */
[----:B-1----:R-:W-:Y:S01]  /*e580*/  @P0 IMAD.WIDE.U32 R180, R180, R179, UR6 ;  /* 0x00000006b4b40e25 */ /* 0x002fe2000f8e00b3 */
[----:B------:R3:W-:Y:S04]  /*e590*/  @P5 STG.E.128 desc[UR20][R176.64], R172 ;  /* 0x000000acb0005986 */ /* 0x0007e8000c101d14 */
[----:B------:R3:W-:Y:S02]  /*e5a0*/  @P6 STG.E.128 desc[UR20][R180.64], R168 ;  /* 0x000000a8b4006986 */ /* 0x0007e4000c101d14 */
.L_x_2736:
[----:B------:R-:W-:Y:S05]  /*e5b0*/  BSYNC.RECONVERGENT B0 ;  /* 0x0000000000007941 */ /* 0x000fea0003800200 */
.L_x_2735:
[----:B------:R-:W-:Y:S02]  /*e5c0*/  UIADD3 UR11, UPT, UPT, UR11, UR28, URZ ;  /* 0x0000001c0b0b7290 */ /* 0x000fe4000fffe0ff */
[----:B------:R-:W-:Y:S02]  /*e5d0*/  UPLOP3.LUT UP1, UPT, UPT, UPT, UP1, 0x40, 0x4 ;  /* 0x000000000004789c */ /* 0x000fe40003f2e810 */
[----:B------:R-:W-:-:S09]  /*e5e0*/  UISETP.GE.AND UP0, UPT, UR11, UR29, UPT ;  /* 0x0000001d0b00728c */ /* 0x000fd2000bf06270 */
[----:B------:R-:W-:Y:S05]  /*e5f0*/  BRA.U !UP0, `(.L_x_2798) ;  /* 0xffffff2108dc7547 */ /* 0x000fea000b83ffff */
.L_x_2521:
[----:B------:R-:W4:Y:S01]  /*e600*/  S2UR UR4, SR_CTAID.X ;  /* 0x00000000000479c3 */ /* 0x000f220000002500 */
[----:B------:R-:W-:Y:S01]  /*e610*/  BSSY.RECONVERGENT B0, `(.L_x_2799) ;  /* 0x0000012000007945 */ /* 0x000fe20003800200 */
[----:B----4-:R-:W-:-:S06]  /*e620*/  UIMAD UR4, UR4, UR9, URZ ;  /* 0x00000009040472a4 */ /* 0x010fcc000f8e02ff */
[----:B------:R-:W-:-:S04]  /*e630*/  MOV R9, UR4 ;  /* 0x0000000400097c02 */ /* 0x000fc80008000f00 */
[----:B------:R-:W-:Y:S01]  /*e640*/  LEA.HI R9, R9, R2, RZ, 0x1d ;  /* 0x0000000209097211 */ /* 0x000fe200078fe8ff */
[----:B------:R-:W-:Y:S06]  /*e650*/  @!P1 BRA `(.L_x_2800) ;  /* 0x0000000000349947 */ /* 0x000fec0003800000 */
[----:B------:R-:W4:Y:S08]  /*e660*/  LDC.64 R2, c[0x0][0x440] ;  /* 0x00011000ff027b82 */ /* 0x000f300000000a00 */
[----:B------:R-:W0:Y:S08]  /*e670*/  LDC.64 R4, c[0x0][0x448] ;  /* 0x00011200ff047b82 */ /* 0x000e300000000a00 */
[----:B------:R-:W1:Y:S01]  /*e680*/  LDC.64 R6, c[0x0][0x460] ;  /* 0x00011800ff067b82 */ /* 0x000e620000000a00 */
[----:B----4-:R-:W-:-:S05]  /*e690*/  IMAD.WIDE.U32 R2, R9, 0x20, R2 ;  /* 0x0000002009027825 */ /* 0x010fca00078e0002 */
[----:B------:R4:W-:Y:S01]  /*e6a0*/  STG.E.128 desc[UR20][R2.64], R84 ;  /* 0x0000005402007986 */ /* 0x0009e2000c101d14 */
[----:B0-----:R-:W-:-:S03]  /*e6b0*/  IMAD.WIDE.U32 R4, R9, 0x20, R4 ;  /* 0x0000002009047825 */ /* 0x001fc600078e0004 */
[----:B------:R4:W-:Y:S04]  /*e6c0*/  STG.E.128 desc[UR20][R2.64+0x10], R80 ;  /* 0x0000105002007986 */ /* 0x0009e8000c101d14 */
[----:B------:R4:W-:Y:S01]  /*e6d0*/  STG.E.128 desc[UR20][R4.64], R116 ;  /* 0x0000007404007986 */ /* 0x0009e2000c101d14 */
[----:B-1----:R-:W-:-:S03]  /*e6e0*/  IMAD.WIDE.U32 R6, R9, 0x20, R6 ;  /* 0x0000002009067825 */ /* 0x002fc600078e0006 */
[----:B------:R4:W-:Y:S01]  /*e6f0*/  STG.E.128 desc[UR20][R4.64+0x10], R112 ;  /* 0x0000107004007986 */ /* 0x0009e2000c101d14 */
[----:B------:R-:W-:-:S03]  /*e700*/  IADD3 R9, PT, PT, R9, 0x100, RZ ;  /* 0x0000010009097810 */ /* 0x000fc60007ffe0ff */
[----:B------:R4:W-:Y:S04]  /*e710*/  STG.E.128 desc[UR20][R6.64], R52 ;  /* 0x0000003406007986 */ /* 0x0009e8000c101d14 */
[----:B------:R4:W-:Y:S02]  /*e720*/  STG.E.128 desc[UR20][R6.64+0x10], R48 ;  /* 0x0000103006007986 */ /* 0x0009e4000c101d14 */
.L_x_2800:
[----:B------:R-:W-:Y:S05]  /*e730*/  BSYNC.RECONVERGENT B0 ;  /* 0x0000000000007941 */ /* 0x000fea0003800200 */
.L_x_2799:
[----:B------:R-:W-:Y:S04]  /*e740*/  BSSY.RECONVERGENT B0, `(.L_x_2801) ;  /* 0x000000f000007945 */ /* 0x000fe80003800200 */
[----:B------:R-:W-:Y:S05]  /*e750*/  @!P2 BRA `(.L_x_2802) ;  /* 0x000000000034a947 */ /* 0x000fea0003800000 */
[----:B----4-:R-:W4:Y:S08]  /*e760*/  LDC.64 R2, c[0x0][0x440] ;  /* 0x00011000ff027b82 */ /* 0x010f300000000a00 */
        /* <DEDUP_REMOVED lines=12> */
.L_x_2802:
[----:B------:R-:W-:Y:S05]  /*e830*/  BSYNC.RECONVERGENT B0 ;  /* 0x0000000000007941 */ /* 0x000fea0003800200 */
.L_x_2801:
        /* <DEDUP_REMOVED lines=15> */
.L_x_2804:
[----:B------:R-:W-:Y:S05]  /*e930*/  BSYNC.RECONVERGENT B0 ;  /* 0x0000000000007941 */ /* 0x000fea0003800200 */
.L_x_2803:
[----:B------:R-:W-:Y:S05]  /*e940*/  @!P4 EXIT ;  /* 0x000000000000c94d */ /* 0x000fea0003800000 */
[----:B----4-:R-:W4:Y:S08]  /*e950*/  LDC.64 R2, c[0x0][0x440] ;  /* 0x00011000ff027b82 */ /* 0x010f300000000a00 */
[----:B------:R-:W0:Y:S08]  /*e960*/  LDC.64 R4, c[0x0][0x448] ;  /* 0x00011200ff047b82 */ /* 0x000e300000000a00 */
[----:B------:R-:W1:Y:S01]  /*e970*/  LDC.64 R6, c[0x0][0x460] ;  /* 0x00011800ff067b82 */ /* 0x000e620000000a00 */
[----:B----4-:R-:W-:-:S05]  /*e980*/  IMAD.WIDE.U32 R2, R9, 0x20, R2 ;  /* 0x0000002009027825 */ /* 0x010fca00078e0002 */
[----:B------:R-:W-:Y:S01]  /*e990*/  STG.E.128 desc[UR20][R2.64], R60 ;  /* 0x0000003c02007986 */ /* 0x000fe2000c101d14 */
[----:B0-----:R-:W-:-:S03]  /*e9a0*/  IMAD.WIDE.U32 R4, R9, 0x20, R4 ;  /* 0x0000002009047825 */ /* 0x001fc600078e0004 */
[----:B------:R-:W-:Y:S04]  /*e9b0*/  STG.E.128 desc[UR20][R2.64+0x10], R56 ;  /* 0x0000103802007986 */ /* 0x000fe8000c101d14 */
[----:B------:R-:W-:Y:S01]  /*e9c0*/  STG.E.128 desc[UR20][R4.64], R92 ;  /* 0x0000005c04007986 */ /* 0x000fe2000c101d14 */
[----:B-1----:R-:W-:-:S03]  /*e9d0*/  IMAD.WIDE.U32 R6, R9, 0x20, R6 ;  /* 0x0000002009067825 */ /* 0x002fc600078e0006 */
[----:B------:R-:W-:Y:S04]  /*e9e0*/  STG.E.128 desc[UR20][R4.64+0x10], R88 ;  /* 0x0000105804007986 */ /* 0x000fe8000c101d14 */
[----:B------:R-:W-:Y:S04]  /*e9f0*/  STG.E.128 desc[UR20][R6.64], R28 ;  /* 0x0000001c06007986 */ /* 0x000fe8000c101d14 */
[----:B------:R-:W-:Y:S01]  /*ea00*/  STG.E.128 desc[UR20][R6.64+0x10], R24 ;  /* 0x0000101806007986 */ /* 0x000fe2000c101d14 */
[----:B------:R-:W-:Y:S05]  /*ea10*/  EXIT ;  /* 0x000000000000794d */ /* 0x000fea0003800000 */
.L_x_2805:
        /* <DEDUP_REMOVED lines=14> */
.L_x_15615:


//--------------------- .text._ZN10layer_norm22ln_bwd_finalize_kernelINS_22Kernel_traits_finalizeILj8192E6__halfS2_S2_S2_fjLb1ELj1024ELj4ENS_18Kernel_traits_baseILj8192ES2_S2_S2_S2_fjLj1024EEEEELb1ELb1EEEvNS_9BwdParamsE --------------------------
	.section	.text._ZN10layer_norm22ln_bwd_finalize_kernelINS_22Kernel_traits_finalizeILj8192E6__halfS2_S2_S2_fjLb1ELj1024ELj4ENS_18Kernel_traits_baseILj8192ES2_S2_S2_S2_fjLj1024EEEEELb1ELb1EEEvNS_9BwdParamsE,"ax",@progbits
	.align	128
        .global         _ZN10layer_norm22ln_bwd_finalize_kernelINS_22Kernel_traits_finalizeILj8192E6__halfS2_S2_S2_fjLb1ELj1024ELj4ENS_18Kernel_traits_baseILj8192ES2_S2_S2_S2_fjLj1024EEEEELb1ELb1EEEvNS_9BwdParamsE
        .type           _ZN10layer_norm22ln_bwd_finalize_kernelINS_22Kernel_traits_finalizeILj8192E6__halfS2_S2_S2_fjLb1ELj1024ELj4ENS_18Kernel_traits_baseILj8192ES2_S2_S2_S2_fjLj1024EEEEELb1ELb1EEEvNS_9BwdParamsE,@function
        .size           _ZN10layer_norm22ln_bwd_finalize_kernelINS_22Kernel_traits_finalizeILj8192E6__halfS2_S2_S2_fjLb1ELj1024ELj4ENS_18Kernel_traits_baseILj8192ES2_S2_S2_S2_fjLj1024EEEEELb1ELb1EEEvNS_9BwdParamsE,(.L_x_15616 - _ZN10layer_norm22ln_bwd_finalize_kernelINS_22Kernel_traits_finalizeILj8192E6__halfS2_S2_S2_fjLb1ELj1024ELj4ENS_18Kernel_traits_baseILj8192ES2_S2_S2_S2_fjLj1024EEEEELb1ELb1EEEvNS_9BwdParamsE)
        .other          _ZN10layer_norm22ln_bwd_finalize_kernelINS_22Kernel_traits_finalizeILj8192E6__halfS2_S2_S2_fjLb1ELj1024ELj4ENS_18Kernel_traits_baseILj8192ES2_S2_S2_S2_fjLj1024EEEEELb1ELb1EEEvNS_9BwdParamsE,@"STO_CUDA_ENTRY STV_DEFAULT"
_ZN10layer_norm22ln_bwd_finalize_kernelINS_22Kernel_traits_finalizeILj8192E6__halfS2_S2_S2_fjLb1ELj1024ELj4ENS_18Kernel_traits_baseILj8192ES2_S2_S2_S2_fjLj1024EEEEELb1ELb1EEEvNS_9BwdParamsE:
.text._ZN10layer_norm22ln_bwd_finalize_kernelINS_22Kernel_traits_finalizeILj8192E6__halfS2_S2_S2_fjLb1ELj1024ELj4ENS_18Kernel_traits_baseILj8192ES2_S2_S2_S2_fjLj1024EEEEELb1ELb1EEEvNS_9BwdParamsE:
        /* <DEDUP_REMOVED lines=56> */
.L_x_2810:
        /* <DEDUP_REMOVED lines=87> */
.L_x_2809:
[----:B------:R-:W-:Y:S05]  /*08f0*/  BSYNC.RECONVERGENT B1 ;  /* 0x0000000000017941 */ /* 0x000fea0003800200 */
.L_x_2808:
        /* <DEDUP_REMOVED lines=51> */
.L_x_2812:
[----:B------:R-:W-:Y:S05]  /*0c30*/  BSYNC.RECONVERGENT B1 ;  /* 0x0000000000017941 */ /* 0x000fea0003800200 */
.L_x_2811:
        /* <DEDUP_REMOVED lines=30> */
.L_x_2814:
[----:B------:R-:W-:Y:S05]  /*0e20*/  BSYNC.RECONVERGENT B1 ;  /* 0x0000000000017941 */ /* 0x000fea0003800200 */
.L_x_2813:
        /* <DEDUP_REMOVED lines=15> */
.L_x_2807:
[----:B------:R-:W-:Y:S05]  /*0f20*/  BSYNC.RECONVERGENT B0 ;  /* 0x0000000000007941 */ /* 0x000fea0003800200 */
.L_x_2806:
        /* <DEDUP_REMOVED lines=68> */
[----:B-1----:R-:W-:Y:S02]  /*1370*/  F2FP.F16.F32.PACK_AB R13, R13, R12 ;  /* 0x0000000c0d0d723e */ /* 0x002fe400000000ff */
[----:B--2---:R-:W-:-:S03]  /*1380*/  F2FP.F16.F32.PACK_AB R15, R15, R14 ;  /* 0x0000000e0f0f723e */ /* 0x004fc600000000ff */
[----:B------:R-:W-:Y:S01]  /*1390*/  STG.E desc[UR6][R4.64], R13 ;  /* 0x0000000d04007986 */ /* 0x000fe2000c101906 */
[----:B----4-:R-:W-:-:S03]  /*13a0*/  F2FP.F16.F32.PACK_AB R17, R17, R16 ;  /* 0x000000101111723e */ /* 0x010fc600000000ff */
[----:B------:R-:W-:Y:S04]  /*13b0*/  STG.E desc[UR6][R6.64], R15 ;  /* 0x0000000f06007986 */ /* 0x000fe8000c101906 */
[----:B------:R-:W-:Y:S01]  /*13c0*/  STG.E desc[UR6][R2.64], R17 ;  /* 0x0000001102007986 */ /* 0x000fe2000c101906 */
[----:B------:R-:W-:Y:S05]  /*13d0*/  EXIT ;  /* 0x000000000000794d */ /* 0x000fea0003800000 */
.L_x_2815:
        /* <DEDUP_REMOVED lines=10> */
.L_x_15616:


//--------------------- .text._ZN10layer_norm13ln_bwd_kernelINS_13Kernel_traitsI6__halfS2_S2_S2_fjLj8192ELj1ELj1ELj8ELj16ENS_18Kernel_traits_baseILj8192ES2_S2_S2_S2_fjLj256EEEEELb1ELb1ELb1ELb1EEEvNS_9BwdParamsE --------------------------
	.section	.text._ZN10layer_norm13ln_bwd_kernelINS_13Kernel_traitsI6__halfS2_S2_S2_fjLj8192ELj1ELj1ELj8ELj16ENS_18Kernel_traits_baseILj8192ES2_S2_S2_S2_fjLj256EEEEELb1ELb1ELb1ELb1EEEvNS_9BwdParamsE,"ax",@progbits
	.align	128
        .global         _ZN10layer_norm13ln_bwd_kernelINS_13Kernel_traitsI6__halfS2_S2_S2_fjLj8192ELj1ELj1ELj8ELj16ENS_18Kernel_traits_baseILj8192ES2_S2_S2_S2_fjLj256EEEEELb1ELb1ELb1ELb1EEEvNS_9BwdParamsE
        .type           _ZN10layer_norm13ln_bwd_kernelINS_13Kernel_traitsI6__halfS2_S2_S2_fjLj8192ELj1ELj1ELj8ELj16ENS_18Kernel_traits_baseILj8192ES2_S2_S2_S2_fjLj256EEEEELb1ELb1ELb1ELb1EEEvNS_9BwdParamsE,@function
        .size           _ZN10layer_norm13ln_bwd_kernelINS_13Kernel_traitsI6__halfS2_S2_S2_fjLj8192ELj1ELj1ELj8ELj16ENS_18Kernel_traits_baseILj8192ES2_S2_S2_S2_fjLj256EEEEELb1ELb1ELb1ELb1EEEvNS_9BwdParamsE,(.L_x_15617 - _ZN10layer_norm13ln_bwd_kernelINS_13Kernel_traitsI6__halfS2_S2_S2_fjLj8192ELj1ELj1ELj8ELj16ENS_18Kernel_traits_baseILj8192ES2_S2_S2_S2_fjLj256EEEEELb1ELb1ELb1ELb1EEEvNS_9BwdParamsE)
        .other          _ZN10layer_norm13ln_bwd_kernelINS_13Kernel_traitsI6__halfS2_S2_S2_fjLj8192ELj1ELj1ELj8ELj16ENS_18Kernel_traits_baseILj8192ES2_S2_S2_S2_fjLj256EEEEELb1ELb1ELb1ELb1EEEvNS_9BwdParamsE,@"STO_CUDA_ENTRY STV_DEFAULT"
_ZN10layer_norm13ln_bwd_kernelINS_13Kernel_traitsI6__halfS2_S2_S2_fjLj8192ELj1ELj1ELj8ELj16ENS_18Kernel_traits_baseILj8192ES2_S2_S2_S2_fjLj256EEEEELb1ELb1ELb1ELb1EEEvNS_9BwdParamsE:
.text._ZN10layer_norm13ln_bwd_kernelINS_13Kernel_traitsI6__halfS2_S2_S2_fjLj8192ELj1ELj1ELj8ELj16ENS_18Kernel_traits_baseILj8192ES2_S2_S2_S2_fjLj256EEEEELb1ELb1ELb1ELb1EEEvNS_9BwdParamsE:
        /* <DEDUP_REMOVED lines=57> */
[----:B------:R-:W3:Y:S06]  /*0390*/  LDCU.U8 UR11, c[0x0][0x410] ;  /* 0x00008200ff0b77ac */ /* 0x000eec0008000000 */
[----:B------:R-:W4:Y:S01]  /*03a0*/  LDC.64 R4, c[0x0][0x3e8] ;  /* 0x0000fa00ff047b82 */ /* 0x000f220000000a00 */
[----:B------:R-:W0:Y:S01]  /*03b0*/  LDCU UR14, c[0x0][0x400] ;  /* 0x00008000ff0e77ac */ /* 0x000e220008000800 */
[----:B------:R-:W0:Y:S01]  /*03c0*/  LDCU.64 UR16, c[0x0][0x408] ;  /* 0x00008100ff1077ac */ /* 0x000e220008000a00 */
        /* <DEDUP_REMOVED lines=15> */
.L_x_3078:
[----:B------:R-:W1:Y:S08]  /*04c0*/  LDC.64 R180, c[0x0][0x3f8] ;  /* 0x0000fe00ffb47b82 */ /* 0x000e700000000a00 */
[----:B------:R-:W2:Y:S08]  /*04d0*/  LDC.64 R236, c[0x0][0x3c8] ;  /* 0x0000f200ffec7b82 */ /* 0x000eb00000000a00 */
[----:B------:R-:W3:Y:S01]  /*04e0*/  LDC.64 R184, c[0x0][0x3f0] ;  /* 0x0000fc00ffb87b82 */ /* 0x000ee20000000a00 */
[----:B-1----:R-:W-:-:S07]  /*04f0*/  IMAD.WIDE R182, R217, 0x4, R180 ;  /* 0x00000004d9b67825 */ /* 0x002fce00078e02b4 */
[----:B------:R-:W1:Y:S01]  /*0500*/  LDC.64 R180, c[0x0][0x3c0] ;  /* 0x0000f000ffb47b82 */ /* 0x000e620000000a00 */
[----:B0-----:R-:W4:Y:S01]  /*0510*/  LDG.E R235, desc[UR12][R182.64] ;  /* 0x0000000cb6eb7981 */ /* 0x001f22000c1e1900 */
[----:B--2---:R-:W-:-:S06]  /*0520*/  IMAD.WIDE R236, R217, 0x4, R236 ;  /* 0x00000004d9ec7825 */ /* 0x004fcc00078e02ec */
[----:B-----5:R0:W5:Y:S01]  /*0530*/  LDG.E R236, desc[UR12][R236.64] ;  /* 0x0000000cecec7981 */ /* 0x020162000c1e1900 */
[----:B---3--:R-:W-:-:S06]  /*0540*/  IMAD.WIDE R184, R217, 0x4, R184 ;  /* 0x00000004d9b87825 */ /* 0x008fcc00078e02b8 */
[----:B------:R0:W5:Y:S01]  /*0550*/  LDG.E R184, desc[UR12][R184.64] ;  /* 0x0000000cb8b87981 */ /* 0x000162000c1e1900 */
[----:B----4-:R-:W-:-:S13]  /*0560*/  ISETP.GE.AND P1, PT, R235, 0x1, PT ;  /* 0x00000001eb00780c */ /* 0x010fda0003f26270 */
[----:B01----:R-:W-:Y:S05]  /*0570*/  @!P1 BRA `(.L_x_2817) ;  /* 0x0000001800289947 */ /* 0x003fea0003800000 */
[----:B------:R-:W0:Y:S01]  /*0580*/  LDC R187, c[0x0][0x388] ;  /* 0x0000e200ffbb7b82 */ /* 0x000e220000000800 */
[----:B------:R-:W1:Y:S01]  /*0590*/  S2R R18, SR_TID.X ;  /* 0x0000000000127919 */ /* 0x000e620000002100 */
[----:B------:R-:W-:-:S06]  /*05a0*/  IADD3 R2, PT, PT, R235, -0x1, RZ ;  /* 0xffffffffeb027810 */ /* 0x000fcc0007ffe0ff */
[----:B------:R-:W2:Y:S08]  /*05b0*/  LDC.64 R4, c[0x0][0x3a8] ;  /* 0x0000ea00ff047b82 */ /* 0x000eb00000000a00 */
[----:B------:R-:W3:Y:S01]  /*05c0*/  LDC.64 R16, c[0x0][0x428] ;  /* 0x00010a00ff107b82 */ /* 0x000ee20000000a00 */
[-C--:B0-----:R-:W-:Y:S01]  /*05d0*/  IMAD R0, R217, R187.reuse, RZ ;  /* 0x000000bbd9007224 */ /* 0x081fe200078e02ff */
[----:B-----5:R-:W-:Y:S01]  /*05e0*/  ISETP.GE.AND P2, PT, R184, 0x1, PT ;  /* 0x00000001b800780c */ /* 0x020fe20003f46270 */
[----:B------:R-:W-:-:S05]  /*05f0*/  IMAD R2, R2, R187, RZ ;  /* 0x000000bb02027224 */ /* 0x000fca00078e02ff */
[----:B------:R-:W0:Y:S01]  /*0600*/  LDC.64 R240, c[0x0][0x3b0] ;  /* 0x0000ec00fff07b82 */ /* 0x000e220000000a00 */
[----:B------:R-:W-:Y:S02]  /*0610*/  SHF.R.S32.HI R3, RZ, 0x1f, R0 ;  /* 0x0000001fff037819 */ /* 0x000fe40000011400 */
[----:B------:R-:W-:Y:S02]  /*0620*/  SHF.R.S32.HI R7, RZ, 0x1f, R2 ;  /* 0x0000001fff077819 */ /* 0x000fe40000011402 */
[----:B------:R-:W-:Y:S02]  /*0630*/  LEA.HI R3, R3, R0, RZ, 0x3 ;  /* 0x0000000003037211 */ /* 0x000fe400078f18ff */
[----:B------:R-:W-:Y:S02]  /*0640*/  LEA.HI R7, R7, R2, RZ, 0x3 ;  /* 0x0000000207077211 */ /* 0x000fe400078f18ff */
[-C--:B-1----:R-:W-:Y:S02]  /*0650*/  LEA.HI.SX32 R197, R3, R18.reuse, 0x1d ;  /* 0x0000001203c57211 */ /* 0x082fe400078feaff */
[----:B------:R-:W-:-:S02]  /*0660*/  LEA.HI.SX32 R183, R7, R18, 0x1d ;  /* 0x0000001207b77211 */ /* 0x000fc400078feaff */
[C---:B------:R-:W-:Y:S01]  /*0670*/  IADD3 R199, PT, PT, R197.reuse, 0x100, RZ ;  /* 0x00000100c5c77810 */ /* 0x040fe20007ffe0ff */
[----:B--2---:R-:W-:-:S04]  /*0680*/  IMAD.WIDE.U32 R12, R197, 0x10, R4 ;  /* 0x00000010c50c7825 */ /* 0x004fc800078e0004 */
[----:B---3--:R-:W-:Y:S02]  /*0690*/  IMAD.WIDE.U32 R204, R183, 0x10, R16 ;  /* 0x00000010b7cc7825 */ /* 0x008fe400078e0010 */
        /* <DEDUP_REMOVED lines=11> */
[----:B------:R-:W-:Y:S02]  /*0750*/  IMAD.WIDE R2, R217, 0x4, R180 ;  /* 0x00000004d9027825 */ /* 0x000fe400078e02b4 */
[----:B------:R-:W4:Y:S02]  /*0760*/  LDG.E.128 R8, desc[UR12][R8.64] ;  /* 0x0000000c08087981 */ /* 0x000f24000c1e1d00 */
[----:B------:R-:W-:Y:S02]  /*0770*/  IMAD.WIDE.U32 R4, R201, 0x10, R4 ;  /* 0x00000010c9047825 */ /* 0x000fe400078e0004 */
[----:B------:R1:W4:Y:S02]  /*0780*/  LDG.E R185, desc[UR12][R2.64] ;  /* 0x0000000c02b97981 */ /* 0x000324000c1e1900 */
[----:B------:R-:W-:-:S02]  /*0790*/  IMAD.WIDE.U32 R192, R193, 0x10, R16 ;  /* 0x00000010c1c07825 */ /* 0x000fc400078e0010 */
[----:B------:R-:W4:Y:S04]  /*07a0*/  LDG.E.128 R4, desc[UR12][R4.64] ;  /* 0x0000000c04047981 */ /* 0x000f28000c1e1d00 */
[----:B------:R-:W4:Y:S01]  /*07b0*/  LDG.E.128 R192, desc[UR12][R192.64] ;  /* 0x0000000cc0c07981 */ /* 0x000f22000c1e1d00 */
[----:B------:R-:W-:-:S05]  /*07c0*/  IADD3 R181, PT, PT, R183, 0x300, RZ ;  /* 0x00000300b7b57810 */ /* 0x000fca0007ffe0ff */
[----:B------:R-:W-:-:S06]  /*07d0*/  IMAD.WIDE.U32 R180, R181, 0x10, R16 ;  /* 0x00000010b5b47825 */ /* 0x000fcc00078e0010 */
[----:B------:R-:W4:Y:S01]  /*07e0*/  LDG.E.128 R180, desc[UR12][R180.64] ;  /* 0x0000000cb4b47981 */ /* 0x000f22000c1e1d00 */
[----:B------:R-:W-:-:S05]  /*07f0*/  @P2 IADD3 R0, PT, PT, R184, -0x1, RZ ;  /* 0xffffffffb8002810 */ /* 0x000fca0007ffe0ff */
[----:B------:R-:W-:-:S05]  /*0800*/  @P2 IMAD R0, R0, R187, RZ ;  /* 0x000000bb00002224 */ /* 0x000fca00078e02ff */
[----:B-1----:R-:W-:-:S04]  /*0810*/  @P2 SHF.R.S32.HI R3, RZ, 0x1f, R0 ;  /* 0x0000001fff032819 */ /* 0x002fc80000011400 */
[----:B------:R-:W-:Y:S02]  /*0820*/  @P2 LEA.HI R3, R3, R0, RZ, 0x3 ;  /* 0x0000000003032211 */ /* 0x000fe400078f18ff */
[----:B------:R-:W-:Y:S02]  /*0830*/  MOV R249, RZ ;  /* 0x000000ff00f97202 */ /* 0x000fe40000000f00 */
[----:B------:R-:W-:-:S04]  /*0840*/  @P2 LEA.HI.SX32 R249, R3, R18, 0x1d ;  /* 0x0000001203f92211 */ /* 0x000fc800078feaff */
[C---:B------:R-:W-:Y:S02]  /*0850*/  IADD3 R247, PT, PT, R249.reuse, 0x100, RZ ;  /* 0x00000100f9f77810 */ /* 0x040fe40007ffe0ff */
[----:B------:R-:W-:-:S03]  /*0860*/  IADD3 R243, PT, PT, R249, 0x200, RZ ;  /* 0x00000200f9f37810 */ /* 0x000fc60007ffe0ff */
[----:B0-----:R-:W-:-:S04]  /*0870*/  IMAD.WIDE.U32 R246, R247, 0x8, R240 ;  /* 0x00000008f7f67825 */ /* 0x001fc800078e00f0 */
[----:B------:R-:W-:Y:S02]  /*0880*/  IMAD.WIDE.U32 R242, R243, 0x8, R240 ;  /* 0x00000008f3f27825 */ /* 0x000fe400078e00f0 */
[----:B------:R-:W5:Y:S04]  /*0890*/  LDG.E.64 R246, desc[UR12][R246.64] ;  /* 0x0000000cf6f67981 */ /* 0x000f68000c1e1b00 */
[----:B------:R-:W5:Y:S01]  /*08a0*/  LDG.E.64 R242, desc[UR12][R242.64] ;  /* 0x0000000cf2f27981 */ /* 0x000f62000c1e1b00 */
[----:B------:R-:W-:Y:S02]  /*08b0*/  MOV R238, UR7 ;  /* 0x0000000700ee7c02 */ /* 0x000fe40008000f00 */
[----:B------:R-:W-:-:S04]  /*08c0*/  ISETP.NE.U32.AND P0, PT, RZ, UR6, PT ;  /* 0x00000006ff007c0c */ /* 0x000fc8000bf05070 */
[----:B------:R-:W-:-:S13]  /*08d0*/  ISETP.NE.AND.EX P0, PT, R238, RZ, PT, P0 ;  /* 0x000000ffee00720c */ /* 0x000fda0003f05300 */
[----:B------:R-:W0:Y:S08]  /*08e0*/  @P0 LDC.64 R232, c[0x0][0x438] ;  /* 0x00010e00ffe80b82 */ /* 0x000e300000000a00 */
[----:B------:R-:W1:Y:S08]  /*08f0*/  @P0 LDC.64 R230, c[0x0][0x438] ;  /* 0x00010e00ffe60b82 */ /* 0x000e700000000a00 */
[----:B------:R-:W1:Y:S08]  /*0900*/  @P0 LDC.64 R218, c[0x0][0x438] ;  /* 0x00010e00ffda0b82 */ /* 0x000e700000000a00 */
[----:B------:R-:W1:Y:S01]  /*0910*/  @P0 LDC.64 R208, c[0x0][0x438] ;  /* 0x00010e00ffd00b82 */ /* 0x000e620000000a00 */
[----:B0-----:R-:W-:-:S05]  /*0920*/  @P0 IMAD.WIDE.U32 R232, R197, 0x10, R232 ;  /* 0x00000010c5e80825 */ /* 0x001fca00078e00e8 */
[----:B------:R-:W5:Y:S01]  /*0930*/  @P0 LDG.E.128 R36, desc[UR12][R232.64] ;  /* 0x0000000ce8240981 */ /* 0x000f62000c1e1d00 */
[----:B-1----:R-:W-:-:S05]  /*0940*/  @P0 IMAD.WIDE.U32 R230, R199, 0x10, R230 ;  /* 0x00000010c7e60825 */ /* 0x002fca00078e00e6 */
[----:B------:R-:W5:Y:S01]  /*0950*/  @P0 LDG.E.128 R32, desc[UR12][R230.64] ;  /* 0x0000000ce6200981 */ /* 0x000f62000c1e1d00 */
[----:B------:R-:W-:-:S05]  /*0960*/  @P0 IMAD.WIDE.U32 R218, R19, 0x10, R218 ;  /* 0x0000001013da0825 */ /* 0x000fca00078e00da */
[----:B------:R-:W5:Y:S01]  /*0970*/  @P0 LDG.E.128 R28, desc[UR12][R218.64] ;  /* 0x0000000cda1c0981 */ /* 0x000f62000c1e1d00 */
[----:B------:R-:W-:-:S05]  /*0980*/  @P0 IMAD.WIDE.U32 R208, R201, 0x10, R208 ;  /* 0x00000010c9d00825 */ /* 0x000fca00078e00d0 */
[----:B------:R0:W5:Y:S01]  /*0990*/  @P0 LDG.E.128 R24, desc[UR12][R208.64] ;  /* 0x0000000cd0180981 */ /* 0x000162000c1e1d00 */
[----:B------:R-:W-:Y:S01]  /*09a0*/  ISETP.NE.AND P0, PT, RZ, UR11, PT ;  /* 0x0000000bff007c0c */ /* 0x000fe2000bf05270 */
[----:B------:R-:W-:Y:S02]  /*09b0*/  HADD2.F32 R0, -RZ, R56.H0_H0 ;  /* 0x20000038ff007230 */ /* 0x000fe40000004100 */
[--C-:B--2---:R-:W-:Y:S02]  /*09c0*/  HADD2.F32 R215, -RZ, R12.reuse.H0_H0 ;  /* 0x2000000cffd77230 */ /* 0x104fe40000004100 */
[----:B------:R-:W-:Y:S02]  /*09d0*/  HADD2.F32 R216, -RZ, R12.H1_H1 ;  /* 0x3000000cffd87230 */ /* 0x000fe40000004100 */
[--C-:B------:R-:W-:Y:S02]  /*09e0*/  HADD2.F32 R187, -RZ, R15.reuse.H0_H0 ;  /* 0x2000000fffbb7230 */ /* 0x100fe40000004100 */
[----:B------:R-:W-:-:S02]  /*09f0*/  HADD2.F32 R200, -RZ, R15.H1_H1 ;  /* 0x3000000fffc87230 */ /* 0x000fc40000004100 */
[--C-:B---3--:R-:W-:Y:S02]  /*0a00*/  HADD2.F32 R15, -RZ, R206.reuse.H0_H0 ;  /* 0x200000ceff0f7230 */ /* 0x108fe40000004100 */
[----:B------:R-:W-:Y:S02]  /*0a10*/  HADD2.F32 R12, -RZ, R206.H1_H1 ;  /* 0x300000ceff0c7230 */ /* 0x000fe40000004100 */
[--C-:B----4-:R-:W-:Y:S02]  /*0a20*/  HADD2.F32 R210, -RZ, R23.reuse.H0_H0 ;  /* 0x20000017ffd27230 */ /* 0x110fe40000004100 */
[----:B------:R-:W-:Y:S01]  /*0a30*/  HADD2.F32 R206, -RZ, R23.H1_H1 ;  /* 0x30000017ffce7230 */ /* 0x000fe20000004100 */
[C---:B------:R-:W-:Y:S01]  /*0a40*/  IADD3 R23, PT, PT, R249.reuse, 0x300, RZ ;  /* 0x00000300f9177810 */ /* 0x040fe20007ffe0ff */
[----:B------:R-:W-:-:S04]  /*0a50*/  IMAD.WIDE.U32 R248, R249, 0x8, R240 ;  /* 0x00000008f9f87825 */ /* 0x000fc800078e00f0 */
[----:B------:R-:W-:Y:S02]  /*0a60*/  IMAD.WIDE.U32 R240, R23, 0x8, R240 ;  /* 0x0000000817f07825 */ /* 0x000fe400078e00f0 */
[----:B------:R-:W5:Y:S04]  /*0a70*/  LDG.E.64 R248, desc[UR12][R248.64] ;  /* 0x0000000cf8f87981 */ /* 0x000f68000c1e1b00 */
[----:B------:R-:W5:Y:S01]  /*0a80*/  LDG.E.64 R240, desc[UR12][R240.64] ;  /* 0x0000000cf0f07981 */ /* 0x000f62000c1e1b00 */
[--C-:B------:R-:W-:Y:S01]  /*0a90*/  HADD2.F32 R244, -RZ, R188.reuse.H0_H0 ;  /* 0x200000bcfff47230 */ /* 0x100fe20000004100 */
[----:B------:R-:W-:Y:S01]  /*0aa0*/  FSEL R185, R185, RZ, !P0 ;  /* 0x000000ffb9b97208 */ /* 0x000fe20004000000 */
[----:B------:R-:W-:Y:S02]  /*0ab0*/  HADD2.F32 R250, -RZ, R188.H1_H1 ;  /* 0x300000bcfffa7230 */ /* 0x000fe40000004100 */
[----:B------:R-:W-:-:S02]  /*0ac0*/  HADD2.F32 R3, -RZ, R204.H0_H0 ;  /* 0x200000ccff037230 */ /* 0x000fc40000004100 */
[----:B------:R-:W-:Y:S02]  /*0ad0*/  HADD2.F32 R2, -RZ, R204.H1_H1 ;  /* 0x300000ccff027230 */ /* 0x000fe40000004100 */
[--C-:B0-----:R-:W-:Y:S02]  /*0ae0*/  HADD2.F32 R209, -RZ, R10.reuse.H0_H0 ;  /* 0x2000000affd17230 */ /* 0x101fe40000004100 */
[----:B------:R-:W-:Y:S02]  /*0af0*/  HADD2.F32 R188, -RZ, R10.H1_H1 ;  /* 0x3000000affbc7230 */ /* 0x000fe40000004100 */
        /* <DEDUP_REMOVED lines=9> */
[----:B------:R-:W-:Y:S02]  /*0b90*/  HADD2.F32 R213, -RZ, R13.H0_H0 ;  /* 0x2000000dffd57230 */ /* 0x000fe40000004100 */
        /* <DEDUP_REMOVED lines=16> */
[----:B------:R-:W-:Y:S01]  /*0ca0*/  FADD.FTZ R216, -R185, R216 ;  /* 0x000000d8b9d87221 */ /* 0x000fe20000010100 */
[----:B------:R-:W-:-:S02]  /*0cb0*/  HADD2.F32 R19, -RZ, R205.H0_H0 ;  /* 0x200000cdff137230 */ /* 0x000fc40000004100 */
[----:B------:R-:W-:Y:S02]  /*0cc0*/  HADD2.F32 R16, -RZ, R205.H1_H1 ;  /* 0x300000cdff107230 */ /* 0x000fe40000004100 */
[C---:B------:R-:W-:Y:S01]  /*0cd0*/  FADD.FTZ R215, -R185.reuse, R215 ;  /* 0x000000d7b9d77221 */ /* 0x040fe20000010100 */
[--C-:B------:R-:W-:Y:S02]  /*0ce0*/  HADD2.F32 R205, -RZ, R9.reuse.H0_H0 ;  /* 0x20000009ffcd7230 */ /* 0x100fe40000004100 */
[C---:B------:R-:W-:Y:S01]  /*0cf0*/  FADD.FTZ R5, -R185.reuse, R211 ;  /* 0x000000d3b9057221 */ /* 0x040fe20000010100 */
[----:B------:R-:W-:Y:S02]  /*0d00*/  HADD2.F32 R190, -RZ, R9.H1_H1 ;  /* 0x30000009ffbe7230 */ /* 0x000fe40000004100 */
[C---:B------:R-:W-:Y:S01]  /*0d10*/  FADD.FTZ R7, -R185.reuse, R203 ;  /* 0x000000cbb9077221 */ /* 0x040fe20000010100 */
[--C-:B------:R-:W-:Y:S02]  /*0d20*/  HADD2.F32 R225, -RZ, R11.reuse.H0_H0 ;  /* 0x2000000bffe17230 */ /* 0x100fe40000004100 */
[----:B------:R-:W-:Y:S01]  /*0d30*/  FADD.FTZ R9, -R185, R199 ;  /* 0x000000c7b9097221 */ /* 0x000fe20000010100 */
[----:B------:R-:W-:-:S02]  /*0d40*/  HADD2.F32 R186, -RZ, R11.H1_H1 ;  /* 0x3000000bffba7230 */ /* 0x000fc40000004100 */
        /* <DEDUP_REMOVED lines=34> */
[C---:B------:R-:W-:Y:S01]  /*0f70*/  FMUL.FTZ R216, R236.reuse, R216 ;  /* 0x000000d8ecd87220 */ /* 0x040fe20000410000 */
[--C-:B------:R-:W-:Y:S02]  /*0f80*/  HADD2.F32 R8, -RZ, R57.reuse.H0_H0 ;  /* 0x20000039ff087230 */ /* 0x100fe40000004100 */
[----:B------:R-:W-:Y:S01]  /*0f90*/  FMUL.FTZ R215, R236, R215 ;  /* 0x000000d7ecd77220 */ /* 0x000fe20000410000 */
[-C--:B------:R-:W-:Y:S01]  /*0fa0*/  FMUL.FTZ R213, R0, R3.reuse ;  /* 0x0000000300d57220 */ /* 0x080fe20000410000 */
[-C--:B------:R-:W-:Y:S01]  /*0fb0*/  FMUL.FTZ R0, R6, R2.reuse ;  /* 0x0000000206007220 */ /* 0x080fe20000410000 */
[----:B------:R-:W-:Y:S01]  /*0fc0*/  FADD.FTZ R165, R165, R2 ;  /* 0x00000002a5a57221 */ /* 0x000fe20000010000 */
[----:B------:R-:W-:Y:S01]  /*0fd0*/  FFMA.FTZ R73, R216, R2, R73 ;  /* 0x00000002d8497223 */ /* 0x000fe20000010049 */
[----:B------:R-:W-:Y:S01]  /*0fe0*/  FADD.FTZ R164, R164, R3 ;  /* 0x00000003a4a47221 */ /* 0x000fe20000010000 */
[----:B------:R-:W-:Y:S01]  /*0ff0*/  FFMA.FTZ R72, R215, R3, R72 ;  /* 0x00000003d7487223 */ /* 0x000fe20000010048 */
[----:B------:R-:W-:-:S02]  /*1000*/  HADD2.F32 R6, -RZ, R57.H1_H1 ;  /* 0x30000039ff067230 */ /* 0x000fc40000004100 */
[----:B------:R-:W-:Y:S01]  /*1010*/  FMUL.FTZ R2, R8, R19 ;  /* 0x0000001308027220 */ /* 0x000fe20000410000 */
[C---:B------:R-:W-:Y:S01]  /*1020*/  FMUL.FTZ R3, R236.reuse, R4 ;  /* 0x00000004ec037220 */ /* 0x040fe20000410000 */
[--C-:B------:R-:W-:Y:S02]  /*1030*/  HADD2.F32 R8, -RZ, R58.reuse.H0_H0 ;  /* 0x2000003aff087230 */ /* 0x100fe40000004100 */
[----:B------:R-:W-:Y:S01]  /*1040*/  FMUL.FTZ R4, R236, R5 ;  /* 0x00000005ec047220 */ /* 0x000fe20000410000 */
[----:B------:R-:W-:Y:S01]  /*1050*/  FADD.FTZ R166, R166, R19 ;  /* 0x00000013a6a67221 */ /* 0x000fe20000010000 */
[----:B------:R-:W-:Y:S01]  /*1060*/  FFMA.FTZ R74, R3, R19, R74 ;  /* 0x00000013034a7223 */ /* 0x000fe2000001004a */
[----:B------:R-:W-:Y:S01]  /*1070*/  FMUL.FTZ R5, R6, R16 ;  /* 0x0000001006057220 */ /* 0x000fe20000410000 */
[----:B------:R-:W-:Y:S01]  /*1080*/  FMUL.FTZ R7, R236, R7 ;  /* 0x00000007ec077220 */ /* 0x000fe20000410000 */
[----:B------:R-:W-:Y:S02]  /*1090*/  HADD2.F32 R19, -RZ, R58.H1_H1 ;  /* 0x3000003aff137230 */ /* 0x000fe40000004100 */
[----:B------:R-:W-:Y:S01]  /*10a0*/  FMUL.FTZ R6, R8, R15 ;  /* 0x0000000f08067220 */ /* 0x000fe20000410000 */
[----:B------:R-:W-:Y:S01]  /*10b0*/  FMUL.FTZ R8, R236, R9 ;  /* 0x00000009ec087220 */ /* 0x000fe20000410000 */
[----:B------:R-:W-:Y:S01]  /*10c0*/  FADD.FTZ R160, R160, R15 ;  /* 0x0000000fa0a07221 */ /* 0x000fe20000010000 */
[----:B------:R-:W-:Y:S01]  /*10d0*/  FFMA.FTZ R76, R7, R15, R76 ;  /* 0x0000000f074c7223 */ /* 0x000fe2000001004c */
[----:B------:R-:W-:-:S02]  /*10e0*/  HADD2.F32 R10, -RZ, R59.H0_H0 ;  /* 0x2000003bff0a7230 */ /* 0x000fc40000004100 */
[----:B------:R-:W-:Y:S01]  /*10f0*/  FADD.FTZ R167, R167, R16 ;  /* 0x00000010a7a77221 */ /* 0x000fe20000010000 */
[----:B------:R-:W-:Y:S01]  /*1100*/  FFMA.FTZ R75, R4, R16, R75 ;  /* 0x00000010044b7223 */ /* 0x000fe2000001004b */
[-C--:B------:R-:W-:Y:S01]  /*1110*/  FMUL.FTZ R9, R19, R12.reuse ;  /* 0x0000000c13097220 */ /* 0x080fe20000410000 */
[----:B------:R-:W-:Y:S01]  /*1120*/  FADD.FTZ R161, R161, R12 ;  /* 0x0000000ca1a17221 */ /* 0x000fe20000010000 */
[----:B------:R-:W-:Y:S01]  /*1130*/  FFMA.FTZ R77, R8, R12, R77 ;  /* 0x0000000c084d7223 */ /* 0x000fe2000001004d */
[C---:B------:R-:W-:Y:S01]  /*1140*/  FMUL.FTZ R11, R236.reuse, R11 ;  /* 0x0000000bec0b7220 */ /* 0x040fe20000410000 */
[----:B------:R-:W-:Y:S02]  /*1150*/  HADD2.F32 R15, -RZ, R59.H1_H1 ;  /* 0x3000003bff0f7230 */ /* 0x000fe40000004100 */
[----:B------:R-:W-:Y:S01]  /*1160*/  FMUL.FTZ R12, R236, R200 ;  /* 0x000000c8ec0c7220 */ /* 0x000fe20000410000 */
[--C-:B------:R-:W-:Y:S02]  /*1170*/  HADD2.F32 R16, -RZ, R60.reuse.H0_H0 ;  /* 0x2000003cff107230 */ /* 0x100fe40000004100 */
        /* <DEDUP_REMOVED lines=8> */
[----:B------:R-:W-:-:S02]  /*1200*/  HADD2.F32 R19, -RZ, R60.H1_H1 ;  /* 0x3000003cff137230 */ /* 0x000fc40000004100 */
[----:B------:R-:W-:Y:S01]  /*1210*/  FMUL.FTZ R16, R236, R192 ;  /* 0x000000c0ec107220 */ /* 0x000fe20000410000 */
[----:B------:R-:W-:Y:S02]  /*1220*/  HADD2.F32 R21, -RZ, R193.H0_H0 ;  /* 0x200000c1ff157230 */ /* 0x000fe40000004100 */
[----:B------:R-:W-:Y:S02]  /*1230*/  HADD2.F32 R192, -RZ, R61.H0_H0 ;  /* 0x2000003dffc07230 */ /* 0x000fe40000004100 */
[----:B------:R-:W-:Y:S01]  /*1240*/  FADD.FTZ R156, R156, R17 ;  /* 0x000000119c9c7221 */ /* 0x000fe20000010000 */
[----:B------:R-:W-:Y:S01]  /*1250*/  FFMA.FTZ R80, R15, R17, R80 ;  /* 0x000000110f507223 */ /* 0x000fe20000010050 */
[-C--:B------:R-:W-:Y:S01]  /*1260*/  FMUL.FTZ R17, R19, R18.reuse ;  /* 0x0000001213117220 */ /* 0x080fe20000410000 */
[----:B------:R-:W-:Y:S01]  /*1270*/  FADD.FTZ R157, R157, R18 ;  /* 0x000000129d9d7221 */ /* 0x000fe20000010000 */
[----:B------:R-:W-:Y:S01]  /*1280*/  FFMA.FTZ R81, R16, R18, R81 ;  /* 0x0000001210517223 */ /* 0x000fe20000010051 */
[----:B------:R-:W-:-:S02]  /*1290*/  HADD2.F32 R22, -RZ, R193.H1_H1 ;  /* 0x300000c1ff167230 */ /* 0x000fc40000004100 */
[----:B------:R-:W-:Y:S01]  /*12a0*/  FMUL.FTZ R19, R236, R20 ;  /* 0x00000014ec137220 */ /* 0x000fe20000410000 */
[----:B------:R-:W-:Y:S02]  /*12b0*/  HADD2.F32 R196, -RZ, R61.H1_H1 ;  /* 0x3000003dffc47230 */ /* 0x000fe40000004100 */
[----:B------:R-:W-:Y:S01]  /*12c0*/  FMUL.FTZ R18, R192, R21 ;  /* 0x00000015c0127220 */ /* 0x000fe20000410000 */
[----:B------:R-:W-:Y:S02]  /*12d0*/  HADD2.F32 R193, -RZ, R194.H0_H0 ;  /* 0x200000c2ffc17230 */ /* 0x000fe40000004100 */
[----:B------:R-:W-:Y:S01]  /*12e0*/  FMUL.FTZ R20, R236, R251 ;  /* 0x000000fbec147220 */ /* 0x000fe20000410000 */
        /* <DEDUP_REMOVED lines=10> */
[----:B------:R-:W-:Y:S01]  /*1390*/  FMUL.FTZ R192, R236, R245 ;  /* 0x000000f5ecc07220 */ /* 0x000fe20000410000 */
[--C-:B------:R-:W-:Y:S02]  /*13a0*/  HADD2.F32 R196, -RZ, R63.reuse.H0_H0 ;  /* 0x2000003fffc47230 */ /* 0x100fe40000004100 */
        /* <DEDUP_REMOVED lines=19> */
[--C-:B------:R-:W-:Y:S02]  /*14e0*/  HADD2.F32 R204, -RZ, R65.reuse.H0_H0 ;  /* 0x20000041ffcc7230 */ /* 0x100fe40000004100 */
[----:B------:R-:W-:Y:S01]  /*14f0*/  FMUL.FTZ R203, R236, R203 ;  /* 0x000000cbeccb7220 */ /* 0x000fe20000410000 */
[----:B------:R-:W-:Y:S02]  /*1500*/  HADD2.F32 R237, -RZ, R65.H1_H1 ;  /* 0x30000041ffed7230 */ /* 0x000fe40000004100 */
        /* <DEDUP_REMOVED lines=9> */
[----:B------:R-:W-:-:S02]  /*15a0*/  HADD2.F32 R206, -RZ, R66.H0_H0 ;  /* 0x20000042ffce7230 */ /* 0x000fc40000004100 */
[----:B------:R-:W-:Y:S01]  /*15b0*/  FMUL.FTZ R205, R237, R190 ;  /* 0x000000beedcd7220 */ /* 0x000fe20000410000 */
[C---:B------:R-:W-:Y:S01]  /*15c0*/  FMUL.FTZ R207, R236.reuse, R207 ;  /* 0x000000cfeccf7220 */ /* 0x040fe20000410000 */
[----:B------:R-:W-:Y:S02]  /*15d0*/  HADD2.F32 R231, -RZ, R66.H1_H1 ;  /* 0x30000042ffe77230 */ /* 0x000fe40000004100 */
        /* <DEDUP_REMOVED lines=31> */
[--C-:B------:R-:W-:Y:S02]  /*17d0*/  HADD2.F32 R225, -RZ, R180.reuse.H0_H0 ;  /* 0x200000b4ffe17230 */ /* 0x100fe40000004100 */
[----:B------:R-:W-:-:S02]  /*17e0*/  HADD2.F32 R190, -RZ, R180.H1_H1 ;  /* 0x300000b4ffbe7230 */ /* 0x000fc40000004100 */
[----:B------:R-:W-:Y:S01]  /*17f0*/  FADD.FTZ R180, R10, R227 ;  /* 0x000000e30ab47221 */ /* 0x000fe20000010000 */
[----:B------:R-:W-:Y:S01]  /*1800*/  FFMA.FTZ R221, R11, R10, R186 ;  /* 0x0000000a0bdd7223 */ /* 0x000fe200000100ba */
[----:B------:R-:W-:Y:S02]  /*1810*/  HADD2.F32 R188, -RZ, R68.H0_H0 ;  /* 0x20000044ffbc7230 */ /* 0x000fe40000004100 */
[----:B------:R-:W-:Y:S01]  /*1820*/  FMUL.FTZ R223, R236, R223 ;  /* 0x000000dfecdf7220 */ /* 0x000fe20000410000 */
[----:B------:R-:W-:Y:S01]  /*1830*/  FADD.FTZ R227, R13, R180 ;  /* 0x000000b40de37221 */ /* 0x000fe20000010000 */
[----:B------:R-:W-:Y:S01]  /*1840*/  FFMA.FTZ R180, R12, R13, R221 ;  /* 0x0000000d0cb47223 */ /* 0x000fe200000100dd */
[----:B------:R-:W-:Y:S01]  /*1850*/  FADD.FTZ R140, R140, R225 ;  /* 0x000000e18c8c7221 */ /* 0x000fe20000010000 */
[-C--:B------:R-:W-:Y:S01]  /*1860*/  FFMA.FTZ R96, R223, R225.reuse, R96 ;  /* 0x000000e1df607223 */ /* 0x080fe20000010060 */
[----:B------:R-:W-:Y:S01]  /*1870*/  FMUL.FTZ R221, R188, R225 ;  /* 0x000000e1bcdd7220 */ /* 0x000fe20000410000 */
[----:B------:R-:W-:Y:S01]  /*1880*/  FADD.FTZ R186, R14, R227 ;  /* 0x000000e30eba7221 */ /* 0x000fe20000010000 */
[----:B------:R-:W-:Y:S01]  /*1890*/  FFMA.FTZ R225, R15, R14, R180 ;  /* 0x0000000e0fe17223 */ /* 0x000fe200000100b4 */
[----:B------:R-:W-:-:S02]  /*18a0*/  FMUL.FTZ R222, R236, R191 ;  /* 0x000000bfecde7220 */ /* 0x000fc40000410000 */
        /* <DEDUP_REMOVED lines=10> */
[--C-:B------:R-:W-:Y:S02]  /*1950*/  HADD2.F32 R227, -RZ, R181.reuse.H0_H0 ;  /* 0x200000b5ffe37230 */ /* 0x100fe40000004100 */
[----:B------:R-:W-:Y:S02]  /*1960*/  HADD2.F32 R188, -RZ, R181.H1_H1 ;  /* 0x300000b5ffbc7230 */ /* 0x000fe40000004100 */
[----:B------:R-:W-:Y:S01]  /*1970*/  FADD.FTZ R186, R194, R225 ;  /* 0x000000e1c2ba7221 */ /* 0x000fe20000010000 */
[----:B------:R-:W-:Y:S01]  /*1980*/  FFMA.FTZ R181, R195, R194, R180 ;  /* 0x000000c2c3b57223 */ /* 0x000fe200000100b4 */
[----:B------:R-:W-:Y:S02]  /*1990*/  FMUL.FTZ R226, R236, R189 ;  /* 0x000000bdece27220 */ /* 0x000fe40000410000 */
[----:B------:R-:W-:Y:S01]  /*19a0*/  FADD.FTZ R189, R197, R186 ;  /* 0x000000bac5bd7221 */ /* 0x000fe20000010000 */
[----:B------:R-:W-:Y:S01]  /*19b0*/  FFMA.FTZ R186, R196, R197, R181 ;  /* 0x000000c5c4ba7223 */ /* 0x000fe200000100b5 */
[----:B------:R-:W-:-:S02]  /*19c0*/  HADD2.F32 R224, -RZ, R69.H1_H1 ;  /* 0x30000045ffe07230 */ /* 0x000fc40000004100 */
[----:B------:R-:W-:Y:S01]  /*19d0*/  FADD.FTZ R180, R198, R189 ;  /* 0x000000bdc6b47221 */ /* 0x000fe20000010000 */
[----:B------:R-:W-:-:S03]  /*19e0*/  FFMA.FTZ R181, R199, R198, R186 ;  /* 0x000000c6c7b57223 */ /* 0x000fc600000100ba */
[----:B------:R-:W-:Y:S01]  /*19f0*/  FADD.FTZ R189, R201, R180 ;  /* 0x000000b4c9bd7221 */ /* 0x000fe20000010000 */
[----:B------:R-:W-:Y:S01]  /*1a00*/  FFMA.FTZ R180, R200, R201, R181 ;  /* 0x000000c9c8b47223 */ /* 0x000fe200000100b5 */
[----:B------:R-:W-:Y:S01]  /*1a10*/  FADD.FTZ R143, R143, R188 ;  /* 0x000000bc8f8f7221 */ /* 0x000fe20000010000 */
[-C--:B------:R-:W-:Y:S01]  /*1a20*/  FFMA.FTZ R99, R226, R188.reuse, R99 ;  /* 0x000000bce2637223 */ /* 0x080fe20000010063 */
[----:B------:R-:W-:Y:S01]  /*1a30*/  FMUL.FTZ R224, R224, R188 ;  /* 0x000000bce0e07220 */ /* 0x000fe20000410000 */
[--C-:B------:R-:W-:Y:S02]  /*1a40*/  HADD2.F32 R186, -RZ, R182.reuse.H0_H0 ;  /* 0x200000b6ffba7230 */ /* 0x100fe40000004100 */
[----:B------:R-:W-:Y:S01]  /*1a50*/  FFMA.FTZ R181, R203, R202, R180 ;  /* 0x000000cacbb57223 */ /* 0x000fe200000100b4 */
[----:B------:R-:W-:Y:S02]  /*1a60*/  HADD2.F32 R188, -RZ, R182.H1_H1 ;  /* 0x300000b6ffbc7230 */ /* 0x000fe40000004100 */
[----:B------:R-:W-:Y:S01]  /*1a70*/  FADD.FTZ R182, R202, R189 ;  /* 0x000000bdcab67221 */ /* 0x000fe20000010000 */
[----:B------:R-:W-:-:S03]  /*1a80*/  FFMA.FTZ R180, R204, R205, R181 ;  /* 0x000000cdccb47223 */ /* 0x000fc600000100b5 */
[----:B------:R-:W-:Y:S01]  /*1a90*/  FADD.FTZ R189, R205, R182 ;  /* 0x000000b6cdbd7221 */ /* 0x000fe20000010000 */
[----:B------:R-:W-:-:S03]  /*1aa0*/  FFMA.FTZ R181, R207, R206, R180 ;  /* 0x000000cecfb57223 */ /* 0x000fc600000100b4 */
[----:B------:R-:W-:Y:S01]  /*1ab0*/  FADD.FTZ R182, R206, R189 ;  /* 0x000000bdceb67221 */ /* 0x000fe20000010000 */
[----:B------:R-:W-:Y:S02]  /*1ac0*/  HADD2.F32 R218, -RZ, R69.H0_H0 ;  /* 0x20000045ffda7230 */ /* 0x000fe40000004100 */
[C---:B------:R-:W-:Y:S01]  /*1ad0*/  FMUL.FTZ R228, R236.reuse, R187 ;  /* 0x000000bbece47220 */ /* 0x040fe20000410000 */
[----:B------:R-:W-:Y:S01]  /*1ae0*/  FMUL.FTZ R219, R236, R219 ;  /* 0x000000dbecdb7220 */ /* 0x000fe20000410000 */
[----:B------:R-:W-:Y:S01]  /*1af0*/  FADD.FTZ R187, R209, R182 ;  /* 0x000000b6d1bb7221 */ /* 0x000fe20000010000 */
[----:B------:R-:W-:Y:S01]  /*1b00*/  FFMA.FTZ R180, R208, R209, R181 ;  /* 0x000000d1d0b47223 */ /* 0x000fe200000100b5 */
[--C-:B------:R-:W-:Y:S02]  /*1b10*/  HADD2.F32 R225, -RZ, R70.reuse.H1_H1 ;  /* 0x30000046ffe17230 */ /* 0x100fe40000004100 */
[----:B------:R-:W-:Y:S01]  /*1b20*/  FADD.FTZ R142, R142, R227 ;  /* 0x000000e38e8e7221 */ /* 0x000fe20000010000 */
[-C--:B------:R-:W-:Y:S01]  /*1b30*/  FFMA.FTZ R98, R219, R227.reuse, R98 ;  /* 0x000000e3db627223 */ /* 0x080fe20000010062 */
[----:B------:R-:W-:Y:S01]  /*1b40*/  FMUL.FTZ R218, R218, R227 ;  /* 0x000000e3dada7220 */ /* 0x000fe20000410000 */
[----:B------:R-:W-:Y:S01]  /*1b50*/  FADD.FTZ R187, R210, R187 ;  /* 0x000000bbd2bb7221 */ /* 0x000fe20000010000 */
[----:B------:R-:W-:Y:S01]  /*1b60*/  FFMA.FTZ R181, R211, R210, R180 ;  /* 0x000000d2d3b57223 */ /* 0x000fe200000100b4 */
[----:B------:R-:W-:-:S02]  /*1b70*/  HADD2.F32 R227, -RZ, R70.H0_H0 ;  /* 0x20000046ffe37230 */ /* 0x000fc40000004100 */
[----:B------:R-:W-:Y:S01]  /*1b80*/  FMUL.FTZ R229, R236, R229 ;  /* 0x000000e5ece57220 */ /* 0x000fe20000410000 */
[----:B------:R-:W-:Y:S02]  /*1b90*/  HADD2.F32 R220, -RZ, R68.H1_H1 ;  /* 0x30000044ffdc7230 */ /* 0x000fe40000004100 */
        /* <DEDUP_REMOVED lines=8> */
[----:B------:R-:W-:-:S02]  /*1c20*/  HADD2.F32 R182, -RZ, R183.H0_H0 ;  /* 0x200000b7ffb67230 */ /* 0x000fc40000004100 */
[----:B------:R-:W-:Y:S01]  /*1c30*/  FMUL.FTZ R220, R220, R190 ;  /* 0x000000bedcdc7220 */ /* 0x000fe20000410000 */
[----:B------:R-:W-:Y:S02]  /*1c40*/  HADD2.F32 R186, -RZ, R183.H1_H1 ;  /* 0x300000b7ffba7230 */ /* 0x000fe40000004100 */
        /* <DEDUP_REMOVED lines=14> */
[----:B------:R-:W-:Y:S01]  /*1d30*/  FFMA.FTZ R181, R229, R227, R182 ;  /* 0x000000e3e5b57223 */ /* 0x000fe200000100b6 */
[----:B------:R-:W-:Y:S02]  /*1d40*/  HADD2.F32 R230, -RZ, R71.H1_H1 ;  /* 0x30000047ffe67230 */ /* 0x000fe40000004100 */
        /* <DEDUP_REMOVED lines=13> */
.L_x_2817:
[----:B-----5:R-:W-:Y:S01]  /*1e20*/  ISETP.GE.AND P2, PT, R184, 0x1, PT ;  /* 0x00000001b800780c */ /* 0x020fe20003f46270 */
[----:B------:R-:W-:Y:S01]  /*1e30*/  HFMA2 R249, -RZ, RZ, 0, 0 ;  /* 0x00000000fff97431 */ /* 0x000fe200000001ff */
[----:B------:R-:W-:Y:S02]  /*1e40*/  MOV R238, UR7 ;  /* 0x0000000700ee7c02 */ /* 0x000fe40008000f00 */
[----:B------:R-:W-:-:S04]  /*1e50*/  ISETP.NE.U32.AND P0, PT, RZ, UR6, PT ;  /* 0x00000006ff007c0c */ /* 0x000fc8000bf05070 */
[----:B------:R-:W-:-:S05]  /*1e60*/  ISETP.NE.AND.EX P0, PT, R238, RZ, PT, P0 ;  /* 0x000000ffee00720c */ /* 0x000fca0003f05300 */
[----:B------:R-:W-:Y:S08]  /*1e70*/  @!P2 BRA `(.L_x_2819) ;  /* 0x000000000018a947 */ /* 0x000ff00003800000 */
[----:B------:R-:W0:Y:S01]  /*1e80*/  S2R R182, SR_TID.X ;  /* 0x0000000000b67919 */ /* 0x000e220000002100 */
[----:B------:R-:W-:-:S05]  /*1e90*/  IADD3 R180, PT, PT, R184, -0x1, RZ ;  /* 0xffffffffb8b47810 */ /* 0x000fca0007ffe0ff */
[----:B------:R-:W-:-:S05]  /*1ea0*/  IMAD R180, R180, UR15, RZ ;  /* 0x0000000fb4b47c24 */ /* 0x000fca000f8e02ff */
[----:B------:R-:W-:-:S04]  /*1eb0*/  SHF.R.S32.HI R181, RZ, 0x1f, R180 ;  /* 0x0000001fffb57819 */ /* 0x000fc800000114b4 */
[----:B------:R-:W-:-:S04]  /*1ec0*/  LEA.HI R181, R181, R180, RZ, 0x3 ;  /* 0x000000b4b5b57211 */ /* 0x000fc800078f18ff */
[----:B0-----:R-:W-:-:S07]  /*1ed0*/  LEA.HI.SX32 R249, R181, R182, 0x1d ;  /* 0x000000b6b5f97211 */ /* 0x001fce00078feaff */
.L_x_2819:
[----:B------:R-:W-:Y:S01]  /*1ee0*/  CS2R R180, SRZ ;  /* 0x0000000000b47805 */ /* 0x000fe2000001ff00 */
        /* <DEDUP_REMOVED lines=14> */
.L_x_2820:
[----:B------:R-:W0:Y:S01]  /*1fd0*/  S2R R28, SR_TID.X ;  /* 0x00000000001c7919 */ /* 0x000e220000002100 */
[----:B------:R-:W1:Y:S01]  /*1fe0*/  LDC.64 R240, c[0x0][0x3b0] ;  /* 0x0000ec00fff07b82 */ /* 0x000e620000000a00 */
[----:B------:R-:W-:Y:S01]  /*1ff0*/  IMAD R26, R217, UR15, RZ ;  /* 0x0000000fd91a7c24 */ /* 0x000fe2000f8e02ff */
[C---:B------:R-:W-:Y:S02]  /*2000*/  IADD3 R247, PT, PT, R249.reuse, 0x100, RZ ;  /* 0x00000100f9f77810 */ /* 0x040fe40007ffe0ff */
[C---:B------:R-:W-:Y:S02]  /*2010*/  IADD3 R243, PT, PT, R249.reuse, 0x200, RZ ;  /* 0x00000200f9f37810 */ /* 0x040fe40007ffe0ff */
[----:B------:R-:W-:Y:S02]  /*2020*/  SHF.R.S32.HI R27, RZ, 0x1f, R26 ;  /* 0x0000001fff1b7819 */ /* 0x000fe4000001141a */
[----:B------:R-:W2:Y:S01]  /*2030*/  LDC.64 R24, c[0x0][0x438] ;  /* 0x00010e00ff187b82 */ /* 0x000ea20000000a00 */
[----:B------:R-:W-:-:S02]  /*2040*/  IADD3 R31, PT, PT, R249, 0x300, RZ ;  /* 0x00000300f91f7810 */ /* 0x000fc40007ffe0ff */
[----:B------:R-:W-:Y:S01]  /*2050*/  LEA.HI R27, R27, R26, RZ, 0x3 ;  /* 0x0000001a1b1b7211 */ /* 0x000fe200078f18ff */
        /* <DEDUP_REMOVED lines=20> */
.L_x_2818:
[----:B------:R-:W0:Y:S01]  /*21a0*/  SHFL.DOWN PT, R182, R181, 0x10, 0x1f ;  /* 0x0a001f00b5b67f89 */ /* 0x000e2200000e0000 */
[----:B------:R-:W1:Y:S01]  /*21b0*/  LDC R244, c[0x0][0x388] ;  /* 0x0000e200fff47b82 */ /* 0x000e620000000800 */
[----:B------:R-:W-:Y:S01]  /*21c0*/  BSSY.RECONVERGENT B0, `(.L_x_2821) ;  /* 0x0000026000007945 */ /* 0x000fe20003800200 */
[----:B------:R-:W-:Y:S01]  /*21d0*/  MOV R237, RZ ;  /* 0x000000ff00ed7202 */ /* 0x000fe20000000f00 */
[----:B------:R-:W2:Y:S01]  /*21e0*/  SHFL.DOWN PT, R183, R180, 0x10, 0x1f ;  /* 0x0a001f00b4b77f89 */ /* 0x000ea200000e0000 */
[----:B------:R-:W3:Y:S01]  /*21f0*/  S2R R234, SR_TID.X ;  /* 0x0000000000ea7919 */ /* 0x000ee20000002100 */
[----:B0-----:R-:W-:Y:S01]  /*2200*/  FADD.FTZ R182, R182, R181 ;  /* 0x000000b5b6b67221 */ /* 0x001fe20000010000 */
[----:B--2---:R-:W-:-:S04]  /*2210*/  FADD.FTZ R183, R183, R180 ;  /* 0x000000b4b7b77221 */ /* 0x004fc80000010000 */
[----:B------:R-:W0:Y:S04]  /*2220*/  SHFL.DOWN PT, R185, R182, 0x8, 0x1f ;  /* 0x09001f00b6b97f89 */ /* 0x000e2800000e0000 */
[----:B------:R-:W2:Y:S01]  /*2230*/  SHFL.DOWN PT, R186, R183, 0x8, 0x1f ;  /* 0x09001f00b7ba7f89 */ /* 0x000ea200000e0000 */
[----:B---3--:R-:W-:Y:S01]  /*2240*/  LOP3.LUT P0, RZ, R234, 0x1f, RZ, 0xc0, !PT ;  /* 0x0000001feaff7812 */ /* 0x008fe2000780c0ff */
[----:B0-----:R-:W-:Y:S01]  /*2250*/  FADD.FTZ R185, R182, R185 ;  /* 0x000000b9b6b97221 */ /* 0x001fe20000010000 */
[----:B--2---:R-:W-:-:S04]  /*2260*/  FADD.FTZ R186, R183, R186 ;  /* 0x000000bab7ba7221 */ /* 0x004fc80000010000 */
[----:B------:R-:W0:Y:S01]  /*2270*/  SHFL.DOWN PT, R188, R185, 0x4, 0x1f ;  /* 0x08801f00b9bc7f89 */ /* 0x000e2200000e0000 */
[----:B------:R-:W-:-:S03]  /*2280*/  @P2 IADD3 R183, PT, PT, R184, -0x1, RZ ;  /* 0xffffffffb8b72810 */ /* 0x000fc60007ffe0ff */
[----:B------:R-:W2:Y:S02]  /*2290*/  SHFL.DOWN PT, R187, R186, 0x4, 0x1f ;  /* 0x08801f00babb7f89 */ /* 0x000ea400000e0000 */
[----:B-1----:R-:W-:Y:S02]  /*22a0*/  @P2 IMAD R184, R183, R244, RZ ;  /* 0x000000f4b7b82224 */ /* 0x002fe400078e02ff */
[----:B------:R-:W1:Y:S01]  /*22b0*/  @P2 LDC.64 R182, c[0x0][0x390] ;  /* 0x0000e400ffb62b82 */ /* 0x000e620000000a00 */
[----:B0-----:R-:W-:Y:S02]  /*22c0*/  FADD.FTZ R188, R185, R188 ;  /* 0x000000bcb9bc7221 */ /* 0x001fe40000010000 */
[----:B------:R-:W-:Y:S01]  /*22d0*/  @P2 SHF.R.S32.HI R185, RZ, 0x1f, R184 ;  /* 0x0000001fffb92819 */ /* 0x000fe200000114b8 */
[----:B--2---:R-:W-:Y:S02]  /*22e0*/  FADD.FTZ R187, R186, R187 ;  /* 0x000000bbbabb7221 */ /* 0x004fe40000010000 */
[----:B------:R-:W0:Y:S01]  /*22f0*/  SHFL.DOWN PT, R181, R188, 0x2, 0x1f ;  /* 0x08401f00bcb57f89 */ /* 0x000e2200000e0000 */
[----:B------:R-:W-:-:S03]  /*2300*/  @P2 LEA.HI R185, R185, R184, RZ, 0x3 ;  /* 0x000000b8b9b92211 */ /* 0x000fc600078f18ff */
[----:B------:R-:W2:Y:S01]  /*2310*/  SHFL.DOWN PT, R180, R187, 0x2, 0x1f ;  /* 0x08401f00bbb47f89 */ /* 0x000ea200000e0000 */
[----:B------:R-:W-:Y:S01]  /*2320*/  @P2 LEA.HI.SX32 R237, R185, R234, 0x1d ;  /* 0x000000eab9ed2211 */ /* 0x000fe200078feaff */
[----:B0-----:R-:W-:Y:S01]  /*2330*/  FADD.FTZ R189, R188, R181 ;  /* 0x000000b5bcbd7221 */ /* 0x001fe20000010000 */
[----:B--2---:R-:W-:-:S04]  /*2340*/  FADD.FTZ R190, R187, R180 ;  /* 0x000000b4bbbe7221 */ /* 0x004fc80000010000 */
[----:B------:R-:W0:Y:S04]  /*2350*/  SHFL.DOWN PT, R180, R189, 0x1, 0x1f ;  /* 0x08201f00bdb47f89 */ /* 0x000e2800000e0000 */
[----:B------:R-:W2:Y:S01]  /*2360*/  SHFL.DOWN PT, R181, R190, 0x1, 0x1f ;  /* 0x08201f00beb57f89 */ /* 0x000ea200000e0000 */
[----:B0-----:R-:W-:Y:S01]  /*2370*/  FADD.FTZ R180, R189, R180 ;  /* 0x000000b4bdb47221 */ /* 0x001fe20000010000 */
[----:B--2---:R-:W-:Y:S01]  /*2380*/  FADD.FTZ R181, R190, R181 ;  /* 0x000000b5beb57221 */ /* 0x004fe20000010000 */
[----:B-1----:R-:W-:Y:S06]  /*2390*/  @P0 BRA `(.L_x_2822) ;  /* 0x0000000000200947 */ /* 0x002fec0003800000 */
        /* <DEDUP_REMOVED lines=8> */
.L_x_2822:
[----:B------:R-:W-:Y:S05]  /*2420*/  BSYNC.RECONVERGENT B0 ;  /* 0x0000000000007941 */ /* 0x000fea0003800200 */
.L_x_2821:
[----:B------:R-:W1:Y:S08]  /*2430*/  S2UR UR5, SR_CgaCtaId ;  /* 0x00000000000579c3 */ /* 0x000e700000008800 */
[----:B------:R-:W-:Y:S01]  /*2440*/  BAR.SYNC.DEFER_BLOCKING 0x0 ;  /* 0x0000000000007b1d */ /* 0x000fe20000010000 */
[----:B------:R-:W-:-:S05]  /*2450*/  @P2 IMAD.WIDE.U32 R188, R237, 0x10, R182 ;  /* 0x00000010edbc2825 */ /* 0x000fca00078e00b6 */
[----:B------:R-:W-:Y:S02]  /*2460*/  UMOV UR4, 0x400 ;  /* 0x0000040000047882 */ /* 0x000fe40000000000 */
[----:B-1----:R-:W-:Y:S01]  /*2470*/  ULEA UR4, UR5, UR4, 0x18 ;  /* 0x0000000405047291 */ /* 0x002fe2000f8ec0ff */
[----:B------:R1:W5:Y:S01]  /*2480*/  @P2 LDG.E.128 R168, desc[UR12][R188.64] ;  /* 0x0000000cbca82981 */ /* 0x000362000c1e1d00 */
[----:B------:R-:W-:Y:S01]  /*2490*/  ISETP.NE.U32.AND P0, PT, RZ, UR6, PT ;  /* 0x00000006ff007c0c */ /* 0x000fe2000bf05070 */
[----:B------:R-:W-:Y:S01]  /*24a0*/  IMAD R244, R217, R244, RZ ;  /* 0x000000f4d9f47224 */ /* 0x000fe200078e02ff */
[----:B------:R-:W-:Y:S01]  /*24b0*/  UIADD3 UR5, UPT, UPT, UR4, 0x8040, URZ ;  /* 0x0000804004057890 */ /* 0x000fe2000fffe0ff */
[----:B------:R-:W-:Y:S01]  /*24c0*/  ISETP.NE.AND P3, PT, RZ, UR11, PT ;  /* 0x0000000bff007c0c */ /* 0x000fe2000bf65270 */
[----:B------:R-:W-:Y:S01]  /*24d0*/  @!UP1 UIADD3 UR5, UPT, UPT, UR4, 0x8000, URZ ;  /* 0x0000800004059890 */ /* 0x000fe2000fffe0ff */
[----:B------:R-:W-:Y:S01]  /*24e0*/  ISETP.NE.AND.EX P0, PT, R238, RZ, PT, P0 ;  /* 0x000000ffee00720c */ /* 0x000fe20003f05300 */
[----:B------:R-:W-:-:S02]  /*24f0*/  UIADD3 UR10, UPT, UPT, UR4, 0x8050, URZ ;  /* 0x00008050040a7890 */ /* 0x000fc4000fffe0ff */
[----:B------:R-:W-:-:S05]  /*2500*/  @!UP1 UIADD3 UR10, UPT, UPT, UR4, 0x8010, URZ ;  /* 0x00008010040a9890 */ /* 0x000fca000fffe0ff */
[----:B0-----:R-:W0:Y:S01]  /*2510*/  LDS.128 R184, [UR5] ;  /* 0x00000005ffb87984 */ /* 0x001e220008000c00 */
[----:B------:R-:W-:Y:S02]  /*2520*/  UIADD3 UR5, UPT, UPT, UR4, 0x8060, URZ ;  /* 0x0000806004057890 */ /* 0x000fe4000fffe0ff */
[----:B------:R-:W-:Y:S01]  /*2530*/  @!UP1 UIADD3 UR5, UPT, UPT, UR4, 0x8020, URZ ;  /* 0x0000802004059890 */ /* 0x000fe2000fffe0ff */
[----:B------:R-:W2:Y:S01]  /*2540*/  LDS.128 R180, [UR10] ;  /* 0x0000000affb47984 */ /* 0x000ea20008000c00 */
[----:B------:R-:W-:Y:S02]  /*2550*/  UIADD3 UR10, UPT, UPT, UR4, 0x8070, URZ ;  /* 0x00008070040a7890 */ /* 0x000fe4000fffe0ff */
[----:B------:R-:W-:Y:S01]  /*2560*/  @!UP1 UIADD3 UR10, UPT, UPT, UR4, 0x8030, URZ ;  /* 0x00008030040a9890 */ /* 0x000fe2000fffe0ff */
[----:B0-----:R-:W-:Y:S01]  /*2570*/  FADD.FTZ R191, RZ, R184 ;  /* 0x000000b8ffbf7221 */ /* 0x001fe20000010000 */
[----:B------:R-:W-:-:S03]  /*2580*/  FADD.FTZ R184, RZ, R185 ;  /* 0x000000b9ffb87221 */ /* 0x000fc60000010000 */
[----:B------:R-:W-:Y:S01]  /*2590*/  FADD.FTZ R191, R186, R191 ;  /* 0x000000bfbabf7221 */ /* 0x000fe20000010000 */
[----:B------:R-:W-:-:S03]  /*25a0*/  FADD.FTZ R184, R187, R184 ;  /* 0x000000b8bbb87221 */ /* 0x000fc60000010000 */
[----:B--2---:R-:W-:Y:S01]  /*25b0*/  FADD.FTZ R239, R191, R180 ;  /* 0x000000b4bfef7221 */ /* 0x004fe20000010000 */
[----:B------:R-:W-:Y:S01]  /*25c0*/  FADD.FTZ R180, R184, R181 ;  /* 0x000000b5b8b47221 */ /* 0x000fe20000010000 */
[----:B-1----:R-:W-:Y:S01]  /*25d0*/  LDS.128 R188, [UR10] ;  /* 0x0000000affbc7984 */ /* 0x002fe20008000c00 */
[----:B------:R-:W-:Y:S01]  /*25e0*/  SHF.R.S32.HI R181, RZ, 0x1f, R244 ;  /* 0x0000001fffb57819 */ /* 0x000fe200000114f4 */
[----:B------:R-:W-:Y:S01]  /*25f0*/  FADD.FTZ R239, R182, R239 ;  /* 0x000000efb6ef7221 */ /* 0x000fe20000010000 */
[----:B------:R-:W-:Y:S01]  /*2600*/  FADD.FTZ R180, R183, R180 ;  /* 0x000000b4b7b47221 */ /* 0x000fe20000010000 */
[----:B------:R-:W0:Y:S01]  /*2610*/  LDS.128 R184, [UR5] ;  /* 0x00000005ffb87984 */ /* 0x000e220008000c00 */
[----:B------:R-:W-:Y:S01]  /*2620*/  LEA.HI R181, R181, R244, RZ, 0x3 ;  /* 0x000000f4b5b57211 */ /* 0x000fe200078f18ff */
[----:B0-----:R-:W-:Y:S01]  /*2630*/  FADD.FTZ R239, R239, R184 ;  /* 0x000000b8efef7221 */ /* 0x001fe20000010000 */
[----:B------:R-:W-:Y:S02]  /*2640*/  FADD.FTZ R180, R180, R185 ;  /* 0x000000b9b4b47221 */ /* 0x000fe40000010000 */
[----:B------:R-:W-:Y:S01]  /*2650*/  LEA.HI.SX32 R184, R181, R234, 0x1d ;  /* 0x000000eab5b87211 */ /* 0x000fe200078feaff */
        /* <DEDUP_REMOVED lines=20> */
[----:B------:R-:W-:Y:S01]  /*27a0*/  FFMA.FTZ R180, R215, R185, R186 ;  /* 0x000000b9d7b47223 */ /* 0x000fe200000100ba */
[----:B------:R-:W-:-:S03]  /*27b0*/  ISETP.GT.AND P0, PT, R235, RZ, PT ;  /* 0x000000ffeb00720c */ /* 0x000fc60003f04270 */
[----:B------:R-:W-:-:S04]  /*27c0*/  FADD.FTZ R181, R213, -R180 ;  /* 0x800000b4d5b57221 */ /* 0x000fc80000010000 */
[----:B------:R-:W-:-:S05]  /*27d0*/  FMUL.FTZ R181, R236, R181 ;  /* 0x000000b5ecb57220 */ /* 0x000fca0000410000 */
[----:B------:R-:W-:-:S05]  /*27e0*/  FSEL R181, R181, RZ, P0 ;  /* 0x000000ffb5b57208 */ /* 0x000fca0000000000 */
[----:B------:R-:W-:-:S04]  /*27f0*/  FMUL.FTZ R181, R181, UR17 ;  /* 0x00000011b5b57c20 */ /* 0x000fc80008410000 */
[----:B------:R-:W-:Y:S01]  /*2800*/  FMUL.FTZ R180, R181, UR16 ;  /* 0x00000010b5b47c20 */ /* 0x000fe20008410000 */
[----:B------:R-:W-:-:S05]  /*2810*/  HADD2.F32 R181, -RZ, R168.H0_H0 ;  /* 0x200000a8ffb57230 */ /* 0x000fca0000004100 */
[----:B------:R-:W-:-:S07]  /*2820*/  FMUL.FTZ R181, R181, R180 ;  /* 0x000000b4b5b57220 */ /* 0x000fce0000410000 */
.L_x_2827:
[----:B------:R-:W-:Y:S05]  /*2830*/  BSYNC.RECONVERGENT B0 ;  /* 0x0000000000007941 */ /* 0x000fea0003800200 */
.L_x_2826:
[----:B------:R-:W-:Y:S01]  /*2840*/  BSSY.RECONVERGENT B0, `(.L_x_2828) ;  /* 0x000000d000007945 */ /* 0x000fe20003800200 */
[----:B------:R-:W-:Y:S01]  /*2850*/  FADD.FTZ R181, R132, R181 ;  /* 0x000000b584b57221 */ /* 0x000fe20000010000 */
[----:B------:R-:W-:Y:S02]  /*2860*/  MOV R132, RZ ;  /* 0x000000ff00847202 */ /* 0x000fe40000000f00 */
[----:B------:R-:W-:Y:S05]  /*2870*/  @!P1 BRA `(.L_x_2829) ;  /* 0x0000000000249947 */ /* 0x000fea0003800000 */
[----:B------:R-:W-:Y:S01]  /*2880*/  FFMA.FTZ R132, R215, R185, R186 ;  /* 0x000000b9d7847223 */ /* 0x000fe200000100ba */
[----:B------:R-:W-:-:S03]  /*2890*/  ISETP.GT.AND P0, PT, R235, RZ, PT ;  /* 0x000000ffeb00720c */ /* 0x000fc60003f04270 */
[----:B------:R-:W-:Y:S01]  /*28a0*/  FADD.FTZ R183, R213, -R132 ;  /* 0x80000084d5b77221 */ /* 0x000fe20000010000 */
[----:B------:R-:W-:-:S03]  /*28b0*/  HADD2.F32 R132, -RZ, R40.H0_H0 ;  /* 0x20000028ff847230 */ /* 0x000fc60000004100 */
[----:B------:R-:W-:-:S05]  /*28c0*/  FMUL.FTZ R183, R236, R183 ;  /* 0x000000b7ecb77220 */ /* 0x000fca0000410000 */
[----:B------:R-:W-:-:S05]  /*28d0*/  FSEL R183, R183, RZ, P0 ;  /* 0x000000ffb7b77208 */ /* 0x000fca0000000000 */
[----:B------:R-:W-:-:S04]  /*28e0*/  FMUL.FTZ R183, R183, UR17 ;  /* 0x00000011b7b77c20 */ /* 0x000fc80008410000 */
[----:B------:R-:W-:-:S04]  /*28f0*/  FMUL.FTZ R183, R183, UR16 ;  /* 0x00000010b7b77c20 */ /* 0x000fc80008410000 */
[----:B------:R-:W-:-:S07]  /*2900*/  FMUL.FTZ R132, R183, R132 ;  /* 0x00000084b7847220 */ /* 0x000fce0000410000 */
.L_x_2829:
[----:B------:R-:W-:Y:S05]  /*2910*/  BSYNC.RECONVERGENT B0 ;  /* 0x0000000000007941 */ /* 0x000fea0003800200 */
.L_x_2828:
[----:B------:R-:W-:Y:S02]  /*2920*/  F2FP.F16.F32.PACK_AB R180, RZ, R132 ;  /* 0x00000084ffb4723e */ /* 0x000fe400000000ff */
[----:B------:R-:W-:Y:S02]  /*2930*/  MOV R132, R181 ;  /* 0x000000b500847202 */ /* 0x000fe40000000f00 */
[----:B------:R-:W-:-:S07]  /*2940*/  PRMT R172, R180, 0x7610, R172 ;  /* 0x00007610b4ac7816 */ /* 0x000fce00000000ac */
.L_x_2825:
[----:B------:R-:W-:Y:S05]  /*2950*/  @!P2 BRA `(.L_x_2830) ;  /* 0x00000000007ca947 */ /* 0x000fea0003800000 */
[----:B-----5:R-:W-:Y:S01]  /*2960*/  LOP3.LUT P0, RZ, R248, 0xff00, RZ, 0xc0, !PT ;  /* 0x0000ff00f8ff7812 */ /* 0x020fe2000780c0ff */
[----:B------:R-:W-:Y:S01]  /*2970*/  BSSY.RECONVERGENT B0, `(.L_x_2831) ;  /* 0x000000c000007945 */ /* 0x000fe20003800200 */
[----:B------:R-:W-:-:S11]  /*2980*/  HFMA2 R180, -RZ, RZ, 0, 0 ;  /* 0x00000000ffb47431 */ /* 0x000fd600000001ff */
[----:B------:R-:W-:Y:S05]  /*2990*/  @!P0 BRA `(.L_x_2832) ;  /* 0x0000000000248947 */ /* 0x000fea0003800000 */
[----:B------:R-:W-:Y:S01]  /*29a0*/  FFMA.FTZ R181, R216, R185, R186 ;  /* 0x000000b9d8b57223 */ /* 0x000fe200000100ba */
[----:B------:R-:W-:Y:S01]  /*29b0*/  ISETP.GT.AND P1, PT, R235, RZ, PT ;  /* 0x000000ffeb00720c */ /* 0x000fe20003f24270 */
[----:B------:R-:W-:Y:S02]  /*29c0*/  HADD2.F32 R180, -RZ, R168.H1_H1 ;  /* 0x300000a8ffb47230 */ /* 0x000fe40000004100 */
[----:B------:R-:W-:-:S04]  /*29d0*/  FADD.FTZ R181, R0, -R181 ;  /* 0x800000b500b57221 */ /* 0x000fc80000010000 */
[----:B------:R-:W-:-:S05]  /*29e0*/  FMUL.FTZ R181, R236, R181 ;  /* 0x000000b5ecb57220 */ /* 0x000fca0000410000 */
[----:B------:R-:W-:-:S05]  /*29f0*/  FSEL R181, R181, RZ, P1 ;  /* 0x000000ffb5b57208 */ /* 0x000fca0000800000 */
[----:B------:R-:W-:-:S04]  /*2a00*/  FMUL.FTZ R181, R181, UR17 ;  /* 0x00000011b5b57c20 */ /* 0x000fc80008410000 */
[----:B------:R-:W-:-:S04]  /*2a10*/  FMUL.FTZ R181, R181, UR16 ;  /* 0x00000010b5b57c20 */ /* 0x000fc80008410000 */
[----:B------:R-:W-:-:S07]  /*2a20*/  FMUL.FTZ R180, R180, R181 ;  /* 0x000000b5b4b47220 */ /* 0x000fce0000410000 */
.L_x_2832:
[----:B------:R-:W-:Y:S05]  /*2a30*/  BSYNC.RECONVERGENT B0 ;  /* 0x0000000000007941 */ /* 0x000fea0003800200 */
.L_x_2831:
[----:B------:R-:W-:Y:S01]  /*2a40*/  BSSY.RECONVERGENT B0, `(.L_x_2833) ;  /* 0x000000d000007945 */ /* 0x000fe20003800200 */
[----:B------:R-:W-:Y:S01]  /*2a50*/  FADD.FTZ R181, R133, R180 ;  /* 0x000000b485b57221 */ /* 0x000fe20000010000 */
[----:B------:R-:W-:Y:S02]  /*2a60*/  MOV R133, RZ ;  /* 0x000000ff00857202 */ /* 0x000fe40000000f00 */
        /* <DEDUP_REMOVED lines=8> */
[----:B------:R-:W-:-:S05]  /*2af0*/  HADD2.F32 R133, -RZ, R40.H1_H1 ;  /* 0x30000028ff857230 */ /* 0x000fca0000004100 */
[----:B------:R-:W-:-:S07]  /*2b00*/  FMUL.FTZ R133, R180, R133 ;  /* 0x00000085b4857220 */ /* 0x000fce0000410000 */
.L_x_2834:
[----:B------:R-:W-:Y:S05]  /*2b10*/  BSYNC.RECONVERGENT B0 ;  /* 0x0000000000007941 */ /* 0x000fea0003800200 */
.L_x_2833:
[----:B------:R-:W-:Y:S02]  /*2b20*/  F2FP.F16.F32.PACK_AB R180, RZ, R133 ;  /* 0x00000085ffb4723e */ /* 0x000fe400000000ff */
[----:B------:R-:W-:Y:S02]  /*2b30*/  MOV R133, R181 ;  /* 0x000000b500857202 */ /* 0x000fe40000000f00 */
[----:B------:R-:W-:-:S07]  /*2b40*/  PRMT R172, R172, 0x5410, R180 ;  /* 0x00005410acac7816 */ /* 0x000fce00000000b4 */
.L_x_2830:
        /* <DEDUP_REMOVED lines=14> */
.L_x_2837:
[----:B------:R-:W-:Y:S05]  /*2c30*/  BSYNC.RECONVERGENT B0 ;  /* 0x0000000000007941 */ /* 0x000fea0003800200 */
.L_x_2836:
[----:B------:R-:W-:Y:S01]  /*2c40*/  BSSY.RECONVERGENT B0, `(.L_x_2838) ;  /* 0x000000d000007945 */ /* 0x000fe20003800200 */
[----:B------:R-:W-:Y:S01]  /*2c50*/  FADD.FTZ R181, R134, R181 ;  /* 0x000000b586b57221 */ /* 0x000fe20000010000 */
[----:B------:R-:W-:Y:S02]  /*2c60*/  MOV R134, RZ ;  /* 0x000000ff00867202 */ /* 0x000fe40000000f00 */
[----:B------:R-:W-:Y:S05]  /*2c70*/  @!P0 BRA `(.L_x_2839) ;  /* 0x0000000000248947 */ /* 0x000fea0003800000 */
[----:B------:R-:W-:Y:S01]  /*2c80*/  FFMA.FTZ R183, R3, R185, R186 ;  /* 0x000000b903b77223 */ /* 0x000fe200000100ba */
[----:B------:R-:W-:Y:S01]  /*2c90*/  ISETP.GT.AND P0, PT, R235, RZ, PT ;  /* 0x000000ffeb00720c */ /* 0x000fe20003f04270 */
[----:B------:R-:W-:Y:S02]  /*2ca0*/  HADD2.F32 R134, -RZ, R41.H0_H0 ;  /* 0x20000029ff867230 */ /* 0x000fe40000004100 */
[----:B------:R-:W-:-:S04]  /*2cb0*/  FADD.FTZ R183, R2, -R183 ;  /* 0x800000b702b77221 */ /* 0x000fc80000010000 */
[----:B------:R-:W-:-:S05]  /*2cc0*/  FMUL.FTZ R183, R236, R183 ;  /* 0x000000b7ecb77220 */ /* 0x000fca0000410000 */
[----:B------:R-:W-:-:S05]  /*2cd0*/  FSEL R183, R183, RZ, P0 ;  /* 0x000000ffb7b77208 */ /* 0x000fca0000000000 */
[----:B------:R-:W-:-:S04]  /*2ce0*/  FMUL.FTZ R183, R183, UR17 ;  /* 0x00000011b7b77c20 */ /* 0x000fc80008410000 */
[----:B------:R-:W-:-:S04]  /*2cf0*/  FMUL.FTZ R183, R183, UR16 ;  /* 0x00000010b7b77c20 */ /* 0x000fc80008410000 */
[----:B------:R-:W-:-:S07]  /*2d00*/  FMUL.FTZ R134, R183, R134 ;  /* 0x00000086b7867220 */ /* 0x000fce0000410000 */
.L_x_2839:
[----:B------:R-:W-:Y:S05]  /*2d10*/  BSYNC.RECONVERGENT B0 ;  /* 0x0000000000007941 */ /* 0x000fea0003800200 */
.L_x_2838:
[----:B------:R-:W-:Y:S02]  /*2d20*/  F2FP.F16.F32.PACK_AB R180, RZ, R134 ;  /* 0x00000086ffb4723e */ /* 0x000fe400000000ff */
[----:B------:R-:W-:Y:S02]  /*2d30*/  MOV R134, R181 ;  /* 0x000000b500867202 */ /* 0x000fe40000000f00 */
[----:B------:R-:W-:-:S07]  /*2d40*/  PRMT R173, R180, 0x7610, R173 ;  /* 0x00007610b4ad7816 */ /* 0x000fce00000000ad */
.L_x_2835:
[----:B------:R-:W-:Y:S05]  /*2d50*/  @!P2 BRA `(.L_x_2840) ;  /* 0x00000000007ca947 */ /* 0x000fea0003800000 */
[----:B-----5:R-:W-:Y:S01]  /*2d60*/  LOP3.LUT P0, RZ, R248, 0xff000000, RZ, 0xc0, !PT ;  /* 0xff000000f8ff7812 */ /* 0x020fe2000780c0ff */
[----:B------:R-:W-:Y:S01]  /*2d70*/  BSSY.RECONVERGENT B0, `(.L_x_2841) ;  /* 0x000000c000007945 */ /* 0x000fe20003800200 */
[----:B------:R-:W-:-:S11]  /*2d80*/  HFMA2 R180, -RZ, RZ, 0, 0 ;  /* 0x00000000ffb47431 */ /* 0x000fd600000001ff */
        /* <DEDUP_REMOVED lines=8> */
[----:B------:R-:W-:-:S04]  /*2e10*/  FMUL.FTZ R181, R181, UR16 ;  /* 0x00000010b5b57c20 */ /* 0x000fc80008410000 */
[----:B------:R-:W-:-:S07]  /*2e20*/  FMUL.FTZ R180, R180, R181 ;  /* 0x000000b5b4b47220 */ /* 0x000fce0000410000 */
.L_x_2842:
[----:B------:R-:W-:Y:S05]  /*2e30*/  BSYNC.RECONVERGENT B0 ;  /* 0x0000000000007941 */ /* 0x000fea0003800200 */
.L_x_2841:
        /* <DEDUP_REMOVED lines=13> */
.L_x_2844:
[----:B------:R-:W-:Y:S05]  /*2f10*/  BSYNC.RECONVERGENT B0 ;  /* 0x0000000000007941 */ /* 0x000fea0003800200 */
.L_x_2843:
[----:B------:R-:W-:Y:S02]  /*2f20*/  F2FP.F16.F32.PACK_AB R180, RZ, R135 ;  /* 0x00000087ffb4723e */ /* 0x000fe400000000ff */
[----:B------:R-:W-:Y:S02]  /*2f30*/  MOV R135, R181 ;  /* 0x000000b500877202 */ /* 0x000fe40000000f00 */
[----:B------:R-:W-:-:S07]  /*2f40*/  PRMT R173, R173, 0x5410, R180 ;  /* 0x00005410adad7816 */ /* 0x000fce00000000b4 */
.L_x_2840:
        /* <DEDUP_REMOVED lines=14> */
.L_x_2847:
[----:B------:R-:W-:Y:S05]  /*3030*/  BSYNC.RECONVERGENT B0 ;  /* 0x0000000000007941 */ /* 0x000fea0003800200 */
.L_x_2846:
        /* <DEDUP_REMOVED lines=13> */
.L_x_2849:
[----:B------:R-:W-:Y:S05]  /*3110*/  BSYNC.RECONVERGENT B0 ;  /* 0x0000000000007941 */ /* 0x000fea0003800200 */
.L_x_2848:
[----:B------:R-:W-:Y:S02]  /*3120*/  F2FP.F16.F32.PACK_AB R180, RZ, R128 ;  /* 0x00000080ffb4723e */ /* 0x000fe400000000ff */
[----:B------:R-:W-:Y:S02]  /*3130*/  MOV R128, R181 ;  /* 0x000000b500807202 */ /* 0x000fe40000000f00 */
[----:B------:R-:W-:-:S07]  /*3140*/  PRMT R174, R180, 0x7610, R174 ;  /* 0x00007610b4ae7816 */ /* 0x000fce00000000ae */
.L_x_2845:
        /* <DEDUP_REMOVED lines=14> */
.L_x_2852:
[----:B------:R-:W-:Y:S05]  /*3230*/  BSYNC.RECONVERGENT B0 ;  /* 0x0000000000007941 */ /* 0x000fea0003800200 */
.L_x_2851:
        /* <DEDUP_REMOVED lines=13> */
.L_x_2854:
[----:B------:R-:W-:Y:S05]  /*3310*/  BSYNC.RECONVERGENT B0 ;  /* 0x0000000000007941 */ /* 0x000fea0003800200 */
.L_x_2853:
[----:B------:R-:W-:Y:S02]  /*3320*/  F2FP.F16.F32.PACK_AB R180, RZ, R129 ;  /* 0x00000081ffb4723e */ /* 0x000fe400000000ff */
[----:B------:R-:W-:Y:S02]  /*3330*/  MOV R129, R181 ;  /* 0x000000b500817202 */ /* 0x000fe40000000f00 */
[----:B------:R-:W-:-:S07]  /*3340*/  PRMT R174, R174, 0x5410, R180 ;  /* 0x00005410aeae7816 */ /* 0x000fce00000000b4 */
.L_x_2850:
        /* <DEDUP_REMOVED lines=14> */
.L_x_2857:
[----:B------:R-:W-:Y:S05]  /*3430*/  BSYNC.RECONVERGENT B0 ;  /* 0x0000000000007941 */ /* 0x000fea0003800200 */
.L_x_2856:
        /* <DEDUP_REMOVED lines=13> */
.L_x_2859:
[----:B------:R-:W-:Y:S05]  /*3510*/  BSYNC.RECONVERGENT B0 ;  /* 0x0000000000007941 */ /* 0x000fea0003800200 */
.L_x_2858:
[----:B------:R-:W-:Y:S02]  /*3520*/  F2FP.F16.F32.PACK_AB R180, RZ, R130 ;  /* 0x00000082ffb4723e */ /* 0x000fe400000000ff */
[----:B------:R-:W-:Y:S02]  /*3530*/  MOV R130, R181 ;  /* 0x000000b500827202 */ /* 0x000fe40000000f00 */
[----:B------:R-:W-:-:S07]  /*3540*/  PRMT R175, R180, 0x7610, R175 ;  /* 0x00007610b4af7816 */ /* 0x000fce00000000af */
.L_x_2855:
[----:B------:R-:W-:Y:S05]  /*3550*/  @!P2 BRA `(.L_x_2860) ;  /* 0x0000001c0094a947 */ /* 0x000fea0003800000 */
[----:B-----5:R-:W-:Y:S01]  /*3560*/  ISETP.GE.U32.AND P0, PT, R248, RZ, PT ;  /* 0x000000fff800720c */ /* 0x020fe20003f06070 */
[----:B------:R-:W-:Y:S01]  /*3570*/  BSSY.RECONVERGENT B0, `(.L_x_2861) ;  /* 0x000000d000007945 */ /* 0x000fe20003800200 */
[----:B------:R-:W-:Y:S02]  /*3580*/  HFMA2 R180, -RZ, RZ, 0, 0 ;  /* 0x00000000ffb47431 */ /* 0x000fe400000001ff */
[----:B------:R-:W-:-:S13]  /*3590*/  ISETP.GE.U32.AND.EX P0, PT, R249, 0x1000000, PT, P0 ;  /* 0x01000000f900780c */ /* 0x000fda0003f06100 */
        /* <DEDUP_REMOVED lines=10> */
.L_x_2862:
[----:B------:R-:W-:Y:S05]  /*3640*/  BSYNC.RECONVERGENT B0 ;  /* 0x0000000000007941 */ /* 0x000fea0003800200 */
.L_x_2861:
        /* <DEDUP_REMOVED lines=13> */
.L_x_2864:
[----:B------:R-:W-:Y:S05]  /*3720*/  BSYNC.RECONVERGENT B0 ;  /* 0x0000000000007941 */ /* 0x000fea0003800200 */
.L_x_2863:
[----:B------:R-:W-:-:S04]  /*3730*/  F2FP.F16.F32.PACK_AB R131, RZ, R131 ;  /* 0x00000083ff83723e */ /* 0x000fc800000000ff */
[----:B------:R-:W-:Y:S02]  /*3740*/  PRMT R175, R175, 0x5410, R131 ;  /* 0x00005410afaf7816 */ /* 0x000fe40000000083 */
[----:B------:R-:W-:Y:S01]  /*3750*/  MOV R131, R180 ;  /* 0x000000b400837202 */ /* 0x000fe20000000f00 */
[----:B------:R-:W-:Y:S06]  /*3760*/  BRA `(.L_x_2860) ;  /* 0x0000001c00107947 */ /* 0x000fec0003800000 */
.L_x_2824:
[-CC-:B------:R-:W-:Y:S01]  /*3770*/  FFMA.FTZ R176, R215, R185.reuse, R186.reuse ;  /* 0x000000b9d7b07223 */ /* 0x180fe200000100ba */
        /* <DEDUP_REMOVED lines=39> */
.L_x_2865:
[----:B------:R-:W-:Y:S05]  /*39f0*/  @!P2 BRA `(.L_x_2866) ;  /* 0x000000000040a947 */ /* 0x000fea0003800000 */
        /* <DEDUP_REMOVED lines=16> */
.L_x_2866:
[----:B------:R-:W-:Y:S05]  /*3b00*/  @!P2 BRA `(.L_x_2867) ;  /* 0x000000000040a947 */ /* 0x000fea0003800000 */
        /* <DEDUP_REMOVED lines=16> */
.L_x_2867:
        /* <DEDUP_REMOVED lines=17> */
.L_x_2868:
[----:B------:R-:W-:Y:S02]  /*3d20*/  F2FP.F16.F32.PACK_AB R177, R244, R182 ;  /* 0x000000b6f4b1723e */ /* 0x000fe400000000ff */
        /* <DEDUP_REMOVED lines=19> */
.L_x_2869:
[----:B------:R-:W-:Y:S01]  /*3e60*/  F2FP.F16.F32.PACK_AB R178, R176, R182 ;  /* 0x000000b6b0b2723e */ /* 0x000fe200000000ff */
[----:B------:R-:W-:Y:S06]  /*3e70*/  @!P2 BRA `(.L_x_2870) ;  /* 0x000000000040a947 */ /* 0x000fec0003800000 */
        /* <DEDUP_REMOVED lines=16> */
.L_x_2870:
[-CC-:B------:R-:W-:Y:S01]  /*3f80*/  FFMA.FTZ R176, R12, R185.reuse, R186.reuse ;  /* 0x000000b90cb07223 */ /* 0x180fe200000100ba */
[----:B------:R-:W-:-:S03]  /*3f90*/  FFMA.FTZ R179, R11, R185, R186 ;  /* 0x000000b90bb37223 */ /* 0x000fc600000100ba */
[----:B------:R-:W-:Y:S01]  /*3fa0*/  FADD.FTZ R181, R13, -R176 ;  /* 0x800000b00db57221 */ /* 0x000fe20000010000 */
[----:B------:R-:W-:Y:S01]  /*3fb0*/  FADD.FTZ R179, R10, -R179 ;  /* 0x800000b30ab37221 */ /* 0x000fe20000010000 */
[----:B------:R-:W-:Y:S02]  /*3fc0*/  F2FP.F16.F32.PACK_AB R176, R188, R190 ;  /* 0x000000bebcb0723e */ /* 0x000fe400000000ff */
[C---:B------:R-:W-:Y:S01]  /*3fd0*/  FMUL.FTZ R181, R236.reuse, R181 ;  /* 0x000000b5ecb57220 */ /* 0x040fe20000410000 */
[----:B------:R-:W-:-:S04]  /*3fe0*/  FMUL.FTZ R179, R236, R179 ;  /* 0x000000b3ecb37220 */ /* 0x000fc80000410000 */
[----:B------:R-:W-:Y:S02]  /*3ff0*/  FSEL R188, R181, RZ, P0 ;  /* 0x000000ffb5bc7208 */ /* 0x000fe40000000000 */
[----:B------:R-:W-:Y:S01]  /*4000*/  FSEL R190, R179, RZ, P0 ;  /* 0x000000ffb3be7208 */ /* 0x000fe20000000000 */
[----:B------:R-:W-:Y:S06]  /*4010*/  @!P2 BRA `(.L_x_2871) ;  /* 0x000000000040a947 */ /* 0x000fec0003800000 */
        /* <DEDUP_REMOVED lines=16> */
.L_x_2871:
[----:B------:R-:W-:Y:S01]  /*4120*/  F2FP.F16.F32.PACK_AB R179, R188, R190 ;  /* 0x000000bebcb3723e */ /* 0x000fe200000000ff */
[----:B------:R-:W-:Y:S06]  /*4130*/  @!P2 BRA `(.L_x_2860) ;  /* 0x00000010009ca947 */ /* 0x000fec0003800000 */
        /* <DEDUP_REMOVED lines=18> */
.L_x_2823:
        /* <DEDUP_REMOVED lines=8> */
[----:B-----5:R-:W-:Y:S01]  /*42e0*/  LOP3.LUT P0, RZ, R248, 0xff, RZ, 0xc0, !PT ;  /* 0x000000fff8ff7812 */ /* 0x020fe2000780c0ff */
[----:B------:R-:W-:Y:S02]  /*42f0*/  HADD2.F32 R181, -RZ, R36.H0_H0 ;  /* 0x20000024ffb57230 */ /* 0x000fe40000004100 */
[----:B------:R-:W-:-:S04]  /*4300*/  @P1 FADD.FTZ R180, R213, -R180 ;  /* 0x800000b4d5b41221 */ /* 0x000fc80000010000 */
[----:B------:R-:W-:-:S04]  /*4310*/  @P1 FFMA.FTZ R181, R236, R180, R181 ;  /* 0x000000b4ecb51223 */ /* 0x000fc800000100b5 */
        /* <DEDUP_REMOVED lines=10> */
.L_x_2873:
[----:B------:R-:W-:Y:S05]  /*43c0*/  @!P2 BRA `(.L_x_2874) ;  /* 0x00000000003ca947 */ /* 0x000fea0003800000 */
[----:B------:R-:W-:Y:S01]  /*43d0*/  @P1 FFMA.FTZ R181, R216, R185, R186 ;  /* 0x000000b9d8b51223 */ /* 0x000fe200000100ba */
[----:B-----5:R-:W-:-:S03]  /*43e0*/  LOP3.LUT P0, RZ, R248, 0xff00, RZ, 0xc0, !PT ;  /* 0x0000ff00f8ff7812 */ /* 0x020fc6000780c0ff */
[----:B------:R-:W-:Y:S01]  /*43f0*/  @P1 FADD.FTZ R180, R0, -R181 ;  /* 0x800000b500b41221 */ /* 0x000fe20000010000 */
[----:B------:R-:W-:-:S05]  /*4400*/  HADD2.F32 R181, -RZ, R36.H1_H1 ;  /* 0x30000024ffb57230 */ /* 0x000fca0000004100 */
[----:B------:R-:W-:-:S04]  /*4410*/  @P1 FFMA.FTZ R181, R236, R180, R181 ;  /* 0x000000b4ecb51223 */ /* 0x000fc800000100b5 */
        /* <DEDUP_REMOVED lines=10> */
.L_x_2874:
[----:B------:R-:W-:Y:S05]  /*44c0*/  @!P2 BRA `(.L_x_2875) ;  /* 0x00000000003ca947 */ /* 0x000fea0003800000 */
[----:B------:R-:W-:Y:S01]  /*44d0*/  @P1 FFMA.FTZ R181, R3, R185, R186 ;  /* 0x000000b903b51223 */ /* 0x000fe200000100ba */
[----:B-----5:R-:W-:-:S03]  /*44e0*/  LOP3.LUT P0, RZ, R248, 0xff0000, RZ, 0xc0, !PT ;  /* 0x00ff0000f8ff7812 */ /* 0x020fc6000780c0ff */
[----:B------:R-:W-:Y:S01]  /*44f0*/  @P1 FADD.FTZ R180, R2, -R181 ;  /* 0x800000b502b41221 */ /* 0x000fe20000010000 */
[----:B------:R-:W-:-:S05]  /*4500*/  HADD2.F32 R181, -RZ, R37.H0_H0 ;  /* 0x20000025ffb57230 */ /* 0x000fca0000004100 */
[----:B------:R-:W-:-:S04]  /*4510*/  @P1 FFMA.FTZ R181, R236, R180, R181 ;  /* 0x000000b4ecb51223 */ /* 0x000fc800000100b5 */
        /* <DEDUP_REMOVED lines=10> */
.L_x_2875:
[----:B------:R-:W-:Y:S05]  /*45c0*/  @!P2 BRA `(.L_x_2876) ;  /* 0x00000000003ca947 */ /* 0x000fea0003800000 */
[----:B------:R-:W-:Y:S01]  /*45d0*/  @P1 FFMA.FTZ R180, R4, R185, R186 ;  /* 0x000000b904b41223 */ /* 0x000fe200000100ba */
[----:B-----5:R-:W-:Y:S01]  /*45e0*/  LOP3.LUT P0, RZ, R248, 0xff000000, RZ, 0xc0, !PT ;  /* 0xff000000f8ff7812 */ /* 0x020fe2000780c0ff */
[----:B------:R-:W-:Y:S02]  /*45f0*/  HADD2.F32 R181, -RZ, R37.H1_H1 ;  /* 0x30000025ffb57230 */ /* 0x000fe40000004100 */
[----:B------:R-:W-:-:S04]  /*4600*/  @P1 FADD.FTZ R180, R5, -R180 ;  /* 0x800000b405b41221 */ /* 0x000fc80000010000 */
[----:B------:R-:W-:-:S04]  /*4610*/  @P1 FFMA.FTZ R181, R236, R180, R181 ;  /* 0x000000b4ecb51223 */ /* 0x000fc800000100b5 */
        /* <DEDUP_REMOVED lines=10> */
.L_x_2876:
        /* <DEDUP_REMOVED lines=16> */
.L_x_2877:
        /* <DEDUP_REMOVED lines=16> */
.L_x_2878:
        /* <DEDUP_REMOVED lines=16> */
.L_x_2879:
[----:B------:R-:W-:Y:S05]  /*49c0*/  @!P2 BRA `(.L_x_2860) ;  /* 0x000000080078a947 */ /* 0x000fea0003800000 */
[----:B-----5:R-:W-:Y:S01]  /*49d0*/  ISETP.GE.U32.AND P0, PT, R248, RZ, PT ;  /* 0x000000fff800720c */ /* 0x020fe20003f06070 */
[----:B------:R-:W-:Y:S01]  /*49e0*/  @P1 FFMA.FTZ R180, R12, R185, R186 ;  /* 0x000000b90cb41223 */ /* 0x000fe200000100ba */
[----:B------:R-:W-:Y:S02]  /*49f0*/  HADD2.F32 R181, -RZ, R39.H1_H1 ;  /* 0x30000027ffb57230 */ /* 0x000fe40000004100 */
[----:B------:R-:W-:Y:S01]  /*4a00*/  ISETP.GE.U32.AND.EX P0, PT, R249, 0x1000000, PT, P0 ;  /* 0x01000000f900780c */ /* 0x000fe20003f06100 */
[----:B------:R-:W-:-:S04]  /*4a10*/  @P1 FADD.FTZ R180, R13, -R180 ;  /* 0x800000b40db41221 */ /* 0x000fc80000010000 */
[----:B------:R-:W-:-:S04]  /*4a20*/  @P1 FFMA.FTZ R181, R236, R180, R181 ;  /* 0x000000b4ecb51223 */ /* 0x000fc800000100b5 */
        /* <DEDUP_REMOVED lines=11> */
.L_x_2872:
[----:B------:R-:W-:Y:S01]  /*4ae0*/  ISETP.GT.AND P0, PT, R235, RZ, PT ;  /* 0x000000ffeb00720c */ /* 0x000fe20003f04270 */
[----:B-----5:R-:W-:Y:S02]  /*4af0*/  HADD2.F32 R191, -RZ, R36.H1_H1 ;  /* 0x30000024ffbf7230 */ /* 0x020fe40000004100 */
[----:B------:R-:W-:Y:S02]  /*4b00*/  HADD2.F32 R187, -RZ, R37.H1_H1 ;  /* 0x30000025ffbb7230 */ /* 0x000fe40000004100 */
[----:B------:R-:W-:Y:S02]  /*4b10*/  HADD2.F32 R189, -RZ, R38.H0_H0 ;  /* 0x20000026ffbd7230 */ /* 0x000fe40000004100 */
[----:B------:R-:W-:Y:S02]  /*4b20*/  HADD2.F32 R183, -RZ, R39.H0_H0 ;  /* 0x20000027ffb77230 */ /* 0x000fe40000004100 */
[----:B------:R-:W-:-:S04]  /*4b30*/  HADD2.F32 R239, -RZ, R36.H0_H0 ;  /* 0x20000024ffef7230 */ /* 0x000fc80000004100 */
[-CC-:B------:R-:W-:Y:S01]  /*4b40*/  @P0 FFMA.FTZ R177, R216, R185.reuse, R186.reuse ;  /* 0x000000b9d8b10223 */ /* 0x180fe200000100ba */
[-CC-:B------:R-:W-:Y:S01]  /*4b50*/  @P0 FFMA.FTZ R179, R7, R185.reuse, R186.reuse ;  /* 0x000000b907b30223 */ /* 0x180fe200000100ba */
[--C-:B------:R-:W-:Y:S02]  /*4b60*/  @P0 FFMA.FTZ R181, R11, R185, R186.reuse ;  /* 0x000000b90bb50223 */ /* 0x100fe400000100ba */
[----:B------:R-:W-:Y:S01]  /*4b70*/  @P0 FADD.FTZ R177, R0, -R177 ;  /* 0x800000b100b10221 */ /* 0x000fe20000010000 */
[----:B------:R-:W-:Y:S01]  /*4b80*/  @P0 FADD.FTZ R179, R6, -R179 ;  /* 0x800000b306b30221 */ /* 0x000fe20000010000 */
[----:B------:R-:W-:Y:S02]  /*4b90*/  @P0 FADD.FTZ R181, R10, -R181 ;  /* 0x800000b50ab50221 */ /* 0x000fe40000010000 */
[C---:B------:R-:W-:Y:S01]  /*4ba0*/  @P0 FFMA.FTZ R191, R236.reuse, R177, R191 ;  /* 0x000000b1ecbf0223 */ /* 0x040fe200000100bf */
[----:B------:R-:W-:Y:S01]  /*4bb0*/  @P0 FFMA.FTZ R177, R3, R185, R186 ;  /* 0x000000b903b10223 */ /* 0x000fe200000100ba */
[----:B------:R-:W-:Y:S01]  /*4bc0*/  @P0 FFMA.FTZ R189, R236, R179, R189 ;  /* 0x000000b3ecbd0223 */ /* 0x000fe200000100bd */
[----:B------:R-:W-:-:S02]  /*4bd0*/  HADD2.F32 R179, -RZ, R38.H1_H1 ;  /* 0x30000026ffb37230 */ /* 0x000fc40000004100 */
[----:B------:R-:W-:Y:S01]  /*4be0*/  @P0 FFMA.FTZ R183, R236, R181, R183 ;  /* 0x000000b5ecb70223 */ /* 0x000fe200000100b7 */
[----:B------:R-:W-:Y:S01]  /*4bf0*/  @P0 FADD.FTZ R176, R2, -R177 ;  /* 0x800000b102b00221 */ /* 0x000fe20000010000 */
[----:B------:R-:W-:Y:S02]  /*4c00*/  HADD2.F32 R177, -RZ, R37.H0_H0 ;  /* 0x20000025ffb17230 */ /* 0x000fe40000004100 */
[----:B------:R-:W-:-:S03]  /*4c10*/  HADD2.F32 R181, -RZ, R39.H1_H1 ;  /* 0x30000027ffb57230 */ /* 0x000fc60000004100 */
[----:B------:R-:W-:Y:S01]  /*4c20*/  @P0 FFMA.FTZ R177, R236, R176, R177 ;  /* 0x000000b0ecb10223 */ /* 0x000fe200000100b1 */
[----:B------:R-:W-:-:S04]  /*4c30*/  @P0 FFMA.FTZ R176, R4, R185, R186 ;  /* 0x000000b904b00223 */ /* 0x000fc800000100ba */
[----:B------:R-:W-:-:S04]  /*4c40*/  @P0 FADD.FTZ R176, R5, -R176 ;  /* 0x800000b005b00221 */ /* 0x000fc80000010000 */
        /* <DEDUP_REMOVED lines=10> */
[----:B------:R-:W-:Y:S06]  /*4cf0*/  @!P2 BRA `(.L_x_2880) ;  /* 0x000000000030a947 */ /* 0x000fec0003800000 */
        /* <DEDUP_REMOVED lines=12> */
.L_x_2880:
[----:B------:R-:W-:Y:S01]  /*4dc0*/  F2FP.F16.F32.PACK_AB R176, R191, R239 ;  /* 0x000000efbfb0723e */ /* 0x000fe200000000ff */
[----:B------:R-:W-:Y:S06]  /*4dd0*/  @!P2 BRA `(.L_x_2881) ;  /* 0x000000000030a947 */ /* 0x000fec0003800000 */
[----:B------:R-:W-:Y:S01]  /*4de0*/  LOP3.LUT P0, RZ, R248, 0xff00, RZ, 0xc0, !PT ;  /* 0x0000ff00f8ff7812 */ /* 0x000fe2000780c0ff */
[----:B------:R-:W-:Y:S01]  /*4df0*/  FMUL.FTZ R191, R191, UR17 ;  /* 0x00000011bfbf7c20 */ /* 0x000fe20008410000 */
[----:B------:R-:W-:Y:S01]  /*4e00*/  HFMA2 R178, -RZ, RZ, 0, 0 ;  /* 0x00000000ffb27431 */ /* 0x000fe200000001ff */
[----:B------:R-:W-:Y:S02]  /*4e10*/  MOV R180, RZ ;  /* 0x000000ff00b47202 */ /* 0x000fe40000000f00 */
[----:B------:R-:W-:-:S08]  /*4e20*/  FMUL.FTZ R191, R191, UR16 ;  /* 0x00000010bfbf7c20 */ /* 0x000fd00008410000 */
[----:B------:R-:W-:Y:S02]  /*4e30*/  @P0 HADD2.F32 R188, -RZ, R40.H1_H1 ;  /* 0x30000028ffbc0230 */ /* 0x000fe40000004100 */
[----:B------:R-:W-:-:S03]  /*4e40*/  @P0 HADD2.F32 R182, -RZ, R168.H1_H1 ;  /* 0x300000a8ffb60230 */ /* 0x000fc60000004100 */
[-C--:B------:R-:W-:Y:S02]  /*4e50*/  @P0 FMUL.FTZ R180, R188, R191.reuse ;  /* 0x000000bfbcb40220 */ /* 0x080fe40000410000 */
[----:B------:R-:W-:-:S03]  /*4e60*/  @P0 FMUL.FTZ R178, R182, R191 ;  /* 0x000000bfb6b20220 */ /* 0x000fc60000410000 */
[----:B------:R-:W-:Y:S01]  /*4e70*/  F2FP.F16.F32.PACK_AB R180, RZ, R180 ;  /* 0x000000b4ffb4723e */ /* 0x000fe200000000ff */
[----:B------:R-:W-:-:S03]  /*4e80*/  FADD.FTZ R133, R133, R178 ;  /* 0x000000b285857221 */ /* 0x000fc60000010000 */
[----:B------:R-:W-:-:S07]  /*4e90*/  PRMT R172, R172, 0x5410, R180 ;  /* 0x00005410acac7816 */ /* 0x000fce00000000b4 */
.L_x_2881:
[----:B------:R-:W-:Y:S05]  /*4ea0*/  @!P2 BRA `(.L_x_2882) ;  /* 0x000000000030a947 */ /* 0x000fea0003800000 */
        /* <DEDUP_REMOVED lines=12> */
.L_x_2882:
        /* <DEDUP_REMOVED lines=14> */
.L_x_2883:
        /* <DEDUP_REMOVED lines=13> */
.L_x_2884:
[----:B------:R-:W-:Y:S01]  /*5120*/  F2FP.F16.F32.PACK_AB R178, R179, R189 ;  /* 0x000000bdb3b2723e */ /* 0x000fe200000000ff */
[----:B------:R-:W-:Y:S06]  /*5130*/  @!P2 BRA `(.L_x_2885) ;  /* 0x000000000030a947 */ /* 0x000fec0003800000 */
        /* <DEDUP_REMOVED lines=12> */
.L_x_2885:
[----:B------:R-:W-:Y:S05]  /*5200*/  @!P2 BRA `(.L_x_2886) ;  /* 0x000000000030a947 */ /* 0x000fea0003800000 */
        /* <DEDUP_REMOVED lines=12> */
.L_x_2886:
[----:B------:R-:W-:Y:S01]  /*52d0*/  F2FP.F16.F32.PACK_AB R179, R181, R183 ;  /* 0x000000b7b5b3723e */ /* 0x000fe200000000ff */
[----:B------:R-:W-:Y:S06]  /*52e0*/  @!P2 BRA `(.L_x_2860) ;  /* 0x000000000030a947 */ /* 0x000fec0003800000 */
        /* <DEDUP_REMOVED lines=12> */
.L_x_2860:
        /* <DEDUP_REMOVED lines=15> */
.L_x_2887:
[----:B------:R-:W-:Y:S05]  /*54a0*/  @!P1 BRA `(.L_x_2888) ;  /* 0x00000010004c9947 */ /* 0x000fea0003800000 */
[----:B------:R-:W-:Y:S05]  /*54b0*/  @!P0 BRA `(.L_x_2889) ;  /* 0x00000008003c8947 */ /* 0x000fea0003800000 */
[----:B------:R-:W-:Y:S01]  /*54c0*/  ISETP.GT.AND P3, PT, R235, RZ, PT ;  /* 0x000000ffeb00720c */ /* 0x000fe20003f64270 */
[----:B-----5:R-:W-:Y:S02]  /*54d0*/  HADD2.F32 R191, -RZ, R32.H1_H1 ;  /* 0x30000020ffbf7230 */ /* 0x020fe40000004100 */
[----:B------:R-:W-:Y:S02]  /*54e0*/  HADD2.F32 R189, -RZ, R34.H0_H0 ;  /* 0x20000022ffbd7230 */ /* 0x000fe40000004100 */
[----:B0-----:R-:W-:Y:S02]  /*54f0*/  HADD2.F32 R183, -RZ, R35.H0_H0 ;  /* 0x20000023ffb77230 */ /* 0x001fe40000004100 */
[----:B------:R-:W-:-:S06]  /*5500*/  HADD2.F32 R187, -RZ, R33.H1_H1 ;  /* 0x30000021ffbb7230 */ /* 0x000fcc0000004100 */
[-CC-:B------:R-:W-:Y:S01]  /*5510*/  @P3 FFMA.FTZ R176, R16, R185.reuse, R186.reuse ;  /* 0x000000b910b03223 */ /* 0x180fe200000100ba */
[-CC-:B------:R-:W-:Y:S01]  /*5520*/  @P3 FFMA.FTZ R177, R19, R185.reuse, R186.reuse ;  /* 0x000000b913b13223 */ /* 0x180fe200000100ba */
[-CC-:B------:R-:W-:Y:S01]  /*5530*/  @P3 FFMA.FTZ R179, R23, R185.reuse, R186.reuse ;  /* 0x000000b917b33223 */ /* 0x180fe200000100ba */
[-C--:B------:R-:W-:Y:S01]  /*5540*/  @P3 FFMA.FTZ R181, R195, R185.reuse, R186 ;  /* 0x000000b9c3b53223 */ /* 0x080fe200000100ba */
[----:B------:R-:W-:Y:S01]  /*5550*/  @P3 FADD.FTZ R176, R17, -R176 ;  /* 0x800000b011b03221 */ /* 0x000fe20000010000 */
[----:B------:R-:W-:Y:S01]  /*5560*/  @P3 FFMA.FTZ R239, R15, R185, R186 ;  /* 0x000000b90fef3223 */ /* 0x000fe200000100ba */
[----:B------:R-:W-:Y:S01]  /*5570*/  @P3 FADD.FTZ R179, R22, -R179 ;  /* 0x800000b316b33221 */ /* 0x000fe20000010000 */
[----:B------:R-:W-:Y:S01]  /*5580*/  @P3 FADD.FTZ R181, R194, -R181 ;  /* 0x800000b5c2b53221 */ /* 0x000fe20000010000 */
[----:B------:R-:W-:Y:S01]  /*5590*/  @P3 FFMA.FTZ R191, R236, R176, R191 ;  /* 0x000000b0ecbf3223 */ /* 0x000fe200000100bf */
[----:B------:R-:W-:Y:S01]  /*55a0*/  @P3 FADD.FTZ R176, R18, -R177 ;  /* 0x800000b112b03221 */ /* 0x000fe20000010000 */
[----:B------:R-:W-:-:S02]  /*55b0*/  HADD2.F32 R177, -RZ, R33.H0_H0 ;  /* 0x20000021ffb17230 */ /* 0x000fc40000004100 */
[C---:B------:R-:W-:Y:S01]  /*55c0*/  @P3 FFMA.FTZ R189, R236.reuse, R179, R189 ;  /* 0x000000b3ecbd3223 */ /* 0x040fe200000100bd */
[----:B------:R-:W-:Y:S02]  /*55d0*/  HADD2.F32 R179, -RZ, R34.H1_H1 ;  /* 0x30000022ffb37230 */ /* 0x000fe40000004100 */
[C---:B------:R-:W-:Y:S01]  /*55e0*/  @P3 FFMA.FTZ R183, R236.reuse, R181, R183 ;  /* 0x000000b5ecb73223 */ /* 0x040fe200000100b7 */
[----:B------:R-:W-:Y:S02]  /*55f0*/  HADD2.F32 R181, -RZ, R35.H1_H1 ;  /* 0x30000023ffb57230 */ /* 0x000fe40000004100 */
[----:B------:R-:W-:Y:S01]  /*5600*/  @P3 FFMA.FTZ R177, R236, R176, R177 ;  /* 0x000000b0ecb13223 */ /* 0x000fe200000100b1 */
[-CC-:B------:R-:W-:Y:S01]  /*5610*/  @P3 FFMA.FTZ R176, R192, R185.reuse, R186.reuse ;  /* 0x000000b9c0b03223 */ /* 0x180fe200000100ba */
[----:B------:R-:W-:-:S03]  /*5620*/  @P3 FFMA.FTZ R178, R20, R185, R186 ;  /* 0x000000b914b23223 */ /* 0x000fc600000100ba */
[----:B------:R-:W-:Y:S01]  /*5630*/  @P3 FADD.FTZ R176, R193, -R176 ;  /* 0x800000b0c1b03221 */ /* 0x000fe20000010000 */
[----:B------:R-:W-:-:S03]  /*5640*/  @P3 FADD.FTZ R178, R21, -R178 ;  /* 0x800000b215b23221 */ /* 0x000fc60000010000 */
[----:B------:R-:W-:Y:S01]  /*5650*/  @P3 FFMA.FTZ R179, R236, R176, R179 ;  /* 0x000000b0ecb33223 */ /* 0x000fe200000100b3 */
[----:B------:R-:W-:Y:S01]  /*5660*/  @P3 FFMA.FTZ R176, R196, R185, R186 ;  /* 0x000000b9c4b03223 */ /* 0x000fe200000100ba */
[----:B------:R-:W-:-:S03]  /*5670*/  @P3 FFMA.FTZ R187, R236, R178, R187 ;  /* 0x000000b2ecbb3223 */ /* 0x000fc600000100bb */
[----:B------:R-:W-:-:S04]  /*5680*/  @P3 FADD.FTZ R176, R197, -R176 ;  /* 0x800000b0c5b03221 */ /* 0x000fc80000010000 */
[----:B------:R-:W-:Y:S01]  /*5690*/  @P3 FFMA.FTZ R181, R236, R176, R181 ;  /* 0x000000b0ecb53223 */ /* 0x000fe200000100b5 */
[----:B------:R-:W-:Y:S01]  /*56a0*/  @P3 FADD.FTZ R176, R14, -R239 ;  /* 0x800000ef0eb03221 */ /* 0x000fe20000010000 */
[----:B------:R-:W-:-:S05]  /*56b0*/  HADD2.F32 R239, -RZ, R32.H0_H0 ;  /* 0x20000020ffef7230 */ /* 0x000fca0000004100 */
        /* <DEDUP_REMOVED lines=14> */
.L_x_2890:
        /* <DEDUP_REMOVED lines=9> */
[----:B------:R-:W-:Y:S02]  /*5830*/  @P3 FMUL.FTZ R180, R191, R182 ;  /* 0x000000b6bfb43220 */ /* 0x000fe40000410000 */
[----:B------:R-:W-:-:S03]  /*5840*/  @P3 FMUL.FTZ R178, R188, R191 ;  /* 0x000000bfbcb23220 */ /* 0x000fc60000410000 */
[----:B------:R-:W-:Y:S01]  /*5850*/  F2FP.F16.F32.PACK_AB R180, RZ, R180 ;  /* 0x000000b4ffb4723e */ /* 0x000fe200000000ff */
[----:B------:R-:W-:-:S03]  /*5860*/  FADD.FTZ R125, R125, R178 ;  /* 0x000000b27d7d7221 */ /* 0x000fc60000010000 */
[----:B------:R-:W-:-:S07]  /*5870*/  PRMT R172, R172, 0x5410, R180 ;  /* 0x00005410acac7816 */ /* 0x000fce00000000b4 */
.L_x_2891:
        /* <DEDUP_REMOVED lines=13> */
.L_x_2892:
        /* <DEDUP_REMOVED lines=14> */
.L_x_2893:
        /* <DEDUP_REMOVED lines=13> */
.L_x_2894:
        /* <DEDUP_REMOVED lines=14> */
.L_x_2895:
        /* <DEDUP_REMOVED lines=13> */
.L_x_2896:
[----:B------:R-:W-:Y:S01]  /*5cb0*/  F2FP.F16.F32.PACK_AB R179, R181, R183 ;  /* 0x000000b7b5b3723e */ /* 0x000fe200000000ff */
[----:B------:R-:W-:Y:S06]  /*5cc0*/  @!P2 BRA `(.L_x_2897) ;  /* 0x000000240004a947 */ /* 0x000fec0003800000 */
[----:B------:R-:W-:Y:S01]  /*5cd0*/  ISETP.GE.U32.AND P3, PT, R246, RZ, PT ;  /* 0x000000fff600720c */ /* 0x000fe20003f66070 */
[----:B------:R-:W-:-:S03]  /*5ce0*/  FMUL.FTZ R181, R181, UR17 ;  /* 0x00000011b5b57c20 */ /* 0x000fc60008410000 */
[----:B------:R-:W-:Y:S01]  /*5cf0*/  ISETP.GE.U32.AND.EX P3, PT, R247, 0x1000000, PT, P3 ;  /* 0x01000000f700780c */ /* 0x000fe20003f66130 */
[----:B------:R-:W-:Y:S01]  /*5d00*/  FMUL.FTZ R183, R181, UR16 ;  /* 0x00000010b5b77c20 */ /* 0x000fe20008410000 */
[----:B------:R-:W-:-:S11]  /*5d10*/  HFMA2 R181, -RZ, RZ, 0, 0 ;  /* 0x00000000ffb57431 */ /* 0x000fd600000001ff */
        /* <DEDUP_REMOVED lines=9> */
.L_x_2889:
[----:B------:R-:W-:Y:S01]  /*5db0*/  ISETP.GT.AND P4, PT, R235, RZ, PT ;  /* 0x000000ffeb00720c */ /* 0x000fe20003f84270 */
[----:B------:R-:W-:-:S12]  /*5dc0*/  @!P2 BRA `(.L_x_2898) ;  /* 0x00000000003ca947 */ /* 0x000fd80003800000 */
[----:B0-----:R-:W-:Y:S01]  /*5dd0*/  @P4 FFMA.FTZ R181, R15, R185, R186 ;  /* 0x000000b90fb54223 */ /* 0x001fe200000100ba */
        /* <DEDUP_REMOVED lines=14> */
.L_x_2898:
[----:B------:R-:W-:Y:S05]  /*5ec0*/  @!P2 BRA `(.L_x_2899) ;  /* 0x00000000003ca947 */ /* 0x000fea0003800000 */
[----:B0-----:R-:W-:Y:S01]  /*5ed0*/  @P4 FFMA.FTZ R180, R16, R185, R186 ;  /* 0x000000b910b44223 */ /* 0x001fe200000100ba */
        /* <DEDUP_REMOVED lines=14> */
.L_x_2899:
[----:B------:R-:W-:Y:S05]  /*5fc0*/  @!P2 BRA `(.L_x_2900) ;  /* 0x00000000003ca947 */ /* 0x000fea0003800000 */
        /* <DEDUP_REMOVED lines=15> */
.L_x_2900:
        /* <DEDUP_REMOVED lines=16> */
.L_x_2901:
        /* <DEDUP_REMOVED lines=16> */
.L_x_2902:
        /* <DEDUP_REMOVED lines=16> */
.L_x_2903:
        /* <DEDUP_REMOVED lines=16> */
.L_x_2904:
[----:B------:R-:W-:Y:S05]  /*64c0*/  @!P2 BRA `(.L_x_2897) ;  /* 0x0000001c0004a947 */ /* 0x000fea0003800000 */
[----:B-----5:R-:W-:Y:S01]  /*64d0*/  ISETP.GE.U32.AND P3, PT, R246, RZ, PT ;  /* 0x000000fff600720c */ /* 0x020fe20003f66070 */
[----:B0-----:R-:W-:Y:S01]  /*64e0*/  @P4 FFMA.FTZ R180, R196, R185, R186 ;  /* 0x000000b9c4b44223 */ /* 0x001fe200000100ba */
        /* <DEDUP_REMOVED lines=15> */
.L_x_2888:
        /* <DEDUP_REMOVED lines=41> */
.L_x_2906:
        /* <DEDUP_REMOVED lines=17> */
.L_x_2907:
        /* <DEDUP_REMOVED lines=17> */
.L_x_2908:
        /* <DEDUP_REMOVED lines=17> */
.L_x_2909:
        /* <DEDUP_REMOVED lines=20> */
.L_x_2910:
        /* <DEDUP_REMOVED lines=18> */
.L_x_2911:
        /* <DEDUP_REMOVED lines=26> */
.L_x_2912:
        /* <DEDUP_REMOVED lines=20> */
.L_x_2905:
[----:B------:R-:W-:Y:S05]  /*70e0*/  @!P2 BRA `(.L_x_2913) ;  /* 0x00000000007ca947 */ /* 0x000fea0003800000 */
[----:B-----5:R-:W-:Y:S01]  /*70f0*/  LOP3.LUT P3, RZ, R246, 0xff, RZ, 0xc0, !PT ;  /* 0x000000fff6ff7812 */ /* 0x020fe2000786c0ff */
[----:B------:R-:W-:Y:S01]  /*7100*/  BSSY.RECONVERGENT B0, `(.L_x_2914) ;  /* 0x000000c000007945 */ /* 0x000fe20003800200 */
[----:B0-----:R-:W-:-:S11]  /*7110*/  HFMA2 R181, -RZ, RZ, 0, 0 ;  /* 0x00000000ffb57431 */ /* 0x001fd600000001ff */
[----:B------:R-:W-:Y:S05]  /*7120*/  @!P3 BRA `(.L_x_2915) ;  /* 0x000000000024b947 */ /* 0x000fea0003800000 */
[----:B------:R-:W-:Y:S01]  /*7130*/  FFMA.FTZ R181, R15, R185, R186 ;  /* 0x000000b90fb57223 */ /* 0x000fe200000100ba */
[----:B------:R-:W-:-:S03]  /*7140*/  ISETP.GT.AND P4, PT, R235, RZ, PT ;  /* 0x000000ffeb00720c */ /* 0x000fc60003f84270 */
[----:B------:R-:W-:-:S04]  /*7150*/  FADD.FTZ R181, R14, -R181 ;  /* 0x800000b50eb57221 */ /* 0x000fc80000010000 */
[----:B------:R-:W-:Y:S01]  /*7160*/  FMUL.FTZ R180, R236, R181 ;  /* 0x000000b5ecb47220 */ /* 0x000fe20000410000 */
[----:B------:R-:W-:-:S04]  /*7170*/  HADD2.F32 R181, -RZ, R168.H0_H0 ;  /* 0x200000a8ffb57230 */ /* 0x000fc80000004100 */
[----:B------:R-:W-:-:S05]  /*7180*/  FSEL R180, R180, RZ, P4 ;  /* 0x000000ffb4b47208 */ /* 0x000fca0002000000 */
[----:B------:R-:W-:-:S04]  /*7190*/  FMUL.FTZ R180, R180, UR17 ;  /* 0x00000011b4b47c20 */ /* 0x000fc80008410000 */
[----:B------:R-:W-:-:S04]  /*71a0*/  FMUL.FTZ R180, R180, UR16 ;  /* 0x00000010b4b47c20 */ /* 0x000fc80008410000 */
[----:B------:R-:W-:-:S07]  /*71b0*/  FMUL.FTZ R181, R181, R180 ;  /* 0x000000b4b5b57220 */ /* 0x000fce0000410000 */
.L_x_2915:
[----:B------:R-:W-:Y:S05]  /*71c0*/  BSYNC.RECONVERGENT B0 ;  /* 0x0000000000007941 */ /* 0x000fea0003800200 */
.L_x_2914:
        /* <DEDUP_REMOVED lines=13> */
.L_x_2917:
[----:B------:R-:W-:Y:S05]  /*72a0*/  BSYNC.RECONVERGENT B0 ;  /* 0x0000000000007941 */ /* 0x000fea0003800200 */
.L_x_2916:
[----:B------:R-:W-:Y:S02]  /*72b0*/  F2FP.F16.F32.PACK_AB R180, RZ, R124 ;  /* 0x0000007cffb4723e */ /* 0x000fe400000000ff */
[----:B------:R-:W-:Y:S02]  /*72c0*/  MOV R124, R181 ;  /* 0x000000b5007c7202 */ /* 0x000fe40000000f00 */
[----:B------:R-:W-:-:S07]  /*72d0*/  PRMT R172, R180, 0x7610, R172 ;  /* 0x00007610b4ac7816 */ /* 0x000fce00000000ac */
.L_x_2913:
        /* <DEDUP_REMOVED lines=9> */
[----:B------:R-:W-:-:S04]  /*7370*/  HADD2.F32 R181, -RZ, R168.H1_H1 ;  /* 0x300000a8ffb57230 */ /* 0x000fc80000004100 */
[----:B------:R-:W-:-:S05]  /*7380*/  FSEL R180, R180, RZ, P4 ;  /* 0x000000ffb4b47208 */ /* 0x000fca0002000000 */
[----:B------:R-:W-:-:S04]  /*7390*/  FMUL.FTZ R180, R180, UR17 ;  /* 0x00000011b4b47c20 */ /* 0x000fc80008410000 */
[----:B------:R-:W-:-:S04]  /*73a0*/  FMUL.FTZ R180, R180, UR16 ;  /* 0x00000010b4b47c20 */ /* 0x000fc80008410000 */
[----:B------:R-:W-:-:S07]  /*73b0*/  FMUL.FTZ R180, R181, R180 ;  /* 0x000000b4b5b47220 */ /* 0x000fce0000410000 */
.L_x_2920:
[----:B------:R-:W-:Y:S05]  /*73c0*/  BSYNC.RECONVERGENT B0 ;  /* 0x0000000000007941 */ /* 0x000fea0003800200 */
.L_x_2919:
        /* <DEDUP_REMOVED lines=13> */
.L_x_2922:
[----:B------:R-:W-:Y:S05]  /*74a0*/  BSYNC.RECONVERGENT B0 ;  /* 0x0000000000007941 */ /* 0x000fea0003800200 */
.L_x_2921:
[----:B------:R-:W-:Y:S02]  /*74b0*/  F2FP.F16.F32.PACK_AB R180, RZ, R125 ;  /* 0x0000007dffb4723e */ /* 0x000fe400000000ff */
[----:B------:R-:W-:Y:S02]  /*74c0*/  MOV R125, R181 ;  /* 0x000000b5007d7202 */ /* 0x000fe40000000f00 */
[----:B------:R-:W-:-:S07]  /*74d0*/  PRMT R172, R172, 0x5410, R180 ;  /* 0x00005410acac7816 */ /* 0x000fce00000000b4 */
.L_x_2918:
        /* <DEDUP_REMOVED lines=14> */
.L_x_2925:
[----:B------:R-:W-:Y:S05]  /*75c0*/  BSYNC.RECONVERGENT B0 ;  /* 0x0000000000007941 */ /* 0x000fea0003800200 */
.L_x_2924:
        /* <DEDUP_REMOVED lines=13> */
.L_x_2927:
[----:B------:R-:W-:Y:S05]  /*76a0*/  BSYNC.RECONVERGENT B0 ;  /* 0x0000000000007941 */ /* 0x000fea0003800200 */
.L_x_2926:
[----:B------:R-:W-:Y:S02]  /*76b0*/  F2FP.F16.F32.PACK_AB R180, RZ, R126 ;  /* 0x0000007effb4723e */ /* 0x000fe400000000ff */
[----:B------:R-:W-:Y:S02]  /*76c0*/  MOV R126, R181 ;  /* 0x000000b5007e7202 */ /* 0x000fe40000000f00 */
[----:B------:R-:W-:-:S07]  /*76d0*/  PRMT R173, R180, 0x7610, R173 ;  /* 0x00007610b4ad7816 */ /* 0x000fce00000000ad */
.L_x_2923:
        /* <DEDUP_REMOVED lines=14> */
.L_x_2930:
[----:B------:R-:W-:Y:S05]  /*77c0*/  BSYNC.RECONVERGENT B0 ;  /* 0x0000000000007941 */ /* 0x000fea0003800200 */
.L_x_2929:
        /* <DEDUP_REMOVED lines=13> */
.L_x_2932:
[----:B------:R-:W-:Y:S05]  /*78a0*/  BSYNC.RECONVERGENT B0 ;  /* 0x0000000000007941 */ /* 0x000fea0003800200 */
.L_x_2931:
[----:B------:R-:W-:Y:S02]  /*78b0*/  F2FP.F16.F32.PACK_AB R180, RZ, R127 ;  /* 0x0000007fffb4723e */ /* 0x000fe400000000ff */
[----:B------:R-:W-:Y:S02]  /*78c0*/  MOV R127, R181 ;  /* 0x000000b5007f7202 */ /* 0x000fe40000000f00 */
[----:B------:R-:W-:-:S07]  /*78d0*/  PRMT R173, R173, 0x5410, R180 ;  /* 0x00005410adad7816 */ /* 0x000fce00000000b4 */
.L_x_2928:
        /* <DEDUP_REMOVED lines=14> */
.L_x_2935:
[----:B------:R-:W-:Y:S05]  /*79c0*/  BSYNC.RECONVERGENT B0 ;  /* 0x0000000000007941 */ /* 0x000fea0003800200 */
.L_x_2934:
        /* <DEDUP_REMOVED lines=13> */
.L_x_2937:
[----:B------:R-:W-:Y:S05]  /*7aa0*/  BSYNC.RECONVERGENT B0 ;  /* 0x0000000000007941 */ /* 0x000fea0003800200 */
.L_x_2936:
[----:B------:R-:W-:Y:S02]  /*7ab0*/  F2FP.F16.F32.PACK_AB R180, RZ, R120 ;  /* 0x00000078ffb4723e */ /* 0x000fe400000000ff */
[----:B------:R-:W-:Y:S02]  /*7ac0*/  MOV R120, R181 ;  /* 0x000000b500787202 */ /* 0x000fe40000000f00 */
[----:B------:R-:W-:-:S07]  /*7ad0*/  PRMT R174, R180, 0x7610, R174 ;  /* 0x00007610b4ae7816 */ /* 0x000fce00000000ae */
.L_x_2933:
        /* <DEDUP_REMOVED lines=14> */
.L_x_2940:
[----:B------:R-:W-:Y:S05]  /*7bc0*/  BSYNC.RECONVERGENT B0 ;  /* 0x0000000000007941 */ /* 0x000fea0003800200 */
.L_x_2939:
        /* <DEDUP_REMOVED lines=13> */
.L_x_2942:
[----:B------:R-:W-:Y:S05]  /*7ca0*/  BSYNC.RECONVERGENT B0 ;  /* 0x0000000000007941 */ /* 0x000fea0003800200 */
.L_x_2941:
[----:B------:R-:W-:Y:S02]  /*7cb0*/  F2FP.F16.F32.PACK_AB R180, RZ, R121 ;  /* 0x00000079ffb4723e */ /* 0x000fe400000000ff */
[----:B------:R-:W-:Y:S02]  /*7cc0*/  MOV R121, R181 ;  /* 0x000000b500797202 */ /* 0x000fe40000000f00 */
[----:B------:R-:W-:-:S07]  /*7cd0*/  PRMT R174, R174, 0x5410, R180 ;  /* 0x00005410aeae7816 */ /* 0x000fce00000000b4 */
.L_x_2938:
        /* <DEDUP_REMOVED lines=14> */
.L_x_2945:
[----:B------:R-:W-:Y:S05]  /*7dc0*/  BSYNC.RECONVERGENT B0 ;  /* 0x0000000000007941 */ /* 0x000fea0003800200 */
.L_x_2944:
        /* <DEDUP_REMOVED lines=13> */
.L_x_2947:
[----:B------:R-:W-:Y:S05]  /*7ea0*/  BSYNC.RECONVERGENT B0 ;  /* 0x0000000000007941 */ /* 0x000fea0003800200 */
.L_x_2946:
[----:B------:R-:W-:Y:S02]  /*7eb0*/  F2FP.F16.F32.PACK_AB R180, RZ, R122 ;  /* 0x0000007affb4723e */ /* 0x000fe400000000ff */
[----:B------:R-:W-:Y:S02]  /*7ec0*/  MOV R122, R181 ;  /* 0x000000b5007a7202 */ /* 0x000fe40000000f00 */
[----:B------:R-:W-:-:S07]  /*7ed0*/  PRMT R175, R180, 0x7610, R175 ;  /* 0x00007610b4af7816 */ /* 0x000fce00000000af */
.L_x_2943:
[----:B------:R-:W-:Y:S05]  /*7ee0*/  @!P2 BRA `(.L_x_2897) ;  /* 0x00000000007ca947 */ /* 0x000fea0003800000 */
[----:B-----5:R-:W-:Y:S01]  /*7ef0*/  ISETP.GE.U32.AND P3, PT, R246, RZ, PT ;  /* 0x000000fff600720c */ /* 0x020fe20003f66070 */
[----:B------:R-:W-:Y:S01]  /*7f00*/  BSSY.RECONVERGENT B0, `(.L_x_2948) ;  /* 0x000000d000007945 */ /* 0x000fe20003800200 */
[----:B0-----:R-:W-:Y:S02]  /*7f10*/  HFMA2 R180, -RZ, RZ, 0, 0 ;  /* 0x00000000ffb47431 */ /* 0x001fe400000001ff */
[----:B------:R-:W-:-:S13]  /*7f20*/  ISETP.GE.U32.AND.EX P3, PT, R247, 0x1000000, PT, P3 ;  /* 0x01000000f700780c */ /* 0x000fda0003f66130 */
        /* <DEDUP_REMOVED lines=10> */
.L_x_2949:
[----:B------:R-:W-:Y:S05]  /*7fd0*/  BSYNC.RECONVERGENT B0 ;  /* 0x0000000000007941 */ /* 0x000fea0003800200 */
.L_x_2948:
[----:B------:R-:W-:Y:S01]  /*7fe0*/  BSSY.RECONVERGENT B0, `(.L_x_2950) ;  /* 0x000000d000007945 */ /* 0x000fe20003800200 */
[----:B------:R-:W-:Y:S01]  /*7ff0*/  FADD.FTZ R123, R123, R180 ;  /* 0x000000b47b7b7221 */ /* 0x000fe20000010000 */
[----:B------:R-:W-:Y:S02]  /*8000*/  MOV R180, RZ ;  /* 0x000000ff00b47202 */ /* 0x000fe40000000f00 */
        /* <DEDUP_REMOVED lines=10> */
.L_x_2951:
[----:B------:R-:W-:Y:S05]  /*80b0*/  BSYNC.RECONVERGENT B0 ;  /* 0x0000000000007941 */ /* 0x000fea0003800200 */
.L_x_2950:
[----:B------:R-:W-:-:S04]  /*80c0*/  F2FP.F16.F32.PACK_AB R180, RZ, R180 ;  /* 0x000000b4ffb4723e */ /* 0x000fc800000000ff */
[----:B------:R-:W-:-:S07]  /*80d0*/  PRMT R175, R175, 0x5410, R180 ;  /* 0x00005410afaf7816 */ /* 0x000fce00000000b4 */
.L_x_2897:
        /* <DEDUP_REMOVED lines=13> */
.L_x_2952:
[----:B------:R-:W-:Y:S05]  /*81b0*/  @!P1 BRA `(.L_x_2953) ;  /* 0x0000001000509947 */ /* 0x000fea0003800000 */
[----:B------:R-:W-:Y:S05]  /*81c0*/  @!P0 BRA `(.L_x_2954) ;  /* 0x00000008003c8947 */ /* 0x000fea0003800000 */
[----:B------:R-:W-:Y:S01]  /*81d0*/  ISETP.GT.AND P3, PT, R235, RZ, PT ;  /* 0x000000ffeb00720c */ /* 0x000fe20003f64270 */
[----:B-----5:R-:W-:Y:S02]  /*81e0*/  HADD2.F32 R191, -RZ, R28.H1_H1 ;  /* 0x3000001cffbf7230 */ /* 0x020fe40000004100 */
[----:B0-----:R-:W-:Y:S02]  /*81f0*/  HADD2.F32 R183, -RZ, R31.H0_H0 ;  /* 0x2000001fffb77230 */ /* 0x001fe40000004100 */
[----:B------:R-:W-:Y:S02]  /*8200*/  HADD2.F32 R189, -RZ, R30.H0_H0 ;  /* 0x2000001effbd7230 */ /* 0x000fe40000004100 */
[--C-:B------:R-:W-:Y:S02]  /*8210*/  HADD2.F32 R177, -RZ, R29.reuse.H0_H0 ;  /* 0x2000001dffb17230 */ /* 0x100fe40000004100 */
[----:B------:R-:W-:-:S04]  /*8220*/  HADD2.F32 R187, -RZ, R29.H1_H1 ;  /* 0x3000001dffbb7230 */ /* 0x000fc80000004100 */
        /* <DEDUP_REMOVED lines=8> */
[C---:B------:R-:W-:Y:S01]  /*82b0*/  @P3 FFMA.FTZ R191, R236.reuse, R176, R191 ;  /* 0x000000b0ecbf3223 */ /* 0x040fe200000100bf */
[----:B------:R-:W-:Y:S01]  /*82c0*/  @P3 FFMA.FTZ R177, R236, R178, R177 ;  /* 0x000000b2ecb13223 */ /* 0x000fe200000100b1 */
[----:B------:R-:W-:Y:S01]  /*82d0*/  @P3 FADD.FTZ R176, R206, -R179 ;  /* 0x800000b3ceb03221 */ /* 0x000fe20000010000 */
[----:B------:R-:W-:Y:S01]  /*82e0*/  @P3 FFMA.FTZ R183, R236, R181, R183 ;  /* 0x000000b5ecb73223 */ /* 0x000fe200000100b7 */
[-CC-:B------:R-:W-:Y:S01]  /*82f0*/  @P3 FFMA.FTZ R181, R214, R185.reuse, R186.reuse ;  /* 0x000000b9d6b53223 */ /* 0x180fe200000100ba */
[-CC-:B------:R-:W-:Y:S01]  /*8300*/  @P3 FFMA.FTZ R180, R204, R185.reuse, R186.reuse ;  /* 0x000000b9ccb43223 */ /* 0x180fe200000100ba */
[----:B------:R-:W-:Y:S01]  /*8310*/  @P3 FFMA.FTZ R189, R236, R176, R189 ;  /* 0x000000b0ecbd3223 */ /* 0x000fe200000100bd */
[----:B------:R-:W-:Y:S01]  /*8320*/  @P3 FFMA.FTZ R178, R208, R185, R186 ;  /* 0x000000b9d0b23223 */ /* 0x000fe200000100ba */
[----:B------:R-:W-:Y:S01]  /*8330*/  @P3 FADD.FTZ R176, R212, -R181 ;  /* 0x800000b5d4b03221 */ /* 0x000fe20000010000 */
[----:B------:R-:W-:-:S02]  /*8340*/  HADD2.F32 R181, -RZ, R31.H1_H1 ;  /* 0x3000001fffb57230 */ /* 0x000fc40000004100 */
[----:B------:R-:W-:Y:S01]  /*8350*/  @P3 FADD.FTZ R180, R205, -R180 ;  /* 0x800000b4cdb43221 */ /* 0x000fe20000010000 */
[----:B------:R-:W-:Y:S02]  /*8360*/  HADD2.F32 R179, -RZ, R30.H1_H1 ;  /* 0x3000001effb37230 */ /* 0x000fe40000004100 */
[----:B------:R-:W-:Y:S01]  /*8370*/  @P3 FADD.FTZ R178, R209, -R178 ;  /* 0x800000b2d1b23221 */ /* 0x000fe20000010000 */
[----:B------:R-:W-:Y:S01]  /*8380*/  @P3 FFMA.FTZ R181, R236, R176, R181 ;  /* 0x000000b0ecb53223 */ /* 0x000fe200000100b5 */
[----:B------:R-:W-:Y:S01]  /*8390*/  @P3 FADD.FTZ R176, R198, -R239 ;  /* 0x800000efc6b03221 */ /* 0x000fe20000010000 */
[----:B------:R-:W-:Y:S02]  /*83a0*/  HADD2.F32 R239, -RZ, R28.H0_H0 ;  /* 0x2000001cffef7230 */ /* 0x000fe40000004100 */
[C---:B------:R-:W-:Y:S01]  /*83b0*/  @P3 FFMA.FTZ R187, R236.reuse, R180, R187 ;  /* 0x000000b4ecbb3223 */ /* 0x040fe200000100bb */
[C---:B------:R-:W-:Y:S02]  /*83c0*/  @P3 FFMA.FTZ R179, R236.reuse, R178, R179 ;  /* 0x000000b2ecb33223 */ /* 0x040fe400000100b3 */
        /* <DEDUP_REMOVED lines=14> */
.L_x_2955:
        /* <DEDUP_REMOVED lines=14> */
.L_x_2956:
        /* <DEDUP_REMOVED lines=13> */
.L_x_2957:
        /* <DEDUP_REMOVED lines=14> */
.L_x_2958:
        /* <DEDUP_REMOVED lines=13> */
.L_x_2959:
        /* <DEDUP_REMOVED lines=14> */
.L_x_2960:
        /* <DEDUP_REMOVED lines=13> */
.L_x_2961:
[----:B------:R-:W-:Y:S01]  /*89c0*/  F2FP.F16.F32.PACK_AB R179, R181, R183 ;  /* 0x000000b7b5b3723e */ /* 0x000fe200000000ff */
[----:B------:R-:W-:Y:S06]  /*89d0*/  @!P2 BRA `(.L_x_2962) ;  /* 0x0000002000eca947 */ /* 0x000fec0003800000 */
        /* <DEDUP_REMOVED lines=14> */
.L_x_2954:
[----:B------:R-:W-:Y:S01]  /*8ac0*/  ISETP.GT.AND P4, PT, R235, RZ, PT ;  /* 0x000000ffeb00720c */ /* 0x000fe20003f84270 */
[----:B------:R-:W-:-:S12]  /*8ad0*/  @!P2 BRA `(.L_x_2963) ;  /* 0x00000000003ca947 */ /* 0x000fd80003800000 */
[----:B0-----:R-:W-:Y:S01]  /*8ae0*/  @P4 FFMA.FTZ R183, R199, R185, R186 ;  /* 0x000000b9c7b74223 */ /* 0x001fe200000100ba */
        /* <DEDUP_REMOVED lines=14> */
.L_x_2963:
        /* <DEDUP_REMOVED lines=16> */
.L_x_2964:
[----:B------:R-:W-:Y:S05]  /*8cd0*/  @!P2 BRA `(.L_x_2965) ;  /* 0x00000000003ca947 */ /* 0x000fea0003800000 */
        /* <DEDUP_REMOVED lines=15> */
.L_x_2965:
        /* <DEDUP_REMOVED lines=16> */
.L_x_2966:
        /* <DEDUP_REMOVED lines=16> */
.L_x_2967:
        /* <DEDUP_REMOVED lines=16> */
.L_x_2968:
        /* <DEDUP_REMOVED lines=16> */
.L_x_2969:
[----:B------:R-:W-:Y:S05]  /*91d0*/  @!P2 BRA `(.L_x_2962) ;  /* 0x0000001800eca947 */ /* 0x000fea0003800000 */
[----:B-----5:R-:W-:Y:S01]  /*91e0*/  ISETP.GE.U32.AND P3, PT, R242, RZ, PT ;  /* 0x000000fff200720c */ /* 0x020fe20003f66070 */
[----:B0-----:R-:W-:Y:S01]  /*91f0*/  @P4 FFMA.FTZ R183, R214, R185, R186 ;  /* 0x000000b9d6b74223 */ /* 0x001fe200000100ba */
[----:B------:R-:W-:Y:S02]  /*9200*/  HADD2.F32 R181, -RZ, R31.H1_H1 ;  /* 0x3000001fffb57230 */ /* 0x000fe40000004100 */
[----:B------:R-:W-:Y:S01]  /*9210*/  HFMA2 R182, -RZ, RZ, 0, 0 ;  /* 0x00000000ffb67431 */ /* 0x000fe200000001ff */
[----:B------:R-:W-:Y:S01]  /*9220*/  ISETP.GE.U32.AND.EX P3, PT, R243, 0x1000000, PT, P3 ;  /* 0x01000000f300780c */ /* 0x000fe20003f66130 */
[----:B------:R-:W-:-:S04]  /*9230*/  @P4 FADD.FTZ R183, R212, -R183 ;  /* 0x800000b7d4b74221 */ /* 0x000fc80000010000 */
[----:B------:R-:W-:-:S04]  /*9240*/  @P4 FFMA.FTZ R181, R236, R183, R181 ;  /* 0x000000b7ecb54223 */ /* 0x000fc800000100b5 */
[----:B------:R-:W-:-:S04]  /*9250*/  FMUL.FTZ R181, R181, UR17 ;  /* 0x00000011b5b57c20 */ /* 0x000fc80008410000 */
[----:B------:R-:W-:Y:S02]  /*9260*/  @P3 HADD2.F32 R180, -RZ, R51.H1_H1 ;  /* 0x30000033ffb43230 */ /* 0x000fe40000004100 */
[----:B------:R-:W-:Y:S01]  /*9270*/  FMUL.FTZ R181, R181, UR16 ;  /* 0x00000010b5b57c20 */ /* 0x000fe20008410000 */
[----:B------:R-:W-:-:S03]  /*9280*/  @P3 HADD2.F32 R188, -RZ, R171.H1_H1 ;  /* 0x300000abffbc3230 */ /* 0x000fc60000004100 */
[-C--:B------:R-:W-:Y:S01]  /*9290*/  @P3 FMUL.FTZ R182, R180, R181.reuse ;  /* 0x000000b5b4b63220 */ /* 0x080fe20000410000 */
[----:B------:R-:W-:Y:S01]  /*92a0*/  MOV R180, RZ ;  /* 0x000000ff00b47202 */ /* 0x000fe20000000f00 */
[----:B------:R-:W-:-:S03]  /*92b0*/  @P3 FMUL.FTZ R180, R188, R181 ;  /* 0x000000b5bcb43220 */ /* 0x000fc60000410000 */
[----:B------:R-:W-:Y:S01]  /*92c0*/  F2FP.F16.F32.PACK_AB R182, RZ, R182 ;  /* 0x000000b6ffb6723e */ /* 0x000fe200000000ff */
[----:B------:R-:W-:-:S03]  /*92d0*/  FADD.FTZ R115, R115, R180 ;  /* 0x000000b473737221 */ /* 0x000fc60000010000 */
[----:B------:R-:W-:Y:S01]  /*92e0*/  PRMT R175, R175, 0x5410, R182 ;  /* 0x00005410afaf7816 */ /* 0x000fe200000000b6 */
[----:B------:R-:W-:Y:S06]  /*92f0*/  BRA `(.L_x_2962) ;  /* 0x0000001800a47947 */ /* 0x000fec0003800000 */
.L_x_2953:
[----:B------:R-:W-:Y:S05]  /*9300*/  @!P0 BRA `(.L_x_2970) ;  /* 0x0000000800bc8947 */ /* 0x000fea0003800000 */
[-CC-:B0-----:R-:W-:Y:S01]  /*9310*/  FFMA.FTZ R177, R199, R185.reuse, R186.reuse ;  /* 0x000000b9c7b17223 */ /* 0x181fe200000100ba */
        /* <DEDUP_REMOVED lines=39> */
.L_x_2971:
        /* <DEDUP_REMOVED lines=17> */
.L_x_2972:
        /* <DEDUP_REMOVED lines=17> */
.L_x_2973:
        /* <DEDUP_REMOVED lines=17> */
.L_x_2974:
        /* <DEDUP_REMOVED lines=20> */
.L_x_2975:
        /* <DEDUP_REMOVED lines=18> */
.L_x_2976:
[-CC-:B------:R-:W-:Y:S01]  /*9b20*/  FFMA.FTZ R181, R214, R185.reuse, R186.reuse ;  /* 0x000000b9d6b57223 */ /* 0x180fe200000100ba */
[----:B------:R-:W-:Y:S01]  /*9b30*/  FFMA.FTZ R179, R211, R185, R186 ;  /* 0x000000b9d3b37223 */ /* 0x000fe200000100ba */
[----:B------:R-:W-:Y:S02]  /*9b40*/  F2FP.F16.F32.PACK_AB R176, R188, R190 ;  /* 0x000000bebcb0723e */ /* 0x000fe400000000ff */
[----:B------:R-:W-:Y:S01]  /*9b50*/  FADD.FTZ R181, R212, -R181 ;  /* 0x800000b5d4b57221 */ /* 0x000fe20000010000 */
[----:B------:R-:W-:-:S03]  /*9b60*/  FADD.FTZ R179, R210, -R179 ;  /* 0x800000b3d2b37221 */ /* 0x000fc60000010000 */
        /* <DEDUP_REMOVED lines=21> */
.L_x_2977:
        /* <DEDUP_REMOVED lines=20> */
.L_x_2970:
        /* <DEDUP_REMOVED lines=14> */
.L_x_2980:
[----:B------:R-:W-:Y:S05]  /*9ee0*/  BSYNC.RECONVERGENT B0 ;  /* 0x0000000000007941 */ /* 0x000fea0003800200 */
.L_x_2979:
        /* <DEDUP_REMOVED lines=13> */
.L_x_2982:
[----:B------:R-:W-:Y:S05]  /*9fc0*/  BSYNC.RECONVERGENT B0 ;  /* 0x0000000000007941 */ /* 0x000fea0003800200 */
.L_x_2981:
[----:B------:R-:W-:-:S04]  /*9fd0*/  F2FP.F16.F32.PACK_AB R180, RZ, R180 ;  /* 0x000000b4ffb4723e */ /* 0x000fc800000000ff */
[----:B------:R-:W-:-:S07]  /*9fe0*/  PRMT R172, R180, 0x7610, R172 ;  /* 0x00007610b4ac7816 */ /* 0x000fce00000000ac */
.L_x_2978:
        /* <DEDUP_REMOVED lines=14> */
.L_x_2985:
[----:B------:R-:W-:Y:S05]  /*a0d0*/  BSYNC.RECONVERGENT B0 ;  /* 0x0000000000007941 */ /* 0x000fea0003800200 */
.L_x_2984:
        /* <DEDUP_REMOVED lines=13> */
.L_x_2987:
[----:B------:R-:W-:Y:S05]  /*a1b0*/  BSYNC.RECONVERGENT B0 ;  /* 0x0000000000007941 */ /* 0x000fea0003800200 */
.L_x_2986:
[----:B------:R-:W-:-:S04]  /*a1c0*/  F2FP.F16.F32.PACK_AB R180, RZ, R180 ;  /* 0x000000b4ffb4723e */ /* 0x000fc800000000ff */
[----:B------:R-:W-:-:S07]  /*a1d0*/  PRMT R172, R172, 0x5410, R180 ;  /* 0x00005410acac7816 */ /* 0x000fce00000000b4 */
.L_x_2983:
        /* <DEDUP_REMOVED lines=14> */
.L_x_2990:
[----:B------:R-:W-:Y:S05]  /*a2c0*/  BSYNC.RECONVERGENT B0 ;  /* 0x0000000000007941 */ /* 0x000fea0003800200 */
.L_x_2989:
        /* <DEDUP_REMOVED lines=13> */
.L_x_2992:
[----:B------:R-:W-:Y:S05]  /*a3a0*/  BSYNC.RECONVERGENT B0 ;  /* 0x0000000000007941 */ /* 0x000fea0003800200 */
.L_x_2991:
[----:B------:R-:W-:-:S04]  /*a3b0*/  F2FP.F16.F32.PACK_AB R180, RZ, R180 ;  /* 0x000000b4ffb4723e */ /* 0x000fc800000000ff */
[----:B------:R-:W-:-:S07]  /*a3c0*/  PRMT R173, R180, 0x7610, R173 ;  /* 0x00007610b4ad7816 */ /* 0x000fce00000000ad */
.L_x_2988:
        /* <DEDUP_REMOVED lines=14> */
.L_x_2995:
[----:B------:R-:W-:Y:S05]  /*a4b0*/  BSYNC.RECONVERGENT B0 ;  /* 0x0000000000007941 */ /* 0x000fea0003800200 */
.L_x_2994:
        /* <DEDUP_REMOVED lines=13> */
.L_x_2997:
[----:B------:R-:W-:Y:S05]  /*a590*/  BSYNC.RECONVERGENT B0 ;  /* 0x0000000000007941 */ /* 0x000fea0003800200 */
.L_x_2996:
[----:B------:R-:W-:-:S04]  /*a5a0*/  F2FP.F16.F32.PACK_AB R180, RZ, R180 ;  /* 0x000000b4ffb4723e */ /* 0x000fc800000000ff */
[----:B------:R-:W-:-:S07]  /*a5b0*/  PRMT R173, R173, 0x5410, R180 ;  /* 0x00005410adad7816 */ /* 0x000fce00000000b4 */
.L_x_2993:
        /* <DEDUP_REMOVED lines=14> */
.L_x_3000:
[----:B------:R-:W-:Y:S05]  /*a6a0*/  BSYNC.RECONVERGENT B0 ;  /* 0x0000000000007941 */ /* 0x000fea0003800200 */
.L_x_2999:
        /* <DEDUP_REMOVED lines=13> */
.L_x_3002:
[----:B------:R-:W-:Y:S05]  /*a780*/  BSYNC.RECONVERGENT B0 ;  /* 0x0000000000007941 */ /* 0x000fea0003800200 */
.L_x_3001:
[----:B------:R-:W-:-:S04]  /*a790*/  F2FP.F16.F32.PACK_AB R180, RZ, R180 ;  /* 0x000000b4ffb4723e */ /* 0x000fc800000000ff */
[----:B------:R-:W-:-:S07]  /*a7a0*/  PRMT R174, R180, 0x7610, R174 ;  /* 0x00007610b4ae7816 */ /* 0x000fce00000000ae */
.L_x_2998:
        /* <DEDUP_REMOVED lines=14> */
.L_x_3005:
[----:B------:R-:W-:Y:S05]  /*a890*/  BSYNC.RECONVERGENT B0 ;  /* 0x0000000000007941 */ /* 0x000fea0003800200 */
.L_x_3004:
        /* <DEDUP_REMOVED lines=13> */
.L_x_3007:
[----:B------:R-:W-:Y:S05]  /*a970*/  BSYNC.RECONVERGENT B0 ;  /* 0x0000000000007941 */ /* 0x000fea0003800200 */
.L_x_3006:
[----:B------:R-:W-:-:S04]  /*a980*/  F2FP.F16.F32.PACK_AB R180, RZ, R180 ;  /* 0x000000b4ffb4723e */ /* 0x000fc800000000ff */
[----:B------:R-:W-:-:S07]  /*a990*/  PRMT R174, R174, 0x5410, R180 ;  /* 0x00005410aeae7816 */ /* 0x000fce00000000b4 */
.L_x_3003:
        /* <DEDUP_REMOVED lines=14> */
.L_x_3010:
[----:B------:R-:W-:Y:S05]  /*aa80*/  BSYNC.RECONVERGENT B0 ;  /* 0x0000000000007941 */ /* 0x000fea0003800200 */
.L_x_3009:
        /* <DEDUP_REMOVED lines=13> */
.L_x_3012:
[----:B------:R-:W-:Y:S05]  /*ab60*/  BSYNC.RECONVERGENT B0 ;  /* 0x0000000000007941 */ /* 0x000fea0003800200 */
.L_x_3011:
[----:B------:R-:W-:-:S04]  /*ab70*/  F2FP.F16.F32.PACK_AB R180, RZ, R180 ;  /* 0x000000b4ffb4723e */ /* 0x000fc800000000ff */
[----:B------:R-:W-:-:S07]  /*ab80*/  PRMT R175, R180, 0x7610, R175 ;  /* 0x00007610b4af7816 */ /* 0x000fce00000000af */
.L_x_3008:
        /* <DEDUP_REMOVED lines=15> */
.L_x_3014:
[----:B------:R-:W-:Y:S05]  /*ac80*/  BSYNC.RECONVERGENT B0 ;  /* 0x0000000000007941 */ /* 0x000fea0003800200 */
.L_x_3013:
[----:B------:R-:W-:Y:S01]  /*ac90*/  BSSY.RECONVERGENT B0, `(.L_x_3015) ;  /* 0x000000d000007945 */ /* 0x000fe20003800200 */
[----:B------:R-:W-:Y:S01]  /*aca0*/  FADD.FTZ R115, R115, R180 ;  /* 0x000000b473737221 */ /* 0x000fe20000010000 */
[----:B------:R-:W-:Y:S02]  /*acb0*/  MOV R180, RZ ;  /* 0x000000ff00b47202 */ /* 0x000fe40000000f00 */
        /* <DEDUP_REMOVED lines=10> */
.L_x_3016:
[----:B------:R-:W-:Y:S05]  /*ad60*/  BSYNC.RECONVERGENT B0 ;  /* 0x0000000000007941 */ /* 0x000fea0003800200 */
.L_x_3015:
[----:B------:R-:W-:-:S04]  /*ad70*/  F2FP.F16.F32.PACK_AB R180, RZ, R180 ;  /* 0x000000b4ffb4723e */ /* 0x000fc800000000ff */
[----:B------:R-:W-:-:S07]  /*ad80*/  PRMT R175, R175, 0x5410, R180 ;  /* 0x00005410afaf7816 */ /* 0x000fce00000000b4 */
.L_x_2962:
        /* <DEDUP_REMOVED lines=13> */
.L_x_3017:
[----:B------:R-:W-:Y:S05]  /*ae60*/  @!P1 BRA `(.L_x_3018) ;  /* 0x0000001000689947 */ /* 0x000fea0003800000 */
[----:B------:R-:W-:Y:S05]  /*ae70*/  @!P0 BRA `(.L_x_3019) ;  /* 0x0000000800388947 */ /* 0x000fea0003800000 */
[----:B------:R-:W-:Y:S01]  /*ae80*/  ISETP.GT.AND P1, PT, R235, RZ, PT ;  /* 0x000000ffeb00720c */ /* 0x000fe20003f24270 */
[----:B0----5:R-:W-:Y:S02]  /*ae90*/  HADD2.F32 R179, -RZ, R24.H0_H0 ;  /* 0x20000018ffb37230 */ /* 0x021fe40000004100 */
[--C-:B------:R-:W-:Y:S02]  /*aea0*/  HADD2.F32 R189, -RZ, R25.reuse.H1_H1 ;  /* 0x30000019ffbd7230 */ /* 0x100fe40000004100 */
[----:B------:R-:W-:-:S08]  /*aeb0*/  HADD2.F32 R181, -RZ, R25.H0_H0 ;  /* 0x20000019ffb57230 */ /* 0x000fd00000004100 */
[-CC-:B------:R-:W-:Y:S01]  /*aec0*/  @P1 FFMA.FTZ R176, R223, R185.reuse, R186.reuse ;  /* 0x000000b9dfb01223 */ /* 0x180fe200000100ba */
[-CC-:B------:R-:W-:Y:S01]  /*aed0*/  @P1 FFMA.FTZ R183, R219, R185.reuse, R186.reuse ;  /* 0x000000b9dbb71223 */ /* 0x180fe200000100ba */
[-CC-:B------:R-:W-:Y:S01]  /*aee0*/  @P1 FFMA.FTZ R187, R226, R185.reuse, R186.reuse ;  /* 0x000000b9e2bb1223 */ /* 0x180fe200000100ba */
[-C--:B------:R-:W-:Y:S01]  /*aef0*/  @P1 FFMA.FTZ R182, R228, R185.reuse, R186 ;  /* 0x000000b9e4b61223 */ /* 0x080fe200000100ba */
[----:B------:R-:W-:Y:S01]  /*af00*/  @P1 FADD.FTZ R176, R221, -R176 ;  /* 0x800000b0ddb01221 */ /* 0x000fe20000010000 */
[-CC-:B------:R-:W-:Y:S01]  /*af10*/  @P1 FFMA.FTZ R180, R229, R185.reuse, R186.reuse ;  /* 0x000000b9e5b41223 */ /* 0x180fe200000100ba */
[-CC-:B------:R-:W-:Y:S01]  /*af20*/  @P1 FFMA.FTZ R177, R222, R185.reuse, R186.reuse ;  /* 0x000000b9deb11223 */ /* 0x180fe200000100ba */
[----:B------:R-:W-:Y:S01]  /*af30*/  @P1 FADD.FTZ R178, R218, -R183 ;  /* 0x800000b7dab21221 */ /* 0x000fe20000010000 */
[----:B------:R-:W-:Y:S01]  /*af40*/  @P1 FFMA.FTZ R179, R236, R176, R179 ;  /* 0x000000b0ecb31223 */ /* 0x000fe200000100b3 */
[-CC-:B------:R-:W-:Y:S01]  /*af50*/  @P1 FFMA.FTZ R188, R233, R185.reuse, R186.reuse ;  /* 0x000000b9e9bc1223 */ /* 0x180fe200000100ba */
[----:B------:R-:W-:Y:S01]  /*af60*/  @P1 FFMA.FTZ R235, R232, R185, R186 ;  /* 0x000000b9e8eb1223 */ /* 0x000fe200000100ba */
[----:B------:R-:W-:-:S02]  /*af70*/  HADD2.F32 R176, -RZ, R26.H1_H1 ;  /* 0x3000001affb07230 */ /* 0x000fc40000004100 */
[----:B------:R-:W-:Y:S01]  /*af80*/  @P1 FADD.FTZ R187, R224, -R187 ;  /* 0x800000bbe0bb1221 */ /* 0x000fe20000010000 */
[----:B------:R-:W-:Y:S02]  /*af90*/  HADD2.F32 R183, -RZ, R26.H0_H0 ;  /* 0x2000001affb77230 */ /* 0x000fe40000004100 */
[----:B------:R-:W-:Y:S01]  /*afa0*/  @P1 FADD.FTZ R185, R225, -R182 ;  /* 0x800000b6e1b91221 */ /* 0x000fe20000010000 */
[----:B------:R-:W-:Y:S01]  /*afb0*/  @P1 FADD.FTZ R180, R227, -R180 ;  /* 0x800000b4e3b41221 */ /* 0x000fe20000010000 */
[C---:B------:R-:W-:Y:S01]  /*afc0*/  @P1 FFMA.FTZ R189, R236.reuse, R187, R189 ;  /* 0x000000bbecbd1223 */ /* 0x040fe200000100bd */
[C---:B------:R-:W-:Y:S01]  /*afd0*/  @P1 FFMA.FTZ R181, R236.reuse, R178, R181 ;  /* 0x000000b2ecb51223 */ /* 0x040fe200000100b5 */
[C---:B------:R-:W-:Y:S01]  /*afe0*/  @P1 FFMA.FTZ R176, R236.reuse, R185, R176 ;  /* 0x000000b9ecb01223 */ /* 0x040fe200000100b0 */
[----:B------:R-:W-:Y:S01]  /*aff0*/  @P1 FFMA.FTZ R183, R236, R180, R183 ;  /* 0x000000b4ecb71223 */ /* 0x000fe200000100b7 */
[----:B------:R-:W-:Y:S02]  /*b000*/  HADD2.F32 R187, -RZ, R24.H1_H1 ;  /* 0x30000018ffbb7230 */ /* 0x000fe40000004100 */
[----:B------:R-:W-:Y:S01]  /*b010*/  @P1 FADD.FTZ R177, R220, -R177 ;  /* 0x800000b1dcb11221 */ /* 0x000fe20000010000 */
[----:B------:R-:W-:-:S02]  /*b020*/  HADD2.F32 R185, -RZ, R27.H1_H1 ;  /* 0x3000001bffb97230 */ /* 0x000fc40000004100 */
[----:B------:R-:W-:Y:S01]  /*b030*/  @P1 FADD.FTZ R178, R230, -R235 ;  /* 0x800000ebe6b21221 */ /* 0x000fe20000010000 */
[----:B------:R-:W-:Y:S02]  /*b040*/  HADD2.F32 R180, -RZ, R27.H0_H0 ;  /* 0x2000001bffb47230 */ /* 0x000fe40000004100 */
[----:B------:R-:W-:Y:S01]  /*b050*/  @P1 FADD.FTZ R191, R231, -R188 ;  /* 0x800000bce7bf1221 */ /* 0x000fe20000010000 */
[C---:B------:R-:W-:Y:S01]  /*b060*/  @P1 FFMA.FTZ R187, R236.reuse, R177, R187 ;  /* 0x000000b1ecbb1223 */ /* 0x040fe200000100bb */
[----:B------:R-:W-:Y:S01]  /*b070*/  @P1 FFMA.FTZ R185, R236, R178, R185 ;  /* 0x000000b2ecb91223 */ /* 0x000fe200000100b9 */
[----:B------:R-:W-:Y:S01]  /*b080*/  F2FP.F16.F32.PACK_AB R178, R176, R183 ;  /* 0x000000b7b0b2723e */ /* 0x000fe200000000ff */
[----:B------:R-:W-:Y:S01]  /*b090*/  @P1 FFMA.FTZ R180, R236, R191, R180 ;  /* 0x000000bfecb41223 */ /* 0x000fe200000100b4 */
[----:B------:R-:W-:Y:S01]  /*b0a0*/  F2FP.F16.F32.PACK_AB R177, R189, R181 ;  /* 0x000000b5bdb1723e */ /* 0x000fe200000000ff */
        /* <DEDUP_REMOVED lines=13> */
.L_x_3020:
[----:B------:R-:W-:Y:S05]  /*b180*/  @!P2 BRA `(.L_x_3021) ;  /* 0x000000000030a947 */ /* 0x000fea0003800000 */
        /* <DEDUP_REMOVED lines=12> */
.L_x_3021:
[----:B------:R-:W-:Y:S05]  /*b250*/  @!P2 BRA `(.L_x_3022) ;  /* 0x000000000030a947 */ /* 0x000fea0003800000 */
[----:B------:R-:W-:Y:S01]  /*b260*/  LOP3.LUT P1, RZ, R240, 0xff0000, RZ, 0xc0, !PT ;  /* 0x00ff0000f0ff7812 */ /* 0x000fe2000782c0ff */
[----:B------:R-:W-:Y:S01]  /*b270*/  FMUL.FTZ R181, R181, UR17 ;  /* 0x00000011b5b57c20 */ /* 0x000fe20008410000 */
[----:B------:R-:W-:-:S03]  /*b280*/  HFMA2 R182, -RZ, RZ, 0, 0 ;  /* 0x00000000ffb67431 */ /* 0x000fc600000001ff */
[----:B------:R-:W-:Y:S01]  /*b290*/  FMUL.FTZ R191, R181, UR16 ;  /* 0x00000010b5bf7c20 */ /* 0x000fe20008410000 */
[----:B------:R-:W-:-:S07]  /*b2a0*/  MOV R181, RZ ;  /* 0x000000ff00b57202 */ /* 0x000fce0000000f00 */
[----:B------:R-:W-:-:S05]  /*b2b0*/  @P1 HADD2.F32 R186, -RZ, R53.H0_H0 ;  /* 0x20000035ffba1230 */ /* 0x000fca0000004100 */
[----:B------:R-:W-:Y:S01]  /*b2c0*/  @P1 FMUL.FTZ R182, R191, R186 ;  /* 0x000000babfb61220 */ /* 0x000fe20000410000 */
[----:B------:R-:W-:-:S04]  /*b2d0*/  @P1 HADD2.F32 R186, -RZ, R169.H0_H0 ;  /* 0x200000a9ffba1230 */ /* 0x000fc80000004100 */
[----:B------:R-:W-:Y:S01]  /*b2e0*/  F2FP.F16.F32.PACK_AB R182, RZ, R182 ;  /* 0x000000b6ffb6723e */ /* 0x000fe200000000ff */
[----:B------:R-:W-:-:S03]  /*b2f0*/  @P1 FMUL.FTZ R181, R186, R191 ;  /* 0x000000bfbab51220 */ /* 0x000fc60000410000 */
[----:B------:R-:W-:Y:S01]  /*b300*/  PRMT R173, R182, 0x7610, R173 ;  /* 0x00007610b6ad7816 */ /* 0x000fe200000000ad */
[----:B------:R-:W-:-:S07]  /*b310*/  FADD.FTZ R110, R110, R181 ;  /* 0x000000b56e6e7221 */ /* 0x000fce0000010000 */
.L_x_3022:
[----:B------:R-:W-:Y:S05]  /*b320*/  @!P2 BRA `(.L_x_3023) ;  /* 0x000000000030a947 */ /* 0x000fea0003800000 */
        /* <DEDUP_REMOVED lines=12> */
.L_x_3023:
[----:B------:R-:W-:Y:S05]  /*b3f0*/  @!P2 BRA `(.L_x_3024) ;  /* 0x000000000030a947 */ /* 0x000fea0003800000 */
[----:B------:R-:W-:Y:S01]  /*b400*/  LOP3.LUT P1, RZ, R241, 0xff, RZ, 0xc0, !PT ;  /* 0x000000fff1ff7812 */ /* 0x000fe2000782c0ff */
[----:B------:R-:W-:Y:S01]  /*b410*/  FMUL.FTZ R183, R183, UR17 ;  /* 0x00000011b7b77c20 */ /* 0x000fe20008410000 */
[----:B------:R-:W-:Y:S01]  /*b420*/  HFMA2 R181, -RZ, RZ, 0, 0 ;  /* 0x00000000ffb57431 */ /* 0x000fe200000001ff */
[----:B------:R-:W-:Y:S02]  /*b430*/  MOV R182, RZ ;  /* 0x000000ff00b67202 */ /* 0x000fe40000000f00 */
[----:B------:R-:W-:-:S08]  /*b440*/  FMUL.FTZ R183, R183, UR16 ;  /* 0x00000010b7b77c20 */ /* 0x000fd00008410000 */
[----:B------:R-:W-:Y:S02]  /*b450*/  @P1 HADD2.F32 R186, -RZ, R54.H0_H0 ;  /* 0x20000036ffba1230 */ /* 0x000fe40000004100 */
[----:B------:R-:W-:-:S03]  /*b460*/  @P1 HADD2.F32 R188, -RZ, R170.H0_H0 ;  /* 0x200000aaffbc1230 */ /* 0x000fc60000004100 */
[----:B------:R-:W-:Y:S02]  /*b470*/  @P1 FMUL.FTZ R182, R183, R186 ;  /* 0x000000bab7b61220 */ /* 0x000fe40000410000 */
[----:B------:R-:W-:-:S03]  /*b480*/  @P1 FMUL.FTZ R181, R188, R183 ;  /* 0x000000b7bcb51220 */ /* 0x000fc60000410000 */
[----:B------:R-:W-:Y:S01]  /*b490*/  F2FP.F16.F32.PACK_AB R182, RZ, R182 ;  /* 0x000000b6ffb6723e */ /* 0x000fe200000000ff */
[----:B------:R-:W-:-:S03]  /*b4a0*/  FADD.FTZ R104, R104, R181 ;  /* 0x000000b568687221 */ /* 0x000fc60000010000 */
[----:B------:R-:W-:-:S07]  /*b4b0*/  PRMT R174, R182, 0x7610, R174 ;  /* 0x00007610b6ae7816 */ /* 0x000fce00000000ae */
.L_x_3024:
        /* <DEDUP_REMOVED lines=13> */
.L_x_3025:
        /* <DEDUP_REMOVED lines=13> */
.L_x_3026:
[----:B------:R-:W-:Y:S02]  /*b660*/  F2FP.F16.F32.PACK_AB R176, R187, R179 ;  /* 0x000000b3bbb0723e */ /* 0x000fe400000000ff */
[----:B------:R-:W-:Y:S01]  /*b670*/  F2FP.F16.F32.PACK_AB R179, R185, R180 ;  /* 0x000000b4b9b3723e */ /* 0x000fe200000000ff */
[----:B------:R-:W-:Y:S06]  /*b680*/  @!P2 BRA `(.L_x_3027) ;  /* 0x0000002000bca947 */ /* 0x000fec0003800000 */
[----:B------:R-:W-:Y:S01]  /*b690*/  ISETP.GE.U32.AND P1, PT, R240, RZ, PT ;  /* 0x000000fff000720c */ /* 0x000fe20003f26070 */
[----:B------:R-:W-:Y:S01]  /*b6a0*/  FMUL.FTZ R185, R185, UR17 ;  /* 0x00000011b9b97c20 */ /* 0x000fe20008410000 */
[----:B------:R-:W-:Y:S02]  /*b6b0*/  CS2R R180, SRZ ;  /* 0x0000000000b47805 */ /* 0x000fe4000001ff00 */
[----:B------:R-:W-:Y:S01]  /*b6c0*/  ISETP.GE.U32.AND.EX P1, PT, R241, 0x1000000, PT, P1 ;  /* 0x01000000f100780c */ /* 0x000fe20003f26110 */
[----:B------:R-:W-:-:S12]  /*b6d0*/  FMUL.FTZ R185, R185, UR16 ;  /* 0x00000010b9b97c20 */ /* 0x000fd80008410000 */
[----:B------:R-:W-:Y:S02]  /*b6e0*/  @P1 HADD2.F32 R182, -RZ, R55.H1_H1 ;  /* 0x30000037ffb61230 */ /* 0x000fe40000004100 */
[----:B------:R-:W-:-:S03]  /*b6f0*/  @P1 HADD2.F32 R186, -RZ, R171.H1_H1 ;  /* 0x300000abffba1230 */ /* 0x000fc60000004100 */
[----:B------:R-:W-:Y:S02]  /*b700*/  @P1 FMUL.FTZ R181, R185, R182 ;  /* 0x000000b6b9b51220 */ /* 0x000fe40000410000 */
[----:B------:R-:W-:-:S03]  /*b710*/  @P1 FMUL.FTZ R180, R186, R185 ;  /* 0x000000b9bab41220 */ /* 0x000fc60000410000 */
[----:B------:R-:W-:Y:S01]  /*b720*/  F2FP.F16.F32.PACK_AB R181, RZ, R181 ;  /* 0x000000b5ffb5723e */ /* 0x000fe200000000ff */
[----:B------:R-:W-:-:S03]  /*b730*/  FADD.FTZ R107, R107, R180 ;  /* 0x000000b46b6b7221 */ /* 0x000fc60000010000 */
[----:B------:R-:W-:Y:S01]  /*b740*/  PRMT R175, R175, 0x5410, R181 ;  /* 0x00005410afaf7816 */ /* 0x000fe200000000b5 */
[----:B------:R-:W-:Y:S06]  /*b750*/  BRA `(.L_x_3027) ;  /* 0x0000002000887947 */ /* 0x000fec0003800000 */
.L_x_3019:
[----:B------:R-:W-:Y:S01]  /*b760*/  ISETP.GT.AND P3, PT, R235, RZ, PT ;  /* 0x000000ffeb00720c */ /* 0x000fe20003f64270 */
[----:B------:R-:W-:-:S12]  /*b770*/  @!P2 BRA `(.L_x_3028) ;  /* 0x000000000040a947 */ /* 0x000fd80003800000 */
[----:B0-----:R-:W-:Y:S01]  /*b780*/  @P3 FFMA.FTZ R180, R223, R185, R186 ;  /* 0x000000b9dfb43223 */ /* 0x001fe200000100ba */
[----:B-----5:R-:W-:Y:S01]  /*b790*/  LOP3.LUT P1, RZ, R240, 0xff, RZ, 0xc0, !PT ;  /* 0x000000fff0ff7812 */ /* 0x020fe2000782c0ff */
[----:B------:R-:W-:Y:S02]  /*b7a0*/  HADD2.F32 R181, -RZ, R24.H0_H0 ;  /* 0x20000018ffb57230 */ /* 0x000fe40000004100 */
[----:B------:R-:W-:Y:S02]  /*b7b0*/  HFMA2 R183, -RZ, RZ, 0, 0 ;  /* 0x00000000ffb77431 */ /* 0x000fe400000001ff */
[----:B------:R-:W-:-:S04]  /*b7c0*/  @P3 FADD.FTZ R180, R221, -R180 ;  /* 0x800000b4ddb43221 */ /* 0x000fc80000010000 */
[----:B------:R-:W-:Y:S01]  /*b7d0*/  @P3 FFMA.FTZ R181, R236, R180, R181 ;  /* 0x000000b4ecb53223 */ /* 0x000fe200000100b5 */
[----:B------:R-:W-:-:S03]  /*b7e0*/  MOV R180, RZ ;  /* 0x000000ff00b47202 */ /* 0x000fc60000000f00 */
[----:B------:R-:W-:Y:S01]  /*b7f0*/  FMUL.FTZ R181, R181, UR17 ;  /* 0x00000011b5b57c20 */ /* 0x000fe20008410000 */
[----:B------:R-:W-:-:S03]  /*b800*/  @P1 HADD2.F32 R188, -RZ, R52.H0_H0 ;  /* 0x20000034ffbc1230 */ /* 0x000fc60000004100 */
[----:B------:R-:W-:Y:S01]  /*b810*/  FMUL.FTZ R181, R181, UR16 ;  /* 0x00000010b5b57c20 */ /* 0x000fe20008410000 */
[----:B------:R-:W-:-:S03]  /*b820*/  @P1 HADD2.F32 R182, -RZ, R168.H0_H0 ;  /* 0x200000a8ffb61230 */ /* 0x000fc60000004100 */
[-C--:B------:R-:W-:Y:S02]  /*b830*/  @P1 FMUL.FTZ R180, R188, R181.reuse ;  /* 0x000000b5bcb41220 */ /* 0x080fe40000410000 */
[----:B------:R-:W-:-:S03]  /*b840*/  @P1 FMUL.FTZ R183, R182, R181 ;  /* 0x000000b5b6b71220 */ /* 0x000fc60000410000 */
[----:B------:R-:W-:Y:S01]  /*b850*/  F2FP.F16.F32.PACK_AB R180, RZ, R180 ;  /* 0x000000b4ffb4723e */ /* 0x000fe200000000ff */
[----:B------:R-:W-:-:S03]  /*b860*/  FADD.FTZ R108, R108, R183 ;  /* 0x000000b76c6c7221 */ /* 0x000fc60000010000 */
[----:B------:R-:W-:-:S07]  /*b870*/  PRMT R172, R180, 0x7610, R172 ;  /* 0x00007610b4ac7816 */ /* 0x000fce00000000ac */
.L_x_3028:
[----:B------:R-:W-:Y:S05]  /*b880*/  @!P2 BRA `(.L_x_3029) ;  /* 0x000000000040a947 */ /* 0x000fea0003800000 */
[----:B0-----:R-:W-:Y:S01]  /*b890*/  @P3 FFMA.FTZ R183, R222, R185, R186 ;  /* 0x000000b9deb73223 */ /* 0x001fe200000100ba */
[----:B-----5:R-:W-:Y:S01]  /*b8a0*/  LOP3.LUT P1, RZ, R240, 0xff00, RZ, 0xc0, !PT ;  /* 0x0000ff00f0ff7812 */ /* 0x020fe2000782c0ff */
[----:B------:R-:W-:Y:S02]  /*b8b0*/  HADD2.F32 R181, -RZ, R24.H1_H1 ;  /* 0x30000018ffb57230 */ /* 0x000fe40000004100 */
[----:B------:R-:W-:Y:S02]  /*b8c0*/  HFMA2 R180, -RZ, RZ, 0, 0 ;  /* 0x00000000ffb47431 */ /* 0x000fe400000001ff */
[----:B------:R-:W-:Y:S01]  /*b8d0*/  @P3 FADD.FTZ R183, R220, -R183 ;  /* 0x800000b7dcb73221 */ /* 0x000fe20000010000 */
[----:B------:R-:W-:-:S03]  /*b8e0*/  MOV R182, RZ ;  /* 0x000000ff00b67202 */ /* 0x000fc60000000f00 */
[----:B------:R-:W-:-:S04]  /*b8f0*/  @P3 FFMA.FTZ R181, R236, R183, R181 ;  /* 0x000000b7ecb53223 */ /* 0x000fc800000100b5 */
[----:B------:R-:W-:Y:S01]  /*b900*/  FMUL.FTZ R181, R181, UR17 ;  /* 0x00000011b5b57c20 */ /* 0x000fe20008410000 */
[----:B------:R-:W-:-:S03]  /*b910*/  @P1 HADD2.F32 R190, -RZ, R52.H1_H1 ;  /* 0x30000034ffbe1230 */ /* 0x000fc60000004100 */
[----:B------:R-:W-:Y:S01]  /*b920*/  FMUL.FTZ R181, R181, UR16 ;  /* 0x00000010b5b57c20 */ /* 0x000fe20008410000 */
[----:B------:R-:W-:-:S03]  /*b930*/  @P1 HADD2.F32 R188, -RZ, R168.H1_H1 ;  /* 0x300000a8ffbc1230 */ /* 0x000fc60000004100 */
[-C--:B------:R-:W-:Y:S02]  /*b940*/  @P1 FMUL.FTZ R182, R190, R181.reuse ;  /* 0x000000b5beb61220 */ /* 0x080fe40000410000 */
[----:B------:R-:W-:-:S03]  /*b950*/  @P1 FMUL.FTZ R180, R188, R181 ;  /* 0x000000b5bcb41220 */ /* 0x000fc60000410000 */
[----:B------:R-:W-:Y:S01]  /*b960*/  F2FP.F16.F32.PACK_AB R182, RZ, R182 ;  /* 0x000000b6ffb6723e */ /* 0x000fe200000000ff */
[----:B------:R-:W-:-:S03]  /*b970*/  FADD.FTZ R109, R109, R180 ;  /* 0x000000b46d6d7221 */ /* 0x000fc60000010000 */
[----:B------:R-:W-:-:S07]  /*b980*/  PRMT R172, R172, 0x5410, R182 ;  /* 0x00005410acac7816 */ /* 0x000fce00000000b6 */
.L_x_3029:
[----:B------:R-:W-:Y:S05]  /*b990*/  @!P2 BRA `(.L_x_3030) ;  /* 0x000000000040a947 */ /* 0x000fea0003800000 */
[----:B0-----:R-:W-:Y:S01]  /*b9a0*/  @P3 FFMA.FTZ R183, R219, R185, R186 ;  /* 0x000000b9dbb73223 */ /* 0x001fe200000100ba */
[----:B-----5:R-:W-:Y:S01]  /*b9b0*/  LOP3.LUT P1, RZ, R240, 0xff0000, RZ, 0xc0, !PT ;  /* 0x00ff0000f0ff7812 */ /* 0x020fe2000782c0ff */
[----:B------:R-:W-:Y:S01]  /*b9c0*/  HADD2.F32 R181, -RZ, R25.H0_H0 ;  /* 0x20000019ffb57230 */ /* 0x000fe20000004100 */
[----:B------:R-:W-:Y:S01]  /*b9d0*/  MOV R180, RZ ;  /* 0x000000ff00b47202 */ /* 0x000fe20000000f00 */
[----:B------:R-:W-:-:S04]  /*b9e0*/  @P3 FADD.FTZ R183, R218, -R183 ;  /* 0x800000b7dab73221 */ /* 0x000fc80000010000 */
[----:B------:R-:W-:Y:S01]  /*b9f0*/  @P3 FFMA.FTZ R181, R236, R183, R181 ;  /* 0x000000b7ecb53223 */ /* 0x000fe200000100b5 */
[----:B------:R-:W-:-:S03]  /*ba00*/  HFMA2 R183, -RZ, RZ, 0, 0 ;  /* 0x00000000ffb77431 */ /* 0x000fc600000001ff */
[----:B------:R-:W-:Y:S02]  /*ba10*/  FMUL.FTZ R181, R181, UR17 ;  /* 0x00000011b5b57c20 */ /* 0x000fe40008410000 */
[----:B------:R-:W-:Y:S02]  /*ba20*/  @P1 HADD2.F32 R188, -RZ, R53.H0_H0 ;  /* 0x20000035ffbc1230 */ /* 0x000fe40000004100 */
[----:B------:R-:W-:Y:S01]  /*ba30*/  FMUL.FTZ R181, R181, UR16 ;  /* 0x00000010b5b57c20 */ /* 0x000fe20008410000 */
[----:B------:R-:W-:-:S03]  /*ba40*/  @P1 HADD2.F32 R182, -RZ, R169.H0_H0 ;  /* 0x200000a9ffb61230 */ /* 0x000fc60000004100 */
[-C--:B------:R-:W-:Y:S02]  /*ba50*/  @P1 FMUL.FTZ R180, R188, R181.reuse ;  /* 0x000000b5bcb41220 */ /* 0x080fe40000410000 */
[----:B------:R-:W-:-:S03]  /*ba60*/  @P1 FMUL.FTZ R183, R182, R181 ;  /* 0x000000b5b6b71220 */ /* 0x000fc60000410000 */
[----:B------:R-:W-:Y:S01]  /*ba70*/  F2FP.F16.F32.PACK_AB R180, RZ, R180 ;  /* 0x000000b4ffb4723e */ /* 0x000fe200000000ff */
[----:B------:R-:W-:-:S03]  /*ba80*/  FADD.FTZ R110, R110, R183 ;  /* 0x000000b76e6e7221 */ /* 0x000fc60000010000 */
[----:B------:R-:W-:-:S07]  /*ba90*/  PRMT R173, R180, 0x7610, R173 ;  /* 0x00007610b4ad7816 */ /* 0x000fce00000000ad */
.L_x_3030:
        /* <DEDUP_REMOVED lines=17> */
.L_x_3031:
[----:B------:R-:W-:Y:S05]  /*bbb0*/  @!P2 BRA `(.L_x_3032) ;  /* 0x000000000040a947 */ /* 0x000fea0003800000 */
        /* <DEDUP_REMOVED lines=16> */
.L_x_3032:
[----:B------:R-:W-:Y:S05]  /*bcc0*/  @!P2 BRA `(.L_x_3033) ;  /* 0x000000000040a947 */ /* 0x000fea0003800000 */
[----:B0-----:R-:W-:Y:S01]  /*bcd0*/  @P3 FFMA.FTZ R180, R228, R185, R186 ;  /* 0x000000b9e4b43223 */ /* 0x001fe200000100ba */
[----:B-----5:R-:W-:Y:S01]  /*bce0*/  LOP3.LUT P1, RZ, R241, 0xff00, RZ, 0xc0, !PT ;  /* 0x0000ff00f1ff7812 */ /* 0x020fe2000782c0ff */
[----:B------:R-:W-:Y:S01]  /*bcf0*/  HADD2.F32 R181, -RZ, R26.H1_H1 ;  /* 0x3000001affb57230 */ /* 0x000fe20000004100 */
[----:B------:R-:W-:Y:S01]  /*bd00*/  MOV R182, RZ ;  /* 0x000000ff00b67202 */ /* 0x000fe20000000f00 */
[----:B------:R-:W-:-:S04]  /*bd10*/  @P3 FADD.FTZ R180, R225, -R180 ;  /* 0x800000b4e1b43221 */ /* 0x000fc80000010000 */
[----:B------:R-:W-:Y:S01]  /*bd20*/  @P3 FFMA.FTZ R181, R236, R180, R181 ;  /* 0x000000b4ecb53223 */ /* 0x000fe200000100b5 */
[----:B------:R-:W-:-:S03]  /*bd30*/  HFMA2 R180, -RZ, RZ, 0, 0 ;  /* 0x00000000ffb47431 */ /* 0x000fc600000001ff */
[----:B------:R-:W-:Y:S02]  /*bd40*/  FMUL.FTZ R181, R181, UR17 ;  /* 0x00000011b5b57c20 */ /* 0x000fe40008410000 */
[----:B------:R-:W-:Y:S02]  /*bd50*/  @P1 HADD2.F32 R190, -RZ, R54.H1_H1 ;  /* 0x30000036ffbe1230 */ /* 0x000fe40000004100 */
[----:B------:R-:W-:Y:S01]  /*bd60*/  FMUL.FTZ R181, R181, UR16 ;  /* 0x00000010b5b57c20 */ /* 0x000fe20008410000 */
[----:B------:R-:W-:-:S03]  /*bd70*/  @P1 HADD2.F32 R188, -RZ, R170.H1_H1 ;  /* 0x300000aaffbc1230 */ /* 0x000fc60000004100 */
[-C--:B------:R-:W-:Y:S02]  /*bd80*/  @P1 FMUL.FTZ R182, R190, R181.reuse ;  /* 0x000000b5beb61220 */ /* 0x080fe40000410000 */
[----:B------:R-:W-:-:S03]  /*bd90*/  @P1 FMUL.FTZ R180, R188, R181 ;  /* 0x000000b5bcb41220 */ /* 0x000fc60000410000 */
[----:B------:R-:W-:Y:S01]  /*bda0*/  F2FP.F16.F32.PACK_AB R182, RZ, R182 ;  /* 0x000000b6ffb6723e */ /* 0x000fe200000000ff */
[----:B------:R-:W-:-:S03]  /*bdb0*/  FADD.FTZ R105, R105, R180 ;  /* 0x000000b469697221 */ /* 0x000fc60000010000 */
[----:B------:R-:W-:-:S07]  /*bdc0*/  PRMT R174, R174, 0x5410, R182 ;  /* 0x00005410aeae7816 */ /* 0x000fce00000000b6 */
.L_x_3033:
        /* <DEDUP_REMOVED lines=17> */
.L_x_3034:
[----:B------:R-:W-:Y:S05]  /*bee0*/  @!P2 BRA `(.L_x_3027) ;  /* 0x0000001800a4a947 */ /* 0x000fea0003800000 */
[----:B-----5:R-:W-:Y:S01]  /*bef0*/  ISETP.GE.U32.AND P1, PT, R240, RZ, PT ;  /* 0x000000fff000720c */ /* 0x020fe20003f26070 */
[----:B------:R-:W-:Y:S01]  /*bf00*/  @P3 FFMA.FTZ R185, R232, R185, R186 ;  /* 0x000000b9e8b93223 */ /* 0x000fe200000100ba */
[----:B0-----:R-:W-:Y:S02]  /*bf10*/  HADD2.F32 R181, -RZ, R27.H1_H1 ;  /* 0x3000001bffb57230 */ /* 0x001fe40000004100 */
[----:B------:R-:W-:Y:S01]  /*bf20*/  HFMA2 R182, -RZ, RZ, 0, 0 ;  /* 0x00000000ffb67431 */ /* 0x000fe200000001ff */
[----:B------:R-:W-:Y:S01]  /*bf30*/  ISETP.GE.U32.AND.EX P1, PT, R241, 0x1000000, PT, P1 ;  /* 0x01000000f100780c */ /* 0x000fe20003f26110 */
[----:B------:R-:W-:Y:S01]  /*bf40*/  @P3 FADD.FTZ R185, R230, -R185 ;  /* 0x800000b9e6b93221 */ /* 0x000fe20000010000 */
[----:B------:R-:W-:-:S03]  /*bf50*/  MOV R180, RZ ;  /* 0x000000ff00b47202 */ /* 0x000fc60000000f00 */
[----:B------:R-:W-:-:S04]  /*bf60*/  @P3 FFMA.FTZ R181, R236, R185, R181 ;  /* 0x000000b9ecb53223 */ /* 0x000fc800000100b5 */
[----:B------:R-:W-:-:S04]  /*bf70*/  FMUL.FTZ R181, R181, UR17 ;  /* 0x00000011b5b57c20 */ /* 0x000fc80008410000 */
[----:B------:R-:W-:Y:S02]  /*bf80*/  @P1 HADD2.F32 R188, -RZ, R55.H1_H1 ;  /* 0x30000037ffbc1230 */ /* 0x000fe40000004100 */
[----:B------:R-:W-:Y:S01]  /*bf90*/  FMUL.FTZ R181, R181, UR16 ;  /* 0x00000010b5b57c20 */ /* 0x000fe20008410000 */
[----:B------:R-:W-:-:S03]  /*bfa0*/  @P1 HADD2.F32 R186, -RZ, R171.H1_H1 ;  /* 0x300000abffba1230 */ /* 0x000fc60000004100 */
[-C--:B------:R-:W-:Y:S02]  /*bfb0*/  @P1 FMUL.FTZ R182, R188, R181.reuse ;  /* 0x000000b5bcb61220 */ /* 0x080fe40000410000 */
[----:B------:R-:W-:-:S03]  /*bfc0*/  @P1 FMUL.FTZ R180, R186, R181 ;  /* 0x000000b5bab41220 */ /* 0x000fc60000410000 */
[----:B------:R-:W-:Y:S01]  /*bfd0*/  F2FP.F16.F32.PACK_AB R182, RZ, R182 ;  /* 0x000000b6ffb6723e */ /* 0x000fe200000000ff */
[----:B------:R-:W-:-:S03]  /*bfe0*/  FADD.FTZ R107, R107, R180 ;  /* 0x000000b46b6b7221 */ /* 0x000fc60000010000 */
[----:B------:R-:W-:Y:S01]  /*bff0*/  PRMT R175, R175, 0x5410, R182 ;  /* 0x00005410afaf7816 */ /* 0x000fe200000000b6 */
[----:B------:R-:W-:Y:S06]  /*c000*/  BRA `(.L_x_3027) ;  /* 0x00000018005c7947 */ /* 0x000fec0003800000 */
.L_x_3018:
        /* <DEDUP_REMOVED lines=20> */
[C---:B-----5:R-:W-:Y:S01]  /*c150*/  FMUL.FTZ R242, R236.reuse, R185 ;  /* 0x000000b9ecf27220 */ /* 0x060fe20000410000 */
        /* <DEDUP_REMOVED lines=12> */
[----:B------:R-:W-:-:S13]  /*c220*/  LOP3.LUT P3, RZ, R240, 0xff, RZ, 0xc0, !PT ;  /* 0x000000fff0ff7812 */ /* 0x000fda000786c0ff */
[----:B------:R-:W0:Y:S08]  /*c230*/  @P3 LDC.64 R176, c[0x0][0x408] ;  /* 0x00010200ffb03b82 */ /* 0x000e300000000a00 */
[----:B------:R-:W1:Y:S01]  /*c240*/  @P3 LDC.64 R178, c[0x0][0x408] ;  /* 0x00010200ffb23b82 */ /* 0x000e620000000a00 */
[----:B0-----:R-:W-:-:S04]  /*c250*/  @P3 FMUL.FTZ R177, R177, R188 ;  /* 0x000000bcb1b13220 */ /* 0x001fc80000410000 */
[----:B------:R-:W-:Y:S01]  /*c260*/  @P3 FMUL.FTZ R244, R177, R176 ;  /* 0x000000b0b1f43220 */ /* 0x000fe20000410000 */
[----:B------:R-:W-:Y:S02]  /*c270*/  HFMA2 R176, -RZ, RZ, 0, 0 ;  /* 0x00000000ffb07431 */ /* 0x000fe400000001ff */
[----:B------:R-:W-:Y:S02]  /*c280*/  @P3 HADD2.F32 R177, -RZ, R52.H0_H0 ;  /* 0x20000034ffb13230 */ /* 0x000fe40000004100 */
[----:B-1----:R-:W-:-:S03]  /*c290*/  @P3 FMUL.FTZ R179, R179, R188 ;  /* 0x000000bcb3b33220 */ /* 0x002fc60000410000 */
[----:B------:R-:W-:Y:S01]  /*c2a0*/  @P3 FMUL.FTZ R176, R177, R244 ;  /* 0x000000f4b1b03220 */ /* 0x000fe20000410000 */
[----:B------:R-:W-:Y:S01]  /*c2b0*/  @P3 FMUL.FTZ R178, R179, R178 ;  /* 0x000000b2b3b23220 */ /* 0x000fe20000410000 */
[----:B------:R-:W-:Y:S01]  /*c2c0*/  @P3 HADD2.F32 R179, -RZ, R168.H0_H0 ;  /* 0x200000a8ffb33230 */ /* 0x000fe20000004100 */
[----:B------:R-:W-:Y:S02]  /*c2d0*/  MOV R177, RZ ;  /* 0x000000ff00b17202 */ /* 0x000fe40000000f00 */
[----:B------:R-:W-:Y:S02]  /*c2e0*/  F2FP.F16.F32.PACK_AB R176, RZ, R176 ;  /* 0x000000b0ffb0723e */ /* 0x000fe400000000ff */
[----:B------:R-:W-:Y:S02]  /*c2f0*/  @P3 FMUL.FTZ R177, R179, R178 ;  /* 0x000000b2b3b13220 */ /* 0x000fe40000410000 */
[----:B------:R-:W-:Y:S02]  /*c300*/  PRMT R172, R176, 0x7610, R172 ;  /* 0x00007610b0ac7816 */ /* 0x000fe400000000ac */
[----:B------:R-:W-:-:S07]  /*c310*/  FADD.FTZ R108, R108, R177 ;  /* 0x000000b16c6c7221 */ /* 0x000fce0000010000 */
.L_x_3036:
[----:B------:R-:W-:Y:S05]  /*c320*/  @!P2 BRA `(.L_x_3037) ;  /* 0x000000000040a947 */ /* 0x000fea0003800000 */
[----:B------:R-:W-:-:S13]  /*c330*/  LOP3.LUT P3, RZ, R240, 0xff00, RZ, 0xc0, !PT ;  /* 0x0000ff00f0ff7812 */ /* 0x000fda000786c0ff */
        /* <DEDUP_REMOVED lines=14> */
[----:B------:R-:W-:-:S07]  /*c420*/  FADD.FTZ R109, R109, R176 ;  /* 0x000000b06d6d7221 */ /* 0x000fce0000010000 */
.L_x_3037:
[----:B------:R-:W-:Y:S05]  /*c430*/  @!P2 BRA `(.L_x_3038) ;  /* 0x000000000040a947 */ /* 0x000fea0003800000 */
        /* <DEDUP_REMOVED lines=16> */
.L_x_3038:
        /* <DEDUP_REMOVED lines=17> */
.L_x_3039:
        /* <DEDUP_REMOVED lines=17> */
.L_x_3040:
        /* <DEDUP_REMOVED lines=17> */
.L_x_3041:
[----:B------:R-:W-:Y:S02]  /*c870*/  F2FP.F16.F32.PACK_AB R177, R182, R190 ;  /* 0x000000beb6b1723e */ /* 0x000fe400000000ff */
[----:B------:R-:W-:Y:S02]  /*c880*/  F2FP.F16.F32.PACK_AB R178, R238, R242 ;  /* 0x000000f2eeb2723e */ /* 0x000fe400000000ff */
[----:B------:R-:W-:Y:S02]  /*c890*/  FSEL R185, R236, RZ, P1 ;  /* 0x000000ffecb97208 */ /* 0x000fe40000800000 */
[----:B------:R-:W-:Y:S01]  /*c8a0*/  FSEL R190, R180, RZ, P1 ;  /* 0x000000ffb4be7208 */ /* 0x000fe20000800000 */
[----:B------:R-:W-:Y:S06]  /*c8b0*/  @!P2 BRA `(.L_x_3042) ;  /* 0x000000000040a947 */ /* 0x000fec0003800000 */
[----:B------:R-:W-:Y:S01]  /*c8c0*/  LOP3.LUT P1, RZ, R241, 0xff0000, RZ, 0xc0, !PT ;  /* 0x00ff0000f1ff7812 */ /* 0x000fe2000782c0ff */
[----:B------:R-:W-:Y:S01]  /*c8d0*/  HFMA2 R176, -RZ, RZ, 0, 0 ;  /* 0x00000000ffb07431 */ /* 0x000fe200000001ff */
[----:B------:R-:W-:-:S11]  /*c8e0*/  MOV R179, RZ ;  /* 0x000000ff00b37202 */ /* 0x000fd60000000f00 */
[----:B------:R-:W0:Y:S08]  /*c8f0*/  @P1 LDC.64 R182, c[0x0][0x408] ;  /* 0x00010200ffb61b82 */ /* 0x000e300000000a00 */
[----:B------:R-:W1:Y:S01]  /*c900*/  @P1 LDC.64 R180, c[0x0][0x408] ;  /* 0x00010200ffb41b82 */ /* 0x000e620000000a00 */
[----:B0-----:R-:W-:-:S04]  /*c910*/  @P1 FMUL.FTZ R183, R183, R190 ;  /* 0x000000beb7b71220 */ /* 0x001fc80000410000 */
[----:B------:R-:W-:Y:S01]  /*c920*/  @P1 FMUL.FTZ R183, R183, R182 ;  /* 0x000000b6b7b71220 */ /* 0x000fe20000410000 */
[----:B------:R-:W-:Y:S02]  /*c930*/  @P1 HADD2.F32 R182, -RZ, R55.H0_H0 ;  /* 0x20000037ffb61230 */ /* 0x000fe40000004100 */
[----:B-1----:R-:W-:-:S03]  /*c940*/  @P1 FMUL.FTZ R181, R181, R190 ;  /* 0x000000beb5b51220 */ /* 0x002fc60000410000 */
[----:B------:R-:W-:Y:S01]  /*c950*/  @P1 FMUL.FTZ R176, R182, R183 ;  /* 0x000000b7b6b01220 */ /* 0x000fe20000410000 */
[----:B------:R-:W-:Y:S01]  /*c960*/  @P1 FMUL.FTZ R180, R181, R180 ;  /* 0x000000b4b5b41220 */ /* 0x000fe20000410000 */
[----:B------:R-:W-:-:S03]  /*c970*/  @P1 HADD2.F32 R181, -RZ, R171.H0_H0 ;  /* 0x200000abffb51230 */ /* 0x000fc60000004100 */
[----:B------:R-:W-:Y:S02]  /*c980*/  F2FP.F16.F32.PACK_AB R176, RZ, R176 ;  /* 0x000000b0ffb0723e */ /* 0x000fe400000000ff */
[----:B------:R-:W-:Y:S02]  /*c990*/  @P1 FMUL.FTZ R179, R181, R180 ;  /* 0x000000b4b5b31220 */ /* 0x000fe40000410000 */
[----:B------:R-:W-:Y:S02]  /*c9a0*/  PRMT R175, R176, 0x7610, R175 ;  /* 0x00007610b0af7816 */ /* 0x000fe400000000af */
[----:B------:R-:W-:-:S07]  /*c9b0*/  FADD.FTZ R106, R106, R179 ;  /* 0x000000b36a6a7221 */ /* 0x000fce0000010000 */
.L_x_3042:
[----:B------:R-:W-:Y:S02]  /*c9c0*/  F2FP.F16.F32.PACK_AB R176, R186, R188 ;  /* 0x000000bcbab0723e */ /* 0x000fe400000000ff */
        /* <DEDUP_REMOVED lines=13> */
[----:B------:R-:W-:Y:S01]  /*caa0*/  PRMT R175, R175, 0x5410, R181 ;  /* 0x00005410afaf7816 */ /* 0x000fe200000000b5 */
[----:B------:R-:W-:Y:S06]  /*cab0*/  BRA `(.L_x_3027) ;  /* 0x0000000c00b07947 */ /* 0x000fec0003800000 */
.L_x_3035:
        /* <DEDUP_REMOVED lines=14> */
.L_x_3045:
[----:B------:R-:W-:Y:S05]  /*cba0*/  BSYNC.RECONVERGENT B0 ;  /* 0x0000000000007941 */ /* 0x000fea0003800200 */
.L_x_3044:
        /* <DEDUP_REMOVED lines=13> */
.L_x_3047:
[----:B------:R-:W-:Y:S05]  /*cc80*/  BSYNC.RECONVERGENT B0 ;  /* 0x0000000000007941 */ /* 0x000fea0003800200 */
.L_x_3046:
[----:B------:R-:W-:-:S04]  /*cc90*/  F2FP.F16.F32.PACK_AB R180, RZ, R180 ;  /* 0x000000b4ffb4723e */ /* 0x000fc800000000ff */
[----:B------:R-:W-:-:S07]  /*cca0*/  PRMT R172, R180, 0x7610, R172 ;  /* 0x00007610b4ac7816 */ /* 0x000fce00000000ac */
.L_x_3043:
        /* <DEDUP_REMOVED lines=14> */
.L_x_3050:
[----:B------:R-:W-:Y:S05]  /*cd90*/  BSYNC.RECONVERGENT B0 ;  /* 0x0000000000007941 */ /* 0x000fea0003800200 */
.L_x_3049:
        /* <DEDUP_REMOVED lines=13> */
.L_x_3052:
[----:B------:R-:W-:Y:S05]  /*ce70*/  BSYNC.RECONVERGENT B0 ;  /* 0x0000000000007941 */ /* 0x000fea0003800200 */
.L_x_3051:
[----:B------:R-:W-:-:S04]  /*ce80*/  F2FP.F16.F32.PACK_AB R180, RZ, R180 ;  /* 0x000000b4ffb4723e */ /* 0x000fc800000000ff */
[----:B------:R-:W-:-:S07]  /*ce90*/  PRMT R172, R172, 0x5410, R180 ;  /* 0x00005410acac7816 */ /* 0x000fce00000000b4 */
.L_x_3048:
        /* <DEDUP_REMOVED lines=14> */
.L_x_3055:
[----:B------:R-:W-:Y:S05]  /*cf80*/  BSYNC.RECONVERGENT B0 ;  /* 0x0000000000007941 */ /* 0x000fea0003800200 */
.L_x_3054:
        /* <DEDUP_REMOVED lines=13> */
.L_x_3057:
[----:B------:R-:W-:Y:S05]  /*d060*/  BSYNC.RECONVERGENT B0 ;  /* 0x0000000000007941 */ /* 0x000fea0003800200 */
.L_x_3056:
[----:B------:R-:W-:-:S04]  /*d070*/  F2FP.F16.F32.PACK_AB R180, RZ, R180 ;  /* 0x000000b4ffb4723e */ /* 0x000fc800000000ff */
[----:B------:R-:W-:-:S07]  /*d080*/  PRMT R173, R180, 0x7610, R173 ;  /* 0x00007610b4ad7816 */ /* 0x000fce00000000ad */
.L_x_3053:
        /* <DEDUP_REMOVED lines=14> */
.L_x_3060:
[----:B------:R-:W-:Y:S05]  /*d170*/  BSYNC.RECONVERGENT B0 ;  /* 0x0000000000007941 */ /* 0x000fea0003800200 */
.L_x_3059:
        /* <DEDUP_REMOVED lines=13> */
.L_x_3062:
[----:B------:R-:W-:Y:S05]  /*d250*/  BSYNC.RECONVERGENT B0 ;  /* 0x0000000000007941 */ /* 0x000fea0003800200 */
.L_x_3061:
[----:B------:R-:W-:-:S04]  /*d260*/  F2FP.F16.F32.PACK_AB R180, RZ, R180 ;  /* 0x000000b4ffb4723e */ /* 0x000fc800000000ff */
[----:B------:R-:W-:-:S07]  /*d270*/  PRMT R173, R173, 0x5410, R180 ;  /* 0x00005410adad7816 */ /* 0x000fce00000000b4 */
.L_x_3058:
        /* <DEDUP_REMOVED lines=14> */
.L_x_3065:
[----:B------:R-:W-:Y:S05]  /*d360*/  BSYNC.RECONVERGENT B0 ;  /* 0x0000000000007941 */ /* 0x000fea0003800200 */
.L_x_3064:
        /* <DEDUP_REMOVED lines=13> */
.L_x_3067:
[----:B------:R-:W-:Y:S05]  /*d440*/  BSYNC.RECONVERGENT B0 ;  /* 0x0000000000007941 */ /* 0x000fea0003800200 */
.L_x_3066:
[----:B------:R-:W-:-:S04]  /*d450*/  F2FP.F16.F32.PACK_AB R180, RZ, R180 ;  /* 0x000000b4ffb4723e */ /* 0x000fc800000000ff */
[----:B------:R-:W-:-:S07]  /*d460*/  PRMT R174, R180, 0x7610, R174 ;  /* 0x00007610b4ae7816 */ /* 0x000fce00000000ae */
.L_x_3063:
        /* <DEDUP_REMOVED lines=14> */
.L_x_3070:
[----:B------:R-:W-:Y:S05]  /*d550*/  BSYNC.RECONVERGENT B0 ;  /* 0x0000000000007941 */ /* 0x000fea0003800200 */
.L_x_3069:
        /* <DEDUP_REMOVED lines=13> */
.L_x_3072:
[----:B------:R-:W-:Y:S05]  /*d630*/  BSYNC.RECONVERGENT B0 ;  /* 0x0000000000007941 */ /* 0x000fea0003800200 */
.L_x_3071:
[----:B------:R-:W-:-:S04]  /*d640*/  F2FP.F16.F32.PACK_AB R180, RZ, R180 ;  /* 0x000000b4ffb4723e */ /* 0x000fc800000000ff */
[----:B------:R-:W-:-:S07]  /*d650*/  PRMT R174, R174, 0x5410, R180 ;  /* 0x00005410aeae7816 */ /* 0x000fce00000000b4 */
.L_x_3068:
        /* <DEDUP_REMOVED lines=14> */
.L_x_3075:
[----:B------:R-:W-:Y:S05]  /*d740*/  BSYNC.RECONVERGENT B0 ;  /* 0x0000000000007941 */ /* 0x000fea0003800200 */
.L_x_3074:
        /* <DEDUP_REMOVED lines=13> */
.L_x_3077:
[----:B------:R-:W-:Y:S05]  /*d820*/  BSYNC.RECONVERGENT B0 ;  /* 0x0000000000007941 */ /* 0x000fea0003800200 */
.L_x_3076:
[----:B------:R-:W-:-:S04]  /*d830*/  F2FP.F16.F32.PACK_AB R180, RZ, R180 ;  /* 0x000000b4ffb4723e */ /* 0x000fc800000000ff */
[----:B------:R-:W-:-:S07]  /*d840*/  PRMT R175, R180, 0x7610, R175 ;  /* 0x00007610b4af7816 */ /* 0x000fce00000000af */
.L_x_3073:
[----:B------:R-:W-:Y:S05]  /*d850*/  @!P2 BRA `(.L_x_3027) ;  /* 0x000000000048a947 */ /* 0x000fea0003800000 */
[----:B------:R-:W-:Y:S01]  /*d860*/  FFMA.FTZ R185, R232, R185, R186 ;  /* 0x000000b9e8b97223 */ /* 0x000fe200000100ba */
[----:B-----5:R-:W-:Y:S01]  /*d870*/  ISETP.GE.U32.AND P1, PT, R240, RZ, PT ;  /* 0x000000fff000720c */ /* 0x020fe20003f26070 */
[----:B0-----:R-:W-:Y:S01]  /*d880*/  HFMA2 R182, -RZ, RZ, 0, 0 ;  /* 0x00000000ffb67431 */ /* 0x001fe200000001ff */
[----:B------:R-:W-:Y:S01]  /*d890*/  ISETP.GT.AND P3, PT, R235, RZ, PT ;  /* 0x000000ffeb00720c */ /* 0x000fe20003f64270 */
[----:B------:R-:W-:Y:S01]  /*d8a0*/  FADD.FTZ R185, R230, -R185 ;  /* 0x800000b9e6b97221 */ /* 0x000fe20000010000 */
[----:B------:R-:W-:Y:S02]  /*d8b0*/  ISETP.GE.U32.AND.EX P1, PT, R241, 0x1000000, PT, P1 ;  /* 0x01000000f100780c */ /* 0x000fe40003f26110 */
[----:B------:R-:W-:Y:S01]  /*d8c0*/  MOV R181, RZ ;  /* 0x000000ff00b57202 */ /* 0x000fe20000000f00 */
[----:B------:R-:W-:-:S05]  /*d8d0*/  FMUL.FTZ R180, R236, R185 ;  /* 0x000000b9ecb47220 */ /* 0x000fca0000410000 */
[----:B------:R-:W-:-:S05]  /*d8e0*/  FSEL R180, R180, RZ, P3 ;  /* 0x000000ffb4b47208 */ /* 0x000fca0001800000 */
[----:B------:R-:W-:Y:S01]  /*d8f0*/  FMUL.FTZ R180, R180, UR17 ;  /* 0x00000011b4b47c20 */ /* 0x000fe20008410000 */
[----:B------:R-:W-:Y:S02]  /*d900*/  @P1 HADD2.F32 R185, -RZ, R55.H1_H1 ;  /* 0x30000037ffb91230 */ /* 0x000fe40000004100 */
[----:B------:R-:W-:Y:S02]  /*d910*/  @P1 HADD2.F32 R183, -RZ, R171.H1_H1 ;  /* 0x300000abffb71230 */ /* 0x000fe40000004100 */
[----:B------:R-:W-:-:S04]  /*d920*/  FMUL.FTZ R180, R180, UR16 ;  /* 0x00000010b4b47c20 */ /* 0x000fc80008410000 */
[-C--:B------:R-:W-:Y:S01]  /*d930*/  @P1 FMUL.FTZ R181, R185, R180.reuse ;  /* 0x000000b4b9b51220 */ /* 0x080fe20000410000 */
[----:B------:R-:W-:-:S04]  /*d940*/  @P1 FMUL.FTZ R182, R183, R180 ;  /* 0x000000b4b7b61220 */ /* 0x000fc80000410000 */
[----:B------:R-:W-:Y:S01]  /*d950*/  F2FP.F16.F32.PACK_AB R181, RZ, R181 ;  /* 0x000000b5ffb5723e */ /* 0x000fe200000000ff */
[----:B------:R-:W-:-:S03]  /*d960*/  FADD.FTZ R107, R107, R182 ;  /* 0x000000b66b6b7221 */ /* 0x000fc60000010000 */
[----:B------:R-:W-:-:S07]  /*d970*/  PRMT R175, R175, 0x5410, R181 ;  /* 0x00005410afaf7816 */ /* 0x000fce00000000b5 */
.L_x_3027:
        /* <DEDUP_REMOVED lines=12> */
.L_x_2816:
        /* <DEDUP_REMOVED lines=35> */
.L_x_3079:
        /* <DEDUP_REMOVED lines=9> */
.L_x_15617:


//--------------------- .text._ZN10layer_norm13ln_bwd_kernelINS_13Kernel_traitsIf13__nv_bfloat16S2_S2_fjLj8192ELj1ELj1ELj8ELj16ENS_18Kernel_traits_baseILj8192EfS2_S2_S2_fjLj256EEEEELb0ELb0ELb0ELb0EEEvNS_9BwdParamsE --------------------------
	.section	.text._ZN10layer_norm13ln_bwd_kernelINS_13Kernel_traitsIf13__nv_bfloat16S2_S2_fjLj8192ELj1ELj1ELj8ELj16ENS_18Kernel_traits_baseILj8192EfS2_S2_S2_fjLj256EEEEELb0ELb0ELb0ELb0EEEvNS_9BwdParamsE,"ax",@progbits
	.align	128
        .global         _ZN10layer_norm13ln_bwd_kernelINS_13Kernel_traitsIf13__nv_bfloat16S2_S2_fjLj8192ELj1ELj1ELj8ELj16ENS_18Kernel_traits_baseILj8192EfS2_S2_S2_fjLj256EEEEELb0ELb0ELb0ELb0EEEvNS_9BwdParamsE
        .type           _ZN10layer_norm13ln_bwd_kernelINS_13Kernel_traitsIf13__nv_bfloat16S2_S2_fjLj8192ELj1ELj1ELj8ELj16ENS_18Kernel_traits_baseILj8192EfS2_S2_S2_fjLj256EEEEELb0ELb0ELb0ELb0EEEvNS_9BwdParamsE,@function
        .size           _ZN10layer_norm13ln_bwd_kernelINS_13Kernel_traitsIf13__nv_bfloat16S2_S2_fjLj8192ELj1ELj1ELj8ELj16ENS_18Kernel_traits_baseILj8192EfS2_S2_S2_fjLj256EEEEELb0ELb0ELb0ELb0EEEvNS_9BwdParamsE,(.L_x_15618 - _ZN10layer_norm13ln_bwd_kernelINS_13Kernel_traitsIf13__nv_bfloat16S2_S2_fjLj8192ELj1ELj1ELj8ELj16ENS_18Kernel_traits_baseILj8192EfS2_S2_S2_fjLj256EEEEELb0ELb0ELb0ELb0EEEvNS_9BwdParamsE)
        .other          _ZN10layer_norm13ln_bwd_kernelINS_13Kernel_traitsIf13__nv_bfloat16S2_S2_fjLj8192ELj1ELj1ELj8ELj16ENS_18Kernel_traits_baseILj8192EfS2_S2_S2_fjLj256EEEEELb0ELb0ELb0ELb0EEEvNS_9BwdParamsE,@"STO_CUDA_ENTRY STV_DEFAULT"
_ZN10layer_norm13ln_bwd_kernelINS_13Kernel_traitsIf13__nv_bfloat16S2_S2_fjLj8192ELj1ELj1ELj8ELj16ENS_18Kernel_traits_baseILj8192EfS2_S2_S2_fjLj256EEEEELb0ELb0ELb0ELb0EEEvNS_9BwdParamsE:
.text._ZN10layer_norm13ln_bwd_kernelINS_13Kernel_traitsIf13__nv_bfloat16S2_S2_fjLj8192ELj1ELj1ELj8ELj16ENS_18Kernel_traits_baseILj8192EfS2_S2_S2_fjLj256EEEEELb0ELb0ELb0ELb0EEEvNS_9BwdParamsE:
        /* <DEDUP_REMOVED lines=16> */
[----:B------:R-:W0:Y:S06]  /*0100*/  @P1 LDC.64 R6, c[0x0][0x3d0] ;  /* 0x0000f400ff061b82 */ /* 0x000e2c0000000a00 */
[----:B------:R-:W-:Y:S02]  /*0110*/  @P4 LOP3.LUT R15, R0, 0x100, RZ, 0xfc, !PT ;  /* 0x00000100000f4812 */ /* 0x000fe400078efcff */
[----:B------:R-:W3:Y:S08]  /*0120*/  @P2 LDC.64 R8, c[0x0][0x3d0] ;  /* 0x0000f400ff082b82 */ /* 0x000ef00000000a00 */
[----:B------:R-:W4:Y:S08]  /*0130*/  @P3 LDC.64 R12, c[0x0][0x3d0] ;  /* 0x0000f400ff0c3b82 */ /* 0x000f300000000a00 */
[----:B------:R-:W2:Y:S01]  /*0140*/  @P4 LDC.64 R4, c[0x0][0x3d0] ;  /* 0x0000f400ff044b82 */ /* 0x000ea20000000a00 */
[C---:B0-----:R-:W-:Y:S01]  /*0150*/  @P1 IMAD.WIDE.U32 R6, R15.reuse, 0x20, R6 ;  /* 0x000000200f061825 */ /* 0x041fe200078e0006 */
[----:B------:R-:W-:-:S04]  /*0160*/  @P1 IADD3 R15, PT, PT, R15, 0x100, RZ ;  /* 0x000001000f0f1810 */ /* 0x000fc80007ffe0ff */
[----:B-1----:R0:W5:Y:S01]  /*0170*/  @P1 LDG.E.128 R136, desc[UR4][R6.64] ;  /* 0x0000000406881981 */ /* 0x002162000c1e1d00 */
[C---:B---3--:R-:W-:Y:S01]  /*0180*/  @P2 IMAD.WIDE.U32 R10, R15.reuse, 0x20, R8 ;  /* 0x000000200f0a2825 */ /* 0x048fe200078e0008 */
[----:B------:R-:W-:Y:S02]  /*0190*/  @P2 IADD3 R15, PT, PT, R15, 0x100, RZ ;  /* 0x000001000f0f2810 */ /* 0x000fe40007ffe0ff */
[----:B------:R0:W5:Y:S04]  /*01a0*/  @P1 LDG.E.128 R132, desc[UR4][R6.64+0x10] ;  /* 0x0000100406841981 */ /* 0x000168000c1e1d00 */
[----:B------:R0:W5:Y:S01]  /*01b0*/  @P2 LDG.E.128 R128, desc[UR4][R10.64] ;  /* 0x000000040a802981 */ /* 0x000162000c1e1d00 */
[----:B----4-:R-:W-:-:S03]  /*01c0*/  @P3 IMAD.WIDE.U32 R8, R15, 0x20, R12 ;  /* 0x000000200f083825 */ /* 0x010fc600078e000c */
[----:B------:R0:W5:Y:S04]  /*01d0*/  @P2 LDG.E.128 R124, desc[UR4][R10.64+0x10] ;  /* 0x000010040a7c2981 */ /* 0x000168000c1e1d00 */
[----:B------:R0:W5:Y:S01]  /*01e0*/  @P3 LDG.E.128 R120, desc[UR4][R8.64] ;  /* 0x0000000408783981 */ /* 0x000162000c1e1d00 */
[----:B--2---:R-:W-:-:S03]  /*01f0*/  @P4 IMAD.WIDE.U32 R4, R0, 0x20, R4 ;  /* 0x0000002000044825 */ /* 0x004fc600078e0004 */
[----:B------:R0:W5:Y:S04]  /*0200*/  @P3 LDG.E.128 R116, desc[UR4][R8.64+0x10] ;  /* 0x0000100408743981 */ /* 0x000168000c1e1d00 */
[----:B------:R0:W5:Y:S04]  /*0210*/  @P4 LDG.E.128 R112, desc[UR4][R4.64] ;  /* 0x0000000404704981 */ /* 0x000168000c1e1d00 */
[----:B------:R0:W5:Y:S01]  /*0220*/  @P4 LDG.E.128 R108, desc[UR4][R4.64+0x10] ;  /* 0x00001004046c4981 */ /* 0x000162000c1e1d00 */
[----:B------:R-:W-:Y:S01]  /*0230*/  UISETP.GE.AND UP0, UPT, UR6, UR7, UPT ;  /* 0x000000070600728c */ /* 0x000fe2000bf06270 */
        /* <DEDUP_REMOVED lines=33> */
[----:B------:R-:W0:Y:S01]  /*0450*/  LDC.64 R4, c[0x0][0x3e0] ;  /* 0x0000f800ff047b82 */ /* 0x000e220000000a00 */
[----:B------:R-:W-:Y:S02]  /*0460*/  PLOP3.LUT P6, PT, PT, PT, PT, 0x8, 0x80 ;  /* 0x000000000080781c */ /* 0x000fe40003fce170 */
        /* <DEDUP_REMOVED lines=24> */
[----:B------:R-:W-:Y:S02]  /*05f0*/  SHF.R.U32.HI R4, RZ, 0x5, R0 ;  /* 0x00000005ff047819 */ /* 0x000fe40000011600 */
[----:B------:R-:W-:Y:S02]  /*0600*/  CS2R R62, SRZ ;  /* 0x00000000003e7805 */ /* 0x000fe4000001ff00 */
[----:B------:R-:W-:Y:S02]  /*0610*/  ISETP.NE.AND.EX P5, PT, R5, RZ, PT, P5 ;  /* 0x000000ff0500720c */ /* 0x000fe40003fa5350 */
[----:B------:R-:W-:Y:S02]  /*0620*/  CS2R R56, SRZ ;  /* 0x0000000000387805 */ /* 0x000fe4000001ff00 */
[----:B------:R-:W-:-:S02]  /*0630*/  MOV R5, UR6 ;  /* 0x0000000600057c02 */ /* 0x000fc40008000f00 */
        /* <DEDUP_REMOVED lines=11> */
.L_x_3119:
        /* <DEDUP_REMOVED lines=30> */
[----:B------:R-:W0:Y:S02]  /*08d0*/  @P0 LDC.64 R158, c[0x0][0x438] ;  /* 0x00010e00ff9e0b82 */ /* 0x000e240000000a00 */
[----:B0-----:R-:W-:-:S05]  /*08e0*/  @P0 IMAD.WIDE.U32 R158, R202, 0x10, R158 ;  /* 0x00000010ca9e0825 */ /* 0x001fca00078e009e */
[----:B------:R0:W5:Y:S01]  /*08f0*/  @P0 LDG.E.128 R40, desc[UR4][R158.64] ;  /* 0x000000049e280981 */ /* 0x000162000c1e1d00 */
[C---:B----4-:R-:W-:Y:S02]  /*0900*/  SHF.L.U32 R162, R148.reuse, 0x10, RZ ;  /* 0x0000001094a27819 */ /* 0x050fe400000006ff */
[----:B------:R-:W-:Y:S02]  /*0910*/  PRMT R160, R148, 0x7632, R160 ;  /* 0x0000763294a07816 */ /* 0x000fe400000000a0 */
[----:B------:R-:W-:Y:S01]  /*0920*/  PRMT R161, R149, 0x7632, R161 ;  /* 0x0000763295a17816 */ /* 0x000fe200000000a1 */
[----:B------:R-:W-:Y:S01]  /*0930*/  FADD.FTZ R162, -R157, R162 ;  /* 0x000000a29da27221 */ /* 0x000fe20000010100 */
[----:B------:R-:W-:Y:S02]  /*0940*/  SHF.L.U32 R160, R160, 0x10, RZ ;  /* 0x00000010a0a07819 */ /* 0x000fe400000006ff */
[C---:B--2---:R-:W-:Y:S01]  /*0950*/  SHF.L.U32 R199, R152.reuse, 0x10, RZ ;  /* 0x0000001098c77819 */ /* 0x044fe200000006ff */
[----:B-----5:R-:W-:Y:S01]  /*0960*/  FMUL.FTZ R201, R203, R162 ;  /* 0x000000a2cbc97220 */ /* 0x020fe20000410000 */
[----:B------:R-:W-:Y:S01]  /*0970*/  PRMT R148, R152, 0x7632, R148 ;  /* 0x0000763298947816 */ /* 0x000fe20000000094 */
[----:B------:R-:W-:Y:S01]  /*0980*/  FADD.FTZ R160, -R157, R160 ;  /* 0x000000a09da07221 */ /* 0x000fe20000010100 */
[----:B------:R-:W-:Y:S01]  /*0990*/  PRMT R163, R150, 0x7632, R163 ;  /* 0x0000763296a37816 */ /* 0x000fe200000000a3 */
[----:B------:R-:W-:Y:S01]  /*09a0*/  FADD.FTZ R72, R72, R199 ;  /* 0x000000c748487221 */ /* 0x000fe20000010000 */
[----:B------:R-:W-:Y:S01]  /*09b0*/  SHF.L.U32 R188, R150, 0x10, RZ ;  /* 0x0000001096bc7819 */ /* 0x000fe200000006ff */
[-C--:B------:R-:W-:Y:S01]  /*09c0*/  FFMA.FTZ R104, R201, R199.reuse, R104 ;  /* 0x000000c7c9687223 */ /* 0x080fe20000010068 */
[----:B------:R-:W-:Y:S01]  /*09d0*/  SHF.L.U32 R190, R151, 0x10, RZ ;  /* 0x0000001097be7819 */ /* 0x000fe200000006ff */
[----:B------:R-:W-:Y:S01]  /*09e0*/  FMUL.FTZ R199, R112, R199 ;  /* 0x000000c770c77220 */ /* 0x000fe20000410000 */
[----:B------:R-:W-:Y:S01]  /*09f0*/  SHF.L.U32 R186, R149, 0x10, RZ ;  /* 0x0000001095ba7819 */ /* 0x000fe200000006ff */
[----:B------:R-:W-:Y:S01]  /*0a00*/  FMUL.FTZ R200, R203, R160 ;  /* 0x000000a0cbc87220 */ /* 0x000fe20000410000 */
[----:B------:R-:W-:Y:S01]  /*0a10*/  PRMT R187, R151, 0x7632, R187 ;  /* 0x0000763297bb7816 */ /* 0x000fe200000000bb */
[----:B------:R-:W-:Y:S01]  /*0a20*/  FADD.FTZ R188, -R157, R188 ;  /* 0x000000bc9dbc7221 */ /* 0x000fe20000010100 */
[----:B------:R-:W-:Y:S01]  /*0a30*/  SHF.L.U32 R150, R161, 0x10, RZ ;  /* 0x00000010a1967819 */ /* 0x000fe200000006ff */
[----:B------:R-:W-:Y:S01]  /*0a40*/  FADD.FTZ R186, -R157, R186 ;  /* 0x000000ba9dba7221 */ /* 0x000fe20000010100 */
[----:B------:R-:W-:Y:S01]  /*0a50*/  PRMT R149, R153, 0x7632, R149 ;  /* 0x0000763299957816 */ /* 0x000fe20000000095 */
[----:B------:R-:W-:Y:S01]  /*0a60*/  FMUL.FTZ R193, R203, R188 ;  /* 0x000000bccbc17220 */ /* 0x000fe20000410000 */
[----:B------:R-:W-:Y:S01]  /*0a70*/  PRMT R151, R154, 0x7632, R151 ;  /* 0x000076329a977816 */ /* 0x000fe20000000097 */
[----:B------:R-:W-:Y:S01]  /*0a80*/  FADD.FTZ R150, -R157, R150 ;  /* 0x000000969d967221 */ /* 0x000fe20000010100 */
[----:B------:R-:W-:Y:S01]  /*0a90*/  SHF.L.U32 R148, R148, 0x10, RZ ;  /* 0x0000001094947819 */ /* 0x000fe200000006ff */
[----:B------:R-:W-:Y:S01]  /*0aa0*/  FMUL.FTZ R197, R203, R186 ;  /* 0x000000bacbc57220 */ /* 0x000fe20000410000 */
[----:B------:R-:W-:Y:S01]  /*0ab0*/  SHF.L.U32 R191, R154, 0x10, RZ ;  /* 0x000000109abf7819 */ /* 0x000fe200000006ff */
[----:B------:R-:W-:Y:S01]  /*0ac0*/  FADD.FTZ R154, -R157, R190 ;  /* 0x000000be9d9a7221 */ /* 0x000fe20000010100 */
[----:B------:R-:W-:Y:S01]  /*0ad0*/  SHF.L.U32 R153, R153, 0x10, RZ ;  /* 0x0000001099997819 */ /* 0x000fe200000006ff */
[-C--:B------:R-:W-:Y:S01]  /*0ae0*/  FMUL.FTZ R198, R113, R148.reuse ;  /* 0x0000009471c67220 */ /* 0x080fe20000410000 */
[----:B------:R-:W-:Y:S01]  /*0af0*/  SHF.L.U32 R194, R149, 0x10, RZ ;  /* 0x0000001095c27819 */ /* 0x000fe200000006ff */
[----:B------:R-:W-:Y:S01]  /*0b00*/  FADD.FTZ R149, RZ, R199 ;  /* 0x000000c7ff957221 */ /* 0x000fe20000010000 */
[----:B------:R-:W-:Y:S01]  /*0b10*/  SHF.L.U32 R190, R151, 0x10, RZ ;  /* 0x0000001097be7819 */ /* 0x000fe200000006ff */
[----:B------:R-:W-:Y:S01]  /*0b20*/  FFMA.FTZ R151, R201, R199, RZ ;  /* 0x000000c7c9977223 */ /* 0x000fe200000100ff */
[----:B------:R-:W-:Y:S01]  /*0b30*/  SHF.L.U32 R152, R163, 0x10, RZ ;  /* 0x00000010a3987819 */ /* 0x000fe200000006ff */
[----:B------:R-:W-:Y:S01]  /*0b40*/  FADD.FTZ R73, R73, R148 ;  /* 0x0000009449497221 */ /* 0x000fe20000010000 */
[----:B------:R-:W-:Y:S01]  /*0b50*/  FFMA.FTZ R105, R200, R148, R105 ;  /* 0x00000094c8697223 */ /* 0x000fe20000010069 */
[----:B------:R-:W-:Y:S01]  /*0b60*/  FMUL.FTZ R196, R203, R150 ;  /* 0x00000096cbc47220 */ /* 0x000fe20000410000 */
[----:B------:R-:W-:Y:S01]  /*0b70*/  FMUL.FTZ R195, R114, R153 ;  /* 0x0000009972c37220 */ /* 0x000fe20000410000 */
[----:B------:R-:W-:Y:S01]  /*0b80*/  FADD.FTZ R148, R149, R198 ;  /* 0x000000c695947221 */ /* 0x000fe20000010000 */
[----:B------:R-:W-:Y:S01]  /*0b90*/  FFMA.FTZ R150, R200, R198, R151 ;  /* 0x000000c6c8967223 */ /* 0x000fe20000010097 */
[----:B------:R-:W-:Y:S01]  /*0ba0*/  FADD.FTZ R152, -R157, R152 ;  /* 0x000000989d987221 */ /* 0x000fe20000010100 */
        /* <DEDUP_REMOVED lines=8> */
[----:B------:R-:W-:Y:S01]  /*0c30*/  FMUL.FTZ R191, R108, R191 ;  /* 0x000000bf6cbf7220 */ /* 0x000fe20000410000 */
[----:B------:R-:W-:Y:S01]  /*0c40*/  FADD.FTZ R148, R149, R194 ;  /* 0x000000c295947221 */ /* 0x000fe20000010000 */
[----:B------:R-:W-:Y:S01]  /*0c50*/  FFMA.FTZ R150, R196, R194, R151 ;  /* 0x000000c2c4967223 */ /* 0x000fe20000010097 */
[----:B0-----:R-:W-:Y:S01]  /*0c60*/  PRMT R158, R155, 0x7632, R158 ;  /* 0x000076329b9e7816 */ /* 0x001fe2000000009e */
[----:B------:R-:W-:Y:S01]  /*0c70*/  FADD.FTZ R69, R69, R190 ;  /* 0x000000be45457221 */ /* 0x000fe20000010000 */
[----:B------:R-:W-:Y:S01]  /*0c80*/  SHF.L.U32 R162, R187, 0x10, RZ ;  /* 0x00000010bba27819 */ /* 0x000fe200000006ff */
[-C--:B------:R-:W-:Y:S01]  /*0c90*/  FFMA.FTZ R101, R192, R190.reuse, R101 ;  /* 0x000000bec0657223 */ /* 0x080fe20000010065 */
[----:B------:R-:W-:Y:S01]  /*0ca0*/  SHF.L.U32 R155, R155, 0x10, RZ ;  /* 0x000000109b9b7819 */ /* 0x000fe200000006ff */
[----:B------:R-:W-:Y:S01]  /*0cb0*/  FMUL.FTZ R190, R109, R190 ;  /* 0x000000be6dbe7220 */ /* 0x000fe20000410000 */
[----:B------:R-:W-:Y:S01]  /*0cc0*/  FADD.FTZ R149, R148, R191 ;  /* 0x000000bf94957221 */ /* 0x000fe20000010000 */
[----:B------:R-:W-:Y:S01]  /*0cd0*/  FFMA.FTZ R151, R193, R191, R150 ;  /* 0x000000bfc1977223 */ /* 0x000fe20000010096 */
[----:B------:R-:W-:Y:S01]  /*0ce0*/  SHF.L.U32 R158, R158, 0x10, RZ ;  /* 0x000000109e9e7819 */ /* 0x000fe200000006ff */
[----:B------:R-:W-:Y:S01]  /*0cf0*/  FADD.FTZ R162, -R157, R162 ;  /* 0x000000a29da27221 */ /* 0x000fe20000010100 */
[----:B------:R-:W-:Y:S01]  /*0d00*/  FMUL.FTZ R189, R203, R154 ;  /* 0x0000009acbbd7220 */ /* 0x000fe20000410000 */
[----:B------:R-:W-:Y:S01]  /*0d10*/  FMUL.FTZ R187, R110, R155 ;  /* 0x0000009b6ebb7220 */ /* 0x000fe20000410000 */
        /* <DEDUP_REMOVED lines=15> */
.L_x_3082:
[----:B-1-3--:R-:W-:Y:S05]  /*0e10*/  BSYNC.RECONVERGENT B0 ;  /* 0x0000000000007941 */ /* 0x00afea0003800200 */
.L_x_3081:
        /* <DEDUP_REMOVED lines=13> */
[----:B------:R-:W-:Y:S02]  /*0ef0*/  IADD3 R152, PT, PT, R152, 0x100, RZ ;  /* 0x0000010098987810 */ /* 0x000fe40007ffe0ff */
[C---:B--2---:R-:W-:Y:S02]  /*0f00*/  PRMT R16, R8.reuse, 0x7632, R16 ;  /* 0x0000763208107816 */ /* 0x044fe40000000010 */
[----:B------:R-:W-:Y:S02]  /*0f10*/  SHF.L.U32 R148, R8, 0x10, RZ ;  /* 0x0000001008947819 */ /* 0x000fe400000006ff */
[----:B------:R-:W-:Y:S02]  /*0f20*/  SHF.L.U32 R16, R16, 0x10, RZ ;  /* 0x0000001010107819 */ /* 0x000fe400000006ff */
[----:B------:R-:W-:Y:S01]  /*0f30*/  PRMT R149, R9, 0x7632, R149 ;  /* 0x0000763209957816 */ /* 0x000fe20000000095 */
[C---:B------:R-:W-:Y:S01]  /*0f40*/  FADD.FTZ R148, -R157.reuse, R148 ;  /* 0x000000949d947221 */ /* 0x040fe20000010100 */
[C---:B---3--:R-:W-:Y:S01]  /*0f50*/  PRMT R8, R12.reuse, 0x7632, R8 ;  /* 0x000076320c087816 */ /* 0x048fe20000000008 */
[----:B------:R-:W-:Y:S01]  /*0f60*/  FADD.FTZ R16, -R157, R16 ;  /* 0x000000109d107221 */ /* 0x000fe20000010100 */
[----:B------:R-:W-:Y:S01]  /*0f70*/  SHF.L.U32 R183, R12, 0x10, RZ ;  /* 0x000000100cb77819 */ /* 0x000fe200000006ff */
[----:B-----5:R-:W-:Y:S01]  /*0f80*/  FMUL.FTZ R185, R203, R148 ;  /* 0x00000094cbb97220 */ /* 0x020fe20000410000 */
[----:B------:R-:W-:Y:S01]  /*0f90*/  SHF.L.U32 R150, R9, 0x10, RZ ;  /* 0x0000001009967819 */ /* 0x000fe200000006ff */
[----:B------:R-:W-:Y:S01]  /*0fa0*/  FMUL.FTZ R184, R203, R16 ;  /* 0x00000010cbb87220 */ /* 0x000fe20000410000 */
[----:B------:R-:W-:Y:S01]  /*0fb0*/  SHF.L.U32 R154, R11, 0x10, RZ ;  /* 0x000000100b9a7819 */ /* 0x000fe200000006ff */
[----:B------:R-:W-:Y:S01]  /*0fc0*/  FADD.FTZ R64, R64, R183 ;  /* 0x000000b740407221 */ /* 0x000fe20000010000 */
[----:B------:R-:W-:Y:S01]  /*0fd0*/  SHF.L.U32 R182, R8, 0x10, RZ ;  /* 0x0000001008b67819 */ /* 0x000fe200000006ff */
[-C--:B------:R-:W-:Y:S01]  /*0fe0*/  FFMA.FTZ R96, R185, R183.reuse, R96 ;  /* 0x000000b7b9607223 */ /* 0x080fe20000010060 */
[----:B------:R-:W-:Y:S01]  /*0ff0*/  PRMT R9, R10, 0x7632, R9 ;  /* 0x000076320a097816 */ /* 0x000fe20000000009 */
[----:B------:R-:W-:Y:S01]  /*1000*/  FMUL.FTZ R183, R136, R183 ;  /* 0x000000b788b77220 */ /* 0x000fe20000410000 */
[----:B------:R-:W-:Y:S01]  /*1010*/  PRMT R153, R11, 0x7632, R153 ;  /* 0x000076320b997816 */ /* 0x000fe20000000099 */
[C---:B------:R-:W-:Y:S01]  /*1020*/  FADD.FTZ R150, -R157.reuse, R150 ;  /* 0x000000969d967221 */ /* 0x040fe20000010100 */
[C---:B------:R-:W-:Y:S01]  /*1030*/  PRMT R11, R14.reuse, 0x7632, R11 ;  /* 0x000076320e0b7816 */ /* 0x040fe2000000000b */
[----:B------:R-:W-:Y:S01]  /*1040*/  FADD.FTZ R160, -R157, R154 ;  /* 0x0000009a9da07221 */ /* 0x000fe20000010100 */
[----:B0-----:R-:W-:Y:S01]  /*1050*/  PRMT R6, R13, 0x7632, R6 ;  /* 0x000076320d067816 */ /* 0x001fe20000000006 */
[----:B------:R-:W-:Y:S01]  /*1060*/  FADD.FTZ R65, R65, R182 ;  /* 0x000000b641417221 */ /* 0x000fe20000010000 */
[----:B------:R-:W-:Y:S01]  /*1070*/  SHF.L.U32 R151, R14, 0x10, RZ ;  /* 0x000000100e977819 */ /* 0x000fe200000006ff */
[-C--:B------:R-:W-:Y:S01]  /*1080*/  FFMA.FTZ R97, R184, R182.reuse, R97 ;  /* 0x000000b6b8617223 */ /* 0x080fe20000010061 */
[----:B------:R-:W-:Y:S01]  /*1090*/  SHF.L.U32 R13, R13, 0x10, RZ ;  /* 0x000000100d0d7819 */ /* 0x000fe200000006ff */
[----:B------:R-:W-:Y:S01]  /*10a0*/  FADD.FTZ R159, R159, R183 ;  /* 0x000000b79f9f7221 */ /* 0x000fe20000010000 */
[----:B------:R-:W-:Y:S01]  /*10b0*/  SHF.L.U32 R14, R9, 0x10, RZ ;  /* 0x00000010090e7819 */ /* 0x000fe200000006ff */
[----:B------:R-:W-:Y:S01]  /*10c0*/  FMUL.FTZ R182, R137, R182 ;  /* 0x000000b689b67220 */ /* 0x000fe20000410000 */
[----:B------:R-:W-:Y:S01]  /*10d0*/  SHF.L.U32 R12, R149, 0x10, RZ ;  /* 0x00000010950c7819 */ /* 0x000fe200000006ff */
[----:B------:R-:W-:Y:S01]  /*10e0*/  FMUL.FTZ R181, R203, R150 ;  /* 0x00000096cbb57220 */ /* 0x000fe20000410000 */
[----:B------:R-:W-:Y:S01]  /*10f0*/  SHF.L.U32 R154, R11, 0x10, RZ ;  /* 0x000000100b9a7819 */ /* 0x000fe200000006ff */
[----:B------:R-:W-:Y:S01]  /*1100*/  FFMA.FTZ R11, R185, R183, R158 ;  /* 0x000000b7b90b7223 */ /* 0x000fe2000001009e */
[----:B------:R-:W-:Y:S01]  /*1110*/  SHF.L.U32 R10, R10, 0x10, RZ ;  /* 0x000000100a0a7819 */ /* 0x000fe200000006ff */
[----:B------:R-:W-:Y:S01]  /*1120*/  FADD.FTZ R150, -R157, R14 ;  /* 0x0000000e9d967221 */ /* 0x000fe20000010100 */
[----:B------:R-:W-:Y:S01]  /*1130*/  SHF.L.U32 R148, R6, 0x10, RZ ;  /* 0x0000001006947819 */ /* 0x000fe200000006ff */
[-C--:B------:R-:W-:Y:S01]  /*1140*/  FMUL.FTZ R6, R138, R13.reuse ;  /* 0x0000000d8a067220 */ /* 0x080fe20000410000 */
[----:B------:R-:W-:Y:S01]  /*1150*/  FADD.FTZ R159, R159, R182 ;  /* 0x000000b69f9f7221 */ /* 0x000fe20000010000 */
[----:B------:R-:W-:Y:S01]  /*1160*/  PRMT R155, R15, 0x7632, R155 ;  /* 0x000076320f9b7816 */ /* 0x000fe2000000009b */
[----:B------:R-:W-:Y:S01]  /*1170*/  FADD.FTZ R12, -R157, R12 ;  /* 0x0000000c9d0c7221 */ /* 0x000fe20000010100 */
[----:B------:R-:W-:Y:S01]  /*1180*/  FFMA.FTZ R14, R184, R182, R11 ;  /* 0x000000b6b80e7223 */ /* 0x000fe2000001000b */
[----:B------:R-:W-:Y:S01]  /*1190*/  SHF.L.U32 R15, R15, 0x10, RZ ;  /* 0x000000100f0f7819 */ /* 0x000fe200000006ff */
[----:B------:R-:W-:Y:S01]  /*11a0*/  FADD.FTZ R10, -R157, R10 ;  /* 0x0000000a9d0a7221 */ /* 0x000fe20000010100 */
[----:B------:R-:W-:Y:S01]  /*11b0*/  FMUL.FTZ R9, R203, R160 ;  /* 0x000000a0cb097220 */ /* 0x000fe20000410000 */
[----:B------:R-:W-:Y:S01]  /*11c0*/  FADD.FTZ R66, R66, R13 ;  /* 0x0000000d42427221 */ /* 0x000fe20000010000 */
[----:B------:R-:W-:Y:S01]  /*11d0*/  FFMA.FTZ R98, R181, R13, R98 ;  /* 0x0000000db5627223 */ /* 0x000fe20000010062 */
[----:B------:R-:W-:Y:S01]  /*11e0*/  FMUL.FTZ R11, R139, R148 ;  /* 0x000000948b0b7220 */ /* 0x000fe20000410000 */
[----:B------:R-:W-:Y:S01]  /*11f0*/  FADD.FTZ R16, R159, R6 ;  /* 0x000000069f107221 */ /* 0x000fe20000010000 */
[----:B------:R-:W-:Y:S01]  /*1200*/  FMUL.FTZ R12, R203, R12 ;  /* 0x0000000ccb0c7220 */ /* 0x000fe20000410000 */
[----:B------:R-:W-:Y:S01]  /*1210*/  FFMA.FTZ R13, R181, R6, R14 ;  /* 0x00000006b50d7223 */ /* 0x000fe2000001000e */
[----:B------:R-:W-:Y:S01]  /*1220*/  FMUL.FTZ R7, R203, R10 ;  /* 0x0000000acb077220 */ /* 0x000fe20000410000 */
[----:B------:R-:W-:Y:S01]  /*1230*/  FADD.FTZ R62, R62, R15 ;  /* 0x0000000f3e3e7221 */ /* 0x000fe20000010000 */
[-C--:B------:R-:W-:Y:S01]  /*1240*/  FFMA.FTZ R94, R9, R15.reuse, R94 ;  /* 0x0000000f095e7223 */ /* 0x080fe2000001005e */
[----:B------:R-:W-:Y:S01]  /*1250*/  FMUL.FTZ R10, R134, R15 ;  /* 0x0000000f860a7220 */ /* 0x000fe20000410000 */
[----:B------:R-:W-:Y:S01]  /*1260*/  FMUL.FTZ R8, R132, R151 ;  /* 0x0000009784087220 */ /* 0x000fe20000410000 */
[----:B------:R-:W-:Y:S01]  /*1270*/  FADD.FTZ R15, R16, R11 ;  /* 0x0000000b100f7221 */ /* 0x000fe20000010000 */
[C---:B------:R-:W-:Y:S01]  /*1280*/  FFMA.FTZ R16, R12.reuse, R11, R13 ;  /* 0x0000000b0c107223 */ /* 0x040fe2000001000d */
[----:B------:R-:W-:Y:S01]  /*1290*/  FADD.FTZ R67, R67, R148 ;  /* 0x0000009443437221 */ /* 0x000fe20000010000 */
[----:B------:R-:W-:Y:S01]  /*12a0*/  FFMA.FTZ R99, R12, R148, R99 ;  /* 0x000000940c637223 */ /* 0x000fe20000010063 */
[----:B------:R-:W-:Y:S01]  /*12b0*/  SHF.L.U32 R162, R153, 0x10, RZ ;  /* 0x0000001099a27819 */ /* 0x000fe200000006ff */
[----:B------:R-:W-:Y:S01]  /*12c0*/  FMUL.FTZ R13, R133, R154 ;  /* 0x0000009a850d7220 */ /* 0x000fe20000410000 */
[----:B------:R-:W-:Y:S01]  /*12d0*/  FADD.FTZ R148, R15, R8 ;  /* 0x000000080f947221 */ /* 0x000fe20000010000 */
[----:B------:R-:W-:Y:S01]  /*12e0*/  FMUL.FTZ R14, R203, R150 ;  /* 0x00000096cb0e7220 */ /* 0x000fe20000410000 */
[C---:B------:R-:W-:Y:S01]  /*12f0*/  FFMA.FTZ R149, R7.reuse, R8, R16 ;  /* 0x0000000807957223 */ /* 0x040fe20000010010 */
[----:B------:R-:W-:Y:S01]  /*1300*/  FADD.FTZ R60, R60, R151 ;  /* 0x000000973c3c7221 */ /* 0x000fe20000010000 */
[----:B------:R-:W-:Y:S01]  /*1310*/  FFMA.FTZ R92, R7, R151, R92 ;  /* 0x00000097075c7223 */ /* 0x000fe2000001005c */
[----:B------:R-:W-:Y:S01]  /*1320*/  SHF.L.U32 R160, R155, 0x10, RZ ;  /* 0x000000109ba07819 */ /* 0x000fe200000006ff */
[----:B------:R-:W-:Y:S01]  /*1330*/  FADD.FTZ R151, R148, R13 ;  /* 0x0000000d94977221 */ /* 0x000fe20000010000 */
[----:B------:R-:W-:Y:S01]  /*1340*/  FADD.FTZ R16, -R157, R162 ;  /* 0x000000a29d107221 */ /* 0x000fe20000010100 */
[C---:B------:R-:W-:Y:S01]  /*1350*/  FFMA.FTZ R148, R14.reuse, R13, R149 ;  /* 0x0000000d0e947223 */ /* 0x040fe20000010095 */
        /* <DEDUP_REMOVED lines=10> */
.L_x_3084:
[----:B------:R-:W-:Y:S05]  /*1400*/  BSYNC.RECONVERGENT B0 ;  /* 0x0000000000007941 */ /* 0x000fea0003800200 */
.L_x_3083:
[----:B------:R-:W-:Y:S04]  /*1410*/  BSSY.RECONVERGENT B0, `(.L_x_3085) ;  /* 0x000005e000007945 */ /* 0x000fe80003800200 */
[----:B------:R-:W-:Y:S05]  /*1420*/  @!P2 BRA `(.L_x_3086) ;  /* 0x000000040070a947 */ /* 0x000fea0003800000 */
[----:B------:R-:W0:Y:S08]  /*1430*/  LDC.64 R20, c[0x0][0x3a8] ;  /* 0x0000ea00ff147b82 */ /* 0x000e300000000a00 */
[----:B------:R-:W1:Y:S01]  /*1440*/  LDC.64 R18, c[0x0][0x428] ;  /* 0x00010a00ff127b82 */ /* 0x000e620000000a00 */
[----:B0-----:R-:W-:-:S06]  /*1450*/  IMAD.WIDE.U32 R20, R152, 0x10, R20 ;  /* 0x0000001098147825 */ /* 0x001fcc00078e0014 */
[----:B------:R-:W2:Y:S01]  /*1460*/  LDG.E.128 R20, desc[UR4][R20.64] ;  /* 0x0000000414147981 */ /* 0x000ea2000c1e1d00 */
[----:B-1----:R-:W-:-:S05]  /*1470*/  IMAD.WIDE.U32 R18, R152, 0x10, R18 ;  /* 0x0000001098127825 */ /* 0x002fca00078e0012 */
[----:B------:R-:W3:Y:S01]  /*1480*/  LDG.E.128 R24, desc[UR4][R18.64] ;  /* 0x0000000412187981 */ /* 0x000ee2000c1e1d00 */
[----:B------:R-:W-:-:S04]  /*1490*/  ISETP.NE.U32.AND P0, PT, RZ, UR8, PT ;  /* 0x00000008ff007c0c */ /* 0x000fc8000bf05070 */
[----:B------:R-:W-:-:S13]  /*14a0*/  ISETP.NE.AND.EX P0, PT, RZ, UR9, PT, P0 ;  /* 0x00000009ff007c0c */ /* 0x000fda000bf05300 */
[----:B------:R-:W0:Y:S02]  /*14b0*/  @P0 LDC.64 R28, c[0x0][0x438] ;  /* 0x00010e00ff1c0b82 */ /* 0x000e240000000a00 */
[----:B0-----:R-:W-:-:S05]  /*14c0*/  @P0 IMAD.WIDE.U32 R28, R152, 0x10, R28 ;  /* 0x00000010981c0825 */ /* 0x001fca00078e001c */
[----:B------:R0:W5:Y:S01]  /*14d0*/  @P0 LDG.E.128 R32, desc[UR4][R28.64] ;  /* 0x000000041c200981 */ /* 0x000162000c1e1d00 */
[----:B------:R-:W-:Y:S02]  /*14e0*/  IADD3 R152, PT, PT, R152, 0x100, RZ ;  /* 0x0000010098987810 */ /* 0x000fe40007ffe0ff */
[----:B--2---:R-:W-:Y:S02]  /*14f0*/  SHF.L.U32 R30, R20, 0x10, RZ ;  /* 0x00000010141e7819 */ /* 0x004fe400000006ff */
[----:B------:R-:W-:Y:S02]  /*1500*/  SHF.L.U32 R150, R22, 0x10, RZ ;  /* 0x0000001016967819 */ /* 0x000fe400000006ff */
[----:B------:R-:W-:Y:S01]  /*1510*/  PRMT R17, R20, 0x7632, R17 ;  /* 0x0000763214117816 */ /* 0x000fe20000000011 */
[----:B------:R-:W-:Y:S01]  /*1520*/  FADD.FTZ R30, -R157, R30 ;  /* 0x0000001e9d1e7221 */ /* 0x000fe20000010100 */
[----:B------:R-:W-:Y:S01]  /*1530*/  PRMT R31, R21, 0x7632, R31 ;  /* 0x00007632151f7816 */ /* 0x000fe2000000001f */
[----:B------:R-:W-:Y:S01]  /*1540*/  FADD.FTZ R150, -R157, R150 ;  /* 0x000000969d967221 */ /* 0x000fe20000010100 */
[----:B------:R-:W-:-:S02]  /*1550*/  SHF.L.U32 R148, R21, 0x10, RZ ;  /* 0x0000001015947819 */ /* 0x000fc400000006ff */
[----:B------:R-:W-:Y:S02]  /*1560*/  PRMT R21, R22, 0x7632, R21 ;  /* 0x0000763216157816 */ /* 0x000fe40000000015 */
[----:B------:R-:W-:Y:S01]  /*1570*/  PRMT R149, R23, 0x7632, R149 ;  /* 0x0000763217957816 */ /* 0x000fe20000000095 */
[----:B------:R-:W-:Y:S01]  /*1580*/  FADD.FTZ R148, -R157, R148 ;  /* 0x000000949d947221 */ /* 0x000fe20000010100 */
[----:B------:R-:W-:Y:S02]  /*1590*/  SHF.L.U32 R154, R23, 0x10, RZ ;  /* 0x00000010179a7819 */ /* 0x000fe400000006ff */
[C---:B---3--:R-:W-:Y:S02]  /*15a0*/  PRMT R22, R26.reuse, 0x7632, R22 ;  /* 0x000076321a167816 */ /* 0x048fe40000000016 */
[----:B------:R-:W-:Y:S01]  /*15b0*/  SHF.L.U32 R23, R26, 0x10, RZ ;  /* 0x000000101a177819 */ /* 0x000fe200000006ff */
[----:B------:R-:W-:Y:S01]  /*15c0*/  FADD.FTZ R154, -R157, R154 ;  /* 0x0000009a9d9a7221 */ /* 0x000fe20000010100 */
[----:B------:R-:W-:-:S02]  /*15d0*/  PRMT R18, R24, 0x7632, R18 ;  /* 0x0000763218127816 */ /* 0x000fc40000000012 */
[----:B------:R-:W-:Y:S01]  /*15e0*/  SHF.L.U32 R19, R24, 0x10, RZ ;  /* 0x0000001018137819 */ /* 0x000fe200000006ff */
[----:B------:R-:W-:Y:S01]  /*15f0*/  FADD.FTZ R52, R52, R23 ;  /* 0x0000001734347221 */ /* 0x000fe20000010000 */
[----:B------:R-:W-:Y:S01]  /*1600*/  SHF.L.U32 R26, R17, 0x10, RZ ;  /* 0x00000010111a7819 */ /* 0x000fe200000006ff */
[----:B-----5:R-:W-:Y:S01]  /*1610*/  FMUL.FTZ R17, R203, R30 ;  /* 0x0000001ecb117220 */ /* 0x020fe20000410000 */
[----:B------:R-:W-:Y:S01]  /*1620*/  SHF.L.U32 R162, R21, 0x10, RZ ;  /* 0x0000001015a27819 */ /* 0x000fe200000006ff */
[----:B------:R-:W-:Y:S01]  /*1630*/  FMUL.FTZ R21, R203, R150 ;  /* 0x00000096cb157220 */ /* 0x000fe20000410000 */
[----:B------:R-:W-:Y:S01]  /*1640*/  PRMT R20, R25, 0x7632, R20 ;  /* 0x0000763219147816 */ /* 0x000fe20000000014 */
[----:B------:R-:W-:Y:S01]  /*1650*/  FADD.FTZ R56, R56, R19 ;  /* 0x0000001338387221 */ /* 0x000fe20000010000 */
[----:B0-----:R-:W-:Y:S01]  /*1660*/  SHF.L.U32 R28, R18, 0x10, RZ ;  /* 0x00000010121c7819 */ /* 0x001fe200000006ff */
[-C--:B------:R-:W-:Y:S01]  /*1670*/  FFMA.FTZ R88, R17, R19.reuse, R88 ;  /* 0x0000001311587223 */ /* 0x080fe20000010058 */
[----:B------:R-:W-:Y:S01]  /*1680*/  SHF.L.U32 R25, R25, 0x10, RZ ;  /* 0x0000001019197819 */ /* 0x000fe200000006ff */
[----:B------:R-:W-:Y:S01]  /*1690*/  FMUL.FTZ R18, R128, R19 ;  /* 0x0000001380127220 */ /* 0x000fe20000410000 */
[----:B------:R-:W-:Y:S01]  /*16a0*/  PRMT R24, R27, 0x7632, R24 ;  /* 0x000076321b187816 */ /* 0x000fe20000000018 */
[----:B------:R-:W-:Y:S01]  /*16b0*/  FADD.FTZ R26, -R157, R26 ;  /* 0x0000001a9d1a7221 */ /* 0x000fe20000010100 */
[----:B------:R-:W-:Y:S01]  /*16c0*/  SHF.L.U32 R160, R31, 0x10, RZ ;  /* 0x000000101fa07819 */ /* 0x000fe200000006ff */
[----:B------:R-:W-:Y:S01]  /*16d0*/  FMUL.FTZ R19, R203, R148 ;  /* 0x00000094cb137220 */ /* 0x000fe20000410000 */
[----:B------:R-:W-:Y:S01]  /*16e0*/  SHF.L.U32 R150, R22, 0x10, RZ ;  /* 0x0000001016967819 */ /* 0x000fe200000006ff */
[-C--:B------:R-:W-:Y:S01]  /*16f0*/  FFMA.FTZ R84, R21, R23.reuse, R84 ;  /* 0x0000001715547223 */ /* 0x080fe20000010054 */
[----:B------:R-:W-:Y:S01]  /*1700*/  SHF.L.U32 R27, R27, 0x10, RZ ;  /* 0x000000101b1b7819 */ /* 0x000fe200000006ff */
[----:B------:R-:W-:Y:S01]  /*1710*/  FMUL.FTZ R22, R124, R23 ;  /* 0x000000177c167220 */ /* 0x000fe20000410000 */
[C---:B------:R-:W-:Y:S01]  /*1720*/  FMUL.FTZ R23, R203.reuse, R154 ;  /* 0x0000009acb177220 */ /* 0x040fe20000410000 */
[----:B------:R-:W-:Y:S01]  /*1730*/  SHF.L.U32 R148, R20, 0x10, RZ ;  /* 0x0000001014947819 */ /* 0x000fe200000006ff */
[----:B------:R-:W-:Y:S01]  /*1740*/  FMUL.FTZ R26, R203, R26 ;  /* 0x0000001acb1a7220 */ /* 0x000fe20000410000 */
[----:B------:R-:W-:Y:S01]  /*1750*/  FADD.FTZ R58, R58, R25 ;  /* 0x000000193a3a7221 */ /* 0x000fe20000010000 */
[-C--:B------:R-:W-:Y:S01]  /*1760*/  FFMA.FTZ R90, R19, R25.reuse, R90 ;  /* 0x00000019135a7223 */ /* 0x080fe2000001005a */
[----:B------:R-:W-:Y:S01]  /*1770*/  FMUL.FTZ R20, R130, R25 ;  /* 0x0000001982147220 */ /* 0x000fe20000410000 */
[----:B------:R-:W-:Y:S01]  /*1780*/  SHF.L.U32 R154, R24, 0x10, RZ ;  /* 0x00000010189a7819 */ /* 0x000fe200000006ff */
[----:B------:R-:W-:Y:S01]  /*1790*/  FADD.FTZ R160, -R157, R160 ;  /* 0x000000a09da07221 */ /* 0x000fe20000010100 */
[----:B------:R-:W-:Y:S01]  /*17a0*/  FADD.FTZ R54, R54, R27 ;  /* 0x0000001b36367221 */ /* 0x000fe20000010000 */
[-C--:B------:R-:W-:Y:S01]  /*17b0*/  FFMA.FTZ R86, R23, R27.reuse, R86 ;  /* 0x0000001b17567223 */ /* 0x080fe20000010056 */
[----:B------:R-:W-:Y:S01]  /*17c0*/  FMUL.FTZ R24, R126, R27 ;  /* 0x0000001b7e187220 */ /* 0x000fe20000410000 */
[----:B------:R-:W-:Y:S01]  /*17d0*/  FADD.FTZ R30, R159, R18 ;  /* 0x000000129f1e7221 */ /* 0x000fe20000010000 */
[----:B------:R-:W-:Y:S01]  /*17e0*/  FMUL.FTZ R25, R129, R28 ;  /* 0x0000001c81197220 */ /* 0x000fe20000410000 */
[----:B------:R-:W-:Y:S01]  /*17f0*/  FFMA.FTZ R27, R17, R18, R158 ;  /* 0x00000012111b7223 */ /* 0x000fe2000001009e */
[----:B------:R-:W-:Y:S01]  /*1800*/  FADD.FTZ R57, R57, R28 ;  /* 0x0000001c39397221 */ /* 0x000fe20000010000 */
[----:B------:R-:W-:Y:S01]  /*1810*/  FFMA.FTZ R89, R26, R28, R89 ;  /* 0x0000001c1a597223 */ /* 0x000fe20000010059 */
[----:B------:R-:W-:Y:S01]  /*1820*/  FMUL.FTZ R28, R203, R160 ;  /* 0x000000a0cb1c7220 */ /* 0x000fe20000410000 */
[----:B------:R-:W-:Y:S01]  /*1830*/  FADD.FTZ R29, R30, R25 ;  /* 0x000000191e1d7221 */ /* 0x000fe20000010000 */
[----:B------:R-:W-:Y:S01]  /*1840*/  FFMA.FTZ R30, R26, R25, R27 ;  /* 0x000000191a1e7223 */ /* 0x000fe2000001001b */
[----:B------:R-:W-:Y:S01]  /*1850*/  FADD.FTZ R59, R59, R148 ;  /* 0x000000943b3b7221 */ /* 0x000fe20000010000 */
[-C--:B------:R-:W-:Y:S01]  /*1860*/  FFMA.FTZ R91, R28, R148.reuse, R91 ;  /* 0x000000941c5b7223 */ /* 0x080fe2000001005b */
[----:B------:R-:W-:Y:S01]  /*1870*/  FMUL.FTZ R27, R131, R148 ;  /* 0x00000094831b7220 */ /* 0x000fe20000410000 */
[----:B------:R-:W-:Y:S01]  /*1880*/  FADD.FTZ R162, -R157, R162 ;  /* 0x000000a29da27221 */ /* 0x000fe20000010100 */
[----:B------:R-:W-:Y:S01]  /*1890*/  FADD.FTZ R148, R29, R20 ;  /* 0x000000141d947221 */ /* 0x000fe20000010000 */
[----:B------:R-:W-:Y:S01]  /*18a0*/  FFMA.FTZ R29, R19, R20, R30 ;  /* 0x00000014131d7223 */ /* 0x000fe2000001001e */
[----:B------:R-:W-:Y:S01]  /*18b0*/  SHF.L.U32 R164, R149, 0x10, RZ ;  /* 0x0000001095a47819 */ /* 0x000fe200000006ff */
        /* <DEDUP_REMOVED lines=16> */
[----:B------:R-:W-:-:S02]  /*19c0*/  FFMA.FTZ R87, R164, R154, R87 ;  /* 0x0000009aa4577223 */ /* 0x000fc40000010057 */
[----:B------:R-:W-:Y:S01]  /*19d0*/  FADD.FTZ R159, R150, R31 ;  /* 0x0000001f969f7221 */ /* 0x000fe20000010000 */
[----:B------:R-:W-:-:S07]  /*19e0*/  FFMA.FTZ R158, R164, R31, R148 ;  /* 0x0000001fa49e7223 */ /* 0x000fce0000010094 */
.L_x_3086:
[----:B------:R-:W-:Y:S05]  /*19f0*/  BSYNC.RECONVERGENT B0 ;  /* 0x0000000000007941 */ /* 0x000fea0003800200 */
.L_x_3085:
        /* <DEDUP_REMOVED lines=15> */
[----:B---3--:R-:W-:Y:S02]  /*1af0*/  PRMT R165, R149, 0x7632, R165 ;  /* 0x0000763295a57816 */ /* 0x008fe400000000a5 */
[C---:B0-----:R-:W-:Y:S02]  /*1b00*/  PRMT R162, R150.reuse, 0x7632, R162 ;  /* 0x0000763296a27816 */ /* 0x041fe400000000a2 */
[----:B------:R-:W-:-:S02]  /*1b10*/  SHF.L.U32 R150, R150, 0x10, RZ ;  /* 0x0000001096967819 */ /* 0x000fc400000006ff */
[C---:B------:R-:W-:Y:S02]  /*1b20*/  PRMT R160, R148.reuse, 0x7632, R160 ;  /* 0x0000763294a07816 */ /* 0x040fe400000000a0 */
[----:B------:R-:W-:Y:S02]  /*1b30*/  SHF.L.U32 R166, R148, 0x10, RZ ;  /* 0x0000001094a67819 */ /* 0x000fe400000006ff */
[----:B------:R-:W-:Y:S02]  /*1b40*/  PRMT R163, R151, 0x7632, R163 ;  /* 0x0000763297a37816 */ /* 0x000fe400000000a3 */
[----:B------:R-:W-:Y:S01]  /*1b50*/  SHF.L.U32 R148, R165, 0x10, RZ ;  /* 0x00000010a5947819 */ /* 0x000fe200000006ff */
[----:B------:R-:W-:Y:S01]  /*1b60*/  FADD.FTZ R170, -R157, R150 ;  /* 0x000000969daa7221 */ /* 0x000fe20000010100 */
[----:B------:R-:W-:Y:S01]  /*1b70*/  SHF.L.U32 R150, R163, 0x10, RZ ;  /* 0x00000010a3967819 */ /* 0x000fe200000006ff */
[----:B------:R-:W-:Y:S01]  /*1b80*/  FADD.FTZ R166, -R157, R166 ;  /* 0x000000a69da67221 */ /* 0x000fe20000010100 */
[----:B------:R-:W-:Y:S01]  /*1b90*/  SHF.L.U32 R168, R149, 0x10, RZ ;  /* 0x0000001095a87819 */ /* 0x000fe200000006ff */
[----:B------:R-:W-:Y:S01]  /*1ba0*/  FADD.FTZ R174, -R157, R148 ;  /* 0x000000949dae7221 */ /* 0x000fe20000010100 */
[----:B------:R-:W-:-:S02]  /*1bb0*/  SHF.L.U32 R160, R160, 0x10, RZ ;  /* 0x00000010a0a07819 */ /* 0x000fc400000006ff */
[C---:B--2---:R-:W-:Y:S02]  /*1bc0*/  PRMT R148, R152.reuse, 0x7632, R148 ;  /* 0x0000763298947816 */ /* 0x044fe40000000094 */
[----:B------:R-:W-:Y:S01]  /*1bd0*/  SHF.L.U32 R149, R152, 0x10, RZ ;  /* 0x0000001098957819 */ /* 0x000fe200000006ff */
[----:B------:R-:W-:Y:S01]  /*1be0*/  FADD.FTZ R180, -R157, R150 ;  /* 0x000000969db47221 */ /* 0x000fe20000010100 */
[----:B------:R-:W-:Y:S01]  /*1bf0*/  SHF.L.U32 R172, R151, 0x10, RZ ;  /* 0x0000001097ac7819 */ /* 0x000fe200000006ff */
[----:B-----5:R-:W-:Y:S01]  /*1c00*/  FMUL.FTZ R165, R203, R166 ;  /* 0x000000a6cba57220 */ /* 0x020fe20000410000 */
[----:B------:R-:W-:Y:S01]  /*1c10*/  SHF.L.U32 R150, R148, 0x10, RZ ;  /* 0x0000001094967819 */ /* 0x000fe200000006ff */
[-C--:B------:R-:W-:Y:S01]  /*1c20*/  FMUL.FTZ R166, R120, R149.reuse ;  /* 0x0000009578a67220 */ /* 0x080fe20000410000 */
[----:B------:R-:W-:Y:S01]  /*1c30*/  FADD.FTZ R160, -R157, R160 ;  /* 0x000000a09da07221 */ /* 0x000fe20000010100 */
[----:B------:R-:W-:Y:S01]  /*1c40*/  PRMT R151, R153, 0x7632, R151 ;  /* 0x0000763299977816 */ /* 0x000fe20000000097 */
[C---:B------:R-:W-:Y:S01]  /*1c50*/  FADD.FTZ R168, -R157.reuse, R168 ;  /* 0x000000a89da87221 */ /* 0x040fe20000010100 */
[----:B------:R-:W-:Y:S01]  /*1c60*/  FADD.FTZ R176, -R157, R172 ;  /* 0x000000ac9db07221 */ /* 0x000fe20000010100 */
[----:B------:R-:W-:Y:S01]  /*1c70*/  SHF.L.U32 R153, R153, 0x10, RZ ;  /* 0x0000001099997819 */ /* 0x000fe200000006ff */
[----:B------:R-:W-:Y:S01]  /*1c80*/  FADD.FTZ R48, R48, R149 ;  /* 0x0000009530307221 */ /* 0x000fe20000010000 */
[----:B------:R-:W-:Y:S01]  /*1c90*/  FFMA.FTZ R80, R165, R149, R80 ;  /* 0x00000095a5507223 */ /* 0x000fe20000010050 */
[----:B------:R-:W-:Y:S01]  /*1ca0*/  FADD.FTZ R148, R159, R166 ;  /* 0x000000a69f947221 */ /* 0x000fe20000010000 */
[----:B------:R-:W-:Y:S01]  /*1cb0*/  FMUL.FTZ R173, R121, R150 ;  /* 0x0000009679ad7220 */ /* 0x000fe20000410000 */
        /* <DEDUP_REMOVED lines=8> */
[----:B------:R-:W-:Y:S01]  /*1d40*/  FADD.FTZ R162, -R157, R162 ;  /* 0x000000a29da27221 */ /* 0x000fe20000010100 */
[C---:B------:R-:W-:Y:S01]  /*1d50*/  PRMT R157, R154.reuse, 0x7632, R157 ;  /* 0x000076329a9d7816 */ /* 0x040fe2000000009d */
[----:B------:R-:W-:Y:S01]  /*1d60*/  FADD.FTZ R49, R49, R150 ;  /* 0x0000009631317221 */ /* 0x000fe20000010000 */
[----:B------:R-:W-:Y:S01]  /*1d70*/  SHF.L.U32 R163, R154, 0x10, RZ ;  /* 0x000000109aa37819 */ /* 0x000fe200000006ff */
[----:B------:R-:W-:Y:S01]  /*1d80*/  FFMA.FTZ R81, R172, R150, R81 ;  /* 0x00000096ac517223 */ /* 0x000fe20000010051 */
        /* <DEDUP_REMOVED lines=10> */
[----:B------:R-:W-:Y:S01]  /*1e30*/  SHF.L.U32 R204, R171, 0x10, RZ ;  /* 0x00000010abcc7819 */ /* 0x000fe200000006ff */
[----:B------:R-:W-:Y:S01]  /*1e40*/  FMUL.FTZ R171, R203, R176 ;  /* 0x000000b0cbab7220 */ /* 0x000fe20000410000 */
[----:B------:R-:W-:Y:S01]  /*1e50*/  SHF.L.U32 R155, R155, 0x10, RZ ;  /* 0x000000109b9b7819 */ /* 0x000fe200000006ff */
[----:B------:R-:W-:Y:S01]  /*1e60*/  FMUL.FTZ R176, R203, R162 ;  /* 0x000000a2cbb07220 */ /* 0x000fe20000410000 */
[----:B------:R-:W-:Y:S01]  /*1e70*/  FMUL.FTZ R177, R117, R154 ;  /* 0x0000009a75b17220 */ /* 0x000fe20000410000 */
[----:B------:R-:W-:Y:S01]  /*1e80*/  FADD.FTZ R150, R151, R170 ;  /* 0x000000aa97967221 */ /* 0x000fe20000010000 */
[----:B------:R-:W-:Y:S01]  /*1e90*/  FFMA.FTZ R149, R169, R170, R148 ;  /* 0x000000aaa9957223 */ /* 0x000fe20000010094 */
[----:B------:R-:W-:-:S02]  /*1ea0*/  FMUL.FTZ R178, R118, R155 ;  /* 0x0000009b76b27220 */ /* 0x000fc40000410000 */
        /* <DEDUP_REMOVED lines=19> */
[----:B------:R-:W-:-:S07]  /*1fe0*/  FFMA.FTZ R158, R180, R179, R148 ;  /* 0x000000b3b49e7223 */ /* 0x000fce0000010094 */
.L_x_3088:
[----:B------:R-:W-:Y:S05]  /*1ff0*/  BSYNC.RECONVERGENT B0 ;  /* 0x0000000000007941 */ /* 0x000fea0003800200 */
.L_x_3087:
        /* <DEDUP_REMOVED lines=69> */
[C---:B------:R-:W-:Y:S01]  /*2450*/  PRMT R206, R35.reuse, 0x7632, R206 ;  /* 0x0000763223ce7816 */ /* 0x040fe200000000ce */
[----:B------:R-:W-:Y:S01]  /*2460*/  FMUL.FTZ R157, R148, UR10 ;  /* 0x0000000a949d7c20 */ /* 0x000fe20008410000 */
[----:B------:R-:W-:Y:S02]  /*2470*/  PRMT R154, R35, 0x7632, R154 ;  /* 0x00007632239a7816 */ /* 0x000fe4000000009a */
[----:B------:R-:W-:Y:S02]  /*2480*/  PRMT R163, R34, 0x7632, R163 ;  /* 0x0000763222a37816 */ /* 0x000fe400000000a3 */
[----:B------:R-:W-:Y:S02]  /*2490*/  PRMT R205, R32, 0x7632, R205 ;  /* 0x0000763220cd7816 */ /* 0x000fe400000000cd */
[----:B------:R-:W-:-:S02]  /*24a0*/  PRMT R159, R143, 0x7632, R159 ;  /* 0x000076328f9f7816 */ /* 0x000fc4000000009f */
[----:B------:R-:W-:Y:S02]  /*24b0*/  PRMT R160, R142, 0x7632, R160 ;  /* 0x000076328ea07816 */ /* 0x000fe400000000a0 */
        /* <DEDUP_REMOVED lines=48> */
.L_x_3093:
        /* <DEDUP_REMOVED lines=40> */
.L_x_3094:
[----:B------:R-:W0:Y:S08]  /*2a40*/  @P0 LDC.64 R154, c[0x0][0x478] ;  /* 0x00011e00ff9a0b82 */ /* 0x000e300000000a00 */
[----:B------:R-:W1:Y:S01]  /*2a50*/  LDC.64 R152, c[0x0][0x468] ;  /* 0x00011a00ff987b82 */ /* 0x000e620000000a00 */
[----:B0-----:R-:W-:-:S05]  /*2a60*/  @P0 IMAD.WIDE.U32 R154, R202, 0x10, R154 ;  /* 0x00000010ca9a0825 */ /* 0x001fca00078e009a */
[----:B------:R0:W-:Y:S01]  /*2a70*/  @P0 STG.E.128 desc[UR4][R154.64], R144 ;  /* 0x000000909a000986 */ /* 0x0001e2000c101d04 */
[C---:B-1----:R-:W-:Y:S01]  /*2a80*/  IMAD.WIDE.U32 R152, R202.reuse, 0x10, R152 ;  /* 0x00000010ca987825 */ /* 0x042fe200078e0098 */
[----:B------:R-:W-:-:S04]  /*2a90*/  IADD3 R202, PT, PT, R202, 0x100, RZ ;  /* 0x00000100caca7810 */ /* 0x000fc80007ffe0ff */
[----:B------:R0:W-:Y:S03]  /*2aa0*/  STG.E.128 desc[UR4][R152.64], R148 ;  /* 0x0000009498007986 */ /* 0x0001e6000c101d04 */
.L_x_3092:
[----:B------:R-:W-:Y:S05]  /*2ab0*/  BSYNC.RECONVERGENT B1 ;  /* 0x0000000000017941 */ /* 0x000fea0003800200 */
.L_x_3091:
        /* <DEDUP_REMOVED lines=46> */
.L_x_3097:
        /* <DEDUP_REMOVED lines=36> */
.L_x_3098:
[----:B------:R-:W0:Y:S08]  /*2fe0*/  @P0 LDC.64 R154, c[0x0][0x478] ;  /* 0x00011e00ff9a0b82 */ /* 0x000e300000000a00 */
[----:B------:R-:W1:Y:S01]  /*2ff0*/  LDC.64 R152, c[0x0][0x468] ;  /* 0x00011a00ff987b82 */ /* 0x000e620000000a00 */
[----:B0-----:R-:W-:-:S05]  /*3000*/  @P0 IMAD.WIDE.U32 R154, R202, 0x10, R154 ;  /* 0x00000010ca9a0825 */ /* 0x001fca00078e009a */
[----:B------:R2:W-:Y:S01]  /*3010*/  @P0 STG.E.128 desc[UR4][R154.64], R144 ;  /* 0x000000909a000986 */ /* 0x0005e2000c101d04 */
[C---:B-1----:R-:W-:Y:S01]  /*3020*/  IMAD.WIDE.U32 R152, R202.reuse, 0x10, R152 ;  /* 0x00000010ca987825 */ /* 0x042fe200078e0098 */
[----:B------:R-:W-:-:S04]  /*3030*/  IADD3 R202, PT, PT, R202, 0x100, RZ ;  /* 0x00000100caca7810 */ /* 0x000fc80007ffe0ff */
[----:B------:R2:W-:Y:S03]  /*3040*/  STG.E.128 desc[UR4][R152.64], R148 ;  /* 0x0000009498007986 */ /* 0x0005e6000c101d04 */
.L_x_3096:
[----:B------:R-:W-:Y:S05]  /*3050*/  BSYNC.RECONVERGENT B1 ;  /* 0x0000000000017941 */ /* 0x000fea0003800200 */
.L_x_3095:
        /* <DEDUP_REMOVED lines=46> */
.L_x_3101:
        /* <DEDUP_REMOVED lines=36> */
.L_x_3102:
[----:B------:R-:W0:Y:S08]  /*3580*/  @P0 LDC.64 R154, c[0x0][0x478] ;  /* 0x00011e00ff9a0b82 */ /* 0x000e300000000a00 */
[----:B------:R-:W1:Y:S01]  /*3590*/  LDC.64 R152, c[0x0][0x468] ;  /* 0x00011a00ff987b82 */ /* 0x000e620000000a00 */
[----:B0-----:R-:W-:-:S05]  /*35a0*/  @P0 IMAD.WIDE.U32 R154, R202, 0x10, R154 ;  /* 0x00000010ca9a0825 */ /* 0x001fca00078e009a */
[----:B------:R3:W-:Y:S01]  /*35b0*/  @P0 STG.E.128 desc[UR4][R154.64], R144 ;  /* 0x000000909a000986 */ /* 0x0007e2000c101d04 */
[C---:B-1----:R-:W-:Y:S01]  /*35c0*/  IMAD.WIDE.U32 R152, R202.reuse, 0x10, R152 ;  /* 0x00000010ca987825 */ /* 0x042fe200078e0098 */
[----:B------:R-:W-:-:S04]  /*35d0*/  IADD3 R202, PT, PT, R202, 0x100, RZ ;  /* 0x00000100caca7810 */ /* 0x000fc80007ffe0ff */
[----:B------:R3:W-:Y:S03]  /*35e0*/  STG.E.128 desc[UR4][R152.64], R148 ;  /* 0x0000009498007986 */ /* 0x0007e6000c101d04 */
.L_x_3100:
[----:B------:R-:W-:Y:S05]  /*35f0*/  BSYNC.RECONVERGENT B1 ;  /* 0x0000000000017941 */ /* 0x000fea0003800200 */
.L_x_3099:
        /* <DEDUP_REMOVED lines=45> */
.L_x_3104:
        /* <DEDUP_REMOVED lines=36> */
.L_x_3105:
[----:B------:R-:W0:Y:S08]  /*3b10*/  @P0 LDC.64 R154, c[0x0][0x478] ;  /* 0x00011e00ff9a0b82 */ /* 0x000e300000000a00 */
[----:B------:R-:W1:Y:S01]  /*3b20*/  LDC.64 R152, c[0x0][0x468] ;  /* 0x00011a00ff987b82 */ /* 0x000e620000000a00 */
[----:B0-----:R-:W-:-:S05]  /*3b30*/  @P0 IMAD.WIDE.U32 R154, R202, 0x10, R154 ;  /* 0x00000010ca9a0825 */ /* 0x001fca00078e009a */
[----:B------:R0:W-:Y:S01]  /*3b40*/  @P0 STG.E.128 desc[UR4][R154.64], R144 ;  /* 0x000000909a000986 */ /* 0x0001e2000c101d04 */
[----:B-1----:R-:W-:-:S05]  /*3b50*/  IMAD.WIDE.U32 R152, R202, 0x10, R152 ;  /* 0x00000010ca987825 */ /* 0x002fca00078e0098 */
[----:B------:R0:W-:Y:S01]  /*3b60*/  STG.E.128 desc[UR4][R152.64], R148 ;  /* 0x0000009498007986 */ /* 0x0001e2000c101d04 */
[----:B------:R-:W-:Y:S05]  /*3b70*/  BRA `(.L_x_3103) ;  /* 0x0000001c000c7947 */ /* 0x000fea0003800000 */
.L_x_3090:
        /* <DEDUP_REMOVED lines=58> */
.L_x_3108:
[----:B------:R-:W-:Y:S05]  /*3f20*/  BSYNC.RECONVERGENT B1 ;  /* 0x0000000000017941 */ /* 0x000fea0003800200 */
.L_x_3107:
        /* <DEDUP_REMOVED lines=18> */
[C---:B------:R-:W-:Y:S01]  /*4050*/  FFMA.FTZ R211, R203.reuse, R211, R148 ;  /* 0x000000d3cbd37223 */ /* 0x040fe20000010094 */
[----:B------:R-:W-:Y:S01]  /*4060*/  FFMA.FTZ R208, R12, R157, R158 ;  /* 0x0000009d0cd07223 */ /* 0x000fe2000001009e */
[----:B------:R-:W-:Y:S01]  /*4070*/  FFMA.FTZ R209, R203, R151, R150 ;  /* 0x00000097cbd17223 */ /* 0x000fe20000010096 */
[-CC-:B------:R-:W-:Y:S01]  /*4080*/  FFMA.FTZ R155, R181, R157.reuse, R158.reuse ;  /* 0x0000009db59b7223 */ /* 0x180fe2000001009e */
[----:B------:R-:W-:Y:S01]  /*4090*/  PRMT R149, R37, 0x7632, R149 ;  /* 0x0000763225957816 */ /* 0x000fe20000000095 */
[-C--:B------:R-:W-:Y:S01]  /*40a0*/  FFMA.FTZ R210, R185, R157.reuse, R158 ;  /* 0x0000009db9d27223 */ /* 0x080fe2000001009e */
[----:B------:R-:W-:Y:S01]  /*40b0*/  PRMT R148, R36, 0x7632, R148 ;  /* 0x0000763224947816 */ /* 0x000fe20000000094 */
        /* <DEDUP_REMOVED lines=29> */
.L_x_3110:
[----:B------:R-:W-:Y:S05]  /*4290*/  BSYNC.RECONVERGENT B1 ;  /* 0x0000000000017941 */ /* 0x000fea0003800200 */
.L_x_3109:
[----:B------:R-:W-:Y:S04]  /*42a0*/  BSSY.RECONVERGENT B1, `(.L_x_3111) ;  /* 0x0000032000017945 */ /* 0x000fe80003800200 */
[----:B------:R-:W-:Y:S05]  /*42b0*/  @!P2 BRA `(.L_x_3112) ;  /* 0x0000000000c0a947 */ /* 0x000fea0003800000 */
[-CC-:B01----:R-:W-:Y:S01]  /*42c0*/  FFMA.FTZ R151, R23, R157.reuse, R158.reuse ;  /* 0x0000009d17977223 */ /* 0x183fe2000001009e */
[----:B------:R-:W-:Y:S01]  /*42d0*/  SHF.L.U32 R152, R35, 0x10, RZ ;  /* 0x0000001023987819 */ /* 0x000fe200000006ff */
[-CC-:B------:R-:W-:Y:S01]  /*42e0*/  FFMA.FTZ R149, R21, R157.reuse, R158.reuse ;  /* 0x0000009d15957223 */ /* 0x180fe2000001009e */
[-CC-:B------:R-:W-:Y:S01]  /*42f0*/  FFMA.FTZ R208, R164, R157.reuse, R158.reuse ;  /* 0x0000009da4d07223 */ /* 0x180fe2000001009e */
[----:B------:R-:W-:Y:S01]  /*4300*/  FADD.FTZ R151, R24, -R151 ;  /* 0x8000009718977221 */ /* 0x000fe20000010000 */
[----:B------:R-:W-:Y:S01]  /*4310*/  SHF.L.U32 R148, R34, 0x10, RZ ;  /* 0x0000001022947819 */ /* 0x000fe200000006ff */
[----:B------:R-:W-:Y:S01]  /*4320*/  FFMA.FTZ R206, R30, R157, R158 ;  /* 0x0000009d1ece7223 */ /* 0x000fe2000001009e */
[----:B------:R-:W-:Y:S01]  /*4330*/  FADD.FTZ R149, R22, -R149 ;  /* 0x8000009516957221 */ /* 0x000fe20000010000 */
[----:B-----5:R-:W-:Y:S01]  /*4340*/  FFMA.FTZ R211, R203, R151, R152 ;  /* 0x00000097cbd37223 */ /* 0x020fe20000010098 */
[----:B------:R-:W-:Y:S01]  /*4350*/  SHF.L.U32 R154, R154, 0x10, RZ ;  /* 0x000000109a9a7819 */ /* 0x000fe200000006ff */
[----:B------:R-:W0:Y:S01]  /*4360*/  LDC.64 R152, c[0x0][0x468] ;  /* 0x00011a00ff987b82 */ /* 0x000e220000000a00 */
[----:B------:R-:W-:Y:S01]  /*4370*/  SHF.L.U32 R150, R163, 0x10, RZ ;  /* 0x00000010a3967819 */ /* 0x000fe200000006ff */
        /* <DEDUP_REMOVED lines=18> */
[----:B------:R-:W-:Y:S01]  /*44a0*/  FFMA.FTZ R163, R203, R163, R204 ;  /* 0x000000a3cba37223 */ /* 0x000fe200000100cc */
[-C--:B------:R-:W-:Y:S01]  /*44b0*/  FMUL.FTZ R211, R211, R156.reuse ;  /* 0x0000009cd3d37220 */ /* 0x080fe20000410000 */
        /* <DEDUP_REMOVED lines=16> */
.L_x_3112:
[----:B------:R-:W-:Y:S05]  /*45c0*/  BSYNC.RECONVERGENT B1 ;  /* 0x0000000000017941 */ /* 0x000fea0003800200 */
.L_x_3111:
        /* <DEDUP_REMOVED lines=49> */
.L_x_3106:
        /* <DEDUP_REMOVED lines=61> */
.L_x_3114:
[----:B------:R-:W-:Y:S05]  /*4cb0*/  BSYNC.RECONVERGENT B1 ;  /* 0x0000000000017941 */ /* 0x000fea0003800200 */
.L_x_3113:
[----:B------:R-:W-:Y:S04]  /*4cc0*/  BSSY.RECONVERGENT B1, `(.L_x_3115) ;  /* 0x000003d000017945 */ /* 0x000fe80003800200 */
[----:B------:R-:W-:Y:S05]  /*4cd0*/  @!P1 BRA `(.L_x_3116) ;  /* 0x0000000000ec9947 */ /* 0x000fea0003800000 */
[-CC-:B0-----:R-:W-:Y:S01]  /*4ce0*/  FFMA.FTZ R149, R181, R157.reuse, R158.reuse ;  /* 0x0000009db5957223 */ /* 0x181fe2000001009e */
[-CC-:B------:R-:W-:Y:S01]  /*4cf0*/  FFMA.FTZ R144, R185, R157.reuse, R158.reuse ;  /* 0x0000009db9907223 */ /* 0x180fe2000001009e */
[-CC-:B------:R-:W-:Y:S01]  /*4d00*/  FFMA.FTZ R152, R12, R157.reuse, R158.reuse ;  /* 0x0000009d0c987223 */ /* 0x180fe2000001009e */
[----:B------:R-:W-:Y:S01]  /*4d10*/  PRMT R151, R37, 0x7632, R151 ;  /* 0x0000763225977816 */ /* 0x000fe20000000097 */
[-C--:B------:R-:W-:Y:S01]  /*4d20*/  FFMA.FTZ R147, R184, R157.reuse, R158 ;  /* 0x0000009db8937223 */ /* 0x080fe2000001009e */
[----:B------:R-:W-:Y:S01]  /*4d30*/  SHF.L.U32 R146, R36, 0x10, RZ ;  /* 0x0000001024927819 */ /* 0x000fe200000006ff */
[----:B------:R-:W-:Y:S01]  /*4d40*/  FADD.FTZ R150, R6, -R149 ;  /* 0x8000009506967221 */ /* 0x000fe20000010000 */
[----:B------:R-:W-:Y:S01]  /*4d50*/  PRMT R145, R36, 0x7632, R145 ;  /* 0x0000763224917816 */ /* 0x000fe20000000091 */
[----:B------:R-:W-:Y:S01]  /*4d60*/  FADD.FTZ R144, R183, -R144 ;  /* 0x80000090b7907221 */ /* 0x000fe20000010000 */
[----:B------:R-:W-:Y:S01]  /*4d70*/  SHF.L.U32 R153, R37, 0x10, RZ ;  /* 0x0000001025997819 */ /* 0x000fe200000006ff */
[----:B------:R-:W-:Y:S01]  /*4d80*/  FADD.FTZ R152, R11, -R152 ;  /* 0x800000980b987221 */ /* 0x000fe20000010000 */
[----:B------:R-:W-:Y:S01]  /*4d90*/  SHF.L.U32 R149, R151, 0x10, RZ ;  /* 0x0000001097957819 */ /* 0x000fe200000006ff */
[----:B------:R-:W-:Y:S01]  /*4da0*/  FADD.FTZ R148, R182, -R147 ;  /* 0x80000093b6947221 */ /* 0x000fe20000010000 */
[----:B------:R-:W-:Y:S01]  /*4db0*/  SHF.L.U32 R147, R145, 0x10, RZ ;  /* 0x0000001091937819 */ /* 0x000fe200000006ff */
[C---:B-----5:R-:W-:Y:S01]  /*4dc0*/  FFMA.FTZ R145, R203.reuse, R144, R146 ;  /* 0x00000090cb917223 */ /* 0x060fe20000010092 */
[C---:B------:R-:W-:Y:S01]  /*4dd0*/  FFMA.FTZ R151, R203.reuse, R150, R153 ;  /* 0x00000096cb977223 */ /* 0x040fe20000010099 */
[C---:B------:R-:W-:Y:S01]  /*4de0*/  FFMA.FTZ R146, R203.reuse, R152, R149 ;  /* 0x00000098cb927223 */ /* 0x040fe20000010095 */
[----:B------:R-:W0:Y:S01]  /*4df0*/  LDC.64 R154, c[0x0][0x478] ;  /* 0x00011e00ff9a7b82 */ /* 0x000e220000000a00 */
[----:B------:R-:W-:Y:S01]  /*4e00*/  FFMA.FTZ R147, R203, R148, R147 ;  /* 0x00000094cb937223 */ /* 0x000fe20000010093 */
[-C--:B------:R-:W-:Y:S01]  /*4e10*/  FFMA.FTZ R149, R7, R157.reuse, R158 ;  /* 0x0000009d07957223 */ /* 0x080fe2000001009e */
[----:B------:R-:W-:Y:S01]  /*4e20*/  PRMT R148, R38, 0x7632, R148 ;  /* 0x0000763226947816 */ /* 0x000fe20000000094 */
[-CC-:B------:R-:W-:Y:S01]  /*4e30*/  FFMA.FTZ R208, R14, R157.reuse, R158.reuse ;  /* 0x0000009d0ed07223 */ /* 0x180fe2000001009e */
[-CC-:B------:R-:W-:Y:S01]  /*4e40*/  FFMA.FTZ R207, R9, R157.reuse, R158.reuse ;  /* 0x0000009d09cf7223 */ /* 0x180fe2000001009e */
[----:B------:R-:W-:Y:S01]  /*4e50*/  PRMT R209, R39, 0x7632, R209 ;  /* 0x0000763227d17816 */ /* 0x000fe200000000d1 */
[----:B------:R-:W-:Y:S01]  /*4e60*/  FFMA.FTZ R210, R16, R157, R158 ;  /* 0x0000009d10d27223 */ /* 0x000fe2000001009e */
[----:B------:R-:W1:Y:S01]  /*4e70*/  LDC.64 R152, c[0x0][0x468] ;  /* 0x00011a00ff987b82 */ /* 0x000e620000000a00 */
        /* <DEDUP_REMOVED lines=33> */
.L_x_3116:
[----:B------:R-:W-:Y:S05]  /*5090*/  BSYNC.RECONVERGENT B1 ;  /* 0x0000000000017941 */ /* 0x000fea0003800200 */
.L_x_3115:
[----:B------:R-:W-:Y:S04]  /*50a0*/  BSSY.RECONVERGENT B1, `(.L_x_3117) ;  /* 0x0000039000017945 */ /* 0x000fe80003800200 */
[----:B------:R-:W-:Y:S05]  /*50b0*/  @!P2 BRA `(.L_x_3118) ;  /* 0x0000000000dca947 */ /* 0x000fea0003800000 */
[-CC-:B01----:R-:W-:Y:S01]  /*50c0*/  FFMA.FTZ R152, R28, R157.reuse, R158.reuse ;  /* 0x0000009d1c987223 */ /* 0x183fe2000001009e */
[----:B------:R-:W-:Y:S01]  /*50d0*/  SHF.L.U32 R151, R204, 0x10, RZ ;  /* 0x00000010cc977819 */ /* 0x000fe200000006ff */
[-C--:B------:R-:W-:Y:S01]  /*50e0*/  FFMA.FTZ R148, R26, R157.reuse, R158 ;  /* 0x0000009d1a947223 */ /* 0x080fe2000001009e */
[----:B------:R-:W-:Y:S01]  /*50f0*/  SHF.L.U32 R205, R205, 0x10, RZ ;  /* 0x00000010cdcd7819 */ /* 0x000fe200000006ff */
[----:B------:R-:W-:Y:S01]  /*5100*/  FADD.FTZ R152, R27, -R152 ;  /* 0x800000981b987221 */ /* 0x000fe20000010000 */
[-CC-:B------:R-:W-:Y:S01]  /*5110*/  FFMA.FTZ R145, R17, R157.reuse, R158.reuse ;  /* 0x0000009d11917223 */ /* 0x180fe2000001009e */
[----:B------:R-:W0:Y:S01]  /*5120*/  LDC.64 R154, c[0x0][0x478] ;  /* 0x00011e00ff9a7b82 */ /* 0x000e220000000a00 */
[-C--:B------:R-:W-:Y:S01]  /*5130*/  FFMA.FTZ R147, R19, R157.reuse, R158 ;  /* 0x0000009d13937223 */ /* 0x080fe2000001009e */
[----:B-----5:R-:W-:Y:S01]  /*5140*/  FFMA.FTZ R151, R203, R152, R151 ;  /* 0x00000098cb977223 */ /* 0x020fe20000010097 */
[----:B------:R-:W-:Y:S01]  /*5150*/  FADD.FTZ R148, R25, -R148 ;  /* 0x8000009419947221 */ /* 0x000fe20000010000 */
[----:B------:R-:W-:Y:S01]  /*5160*/  SHF.L.U32 R146, R32, 0x10, RZ ;  /* 0x0000001020927819 */ /* 0x000fe200000006ff */
[----:B------:R-:W-:Y:S01]  /*5170*/  FADD.FTZ R144, R18, -R145 ;  /* 0x8000009112907221 */ /* 0x000fe20000010000 */
[----:B------:R-:W-:Y:S01]  /*5180*/  FADD.FTZ R150, R20, -R147 ;  /* 0x8000009314967221 */ /* 0x000fe20000010000 */
[----:B------:R-:W-:Y:S01]  /*5190*/  FFMA.FTZ R205, R203, R148, R205 ;  /* 0x00000094cbcd7223 */ /* 0x000fe200000100cd */
[----:B------:R-:W1:Y:S01]  /*51a0*/  LDC.64 R152, c[0x0][0x468] ;  /* 0x00011a00ff987b82 */ /* 0x000e620000000a00 */
[----:B------:R-:W-:Y:S01]  /*51b0*/  SHF.L.U32 R149, R33, 0x10, RZ ;  /* 0x0000001021957819 */ /* 0x000fe200000006ff */
[-CC-:B------:R-:W-:Y:S01]  /*51c0*/  FFMA.FTZ R147, R21, R157.reuse, R158.reuse ;  /* 0x0000009d15937223 */ /* 0x180fe2000001009e */
[-C--:B------:R-:W-:Y:S01]  /*51d0*/  FFMA.FTZ R148, R30, R157.reuse, R158 ;  /* 0x0000009d1e947223 */ /* 0x080fe2000001009e */
[----:B------:R-:W-:Y:S01]  /*51e0*/  SHF.L.U32 R207, R163, 0x10, RZ ;  /* 0x00000010a3cf7819 */ /* 0x000fe200000006ff */
[----:B------:R-:W-:Y:S01]  /*51f0*/  FFMA.FTZ R145, R203, R144, R146 ;  /* 0x00000090cb917223 */ /* 0x000fe20000010092 */
[-CC-:B------:R-:W-:Y:S01]  /*5200*/  FFMA.FTZ R163, R23, R157.reuse, R158.reuse ;  /* 0x0000009d17a37223 */ /* 0x180fe2000001009e */
[----:B------:R-:W-:Y:S01]  /*5210*/  FFMA.FTZ R204, R164, R157, R158 ;  /* 0x0000009da4cc7223 */ /* 0x000fe2000001009e */
[----:B------:R-:W-:Y:S01]  /*5220*/  SHF.L.U32 R146, R34, 0x10, RZ ;  /* 0x0000001022927819 */ /* 0x000fe200000006ff */
[----:B------:R-:W-:Y:S01]  /*5230*/  FADD.FTZ R144, R22, -R147 ;  /* 0x8000009316907221 */ /* 0x000fe20000010000 */
[----:B------:R-:W-:Y:S01]  /*5240*/  FADD.FTZ R148, R29, -R148 ;  /* 0x800000941d947221 */ /* 0x000fe20000010000 */
[----:B------:R-:W-:Y:S01]  /*5250*/  FFMA.FTZ R149, R203, R150, R149 ;  /* 0x00000096cb957223 */ /* 0x000fe20000010095 */
[----:B------:R-:W-:Y:S01]  /*5260*/  SHF.L.U32 R206, R206, 0x10, RZ ;  /* 0x00000010cece7819 */ /* 0x000fe200000006ff */
[----:B------:R-:W-:Y:S01]  /*5270*/  FADD.FTZ R150, R24, -R163 ;  /* 0x800000a318967221 */ /* 0x000fe20000010000 */
[----:B------:R-:W-:Y:S01]  /*5280*/  SHF.L.U32 R209, R35, 0x10, RZ ;  /* 0x0000001023d17819 */ /* 0x000fe200000006ff */
[----:B------:R-:W-:Y:S01]  /*5290*/  FADD.FTZ R147, R31, -R204 ;  /* 0x800000cc1f937221 */ /* 0x000fe20000010000 */
[C---:B------:R-:W-:Y:S01]  /*52a0*/  FFMA.FTZ R163, R203.reuse, R144, R146 ;  /* 0x00000090cba37223 */ /* 0x040fe20000010092 */
[----:B------:R-:W-:Y:S01]  /*52b0*/  FFMA.FTZ R207, R203, R148, R207 ;  /* 0x00000094cbcf7223 */ /* 0x000fe200000100cf */
[----:B------:R-:W-:Y:S01]  /*52c0*/  FMUL.FTZ R148, R145, R156 ;  /* 0x0000009c91947220 */ /* 0x000fe20000410000 */
[C---:B------:R-:W-:Y:S01]  /*52d0*/  FFMA.FTZ R209, R203.reuse, R150, R209 ;  /* 0x00000096cbd17223 */ /* 0x040fe200000100d1 */
[----:B------:R-:W-:Y:S01]  /*52e0*/  FFMA.FTZ R147, R203, R147, R206 ;  /* 0x00000093cb937223 */ /* 0x000fe200000100ce */
[----:B------:R-:W-:Y:S01]  /*52f0*/  F2FP.BF16.F32.PACK_AB R144, R205, R145 ;  /* 0x00000091cd90723e */ /* 0x000fe200000010ff */
[-C--:B------:R-:W-:Y:S01]  /*5300*/  FMUL.FTZ R150, R149, R156.reuse ;  /* 0x0000009c95967220 */ /* 0x080fe20000410000 */
[C---:B------:R-:W-:Y:S01]  /*5310*/  F2FP.BF16.F32.PACK_AB R145, R151.reuse, R149 ;  /* 0x000000959791723e */ /* 0x040fe200000010ff */
[-C--:B------:R-:W-:Y:S01]  /*5320*/  FMUL.FTZ R149, R151, R156.reuse ;  /* 0x0000009c97957220 */ /* 0x080fe20000410000 */
[----:B------:R-:W-:Y:S01]  /*5330*/  F2FP.BF16.F32.PACK_AB R146, R207, R163 ;  /* 0x000000a3cf92723e */ /* 0x000fe200000010ff */
[-C--:B------:R-:W-:Y:S01]  /*5340*/  FMUL.FTZ R205, R205, R156.reuse ;  /* 0x0000009ccdcd7220 */ /* 0x080fe20000410000 */
[-C--:B------:R-:W-:Y:S01]  /*5350*/  FMUL.FTZ R204, R163, R156.reuse ;  /* 0x0000009ca3cc7220 */ /* 0x080fe20000410000 */
[-C--:B------:R-:W-:Y:S01]  /*5360*/  FMUL.FTZ R207, R207, R156.reuse ;  /* 0x0000009ccfcf7220 */ /* 0x080fe20000410000 */
[-C--:B------:R-:W-:Y:S01]  /*5370*/  FMUL.FTZ R206, R209, R156.reuse ;  /* 0x0000009cd1ce7220 */ /* 0x080fe20000410000 */
[C---:B------:R-:W-:Y:S01]  /*5380*/  FMUL.FTZ R151, R147.reuse, R156 ;  /* 0x0000009c93977220 */ /* 0x040fe20000410000 */
[----:B------:R-:W-:Y:S01]  /*5390*/  F2FP.BF16.F32.PACK_AB R147, R147, R209 ;  /* 0x000000d19393723e */ /* 0x000fe200000010ff */
[----:B0-----:R-:W-:Y:S01]  /*53a0*/  IMAD.WIDE.U32 R154, R202, 0x10, R154 ;  /* 0x00000010ca9a7825 */ /* 0x001fe200078e009a */
        /* <DEDUP_REMOVED lines=8> */
.L_x_3118:
[----:B------:R-:W-:Y:S05]  /*5430*/  BSYNC.RECONVERGENT B1 ;  /* 0x0000000000017941 */ /* 0x000fea0003800200 */
.L_x_3117:
        /* <DEDUP_REMOVED lines=55> */
.L_x_3103:
[----:B------:R-:W-:Y:S05]  /*57b0*/  BSYNC.RECONVERGENT B0 ;  /* 0x0000000000007941 */ /* 0x000fea0003800200 */
.L_x_3089:
[----:B01234-:R-:W0:Y:S01]  /*57c0*/  LDC.64 R148, c[0x0][0x380] ;  /* 0x0000e000ff947b82 */ /* 0x01fe220000000a00 */
[----:B------:R-:W-:Y:S02]  /*57d0*/  PLOP3.LUT P6, PT, P6, PT, PT, 0x8, 0x80 ;  /* 0x000000000080781c */ /* 0x000fe400037ce170 */
[----:B0-----:R-:W-:-:S04]  /*57e0*/  IADD3 R5, PT, PT, R5, R148, RZ ;  /* 0x0000009405057210 */ /* 0x001fc80007ffe0ff */
[----:B------:R-:W-:-:S13]  /*57f0*/  ISETP.GE.AND P0, PT, R5, R149, PT ;  /* 0x000000950500720c */ /* 0x000fda0003f06270 */
[----:B------:R-:W-:Y:S05]  /*5800*/  @!P0 BRA `(.L_x_3119) ;  /* 0xffffffac00b88947 */ /* 0x000fea000383ffff */
.L_x_3080:
        /* <DEDUP_REMOVED lines=39> */
.L_x_3120:
        /* <DEDUP_REMOVED lines=16> */
.L_x_15618:


//--------------------- .text._ZN10layer_norm13ln_bwd_kernelINS_13Kernel_traitsIf13__nv_bfloat16S2_S2_fjLj8192ELj1ELj1ELj8ELj16ENS_18Kernel_traits_baseILj8192EfS2_S2_S2_fjLj256EEEEELb0ELb0ELb0ELb1EEEvNS_9BwdParamsE --------------------------
	.section	.text._ZN10layer_norm13ln_bwd_kernelINS_13Kernel_traitsIf13__nv_bfloat16S2_S2_fjLj8192ELj1ELj1ELj8ELj16ENS_18Kernel_traits_baseILj8192EfS2_S2_S2_fjLj256EEEEELb0ELb0ELb0ELb1EEEvNS_9BwdParamsE,"ax",@progbits
	.align	128
        .global         _ZN10layer_norm13ln_bwd_kernelINS_13Kernel_traitsIf13__nv_bfloat16S2_S2_fjLj8192ELj1ELj1ELj8ELj16ENS_18Kernel_traits_baseILj8192EfS2_S2_S2_fjLj256EEEEELb0ELb0ELb0ELb1EEEvNS_9BwdParamsE
        .type           _ZN10layer_norm13ln_bwd_kernelINS_13Kernel_traitsIf13__nv_bfloat16S2_S2_fjLj8192ELj1ELj1ELj8ELj16ENS_18Kernel_traits_baseILj8192EfS2_S2_S2_fjLj256EEEEELb0ELb0ELb0ELb1EEEvNS_9BwdParamsE,@function
        .size           _ZN10layer_norm13ln_bwd_kernelINS_13Kernel_traitsIf13__nv_bfloat16S2_S2_fjLj8192ELj1ELj1ELj8ELj16ENS_18Kernel_traits_baseILj8192EfS2_S2_S2_fjLj256EEEEELb0ELb0ELb0ELb1EEEvNS_9BwdParamsE,(.L_x_15619 - _ZN10layer_norm13ln_bwd_kernelINS_13Kernel_traitsIf13__nv_bfloat16S2_S2_fjLj8192ELj1ELj1ELj8ELj16ENS_18Kernel_traits_baseILj8192EfS2_S2_S2_fjLj256EEEEELb0ELb0ELb0ELb1EEEvNS_9BwdParamsE)
        .other          _ZN10layer_norm13ln_bwd_kernelINS_13Kernel_traitsIf13__nv_bfloat16S2_S2_fjLj8192ELj1ELj1ELj8ELj16ENS_18Kernel_traits_baseILj8192EfS2_S2_S2_fjLj256EEEEELb0ELb0ELb0ELb1EEEvNS_9BwdParamsE,@"STO_CUDA_ENTRY STV_DEFAULT"
_ZN10layer_norm13ln_bwd_kernelINS_13Kernel_traitsIf13__nv_bfloat16S2_S2_fjLj8192ELj1ELj1ELj8ELj16ENS_18Kernel_traits_baseILj8192EfS2_S2_S2_fjLj256EEEEELb0ELb0ELb0ELb1EEEvNS_9BwdParamsE:
.text._ZN10layer_norm13ln_bwd_kernelINS_13Kernel_traitsIf13__nv_bfloat16S2_S2_fjLj8192ELj1ELj1ELj8ELj16ENS_18Kernel_traits_baseILj8192EfS2_S2_S2_fjLj256EEEEELb0ELb0ELb0ELb1EEEvNS_9BwdParamsE:
        /* <DEDUP_REMOVED lines=61> */
[----:B0-----:R-:W5:Y:S01]  /*03d0*/  LDG.E.128 R72, desc[UR4][R4.64] ;  /* 0x0000000404487981 */ /* 0x001f62000c1e1d00 */
[----:B------:R-:W-:-:S02]  /*03e0*/  CS2R R34, SRZ ;  /* 0x0000000000227805 */ /* 0x000fc4000001ff00 */
[----:B------:R-:W-:Y:S02]  /*03f0*/  CS2R R36, SRZ ;  /* 0x0000000000247805 */ /* 0x000fe4000001ff00 */
[----:B--2---:R-:W-:Y:S01]  /*0400*/  ISETP.NE.U32.AND P1, PT, R2, RZ, PT ;  /* 0x000000ff0200720c */ /* 0x004fe20003f25070 */
[----:B------:R-:W5:Y:S01]  /*0410*/  LDG.E.128 R68, desc[UR4][R4.64+0x10] ;  /* 0x0000100404447981 */ /* 0x000f62000c1e1d00 */
[----:B------:R-:W-:Y:S02]  /*0420*/  CS2R R38, SRZ ;  /* 0x0000000000267805 */ /* 0x000fe4000001ff00 */
[----:B------:R-:W-:Y:S02]  /*0430*/  CS2R R40, SRZ ;  /* 0x0000000000287805 */ /* 0x000fe4000001ff00 */
[----:B------:R-:W-:Y:S01]  /*0440*/  ISETP.NE.AND.EX P1, PT, R3, RZ, PT, P1 ;  /* 0x000000ff0300720c */ /* 0x000fe20003f25310 */
        /* <DEDUP_REMOVED lines=14> */
[----:B------:R-:W-:Y:S01]  /*0530*/  MOV R146, RZ ;  /* 0x000000ff00927202 */ /* 0x000fe20000000f00 */
[----:B------:R-:W0:Y:S01]  /*0540*/  LDCU.U8 UR7, c[0x0][0x410] ;  /* 0x00008200ff0777ac */ /* 0x000e220008000000 */
[----:B------:R-:W5:Y:S01]  /*0550*/  LDG.E.128 R48, desc[UR4][R4.64+0x6000] ;  /* 0x0060000404307981 */ /* 0x000f62000c1e1d00 */
[----:B------:R-:W-:Y:S01]  /*0560*/  MOV R145, UR6 ;  /* 0x0000000600917c02 */ /* 0x000fe20008000f00 */
[----:B------:R-:W1:Y:S02]  /*0570*/  LDCU UR10, c[0x0][0x388] ;  /* 0x00007100ff0a77ac */ /* 0x000e640008000800 */
[----:B------:R2:W5:Y:S01]  /*0580*/  LDG.E.128 R44, desc[UR4][R4.64+0x6010] ;  /* 0x00601004042c7981 */ /* 0x000562000c1e1d00 */
[----:B------:R-:W3:Y:S01]  /*0590*/  LDCU UR11, c[0x0][0x400] ;  /* 0x00008000ff0b77ac */ /* 0x000ee20008000800 */
[----:B------:R-:W4:Y:S01]  /*05a0*/  LDCU.64 UR12, c[0x0][0x478] ;  /* 0x00008f00ff0c77ac */ /* 0x000f220008000a00 */
[----:B--2---:R-:W-:Y:S01]  /*05b0*/  CS2R R4, SRZ ;  /* 0x0000000000047805 */ /* 0x004fe2000001ff00 */
[----:B------:R-:W2:Y:S06]  /*05c0*/  LDCU.64 UR8, c[0x0][0x438] ;  /* 0x00008700ff0877ac */ /* 0x000eac0008000a00 */
.L_x_3126:
[----:B------:R-:W0:Y:S01]  /*05d0*/  LDC.64 R116, c[0x0][0x3a8] ;  /* 0x0000ea00ff747b82 */ /* 0x000e220000000a00 */
[----:B-1----:R-:W-:-:S05]  /*05e0*/  IMAD R92, R145, UR10, RZ ;  /* 0x0000000a915c7c24 */ /* 0x002fca000f8e02ff */
[----:B------:R-:W-:Y:S02]  /*05f0*/  SHF.R.S32.HI R93, RZ, 0x1f, R92 ;  /* 0x0000001fff5d7819 */ /* 0x000fe4000001145c */
[----:B------:R-:W1:Y:S02]  /*0600*/  LDC.64 R154, c[0x0][0x3c0] ;  /* 0x0000f000ff9a7b82 */ /* 0x000e640000000a00 */
[----:B------:R-:W-:-:S04]  /*0610*/  LEA.HI R93, R93, R92, RZ, 0x3 ;  /* 0x0000005c5d5d7211 */ /* 0x000fc800078f18ff */
[----:B------:R-:W-:Y:S02]  /*0620*/  LEA.HI.SX32 R150, R93, R0, 0x1d ;  /* 0x000000005d967211 */ /* 0x000fe400078feaff */
[----:B------:R-:W3:Y:S03]  /*0630*/  LDC.64 R120, c[0x0][0x428] ;  /* 0x00010a00ff787b82 */ /* 0x000ee60000000a00 */
[----:B0-----:R-:W-:-:S05]  /*0640*/  IMAD.WIDE.U32 R92, R150, 0x10, R116 ;  /* 0x00000010965c7825 */ /* 0x001fca00078e0074 */
[----:B------:R-:W0:Y:S01]  /*0650*/  LDC.64 R156, c[0x0][0x3c8] ;  /* 0x0000f200ff9c7b82 */ /* 0x000e220000000a00 */
[----:B------:R-:W4:Y:S01]  /*0660*/  LDG.E.128 R92, desc[UR4][R92.64] ;  /* 0x000000045c5c7981 */ /* 0x000f22000c1e1d00 */
[C---:B------:R-:W-:Y:S02]  /*0670*/  IADD3 R148, PT, PT, R150.reuse, 0x100, RZ ;  /* 0x0000010096947810 */ /* 0x040fe40007ffe0ff */
[C---:B------:R-:W-:Y:S01]  /*0680*/  IADD3 R151, PT, PT, R150.reuse, 0x200, RZ ;  /* 0x0000020096977810 */ /* 0x040fe20007ffe0ff */
[----:B-1----:R-:W-:Y:S01]  /*0690*/  IMAD.WIDE R154, R145, 0x4, R154 ;  /* 0x00000004919a7825 */ /* 0x002fe200078e029a */
[----:B------:R-:W-:-:S03]  /*06a0*/  IADD3 R149, PT, PT, R150, 0x300, RZ ;  /* 0x0000030096957810 */ /* 0x000fc60007ffe0ff */
[C---:B------:R-:W-:Y:S01]  /*06b0*/  IMAD.WIDE.U32 R100, R148.reuse, 0x10, R116 ;  /* 0x0000001094647825 */ /* 0x040fe200078e0074 */
[----:B------:R-:W4:Y:S03]  /*06c0*/  LDG.E R170, desc[UR4][R154.64] ;  /* 0x000000049aaa7981 */ /* 0x000f26000c1e1900 */
[--C-:B---3--:R-:W-:Y:S02]  /*06d0*/  IMAD.WIDE.U32 R104, R148, 0x10, R120.reuse ;  /* 0x0000001094687825 */ /* 0x108fe400078e0078 */
[----:B------:R-:W3:Y:S02]  /*06e0*/  LDG.E.128 R100, desc[UR4][R100.64] ;  /* 0x0000000464647981 */ /* 0x000ee4000c1e1d00 */
[----:B------:R-:W-:Y:S02]  /*06f0*/  IMAD.WIDE.U32 R96, R150, 0x10, R120 ;  /* 0x0000001096607825 */ /* 0x000fe400078e0078 */
[----:B------:R-:W3:Y:S02]  /*0700*/  LDG.E.128 R104, desc[UR4][R104.64] ;  /* 0x0000000468687981 */ /* 0x000ee4000c1e1d00 */
[----:B------:R-:W-:-:S02]  /*0710*/  IMAD.WIDE.U32 R108, R151, 0x10, R116 ;  /* 0x00000010976c7825 */ /* 0x000fc400078e0074 */
[----:B------:R-:W3:Y:S02]  /*0720*/  LDG.E.128 R96, desc[UR4][R96.64] ;  /* 0x0000000460607981 */ /* 0x000ee4000c1e1d00 */
[----:B------:R-:W-:Y:S02]  /*0730*/  IMAD.WIDE.U32 R112, R151, 0x10, R120 ;  /* 0x0000001097707825 */ /* 0x000fe400078e0078 */
[----:B------:R-:W3:Y:S02]  /*0740*/  LDG.E.128 R108, desc[UR4][R108.64] ;  /* 0x000000046c6c7981 */ /* 0x000ee4000c1e1d00 */
[----:B------:R-:W-:Y:S02]  /*0750*/  IMAD.WIDE.U32 R116, R149, 0x10, R116 ;  /* 0x0000001095747825 */ /* 0x000fe400078e0074 */
[----:B------:R-:W3:Y:S02]  /*0760*/  LDG.E.128 R112, desc[UR4][R112.64] ;  /* 0x0000000470707981 */ /* 0x000ee4000c1e1d00 */
[----:B0-----:R-:W-:-:S02]  /*0770*/  IMAD.WIDE R156, R145, 0x4, R156 ;  /* 0x00000004919c7825 */ /* 0x001fc400078e029c */
[----:B------:R-:W3:Y:S04]  /*0780*/  LDG.E.128 R116, desc[UR4][R116.64] ;  /* 0x0000000474747981 */ /* 0x000ee8000c1e1d00 */
[----:B------:R0:W3:Y:S01]  /*0790*/  LDG.E R152, desc[UR4][R156.64] ;  /* 0x000000049c987981 */ /* 0x0000e2000c1e1900 */
[----:B------:R-:W-:-:S06]  /*07a0*/  IMAD.WIDE.U32 R120, R149, 0x10, R120 ;  /* 0x0000001095787825 */ /* 0x000fcc00078e0078 */
[----:B------:R-:W3:Y:S01]  /*07b0*/  LDG.E.128 R120, desc[UR4][R120.64] ;  /* 0x0000000478787981 */ /* 0x000ee2000c1e1d00 */
[----:B--2---:R-:W-:-:S04]  /*07c0*/  ISETP.NE.U32.AND P0, PT, RZ, UR8, PT ;  /* 0x00000008ff007c0c */ /* 0x004fc8000bf05070 */
[----:B------:R-:W-:Y:S02]  /*07d0*/  ISETP.NE.AND.EX P0, PT, RZ, UR9, PT, P0 ;  /* 0x00000009ff007c0c */ /* 0x000fe4000bf05300 */
[----:B------:R-:W-:Y:S02]  /*07e0*/  ISETP.NE.AND P3, PT, RZ, UR7, PT ;  /* 0x00000007ff007c0c */ /* 0x000fe4000bf65270 */
[C---:B----4-:R-:W-:Y:S02]  /*07f0*/  PRMT R158, R92.reuse, 0x7632, R158 ;  /* 0x000076325c9e7816 */ /* 0x050fe4000000009e */
[----:B------:R-:W-:Y:S02]  /*0800*/  SHF.L.U32 R160, R92, 0x10, RZ ;  /* 0x000000105ca07819 */ /* 0x000fe400000006ff */
[C---:B------:R-:W-:Y:S02]  /*0810*/  PRMT R162, R93.reuse, 0x7632, R162 ;  /* 0x000076325da27816 */ /* 0x040fe400000000a2 */
[----:B------:R-:W-:-:S03]  /*0820*/  SHF.L.U32 R185, R93, 0x10, RZ ;  /* 0x000000105db97819 */ /* 0x000fc600000006ff */
[----:B------:R-:W1:Y:S01]  /*0830*/  @P0 LDC.64 R92, c[0x0][0x438] ;  /* 0x00010e00ff5c0b82 */ /* 0x000e620000000a00 */
[C---:B------:R-:W-:Y:S02]  /*0840*/  PRMT R163, R94.reuse, 0x7632, R163 ;  /* 0x000076325ea37816 */ /* 0x040fe400000000a3 */
[----:B------:R-:W-:Y:S02]  /*0850*/  SHF.L.U32 R193, R94, 0x10, RZ ;  /* 0x000000105ec17819 */ /* 0x000fe400000006ff */
[C---:B------:R-:W-:Y:S02]  /*0860*/  PRMT R164, R95.reuse, 0x7632, R164 ;  /* 0x000076325fa47816 */ /* 0x040fe400000000a4 */
[----:B------:R-:W-:Y:S02]  /*0870*/  SHF.L.U32 R191, R95, 0x10, RZ ;  /* 0x000000105fbf7819 */ /* 0x000fe400000006ff */
[----:B------:R-:W2:Y:S01]  /*0880*/  @P0 LDC.64 R94, c[0x0][0x438] ;  /* 0x00010e00ff5e0b82 */ /* 0x000ea20000000a00 */
[----:B------:R-:W-:-:S02]  /*0890*/  FSEL R170, R170, RZ, !P3 ;  /* 0x000000ffaaaa7208 */ /* 0x000fc40005800000 */
[C---:B---3--:R-:W-:Y:S02]  /*08a0*/  PRMT R192, R106.reuse, 0x7632, R192 ;  /* 0x000076326ac07816 */ /* 0x048fe400000000c0 */
[----:B------:R-:W-:Y:S02]  /*08b0*/  SHF.L.U32 R161, R106, 0x10, RZ ;  /* 0x000000106aa17819 */ /* 0x000fe400000006ff */
[C---:B------:R-:W-:Y:S02]  /*08c0*/  PRMT R202, R96.reuse, 0x7632, R202 ;  /* 0x0000763260ca7816 */ /* 0x040fe400000000ca */
[----:B------:R-:W-:Y:S02]  /*08d0*/  SHF.L.U32 R153, R96, 0x10, RZ ;  /* 0x0000001060997819 */ /* 0x000fe400000006ff */
[----:B------:R-:W-:Y:S02]  /*08e0*/  PRMT R168, R103, 0x7632, R168 ;  /* 0x0000763267a87816 */ /* 0x000fe400000000a8 */
[----:B------:R-:W-:-:S02]  /*08f0*/  PRMT R106, R108, 0x7632, R106 ;  /* 0x000076326c6a7816 */ /* 0x000fc4000000006a */
[----:B------:R-:W-:Y:S02]  /*0900*/  SHF.L.U32 R221, R108, 0x10, RZ ;  /* 0x000000106cdd7819 */ /* 0x000fe400000006ff */
[C---:B------:R-:W-:Y:S02]  /*0910*/  PRMT R108, R109.reuse, 0x7632, R108 ;  /* 0x000076326d6c7816 */ /* 0x040fe4000000006c */
[----:B------:R-:W-:Y:S01]  /*0920*/  SHF.L.U32 R217, R109, 0x10, RZ ;  /* 0x000000106dd97819 */ /* 0x000fe200000006ff */
[----:B------:R-:W-:Y:S01]  /*0930*/  FADD.FTZ R109, -R170, R160 ;  /* 0x000000a0aa6d7221 */ /* 0x000fe20000010100 */
[----:B------:R-:W-:Y:S01]  /*0940*/  SHF.L.U32 R158, R158, 0x10, RZ ;  /* 0x000000109e9e7819 */ /* 0x000fe200000006ff */
[----:B-1----:R-:W-:Y:S01]  /*0950*/  @P0 IMAD.WIDE.U32 R92, R149, 0x10, R92 ;  /* 0x00000010955c0825 */ /* 0x002fe200078e005c */
[C---:B------:R-:W-:Y:S02]  /*0960*/  PRMT R169, R110.reuse, 0x7632, R169 ;  /* 0x000076326ea97816 */ /* 0x040fe400000000a9 */
[----:B------:R-:W-:Y:S01]  /*0970*/  SHF.L.U32 R213, R110, 0x10, RZ ;  /* 0x000000106ed57819 */ /* 0x000fe200000006ff */
[----:B-----5:R-:W-:Y:S01]  /*0980*/  FMUL.FTZ R178, R72, R153 ;  /* 0x0000009948b27220 */ /* 0x020fe20000410000 */
[----:B0-----:R-:W-:-:S02]  /*0990*/  PRMT R156, R105, 0x7632, R156 ;  /* 0x00007632699c7816 */ /* 0x001fc4000000009c */
[----:B------:R-:W-:Y:S02]  /*09a0*/  SHF.L.U32 R159, R105, 0x10, RZ ;  /* 0x00000010699f7819 */ /* 0x000fe400000006ff */
[C---:B------:R-:W-:Y:S02]  /*09b0*/  SHF.L.U32 R209, R111.reuse, 0x10, RZ ;  /* 0x000000106fd17819 */ /* 0x040fe400000006ff */
[----:B------:R-:W-:Y:S02]  /*09c0*/  SHF.L.U32 R168, R168, 0x10, RZ ;  /* 0x00000010a8a87819 */ /* 0x000fe400000006ff */
[----:B------:R-:W-:Y:S01]  /*09d0*/  SHF.L.U32 R202, R202, 0x10, RZ ;  /* 0x00000010caca7819 */ /* 0x000fe200000006ff */
[----:B------:R-:W-:Y:S01]  /*09e0*/  FADD.FTZ R229, -R170, R158 ;  /* 0x0000009eaae57221 */ /* 0x000fe20000010100 */
[----:B------:R-:W-:Y:S01]  /*09f0*/  PRMT R110, R111, 0x7632, R110 ;  /* 0x000076326f6e7816 */ /* 0x000fe2000000006e */
[----:B------:R-:W-:Y:S01]  /*0a00*/  FMUL.FTZ R109, R152, R109 ;  /* 0x0000006d986d7220 */ /* 0x000fe20000410000 */
[C---:B------:R-:W-:Y:S01]  /*0a10*/  PRMT R182, R112.reuse, 0x7632, R182 ;  /* 0x0000763270b67816 */ /* 0x040fe200000000b6 */
[----:B------:R0:W3:Y:S01]  /*0a20*/  @P0 LDG.E.128 R88, desc[UR4][R92.64] ;  /* 0x000000045c580981 */ /* 0x0000e2000c1e1d00 */
[----:B------:R-:W-:-:S02]  /*0a30*/  SHF.L.U32 R105, R112, 0x10, RZ ;  /* 0x0000001070697819 */ /* 0x000fc400000006ff */
[C---:B------:R-:W-:Y:S02]  /*0a40*/  PRMT R186, R114.reuse, 0x7632, R186 ;  /* 0x0000763272ba7816 */ /* 0x040fe400000000ba */
[----:B------:R-:W-:Y:S02]  /*0a50*/  SHF.L.U32 R111, R114, 0x10, RZ ;  /* 0x00000010726f7819 */ /* 0x000fe400000006ff */
[----:B------:R-:W-:Y:S02]  /*0a60*/  PRMT R167, R102, 0x7632, R167 ;  /* 0x0000763266a77816 */ /* 0x000fe400000000a7 */
[C---:B------:R-:W-:Y:S02]  /*0a70*/  PRMT R112, R116.reuse, 0x7632, R112 ;  /* 0x0000763274707816 */ /* 0x040fe40000000070 */
[----:B------:R-:W-:Y:S02]  /*0a80*/  SHF.L.U32 R205, R116, 0x10, RZ ;  /* 0x0000001074cd7819 */ /* 0x000fe400000006ff */
[----:B------:R-:W-:-:S02]  /*0a90*/  PRMT R114, R117, 0x7632, R114 ;  /* 0x0000763275727816 */ /* 0x000fc40000000072 */
[----:B------:R-:W-:Y:S02]  /*0aa0*/  SHF.L.U32 R201, R117, 0x10, RZ ;  /* 0x0000001075c97819 */ /* 0x000fe400000006ff */
[----:B------:R-:W-:Y:S02]  /*0ab0*/  PRMT R165, R100, 0x7632, R165 ;  /* 0x0000763264a57816 */ /* 0x000fe400000000a5 */
[----:B------:R-:W-:Y:S02]  /*0ac0*/  PRMT R166, R101, 0x7632, R166 ;  /* 0x0000763265a67816 */ /* 0x000fe400000000a6 */
[----:B------:R-:W-:Y:S02]  /*0ad0*/  PRMT R116, R118, 0x7632, R116 ;  /* 0x0000763276747816 */ /* 0x000fe40000000074 */
[----:B------:R-:W-:Y:S01]  /*0ae0*/  PRMT R117, R119, 0x7632, R117 ;  /* 0x0000763277757816 */ /* 0x000fe20000000075 */
[----:B------:R-:W-:Y:S01]  /*0af0*/  FADD.FTZ R223, -R170, R168 ;  /* 0x000000a8aadf7221 */ /* 0x000fe20000010100 */
[----:B------:R-:W-:Y:S01]  /*0b00*/  PRMT R204, R97, 0x7632, R204 ;  /* 0x0000763261cc7816 */ /* 0x000fe200000000cc */
[----:B------:R-:W-:Y:S01]  /*0b10*/  FMUL.FTZ R189, R73, R202 ;  /* 0x000000ca49bd7220 */ /* 0x000fe20000410000 */
[----:B------:R-:W-:Y:S01]  /*0b20*/  SHF.L.U32 R154, R97, 0x10, RZ ;  /* 0x00000010619a7819 */ /* 0x000fe200000006ff */
[----:B0-----:R-:W-:Y:S01]  /*0b30*/  FADD.FTZ R92, RZ, R178 ;  /* 0x000000b2ff5c7221 */ /* 0x001fe20000010000 */
[----:B------:R-:W-:Y:S01]  /*0b40*/  SHF.L.U32 R162, R162, 0x10, RZ ;  /* 0x00000010a2a27819 */ /* 0x000fe200000006ff */
[----:B------:R-:W-:Y:S01]  /*0b50*/  FADD.FTZ R185, -R170, R185 ;  /* 0x000000b9aab97221 */ /* 0x000fe20000010100 */
[----:B------:R-:W-:Y:S01]  /*0b60*/  SHF.L.U32 R163, R163, 0x10, RZ ;  /* 0x00000010a3a37819 */ /* 0x000fe200000006ff */
[----:B------:R-:W-:Y:S01]  /*0b70*/  FMUL.FTZ R168, R152, R229 ;  /* 0x000000e598a87220 */ /* 0x000fe20000410000 */
[----:B------:R-:W-:Y:S01]  /*0b80*/  SHF.L.U32 R167, R167, 0x10, RZ ;  /* 0x00000010a7a77819 */ /* 0x000fe200000006ff */
[----:B------:R-:W-:Y:S01]  /*0b90*/  FFMA.FTZ R93, R109, R178, RZ ;  /* 0x000000b26d5d7223 */ /* 0x000fe200000100ff */
[----:B------:R-:W-:Y:S01]  /*0ba0*/  SHF.L.U32 R169, R169, 0x10, RZ ;  /* 0x00000010a9a97819 */ /* 0x000fe200000006ff */
[----:B--2---:R-:W-:Y:S01]  /*0bb0*/  @P0 IMAD.WIDE.U32 R94, R151, 0x10, R94 ;  /* 0x00000010975e0825 */ /* 0x004fe200078e005e */
        /* <DEDUP_REMOVED lines=24> */
[----:B------:R-:W-:Y:S01]  /*0d40*/  FADD.FTZ R211, -R170, R169 ;  /* 0x000000a9aad37221 */ /* 0x000fe20000010100 */
[----:B------:R-:W-:Y:S01]  /*0d50*/  PRMT R196, R98, 0x7632, R196 ;  /* 0x0000763262c47816 */ /* 0x000fe200000000c4 */
        /* <DEDUP_REMOVED lines=25> */
[----:B------:R0:W2:Y:S01]  /*0ef0*/  @P0 LDG.E.128 R84, desc[UR4][R94.64] ;  /* 0x000000045e540981 */ /* 0x0000a2000c1e1d00 */
[----:B------:R-:W-:Y:S01]  /*0f00*/  FMUL.FTZ R170, R75, R204 ;  /* 0x000000cc4baa7220 */ /* 0x000fe20000410000 */
[----:B------:R-:W-:Y:S01]  /*0f10*/  FMUL.FTZ R183, R152, R183 ;  /* 0x000000b798b77220 */ /* 0x000fe20000410000 */
[----:B------:R-:W-:Y:S01]  /*0f20*/  SHF.L.U32 R196, R196, 0x10, RZ ;  /* 0x00000010c4c47819 */ /* 0x000fe200000006ff */
[----:B------:R-:W-:Y:S01]  /*0f30*/  FMUL.FTZ R176, R68, R155 ;  /* 0x0000009b44b07220 */ /* 0x000fe20000410000 */
[----:B------:R-:W-:Y:S01]  /*0f40*/  FMUL.FTZ R193, R152, R193 ;  /* 0x000000c198c17220 */ /* 0x000fe20000410000 */
[----:B------:R-:W-:Y:S01]  /*0f50*/  PRMT R198, R99, 0x7632, R198 ;  /* 0x0000763263c67816 */ /* 0x000fe200000000c6 */
[----:B------:R-:W1:Y:S01]  /*0f60*/  @P0 LDC.64 R100, c[0x0][0x438] ;  /* 0x00010e00ff640b82 */ /* 0x000e620000000a00 */
[----:B0-----:R-:W-:Y:S01]  /*0f70*/  FADD.FTZ R95, R92, R195 ;  /* 0x000000c35c5f7221 */ /* 0x001fe20000010000 */
[----:B------:R-:W-:-:S03]  /*0f80*/  FFMA.FTZ R92, R172, R195, R93 ;  /* 0x000000c3ac5c7223 */ /* 0x000fc6000001005d */
[----:B------:R-:W-:Y:S01]  /*0f90*/  FADD.FTZ R95, R95, R170 ;  /* 0x000000aa5f5f7221 */ /* 0x000fe20000010000 */
[----:B------:R-:W-:Y:S01]  /*0fa0*/  FFMA.FTZ R92, R183, R170, R92 ;  /* 0x000000aab75c7223 */ /* 0x000fe2000001005c */
[----:B------:R-:W-:Y:S01]  /*0fb0*/  SHF.L.U32 R157, R99, 0x10, RZ ;  /* 0x00000010639d7819 */ /* 0x000fe200000006ff */
        /* <DEDUP_REMOVED lines=41> */
[----:B------:R-:W0:Y:S01]  /*1250*/  @P1 LDC.64 R98, c[0x0][0x3e0] ;  /* 0x0000f800ff621b82 */ /* 0x000e220000000a00 */
[----:B------:R-:W-:Y:S01]  /*1260*/  SHF.L.U32 R107, R107, 0x10, RZ ;  /* 0x000000106b6b7819 */ /* 0x000fe200000006ff */
[----:B------:R-:W-:Y:S01]  /*1270*/  FMUL.FTZ R171, R61, R192 ;  /* 0x000000c03dab7220 */ /* 0x000fe20000410000 */
[----:B------:R-:W-:Y:S01]  /*1280*/  FADD.FTZ R94, R95, R162 ;  /* 0x000000a25f5e7221 */ /* 0x000fe20000010000 */
[----:B------:R-:W-:Y:S01]  /*1290*/  FMUL.FTZ R112, R152, R225 ;  /* 0x000000e198707220 */ /* 0x000fe20000410000 */
[----:B------:R-:W-:-:S03]  /*12a0*/  FFMA.FTZ R93, R173, R162, R92 ;  /* 0x000000a2ad5d7223 */ /* 0x000fc6000001005c */
[----:B------:R-:W4:Y:S01]  /*12b0*/  @P0 LDC.64 R96, c[0x0][0x438] ;  /* 0x00010e00ff600b82 */ /* 0x000f220000000a00 */
        /* <DEDUP_REMOVED lines=16> */
[----:B------:R-:W-:Y:S01]  /*13c0*/  PRMT R184, R113, 0x7632, R184 ;  /* 0x0000763271b87816 */ /* 0x000fe200000000b8 */
[----:B------:R-:W-:Y:S01]  /*13d0*/  FADD.FTZ R93, R95, R122 ;  /* 0x0000007a5f5d7221 */ /* 0x000fe20000010000 */
[----:B------:R-:W-:Y:S01]  /*13e0*/  SHF.L.U32 R113, R113, 0x10, RZ ;  /* 0x0000001071717819 */ /* 0x000fe200000006ff */
[----:B------:R-:W-:Y:S01]  /*13f0*/  FMUL.FTZ R208, R57, R182 ;  /* 0x000000b639d07220 */ /* 0x000fe20000410000 */
[----:B------:R-:W-:Y:S01]  /*1400*/  FMUL.FTZ R212, R152, R219 ;  /* 0x000000db98d47220 */ /* 0x000fe20000410000 */
[----:B------:R-:W-:Y:S01]  /*1410*/  FFMA.FTZ R95, R221, R122, R92 ;  /* 0x0000007add5f7223 */ /* 0x000fe2000001005c */
[----:B------:R-:W-:Y:S01]  /*1420*/  PRMT R206, R121, 0x7632, R206 ;  /* 0x0000763279ce7816 */ /* 0x000fe200000000ce */
[----:B------:R-:W-:Y:S01]  /*1430*/  FMUL.FTZ R118, R58, R113 ;  /* 0x000000713a767220 */ /* 0x000fe20000410000 */
[----:B------:R-:W-:Y:S01]  /*1440*/  SHF.L.U32 R184, R184, 0x10, RZ ;  /* 0x00000010b8b87819 */ /* 0x000fe200000006ff */
[----:B------:R-:W-:Y:S01]  /*1450*/  FMUL.FTZ R217, R152, R217 ;  /* 0x000000d998d97220 */ /* 0x000fe20000410000 */
[----:B------:R-:W-:Y:S01]  /*1460*/  FADD.FTZ R93, R93, R208 ;  /* 0x000000d05d5d7221 */ /* 0x000fe20000010000 */
[----:B------:R-:W-:Y:S01]  /*1470*/  FFMA.FTZ R92, R212, R208, R95 ;  /* 0x000000d0d45c7223 */ /* 0x000fe2000001005f */
[----:B0-----:R-:W-:Y:S01]  /*1480*/  @P1 IMAD.WIDE R98, R145, 0x2, R98 ;  /* 0x0000000291621825 */ /* 0x001fe200078e0262 */
[----:B------:R-:W-:-:S03]  /*1490*/  SHF.L.U32 R225, R206, 0x10, RZ ;  /* 0x00000010cee17819 */ /* 0x000fc600000006ff */
[----:B------:R-:W-:Y:S01]  /*14a0*/  FMUL.FTZ R206, R59, R184 ;  /* 0x000000b83bce7220 */ /* 0x000fe20000410000 */
[----:B------:R-:W-:Y:S01]  /*14b0*/  FMUL.FTZ R214, R152, R215 ;  /* 0x000000d798d67220 */ /* 0x000fe20000410000 */
[----:B-1----:R-:W-:-:S04]  /*14c0*/  @P0 IMAD.WIDE.U32 R100, R150, 0x10, R100 ;  /* 0x0000001096640825 */ /* 0x002fc800078e0064 */
[----:B------:R-:W-:Y:S01]  /*14d0*/  FADD.FTZ R93, R93, R118 ;  /* 0x000000765d5d7221 */ /* 0x000fe20000010000 */
[----:B------:R-:W-:Y:S01]  /*14e0*/  FFMA.FTZ R95, R217, R118, R92 ;  /* 0x00000076d95f7223 */ /* 0x000fe2000001005c */
[----:B------:R-:W3:Y:S01]  /*14f0*/  @P1 LDG.E.U16 R108, desc[UR4][R98.64] ;  /* 0x00000004626c1981 */ /* 0x000ee2000c1e1500 */
[----:B----4-:R-:W-:Y:S01]  /*1500*/  @P0 IMAD.WIDE.U32 R96, R148, 0x10, R96 ;  /* 0x0000001094600825 */ /* 0x010fe200078e0060 */
[----:B------:R-:W-:-:S03]  /*1510*/  SHF.L.U32 R186, R186, 0x10, RZ ;  /* 0x00000010baba7819 */ /* 0x000fc600000006ff */
[----:B------:R-:W-:Y:S01]  /*1520*/  FMUL.FTZ R114, R52, R111 ;  /* 0x0000006f34727220 */ /* 0x000fe20000410000 */
[----:B------:R-:W4:Y:S01]  /*1530*/  @P0 LDG.E.128 R76, desc[UR4][R100.64] ;  /* 0x00000004644c0981 */ /* 0x000f22000c1e1d00 */
[----:B------:R-:W-:Y:S01]  /*1540*/  FMUL.FTZ R213, R152, R213 ;  /* 0x000000d598d57220 */ /* 0x000fe20000410000 */
[----:B------:R-:W-:Y:S01]  /*1550*/  FADD.FTZ R93, R93, R206 ;  /* 0x000000ce5d5d7221 */ /* 0x000fe20000010000 */
[----:B------:R-:W-:Y:S01]  /*1560*/  FFMA.FTZ R92, R214, R206, R95 ;  /* 0x000000ced65c7223 */ /* 0x000fe2000001005f */
[----:B------:R0:W2:Y:S01]  /*1570*/  @P0 LDG.E.128 R80, desc[UR4][R96.64] ;  /* 0x0000000460500981 */ /* 0x0000a2000c1e1d00 */
[C---:B------:R-:W-:Y:S01]  /*1580*/  PRMT R188, R115.reuse, 0x7632, R188 ;  /* 0x0000763273bc7816 */ /* 0x040fe200000000bc */
[----:B------:R-:W-:Y:S01]  /*1590*/  FMUL.FTZ R216, R152, R211 ;  /* 0x000000d398d87220 */ /* 0x000fe20000410000 */
[----:B------:R-:W-:Y:S01]  /*15a0*/  SHF.L.U32 R115, R115, 0x10, RZ ;  /* 0x0000001073737819 */ /* 0x000fe200000006ff */
[----:B------:R-:W-:Y:S01]  /*15b0*/  FADD.FTZ R93, R93, R114 ;  /* 0x000000725d5d7221 */ /* 0x000fe20000010000 */
[----:B------:R-:W-:Y:S01]  /*15c0*/  SHF.L.U32 R227, R200, 0x10, RZ ;  /* 0x00000010c8e37819 */ /* 0x000fe200000006ff */
        /* <DEDUP_REMOVED lines=60> */
[----:B------:R-:W1:Y:S01]  /*1990*/  S2R R101, SR_CgaCtaId ;  /* 0x0000000000657919 */ /* 0x000e620000008800 */
[----:B0-----:R-:W-:Y:S01]  /*19a0*/  FADD.FTZ R99, R96, R99 ;  /* 0x0000006360637221 */ /* 0x001fe20000010000 */
[----:B-1----:R-:W-:-:S04]  /*19b0*/  FADD.FTZ R98, R97, R98 ;  /* 0x0000006261627221 */ /* 0x002fc80000010000 */
[----:B------:R-:W0:Y:S04]  /*19c0*/  SHFL.DOWN PT, R92, R99, 0x2, 0x1f ;  /* 0x08401f00635c7f89 */ /* 0x000e2800000e0000 */
[----:B------:R-:W1:Y:S01]  /*19d0*/  SHFL.DOWN PT, R93, R98, 0x2, 0x1f ;  /* 0x08401f00625d7f89 */ /* 0x000e6200000e0000 */
[----:B------:R-:W-:Y:S02]  /*19e0*/  LOP3.LUT P4, RZ, R0, 0x1f, RZ, 0xc0, !PT ;  /* 0x0000001f00ff7812 */ /* 0x000fe4000788c0ff */
[----:B------:R-:W-:-:S04]  /*19f0*/  MOV R94, 0x400 ;  /* 0x00000400005e7802 */ /* 0x000fc80000000f00 */
[----:B------:R-:W-:Y:S02]  /*1a00*/  LEA R100, R101, R94, 0x18 ;  /* 0x0000005e65647211 */ /* 0x000fe400078ec0ff */
[----:B------:R-:W-:Y:S01]  /*1a10*/  PLOP3.LUT P0, PT, PT, PT, PT, 0x80, 0x8 ;  /* 0x000000000008781c */ /* 0x000fe20003f0f070 */
[----:B0-----:R-:W-:Y:S01]  /*1a20*/  FADD.FTZ R92, R99, R92 ;  /* 0x0000005c635c7221 */ /* 0x001fe20000010000 */
[----:B-1----:R-:W-:-:S04]  /*1a30*/  FADD.FTZ R93, R98, R93 ;  /* 0x0000005d625d7221 */ /* 0x002fc80000010000 */
[----:B------:R-:W0:Y:S04]  /*1a40*/  SHFL.DOWN PT, R95, R92, 0x1, 0x1f ;  /* 0x08201f005c5f7f89 */ /* 0x000e2800000e0000 */
[----:B------:R-:W1:Y:S01]  /*1a50*/  SHFL.DOWN PT, R94, R93, 0x1, 0x1f ;  /* 0x08201f005d5e7f89 */ /* 0x000e6200000e0000 */
[----:B------:R-:W-:Y:S02]  /*1a60*/  @!P4 PLOP3.LUT P0, PT, P2, PT, PT, 0x80, 0x8 ;  /* 0x000000000008c81c */ /* 0x000fe4000170f070 */
[----:B------:R-:W-:-:S04]  /*1a70*/  IADD3 R169, PT, PT, R100, 0x8040, RZ ;  /* 0x0000804064a97810 */ /* 0x000fc80007ffe0ff */
[----:B------:R-:W-:Y:S01]  /*1a80*/  @!P4 MOV R96, R169 ;  /* 0x000000a90060c202 */ /* 0x000fe20000000f00 */
[----:B------:R-:W-:Y:S01]  /*1a90*/  FADD.FTZ R144, R153, R144 ;  /* 0x0000009099907221 */ /* 0x000fe20000010000 */
[C---:B------:R-:W-:Y:S01]  /*1aa0*/  IADD3 R97, PT, PT, R100.reuse, 0x8050, RZ ;  /* 0x0000805064617810 */ /* 0x040fe20007ffe0ff */
[----:B------:R-:W-:Y:S01]  /*1ab0*/  FFMA.FTZ R146, R109, R153, R146 ;  /* 0x000000996d927223 */ /* 0x000fe20000010092 */
[----:B------:R-:W-:-:S03]  /*1ac0*/  IADD3 R229, PT, PT, R100, 0x8060, RZ ;  /* 0x0000806064e57810 */ /* 0x000fc60007ffe0ff */
[C---:B------:R-:W-:Y:S02]  /*1ad0*/  @!P0 IADD3 R96, PT, PT, R100.reuse, 0x8000, RZ ;  /* 0x0000800064608810 */ /* 0x040fe40007ffe0ff */
[C---:B------:R-:W-:Y:S02]  /*1ae0*/  IADD3 R230, PT, PT, R100.reuse, 0x8070, RZ ;  /* 0x0000807064e67810 */ /* 0x040fe40007ffe0ff */
[C---:B------:R-:W-:Y:S02]  /*1af0*/  @!P2 IADD3 R97, PT, PT, R100.reuse, 0x8010, RZ ;  /* 0x000080106461a810 */ /* 0x040fe40007ffe0ff */
[C---:B------:R-:W-:Y:S02]  /*1b00*/  @!P2 IADD3 R229, PT, PT, R100.reuse, 0x8020, RZ ;  /* 0x0000802064e5a810 */ /* 0x040fe40007ffe0ff */
[C---:B------:R-:W-:Y:S02]  /*1b10*/  @!P2 IADD3 R230, PT, PT, R100.reuse, 0x8030, RZ ;  /* 0x0000803064e6a810 */ /* 0x040fe40007ffe0ff */
[----:B------:R-:W-:Y:S01]  /*1b20*/  @!P2 IADD3 R169, PT, PT, R100, 0x8000, RZ ;  /* 0x0000800064a9a810 */ /* 0x000fe20007ffe0ff */
[----:B0-----:R-:W-:Y:S01]  /*1b30*/  FADD.FTZ R100, R92, R95 ;  /* 0x0000005f5c647221 */ /* 0x001fe20000010000 */
[----:B-1----:R-:W-:Y:S01]  /*1b40*/  FADD.FTZ R101, R93, R94 ;  /* 0x0000005e5d657221 */ /* 0x002fe20000010000 */
[----:B------:R-:W-:-:S05]  /*1b50*/  @!P4 LEA R153, R147, R96, 0x3 ;  /* 0x000000609399c211 */ /* 0x000fca00078e18ff */
[----:B------:R-:W-:Y:S01]  /*1b60*/  @!P4 STS.64 [R153], R100 ;  /* 0x000000649900c388 */ /* 0x000fe20000000a00 */
[----:B------:R-:W-:Y:S01]  /*1b70*/  BAR.SYNC.DEFER_BLOCKING 0x0 ;  /* 0x0000000000007b1d */ /* 0x000fe20000010000 */
[----:B------:R-:W-:Y:S01]  /*1b80*/  FADD.FTZ R25, R103, R25 ;  /* 0x0000001967197221 */ /* 0x000fe20000010000 */
[----:B------:R-:W-:Y:S01]  /*1b90*/  FFMA.FTZ R134, R181, R103, R134 ;  /* 0x00000067b5867223 */ /* 0x000fe20000010086 */
[----:B------:R-:W-:Y:S01]  /*1ba0*/  FADD.FTZ R24, R102, R24 ;  /* 0x0000001866187221 */ /* 0x000fe20000010000 */
[----:B------:R-:W-:Y:S02]  /*1bb0*/  FFMA.FTZ R133, R120, R102, R133 ;  /* 0x0000006678857223 */ /* 0x000fe40000010085 */
[----:B------:R-:W0:Y:S04]  /*1bc0*/  LDS.128 R92, [R169] ;  /* 0x00000000a95c7984 */ /* 0x000e280000000c00 */
[----:B------:R-:W1:Y:S04]  /*1bd0*/  LDS.128 R96, [R97] ;  /* 0x0000000061607984 */ /* 0x000e680000000c00 */
[----:B------:R-:W1:Y:S01]  /*1be0*/  LDS.128 R100, [R229] ;  /* 0x00000000e5647984 */ /* 0x000e620000000c00 */
[----:B------:R-:W-:Y:S01]  /*1bf0*/  FADD.FTZ R19, R107, R19 ;  /* 0x000000136b137221 */ /* 0x000fe20000010000 */
[----:B------:R-:W-:Y:S01]  /*1c00*/  FFMA.FTZ R128, R197, R107, R128 ;  /* 0x0000006bc5807223 */ /* 0x000fe20000010080 */
[----:B------:R-:W-:Y:S01]  /*1c10*/  FADD.FTZ R22, R106, R22 ;  /* 0x000000166a167221 */ /* 0x000fe20000010000 */
[----:B------:R-:W-:Y:S01]  /*1c20*/  FFMA.FTZ R131, R116, R106, R131 ;  /* 0x0000006a74837223 */ /* 0x000fe20000010083 */
[----:B------:R-:W-:Y:S01]  /*1c30*/  FADD.FTZ R18, R104, R18 ;  /* 0x0000001268127221 */ /* 0x000fe20000010000 */
[----:B------:R-:W-:Y:S01]  /*1c40*/  FFMA.FTZ R127, R190, R104, R127 ;  /* 0x00000068be7f7223 */ /* 0x000fe2000001007f */
[----:B------:R-:W-:Y:S01]  /*1c50*/  FADD.FTZ R17, R105, R17 ;  /* 0x0000001169117221 */ /* 0x000fe20000010000 */
[----:B------:R-:W-:-:S02]  /*1c60*/  FFMA.FTZ R126, R221, R105, R126 ;  /* 0x00000069dd7e7223 */ /* 0x000fc4000001007e */
        /* <DEDUP_REMOVED lines=11> */
[----:B------:R-:W-:Y:S01]  /*1d20*/  FADD.FTZ R111, R111, R100 ;  /* 0x000000646f6f7221 */ /* 0x000fe20000010000 */
[----:B------:R-:W-:Y:S01]  /*1d30*/  FADD.FTZ R92, R92, R101 ;  /* 0x000000655c5c7221 */ /* 0x000fe20000010000 */
[----:B------:R-:W-:Y:S02]  /*1d40*/  UISETP.NE.U32.AND UP0, UPT, UR8, URZ, UPT ;  /* 0x000000ff0800728c */ /* 0x000fe4000bf05070 */
[----:B------:R-:W-:Y:S01]  /*1d50*/  FADD.FTZ R93, R102, R111 ;  /* 0x0000006f665d7221 */ /* 0x000fe20000010000 */
[----:B------:R-:W-:Y:S01]  /*1d60*/  FADD.FTZ R92, R103, R92 ;  /* 0x0000005c675c7221 */ /* 0x000fe20000010000 */
[----:B------:R-:W-:Y:S02]  /*1d70*/  UISETP.NE.AND.EX UP0, UPT, UR9, URZ, UPT, UP0 ;  /* 0x000000ff0900728c */ /* 0x000fe4000bf05300 */
        /* <DEDUP_REMOVED lines=55> */
[C---:B----4-:R-:W-:Y:S01]  /*20f0*/  PRMT R117, R79.reuse, 0x7632, R117 ;  /* 0x000076324f757816 */ /* 0x050fe20000000075 */
        /* <DEDUP_REMOVED lines=31> */
[----:B------:R-:W-:Y:S01]  /*22f0*/  FADD.FTZ R207, R207, -R92 ;  /* 0x8000005ccfcf7221 */ /* 0x000fe20000010000 */
        /* <DEDUP_REMOVED lines=142> */
[----:B------:R-:W-:Y:S02]  /*2be0*/  F2FP.BF16.F32.PACK_AB R105, R157, R178 ;  /* 0x000000b29d69723e */ /* 0x000fe400000010ff */
[----:B------:R-:W-:Y:S01]  /*2bf0*/  F2FP.BF16.F32.PACK_AB R104, R155, R104 ;  /* 0x000000689b68723e */ /* 0x000fe200000010ff */
[----:B------:R0:W-:Y:S04]  /*2c00*/  STG.E.128 desc[UR4][R112.64], R100 ;  /* 0x0000006470007986 */ /* 0x0001e8000c101d04 */
[----:B------:R0:W-:Y:S01]  /*2c10*/  STG.E.128 desc[UR4][R114.64], R104 ;  /* 0x0000006872007986 */ /* 0x0001e2000c101d04 */
[----:B------:R-:W-:Y:S05]  /*2c20*/  BRA `(.L_x_3124) ;  /* 0x0000002400287947 */ /* 0x000fea0003800000 */
.L_x_3123:
        /* <DEDUP_REMOVED lines=54> */
[----:B------:R-:W-:Y:S01]  /*2f90*/  FMUL.FTZ R189, R152, R189 ;  /* 0x000000bd98bd7220 */ /* 0x000fe20000410000 */
[----:B------:R-:W-:Y:S01]  /*2fa0*/  FADD.FTZ R99, R206, -R99 ;  /* 0x80000063ce637221 */ /* 0x000fe20000010000 */
        /* <DEDUP_REMOVED lines=16> */
[----:B------:R-:W-:Y:S01]  /*30b0*/  FMUL.FTZ R95, R106, R111 ;  /* 0x0000006f6a5f7220 */ /* 0x000fe20000410000 */
[----:B------:R-:W-:Y:S01]  /*30c0*/  F2FP.BF16.F32.PACK_AB R101, R183, R94 ;  /* 0x0000005eb765723e */ /* 0x000fe200000010ff */
[----:B------:R-:W-:Y:S01]  /*30d0*/  FADD.FTZ R199, R199, -R98 ;  /* 0x80000062c7c77221 */ /* 0x000fe20000010000 */
[----:B------:R-:W-:Y:S01]  /*30e0*/  F2FP.BF16.F32.PACK_AB R103, R185, R106 ;  /* 0x0000006ab967723e */ /* 0x000fe200000010ff */
[----:B------:R-:W-:Y:S01]  /*30f0*/  FMUL.FTZ R155, R152, R99 ;  /* 0x00000063989b7220 */ /* 0x000fe20000410000 */
[-C--:B------:R-:W-:Y:S01]  /*3100*/  FMUL.FTZ R107, R102, R111.reuse ;  /* 0x0000006f666b7220 */ /* 0x080fe20000410000 */
[----:B------:R-:W-:Y:S01]  /*3110*/  F2FP.BF16.F32.PACK_AB R100, R189, R100 ;  /* 0x00000064bd64723e */ /* 0x000fe200000010ff */
[-C--:B------:R-:W-:Y:S01]  /*3120*/  FMUL.FTZ R108, R185, R111.reuse ;  /* 0x0000006fb96c7220 */ /* 0x080fe20000410000 */
[-C--:B------:R-:W-:Y:S01]  /*3130*/  FMUL.FTZ R94, R187, R111.reuse ;  /* 0x0000006fbb5e7220 */ /* 0x080fe20000410000 */
[----:B------:R-:W-:Y:S01]  /*3140*/  FMUL.FTZ R106, R183, R111 ;  /* 0x0000006fb76a7220 */ /* 0x000fe20000410000 */
[----:B------:R-:W-:Y:S01]  /*3150*/  FADD.FTZ R221, R122, -R221 ;  /* 0x800000dd7add7221 */ /* 0x000fe20000010000 */
[----:B------:R-:W-:Y:S01]  /*3160*/  FADD.FTZ R209, R110, -R209 ;  /* 0x800000d16ed17221 */ /* 0x000fe20000010000 */
[----:B-1----:R-:W-:Y:S01]  /*3170*/  IMAD.WIDE.U32 R98, R150, 0x10, R96 ;  /* 0x0000001096627825 */ /* 0x002fe200078e0060 */
[----:B------:R-:W-:-:S03]  /*3180*/  F2FP.BF16.F32.PACK_AB R102, R187, R102 ;  /* 0x00000066bb66723e */ /* 0x000fc600000010ff */
[----:B------:R-:W-:Y:S01]  /*3190*/  FMUL.FTZ R189, R189, R111 ;  /* 0x0000006fbdbd7220 */ /* 0x000fe20000410000 */
        /* <DEDUP_REMOVED lines=9> */
[----:B------:R-:W-:Y:S01]  /*3230*/  F2FP.BF16.F32.PACK_AB R95, R108, R95 ;  /* 0x0000005f6c5f723e */ /* 0x000fe200000010ff */
[----:B------:R-:W-:Y:S01]  /*3240*/  FADD.FTZ R211, R211, -R220 ;  /* 0x800000dcd3d37221 */ /* 0x000fe20000010000 */
[----:B------:R-:W-:Y:S01]  /*3250*/  F2FP.BF16.F32.PACK_AB R94, R94, R107 ;  /* 0x0000006b5e5e723e */ /* 0x000fe200000010ff */
[----:B------:R-:W-:Y:S01]  /*3260*/  FADD.FTZ R215, R215, -R222 ;  /* 0x800000ded7d77221 */ /* 0x000fe20000010000 */
[----:B------:R-:W-:Y:S01]  /*3270*/  F2FP.BF16.F32.PACK_AB R93, R106, R93 ;  /* 0x0000005d6a5d723e */ /* 0x000fe200000010ff */
[----:B------:R-:W-:Y:S01]  /*3280*/  FADD.FTZ R219, R219, -R224 ;  /* 0x800000e0dbdb7221 */ /* 0x000fe20000010000 */
[----:B------:R1:W-:Y:S01]  /*3290*/  STG.E.128 desc[UR4][R98.64], R100 ;  /* 0x0000006462007986 */ /* 0x0003e2000c101d04 */
[----:B------:R-:W-:Y:S01]  /*32a0*/  F2FP.BF16.F32.PACK_AB R92, R189, R92 ;  /* 0x0000005cbd5c723e */ /* 0x000fe200000010ff */
[----:B------:R-:W-:-:S04]  /*32b0*/  IMAD.WIDE.U32 R106, R148, 0x10, R96 ;  /* 0x00000010946a7825 */ /* 0x000fc800078e0060 */
[C---:B------:R-:W-:Y:S01]  /*32c0*/  FMUL.FTZ R158, R152.reuse, R221 ;  /* 0x000000dd989e7220 */ /* 0x040fe20000410000 */
[C---:B------:R-:W-:Y:S01]  /*32d0*/  FMUL.FTZ R162, R152.reuse, R213 ;  /* 0x000000d598a27220 */ /* 0x040fe20000410000 */
[----:B------:R-:W-:Y:S01]  /*32e0*/  FMUL.FTZ R160, R152, R217 ;  /* 0x000000d998a07220 */ /* 0x000fe20000410000 */
[----:B------:R-:W-:-:S04]  /*32f0*/  IMAD.WIDE.U32 R112, R151, 0x10, R96 ;  /* 0x0000001097707825 */ /* 0x000fc800078e0060 */
[C---:B------:R-:W-:Y:S01]  /*3300*/  FMUL.FTZ R164, R152.reuse, R209 ;  /* 0x000000d198a47220 */ /* 0x040fe20000410000 */
[C---:B------:R-:W-:Y:S01]  /*3310*/  FMUL.FTZ R166, R152.reuse, R207 ;  /* 0x000000cf98a67220 */ /* 0x040fe20000410000 */
[----:B------:R-:W-:Y:S01]  /*3320*/  FMUL.FTZ R211, R152, R211 ;  /* 0x000000d398d37220 */ /* 0x000fe20000410000 */
[----:B------:R-:W-:Y:S01]  /*3330*/  IMAD.WIDE.U32 R114, R149, 0x10, R96 ;  /* 0x0000001095727825 */ /* 0x000fe200078e0060 */
[----:B------:R-:W-:-:S03]  /*3340*/  F2FP.BF16.F32.PACK_AB R96, R179, R110 ;  /* 0x0000006eb360723e */ /* 0x000fc600000010ff */
[----:B------:R-:W-:Y:S01]  /*3350*/  FMUL.FTZ R168, R152, R203 ;  /* 0x000000cb98a87220 */ /* 0x000fe20000410000 */
[----:B------:R-:W-:Y:S01]  /*3360*/  F2FP.BF16.F32.PACK_AB R97, R175, R122 ;  /* 0x0000007aaf61723e */ /* 0x000fe200000010ff */
[----:B0-----:R-:W-:-:S04]  /*3370*/  IMAD.WIDE.U32 R108, R150, 0x10, R104 ;  /* 0x00000010966c7825 */ /* 0x001fc800078e0068 */
[C---:B------:R-:W-:Y:S01]  /*3380*/  FMUL.FTZ R215, R152.reuse, R215 ;  /* 0x000000d798d77220 */ /* 0x040fe20000410000 */
[C---:B------:R-:W-:Y:S01]  /*3390*/  FMUL.FTZ R170, R152.reuse, R199 ;  /* 0x000000c798aa7220 */ /* 0x040fe20000410000 */
[C---:B------:R-:W-:Y:S01]  /*33a0*/  FMUL.FTZ R219, R152.reuse, R219 ;  /* 0x000000db98db7220 */ /* 0x040fe20000410000 */
[----:B-1----:R-:W-:Y:S01]  /*33b0*/  F2FP.BF16.F32.PACK_AB R98, R171, R154 ;  /* 0x0000009aab62723e */ /* 0x002fe200000010ff */
[----:B------:R-:W-:Y:S01]  /*33c0*/  FMUL.FTZ R223, R152, R223 ;  /* 0x000000df98df7220 */ /* 0x000fe20000410000 */
[----:B------:R-:W-:Y:S01]  /*33d0*/  F2FP.BF16.F32.PACK_AB R99, R123, R156 ;  /* 0x0000009c7b63723e */ /* 0x000fe200000010ff */
[----:B------:R-:W-:-:S04]  /*33e0*/  IMAD.WIDE.U32 R116, R148, 0x10, R104 ;  /* 0x0000001094747825 */ /* 0x000fc800078e0068 */
[----:B------:R-:W-:Y:S01]  /*33f0*/  FMUL.FTZ R100, R110, R111 ;  /* 0x0000006f6e647220 */ /* 0x000fe20000410000 */
        /* <DEDUP_REMOVED lines=19> */
[C---:B0-----:R-:W-:Y:S01]  /*3530*/  F2FP.BF16.F32.PACK_AB R92, R153.reuse, R158 ;  /* 0x0000009e995c723e */ /* 0x041fe200000010ff */
[-C--:B------:R-:W-:Y:S01]  /*3540*/  FMUL.FTZ R153, R153, R111.reuse ;  /* 0x0000006f99997220 */ /* 0x080fe20000410000 */
[----:B------:R-:W-:Y:S01]  /*3550*/  F2FP.BF16.F32.PACK_AB R94, R157, R162 ;  /* 0x000000a29d5e723e */ /* 0x000fe200000010ff */
[-C--:B------:R-:W-:Y:S01]  /*3560*/  FMUL.FTZ R108, R155, R111.reuse ;  /* 0x0000006f9b6c7220 */ /* 0x080fe20000410000 */
[-C--:B------:R-:W-:Y:S01]  /*3570*/  FMUL.FTZ R157, R157, R111.reuse ;  /* 0x0000006f9d9d7220 */ /* 0x080fe20000410000 */
[-C--:B------:R-:W-:Y:S01]  /*3580*/  FMUL.FTZ R109, R168, R111.reuse ;  /* 0x0000006fa86d7220 */ /* 0x080fe20000410000 */
[-C--:B------:R-:W-:Y:S01]  /*3590*/  FMUL.FTZ R154, R219, R111.reuse ;  /* 0x0000006fdb9a7220 */ /* 0x080fe20000410000 */
[----:B------:R-:W-:Y:S01]  /*35a0*/  FMUL.FTZ R156, R223, R111 ;  /* 0x0000006fdf9c7220 */ /* 0x000fe20000410000 */
[----:B------:R-:W-:Y:S01]  /*35b0*/  F2FP.BF16.F32.PACK_AB R103, R110, R103 ;  /* 0x000000676e67723e */ /* 0x000fe200000010ff */
[-C--:B-1----:R-:W-:Y:S01]  /*35c0*/  FMUL.FTZ R106, R162, R111.reuse ;  /* 0x0000006fa26a7220 */ /* 0x082fe20000410000 */
[-C--:B------:R-:W-:Y:S01]  /*35d0*/  FMUL.FTZ R107, R164, R111.reuse ;  /* 0x0000006fa46b7220 */ /* 0x080fe20000410000 */
[----:B------:R-:W-:Y:S01]  /*35e0*/  FMUL.FTZ R111, R172, R111 ;  /* 0x0000006fac6f7220 */ /* 0x000fe20000410000 */
[----:B------:R-:W-:-:S02]  /*35f0*/  F2FP.BF16.F32.PACK_AB R102, R171, R102 ;  /* 0x00000066ab66723e */ /* 0x000fc400000010ff */
[----:B------:R-:W-:Y:S02]  /*3600*/  F2FP.BF16.F32.PACK_AB R101, R104, R101 ;  /* 0x000000656865723e */ /* 0x000fe400000010ff */
        /* <DEDUP_REMOVED lines=19> */
[----:B------:R1:W-:Y:S01]  /*3740*/  STG.E.128 desc[UR4][R120.64], R108 ;  /* 0x0000006c78007986 */ /* 0x0003e2000c101d04 */
[----:B------:R-:W-:Y:S05]  /*3750*/  BRA `(.L_x_3124) ;  /* 0x00000018005c7947 */ /* 0x000fea0003800000 */
.L_x_3122:
        /* <DEDUP_REMOVED lines=34> */
[----:B------:R-:W-:Y:S01]  /*3980*/  SHF.L.U32 R103, R103, 0x10, RZ ;  /* 0x0000001067677819 */ /* 0x000fe200000006ff */
[----:B------:R-:W-:Y:S01]  /*3990*/  FFMA.FTZ R96, R226, R96, R97 ;  /* 0x00000060e2607223 */ /* 0x000fe20000010061 */
[----:B------:R-:W-:Y:S01]  /*39a0*/  FADD.FTZ R156, R185, -R156 ;  /* 0x8000009cb99c7221 */ /* 0x000fe20000010000 */
[----:B------:R-:W-:Y:S01]  /*39b0*/  SHF.L.U32 R97, R104, 0x10, RZ ;  /* 0x0000001068617819 */ /* 0x000fe200000006ff */
        /* <DEDUP_REMOVED lines=8> */
[----:B------:R-:W-:Y:S01]  /*3a40*/  FADD.FTZ R182, R199, -R188 ;  /* 0x800000bcc7b67221 */ /* 0x000fe20000010000 */
[----:B------:R-:W-:Y:S01]  /*3a50*/  SHF.L.U32 R103, R77, 0x10, RZ ;  /* 0x000000104d677819 */ /* 0x000fe200000006ff */
[----:B------:R-:W-:Y:S01]  /*3a60*/  FADD.FTZ R172, R195, -R172 ;  /* 0x800000acc3ac7221 */ /* 0x000fe20000010000 */
[--C-:B------:R-:W-:Y:S01]  /*3a70*/  FADD.FTZ R188, R223, -R96.reuse ;  /* 0x80000060dfbc7221 */ /* 0x100fe20000010000 */
[----:B------:R-:W-:Y:S01]  /*3a80*/  FFMA.FTZ R110, R152, R158, R97 ;  /* 0x0000009e986e7223 */ /* 0x000fe20000010061 */
[----:B------:R-:W-:Y:S01]  /*3a90*/  PRMT R96, R76, 0x7632, R96 ;  /* 0x000076324c607816 */ /* 0x000fe20000000060 */
[----:B------:R-:W-:Y:S01]  /*3aa0*/  FADD.FTZ R178, R178, -R109 ;  /* 0x8000006db2b27221 */ /* 0x000fe20000010000 */
[----:B------:R-:W-:Y:S01]  /*3ab0*/  SHF.L.U32 R97, R76, 0x10, RZ ;  /* 0x000000104c617819 */ /* 0x000fe200000006ff */
[----:B------:R-:W-:Y:S01]  /*3ac0*/  FFMA.FTZ R104, R152, R172, R103 ;  /* 0x000000ac98687223 */ /* 0x000fe20000010067 */
[----:B------:R-:W-:Y:S01]  /*3ad0*/  SHF.L.U32 R105, R105, 0x10, RZ ;  /* 0x0000001069697819 */ /* 0x000fe200000006ff */
[----:B------:R-:W-:Y:S01]  /*3ae0*/  FADD.FTZ R108, R176, -R193 ;  /* 0x800000c1b06c7221 */ /* 0x000fe20000010000 */
[----:B------:R-:W-:Y:S01]  /*3af0*/  SHF.L.U32 R103, R96, 0x10, RZ ;  /* 0x0000001060677819 */ /* 0x000fe200000006ff */
[C---:B------:R-:W-:Y:S01]  /*3b00*/  FFMA.FTZ R96, R152.reuse, R178, R97 ;  /* 0x000000b298607223 */ /* 0x040fe20000010061 */
[----:B------:R-:W-:Y:S01]  /*3b10*/  SHF.L.U32 R101, R101, 0x10, RZ ;  /* 0x0000001065657819 */ /* 0x000fe200000006ff */
[----:B------:R-:W-:Y:S01]  /*3b20*/  FFMA.FTZ R106, R152, R106, R105 ;  /* 0x0000006a986a7223 */ /* 0x000fe20000010069 */
[----:B------:R-:W-:Y:S01]  /*3b30*/  SHF.L.U32 R97, R100, 0x10, RZ ;  /* 0x0000001064617819 */ /* 0x000fe200000006ff */
[----:B------:R-:W-:Y:S01]  /*3b40*/  FADD.FTZ R162, R162, -R173 ;  /* 0x800000ada2a27221 */ /* 0x000fe20000010000 */
        /* <DEDUP_REMOVED lines=8> */
[----:B------:R-:W-:Y:S01]  /*3bd0*/  FADD.FTZ R221, R122, -R221 ;  /* 0x800000dd7add7221 */ /* 0x000fe20000010000 */
[C---:B------:R-:W-:Y:S01]  /*3be0*/  FFMA.FTZ R108, R152.reuse, R108, R105 ;  /* 0x0000006c986c7223 */ /* 0x040fe20000010069 */
[C---:B------:R-:W-:Y:S01]  /*3bf0*/  FFMA.FTZ R158, R152.reuse, R180, R99 ;  /* 0x000000b4989e7223 */ /* 0x040fe20000010063 */
[----:B------:R-:W-:Y:S01]  /*3c00*/  FFMA.FTZ R122, R152, R162, R101 ;  /* 0x000000a2987a7223 */ /* 0x000fe20000010065 */
[----:B------:R-:W-:Y:S01]  /*3c10*/  SHF.L.U32 R105, R102, 0x10, RZ ;  /* 0x0000001066697819 */ /* 0x000fe200000006ff */
[----:B------:R-:W-:Y:S01]  /*3c20*/  FADD.FTZ R164, R164, -R177 ;  /* 0x800000b1a4a47221 */ /* 0x000fe20000010000 */
[----:B------:R-:W-:Y:S01]  /*3c30*/  SHF.L.U32 R99, R81, 0x10, RZ ;  /* 0x0000001051637819 */ /* 0x000fe200000006ff */
[----:B------:R-:W-:Y:S01]  /*3c40*/  FADD.FTZ R206, R206, -R115 ;  /* 0x80000073cece7221 */ /* 0x000fe20000010000 */
[----:B------:R-:W-:Y:S01]  /*3c50*/  SHF.L.U32 R101, R98, 0x10, RZ ;  /* 0x0000001062657819 */ /* 0x000fe200000006ff */
[--C-:B------:R-:W-:Y:S01]  /*3c60*/  FFMA.FTZ R102, R152, R166, R97.reuse ;  /* 0x000000a698667223 */ /* 0x100fe20000010061 */
[----:B------:R-:W-:Y:S01]  /*3c70*/  PRMT R97, R86, 0x7632, R97 ;  /* 0x0000763256617816 */ /* 0x000fe20000000061 */
[----:B------:R-:W-:Y:S01]  /*3c80*/  FADD.FTZ R176, R118, -R217 ;  /* 0x800000d976b07221 */ /* 0x000fe20000010000 */
[----:B------:R-:W-:Y:S01]  /*3c90*/  PRMT R98, R87, 0x7632, R98 ;  /* 0x0000763257627816 */ /* 0x000fe20000000062 */
[C---:B------:R-:W-:Y:S01]  /*3ca0*/  FFMA.FTZ R118, R152.reuse, R164, R99 ;  /* 0x000000a498767223 */ /* 0x040fe20000010063 */
[----:B------:R-:W-:Y:S01]  /*3cb0*/  FFMA.FTZ R166, R152, R206, R101 ;  /* 0x000000ce98a67223 */ /* 0x000fe20000010065 */
        /* <DEDUP_REMOVED lines=8> */
[----:B------:R-:W-:Y:S01]  /*3d40*/  FFMA.FTZ R168, R152, R170, R99 ;  /* 0x000000aa98a87223 */ /* 0x000fe20000010063 */
[----:B------:R-:W-:Y:S01]  /*3d50*/  PRMT R98, R84, 0x7632, R98 ;  /* 0x0000763254627816 */ /* 0x000fe20000000062 */
[C---:B------:R-:W-:Y:S01]  /*3d60*/  FFMA.FTZ R170, R152.reuse, R200, R101 ;  /* 0x000000c898aa7223 */ /* 0x040fe20000010065 */
[----:B------:R-:W-:Y:S01]  /*3d70*/  SHF.L.U32 R103, R83, 0x10, RZ ;  /* 0x0000001053677819 */ /* 0x000fe200000006ff */
        /* <DEDUP_REMOVED lines=17> */
[----:B------:R-:W-:Y:S01]  /*3e90*/  FADD.FTZ R112, R174, -R191 ;  /* 0x800000bfae707221 */ /* 0x000fe20000010000 */
[----:B------:R-:W-:Y:S01]  /*3ea0*/  FADD.FTZ R192, R203, -R186 ;  /* 0x800000bacbc07221 */ /* 0x000fe20000010000 */
[----:B------:R-:W-:Y:S01]  /*3eb0*/  SHF.L.U32 R107, R79, 0x10, RZ ;  /* 0x000000104f6b7819 */ /* 0x000fe200000006ff */
        /* <DEDUP_REMOVED lines=8> */
[C---:B------:R-:W-:Y:S01]  /*3f40*/  FFMA.FTZ R172, R152.reuse, R209, R103 ;  /* 0x000000d198ac7223 */ /* 0x040fe20000010067 */
[----:B------:R-:W-:Y:S01]  /*3f50*/  SHF.L.U32 R95, R89, 0x10, RZ ;  /* 0x00000010595f7819 */ /* 0x000fe200000006ff */
[----:B------:R-:W-:Y:S01]  /*3f60*/  FFMA.FTZ R174, R152, R174, R105 ;  /* 0x000000ae98ae7223 */ /* 0x000fe20000010069 */
[----:B------:R-:W-:Y:S01]  /*3f70*/  SHF.L.U32 R93, R88, 0x10, RZ ;  /* 0x00000010585d7819 */ /* 0x000fe200000006ff */
[C---:B------:R-:W-:Y:S01]  /*3f80*/  FFMA.FTZ R188, R152.reuse, R188, R101 ;  /* 0x000000bc98bc7223 */ /* 0x040fe20000010065 */
[C---:B------:R-:W-:Y:S01]  /*3f90*/  FFMA.FTZ R186, R152.reuse, R186, R99 ;  /* 0x000000ba98ba7223 */ /* 0x040fe20000010063 */
[C---:B------:R-:W-:Y:S01]  /*3fa0*/  FFMA.FTZ R182, R152.reuse, R182, R97 ;  /* 0x000000b698b67223 */ /* 0x040fe20000010061 */
[C---:B------:R-:W-:Y:S01]  /*3fb0*/  FFMA.FTZ R178, R152.reuse, R192, R95 ;  /* 0x000000c098b27223 */ /* 0x040fe2000001005f */
[----:B------:R-:W-:Y:S01]  /*3fc0*/  FFMA.FTZ R152, R152, R190, R93 ;  /* 0x000000be98987223 */ /* 0x000fe2000001005d */
[-C--:B------:R-:W-:Y:S01]  /*3fd0*/  FMUL.FTZ R99, R106, R111.reuse ;  /* 0x0000006f6a637220 */ /* 0x080fe20000410000 */
[----:B------:R-:W0:Y:S01]  /*3fe0*/  LDC.64 R92, c[0x0][0x468] ;  /* 0x00011a00ff5c7b82 */ /* 0x000e220000000a00 */
        /* <DEDUP_REMOVED lines=56> */
.L_x_3125:
[-CC-:B------:R-:W-:Y:S01]  /*4370*/  FFMA.FTZ R156, R156, R96.reuse, R97.reuse ;  /* 0x000000609c9c7223 */ /* 0x180fe20000010061 */
[-CC-:B------:R-:W-:Y:S01]  /*4380*/  FFMA.FTZ R98, R112, R96.reuse, R97.reuse ;  /* 0x0000006070627223 */ /* 0x180fe20000010061 */
[-CC-:B------:R-:W-:Y:S01]  /*4390*/  FFMA.FTZ R109, R109, R96.reuse, R97.reuse ;  /* 0x000000606d6d7223 */ /* 0x180fe20000010061 */
[-CC-:B------:R-:W-:Y:S01]  /*43a0*/  FFMA.FTZ R104, R163, R96.reuse, R97.reuse ;  /* 0x00000060a3687223 */ /* 0x180fe20000010061 */
        /* <DEDUP_REMOVED lines=30> */
[----:B------:R-:W-:Y:S01]  /*4590*/  SHF.L.U32 R98, R76, 0x10, RZ ;  /* 0x000000104c627819 */ /* 0x000fe200000006ff */
[----:B------:R-:W-:Y:S01]  /*45a0*/  FADD.FTZ R109, R178, -R109 ;  /* 0x8000006db26d7221 */ /* 0x000fe20000010000 */
[----:B------:R-:W-:Y:S01]  /*45b0*/  PRMT R97, R76, 0x7632, R97 ;  /* 0x000076324c617816 */ /* 0x000fe20000000061 */
[----:B------:R-:W-:Y:S01]  /*45c0*/  FADD.FTZ R199, R199, -R104 ;  /* 0x80000068c7c77221 */ /* 0x000fe20000010000 */
[----:B------:R-:W-:Y:S01]  /*45d0*/  SHF.L.U32 R104, R79, 0x10, RZ ;  /* 0x000000104f687819 */ /* 0x000fe200000006ff */
[----:B------:R-:W-:Y:S01]  /*45e0*/  FADD.FTZ R191, R174, -R191 ;  /* 0x800000bfaebf7221 */ /* 0x000fe20000010000 */
[----:B------:R-:W-:Y:S01]  /*45f0*/  FADD.FTZ R207, R207, -R100 ;  /* 0x80000064cfcf7221 */ /* 0x000fe20000010000 */
[----:B------:R-:W-:Y:S01]  /*4600*/  FADD.FTZ R203, R203, -R102 ;  /* 0x80000066cbcb7221 */ /* 0x000fe20000010000 */
[----:B------:R-:W-:Y:S01]  /*4610*/  SHF.L.U32 R102, R97, 0x10, RZ ;  /* 0x0000001061667819 */ /* 0x000fe200000006ff */
[----:B------:R-:W-:Y:S01]  /*4620*/  FFMA.FTZ R100, R152, R109, R98 ;  /* 0x0000006d98647223 */ /* 0x000fe20000010062 */
[----:B------:R-:W-:Y:S01]  /*4630*/  FADD.FTZ R189, R189, -R168 ;  /* 0x800000a8bdbd7221 */ /* 0x000fe20000010000 */
[----:B------:R-:W-:Y:S01]  /*4640*/  FADD.FTZ R197, R160, -R197 ;  /* 0x800000c5a0c57221 */ /* 0x000fe20000010000 */
[----:B------:R-:W-:Y:S01]  /*4650*/  SHF.L.U32 R97, R77, 0x10, RZ ;  /* 0x000000104d617819 */ /* 0x000fe200000006ff */
[----:B------:R-:W-:Y:S01]  /*4660*/  FADD.FTZ R195, R195, -R172 ;  /* 0x800000acc3c37221 */ /* 0x000fe20000010000 */
        /* <DEDUP_REMOVED lines=13> */
[----:B------:R-:W-:Y:S01]  /*4740*/  FFMA.FTZ R177, R152, R177, R104 ;  /* 0x000000b198b17223 */ /* 0x000fe20000010068 */
[----:B------:R-:W-:Y:S01]  /*4750*/  SHF.L.U32 R104, R84, 0x10, RZ ;  /* 0x0000001054687819 */ /* 0x000fe200000006ff */
[----:B------:R-:W-:Y:S01]  /*4760*/  FADD.FTZ R221, R122, -R221 ;  /* 0x800000dd7add7221 */ /* 0x000fe20000010000 */
[C---:B------:R-:W-:Y:S01]  /*4770*/  FFMA.FTZ R156, R152.reuse, R156, R97 ;  /* 0x0000009c989c7223 */ /* 0x040fe20000010061 */
[--C-:B------:R-:W-:Y:S01]  /*4780*/  FFMA.FTZ R181, R152, R181, R98.reuse ;  /* 0x000000b598b57223 */ /* 0x100fe20000010062 */
[----:B------:R-:W-:Y:S01]  /*4790*/  PRMT R98, R84, 0x7632, R98 ;  /* 0x0000763254627816 */ /* 0x000fe20000000062 */
        /* <DEDUP_REMOVED lines=11> */
[----:B------:R-:W-:Y:S01]  /*4850*/  FFMA.FTZ R166, R152, R209, R104 ;  /* 0x000000d198a67223 */ /* 0x000fe20000010068 */
[----:B------:R-:W-:Y:S01]  /*4860*/  FADD.FTZ R213, R114, -R213 ;  /* 0x800000d572d57221 */ /* 0x000fe20000010000 */
[C---:B------:R-:W-:Y:S01]  /*4870*/  FFMA.FTZ R122, R152.reuse, R120, R115 ;  /* 0x00000078987a7223 */ /* 0x040fe20000010073 */
[C---:B------:R-:W-:Y:S01]  /*4880*/  FFMA.FTZ R123, R152.reuse, R105, R98 ;  /* 0x00000069987b7223 */ /* 0x040fe20000010062 */
[----:B------:R-:W-:Y:S01]  /*4890*/  SHF.L.U32 R104, R93, 0x10, RZ ;  /* 0x000000105d687819 */ /* 0x000fe200000006ff */
[----:B------:R-:W-:Y:S01]  /*48a0*/  FADD.FTZ R219, R219, -R224 ;  /* 0x800000e0dbdb7221 */ /* 0x000fe20000010000 */
[----:B------:R-:W-:Y:S01]  /*48b0*/  SHF.L.U32 R98, R97, 0x10, RZ ;  /* 0x0000001061627819 */ /* 0x000fe200000006ff */
[----:B------:R-:W0:Y:S01]  /*48c0*/  LDC.64 R114, c[0x0][0x478] ;  /* 0x00011e00ff727b82 */ /* 0x000e220000000a00 */
[----:B------:R-:W-:Y:S01]  /*48d0*/  PRMT R97, R87, 0x7632, R97 ;  /* 0x0000763257617816 */ /* 0x000fe20000000061 */
[C---:B------:R-:W-:Y:S01]  /*48e0*/  FFMA.FTZ R219, R152.reuse, R219, R104 ;  /* 0x000000db98db7223 */ /* 0x040fe20000010068 */
[----:B------:R-:W-:Y:S01]  /*48f0*/  SHF.L.U32 R106, R85, 0x10, RZ ;  /* 0x00000010556a7819 */ /* 0x000fe200000006ff */
[----:B------:R-:W-:Y:S01]  /*4900*/  FFMA.FTZ R153, R152, R153, R98 ;  /* 0x0000009998997223 */ /* 0x000fe20000010062 */
[----:B------:R-:W-:Y:S01]  /*4910*/  FADD.FTZ R217, R118, -R217 ;  /* 0x800000d976d97221 */ /* 0x000fe20000010000 */
[----:B------:R-:W-:Y:S01]  /*4920*/  SHF.L.U32 R98, R97, 0x10, RZ ;  /* 0x0000001061627819 */ /* 0x000fe200000006ff */
[----:B------:R-:W-:Y:S01]  /*4930*/  FADD.FTZ R155, R194, -R155 ;  /* 0x8000009bc29b7221 */ /* 0x000fe20000010000 */
[----:B------:R-:W1:Y:S01]  /*4940*/  LDC.64 R104, c[0x0][0x468] ;  /* 0x00011a00ff687b82 */ /* 0x000e620000000a00 */
[----:B------:R-:W-:Y:S01]  /*4950*/  FFMA.FTZ R217, R152, R217, R106 ;  /* 0x000000d998d97223 */ /* 0x000fe2000001006a */
[----:B------:R-:W-:Y:S01]  /*4960*/  FADD.FTZ R180, R180, -R99 ;  /* 0x80000063b4b47221 */ /* 0x000fe20000010000 */
        /* <DEDUP_REMOVED lines=26> */
[C---:B------:R-:W-:Y:S01]  /*4b10*/  FFMA.FTZ R112, R152.reuse, R112, R117 ;  /* 0x0000007098707223 */ /* 0x040fe20000010075 */
[----:B------:R-:W-:Y:S01]  /*4b20*/  SHF.L.U32 R113, R113, 0x10, RZ ;  /* 0x0000001071717819 */ /* 0x000fe200000006ff */
[----:B------:R-:W-:Y:S01]  /*4b30*/  FADD.FTZ R116, R175, -R116 ;  /* 0x80000074af747221 */ /* 0x000fe20000010000 */
[----:B------:R-:W-:Y:S01]  /*4b40*/  SHF.L.U32 R107, R107, 0x10, RZ ;  /* 0x000000106b6b7819 */ /* 0x000fe200000006ff */
[C---:B------:R-:W-:Y:S01]  /*4b50*/  FFMA.FTZ R168, R152.reuse, R207, R92 ;  /* 0x000000cf98a87223 */ /* 0x040fe2000001005c */
[C---:B------:R-:W-:Y:S01]  /*4b60*/  FFMA.FTZ R173, R152.reuse, R173, R108 ;  /* 0x000000ad98ad7223 */ /* 0x040fe2000001006c */
[----:B------:R-:W-:Y:S01]  /*4b70*/  FFMA.FTZ R174, R152, R167, R106 ;  /* 0x000000a798ae7223 */ /* 0x000fe2000001006a */
[----:B------:R-:W-:Y:S01]  /*4b80*/  FMUL.FTZ R92, R100, R111 ;  /* 0x0000006f645c7220 */ /* 0x000fe20000410000 */
[C---:B------:R-:W-:Y:S01]  /*4b90*/  FFMA.FTZ R164, R152.reuse, R213, R99 ;  /* 0x000000d598a47223 */ /* 0x040fe20000010063 */
[C---:B------:R-:W-:Y:S01]  /*4ba0*/  FFMA.FTZ R170, R152.reuse, R203, R94 ;  /* 0x000000cb98aa7223 */ /* 0x040fe2000001005e */
[----:B------:R-:W-:Y:S01]  /*4bb0*/  FFMA.FTZ R172, R152, R199, R98 ;  /* 0x000000c798ac7223 */ /* 0x000fe20000010062 */
[-C--:B------:R-:W-:Y:S01]  /*4bc0*/  FMUL.FTZ R106, R101, R111.reuse ;  /* 0x0000006f656a7220 */ /* 0x080fe20000410000 */
[-C--:B------:R-:W-:Y:S01]  /*4bd0*/  FMUL.FTZ R97, R102, R111.reuse ;  /* 0x0000006f66617220 */ /* 0x080fe20000410000 */
[-C--:B------:R-:W-:Y:S01]  /*4be0*/  FMUL.FTZ R108, R103, R111.reuse ;  /* 0x0000006f676c7220 */ /* 0x080fe20000410000 */
[----:B------:R-:W-:Y:S01]  /*4bf0*/  F2FP.BF16.F32.PACK_AB R100, R189, R100 ;  /* 0x00000064bd64723e */ /* 0x000fe200000010ff */
[----:B------:R-:W-:Y:S01]  /*4c00*/  FMUL.FTZ R95, R112, R111 ;  /* 0x0000006f705f7220 */ /* 0x000fe20000410000 */
[----:B0-----:R-:W-:Y:S01]  /*4c10*/  IMAD.WIDE.U32 R98, R150, 0x10, R114 ;  /* 0x0000001096627825 */ /* 0x001fe200078e0072 */
[----:B------:R-:W-:-:S03]  /*4c20*/  F2FP.BF16.F32.PACK_AB R101, R96, R101 ;  /* 0x000000656065723e */ /* 0x000fc600000010ff */
[CC--:B------:R-:W-:Y:S01]  /*4c30*/  FMUL.FTZ R94, R110.reuse, R111.reuse ;  /* 0x0000006f6e5e7220 */ /* 0x0c0fe20000410000 */
[----:B------:R-:W-:Y:S01]  /*4c40*/  F2FP.BF16.F32.PACK_AB R102, R110, R102 ;  /* 0x000000666e66723e */ /* 0x000fe200000010ff */
[----:B------:R-:W-:Y:S01]  /*4c50*/  FMUL.FTZ R93, R96, R111 ;  /* 0x0000006f605d7220 */ /* 0x000fe20000410000 */
[----:B------:R-:W-:Y:S01]  /*4c60*/  F2FP.BF16.F32.PACK_AB R103, R112, R103 ;  /* 0x000000677067723e */ /* 0x000fe200000010ff */
[----:B------:R-:W-:Y:S01]  /*4c70*/  FMUL.FTZ R189, R189, R111 ;  /* 0x0000006fbdbd7220 */ /* 0x000fe20000410000 */
[C---:B------:R-:W-:Y:S01]  /*4c80*/  FFMA.FTZ R154, R152.reuse, R116, R113 ;  /* 0x00000074989a7223 */ /* 0x040fe20000010071 */
[----:B------:R-:W-:Y:S01]  /*4c90*/  FFMA.FTZ R158, R152, R180, R107 ;  /* 0x000000b4989e7223 */ /* 0x000fe2000001006b */
[----:B------:R-:W-:Y:S01]  /*4ca0*/  F2FP.BF16.F32.PACK_AB R95, R95, R108 ;  /* 0x0000006c5f5f723e */ /* 0x000fe200000010ff */
        /* <DEDUP_REMOVED lines=8> */
[----:B------:R-:W-:Y:S01]  /*4d30*/  FMUL.FTZ R181, R181, R111 ;  /* 0x0000006fb5b57220 */ /* 0x000fe20000410000 */
[----:B------:R-:W-:Y:S01]  /*4d40*/  F2FP.BF16.F32.PACK_AB R97, R154, R177 ;  /* 0x000000b19a61723e */ /* 0x000fe200000010ff */
[--C-:B------:R-:W-:Y:S01]  /*4d50*/  IMAD.WIDE.U32 R116, R148, 0x10, R104.reuse ;  /* 0x0000001094747825 */ /* 0x100fe200078e0068 */
[----:B------:R1:W-:Y:S03]  /*4d60*/  STG.E.128 desc[UR4][R108.64], R92 ;  /* 0x0000005c6c007986 */ /* 0x0003e6000c101d04 */
[-C--:B------:R-:W-:Y:S01]  /*4d70*/  FMUL.FTZ R148, R155, R111.reuse ;  /* 0x0000006f9b947220 */ /* 0x080fe20000410000 */
[----:B------:R-:W-:Y:S01]  /*4d80*/  FMUL.FTZ R150, R211, R111 ;  /* 0x0000006fd3967220 */ /* 0x000fe20000410000 */
[----:B------:R-:W-:-:S04]  /*4d90*/  IMAD.WIDE.U32 R118, R151, 0x10, R104 ;  /* 0x0000001097767825 */ /* 0x000fc800078e0068 */
[----:B------:R-:W-:Y:S01]  /*4da0*/  FMUL.FTZ R152, R215, R111 ;  /* 0x0000006fd7987220 */ /* 0x000fe20000410000 */
[----:B0-----:R-:W-:Y:S01]  /*4db0*/  F2FP.BF16.F32.PACK_AB R98, R156, R173 ;  /* 0x000000ad9c62723e */ /* 0x001fe200000010ff */
[----:B------:R-:W-:Y:S01]  /*4dc0*/  IMAD.WIDE.U32 R120, R149, 0x10, R104 ;  /* 0x0000001095787825 */ /* 0x000fe200078e0068 */
[----:B------:R-:W-:-:S03]  /*4dd0*/  F2FP.BF16.F32.PACK_AB R99, R158, R197 ;  /* 0x000000c59e63723e */ /* 0x000fc600000010ff */
[-C--:B------:R-:W-:Y:S01]  /*4de0*/  FMUL.FTZ R100, R122, R111.reuse ;  /* 0x0000006f7a647220 */ /* 0x080fe20000410000 */
[-C--:B------:R-:W-:Y:S01]  /*4df0*/  FMUL.FTZ R104, R177, R111.reuse ;  /* 0x0000006fb1687220 */ /* 0x080fe20000410000 */
[-C--:B------:R-:W-:Y:S01]  /*4e00*/  FMUL.FTZ R101, R154, R111.reuse ;  /* 0x0000006f9a657220 */ /* 0x080fe20000410000 */
[-C--:B------:R-:W-:Y:S01]  /*4e10*/  FMUL.FTZ R173, R173, R111.reuse ;  /* 0x0000006fadad7220 */ /* 0x080fe20000410000 */
[-C--:B------:R-:W-:Y:S01]  /*4e20*/  FMUL.FTZ R102, R156, R111.reuse ;  /* 0x0000006f9c667220 */ /* 0x080fe20000410000 */
[-C--:B------:R-:W-:Y:S01]  /*4e30*/  FMUL.FTZ R103, R158, R111.reuse ;  /* 0x0000006f9e677220 */ /* 0x080fe20000410000 */
[--C-:B------:R-:W-:Y:S01]  /*4e40*/  IMAD.WIDE.U32 R112, R151, 0x10, R114.reuse ;  /* 0x0000001097707825 */ /* 0x100fe200078e0072 */
[----:B------:R0:W-:Y:S01]  /*4e50*/  STG.E.128 desc[UR4][R106.64], R96 ;  /* 0x000000606a007986 */ /* 0x0001e2000c101d04 */
[----:B-1----:R-:W-:Y:S02]  /*4e60*/  F2FP.BF16.F32.PACK_AB R92, R123, R162 ;  /* 0x000000a27b5c723e */ /* 0x002fe400000010ff */
[----:B------:R-:W-:Y:S01]  /*4e70*/  FMUL.FTZ R122, R162, R111 ;  /* 0x0000006fa27a7220 */ /* 0x000fe20000410000 */
[----:B------:R-:W-:Y:S01]  /*4e80*/  F2FP.BF16.F32.PACK_AB R94, R153, R164 ;  /* 0x000000a4995e723e */ /* 0x000fe200000010ff */
[----:B------:R-:W-:-:S04]  /*4e90*/  IMAD.WIDE.U32 R114, R149, 0x10, R114 ;  /* 0x0000001095727825 */ /* 0x000fc800078e0072 */
        /* <DEDUP_REMOVED lines=9> */
[----:B------:R-:W-:Y:S02]  /*4f30*/  F2FP.BF16.F32.PACK_AB R103, R103, R110 ;  /* 0x0000006e6767723e */ /* 0x000fe400000010ff */
[----:B------:R-:W-:Y:S01]  /*4f40*/  F2FP.BF16.F32.PACK_AB R102, R102, R173 ;  /* 0x000000ad6666723e */ /* 0x000fe200000010ff */
[-C--:B0-----:R-:W-:Y:S01]  /*4f50*/  FMUL.FTZ R106, R164, R111.reuse ;  /* 0x0000006fa46a7220 */ /* 0x081fe20000410000 */
[-C--:B------:R-:W-:Y:S01]  /*4f60*/  FMUL.FTZ R107, R166, R111.reuse ;  /* 0x0000006fa66b7220 */ /* 0x080fe20000410000 */
[----:B------:R-:W-:Y:S01]  /*4f70*/  FMUL.FTZ R111, R174, R111 ;  /* 0x0000006fae6f7220 */ /* 0x000fe20000410000 */
        /* <DEDUP_REMOVED lines=21> */
.L_x_3124:
        /* <DEDUP_REMOVED lines=68> */
.L_x_3121:
        /* <DEDUP_REMOVED lines=24> */
.L_x_3127:
        /* <DEDUP_REMOVED lines=15> */
.L_x_15619:


//--------------------- .text._ZN10layer_norm13ln_bwd_kernelINS_13Kernel_traitsIf13__nv_bfloat16S2_S2_fjLj8192ELj1ELj1ELj8ELj16ENS_18Kernel_traits_baseILj8192EfS2_S2_S2_fjLj256EEEEELb0ELb0ELb1ELb0EEEvNS_9BwdParamsE --------------------------
	.section	.text._ZN10layer_norm13ln_bwd_kernelINS_13Kernel_traitsIf13__nv_bfloat16S2_S2_fjLj8192ELj1ELj1ELj8ELj16ENS_18Kernel_traits_baseILj8192EfS2_S2_S2_fjLj256EEEEELb0ELb0ELb1ELb0EEEvNS_9BwdParamsE,"ax",@progbits
	.align	128
        .global         _ZN10layer_norm13ln_bwd_kernelINS_13Kernel_traitsIf13__nv_bfloat16S2_S2_fjLj8192ELj1ELj1ELj8ELj16ENS_18Kernel_traits_baseILj8192EfS2_S2_S2_fjLj256EEEEELb0ELb0ELb1ELb0EEEvNS_9BwdParamsE
        .type           _ZN10layer_norm13ln_bwd_kernelINS_13Kernel_traitsIf13__nv_bfloat16S2_S2_fjLj8192ELj1ELj1ELj8ELj16ENS_18Kernel_traits_baseILj8192EfS2_S2_S2_fjLj256EEEEELb0ELb0ELb1ELb0EEEvNS_9BwdParamsE,@function
        .size           _ZN10layer_norm13ln_bwd_kernelINS_13Kernel_traitsIf13__nv_bfloat16S2_S2_fjLj8192ELj1ELj1ELj8ELj16ENS_18Kernel_traits_baseILj8192EfS2_S2_S2_fjLj256EEEEELb0ELb0ELb1ELb0EEEvNS_9BwdParamsE,(.L_x_15620 - _ZN10layer_norm13ln_bwd_kernelINS_13Kernel_traitsIf13__nv_bfloat16S2_S2_fjLj8192ELj1ELj1ELj8ELj16ENS_18Kernel_traits_baseILj8192EfS2_S2_S2_fjLj256EEEEELb0ELb0ELb1ELb0EEEvNS_9BwdParamsE)
        .other          _ZN10layer_norm13ln_bwd_kernelINS_13Kernel_traitsIf13__nv_bfloat16S2_S2_fjLj8192ELj1ELj1ELj8ELj16ENS_18Kernel_traits_baseILj8192EfS2_S2_S2_fjLj256EEEEELb0ELb0ELb1ELb0EEEvNS_9BwdParamsE,@"STO_CUDA_ENTRY STV_DEFAULT"
_ZN10layer_norm13ln_bwd_kernelINS_13Kernel_traitsIf13__nv_bfloat16S2_S2_fjLj8192ELj1ELj1ELj8ELj16ENS_18Kernel_traits_baseILj8192EfS2_S2_S2_fjLj256EEEEELb0ELb0ELb1ELb0EEEvNS_9BwdParamsE:
.text._ZN10layer_norm13ln_bwd_kernelINS_13Kernel_traitsIf13__nv_bfloat16S2_S2_fjLj8192ELj1ELj1ELj8ELj16ENS_18Kernel_traits_baseILj8192EfS2_S2_S2_fjLj256EEEEELb0ELb0ELb1ELb0EEEvNS_9BwdParamsE:
        /* <DEDUP_REMOVED lines=25> */
[----:B------:R0:W5:Y:S04]  /*0190*/  @P1 LDG.E.128 R128, desc[UR10][R2.64+0x10] ;  /* 0x0000100a02801981 */ /* 0x000168000c1e1d00 */
[----:B------:R1:W5:Y:S01]  /*01a0*/  @P3 LDG.E.128 R124, desc[UR10][R8.64] ;  /* 0x0000000a087c3981 */ /* 0x000362000c1e1d00 */
[C---:B----4-:R-:W-:Y:S01]  /*01b0*/  @P4 IMAD.WIDE.U32 R10, R15.reuse, 0x20, R10 ;  /* 0x000000200f0a4825 */ /* 0x050fe200078e000a */
[----:B------:R-:W-:-:S02]  /*01c0*/  @P4 IADD3 R15, PT, PT, R15, 0x100, RZ ;  /* 0x000001000f0f4810 */ /* 0x000fc40007ffe0ff */
[----:B------:R1:W5:Y:S04]  /*01d0*/  @P3 LDG.E.128 R120, desc[UR10][R8.64+0x10] ;  /* 0x0000100a08783981 */ /* 0x000368000c1e1d00 */
[----:B------:R1:W5:Y:S01]  /*01e0*/  @P4 LDG.E.128 R116, desc[UR10][R10.64] ;  /* 0x0000000a0a744981 */ /* 0x000362000c1e1d00 */
[----:B---3--:R-:W-:-:S03]  /*01f0*/  @P5 IMAD.WIDE.U32 R4, R15, 0x20, R12 ;  /* 0x000000200f045825 */ /* 0x008fc600078e000c */
[----:B------:R1:W5:Y:S04]  /*0200*/  @P4 LDG.E.128 R112, desc[UR10][R10.64+0x10] ;  /* 0x0000100a0a704981 */ /* 0x000368000c1e1d00 */
[----:B------:R1:W5:Y:S04]  /*0210*/  @P5 LDG.E.128 R108, desc[UR10][R4.64] ;  /* 0x0000000a046c5981 */ /* 0x000368000c1e1d00 */
        /* <DEDUP_REMOVED lines=74> */
.L_x_3192:
        /* <DEDUP_REMOVED lines=50> */
[----:B------:R-:W-:Y:S02]  /*09e0*/  IADD3 R161, PT, PT, R161, 0x100, RZ ;  /* 0x00000100a1a17810 */ /* 0x000fe40007ffe0ff */
[C---:B--2---:R-:W-:Y:S02]  /*09f0*/  SHF.L.U32 R21, R9.reuse, 0x10, RZ ;  /* 0x0000001009157819 */ /* 0x044fe400000006ff */
[C---:B------:R-:W-:Y:S02]  /*0a00*/  SHF.L.U32 R19, R8.reuse, 0x10, RZ ;  /* 0x0000001008137819 */ /* 0x040fe400000006ff */
[----:B------:R-:W-:Y:S02]  /*0a10*/  PRMT R3, R8, 0x7632, R3 ;  /* 0x0000763208037816 */ /* 0x000fe40000000003 */
[----:B------:R-:W-:Y:S01]  /*0a20*/  PRMT R18, R9, 0x7632, R18 ;  /* 0x0000763209127816 */ /* 0x000fe20000000012 */
[----:B------:R-:W-:Y:S01]  /*0a30*/  FADD.FTZ R8, -R160, R19 ;  /* 0x00000013a0087221 */ /* 0x000fe20000010100 */
[----:B------:R-:W-:-:S02]  /*0a40*/  PRMT R20, R10, 0x7632, R20 ;  /* 0x000076320a147816 */ /* 0x000fc40000000014 */
[----:B------:R-:W-:Y:S01]  /*0a50*/  SHF.L.U32 R153, R10, 0x10, RZ ;  /* 0x000000100a997819 */ /* 0x000fe200000006ff */
[----:B------:R-:W-:Y:S01]  /*0a60*/  FADD.FTZ R10, -R160, R21 ;  /* 0x00000015a00a7221 */ /* 0x000fe20000010100 */
[C---:B---3--:R-:W-:Y:S02]  /*0a70*/  PRMT R9, R12.reuse, 0x7632, R9 ;  /* 0x000076320c097816 */ /* 0x048fe40000000009 */
[C---:B------:R-:W-:Y:S02]  /*0a80*/  PRMT R22, R11.reuse, 0x7632, R22 ;  /* 0x000076320b167816 */ /* 0x040fe40000000016 */
[----:B------:R-:W-:Y:S02]  /*0a90*/  SHF.L.U32 R157, R11, 0x10, RZ ;  /* 0x000000100b9d7819 */ /* 0x000fe400000006ff */
[----:B------:R-:W-:Y:S02]  /*0aa0*/  SHF.L.U32 R11, R12, 0x10, RZ ;  /* 0x000000100c0b7819 */ /* 0x000fe400000006ff */
[----:B------:R-:W-:-:S02]  /*0ab0*/  PRMT R154, R15, 0x7632, R154 ;  /* 0x000076320f9a7816 */ /* 0x000fc4000000009a */
[----:B------:R-:W-:Y:S01]  /*0ac0*/  SHF.L.U32 R159, R15, 0x10, RZ ;  /* 0x000000100f9f7819 */ /* 0x000fe200000006ff */
[----:B------:R-:W-:Y:S01]  /*0ad0*/  FADD.FTZ R68, R68, R11 ;  /* 0x0000000b44447221 */ /* 0x000fe20000010000 */
[----:B------:R-:W-:Y:S02]  /*0ae0*/  PRMT R12, R13, 0x7632, R12 ;  /* 0x000076320d0c7816 */ /* 0x000fe4000000000c */
[----:B0-----:R-:W-:Y:S01]  /*0af0*/  PRMT R16, R14, 0x7632, R16 ;  /* 0x000076320e107816 */ /* 0x001fe20000000010 */
[----:B------:R-:W-:Y:S01]  /*0b00*/  FADD.FTZ R66, R66, R159 ;  /* 0x0000009f42427221 */ /* 0x000fe20000010000 */
[----:B------:R-:W-:Y:S01]  /*0b10*/  SHF.L.U32 R15, R3, 0x10, RZ ;  /* 0x00000010030f7819 */ /* 0x000fe200000006ff */
[----:B-----5:R-:W-:Y:S01]  /*0b20*/  FMUL.FTZ R3, R5, R8 ;  /* 0x0000000805037220 */ /* 0x020fe20000410000 */
[----:B------:R-:W-:Y:S01]  /*0b30*/  SHF.L.U32 R17, R18, 0x10, RZ ;  /* 0x0000001012117819 */ /* 0x000fe200000006ff */
[-C--:B------:R-:W-:Y:S01]  /*0b40*/  FMUL.FTZ R8, R132, R11.reuse ;  /* 0x0000000b84087220 */ /* 0x080fe20000410000 */
[----:B------:R-:W-:Y:S01]  /*0b50*/  SHF.L.U32 R13, R13, 0x10, RZ ;  /* 0x000000100d0d7819 */ /* 0x000fe200000006ff */
[----:B------:R-:W-:Y:S01]  /*0b60*/  FFMA.FTZ R100, R3, R11, R100 ;  /* 0x0000000b03647223 */ /* 0x000fe20000010064 */
[----:B------:R-:W-:Y:S01]  /*0b70*/  SHF.L.U32 R18, R9, 0x10, RZ ;  /* 0x0000001009127819 */ /* 0x000fe200000006ff */
[----:B------:R-:W-:Y:S01]  /*0b80*/  FMUL.FTZ R9, R5, R10 ;  /* 0x0000000a05097220 */ /* 0x000fe20000410000 */
[----:B------:R-:W-:Y:S01]  /*0b90*/  SHF.L.U32 R19, R20, 0x10, RZ ;  /* 0x0000001014137819 */ /* 0x000fe200000006ff */
[----:B------:R-:W-:Y:S01]  /*0ba0*/  FADD.FTZ R20, -R160, R157 ;  /* 0x0000009da0147221 */ /* 0x000fe20000010100 */
[----:B------:R-:W-:Y:S01]  /*0bb0*/  SHF.L.U32 R156, R16, 0x10, RZ ;  /* 0x00000010109c7819 */ /* 0x000fe200000006ff */
[----:B------:R-:W-:Y:S01]  /*0bc0*/  FADD.FTZ R16, -R160, R15 ;  /* 0x0000000fa0107221 */ /* 0x000fe20000010100 */
[----:B------:R-:W-:Y:S01]  /*0bd0*/  FADD.FTZ R70, R70, R13 ;  /* 0x0000000d46467221 */ /* 0x000fe20000010000 */
[-C--:B------:R-:W-:Y:S01]  /*0be0*/  FFMA.FTZ R102, R9, R13.reuse, R102 ;  /* 0x0000000d09667223 */ /* 0x080fe20000010066 */
[----:B------:R-:W-:Y:S01]  /*0bf0*/  FMUL.FTZ R10, R134, R13 ;  /* 0x0000000d860a7220 */ /* 0x000fe20000410000 */
[----:B------:R-:W-:Y:S01]  /*0c00*/  SHF.L.U32 R21, R22, 0x10, RZ ;  /* 0x0000001016157819 */ /* 0x000fe200000006ff */
[----:B------:R-:W-:Y:S01]  /*0c10*/  FMUL.FTZ R13, R5, R20 ;  /* 0x00000014050d7220 */ /* 0x000fe20000410000 */
[----:B------:R-:W-:Y:S01]  /*0c20*/  FADD.FTZ R22, -R160, R17 ;  /* 0x00000011a0167221 */ /* 0x000fe20000010100 */
[----:B------:R-:W-:Y:S01]  /*0c30*/  FMUL.FTZ R15, R133, R18 ;  /* 0x00000012850f7220 */ /* 0x000fe20000410000 */
[----:B------:R-:W-:Y:S01]  /*0c40*/  FADD.FTZ R20, RZ, R8 ;  /* 0x00000008ff147221 */ /* 0x000fe20000010000 */
[----:B------:R-:W-:Y:S01]  /*0c50*/  FMUL.FTZ R16, R5, R16 ;  /* 0x0000001005107220 */ /* 0x000fe20000410000 */
[----:B------:R-:W-:Y:S01]  /*0c60*/  FFMA.FTZ R17, R3, R8, RZ ;  /* 0x0000000803117223 */ /* 0x000fe200000100ff */
[----:B------:R-:W-:Y:S01]  /*0c70*/  SHF.L.U32 R162, R154, 0x10, RZ ;  /* 0x000000109aa27819 */ /* 0x000fe200000006ff */
[----:B------:R-:W-:Y:S01]  /*0c80*/  FADD.FTZ R154, -R160, R19 ;  /* 0x00000013a09a7221 */ /* 0x000fe20000010100 */
[----:B------:R-:W-:Y:S01]  /*0c90*/  SHF.L.U32 R152, R12, 0x10, RZ ;  /* 0x000000100c987819 */ /* 0x000fe200000006ff */
[----:B------:R-:W-:Y:S01]  /*0ca0*/  FADD.FTZ R19, R20, R15 ;  /* 0x0000000f14137221 */ /* 0x000fe20000010000 */
[C---:B------:R-:W-:Y:S01]  /*0cb0*/  FFMA.FTZ R20, R16.reuse, R15, R17 ;  /* 0x0000000f10147223 */ /* 0x040fe20000010011 */
[----:B------:R-:W-:Y:S01]  /*0cc0*/  FADD.FTZ R69, R69, R18 ;  /* 0x0000001245457221 */ /* 0x000fe20000010000 */
[----:B------:R-:W-:Y:S01]  /*0cd0*/  FFMA.FTZ R101, R16, R18, R101 ;  /* 0x0000001210657223 */ /* 0x000fe20000010065 */
[----:B------:R-:W-:Y:S01]  /*0ce0*/  SHF.L.U32 R155, R14, 0x10, RZ ;  /* 0x000000100e9b7819 */ /* 0x000fe200000006ff */
[----:B------:R-:W-:Y:S01]  /*0cf0*/  FMUL.FTZ R18, R5, R22 ;  /* 0x0000001605127220 */ /* 0x000fe20000410000 */
[----:B------:R-:W-:Y:S01]  /*0d00*/  FMUL.FTZ R17, R135, R152 ;  /* 0x0000009887117220 */ /* 0x000fe20000410000 */
[----:B------:R-:W-:Y:S01]  /*0d10*/  FADD.FTZ R22, R19, R10 ;  /* 0x0000000a13167221 */ /* 0x000fe20000010000 */
[C---:B------:R-:W-:Y:S01]  /*0d20*/  FADD.FTZ R14, -R160.reuse, R153 ;  /* 0x00000099a00e7221 */ /* 0x040fe20000010100 */
[----:B------:R-:W-:Y:S01]  /*0d30*/  FFMA.FTZ R19, R9, R10, R20 ;  /* 0x0000000a09137223 */ /* 0x000fe20000010014 */
[----:B------:R-:W-:Y:S01]  /*0d40*/  FADD.FTZ R158, -R160, R21 ;  /* 0x00000015a09e7221 */ /* 0x000fe20000010100 */
[----:B------:R-:W-:Y:S01]  /*0d50*/  FMUL.FTZ R12, R128, R155 ;  /* 0x0000009b800c7220 */ /* 0x000fe20000410000 */
[----:B------:R-:W-:Y:S01]  /*0d60*/  FADD.FTZ R21, R22, R17 ;  /* 0x0000001116157221 */ /* 0x000fe20000010000 */
[----:B------:R-:W-:Y:S01]  /*0d70*/  FMUL.FTZ R11, R5, R14 ;  /* 0x0000000e050b7220 */ /* 0x000fe20000410000 */
[C---:B------:R-:W-:Y:S01]  /*0d80*/  FFMA.FTZ R22, R18.reuse, R17, R19 ;  /* 0x0000001112167223 */ /* 0x040fe20000010013 */
        /* <DEDUP_REMOVED lines=22> */
.L_x_3132:
[----:B----4-:R-:W-:Y:S05]  /*0ef0*/  BSYNC.RECONVERGENT B1 ;  /* 0x0000000000017941 */ /* 0x010fea0003800200 */
.L_x_3131:
        /* <DEDUP_REMOVED lines=16> */
[----:B------:R-:W-:Y:S02]  /*1000*/  PRMT R23, R24, 0x7632, R23 ;  /* 0x0000763218177816 */ /* 0x000fe40000000017 */
[C---:B------:R-:W-:Y:S01]  /*1010*/  SHF.L.U32 R157, R25.reuse, 0x10, RZ ;  /* 0x00000010199d7819 */ /* 0x040fe200000006ff */
[----:B0-----:R-:W-:Y:S01]  /*1020*/  FADD.FTZ R152, -R160, R155 ;  /* 0x0000009ba0987221 */ /* 0x001fe20000010100 */
[----:B------:R-:W-:-:S02]  /*1030*/  PRMT R154, R25, 0x7632, R154 ;  /* 0x00007632199a7816 */ /* 0x000fc4000000009a */
[----:B---3--:R-:W-:Y:S01]  /*1040*/  PRMT R24, R28, 0x7632, R24 ;  /* 0x000076321c187816 */ /* 0x008fe20000000018 */
[----:B------:R-:W-:Y:S01]  /*1050*/  FADD.FTZ R156, -R160, R157 ;  /* 0x0000009da09c7221 */ /* 0x000fe20000010100 */
[----:B------:R-:W-:Y:S02]  /*1060*/  SHF.L.U32 R25, R28, 0x10, RZ ;  /* 0x000000101c197819 */ /* 0x000fe400000006ff */
[----:B------:R-:W-:Y:S01]  /*1070*/  SHF.L.U32 R155, R23, 0x10, RZ ;  /* 0x00000010179b7819 */ /* 0x000fe200000006ff */
[----:B-----5:R-:W-:Y:S01]  /*1080*/  FMUL.FTZ R23, R5, R152 ;  /* 0x0000009805177220 */ /* 0x020fe20000410000 */
[C---:B------:R-:W-:Y:S01]  /*1090*/  PRMT R165, R27.reuse, 0x7632, R165 ;  /* 0x000076321ba57816 */ /* 0x040fe200000000a5 */
[----:B------:R-:W-:Y:S01]  /*10a0*/  FADD.FTZ R60, R60, R25 ;  /* 0x000000193c3c7221 */ /* 0x000fe20000010000 */
[----:B------:R-:W-:Y:S01]  /*10b0*/  SHF.L.U32 R27, R27, 0x10, RZ ;  /* 0x000000101b1b7819 */ /* 0x000fe200000006ff */
[-C--:B------:R-:W-:Y:S01]  /*10c0*/  FFMA.FTZ R92, R23, R25.reuse, R92 ;  /* 0x00000019175c7223 */ /* 0x080fe2000001005c */
[----:B------:R-:W-:Y:S01]  /*10d0*/  PRMT R158, R26, 0x7632, R158 ;  /* 0x000076321a9e7816 */ /* 0x000fe2000000009e */
[----:B------:R-:W-:Y:S01]  /*10e0*/  FADD.FTZ R168, -R160, R155 ;  /* 0x0000009ba0a87221 */ /* 0x000fe20000010100 */
[----:B------:R-:W-:Y:S01]  /*10f0*/  SHF.L.U32 R159, R26, 0x10, RZ ;  /* 0x000000101a9f7819 */ /* 0x000fe200000006ff */
[----:B------:R-:W-:Y:S01]  /*1100*/  FADD.FTZ R166, -R160, R27 ;  /* 0x0000001ba0a67221 */ /* 0x000fe20000010100 */
[----:B------:R-:W-:Y:S01]  /*1110*/  SHF.L.U32 R157, R154, 0x10, RZ ;  /* 0x000000109a9d7819 */ /* 0x000fe200000006ff */
[----:B------:R-:W-:Y:S01]  /*1120*/  FMUL.FTZ R168, R5, R168 ;  /* 0x000000a805a87220 */ /* 0x000fe20000410000 */
[C---:B------:R-:W-:Y:S01]  /*1130*/  PRMT R26, R29.reuse, 0x7632, R26 ;  /* 0x000076321d1a7816 */ /* 0x040fe2000000001a */
[----:B------:R-:W-:Y:S01]  /*1140*/  FADD.FTZ R164, -R160, R159 ;  /* 0x0000009fa0a47221 */ /* 0x000fe20000010100 */
[----:B------:R-:W-:Y:S01]  /*1150*/  SHF.L.U32 R154, R24, 0x10, RZ ;  /* 0x00000010189a7819 */ /* 0x000fe200000006ff */
[----:B------:R-:W-:Y:S01]  /*1160*/  FMUL.FTZ R24, R124, R25 ;  /* 0x000000197c187220 */ /* 0x000fe20000410000 */
[----:B------:R-:W-:Y:S01]  /*1170*/  SHF.L.U32 R29, R29, 0x10, RZ ;  /* 0x000000101d1d7819 */ /* 0x000fe200000006ff */
[C---:B------:R-:W-:Y:S01]  /*1180*/  FMUL.FTZ R25, R5.reuse, R156 ;  /* 0x0000009c05197220 */ /* 0x040fe20000410000 */
[C---:B------:R-:W-:Y:S01]  /*1190*/  PRMT R28, R30.reuse, 0x7632, R28 ;  /* 0x000076321e1c7816 */ /* 0x040fe2000000001c */
[----:B------:R-:W-:Y:S01]  /*11a0*/  FMUL.FTZ R27, R5, R164 ;  /* 0x000000a4051b7220 */ /* 0x000fe20000410000 */
[----:B------:R-:W-:Y:S01]  /*11b0*/  SHF.L.U32 R153, R30, 0x10, RZ ;  /* 0x000000101e997819 */ /* 0x000fe200000006ff */
[----:B------:R-:W-:Y:S01]  /*11c0*/  FADD.FTZ R62, R62, R29 ;  /* 0x0000001d3e3e7221 */ /* 0x000fe20000010000 */
[----:B------:R-:W-:Y:S01]  /*11d0*/  PRMT R30, R31, 0x7632, R30 ;  /* 0x000076321f1e7816 */ /* 0x000fe2000000001e */
[-C--:B------:R-:W-:Y:S01]  /*11e0*/  FFMA.FTZ R94, R25, R29.reuse, R94 ;  /* 0x0000001d195e7223 */ /* 0x080fe2000001005e */
[----:B------:R-:W-:Y:S01]  /*11f0*/  SHF.L.U32 R156, R26, 0x10, RZ ;  /* 0x000000101a9c7819 */ /* 0x000fe200000006ff */
[----:B------:R-:W-:Y:S01]  /*1200*/  FMUL.FTZ R26, R126, R29 ;  /* 0x0000001d7e1a7220 */ /* 0x000fe20000410000 */
[----:B------:R-:W-:Y:S01]  /*1210*/  SHF.L.U32 R31, R31, 0x10, RZ ;  /* 0x000000101f1f7819 */ /* 0x000fe200000006ff */
[----:B------:R-:W-:Y:S01]  /*1220*/  FMUL.FTZ R29, R5, R166 ;  /* 0x000000a6051d7220 */ /* 0x000fe20000410000 */
[----:B------:R-:W-:Y:S01]  /*1230*/  SHF.L.U32 R159, R158, 0x10, RZ ;  /* 0x000000109e9f7819 */ /* 0x000fe200000006ff */
[----:B------:R-:W-:Y:S01]  /*1240*/  FADD.FTZ R56, R56, R153 ;  /* 0x0000009938387221 */ /* 0x000fe20000010000 */
[----:B------:R-:W-:Y:S01]  /*1250*/  SHF.L.U32 R164, R30, 0x10, RZ ;  /* 0x000000101ea47819 */ /* 0x000fe200000006ff */
[----:B------:R-:W-:Y:S01]  /*1260*/  FADD.FTZ R58, R58, R31 ;  /* 0x0000001f3a3a7221 */ /* 0x000fe20000010000 */
[----:B------:R-:W-:Y:S01]  /*1270*/  SHF.L.U32 R158, R28, 0x10, RZ ;  /* 0x000000101c9e7819 */ /* 0x000fe200000006ff */
[-C--:B------:R-:W-:Y:S01]  /*1280*/  FFMA.FTZ R90, R29, R31.reuse, R90 ;  /* 0x0000001f1d5a7223 */ /* 0x080fe2000001005a */
[----:B------:R-:W-:Y:S01]  /*1290*/  FMUL.FTZ R30, R122, R31 ;  /* 0x0000001f7a1e7220 */ /* 0x000fe20000410000 */
[-C--:B------:R-:W-:Y:S01]  /*12a0*/  FFMA.FTZ R88, R27, R153.reuse, R88 ;  /* 0x000000991b587223 */ /* 0x080fe20000010058 */
[----:B------:R-:W-:Y:S01]  /*12b0*/  FMUL.FTZ R28, R120, R153 ;  /* 0x00000099781c7220 */ /* 0x000fe20000410000 */
[----:B------:R-:W-:Y:S01]  /*12c0*/  FADD.FTZ R152, R163, R24 ;  /* 0x00000018a3987221 */ /* 0x000fe20000010000 */
[----:B------:R-:W-:Y:S01]  /*12d0*/  FMUL.FTZ R31, R125, R154 ;  /* 0x0000009a7d1f7220 */ /* 0x000fe20000410000 */
[----:B------:R-:W-:Y:S01]  /*12e0*/  FFMA.FTZ R153, R23, R24, R162 ;  /* 0x0000001817997223 */ /* 0x000fe200000100a2 */
[----:B------:R-:W-:Y:S01]  /*12f0*/  FADD.FTZ R170, -R160, R157 ;  /* 0x0000009da0aa7221 */ /* 0x000fe20000010100 */
[----:B------:R-:W-:Y:S01]  /*1300*/  FADD.FTZ R61, R61, R154 ;  /* 0x0000009a3d3d7221 */ /* 0x000fe20000010000 */
[----:B------:R-:W-:Y:S01]  /*1310*/  FADD.FTZ R155, R152, R31 ;  /* 0x0000001f989b7221 */ /* 0x000fe20000010000 */
[C---:B------:R-:W-:Y:S01]  /*1320*/  FFMA.FTZ R152, R168.reuse, R31, R153 ;  /* 0x0000001fa8987223 */ /* 0x040fe20000010099 */
[----:B------:R-:W-:Y:S01]  /*1330*/  FFMA.FTZ R93, R168, R154, R93 ;  /* 0x0000009aa85d7223 */ /* 0x000fe2000001005d */
[----:B------:R-:W-:Y:S01]  /*1340*/  FMUL.FTZ R170, R5, R170 ;  /* 0x000000aa05aa7220 */ /* 0x000fe20000410000 */
[----:B------:R-:W-:Y:S01]  /*1350*/  FMUL.FTZ R169, R127, R156 ;  /* 0x0000009c7fa97220 */ /* 0x000fe20000410000 */
[----:B------:R-:W-:Y:S01]  /*1360*/  FADD.FTZ R154, R155, R26 ;  /* 0x0000001a9b9a7221 */ /* 0x000fe20000010000 */
[----:B------:R-:W-:Y:S01]  /*1370*/  FFMA.FTZ R153, R25, R26, R152 ;  /* 0x0000001a19997223 */ /* 0x000fe20000010098 */
[----:B------:R-:W-:Y:S01]  /*1380*/  FADD.FTZ R172, -R160, R159 ;  /* 0x0000009fa0ac7221 */ /* 0x000fe20000010100 */
        /* <DEDUP_REMOVED lines=22> */
.L_x_3134:
[----:B------:R-:W-:Y:S05]  /*14f0*/  BSYNC.RECONVERGENT B1 ;  /* 0x0000000000017941 */ /* 0x000fea0003800200 */
.L_x_3133:
        /* <DEDUP_REMOVED lines=17> */
[----:B------:R-:W-:Y:S02]  /*1610*/  SHF.L.U32 R177, R153, 0x10, RZ ;  /* 0x0000001099b17819 */ /* 0x000fe400000006ff */
[----:B------:R-:W-:-:S02]  /*1620*/  PRMT R178, R154, 0x7632, R178 ;  /* 0x000076329ab27816 */ /* 0x000fc400000000b2 */
[----:B------:R-:W-:Y:S01]  /*1630*/  SHF.L.U32 R179, R154, 0x10, RZ ;  /* 0x000000109ab37819 */ /* 0x000fe200000006ff */
[----:B------:R-:W-:Y:S01]  /*1640*/  FADD.FTZ R154, -R160, R167 ;  /* 0x000000a7a09a7221 */ /* 0x000fe20000010100 */
[----:B------:R-:W-:Y:S02]  /*1650*/  PRMT R176, R153, 0x7632, R176 ;  /* 0x0000763299b07816 */ /* 0x000fe400000000b0 */
[C---:B---3--:R-:W-:Y:S02]  /*1660*/  PRMT R152, R156.reuse, 0x7632, R152 ;  /* 0x000076329c987816 */ /* 0x048fe40000000098 */
[----:B------:R-:W-:Y:S01]  /*1670*/  SHF.L.U32 R153, R156, 0x10, RZ ;  /* 0x000000109c997819 */ /* 0x000fe200000006ff */
[----:B------:R-:W-:Y:S01]  /*1680*/  FADD.FTZ R156, -R160, R177 ;  /* 0x000000b1a09c7221 */ /* 0x000fe20000010100 */
[----:B------:R-:W-:Y:S01]  /*1690*/  SHF.L.U32 R167, R166, 0x10, RZ ;  /* 0x00000010a6a77819 */ /* 0x000fe200000006ff */
[----:B-----5:R-:W-:Y:S01]  /*16a0*/  FMUL.FTZ R177, R5, R154 ;  /* 0x0000009a05b17220 */ /* 0x020fe20000410000 */
[----:B------:R-:W-:Y:S01]  /*16b0*/  SHF.L.U32 R185, R176, 0x10, RZ ;  /* 0x00000010b0b97819 */ /* 0x000fe200000006ff */
[-C--:B------:R-:W-:Y:S01]  /*16c0*/  FMUL.FTZ R176, R116, R153.reuse ;  /* 0x0000009974b07220 */ /* 0x080fe20000410000 */
[----:B------:R-:W-:Y:S01]  /*16d0*/  SHF.L.U32 R154, R152, 0x10, RZ ;  /* 0x00000010989a7819 */ /* 0x000fe200000006ff */
[C---:B------:R-:W-:Y:S01]  /*16e0*/  FADD.FTZ R184, -R160.reuse, R167 ;  /* 0x000000a7a0b87221 */ /* 0x040fe20000010100 */
[C---:B------:R-:W-:Y:S01]  /*16f0*/  PRMT R180, R155.reuse, 0x7632, R180 ;  /* 0x000076329bb47816 */ /* 0x040fe200000000b4 */
[----:B------:R-:W-:Y:S01]  /*1700*/  FADD.FTZ R186, -R160, R185 ;  /* 0x000000b9a0ba7221 */ /* 0x000fe20000010100 */
[----:B------:R-:W-:Y:S01]  /*1710*/  SHF.L.U32 R181, R155, 0x10, RZ ;  /* 0x000000109bb57819 */ /* 0x000fe200000006ff */
[----:B------:R-:W-:Y:S01]  /*1720*/  FADD.FTZ R52, R52, R153 ;  /* 0x0000009934347221 */ /* 0x000fe20000010000 */
[----:B------:R-:W-:Y:S01]  /*1730*/  PRMT R155, R157, 0x7632, R155 ;  /* 0x000076329d9b7816 */ /* 0x000fe2000000009b */
[----:B------:R-:W-:Y:S01]  /*1740*/  FFMA.FTZ R84, R177, R153, R84 ;  /* 0x00000099b1547223 */ /* 0x000fe20000010054 */
[----:B------:R-:W-:Y:S01]  /*1750*/  SHF.L.U32 R157, R157, 0x10, RZ ;  /* 0x000000109d9d7819 */ /* 0x000fe200000006ff */
[----:B------:R-:W-:Y:S01]  /*1760*/  FADD.FTZ R152, R163, R176 ;  /* 0x000000b0a3987221 */ /* 0x000fe20000010000 */
[----:B------:R-:W-:Y:S01]  /*1770*/  FMUL.FTZ R185, R117, R154 ;  /* 0x0000009a75b97220 */ /* 0x000fe20000410000 */
[----:B------:R-:W-:Y:S01]  /*1780*/  FADD.FTZ R166, -R160, R179 ;  /* 0x000000b3a0a67221 */ /* 0x000fe20000010100 */
[----:B------:R-:W-:Y:S01]  /*1790*/  FMUL.FTZ R184, R5, R184 ;  /* 0x000000b805b87220 */ /* 0x000fe20000410000 */
[----:B------:R-:W-:Y:S01]  /*17a0*/  FFMA.FTZ R153, R177, R176, R162 ;  /* 0x000000b0b1997223 */ /* 0x000fe200000100a2 */
[----:B------:R-:W-:Y:S01]  /*17b0*/  FMUL.FTZ R179, R5, R156 ;  /* 0x0000009c05b37220 */ /* 0x000fe20000410000 */
[----:B------:R-:W-:Y:S01]  /*17c0*/  SHF.L.U32 R187, R178, 0x10, RZ ;  /* 0x00000010b2bb7819 */ /* 0x000fe200000006ff */
[----:B------:R-:W-:Y:S01]  /*17d0*/  FMUL.FTZ R178, R118, R157 ;  /* 0x0000009d76b27220 */ /* 0x000fe20000410000 */
[----:B------:R-:W-:Y:S01]  /*17e0*/  SHF.L.U32 R156, R155, 0x10, RZ ;  /* 0x000000109b9c7819 */ /* 0x000fe200000006ff */
[----:B------:R-:W-:Y:S01]  /*17f0*/  FADD.FTZ R155, R152, R185 ;  /* 0x000000b9989b7221 */ /* 0x000fe20000010000 */
[----:B------:R-:W-:Y:S01]  /*1800*/  FFMA.FTZ R152, R184, R185, R153 ;  /* 0x000000b9b8987223 */ /* 0x000fe20000010099 */
[----:B0-----:R-:W-:Y:S01]  /*1810*/  PRMT R164, R158, 0x7632, R164 ;  /* 0x000076329ea47816 */ /* 0x001fe200000000a4 */
        /* <DEDUP_REMOVED lines=8> */
[----:B------:R-:W-:Y:S01]  /*18a0*/  SHF.L.U32 R189, R180, 0x10, RZ ;  /* 0x00000010b4bd7819 */ /* 0x000fe200000006ff */
[----:B------:R-:W-:Y:S01]  /*18b0*/  FADD.FTZ R182, -R160, R181 ;  /* 0x000000b5a0b67221 */ /* 0x000fe20000010100 */
[----:B------:R-:W-:Y:S01]  /*18c0*/  SHF.L.U32 R164, R164, 0x10, RZ ;  /* 0x00000010a4a47819 */ /* 0x000fe200000006ff */
[----:B------:R-:W-:Y:S01]  /*18d0*/  FMUL.FTZ R181, R5, R166 ;  /* 0x000000a605b57220 */ /* 0x000fe20000410000 */
[----:B------:R-:W-:Y:S01]  /*18e0*/  FMUL.FTZ R180, R112, R165 ;  /* 0x000000a570b47220 */ /* 0x000fe20000410000 */
[----:B------:R-:W-:Y:S01]  /*18f0*/  FADD.FTZ R155, R154, R187 ;  /* 0x000000bb9a9b7221 */ /* 0x000fe20000010000 */
[----:B------:R-:W-:Y:S01]  /*1900*/  FFMA.FTZ R152, R186, R187, R153 ;  /* 0x000000bbba987223 */ /* 0x000fe20000010099 */
[C---:B------:R-:W-:Y:S01]  /*1910*/  PRMT R158, R159.reuse, 0x7632, R158 ;  /* 0x000076329f9e7816 */ /* 0x040fe2000000009e */
[----:B------:R-:W-:Y:S01]  /*1920*/  FADD.FTZ R190, -R160, R189 ;  /* 0x000000bda0be7221 */ /* 0x000fe20000010100 */
[----:B------:R-:W-:Y:S01]  /*1930*/  SHF.L.U32 R159, R159, 0x10, RZ ;  /* 0x000000109f9f7819 */ /* 0x000fe200000006ff */
[----:B------:R-:W-:Y:S01]  /*1940*/  FMUL.FTZ R188, R5, R188 ;  /* 0x000000bc05bc7220 */ /* 0x000fe20000410000 */
[----:B------:R-:W-:Y:S01]  /*1950*/  FMUL.FTZ R189, R113, R164 ;  /* 0x000000a471bd7220 */ /* 0x000fe20000410000 */
[----:B------:R-:W-:Y:S01]  /*1960*/  FADD.FTZ R154, R155, R180 ;  /* 0x000000b49b9a7221 */ /* 0x000fe20000010000 */
[----:B------:R-:W-:Y:S01]  /*1970*/  FFMA.FTZ R153, R181, R180, R152 ;  /* 0x000000b4b5997223 */ /* 0x000fe20000010098 */
[C---:B------:R-:W-:Y:S01]  /*1980*/  FMUL.FTZ R183, R5.reuse, R182 ;  /* 0x000000b605b77220 */ /* 0x040fe20000410000 */
        /* <DEDUP_REMOVED lines=22> */
.L_x_3136:
[----:B------:R-:W-:Y:S05]  /*1af0*/  BSYNC.RECONVERGENT B1 ;  /* 0x0000000000017941 */ /* 0x000fea0003800200 */
.L_x_3135:
        /* <DEDUP_REMOVED lines=12> */
[C---:B--2---:R-:W-:Y:S02]  /*1bc0*/  PRMT R166, R153.reuse, 0x7632, R166 ;  /* 0x0000763299a67816 */ /* 0x044fe400000000a6 */
[----:B------:R-:W-:Y:S02]  /*1bd0*/  SHF.L.U32 R153, R153, 0x10, RZ ;  /* 0x0000001099997819 */ /* 0x000fe400000006ff */
[C---:B------:R-:W-:Y:S02]  /*1be0*/  PRMT R175, R154.reuse, 0x7632, R175 ;  /* 0x000076329aaf7816 */ /* 0x040fe400000000af */
[----:B------:R-:W-:Y:S01]  /*1bf0*/  SHF.L.U32 R193, R154, 0x10, RZ ;  /* 0x000000109ac17819 */ /* 0x000fe200000006ff */
[----:B0-----:R-:W-:Y:S01]  /*1c00*/  FADD.FTZ R164, -R160, R153 ;  /* 0x00000099a0a47221 */ /* 0x001fe20000010100 */
[C---:B------:R-:W-:Y:S02]  /*1c10*/  PRMT R154, R155.reuse, 0x7632, R154 ;  /* 0x000076329b9a7816 */ /* 0x040fe4000000009a */
[----:B------:R-:W-:-:S02]  /*1c20*/  SHF.L.U32 R155, R155, 0x10, RZ ;  /* 0x000000109b9b7819 */ /* 0x000fc400000006ff */
[----:B------:R-:W-:Y:S01]  /*1c30*/  SHF.L.U32 R153, R166, 0x10, RZ ;  /* 0x00000010a6997819 */ /* 0x000fe200000006ff */
[----:B------:R-:W-:Y:S01]  /*1c40*/  FADD.FTZ R166, -R160, R193 ;  /* 0x000000c1a0a67221 */ /* 0x000fe20000010100 */
[----:B------:R-:W-:Y:S01]  /*1c50*/  PRMT R161, R152, 0x7632, R161 ;  /* 0x0000763298a17816 */ /* 0x000fe200000000a1 */
[----:B------:R-:W-:Y:S01]  /*1c60*/  FADD.FTZ R204, -R160, R155 ;  /* 0x0000009ba0cc7221 */ /* 0x000fe20000010100 */
[----:B------:R-:W-:Y:S01]  /*1c70*/  SHF.L.U32 R167, R152, 0x10, RZ ;  /* 0x0000001098a77819 */ /* 0x000fe200000006ff */
[--C-:B------:R-:W-:Y:S01]  /*1c80*/  FADD.FTZ R200, -R160, R153.reuse ;  /* 0x00000099a0c87221 */ /* 0x100fe20000010100 */
[----:B------:R-:W-:Y:S01]  /*1c90*/  SHF.L.U32 R175, R175, 0x10, RZ ;  /* 0x00000010afaf7819 */ /* 0x000fe200000006ff */
[----:B-----5:R-:W-:Y:S01]  /*1ca0*/  FMUL.FTZ R193, R5, R164 ;  /* 0x000000a405c17220 */ /* 0x020fe20000410000 */
[----:B---3--:R-:W-:Y:S01]  /*1cb0*/  PRMT R153, R156, 0x7632, R153 ;  /* 0x000076329c997816 */ /* 0x008fe20000000099 */
[----:B------:R-:W-:Y:S01]  /*1cc0*/  FADD.FTZ R152, -R160, R167 ;  /* 0x000000a7a0987221 */ /* 0x000fe20000010100 */
[----:B------:R-:W-:Y:S01]  /*1cd0*/  SHF.L.U32 R155, R156, 0x10, RZ ;  /* 0x000000109c9b7819 */ /* 0x000fe200000006ff */
[----:B------:R-:W-:Y:S01]  /*1ce0*/  FADD.FTZ R202, -R160, R175 ;  /* 0x000000afa0ca7221 */ /* 0x000fe20000010100 */
[----:B------:R-:W-:Y:S01]  /*1cf0*/  SHF.L.U32 R161, R161, 0x10, RZ ;  /* 0x00000010a1a17819 */ /* 0x000fe200000006ff */
[----:B------:R-:W-:Y:S01]  /*1d00*/  FMUL.FTZ R175, R5, R152 ;  /* 0x0000009805af7220 */ /* 0x000fe20000410000 */
[----:B------:R-:W-:Y:S01]  /*1d10*/  SHF.L.U32 R165, R154, 0x10, RZ ;  /* 0x000000109aa57819 */ /* 0x000fe200000006ff */
[-C--:B------:R-:W-:Y:S01]  /*1d20*/  FMUL.FTZ R192, R108, R155.reuse ;  /* 0x0000009b6cc07220 */ /* 0x080fe20000410000 */
[----:B------:R-:W-:Y:S01]  /*1d30*/  SHF.L.U32 R154, R153, 0x10, RZ ;  /* 0x00000010999a7819 */ /* 0x000fe200000006ff */
[----:B------:R-:W-:Y:S01]  /*1d40*/  FADD.FTZ R198, -R160, R161 ;  /* 0x000000a1a0c67221 */ /* 0x000fe20000010100 */
[----:B------:R-:W-:Y:S01]  /*1d50*/  PRMT R156, R157, 0x7632, R156 ;  /* 0x000076329d9c7816 */ /* 0x000fe2000000009c */
[----:B------:R-:W-:Y:S01]  /*1d60*/  FADD.FTZ R152, R163, R192 ;  /* 0x000000c0a3987221 */ /* 0x000fe20000010000 */
[----:B------:R-:W-:Y:S01]  /*1d70*/  SHF.L.U32 R157, R157, 0x10, RZ ;  /* 0x000000109d9d7819 */ /* 0x000fe200000006ff */
[----:B------:R-:W-:Y:S01]  /*1d80*/  FMUL.FTZ R199, R109, R154 ;  /* 0x0000009a6dc77220 */ /* 0x000fe20000410000 */
[----:B------:R-:W-:Y:S01]  /*1d90*/  FMUL.FTZ R198, R5, R198 ;  /* 0x000000c605c67220 */ /* 0x000fe20000410000 */
[C---:B------:R-:W-:Y:S01]  /*1da0*/  FFMA.FTZ R153, R175.reuse, R192, R162 ;  /* 0x000000c0af997223 */ /* 0x040fe200000100a2 */
[----:B------:R-:W-:Y:S01]  /*1db0*/  FADD.FTZ R44, R44, R155 ;  /* 0x0000009b2c2c7221 */ /* 0x000fe20000010000 */
[----:B------:R-:W-:Y:S01]  /*1dc0*/  FFMA.FTZ R76, R175, R155, R76 ;  /* 0x0000009baf4c7223 */ /* 0x000fe2000001004c */
        /* <DEDUP_REMOVED lines=46> */
[----:B------:R-:W-:Y:S01]  /*20b0*/  FFMA.FTZ R162, R206, R205, R152 ;  /* 0x000000cdcea27223 */ /* 0x000fe20000010098 */
[----:B------:R-:W-:Y:S06]  /*20c0*/  BRA `(.L_x_3137) ;  /* 0x0000000000707947 */ /* 0x000fec0003800000 */
.L_x_3130:
        /* <DEDUP_REMOVED lines=28> */
.L_x_3137:
[----:B----4-:R-:W-:Y:S05]  /*2290*/  BSYNC.RECONVERGENT B0 ;  /* 0x0000000000007941 */ /* 0x010fea0003800200 */
.L_x_3129:
        /* <DEDUP_REMOVED lines=32> */
.L_x_3139:
[----:B------:R-:W-:Y:S05]  /*24a0*/  BSYNC.RECONVERGENT B0 ;  /* 0x0000000000007941 */ /* 0x000fea0003800200 */
.L_x_3138:
        /* <DEDUP_REMOVED lines=65> */
.L_x_3144:
        /* <DEDUP_REMOVED lines=9> */
.L_x_3145:
        /* <DEDUP_REMOVED lines=9> */
.L_x_3146:
        /* <DEDUP_REMOVED lines=9> */
.L_x_3147:
        /* <DEDUP_REMOVED lines=9> */
.L_x_3148:
        /* <DEDUP_REMOVED lines=9> */
.L_x_3149:
        /* <DEDUP_REMOVED lines=9> */
.L_x_3150:
        /* <DEDUP_REMOVED lines=10> */
.L_x_3143:
        /* <DEDUP_REMOVED lines=70> */
.L_x_3142:
        /* <DEDUP_REMOVED lines=8> */
[----:B------:R-:W-:-:S05]  /*31a0*/  SHF.L.U32 R154, R36, 0x10, RZ ;  /* 0x00000010249a7819 */ /* 0x000fca00000006ff */
[----:B------:R-:W1:Y:S04]  /*31b0*/  @P2 LDC R165, c[0x0][0x40c] ;  /* 0x00010300ffa52b82 */ /* 0x000e680000000800 */
[-CC-:B------:R-:W-:Y:S01]  /*31c0*/  @P0 FFMA.FTZ R153, R3, R6.reuse, R159.reuse ;  /* 0x0000000603990223 */ /* 0x180fe2000001009f */
[-CC-:B------:R-:W-:Y:S01]  /*31d0*/  @P0 FFMA.FTZ R162, R18, R6.reuse, R159.reuse ;  /* 0x0000000612a20223 */ /* 0x180fe2000001009f */
[----:B------:R-:W-:Y:S01]  /*31e0*/  @P0 SHF.L.U32 R158, R152, 0x10, RZ ;  /* 0x00000010989e0819 */ /* 0x000fe200000006ff */
[-C--:B------:R-:W-:Y:S01]  /*31f0*/  @P0 FFMA.FTZ R160, R16, R6.reuse, R159 ;  /* 0x0000000610a00223 */ /* 0x080fe2000001009f */
[----:B------:R-:W-:Y:S01]  /*3200*/  @P0 FADD.FTZ R155, R8, -R153 ;  /* 0x80000099089b0221 */ /* 0x000fe20000010000 */
[----:B------:R-:W-:Y:S01]  /*3210*/  @!P0 PRMT R152, R37, 0x7632, R152 ;  /* 0x0000763225988816 */ /* 0x000fe20000000098 */
[----:B------:R-:W-:Y:S01]  /*3220*/  @P0 FADD.FTZ R167, R17, -R162 ;  /* 0x800000a211a70221 */ /* 0x000fe20000010000 */
[----:B------:R-:W2:Y:S01]  /*3230*/  @P2 LDC R164, c[0x0][0x40c] ;  /* 0x00010300ffa42b82 */ /* 0x000ea20000000800 */
[C---:B------:R-:W-:Y:S01]  /*3240*/  @P0 FFMA.FTZ R154, R5.reuse, R155, R154 ;  /* 0x0000009b059a0223 */ /* 0x040fe2000001009a */
[----:B------:R-:W-:Y:S01]  /*3250*/  @!P0 SHF.L.U32 R153, R152, 0x10, RZ ;  /* 0x0000001098998819 */ /* 0x000fe200000006ff */
[----:B------:R-:W-:Y:S01]  /*3260*/  @P0 FFMA.FTZ R153, R5, R167, R158 ;  /* 0x000000a705990223 */ /* 0x000fe2000001009e */
[-C--:B------:R-:W-:Y:S01]  /*3270*/  @P0 FFMA.FTZ R155, R9, R6.reuse, R159 ;  /* 0x00000006099b0223 */ /* 0x080fe2000001009f */
[----:B0-----:R-:W-:Y:S01]  /*3280*/  @P2 FMUL.FTZ R154, R154, R161 ;  /* 0x000000a19a9a2220 */ /* 0x001fe20000410000 */
[----:B------:R-:W-:Y:S01]  /*3290*/  @P0 FADD.FTZ R163, R15, -R160 ;  /* 0x800000a00fa30221 */ /* 0x000fe20000010000 */
[----:B------:R-:W-:Y:S01]  /*32a0*/  SHF.L.U32 R152, R37, 0x10, RZ ;  /* 0x0000001025987819 */ /* 0x000fe200000006ff */
[----:B------:R-:W0:Y:S01]  /*32b0*/  @P2 LDC R161, c[0x0][0x40c] ;  /* 0x00010300ffa12b82 */ /* 0x000e220000000800 */
[----:B------:R-:W-:Y:S01]  /*32c0*/  @P0 FADD.FTZ R155, R10, -R155 ;  /* 0x8000009b0a9b0221 */ /* 0x000fe20000010000 */
[----:B------:R-:W-:Y:S01]  /*32d0*/  @P0 FFMA.FTZ R156, R5, R163, R156 ;  /* 0x000000a3059c0223 */ /* 0x000fe2000001009c */
[-C--:B------:R-:W-:Y:S01]  /*32e0*/  @P0 FFMA.FTZ R163, R11, R6.reuse, R159 ;  /* 0x000000060ba30223 */ /* 0x080fe2000001009f */
[----:B------:R-:W-:Y:S01]  /*32f0*/  SHF.L.U32 R158, R38, 0x10, RZ ;  /* 0x00000010269e7819 */ /* 0x000fe200000006ff */
[----:B------:R-:W-:Y:S01]  /*3300*/  @P0 FFMA.FTZ R152, R5, R155, R152 ;  /* 0x0000009b05980223 */ /* 0x000fe20000010098 */
[----:B-1----:R-:W-:Y:S01]  /*3310*/  @P2 FMUL.FTZ R156, R156, R165 ;  /* 0x000000a59c9c2220 */ /* 0x002fe20000410000 */
[----:B------:R-:W-:Y:S01]  /*3320*/  PRMT R155, R38, 0x7632, R155 ;  /* 0x00007632269b7816 */ /* 0x000fe2000000009b */
[----:B------:R-:W1:Y:S01]  /*3330*/  @P2 LDC R167, c[0x0][0x40c] ;  /* 0x00010300ffa72b82 */ /* 0x000e620000000800 */
[-CC-:B------:R-:W-:Y:S01]  /*3340*/  @P0 FFMA.FTZ R166, R20, R6.reuse, R159.reuse ;  /* 0x0000000614a60223 */ /* 0x180fe2000001009f */
[----:B------:R-:W-:Y:S01]  /*3350*/  @P0 FFMA.FTZ R165, R13, R6, R159 ;  /* 0x000000060da50223 */ /* 0x000fe2000001009f */
[----:B------:R-:W-:Y:S01]  /*3360*/  @P0 FADD.FTZ R163, R12, -R163 ;  /* 0x800000a30ca30221 */ /* 0x000fe20000010000 */
[----:B------:R-:W-:-:S02]  /*3370*/  SHF.L.U32 R162, R39, 0x10, RZ ;  /* 0x0000001027a27819 */ /* 0x000fc400000006ff */
[----:B------:R-:W-:Y:S01]  /*3380*/  SHF.L.U32 R160, R155, 0x10, RZ ;  /* 0x000000109ba07819 */ /* 0x000fe200000006ff */
[----:B------:R-:W-:Y:S01]  /*3390*/  @P0 FADD.FTZ R155, R19, -R166 ;  /* 0x800000a6139b0221 */ /* 0x000fe20000010000 */
[----:B------:R-:W3:Y:S01]  /*33a0*/  @P2 LDC R209, c[0x0][0x40c] ;  /* 0x00010300ffd12b82 */ /* 0x000ee20000000800 */
[----:B------:R-:W-:Y:S01]  /*33b0*/  @P0 FADD.FTZ R165, R14, -R165 ;  /* 0x800000a50ea50221 */ /* 0x000fe20000010000 */
[C---:B------:R-:W-:Y:S01]  /*33c0*/  @P0 FFMA.FTZ R158, R5.reuse, R163, R158 ;  /* 0x000000a3059e0223 */ /* 0x040fe2000001009e */
[----:B------:R-:W-:Y:S01]  /*33d0*/  @P0 FFMA.FTZ R160, R5, R155, R160 ;  /* 0x0000009b05a00223 */ /* 0x000fe200000100a0 */
[----:B--2---:R-:W-:Y:S01]  /*33e0*/  @P2 FMUL.FTZ R153, R153, R164 ;  /* 0x000000a499992220 */ /* 0x004fe20000410000 */
[----:B------:R-:W-:Y:S01]  /*33f0*/  @P0 FFMA.FTZ R162, R5, R165, R162 ;  /* 0x000000a505a20223 */ /* 0x000fe200000100a2 */
[----:B------:R-:W-:Y:S02]  /*3400*/  @P2 F2FP.BF16.F32.PACK_AB R154, RZ, R154 ;  /* 0x0000009aff9a223e */ /* 0x000fe400000010ff */
[----:B------:R-:W2:Y:S01]  /*3410*/  @P2 LDC R211, c[0x0][0x40c] ;  /* 0x00010300ffd32b82 */ /* 0x000ea20000000800 */
[----:B0-----:R-:W-:Y:S01]  /*3420*/  @P2 FMUL.FTZ R152, R152, R161 ;  /* 0x000000a198982220 */ /* 0x001fe20000410000 */
[----:B------:R-:W-:-:S02]  /*3430*/  @P2 F2FP.BF16.F32.PACK_AB R156, RZ, R156 ;  /* 0x0000009cff9c223e */ /* 0x000fc400000010ff */
[----:B------:R-:W-:Y:S02]  /*3440*/  @P2 PRMT R144, R154, 0x7610, R144 ;  /* 0x000076109a902816 */ /* 0x000fe40000000090 */
[----:B------:R-:W-:Y:S01]  /*3450*/  @P2 F2FP.BF16.F32.PACK_AB R152, RZ, R152 ;  /* 0x00000098ff98223e */ /* 0x000fe200000010ff */
[----:B-1----:R-:W-:Y:S01]  /*3460*/  @P2 FMUL.FTZ R158, R158, R167 ;  /* 0x000000a79e9e2220 */ /* 0x002fe20000410000 */
[----:B------:R-:W-:Y:S02]  /*3470*/  @P2 F2FP.BF16.F32.PACK_AB R153, RZ, R153 ;  /* 0x00000099ff99223e */ /* 0x000fe400000010ff */
[----:B------:R-:W-:Y:S02]  /*3480*/  @P2 PRMT R145, R152, 0x7610, R145 ;  /* 0x0000761098912816 */ /* 0x000fe40000000091 */
[----:B------:R-:W-:Y:S02]  /*3490*/  @P2 F2FP.BF16.F32.PACK_AB R158, RZ, R158 ;  /* 0x0000009eff9e223e */ /* 0x000fe400000010ff */
[----:B------:R-:W-:Y:S01]  /*34a0*/  @P2 PRMT R144, R144, 0x5410, R156 ;  /* 0x0000541090902816 */ /* 0x000fe2000000009c */
[----:B---3--:R-:W-:Y:S01]  /*34b0*/  @P2 FMUL.FTZ R160, R160, R209 ;  /* 0x000000d1a0a02220 */ /* 0x008fe20000410000 */
[----:B------:R-:W-:-:S02]  /*34c0*/  @P2 PRMT R146, R158, 0x7610, R146 ;  /* 0x000076109e922816 */ /* 0x000fc40000000092 */
        /* <DEDUP_REMOVED lines=16> */
.L_x_3152:
[----:B------:R-:W-:Y:S01]  /*35d0*/  ISETP.GT.AND P0, PT, R4, RZ, PT ;  /* 0x000000ff0400720c */ /* 0x000fe20003f04270 */
[-C--:B------:R-:W-:Y:S01]  /*35e0*/  @P3 FFMA.FTZ R149, R3, R6.reuse, R159 ;  /* 0x0000000603953223 */ /* 0x080fe2000001009f */
[----:B------:R-:W-:Y:S01]  /*35f0*/  SHF.L.U32 R148, R36, 0x10, RZ ;  /* 0x0000001024947819 */ /* 0x000fe200000006ff */
[----:B------:R-:W0:Y:S01]  /*3600*/  @P2 LDC R151, c[0x0][0x40c] ;  /* 0x00010300ff972b82 */ /* 0x000e220000000800 */
[----:B------:R-:W-:Y:S01]  /*3610*/  SHF.L.U32 R153, R153, 0x10, RZ ;  /* 0x0000001099997819 */ /* 0x000fe200000006ff */
[----:B------:R-:W-:Y:S01]  /*3620*/  @P3 FADD.FTZ R149, R8, -R149 ;  /* 0x8000009508953221 */ /* 0x000fe20000010000 */
[----:B------:R-:W-:Y:S02]  /*3630*/  SHF.L.U32 R156, R37, 0x10, RZ ;  /* 0x00000010259c7819 */ /* 0x000fe400000006ff */
[----:B------:R-:W-:Y:S01]  /*3640*/  SHF.L.U32 R162, R38, 0x10, RZ ;  /* 0x0000001026a27819 */ /* 0x000fe200000006ff */
[----:B------:R-:W-:Y:S01]  /*3650*/  @P3 FFMA.FTZ R148, R5, R149, R148 ;  /* 0x0000009505943223 */ /* 0x000fe20000010094 */
[----:B------:R-:W-:Y:S01]  /*3660*/  PRMT R149, R37, 0x7632, R149 ;  /* 0x0000763225957816 */ /* 0x000fe20000000095 */
[----:B------:R-:W1:Y:S01]  /*3670*/  @P2 LDC R152, c[0x0][0x40c] ;  /* 0x00010300ff982b82 */ /* 0x000e620000000800 */
[----:B------:R-:W-:Y:S01]  /*3680*/  SHF.L.U32 R166, R39, 0x10, RZ ;  /* 0x0000001027a67819 */ /* 0x000fe200000006ff */
[-CC-:B------:R-:W-:Y:S01]  /*3690*/  @P0 FFMA.FTZ R150, R16, R6.reuse, R159.reuse ;  /* 0x0000000610960223 */ /* 0x180fe2000001009f */
[----:B------:R-:W-:Y:S01]  /*36a0*/  SHF.L.U32 R158, R149, 0x10, RZ ;  /* 0x00000010959e7819 */ /* 0x000fe200000006ff */
[-CC-:B------:R-:W-:Y:S01]  /*36b0*/  @P0 FFMA.FTZ R149, R9, R6.reuse, R159.reuse ;  /* 0x0000000609950223 */ /* 0x180fe2000001009f */
[-CC-:B------:R-:W-:Y:S01]  /*36c0*/  @P0 FFMA.FTZ R167, R11, R6.reuse, R159.reuse ;  /* 0x000000060ba70223 */ /* 0x180fe2000001009f */
[----:B------:R-:W-:Y:S01]  /*36d0*/  @P0 FADD.FTZ R150, R15, -R150 ;  /* 0x800000960f960221 */ /* 0x000fe20000010000 */
[----:B------:R-:W-:Y:S01]  /*36e0*/  @P0 FFMA.FTZ R154, R20, R6, R159 ;  /* 0x00000006149a0223 */ /* 0x000fe2000001009f */
[----:B------:R-:W2:Y:S01]  /*36f0*/  @P2 LDC R155, c[0x0][0x40c] ;  /* 0x00010300ff9b2b82 */ /* 0x000ea20000000800 */
[----:B------:R-:W-:Y:S01]  /*3700*/  @P0 FADD.FTZ R149, R10, -R149 ;  /* 0x800000950a950221 */ /* 0x000fe20000010000 */
[C---:B------:R-:W-:Y:S01]  /*3710*/  @P0 FFMA.FTZ R153, R5.reuse, R150, R153 ;  /* 0x0000009605990223 */ /* 0x040fe20000010099 */
[----:B------:R-:W-:Y:S01]  /*3720*/  PRMT R150, R38, 0x7632, R150 ;  /* 0x0000763226967816 */ /* 0x000fe20000000096 */
[----:B------:R-:W-:Y:S01]  /*3730*/  @P0 FADD.FTZ R167, R12, -R167 ;  /* 0x800000a70ca70221 */ /* 0x000fe20000010000 */
[----:B------:R-:W-:Y:S01]  /*3740*/  @P0 FFMA.FTZ R156, R5, R149, R156 ;  /* 0x00000095059c0223 */ /* 0x000fe2000001009c */
[----:B------:R-:W-:Y:S01]  /*3750*/  @P0 FADD.FTZ R154, R19, -R154 ;  /* 0x8000009a139a0221 */ /* 0x000fe20000010000 */
[----:B------:R-:W-:Y:S01]  /*3760*/  SHF.L.U32 R163, R150, 0x10, RZ ;  /* 0x0000001096a37819 */ /* 0x000fe200000006ff */
[----:B------:R-:W3:Y:S01]  /*3770*/  @P2 LDC R165, c[0x0][0x40c] ;  /* 0x00010300ffa52b82 */ /* 0x000ee20000000800 */
[----:B------:R-:W-:Y:S01]  /*3780*/  @P0 FFMA.FTZ R150, R18, R6, R159 ;  /* 0x0000000612960223 */ /* 0x000fe2000001009f */
[----:B------:R-:W-:Y:S01]  /*3790*/  PRMT R149, R39, 0x7632, R149 ;  /* 0x0000763227957816 */ /* 0x000fe20000000095 */
[C---:B------:R-:W-:Y:S01]  /*37a0*/  @P0 FFMA.FTZ R162, R5.reuse, R167, R162 ;  /* 0x000000a705a20223 */ /* 0x040fe200000100a2 */
[----:B------:R-:W-:Y:S01]  /*37b0*/  @P0 FFMA.FTZ R163, R5, R154, R163 ;  /* 0x0000009a05a30223 */ /* 0x000fe200000100a3 */
[----:B------:R-:W-:Y:S01]  /*37c0*/  @P0 FADD.FTZ R161, R17, -R150 ;  /* 0x8000009611a10221 */ /* 0x000fe20000010000 */
[-CC-:B------:R-:W-:Y:S01]  /*37d0*/  @P0 FFMA.FTZ R150, R22, R6.reuse, R159.reuse ;  /* 0x0000000616960223 */ /* 0x180fe2000001009f */
[----:B------:R-:W-:Y:S01]  /*37e0*/  SHF.L.U32 R167, R149, 0x10, RZ ;  /* 0x0000001095a77819 */ /* 0x000fe200000006ff */
[----:B------:R-:W4:Y:S01]  /*37f0*/  @P2 LDC R209, c[0x0][0x40c] ;  /* 0x00010300ffd12b82 */ /* 0x000f220000000800 */
[----:B------:R-:W-:Y:S01]  /*3800*/  @P0 FFMA.FTZ R158, R5, R161, R158 ;  /* 0x000000a1059e0223 */ /* 0x000fe2000001009e */
[----:B------:R-:W-:Y:S01]  /*3810*/  @P0 FFMA.FTZ R161, R13, R6, R159 ;  /* 0x000000060da10223 */ /* 0x000fe2000001009f */
[----:B------:R-:W-:Y:S01]  /*3820*/  @P0 FADD.FTZ R154, R21, -R150 ;  /* 0x80000096159a0221 */ /* 0x000fe20000010000 */
[----:B0-----:R-:W-:Y:S01]  /*3830*/  @P2 FMUL.FTZ R149, R148, R151 ;  /* 0x0000009794952220 */ /* 0x001fe20000410000 */
[----:B-1----:R-:W-:Y:S01]  /*3840*/  @P2 FMUL.FTZ R150, R153, R152 ;  /* 0x0000009899962220 */ /* 0x002fe20000410000 */
[----:B------:R-:W-:Y:S01]  /*3850*/  @P0 FADD.FTZ R161, R14, -R161 ;  /* 0x800000a10ea10221 */ /* 0x000fe20000010000 */
[C---:B------:R-:W-:Y:S01]  /*3860*/  @P0 FFMA.FTZ R167, R5.reuse, R154, R167 ;  /* 0x0000009a05a70223 */ /* 0x040fe200000100a7 */
[----:B------:R-:W0:Y:S01]  /*3870*/  @P2 LDC R211, c[0x0][0x40c] ;  /* 0x00010300ffd32b82 */ /* 0x000e220000000800 */
[----:B--2---:R-:W-:Y:S01]  /*3880*/  @P2 FMUL.FTZ R151, R156, R155 ;  /* 0x0000009b9c972220 */ /* 0x004fe20000410000 */
[----:B------:R-:W-:Y:S01]  /*3890*/  @P0 FFMA.FTZ R166, R5, R161, R166 ;  /* 0x000000a105a60223 */ /* 0x000fe200000100a6 */
[----:B------:R-:W-:-:S02]  /*38a0*/  @P2 F2FP.BF16.F32.PACK_AB R152, RZ, R149 ;  /* 0x00000095ff98223e */ /* 0x000fc400000010ff */
[----:B------:R-:W-:Y:S02]  /*38b0*/  @P2 F2FP.BF16.F32.PACK_AB R154, RZ, R150 ;  /* 0x00000096ff9a223e */ /* 0x000fe400000010ff */
[----:B------:R-:W-:Y:S01]  /*38c0*/  @P2 F2FP.BF16.F32.PACK_AB R155, RZ, R151 ;  /* 0x00000097ff9b223e */ /* 0x000fe200000010ff */
[----:B------:R-:W1:Y:S01]  /*38d0*/  @P2 LDC R160, c[0x0][0x40c] ;  /* 0x00010300ffa02b82 */ /* 0x000e620000000800 */
[----:B---3--:R-:W-:Y:S01]  /*38e0*/  @P2 FMUL.FTZ R149, R158, R165 ;  /* 0x000000a59e952220 */ /* 0x008fe20000410000 */
[----:B------:R-:W-:Y:S02]  /*38f0*/  @P2 PRMT R144, R152, 0x7610, R144 ;  /* 0x0000761098902816 */ /* 0x000fe40000000090 */
[----:B------:R-:W-:Y:S02]  /*3900*/  @P2 PRMT R145, R155, 0x7610, R145 ;  /* 0x000076109b912816 */ /* 0x000fe40000000091 */
[----:B------:R-:W-:Y:S02]  /*3910*/  F2FP.BF16.F32.PACK_AB R148, R153, R148 ;  /* 0x000000949994723e */ /* 0x000fe400000010ff */
[----:B------:R-:W2:Y:S01]  /*3920*/  @P2 LDC R164, c[0x0][0x40c] ;  /* 0x00010300ffa42b82 */ /* 0x000ea20000000800 */
[----:B----4-:R-:W-:Y:S01]  /*3930*/  @P2 FMUL.FTZ R150, R162, R209 ;  /* 0x000000d1a2962220 */ /* 0x010fe20000410000 */
[----:B------:R-:W-:-:S04]  /*3940*/  @P2 PRMT R144, R144, 0x5410, R154 ;  /* 0x0000541090902816 */ /* 0x000fc8000000009a */
[----:B------:R-:W-:Y:S01]  /*3950*/  @P2 F2FP.BF16.F32.PACK_AB R161, RZ, R150 ;  /* 0x00000096ffa1223e */ /* 0x000fe200000010ff */
[----:B0-----:R-:W-:Y:S01]  /*3960*/  @P2 FMUL.FTZ R165, R166, R211 ;  /* 0x000000d3a6a52220 */ /* 0x001fe20000410000 */
[----:B------:R-:W-:Y:S02]  /*3970*/  F2FP.BF16.F32.PACK_AB R150, R163, R162 ;  /* 0x000000a2a396723e */ /* 0x000fe400000010ff */
[----:B------:R-:W-:Y:S02]  /*3980*/  @P2 PRMT R146, R161, 0x7610, R146 ;  /* 0x00007610a1922816 */ /* 0x000fe40000000092 */
[----:B------:R-:W-:Y:S01]  /*3990*/  @P2 F2FP.BF16.F32.PACK_AB R165, RZ, R165 ;  /* 0x000000a5ffa5223e */ /* 0x000fe200000010ff */
[----:B-1----:R-:W-:Y:S01]  /*39a0*/  @P2 FMUL.FTZ R151, R163, R160 ;  /* 0x000000a0a3972220 */ /* 0x002fe20000410000 */
[----:B------:R-:W-:Y:S02]  /*39b0*/  @P2 F2FP.BF16.F32.PACK_AB R160, RZ, R149 ;  /* 0x00000095ffa0223e */ /* 0x000fe400000010ff */
[----:B------:R-:W-:-:S02]  /*39c0*/  @P2 PRMT R147, R165, 0x7610, R147 ;  /* 0x00007610a5932816 */ /* 0x000fc40000000093 */
[----:B------:R-:W-:Y:S02]  /*39d0*/  F2FP.BF16.F32.PACK_AB R149, R158, R156 ;  /* 0x0000009c9e95723e */ /* 0x000fe400000010ff */
[----:B------:R-:W-:Y:S01]  /*39e0*/  @P2 PRMT R145, R145, 0x5410, R160 ;  /* 0x0000541091912816 */ /* 0x000fe200000000a0 */
[C---:B--2---:R-:W-:Y:S01]  /*39f0*/  @P2 FMUL.FTZ R209, R167.reuse, R164 ;  /* 0x000000a4a7d12220 */ /* 0x044fe20000410000 */
[----:B------:R-:W-:Y:S02]  /*3a00*/  @P2 F2FP.BF16.F32.PACK_AB R164, RZ, R151 ;  /* 0x00000097ffa4223e */ /* 0x000fe400000010ff */
[----:B------:R-:W-:Y:S02]  /*3a10*/  F2FP.BF16.F32.PACK_AB R151, R167, R166 ;  /* 0x000000a6a797723e */ /* 0x000fe400000010ff */
[----:B------:R-:W-:Y:S02]  /*3a20*/  @P2 F2FP.BF16.F32.PACK_AB R209, RZ, R209 ;  /* 0x000000d1ffd1223e */ /* 0x000fe400000010ff */
[----:B------:R-:W-:-:S02]  /*3a30*/  @P2 PRMT R146, R146, 0x5410, R164 ;  /* 0x0000541092922816 */ /* 0x000fc400000000a4 */
[----:B------:R-:W-:-:S07]  /*3a40*/  @P2 PRMT R147, R147, 0x5410, R209 ;  /* 0x0000541093932816 */ /* 0x000fce00000000d1 */
.L_x_3151:
        /* <DEDUP_REMOVED lines=10> */
.L_x_3141:
[----:B------:R-:W-:Y:S05]  /*3af0*/  BSYNC.RECONVERGENT B0 ;  /* 0x0000000000007941 */ /* 0x000fea0003800200 */
.L_x_3140:
        /* <DEDUP_REMOVED lines=84> */
.L_x_3156:
        /* <DEDUP_REMOVED lines=70> */
.L_x_3155:
        /* <DEDUP_REMOVED lines=74> */
.L_x_3158:
        /* <DEDUP_REMOVED lines=9> */
.L_x_3159:
        /* <DEDUP_REMOVED lines=9> */
.L_x_3160:
        /* <DEDUP_REMOVED lines=9> */
.L_x_3161:
        /* <DEDUP_REMOVED lines=9> */
.L_x_3162:
        /* <DEDUP_REMOVED lines=9> */
.L_x_3163:
        /* <DEDUP_REMOVED lines=9> */
.L_x_3164:
        /* <DEDUP_REMOVED lines=9> */
.L_x_3165:
        /* <DEDUP_REMOVED lines=9> */
.L_x_3157:
        /* <DEDUP_REMOVED lines=8> */
.L_x_3154:
[----:B------:R-:W-:Y:S05]  /*4e40*/  BSYNC.RECONVERGENT B0 ;  /* 0x0000000000007941 */ /* 0x000fea0003800200 */
.L_x_3153:
        /* <DEDUP_REMOVED lines=12> */
[C---:B0-2---:R-:W-:Y:S02]  /*4f10*/  SHF.L.U32 R148, R136.reuse, 0x10, RZ ;  /* 0x0000001088947819 */ /* 0x045fe400000006ff */
        /* <DEDUP_REMOVED lines=71> */
.L_x_3169:
[----:B------:R-:W-:Y:S01]  /*5390*/  ISETP.GT.AND P5, PT, R4, RZ, PT ;  /* 0x000000ff0400720c */ /* 0x000fe20003fa4270 */
[----:B------:R-:W1:Y:S01]  /*53a0*/  @P2 LDC R161, c[0x0][0x40c] ;  /* 0x00010300ffa12b82 */ /* 0x000e620000000800 */
[C---:B0-2---:R-:W-:Y:S02]  /*53b0*/  SHF.L.U32 R152, R136.reuse, 0x10, RZ ;  /* 0x0000001088987819 */ /* 0x045fe400000006ff */
        /* <DEDUP_REMOVED lines=67> */
.L_x_3168:
        /* <DEDUP_REMOVED lines=74> */
.L_x_3171:
        /* <DEDUP_REMOVED lines=9> */
.L_x_3172:
        /* <DEDUP_REMOVED lines=9> */
.L_x_3173:
        /* <DEDUP_REMOVED lines=9> */
.L_x_3174:
        /* <DEDUP_REMOVED lines=9> */
.L_x_3175:
        /* <DEDUP_REMOVED lines=9> */
.L_x_3176:
        /* <DEDUP_REMOVED lines=9> */
.L_x_3177:
        /* <DEDUP_REMOVED lines=9> */
.L_x_3178:
        /* <DEDUP_REMOVED lines=9> */
.L_x_3170:
        /* <DEDUP_REMOVED lines=8> */
.L_x_3167:
[----:B------:R-:W-:Y:S05]  /*6190*/  BSYNC.RECONVERGENT B0 ;  /* 0x0000000000007941 */ /* 0x000fea0003800200 */
.L_x_3166:
        /* <DEDUP_REMOVED lines=12> */
[----:B0-23--:R-:W-:Y:S02]  /*6260*/  SHF.L.U32 R152, R141, 0x10, RZ ;  /* 0x000000108d987819 */ /* 0x00dfe400000006ff */
[C---:B------:R-:W-:Y:S02]  /*6270*/  PRMT R4, R140.reuse, 0x7632, R4 ;  /* 0x000076328c047816 */ /* 0x040fe40000000004 */
[----:B------:R-:W-:Y:S02]  /*6280*/  SHF.L.U32 R148, R140, 0x10, RZ ;  /* 0x000000108c947819 */ /* 0x000fe400000006ff */
        /* <DEDUP_REMOVED lines=8> */
[----:B------:R-:W2:Y:S01]  /*6310*/  @P2 LDC R167, c[0x0][0x40c] ;  /* 0x00010300ffa72b82 */ /* 0x000ea20000000800 */
[-CC-:B------:R-:W-:Y:S01]  /*6320*/  @P6 FFMA.FTZ R153, R195, R6.reuse, R159.reuse ;  /* 0x00000006c3996223 */ /* 0x180fe2000001009f */
[-CC-:B------:R-:W-:Y:S01]  /*6330*/  @P6 FFMA.FTZ R160, R202, R6.reuse, R159.reuse ;  /* 0x00000006caa06223 */ /* 0x180fe2000001009f */
[----:B------:R-:W-:Y:S01]  /*6340*/  @P6 FFMA.FTZ R152, R5, R151, R152 ;  /* 0x0000009705986223 */ /* 0x000fe20000010098 */
[-CC-:B------:R-:W-:Y:S01]  /*6350*/  @P6 FFMA.FTZ R164, R206, R6.reuse, R159.reuse ;  /* 0x00000006cea46223 */ /* 0x180fe2000001009f */
[----:B------:R-:W-:Y:S01]  /*6360*/  @P6 FFMA.FTZ R159, R197, R6, R159 ;  /* 0x00000006c59f6223 */ /* 0x000fe2000001009f */
[----:B------:R-:W-:Y:S01]  /*6370*/  SHF.L.U32 R6, R4, 0x10, RZ ;  /* 0x0000001004067819 */ /* 0x000fe200000006ff */
[----:B------:R-:W-:Y:S01]  /*6380*/  @P6 FADD.FTZ R150, R199, -R150 ;  /* 0x80000096c7966221 */ /* 0x000fe20000010000 */
[----:B------:R-:W3:Y:S01]  /*6390*/  @P2 LDC R151, c[0x0][0x40c] ;  /* 0x00010300ff972b82 */ /* 0x000ee20000000800 */
[----:B------:R-:W-:Y:S01]  /*63a0*/  @P6 FADD.FTZ R149, R192, -R149 ;  /* 0x80000095c0956221 */ /* 0x000fe20000010000 */
[----:B------:R-:W-:Y:S01]  /*63b0*/  PRMT R4, R141, 0x7632, R4 ;  /* 0x000076328d047816 */ /* 0x000fe20000000004 */
[C---:B------:R-:W-:Y:S01]  /*63c0*/  @P6 FFMA.FTZ R6, R5.reuse, R150, R6 ;  /* 0x0000009605066223 */ /* 0x040fe20000010006 */
[----:B------:R-:W-:Y:S01]  /*63d0*/  @P6 FADD.FTZ R153, R196, -R153 ;  /* 0x80000099c4996221 */ /* 0x000fe20000010000 */
[----:B------:R-:W-:Y:S01]  /*63e0*/  @P6 FFMA.FTZ R148, R5, R149, R148 ;  /* 0x0000009505946223 */ /* 0x000fe20000010094 */
[----:B------:R-:W-:Y:S01]  /*63f0*/  SHF.L.U32 R150, R4, 0x10, RZ ;  /* 0x0000001004967819 */ /* 0x000fe200000006ff */
[----:B------:R-:W-:Y:S01]  /*6400*/  @P6 FADD.FTZ R154, R201, -R154 ;  /* 0x8000009ac99a6221 */ /* 0x000fe20000010000 */
[----:B------:R-:W4:Y:S01]  /*6410*/  @P2 LDC R165, c[0x0][0x40c] ;  /* 0x00010300ffa52b82 */ /* 0x000f220000000800 */
[----:B------:R-:W-:Y:S01]  /*6420*/  PRMT R4, R142, 0x7632, R4 ;  /* 0x000076328e047816 */ /* 0x000fe20000000004 */
[----:B------:R-:W-:Y:S01]  /*6430*/  @P6 FADD.FTZ R160, R203, -R160 ;  /* 0x800000a0cba06221 */ /* 0x000fe20000010000 */
[----:B------:R-:W-:Y:S01]  /*6440*/  PRMT R149, R143, 0x7632, R149 ;  /* 0x000076328f957816 */ /* 0x000fe20000000095 */
[----:B------:R-:W-:Y:S01]  /*6450*/  @P6 FADD.FTZ R164, R205, -R164 ;  /* 0x800000a4cda46221 */ /* 0x000fe20000010000 */
[----:B------:R-:W-:Y:S01]  /*6460*/  SHF.L.U32 R158, R4, 0x10, RZ ;  /* 0x00000010049e7819 */ /* 0x000fe200000006ff */
[----:B------:R-:W-:Y:S01]  /*6470*/  @P6 FADD.FTZ R159, R204, -R159 ;  /* 0x8000009fcc9f6221 */ /* 0x000fe20000010000 */
[----:B------:R-:W-:Y:S01]  /*6480*/  SHF.L.U32 R161, R149, 0x10, RZ ;  /* 0x0000001095a17819 */ /* 0x000fe200000006ff */
[----:B------:R-:W5:Y:S01]  /*6490*/  @P2 LDC R209, c[0x0][0x40c] ;  /* 0x00010300ffd12b82 */ /* 0x000f620000000800 */
[----:B-1----:R-:W-:Y:S01]  /*64a0*/  @P2 FMUL.FTZ R149, R6, R163 ;  /* 0x000000a306952220 */ /* 0x002fe20000410000 */
[C---:B------:R-:W-:Y:S01]  /*64b0*/  @P6 FFMA.FTZ R156, R5.reuse, R153, R156 ;  /* 0x00000099059c6223 */ /* 0x040fe2000001009c */
[C---:B------:R-:W-:Y:S01]  /*64c0*/  @P6 FFMA.FTZ R150, R5.reuse, R154, R150 ;  /* 0x0000009a05966223 */ /* 0x040fe20000010096 */
[C---:B------:R-:W-:Y:S01]  /*64d0*/  @P6 FFMA.FTZ R158, R5.reuse, R160, R158 ;  /* 0x000000a0059e6223 */ /* 0x040fe2000001009e */
[C---:B------:R-:W-:Y:S01]  /*64e0*/  @P6 FFMA.FTZ R162, R5.reuse, R159, R162 ;  /* 0x0000009f05a26223 */ /* 0x040fe200000100a2 */
[----:B------:R-:W-:Y:S01]  /*64f0*/  @P6 FFMA.FTZ R161, R5, R164, R161 ;  /* 0x000000a405a16223 */ /* 0x000fe200000100a1 */
[----:B------:R-:W-:Y:S01]  /*6500*/  @P2 F2FP.BF16.F32.PACK_AB R5, RZ, R149 ;  /* 0x00000095ff05223e */ /* 0x000fe200000010ff */
[----:B------:R-:W1:Y:S01]  /*6510*/  @P2 LDC R211, c[0x0][0x40c] ;  /* 0x00010300ffd32b82 */ /* 0x000e620000000800 */
[----:B0-----:R-:W-:Y:S01]  /*6520*/  @P2 FMUL.FTZ R4, R148, R155 ;  /* 0x0000009b94042220 */ /* 0x001fe20000410000 */
[----:B---3--:R-:W-:Y:S01]  /*6530*/  @P2 FMUL.FTZ R149, R152, R151 ;  /* 0x0000009798952220 */ /* 0x008fe20000410000 */
[----:B--2---:R-:W-:Y:S01]  /*6540*/  @P2 FMUL.FTZ R154, R156, R167 ;  /* 0x000000a79c9a2220 */ /* 0x004fe20000410000 */
[----:B------:R-:W-:-:S02]  /*6550*/  F2FP.BF16.F32.PACK_AB R148, R6, R148 ;  /* 0x000000940694723e */ /* 0x000fc400000010ff */
[----:B------:R-:W-:Y:S01]  /*6560*/  @P2 F2FP.BF16.F32.PACK_AB R4, RZ, R4 ;  /* 0x00000004ff04223e */ /* 0x000fe200000010ff */
[----:B----4-:R-:W-:Y:S01]  /*6570*/  @P2 FMUL.FTZ R153, R150, R165 ;  /* 0x000000a596992220 */ /* 0x010fe20000410000 */
[----:B------:R-:W-:Y:S02]  /*6580*/  @P2 F2FP.BF16.F32.PACK_AB R151, RZ, R149 ;  /* 0x00000095ff97223e */ /* 0x000fe400000010ff */
[----:B------:R-:W-:Y:S02]  /*6590*/  @P2 F2FP.BF16.F32.PACK_AB R154, RZ, R154 ;  /* 0x0000009aff9a223e */ /* 0x000fe400000010ff */
[----:B------:R-:W-:Y:S02]  /*65a0*/  @P2 F2FP.BF16.F32.PACK_AB R153, RZ, R153 ;  /* 0x00000099ff99223e */ /* 0x000fe400000010ff */
[----:B------:R-:W-:Y:S01]  /*65b0*/  @P2 PRMT R144, R4, 0x7610, R144 ;  /* 0x0000761004902816 */ /* 0x000fe20000000090 */
[----:B-----5:R-:W-:Y:S01]  /*65c0*/  @P2 FMUL.FTZ R155, R158, R209 ;  /* 0x000000d19e9b2220 */ /* 0x020fe20000410000 */
[----:B------:R-:W-:-:S02]  /*65d0*/  @P2 PRMT R145, R151, 0x7610, R145 ;  /* 0x0000761097912816 */ /* 0x000fc40000000091 */
[----:B------:R-:W-:Y:S02]  /*65e0*/  @P2 PRMT R146, R154, 0x7610, R146 ;  /* 0x000076109a922816 */ /* 0x000fe40000000092 */
[----:B------:R-:W-:Y:S02]  /*65f0*/  @P2 F2FP.BF16.F32.PACK_AB R155, RZ, R155 ;  /* 0x0000009bff9b223e */ /* 0x000fe400000010ff */
[----:B------:R-:W-:Y:S01]  /*6600*/  F2FP.BF16.F32.PACK_AB R149, R150, R152 ;  /* 0x000000989695723e */ /* 0x000fe200000010ff */
[----:B-1----:R-:W-:Y:S01]  /*6610*/  @P2 FMUL.FTZ R159, R162, R211 ;  /* 0x000000d3a29f2220 */ /* 0x002fe20000410000 */
[----:B------:R-:W-:Y:S02]  /*6620*/  F2FP.BF16.F32.PACK_AB R150, R158, R156 ;  /* 0x0000009c9e96723e */ /* 0x000fe400000010ff */
[----:B------:R-:W-:Y:S02]  /*6630*/  @P2 PRMT R144, R144, 0x5410, R5 ;  /* 0x0000541090902816 */ /* 0x000fe40000000005 */
        /* <DEDUP_REMOVED lines=10> */
.L_x_3182:
[----:B------:R-:W-:Y:S01]  /*66e0*/  ISETP.GT.AND P6, PT, R4, RZ, PT ;  /* 0x000000ff0400720c */ /* 0x000fe20003fc4270 */
[----:B0-23--:R-:W0:Y:S01]  /*66f0*/  @P2 LDC R155, c[0x0][0x40c] ;  /* 0x00010300ff9b2b82 */ /* 0x00de220000000800 */
[C---:B------:R-:W-:Y:S02]  /*6700*/  SHF.L.U32 R4, R140.reuse, 0x10, RZ ;  /* 0x000000108c047819 */ /* 0x040fe400000006ff */
[----:B------:R-:W-:Y:S02]  /*6710*/  PRMT R152, R140, 0x7632, R152 ;  /* 0x000076328c987816 */ /* 0x000fe40000000098 */
[----:B------:R-:W-:Y:S02]  /*6720*/  SHF.L.U32 R154, R141, 0x10, RZ ;  /* 0x000000108d9a7819 */ /* 0x000fe400000006ff */
[----:B------:R-:W-:Y:S01]  /*6730*/  SHF.L.U32 R152, R152, 0x10, RZ ;  /* 0x0000001098987819 */ /* 0x000fe200000006ff */
[----:B------:R-:W1:Y:S01]  /*6740*/  @P2 LDC R163, c[0x0][0x40c] ;  /* 0x00010300ffa32b82 */ /* 0x000e620000000800 */
        /* <DEDUP_REMOVED lines=63> */
.L_x_3181:
[----:B0-23--:R-:W0:Y:S02]  /*6b40*/  LDC.64 R152, c[0x0][0x478] ;  /* 0x00011e00ff987b82 */ /* 0x00de240000000a00 */
[----:B0-----:R-:W-:-:S04]  /*6b50*/  ISETP.NE.U32.AND P0, PT, R152, RZ, PT ;  /* 0x000000ff9800720c */ /* 0x001fc80003f05070 */
[----:B------:R-:W-:-:S13]  /*6b60*/  ISETP.NE.AND.EX P0, PT, R153, RZ, PT, P0 ;  /* 0x000000ff9900720c */ /* 0x000fda0003f05300 */
[----:B------:R-:W-:Y:S05]  /*6b70*/  @!P0 BRA `(.L_x_3184) ;  /* 0x0000000400188947 */ /* 0x000fea0003800000 */
[----:B------:R-:W0:Y:S01]  /*6b80*/  @P2 LDC R151, c[0x0][0x40c] ;  /* 0x00010300ff972b82 */ /* 0x000e220000000800 */
[-CC-:B------:R-:W-:Y:S01]  /*6b90*/  FFMA.FTZ R149, R175, R6.reuse, R159.reuse ;  /* 0x00000006af957223 */ /* 0x180fe2000001009f */
[----:B------:R-:W-:Y:S01]  /*6ba0*/  ISETP.GT.AND P6, PT, R4, RZ, PT ;  /* 0x000000ff0400720c */ /* 0x000fe20003fc4270 */
[-CC-:B------:R-:W-:Y:S01]  /*6bb0*/  FFMA.FTZ R148, R198, R6.reuse, R159.reuse ;  /* 0x00000006c6947223 */ /* 0x180fe2000001009f */
[-C--:B------:R-:W-:Y:S01]  /*6bc0*/  FFMA.FTZ R153, R193, R6.reuse, R159 ;  /* 0x00000006c1997223 */ /* 0x080fe2000001009f */
[----:B------:R-:W-:Y:S01]  /*6bd0*/  FADD.FTZ R4, R192, -R149 ;  /* 0x80000095c0047221 */ /* 0x000fe20000010000 */
[-CC-:B------:R-:W-:Y:S01]  /*6be0*/  FFMA.FTZ R150, R200, R6.reuse, R159.reuse ;  /* 0x00000006c8967223 */ /* 0x180fe2000001009f */
[--C-:B------:R-:W-:Y:S01]  /*6bf0*/  FFMA.FTZ R156, R202, R6, R159.reuse ;  /* 0x00000006ca9c7223 */ /* 0x100fe2000001009f */
[----:B------:R-:W1:Y:S01]  /*6c00*/  @P2 LDC R165, c[0x0][0x40c] ;  /* 0x00010300ffa52b82 */ /* 0x000e620000000800 */
[----:B------:R-:W-:Y:S01]  /*6c10*/  FMUL.FTZ R4, R5, R4 ;  /* 0x0000000405047220 */ /* 0x000fe20000410000 */
[-CC-:B------:R-:W-:Y:S01]  /*6c20*/  FFMA.FTZ R155, R195, R6.reuse, R159.reuse ;  /* 0x00000006c39b7223 */ /* 0x180fe2000001009f */
[-CC-:B------:R-:W-:Y:S01]  /*6c30*/  FFMA.FTZ R162, R206, R6.reuse, R159.reuse ;  /* 0x00000006cea27223 */ /* 0x180fe2000001009f */
[----:B------:R-:W-:Y:S01]  /*6c40*/  FFMA.FTZ R159, R197, R6, R159 ;  /* 0x00000006c59f7223 */ /* 0x000fe2000001009f */
[----:B------:R-:W-:Y:S01]  /*6c50*/  FADD.FTZ R6, R199, -R148 ;  /* 0x80000094c7067221 */ /* 0x000fe20000010000 */
[----:B------:R-:W-:Y:S01]  /*6c60*/  FADD.FTZ R148, R194, -R153 ;  /* 0x80000099c2947221 */ /* 0x000fe20000010000 */
[----:B------:R-:W-:Y:S01]  /*6c70*/  FADD.FTZ R150, R201, -R150 ;  /* 0x80000096c9967221 */ /* 0x000fe20000010000 */
[----:B------:R-:W2:Y:S01]  /*6c80*/  @P2 LDC R167, c[0x0][0x40c] ;  /* 0x00010300ffa72b82 */ /* 0x000ea20000000800 */
[----:B------:R-:W-:Y:S01]  /*6c90*/  FADD.FTZ R160, R203, -R156 ;  /* 0x8000009ccba07221 */ /* 0x000fe20000010000 */
[----:B------:R-:W-:Y:S01]  /*6ca0*/  FADD.FTZ R158, R196, -R155 ;  /* 0x8000009bc49e7221 */ /* 0x000fe20000010000 */
[----:B------:R-:W-:Y:S01]  /*6cb0*/  FSEL R156, R4, RZ, P6 ;  /* 0x000000ff049c7208 */ /* 0x000fe20003000000 */
[----:B------:R-:W-:Y:S01]  /*6cc0*/  FADD.FTZ R166, R205, -R162 ;  /* 0x800000a2cda67221 */ /* 0x000fe20000010000 */
[----:B------:R-:W-:Y:S01]  /*6cd0*/  FADD.FTZ R162, R204, -R159 ;  /* 0x8000009fcca27221 */ /* 0x000fe20000010000 */
[C---:B------:R-:W-:Y:S01]  /*6ce0*/  FMUL.FTZ R148, R5.reuse, R148 ;  /* 0x0000009405947220 */ /* 0x040fe20000410000 */
[C---:B------:R-:W-:Y:S01]  /*6cf0*/  FMUL.FTZ R149, R5.reuse, R150 ;  /* 0x0000009605957220 */ /* 0x040fe20000410000 */
[----:B------:R-:W3:Y:S01]  /*6d00*/  @P2 LDC R154, c[0x0][0x40c] ;  /* 0x00010300ff9a2b82 */ /* 0x000ee20000000800 */
[C---:B------:R-:W-:Y:S01]  /*6d10*/  FMUL.FTZ R150, R5.reuse, R158 ;  /* 0x0000009e05967220 */ /* 0x040fe20000410000 */
[----:B0-----:R-:W-:Y:S01]  /*6d20*/  @P2 FMUL.FTZ R4, R156, R151 ;  /* 0x000000979c042220 */ /* 0x001fe20000410000 */
[C---:B------:R-:W-:Y:S01]  /*6d30*/  FMUL.FTZ R6, R5.reuse, R6 ;  /* 0x0000000605067220 */ /* 0x040fe20000410000 */
        /* <DEDUP_REMOVED lines=42> */
.L_x_3184:
        /* <DEDUP_REMOVED lines=16> */
.L_x_3185:
        /* <DEDUP_REMOVED lines=9> */
.L_x_3186:
        /* <DEDUP_REMOVED lines=9> */
.L_x_3187:
        /* <DEDUP_REMOVED lines=9> */
.L_x_3188:
        /* <DEDUP_REMOVED lines=9> */
.L_x_3189:
        /* <DEDUP_REMOVED lines=9> */
.L_x_3190:
        /* <DEDUP_REMOVED lines=9> */
.L_x_3191:
[----:B------:R-:W-:-:S04]  /*7440*/  @P2 F2FP.BF16.F32.PACK_AB R153, RZ, R153 ;  /* 0x00000099ff99223e */ /* 0x000fc800000010ff */
[----:B------:R-:W-:-:S07]  /*7450*/  @P2 PRMT R147, R147, 0x5410, R153 ;  /* 0x0000541093932816 */ /* 0x000fce0000000099 */
.L_x_3183:
[----:B------:R-:W0:Y:S08]  /*7460*/  @P0 LDC.64 R152, c[0x0][0x478] ;  /* 0x00011e00ff980b82 */ /* 0x000e300000000a00 */
[----:B------:R-:W1:Y:S01]  /*7470*/  @P2 LDC.64 R4, c[0x0][0x468] ;  /* 0x00011a00ff042b82 */ /* 0x000e620000000a00 */
[----:B0-----:R-:W-:-:S05]  /*7480*/  @P0 IMAD.WIDE.U32 R152, R207, 0x10, R152 ;  /* 0x00000010cf980825 */ /* 0x001fca00078e0098 */
[----:B------:R4:W-:Y:S01]  /*7490*/  @P0 STG.E.128 desc[UR10][R152.64], R148 ;  /* 0x0000009498000986 */ /* 0x0009e2000c101d0a */
[----:B-1----:R-:W-:-:S05]  /*74a0*/  @P2 IMAD.WIDE.U32 R4, R157, 0x10, R4 ;  /* 0x000000109d042825 */ /* 0x002fca00078e0004 */
[----:B------:R4:W-:Y:S02]  /*74b0*/  @P2 STG.E.128 desc[UR10][R4.64], R144 ;  /* 0x0000009004002986 */ /* 0x0009e4000c101d0a */
.L_x_3180:
[----:B------:R-:W-:Y:S05]  /*74c0*/  BSYNC.RECONVERGENT B0 ;  /* 0x0000000000007941 */ /* 0x000fea0003800200 */
.L_x_3179:
[----:B----4-:R-:W1:Y:S01]  /*74d0*/  LDC.64 R4, c[0x0][0x380] ;  /* 0x0000e000ff047b82 */ /* 0x010e620000000a00 */
[----:B------:R-:W-:Y:S01]  /*74e0*/  UPLOP3.LUT UP1, UPT, UPT, UPT, UP1, 0x40, 0x4 ;  /* 0x000000000004789c */ /* 0x000fe20003f2e810 */
[----:B-1----:R-:W-:-:S04]  /*74f0*/  IADD3 R2, PT, PT, R2, R4, RZ ;  /* 0x0000000402027210 */ /* 0x002fc80007ffe0ff */
[----:B------:R-:W-:-:S13]  /*7500*/  ISETP.GE.AND P0, PT, R2, R5, PT ;  /* 0x000000050200720c */ /* 0x000fda0003f06270 */
[----:B------:R-:W-:Y:S05]  /*7510*/  @!P0 BRA `(.L_x_3192) ;  /* 0xffffff9000688947 */ /* 0x000fea000383ffff */
.L_x_3128:
        /* <DEDUP_REMOVED lines=40> */
.L_x_3193:
        /* <DEDUP_REMOVED lines=14> */
.L_x_15620:


//--------------------- .text._ZN10layer_norm13ln_bwd_kernelINS_13Kernel_traitsIf13__nv_bfloat16S2_S2_fjLj8192ELj1ELj1ELj8ELj16ENS_18Kernel_traits_baseILj8192EfS2_S2_S2_fjLj256EEEEELb0ELb0ELb1ELb1EEEvNS_9BwdParamsE --------------------------
	.section	.text._ZN10layer_norm13ln_bwd_kernelINS_13Kernel_traitsIf13__nv_bfloat16S2_S2_fjLj8192ELj1ELj1ELj8ELj16ENS_18Kernel_traits_baseILj8192EfS2_S2_S2_fjLj256EEEEELb0ELb0ELb1ELb1EEEvNS_9BwdParamsE,"ax",@progbits
	.align	128
        .global         _ZN10layer_norm13ln_bwd_kernelINS_13Kernel_traitsIf13__nv_bfloat16S2_S2_fjLj8192ELj1ELj1ELj8ELj16ENS_18Kernel_traits_baseILj8192EfS2_S2_S2_fjLj256EEEEELb0ELb0ELb1ELb1EEEvNS_9BwdParamsE
        .type           _ZN10layer_norm13ln_bwd_kernelINS_13Kernel_traitsIf13__nv_bfloat16S2_S2_fjLj8192ELj1ELj1ELj8ELj16ENS_18Kernel_traits_baseILj8192EfS2_S2_S2_fjLj256EEEEELb0ELb0ELb1ELb1EEEvNS_9BwdParamsE,@function
        .size           _ZN10layer_norm13ln_bwd_kernelINS_13Kernel_traitsIf13__nv_bfloat16S2_S2_fjLj8192ELj1ELj1ELj8ELj16ENS_18Kernel_traits_baseILj8192EfS2_S2_S2_fjLj256EEEEELb0ELb0ELb1ELb1EEEvNS_9BwdParamsE,(.L_x_15621 - _ZN10layer_norm13ln_bwd_kernelINS_13Kernel_traitsIf13__nv_bfloat16S2_S2_fjLj8192ELj1ELj1ELj8ELj16ENS_18Kernel_traits_baseILj8192EfS2_S2_S2_fjLj256EEEEELb0ELb0ELb1ELb1EEEvNS_9BwdParamsE)
        .other          _ZN10layer_norm13ln_bwd_kernelINS_13Kernel_traitsIf13__nv_bfloat16S2_S2_fjLj8192ELj1ELj1ELj8ELj16ENS_18Kernel_traits_baseILj8192EfS2_S2_S2_fjLj256EEEEELb0ELb0ELb1ELb1EEEvNS_9BwdParamsE,@"STO_CUDA_ENTRY STV_DEFAULT"
_ZN10layer_norm13ln_bwd_kernelINS_13Kernel_traitsIf13__nv_bfloat16S2_S2_fjLj8192ELj1ELj1ELj8ELj16ENS_18Kernel_traits_baseILj8192EfS2_S2_S2_fjLj256EEEEELb0ELb0ELb1ELb1EEEvNS_9BwdParamsE:
.text._ZN10layer_norm13ln_bwd_kernelINS_13Kernel_traitsIf13__nv_bfloat16S2_S2_fjLj8192ELj1ELj1ELj8ELj16ENS_18Kernel_traits_baseILj8192EfS2_S2_S2_fjLj256EEEEELb0ELb0ELb1ELb1EEEvNS_9BwdParamsE:
        /* <DEDUP_REMOVED lines=57> */
[----:B--234-:R-:W-:-:S11]  /*0390*/  UPLOP3.LUT UP1, UPT, UPT, UPT, UPT, 0x40, 0x4 ;  /* 0x000000000004789c */ /* 0x01cfd60003f2e870 */
.L_x_3243:
[----:B------:R-:W1:Y:S08]  /*03a0*/  LDC.64 R128, c[0x0][0x3f8] ;  /* 0x0000fe00ff807b82 */ /* 0x000e700000000a00 */
[----:B------:R-:W2:Y:S08]  /*03b0*/  LDC.64 R126, c[0x0][0x3c8] ;  /* 0x0000f200ff7e7b82 */ /* 0x000eb00000000a00 */
[----:B------:R-:W3:Y:S01]  /*03c0*/  LDC.64 R124, c[0x0][0x3f0] ;  /* 0x0000fc00ff7c7b82 */ /* 0x000ee20000000a00 */
[----:B-1----:R-:W-:-:S05]  /*03d0*/  IMAD.WIDE R128, R141, 0x4, R128 ;  /* 0x000000048d807825 */ /* 0x002fca00078e0280 */
[----:B------:R-:W4:Y:S01]  /*03e0*/  LDG.E R203, desc[UR12][R128.64] ;  /* 0x0000000c80cb7981 */ /* 0x000f22000c1e1900 */
[----:B--2---:R-:W-:-:S05]  /*03f0*/  IMAD.WIDE R126, R141, 0x4, R126 ;  /* 0x000000048d7e7825 */ /* 0x004fca00078e027e */
[----:B-----5:R1:W5:Y:S01]  /*0400*/  LDG.E R204, desc[UR12][R126.64] ;  /* 0x0000000c7ecc7981 */ /* 0x020362000c1e1900 */
[----:B---3--:R-:W-:-:S05]  /*0410*/  IMAD.WIDE R124, R141, 0x4, R124 ;  /* 0x000000048d7c7825 */ /* 0x008fca00078e027c */
[----:B------:R1:W5:Y:S01]  /*0420*/  LDG.E R205, desc[UR12][R124.64] ;  /* 0x0000000c7ccd7981 */ /* 0x000362000c1e1900 */
[----:B------:R-:W-:Y:S02]  /*0430*/  CS2R R130, SRZ ;  /* 0x0000000000827805 */ /* 0x000fe4000001ff00 */
[----:B----4-:R-:W-:-:S13]  /*0440*/  ISETP.GE.AND P1, PT, R203, 0x1, PT ;  /* 0x00000001cb00780c */ /* 0x010fda0003f26270 */
[----:B-1----:R-:W-:Y:S05]  /*0450*/  @!P1 BRA `(.L_x_3195) ;  /* 0x0000001400e09947 */ /* 0x002fea0003800000 */
[----:B------:R-:W-:Y:S01]  /*0460*/  IMAD R0, R141, UR14, RZ ;  /* 0x0000000e8d007c24 */ /* 0x000fe2000f8e02ff */
[----:B0-----:R-:W-:Y:S01]  /*0470*/  IADD3 R2, PT, PT, R203, -0x1, RZ ;  /* 0xffffffffcb027810 */ /* 0x001fe20007ffe0ff */
[----:B------:R-:W0:Y:S03]  /*0480*/  LDC.64 R128, c[0x0][0x3a8] ;  /* 0x0000ea00ff807b82 */ /* 0x000e260000000a00 */
[----:B------:R-:W-:Y:S01]  /*0490*/  SHF.R.S32.HI R3, RZ, 0x1f, R0 ;  /* 0x0000001fff037819 */ /* 0x000fe20000011400 */
[----:B------:R-:W-:-:S03]  /*04a0*/  IMAD R2, R2, UR14, RZ ;  /* 0x0000000e02027c24 */ /* 0x000fc6000f8e02ff */
[----:B------:R-:W-:Y:S01]  /*04b0*/  LEA.HI R0, R3, R0, RZ, 0x3 ;  /* 0x0000000003007211 */ /* 0x000fe200078f18ff */
[----:B------:R-:W1:Y:S01]  /*04c0*/  LDC.64 R124, c[0x0][0x428] ;  /* 0x00010a00ff7c7b82 */ /* 0x000e620000000a00 */
[----:B------:R-:W-:Y:S02]  /*04d0*/  SHF.R.S32.HI R3, RZ, 0x1f, R2 ;  /* 0x0000001fff037819 */ /* 0x000fe40000011402 */
[----:B------:R-:W-:Y:S02]  /*04e0*/  LEA.HI.SX32 R143, R0, R201, 0x1d ;  /* 0x000000c9008f7211 */ /* 0x000fe400078feaff */
[----:B------:R-:W-:-:S04]  /*04f0*/  LEA.HI R2, R3, R2, RZ, 0x3 ;  /* 0x0000000203027211 */ /* 0x000fc800078f18ff */
[----:B------:R-:W-:Y:S02]  /*0500*/  LEA.HI.SX32 R127, R2, R201, 0x1d ;  /* 0x000000c9027f7211 */ /* 0x000fe400078feaff */
[----:B------:R-:W2:Y:S01]  /*0510*/  LDC.64 R2, c[0x0][0x3c0] ;  /* 0x0000f000ff027b82 */ /* 0x000ea20000000a00 */
[----:B------:R-:W-:Y:S02]  /*0520*/  SHF.R.S32.HI R0, RZ, 0x1f, R141 ;  /* 0x0000001fff007819 */ /* 0x000fe4000001148d */
[----:B------:R-:W-:Y:S01]  /*0530*/  IADD3 R137, PT, PT, R127, 0x100, RZ ;  /* 0x000001007f897810 */ /* 0x000fe20007ffe0ff */
[C-C-:B0-----:R-:W-:Y:S01]  /*0540*/  IMAD.WIDE.U32 R156, R143.reuse, 0x10, R128.reuse ;  /* 0x000000108f9c7825 */ /* 0x141fe200078e0080 */
[C---:B------:R-:W-:Y:S02]  /*0550*/  IADD3 R161, PT, PT, R143.reuse, 0x100, RZ ;  /* 0x000001008fa17810 */ /* 0x040fe40007ffe0ff */
[----:B------:R-:W-:Y:S02]  /*0560*/  IADD3 R163, PT, PT, R143, 0x200, RZ ;  /* 0x000002008fa37810 */ /* 0x000fe40007ffe0ff */
[----:B------:R-:W-:Y:S01]  /*0570*/  IADD3 R133, PT, PT, R127, 0x200, RZ ;  /* 0x000002007f857810 */ /* 0x000fe20007ffe0ff */
[----:B------:R-:W-:Y:S01]  /*0580*/  IMAD.WIDE.U32 R152, R161, 0x10, R128 ;  /* 0x00000010a1987825 */ /* 0x000fe200078e0080 */
[----:B------:R-:W3:Y:S03]  /*0590*/  LDG.E.128 R156, desc[UR12][R156.64] ;  /* 0x0000000c9c9c7981 */ /* 0x000ee6000c1e1d00 */
[----:B-1----:R-:W-:Y:S01]  /*05a0*/  IMAD.WIDE.U32 R148, R127, 0x10, R124 ;  /* 0x000000107f947825 */ /* 0x002fe200078e007c */
[----:B--2---:R-:W-:-:S03]  /*05b0*/  LEA R2, P0, R141, R2, 0x2 ;  /* 0x000000028d027211 */ /* 0x004fc600078010ff */
[----:B------:R-:W-:Y:S01]  /*05c0*/  IMAD.WIDE.U32 R136, R137, 0x10, R124 ;  /* 0x0000001089887825 */ /* 0x000fe200078e007c */
[----:B------:R-:W-:Y:S01]  /*05d0*/  IADD3 R167, PT, PT, R143, 0x300, RZ ;  /* 0x000003008fa77810 */ /* 0x000fe20007ffe0ff */
[----:B------:R-:W2:Y:S01]  /*05e0*/  LDG.E.128 R148, desc[UR12][R148.64] ;  /* 0x0000000c94947981 */ /* 0x000ea2000c1e1d00 */
[----:B------:R-:W-:Y:S01]  /*05f0*/  LEA.HI.X R3, R141, R3, R0, 0x2, P0 ;  /* 0x000000038d037211 */ /* 0x000fe200000f1400 */
[----:B------:R-:W-:Y:S01]  /*0600*/  IMAD.WIDE.U32 R144, R163, 0x10, R128 ;  /* 0x00000010a3907825 */ /* 0x000fe200078e0080 */
[----:B------:R-:W-:Y:S01]  /*0610*/  IADD3 R127, PT, PT, R127, 0x300, RZ ;  /* 0x000003007f7f7810 */ /* 0x000fe20007ffe0ff */
[----:B------:R-:W4:Y:S04]  /*0620*/  LDG.E.128 R136, desc[UR12][R136.64] ;  /* 0x0000000c88887981 */ /* 0x000f28000c1e1d00 */
[----:B------:R4:W4:Y:S01]  /*0630*/  LDG.E R3, desc[UR12][R2.64] ;  /* 0x0000000c02037981 */ /* 0x000922000c1e1900 */
[----:B------:R-:W-:-:S03]  /*0640*/  IMAD.WIDE.U32 R132, R133, 0x10, R124 ;  /* 0x0000001085847825 */ /* 0x000fc600078e007c */
[----:B------:R-:W4:Y:S01]  /*0650*/  LDG.E.128 R152, desc[UR12][R152.64] ;  /* 0x0000000c98987981 */ /* 0x000f22000c1e1d00 */
[----:B------:R-:W-:-:S03]  /*0660*/  IMAD.WIDE.U32 R128, R167, 0x10, R128 ;  /* 0x00000010a7807825 */ /* 0x000fc600078e0080 */
[----:B------:R-:W4:Y:S01]  /*0670*/  LDG.E.128 R144, desc[UR12][R144.64] ;  /* 0x0000000c90907981 */ /* 0x000f22000c1e1d00 */
[----:B------:R-:W-:-:S03]  /*0680*/  IMAD.WIDE.U32 R124, R127, 0x10, R124 ;  /* 0x000000107f7c7825 */ /* 0x000fc600078e007c */
        /* <DEDUP_REMOVED lines=10> */
[----:B------:R-:W-:Y:S01]  /*0730*/  ISETP.NE.AND P2, PT, RZ, UR11, PT ;  /* 0x0000000bff007c0c */ /* 0x000fe2000bf45270 */
[----:B0-----:R-:W-:-:S05]  /*0740*/  @P0 IMAD.WIDE.U32 R164, R143, 0x10, R164 ;  /* 0x000000108fa40825 */ /* 0x001fca00078e00a4 */
[----:B------:R0:W5:Y:S01]  /*0750*/  @P0 LDG.E.128 R16, desc[UR12][R164.64] ;  /* 0x0000000ca4100981 */ /* 0x000162000c1e1d00 */
[----:B-1----:R-:W-:-:S05]  /*0760*/  @P0 IMAD.WIDE.U32 R172, R161, 0x10, R172 ;  /* 0x00000010a1ac0825 */ /* 0x002fca00078e00ac */
[----:B------:R1:W5:Y:S01]  /*0770*/  @P0 LDG.E.128 R12, desc[UR12][R172.64] ;  /* 0x0000000cac0c0981 */ /* 0x000362000c1e1d00 */
[----:B------:R-:W-:-:S05]  /*0780*/  @P0 IMAD.WIDE.U32 R174, R163, 0x10, R174 ;  /* 0x00000010a3ae0825 */ /* 0x000fca00078e00ae */
[----:B------:R-:W5:Y:S01]  /*0790*/  @P0 LDG.E.128 R8, desc[UR12][R174.64] ;  /* 0x0000000cae080981 */ /* 0x000f62000c1e1d00 */
[----:B------:R-:W-:-:S05]  /*07a0*/  @P0 IMAD.WIDE.U32 R176, R167, 0x10, R176 ;  /* 0x00000010a7b00825 */ /* 0x000fca00078e00b0 */
[----:B------:R1:W5:Y:S01]  /*07b0*/  @P0 LDG.E.128 R4, desc[UR12][R176.64] ;  /* 0x0000000cb0040981 */ /* 0x000362000c1e1d00 */
[----:B---3--:R-:W-:Y:S02]  /*07c0*/  PRMT R143, R156, 0x7632, R143 ;  /* 0x000076329c8f7816 */ /* 0x008fe4000000008f */
[----:B------:R-:W-:Y:S02]  /*07d0*/  SHF.L.U32 R166, R157, 0x10, RZ ;  /* 0x000000109da67819 */ /* 0x000fe400000006ff */
[----:B------:R-:W-:Y:S02]  /*07e0*/  PRMT R178, R159, 0x7632, R178 ;  /* 0x000076329fb27816 */ /* 0x000fe400000000b2 */
[----:B------:R-:W-:Y:S02]  /*07f0*/  SHF.L.U32 R170, R158, 0x10, RZ ;  /* 0x000000109eaa7819 */ /* 0x000fe400000006ff */
[----:B------:R-:W-:Y:S02]  /*0800*/  SHF.L.U32 R160, R156, 0x10, RZ ;  /* 0x000000109ca07819 */ /* 0x000fe400000006ff */
[----:B------:R-:W-:-:S02]  /*0810*/  PRMT R163, R157, 0x7632, R163 ;  /* 0x000076329da37816 */ /* 0x000fc400000000a3 */
[----:B------:R-:W-:Y:S02]  /*0820*/  PRMT R168, R158, 0x7632, R168 ;  /* 0x000076329ea87816 */ /* 0x000fe400000000a8 */
[----:B------:R-:W-:Y:S02]  /*0830*/  SHF.L.U32 R143, R143, 0x10, RZ ;  /* 0x000000108f8f7819 */ /* 0x000fe400000006ff */
[C---:B--2---:R-:W-:Y:S02]  /*0840*/  PRMT R156, R150.reuse, 0x7632, R156 ;  /* 0x00007632969c7816 */ /* 0x044fe4000000009c */
[----:B------:R-:W-:Y:S02]  /*0850*/  SHF.L.U32 R157, R150, 0x10, RZ ;  /* 0x00000010969d7819 */ /* 0x000fe400000006ff */
[----:B----4-:R-:W-:Y:S02]  /*0860*/  PRMT R2, R139, 0x7632, R2 ;  /* 0x000076328b027816 */ /* 0x010fe40000000002 */
[----:B------:R-:W-:-:S02]  /*0870*/  FSEL R225, R3, RZ, !P2 ;  /* 0x000000ff03e17208 */ /* 0x000fc40005000000 */
[----:B0-----:R-:W-:Y:S02]  /*0880*/  SHF.L.U32 R165, R139, 0x10, RZ ;  /* 0x000000108ba57819 */ /* 0x001fe400000006ff */
[----:B------:R-:W-:Y:S02]  /*0890*/  PRMT R150, R152, 0x7632, R150 ;  /* 0x0000763298967816 */ /* 0x000fe40000000096 */
[----:B------:R-:W-:Y:S02]  /*08a0*/  SHF.L.U32 R178, R178, 0x10, RZ ;  /* 0x00000010b2b27819 */ /* 0x000fe400000006ff */
[C---:B------:R-:W-:Y:S02]  /*08b0*/  PRMT R139, R145.reuse, 0x7632, R139 ;  /* 0x00007632918b7816 */ /* 0x040fe4000000008b */
[----:B------:R-:W-:Y:S01]  /*08c0*/  SHF.L.U32 R207, R145, 0x10, RZ ;  /* 0x0000001091cf7819 */ /* 0x000fe200000006ff */
[----:B------:R-:W-:Y:S01]  /*08d0*/  FADD.FTZ R145, -R225, R166 ;  /* 0x000000a6e1917221 */ /* 0x000fe20000010100 */
[----:B------:R-:W-:-:S02]  /*08e0*/  PRMT R164, R147, 0x7632, R164 ;  /* 0x0000763293a47816 */ /* 0x000fc400000000a4 */
[----:B-1----:R-:W-:Y:S01]  /*08f0*/  SHF.L.U32 R172, R147, 0x10, RZ ;  /* 0x0000001093ac7819 */ /* 0x002fe200000006ff */
[----:B------:R-:W-:Y:S01]  /*0900*/  FADD.FTZ R147, -R225, R170 ;  /* 0x000000aae1937221 */ /* 0x000fe20000010100 */
[----:B------:R-:W-:Y:S02]  /*0910*/  SHF.L.U32 R180, R159, 0x10, RZ ;  /* 0x000000109fb47819 */ /* 0x000fe400000006ff */
[C---:B------:R-:W-:Y:S02]  /*0920*/  PRMT R158, R148.reuse, 0x7632, R158 ;  /* 0x00007632949e7816 */ /* 0x040fe4000000009e */
[----:B------:R-:W-:Y:S02]  /*0930*/  SHF.L.U32 R161, R148, 0x10, RZ ;  /* 0x0000001094a17819 */ /* 0x000fe400000006ff */
[----:B------:R-:W-:Y:S02]  /*0940*/  SHF.L.U32 R152, R152, 0x10, RZ ;  /* 0x0000001098987819 */ /* 0x000fe400000006ff */
[----:B------:R-:W-:-:S02]  /*0950*/  PRMT R148, R149, 0x7632, R148 ;  /* 0x0000763295947816 */ /* 0x000fc40000000094 */
[----:B------:R-:W-:Y:S02]  /*0960*/  SHF.L.U32 R159, R149, 0x10, RZ ;  /* 0x00000010959f7819 */ /* 0x000fe400000006ff */
[C---:B------:R-:W-:Y:S02]  /*0970*/  PRMT R181, R153.reuse, 0x7632, R181 ;  /* 0x0000763299b57816 */ /* 0x040fe400000000b5 */
[----:B------:R-:W-:Y:S01]  /*0980*/  SHF.L.U32 R182, R153, 0x10, RZ ;  /* 0x0000001099b67819 */ /* 0x000fe200000006ff */
[C---:B------:R-:W-:Y:S01]  /*0990*/  FADD.FTZ R153, -R225.reuse, R143 ;  /* 0x0000008fe1997221 */ /* 0x040fe20000010100 */
[----:B------:R-:W-:Y:S01]  /*09a0*/  SHF.L.U32 R168, R168, 0x10, RZ ;  /* 0x00000010a8a87819 */ /* 0x000fe200000006ff */
[----:B------:R-:W-:Y:S01]  /*09b0*/  FADD.FTZ R211, -R225, R178 ;  /* 0x000000b2e1d37221 */ /* 0x000fe20000010100 */
[----:B------:R-:W-:Y:S01]  /*09c0*/  PRMT R149, R151, 0x7632, R149 ;  /* 0x0000763297957816 */ /* 0x000fe20000000095 */
[----:B-----5:R-:W-:Y:S01]  /*09d0*/  FMUL.FTZ R143, R204, R145 ;  /* 0x00000091cc8f7220 */ /* 0x020fe20000410000 */
[----:B------:R-:W-:-:S02]  /*09e0*/  PRMT R162, R136, 0x7632, R162 ;  /* 0x0000763288a27816 */ /* 0x000fc400000000a2 */
[----:B------:R-:W-:Y:S02]  /*09f0*/  SHF.L.U32 R171, R136, 0x10, RZ ;  /* 0x0000001088ab7819 */ /* 0x000fe400000006ff */
[----:B------:R-:W-:Y:S01]  /*0a00*/  SHF.L.U32 R150, R150, 0x10, RZ ;  /* 0x0000001096967819 */ /* 0x000fe200000006ff */
[----:B------:R-:W-:Y:S01]  /*0a10*/  FMUL.FTZ R145, R204, R147 ;  /* 0x00000093cc917220 */ /* 0x000fe20000410000 */
[C---:B------:R-:W-:Y:S02]  /*0a20*/  PRMT R142, R137.reuse, 0x7632, R142 ;  /* 0x00007632898e7816 */ /* 0x040fe4000000008e */
[----:B------:R-:W-:Y:S02]  /*0a30*/  SHF.L.U32 R169, R137, 0x10, RZ ;  /* 0x0000001089a97819 */ /* 0x000fe400000006ff */
[C---:B------:R-:W-:Y:S02]  /*0a40*/  PRMT R136, R132.reuse, 0x7632, R136 ;  /* 0x0000763284887816 */ /* 0x040fe40000000088 */
[----:B------:R-:W-:Y:S01]  /*0a50*/  SHF.L.U32 R179, R132, 0x10, RZ ;  /* 0x0000001084b37819 */ /* 0x000fe200000006ff */
[----:B------:R-:W-:Y:S01]  /*0a60*/  FADD.FTZ R213, -R225, R152 ;  /* 0x00000098e1d57221 */ /* 0x000fe20000010100 */
[----:B------:R-:W-:-:S02]  /*0a70*/  PRMT R184, R154, 0x7632, R184 ;  /* 0x000076329ab87816 */ /* 0x000fc400000000b8 */
[C---:B------:R-:W-:Y:S02]  /*0a80*/  PRMT R140, R138.reuse, 0x7632, R140 ;  /* 0x000076328a8c7816 */ /* 0x040fe4000000008c */
[----:B------:R-:W-:Y:S02]  /*0a90*/  SHF.L.U32 R167, R138, 0x10, RZ ;  /* 0x000000108aa77819 */ /* 0x000fe400000006ff */
[C---:B------:R-:W-:Y:S02]  /*0aa0*/  PRMT R137, R144.reuse, 0x7632, R137 ;  /* 0x0000763290897816 */ /* 0x040fe40000000089 */
[----:B------:R-:W-:Y:S02]  /*0ab0*/  SHF.L.U32 R201, R144, 0x10, RZ ;  /* 0x0000001090c97819 */ /* 0x000fe400000006ff */
[C---:B------:R-:W-:Y:S02]  /*0ac0*/  PRMT R132, R133.reuse, 0x7632, R132 ;  /* 0x0000763285847816 */ /* 0x040fe40000000084 */
[----:B------:R-:W-:Y:S01]  /*0ad0*/  SHF.L.U32 R177, R133, 0x10, RZ ;  /* 0x0000001085b17819 */ /* 0x000fe200000006ff */
[----:B------:R-:W-:Y:S01]  /*0ae0*/  FADD.FTZ R3, -R225, R160 ;  /* 0x000000a0e1037221 */ /* 0x000fe20000010100 */
[----:B------:R-:W-:-:S02]  /*0af0*/  SHF.L.U32 R154, R154, 0x10, RZ ;  /* 0x000000109a9a7819 */ /* 0x000fc400000006ff */
[C---:B------:R-:W-:Y:S02]  /*0b00*/  PRMT R185, R155.reuse, 0x7632, R185 ;  /* 0x000076329bb97816 */ /* 0x040fe400000000b9 */
[----:B------:R-:W-:Y:S01]  /*0b10*/  SHF.L.U32 R186, R155, 0x10, RZ ;  /* 0x000000109bba7819 */ /* 0x000fe200000006ff */
[----:B------:R-:W-:Y:S01]  /*0b20*/  FADD.FTZ R155, -R225, R168 ;  /* 0x000000a8e19b7221 */ /* 0x000fe20000010100 */
[----:B------:R-:W-:Y:S02]  /*0b30*/  PRMT R144, R146, 0x7632, R144 ;  /* 0x0000763292907816 */ /* 0x000fe40000000090 */
[C---:B------:R-:W-:Y:S02]  /*0b40*/  PRMT R138, R134.reuse, 0x7632, R138 ;  /* 0x00007632868a7816 */ /* 0x040fe4000000008a */
[----:B------:R-:W-:Y:S02]  /*0b50*/  SHF.L.U32 R175, R134, 0x10, RZ ;  /* 0x0000001086af7819 */ /* 0x000fe400000006ff */
[----:B------:R-:W-:-:S02]  /*0b60*/  PRMT R133, R128, 0x7632, R133 ;  /* 0x0000763280857816 */ /* 0x000fc40000000085 */
[----:B------:R-:W-:Y:S01]  /*0b70*/  SHF.L.U32 R193, R128, 0x10, RZ ;  /* 0x0000001080c17819 */ /* 0x000fe200000006ff */
[----:B------:R-:W-:Y:S01]  /*0b80*/  FADD.FTZ R215, -R225, R182 ;  /* 0x000000b6e1d77221 */ /* 0x000fe20000010100 */
[----:B------:R-:W-:Y:S01]  /*0b90*/  SHF.L.U32 R146, R146, 0x10, RZ ;  /* 0x0000001092927819 */ /* 0x000fe200000006ff */
[----:B------:R-:W-:Y:S01]  /*0ba0*/  FMUL.FTZ R160, R204, R211 ;  /* 0x000000d3cca07220 */ /* 0x000fe20000410000 */
[C---:B------:R-:W-:Y:S02]  /*0bb0*/  PRMT R128, R129.reuse, 0x7632, R128 ;  /* 0x0000763281807816 */ /* 0x040fe40000000080 */
[----:B------:R-:W-:Y:S02]  /*0bc0*/  SHF.L.U32 R195, R129, 0x10, RZ ;  /* 0x0000001081c37819 */ /* 0x000fe400000006ff */
[----:B------:R-:W-:Y:S01]  /*0bd0*/  SHF.L.U32 R183, R181, 0x10, RZ ;  /* 0x00000010b5b77819 */ /* 0x000fe200000006ff */
[----:B------:R-:W-:Y:S01]  /*0be0*/  FADD.FTZ R181, -R225, R150 ;  /* 0x00000096e1b57221 */ /* 0x000fe20000010100 */
[----:B------:R-:W-:Y:S01]  /*0bf0*/  SHF.L.U32 R134, R149, 0x10, RZ ;  /* 0x0000001095867819 */ /* 0x000fe200000006ff */
[----:B------:R-:W-:Y:S01]  /*0c00*/  FADD.FTZ R108, R108, R157 ;  /* 0x0000009d6c6c7221 */ /* 0x000fe20000010000 */
[C---:B------:R-:W-:Y:S01]  /*0c10*/  PRMT R129, R130.reuse, 0x7632, R129 ;  /* 0x0000763282817816 */ /* 0x040fe20000000081 */
[-C--:B------:R-:W-:Y:S01]  /*0c20*/  FFMA.FTZ R56, R145, R157.reuse, R56 ;  /* 0x0000009d91387223 */ /* 0x080fe20000010038 */
[----:B------:R-:W-:Y:S01]  /*0c30*/  SHF.L.U32 R197, R130, 0x10, RZ ;  /* 0x0000001082c57819 */ /* 0x000fe200000006ff */
[----:B------:R-:W-:Y:S01]  /*0c40*/  FMUL.FTZ R150, R44, R157 ;  /* 0x0000009d2c967220 */ /* 0x000fe20000410000 */
[----:B------:R-:W-:Y:S01]  /*0c50*/  PRMT R130, R131, 0x7632, R130 ;  /* 0x0000763283827816 */ /* 0x000fe20000000082 */
[----:B------:R-:W-:Y:S01]  /*0c60*/  FMUL.FTZ R157, R204, R213 ;  /* 0x000000d5cc9d7220 */ /* 0x000fe20000410000 */
[----:B------:R-:W-:-:S02]  /*0c70*/  PRMT R182, R126, 0x7632, R182 ;  /* 0x000076327eb67816 */ /* 0x000fc400000000b6 */
[----:B------:R-:W-:Y:S01]  /*0c80*/  SHF.L.U32 R229, R126, 0x10, RZ ;  /* 0x000000107ee57819 */ /* 0x000fe200000006ff */
[C---:B------:R-:W-:Y:S01]  /*0c90*/  FADD.FTZ R217, -R225.reuse, R154 ;  /* 0x0000009ae1d97221 */ /* 0x040fe20000010100 */
[----:B------:R-:W-:Y:S01]  /*0ca0*/  SHF.L.U32 R126, R158, 0x10, RZ ;  /* 0x000000109e7e7819 */ /* 0x000fe200000006ff */
[C---:B------:R-:W-:Y:S01]  /*0cb0*/  FADD.FTZ R223, -R225.reuse, R172 ;  /* 0x000000ace1df7221 */ /* 0x040fe20000010100 */
[C---:B------:R-:W-:Y:S01]  /*0cc0*/  FMUL.FTZ R158, R204.reuse, R155 ;  /* 0x0000009bcc9e7220 */ /* 0x040fe20000410000 */
[----:B------:R-:W-:Y:S01]  /*0cd0*/  FADD.FTZ R221, -R225, R146 ;  /* 0x00000092e1dd7221 */ /* 0x000fe20000010100 */
[----:B------:R-:W-:Y:S01]  /*0ce0*/  SHF.L.U32 R129, R129, 0x10, RZ ;  /* 0x0000001081817819 */ /* 0x000fe200000006ff */
[----:B------:R-:W-:Y:S01]  /*0cf0*/  FMUL.FTZ R154, R204, R153 ;  /* 0x00000099cc9a7220 */ /* 0x000fe20000410000 */
[----:B------:R-:W-:Y:S01]  /*0d00*/  FADD.FTZ R111, R111, R134 ;  /* 0x000000866f6f7221 */ /* 0x000fe20000010000 */
[-C--:B------:R-:W-:Y:S01]  /*0d10*/  FFMA.FTZ R59, R160, R134.reuse, R59 ;  /* 0x00000086a03b7223 */ /* 0x080fe2000001003b */
[----:B------:R-:W-:Y:S01]  /*0d20*/  FMUL.FTZ R155, R47, R134 ;  /* 0x000000862f9b7220 */ /* 0x000fe20000410000 */
[----:B------:R-:W-:Y:S01]  /*0d30*/  SHF.L.U32 R133, R133, 0x10, RZ ;  /* 0x0000001085857819 */ /* 0x000fe200000006ff */
[----:B------:R-:W-:Y:S01]  /*0d40*/  FMUL.FTZ R146, R48, R161 ;  /* 0x000000a130927220 */ /* 0x000fe20000410000 */
[----:B------:R-:W-:Y:S01]  /*0d50*/  SHF.L.U32 R130, R130, 0x10, RZ ;  /* 0x0000001082827819 */ /* 0x000fe200000006ff */
[----:B------:R-:W-:Y:S01]  /*0d60*/  FMUL.FTZ R3, R204, R3 ;  /* 0x00000003cc037220 */ /* 0x000fe20000410000 */
[----:B------:R-:W-:Y:S01]  /*0d70*/  SHF.L.U32 R134, R162, 0x10, RZ ;  /* 0x00000010a2867819 */ /* 0x000fe200000006ff */
[----:B------:R-:W-:Y:S01]  /*0d80*/  FADD.FTZ R104, R104, R171 ;  /* 0x000000ab68687221 */ /* 0x000fe20000010000 */
[----:B------:R-:W-:Y:S01]  /*0d90*/  SHF.L.U32 R173, R135, 0x10, RZ ;  /* 0x0000001087ad7819 */ /* 0x000fe200000006ff */
[-C--:B------:R-:W-:Y:S01]  /*0da0*/  FFMA.FTZ R60, R157, R171.reuse, R60 ;  /* 0x000000ab9d3c7223 */ /* 0x080fe2000001003c */
[----:B------:R-:W-:Y:S01]  /*0db0*/  SHF.L.U32 R128, R128, 0x10, RZ ;  /* 0x0000001080807819 */ /* 0x000fe200000006ff */
[----:B------:R-:W-:Y:S01]  /*0dc0*/  FMUL.FTZ R162, R40, R171 ;  /* 0x000000ab28a27220 */ /* 0x000fe20000410000 */
[----:B------:R-:W-:Y:S01]  /*0dd0*/  FMUL.FTZ R171, R204, R223 ;  /* 0x000000dfccab7220 */ /* 0x000fe20000410000 */
[----:B------:R-:W-:Y:S01]  /*0de0*/  SHF.L.U32 R199, R131, 0x10, RZ ;  /* 0x0000001083c77819 */ /* 0x000fe200000006ff */
[C---:B------:R-:W-:Y:S01]  /*0df0*/  FADD.FTZ R209, -R225.reuse, R180 ;  /* 0x000000b4e1d17221 */ /* 0x040fe20000010100 */
[----:B------:R-:W-:Y:S01]  /*0e00*/  FADD.FTZ R193, -R225, R193 ;  /* 0x000000c1e1c17221 */ /* 0x000fe20000010100 */
[----:B------:R-:W-:Y:S01]  /*0e10*/  FADD.FTZ R113, R113, R126 ;  /* 0x0000007e71717221 */ /* 0x000fe20000010000 */
[-C--:B------:R-:W-:Y:S01]  /*0e20*/  FFMA.FTZ R53, R154, R126.reuse, R53 ;  /* 0x0000007e9a357223 */ /* 0x080fe20000010035 */
[----:B------:R-:W-:Y:S01]  /*0e30*/  FMUL.FTZ R149, R49, R126 ;  /* 0x0000007e31957220 */ /* 0x000fe20000410000 */
[----:B------:R-:W-:Y:S01]  /*0e40*/  PRMT R0, R135, 0x7632, R0 ;  /* 0x0000763287007816 */ /* 0x000fe20000000000 */
[----:B------:R-:W-:Y:S01]  /*0e50*/  FADD.FTZ R131, -R225, R129 ;  /* 0x00000081e1837221 */ /* 0x000fe20000010100 */
[----:B------:R-:W-:Y:S01]  /*0e60*/  SHF.L.U32 R163, R163, 0x10, RZ ;  /* 0x00000010a3a37819 */ /* 0x000fe200000006ff */
[----:B------:R-:W-:Y:S01]  /*0e70*/  FADD.FTZ R126, RZ, R146 ;  /* 0x00000092ff7e7221 */ /* 0x000fe20000010000 */
[----:B------:R-:W-:Y:S01]  /*0e80*/  PRMT R180, R125, 0x7632, R180 ;  /* 0x000076327db47816 */ /* 0x000fe200000000b4 */
[----:B------:R-:W-:Y:S01]  /*0e90*/  FADD.FTZ R135, -R225, R133 ;  /* 0x00000085e1877221 */ /* 0x000fe20000010100 */
[----:B------:R-:W-:Y:S01]  /*0ea0*/  SHF.L.U32 R227, R125, 0x10, RZ ;  /* 0x000000107de37819 */ /* 0x000fe200000006ff */
[----:B------:R-:W-:Y:S01]  /*0eb0*/  FADD.FTZ R129, -R225, R130 ;  /* 0x00000082e1817221 */ /* 0x000fe20000010100 */
[----:B------:R-:W-:Y:S01]  /*0ec0*/  FFMA.FTZ R125, R3, R146, RZ ;  /* 0x00000092037d7223 */ /* 0x000fe200000100ff */
[----:B------:R-:W-:Y:S01]  /*0ed0*/  SHF.L.U32 R151, R151, 0x10, RZ ;  /* 0x0000001097977819 */ /* 0x000fe200000006ff */
[----:B------:R-:W-:Y:S01]  /*0ee0*/  FADD.FTZ R133, -R225, R128 ;  /* 0x00000080e1857221 */ /* 0x000fe20000010100 */
[----:B------:R-:W-:Y:S01]  /*0ef0*/  SHF.L.U32 R130, R156, 0x10, RZ ;  /* 0x000000109c827819 */ /* 0x000fe200000006ff */
[----:B------:R-:W-:Y:S01]  /*0f00*/  FADD.FTZ R94, R94, R173 ;  /* 0x000000ad5e5e7221 */ /* 0x000fe20000010000 */
[-C--:B------:R-:W-:Y:S01]  /*0f10*/  FFMA.FTZ R74, R171, R173.reuse, R74 ;  /* 0x000000adab4a7223 */ /* 0x080fe2000001004a */
[----:B------:R-:W-:Y:S01]  /*0f20*/  FMUL.FTZ R176, R30, R173 ;  /* 0x000000ad1eb07220 */ /* 0x000fe20000410000 */
[----:B------:R-:W-:Y:S01]  /*0f30*/  FMUL.FTZ R147, R204, R209 ;  /* 0x000000d1cc937220 */ /* 0x000fe20000410000 */
[----:B------:R-:W-:Y:S01]  /*0f40*/  SHF.L.U32 R128, R148, 0x10, RZ ;  /* 0x0000001094807819 */ /* 0x000fe200000006ff */
[----:B------:R-:W-:Y:S01]  /*0f50*/  FMUL.FTZ R173, R204, R193 ;  /* 0x000000c1ccad7220 */ /* 0x000fe20000410000 */
[----:B------:R-:W-:Y:S01]  /*0f60*/  FMUL.FTZ R148, R50, R159 ;  /* 0x0000009f32947220 */ /* 0x000fe20000410000 */
[----:B------:R-:W-:Y:S01]  /*0f70*/  FADD.FTZ R193, R126, R149 ;  /* 0x000000957ec17221 */ /* 0x000fe20000010000 */
[----:B------:R-:W-:Y:S01]  /*0f80*/  FADD.FTZ R163, -R225, R163 ;  /* 0x000000a3e1a37221 */ /* 0x000fe20000010100 */
[----:B------:R-:W-:Y:S01]  /*0f90*/  FFMA.FTZ R126, R154, R149, R125 ;  /* 0x000000959a7e7223 */ /* 0x000fe2000001007d */
[----:B------:R-:W-:Y:S01]  /*0fa0*/  FADD.FTZ R110, R110, R151 ;  /* 0x000000976e6e7221 */ /* 0x000fe20000010000 */
[-C--:B------:R-:W-:Y:S01]  /*0fb0*/  FFMA.FTZ R58, R147, R151.reuse, R58 ;  /* 0x00000097933a7223 */ /* 0x080fe2000001003a */
[----:B------:R-:W-:Y:S01]  /*0fc0*/  FMUL.FTZ R152, R46, R151 ;  /* 0x000000972e987220 */ /* 0x000fe20000410000 */
[----:B------:R-:W-:Y:S01]  /*0fd0*/  FADD.FTZ R109, R109, R130 ;  /* 0x000000826d6d7221 */ /* 0x000fe20000010000 */
[-C--:B------:R-:W-:Y:S01]  /*0fe0*/  FFMA.FTZ R57, R158, R130.reuse, R57 ;  /* 0x000000829e397223 */ /* 0x080fe20000010039 */
[----:B------:R-:W-:Y:S01]  /*0ff0*/  FMUL.FTZ R153, R45, R130 ;  /* 0x000000822d997220 */ /* 0x000fe20000410000 */
[----:B------:R-:W-:Y:S01]  /*1000*/  FMUL.FTZ R151, R51, R128 ;  /* 0x0000008033977220 */ /* 0x000fe20000410000 */
[----:B------:R-:W-:Y:S01]  /*1010*/  FADD.FTZ R130, R193, R148 ;  /* 0x00000094c1827221 */ /* 0x000fe20000010000 */
[----:B------:R-:W-:Y:S01]  /*1020*/  FMUL.FTZ R156, R204, R163 ;  /* 0x000000a3cc9c7220 */ /* 0x000fe20000410000 */
[----:B------:R-:W-:-:S02]  /*1030*/  FFMA.FTZ R125, R143, R148, R126 ;  /* 0x000000948f7d7223 */ /* 0x000fc4000001007e */
[----:B------:R-:W-:Y:S02]  /*1040*/  FADD.FTZ R193, R130, R151 ;  /* 0x0000009782c17221 */ /* 0x000fe40000010000 */
[----:B------:R-:W-:Y:S01]  /*1050*/  FFMA.FTZ R130, R156, R151, R125 ;  /* 0x000000979c827223 */ /* 0x000fe2000001007d */
[----:B------:R-:W-:Y:S01]  /*1060*/  SHF.L.U32 R196, R132, 0x10, RZ ;  /* 0x0000001084c47819 */ /* 0x000fe200000006ff */
[----:B------:R-:W-:Y:S02]  /*1070*/  FADD.FTZ R132, R193, R150 ;  /* 0x00000096c1847221 */ /* 0x000fe40000010000 */
[----:B------:R-:W-:Y:S02]  /*1080*/  FFMA.FTZ R125, R145, R150, R130 ;  /* 0x00000096917d7223 */ /* 0x000fe40000010082 */
[----:B------:R-:W-:Y:S02]  /*1090*/  FADD.FTZ R193, R132, R153 ;  /* 0x0000009984c17221 */ /* 0x000fe40000010000 */
[----:B------:R-:W-:Y:S01]  /*10a0*/  FFMA.FTZ R130, R158, R153, R125 ;  /* 0x000000999e827223 */ /* 0x000fe2000001007d */
[----:B------:R-:W-:Y:S01]  /*10b0*/  SHF.L.U32 R184, R184, 0x10, RZ ;  /* 0x00000010b8b87819 */ /* 0x000fe200000006ff */
[----:B------:R-:W-:-:S02]  /*10c0*/  FADD.FTZ R132, R193, R152 ;  /* 0x00000098c1847221 */ /* 0x000fc40000010000 */
[----:B------:R-:W-:Y:S01]  /*10d0*/  FFMA.FTZ R125, R147, R152, R130 ;  /* 0x00000098937d7223 */ /* 0x000fe20000010082 */
[----:B------:R-:W-:Y:S01]  /*10e0*/  SHF.L.U32 R187, R185, 0x10, RZ ;  /* 0x00000010b9bb7819 */ /* 0x000fe200000006ff */
[----:B------:R-:W-:Y:S01]  /*10f0*/  FADD.FTZ R193, R132, R155 ;  /* 0x0000009b84c17221 */ /* 0x000fe20000010000 */
[----:B------:R-:W-:Y:S01]  /*1100*/  SHF.L.U32 R137, R137, 0x10, RZ ;  /* 0x0000001089897819 */ /* 0x000fe200000006ff */
[----:B------:R-:W-:Y:S01]  /*1110*/  FFMA.FTZ R132, R160, R155, R125 ;  /* 0x0000009ba0847223 */ /* 0x000fe2000001007d */
[----:B------:R-:W-:Y:S01]  /*1120*/  SHF.L.U32 R164, R164, 0x10, RZ ;  /* 0x00000010a4a47819 */ /* 0x000fe200000006ff */
[----:B------:R-:W-:Y:S01]  /*1130*/  FADD.FTZ R185, -R225, R184 ;  /* 0x000000b8e1b97221 */ /* 0x000fe20000010100 */
[----:B------:R-:W-:Y:S01]  /*1140*/  FMUL.FTZ R184, R204, R181 ;  /* 0x000000b5ccb87220 */ /* 0x000fe20000410000 */
[----:B------:R-:W-:Y:S01]  /*1150*/  FMUL.FTZ R181, R41, R134 ;  /* 0x0000008629b57220 */ /* 0x000fe20000410000 */
[----:B------:R-:W-:Y:S01]  /*1160*/  FADD.FTZ R130, R193, R162 ;  /* 0x000000a2c1827221 */ /* 0x000fe20000010000 */
[----:B------:R-:W-:Y:S01]  /*1170*/  FFMA.FTZ R125, R157, R162, R132 ;  /* 0x000000a29d7d7223 */ /* 0x000fe20000010084 */
[C---:B------:R-:W-:Y:S01]  /*1180*/  FADD.FTZ R189, -R225.reuse, R137 ;  /* 0x00000089e1bd7221 */ /* 0x040fe20000010100 */
[C---:B------:R-:W-:Y:S01]  /*1190*/  FADD.FTZ R183, -R225.reuse, R183 ;  /* 0x000000b7e1b77221 */ /* 0x040fe20000010100 */
[----:B------:R-:W-:Y:S01]  /*11a0*/  FADD.FTZ R137, -R225, R164 ;  /* 0x000000a4e1897221 */ /* 0x000fe20000010100 */
[----:B------:R-:W-:Y:S01]  /*11b0*/  SHF.L.U32 R142, R142, 0x10, RZ ;  /* 0x000000108e8e7819 */ /* 0x000fe200000006ff */
[----:B------:R-:W-:Y:S01]  /*11c0*/  FADD.FTZ R114, R114, R159 ;  /* 0x0000009f72727221 */ /* 0x000fe20000010000 */
[----:B------:R-:W-:Y:S01]  /*11d0*/  FFMA.FTZ R54, R143, R159, R54 ;  /* 0x0000009f8f367223 */ /* 0x000fe20000010036 */
[----:B------:R-:W-:Y:S01]  /*11e0*/  FMUL.FTZ R164, R42, R169 ;  /* 0x000000a92aa47220 */ /* 0x000fe20000410000 */
[----:B------:R-:W-:Y:S01]  /*11f0*/  FADD.FTZ R193, R130, R181 ;  /* 0x000000b582c17221 */ /* 0x000fe20000010000 */
[----:B------:R-:W-:Y:S01]  /*1200*/  FMUL.FTZ R159, R204, R215 ;  /* 0x000000d7cc9f7220 */ /* 0x000fe20000410000 */
[----:B------:R-:W-:Y:S01]  /*1210*/  FFMA.FTZ R130, R184, R181, R125 ;  /* 0x000000b5b8827223 */ /* 0x000fe2000001007d */
[----:B------:R-:W-:Y:S01]  /*1220*/  FADD.FTZ R219, -R225, R186 ;  /* 0x000000bae1db7221 */ /* 0x000fe20000010100 */
[----:B------:R-:W-:Y:S01]  /*1230*/  FMUL.FTZ R186, R204, R183 ;  /* 0x000000b7ccba7220 */ /* 0x000fe20000410000 */
[----:B------:R-:W-:Y:S01]  /*1240*/  FMUL.FTZ R183, R43, R142 ;  /* 0x0000008e2bb77220 */ /* 0x000fe20000410000 */
[----:B------:R-:W-:Y:S01]  /*1250*/  FADD.FTZ R132, R193, R164 ;  /* 0x000000a4c1847221 */ /* 0x000fe20000010000 */
[----:B------:R-:W-:Y:S01]  /*1260*/  FFMA.FTZ R125, R159, R164, R130 ;  /* 0x000000a49f7d7223 */ /* 0x000fe20000010082 */
[----:B------:R-:W-:Y:S01]  /*1270*/  SHF.L.U32 R140, R140, 0x10, RZ ;  /* 0x000000108c8c7819 */ /* 0x000fe200000006ff */
[----:B------:R-:W-:Y:S01]  /*1280*/  FADD.FTZ R112, R112, R161 ;  /* 0x000000a170707221 */ /* 0x000fe20000010000 */
[----:B------:R-:W-:Y:S01]  /*1290*/  SHF.L.U32 R139, R139, 0x10, RZ ;  /* 0x000000108b8b7819 */ /* 0x000fe200000006ff */
[----:B------:R-:W-:Y:S01]  /*12a0*/  FFMA.FTZ R52, R3, R161, R52 ;  /* 0x000000a103347223 */ /* 0x000fe20000010034 */
[----:B------:R-:W-:Y:S01]  /*12b0*/  FMUL.FTZ R166, R36, R167 ;  /* 0x000000a724a67220 */ /* 0x000fe20000410000 */
[----:B------:R-:W-:Y:S01]  /*12c0*/  FADD.FTZ R193, R132, R183 ;  /* 0x000000b784c17221 */ /* 0x000fe20000010000 */
[----:B------:R-:W-:Y:S01]  /*12d0*/  SHF.L.U32 R144, R144, 0x10, RZ ;  /* 0x0000001090907819 */ /* 0x000fe200000006ff */
[----:B------:R-:W-:Y:S01]  /*12e0*/  FMUL.FTZ R161, R204, R217 ;  /* 0x000000d9cca17220 */ /* 0x000fe20000410000 */
[----:B------:R-:W-:Y:S01]  /*12f0*/  FFMA.FTZ R130, R186, R183, R125 ;  /* 0x000000b7ba827223 */ /* 0x000fe2000001007d */
[----:B------:R-:W-:Y:S01]  /*1300*/  FMUL.FTZ R188, R204, R185 ;  /* 0x000000b9ccbc7220 */ /* 0x000fe20000410000 */
[----:B------:R-:W-:Y:S01]  /*1310*/  FMUL.FTZ R185, R37, R140 ;  /* 0x0000008c25b97220 */ /* 0x000fe20000410000 */
[----:B------:R-:W-:Y:S01]  /*1320*/  FADD.FTZ R132, R193, R166 ;  /* 0x000000a6c1847221 */ /* 0x000fe20000010000 */
[----:B------:R-:W-:Y:S01]  /*1330*/  FADD.FTZ R191, -R225, R139 ;  /* 0x0000008be1bf7221 */ /* 0x000fe20000010100 */
[----:B------:R-:W-:Y:S01]  /*1340*/  FFMA.FTZ R125, R161, R166, R130 ;  /* 0x000000a6a17d7223 */ /* 0x000fe20000010082 */
[C---:B------:R-:W-:Y:S01]  /*1350*/  FADD.FTZ R139, -R225.reuse, R144 ;  /* 0x00000090e18b7221 */ /* 0x040fe20000010100 */
[----:B------:R-:W-:Y:S01]  /*1360*/  FADD.FTZ R187, -R225, R187 ;  /* 0x000000bbe1bb7221 */ /* 0x000fe20000010100 */
[----:B------:R-:W-:Y:S01]  /*1370*/  SHF.L.U32 R144, R2, 0x10, RZ ;  /* 0x0000001002907819 */ /* 0x000fe200000006ff */
[----:B------:R-:W-:Y:S01]  /*1380*/  FMUL.FTZ R168, R38, R165 ;  /* 0x000000a526a87220 */ /* 0x000fe20000410000 */
[----:B------:R-:W-:Y:S01]  /*1390*/  FADD.FTZ R193, R132, R185 ;  /* 0x000000b984c17221 */ /* 0x000fe20000010000 */
[----:B------:R-:W-:Y:S01]  /*13a0*/  FMUL.FTZ R163, R204, R219 ;  /* 0x000000dbcca37220 */ /* 0x000fe20000410000 */
[----:B------:R-:W-:Y:S01]  /*13b0*/  FFMA.FTZ R130, R188, R185, R125 ;  /* 0x000000b9bc827223 */ /* 0x000fe2000001007d */
[----:B------:R-:W-:Y:S01]  /*13c0*/  FMUL.FTZ R190, R204, R187 ;  /* 0x000000bbccbe7220 */ /* 0x000fe20000410000 */
[----:B------:R-:W-:Y:S01]  /*13d0*/  FMUL.FTZ R187, R39, R144 ;  /* 0x0000009027bb7220 */ /* 0x000fe20000410000 */
[----:B------:R-:W-:Y:S01]  /*13e0*/  FADD.FTZ R132, R193, R168 ;  /* 0x000000a8c1847221 */ /* 0x000fe20000010000 */
[----:B------:R-:W-:Y:S01]  /*13f0*/  FADD.FTZ R201, -R225, R201 ;  /* 0x000000c9e1c97221 */ /* 0x000fe20000010100 */
[C---:B------:R-:W-:Y:S01]  /*1400*/  FFMA.FTZ R125, R163.reuse, R168, R130 ;  /* 0x000000a8a37d7223 */ /* 0x040fe20000010082 */
[----:B------:R-:W-:Y:S01]  /*1410*/  SHF.L.U32 R136, R136, 0x10, RZ ;  /* 0x0000001088887819 */ /* 0x000fe200000006ff */
[----:B------:R-:W-:Y:S01]  /*1420*/  FADD.FTZ R102, R102, R165 ;  /* 0x000000a566667221 */ /* 0x000fe20000010000 */
        /* <DEDUP_REMOVED lines=9> */
[----:B------:R-:W-:Y:S01]  /*14c0*/  FFMA.FTZ R125, R165, R170, R132 ;  /* 0x000000aaa57d7223 */ /* 0x000fe20000010084 */
        /* <DEDUP_REMOVED lines=22> */
[----:B------:R-:W-:Y:S01]  /*1630*/  FADD.FTZ R195, -R225, R195 ;  /* 0x000000c3e1c37221 */ /* 0x000fe20000010100 */
[C---:B------:R-:W-:Y:S01]  /*1640*/  FFMA.FTZ R125, R169.reuse, R174, R130 ;  /* 0x000000aea97d7223 */ /* 0x040fe20000010082 */
[----:B------:R-:W-:Y:S01]  /*1650*/  SHF.L.U32 R0, R0, 0x10, RZ ;  /* 0x0000001000007819 */ /* 0x000fe200000006ff */
[----:B------:R-:W-:Y:S01]  /*1660*/  FMUL.FTZ R198, R204, R137 ;  /* 0x00000089ccc67220 */ /* 0x000fe20000410000 */
[----:B------:R-:W-:Y:S01]  /*1670*/  FADD.FTZ R137, R132, R193 ;  /* 0x000000c184897221 */ /* 0x000fe20000010000 */
[----:B------:R-:W-:Y:S01]  /*1680*/  FADD.FTZ R92, R92, R175 ;  /* 0x000000af5c5c7221 */ /* 0x000fe20000010000 */
[----:B------:R-:W-:Y:S01]  /*1690*/  FFMA.FTZ R72, R169, R175, R72 ;  /* 0x000000afa9487223 */ /* 0x000fe20000010048 */
[----:B------:R-:W-:Y:S01]  /*16a0*/  FFMA.FTZ R130, R196, R193, R125 ;  /* 0x000000c1c4827223 */ /* 0x000fe2000001007d */
[C---:B------:R-:W-:Y:S01]  /*16b0*/  FADD.FTZ R197, -R225.reuse, R197 ;  /* 0x000000c5e1c57221 */ /* 0x040fe20000010100 */
[----:B------:R-:W-:Y:S01]  /*16c0*/  FADD.FTZ R199, -R225, R199 ;  /* 0x000000c7e1c77221 */ /* 0x000fe20000010100 */
[----:B------:R-:W-:Y:S01]  /*16d0*/  FMUL.FTZ R175, R204, R195 ;  /* 0x000000c3ccaf7220 */ /* 0x000fe20000410000 */
[C---:B------:R-:W-:Y:S01]  /*16e0*/  PRMT R178, R124.reuse, 0x7632, R178 ;  /* 0x000076327cb27816 */ /* 0x040fe200000000b2 */
[----:B------:R-:W-:Y:S01]  /*16f0*/  FADD.FTZ R95, R95, R0 ;  /* 0x000000005f5f7221 */ /* 0x000fe20000010000 */
[----:B------:R-:W-:Y:S01]  /*1700*/  SHF.L.U32 R225, R124, 0x10, RZ ;  /* 0x000000107ce17819 */ /* 0x000fe200000006ff */
[-C--:B------:R-:W-:Y:S01]  /*1710*/  FFMA.FTZ R75, R198, R0.reuse, R75 ;  /* 0x00000000c64b7223 */ /* 0x080fe2000001004b */
[----:B------:R-:W-:Y:S01]  /*1720*/  FMUL.FTZ R195, R31, R0 ;  /* 0x000000001fc37220 */ /* 0x000fe20000410000 */
        /* <DEDUP_REMOVED lines=19> */
[----:B------:R-:W-:Y:S01]  /*1860*/  FADD.FTZ R96, R96, R179 ;  /* 0x000000b360607221 */ /* 0x000fe20000010000 */
[----:B------:R-:W-:Y:S01]  /*1870*/  FFMA.FTZ R68, R165, R179, R68 ;  /* 0x000000b3a5447223 */ /* 0x000fe20000010044 */
[----:B------:R-:W-:Y:S01]  /*1880*/  FFMA.FTZ R0, R200, R197, R125 ;  /* 0x000000c5c8007223 */ /* 0x000fe2000001007d */
[----:B------:R-:W-:Y:S01]  /*1890*/  FMUL.FTZ R179, R204, R199 ;  /* 0x000000c7ccb37220 */ /* 0x000fe20000410000 */
[----:B------:R-:W-:Y:S01]  /*18a0*/  FADD.FTZ R91, R91, R2 ;  /* 0x000000025b5b7221 */ /* 0x000fe20000010000 */
        /* <DEDUP_REMOVED lines=14> */
[----:B------:R-:W-:Y:S01]  /*1990*/  FADD.FTZ R131, R131, R182 ;  /* 0x000000b683837221 */ /* 0x000fe20000010000 */
[----:B------:R-:W-:Y:S01]  /*19a0*/  FFMA.FTZ R125, R177, R182, R0 ;  /* 0x000000b6b17d7223 */ /* 0x000fe20000010000 */
[----:B------:R-:W-:Y:S01]  /*19b0*/  SHF.L.U32 R124, R124, 0x10, RZ ;  /* 0x000000107c7c7819 */ /* 0x000fe200000006ff */
[----:B------:R-:W-:Y:S01]  /*19c0*/  FADD.FTZ R85, R85, R126 ;  /* 0x0000007e55557221 */ /* 0x000fe20000010000 */
        /* <DEDUP_REMOVED lines=30> */
[C---:B------:R-:W-:Y:S01]  /*1bb0*/  FFMA.FTZ R83, R144.reuse, R124, R83 ;  /* 0x0000007c90537223 */ /* 0x040fe20000010053 */
[----:B------:R-:W-:Y:S01]  /*1bc0*/  FFMA.FTZ R131, R144, R142, R125 ;  /* 0x0000008e90837223 */ /* 0x000fe2000001007d */
[----:B------:R-:W-:Y:S06]  /*1bd0*/  BRA `(.L_x_3196) ;  /* 0x00000000004c7947 */ /* 0x000fec0003800000 */
.L_x_3195:
[----:B------:R-:W-:-:S04]  /*1be0*/  ISETP.NE.U32.AND P0, PT, RZ, UR6, PT ;  /* 0x00000006ff007c0c */ /* 0x000fc8000bf05070 */
[----:B------:R-:W-:-:S13]  /*1bf0*/  ISETP.NE.AND.EX P0, PT, RZ, UR7, PT, P0 ;  /* 0x00000007ff007c0c */ /* 0x000fda000bf05300 */
[----:B------:R-:W-:Y:S05]  /*1c00*/  @!P0 BRA `(.L_x_3196) ;  /* 0x0000000000408947 */ /* 0x000fea0003800000 */
[----:B------:R-:W1:Y:S01]  /*1c10*/  LDC.64 R4, c[0x0][0x438] ;  /* 0x00010e00ff047b82 */ /* 0x000e620000000a00 */
[----:B------:R-:W-:-:S05]  /*1c20*/  IMAD R6, R141, UR14, RZ ;  /* 0x0000000e8d067c24 */ /* 0x000fca000f8e02ff */
[----:B------:R-:W-:-:S04]  /*1c30*/  SHF.R.S32.HI R7, RZ, 0x1f, R6 ;  /* 0x0000001fff077819 */ /* 0x000fc80000011406 */
[----:B------:R-:W-:-:S04]  /*1c40*/  LEA.HI R6, R7, R6, RZ, 0x3 ;  /* 0x0000000607067211 */ /* 0x000fc800078f18ff */
[----:B------:R-:W-:-:S04]  /*1c50*/  LEA.HI.SX32 R17, R6, R201, 0x1d ;  /* 0x000000c906117211 */ /* 0x000fc800078feaff */
[C---:B------:R-:W-:Y:S02]  /*1c60*/  IADD3 R13, PT, PT, R17.reuse, 0x100, RZ ;  /* 0x00000100110d7810 */ /* 0x040fe40007ffe0ff */
[C---:B------:R-:W-:Y:S02]  /*1c70*/  IADD3 R9, PT, PT, R17.reuse, 0x200, RZ ;  /* 0x0000020011097810 */ /* 0x040fe40007ffe0ff */
[C---:B------:R-:W-:Y:S01]  /*1c80*/  IADD3 R7, PT, PT, R17.reuse, 0x300, RZ ;  /* 0x0000030011077810 */ /* 0x040fe20007ffe0ff */
[----:B-1----:R-:W-:-:S04]  /*1c90*/  IMAD.WIDE.U32 R16, R17, 0x10, R4 ;  /* 0x0000001011107825 */ /* 0x002fc800078e0004 */
[--C-:B------:R-:W-:Y:S02]  /*1ca0*/  IMAD.WIDE.U32 R12, R13, 0x10, R4.reuse ;  /* 0x000000100d0c7825 */ /* 0x100fe400078e0004 */
[----:B------:R-:W5:Y:S02]  /*1cb0*/  LDG.E.128 R16, desc[UR12][R16.64] ;  /* 0x0000000c10107981 */ /* 0x000f64000c1e1d00 */
[--C-:B------:R-:W-:Y:S02]  /*1cc0*/  IMAD.WIDE.U32 R8, R9, 0x10, R4.reuse ;  /* 0x0000001009087825 */ /* 0x100fe400078e0004 */
[----:B------:R-:W5:Y:S02]  /*1cd0*/  LDG.E.128 R12, desc[UR12][R12.64] ;  /* 0x0000000c0c0c7981 */ /* 0x000f64000c1e1d00 */
[----:B------:R-:W-:Y:S02]  /*1ce0*/  IMAD.WIDE.U32 R4, R7, 0x10, R4 ;  /* 0x0000001007047825 */ /* 0x000fe400078e0004 */
[----:B------:R-:W5:Y:S04]  /*1cf0*/  LDG.E.128 R8, desc[UR12][R8.64] ;  /* 0x0000000c08087981 */ /* 0x000f68000c1e1d00 */
[----:B------:R-:W5:Y:S02]  /*1d00*/  LDG.E.128 R4, desc[UR12][R4.64] ;  /* 0x0000000c04047981 */ /* 0x000f64000c1e1d00 */
.L_x_3196:
[----:B------:R-:W1:Y:S01]  /*1d10*/  SHFL.DOWN PT, R125, R130, 0x10, 0x1f ;  /* 0x0a001f00827d7f89 */ /* 0x000e6200000e0000 */
[----:B------:R-:W-:Y:S03]  /*1d20*/  BSSY.RECONVERGENT B0, `(.L_x_3197) ;  /* 0x000001f000007945 */ /* 0x000fe60003800200 */
[----:B------:R-:W2:Y:S01]  /*1d30*/  SHFL.DOWN PT, R124, R131, 0x10, 0x1f ;  /* 0x0a001f00837c7f89 */ /* 0x000ea200000e0000 */
[----:B------:R-:W3:Y:S01]  /*1d40*/  S2R R201, SR_TID.X ;  /* 0x0000000000c97919 */ /* 0x000ee20000002100 */
[----:B-1----:R-:W-:Y:S01]  /*1d50*/  FADD.FTZ R125, R125, R130 ;  /* 0x000000827d7d7221 */ /* 0x002fe20000010000 */
[----:B--2---:R-:W-:-:S04]  /*1d60*/  FADD.FTZ R124, R124, R131 ;  /* 0x000000837c7c7221 */ /* 0x004fc80000010000 */
[----:B------:R-:W1:Y:S04]  /*1d70*/  SHFL.DOWN PT, R126, R125, 0x8, 0x1f ;  /* 0x09001f007d7e7f89 */ /* 0x000e6800000e0000 */
[----:B------:R-:W2:Y:S01]  /*1d80*/  SHFL.DOWN PT, R127, R124, 0x8, 0x1f ;  /* 0x09001f007c7f7f89 */ /* 0x000ea200000e0000 */
[----:B---3--:R-:W-:Y:S01]  /*1d90*/  LOP3.LUT P2, RZ, R201, 0x1f, RZ, 0xc0, !PT ;  /* 0x0000001fc9ff7812 */ /* 0x008fe2000784c0ff */
[----:B-1----:R-:W-:Y:S01]  /*1da0*/  FADD.FTZ R126, R125, R126 ;  /* 0x0000007e7d7e7221 */ /* 0x002fe20000010000 */
[----:B--2---:R-:W-:-:S04]  /*1db0*/  FADD.FTZ R127, R124, R127 ;  /* 0x0000007f7c7f7221 */ /* 0x004fc80000010000 */
[----:B------:R-:W1:Y:S04]  /*1dc0*/  SHFL.DOWN PT, R129, R126, 0x4, 0x1f ;  /* 0x08801f007e817f89 */ /* 0x000e6800000e0000 */
[----:B------:R-:W2:Y:S01]  /*1dd0*/  SHFL.DOWN PT, R128, R127, 0x4, 0x1f ;  /* 0x08801f007f807f89 */ /* 0x000ea200000e0000 */
        /* <DEDUP_REMOVED lines=19> */
.L_x_3198:
[----:B------:R-:W-:Y:S05]  /*1f10*/  BSYNC.RECONVERGENT B0 ;  /* 0x0000000000007941 */ /* 0x000fea0003800200 */
.L_x_3197:
[----:B------:R-:W2:Y:S08]  /*1f20*/  S2UR UR5, SR_CgaCtaId ;  /* 0x00000000000579c3 */ /* 0x000eb00000008800 */
[----:B------:R-:W-:Y:S01]  /*1f30*/  BAR.SYNC.DEFER_BLOCKING 0x0 ;  /* 0x0000000000007b1d */ /* 0x000fe20000010000 */
[----:B-----5:R-:W-:Y:S01]  /*1f40*/  ISETP.GE.AND P2, PT, R205, 0x1, PT ;  /* 0x00000001cd00780c */ /* 0x020fe20003f46270 */
[----:B------:R-:W-:Y:S01]  /*1f50*/  UISETP.NE.U32.AND UP0, UPT, UR6, URZ, UPT ;  /* 0x000000ff0600728c */ /* 0x000fe2000bf05070 */
[----:B------:R-:W-:-:S03]  /*1f60*/  ISETP.NE.AND P3, PT, RZ, UR11, PT ;  /* 0x0000000bff007c0c */ /* 0x000fc6000bf65270 */
[----:B------:R-:W-:Y:S02]  /*1f70*/  UMOV UR4, 0x400 ;  /* 0x0000040000047882 */ /* 0x000fe40000000000 */
[----:B------:R-:W3:Y:S01]  /*1f80*/  LDC R206, c[0x0][0x388] ;  /* 0x0000e200ffce7b82 */ /* 0x000ee20000000800 */
[----:B------:R-:W-:-:S05]  /*1f90*/  UISETP.NE.AND.EX UP0, UPT, UR7, URZ, UPT, UP0 ;  /* 0x000000ff0700728c */ /* 0x000fca000bf05300 */
[----:B------:R-:W-:Y:S01]  /*1fa0*/  @P2 IADD3 R205, PT, PT, R205, -0x1, RZ ;  /* 0xffffffffcdcd2810 */ /* 0x000fe20007ffe0ff */
[----:B--2---:R-:W-:-:S04]  /*1fb0*/  ULEA UR4, UR5, UR4, 0x18 ;  /* 0x0000000405047291 */ /* 0x004fc8000f8ec0ff */
[----:B------:R-:W-:Y:S02]  /*1fc0*/  UIADD3 UR5, UPT, UPT, UR4, 0x8040, URZ ;  /* 0x0000804004057890 */ /* 0x000fe4000fffe0ff */
[----:B------:R-:W-:Y:S02]  /*1fd0*/  @!UP1 UIADD3 UR5, UPT, UPT, UR4, 0x8000, URZ ;  /* 0x0000800004059890 */ /* 0x000fe4000fffe0ff */
[----:B------:R-:W-:Y:S01]  /*1fe0*/  UIADD3 UR10, UPT, UPT, UR4, 0x8050, URZ ;  /* 0x00008050040a7890 */ /* 0x000fe2000fffe0ff */
[-C--:B---3--:R-:W-:Y:S01]  /*1ff0*/  @P2 IMAD R205, R205, R206.reuse, RZ ;  /* 0x000000cecdcd2224 */ /* 0x088fe200078e02ff */
[----:B------:R-:W-:Y:S01]  /*2000*/  @!UP1 UIADD3 UR10, UPT, UPT, UR4, 0x8010, URZ ;  /* 0x00008010040a9890 */ /* 0x000fe2000fffe0ff */
[----:B------:R-:W-:-:S04]  /*2010*/  IMAD R206, R141, R206, RZ ;  /* 0x000000ce8dce7224 */ /* 0x000fc800078e02ff */
[----:B-1----:R-:W1:Y:S01]  /*2020*/  LDS.128 R124, [UR5] ;  /* 0x00000005ff7c7984 */ /* 0x002e620008000c00 */
[----:B------:R-:W-:Y:S02]  /*2030*/  UIADD3 UR5, UPT, UPT, UR4, 0x8060, URZ ;  /* 0x0000806004057890 */ /* 0x000fe4000fffe0ff */
[----:B------:R-:W-:Y:S01]  /*2040*/  @!UP1 UIADD3 UR5, UPT, UPT, UR4, 0x8020, URZ ;  /* 0x0000802004059890 */ /* 0x000fe2000fffe0ff */
[----:B------:R-:W2:Y:S01]  /*2050*/  LDS.128 R128, [UR10] ;  /* 0x0000000aff807984 */ /* 0x000ea20008000c00 */
        /* <DEDUP_REMOVED lines=15> */
[----:B------:R-:W-:Y:S02]  /*2150*/  LEA.HI R206, R125, R206, RZ, 0x3 ;  /* 0x000000ce7dce7211 */ /* 0x000fe400078f18ff */
[----:B---3--:R-:W-:Y:S01]  /*2160*/  FADD.FTZ R207, R207, R132 ;  /* 0x00000084cfcf7221 */ /* 0x008fe20000010000 */
[----:B------:R-:W-:Y:S01]  /*2170*/  FADD.FTZ R124, R124, R133 ;  /* 0x000000857c7c7221 */ /* 0x000fe20000010000 */
[----:B------:R-:W-:-:S02]  /*2180*/  MOV R131, RZ ;  /* 0x000000ff00837202 */ /* 0x000fc40000000f00 */
[----:B------:R-:W-:Y:S01]  /*2190*/  FADD.FTZ R207, R134, R207 ;  /* 0x000000cf86cf7221 */ /* 0x000fe20000010000 */
[----:B------:R-:W-:Y:S01]  /*21a0*/  FADD.FTZ R124, R135, R124 ;  /* 0x0000007c877c7221 */ /* 0x000fe20000010000 */
[-C--:B------:R-:W-:Y:S02]  /*21b0*/  @P2 LEA.HI.SX32 R131, R126, R201.reuse, 0x1d ;  /* 0x000000c97e832211 */ /* 0x080fe400078feaff */
[----:B----4-:R-:W-:Y:S01]  /*21c0*/  FADD.FTZ R207, R207, R136 ;  /* 0x00000088cfcf7221 */ /* 0x010fe20000010000 */
        /* <DEDUP_REMOVED lines=23> */
.L_x_3201:
        /* <DEDUP_REMOVED lines=9> */
.L_x_3202:
        /* <DEDUP_REMOVED lines=9> */
.L_x_3203:
        /* <DEDUP_REMOVED lines=9> */
.L_x_3204:
        /* <DEDUP_REMOVED lines=9> */
.L_x_3205:
        /* <DEDUP_REMOVED lines=9> */
.L_x_3206:
        /* <DEDUP_REMOVED lines=9> */
.L_x_3207:
        /* <DEDUP_REMOVED lines=10> */
.L_x_3200:
[----:B------:R-:W1:Y:S01]  /*2740*/  @P2 LDC R122, c[0x0][0x40c] ;  /* 0x00010300ff7a2b82 */ /* 0x000e620000000800 */
[-CC-:B------:R-:W-:Y:S01]  /*2750*/  FFMA.FTZ R120, R154, R128.reuse, R129.reuse ;  /* 0x000000809a787223 */ /* 0x180fe20000010081 */
[-CC-:B------:R-:W-:Y:S01]  /*2760*/  FFMA.FTZ R121, R3, R128.reuse, R129.reuse ;  /* 0x0000008003797223 */ /* 0x180fe20000010081 */
[----:B------:R-:W-:Y:S01]  /*2770*/  ISETP.GT.AND P1, PT, R203, RZ, PT ;  /* 0x000000ffcb00720c */ /* 0x000fe20003f24270 */
[-C--:B------:R-:W-:Y:S01]  /*2780*/  FFMA.FTZ R127, R145, R128.reuse, R129 ;  /* 0x00000080917f7223 */ /* 0x080fe20000010081 */
[----:B------:R-:W-:Y:S01]  /*2790*/  FADD.FTZ R123, R149, -R120 ;  /* 0x80000078957b7221 */ /* 0x000fe20000010000 */
[----:B------:R-:W-:Y:S01]  /*27a0*/  FADD.FTZ R121, R146, -R121 ;  /* 0x8000007992797221 */ /* 0x000fe20000010000 */
[-C--:B------:R-:W-:Y:S01]  /*27b0*/  FFMA.FTZ R126, R158, R128.reuse, R129 ;  /* 0x000000809e7e7223 */ /* 0x080fe20000010081 */
[----:B------:R-:W2:Y:S01]  /*27c0*/  @P2 LDC R125, c[0x0][0x40c] ;  /* 0x00010300ff7d2b82 */ /* 0x000ea20000000800 */
        /* <DEDUP_REMOVED lines=8> */
[----:B------:R-:W3:Y:S01]  /*2850*/  @P2 LDC R139, c[0x0][0x40c] ;  /* 0x00010300ff8b2b82 */ /* 0x000ee20000000800 */
[----:B------:R-:W-:-:S02]  /*2860*/  FADD.FTZ R135, R152, -R135 ;  /* 0x8000008798877221 */ /* 0x000fc40000010000 */
[----:B------:R-:W-:Y:S02]  /*2870*/  FSEL R138, R127, RZ, P1 ;  /* 0x000000ff7f8a7208 */ /* 0x000fe40000800000 */
[----:B------:R-:W-:Y:S01]  /*2880*/  FMUL.FTZ R135, R204, R135 ;  /* 0x00000087cc877220 */ /* 0x000fe20000410000 */
[----:B-1----:R-:W-:Y:S02]  /*2890*/  @P2 FMUL.FTZ R121, R137, R122 ;  /* 0x0000007a89792220 */ /* 0x002fe40000410000 */
[----:B------:R-:W1:Y:S02]  /*28a0*/  @P2 LDC R207, c[0x0][0x40c] ;  /* 0x00010300ffcf2b82 */ /* 0x000e640000000800 */
[----:B------:R-:W-:Y:S02]  /*28b0*/  FSEL R135, R135, RZ, P1 ;  /* 0x000000ff87877208 */ /* 0x000fe40000800000 */
[----:B------:R-:W-:Y:S01]  /*28c0*/  @P2 F2FP.BF16.F32.PACK_AB R124, RZ, R121 ;  /* 0x00000079ff7c223e */ /* 0x000fe200000010ff */
[----:B------:R-:W-:Y:S01]  /*28d0*/  FFMA.FTZ R121, R143, R128, R129 ;  /* 0x000000808f797223 */ /* 0x000fe20000010081 */
[----:B--2---:R-:W-:-:S02]  /*28e0*/  @P2 FMUL.FTZ R120, R134, R125 ;  /* 0x0000007d86782220 */ /* 0x004fc40000410000 */
[----:B------:R-:W2:Y:S01]  /*28f0*/  @P2 LDC R122, c[0x0][0x40c] ;  /* 0x00010300ff7a2b82 */ /* 0x000ea20000000800 */
[----:B------:R-:W-:Y:S02]  /*2900*/  FADD.FTZ R121, R148, -R121 ;  /* 0x8000007994797221 */ /* 0x000fe40000010000 */
[----:B------:R-:W-:Y:S02]  /*2910*/  @P2 F2FP.BF16.F32.PACK_AB R123, RZ, R120 ;  /* 0x00000078ff7b223e */ /* 0x000fe400000010ff */
[----:B------:R-:W-:Y:S01]  /*2920*/  FMUL.FTZ R121, R204, R121 ;  /* 0x00000079cc797220 */ /* 0x000fe20000410000 */
[----:B------:R-:W-:Y:S02]  /*2930*/  FFMA.FTZ R120, R156, R128, R129 ;  /* 0x000000809c787223 */ /* 0x000fe40000010081 */
[----:B------:R-:W4:Y:S01]  /*2940*/  @P2 LDC R130, c[0x0][0x40c] ;  /* 0x00010300ff822b82 */ /* 0x000f220000000800 */
[----:B------:R-:W-:Y:S01]  /*2950*/  @P2 PRMT R116, R123, 0x7610, R116 ;  /* 0x000076107b742816 */ /* 0x000fe20000000074 */
[----:B------:R-:W-:Y:S01]  /*2960*/  FADD.FTZ R125, R151, -R120 ;  /* 0x80000078977d7221 */ /* 0x000fe20000010000 */
[----:B------:R-:W-:Y:S01]  /*2970*/  FSEL R136, R121, RZ, P1 ;  /* 0x000000ff79887208 */ /* 0x000fe20000800000 */
[----:B------:R-:W-:Y:S01]  /*2980*/  FADD.FTZ R121, R153, -R126 ;  /* 0x8000007e99797221 */ /* 0x000fe20000010000 */
[----:B------:R-:W-:Y:S01]  /*2990*/  @P2 PRMT R116, R116, 0x5410, R124 ;  /* 0x0000541074742816 */ /* 0x000fe2000000007c */
[----:B------:R-:W-:-:S02]  /*29a0*/  FMUL.FTZ R125, R204, R125 ;  /* 0x0000007dcc7d7220 */ /* 0x000fc40000410000 */
[----:B------:R-:W5:Y:S01]  /*29b0*/  @P2 LDC R132, c[0x0][0x40c] ;  /* 0x00010300ff842b82 */ /* 0x000f620000000800 */
[----:B------:R-:W-:Y:S01]  /*29c0*/  FMUL.FTZ R121, R204, R121 ;  /* 0x00000079cc797220 */ /* 0x000fe20000410000 */
[----:B---3--:R-:W-:Y:S01]  /*29d0*/  @P2 FMUL.FTZ R120, R136, R139 ;  /* 0x0000008b88782220 */ /* 0x008fe20000410000 */
[----:B------:R-:W-:-:S03]  /*29e0*/  FSEL R139, R125, RZ, P1 ;  /* 0x000000ff7d8b7208 */ /* 0x000fc60000800000 */
[----:B------:R-:W-:Y:S01]  /*29f0*/  FSEL R205, R121, RZ, P1 ;  /* 0x000000ff79cd7208 */ /* 0x000fe20000800000 */
[----:B-1----:R-:W-:Y:S01]  /*2a00*/  @P2 FMUL.FTZ R121, R138, R207 ;  /* 0x000000cf8a792220 */ /* 0x002fe20000410000 */
[----:B------:R-:W-:Y:S01]  /*2a10*/  @P2 F2FP.BF16.F32.PACK_AB R125, RZ, R120 ;  /* 0x00000078ff7d223e */ /* 0x000fe200000010ff */
[----:B--2---:R-:W-:-:S03]  /*2a20*/  @P2 FMUL.FTZ R120, R139, R122 ;  /* 0x0000007a8b782220 */ /* 0x004fc60000410000 */
[----:B------:R-:W-:Y:S01]  /*2a30*/  @P2 F2FP.BF16.F32.PACK_AB R127, RZ, R121 ;  /* 0x00000079ff7f223e */ /* 0x000fe200000010ff */
[----:B------:R-:W-:Y:S01]  /*2a40*/  FADD.FTZ R121, R155, -R206 ;  /* 0x800000ce9b797221 */ /* 0x000fe20000010000 */
[----:B------:R-:W-:Y:S02]  /*2a50*/  @P2 F2FP.BF16.F32.PACK_AB R126, RZ, R120 ;  /* 0x00000078ff7e223e */ /* 0x000fe400000010ff */
[----:B------:R-:W-:Y:S01]  /*2a60*/  F2FP.BF16.F32.PACK_AB R120, R137, R134 ;  /* 0x000000868978723e */ /* 0x000fe200000010ff */
[----:B----4-:R-:W-:Y:S01]  /*2a70*/  @P2 FMUL.FTZ R122, R205, R130 ;  /* 0x00000082cd7a2220 */ /* 0x010fe20000410000 */
[----:B------:R-:W-:Y:S01]  /*2a80*/  FMUL.FTZ R134, R204, R121 ;  /* 0x00000079cc867220 */ /* 0x000fe20000410000 */
[----:B------:R-:W-:Y:S02]  /*2a90*/  @P2 PRMT R117, R125, 0x7610, R117 ;  /* 0x000076107d752816 */ /* 0x000fe40000000075 */
[----:B------:R-:W-:Y:S02]  /*2aa0*/  @P2 PRMT R118, R127, 0x7610, R118 ;  /* 0x000076107f762816 */ /* 0x000fe40000000076 */
[----:B------:R-:W-:Y:S01]  /*2ab0*/  @P2 F2FP.BF16.F32.PACK_AB R130, RZ, R122 ;  /* 0x0000007aff82223e */ /* 0x000fe200000010ff */
[----:B-----5:R-:W-:Y:S01]  /*2ac0*/  @P2 FMUL.FTZ R132, R135, R132 ;  /* 0x0000008487842220 */ /* 0x020fe20000410000 */
        /* <DEDUP_REMOVED lines=13> */
.L_x_3199:
[----:B------:R-:W-:Y:S01]  /*2ba0*/  UMOV UR4, UR8 ;  /* 0x0000000800047c82 */ /* 0x000fe20008000000 */
[----:B------:R-:W-:Y:S01]  /*2bb0*/  UMOV UR5, UR9 ;  /* 0x0000000900057c82 */ /* 0x000fe20008000000 */
[----:B------:R-:W-:-:S04]  /*2bc0*/  UISETP.NE.U32.AND UP0, UPT, UR4, URZ, UPT ;  /* 0x000000ff0400728c */ /* 0x000fc8000bf05070 */
[----:B------:R-:W-:-:S09]  /*2bd0*/  UISETP.NE.AND.EX UP0, UPT, UR5, URZ, UPT, UP0 ;  /* 0x000000ff0500728c */ /* 0x000fd2000bf05300 */
[----:B------:R-:W-:Y:S05]  /*2be0*/  BRA.U UP0, `(.L_x_3209) ;  /* 0x0000000500147547 */ /* 0x000fea000b800000 */
[----:B------:R-:W-:Y:S01]  /*2bf0*/  ISETP.GT.AND P1, PT, R203, RZ, PT ;  /* 0x000000ffcb00720c */ /* 0x000fe20003f24270 */
[----:B------:R-:W1:Y:S01]  /*2c00*/  @P2 LDC R126, c[0x0][0x40c] ;  /* 0x00010300ff7e2b82 */ /* 0x000e620000000800 */
[----:B------:R-:W-:Y:S02]  /*2c10*/  SHF.L.U32 R127, R124, 0x10, RZ ;  /* 0x000000107c7f7819 */ /* 0x000fe400000006ff */
[----:B------:R-:W-:Y:S02]  /*2c20*/  SHF.L.U32 R125, R16, 0x10, RZ ;  /* 0x00000010107d7819 */ /* 0x000fe400000006ff */
[----:B------:R-:W-:Y:S02]  /*2c30*/  SHF.L.U32 R139, R18, 0x10, RZ ;  /* 0x00000010128b7819 */ /* 0x000fe400000006ff */
[----:B------:R-:W-:Y:S01]  /*2c40*/  SHF.L.U32 R207, R19, 0x10, RZ ;  /* 0x0000001013cf7819 */ /* 0x000fe200000006ff */
[----:B------:R-:W2:Y:S04]  /*2c50*/  @P2 LDC R136, c[0x0][0x40c] ;  /* 0x00010300ff882b82 */ /* 0x000ea80000000800 */
        /* <DEDUP_REMOVED lines=9> */
[----:B------:R-:W3:Y:S01]  /*2cf0*/  @P2 LDC R132, c[0x0][0x40c] ;  /* 0x00010300ff842b82 */ /* 0x000ee20000000800 */
        /* <DEDUP_REMOVED lines=15> */
[----:B------:R-:W4:Y:S01]  /*2df0*/  @P2 LDC R134, c[0x0][0x40c] ;  /* 0x00010300ff862b82 */ /* 0x000f220000000800 */
[----:B------:R-:W-:Y:S01]  /*2e00*/  SHF.L.U32 R205, R124, 0x10, RZ ;  /* 0x000000107ccd7819 */ /* 0x000fe200000006ff */
[----:B------:R-:W-:Y:S01]  /*2e10*/  @P1 FADD.FTZ R124, R152, -R211 ;  /* 0x800000d3987c1221 */ /* 0x000fe20000010000 */
[----:B------:R-:W-:Y:S01]  /*2e20*/  @P1 FADD.FTZ R130, R153, -R130 ;  /* 0x8000008299821221 */ /* 0x000fe20000010000 */
[----:B--2---:R-:W-:Y:S01]  /*2e30*/  @P2 FMUL.FTZ R139, R139, R136 ;  /* 0x000000888b8b2220 */ /* 0x004fe20000410000 */
[----:B------:R-:W-:Y:S01]  /*2e40*/  @P2 PRMT R116, R125, 0x7610, R116 ;  /* 0x000076107d742816 */ /* 0x000fe20000000074 */
[C---:B------:R-:W-:Y:S01]  /*2e50*/  @P1 FFMA.FTZ R207, R204.reuse, R124, R207 ;  /* 0x0000007ccccf1223 */ /* 0x040fe200000100cf */
[----:B------:R-:W-:Y:S01]  /*2e60*/  @P1 FFMA.FTZ R205, R204, R130, R205 ;  /* 0x00000082cccd1223 */ /* 0x000fe200000100cd */
[----:B------:R-:W2:Y:S01]  /*2e70*/  @P2 LDC R138, c[0x0][0x40c] ;  /* 0x00010300ff8a2b82 */ /* 0x000ea20000000800 */
[----:B---3--:R-:W-:Y:S01]  /*2e80*/  @P2 FMUL.FTZ R127, R127, R132 ;  /* 0x000000847f7f2220 */ /* 0x008fe20000410000 */
[----:B------:R-:W-:-:S04]  /*2e90*/  @P2 F2FP.BF16.F32.PACK_AB R139, RZ, R139 ;  /* 0x0000008bff8b223e */ /* 0x000fc800000010ff */
[----:B------:R-:W-:Y:S02]  /*2ea0*/  @P2 F2FP.BF16.F32.PACK_AB R127, RZ, R127 ;  /* 0x0000007fff7f223e */ /* 0x000fe400000010ff */
[----:B------:R-:W3:Y:S01]  /*2eb0*/  @P2 LDC R206, c[0x0][0x40c] ;  /* 0x00010300ffce2b82 */ /* 0x000ee20000000800 */
[----:B-1----:R-:W-:Y:S01]  /*2ec0*/  @P2 FMUL.FTZ R135, R135, R126 ;  /* 0x0000007e87872220 */ /* 0x002fe20000410000 */
[----:B------:R-:W-:Y:S02]  /*2ed0*/  @P2 PRMT R118, R139, 0x7610, R118 ;  /* 0x000076108b762816 */ /* 0x000fe40000000076 */
[----:B------:R-:W-:Y:S02]  /*2ee0*/  @P2 PRMT R116, R116, 0x5410, R127 ;  /* 0x0000541074742816 */ /* 0x000fe4000000007f */
[----:B------:R-:W-:Y:S01]  /*2ef0*/  @P2 F2FP.BF16.F32.PACK_AB R135, RZ, R135 ;  /* 0x00000087ff87223e */ /* 0x000fe200000010ff */
[----:B----4-:R-:W-:-:S03]  /*2f00*/  @P2 FMUL.FTZ R137, R137, R134 ;  /* 0x0000008689892220 */ /* 0x010fc60000410000 */
[----:B------:R-:W-:Y:S02]  /*2f10*/  @P2 PRMT R117, R135, 0x7610, R117 ;  /* 0x0000761087752816 */ /* 0x000fe40000000075 */
[----:B------:R-:W-:Y:S01]  /*2f20*/  @P2 F2FP.BF16.F32.PACK_AB R137, RZ, R137 ;  /* 0x00000089ff89223e */ /* 0x000fe200000010ff */
[----:B--2---:R-:W-:-:S03]  /*2f30*/  @P2 FMUL.FTZ R205, R205, R138 ;  /* 0x0000008acdcd2220 */ /* 0x004fc60000410000 */
[----:B------:R-:W-:Y:S02]  /*2f40*/  @P2 PRMT R117, R117, 0x5410, R137 ;  /* 0x0000541075752816 */ /* 0x000fe40000000089 */
[----:B------:R-:W-:Y:S01]  /*2f50*/  @P2 F2FP.BF16.F32.PACK_AB R205, RZ, R205 ;  /* 0x000000cdffcd223e */ /* 0x000fe200000010ff */
[----:B---3--:R-:W-:-:S03]  /*2f60*/  @P2 FMUL.FTZ R207, R207, R206 ;  /* 0x000000cecfcf2220 */ /* 0x008fc60000410000 */
        /* <DEDUP_REMOVED lines=13> */
.L_x_3209:
[----:B------:R-:W-:Y:S01]  /*3040*/  ISETP.GT.AND P3, PT, R203, RZ, PT ;  /* 0x000000ffcb00720c */ /* 0x000fe20003f64270 */
[-C--:B------:R-:W-:Y:S01]  /*3050*/  @P1 FFMA.FTZ R123, R3, R128.reuse, R129 ;  /* 0x00000080037b1223 */ /* 0x080fe20000010081 */
[----:B------:R-:W-:Y:S01]  /*3060*/  SHF.L.U32 R122, R124, 0x10, RZ ;  /* 0x000000107c7a7819 */ /* 0x000fe200000006ff */
[----:B------:R-:W1:Y:S01]  /*3070*/  @P2 LDC R126, c[0x0][0x40c] ;  /* 0x00010300ff7e2b82 */ /* 0x000e620000000800 */
[----:B------:R-:W-:Y:S01]  /*3080*/  SHF.L.U32 R121, R16, 0x10, RZ ;  /* 0x0000001010797819 */ /* 0x000fe200000006ff */
[----:B------:R-:W-:Y:S01]  /*3090*/  @P1 FADD.FTZ R123, R146, -R123 ;  /* 0x8000007b927b1221 */ /* 0x000fe20000010000 */
[----:B------:R-:W-:Y:S02]  /*30a0*/  SHF.L.U32 R127, R17, 0x10, RZ ;  /* 0x00000010117f7819 */ /* 0x000fe400000006ff */
[----:B------:R-:W-:Y:S01]  /*30b0*/  SHF.L.U32 R135, R18, 0x10, RZ ;  /* 0x0000001012877819 */ /* 0x000fe200000006ff */
[----:B------:R-:W-:Y:S01]  /*30c0*/  @P1 FFMA.FTZ R121, R204, R123, R121 ;  /* 0x0000007bcc791223 */ /* 0x000fe20000010079 */
[----:B------:R-:W-:Y:S01]  /*30d0*/  PRMT R123, R18, 0x7632, R123 ;  /* 0x00007632127b7816 */ /* 0x000fe2000000007b */
[----:B------:R-:W2:Y:S02]  /*30e0*/  @P2 LDC R124, c[0x0][0x40c] ;  /* 0x00010300ff7c2b82 */ /* 0x000ea40000000800 */
[-CC-:B------:R-:W-:Y:S01]  /*30f0*/  @P3 FFMA.FTZ R120, R154, R128.reuse, R129.reuse ;  /* 0x000000809a783223 */ /* 0x180fe20000010081 */
[----:B------:R-:W-:Y:S01]  /*3100*/  SHF.L.U32 R136, R123, 0x10, RZ ;  /* 0x000000107b887819 */ /* 0x000fe200000006ff */
[-CC-:B------:R-:W-:Y:S01]  /*3110*/  @P3 FFMA.FTZ R123, R143, R128.reuse, R129.reuse ;  /* 0x000000808f7b3223 */ /* 0x180fe20000010081 */
[-CC-:B------:R-:W-:Y:S01]  /*3120*/  @P3 FFMA.FTZ R139, R145, R128.reuse, R129.reuse ;  /* 0x00000080918b3223 */ /* 0x180fe20000010081 */
[--C-:B------:R-:W-:Y:S01]  /*3130*/  @P3 FADD.FTZ R125, R149, -R120.reuse ;  /* 0x80000078957d3221 */ /* 0x100fe20000010000 */
[----:B------:R-:W-:Y:S01]  /*3140*/  PRMT R120, R17, 0x7632, R120 ;  /* 0x0000763211787816 */ /* 0x000fe20000000078 */
[----:B------:R-:W3:Y:S01]  /*3150*/  @P2 LDC R132, c[0x0][0x40c] ;  /* 0x00010300ff842b82 */ /* 0x000ee20000000800 */
[-CC-:B------:R-:W-:Y:S01]  /*3160*/  @P3 FFMA.FTZ R134, R158, R128.reuse, R129.reuse ;  /* 0x000000809e863223 */ /* 0x180fe20000010081 */
[----:B------:R-:W-:Y:S01]  /*3170*/  @P3 FFMA.FTZ R122, R204, R125, R122 ;  /* 0x0000007dcc7a3223 */ /* 0x000fe2000001007a */
[----:B------:R-:W-:Y:S01]  /*3180*/  SHF.L.U32 R130, R120, 0x10, RZ ;  /* 0x0000001078827819 */ /* 0x000fe200000006ff */
[-C--:B------:R-:W-:Y:S01]  /*3190*/  @P3 FFMA.FTZ R120, R156, R128.reuse, R129 ;  /* 0x000000809c783223 */ /* 0x080fe20000010081 */
[----:B------:R-:W-:Y:S01]  /*31a0*/  @P3 FADD.FTZ R123, R148, -R123 ;  /* 0x8000007b947b3221 */ /* 0x000fe20000010000 */
[----:B------:R-:W-:-:S02]  /*31b0*/  @P3 FFMA.FTZ R206, R160, R128, R129 ;  /* 0x00000080a0ce3223 */ /* 0x000fc40000010081 */
[----:B------:R-:W4:Y:S01]  /*31c0*/  @P2 LDC R125, c[0x0][0x40c] ;  /* 0x00010300ff7d2b82 */ /* 0x000f220000000800 */
[----:B------:R-:W-:Y:S01]  /*31d0*/  @P3 FADD.FTZ R137, R151, -R120 ;  /* 0x8000007897893221 */ /* 0x000fe20000010000 */
[----:B------:R-:W-:Y:S01]  /*31e0*/  @P3 FADD.FTZ R120, R150, -R139 ;  /* 0x8000008b96783221 */ /* 0x000fe20000010000 */
[----:B------:R-:W-:Y:S01]  /*31f0*/  @P3 FADD.FTZ R139, R153, -R134 ;  /* 0x80000086998b3221 */ /* 0x000fe20000010000 */
[C---:B------:R-:W-:Y:S01]  /*3200*/  @P3 FFMA.FTZ R127, R204.reuse, R123, R127 ;  /* 0x0000007bcc7f3223 */ /* 0x040fe2000001007f */
[----:B------:R-:W-:Y:S01]  /*3210*/  @P3 FFMA.FTZ R123, R147, R128, R129 ;  /* 0x00000080937b3223 */ /* 0x000fe20000010081 */
[C---:B------:R-:W-:Y:S01]  /*3220*/  @P3 FFMA.FTZ R135, R204.reuse, R120, R135 ;  /* 0x00000078cc873223 */ /* 0x040fe20000010087 */
[----:B------:R-:W-:Y:S01]  /*3230*/  @P3 FFMA.FTZ R136, R204, R139, R136 ;  /* 0x0000008bcc883223 */ /* 0x000fe20000010088 */
[----:B------:R-:W5:Y:S01]  /*3240*/  @P2 LDC R138, c[0x0][0x40c] ;  /* 0x00010300ff8a2b82 */ /* 0x000f620000000800 */
[C---:B------:R-:W-:Y:S01]  /*3250*/  PRMT R120, R19.reuse, 0x7632, R120 ;  /* 0x0000763213787816 */ /* 0x040fe20000000078 */
[----:B------:R-:W-:Y:S01]  /*3260*/  @P3 FADD.FTZ R134, R152, -R123 ;  /* 0x8000007b98863221 */ /* 0x000fe20000010000 */
[----:B------:R-:W-:Y:S01]  /*3270*/  SHF.L.U32 R139, R19, 0x10, RZ ;  /* 0x00000010138b7819 */ /* 0x000fe200000006ff */
[----:B------:R-:W-:Y:S01]  /*3280*/  @P3 FADD.FTZ R206, R155, -R206 ;  /* 0x800000ce9bce3221 */ /* 0x000fe20000010000 */
[----:B------:R-:W-:Y:S01]  /*3290*/  SHF.L.U32 R205, R120, 0x10, RZ ;  /* 0x0000001078cd7819 */ /* 0x000fe200000006ff */
[----:B--2---:R-:W-:Y:S01]  /*32a0*/  @P2 FMUL.FTZ R120, R121, R124 ;  /* 0x0000007c79782220 */ /* 0x004fe20000410000 */
[C---:B------:R-:W-:Y:S01]  /*32b0*/  @P3 FFMA.FTZ R130, R204.reuse, R137, R130 ;  /* 0x00000089cc823223 */ /* 0x040fe20000010082 */
[----:B------:R-:W2:Y:S01]  /*32c0*/  @P2 LDC R207, c[0x0][0x40c] ;  /* 0x00010300ffcf2b82 */ /* 0x000ea20000000800 */
[C---:B------:R-:W-:Y:S01]  /*32d0*/  @P3 FFMA.FTZ R139, R204.reuse, R134, R139 ;  /* 0x00000086cc8b3223 */ /* 0x040fe2000001008b */
[----:B-1----:R-:W-:Y:S01]  /*32e0*/  @P2 FMUL.FTZ R126, R127, R126 ;  /* 0x0000007e7f7e2220 */ /* 0x002fe20000410000 */
[----:B------:R-:W-:Y:S01]  /*32f0*/  @P3 FFMA.FTZ R205, R204, R206, R205 ;  /* 0x000000cecccd3223 */ /* 0x000fe200000100cd */
[----:B------:R-:W-:-:S03]  /*3300*/  @P2 F2FP.BF16.F32.PACK_AB R124, RZ, R120 ;  /* 0x00000078ff7c223e */ /* 0x000fc600000010ff */
[----:B------:R-:W-:Y:S01]  /*3310*/  @P2 F2FP.BF16.F32.PACK_AB R126, RZ, R126 ;  /* 0x0000007eff7e223e */ /* 0x000fe200000010ff */
[----:B------:R-:W1:Y:S01]  /*3320*/  @P2 LDC R209, c[0x0][0x40c] ;  /* 0x00010300ffd12b82 */ /* 0x000e620000000800 */
[----:B----4-:R-:W-:Y:S01]  /*3330*/  @P2 FMUL.FTZ R123, R122, R125 ;  /* 0x0000007d7a7b2220 */ /* 0x010fe20000410000 */
[----:B------:R-:W-:Y:S02]  /*3340*/  @P2 PRMT R116, R124, 0x7610, R116 ;  /* 0x000076107c742816 */ /* 0x000fe40000000074 */
[----:B------:R-:W-:Y:S02]  /*3350*/  @P2 PRMT R117, R126, 0x7610, R117 ;  /* 0x000076107e752816 */ /* 0x000fe40000000075 */
[----:B------:R-:W-:Y:S01]  /*3360*/  @P2 F2FP.BF16.F32.PACK_AB R125, RZ, R123 ;  /* 0x0000007bff7d223e */ /* 0x000fe200000010ff */
[----:B---3--:R-:W-:Y:S01]  /*3370*/  @P2 FMUL.FTZ R123, R135, R132 ;  /* 0x00000084877b2220 */ /* 0x008fe20000410000 */
[----:B------:R-:W3:Y:S01]  /*3380*/  @P2 LDC R208, c[0x0][0x40c] ;  /* 0x00010300ffd02b82 */ /* 0x000ee20000000800 */
[----:B-----5:R-:W-:Y:S01]  /*3390*/  @P2 FMUL.FTZ R138, R139, R138 ;  /* 0x0000008a8b8a2220 */ /* 0x020fe20000410000 */
[----:B------:R-:W-:-:S02]  /*33a0*/  @P2 PRMT R116, R116, 0x5410, R125 ;  /* 0x0000541074742816 */ /* 0x000fc4000000007d */
[----:B------:R-:W-:Y:S02]  /*33b0*/  @P2 F2FP.BF16.F32.PACK_AB R134, RZ, R123 ;  /* 0x0000007bff86223e */ /* 0x000fe400000010ff */
[----:B------:R-:W-:Y:S01]  /*33c0*/  @P2 F2FP.BF16.F32.PACK_AB R138, RZ, R138 ;  /* 0x0000008aff8a223e */ /* 0x000fe200000010ff */
[----:B--2---:R-:W-:Y:S01]  /*33d0*/  @P2 FMUL.FTZ R120, R130, R207 ;  /* 0x000000cf82782220 */ /* 0x004fe20000410000 */
        /* <DEDUP_REMOVED lines=8> */
[C---:B------:R-:W-:Y:S01]  /*3460*/  F2FP.BF16.F32.PACK_AB R123, R205.reuse, R139 ;  /* 0x0000008bcd7b723e */ /* 0x040fe200000010ff */
[----:B---3--:R-:W-:Y:S01]  /*3470*/  @P2 FMUL.FTZ R206, R205, R208 ;  /* 0x000000d0cdce2220 */ /* 0x008fe20000410000 */
[----:B------:R-:W-:Y:S02]  /*3480*/  @P2 PRMT R117, R117, 0x5410, R132 ;  /* 0x0000541075752816 */ /* 0x000fe40000000084 */
[----:B------:R-:W-:Y:S02]  /*3490*/  @P2 PRMT R118, R118, 0x5410, R137 ;  /* 0x0000541076762816 */ /* 0x000fe40000000089 */
[----:B------:R-:W-:-:S04]  /*34a0*/  @P2 F2FP.BF16.F32.PACK_AB R206, RZ, R206 ;  /* 0x000000ceffce223e */ /* 0x000fc800000010ff */
[----:B------:R-:W-:-:S07]  /*34b0*/  @P2 PRMT R119, R119, 0x5410, R206 ;  /* 0x0000541077772816 */ /* 0x000fce00000000ce */
.L_x_3208:
        /* <DEDUP_REMOVED lines=9> */
[----:B------:R-:W-:Y:S05]  /*3550*/  @!P1 BRA `(.L_x_3211) ;  /* 0x0000000400289947 */ /* 0x000fea0003800000 */
[----:B------:R-:W-:Y:S01]  /*3560*/  ISETP.GT.AND P3, PT, R203, RZ, PT ;  /* 0x000000ffcb00720c */ /* 0x000fe20003f64270 */
[----:B------:R-:W2:Y:S01]  /*3570*/  @P2 LDC R130, c[0x0][0x40c] ;  /* 0x00010300ff822b82 */ /* 0x000ea20000000800 */
[C---:B-1----:R-:W-:Y:S02]  /*3580*/  PRMT R120, R12.reuse, 0x7632, R120 ;  /* 0x000076320c787816 */ /* 0x042fe40000000078 */
[----:B------:R-:W-:Y:S02]  /*3590*/  SHF.L.U32 R121, R12, 0x10, RZ ;  /* 0x000000100c797819 */ /* 0x000fe400000006ff */
[----:B------:R-:W-:Y:S02]  /*35a0*/  SHF.L.U32 R122, R120, 0x10, RZ ;  /* 0x00000010787a7819 */ /* 0x000fe400000006ff */
[----:B------:R-:W-:Y:S01]  /*35b0*/  PRMT R120, R13, 0x7632, R120 ;  /* 0x000076320d787816 */ /* 0x000fe20000000078 */
[----:B------:R-:W1:Y:S01]  /*35c0*/  @P2 LDC R132, c[0x0][0x40c] ;  /* 0x00010300ff842b82 */ /* 0x000e620000000800 */
        /* <DEDUP_REMOVED lines=8> */
[----:B------:R-:W3:Y:S01]  /*3650*/  @P2 LDC R136, c[0x0][0x40c] ;  /* 0x00010300ff882b82 */ /* 0x000ee20000000800 */
[----:B------:R-:W-:Y:S01]  /*3660*/  SHF.L.U32 R137, R120, 0x10, RZ ;  /* 0x0000001078897819 */ /* 0x000fe200000006ff */
[C---:B------:R-:W-:Y:S01]  /*3670*/  @P3 FFMA.FTZ R121, R204.reuse, R123, R121 ;  /* 0x0000007bcc793223 */ /* 0x040fe20000010079 */
[-CC-:B------:R-:W-:Y:S01]  /*3680*/  @P3 FFMA.FTZ R123, R159, R128.reuse, R129.reuse ;  /* 0x000000809f7b3223 */ /* 0x180fe20000010081 */
[----:B------:R-:W-:Y:S01]  /*3690*/  @P3 FFMA.FTZ R122, R204, R125, R122 ;  /* 0x0000007dcc7a3223 */ /* 0x000fe2000001007a */
[----:B------:R-:W-:Y:S01]  /*36a0*/  SHF.L.U32 R125, R13, 0x10, RZ ;  /* 0x000000100d7d7819 */ /* 0x000fe200000006ff */
[-C--:B------:R-:W-:Y:S01]  /*36b0*/  @P3 FFMA.FTZ R120, R188, R128.reuse, R129 ;  /* 0x00000080bc783223 */ /* 0x080fe20000010081 */
[----:B------:R-:W-:Y:S01]  /*36c0*/  @P3 FADD.FTZ R123, R164, -R123 ;  /* 0x8000007ba47b3221 */ /* 0x000fe20000010000 */
[----:B------:R-:W4:Y:S01]  /*36d0*/  @P2 LDC R134, c[0x0][0x40c] ;  /* 0x00010300ff862b82 */ /* 0x000f220000000800 */
[-C--:B------:R-:W-:Y:S01]  /*36e0*/  @P3 FFMA.FTZ R124, R186, R128.reuse, R129 ;  /* 0x00000080ba7c3223 */ /* 0x080fe20000010081 */
[----:B------:R-:W-:Y:S01]  /*36f0*/  SHF.L.U32 R139, R15, 0x10, RZ ;  /* 0x000000100f8b7819 */ /* 0x000fe200000006ff */
[----:B------:R-:W-:Y:S01]  /*3700*/  @P3 FFMA.FTZ R125, R204, R123, R125 ;  /* 0x0000007bcc7d3223 */ /* 0x000fe2000001007d */
[----:B------:R-:W-:Y:S01]  /*3710*/  @P3 FFMA.FTZ R123, R161, R128, R129 ;  /* 0x00000080a17b3223 */ /* 0x000fe20000010081 */
[----:B------:R-:W-:Y:S01]  /*3720*/  @P3 FADD.FTZ R124, R183, -R124 ;  /* 0x8000007cb77c3221 */ /* 0x000fe20000010000 */
[----:B------:R-:W-:-:S02]  /*3730*/  @P3 FADD.FTZ R126, R168, -R205 ;  /* 0x800000cda87e3221 */ /* 0x000fc40000010000 */
[----:B------:R-:W5:Y:S01]  /*3740*/  @P2 LDC R207, c[0x0][0x40c] ;  /* 0x00010300ffcf2b82 */ /* 0x000f620000000800 */
[----:B------:R-:W-:Y:S01]  /*3750*/  @P3 FADD.FTZ R123, R166, -R123 ;  /* 0x8000007ba67b3221 */ /* 0x000fe20000010000 */
[----:B------:R-:W-:Y:S01]  /*3760*/  @P3 FFMA.FTZ R127, R204, R124, R127 ;  /* 0x0000007ccc7f3223 */ /* 0x000fe2000001007f */
[----:B------:R-:W-:Y:S01]  /*3770*/  @P3 FFMA.FTZ R124, R190, R128, R129 ;  /* 0x00000080be7c3223 */ /* 0x000fe20000010081 */
[C---:B------:R-:W-:Y:S01]  /*3780*/  @P3 FFMA.FTZ R139, R204.reuse, R126, R139 ;  /* 0x0000007ecc8b3223 */ /* 0x040fe2000001008b */
[----:B------:R-:W-:Y:S01]  /*3790*/  @P3 FFMA.FTZ R135, R204, R123, R135 ;  /* 0x0000007bcc873223 */ /* 0x000fe20000010087 */
[----:B------:R-:W-:Y:S01]  /*37a0*/  PRMT R123, R15, 0x7632, R123 ;  /* 0x000076320f7b7816 */ /* 0x000fe2000000007b */
[----:B------:R-:W-:Y:S01]  /*37b0*/  @P3 FADD.FTZ R205, R187, -R124 ;  /* 0x8000007cbbcd3221 */ /* 0x000fe20000010000 */
[----:B------:R-:W0:Y:S02]  /*37c0*/  @P2 LDC R206, c[0x0][0x40c] ;  /* 0x00010300ffce2b82 */ /* 0x000e240000000800 */
[----:B------:R-:W-:Y:S01]  /*37d0*/  SHF.L.U32 R138, R123, 0x10, RZ ;  /* 0x000000107b8a7819 */ /* 0x000fe200000006ff */
[----:B------:R-:W-:Y:S01]  /*37e0*/  @P3 FADD.FTZ R123, R185, -R120 ;  /* 0x80000078b97b3221 */ /* 0x000fe20000010000 */
[----:B--2---:R-:W-:-:S03]  /*37f0*/  @P2 FMUL.FTZ R120, R121, R130 ;  /* 0x0000008279782220 */ /* 0x004fc60000410000 */
[C---:B------:R-:W-:Y:S01]  /*3800*/  @P3 FFMA.FTZ R137, R204.reuse, R123, R137 ;  /* 0x0000007bcc893223 */ /* 0x040fe20000010089 */
[----:B------:R-:W2:Y:S01]  /*3810*/  @P2 LDC R208, c[0x0][0x40c] ;  /* 0x00010300ffd02b82 */ /* 0x000ea20000000800 */
[----:B------:R-:W-:Y:S01]  /*3820*/  @P2 F2FP.BF16.F32.PACK_AB R123, RZ, R120 ;  /* 0x00000078ff7b223e */ /* 0x000fe200000010ff */
[----:B-1----:R-:W-:Y:S01]  /*3830*/  @P2 FMUL.FTZ R120, R125, R132 ;  /* 0x000000847d782220 */ /* 0x002fe20000410000 */
[----:B---3--:R-:W-:Y:S01]  /*3840*/  @P2 FMUL.FTZ R132, R135, R136 ;  /* 0x0000008887842220 */ /* 0x008fe20000410000 */
[----:B----4-:R-:W-:Y:S01]  /*3850*/  @P2 FMUL.FTZ R130, R127, R134 ;  /* 0x000000867f822220 */ /* 0x010fe20000410000 */
[----:B------:R-:W-:Y:S01]  /*3860*/  @P3 FFMA.FTZ R138, R204, R205, R138 ;  /* 0x000000cdcc8a3223 */ /* 0x000fe2000001008a */
[----:B------:R-:W-:Y:S01]  /*3870*/  @P2 PRMT R116, R123, 0x7610, R116 ;  /* 0x000076107b742816 */ /* 0x000fe20000000074 */
[----:B-----5:R-:W-:Y:S01]  /*3880*/  @P2 FMUL.FTZ R124, R122, R207 ;  /* 0x000000cf7a7c2220 */ /* 0x020fe20000410000 */
[----:B------:R-:W-:Y:S02]  /*3890*/  @P2 F2FP.BF16.F32.PACK_AB R126, RZ, R120 ;  /* 0x00000078ff7e223e */ /* 0x000fe400000010ff */
[----:B------:R-:W-:-:S02]  /*38a0*/  @P2 F2FP.BF16.F32.PACK_AB R132, RZ, R132 ;  /* 0x00000084ff84223e */ /* 0x000fc400000010ff */
[----:B------:R-:W-:Y:S02]  /*38b0*/  @P2 F2FP.BF16.F32.PACK_AB R124, RZ, R124 ;  /* 0x0000007cff7c223e */ /* 0x000fe400000010ff */
[----:B------:R-:W-:Y:S01]  /*38c0*/  @P2 F2FP.BF16.F32.PACK_AB R130, RZ, R130 ;  /* 0x00000082ff82223e */ /* 0x000fe200000010ff */
[----:B0-----:R-:W-:Y:S01]  /*38d0*/  @P2 FMUL.FTZ R134, R137, R206 ;  /* 0x000000ce89862220 */ /* 0x001fe20000410000 */
[----:B------:R-:W-:Y:S02]  /*38e0*/  @P2 PRMT R117, R126, 0x7610, R117 ;  /* 0x000076107e752816 */ /* 0x000fe40000000075 */
[----:B------:R-:W-:Y:S02]  /*38f0*/  @P2 PRMT R118, R132, 0x7610, R118 ;  /* 0x0000761084762816 */ /* 0x000fe40000000076 */
[----:B------:R-:W-:Y:S02]  /*3900*/  @P2 F2FP.BF16.F32.PACK_AB R134, RZ, R134 ;  /* 0x00000086ff86223e */ /* 0x000fe400000010ff */
[----:B------:R-:W-:Y:S01]  /*3910*/  F2FP.BF16.F32.PACK_AB R120, R122, R121 ;  /* 0x000000797a78723e */ /* 0x000fe200000010ff */
[----:B--2---:R-:W-:Y:S01]  /*3920*/  @P2 FMUL.FTZ R136, R139, R208 ;  /* 0x000000d08b882220 */ /* 0x004fe20000410000 */
        /* <DEDUP_REMOVED lines=13> */
.L_x_3211:
[----:B------:R-:W-:Y:S01]  /*3a00*/  ISETP.GT.AND P3, PT, R203, RZ, PT ;  /* 0x000000ffcb00720c */ /* 0x000fe20003f64270 */
[----:B------:R-:W2:Y:S01]  /*3a10*/  @P2 LDC R130, c[0x0][0x40c] ;  /* 0x00010300ff822b82 */ /* 0x000ea20000000800 */
[C---:B-1----:R-:W-:Y:S02]  /*3a20*/  SHF.L.U32 R125, R12.reuse, 0x10, RZ ;  /* 0x000000100c7d7819 */ /* 0x042fe400000006ff */
        /* <DEDUP_REMOVED lines=17> */
[----:B--2---:R-:W-:Y:S01]  /*3b40*/  @P2 FMUL.FTZ R125, R125, R130 ;  /* 0x000000827d7d2220 */ /* 0x004fe20000410000 */
[----:B------:R-:W-:Y:S01]  /*3b50*/  PRMT R124, R13, 0x7632, R124 ;  /* 0x000076320d7c7816 */ /* 0x000fe2000000007c */
[-CC-:B------:R-:W-:Y:S01]  /*3b60*/  @P3 FFMA.FTZ R130, R186, R128.reuse, R129.reuse ;  /* 0x00000080ba823223 */ /* 0x180fe20000010081 */
[----:B------:R-:W-:Y:S01]  /*3b70*/  @P3 FFMA.FTZ R211, R163, R128, R129 ;  /* 0x00000080a3d33223 */ /* 0x000fe20000010081 */
[----:B------:R-:W-:Y:S01]  /*3b80*/  @P3 FADD.FTZ R209, R166, -R209 ;  /* 0x800000d1a6d13221 */ /* 0x000fe20000010000 */
[----:B------:R-:W2:Y:S01]  /*3b90*/  @P2 LDC R126, c[0x0][0x40c] ;  /* 0x00010300ff7e2b82 */ /* 0x000ea20000000800 */
        /* <DEDUP_REMOVED lines=11> */
[----:B-1----:R-:W-:Y:S01]  /*3c50*/  @P2 FMUL.FTZ R139, R139, R136 ;  /* 0x000000888b8b2220 */ /* 0x002fe20000410000 */
[----:B------:R-:W-:Y:S01]  /*3c60*/  @P2 PRMT R116, R125, 0x7610, R116 ;  /* 0x000076107d742816 */ /* 0x000fe20000000074 */
[C---:B------:R-:W-:Y:S01]  /*3c70*/  @P3 FFMA.FTZ R207, R204.reuse, R124, R207 ;  /* 0x0000007ccccf3223 */ /* 0x040fe200000100cf */
[----:B------:R-:W-:Y:S01]  /*3c80*/  @P3 FFMA.FTZ R205, R204, R130, R205 ;  /* 0x00000082cccd3223 */ /* 0x000fe200000100cd */
[----:B------:R-:W1:Y:S01]  /*3c90*/  @P2 LDC R138, c[0x0][0x40c] ;  /* 0x00010300ff8a2b82 */ /* 0x000e620000000800 */
[----:B---3--:R-:W-:Y:S01]  /*3ca0*/  @P2 FMUL.FTZ R127, R127, R134 ;  /* 0x000000867f7f2220 */ /* 0x008fe20000410000 */
[----:B------:R-:W-:-:S04]  /*3cb0*/  @P2 F2FP.BF16.F32.PACK_AB R139, RZ, R139 ;  /* 0x0000008bff8b223e */ /* 0x000fc800000010ff */
[----:B------:R-:W-:Y:S02]  /*3cc0*/  @P2 F2FP.BF16.F32.PACK_AB R127, RZ, R127 ;  /* 0x0000007fff7f223e */ /* 0x000fe400000010ff */
[----:B------:R-:W3:Y:S01]  /*3cd0*/  @P2 LDC R206, c[0x0][0x40c] ;  /* 0x00010300ffce2b82 */ /* 0x000ee20000000800 */
[----:B--2---:R-:W-:Y:S01]  /*3ce0*/  @P2 FMUL.FTZ R135, R135, R126 ;  /* 0x0000007e87872220 */ /* 0x004fe20000410000 */
[----:B------:R-:W-:Y:S02]  /*3cf0*/  @P2 PRMT R118, R139, 0x7610, R118 ;  /* 0x000076108b762816 */ /* 0x000fe40000000076 */
[----:B------:R-:W-:Y:S02]  /*3d00*/  @P2 PRMT R116, R116, 0x5410, R127 ;  /* 0x0000541074742816 */ /* 0x000fe4000000007f */
[----:B------:R-:W-:Y:S01]  /*3d10*/  @P2 F2FP.BF16.F32.PACK_AB R135, RZ, R135 ;  /* 0x00000087ff87223e */ /* 0x000fe200000010ff */
[----:B----4-:R-:W-:-:S03]  /*3d20*/  @P2 FMUL.FTZ R137, R137, R132 ;  /* 0x0000008489892220 */ /* 0x010fc60000410000 */
[----:B------:R-:W-:Y:S02]  /*3d30*/  @P2 PRMT R117, R135, 0x7610, R117 ;  /* 0x0000761087752816 */ /* 0x000fe40000000075 */
[----:B------:R-:W-:Y:S01]  /*3d40*/  @P2 F2FP.BF16.F32.PACK_AB R137, RZ, R137 ;  /* 0x00000089ff89223e */ /* 0x000fe200000010ff */
[----:B-1----:R-:W-:-:S03]  /*3d50*/  @P2 FMUL.FTZ R205, R205, R138 ;  /* 0x0000008acdcd2220 */ /* 0x002fc60000410000 */
        /* <DEDUP_REMOVED lines=16> */
.L_x_3210:
[----:B------:R-:W-:Y:S05]  /*3e60*/  @!P1 BRA `(.L_x_3213) ;  /* 0x0000000400189947 */ /* 0x000fea0003800000 */
[----:B-1----:R-:W1:Y:S01]  /*3e70*/  @P2 LDC R122, c[0x0][0x40c] ;  /* 0x00010300ff7a2b82 */ /* 0x002e620000000800 */
        /* <DEDUP_REMOVED lines=11> */
[----:B------:R-:W-:Y:S01]  /*3f30*/  FFMA.FTZ R139, R163, R128, R129 ;  /* 0x00000080a38b7223 */ /* 0x000fe20000010081 */
[----:B------:R-:W-:Y:S01]  /*3f40*/  FADD.FTZ R137, R185, -R126 ;  /* 0x8000007eb9897221 */ /* 0x000fe20000010000 */
[----:B------:R-:W-:-:S02]  /*3f50*/  FSEL R134, R120, RZ, P3 ;  /* 0x000000ff78867208 */ /* 0x000fc40001800000 */
[----:B------:R-:W-:Y:S01]  /*3f60*/  FSEL R135, R121, RZ, P3 ;  /* 0x000000ff79877208 */ /* 0x000fe20001800000 */
[----:B------:R-:W3:Y:S01]  /*3f70*/  @P2 LDC R125, c[0x0][0x40c] ;  /* 0x00010300ff7d2b82 */ /* 0x000ee20000000800 */
[----:B------:R-:W-:Y:S01]  /*3f80*/  FADD.FTZ R139, R168, -R139 ;  /* 0x8000008ba88b7221 */ /* 0x000fe20000010000 */
[----:B------:R-:W-:Y:S02]  /*3f90*/  FMUL.FTZ R126, R204, R137 ;  /* 0x00000089cc7e7220 */ /* 0x000fe40000410000 */
[----:B-1----:R-:W-:-:S04]  /*3fa0*/  @P2 FMUL.FTZ R121, R135, R122 ;  /* 0x0000007a87792220 */ /* 0x002fc80000410000 */
[----:B------:R-:W1:Y:S01]  /*3fb0*/  @P2 LDC R207, c[0x0][0x40c] ;  /* 0x00010300ffcf2b82 */ /* 0x000e620000000800 */
[-CC-:B------:R-:W-:Y:S01]  /*3fc0*/  FFMA.FTZ R122, R186, R128.reuse, R129.reuse ;  /* 0x00000080ba7a7223 */ /* 0x180fe20000010081 */
[----:B------:R-:W-:Y:S01]  /*3fd0*/  @P2 F2FP.BF16.F32.PACK_AB R124, RZ, R121 ;  /* 0x00000079ff7c223e */ /* 0x000fe200000010ff */
[----:B------:R-:W-:Y:S01]  /*3fe0*/  FFMA.FTZ R121, R159, R128, R129 ;  /* 0x000000809f797223 */ /* 0x000fe20000010081 */
[----:B--2---:R-:W-:-:S04]  /*3ff0*/  @P2 FMUL.FTZ R120, R134, R123 ;  /* 0x0000007b86782220 */ /* 0x004fc80000410000 */
[----:B------:R-:W2:Y:S01]  /*4000*/  @P2 LDC R130, c[0x0][0x40c] ;  /* 0x00010300ff822b82 */ /* 0x000ea20000000800 */
[----:B------:R-:W-:Y:S01]  /*4010*/  FADD.FTZ R121, R164, -R121 ;  /* 0x80000079a4797221 */ /* 0x000fe20000010000 */
[----:B------:R-:W-:-:S03]  /*4020*/  @P2 F2FP.BF16.F32.PACK_AB R123, RZ, R120 ;  /* 0x00000078ff7b223e */ /* 0x000fc600000010ff */
[C---:B------:R-:W-:Y:S01]  /*4030*/  FMUL.FTZ R120, R204.reuse, R121 ;  /* 0x00000079cc787220 */ /* 0x040fe20000410000 */
[----:B------:R-:W-:Y:S01]  /*4040*/  FADD.FTZ R121, R183, -R122 ;  /* 0x8000007ab7797221 */ /* 0x000fe20000010000 */
[C---:B------:R-:W-:Y:S01]  /*4050*/  FMUL.FTZ R122, R204.reuse, R127 ;  /* 0x0000007fcc7a7220 */ /* 0x040fe20000410000 */
[----:B------:R-:W4:Y:S01]  /*4060*/  @P2 LDC R132, c[0x0][0x40c] ;  /* 0x00010300ff842b82 */ /* 0x000f220000000800 */
[----:B------:R-:W-:Y:S01]  /*4070*/  FMUL.FTZ R127, R204, R139 ;  /* 0x0000008bcc7f7220 */ /* 0x000fe20000410000 */
[----:B------:R-:W-:Y:S01]  /*4080*/  FSEL R136, R120, RZ, P3 ;  /* 0x000000ff78887208 */ /* 0x000fe20001800000 */
[----:B------:R-:W-:Y:S01]  /*4090*/  FMUL.FTZ R121, R204, R121 ;  /* 0x00000079cc797220 */ /* 0x000fe20000410000 */
[----:B------:R-:W-:Y:S02]  /*40a0*/  FSEL R138, R122, RZ, P3 ;  /* 0x000000ff7a8a7208 */ /* 0x000fe40001800000 */
[----:B------:R-:W-:Y:S01]  /*40b0*/  FSEL R139, R126, RZ, P3 ;  /* 0x000000ff7e8b7208 */ /* 0x000fe20001800000 */
[----:B---3--:R-:W-:Y:S01]  /*40c0*/  @P2 FMUL.FTZ R120, R136, R125 ;  /* 0x0000007d88782220 */ /* 0x008fe20000410000 */
[----:B------:R-:W3:Y:S01]  /*40d0*/  @P2 LDC R206, c[0x0][0x40c] ;  /* 0x00010300ffce2b82 */ /* 0x000ee20000000800 */
[----:B------:R-:W-:Y:S01]  /*40e0*/  FSEL R137, R121, RZ, P3 ;  /* 0x000000ff79897208 */ /* 0x000fe20001800000 */
[----:B-1----:R-:W-:Y:S01]  /*40f0*/  @P2 FMUL.FTZ R121, R138, R207 ;  /* 0x000000cf8a792220 */ /* 0x002fe20000410000 */
[----:B------:R-:W-:-:S02]  /*4100*/  FSEL R205, R127, RZ, P3 ;  /* 0x000000ff7fcd7208 */ /* 0x000fc40001800000 */
[----:B------:R-:W-:Y:S02]  /*4110*/  @P2 F2FP.BF16.F32.PACK_AB R125, RZ, R120 ;  /* 0x00000078ff7d223e */ /* 0x000fe400000010ff */
[----:B------:R-:W-:Y:S01]  /*4120*/  @P2 F2FP.BF16.F32.PACK_AB R127, RZ, R121 ;  /* 0x00000079ff7f223e */ /* 0x000fe200000010ff */
[----:B--2---:R-:W-:Y:S01]  /*4130*/  @P2 FMUL.FTZ R120, R137, R130 ;  /* 0x0000008289782220 */ /* 0x004fe20000410000 */
[----:B------:R-:W-:Y:S01]  /*4140*/  FFMA.FTZ R130, R190, R128, R129 ;  /* 0x00000080be827223 */ /* 0x000fe20000010081 */
[----:B------:R-:W-:Y:S02]  /*4150*/  @P2 PRMT R116, R123, 0x7610, R116 ;  /* 0x000076107b742816 */ /* 0x000fe40000000074 */
[----:B------:R-:W-:Y:S01]  /*4160*/  @P2 PRMT R117, R125, 0x7610, R117 ;  /* 0x000076107d752816 */ /* 0x000fe20000000075 */
[----:B------:R-:W-:Y:S01]  /*4170*/  FADD.FTZ R121, R187, -R130 ;  /* 0x80000082bb797221 */ /* 0x000fe20000010000 */
[----:B------:R-:W-:Y:S01]  /*4180*/  @P2 F2FP.BF16.F32.PACK_AB R126, RZ, R120 ;  /* 0x00000078ff7e223e */ /* 0x000fe200000010ff */
[----:B----4-:R-:W-:Y:S01]  /*4190*/  @P2 FMUL.FTZ R122, R139, R132 ;  /* 0x000000848b7a2220 */ /* 0x010fe20000410000 */
[----:B------:R-:W-:Y:S01]  /*41a0*/  F2FP.BF16.F32.PACK_AB R120, R135, R134 ;  /* 0x000000868778723e */ /* 0x000fe200000010ff */
[----:B------:R-:W-:Y:S01]  /*41b0*/  FMUL.FTZ R134, R204, R121 ;  /* 0x00000079cc867220 */ /* 0x000fe20000410000 */
[----:B------:R-:W-:-:S02]  /*41c0*/  @P2 PRMT R118, R127, 0x7610, R118 ;  /* 0x000076107f762816 */ /* 0x000fc40000000076 */
[----:B------:R-:W-:Y:S02]  /*41d0*/  @P2 F2FP.BF16.F32.PACK_AB R130, RZ, R122 ;  /* 0x0000007aff82223e */ /* 0x000fe400000010ff */
[----:B------:R-:W-:Y:S01]  /*41e0*/  FSEL R134, R134, RZ, P3 ;  /* 0x000000ff86867208 */ /* 0x000fe20001800000 */
[----:B---3--:R-:W-:Y:S01]  /*41f0*/  @P2 FMUL.FTZ R132, R205, R206 ;  /* 0x000000cecd842220 */ /* 0x008fe20000410000 */
        /* <DEDUP_REMOVED lines=13> */
.L_x_3213:
[----:B------:R-:W-:Y:S05]  /*42d0*/  @!P2 BRA `(.L_x_3214) ;  /* 0x000000000020a947 */ /* 0x000fea0003800000 */
[----:B-1----:R-:W-:Y:S01]  /*42e0*/  FFMA.FTZ R125, R157, R128, R129 ;  /* 0x000000809d7d7223 */ /* 0x002fe20000010081 */
[----:B------:R-:W-:-:S03]  /*42f0*/  ISETP.GT.AND P3, PT, R203, RZ, PT ;  /* 0x000000ffcb00720c */ /* 0x000fc60003f64270 */
[----:B------:R-:W-:-:S04]  /*4300*/  FADD.FTZ R125, R162, -R125 ;  /* 0x8000007da27d7221 */ /* 0x000fc80000010000 */
[----:B------:R-:W-:-:S05]  /*4310*/  FMUL.FTZ R125, R204, R125 ;  /* 0x0000007dcc7d7220 */ /* 0x000fca0000410000 */
[----:B------:R-:W-:-:S05]  /*4320*/  FSEL R125, R125, RZ, P3 ;  /* 0x000000ff7d7d7208 */ /* 0x000fca0001800000 */
[----:B------:R-:W-:-:S05]  /*4330*/  FMUL.FTZ R125, R125, UR16 ;  /* 0x000000107d7d7c20 */ /* 0x000fca0008410000 */
[----:B------:R-:W-:-:S04]  /*4340*/  F2FP.BF16.F32.PACK_AB R125, RZ, R125 ;  /* 0x0000007dff7d723e */ /* 0x000fc800000010ff */
[----:B------:R-:W-:-:S07]  /*4350*/  PRMT R116, R125, 0x7610, R116 ;  /* 0x000076107d747816 */ /* 0x000fce0000000074 */
.L_x_3214:
        /* <DEDUP_REMOVED lines=9> */
.L_x_3215:
        /* <DEDUP_REMOVED lines=9> */
.L_x_3216:
        /* <DEDUP_REMOVED lines=9> */
.L_x_3217:
        /* <DEDUP_REMOVED lines=9> */
.L_x_3218:
        /* <DEDUP_REMOVED lines=9> */
.L_x_3219:
        /* <DEDUP_REMOVED lines=9> */
.L_x_3220:
        /* <DEDUP_REMOVED lines=9> */
.L_x_3212:
        /* <DEDUP_REMOVED lines=84> */
.L_x_3222:
        /* <DEDUP_REMOVED lines=70> */
.L_x_3221:
        /* <DEDUP_REMOVED lines=71> */
.L_x_3224:
        /* <DEDUP_REMOVED lines=9> */
.L_x_3225:
        /* <DEDUP_REMOVED lines=9> */
.L_x_3226:
        /* <DEDUP_REMOVED lines=9> */
.L_x_3227:
        /* <DEDUP_REMOVED lines=9> */
.L_x_3228:
        /* <DEDUP_REMOVED lines=9> */
.L_x_3229:
        /* <DEDUP_REMOVED lines=9> */
.L_x_3230:
        /* <DEDUP_REMOVED lines=9> */
.L_x_3231:
        /* <DEDUP_REMOVED lines=9> */
.L_x_3223:
        /* <DEDUP_REMOVED lines=11> */
[----:B-1----:R-:W1:Y:S01]  /*5a90*/  @P2 LDC R126, c[0x0][0x40c] ;  /* 0x00010300ff7e2b82 */ /* 0x002e620000000800 */
[----:B------:R-:W-:Y:S02]  /*5aa0*/  PRMT R120, R4, 0x7632, R120 ;  /* 0x0000763204787816 */ /* 0x000fe40000000078 */
[----:B------:R-:W-:Y:S02]  /*5ab0*/  SHF.L.U32 R127, R5, 0x10, RZ ;  /* 0x00000010057f7819 */ /* 0x000fe400000006ff */
[----:B------:R-:W-:Y:S02]  /*5ac0*/  SHF.L.U32 R125, R120, 0x10, RZ ;  /* 0x00000010787d7819 */ /* 0x000fe400000006ff */
[----:B------:R-:W-:Y:S01]  /*5ad0*/  SHF.L.U32 R121, R4, 0x10, RZ ;  /* 0x0000001004797819 */ /* 0x000fe200000006ff */
[----:B------:R-:W2:Y:S01]  /*5ae0*/  @P2 LDC R130, c[0x0][0x40c] ;  /* 0x00010300ff822b82 */ /* 0x000ea20000000800 */
[----:B------:R-:W-:-:S03]  /*5af0*/  SHF.L.U32 R203, R7, 0x10, RZ ;  /* 0x0000001007cb7819 */ /* 0x000fc600000006ff */
        /* <DEDUP_REMOVED lines=8> */
[----:B------:R-:W3:Y:S01]  /*5b80*/  @P2 LDC R134, c[0x0][0x40c] ;  /* 0x00010300ff862b82 */ /* 0x000ee20000000800 */
[----:B------:R-:W-:Y:S01]  /*5b90*/  @P0 FADD.FTZ R120, R180, -R135 ;  /* 0x80000087b4780221 */ /* 0x000fe20000010000 */
[----:B------:R-:W-:Y:S01]  /*5ba0*/  @P0 FADD.FTZ R123, R178, -R123 ;  /* 0x8000007bb27b0221 */ /* 0x000fe20000010000 */
[----:B------:R-:W-:Y:S01]  /*5bb0*/  @P0 FADD.FTZ R122, R197, -R122 ;  /* 0x8000007ac57a0221 */ /* 0x000fe20000010000 */
[----:B------:R-:W-:Y:S01]  /*5bc0*/  SHF.L.U32 R135, R6, 0x10, RZ ;  /* 0x0000001006877819 */ /* 0x000fe200000006ff */
[C---:B------:R-:W-:Y:S01]  /*5bd0*/  @P0 FFMA.FTZ R127, R204.reuse, R120, R127 ;  /* 0x00000078cc7f0223 */ /* 0x040fe2000001007f */
[----:B------:R-:W-:Y:S01]  /*5be0*/  PRMT R120, R5, 0x7632, R120 ;  /* 0x0000763205787816 */ /* 0x000fe20000000078 */
[C---:B------:R-:W-:Y:S01]  /*5bf0*/  @P0 FFMA.FTZ R121, R204.reuse, R123, R121 ;  /* 0x0000007bcc790223 */ /* 0x040fe20000010079 */
[----:B------:R-:W4:Y:S01]  /*5c00*/  @P2 LDC R128, c[0x0][0x40c] ;  /* 0x00010300ff802b82 */ /* 0x000f220000000800 */
[----:B------:R-:W-:Y:S01]  /*5c10*/  @P0 FFMA.FTZ R125, R204, R122, R125 ;  /* 0x0000007acc7d0223 */ /* 0x000fe2000001007d */
[----:B------:R-:W-:Y:S01]  /*5c20*/  SHF.L.U32 R129, R120, 0x10, RZ ;  /* 0x0000001078817819 */ /* 0x000fe200000006ff */
[----:B------:R-:W-:Y:S01]  /*5c30*/  @P0 FADD.FTZ R120, R182, -R137 ;  /* 0x80000089b6780221 */ /* 0x000fe20000010000 */
[----:B------:R-:W-:Y:S01]  /*5c40*/  @P0 FADD.FTZ R124, R199, -R124 ;  /* 0x8000007cc77c0221 */ /* 0x000fe20000010000 */
[----:B------:R-:W-:Y:S01]  /*5c50*/  PRMT R122, R6, 0x7632, R122 ;  /* 0x00007632067a7816 */ /* 0x000fe2000000007a */
[----:B------:R-:W-:Y:S01]  /*5c60*/  @P0 FADD.FTZ R139, R2, -R139 ;  /* 0x8000008b028b0221 */ /* 0x000fe20000010000 */
[C---:B------:R-:W-:Y:S01]  /*5c70*/  @P0 FFMA.FTZ R135, R204.reuse, R120, R135 ;  /* 0x00000078cc870223 */ /* 0x040fe20000010087 */
[----:B------:R-:W5:Y:S01]  /*5c80*/  @P2 LDC R132, c[0x0][0x40c] ;  /* 0x00010300ff842b82 */ /* 0x000f620000000800 */
[----:B------:R-:W-:Y:S01]  /*5c90*/  PRMT R123, R7, 0x7632, R123 ;  /* 0x00007632077b7816 */ /* 0x000fe2000000007b */
[----:B-1----:R-:W-:Y:S01]  /*5ca0*/  @P2 FMUL.FTZ R120, R121, R126 ;  /* 0x0000007e79782220 */ /* 0x002fe20000410000 */
[----:B------:R-:W-:Y:S01]  /*5cb0*/  @P0 FFMA.FTZ R129, R204, R124, R129 ;  /* 0x0000007ccc810223 */ /* 0x000fe20000010081 */
[----:B------:R-:W-:Y:S01]  /*5cc0*/  SHF.L.U32 R137, R122, 0x10, RZ ;  /* 0x000000107a897819 */ /* 0x000fe200000006ff */
[----:B------:R-:W-:Y:S01]  /*5cd0*/  @P0 FADD.FTZ R124, R0, -R205 ;  /* 0x800000cd007c0221 */ /* 0x000fe20000010000 */
[----:B------:R-:W-:Y:S01]  /*5ce0*/  SHF.L.U32 R136, R123, 0x10, RZ ;  /* 0x000000107b887819 */ /* 0x000fe200000006ff */
[----:B------:R-:W-:Y:S01]  /*5cf0*/  @P0 FADD.FTZ R207, R142, -R207 ;  /* 0x800000cf8ecf0221 */ /* 0x000fe20000010000 */
[----:B------:R-:W1:Y:S01]  /*5d00*/  @P2 LDC R138, c[0x0][0x40c] ;  /* 0x00010300ff8a2b82 */ /* 0x000e620000000800 */
[----:B------:R-:W-:Y:S01]  /*5d10*/  @P2 F2FP.BF16.F32.PACK_AB R123, RZ, R120 ;  /* 0x00000078ff7b223e */ /* 0x000fe200000010ff */
[----:B--2---:R-:W-:Y:S01]  /*5d20*/  @P2 FMUL.FTZ R120, R127, R130 ;  /* 0x000000827f782220 */ /* 0x004fe20000410000 */
[C---:B------:R-:W-:Y:S01]  /*5d30*/  @P0 FFMA.FTZ R137, R204.reuse, R139, R137 ;  /* 0x0000008bcc890223 */ /* 0x040fe20000010089 */
[C---:B------:R-:W-:Y:S01]  /*5d40*/  @P0 FFMA.FTZ R203, R204.reuse, R124, R203 ;  /* 0x0000007ccccb0223 */ /* 0x040fe200000100cb */
[----:B---3--:R-:W-:Y:S01]  /*5d50*/  @P2 FMUL.FTZ R130, R135, R134 ;  /* 0x0000008687822220 */ /* 0x008fe20000410000 */
[----:B------:R-:W-:Y:S01]  /*5d60*/  @P0 FFMA.FTZ R136, R204, R207, R136 ;  /* 0x000000cfcc880223 */ /* 0x000fe20000010088 */
[----:B------:R-:W-:Y:S01]  /*5d70*/  @P2 F2FP.BF16.F32.PACK_AB R126, RZ, R120 ;  /* 0x00000078ff7e223e */ /* 0x000fe200000010ff */
[----:B------:R-:W2:Y:S01]  /*5d80*/  @P2 LDC R206, c[0x0][0x40c] ;  /* 0x00010300ffce2b82 */ /* 0x000ea20000000800 */
[----:B----4-:R-:W-:Y:S01]  /*5d90*/  @P2 FMUL.FTZ R122, R125, R128 ;  /* 0x000000807d7a2220 */ /* 0x010fe20000410000 */
[----:B------:R-:W-:-:S02]  /*5da0*/  @P2 F2FP.BF16.F32.PACK_AB R130, RZ, R130 ;  /* 0x00000082ff82223e */ /* 0x000fc400000010ff */
[----:B------:R-:W-:Y:S02]  /*5db0*/  @P2 PRMT R116, R123, 0x7610, R116 ;  /* 0x000076107b742816 */ /* 0x000fe40000000074 */
        /* <DEDUP_REMOVED lines=22> */
.L_x_3233:
        /* <DEDUP_REMOVED lines=15> */
[----:B------:R-:W3:Y:S01]  /*6010*/  @P2 LDC R134, c[0x0][0x40c] ;  /* 0x00010300ff862b82 */ /* 0x000ee20000000800 */
[----:B------:R-:W-:Y:S01]  /*6020*/  @P0 FFMA.FTZ R125, R204, R126, R125 ;  /* 0x0000007ecc7d0223 */ /* 0x000fe2000001007d */
[----:B------:R-:W-:Y:S01]  /*6030*/  @P0 FADD.FTZ R124, R180, -R137 ;  /* 0x80000089b47c0221 */ /* 0x000fe20000010000 */
[----:B------:R-:W-:Y:S01]  /*6040*/  @P0 FFMA.FTZ R127, R204, R132, R127 ;  /* 0x00000084cc7f0223 */ /* 0x000fe2000001007f */
[----:B------:R-:W-:Y:S01]  /*6050*/  @P0 FFMA.FTZ R209, R140, R128, R129 ;  /* 0x000000808cd10223 */ /* 0x000fe20000010081 */
[----:B--2---:R-:W-:Y:S01]  /*6060*/  @P2 FMUL.FTZ R125, R125, R130 ;  /* 0x000000827d7d2220 */ /* 0x004fe20000410000 */
[----:B------:R-:W-:Y:S01]  /*6070*/  @P0 FFMA.FTZ R135, R204, R124, R135 ;  /* 0x0000007ccc870223 */ /* 0x000fe20000010087 */
[----:B------:R-:W-:Y:S01]  /*6080*/  PRMT R124, R5, 0x7632, R124 ;  /* 0x00007632057c7816 */ /* 0x000fe2000000007c */
[----:B------:R-:W2:Y:S01]  /*6090*/  @P2 LDC R126, c[0x0][0x40c] ;  /* 0x00010300ff7e2b82 */ /* 0x000ea20000000800 */
[-CC-:B------:R-:W-:Y:S01]  /*60a0*/  @P0 FFMA.FTZ R130, R202, R128.reuse, R129.reuse ;  /* 0x00000080ca820223 */ /* 0x180fe20000010081 */
[----:B------:R-:W-:Y:S01]  /*60b0*/  @P0 FFMA.FTZ R211, R179, R128, R129 ;  /* 0x00000080b3d30223 */ /* 0x000fe20000010081 */
[----:B------:R-:W-:Y:S01]  /*60c0*/  SHF.L.U32 R137, R124, 0x10, RZ ;  /* 0x000000107c897819 */ /* 0x000fe200000006ff */
[----:B------:R-:W-:Y:S01]  /*60d0*/  @P0 FADD.FTZ R207, R182, -R207 ;  /* 0x800000cfb6cf0221 */ /* 0x000fe20000010000 */
[----:B------:R-:W-:Y:S01]  /*60e0*/  @P0 FADD.FTZ R130, R199, -R130 ;  /* 0x80000082c7820221 */ /* 0x000fe20000010000 */
[----:B------:R-:W-:-:S02]  /*60f0*/  PRMT R124, R6, 0x7632, R124 ;  /* 0x00007632067c7816 */ /* 0x000fc4000000007c */
[----:B------:R-:W4:Y:S01]  /*6100*/  @P2 LDC R132, c[0x0][0x40c] ;  /* 0x00010300ff842b82 */ /* 0x000f220000000800 */
[----:B------:R-:W-:Y:S01]  /*6110*/  @P0 FFMA.FTZ R137, R204, R130, R137 ;  /* 0x00000082cc890223 */ /* 0x000fe20000010089 */
[----:B------:R-:W-:Y:S01]  /*6120*/  SHF.L.U32 R203, R124, 0x10, RZ ;  /* 0x000000107ccb7819 */ /* 0x000fe200000006ff */
[----:B------:R-:W-:Y:S01]  /*6130*/  @P0 FADD.FTZ R124, R2, -R209 ;  /* 0x800000d1027c0221 */ /* 0x000fe20000010000 */
[----:B------:R-:W-:Y:S01]  /*6140*/  @P0 FADD.FTZ R130, R0, -R211 ;  /* 0x800000d300820221 */ /* 0x000fe20000010000 */
[C---:B------:R-:W-:Y:S01]  /*6150*/  @P0 FFMA.FTZ R139, R204.reuse, R207, R139 ;  /* 0x000000cfcc8b0223 */ /* 0x040fe2000001008b */
[----:B------:R-:W-:Y:S01]  /*6160*/  @P2 F2FP.BF16.F32.PACK_AB R125, RZ, R125 ;  /* 0x0000007dff7d223e */ /* 0x000fe200000010ff */
[C---:B------:R-:W-:Y:S01]  /*6170*/  @P0 FFMA.FTZ R203, R204.reuse, R124, R203 ;  /* 0x0000007ccccb0223 */ /* 0x040fe200000100cb */
[----:B------:R-:W5:Y:S01]  /*6180*/  @P2 LDC R138, c[0x0][0x40c] ;  /* 0x00010300ff8a2b82 */ /* 0x000f620000000800 */
[----:B------:R-:W-:Y:S01]  /*6190*/  @P0 FFMA.FTZ R205, R204, R130, R205 ;  /* 0x00000082cccd0223 */ /* 0x000fe200000100cd */
[----:B-1----:R-:W-:Y:S01]  /*61a0*/  @P2 FMUL.FTZ R139, R139, R136 ;  /* 0x000000888b8b2220 */ /* 0x002fe20000410000 */
[----:B---3--:R-:W-:Y:S01]  /*61b0*/  @P2 FMUL.FTZ R127, R127, R134 ;  /* 0x000000867f7f2220 */ /* 0x008fe20000410000 */
[----:B------:R-:W-:-:S03]  /*61c0*/  @P2 PRMT R116, R125, 0x7610, R116 ;  /* 0x000076107d742816 */ /* 0x000fc60000000074 */
[----:B------:R-:W-:Y:S01]  /*61d0*/  @P2 F2FP.BF16.F32.PACK_AB R139, RZ, R139 ;  /* 0x0000008bff8b223e */ /* 0x000fe200000010ff */
[----:B------:R-:W1:Y:S01]  /*61e0*/  @P2 LDC R206, c[0x0][0x40c] ;  /* 0x00010300ffce2b82 */ /* 0x000e620000000800 */
[----:B--2---:R-:W-:Y:S01]  /*61f0*/  @P2 FMUL.FTZ R135, R135, R126 ;  /* 0x0000007e87872220 */ /* 0x004fe20000410000 */
[----:B------:R-:W-:Y:S02]  /*6200*/  @P2 F2FP.BF16.F32.PACK_AB R127, RZ, R127 ;  /* 0x0000007fff7f223e */ /* 0x000fe400000010ff */
[----:B------:R-:W-:Y:S02]  /*6210*/  @P2 PRMT R118, R139, 0x7610, R118 ;  /* 0x000076108b762816 */ /* 0x000fe40000000076 */
[----:B------:R-:W-:Y:S01]  /*6220*/  @P2 F2FP.BF16.F32.PACK_AB R135, RZ, R135 ;  /* 0x00000087ff87223e */ /* 0x000fe200000010ff */
[----:B----4-:R-:W-:Y:S01]  /*6230*/  @P2 FMUL.FTZ R137, R137, R132 ;  /* 0x0000008489892220 */ /* 0x010fe20000410000 */
[----:B------:R-:W-:Y:S02]  /*6240*/  @P2 PRMT R116, R116, 0x5410, R127 ;  /* 0x0000541074742816 */ /* 0x000fe4000000007f */
[----:B------:R-:W-:-:S02]  /*6250*/  @P2 PRMT R117, R135, 0x7610, R117 ;  /* 0x0000761087752816 */ /* 0x000fc40000000075 */
[----:B------:R-:W-:Y:S01]  /*6260*/  @P2 F2FP.BF16.F32.PACK_AB R137, RZ, R137 ;  /* 0x00000089ff89223e */ /* 0x000fe200000010ff */
[----:B-----5:R-:W-:-:S03]  /*6270*/  @P2 FMUL.FTZ R203, R203, R138 ;  /* 0x0000008acbcb2220 */ /* 0x020fc60000410000 */
[----:B------:R-:W-:Y:S02]  /*6280*/  @P2 PRMT R117, R117, 0x5410, R137 ;  /* 0x0000541075752816 */ /* 0x000fe40000000089 */
[----:B------:R-:W-:Y:S01]  /*6290*/  @P2 F2FP.BF16.F32.PACK_AB R203, RZ, R203 ;  /* 0x000000cbffcb223e */ /* 0x000fe200000010ff */
[----:B-1----:R-:W-:-:S03]  /*62a0*/  @P2 FMUL.FTZ R205, R205, R206 ;  /* 0x000000cecdcd2220 */ /* 0x002fc60000410000 */
        /* <DEDUP_REMOVED lines=13> */
.L_x_3232:
[----:B------:R-:W-:Y:S05]  /*6380*/  @!P1 BRA `(.L_x_3235) ;  /* 0x0000000400189947 */ /* 0x000fea0003800000 */
[----:B-1----:R-:W1:Y:S01]  /*6390*/  @P2 LDC R123, c[0x0][0x40c] ;  /* 0x00010300ff7b2b82 */ /* 0x002e620000000800 */
[----:B------:R-:W-:Y:S01]  /*63a0*/  ISETP.GT.AND P0, PT, R203, RZ, PT ;  /* 0x000000ffcb00720c */ /* 0x000fe20003f04270 */
[-CC-:B------:R-:W-:Y:S01]  /*63b0*/  FFMA.FTZ R121, R173, R128.reuse, R129.reuse ;  /* 0x00000080ad797223 */ /* 0x180fe20000010081 */
[-CC-:B------:R-:W-:Y:S01]  /*63c0*/  FFMA.FTZ R120, R200, R128.reuse, R129.reuse ;  /* 0x00000080c8787223 */ /* 0x180fe20000010081 */
[-CC-:B------:R-:W-:Y:S01]  /*63d0*/  FFMA.FTZ R127, R175, R128.reuse, R129.reuse ;  /* 0x00000080af7f7223 */ /* 0x180fe20000010081 */
[-CC-:B------:R-:W-:Y:S01]  /*63e0*/  FFMA.FTZ R122, R202, R128.reuse, R129.reuse ;  /* 0x00000080ca7a7223 */ /* 0x180fe20000010081 */
[-CC-:B------:R-:W-:Y:S01]  /*63f0*/  FFMA.FTZ R135, R177, R128.reuse, R129.reuse ;  /* 0x00000080b1877223 */ /* 0x180fe20000010081 */
[-CC-:B------:R-:W-:Y:S01]  /*6400*/  FFMA.FTZ R205, R140, R128.reuse, R129.reuse ;  /* 0x000000808ccd7223 */ /* 0x180fe20000010081 */
[----:B------:R-:W2:Y:S01]  /*6410*/  @P2 LDC R124, c[0x0][0x40c] ;  /* 0x00010300ff7c2b82 */ /* 0x000ea20000000800 */
[-CC-:B------:R-:W-:Y:S01]  /*6420*/  FFMA.FTZ R211, R144, R128.reuse, R129.reuse ;  /* 0x0000008090d37223 */ /* 0x180fe20000010081 */
[----:B------:R-:W-:Y:S01]  /*6430*/  FFMA.FTZ R207, R179, R128, R129 ;  /* 0x00000080b3cf7223 */ /* 0x000fe20000010081 */
[----:B------:R-:W-:Y:S01]  /*6440*/  FADD.FTZ R121, R178, -R121 ;  /* 0x80000079b2797221 */ /* 0x000fe20000010000 */
[----:B------:R-:W-:Y:S01]  /*6450*/  FADD.FTZ R125, R197, -R120 ;  /* 0x80000078c57d7221 */ /* 0x000fe20000010000 */
[----:B------:R-:W-:Y:S01]  /*6460*/  FADD.FTZ R127, R180, -R127 ;  /* 0x8000007fb47f7221 */ /* 0x000fe20000010000 */
[----:B------:R-:W-:Y:S01]  /*6470*/  FADD.FTZ R139, R182, -R135 ;  /* 0x80000087b68b7221 */ /* 0x000fe20000010000 */
[C---:B------:R-:W-:Y:S01]  /*6480*/  FMUL.FTZ R120, R204.reuse, R121 ;  /* 0x00000079cc787220 */ /* 0x040fe20000410000 */
[----:B------:R-:W3:Y:S01]  /*6490*/  @P2 LDC R129, c[0x0][0x40c] ;  /* 0x00010300ff812b82 */ /* 0x000ee20000000800 */
[----:B------:R-:W-:Y:S01]  /*64a0*/  FMUL.FTZ R121, R204, R125 ;  /* 0x0000007dcc797220 */ /* 0x000fe20000410000 */
[----:B------:R-:W-:Y:S01]  /*64b0*/  FADD.FTZ R137, R199, -R122 ;  /* 0x8000007ac7897221 */ /* 0x000fe20000010000 */
[----:B------:R-:W-:Y:S01]  /*64c0*/  FADD.FTZ R205, R2, -R205 ;  /* 0x800000cd02cd7221 */ /* 0x000fe20000010000 */
[----:B------:R-:W-:Y:S01]  /*64d0*/  FADD.FTZ R211, R142, -R211 ;  /* 0x800000d38ed37221 */ /* 0x000fe20000010000 */
[----:B------:R-:W-:Y:S01]  /*64e0*/  FSEL R132, R120, RZ, P0 ;  /* 0x000000ff78847208 */ /* 0x000fe20000000000 */
[----:B------:R-:W-:Y:S01]  /*64f0*/  FADD.FTZ R207, R0, -R207 ;  /* 0x800000cf00cf7221 */ /* 0x000fe20000010000 */
[C---:B------:R-:W-:Y:S01]  /*6500*/  FMUL.FTZ R122, R204.reuse, R127 ;  /* 0x0000007fcc7a7220 */ /* 0x040fe20000410000 */
[----:B------:R-:W4:Y:S01]  /*6510*/  @P2 LDC R203, c[0x0][0x40c] ;  /* 0x00010300ffcb2b82 */ /* 0x000f220000000800 */
[C---:B------:R-:W-:Y:S01]  /*6520*/  FMUL.FTZ R126, R204.reuse, R139 ;  /* 0x0000008bcc7e7220 */ /* 0x040fe20000410000 */
[----:B------:R-:W-:Y:S01]  /*6530*/  FSEL R135, R121, RZ, P0 ;  /* 0x000000ff79877208 */ /* 0x000fe20000000000 */
[C---:B------:R-:W-:Y:S01]  /*6540*/  FMUL.FTZ R125, R204.reuse, R137 ;  /* 0x00000089cc7d7220 */ /* 0x040fe20000410000 */
[C---:B------:R-:W-:Y:S01]  /*6550*/  FMUL.FTZ R127, R204.reuse, R205 ;  /* 0x000000cdcc7f7220 */ /* 0x040fe20000410000 */
[----:B------:R-:W-:Y:S01]  /*6560*/  FMUL.FTZ R130, R204, R211 ;  /* 0x000000d3cc827220 */ /* 0x000fe20000410000 */
[----:B-1----:R-:W-:Y:S01]  /*6570*/  @P2 FMUL.FTZ R120, R132, R123 ;  /* 0x0000007b84782220 */ /* 0x002fe20000410000 */
[----:B------:R-:W-:Y:S01]  /*6580*/  FMUL.FTZ R204, R204, R207 ;  /* 0x000000cfcccc7220 */ /* 0x000fe20000410000 */
[----:B------:R-:W1:Y:S01]  /*6590*/  @P2 LDC R128, c[0x0][0x40c] ;  /* 0x00010300ff802b82 */ /* 0x000e620000000800 */
[----:B------:R-:W-:Y:S01]  /*65a0*/  FSEL R134, R122, RZ, P0 ;  /* 0x000000ff7a867208 */ /* 0x000fe20000000000 */
[----:B--2---:R-:W-:Y:S01]  /*65b0*/  @P2 FMUL.FTZ R121, R135, R124 ;  /* 0x0000007c87792220 */ /* 0x004fe20000410000 */
[----:B------:R-:W-:-:S02]  /*65c0*/  FSEL R136, R126, RZ, P0 ;  /* 0x000000ff7e887208 */ /* 0x000fc40000000000 */
[----:B------:R-:W-:Y:S02]  /*65d0*/  FSEL R137, R125, RZ, P0 ;  /* 0x000000ff7d897208 */ /* 0x000fe40000000000 */
[----:B------:R-:W-:Y:S01]  /*65e0*/  @P2 F2FP.BF16.F32.PACK_AB R123, RZ, R120 ;  /* 0x00000078ff7b223e */ /* 0x000fe200000010ff */
[----:B------:R-:W2:Y:S01]  /*65f0*/  @P2 LDC R138, c[0x0][0x40c] ;  /* 0x00010300ff8a2b82 */ /* 0x000ea20000000800 */
[----:B------:R-:W-:Y:S01]  /*6600*/  FSEL R139, R127, RZ, P0 ;  /* 0x000000ff7f8b7208 */ /* 0x000fe20000000000 */
[----:B---3--:R-:W-:Y:S01]  /*6610*/  @P2 FMUL.FTZ R120, R134, R129 ;  /* 0x0000008186782220 */ /* 0x008fe20000410000 */
[----:B------:R-:W-:Y:S02]  /*6620*/  FSEL R204, R204, RZ, P0 ;  /* 0x000000ffcccc7208 */ /* 0x000fe40000000000 */
[----:B------:R-:W-:Y:S02]  /*6630*/  @P2 F2FP.BF16.F32.PACK_AB R124, RZ, R121 ;  /* 0x00000079ff7c223e */ /* 0x000fe400000010ff */
[----:B------:R-:W-:Y:S01]  /*6640*/  @P2 F2FP.BF16.F32.PACK_AB R125, RZ, R120 ;  /* 0x00000078ff7d223e */ /* 0x000fe200000010ff */
[----:B------:R-:W3:Y:S01]  /*6650*/  @P2 LDC R209, c[0x0][0x40c] ;  /* 0x00010300ffd12b82 */ /* 0x000ee20000000800 */
[----:B----4-:R-:W-:Y:S01]  /*6660*/  @P2 FMUL.FTZ R122, R136, R203 ;  /* 0x000000cb887a2220 */ /* 0x010fe20000410000 */
[----:B------:R-:W-:-:S02]  /*6670*/  F2FP.BF16.F32.PACK_AB R120, R135, R132 ;  /* 0x000000848778723e */ /* 0x000fc400000010ff */
[----:B------:R-:W-:Y:S02]  /*6680*/  @P2 PRMT R116, R123, 0x7610, R116 ;  /* 0x000076107b742816 */ /* 0x000fe40000000074 */
[----:B------:R-:W-:Y:S01]  /*6690*/  @P2 F2FP.BF16.F32.PACK_AB R127, RZ, R122 ;  /* 0x0000007aff7f223e */ /* 0x000fe200000010ff */
[----:B-1----:R-:W-:Y:S01]  /*66a0*/  @P2 FMUL.FTZ R121, R137, R128 ;  /* 0x0000008089792220 */ /* 0x002fe20000410000 */
[----:B------:R-:W-:Y:S02]  /*66b0*/  FSEL R135, R130, RZ, P0 ;  /* 0x000000ff82877208 */ /* 0x000fe40000000000 */
[----:B------:R-:W-:Y:S02]  /*66c0*/  @P2 PRMT R117, R125, 0x7610, R117 ;  /* 0x000076107d752816 */ /* 0x000fe40000000075 */
[----:B------:R-:W-:Y:S02]  /*66d0*/  @P2 F2FP.BF16.F32.PACK_AB R126, RZ, R121 ;  /* 0x00000079ff7e223e */ /* 0x000fe400000010ff */
[----:B------:R-:W-:Y:S01]  /*66e0*/  @P2 PRMT R118, R127, 0x7610, R118 ;  /* 0x000076107f762816 */ /* 0x000fe20000000076 */
[----:B--2---:R-:W-:Y:S01]  /*66f0*/  @P2 FMUL.FTZ R128, R139, R138 ;  /* 0x0000008a8b802220 */ /* 0x004fe20000410000 */
[----:B------:R-:W-:-:S02]  /*6700*/  F2FP.BF16.F32.PACK_AB R121, R137, R134 ;  /* 0x000000868979723e */ /* 0x000fc400000010ff */
[----:B------:R-:W-:Y:S02]  /*6710*/  F2FP.BF16.F32.PACK_AB R122, R139, R136 ;  /* 0x000000888b7a723e */ /* 0x000fe400000010ff */
[----:B------:R-:W-:Y:S02]  /*6720*/  @P2 F2FP.BF16.F32.PACK_AB R128, RZ, R128 ;  /* 0x00000080ff80223e */ /* 0x000fe400000010ff */
[----:B------:R-:W-:Y:S01]  /*6730*/  @P2 PRMT R116, R116, 0x5410, R124 ;  /* 0x0000541074742816 */ /* 0x000fe2000000007c */
[----:B---3--:R-:W-:Y:S01]  /*6740*/  @P2 FMUL.FTZ R129, R204, R209 ;  /* 0x000000d1cc812220 */ /* 0x008fe20000410000 */
        /* <DEDUP_REMOVED lines=10> */
.L_x_3235:
[----:B-1----:R-:W1:Y:S01]  /*67f0*/  @P2 LDC R127, c[0x0][0x40c] ;  /* 0x00010300ff7f2b82 */ /* 0x002e620000000800 */
[----:B------:R-:W-:Y:S01]  /*6800*/  FFMA.FTZ R125, R144, R128, R129 ;  /* 0x00000080907d7223 */ /* 0x000fe20000010081 */
[----:B------:R-:W-:-:S03]  /*6810*/  ISETP.GT.AND P0, PT, R203, RZ, PT ;  /* 0x000000ffcb00720c */ /* 0x000fc60003f04270 */
[----:B------:R-:W-:-:S04]  /*6820*/  FADD.FTZ R125, R142, -R125 ;  /* 0x8000007d8e7d7221 */ /* 0x000fc80000010000 */
[----:B------:R-:W-:-:S05]  /*6830*/  FMUL.FTZ R124, R204, R125 ;  /* 0x0000007dcc7c7220 */ /* 0x000fca0000410000 */
[----:B------:R-:W-:-:S05]  /*6840*/  FSEL R124, R124, RZ, P0 ;  /* 0x000000ff7c7c7208 */ /* 0x000fca0000000000 */
[----:B-1----:R-:W-:Y:S01]  /*6850*/  @P2 FMUL.FTZ R124, R124, R127 ;  /* 0x0000007f7c7c2220 */ /* 0x002fe20000410000 */
        /* <DEDUP_REMOVED lines=9> */
.L_x_3236:
        /* <DEDUP_REMOVED lines=9> */
.L_x_3237:
        /* <DEDUP_REMOVED lines=9> */
.L_x_3238:
        /* <DEDUP_REMOVED lines=9> */
.L_x_3239:
        /* <DEDUP_REMOVED lines=9> */
.L_x_3240:
        /* <DEDUP_REMOVED lines=9> */
.L_x_3241:
        /* <DEDUP_REMOVED lines=9> */
.L_x_3242:
[----:B------:R-:W-:-:S04]  /*6c50*/  @P2 F2FP.BF16.F32.PACK_AB R124, RZ, R124 ;  /* 0x0000007cff7c223e */ /* 0x000fc800000010ff */
[----:B------:R-:W-:-:S07]  /*6c60*/  @P2 PRMT R119, R119, 0x5410, R124 ;  /* 0x0000541077772816 */ /* 0x000fce000000007c */
.L_x_3234:
[----:B------:R-:W1:Y:S01]  /*6c70*/  @P1 LDC.64 R128, c[0x0][0x478] ;  /* 0x00011e00ff801b82 */ /* 0x000e620000000a00 */
[----:B------:R-:W-:Y:S01]  /*6c80*/  @P1 IADD3 R133, PT, PT, R133, 0x300, RZ ;  /* 0x0000030085851810 */ /* 0x000fe20007ffe0ff */
[----:B------:R-:W-:Y:S01]  /*6c90*/  UPLOP3.LUT UP1, UPT, UPT, UPT, UP1, 0x40, 0x4 ;  /* 0x000000000004789c */ /* 0x000fe20003f2e810 */
[----:B------:R-:W-:-:S05]  /*6ca0*/  @P2 IADD3 R131, PT, PT, R131, 0x300, RZ ;  /* 0x0000030083832810 */ /* 0x000fca0007ffe0ff */
[----:B------:R-:W2:Y:S08]  /*6cb0*/  @P2 LDC.64 R126, c[0x0][0x468] ;  /* 0x00011a00ff7e2b82 */ /* 0x000eb00000000a00 */
[----:B------:R-:W3:Y:S01]  /*6cc0*/  LDC.64 R124, c[0x0][0x380] ;  /* 0x0000e000ff7c7b82 */ /* 0x000ee20000000a00 */
[----:B-1----:R-:W-:-:S05]  /*6cd0*/  @P1 IMAD.WIDE.U32 R128, R133, 0x10, R128 ;  /* 0x0000001085801825 */ /* 0x002fca00078e0080 */
[----:B------:R1:W-:Y:S01]  /*6ce0*/  @P1 STG.E.128 desc[UR12][R128.64], R120 ;  /* 0x0000007880001986 */ /* 0x0003e2000c101d0c */
[----:B--2---:R-:W-:-:S05]  /*6cf0*/  @P2 IMAD.WIDE.U32 R126, R131, 0x10, R126 ;  /* 0x00000010837e2825 */ /* 0x004fca00078e007e */
[----:B------:R1:W-:Y:S01]  /*6d00*/  @P2 STG.E.128 desc[UR12][R126.64], R116 ;  /* 0x000000747e002986 */ /* 0x0003e2000c101d0c */
[----:B---3--:R-:W-:-:S04]  /*6d10*/  IADD3 R141, PT, PT, R141, R124, RZ ;  /* 0x0000007c8d8d7210 */ /* 0x008fc80007ffe0ff */
[----:B------:R-:W-:-:S13]  /*6d20*/  ISETP.GE.AND P0, PT, R141, R125, PT ;  /* 0x0000007d8d00720c */ /* 0x000fda0003f06270 */
[----:B-1----:R-:W-:Y:S05]  /*6d30*/  @!P0 BRA `(.L_x_3243) ;  /* 0xffffff9400988947 */ /* 0x002fea000383ffff */
.L_x_3194:
[----:B------:R-:W1:Y:S08]  /*6d40*/  S2UR UR4, SR_CTAID.X ;  /* 0x00000000000479c3 */ /* 0x000e700000002500 */
[----:B------:R-:W1:Y:S08]  /*6d50*/  LDC R0, c[0x0][0x388] ;  /* 0x0000e200ff007b82 */ /* 0x000e700000000800 */
[----:B0-----:R-:W0:Y:S08]  /*6d60*/  LDC.64 R2, c[0x0][0x440] ;  /* 0x00011000ff027b82 */ /* 0x001e300000000a00 */
[----:B------:R-:W2:Y:S01]  /*6d70*/  LDC.64 R4, c[0x0][0x448] ;  /* 0x00011200ff047b82 */ /* 0x000ea20000000a00 */
[----:B-1----:R-:W-:-:S05]  /*6d80*/  IMAD R0, R0, UR4, RZ ;  /* 0x0000000400007c24 */ /* 0x002fca000f8e02ff */
[----:B------:R-:W-:-:S05]  /*6d90*/  LEA.HI R201, R0, R201, RZ, 0x1d ;  /* 0x000000c900c97211 */ /* 0x000fca00078fe8ff */
[----:B0-----:R-:W-:-:S05]  /*6da0*/  IMAD.WIDE.U32 R2, R201, 0x20, R2 ;  /* 0x00000020c9027825 */ /* 0x001fca00078e0002 */
        /* <DEDUP_REMOVED lines=18> */
.L_x_3244:
        /* <DEDUP_REMOVED lines=11> */
.L_x_15621:


//--------------------- .text._ZN10layer_norm13ln_bwd_kernelINS_13Kernel_traitsIf13__nv_bfloat16S2_S2_fjLj8192ELj1ELj1ELj8ELj16ENS_18Kernel_traits_baseILj8192EfS2_S2_S2_fjLj256EEEEELb0ELb1ELb0ELb0EEEvNS_9BwdParamsE --------------------------
	.section	.text._ZN10layer_norm13ln_bwd_kernelINS_13Kernel_traitsIf13__nv_bfloat16S2_S2_fjLj8192ELj1ELj1ELj8ELj16ENS_18Kernel_traits_baseILj8192EfS2_S2_S2_fjLj256EEEEELb0ELb1ELb0ELb0EEEvNS_9BwdParamsE,"ax",@progbits
	.align	128
        .global         _ZN10layer_norm13ln_bwd_kernelINS_13Kernel_traitsIf13__nv_bfloat16S2_S2_fjLj8192ELj1ELj1ELj8ELj16ENS_18Kernel_traits_baseILj8192EfS2_S2_S2_fjLj256EEEEELb0ELb1ELb0ELb0EEEvNS_9BwdParamsE
        .type           _ZN10layer_norm13ln_bwd_kernelINS_13Kernel_traitsIf13__nv_bfloat16S2_S2_fjLj8192ELj1ELj1ELj8ELj16ENS_18Kernel_traits_baseILj8192EfS2_S2_S2_fjLj256EEEEELb0ELb1ELb0ELb0EEEvNS_9BwdParamsE,@function
        .size           _ZN10layer_norm13ln_bwd_kernelINS_13Kernel_traitsIf13__nv_bfloat16S2_S2_fjLj8192ELj1ELj1ELj8ELj16ENS_18Kernel_traits_baseILj8192EfS2_S2_S2_fjLj256EEEEELb0ELb1ELb0ELb0EEEvNS_9BwdParamsE,(.L_x_15622 - _ZN10layer_norm13ln_bwd_kernelINS_13Kernel_traitsIf13__nv_bfloat16S2_S2_fjLj8192ELj1ELj1ELj8ELj16ENS_18Kernel_traits_baseILj8192EfS2_S2_S2_fjLj256EEEEELb0ELb1ELb0ELb0EEEvNS_9BwdParamsE)
        .other          _ZN10layer_norm13ln_bwd_kernelINS_13Kernel_traitsIf13__nv_bfloat16S2_S2_fjLj8192ELj1ELj1ELj8ELj16ENS_18Kernel_traits_baseILj8192EfS2_S2_S2_fjLj256EEEEELb0ELb1ELb0ELb0EEEvNS_9BwdParamsE,@"STO_CUDA_ENTRY STV_DEFAULT"
_ZN10layer_norm13ln_bwd_kernelINS_13Kernel_traitsIf13__nv_bfloat16S2_S2_fjLj8192ELj1ELj1ELj8ELj16ENS_18Kernel_traits_baseILj8192EfS2_S2_S2_fjLj256EEEEELb0ELb1ELb0ELb0EEEvNS_9BwdParamsE:
.text._ZN10layer_norm13ln_bwd_kernelINS_13Kernel_traitsIf13__nv_bfloat16S2_S2_fjLj8192ELj1ELj1ELj8ELj16ENS_18Kernel_traits_baseILj8192EfS2_S2_S2_fjLj256EEEEELb0ELb1ELb0ELb0EEEvNS_9BwdParamsE:
[----:B------:R-:W0:Y:S02]  /*0000*/  LDC R1, c[0x0][0x37c] ;  /* 0x0000df00ff017b82 */ /* 0x000e240000000800 */
[----:B0-----:R-:W-:Y:S01]  /*0010*/  IADD3 R1, PT, PT, R1, -0x20, RZ ;  /* 0xffffffe001017810 */ /* 0x001fe20007ffe0ff */
[----:B------:R-:W0:Y:S01]  /*0020*/  S2R R250, SR_TID.X ;  /* 0x0000000000fa7919 */ /* 0x000e220000002100 */
[----:B------:R-:W1:Y:S03]  /*0030*/  LDCU UR6, c[0x0][0x388] ;  /* 0x00007100ff0677ac */ /* 0x000e660008000800 */
[----:B------:R2:W3:Y:S04]  /*0040*/  LDL.64 R28, [R1+0x10] ;  /* 0x00001000011c7983 */ /* 0x0004e80000100a00 */
[----:B------:R2:W3:Y:S04]  /*0050*/  LDL.64 R30, [R1+0x18] ;  /* 0x00001800011e7983 */ /* 0x0004e80000100a00 */
[----:B------:R2:W4:Y:S04]  /*0060*/  LDL.64 R24, [R1] ;  /* 0x0000000001187983 */ /* 0x0005280000100a00 */
[----:B------:R2:W4:Y:S01]  /*0070*/  LDL.64 R26, [R1+0x8] ;  /* 0x00000800011a7983 */ /* 0x0005220000100a00 */
        /* <DEDUP_REMOVED lines=14> */
[----:B------:R-:W2:Y:S08]  /*0160*/  @P4 LDC.64 R4, c[0x0][0x3e8] ;  /* 0x0000fa00ff044b82 */ /* 0x000eb00000000a00 */
[----:B------:R-:W0:Y:S08]  /*0170*/  @P3 LDC.64 R6, c[0x0][0x3d0] ;  /* 0x0000f400ff063b82 */ /* 0x000e300000000a00 */
[----:B------:R-:W0:Y:S01]  /*0180*/  @P3 LDC.64 R8, c[0x0][0x3e8] ;  /* 0x0000fa00ff083b82 */ /* 0x000e220000000a00 */
[----:B-1----:R-:W-:-:S07]  /*0190*/  @P4 IMAD.WIDE.U32 R2, R23, 0x20, R2 ;  /* 0x0000002017024825 */ /* 0x002fce00078e0002 */
[----:B------:R-:W1:Y:S01]  /*01a0*/  @P2 LDC.64 R14, c[0x0][0x3d0] ;  /* 0x0000f400ff0e2b82 */ /* 0x000e620000000a00 */
[C---:B--2---:R-:W-:Y:S01]  /*01b0*/  @P4 IMAD.WIDE.U32 R4, R23.reuse, 0x20, R4 ;  /* 0x0000002017044825 */ /* 0x044fe200078e0004 */
[----:B------:R-:W-:-:S04]  /*01c0*/  @P4 LOP3.LUT R23, R23, 0x100, RZ, 0xfc, !PT ;  /* 0x0000010017174812 */ /* 0x000fc800078efcff */
[----:B------:R2:W5:Y:S02]  /*01d0*/  @P4 LDG.E.128 R172, desc[UR12][R4.64] ;  /* 0x0000000c04ac4981 */ /* 0x000564000c1e1d00 */
[----:B------:R-:W2:Y:S01]  /*01e0*/  @P2 LDC.64 R16, c[0x0][0x3e8] ;  /* 0x0000fa00ff102b82 */ /* 0x000ea20000000a00 */
[C---:B0-----:R-:W-:Y:S01]  /*01f0*/  @P3 IMAD.WIDE.U32 R10, R23.reuse, 0x20, R6 ;  /* 0x00000020170a3825 */ /* 0x041fe200078e0006 */
[----:B------:R0:W5:Y:S04]  /*0200*/  @P4 LDG.E.128 R168, desc[UR12][R4.64+0x10] ;  /* 0x0000100c04a84981 */ /* 0x000168000c1e1d00 */
[----:B------:R0:W5:Y:S02]  /*0210*/  @P3 LDG.E.128 R244, desc[UR12][R10.64] ;  /* 0x0000000c0af43981 */ /* 0x000164000c1e1d00 */
[----:B------:R-:W0:Y:S01]  /*0220*/  @P1 LDC.64 R18, c[0x0][0x3d0] ;  /* 0x0000f400ff121b82 */ /* 0x000e220000000a00 */
[C---:B------:R-:W-:Y:S01]  /*0230*/  @P3 IMAD.WIDE.U32 R12, R23.reuse, 0x20, R8 ;  /* 0x00000020170c3825 */ /* 0x040fe200078e0008 */
[----:B------:R-:W-:Y:S01]  /*0240*/  @P3 IADD3 R23, PT, PT, R23, 0x100, RZ ;  /* 0x0000010017173810 */ /* 0x000fe20007ffe0ff */
[----:B------:R0:W5:Y:S04]  /*0250*/  @P3 LDG.E.128 R240, desc[UR12][R10.64+0x10] ;  /* 0x0000100c0af03981 */ /* 0x000168000c1e1d00 */
[----:B------:R0:W5:Y:S01]  /*0260*/  @P3 LDG.E.128 R164, desc[UR12][R12.64] ;  /* 0x0000000c0ca43981 */ /* 0x000162000c1e1d00 */
[----:B------:R-:W0:Y:S01]  /*0270*/  @P1 LDC.64 R20, c[0x0][0x3e8] ;  /* 0x0000fa00ff141b82 */ /* 0x000e220000000a00 */
[----:B-1----:R-:W-:-:S02]  /*0280*/  @P2 IMAD.WIDE.U32 R14, R23, 0x20, R14 ;  /* 0x00000020170e2825 */ /* 0x002fc400078e000e */
[----:B------:R1:W5:Y:S04]  /*0290*/  @P3 LDG.E.128 R160, desc[UR12][R12.64+0x10] ;  /* 0x0000100c0ca03981 */ /* 0x000368000c1e1d00 */
[----:B------:R1:W5:Y:S01]  /*02a0*/  @P2 LDG.E.128 R236, desc[UR12][R14.64] ;  /* 0x0000000c0eec2981 */ /* 0x000362000c1e1d00 */
[C---:B--2---:R-:W-:Y:S01]  /*02b0*/  @P2 IMAD.WIDE.U32 R16, R23.reuse, 0x20, R16 ;  /* 0x0000002017102825 */ /* 0x044fe200078e0010 */
[----:B------:R-:W-:Y:S02]  /*02c0*/  @P2 IADD3 R23, PT, PT, R23, 0x100, RZ ;  /* 0x0000010017172810 */ /* 0x000fe40007ffe0ff */
[----:B------:R1:W5:Y:S04]  /*02d0*/  @P2 LDG.E.128 R232, desc[UR12][R14.64+0x10] ;  /* 0x0000100c0ee82981 */ /* 0x000368000c1e1d00 */
[----:B------:R1:W5:Y:S01]  /*02e0*/  @P2 LDG.E.128 R156, desc[UR12][R16.64] ;  /* 0x0000000c109c2981 */ /* 0x000362000c1e1d00 */
[----:B0-----:R-:W-:-:S03]  /*02f0*/  @P1 IMAD.WIDE.U32 R6, R23, 0x20, R18 ;  /* 0x0000002017061825 */ /* 0x001fc600078e0012 */
[----:B------:R1:W5:Y:S04]  /*0300*/  @P2 LDG.E.128 R152, desc[UR12][R16.64+0x10] ;  /* 0x0000100c10982981 */ /* 0x000368000c1e1d00 */
[----:B------:R1:W5:Y:S01]  /*0310*/  @P1 LDG.E.128 R228, desc[UR12][R6.64] ;  /* 0x0000000c06e41981 */ /* 0x000362000c1e1d00 */
[----:B------:R-:W-:-:S03]  /*0320*/  @P1 IMAD.WIDE.U32 R8, R23, 0x20, R20 ;  /* 0x0000002017081825 */ /* 0x000fc600078e0014 */
[----:B------:R1:W5:Y:S04]  /*0330*/  @P1 LDG.E.128 R224, desc[UR12][R6.64+0x10] ;  /* 0x0000100c06e01981 */ /* 0x000368000c1e1d00 */
[----:B------:R1:W5:Y:S04]  /*0340*/  @P1 LDG.E.128 R148, desc[UR12][R8.64] ;  /* 0x0000000c08941981 */ /* 0x000368000c1e1d00 */
[----:B------:R1:W5:Y:S04]  /*0350*/  @P1 LDG.E.128 R144, desc[UR12][R8.64+0x10] ;  /* 0x0000100c08901981 */ /* 0x000368000c1e1d00 */
[----:B---3--:R-:W2:Y:S04]  /*0360*/  @P4 LDG.E.128 R28, desc[UR12][R2.64] ;  /* 0x0000000c021c4981 */ /* 0x008ea8000c1e1d00 */
[----:B----4-:R-:W3:Y:S01]  /*0370*/  @P4 LDG.E.128 R24, desc[UR12][R2.64+0x10] ;  /* 0x0000100c02184981 */ /* 0x010ee2000c1e1d00 */
        /* <DEDUP_REMOVED lines=49> */
[----:B--2---:R1:W-:Y:S04]  /*0690*/  @P4 STL.64 [R1+0x10], R28 ;  /* 0x0000101c01004387 */ /* 0x0043e80000100a00 */
[----:B------:R1:W-:Y:S04]  /*06a0*/  @P4 STL.64 [R1+0x18], R30 ;  /* 0x0000181e01004387 */ /* 0x0003e80000100a00 */
[----:B---3--:R1:W-:Y:S04]  /*06b0*/  @P4 STL.64 [R1], R24 ;  /* 0x0000001801004387 */ /* 0x0083e80000100a00 */
[----:B------:R1:W-:Y:S01]  /*06c0*/  @P4 STL.64 [R1+0x8], R26 ;  /* 0x0000081a01004387 */ /* 0x0003e20000100a00 */
[----:B------:R-:W-:Y:S05]  /*06d0*/  BRA.U UP0, `(.L_x_3245) ;  /* 0x0000007500887547 */ /* 0x000fea000b800000 */
[----:B------:R-:W0:Y:S01]  /*06e0*/  LDCU.64 UR4, c[0x0][0x3e0] ;  /* 0x00007c00ff0477ac */ /* 0x000e220008000a00 */
        /* <DEDUP_REMOVED lines=17> */
[----:B0-----:R-:W-:Y:S01]  /*0800*/  UISETP.NE.U32.AND UP0, UPT, UR4, URZ, UPT ;  /* 0x000000ff0400728c */ /* 0x001fe2000bf05070 */
        /* <DEDUP_REMOVED lines=33> */
[----:B------:R-:W-:Y:S01]  /*0a20*/  UISETP.NE.AND.EX UP0, UPT, UR5, URZ, UPT, UP0 ;  /* 0x000000ff0500728c */ /* 0x000fe2000bf05300 */
[----:B------:R-:W2:Y:S01]  /*0a30*/  LDCU.U8 UR16, c[0x0][0x410] ;  /* 0x00008200ff1077ac */ /* 0x000ea20008000000 */
[----:B------:R-:W3:Y:S01]  /*0a40*/  LDCU UR17, c[0x0][0x400] ;  /* 0x00008000ff1177ac */ /* 0x000ee20008000800 */
[----:B------:R-:W4:Y:S01]  /*0a50*/  LDCU.64 UR20, c[0x0][0x478] ;  /* 0x00008f00ff1477ac */ /* 0x000f220008000a00 */
[----:B------:R-:W0:Y:S01]  /*0a60*/  LDCU.64 UR18, c[0x0][0x438] ;  /* 0x00008700ff1277ac */ /* 0x000e220008000a00 */
[----:B------:R-:W0:Y:S01]  /*0a70*/  LDCU.128 UR8, c[0x0][0x3c0] ;  /* 0x00007800ff0877ac */ /* 0x000e220008000c00 */
[----:B------:R-:W0:Y:S05]  /*0a80*/  LDCU.64 UR22, c[0x0][0x380] ;  /* 0x00007000ff1677ac */ /* 0x000e2a0008000a00 */
.L_x_3287:
[----:B------:R-:W2:Y:S01]  /*0a90*/  @UP0 LDCU.64 UR4, c[0x0][0x3e0] ;  /* 0x00007c00ff0407ac */ /* 0x000ea20008000a00 */
[----:B------:R-:W-:Y:S01]  /*0aa0*/  PLOP3.LUT P0, PT, PT, PT, UP0, 0x80, 0x8 ;  /* 0x000000000008781c */ /* 0x000fe20003f0f008 */
[----:B0-----:R-:W-:-:S06]  /*0ab0*/  UIMAD.WIDE UR14, UR7, 0x4, UR8 ;  /* 0x00000004070e78a5 */ /* 0x001fcc000f8e0208 */
[----:B------:R-:W-:Y:S02]  /*0ac0*/  MOV R176, UR14 ;  /* 0x0000000e00b07c02 */ /* 0x000fe40008000f00 */
[----:B------:R-:W-:-:S05]  /*0ad0*/  MOV R177, UR15 ;  /* 0x0000000f00b17c02 */ /* 0x000fca0008000f00 */
[----:B-1----:R0:W3:Y:S01]  /*0ae0*/  LDG.E R25, desc[UR12][R176.64] ;  /* 0x0000000cb0197981 */ /* 0x0020e2000c1e1900 */
[----:B--2---:R-:W-:Y:S02]  /*0af0*/  @UP0 UIMAD.WIDE UR4, UR7, 0x2, UR4 ;  /* 0x00000002070408a5 */ /* 0x004fe4000f8e0204 */
[----:B------:R-:W-:-:S04]  /*0b00*/  UIMAD.WIDE UR14, UR7, 0x4, UR10 ;  /* 0x00000004070e78a5 */ /* 0x000fc8000f8e020a */
[----:B0-----:R-:W-:Y:S02]  /*0b10*/  MOV R176, UR4 ;  /* 0x0000000400b07c02 */ /* 0x001fe40008000f00 */
[----:B------:R-:W-:-:S05]  /*0b20*/  MOV R177, UR5 ;  /* 0x0000000500b17c02 */ /* 0x000fca0008000f00 */
[----:B------:R0:W2:Y:S02]  /*0b30*/  @P0 LDG.E.U16 R179, desc[UR12][R176.64] ;  /* 0x0000000cb0b30981 */ /* 0x0000a4000c1e1500 */
[----:B0-----:R-:W-:Y:S02]  /*0b40*/  MOV R176, UR14 ;  /* 0x0000000e00b07c02 */ /* 0x001fe40008000f00 */
[----:B------:R-:W-:-:S05]  /*0b50*/  MOV R177, UR15 ;  /* 0x0000000f00b17c02 */ /* 0x000fca0008000f00 */
[----:B------:R-:W4:Y:S01]  /*0b60*/  LDG.E R178, desc[UR12][R176.64] ;  /* 0x0000000cb0b27981 */ /* 0x000f22000c1e1900 */
[----:B------:R-:W0:Y:S01]  /*0b70*/  S2R R250, SR_TID.X ;  /* 0x0000000000fa7919 */ /* 0x000e220000002100 */
[----:B------:R-:W-:Y:S01]  /*0b80*/  UIMAD UR4, UR7, UR6, URZ ;  /* 0x00000006070472a4 */ /* 0x000fe2000f8e02ff */
[----:B------:R-:W-:-:S03]  /*0b90*/  ISETP.NE.AND P5, PT, RZ, UR16, PT ;  /* 0x00000010ff007c0c */ /* 0x000fc6000bfa5270 */
[----:B------:R-:W-:Y:S01]  /*0ba0*/  USHF.R.S32.HI UR5, URZ, 0x1f, UR4 ;  /* 0x0000001fff057899 */ /* 0x000fe20008011404 */
[----:B------:R-:W-:-:S03]  /*0bb0*/  ISETP.GE.U32.AND P4, PT, R248, 0x100, PT ;  /* 0x00000100f800780c */ /* 0x000fc60003f86070 */
[----:B------:R-:W-:Y:S01]  /*0bc0*/  ULEA.HI UR5, UR5, UR4, URZ, 0x3 ;  /* 0x0000000405057291 */ /* 0x000fe2000f8f18ff */
[----:B------:R-:W-:Y:S01]  /*0bd0*/  BSSY.RECONVERGENT B0, `(.L_x_3246) ;  /* 0x0000074000007945 */ /* 0x000fe20003800200 */
[----:B------:R-:W-:Y:S01]  /*0be0*/  UMOV UR14, 0x3f800000 ;  /* 0x3f800000000e7882 */ /* 0x000fe20000000000 */
[----:B------:R-:W-:Y:S01]  /*0bf0*/  HFMA2 R219, -RZ, RZ, 0, 0 ;  /* 0x00000000ffdb7431 */ /* 0x000fe200000001ff */
[C---:B------:R-:W-:Y:S02]  /*0c00*/  ISETP.GE.U32.AND P3, PT, R248.reuse, 0x200, PT ;  /* 0x00000200f800780c */ /* 0x040fe40003f66070 */
[C---:B------:R-:W-:Y:S02]  /*0c10*/  ISETP.GE.U32.AND P2, PT, R248.reuse, 0x300, PT ;  /* 0x00000300f800780c */ /* 0x040fe40003f46070 */
[----:B------:R-:W-:Y:S02]  /*0c20*/  ISETP.GE.U32.AND P1, PT, R248, 0x400, PT ;  /* 0x00000400f800780c */ /* 0x000fe40003f26070 */
[----:B------:R-:W-:-:S02]  /*0c30*/  MOV R195, RZ ;  /* 0x000000ff00c37202 */ /* 0x000fc40000000f00 */
[----:B---3--:R-:W-:-:S04]  /*0c40*/  FSEL R25, R25, RZ, !P5 ;  /* 0x000000ff19197208 */ /* 0x008fc80006800000 */
[----:B------:R-:W-:Y:S02]  /*0c50*/  R2UR UR25, R25 ;  /* 0x00000000191972ca */ /* 0x000fe400000e0000 */
[----:B------:R-:W-:Y:S02]  /*0c60*/  MOV R25, UR5 ;  /* 0x0000000500197c02 */ /* 0x000fe40008000f00 */
[----:B--2---:R-:W-:Y:S02]  /*0c70*/  @P0 R2UR UR15, R179 ;  /* 0x00000000b30f02ca */ /* 0x004fe400000e0000 */
[----:B0-----:R-:W-:-:S04]  /*0c80*/  LEA.HI.SX32 R25, R25, R250, 0x1d ;  /* 0x000000fa19197211 */ /* 0x001fc800078feaff */
[----:B------:R-:W-:-:S07]  /*0c90*/  MOV R220, R25 ;  /* 0x0000001900dc7202 */ /* 0x000fce0000000f00 */
[----:B------:R-:W-:Y:S01]  /*0ca0*/  @UP0 USHF.L.U32 UR14, UR15, 0x10, URZ ;  /* 0x000000100f0e0899 */ /* 0x000fe200080006ff */
[----:B----4-:R-:W-:Y:S01]  /*0cb0*/  R2UR UR24, R178 ;  /* 0x00000000b21872ca */ /* 0x010fe200000e0000 */
[----:B-----5:R-:W-:-:S14]  /*0cc0*/  @!P4 BRA `(.L_x_3247) ;  /* 0x000000040090c947 */ /* 0x020fdc0003800000 */
[----:B------:R-:W0:Y:S01]  /*0cd0*/  LDC.64 R176, c[0x0][0x3a8] ;  /* 0x0000ea00ffb07b82 */ /* 0x000e220000000a00 */
[----:B------:R-:W2:Y:S04]  /*0ce0*/  LDL R217, [R1+0x10] ;  /* 0x0000100001d97983 */ /* 0x000ea80000100800 */
[----:B------:R-:W3:Y:S03]  /*0cf0*/  LDL R252, [R1] ;  /* 0x0000000001fc7983 */ /* 0x000ee60000100800 */
[----:B------:R-:W1:Y:S01]  /*0d00*/  LDC.64 R26, c[0x0][0x428] ;  /* 0x00010a00ff1a7b82 */ /* 0x000e620000000a00 */
[----:B------:R-:W4:Y:S04]  /*0d10*/  LDL R218, [R1+0x18] ;  /* 0x0000180001da7983 */ /* 0x000f280000100800 */
[----:B------:R-:W4:Y:S04]  /*0d20*/  LDL R251, [R1+0x8] ;  /* 0x0000080001fb7983 */ /* 0x000f280000100800 */
[----:B------:R-:W4:Y:S04]  /*0d30*/  LDL R249, [R1+0x14] ;  /* 0x0000140001f97983 */ /* 0x000f280000100800 */
[----:B------:R-:W4:Y:S01]  /*0d40*/  LDL R223, [R1+0x1c] ;  /* 0x00001c0001df7983 */ /* 0x000f220000100800 */
[----:B0-----:R-:W-:-:S03]  /*0d50*/  IMAD.WIDE.U32 R176, R25, 0x10, R176 ;  /* 0x0000001019b07825 */ /* 0x001fc600078e00b0 */
[----:B------:R-:W4:Y:S04]  /*0d60*/  LDL R222, [R1+0x4] ;  /* 0x0000040001de7983 */ /* 0x000f280000100800 */
[----:B------:R-:W4:Y:S04]  /*0d70*/  LDL R221, [R1+0xc] ;  /* 0x00000c0001dd7983 */ /* 0x000f280000100800 */
[----:B------:R-:W2:Y:S01]  /*0d80*/  LDG.E.128 R176, desc[UR12][R176.64] ;  /* 0x0000000cb0b07981 */ /* 0x000ea2000c1e1d00 */
[----:B-1----:R-:W-:-:S05]  /*0d90*/  IMAD.WIDE.U32 R26, R25, 0x10, R26 ;  /* 0x00000010191a7825 */ /* 0x002fca00078e001a */
[----:B------:R0:W3:Y:S01]  /*0da0*/  LDG.E.128 R180, desc[UR12][R26.64] ;  /* 0x0000000c1ab47981 */ /* 0x0000e2000c1e1d00 */
[----:B------:R-:W-:-:S04]  /*0db0*/  ISETP.NE.U32.AND P0, PT, RZ, UR18, PT ;  /* 0x00000012ff007c0c */ /* 0x000fc8000bf05070 */
[----:B------:R-:W-:-:S13]  /*0dc0*/  ISETP.NE.AND.EX P0, PT, RZ, UR19, PT, P0 ;  /* 0x00000013ff007c0c */ /* 0x000fda000bf05300 */
[----:B0-----:R-:W0:Y:S02]  /*0dd0*/  @P0 LDC.64 R26, c[0x0][0x438] ;  /* 0x00010e00ff1a0b82 */ /* 0x001e240000000a00 */
[----:B0-----:R-:W-:-:S05]  /*0de0*/  @P0 IMAD.WIDE.U32 R26, R25, 0x10, R26 ;  /* 0x00000010191a0825 */ /* 0x001fca00078e001a */
[----:B------:R0:W5:Y:S01]  /*0df0*/  @P0 LDG.E.128 R44, desc[UR12][R26.64] ;  /* 0x0000000c1a2c0981 */ /* 0x000162000c1e1d00 */
[----:B--2---:R-:W-:Y:S02]  /*0e00*/  SHF.L.U32 R214, R176, 0x10, RZ ;  /* 0x00000010b0d67819 */ /* 0x004fe400000006ff */
[C---:B------:R-:W-:Y:S02]  /*0e10*/  PRMT R185, R177.reuse, 0x7632, R185 ;  /* 0x00007632b1b97816 */ /* 0x040fe400000000b9 */
[----:B------:R-:W-:Y:S02]  /*0e20*/  SHF.L.U32 R215, R177, 0x10, RZ ;  /* 0x00000010b1d77819 */ /* 0x000fe400000006ff */
[----:B------:R-:W-:Y:S01]  /*0e30*/  SHF.L.U32 R177, R178, 0x10, RZ ;  /* 0x00000010b2b17819 */ /* 0x000fe200000006ff */
[----:B------:R-:W-:Y:S01]  /*0e40*/  FADD.FTZ R216, R214, -UR25 ;  /* 0x80000019d6d87e21 */ /* 0x000fe20008010000 */
[----:B------:R-:W-:Y:S02]  /*0e50*/  PRMT R0, R178, 0x7632, R0 ;  /* 0x00007632b2007816 */ /* 0x000fe40000000000 */
[----:B------:R-:W-:Y:S01]  /*0e60*/  PRMT R178, R179, 0x7632, R178 ;  /* 0x00007632b3b27816 */ /* 0x000fe200000000b2 */
[----:B------:R-:W-:Y:S01]  /*0e70*/  FADD.FTZ R214, R177, -UR25 ;  /* 0x80000019b1d67e21 */ /* 0x000fe20008010000 */
[----:B------:R-:W-:-:S02]  /*0e80*/  SHF.L.U32 R212, R179, 0x10, RZ ;  /* 0x00000010b3d47819 */ /* 0x000fc400000006ff */
[C---:B---3--:R-:W-:Y:S02]  /*0e90*/  PRMT R179, R180.reuse, 0x7632, R179 ;  /* 0x00007632b4b37816 */ /* 0x048fe400000000b3 */
[----:B------:R-:W-:Y:S02]  /*0ea0*/  SHF.L.U32 R180, R180, 0x10, RZ ;  /* 0x00000010b4b47819 */ /* 0x000fe400000006ff */
[----:B------:R-:W-:Y:S01]  /*0eb0*/  SHF.L.U32 R177, R0, 0x10, RZ ;  /* 0x0000001000b17819 */ /* 0x000fe200000006ff */
[----:B------:R-:W-:Y:S01]  /*0ec0*/  FMUL.FTZ R0, R216, UR24 ;  /* 0x00000018d8007c20 */ /* 0x000fe20008410000 */
[----:B------:R-:W-:Y:S02]  /*0ed0*/  PRMT R195, R176, 0x7632, R195 ;  /* 0x00007632b0c37816 */ /* 0x000fe400000000c3 */
[C---:B0-----:R-:W-:Y:S02]  /*0ee0*/  PRMT R27, R181.reuse, 0x7632, R27 ;  /* 0x00007632b51b7816 */ /* 0x041fe4000000001b */
[----:B------:R-:W-:Y:S01]  /*0ef0*/  SHF.L.U32 R213, R181, 0x10, RZ ;  /* 0x00000010b5d57819 */ /* 0x000fe200000006ff */
[----:B------:R-:W-:Y:S01]  /*0f00*/  FADD.FTZ R108, R108, R180 ;  /* 0x000000b46c6c7221 */ /* 0x000fe20000010000 */
[----:B------:R-:W-:Y:S01]  /*0f10*/  SHF.L.U32 R181, R185, 0x10, RZ ;  /* 0x00000010b9b57819 */ /* 0x000fe200000006ff */
[-C--:B------:R-:W-:Y:S01]  /*0f20*/  FFMA.FTZ R140, R0, R180.reuse, R140 ;  /* 0x000000b4008c7223 */ /* 0x080fe2000001008c */
[C---:B------:R-:W-:Y:S01]  /*0f30*/  PRMT R24, R182.reuse, 0x7632, R24 ;  /* 0x00007632b6187816 */ /* 0x040fe20000000018 */
[----:B------:R-:W-:Y:S01]  /*0f40*/  FMUL.FTZ R185, R217, R180 ;  /* 0x000000b4d9b97220 */ /* 0x000fe20000410000 */
[----:B------:R-:W-:Y:S01]  /*0f50*/  SHF.L.U32 R26, R182, 0x10, RZ ;  /* 0x00000010b61a7819 */ /* 0x000fe200000006ff */
[----:B------:R-:W-:Y:S01]  /*0f60*/  FADD.FTZ R182, R215, -UR25 ;  /* 0x80000019d7b67e21 */ /* 0x000fe20008010000 */
[----:B------:R-:W-:Y:S01]  /*0f70*/  FMUL.FTZ R180, R214, UR24 ;  /* 0x00000018d6b47c20 */ /* 0x000fe20008410000 */
[----:B------:R-:W-:Y:S01]  /*0f80*/  SHF.L.U32 R195, R195, 0x10, RZ ;  /* 0x00000010c3c37819 */ /* 0x000fe200000006ff */
[----:B------:R-:W-:Y:S01]  /*0f90*/  FADD.FTZ R212, R212, -UR25 ;  /* 0x80000019d4d47e21 */ /* 0x000fe20008010000 */
[C---:B------:R-:W-:Y:S01]  /*0fa0*/  PRMT R176, R183.reuse, 0x7632, R176 ;  /* 0x00007632b7b07816 */ /* 0x040fe200000000b0 */
[----:B------:R-:W-:Y:S01]  /*0fb0*/  FMUL.FTZ R182, R182, UR24 ;  /* 0x00000018b6b67c20 */ /* 0x000fe20008410000 */
[----:B------:R-:W-:Y:S01]  /*0fc0*/  SHF.L.U32 R183, R183, 0x10, RZ ;  /* 0x00000010b7b77819 */ /* 0x000fe200000006ff */
[----:B------:R-:W-:Y:S01]  /*0fd0*/  FADD.FTZ R104, R104, R26 ;  /* 0x0000001a68687221 */ /* 0x000fe20000010000 */
[-C--:B------:R-:W-:Y:S01]  /*0fe0*/  FFMA.FTZ R136, R180, R26.reuse, R136 ;  /* 0x0000001ab4887223 */ /* 0x080fe20000010088 */
[----:B------:R-:W-:Y:S01]  /*0ff0*/  FMUL.FTZ R215, R252, R26 ;  /* 0x0000001afcd77220 */ /* 0x000fe20000410000 */
[----:B------:R-:W-:Y:S01]  /*1000*/  FMUL.FTZ R26, R212, UR24 ;  /* 0x00000018d41a7c20 */ /* 0x000fe20008410000 */
[----:B------:R-:W-:Y:S01]  /*1010*/  FADD.FTZ R195, R195, -UR25 ;  /* 0x80000019c3c37e21 */ /* 0x000fe20008010000 */
[----:B------:R-:W-:Y:S01]  /*1020*/  FADD.FTZ R110, R110, R213 ;  /* 0x000000d56e6e7221 */ /* 0x000fe20000010000 */
[-C--:B------:R-:W-:Y:S01]  /*1030*/  FFMA.FTZ R142, R182, R213.reuse, R142 ;  /* 0x000000d5b68e7223 */ /* 0x080fe2000001008e */
[----:B----4-:R-:W-:Y:S01]  /*1040*/  FMUL.FTZ R217, R218, R213 ;  /* 0x000000d5dad97220 */ /* 0x010fe20000410000 */
[----:B------:R-:W-:Y:S01]  /*1050*/  SHF.L.U32 R179, R179, 0x10, RZ ;  /* 0x00000010b3b37819 */ /* 0x000fe200000006ff */
[----:B------:R-:W-:Y:S01]  /*1060*/  FADD.FTZ R106, R106, R183 ;  /* 0x000000b76a6a7221 */ /* 0x000fe20000010000 */
[-C--:B------:R-:W-:Y:S01]  /*1070*/  FFMA.FTZ R138, R26, R183.reuse, R138 ;  /* 0x000000b71a8a7223 */ /* 0x080fe2000001008a */
[----:B------:R-:W-:Y:S01]  /*1080*/  FMUL.FTZ R213, R251, R183 ;  /* 0x000000b7fbd57220 */ /* 0x000fe20000410000 */
[----:B------:R-:W-:Y:S01]  /*1090*/  FMUL.FTZ R183, R195, UR24 ;  /* 0x00000018c3b77c20 */ /* 0x000fe20008410000 */
[----:B------:R-:W-:Y:S01]  /*10a0*/  FADD.FTZ R109, R109, R179 ;  /* 0x000000b36d6d7221 */ /* 0x000fe20000010000 */
[----:B------:R-:W-:-:S02]  /*10b0*/  FMUL.FTZ R218, R249, R179 ;  /* 0x000000b3f9da7220 */ /* 0x000fc40000410000 */
[----:B------:R-:W-:Y:S01]  /*10c0*/  FFMA.FTZ R141, R183, R179, R141 ;  /* 0x000000b3b78d7223 */ /* 0x000fe2000001008d */
[----:B------:R-:W-:Y:S01]  /*10d0*/  FADD.FTZ R179, RZ, R185 ;  /* 0x000000b9ffb37221 */ /* 0x000fe20000010000 */
[----:B------:R-:W-:Y:S01]  /*10e0*/  FFMA.FTZ R212, R0, R185, RZ ;  /* 0x000000b900d47223 */ /* 0x000fe200000100ff */
[----:B------:R-:W-:Y:S01]  /*10f0*/  FADD.FTZ R181, R181, -UR25 ;  /* 0x80000019b5b57e21 */ /* 0x000fe20008010000 */
[----:B------:R-:W-:Y:S01]  /*1100*/  SHF.L.U32 R27, R27, 0x10, RZ ;  /* 0x000000101b1b7819 */ /* 0x000fe200000006ff */
[----:B------:R-:W-:Y:S01]  /*1110*/  FADD.FTZ R214, R179, R218 ;  /* 0x000000dab3d67221 */ /* 0x000fe20000010000 */
[----:B------:R-:W-:Y:S01]  /*1120*/  FFMA.FTZ R179, R183, R218, R212 ;  /* 0x000000dab7b37223 */ /* 0x000fe200000100d4 */
[----:B------:R-:W-:Y:S01]  /*1130*/  FMUL.FTZ R181, R181, UR24 ;  /* 0x00000018b5b57c20 */ /* 0x000fe20008410000 */
[----:B------:R-:W-:Y:S01]  /*1140*/  FADD.FTZ R177, R177, -UR25 ;  /* 0x80000019b1b17e21 */ /* 0x000fe20008010000 */
[----:B------:R-:W-:Y:S01]  /*1150*/  FMUL.FTZ R216, R223, R27 ;  /* 0x0000001bdfd87220 */ /* 0x000fe20000410000 */
[----:B------:R-:W-:Y:S01]  /*1160*/  FADD.FTZ R195, R214, R217 ;  /* 0x000000d9d6c37221 */ /* 0x000fe20000010000 */
[----:B------:R-:W-:Y:S01]  /*1170*/  FFMA.FTZ R212, R182, R217, R179 ;  /* 0x000000d9b6d47223 */ /* 0x000fe200000100b3 */
[----:B------:R-:W-:Y:S01]  /*1180*/  SHF.L.U32 R178, R178, 0x10, RZ ;  /* 0x00000010b2b27819 */ /* 0x000fe200000006ff */
[----:B------:R-:W-:Y:S01]  /*1190*/  FADD.FTZ R111, R111, R27 ;  /* 0x0000001b6f6f7221 */ /* 0x000fe20000010000 */
[----:B------:R-:W-:Y:S01]  /*11a0*/  FFMA.FTZ R143, R181, R27, R143 ;  /* 0x0000001bb58f7223 */ /* 0x000fe2000001008f */
[----:B------:R-:W-:Y:S01]  /*11b0*/  SHF.L.U32 R24, R24, 0x10, RZ ;  /* 0x0000001018187819 */ /* 0x000fe200000006ff */
[----:B------:R-:W-:Y:S01]  /*11c0*/  FMUL.FTZ R27, R177, UR24 ;  /* 0x00000018b11b7c20 */ /* 0x000fe20008410000 */
[----:B------:R-:W-:Y:S01]  /*11d0*/  FADD.FTZ R220, R195, R216 ;  /* 0x000000d8c3dc7221 */ /* 0x000fe20000010000 */
[----:B------:R-:W-:Y:S01]  /*11e0*/  FFMA.FTZ R177, R181, R216, R212 ;  /* 0x000000d8b5b17223 */ /* 0x000fe200000100d4 */
[----:B------:R-:W-:Y:S01]  /*11f0*/  FADD.FTZ R178, R178, -UR25 ;  /* 0x80000019b2b27e21 */ /* 0x000fe20008010000 */
[-C--:B------:R-:W-:Y:S01]  /*1200*/  FMUL.FTZ R214, R222, R24.reuse ;  /* 0x00000018ded67220 */ /* 0x080fe20000410000 */
[----:B------:R-:W-:Y:S01]  /*1210*/  FADD.FTZ R179, R220, R215 ;  /* 0x000000d7dcb37221 */ /* 0x000fe20000010000 */
[----:B------:R-:W-:Y:S01]  /*1220*/  FFMA.FTZ R212, R180, R215, R177 ;  /* 0x000000d7b4d47223 */ /* 0x000fe200000100b1 */
[----:B------:R-:W-:Y:S01]  /*1230*/  FADD.FTZ R105, R105, R24 ;  /* 0x0000001869697221 */ /* 0x000fe20000010000 */
[----:B------:R-:W-:Y:S01]  /*1240*/  FFMA.FTZ R137, R27, R24, R137 ;  /* 0x000000181b897223 */ /* 0x000fe20000010089 */
[----:B------:R-:W-:Y:S01]  /*1250*/  SHF.L.U32 R176, R176, 0x10, RZ ;  /* 0x00000010b0b07819 */ /* 0x000fe200000006ff */
[----:B------:R-:W-:Y:S01]  /*1260*/  FMUL.FTZ R24, R178, UR24 ;  /* 0x00000018b2187c20 */ /* 0x000fe20008410000 */
[----:B------:R-:W-:Y:S01]  /*1270*/  FADD.FTZ R178, R179, R214 ;  /* 0x000000d6b3b27221 */ /* 0x000fe20000010000 */
[----:B------:R-:W-:-:S02]  /*1280*/  FFMA.FTZ R177, R27, R214, R212 ;  /* 0x000000d61bb17223 */ /* 0x000fc400000100d4 */
[-C--:B------:R-:W-:Y:S01]  /*1290*/  FMUL.FTZ R212, R221, R176.reuse ;  /* 0x000000b0ddd47220 */ /* 0x080fe20000410000 */
[----:B------:R-:W-:Y:S01]  /*12a0*/  FADD.FTZ R219, R178, R213 ;  /* 0x000000d5b2db7221 */ /* 0x000fe20000010000 */
[----:B------:R-:W-:Y:S01]  /*12b0*/  FFMA.FTZ R177, R26, R213, R177 ;  /* 0x000000d51ab17223 */ /* 0x000fe200000100b1 */
[----:B------:R-:W-:Y:S01]  /*12c0*/  FADD.FTZ R107, R107, R176 ;  /* 0x000000b06b6b7221 */ /* 0x000fe20000010000 */
[C---:B------:R-:W-:Y:S01]  /*12d0*/  FFMA.FTZ R139, R24.reuse, R176, R139 ;  /* 0x000000b0188b7223 */ /* 0x040fe2000001008b */
[----:B------:R-:W-:Y:S01]  /*12e0*/  FADD.FTZ R219, R219, R212 ;  /* 0x000000d4dbdb7221 */ /* 0x000fe20000010000 */
[----:B------:R-:W-:Y:S01]  /*12f0*/  FFMA.FTZ R195, R24, R212, R177 ;  /* 0x000000d418c37223 */ /* 0x000fe200000100b1 */
[----:B------:R-:W-:-:S07]  /*1300*/  IADD3 R220, PT, PT, R25, 0x100, RZ ;  /* 0x0000010019dc7810 */ /* 0x000fce0007ffe0ff */
.L_x_3247:
[----:B------:R-:W-:Y:S05]  /*1310*/  BSYNC.RECONVERGENT B0 ;  /* 0x0000000000007941 */ /* 0x000fea0003800200 */
.L_x_3246:
        /* <DEDUP_REMOVED lines=15> */
[C---:B------:R-:W-:Y:S02]  /*1410*/  SHF.L.U32 R210, R17.reuse, 0x10, RZ ;  /* 0x0000001011d27819 */ /* 0x040fe400000006ff */
[----:B------:R-:W-:Y:S02]  /*1420*/  SHF.L.U32 R209, R18, 0x10, RZ ;  /* 0x0000001012d17819 */ /* 0x000fe400000006ff */
[----:B------:R-:W-:Y:S02]  /*1430*/  PRMT R204, R16, 0x7632, R204 ;  /* 0x0000763210cc7816 */ /* 0x000fe400000000cc */
[----:B------:R-:W-:-:S02]  /*1440*/  PRMT R205, R17, 0x7632, R205 ;  /* 0x0000763211cd7816 */ /* 0x000fc400000000cd */
[C---:B---3--:R-:W-:Y:S02]  /*1450*/  PRMT R177, R20.reuse, 0x7632, R177 ;  /* 0x0000763214b17816 */ /* 0x048fe400000000b1 */
[----:B------:R-:W-:Y:S02]  /*1460*/  SHF.L.U32 R207, R20, 0x10, RZ ;  /* 0x0000001014cf7819 */ /* 0x000fe400000006ff */
[C---:B------:R-:W-:Y:S02]  /*1470*/  PRMT R176, R23.reuse, 0x7632, R176 ;  /* 0x0000763217b07816 */ /* 0x040fe400000000b0 */
[----:B------:R-:W-:Y:S01]  /*1480*/  SHF.L.U32 R179, R23, 0x10, RZ ;  /* 0x0000001017b37819 */ /* 0x000fe200000006ff */
[----:B------:R-:W-:Y:S01]  /*1490*/  FADD.FTZ R23, R211, -UR25 ;  /* 0x80000019d3177e21 */ /* 0x000fe20008010000 */
[C---:B------:R-:W-:Y:S02]  /*14a0*/  PRMT R17, R21.reuse, 0x7632, R17 ;  /* 0x0000763215117816 */ /* 0x040fe40000000011 */
[----:B------:R-:W-:Y:S01]  /*14b0*/  SHF.L.U32 R206, R21, 0x10, RZ ;  /* 0x0000001015ce7819 */ /* 0x000fe200000006ff */
[----:B------:R-:W-:Y:S01]  /*14c0*/  FADD.FTZ R21, R209, -UR25 ;  /* 0x80000019d1157e21 */ /* 0x000fe20008010000 */
[----:B------:R-:W-:-:S02]  /*14d0*/  PRMT R16, R22, 0x7632, R16 ;  /* 0x0000763216107816 */ /* 0x000fc40000000010 */
[----:B------:R-:W-:Y:S01]  /*14e0*/  SHF.L.U32 R20, R22, 0x10, RZ ;  /* 0x0000001016147819 */ /* 0x000fe200000006ff */
[----:B------:R-:W-:Y:S01]  /*14f0*/  FADD.FTZ R22, R210, -UR25 ;  /* 0x80000019d2167e21 */ /* 0x000fe20008010000 */
[----:B------:R-:W-:Y:S01]  /*1500*/  SHF.L.U32 R208, R19, 0x10, RZ ;  /* 0x0000001013d07819 */ /* 0x000fe200000006ff */
[----:B------:R-:W-:Y:S01]  /*1510*/  FMUL.FTZ R23, R23, UR24 ;  /* 0x0000001817177c20 */ /* 0x000fe20008410000 */
[----:B------:R-:W-:Y:S01]  /*1520*/  PRMT R178, R18, 0x7632, R178 ;  /* 0x0000763212b27816 */ /* 0x000fe200000000b2 */
[----:B------:R-:W-:Y:S01]  /*1530*/  FMUL.FTZ R22, R22, UR24 ;  /* 0x0000001816167c20 */ /* 0x000fe20008410000 */
[----:B------:R-:W-:Y:S01]  /*1540*/  PRMT R18, R19, 0x7632, R18 ;  /* 0x0000763213127816 */ /* 0x000fe20000000012 */
[----:B------:R-:W-:Y:S01]  /*1550*/  FMUL.FTZ R21, R21, UR24 ;  /* 0x0000001815157c20 */ /* 0x000fe20008410000 */
[----:B------:R-:W-:Y:S02]  /*1560*/  SHF.L.U32 R204, R204, 0x10, RZ ;  /* 0x00000010cccc7819 */ /* 0x000fe400000006ff */
[----:B------:R-:W-:Y:S01]  /*1570*/  SHF.L.U32 R19, R205, 0x10, RZ ;  /* 0x00000010cd137819 */ /* 0x000fe200000006ff */
[----:B------:R-:W-:Y:S01]  /*1580*/  FADD.FTZ R205, R208, -UR25 ;  /* 0x80000019d0cd7e21 */ /* 0x000fe20008010000 */
[----:B------:R-:W-:Y:S01]  /*1590*/  FADD.FTZ R100, R100, R207 ;  /* 0x000000cf64647221 */ /* 0x000fe20000010000 */
[-C--:B------:R-:W-:Y:S01]  /*15a0*/  FFMA.FTZ R132, R23, R207.reuse, R132 ;  /* 0x000000cf17847223 */ /* 0x080fe20000010084 */
[----:B-----5:R-:W-:Y:S01]  /*15b0*/  FMUL.FTZ R211, R244, R207 ;  /* 0x000000cff4d37220 */ /* 0x020fe20000410000 */
[----:B------:R-:W-:Y:S01]  /*15c0*/  SHF.L.U32 R177, R177, 0x10, RZ ;  /* 0x00000010b1b17819 */ /* 0x000fe200000006ff */
[----:B------:R-:W-:Y:S01]  /*15d0*/  FADD.FTZ R102, R102, R206 ;  /* 0x000000ce66667221 */ /* 0x000fe20000010000 */
[-C--:B------:R-:W-:Y:S01]  /*15e0*/  FFMA.FTZ R134, R22, R206.reuse, R134 ;  /* 0x000000ce16867223 */ /* 0x080fe20000010086 */
[----:B------:R-:W-:Y:S01]  /*15f0*/  FMUL.FTZ R209, R246, R206 ;  /* 0x000000cef6d17220 */ /* 0x000fe20000410000 */
[----:B------:R-:W-:Y:S01]  /*1600*/  FADD.FTZ R96, R96, R20 ;  /* 0x0000001460607221 */ /* 0x000fe20000010000 */
[-C--:B------:R-:W-:Y:S01]  /*1610*/  FFMA.FTZ R128, R21, R20.reuse, R128 ;  /* 0x0000001415807223 */ /* 0x080fe20000010080 */
[----:B------:R-:W-:Y:S01]  /*1620*/  FMUL.FTZ R207, R240, R20 ;  /* 0x00000014f0cf7220 */ /* 0x000fe20000410000 */
[----:B------:R-:W-:Y:S01]  /*1630*/  SHF.L.U32 R178, R178, 0x10, RZ ;  /* 0x00000010b2b27819 */ /* 0x000fe200000006ff */
[----:B------:R-:W-:Y:S01]  /*1640*/  FMUL.FTZ R20, R205, UR24 ;  /* 0x00000018cd147c20 */ /* 0x000fe20008410000 */
[----:B------:R-:W-:Y:S01]  /*1650*/  FADD.FTZ R206, R204, -UR25 ;  /* 0x80000019ccce7e21 */ /* 0x000fe20008010000 */
[----:B------:R-:W-:Y:S01]  /*1660*/  SHF.L.U32 R18, R18, 0x10, RZ ;  /* 0x0000001012127819 */ /* 0x000fe200000006ff */
[----:B------:R-:W-:Y:S01]  /*1670*/  FADD.FTZ R204, R19, -UR25 ;  /* 0x8000001913cc7e21 */ /* 0x000fe20008010000 */
[----:B------:R-:W-:Y:S01]  /*1680*/  FADD.FTZ R98, R98, R179 ;  /* 0x000000b362627221 */ /* 0x000fe20000010000 */
[-C--:B------:R-:W-:Y:S01]  /*1690*/  FFMA.FTZ R130, R20, R179.reuse, R130 ;  /* 0x000000b314827223 */ /* 0x080fe20000010082 */
[----:B------:R-:W-:Y:S01]  /*16a0*/  FMUL.FTZ R205, R242, R179 ;  /* 0x000000b3f2cd7220 */ /* 0x000fe20000410000 */
[----:B------:R-:W-:Y:S01]  /*16b0*/  FMUL.FTZ R19, R206, UR24 ;  /* 0x00000018ce137c20 */ /* 0x000fe20008410000 */
[----:B------:R-:W-:Y:S01]  /*16c0*/  FADD.FTZ R219, R219, R211 ;  /* 0x000000d3dbdb7221 */ /* 0x000fe20000010000 */
[----:B------:R-:W-:Y:S01]  /*16d0*/  FMUL.FTZ R210, R245, R177 ;  /* 0x000000b1f5d27220 */ /* 0x000fe20000410000 */
[----:B------:R-:W-:Y:S01]  /*16e0*/  FADD.FTZ R179, R178, -UR25 ;  /* 0x80000019b2b37e21 */ /* 0x000fe20008010000 */
[----:B------:R-:W-:Y:S01]  /*16f0*/  FFMA.FTZ R206, R23, R211, R195 ;  /* 0x000000d317ce7223 */ /* 0x000fe200000100c3 */
[----:B------:R-:W-:Y:S01]  /*1700*/  FADD.FTZ R178, R18, -UR25 ;  /* 0x8000001912b27e21 */ /* 0x000fe20008010000 */
[----:B------:R-:W-:Y:S01]  /*1710*/  SHF.L.U32 R17, R17, 0x10, RZ ;  /* 0x0000001011117819 */ /* 0x000fe200000006ff */
[----:B------:R-:W-:Y:S01]  /*1720*/  FMUL.FTZ R18, R204, UR24 ;  /* 0x00000018cc127c20 */ /* 0x000fe20008410000 */
[----:B------:R-:W-:Y:S01]  /*1730*/  FADD.FTZ R101, R101, R177 ;  /* 0x000000b165657221 */ /* 0x000fe20000010000 */
[----:B------:R-:W-:Y:S01]  /*1740*/  FFMA.FTZ R133, R19, R177, R133 ;  /* 0x000000b113857223 */ /* 0x000fe20000010085 */
[----:B------:R-:W-:Y:S01]  /*1750*/  FADD.FTZ R204, R219, R210 ;  /* 0x000000d2dbcc7221 */ /* 0x000fe20000010000 */
[----:B------:R-:W-:Y:S01]  /*1760*/  FFMA.FTZ R177, R19, R210, R206 ;  /* 0x000000d213b17223 */ /* 0x000fe200000100ce */
[----:B------:R-:W-:-:S02]  /*1770*/  FMUL.FTZ R208, R247, R17 ;  /* 0x00000011f7d07220 */ /* 0x000fc40000410000 */
[----:B------:R-:W-:Y:S01]  /*1780*/  FADD.FTZ R195, R204, R209 ;  /* 0x000000d1ccc37221 */ /* 0x000fe20000010000 */
[----:B------:R-:W-:Y:S01]  /*1790*/  FFMA.FTZ R177, R22, R209, R177 ;  /* 0x000000d116b17223 */ /* 0x000fe200000100b1 */
[----:B------:R-:W-:Y:S01]  /*17a0*/  SHF.L.U32 R16, R16, 0x10, RZ ;  /* 0x0000001010107819 */ /* 0x000fe200000006ff */
[----:B------:R-:W-:Y:S01]  /*17b0*/  FADD.FTZ R103, R103, R17 ;  /* 0x0000001167677221 */ /* 0x000fe20000010000 */
[----:B------:R-:W-:Y:S01]  /*17c0*/  FADD.FTZ R204, R195, R208 ;  /* 0x000000d0c3cc7221 */ /* 0x000fe20000010000 */
[C---:B------:R-:W-:Y:S01]  /*17d0*/  FFMA.FTZ R135, R18.reuse, R17, R135 ;  /* 0x0000001112877223 */ /* 0x040fe20000010087 */
[----:B------:R-:W-:Y:S01]  /*17e0*/  FFMA.FTZ R222, R18, R208, R177 ;  /* 0x000000d012de7223 */ /* 0x000fe200000100b1 */
[----:B------:R-:W-:Y:S01]  /*17f0*/  FMUL.FTZ R17, R179, UR24 ;  /* 0x00000018b3117c20 */ /* 0x000fe20008410000 */
[-C--:B------:R-:W-:Y:S01]  /*1800*/  FMUL.FTZ R206, R241, R16.reuse ;  /* 0x00000010f1ce7220 */ /* 0x080fe20000410000 */
[----:B------:R-:W-:Y:S01]  /*1810*/  FADD.FTZ R177, R204, R207 ;  /* 0x000000cfccb17221 */ /* 0x000fe20000010000 */
[----:B------:R-:W-:Y:S01]  /*1820*/  FFMA.FTZ R222, R21, R207, R222 ;  /* 0x000000cf15de7223 */ /* 0x000fe200000100de */
[----:B------:R-:W-:Y:S01]  /*1830*/  FADD.FTZ R97, R97, R16 ;  /* 0x0000001061617221 */ /* 0x000fe20000010000 */
[----:B------:R-:W-:Y:S01]  /*1840*/  FFMA.FTZ R129, R17, R16, R129 ;  /* 0x0000001011817223 */ /* 0x000fe20000010081 */
[----:B------:R-:W-:Y:S01]  /*1850*/  FMUL.FTZ R16, R178, UR24 ;  /* 0x00000018b2107c20 */ /* 0x000fe20008410000 */
[----:B------:R-:W-:Y:S01]  /*1860*/  SHF.L.U32 R176, R176, 0x10, RZ ;  /* 0x00000010b0b07819 */ /* 0x000fe200000006ff */
[----:B------:R-:W-:Y:S01]  /*1870*/  FADD.FTZ R178, R177, R206 ;  /* 0x000000ceb1b27221 */ /* 0x000fe20000010000 */
[----:B------:R-:W-:-:S03]  /*1880*/  FFMA.FTZ R177, R17, R206, R222 ;  /* 0x000000ce11b17223 */ /* 0x000fc600000100de */
[-C--:B------:R-:W-:Y:S01]  /*1890*/  FMUL.FTZ R204, R243, R176.reuse ;  /* 0x000000b0f3cc7220 */ /* 0x080fe20000410000 */
[----:B------:R-:W-:Y:S01]  /*18a0*/  FADD.FTZ R219, R178, R205 ;  /* 0x000000cdb2db7221 */ /* 0x000fe20000010000 */
[----:B------:R-:W-:Y:S01]  /*18b0*/  FFMA.FTZ R177, R20, R205, R177 ;  /* 0x000000cd14b17223 */ /* 0x000fe200000100b1 */
[----:B------:R-:W-:Y:S01]  /*18c0*/  FADD.FTZ R99, R99, R176 ;  /* 0x000000b063637221 */ /* 0x000fe20000010000 */
[C---:B------:R-:W-:Y:S01]  /*18d0*/  FFMA.FTZ R131, R16.reuse, R176, R131 ;  /* 0x000000b010837223 */ /* 0x040fe20000010083 */
[----:B------:R-:W-:Y:S01]  /*18e0*/  FADD.FTZ R219, R219, R204 ;  /* 0x000000ccdbdb7221 */ /* 0x000fe20000010000 */
[----:B------:R-:W-:-:S07]  /*18f0*/  FFMA.FTZ R195, R16, R204, R177 ;  /* 0x000000cc10c37223 */ /* 0x000fce00000100b1 */
.L_x_3249:
[----:B------:R-:W-:Y:S05]  /*1900*/  BSYNC.RECONVERGENT B0 ;  /* 0x0000000000007941 */ /* 0x000fea0003800200 */
.L_x_3248:
        /* <DEDUP_REMOVED lines=94> */
.L_x_3251:
[----:B------:R-:W-:Y:S05]  /*1ef0*/  BSYNC.RECONVERGENT B0 ;  /* 0x0000000000007941 */ /* 0x000fea0003800200 */
.L_x_3250:
        /* <DEDUP_REMOVED lines=13> */
[C---:B--2---:R-:W-:Y:S02]  /*1fd0*/  SHF.L.U32 R192, R4.reuse, 0x10, RZ ;  /* 0x0000001004c07819 */ /* 0x044fe400000006ff */
[----:B0-----:R-:W-:Y:S02]  /*1fe0*/  PRMT R3, R7, 0x7632, R3 ;  /* 0x0000763207037816 */ /* 0x001fe40000000003 */
[----:B------:R-:W-:Y:S02]  /*1ff0*/  PRMT R187, R4, 0x7632, R187 ;  /* 0x0000763204bb7816 */ /* 0x000fe400000000bb */
[----:B------:R-:W-:Y:S02]  /*2000*/  PRMT R188, R5, 0x7632, R188 ;  /* 0x0000763205bc7816 */ /* 0x000fe400000000bc */
[----:B------:R-:W-:Y:S02]  /*2010*/  SHF.L.U32 R7, R7, 0x10, RZ ;  /* 0x0000001007077819 */ /* 0x000fe400000006ff */
[----:B------:R-:W-:-:S02]  /*2020*/  SHF.L.U32 R191, R5, 0x10, RZ ;  /* 0x0000001005bf7819 */ /* 0x000fc400000006ff */
[C---:B------:R-:W-:Y:S02]  /*2030*/  PRMT R184, R6.reuse, 0x7632, R184 ;  /* 0x0000763206b87816 */ /* 0x040fe400000000b8 */
[----:B------:R-:W-:Y:S02]  /*2040*/  SHF.L.U32 R189, R6, 0x10, RZ ;  /* 0x0000001006bd7819 */ /* 0x000fe400000006ff */
[C---:B---3--:R-:W-:Y:S02]  /*2050*/  PRMT R4, R178.reuse, 0x7632, R4 ;  /* 0x00007632b2047816 */ /* 0x048fe40000000004 */
[----:B------:R-:W-:Y:S01]  /*2060*/  SHF.L.U32 R190, R178, 0x10, RZ ;  /* 0x00000010b2be7819 */ /* 0x000fe200000006ff */
[----:B------:R-:W-:Y:S01]  /*2070*/  FADD.FTZ R178, R192, -UR25 ;  /* 0x80000019c0b27e21 */ /* 0x000fe20008010000 */
[C---:B------:R-:W-:Y:S02]  /*2080*/  PRMT R5, R176.reuse, 0x7632, R5 ;  /* 0x00007632b0057816 */ /* 0x040fe40000000005 */
[----:B------:R-:W-:-:S02]  /*2090*/  SHF.L.U32 R6, R176, 0x10, RZ ;  /* 0x00000010b0067819 */ /* 0x000fc400000006ff */
[C---:B------:R-:W-:Y:S02]  /*20a0*/  PRMT R176, R179.reuse, 0x7632, R176 ;  /* 0x00007632b3b07816 */ /* 0x040fe400000000b0 */
[----:B------:R-:W-:Y:S02]  /*20b0*/  SHF.L.U32 R186, R179, 0x10, RZ ;  /* 0x00000010b3ba7819 */ /* 0x000fe400000006ff */
[----:B------:R-:W-:Y:S01]  /*20c0*/  SHF.L.U32 R179, R188, 0x10, RZ ;  /* 0x00000010bcb37819 */ /* 0x000fe200000006ff */
[----:B------:R-:W-:Y:S01]  /*20d0*/  FADD.FTZ R188, R7, -UR25 ;  /* 0x8000001907bc7e21 */ /* 0x000fe20008010000 */
[----:B------:R-:W-:Y:S01]  /*20e0*/  FMUL.FTZ R7, R178, UR24 ;  /* 0x00000018b2077c20 */ /* 0x000fe20008410000 */
[----:B------:R-:W-:Y:S01]  /*20f0*/  FADD.FTZ R191, R191, -UR25 ;  /* 0x80000019bfbf7e21 */ /* 0x000fe20008010000 */
[C---:B------:R-:W-:Y:S01]  /*2100*/  PRMT R2, R177.reuse, 0x7632, R2 ;  /* 0x00007632b1027816 */ /* 0x040fe20000000002 */
[----:B------:R-:W-:Y:S01]  /*2110*/  FADD.FTZ R84, R84, R6 ;  /* 0x0000000654547221 */ /* 0x000fe20000010000 */
[----:B------:R-:W-:Y:S01]  /*2120*/  SHF.L.U32 R177, R177, 0x10, RZ ;  /* 0x00000010b1b17819 */ /* 0x000fe200000006ff */
[-C--:B------:R-:W-:Y:S01]  /*2130*/  FFMA.FTZ R116, R7, R6.reuse, R116 ;  /* 0x0000000607747223 */ /* 0x080fe20000010074 */
[----:B-----5:R-:W-:Y:S01]  /*2140*/  FMUL.FTZ R194, R228, R6 ;  /* 0x00000006e4c27220 */ /* 0x020fe20000410000 */
[----:B------:R-:W-:Y:S01]  /*2150*/  FMUL.FTZ R6, R191, UR24 ;  /* 0x00000018bf067c20 */ /* 0x000fe20008410000 */
[----:B------:R-:W-:Y:S01]  /*2160*/  SHF.L.U32 R187, R187, 0x10, RZ ;  /* 0x00000010bbbb7819 */ /* 0x000fe200000006ff */
[----:B------:R-:W-:Y:S01]  /*2170*/  FADD.FTZ R189, R189, -UR25 ;  /* 0x80000019bdbd7e21 */ /* 0x000fe20008010000 */
[----:B------:R-:W-:Y:S01]  /*2180*/  FADD.FTZ R86, R86, R177 ;  /* 0x000000b156567221 */ /* 0x000fe20000010000 */
[-C--:B------:R-:W-:Y:S01]  /*2190*/  FFMA.FTZ R118, R6, R177.reuse, R118 ;  /* 0x000000b106767223 */ /* 0x080fe20000010076 */
[----:B------:R-:W-:Y:S01]  /*21a0*/  FMUL.FTZ R192, R230, R177 ;  /* 0x000000b1e6c07220 */ /* 0x000fe20000410000 */
[----:B------:R-:W-:Y:S01]  /*21b0*/  SHF.L.U32 R178, R5, 0x10, RZ ;  /* 0x0000001005b27819 */ /* 0x000fe200000006ff */
[----:B------:R-:W-:Y:S01]  /*21c0*/  FMUL.FTZ R5, R189, UR24 ;  /* 0x00000018bd057c20 */ /* 0x000fe20008410000 */
        /* <DEDUP_REMOVED lines=8> */
[----:B------:R-:W-:Y:S01]  /*2250*/  FADD.FTZ R187, R179, -UR25 ;  /* 0x80000019b3bb7e21 */ /* 0x000fe20008010000 */
[----:B------:R-:W-:Y:S01]  /*2260*/  FMUL.FTZ R186, R189, UR24 ;  /* 0x00000018bdba7c20 */ /* 0x000fe20008410000 */
[----:B------:R-:W-:Y:S01]  /*2270*/  FADD.FTZ R220, R219, R194 ;  /* 0x000000c2dbdc7221 */ /* 0x000fe20000010000 */
[----:B------:R-:W-:Y:S01]  /*2280*/  FMUL.FTZ R193, R229, R178 ;  /* 0x000000b2e5c17220 */ /* 0x000fe20000410000 */
[----:B------:R-:W-:Y:S01]  /*2290*/  FFMA.FTZ R195, R7, R194, R195 ;  /* 0x000000c207c37223 */ /* 0x000fe200000100c3 */
[----:B------:R-:W-:Y:S01]  /*22a0*/  FADD.FTZ R179, R184, -UR25 ;  /* 0x80000019b8b37e21 */ /* 0x000fe20008010000 */
[----:B------:R-:W-:Y:S01]  /*22b0*/  FADD.FTZ R184, R3, -UR25 ;  /* 0x8000001903b87e21 */ /* 0x000fe20008010000 */
[----:B------:R-:W-:Y:S01]  /*22c0*/  SHF.L.U32 R2, R2, 0x10, RZ ;  /* 0x0000001002027819 */ /* 0x000fe200000006ff */
[----:B------:R-:W-:Y:S01]  /*22d0*/  FMUL.FTZ R3, R187, UR24 ;  /* 0x00000018bb037c20 */ /* 0x000fe20008410000 */
[----:B------:R-:W-:Y:S01]  /*22e0*/  FADD.FTZ R187, R220, R193 ;  /* 0x000000c1dcbb7221 */ /* 0x000fe20000010000 */
[C---:B------:R-:W-:Y:S01]  /*22f0*/  FFMA.FTZ R195, R186.reuse, R193, R195 ;  /* 0x000000c1bac37223 */ /* 0x040fe200000100c3 */
        /* <DEDUP_REMOVED lines=21> */
[----:B------:R-:W-:-:S02]  /*2450*/  FFMA.FTZ R177, R2, R189, R177 ;  /* 0x000000bd02b17223 */ /* 0x000fc400000100b1 */
[----:B------:R-:W-:Y:S01]  /*2460*/  FADD.FTZ R83, R83, R176 ;  /* 0x000000b053537221 */ /* 0x000fe20000010000 */
[-C--:B------:R-:W-:Y:S01]  /*2470*/  FFMA.FTZ R115, R184, R176.reuse, R115 ;  /* 0x000000b0b8737223 */ /* 0x080fe20000010073 */
[----:B------:R-:W-:Y:S01]  /*2480*/  FMUL.FTZ R187, R227, R176 ;  /* 0x000000b0e3bb7220 */ /* 0x000fe20000410000 */
[----:B------:R-:W-:Y:S01]  /*2490*/  FADD.FTZ R176, R179, R188 ;  /* 0x000000bcb3b07221 */ /* 0x000fe20000010000 */
[----:B------:R-:W-:-:S03]  /*24a0*/  FFMA.FTZ R177, R4, R188, R177 ;  /* 0x000000bc04b17223 */ /* 0x000fc600000100b1 */
[----:B------:R-:W-:Y:S01]  /*24b0*/  FADD.FTZ R219, R176, R187 ;  /* 0x000000bbb0db7221 */ /* 0x000fe20000010000 */
[----:B------:R-:W-:-:S07]  /*24c0*/  FFMA.FTZ R195, R184, R187, R177 ;  /* 0x000000bbb8c37223 */ /* 0x000fce00000100b1 */
.L_x_3253:
[----:B------:R-:W-:Y:S05]  /*24d0*/  BSYNC.RECONVERGENT B0 ;  /* 0x0000000000007941 */ /* 0x000fea0003800200 */
.L_x_3252:
[----:B------:R-:W0:Y:S01]  /*24e0*/  SHFL.DOWN PT, R176, R219, 0x10, 0x1f ;  /* 0x0a001f00dbb07f89 */ /* 0x000e2200000e0000 */
[----:B------:R-:W-:Y:S01]  /*24f0*/  LOP3.LUT P0, RZ, R250, 0x1f, RZ, 0xc0, !PT ;  /* 0x0000001ffaff7812 */ /* 0x000fe2000780c0ff */
[----:B------:R-:W-:Y:S01]  /*2500*/  BSSY.RECONVERGENT B0, `(.L_x_3254) ;  /* 0x000001d000007945 */ /* 0x000fe20003800200 */
[----:B0-----:R-:W-:Y:S02]  /*2510*/  FADD.FTZ R177, R176, R219 ;  /* 0x000000dbb0b17221 */ /* 0x001fe40000010000 */
        /* <DEDUP_REMOVED lines=16> */
[----:B------:R-:W0:Y:S02]  /*2620*/  SHFL.DOWN PT, R252, R195, 0x1, 0x1f ;  /* 0x08201f00c3fc7f89 */ /* 0x000e2400000e0000 */
[----:B0-----:R-:W-:Y:S01]  /*2630*/  FADD.FTZ R177, R195, R252 ;  /* 0x000000fcc3b17221 */ /* 0x001fe20000010000 */
        /* <DEDUP_REMOVED lines=9> */
.L_x_3255:
[----:B------:R-:W-:Y:S05]  /*26d0*/  BSYNC.RECONVERGENT B0 ;  /* 0x0000000000007941 */ /* 0x000fea0003800200 */
.L_x_3254:
        /* <DEDUP_REMOVED lines=37> */
[----:B------:R-:W-:Y:S02]  /*2930*/  FSEL R195, R178, RZ, !P5 ;  /* 0x000000ffb2c37208 */ /* 0x000fe40006800000 */
[----:B------:R-:W-:Y:S01]  /*2940*/  R2UR UR4, R176 ;  /* 0x00000000b00472ca */ /* 0x000fe200000e0000 */
[----:B------:R-:W-:-:S14]  /*2950*/  BRA.U UP1, `(.L_x_3257) ;  /* 0x0000002501a87547 */ /* 0x000fdc000b800000 */
        /* <DEDUP_REMOVED lines=8> */
[----:B------:R-:W-:-:S04]  /*29e0*/  FFMA.FTZ R219, R26, UR4, R195 ;  /* 0x000000041adb7c23 */ /* 0x000fc800080100c3 */
[----:B------:R-:W-:-:S04]  /*29f0*/  FADD.FTZ R219, R213, -R219 ;  /* 0x800000dbd5db7221 */ /* 0x000fc80000010000 */
[----:B------:R-:W-:-:S04]  /*2a00*/  FMUL.FTZ R219, R219, UR24 ;  /* 0x00000018dbdb7c20 */ /* 0x000fc80008410000 */
[----:B------:R-:W-:Y:S01]  /*2a10*/  FMUL.FTZ R220, R219, UR14 ;  /* 0x0000000edbdc7c20 */ /* 0x000fe20008410000 */
[C---:B-----5:R-:W-:Y:S02]  /*2a20*/  SHF.L.U32 R219, R179.reuse, 0x10, RZ ;  /* 0x00000010b3db7819 */ /* 0x060fe400000006ff */
[----:B------:R-:W-:-:S03]  /*2a30*/  PRMT R179, R179, 0x7632, R179 ;  /* 0x00007632b3b37816 */ /* 0x000fc600000000b3 */
[----:B------:R-:W-:Y:S01]  /*2a40*/  FFMA.FTZ R219, R220, R219, R74 ;  /* 0x000000dbdcdb7223 */ /* 0x000fe2000001004a */
[----:B------:R-:W-:Y:S01]  /*2a50*/  FFMA.FTZ R74, R24, UR4, R195 ;  /* 0x00000004184a7c23 */ /* 0x000fe200080100c3 */
[----:B------:R-:W-:-:S03]  /*2a60*/  SHF.L.U32 R179, R179, 0x10, RZ ;  /* 0x00000010b3b37819 */ /* 0x000fc600000006ff */
[----:B------:R-:W-:-:S04]  /*2a70*/  FADD.FTZ R74, R212, -R74 ;  /* 0x8000004ad44a7221 */ /* 0x000fc80000010000 */
[----:B------:R-:W-:-:S04]  /*2a80*/  FMUL.FTZ R74, R74, UR24 ;  /* 0x000000184a4a7c20 */ /* 0x000fc80008410000 */
[----:B------:R-:W-:-:S04]  /*2a90*/  FMUL.FTZ R74, R74, UR14 ;  /* 0x0000000e4a4a7c20 */ /* 0x000fc80008410000 */
[----:B------:R-:W-:Y:S01]  /*2aa0*/  FFMA.FTZ R179, R74, R179, R75 ;  /* 0x000000b34ab37223 */ /* 0x000fe2000001004b */
[----:B------:R-:W-:Y:S01]  /*2ab0*/  FMUL.FTZ R75, R170, R220 ;  /* 0x000000dcaa4b7220 */ /* 0x000fe20000410000 */
[----:B------:R-:W-:Y:S01]  /*2ac0*/  FMUL.FTZ R74, R171, R74 ;  /* 0x0000004aab4a7220 */ /* 0x000fe20000410000 */
[C---:B------:R-:W-:Y:S02]  /*2ad0*/  SHF.L.U32 R220, R178.reuse, 0x10, RZ ;  /* 0x00000010b2dc7819 */ /* 0x040fe400000006ff */
[----:B------:R-:W-:Y:S02]  /*2ae0*/  PRMT R178, R178, 0x7632, R178 ;  /* 0x00007632b2b27816 */ /* 0x000fe400000000b2 */
[----:B------:R-:W-:Y:S01]  /*2af0*/  F2FP.BF16.F32.PACK_AB R75, R74, R75 ;  /* 0x0000004b4a4b723e */ /* 0x000fe200000010ff */
[----:B------:R-:W-:Y:S01]  /*2b00*/  FFMA.FTZ R74, R180, UR4, R195 ;  /* 0x00000004b44a7c23 */ /* 0x000fe200080100c3 */
[----:B------:R-:W-:-:S03]  /*2b10*/  SHF.L.U32 R178, R178, 0x10, RZ ;  /* 0x00000010b2b27819 */ /* 0x000fc600000006ff */
[----:B------:R-:W-:-:S04]  /*2b20*/  FADD.FTZ R74, R215, -R74 ;  /* 0x8000004ad74a7221 */ /* 0x000fc80000010000 */
[----:B------:R-:W-:-:S04]  /*2b30*/  FMUL.FTZ R74, R74, UR24 ;  /* 0x000000184a4a7c20 */ /* 0x000fc80008410000 */
[----:B------:R-:W-:-:S04]  /*2b40*/  FMUL.FTZ R74, R74, UR14 ;  /* 0x0000000e4a4a7c20 */ /* 0x000fc80008410000 */
[----:B------:R-:W-:Y:S01]  /*2b50*/  FFMA.FTZ R220, R74, R220, R72 ;  /* 0x000000dc4adc7223 */ /* 0x000fe20000010048 */
[----:B------:R-:W-:Y:S01]  /*2b60*/  FFMA.FTZ R72, R27, UR4, R195 ;  /* 0x000000041b487c23 */ /* 0x000fe200080100c3 */
[----:B------:R-:W-:-:S03]  /*2b70*/  FMUL.FTZ R74, R168, R74 ;  /* 0x0000004aa84a7220 */ /* 0x000fc60000410000 */
[----:B------:R-:W-:-:S04]  /*2b80*/  FADD.FTZ R72, R214, -R72 ;  /* 0x80000048d6487221 */ /* 0x000fc80000010000 */
[----:B------:R-:W-:-:S04]  /*2b90*/  FMUL.FTZ R72, R72, UR24 ;  /* 0x0000001848487c20 */ /* 0x000fc80008410000 */
[----:B------:R-:W-:-:S04]  /*2ba0*/  FMUL.FTZ R72, R72, UR14 ;  /* 0x0000000e48487c20 */ /* 0x000fc80008410000 */
[----:B------:R-:W-:Y:S01]  /*2bb0*/  FFMA.FTZ R178, R72, R178, R73 ;  /* 0x000000b248b27223 */ /* 0x000fe20000010049 */
        /* <DEDUP_REMOVED lines=32> */
[----:B------:R-:W-:-:S05]  /*2dc0*/  FMUL.FTZ R76, R173, R76 ;  /* 0x0000004cad4c7220 */ /* 0x000fca0000410000 */
[----:B------:R-:W-:Y:S01]  /*2dd0*/  F2FP.BF16.F32.PACK_AB R72, R76, R72 ;  /* 0x000000484c48723e */ /* 0x000fe200000010ff */
[----:B------:R-:W-:Y:S06]  /*2de0*/  BRA `(.L_x_3261) ;  /* 0x0000000400107947 */ /* 0x000fec0003800000 */
.L_x_3260:
[--C-:B------:R-:W-:Y:S01]  /*2df0*/  FFMA.FTZ R28, R26, UR4, R195.reuse ;  /* 0x000000041a1c7c23 */ /* 0x100fe200080100c3 */
[----:B------:R-:W-:Y:S01]  /*2e00*/  FFMA.FTZ R29, R24, UR4, R195 ;  /* 0x00000004181d7c23 */ /* 0x000fe200080100c3 */
[----:B-----5:R-:W-:Y:S02]  /*2e10*/  PRMT R30, R179, 0x7632, R30 ;  /* 0x00007632b31e7816 */ /* 0x020fe4000000001e */
[----:B------:R-:W-:Y:S01]  /*2e20*/  FADD.FTZ R28, R213, -R28 ;  /* 0x8000001cd51c7221 */ /* 0x000fe20000010000 */
[----:B------:R-:W-:-:S03]  /*2e30*/  SHF.L.U32 R179, R179, 0x10, RZ ;  /* 0x00000010b3b37819 */ /* 0x000fc600000006ff */
[----:B------:R-:W-:Y:S01]  /*2e40*/  FMUL.FTZ R31, R28, UR24 ;  /* 0x000000181c1f7c20 */ /* 0x000fe20008410000 */
[----:B------:R-:W-:-:S03]  /*2e50*/  FADD.FTZ R28, R212, -R29 ;  /* 0x8000001dd41c7221 */ /* 0x000fc60000010000 */
[----:B------:R-:W-:Y:S01]  /*2e60*/  FMUL.FTZ R29, R31, UR14 ;  /* 0x0000000e1f1d7c20 */ /* 0x000fe20008410000 */
[----:B------:R-:W-:-:S03]  /*2e70*/  FMUL.FTZ R28, R28, UR24 ;  /* 0x000000181c1c7c20 */ /* 0x000fc60008410000 */
[----:B------:R-:W-:Y:S01]  /*2e80*/  FFMA.FTZ R219, R29, R179, R74 ;  /* 0x000000b31ddb7223 */ /* 0x000fe2000001004a */
[----:B------:R-:W-:Y:S01]  /*2e90*/  SHF.L.U32 R179, R30, 0x10, RZ ;  /* 0x000000101eb37819 */ /* 0x000fe200000006ff */
[C---:B------:R-:W-:Y:S01]  /*2ea0*/  FMUL.FTZ R30, R28.reuse, UR14 ;  /* 0x0000000e1c1e7c20 */ /* 0x040fe20008410000 */
[----:B------:R-:W-:Y:S01]  /*2eb0*/  F2FP.BF16.F32.PACK_AB R31, R28, R31 ;  /* 0x0000001f1c1f723e */ /* 0x000fe200000010ff */
[----:B------:R-:W-:Y:S02]  /*2ec0*/  FFMA.FTZ R28, R180, UR4, R195 ;  /* 0x00000004b41c7c23 */ /* 0x000fe400080100c3 */
[----:B------:R-:W-:Y:S01]  /*2ed0*/  FFMA.FTZ R179, R30, R179, R75 ;  /* 0x000000b31eb37223 */ /* 0x000fe2000001004b */
[----:B------:R-:W-:Y:S01]  /*2ee0*/  FMUL.FTZ R75, R170, R29 ;  /* 0x0000001daa4b7220 */ /* 0x000fe20000410000 */
[----:B------:R-:W-:Y:S01]  /*2ef0*/  FMUL.FTZ R30, R171, R30 ;  /* 0x0000001eab1e7220 */ /* 0x000fe20000410000 */
[----:B------:R-:W-:Y:S01]  /*2f00*/  FADD.FTZ R28, R215, -R28 ;  /* 0x8000001cd71c7221 */ /* 0x000fe20000010000 */
[----:B------:R-:W-:-:S02]  /*2f10*/  SHF.L.U32 R29, R178, 0x10, RZ ;  /* 0x00000010b21d7819 */ /* 0x000fc400000006ff */
[----:B------:R-:W-:Y:S02]  /*2f20*/  PRMT R178, R178, 0x7632, R178 ;  /* 0x00007632b2b27816 */ /* 0x000fe400000000b2 */
[----:B------:R-:W-:Y:S01]  /*2f30*/  F2FP.BF16.F32.PACK_AB R75, R30, R75 ;  /* 0x0000004b1e4b723e */ /* 0x000fe200000010ff */
[----:B------:R-:W-:Y:S01]  /*2f40*/  FMUL.FTZ R30, R28, UR24 ;  /* 0x000000181c1e7c20 */ /* 0x000fe20008410000 */
[----:B------:R-:W-:-:S03]  /*2f50*/  SHF.L.U32 R178, R178, 0x10, RZ ;  /* 0x00000010b2b27819 */ /* 0x000fc600000006ff */
[----:B------:R-:W-:-:S04]  /*2f60*/  FMUL.FTZ R28, R30, UR14 ;  /* 0x0000000e1e1c7c20 */ /* 0x000fc80008410000 */
[----:B------:R-:W-:Y:S01]  /*2f70*/  FFMA.FTZ R220, R28, R29, R72 ;  /* 0x0000001d1cdc7223 */ /* 0x000fe20000010048 */
[----:B------:R-:W-:-:S04]  /*2f80*/  FFMA.FTZ R29, R27, UR4, R195 ;  /* 0x000000041b1d7c23 */ /* 0x000fc800080100c3 */
[----:B------:R-:W-:-:S04]  /*2f90*/  FADD.FTZ R29, R214, -R29 ;  /* 0x8000001dd61d7221 */ /* 0x000fc80000010000 */
[----:B------:R-:W-:-:S04]  /*2fa0*/  FMUL.FTZ R72, R29, UR24 ;  /* 0x000000181d487c20 */ /* 0x000fc80008410000 */
[C---:B------:R-:W-:Y:S01]  /*2fb0*/  FMUL.FTZ R29, R72.reuse, UR14 ;  /* 0x0000000e481d7c20 */ /* 0x040fe20008410000 */
[----:B------:R-:W-:Y:S01]  /*2fc0*/  F2FP.BF16.F32.PACK_AB R30, R72, R30 ;  /* 0x0000001e481e723e */ /* 0x000fe200000010ff */
[----:B------:R-:W-:Y:S01]  /*2fd0*/  FMUL.FTZ R72, R168, R28 ;  /* 0x0000001ca8487220 */ /* 0x000fe20000410000 */
[----:B------:R-:W-:Y:S01]  /*2fe0*/  FFMA.FTZ R28, R182, UR4, R195 ;  /* 0x00000004b61c7c23 */ /* 0x000fe200080100c3 */
[----:B------:R-:W-:Y:S01]  /*2ff0*/  FMUL.FTZ R74, R169, R29 ;  /* 0x0000001da94a7220 */ /* 0x000fe20000410000 */
[--C-:B------:R-:W-:Y:S01]  /*3000*/  FFMA.FTZ R178, R29, R178, R73.reuse ;  /* 0x000000b21db27223 */ /* 0x100fe20000010049 */
[----:B------:R-:W-:Y:S01]  /*3010*/  PRMT R73, R177, 0x7632, R73 ;  /* 0x00007632b1497816 */ /* 0x000fe20000000049 */
[----:B------:R-:W-:Y:S02]  /*3020*/  FADD.FTZ R28, R217, -R28 ;  /* 0x8000001cd91c7221 */ /* 0x000fe40000010000 */
[----:B------:R-:W-:Y:S02]  /*3030*/  F2FP.BF16.F32.PACK_AB R74, R74, R72 ;  /* 0x000000484a4a723e */ /* 0x000fe400000010ff */
[----:B------:R-:W-:Y:S01]  /*3040*/  FMUL.FTZ R29, R28, UR24 ;  /* 0x000000181c1d7c20 */ /* 0x000fe20008410000 */
[----:B------:R-:W-:-:S02]  /*3050*/  SHF.L.U32 R72, R177, 0x10, RZ ;  /* 0x00000010b1487819 */ /* 0x000fc400000006ff */
[----:B------:R-:W-:Y:S01]  /*3060*/  SHF.L.U32 R177, R73, 0x10, RZ ;  /* 0x0000001049b17819 */ /* 0x000fe200000006ff */
[----:B------:R-:W-:-:S04]  /*3070*/  FMUL.FTZ R28, R29, UR14 ;  /* 0x0000000e1d1c7c20 */ /* 0x000fc80008410000 */
[----:B------:R-:W-:Y:S01]  /*3080*/  FFMA.FTZ R78, R28, R72, R78 ;  /* 0x000000481c4e7223 */ /* 0x000fe2000001004e */
[----:B------:R-:W-:Y:S01]  /*3090*/  FFMA.FTZ R72, R181, UR4, R195 ;  /* 0x00000004b5487c23 */ /* 0x000fe200080100c3 */
[----:B------:R-:W-:-:S03]  /*30a0*/  FMUL.FTZ R28, R174, R28 ;  /* 0x0000001cae1c7220 */ /* 0x000fc60000410000 */
[----:B------:R-:W-:-:S04]  /*30b0*/  FADD.FTZ R72, R216, -R72 ;  /* 0x80000048d8487221 */ /* 0x000fc80000010000 */
[----:B------:R-:W-:-:S04]  /*30c0*/  FMUL.FTZ R72, R72, UR24 ;  /* 0x0000001848487c20 */ /* 0x000fc80008410000 */
[C---:B------:R-:W-:Y:S01]  /*30d0*/  FMUL.FTZ R73, R72.reuse, UR14 ;  /* 0x0000000e48497c20 */ /* 0x040fe20008410000 */
[----:B------:R-:W-:-:S03]  /*30e0*/  F2FP.BF16.F32.PACK_AB R29, R72, R29 ;  /* 0x0000001d481d723e */ /* 0x000fc600000010ff */
        /* <DEDUP_REMOVED lines=18> */
[----:B------:R-:W-:-:S05]  /*3210*/  FMUL.FTZ R77, R173, R221 ;  /* 0x000000ddad4d7220 */ /* 0x000fca0000410000 */
[----:B------:R-:W-:-:S07]  /*3220*/  F2FP.BF16.F32.PACK_AB R72, R77, R72 ;  /* 0x000000484d48723e */ /* 0x000fce00000010ff */
.L_x_3261:
[----:B------:R-:W0:Y:S02]  /*3230*/  @P0 LDC.64 R76, c[0x0][0x478] ;  /* 0x00011e00ff4c0b82 */ /* 0x000e240000000a00 */
[----:B0-----:R-:W-:-:S05]  /*3240*/  @P0 IMAD.WIDE.U32 R76, R25, 0x10, R76 ;  /* 0x00000010194c0825 */ /* 0x001fca00078e004c */
[----:B------:R0:W-:Y:S02]  /*3250*/  @P0 STG.E.128 desc[UR12][R76.64], R28 ;  /* 0x0000001c4c000986 */ /* 0x0001e4000c101d0c */
[----:B0-----:R-:W0:Y:S02]  /*3260*/  LDC.64 R76, c[0x0][0x468] ;  /* 0x00011a00ff4c7b82 */ /* 0x001e240000000a00 */
[C---:B0-----:R-:W-:Y:S01]  /*3270*/  IMAD.WIDE.U32 R76, R25.reuse, 0x10, R76 ;  /* 0x00000010194c7825 */ /* 0x041fe200078e004c */
[----:B------:R-:W-:-:S04]  /*3280*/  IADD3 R25, PT, PT, R25, 0x100, RZ ;  /* 0x0000010019197810 */ /* 0x000fc80007ffe0ff */
[----:B------:R0:W-:Y:S02]  /*3290*/  STG.E.128 desc[UR12][R76.64], R72 ;  /* 0x000000484c007986 */ /* 0x0001e4000c101d0c */
[----:B0-----:R-:W-:Y:S02]  /*32a0*/  MOV R76, R177 ;  /* 0x000000b1004c7202 */ /* 0x001fe40000000f00 */
[----:B------:R-:W-:Y:S02]  /*32b0*/  MOV R77, R176 ;  /* 0x000000b0004d7202 */ /* 0x000fe40000000f00 */
[----:B------:R-:W-:Y:S02]  /*32c0*/  MOV R72, R220 ;  /* 0x000000dc00487202 */ /* 0x000fe40000000f00 */
[----:B------:R-:W-:Y:S02]  /*32d0*/  MOV R73, R178 ;  /* 0x000000b200497202 */ /* 0x000fe40000000f00 */
[----:B------:R-:W-:-:S02]  /*32e0*/  MOV R74, R219 ;  /* 0x000000db004a7202 */ /* 0x000fc40000000f00 */
[----:B------:R-:W-:-:S07]  /*32f0*/  MOV R75, R179 ;  /* 0x000000b3004b7202 */ /* 0x000fce0000000f00 */
.L_x_3259:
[----:B------:R-:W-:Y:S05]  /*3300*/  BSYNC.RECONVERGENT B1 ;  /* 0x0000000000017941 */ /* 0x000fea0003800200 */
.L_x_3258:
        /* <DEDUP_REMOVED lines=75> */
[----:B------:R-:W-:Y:S01]  /*37c0*/  F2FP.BF16.F32.PACK_AB R64, R69, R64 ;  /* 0x000000404540723e */ /* 0x000fe200000010ff */
[----:B------:R-:W-:Y:S06]  /*37d0*/  BRA `(.L_x_3265) ;  /* 0x0000000400007947 */ /* 0x000fec0003800000 */
.L_x_3264:
        /* <DEDUP_REMOVED lines=63> */
[----:B------:R-:W-:-:S07]  /*3bd0*/  F2FP.BF16.F32.PACK_AB R64, R68, R64 ;  /* 0x000000404440723e */ /* 0x000fce00000010ff */
.L_x_3265:
        /* <DEDUP_REMOVED lines=13> */
.L_x_3263:
[----:B------:R-:W-:Y:S05]  /*3cb0*/  BSYNC.RECONVERGENT B1 ;  /* 0x0000000000017941 */ /* 0x000fea0003800200 */
.L_x_3262:
        /* <DEDUP_REMOVED lines=77> */
.L_x_3268:
        /* <DEDUP_REMOVED lines=64> */
.L_x_3269:
        /* <DEDUP_REMOVED lines=13> */
.L_x_3267:
[----:B------:R-:W-:Y:S05]  /*4660*/  BSYNC.RECONVERGENT B1 ;  /* 0x0000000000017941 */ /* 0x000fea0003800200 */
.L_x_3266:
        /* <DEDUP_REMOVED lines=8> */
[----:B------:R-:W-:-:S03]  /*46f0*/  FFMA.FTZ R31, R4, UR4, R195 ;  /* 0x00000004041f7c23 */ /* 0x000fc600080100c3 */
[----:B------:R-:W-:Y:S01]  /*4700*/  FADD.FTZ R28, R187, -R28 ;  /* 0x8000001cbb1c7221 */ /* 0x000fe20000010000 */
[----:B------:R-:W-:-:S03]  /*4710*/  FADD.FTZ R31, R188, -R31 ;  /* 0x8000001fbc1f7221 */ /* 0x000fc60000010000 */
[----:B------:R-:W-:Y:S01]  /*4720*/  FMUL.FTZ R29, R28, UR24 ;  /* 0x000000181c1d7c20 */ /* 0x000fe20008410000 */
[----:B-----5:R-:W-:Y:S01]  /*4730*/  PRMT R28, R179, 0x7632, R28 ;  /* 0x00007632b31c7816 */ /* 0x020fe2000000001c */
[----:B------:R-:W-:Y:S01]  /*4740*/  FMUL.FTZ R31, R31, UR24 ;  /* 0x000000181f1f7c20 */ /* 0x000fe20008410000 */
[----:B------:R-:W-:Y:S02]  /*4750*/  SHF.L.U32 R179, R179, 0x10, RZ ;  /* 0x00000010b3b37819 */ /* 0x000fe400000006ff */
[----:B------:R-:W-:Y:S01]  /*4760*/  SHF.L.U32 R219, R28, 0x10, RZ ;  /* 0x000000101cdb7819 */ /* 0x000fe200000006ff */
[----:B------:R-:W-:Y:S01]  /*4770*/  FMUL.FTZ R28, R29, UR14 ;  /* 0x0000000e1d1c7c20 */ /* 0x000fe20008410000 */
[----:B------:R-:W-:Y:S01]  /*4780*/  FMUL.FTZ R30, R31, UR14 ;  /* 0x0000000e1f1e7c20 */ /* 0x000fe20008410000 */
[----:B------:R-:W-:Y:S01]  /*4790*/  F2FP.BF16.F32.PACK_AB R31, R29, R31 ;  /* 0x0000001f1d1f723e */ /* 0x000fe200000010ff */
[----:B------:R-:W-:Y:S01]  /*47a0*/  FFMA.FTZ R29, R5, UR4, R195 ;  /* 0x00000004051d7c23 */ /* 0x000fe200080100c3 */
[----:B------:R-:W-:Y:S01]  /*47b0*/  FFMA.FTZ R219, R28, R219, R51 ;  /* 0x000000db1cdb7223 */ /* 0x000fe20000010033 */
[----:B------:R-:W-:Y:S01]  /*47c0*/  FFMA.FTZ R179, R30, R179, R50 ;  /* 0x000000b31eb37223 */ /* 0x000fe20000010032 */
[----:B------:R-:W-:Y:S01]  /*47d0*/  FMUL.FTZ R51, R147, R28 ;  /* 0x0000001c93337220 */ /* 0x000fe20000410000 */
[----:B------:R-:W-:Y:S01]  /*47e0*/  FMUL.FTZ R30, R146, R30 ;  /* 0x0000001e921e7220 */ /* 0x000fe20000410000 */
[----:B------:R-:W-:-:S04]  /*47f0*/  FADD.FTZ R29, R190, -R29 ;  /* 0x8000001dbe1d7221 */ /* 0x000fc80000010000 */
[----:B------:R-:W-:Y:S01]  /*4800*/  F2FP.BF16.F32.PACK_AB R51, R51, R30 ;  /* 0x0000001e3333723e */ /* 0x000fe200000010ff */
[----:B------:R-:W-:Y:S01]  /*4810*/  FMUL.FTZ R30, R29, UR24 ;  /* 0x000000181d1e7c20 */ /* 0x000fe20008410000 */
[C---:B------:R-:W-:Y:S02]  /*4820*/  SHF.L.U32 R29, R178.reuse, 0x10, RZ ;  /* 0x00000010b21d7819 */ /* 0x040fe400000006ff */
[----:B------:R-:W-:Y:S01]  /*4830*/  PRMT R178, R178, 0x7632, R178 ;  /* 0x00007632b2b27816 */ /* 0x000fe200000000b2 */
[----:B------:R-:W-:-:S03]  /*4840*/  FMUL.FTZ R28, R30, UR14 ;  /* 0x0000000e1e1c7c20 */ /* 0x000fc60008410000 */
[----:B------:R-:W-:Y:S01]  /*4850*/  SHF.L.U32 R178, R178, 0x10, RZ ;  /* 0x00000010b2b27819 */ /* 0x000fe200000006ff */
[----:B------:R-:W-:Y:S01]  /*4860*/  FFMA.FTZ R220, R28, R29, R48 ;  /* 0x0000001d1cdc7223 */ /* 0x000fe20000010030 */
[----:B------:R-:W-:Y:S01]  /*4870*/  FFMA.FTZ R48, R2, UR4, R195 ;  /* 0x0000000402307c23 */ /* 0x000fe200080100c3 */
[----:B------:R-:W-:-:S03]  /*4880*/  FMUL.FTZ R50, R144, R28 ;  /* 0x0000001c90327220 */ /* 0x000fc60000410000 */
[----:B------:R-:W-:-:S04]  /*4890*/  FADD.FTZ R29, R189, -R48 ;  /* 0x80000030bd1d7221 */ /* 0x000fc80000010000 */
[----:B------:R-:W-:-:S04]  /*48a0*/  FMUL.FTZ R29, R29, UR24 ;  /* 0x000000181d1d7c20 */ /* 0x000fc80008410000 */
[C---:B------:R-:W-:Y:S01]  /*48b0*/  FMUL.FTZ R48, R29.reuse, UR14 ;  /* 0x0000000e1d307c20 */ /* 0x040fe20008410000 */
[----:B------:R-:W-:Y:S01]  /*48c0*/  F2FP.BF16.F32.PACK_AB R30, R29, R30 ;  /* 0x0000001e1d1e723e */ /* 0x000fe200000010ff */
[----:B------:R-:W-:Y:S02]  /*48d0*/  FFMA.FTZ R29, R6, UR4, R195 ;  /* 0x00000004061d7c23 */ /* 0x000fe400080100c3 */
[----:B------:R-:W-:Y:S01]  /*48e0*/  FFMA.FTZ R178, R48, R178, R49 ;  /* 0x000000b230b27223 */ /* 0x000fe20000010031 */
[----:B------:R-:W-:Y:S01]  /*48f0*/  FMUL.FTZ R48, R145, R48 ;  /* 0x0000003091307220 */ /* 0x000fe20000410000 */
[----:B------:R-:W-:Y:S01]  /*4900*/  FADD.FTZ R29, R192, -R29 ;  /* 0x8000001dc01d7221 */ /* 0x000fe20000010000 */
[----:B------:R-:W-:-:S03]  /*4910*/  PRMT R49, R177, 0x7632, R49 ;  /* 0x00007632b1317816 */ /* 0x000fc60000000031 */
[----:B------:R-:W-:Y:S01]  /*4920*/  FMUL.FTZ R29, R29, UR24 ;  /* 0x000000181d1d7c20 */ /* 0x000fe20008410000 */
[----:B------:R-:W-:Y:S02]  /*4930*/  F2FP.BF16.F32.PACK_AB R50, R48, R50 ;  /* 0x000000323032723e */ /* 0x000fe400000010ff */
[----:B------:R-:W-:Y:S01]  /*4940*/  SHF.L.U32 R48, R177, 0x10, RZ ;  /* 0x00000010b1307819 */ /* 0x000fe200000006ff */
[----:B------:R-:W-:Y:S01]  /*4950*/  FMUL.FTZ R28, R29, UR14 ;  /* 0x0000000e1d1c7c20 */ /* 0x000fe20008410000 */
[----:B------:R-:W-:-:S03]  /*4960*/  SHF.L.U32 R177, R49, 0x10, RZ ;  /* 0x0000001031b17819 */ /* 0x000fc600000006ff */
        /* <DEDUP_REMOVED lines=9> */
[----:B------:R-:W-:-:S04]  /*4a00*/  FFMA.FTZ R177, R7, UR4, R195 ;  /* 0x0000000407b17c23 */ /* 0x000fc800080100c3 */
[----:B------:R-:W-:Y:S01]  /*4a10*/  F2FP.BF16.F32.PACK_AB R49, R49, R28 ;  /* 0x0000001c3131723e */ /* 0x000fe200000010ff */
[----:B------:R-:W-:Y:S01]  /*4a20*/  FADD.FTZ R28, R194, -R177 ;  /* 0x800000b1c21c7221 */ /* 0x000fe20000010000 */
[C---:B------:R-:W-:Y:S02]  /*4a30*/  SHF.L.U32 R177, R176.reuse, 0x10, RZ ;  /* 0x00000010b0b17819 */ /* 0x040fe400000006ff */
[----:B------:R-:W-:Y:S01]  /*4a40*/  PRMT R176, R176, 0x7632, R176 ;  /* 0x00007632b0b07816 */ /* 0x000fe200000000b0 */
[----:B------:R-:W-:-:S03]  /*4a50*/  FMUL.FTZ R28, R28, UR24 ;  /* 0x000000181c1c7c20 */ /* 0x000fc60008410000 */
        /* <DEDUP_REMOVED lines=13> */
.L_x_3271:
[----:B------:R-:W-:-:S04]  /*4b30*/  FFMA.FTZ R219, R184, UR4, R195 ;  /* 0x00000004b8db7c23 */ /* 0x000fc800080100c3 */
[----:B------:R-:W-:-:S04]  /*4b40*/  FADD.FTZ R219, R187, -R219 ;  /* 0x800000dbbbdb7221 */ /* 0x000fc80000010000 */
[----:B------:R-:W-:Y:S01]  /*4b50*/  FMUL.FTZ R220, R219, UR24 ;  /* 0x00000018dbdc7c20 */ /* 0x000fe20008410000 */
[C---:B-----5:R-:W-:Y:S02]  /*4b60*/  PRMT R219, R179.reuse, 0x7632, R219 ;  /* 0x00007632b3db7816 */ /* 0x060fe400000000db */
[----:B------:R-:W-:Y:S01]  /*4b70*/  SHF.L.U32 R179, R179, 0x10, RZ ;  /* 0x00000010b3b37819 */ /* 0x000fe200000006ff */
[----:B------:R-:W-:Y:S01]  /*4b80*/  FMUL.FTZ R220, R220, UR14 ;  /* 0x0000000edcdc7c20 */ /* 0x000fe20008410000 */
[----:B------:R-:W-:-:S05]  /*4b90*/  SHF.L.U32 R219, R219, 0x10, RZ ;  /* 0x00000010dbdb7819 */ /* 0x000fca00000006ff */
[----:B------:R-:W-:Y:S01]  /*4ba0*/  FFMA.FTZ R219, R220, R219, R51 ;  /* 0x000000dbdcdb7223 */ /* 0x000fe20000010033 */
[----:B------:R-:W-:Y:S01]  /*4bb0*/  FFMA.FTZ R51, R4, UR4, R195 ;  /* 0x0000000404337c23 */ /* 0x000fe200080100c3 */
[----:B------:R-:W-:-:S03]  /*4bc0*/  FMUL.FTZ R220, R147, R220 ;  /* 0x000000dc93dc7220 */ /* 0x000fc60000410000 */
[----:B------:R-:W-:-:S04]  /*4bd0*/  FADD.FTZ R51, R188, -R51 ;  /* 0x80000033bc337221 */ /* 0x000fc80000010000 */
[----:B------:R-:W-:-:S04]  /*4be0*/  FMUL.FTZ R51, R51, UR24 ;  /* 0x0000001833337c20 */ /* 0x000fc80008410000 */
[----:B------:R-:W-:-:S04]  /*4bf0*/  FMUL.FTZ R51, R51, UR14 ;  /* 0x0000000e33337c20 */ /* 0x000fc80008410000 */
[----:B------:R-:W-:Y:S01]  /*4c00*/  FFMA.FTZ R179, R51, R179, R50 ;  /* 0x000000b333b37223 */ /* 0x000fe20000010032 */
[----:B------:R-:W-:Y:S01]  /*4c10*/  FFMA.FTZ R50, R5, UR4, R195 ;  /* 0x0000000405327c23 */ /* 0x000fe200080100c3 */
[----:B------:R-:W-:-:S03]  /*4c20*/  FMUL.FTZ R51, R146, R51 ;  /* 0x0000003392337220 */ /* 0x000fc60000410000 */
[----:B------:R-:W-:Y:S02]  /*4c30*/  FADD.FTZ R50, R190, -R50 ;  /* 0x80000032be327221 */ /* 0x000fe40000010000 */
[----:B------:R-:W-:Y:S02]  /*4c40*/  F2FP.BF16.F32.PACK_AB R51, R220, R51 ;  /* 0x00000033dc33723e */ /* 0x000fe400000010ff */
        /* <DEDUP_REMOVED lines=46> */
.L_x_3272:
[----:B------:R-:W0:Y:S02]  /*4f30*/  @P0 LDC.64 R52, c[0x0][0x478] ;  /* 0x00011e00ff340b82 */ /* 0x000e240000000a00 */
[----:B0-----:R-:W-:-:S05]  /*4f40*/  @P0 IMAD.WIDE.U32 R52, R25, 0x10, R52 ;  /* 0x0000001019340825 */ /* 0x001fca00078e0034 */
[----:B------:R0:W-:Y:S02]  /*4f50*/  @P0 STG.E.128 desc[UR12][R52.64], R28 ;  /* 0x0000001c34000986 */ /* 0x0001e4000c101d0c */
[----:B0-----:R-:W0:Y:S02]  /*4f60*/  LDC.64 R52, c[0x0][0x468] ;  /* 0x00011a00ff347b82 */ /* 0x001e240000000a00 */
[----:B0-----:R-:W-:-:S05]  /*4f70*/  IMAD.WIDE.U32 R52, R25, 0x10, R52 ;  /* 0x0000001019347825 */ /* 0x001fca00078e0034 */
[----:B------:R0:W-:Y:S02]  /*4f80*/  STG.E.128 desc[UR12][R52.64], R48 ;  /* 0x0000003034007986 */ /* 0x0001e4000c101d0c */
[----:B0-----:R-:W-:Y:S02]  /*4f90*/  MOV R52, R177 ;  /* 0x000000b100347202 */ /* 0x001fe40000000f00 */
[----:B------:R-:W-:Y:S02]  /*4fa0*/  MOV R53, R176 ;  /* 0x000000b000357202 */ /* 0x000fe40000000f00 */
[----:B------:R-:W-:Y:S02]  /*4fb0*/  MOV R48, R220 ;  /* 0x000000dc00307202 */ /* 0x000fe40000000f00 */
[----:B------:R-:W-:Y:S02]  /*4fc0*/  MOV R49, R178 ;  /* 0x000000b200317202 */ /* 0x000fe40000000f00 */
[----:B------:R-:W-:-:S02]  /*4fd0*/  MOV R50, R179 ;  /* 0x000000b300327202 */ /* 0x000fc40000000f00 */
[----:B------:R-:W-:Y:S01]  /*4fe0*/  MOV R51, R219 ;  /* 0x000000db00337202 */ /* 0x000fe20000000f00 */
[----:B------:R-:W-:Y:S06]  /*4ff0*/  BRA `(.L_x_3270) ;  /* 0x0000002c002c7947 */ /* 0x000fec0003800000 */
.L_x_3257:
        /* <DEDUP_REMOVED lines=8> */
[--C-:B------:R-:W-:Y:S01]  /*5080*/  FFMA.FTZ R219, R0, UR4, R195.reuse ;  /* 0x0000000400db7c23 */ /* 0x100fe200080100c3 */
[----:B-----5:R-:W-:Y:S01]  /*5090*/  SHF.L.U32 R220, R44, 0x10, RZ ;  /* 0x000000102cdc7819 */ /* 0x020fe200000006ff */
[----:B------:R-:W-:Y:S02]  /*50a0*/  FFMA.FTZ R249, R24, UR4, R195 ;  /* 0x0000000418f97c23 */ /* 0x000fe400080100c3 */
[----:B------:R-:W-:Y:S02]  /*50b0*/  FADD.FTZ R219, R185, -R219 ;  /* 0x800000dbb9db7221 */ /* 0x000fe40000010000 */
[----:B------:R-:W-:Y:S02]  /*50c0*/  FADD.FTZ R249, R212, -R249 ;  /* 0x800000f9d4f97221 */ /* 0x000fe40000010000 */
[----:B------:R-:W-:-:S04]  /*50d0*/  FFMA.FTZ R219, R219, UR24, R220 ;  /* 0x00000018dbdb7c23 */ /* 0x000fc800080100dc */
[----:B------:R-:W-:Y:S01]  /*50e0*/  FMUL.FTZ R222, R219, UR14 ;  /* 0x0000000edbde7c20 */ /* 0x000fe20008410000 */
[----:B------:R-:W-:Y:S02]  /*50f0*/  SHF.L.U32 R219, R176, 0x10, RZ ;  /* 0x00000010b0db7819 */ /* 0x000fe400000006ff */
[----:B------:R-:W-:-:S03]  /*5100*/  PRMT R176, R44, 0x7632, R176 ;  /* 0x000076322cb07816 */ /* 0x000fc600000000b0 */
[----:B------:R-:W-:Y:S01]  /*5110*/  FFMA.FTZ R221, R222, R219, R76 ;  /* 0x000000dbdedd7223 */ /* 0x000fe2000001004c */
[----:B------:R-:W-:Y:S01]  /*5120*/  FFMA.FTZ R76, R183, UR4, R195 ;  /* 0x00000004b74c7c23 */ /* 0x000fe200080100c3 */
[----:B------:R-:W-:Y:S01]  /*5130*/  SHF.L.U32 R219, R176, 0x10, RZ ;  /* 0x00000010b0db7819 */ /* 0x000fe200000006ff */
[----:B------:R-:W-:Y:S01]  /*5140*/  FMUL.FTZ R222, R172, R222 ;  /* 0x000000deacde7220 */ /* 0x000fe20000410000 */
[----:B------:R-:W-:Y:S01]  /*5150*/  PRMT R176, R176, 0x7632, R176 ;  /* 0x00007632b0b07816 */ /* 0x000fe200000000b0 */
[----:B------:R-:W-:-:S03]  /*5160*/  FADD.FTZ R76, R218, -R76 ;  /* 0x8000004cda4c7221 */ /* 0x000fc60000010000 */
[----:B------:R-:W-:Y:S01]  /*5170*/  SHF.L.U32 R176, R176, 0x10, RZ ;  /* 0x00000010b0b07819 */ /* 0x000fe200000006ff */
[----:B------:R-:W-:Y:S01]  /*5180*/  FFMA.FTZ R76, R76, UR24, R219 ;  /* 0x000000184c4c7c23 */ /* 0x000fe200080100db */
[----:B------:R-:W-:-:S03]  /*5190*/  SHF.L.U32 R219, R45, 0x10, RZ ;  /* 0x000000102ddb7819 */ /* 0x000fc600000006ff */
[----:B------:R-:W-:-:S04]  /*51a0*/  FMUL.FTZ R76, R76, UR14 ;  /* 0x0000000e4c4c7c20 */ /* 0x000fc80008410000 */
[----:B------:R-:W-:Y:S01]  /*51b0*/  FFMA.FTZ R176, R76, R176, R77 ;  /* 0x000000b04cb07223 */ /* 0x000fe2000001004d */
[----:B------:R-:W-:Y:S01]  /*51c0*/  FFMA.FTZ R77, R182, UR4, R195 ;  /* 0x00000004b64d7c23 */ /* 0x000fe200080100c3 */
[----:B------:R-:W-:-:S03]  /*51d0*/  FMUL.FTZ R76, R173, R76 ;  /* 0x0000004cad4c7220 */ /* 0x000fc60000410000 */
[----:B------:R-:W-:-:S04]  /*51e0*/  FADD.FTZ R77, R217, -R77 ;  /* 0x8000004dd94d7221 */ /* 0x000fc80000010000 */
[----:B------:R-:W-:Y:S01]  /*51f0*/  FFMA.FTZ R77, R77, UR24, R219 ;  /* 0x000000184d4d7c23 */ /* 0x000fe200080100db */
[----:B------:R-:W-:Y:S02]  /*5200*/  SHF.L.U32 R219, R177, 0x10, RZ ;  /* 0x00000010b1db7819 */ /* 0x000fe400000006ff */
[----:B------:R-:W-:Y:S01]  /*5210*/  PRMT R177, R45, 0x7632, R177 ;  /* 0x000076322db17816 */ /* 0x000fe200000000b1 */
[----:B------:R-:W-:-:S03]  /*5220*/  FMUL.FTZ R77, R77, UR14 ;  /* 0x0000000e4d4d7c20 */ /* 0x000fc60008410000 */
[----:B------:R-:W-:Y:S01]  /*5230*/  SHF.L.U32 R220, R177, 0x10, RZ ;  /* 0x00000010b1dc7819 */ /* 0x000fe200000006ff */
[----:B------:R-:W-:Y:S01]  /*5240*/  FFMA.FTZ R78, R77, R219, R78 ;  /* 0x000000db4d4e7223 */ /* 0x000fe2000001004e */
[----:B------:R-:W-:Y:S01]  /*5250*/  FFMA.FTZ R219, R181, UR4, R195 ;  /* 0x00000004b5db7c23 */ /* 0x000fe200080100c3 */
[----:B------:R-:W-:-:S03]  /*5260*/  PRMT R177, R177, 0x7632, R177 ;  /* 0x00007632b1b17816 */ /* 0x000fc600000000b1 */
[----:B------:R-:W-:-:S04]  /*5270*/  FADD.FTZ R219, R216, -R219 ;  /* 0x800000dbd8db7221 */ /* 0x000fc80000010000 */
[----:B------:R-:W-:Y:S01]  /*5280*/  FFMA.FTZ R219, R219, UR24, R220 ;  /* 0x00000018dbdb7c23 */ /* 0x000fe200080100dc */
[----:B------:R-:W-:-:S03]  /*5290*/  SHF.L.U32 R220, R177, 0x10, RZ ;  /* 0x00000010b1dc7819 */ /* 0x000fc600000006ff */
[----:B------:R-:W-:Y:S01]  /*52a0*/  FMUL.FTZ R177, R219, UR14 ;  /* 0x0000000edbb17c20 */ /* 0x000fe20008410000 */
[----:B------:R-:W-:-:S03]  /*52b0*/  FFMA.FTZ R219, R180, UR4, R195 ;  /* 0x00000004b4db7c23 */ /* 0x000fc600080100c3 */
[----:B------:R-:W-:Y:S01]  /*52c0*/  FFMA.FTZ R79, R177, R220, R79 ;  /* 0x000000dcb14f7223 */ /* 0x000fe2000001004f */
[----:B------:R-:W-:Y:S01]  /*52d0*/  SHF.L.U32 R220, R46, 0x10, RZ ;  /* 0x000000102edc7819 */ /* 0x000fe200000006ff */
[----:B------:R-:W-:-:S04]  /*52e0*/  FADD.FTZ R219, R215, -R219 ;  /* 0x800000dbd7db7221 */ /* 0x000fc80000010000 */
[----:B------:R-:W-:-:S04]  /*52f0*/  FFMA.FTZ R219, R219, UR24, R220 ;  /* 0x00000018dbdb7c23 */ /* 0x000fc800080100dc */
[----:B------:R-:W-:Y:S01]  /*5300*/  FMUL.FTZ R223, R219, UR14 ;  /* 0x0000000edbdf7c20 */ /* 0x000fe20008410000 */
[C---:B------:R-:W-:Y:S02]  /*5310*/  SHF.L.U32 R219, R178.reuse, 0x10, RZ ;  /* 0x00000010b2db7819 */ /* 0x040fe400000006ff */
[----:B------:R-:W-:-:S03]  /*5320*/  PRMT R178, R178, 0x7632, R178 ;  /* 0x00007632b2b27816 */ /* 0x000fc600000000b2 */
[--C-:B------:R-:W-:Y:S01]  /*5330*/  FFMA.FTZ R220, R223, R219, R72.reuse ;  /* 0x000000dbdfdc7223 */ /* 0x100fe20000010048 */
[----:B------:R-:W-:Y:S01]  /*5340*/  PRMT R72, R46, 0x7632, R72 ;  /* 0x000076322e487816 */ /* 0x000fe20000000048 */
[----:B------:R-:W-:Y:S01]  /*5350*/  FFMA.FTZ R219, R27, UR4, R195 ;  /* 0x000000041bdb7c23 */ /* 0x000fe200080100c3 */
[----:B------:R-:W-:Y:S02]  /*5360*/  SHF.L.U32 R178, R178, 0x10, RZ ;  /* 0x00000010b2b27819 */ /* 0x000fe400000006ff */
[----:B------:R-:W-:Y:S01]  /*5370*/  SHF.L.U32 R72, R72, 0x10, RZ ;  /* 0x0000001048487819 */ /* 0x000fe200000006ff */
[----:B------:R-:W-:-:S04]  /*5380*/  FADD.FTZ R219, R214, -R219 ;  /* 0x800000dbd6db7221 */ /* 0x000fc80000010000 */
        /* <DEDUP_REMOVED lines=8> */
[C---:B------:R-:W-:Y:S02]  /*5410*/  SHF.L.U32 R219, R179.reuse, 0x10, RZ ;  /* 0x00000010b3db7819 */ /* 0x040fe400000006ff */
[----:B------:R-:W-:Y:S01]  /*5420*/  PRMT R179, R179, 0x7632, R179 ;  /* 0x00007632b3b37816 */ /* 0x000fe200000000b3 */
[----:B------:R-:W-:-:S03]  /*5430*/  FMUL.FTZ R73, R73, UR14 ;  /* 0x0000000e49497c20 */ /* 0x000fc60008410000 */
[----:B------:R-:W-:Y:S01]  /*5440*/  SHF.L.U32 R179, R179, 0x10, RZ ;  /* 0x00000010b3b37819 */ /* 0x000fe200000006ff */
[--C-:B------:R-:W-:Y:S01]  /*5450*/  FFMA.FTZ R219, R73, R219, R74.reuse ;  /* 0x000000db49db7223 */ /* 0x100fe2000001004a */
[----:B------:R-:W-:-:S04]  /*5460*/  PRMT R74, R47, 0x7632, R74 ;  /* 0x000076322f4a7816 */ /* 0x000fc8000000004a */
[----:B------:R-:W-:-:S05]  /*5470*/  SHF.L.U32 R74, R74, 0x10, RZ ;  /* 0x000000104a4a7819 */ /* 0x000fca00000006ff */
[----:B------:R-:W-:-:S04]  /*5480*/  FFMA.FTZ R74, R249, UR24, R74 ;  /* 0x00000018f94a7c23 */ /* 0x000fc8000801004a */
[----:B------:R-:W-:-:S04]  /*5490*/  FMUL.FTZ R74, R74, UR14 ;  /* 0x0000000e4a4a7c20 */ /* 0x000fc80008410000 */
[----:B------:R-:W-:Y:S01]  /*54a0*/  FFMA.FTZ R179, R74, R179, R75 ;  /* 0x000000b34ab37223 */ /* 0x000fe2000001004b */
[----:B------:R-:W-:Y:S01]  /*54b0*/  FMUL.FTZ R75, R170, R73 ;  /* 0x00000049aa4b7220 */ /* 0x000fe20000410000 */
[----:B------:R-:W-:Y:S01]  /*54c0*/  FMUL.FTZ R74, R171, R74 ;  /* 0x0000004aab4a7220 */ /* 0x000fe20000410000 */
[----:B------:R-:W-:Y:S01]  /*54d0*/  FMUL.FTZ R73, R174, R77 ;  /* 0x0000004dae497220 */ /* 0x000fe20000410000 */
[----:B------:R-:W-:-:S03]  /*54e0*/  FMUL.FTZ R77, R175, R177 ;  /* 0x000000b1af4d7220 */ /* 0x000fc60000410000 */
[----:B------:R-:W-:Y:S01]  /*54f0*/  F2FP.BF16.F32.PACK_AB R75, R74, R75 ;  /* 0x0000004b4a4b723e */ /* 0x000fe200000010ff */
[----:B------:R-:W-:Y:S01]  /*5500*/  FMUL.FTZ R74, R168, R223 ;  /* 0x000000dfa84a7220 */ /* 0x000fe20000410000 */
[----:B------:R-:W-:-:S04]  /*5510*/  F2FP.BF16.F32.PACK_AB R73, R77, R73 ;  /* 0x000000494d49723e */ /* 0x000fc800000010ff */
[----:B------:R-:W-:Y:S02]  /*5520*/  F2FP.BF16.F32.PACK_AB R74, R72, R74 ;  /* 0x0000004a484a723e */ /* 0x000fe400000010ff */
[----:B------:R-:W-:Y:S01]  /*5530*/  F2FP.BF16.F32.PACK_AB R72, R76, R222 ;  /* 0x000000de4c48723e */ /* 0x000fe200000010ff */
[----:B------:R-:W-:Y:S06]  /*5540*/  BRA `(.L_x_3276) ;  /* 0x0000000400407947 */ /* 0x000fec0003800000 */
.L_x_3275:
[--C-:B------:R-:W-:Y:S01]  /*5550*/  FFMA.FTZ R28, R26, UR4, R195.reuse ;  /* 0x000000041a1c7c23 */ /* 0x100fe200080100c3 */
[----:B-----5:R-:W-:Y:S01]  /*5560*/  SHF.L.U32 R31, R47, 0x10, RZ ;  /* 0x000000102f1f7819 */ /* 0x020fe200000006ff */
[----:B------:R-:W-:Y:S01]  /*5570*/  FFMA.FTZ R221, R24, UR4, R195 ;  /* 0x0000000418dd7c23 */ /* 0x000fe200080100c3 */
[----:B------:R-:W-:Y:S01]  /*5580*/  SHF.L.U32 R219, R179, 0x10, RZ ;  /* 0x00000010b3db7819 */ /* 0x000fe200000006ff */
[----:B------:R-:W-:Y:S01]  /*5590*/  FADD.FTZ R28, R213, -R28 ;  /* 0x8000001cd51c7221 */ /* 0x000fe20000010000 */
[----:B------:R-:W-:Y:S01]  /*55a0*/  PRMT R179, R179, 0x7632, R179 ;  /* 0x00007632b3b37816 */ /* 0x000fe200000000b3 */
[----:B------:R-:W-:Y:S01]  /*55b0*/  FADD.FTZ R221, R212, -R221 ;  /* 0x800000ddd4dd7221 */ /* 0x000fe20000010000 */
[----:B------:R-:W-:Y:S01]  /*55c0*/  SHF.L.U32 R220, R46, 0x10, RZ ;  /* 0x000000102edc7819 */ /* 0x000fe200000006ff */
[----:B------:R-:W-:Y:S01]  /*55d0*/  FFMA.FTZ R31, R28, UR24, R31 ;  /* 0x000000181c1f7c23 */ /* 0x000fe2000801001f */
[----:B------:R-:W-:Y:S02]  /*55e0*/  PRMT R28, R47, 0x7632, R28 ;  /* 0x000076322f1c7816 */ /* 0x000fe4000000001c */
[----:B------:R-:W-:Y:S01]  /*55f0*/  SHF.L.U32 R179, R179, 0x10, RZ ;  /* 0x00000010b3b37819 */ /* 0x000fe200000006ff */
[----:B------:R-:W-:Y:S01]  /*5600*/  FMUL.FTZ R29, R31, UR14 ;  /* 0x0000000e1f1d7c20 */ /* 0x000fe20008410000 */
[----:B------:R-:W-:-:S03]  /*5610*/  SHF.L.U32 R28, R28, 0x10, RZ ;  /* 0x000000101c1c7819 */ /* 0x000fc600000006ff */
[----:B------:R-:W-:Y:S01]  /*5620*/  FFMA.FTZ R219, R29, R219, R74 ;  /* 0x000000db1ddb7223 */ /* 0x000fe2000001004a */
[----:B------:R-:W-:Y:S01]  /*5630*/  FFMA.FTZ R74, R180, UR4, R195 ;  /* 0x00000004b44a7c23 */ /* 0x000fe200080100c3 */
[----:B------:R-:W-:Y:S01]  /*5640*/  FFMA.FTZ R28, R221, UR24, R28 ;  /* 0x00000018dd1c7c23 */ /* 0x000fe2000801001c */
[----:B------:R-:W-:Y:S02]  /*5650*/  FMUL.FTZ R29, R170, R29 ;  /* 0x0000001daa1d7220 */ /* 0x000fe40000410000 */
[----:B------:R-:W-:Y:S01]  /*5660*/  FADD.FTZ R74, R215, -R74 ;  /* 0x8000004ad74a7221 */ /* 0x000fe20000010000 */
[C---:B------:R-:W-:Y:S01]  /*5670*/  FMUL.FTZ R30, R28.reuse, UR14 ;  /* 0x0000000e1c1e7c20 */ /* 0x040fe20008410000 */
[----:B------:R-:W-:-:S03]  /*5680*/  F2FP.BF16.F32.PACK_AB R31, R28, R31 ;  /* 0x0000001f1c1f723e */ /* 0x000fc600000010ff */
[----:B------:R-:W-:Y:S01]  /*5690*/  FFMA.FTZ R179, R30, R179, R75 ;  /* 0x000000b31eb37223 */ /* 0x000fe2000001004b */
[----:B------:R-:W-:Y:S01]  /*56a0*/  FMUL.FTZ R75, R171, R30 ;  /* 0x0000001eab4b7220 */ /* 0x000fe20000410000 */
[----:B------:R-:W-:-:S04]  /*56b0*/  FFMA.FTZ R30, R74, UR24, R220 ;  /* 0x000000184a1e7c23 */ /* 0x000fc800080100dc */
[----:B------:R-:W-:Y:S01]  /*56c0*/  F2FP.BF16.F32.PACK_AB R75, R75, R29 ;  /* 0x0000001d4b4b723e */ /* 0x000fe200000010ff */
[----:B------:R-:W-:Y:S01]  /*56d0*/  FMUL.FTZ R28, R30, UR14 ;  /* 0x0000000e1e1c7c20 */ /* 0x000fe20008410000 */
[C---:B------:R-:W-:Y:S02]  /*56e0*/  SHF.L.U32 R29, R178.reuse, 0x10, RZ ;  /* 0x00000010b21d7819 */ /* 0x040fe400000006ff */
[----:B------:R-:W-:-:S03]  /*56f0*/  PRMT R178, R178, 0x7632, R178 ;  /* 0x00007632b2b27816 */ /* 0x000fc600000000b2 */
[--C-:B------:R-:W-:Y:S01]  /*5700*/  FFMA.FTZ R220, R28, R29, R72.reuse ;  /* 0x0000001d1cdc7223 */ /* 0x100fe20000010048 */
[----:B------:R-:W-:Y:S01]  /*5710*/  PRMT R72, R46, 0x7632, R72 ;  /* 0x000076322e487816 */ /* 0x000fe20000000048 */
[----:B------:R-:W-:Y:S01]  /*5720*/  FFMA.FTZ R29, R27, UR4, R195 ;  /* 0x000000041b1d7c23 */ /* 0x000fe200080100c3 */
[----:B------:R-:W-:Y:S01]  /*5730*/  SHF.L.U32 R178, R178, 0x10, RZ ;  /* 0x00000010b2b27819 */ /* 0x000fe200000006ff */
[----:B------:R-:W-:Y:S01]  /*5740*/  FMUL.FTZ R28, R168, R28 ;  /* 0x0000001ca81c7220 */ /* 0x000fe20000410000 */
[----:B------:R-:W-:Y:S01]  /*5750*/  SHF.L.U32 R72, R72, 0x10, RZ ;  /* 0x0000001048487819 */ /* 0x000fe200000006ff */
[----:B------:R-:W-:-:S04]  /*5760*/  FADD.FTZ R29, R214, -R29 ;  /* 0x8000001dd61d7221 */ /* 0x000fc80000010000 */
[----:B------:R-:W-:-:S04]  /*5770*/  FFMA.FTZ R72, R29, UR24, R72 ;  /* 0x000000181d487c23 */ /* 0x000fc80008010048 */
[C---:B------:R-:W-:Y:S01]  /*5780*/  FMUL.FTZ R29, R72.reuse, UR14 ;  /* 0x0000000e481d7c20 */ /* 0x040fe20008410000 */
[----:B------:R-:W-:Y:S01]  /*5790*/  F2FP.BF16.F32.PACK_AB R30, R72, R30 ;  /* 0x0000001e481e723e */ /* 0x000fe200000010ff */
[----:B------:R-:W-:Y:S02]  /*57a0*/  FFMA.FTZ R72, R182, UR4, R195 ;  /* 0x00000004b6487c23 */ /* 0x000fe400080100c3 */
[----:B------:R-:W-:Y:S01]  /*57b0*/  FFMA.FTZ R178, R29, R178, R73 ;  /* 0x000000b21db27223 */ /* 0x000fe20000010049 */
[----:B------:R-:W-:Y:S01]  /*57c0*/  SHF.L.U32 R73, R45, 0x10, RZ ;  /* 0x000000102d497819 */ /* 0x000fe200000006ff */
[----:B------:R-:W-:Y:S01]  /*57d0*/  FADD.FTZ R72, R217, -R72 ;  /* 0x80000048d9487221 */ /* 0x000fe20000010000 */
[----:B------:R-:W-:-:S03]  /*57e0*/  FMUL.FTZ R74, R169, R29 ;  /* 0x0000001da94a7220 */ /* 0x000fc60000410000 */
[----:B------:R-:W-:Y:S01]  /*57f0*/  FFMA.FTZ R29, R72, UR24, R73 ;  /* 0x00000018481d7c23 */ /* 0x000fe20008010049 */
[----:B------:R-:W-:Y:S01]  /*5800*/  SHF.L.U32 R72, R177, 0x10, RZ ;  /* 0x00000010b1487819 */ /* 0x000fe200000006ff */
[----:B------:R-:W-:Y:S01]  /*5810*/  FFMA.FTZ R73, R181, UR4, R195 ;  /* 0x00000004b5497c23 */ /* 0x000fe200080100c3 */
[----:B------:R-:W-:Y:S01]  /*5820*/  F2FP.BF16.F32.PACK_AB R74, R74, R28 ;  /* 0x0000001c4a4a723e */ /* 0x000fe200000010ff */
[----:B------:R-:W-:Y:S01]  /*5830*/  FMUL.FTZ R28, R29, UR14 ;  /* 0x0000000e1d1c7c20 */ /* 0x000fe20008410000 */
[----:B------:R-:W-:Y:S01]  /*5840*/  PRMT R177, R177, 0x7632, R177 ;  /* 0x00007632b1b17816 */ /* 0x000fe200000000b1 */
[----:B------:R-:W-:Y:S02]  /*5850*/  FADD.FTZ R73, R216, -R73 ;  /* 0x80000049d8497221 */ /* 0x000fe40000010000 */
[----:B------:R-:W-:Y:S01]  /*5860*/  FFMA.FTZ R78, R28, R72, R78 ;  /* 0x000000481c4e7223 */ /* 0x000fe2000001004e */
[----:B------:R-:W-:Y:S01]  /*5870*/  PRMT R72, R45, 0x7632, R72 ;  /* 0x000076322d487816 */ /* 0x000fe20000000048 */
[----:B------:R-:W-:Y:S01]  /*5880*/  FMUL.FTZ R28, R174, R28 ;  /* 0x0000001cae1c7220 */ /* 0x000fe20000410000 */
[----:B------:R-:W-:-:S02]  /*5890*/  SHF.L.U32 R177, R177, 0x10, RZ ;  /* 0x00000010b1b17819 */ /* 0x000fc400000006ff */
[----:B------:R-:W-:-:S05]  /*58a0*/  SHF.L.U32 R72, R72, 0x10, RZ ;  /* 0x0000001048487819 */ /* 0x000fca00000006ff */
[----:B------:R-:W-:-:S04]  /*58b0*/  FFMA.FTZ R72, R73, UR24, R72 ;  /* 0x0000001849487c23 */ /* 0x000fc80008010048 */
[C---:B------:R-:W-:Y:S01]  /*58c0*/  FMUL.FTZ R73, R72.reuse, UR14 ;  /* 0x0000000e48497c20 */ /* 0x040fe20008410000 */
[----:B------:R-:W-:Y:S02]  /*58d0*/  F2FP.BF16.F32.PACK_AB R29, R72, R29 ;  /* 0x0000001d481d723e */ /* 0x000fe400000010ff */
[----:B------:R-:W-:Y:S01]  /*58e0*/  SHF.L.U32 R72, R44, 0x10, RZ ;  /* 0x000000102c487819 */ /* 0x000fe200000006ff */
        /* <DEDUP_REMOVED lines=8> */
[----:B------:R-:W-:-:S04]  /*5970*/  FFMA.FTZ R28, R28, UR24, R72 ;  /* 0x000000181c1c7c23 */ /* 0x000fc80008010048 */
[----:B------:R-:W-:-:S04]  /*5980*/  FMUL.FTZ R72, R28, UR14 ;  /* 0x0000000e1c487c20 */ /* 0x000fc80008410000 */
[----:B------:R-:W-:Y:S01]  /*5990*/  FFMA.FTZ R221, R72, R177, R76 ;  /* 0x000000b148dd7223 */ /* 0x000fe2000001004c */
[----:B------:R-:W-:Y:S01]  /*59a0*/  PRMT R177, R44, 0x7632, R177 ;  /* 0x000076322cb17816 */ /* 0x000fe200000000b1 */
[----:B------:R-:W-:Y:S01]  /*59b0*/  FFMA.FTZ R76, R183, UR4, R195 ;  /* 0x00000004b74c7c23 */ /* 0x000fe200080100c3 */
[----:B------:R-:W-:Y:S02]  /*59c0*/  FMUL.FTZ R72, R172, R72 ;  /* 0x00000048ac487220 */ /* 0x000fe40000410000 */
[----:B------:R-:W-:Y:S01]  /*59d0*/  SHF.L.U32 R177, R177, 0x10, RZ ;  /* 0x00000010b1b17819 */ /* 0x000fe200000006ff */
[----:B------:R-:W-:-:S04]  /*59e0*/  FADD.FTZ R76, R218, -R76 ;  /* 0x8000004cda4c7221 */ /* 0x000fc80000010000 */
[----:B------:R-:W-:-:S04]  /*59f0*/  FFMA.FTZ R76, R76, UR24, R177 ;  /* 0x000000184c4c7c23 */ /* 0x000fc800080100b1 */
[C---:B------:R-:W-:Y:S01]  /*5a00*/  FMUL.FTZ R177, R76.reuse, UR14 ;  /* 0x0000000e4cb17c20 */ /* 0x040fe20008410000 */
[----:B------:R-:W-:-:S03]  /*5a10*/  F2FP.BF16.F32.PACK_AB R28, R76, R28 ;  /* 0x0000001c4c1c723e */ /* 0x000fc600000010ff */
[----:B------:R-:W-:Y:S01]  /*5a20*/  FFMA.FTZ R176, R177, R176, R77 ;  /* 0x000000b0b1b07223 */ /* 0x000fe2000001004d */
[----:B------:R-:W-:-:S05]  /*5a30*/  FMUL.FTZ R77, R173, R177 ;  /* 0x000000b1ad4d7220 */ /* 0x000fca0000410000 */
[----:B------:R-:W-:-:S07]  /*5a40*/  F2FP.BF16.F32.PACK_AB R72, R77, R72 ;  /* 0x000000484d48723e */ /* 0x000fce00000010ff */
.L_x_3276:
[----:B------:R-:W-:-:S04]  /*5a50*/  ISETP.NE.U32.AND P0, PT, RZ, UR20, PT ;  /* 0x00000014ff007c0c */ /* 0x000fc8000bf05070 */
[----:B------:R-:W-:-:S13]  /*5a60*/  ISETP.NE.AND.EX P0, PT, RZ, UR21, PT, P0 ;  /* 0x00000015ff007c0c */ /* 0x000fda000bf05300 */
        /* <DEDUP_REMOVED lines=13> */
.L_x_3274:
[----:B------:R-:W-:Y:S05]  /*5b40*/  BSYNC.RECONVERGENT B1 ;  /* 0x0000000000017941 */ /* 0x000fea0003800200 */
.L_x_3273:
        /* <DEDUP_REMOVED lines=9> */
[----:B------:R-:W-:Y:S01]  /*5be0*/  SHF.L.U32 R31, R43, 0x10, RZ ;  /* 0x000000102b1f7819 */ /* 0x000fe200000006ff */
[----:B------:R-:W-:Y:S01]  /*5bf0*/  FFMA.FTZ R219, R16, UR4, R195 ;  /* 0x0000000410db7c23 */ /* 0x000fe200080100c3 */
[----:B-----5:R-:W-:Y:S01]  /*5c00*/  SHF.L.U32 R221, R179, 0x10, RZ ;  /* 0x00000010b3dd7819 */ /* 0x020fe200000006ff */
[----:B------:R-:W-:Y:S01]  /*5c10*/  FADD.FTZ R28, R205, -R28 ;  /* 0x8000001ccd1c7221 */ /* 0x000fe20000010000 */
[----:B------:R-:W-:Y:S01]  /*5c20*/  PRMT R179, R179, 0x7632, R179 ;  /* 0x00007632b3b37816 */ /* 0x000fe200000000b3 */
[----:B------:R-:W-:Y:S02]  /*5c30*/  FADD.FTZ R219, R204, -R219 ;  /* 0x800000dbccdb7221 */ /* 0x000fe40000010000 */
        /* <DEDUP_REMOVED lines=8> */
[----:B------:R-:W-:Y:S01]  /*5cc0*/  SHF.L.U32 R219, R42, 0x10, RZ ;  /* 0x000000102adb7819 */ /* 0x000fe200000006ff */
[----:B------:R-:W-:Y:S01]  /*5cd0*/  FMUL.FTZ R29, R162, R29 ;  /* 0x0000001da21d7220 */ /* 0x000fe20000410000 */
        /* <DEDUP_REMOVED lines=62> */
[----:B------:R-:W-:Y:S01]  /*60c0*/  F2FP.BF16.F32.PACK_AB R64, R69, R64 ;  /* 0x000000404540723e */ /* 0x000fe200000010ff */
[----:B------:R-:W-:Y:S06]  /*60d0*/  BRA `(.L_x_3280) ;  /* 0x0000000400307947 */ /* 0x000fec0003800000 */
.L_x_3279:
[--C-:B------:R-:W-:Y:S01]  /*60e0*/  FFMA.FTZ R219, R23, UR4, R195.reuse ;  /* 0x0000000417db7c23 */ /* 0x100fe200080100c3 */
[----:B------:R-:W-:Y:S01]  /*60f0*/  SHF.L.U32 R220, R40, 0x10, RZ ;  /* 0x0000001028dc7819 */ /* 0x000fe200000006ff */
[----:B------:R-:W-:Y:S02]  /*6100*/  FFMA.FTZ R249, R16, UR4, R195 ;  /* 0x0000000410f97c23 */ /* 0x000fe400080100c3 */
[----:B------:R-:W-:Y:S02]  /*6110*/  FADD.FTZ R219, R211, -R219 ;  /* 0x800000dbd3db7221 */ /* 0x000fe40000010000 */
[----:B------:R-:W-:Y:S02]  /*6120*/  FADD.FTZ R249, R204, -R249 ;  /* 0x800000f9ccf97221 */ /* 0x000fe40000010000 */
[----:B------:R-:W-:-:S04]  /*6130*/  FFMA.FTZ R219, R219, UR24, R220 ;  /* 0x00000018dbdb7c23 */ /* 0x000fc800080100dc */
[----:B------:R-:W-:Y:S01]  /*6140*/  FMUL.FTZ R222, R219, UR14 ;  /* 0x0000000edbde7c20 */ /* 0x000fe20008410000 */
[----:B-----5:R-:W-:Y:S02]  /*6150*/  SHF.L.U32 R219, R176, 0x10, RZ ;  /* 0x00000010b0db7819 */ /* 0x020fe400000006ff */
        /* <DEDUP_REMOVED lines=31> */
[----:B------:R-:W-:Y:S01]  /*6350*/  FFMA.FTZ R220, R220, UR24, R221 ;  /* 0x00000018dcdc7c23 */ /* 0x000fe200080100dd */
[----:B------:R-:W-:-:S03]  /*6360*/  FFMA.FTZ R221, R17, UR4, R195 ;  /* 0x0000000411dd7c23 */ /* 0x000fc600080100c3 */
[----:B------:R-:W-:Y:S01]  /*6370*/  FMUL.FTZ R223, R220, UR14 ;  /* 0x0000000edcdf7c20 */ /* 0x000fe20008410000 */
[----:B------:R-:W-:Y:S01]  /*6380*/  SHF.L.U32 R220, R178, 0x10, RZ ;  /* 0x00000010b2dc7819 */ /* 0x000fe200000006ff */
[----:B------:R-:W-:Y:S01]  /*6390*/  FADD.FTZ R221, R206, -R221 ;  /* 0x800000ddcedd7221 */ /* 0x000fe20000010000 */
[----:B------:R-:W-:-:S03]  /*63a0*/  PRMT R178, R178, 0x7632, R178 ;  /* 0x00007632b2b27816 */ /* 0x000fc600000000b2 */
[--C-:B------:R-:W-:Y:S01]  /*63b0*/  FFMA.FTZ R220, R223, R220, R64.reuse ;  /* 0x000000dcdfdc7223 */ /* 0x100fe20000010040 */
[----:B------:R-:W-:Y:S02]  /*63c0*/  PRMT R64, R42, 0x7632, R64 ;  /* 0x000076322a407816 */ /* 0x000fe40000000040 */
[----:B------:R-:W-:Y:S02]  /*63d0*/  SHF.L.U32 R178, R178, 0x10, RZ ;  /* 0x00000010b2b27819 */ /* 0x000fe400000006ff */
[----:B------:R-:W-:-:S05]  /*63e0*/  SHF.L.U32 R64, R64, 0x10, RZ ;  /* 0x0000001040407819 */ /* 0x000fca00000006ff */
        /* <DEDUP_REMOVED lines=26> */
[----:B------:R-:W-:-:S07]  /*6590*/  F2FP.BF16.F32.PACK_AB R64, R68, R222 ;  /* 0x000000de4440723e */ /* 0x000fce00000010ff */
.L_x_3280:
        /* <DEDUP_REMOVED lines=13> */
.L_x_3278:
[----:B------:R-:W-:Y:S05]  /*6670*/  BSYNC.RECONVERGENT B1 ;  /* 0x0000000000017941 */ /* 0x000fea0003800200 */
.L_x_3277:
        /* <DEDUP_REMOVED lines=89> */
.L_x_3283:
        /* <DEDUP_REMOVED lines=76> */
.L_x_3284:
        /* <DEDUP_REMOVED lines=13> */
.L_x_3282:
[----:B------:R-:W-:Y:S05]  /*71a0*/  BSYNC.RECONVERGENT B1 ;  /* 0x0000000000017941 */ /* 0x000fea0003800200 */
.L_x_3281:
        /* <DEDUP_REMOVED lines=11> */
[----:B------:R-:W-:Y:S01]  /*7260*/  SHF.L.U32 R29, R35, 0x10, RZ ;  /* 0x00000010231d7819 */ /* 0x000fe200000006ff */
[----:B------:R-:W-:Y:S01]  /*7270*/  FADD.FTZ R31, R187, -R30 ;  /* 0x8000001ebb1f7221 */ /* 0x000fe20000010000 */
[----:B------:R-:W-:-:S03]  /*7280*/  PRMT R178, R178, 0x7632, R178 ;  /* 0x00007632b2b27816 */ /* 0x000fc600000000b2 */
[----:B------:R-:W-:Y:S01]  /*7290*/  FFMA.FTZ R29, R28, UR24, R29 ;  /* 0x000000181c1d7c23 */ /* 0x000fe2000801001d */
[----:B------:R-:W-:Y:S02]  /*72a0*/  PRMT R28, R35, 0x7632, R28 ;  /* 0x00007632231c7816 */ /* 0x000fe4000000001c */
[----:B------:R-:W-:Y:S01]  /*72b0*/  SHF.L.U32 R178, R178, 0x10, RZ ;  /* 0x00000010b2b27819 */ /* 0x000fe200000006ff */
[----:B------:R-:W-:Y:S01]  /*72c0*/  FMUL.FTZ R30, R29, UR14 ;  /* 0x0000000e1d1e7c20 */ /* 0x000fe20008410000 */
[----:B------:R-:W-:-:S05]  /*72d0*/  SHF.L.U32 R28, R28, 0x10, RZ ;  /* 0x000000101c1c7819 */ /* 0x000fca00000006ff */
[--C-:B------:R-:W-:Y:S01]  /*72e0*/  FFMA.FTZ R31, R31, UR24, R28.reuse ;  /* 0x000000181f1f7c23 */ /* 0x100fe2000801001c */
[C---:B------:R-:W-:Y:S02]  /*72f0*/  PRMT R28, R179.reuse, 0x7632, R28 ;  /* 0x00007632b31c7816 */ /* 0x040fe4000000001c */
[----:B------:R-:W-:Y:S02]  /*7300*/  SHF.L.U32 R179, R179, 0x10, RZ ;  /* 0x00000010b3b37819 */ /* 0x000fe400000006ff */
[----:B------:R-:W-:Y:S01]  /*7310*/  SHF.L.U32 R222, R28, 0x10, RZ ;  /* 0x000000101cde7819 */ /* 0x000fe200000006ff */
[C---:B------:R-:W-:Y:S01]  /*7320*/  FMUL.FTZ R28, R31.reuse, UR14 ;  /* 0x0000000e1f1c7c20 */ /* 0x040fe20008410000 */
[----:B------:R-:W-:Y:S01]  /*7330*/  F2FP.BF16.F32.PACK_AB R31, R31, R29 ;  /* 0x0000001d1f1f723e */ /* 0x000fe200000010ff */
[----:B------:R-:W-:Y:S01]  /*7340*/  FFMA.FTZ R29, R5, UR4, R195 ;  /* 0x00000004051d7c23 */ /* 0x000fe200080100c3 */
[----:B------:R-:W-:Y:S01]  /*7350*/  FFMA.FTZ R221, R30, R179, R50 ;  /* 0x000000b31edd7223 */ /* 0x000fe20000010032 */
[----:B------:R-:W-:Y:S01]  /*7360*/  FFMA.FTZ R222, R28, R222, R51 ;  /* 0x000000de1cde7223 */ /* 0x000fe20000010033 */
[----:B------:R-:W-:Y:S01]  /*7370*/  FMUL.FTZ R51, R147, R28 ;  /* 0x0000001c93337220 */ /* 0x000fe20000410000 */
[----:B------:R-:W-:Y:S01]  /*7380*/  SHF.L.U32 R28, R34, 0x10, RZ ;  /* 0x00000010221c7819 */ /* 0x000fe200000006ff */
[----:B------:R-:W-:Y:S01]  /*7390*/  FADD.FTZ R29, R190, -R29 ;  /* 0x8000001dbe1d7221 */ /* 0x000fe20000010000 */
[----:B------:R-:W-:-:S03]  /*73a0*/  FMUL.FTZ R30, R146, R30 ;  /* 0x0000001e921e7220 */ /* 0x000fc60000410000 */
[----:B------:R-:W-:Y:S02]  /*73b0*/  FFMA.FTZ R28, R29, UR24, R28 ;  /* 0x000000181d1c7c23 */ /* 0x000fe4000801001c */
[----:B------:R-:W-:Y:S01]  /*73c0*/  F2FP.BF16.F32.PACK_AB R51, R51, R30 ;  /* 0x0000001e3333723e */ /* 0x000fe200000010ff */
[----:B------:R-:W-:Y:S01]  /*73d0*/  FFMA.FTZ R30, R2, UR4, R195 ;  /* 0x00000004021e7c23 */ /* 0x000fe200080100c3 */
[----:B------:R-:W-:-:S03]  /*73e0*/  FMUL.FTZ R29, R28, UR14 ;  /* 0x0000000e1c1d7c20 */ /* 0x000fc60008410000 */
[----:B------:R-:W-:Y:S01]  /*73f0*/  FADD.FTZ R30, R189, -R30 ;  /* 0x8000001ebd1e7221 */ /* 0x000fe20000010000 */
[--C-:B------:R-:W-:Y:S01]  /*7400*/  FFMA.FTZ R220, R29, R220, R48.reuse ;  /* 0x000000dc1ddc7223 */ /* 0x100fe20000010030 */
[----:B------:R-:W-:Y:S01]  /*7410*/  PRMT R48, R34, 0x7632, R48 ;  /* 0x0000763222307816 */ /* 0x000fe20000000030 */
[----:B------:R-:W-:Y:S01]  /*7420*/  FMUL.FTZ R50, R144, R29 ;  /* 0x0000001d90327220 */ /* 0x000fe20000410000 */
[----:B------:R-:W-:Y:S02]  /*7430*/  FFMA.FTZ R29, R6, UR4, R195 ;  /* 0x00000004061d7c23 */ /* 0x000fe400080100c3 */
[----:B------:R-:W-:-:S05]  /*7440*/  SHF.L.U32 R48, R48, 0x10, RZ ;  /* 0x0000001030307819 */ /* 0x000fca00000006ff */
[----:B------:R-:W-:-:S04]  /*7450*/  FFMA.FTZ R30, R30, UR24, R48 ;  /* 0x000000181e1e7c23 */ /* 0x000fc80008010030 */
[C---:B------:R-:W-:Y:S01]  /*7460*/  FMUL.FTZ R48, R30.reuse, UR14 ;  /* 0x0000000e1e307c20 */ /* 0x040fe20008410000 */
[----:B------:R-:W-:Y:S01]  /*7470*/  F2FP.BF16.F32.PACK_AB R30, R30, R28 ;  /* 0x0000001c1e1e723e */ /* 0x000fe200000010ff */
[----:B------:R-:W-:Y:S01]  /*7480*/  FADD.FTZ R28, R192, -R29 ;  /* 0x8000001dc01c7221 */ /* 0x000fe20000010000 */
[----:B------:R-:W-:Y:S01]  /*7490*/  SHF.L.U32 R29, R33, 0x10, RZ ;  /* 0x00000010211d7819 */ /* 0x000fe200000006ff */
[----:B------:R-:W-:Y:S01]  /*74a0*/  FFMA.FTZ R178, R48, R178, R49 ;  /* 0x000000b230b27223 */ /* 0x000fe20000010031 */
[----:B------:R-:W-:Y:S01]  /*74b0*/  FMUL.FTZ R48, R145, R48 ;  /* 0x0000003091307220 */ /* 0x000fe20000410000 */
[----:B------:R-:W-:Y:S02]  /*74c0*/  FFMA.FTZ R49, R3, UR4, R195 ;  /* 0x0000000403317c23 */ /* 0x000fe400080100c3 */
[----:B------:R-:W-:Y:S02]  /*74d0*/  FFMA.FTZ R29, R28, UR24, R29 ;  /* 0x000000181c1d7c23 */ /* 0x000fe4000801001d */
[----:B------:R-:W-:Y:S01]  /*74e0*/  F2FP.BF16.F32.PACK_AB R50, R48, R50 ;  /* 0x000000323032723e */ /* 0x000fe200000010ff */
[----:B------:R-:W-:Y:S01]  /*74f0*/  FADD.FTZ R49, R191, -R49 ;  /* 0x80000031bf317221 */ /* 0x000fe20000010000 */
[----:B------:R-:W-:Y:S01]  /*7500*/  SHF.L.U32 R48, R177, 0x10, RZ ;  /* 0x00000010b1307819 */ /* 0x000fe200000006ff */
[----:B------:R-:W-:Y:S01]  /*7510*/  FMUL.FTZ R28, R29, UR14 ;  /* 0x0000000e1d1c7c20 */ /* 0x000fe20008410000 */
[----:B------:R-:W-:-:S03]  /*7520*/  PRMT R177, R177, 0x7632, R177 ;  /* 0x00007632b1b17816 */ /* 0x000fc600000000b1 */
[----:B------:R-:W-:Y:S01]  /*7530*/  FFMA.FTZ R54, R28, R48, R54 ;  /* 0x000000301c367223 */ /* 0x000fe20000010036 */
[----:B------:R-:W-:Y:S01]  /*7540*/  PRMT R48, R33, 0x7632, R48 ;  /* 0x0000763221307816 */ /* 0x000fe20000000030 */
[----:B------:R-:W-:Y:S01]  /*7550*/  FMUL.FTZ R28, R150, R28 ;  /* 0x0000001c961c7220 */ /* 0x000fe20000410000 */
[----:B------:R-:W-:Y:S02]  /*7560*/  SHF.L.U32 R177, R177, 0x10, RZ ;  /* 0x00000010b1b17819 */ /* 0x000fe400000006ff */
[----:B------:R-:W-:-:S05]  /*7570*/  SHF.L.U32 R48, R48, 0x10, RZ ;  /* 0x0000001030307819 */ /* 0x000fca00000006ff */
[----:B------:R-:W-:-:S04]  /*7580*/  FFMA.FTZ R48, R49, UR24, R48 ;  /* 0x0000001831307c23 */ /* 0x000fc80008010030 */
[C---:B------:R-:W-:Y:S01]  /*7590*/  FMUL.FTZ R49, R48.reuse, UR14 ;  /* 0x0000000e30317c20 */ /* 0x040fe20008410000 */
[----:B------:R-:W-:Y:S02]  /*75a0*/  F2FP.BF16.F32.PACK_AB R29, R48, R29 ;  /* 0x0000001d301d723e */ /* 0x000fe400000010ff */
[----:B------:R-:W-:Y:S01]  /*75b0*/  SHF.L.U32 R48, R32, 0x10, RZ ;  /* 0x0000001020307819 */ /* 0x000fe200000006ff */
[----:B------:R-:W-:Y:S01]  /*75c0*/  FFMA.FTZ R55, R49, R177, R55 ;  /* 0x000000b131377223 */ /* 0x000fe20000010037 */
[----:B------:R-:W-:Y:S01]  /*75d0*/  FMUL.FTZ R49, R151, R49 ;  /* 0x0000003197317220 */ /* 0x000fe20000410000 */
[----:B------:R-:W-:-:S04]  /*75e0*/  FFMA.FTZ R177, R7, UR4, R195 ;  /* 0x0000000407b17c23 */ /* 0x000fc800080100c3 */
[----:B------:R-:W-:Y:S01]  /*75f0*/  F2FP.BF16.F32.PACK_AB R49, R49, R28 ;  /* 0x0000001c3131723e */ /* 0x000fe200000010ff */
[----:B------:R-:W-:Y:S01]  /*7600*/  FADD.FTZ R28, R194, -R177 ;  /* 0x800000b1c21c7221 */ /* 0x000fe20000010000 */
[C---:B------:R-:W-:Y:S02]  /*7610*/  SHF.L.U32 R177, R176.reuse, 0x10, RZ ;  /* 0x00000010b0b17819 */ /* 0x040fe400000006ff */
[----:B------:R-:W-:Y:S01]  /*7620*/  PRMT R176, R176, 0x7632, R176 ;  /* 0x00007632b0b07816 */ /* 0x000fe200000000b0 */
[----:B------:R-:W-:-:S03]  /*7630*/  FFMA.FTZ R28, R28, UR24, R48 ;  /* 0x000000181c1c7c23 */ /* 0x000fc60008010030 */
[----:B------:R-:W-:Y:S01]  /*7640*/  SHF.L.U32 R176, R176, 0x10, RZ ;  /* 0x00000010b0b07819 */ /* 0x000fe200000006ff */
[----:B------:R-:W-:-:S04]  /*7650*/  FMUL.FTZ R48, R28, UR14 ;  /* 0x0000000e1c307c20 */ /* 0x000fc80008410000 */
[--C-:B------:R-:W-:Y:S01]  /*7660*/  FFMA.FTZ R219, R48, R177, R52.reuse ;  /* 0x000000b130db7223 */ /* 0x100fe20000010034 */
        /* <DEDUP_REMOVED lines=12> */
.L_x_3285:
[----:B------:R-:W-:Y:S01]  /*7730*/  FFMA.FTZ R219, R7, UR4, R195 ;  /* 0x0000000407db7c23 */ /* 0x000fe200080100c3 */
[----:B------:R-:W-:-:S03]  /*7740*/  SHF.L.U32 R220, R32, 0x10, RZ ;  /* 0x0000001020dc7819 */ /* 0x000fc600000006ff */
[----:B------:R-:W-:-:S04]  /*7750*/  FADD.FTZ R219, R194, -R219 ;  /* 0x800000dbc2db7221 */ /* 0x000fc80000010000 */
[----:B------:R-:W-:-:S04]  /*7760*/  FFMA.FTZ R219, R219, UR24, R220 ;  /* 0x00000018dbdb7c23 */ /* 0x000fc800080100dc */
[----:B------:R-:W-:Y:S01]  /*7770*/  FMUL.FTZ R223, R219, UR14 ;  /* 0x0000000edbdf7c20 */ /* 0x000fe20008410000 */
[----:B-----5:R-:W-:Y:S02]  /*7780*/  SHF.L.U32 R219, R176, 0x10, RZ ;  /* 0x00000010b0db7819 */ /* 0x020fe400000006ff */
[----:B------:R-:W-:-:S03]  /*7790*/  PRMT R176, R32, 0x7632, R176 ;  /* 0x0000763220b07816 */ /* 0x000fc600000000b0 */
[----:B------:R-:W-:Y:S01]  /*77a0*/  FFMA.FTZ R219, R223, R219, R52 ;  /* 0x000000dbdfdb7223 */ /* 0x000fe20000010034 */
[----:B------:R-:W-:Y:S01]  /*77b0*/  FFMA.FTZ R52, R186, UR4, R195 ;  /* 0x00000004ba347c23 */ /* 0x000fe200080100c3 */
[C---:B------:R-:W-:Y:S02]  /*77c0*/  SHF.L.U32 R220, R176.reuse, 0x10, RZ ;  /* 0x00000010b0dc7819 */ /* 0x040fe400000006ff */
        /* <DEDUP_REMOVED lines=29> */
[C---:B------:R-:W-:Y:S01]  /*79a0*/  SHF.L.U32 R220, R178.reuse, 0x10, RZ ;  /* 0x00000010b2dc7819 */ /* 0x040fe200000006ff */
        /* <DEDUP_REMOVED lines=10> */
[--C-:B------:R-:W-:Y:S01]  /*7a50*/  FFMA.FTZ R49, R4, UR4, R195.reuse ;  /* 0x0000000404317c23 */ /* 0x100fe200080100c3 */
[----:B------:R-:W-:Y:S01]  /*7a60*/  FFMA.FTZ R195, R184, UR4, R195 ;  /* 0x00000004b8c37c23 */ /* 0x000fe200080100c3 */
[----:B------:R-:W-:Y:S02]  /*7a70*/  FMUL.FTZ R48, R145, R48 ;  /* 0x0000003091307220 */ /* 0x000fe40000410000 */
[----:B------:R-:W-:Y:S01]  /*7a80*/  FADD.FTZ R49, R188, -R49 ;  /* 0x80000031bc317221 */ /* 0x000fe20000010000 */
[----:B------:R-:W-:-:S03]  /*7a90*/  FADD.FTZ R195, R187, -R195 ;  /* 0x800000c3bbc37221 */ /* 0x000fc60000010000 */
        /* <DEDUP_REMOVED lines=14> */
[----:B------:R-:W-:Y:S01]  /*7b80*/  FMUL.FTZ R179, R148, R223 ;  /* 0x000000df94b37220 */ /* 0x000fe20000410000 */
[----:B------:R-:W-:Y:S02]  /*7b90*/  FMUL.FTZ R53, R151, R177 ;  /* 0x000000b197357220 */ /* 0x000fe40000410000 */
[----:B------:R-:W-:Y:S01]  /*7ba0*/  F2FP.BF16.F32.PACK_AB R51, R50, R51 ;  /* 0x000000333233723e */ /* 0x000fe200000010ff */
[----:B------:R-:W-:Y:S02]  /*7bb0*/  FMUL.FTZ R50, R144, R249 ;  /* 0x000000f990327220 */ /* 0x000fe40000410000 */
[----:B------:R-:W-:-:S03]  /*7bc0*/  F2FP.BF16.F32.PACK_AB R49, R53, R49 ;  /* 0x000000313531723e */ /* 0x000fc600000010ff */
[----:B------:R-:W-:Y:S02]  /*7bd0*/  F2FP.BF16.F32.PACK_AB R50, R48, R50 ;  /* 0x000000323032723e */ /* 0x000fe400000010ff */
[----:B------:R-:W-:-:S07]  /*7be0*/  F2FP.BF16.F32.PACK_AB R48, R52, R179 ;  /* 0x000000b33430723e */ /* 0x000fce00000010ff */
.L_x_3286:
        /* <DEDUP_REMOVED lines=11> */
[----:B------:R-:W-:-:S07]  /*7ca0*/  MOV R51, R222 ;  /* 0x000000de00337202 */ /* 0x000fce0000000f00 */
.L_x_3270:
[----:B------:R-:W-:Y:S05]  /*7cb0*/  BSYNC.RECONVERGENT B0 ;  /* 0x0000000000007941 */ /* 0x000fea0003800200 */
.L_x_3256:
[----:B------:R-:W-:Y:S02]  /*7cc0*/  UIADD3 UR7, UPT, UPT, UR7, UR22, URZ ;  /* 0x0000001607077290 */ /* 0x000fe4000fffe0ff */
[----:B------:R-:W-:Y:S02]  /*7cd0*/  UPLOP3.LUT UP2, UPT, UPT, UPT, UP2, 0x40, 0x4 ;  /* 0x000000000004789c */ /* 0x000fe40003f4e820 */
[----:B------:R-:W-:-:S09]  /*7ce0*/  UISETP.GE.AND UP1, UPT, UR7, UR23, UPT ;  /* 0x000000170700728c */ /* 0x000fd2000bf26270 */
[----:B------:R-:W-:Y:S05]  /*7cf0*/  BRA.U !UP1, `(.L_x_3287) ;  /* 0xffffff8d09647547 */ /* 0x000fea000b83ffff */
.L_x_3245:
[----:B------:R-:W0:Y:S01]  /*7d00*/  S2UR UR4, SR_CTAID.X ;  /* 0x00000000000479c3 */ /* 0x000e220000002500 */
[----:B------:R-:W-:Y:S01]  /*7d10*/  BSSY.RECONVERGENT B0, `(.L_x_3288) ;  /* 0x0000012000007945 */ /* 0x000fe20003800200 */
[----:B0-----:R-:W-:-:S06]  /*7d20*/  UIMAD UR4, UR4, UR6, URZ ;  /* 0x00000006040472a4 */ /* 0x001fcc000f8e02ff */
[----:B-1----:R-:W-:-:S04]  /*7d30*/  MOV R9, UR4 ;  /* 0x0000000400097c02 */ /* 0x002fc80008000f00 */
        /* <DEDUP_REMOVED lines=15> */
.L_x_3289:
[----:B------:R-:W-:Y:S05]  /*7e30*/  BSYNC.RECONVERGENT B0 ;  /* 0x0000000000007941 */ /* 0x000fea0003800200 */
.L_x_3288:
        /* <DEDUP_REMOVED lines=15> */
.L_x_3291:
[----:B------:R-:W-:Y:S05]  /*7f30*/  BSYNC.RECONVERGENT B0 ;  /* 0x0000000000007941 */ /* 0x000fea0003800200 */
.L_x_3290:
        /* <DEDUP_REMOVED lines=15> */
.L_x_3293:
[----:B------:R-:W-:Y:S05]  /*8030*/  BSYNC.RECONVERGENT B0 ;  /* 0x0000000000007941 */ /* 0x000fea0003800200 */
.L_x_3292:
        /* <DEDUP_REMOVED lines=14> */
.L_x_3294:
        /* <DEDUP_REMOVED lines=14> */
.L_x_15622:


//--------------------- .text._ZN10layer_norm13ln_bwd_kernelINS_13Kernel_traitsIf13__nv_bfloat16S2_S2_fjLj8192ELj1ELj1ELj8ELj16ENS_18Kernel_traits_baseILj8192EfS2_S2_S2_fjLj256EEEEELb0ELb1ELb0ELb1EEEvNS_9BwdParamsE --------------------------
	.section	.text._ZN10layer_norm13ln_bwd_kernelINS_13Kernel_traitsIf13__nv_bfloat16S2_S2_fjLj8192ELj1ELj1ELj8ELj16ENS_18Kernel_traits_baseILj8192EfS2_S2_S2_fjLj256EEEEELb0ELb1ELb0ELb1EEEvNS_9BwdParamsE,"ax",@progbits
	.align	128
        .global         _ZN10layer_norm13ln_bwd_kernelINS_13Kernel_traitsIf13__nv_bfloat16S2_S2_fjLj8192ELj1ELj1ELj8ELj16ENS_18Kernel_traits_baseILj8192EfS2_S2_S2_fjLj256EEEEELb0ELb1ELb0ELb1EEEvNS_9BwdParamsE
        .type           _ZN10layer_norm13ln_bwd_kernelINS_13Kernel_traitsIf13__nv_bfloat16S2_S2_fjLj8192ELj1ELj1ELj8ELj16ENS_18Kernel_traits_baseILj8192EfS2_S2_S2_fjLj256EEEEELb0ELb1ELb0ELb1EEEvNS_9BwdParamsE,@function
        .size           _ZN10layer_norm13ln_bwd_kernelINS_13Kernel_traitsIf13__nv_bfloat16S2_S2_fjLj8192ELj1ELj1ELj8ELj16ENS_18Kernel_traits_baseILj8192EfS2_S2_S2_fjLj256EEEEELb0ELb1ELb0ELb1EEEvNS_9BwdParamsE,(.L_x_15623 - _ZN10layer_norm13ln_bwd_kernelINS_13Kernel_traitsIf13__nv_bfloat16S2_S2_fjLj8192ELj1ELj1ELj8ELj16ENS_18Kernel_traits_baseILj8192EfS2_S2_S2_fjLj256EEEEELb0ELb1ELb0ELb1EEEvNS_9BwdParamsE)
        .other          _ZN10layer_norm13ln_bwd_kernelINS_13Kernel_traitsIf13__nv_bfloat16S2_S2_fjLj8192ELj1ELj1ELj8ELj16ENS_18Kernel_traits_baseILj8192EfS2_S2_S2_fjLj256EEEEELb0ELb1ELb0ELb1EEEvNS_9BwdParamsE,@"STO_CUDA_ENTRY STV_DEFAULT"
_ZN10layer_norm13ln_bwd_kernelINS_13Kernel_traitsIf13__nv_bfloat16S2_S2_fjLj8192ELj1ELj1ELj8ELj16ENS_18Kernel_traits_baseILj8192EfS2_S2_S2_fjLj256EEEEELb0ELb1ELb0ELb1EEEvNS_9BwdParamsE:
.text._ZN10layer_norm13ln_bwd_kernelINS_13Kernel_traitsIf13__nv_bfloat16S2_S2_fjLj8192ELj1ELj1ELj8ELj16ENS_18Kernel_traits_baseILj8192EfS2_S2_S2_fjLj256EEEEELb0ELb1ELb0ELb1EEEvNS_9BwdParamsE:
        /* <DEDUP_REMOVED lines=57> */
[----:B------:R2:W-:Y:S01]  /*0390*/  STL [R1+0x14], RZ ;  /* 0x000014ff01007387 */ /* 0x0005e20000100800 */
[----:B------:R-:W3:Y:S06]  /*03a0*/  LDCU.64 UR4, c[0x0][0x3e0] ;  /* 0x00007c00ff0477ac */ /* 0x000eec0008000a00 */
[----:B------:R-:W4:Y:S01]  /*03b0*/  LDC.64 R4, c[0x0][0x3e8] ;  /* 0x0000fa00ff047b82 */ /* 0x000f220000000a00 */
[----:B------:R2:W-:Y:S01]  /*03c0*/  STL [R1+0x10], RZ ;  /* 0x000010ff01007387 */ /* 0x0005e20000100800 */
[----:B------:R-:W-:Y:S01]  /*03d0*/  HFMA2 R220, -RZ, RZ, 0, 0 ;  /* 0x00000000ffdc7431 */ /* 0x000fe200000001ff */
[----:B------:R-:W-:-:S02]  /*03e0*/  UPLOP3.LUT UP2, UPT, UPT, UPT, UPT, 0x40, 0x4 ;  /* 0x000000000004789c */ /* 0x000fc40003f4e870 */
[----:B------:R2:W-:Y:S01]  /*03f0*/  STL [R1+0xc], RZ ;  /* 0x00000cff01007387 */ /* 0x0005e20000100800 */
[----:B------:R-:W-:Y:S01]  /*0400*/  HFMA2 R233, -RZ, RZ, 0, 0 ;  /* 0x00000000ffe97431 */ /* 0x000fe200000001ff */
[----:B------:R-:W0:Y:S02]  /*0410*/  LDCU UR22, c[0x0][0x388] ;  /* 0x00007100ff1677ac */ /* 0x000e240008000800 */
[----:B------:R2:W-:Y:S01]  /*0420*/  STL [R1+0x8], RZ ;  /* 0x000008ff01007387 */ /* 0x0005e20000100800 */
[----:B------:R-:W-:Y:S01]  /*0430*/  HFMA2 R197, -RZ, RZ, 0, 0 ;  /* 0x00000000ffc57431 */ /* 0x000fe200000001ff */
[----:B------:R-:W0:Y:S02]  /*0440*/  LDCU.U8 UR9, c[0x0][0x410] ;  /* 0x00008200ff0977ac */ /* 0x000e240008000000 */
[----:B------:R2:W-:Y:S01]  /*0450*/  STL [R1+0x4], RZ ;  /* 0x000004ff01007387 */ /* 0x0005e20000100800 */
[----:B------:R-:W-:Y:S01]  /*0460*/  HFMA2 R156, -RZ, RZ, 0, 0 ;  /* 0x00000000ff9c7431 */ /* 0x000fe200000001ff */
[----:B------:R-:W-:Y:S01]  /*0470*/  CS2R R210, SRZ ;  /* 0x0000000000d27805 */ /* 0x000fe2000001ff00 */
[----:B-1----:R-:W-:Y:S01]  /*0480*/  IMAD.WIDE.U32 R2, R0, 0x20, R2 ;  /* 0x0000002000027825 */ /* 0x002fe200078e0002 */
[----:B------:R2:W-:Y:S01]  /*0490*/  STL [R1], RZ ;  /* 0x000000ff01007387 */ /* 0x0005e20000100800 */
[----:B---3--:R-:W-:Y:S01]  /*04a0*/  UISETP.NE.U32.AND UP0, UPT, UR4, URZ, UPT ;  /* 0x000000ff0400728c */ /* 0x008fe2000bf05070 */
[----:B------:R-:W-:-:S02]  /*04b0*/  CS2R R208, SRZ ;  /* 0x0000000000d07805 */ /* 0x000fc4000001ff00 */
[----:B------:R-:W-:Y:S01]  /*04c0*/  CS2R R214, SRZ ;  /* 0x0000000000d67805 */ /* 0x000fe2000001ff00 */
[----:B0-----:R-:W5:Y:S01]  /*04d0*/  LDG.E.128 R96, desc[UR18][R2.64] ;  /* 0x0000001202607981 */ /* 0x001f62000c1e1d00 */
[----:B------:R-:W-:Y:S02]  /*04e0*/  CS2R R212, SRZ ;  /* 0x0000000000d47805 */ /* 0x000fe4000001ff00 */
[----:B------:R-:W-:Y:S01]  /*04f0*/  CS2R R206, SRZ ;  /* 0x0000000000ce7805 */ /* 0x000fe2000001ff00 */
[----:B----4-:R-:W-:Y:S01]  /*0500*/  IMAD.WIDE.U32 R4, R0, 0x20, R4 ;  /* 0x0000002000047825 */ /* 0x010fe200078e0004 */
[----:B------:R-:W5:Y:S01]  /*0510*/  LDG.E.128 R92, desc[UR18][R2.64+0x10] ;  /* 0x00001012025c7981 */ /* 0x000f62000c1e1d00 */
[----:B------:R-:W-:Y:S02]  /*0520*/  CS2R R216, SRZ ;  /* 0x0000000000d87805 */ /* 0x000fe4000001ff00 */
[----:B------:R-:W-:Y:S02]  /*0530*/  CS2R R218, SRZ ;  /* 0x0000000000da7805 */ /* 0x000fe4000001ff00 */
[----:B------:R-:W-:Y:S01]  /*0540*/  CS2R R204, SRZ ;  /* 0x0000000000cc7805 */ /* 0x000fe2000001ff00 */
[----:B------:R-:W5:Y:S01]  /*0550*/  LDG.E.128 R88, desc[UR18][R2.64+0x2000] ;  /* 0x0020001202587981 */ /* 0x000f62000c1e1d00 */
[----:B------:R-:W-:-:S02]  /*0560*/  CS2R R236, SRZ ;  /* 0x0000000000ec7805 */ /* 0x000fc4000001ff00 */
[----:B------:R-:W-:Y:S02]  /*0570*/  MOV R234, RZ ;  /* 0x000000ff00ea7202 */ /* 0x000fe40000000f00 */
        /* <DEDUP_REMOVED lines=17> */
[----:B------:R0:W5:Y:S01]  /*0690*/  LDG.E.128 R68, desc[UR18][R2.64+0x6010] ;  /* 0x0060101202447981 */ /* 0x000162000c1e1d00 */
        /* <DEDUP_REMOVED lines=25> */
[----:B0-----:R-:W-:Y:S02]  /*0830*/  CS2R R2, SRZ ;  /* 0x0000000000027805 */ /* 0x001fe4000001ff00 */
[----:B------:R-:W-:Y:S01]  /*0840*/  MOV R0, RZ ;  /* 0x000000ff00007202 */ /* 0x000fe20000000f00 */
[----:B------:R-:W5:Y:S01]  /*0850*/  LDG.E.128 R40, desc[UR18][R4.64+0x10] ;  /* 0x0000101204287981 */ /* 0x000f62000c1e1d00 */
[----:B------:R-:W0:Y:S03]  /*0860*/  LDCU UR23, c[0x0][0x400] ;  /* 0x00008000ff1777ac */ /* 0x000e260008000800 */
[----:B------:R1:W5:Y:S01]  /*0870*/  LDG.E.128 R36, desc[UR18][R4.64] ;  /* 0x0000001204247981 */ /* 0x000362000c1e1d00 */
[----:B------:R-:W-:Y:S01]  /*0880*/  UISETP.NE.AND.EX UP0, UPT, UR5, URZ, UPT, UP0 ;  /* 0x000000ff0500728c */ /* 0x000fe2000bf05300 */
[----:B------:R-:W3:Y:S01]  /*0890*/  LDCU.64 UR24, c[0x0][0x478] ;  /* 0x00008f00ff1877ac */ /* 0x000ee20008000a00 */
[----:B------:R-:W4:Y:S01]  /*08a0*/  LDCU.128 UR12, c[0x0][0x3c0] ;  /* 0x00007800ff0c77ac */ /* 0x000f220008000c00 */
[----:B-1----:R-:W-:Y:S01]  /*08b0*/  CS2R R4, SRZ ;  /* 0x0000000000047805 */ /* 0x002fe2000001ff00 */
[----:B------:R-:W1:Y:S01]  /*08c0*/  LDCU.64 UR20, c[0x0][0x438] ;  /* 0x00008700ff1477ac */ /* 0x000e620008000a00 */
[----:B--2---:R-:W0:Y:S06]  /*08d0*/  LDCU.64 UR26, c[0x0][0x380] ;  /* 0x00007000ff1a77ac */ /* 0x004e2c0008000a00 */
.L_x_3316:
[----:B------:R-:W2:Y:S01]  /*08e0*/  S2R R124, SR_TID.X ;  /* 0x00000000007c7919 */ /* 0x000ea20000002100 */
[----:B------:R-:W3:Y:S01]  /*08f0*/  @UP0 LDCU.64 UR4, c[0x0][0x3e0] ;  /* 0x00007c00ff0407ac */ /* 0x000ee20008000a00 */
[----:B-1----:R-:W1:Y:S01]  /*0900*/  LDC.64 R144, c[0x0][0x3a8] ;  /* 0x0000ea00ff907b82 */ /* 0x002e620000000a00 */
[----:B------:R-:W-:Y:S01]  /*0910*/  PLOP3.LUT P1, PT, PT, PT, UP0, 0x80, 0x8 ;  /* 0x000000000008781c */ /* 0x000fe20003f2f008 */
[----:B------:R-:W-:Y:S02]  /*0920*/  UIMAD UR7, UR6, UR22, URZ ;  /* 0x00000016060772a4 */ /* 0x000fe4000f8e02ff */
[----:B----4-:R-:W-:Y:S02]  /*0930*/  UIMAD.WIDE UR10, UR6, 0x4, UR12 ;  /* 0x00000004060a78a5 */ /* 0x010fe4000f8e020c */
[----:B------:R-:W-:Y:S02]  /*0940*/  USHF.R.S32.HI UR8, URZ, 0x1f, UR7 ;  /* 0x0000001fff087899 */ /* 0x000fe40008011407 */
[----:B------:R-:W4:Y:S01]  /*0950*/  LDC.64 R148, c[0x0][0x428] ;  /* 0x00010a00ff947b82 */ /* 0x000f220000000a00 */
[----:B------:R-:W-:-:S02]  /*0960*/  UIMAD.WIDE UR16, UR6, 0x4, UR14 ;  /* 0x00000004061078a5 */ /* 0x000fc4000f8e020e */
[----:B------:R-:W-:Y:S01]  /*0970*/  ULEA.HI UR8, UR8, UR7, URZ, 0x3 ;  /* 0x0000000708087291 */ /* 0x000fe2000f8f18ff */
[----:B0-----:R-:W-:Y:S02]  /*0980*/  MOV R120, UR10 ;  /* 0x0000000a00787c02 */ /* 0x001fe40008000f00 */
[----:B------:R-:W-:-:S03]  /*0990*/  MOV R121, UR11 ;  /* 0x0000000b00797c02 */ /* 0x000fc60008000f00 */
[----:B------:R-:W-:Y:S01]  /*09a0*/  MOV R157, UR8 ;  /* 0x00000008009d7c02 */ /* 0x000fe20008000f00 */
[----:B---3--:R-:W-:Y:S01]  /*09b0*/  @UP0 UIMAD.WIDE UR4, UR6, 0x2, UR4 ;  /* 0x00000002060408a5 */ /* 0x008fe2000f8e0204 */
[----:B------:R-:W-:Y:S01]  /*09c0*/  MOV R122, UR16 ;  /* 0x00000010007a7c02 */ /* 0x000fe20008000f00 */
[----:B------:R3:W4:Y:S01]  /*09d0*/  LDG.E R159, desc[UR18][R120.64] ;  /* 0x00000012789f7981 */ /* 0x000722000c1e1900 */
[----:B------:R-:W-:-:S05]  /*09e0*/  MOV R123, UR17 ;  /* 0x00000011007b7c02 */ /* 0x000fca0008000f00 */
[----:B------:R1:W4:Y:S01]  /*09f0*/  LDG.E R164, desc[UR18][R122.64] ;  /* 0x000000127aa47981 */ /* 0x000322000c1e1900 */
[----:B--2---:R-:W-:Y:S02]  /*0a00*/  LEA.HI.SX32 R157, R157, R124, 0x1d ;  /* 0x0000007c9d9d7211 */ /* 0x004fe400078feaff */
[----:B---3--:R-:W-:Y:S02]  /*0a10*/  MOV R120, UR4 ;  /* 0x0000000400787c02 */ /* 0x008fe40008000f00 */
[----:B------:R-:W-:Y:S01]  /*0a20*/  MOV R121, UR5 ;  /* 0x0000000500797c02 */ /* 0x000fe20008000f00 */
[----:B-1----:R-:W-:-:S04]  /*0a30*/  IMAD.WIDE.U32 R122, R157, 0x10, R144 ;  /* 0x000000109d7a7825 */ /* 0x002fc800078e0090 */
[----:B------:R1:W2:Y:S04]  /*0a40*/  @P1 LDG.E.U16 R166, desc[UR18][R120.64] ;  /* 0x0000001278a61981 */ /* 0x0002a8000c1e1500 */
[----:B------:R-:W3:Y:S01]  /*0a50*/  LDG.E.128 R120, desc[UR18][R122.64] ;  /* 0x000000127a787981 */ /* 0x000ee2000c1e1d00 */
[C---:B------:R-:W-:Y:S02]  /*0a60*/  IADD3 R165, PT, PT, R157.reuse, 0x100, RZ ;  /* 0x000001009da57810 */ /* 0x040fe40007ffe0ff */
[C---:B------:R-:W-:Y:S02]  /*0a70*/  IADD3 R167, PT, PT, R157.reuse, 0x200, RZ ;  /* 0x000002009da77810 */ /* 0x040fe40007ffe0ff */
[----:B------:R-:W-:Y:S01]  /*0a80*/  IADD3 R158, PT, PT, R157, 0x300, RZ ;  /* 0x000003009d9e7810 */ /* 0x000fe20007ffe0ff */
[----:B------:R-:W-:-:S04]  /*0a90*/  IMAD.WIDE.U32 R128, R165, 0x10, R144 ;  /* 0x00000010a5807825 */ /* 0x000fc800078e0090 */
[C---:B------:R-:W-:Y:S02]  /*0aa0*/  IMAD.WIDE.U32 R136, R167.reuse, 0x10, R144 ;  /* 0x00000010a7887825 */ /* 0x040fe400078e0090 */
[----:B------:R-:W2:Y:S02]  /*0ab0*/  LDG.E.128 R128, desc[UR18][R128.64] ;  /* 0x0000001280807981 */ /* 0x000ea4000c1e1d00 */
[----:B----4-:R-:W-:Y:S02]  /*0ac0*/  IMAD.WIDE.U32 R140, R167, 0x10, R148 ;  /* 0x00000010a78c7825 */ /* 0x010fe400078e0094 */
[----:B------:R-:W4:Y:S02]  /*0ad0*/  LDG.E.128 R136, desc[UR18][R136.64] ;  /* 0x0000001288887981 */ /* 0x000f24000c1e1d00 */
[----:B------:R-:W-:Y:S02]  /*0ae0*/  IMAD.WIDE.U32 R144, R158, 0x10, R144 ;  /* 0x000000109e907825 */ /* 0x000fe400078e0090 */
[----:B------:R-:W2:Y:S02]  /*0af0*/  LDG.E.128 R140, desc[UR18][R140.64] ;  /* 0x000000128c8c7981 */ /* 0x000ea4000c1e1d00 */
[----:B------:R-:W-:-:S02]  /*0b00*/  IMAD.WIDE.U32 R124, R157, 0x10, R148 ;  /* 0x000000109d7c7825 */ /* 0x000fc400078e0094 */
[----:B------:R-:W4:Y:S04]  /*0b10*/  LDG.E.128 R144, desc[UR18][R144.64] ;  /* 0x0000001290907981 */ /* 0x000f28000c1e1d00 */
[----:B------:R-:W4:Y:S01]  /*0b20*/  LDG.E.128 R124, desc[UR18][R124.64] ;  /* 0x000000127c7c7981 */ /* 0x000f22000c1e1d00 */
[----:B------:R-:W-:-:S06]  /*0b30*/  IMAD.WIDE.U32 R132, R165, 0x10, R148 ;  /* 0x00000010a5847825 */ /* 0x000fcc00078e0094 */
[----:B------:R-:W4:Y:S01]  /*0b40*/  LDG.E.128 R132, desc[UR18][R132.64] ;  /* 0x0000001284847981 */ /* 0x000f22000c1e1d00 */
[----:B------:R-:W-:-:S06]  /*0b50*/  IMAD.WIDE.U32 R148, R158, 0x10, R148 ;  /* 0x000000109e947825 */ /* 0x000fcc00078e0094 */
[----:B------:R-:W4:Y:S01]  /*0b60*/  LDG.E.128 R148, desc[UR18][R148.64] ;  /* 0x0000001294947981 */ /* 0x000f22000c1e1d00 */
[----:B------:R-:W-:-:S04]  /*0b70*/  ISETP.NE.U32.AND P0, PT, RZ, UR20, PT ;  /* 0x00000014ff007c0c */ /* 0x000fc8000bf05070 */
[----:B------:R-:W-:-:S13]  /*0b80*/  ISETP.NE.AND.EX P0, PT, RZ, UR21, PT, P0 ;  /* 0x00000015ff007c0c */ /* 0x000fda000bf05300 */
[----:B------:R-:W0:Y:S01]  /*0b90*/  @P0 LDC.64 R162, c[0x0][0x438] ;  /* 0x00010e00ffa20b82 */ /* 0x000e220000000a00 */
[----:B------:R-:W-:-:S07]  /*0ba0*/  ISETP.NE.AND P2, PT, RZ, UR9, PT ;  /* 0x00000009ff007c0c */ /* 0x000fce000bf45270 */
[----:B------:R-:W1:Y:S01]  /*0bb0*/  @P0 LDC.64 R160, c[0x0][0x438] ;  /* 0x00010e00ffa00b82 */ /* 0x000e620000000a00 */
[----:B0-----:R-:W-:-:S05]  /*0bc0*/  @P0 IMAD.WIDE.U32 R162, R167, 0x10, R162 ;  /* 0x00000010a7a20825 */ /* 0x001fca00078e00a2 */
[----:B-----5:R0:W5:Y:S01]  /*0bd0*/  @P0 LDG.E.128 R108, desc[UR18][R162.64] ;  /* 0x00000012a26c0981 */ /* 0x020162000c1e1d00 */
[----:B-1----:R-:W-:-:S05]  /*0be0*/  @P0 IMAD.WIDE.U32 R160, R165, 0x10, R160 ;  /* 0x00000010a5a00825 */ /* 0x002fca00078e00a0 */
[----:B------:R-:W5:Y:S01]  /*0bf0*/  @P0 LDG.E.128 R104, desc[UR18][R160.64] ;  /* 0x00000012a0680981 */ /* 0x000f62000c1e1d00 */
[----:B------:R-:W-:-:S04]  /*0c00*/  FSEL R159, R159, RZ, !P2 ;  /* 0x000000ff9f9f7208 */ /* 0x000fc80005000000 */
[----:B------:R-:W-:Y:S02]  /*0c10*/  R2UR UR5, R159 ;  /* 0x000000009f0572ca */ /* 0x000fe400000e0000 */
[----:B------:R-:W-:Y:S02]  /*0c20*/  R2UR UR8, R164 ;  /* 0x00000000a40872ca */ /* 0x000fe400000e0000 */
[----:B------:R-:W1:Y:S01]  /*0c30*/  @P0 LDC.64 R164, c[0x0][0x438] ;  /* 0x00010e00ffa40b82 */ /* 0x000e620000000a00 */
[C---:B---3--:R-:W-:Y:S02]  /*0c40*/  PRMT R167, R120.reuse, 0x7632, R167 ;  /* 0x0000763278a77816 */ /* 0x048fe400000000a7 */
[----:B------:R-:W-:Y:S02]  /*0c50*/  SHF.L.U32 R168, R120, 0x10, RZ ;  /* 0x0000001078a87819 */ /* 0x000fe400000006ff */
[C---:B------:R-:W-:Y:S02]  /*0c60*/  PRMT R169, R121.reuse, 0x7632, R169 ;  /* 0x0000763279a97816 */ /* 0x040fe400000000a9 */
[----:B------:R-:W-:-:S02]  /*0c70*/  SHF.L.U32 R170, R121, 0x10, RZ ;  /* 0x0000001079aa7819 */ /* 0x000fc400000006ff */
[----:B------:R-:W3:Y:S01]  /*0c80*/  @P0 LDC.64 R120, c[0x0][0x438] ;  /* 0x00010e00ff780b82 */ /* 0x000ee20000000a00 */
[----:B------:R-:W-:Y:S02]  /*0c90*/  SHF.L.U32 R191, R122, 0x10, RZ ;  /* 0x000000107abf7819 */ /* 0x000fe400000006ff */
[----:B------:R-:W-:Y:S01]  /*0ca0*/  FADD.FTZ R170, R170, -UR5 ;  /* 0x80000005aaaa7e21 */ /* 0x000fe20008010000 */
[----:B------:R-:W-:Y:S02]  /*0cb0*/  SHF.L.U32 R193, R123, 0x10, RZ ;  /* 0x000000107bc17819 */ /* 0x000fe400000006ff */
[----:B------:R-:W-:Y:S01]  /*0cc0*/  FADD.FTZ R191, R191, -UR5 ;  /* 0x80000005bfbf7e21 */ /* 0x000fe20008010000 */
[----:B------:R-:W-:Y:S02]  /*0cd0*/  PRMT R171, R122, 0x7632, R171 ;  /* 0x000076327aab7816 */ /* 0x000fe400000000ab */
[C---:B--2---:R-:W-:Y:S02]  /*0ce0*/  PRMT R230, R140.reuse, 0x7632, R230 ;  /* 0x000076328ce67816 */ /* 0x044fe400000000e6 */
[----:B------:R-:W-:-:S02]  /*0cf0*/  SHF.L.U32 R231, R140, 0x10, RZ ;  /* 0x000000108ce77819 */ /* 0x000fc400000006ff */
[C---:B----4-:R-:W-:Y:S02]  /*0d00*/  PRMT R140, R144.reuse, 0x7632, R140 ;  /* 0x00007632908c7816 */ /* 0x050fe4000000008c */
[----:B0-----:R-:W-:Y:S01]  /*0d10*/  SHF.L.U32 R162, R144, 0x10, RZ ;  /* 0x0000001090a27819 */ /* 0x001fe200000006ff */
[----:B---3--:R-:W-:Y:S01]  /*0d20*/  @P0 IMAD.WIDE.U32 R120, R158, 0x10, R120 ;  /* 0x000000109e780825 */ /* 0x008fe200078e0078 */
[----:B------:R-:W-:Y:S02]  /*0d30*/  PRMT R235, R145, 0x7632, R235 ;  /* 0x0000763291eb7816 */ /* 0x000fe400000000eb */
[----:B------:R-:W-:Y:S02]  /*0d40*/  SHF.L.U32 R144, R167, 0x10, RZ ;  /* 0x00000010a7907819 */ /* 0x000fe400000006ff */
[----:B------:R0:W5:Y:S01]  /*0d50*/  @P0 LDG.E.128 R112, desc[UR18][R120.64] ;  /* 0x0000001278700981 */ /* 0x000162000c1e1d00 */
[C---:B------:R-:W-:Y:S02]  /*0d60*/  PRMT R172, R126.reuse, 0x7632, R172 ;  /* 0x000076327eac7816 */ /* 0x040fe400000000ac */
[----:B------:R-:W-:Y:S01]  /*0d70*/  SHF.L.U32 R173, R126, 0x10, RZ ;  /* 0x000000107ead7819 */ /* 0x000fe200000006ff */
[----:B------:R-:W-:Y:S01]  /*0d80*/  FADD.FTZ R168, R168, -UR5 ;  /* 0x80000005a8a87e21 */ /* 0x000fe20008010000 */
[----:B------:R-:W-:Y:S01]  /*0d90*/  FADD.FTZ R193, R193, -UR5 ;  /* 0x80000005c1c17e21 */ /* 0x000fe20008010000 */
[----:B0-----:R-:W-:-:S02]  /*0da0*/  SHF.L.U32 R120, R145, 0x10, RZ ;  /* 0x0000001091787819 */ /* 0x001fc400000006ff */
[----:B------:R-:W-:Y:S01]  /*0db0*/  SHF.L.U32 R145, R169, 0x10, RZ ;  /* 0x00000010a9917819 */ /* 0x000fe200000006ff */
[----:B------:R-:W-:Y:S01]  /*0dc0*/  FMUL.FTZ R169, R170, UR8 ;  /* 0x00000008aaa97c20 */ /* 0x000fe20008410000 */
[----:B------:R-:W-:Y:S01]  /*0dd0*/  FMUL.FTZ R170, R191, UR8 ;  /* 0x00000008bfaa7c20 */ /* 0x000fe20008410000 */
[----:B------:R-:W-:Y:S01]  /*0de0*/  PRMT R192, R124, 0x7632, R192 ;  /* 0x000076327cc07816 */ /* 0x000fe200000000c0 */
[----:B------:R-:W-:Y:S01]  /*0df0*/  FADD.FTZ R144, R144, -UR5 ;  /* 0x8000000590907e21 */ /* 0x000fe20008010000 */
[C---:B------:R-:W-:Y:S01]  /*0e00*/  SHF.L.U32 R222, R146.reuse, 0x10, RZ ;  /* 0x0000001092de7819 */ /* 0x040fe200000006ff */
[----:B------:R-:W-:Y:S01]  /*0e10*/  FADD.FTZ R153, R173, R153 ;  /* 0x00000099ad997221 */ /* 0x000fe20000010000 */
[----:B------:R-:W-:Y:S01]  /*0e20*/  PRMT R223, R146, 0x7632, R223 ;  /* 0x0000763292df7816 */ /* 0x000fe200000000df */
[-C--:B------:R-:W-:Y:S01]  /*0e30*/  FFMA.FTZ R5, R170, R173.reuse, R5 ;  /* 0x000000adaa057223 */ /* 0x080fe20000010005 */
[----:B------:R-:W-:Y:S01]  /*0e40*/  SHF.L.U32 R228, R172, 0x10, RZ ;  /* 0x00000010ace47819 */ /* 0x000fe200000006ff */
[----:B------:R-:W-:Y:S01]  /*0e50*/  FMUL.FTZ R172, R92, R173 ;  /* 0x000000ad5cac7220 */ /* 0x000fe20000410000 */
[----:B------:R-:W-:Y:S01]  /*0e60*/  SHF.L.U32 R194, R124, 0x10, RZ ;  /* 0x000000107cc27819 */ /* 0x000fe200000006ff */
[----:B------:R-:W-:Y:S01]  /*0e70*/  FMUL.FTZ R167, R168, UR8 ;  /* 0x00000008a8a77c20 */ /* 0x000fe20008410000 */
[----:B------:R-:W-:Y:S01]  /*0e80*/  SHF.L.U32 R146, R171, 0x10, RZ ;  /* 0x00000010ab927819 */ /* 0x000fe200000006ff */
[----:B------:R-:W-:Y:S01]  /*0e90*/  FMUL.FTZ R173, R193, UR8 ;  /* 0x00000008c1ad7c20 */ /* 0x000fe20008410000 */
[----:B------:R-:W-:-:S02]  /*0ea0*/  SHF.L.U32 R224, R147, 0x10, RZ ;  /* 0x0000001093e07819 */ /* 0x000fc400000006ff */
[----:B------:R-:W-:Y:S02]  /*0eb0*/  SHF.L.U32 R192, R192, 0x10, RZ ;  /* 0x00000010c0c07819 */ /* 0x000fe400000006ff */
[----:B------:R-:W-:Y:S01]  /*0ec0*/  MOV R193, R222 ;  /* 0x000000de00c17202 */ /* 0x000fe20000000f00 */
[----:B------:R-:W-:Y:S01]  /*0ed0*/  FMUL.FTZ R222, R144, UR8 ;  /* 0x0000000890de7c20 */ /* 0x000fe20008410000 */
[----:B------:R-:W-:Y:S01]  /*0ee0*/  PRMT R225, R147, 0x7632, R225 ;  /* 0x0000763293e17816 */ /* 0x000fe200000000e1 */
[----:B------:R-:W-:Y:S01]  /*0ef0*/  FADD.FTZ R33, R194, R33 ;  /* 0x00000021c2217221 */ /* 0x000fe20000010000 */
[----:B------:R-:W-:Y:S01]  /*0f00*/  @P1 R2UR UR4, R166 ;  /* 0x00000000a60412ca */ /* 0x000fe200000e0000 */
[-C--:B------:R-:W-:Y:S01]  /*0f10*/  FFMA.FTZ R0, R167, R194.reuse, R0 ;  /* 0x000000c2a7007223 */ /* 0x080fe20000010000 */
[----:B------:R-:W-:Y:S01]  /*0f20*/  PRMT R189, R123, 0x7632, R189 ;  /* 0x000076327bbd7816 */ /* 0x000fe200000000bd */
[----:B------:R-:W-:Y:S01]  /*0f30*/  FMUL.FTZ R168, R96, R194 ;  /* 0x000000c260a87220 */ /* 0x000fe20000410000 */
[----:B------:R-:W-:Y:S01]  /*0f40*/  SHF.L.U32 R159, R128, 0x10, RZ ;  /* 0x00000010809f7819 */ /* 0x000fe200000006ff */
[----:B------:R-:W-:Y:S01]  /*0f50*/  FADD.FTZ R146, R146, -UR5 ;  /* 0x8000000592927e21 */ /* 0x000fe20008010000 */
[----:B------:R-:W-:Y:S01]  /*0f60*/  SHF.L.U32 R166, R129, 0x10, RZ ;  /* 0x0000001081a67819 */ /* 0x000fe200000006ff */
[----:B------:R-:W-:Y:S01]  /*0f70*/  FADD.FTZ R34, R192, R34 ;  /* 0x00000022c0227221 */ /* 0x000fe20000010000 */
[----:B------:R-:W-:Y:S01]  /*0f80*/  MOV R194, R224 ;  /* 0x000000e000c27202 */ /* 0x000fe20000000f00 */
[-C--:B------:R-:W-:Y:S01]  /*0f90*/  FFMA.FTZ R2, R222, R192.reuse, R2 ;  /* 0x000000c0de027223 */ /* 0x080fe20000010002 */
[----:B------:R-:W-:Y:S01]  /*0fa0*/  FMUL.FTZ R224, R97, R192 ;  /* 0x000000c061e07220 */ /* 0x000fe20000410000 */
[----:B------:R-:W-:Y:S01]  /*0fb0*/  MOV R192, R225 ;  /* 0x000000e100c07202 */ /* 0x000fe20000000f00 */
[----:B------:R-:W-:Y:S01]  /*0fc0*/  FMUL.FTZ R225, R146, UR8 ;  /* 0x0000000892e17c20 */ /* 0x000fe20008410000 */
[C---:B------:R-:W-:Y:S01]  /*0fd0*/  PRMT R180, R130.reuse, 0x7632, R180 ;  /* 0x0000763282b47816 */ /* 0x040fe200000000b4 */
[----:B------:R-:W-:Y:S01]  /*0fe0*/  FADD.FTZ R146, R159, -UR5 ;  /* 0x800000059f927e21 */ /* 0x000fe20008010000 */
[----:B------:R-:W-:-:S02]  /*0ff0*/  SHF.L.U32 R181, R130, 0x10, RZ ;  /* 0x0000001082b57819 */ /* 0x000fc400000006ff */
[----:B------:R-:W-:Y:S01]  /*1000*/  SHF.L.U32 R189, R189, 0x10, RZ ;  /* 0x00000010bdbd7819 */ /* 0x000fe200000006ff */
[----:B------:R-:W-:Y:S01]  /*1010*/  FADD.FTZ R147, R166, -UR5 ;  /* 0x80000005a6937e21 */ /* 0x000fe20008010000 */
[----:B------:R-:W-:Y:S01]  /*1020*/  PRMT R190, R125, 0x7632, R190 ;  /* 0x000076327dbe7816 */ /* 0x000fe200000000be */
[----:B------:R-:W-:Y:S01]  /*1030*/  FADD.FTZ R145, R145, -UR5 ;  /* 0x8000000591917e21 */ /* 0x000fe20008010000 */
[C---:B------:R-:W-:Y:S02]  /*1040*/  PRMT R185, R132.reuse, 0x7632, R185 ;  /* 0x0000763284b97816 */ /* 0x040fe400000000b9 */
[----:B------:R-:W-:Y:S01]  /*1050*/  SHF.L.U32 R184, R132, 0x10, RZ ;  /* 0x0000001084b87819 */ /* 0x000fe200000006ff */
[----:B------:R-:W-:Y:S01]  /*1060*/  FADD.FTZ R189, R189, -UR5 ;  /* 0x80000005bdbd7e21 */ /* 0x000fe20008010000 */
[----:B------:R-:W-:Y:S01]  /*1070*/  PRMT R186, R127, 0x7632, R186 ;  /* 0x000076327fba7816 */ /* 0x000fe200000000ba */
[----:B------:R-:W-:Y:S01]  /*1080*/  FADD.FTZ R144, R181, -UR5 ;  /* 0x80000005b5907e21 */ /* 0x000fe20008010000 */
[----:B------:R-:W-:-:S02]  /*1090*/  PRMT R182, R131, 0x7632, R182 ;  /* 0x0000763283b67816 */ /* 0x000fc400000000b6 */
[----:B------:R-:W-:Y:S02]  /*10a0*/  SHF.L.U32 R183, R131, 0x10, RZ ;  /* 0x0000001083b77819 */ /* 0x000fe400000006ff */
[C---:B------:R-:W-:Y:S02]  /*10b0*/  PRMT R132, R133.reuse, 0x7632, R132 ;  /* 0x0000763285847816 */ /* 0x040fe40000000084 */
[----:B------:R-:W-:Y:S01]  /*10c0*/  SHF.L.U32 R159, R180, 0x10, RZ ;  /* 0x00000010b49f7819 */ /* 0x000fe200000006ff */
[----:B------:R-:W-:Y:S01]  /*10d0*/  FMUL.FTZ R180, R146, UR8 ;  /* 0x0000000892b47c20 */ /* 0x000fe20008410000 */
[----:B------:R-:W-:Y:S01]  /*10e0*/  SHF.L.U32 R133, R133, 0x10, RZ ;  /* 0x0000001085857819 */ /* 0x000fe200000006ff */
[----:B------:R-:W-:Y:S01]  /*10f0*/  FMUL.FTZ R181, R147, UR8 ;  /* 0x0000000893b57c20 */ /* 0x000fe20008410000 */
[----:B------:R-:W-:Y:S02]  /*1100*/  SHF.L.U32 R190, R190, 0x10, RZ ;  /* 0x00000010bebe7819 */ /* 0x000fe400000006ff */
[----:B------:R-:W-:Y:S01]  /*1110*/  MOV R191, R223 ;  /* 0x000000df00bf7202 */ /* 0x000fe20000000f00 */
[----:B------:R-:W-:Y:S01]  /*1120*/  FMUL.FTZ R223, R145, UR8 ;  /* 0x0000000891df7c20 */ /* 0x000fe20008410000 */
[----:B------:R-:W-:Y:S01]  /*1130*/  PRMT R131, R134, 0x7632, R131 ;  /* 0x0000763286837816 */ /* 0x000fe20000000083 */
[----:B------:R-:W-:Y:S01]  /*1140*/  FMUL.FTZ R227, R189, UR8 ;  /* 0x00000008bde37c20 */ /* 0x000fe20008410000 */
[----:B------:R-:W-:Y:S01]  /*1150*/  SHF.L.U32 R186, R186, 0x10, RZ ;  /* 0x00000010baba7819 */ /* 0x000fe200000006ff */
[----:B------:R-:W-:Y:S01]  /*1160*/  FADD.FTZ R145, R183, -UR5 ;  /* 0x80000005b7917e21 */ /* 0x000fe20008010000 */
[----:B------:R-:W-:Y:S01]  /*1170*/  SHF.L.U32 R166, R182, 0x10, RZ ;  /* 0x00000010b6a67819 */ /* 0x000fe200000006ff */
[----:B------:R-:W-:Y:S01]  /*1180*/  FADD.FTZ R174, R184, R174 ;  /* 0x000000aeb8ae7221 */ /* 0x000fe20000010000 */
[----:B------:R-:W-:Y:S01]  /*1190*/  SHF.L.U32 R134, R134, 0x10, RZ ;  /* 0x0000001086867819 */ /* 0x000fe200000006ff */
[-C--:B------:R-:W-:Y:S01]  /*11a0*/  FFMA.FTZ R9, R180, R184.reuse, R9 ;  /* 0x000000b8b4097223 */ /* 0x080fe20000010009 */
[----:B------:R-:W-:Y:S01]  /*11b0*/  FMUL.FTZ R182, R88, R184 ;  /* 0x000000b858b67220 */ /* 0x000fe20000410000 */
[----:B------:R-:W-:Y:S01]  /*11c0*/  SHF.L.U32 R187, R125, 0x10, RZ ;  /* 0x000000107dbb7819 */ /* 0x000fe200000006ff */
[----:B------:R-:W-:Y:S01]  /*11d0*/  FADD.FTZ R176, R133, R176 ;  /* 0x000000b085b07221 */ /* 0x000fe20000010000 */
[-C--:B------:R-:W-:Y:S01]  /*11e0*/  FFMA.FTZ R11, R181, R133.reuse, R11 ;  /* 0x00000085b50b7223 */ /* 0x080fe2000001000b */
[----:B------:R-:W-:Y:S01]  /*11f0*/  FMUL.FTZ R183, R90, R133 ;  /* 0x000000855ab77220 */ /* 0x000fe20000410000 */
[----:B------:R-:W-:Y:S01]  /*1200*/  FMUL.FTZ R184, R144, UR8 ;  /* 0x0000000890b87c20 */ /* 0x000fe20008410000 */
[----:B------:R-:W-:Y:S01]  /*1210*/  FADD.FTZ R133, RZ, R168 ;  /* 0x000000a8ff857221 */ /* 0x000fe20000010000 */
[----:B------:R-:W-:Y:S01]  /*1220*/  PRMT R130, R135, 0x7632, R130 ;  /* 0x0000763287827816 */ /* 0x000fe20000000082 */
[----:B------:R-:W-:Y:S01]  /*1230*/  FADD.FTZ R152, R190, R152 ;  /* 0x00000098be987221 */ /* 0x000fe20000010000 */
[-C--:B------:R-:W-:Y:S01]  /*1240*/  FFMA.FTZ R4, R223, R190.reuse, R4 ;  /* 0x000000bedf047223 */ /* 0x080fe20000010004 */
[----:B------:R-:W-:Y:S01]  /*1250*/  FMUL.FTZ R226, R99, R190 ;  /* 0x000000be63e27220 */ /* 0x000fe20000410000 */
[----:B------:R-:W-:Y:S01]  /*1260*/  SHF.L.U32 R135, R135, 0x10, RZ ;  /* 0x0000001087877819 */ /* 0x000fe200000006ff */
[----:B------:R-:W-:Y:S01]  /*1270*/  FADD.FTZ R156, R186, R156 ;  /* 0x0000009cba9c7221 */ /* 0x000fe20000010000 */
[-C--:B------:R-:W-:Y:S01]  /*1280*/  FFMA.FTZ R8, R227, R186.reuse, R8 ;  /* 0x000000bae3087223 */ /* 0x080fe20000010008 */
[----:B------:R-:W-:Y:S01]  /*1290*/  FMUL.FTZ R229, R95, R186 ;  /* 0x000000ba5fe57220 */ /* 0x000fe20000410000 */
[----:B------:R-:W-:Y:S01]  /*12a0*/  SHF.L.U32 R190, R185, 0x10, RZ ;  /* 0x00000010b9be7819 */ /* 0x000fe200000006ff */
[----:B------:R-:W-:Y:S01]  /*12b0*/  FADD.FTZ R178, R134, R178 ;  /* 0x000000b286b27221 */ /* 0x000fe20000010000 */
[----:B------:R-:W-:Y:S01]  /*12c0*/  FMUL.FTZ R185, R145, UR8 ;  /* 0x0000000891b97c20 */ /* 0x000fe20008410000 */
[-C--:B------:R-:W-:Y:S01]  /*12d0*/  FFMA.FTZ R13, R184, R134.reuse, R13 ;  /* 0x00000086b80d7223 */ /* 0x080fe2000001000d */
[----:B------:R-:W-:Y:S01]  /*12e0*/  FMUL.FTZ R186, R84, R134 ;  /* 0x0000008654ba7220 */ /* 0x000fe20000410000 */
[-C--:B------:R-:W-:Y:S01]  /*12f0*/  FMUL.FTZ R171, R98, R187.reuse ;  /* 0x000000bb62ab7220 */ /* 0x080fe20000410000 */
[----:B------:R-:W-:Y:S01]  /*1300*/  FADD.FTZ R134, R224, R133 ;  /* 0x00000085e0867221 */ /* 0x000fe20000010000 */
[----:B------:R-:W-:Y:S01]  /*1310*/  FADD.FTZ R35, R187, R35 ;  /* 0x00000023bb237221 */ /* 0x000fe20000010000 */
[----:B------:R-:W-:Y:S01]  /*1320*/  FFMA.FTZ R3, R169, R187, R3 ;  /* 0x000000bba9037223 */ /* 0x000fe20000010003 */
[----:B------:R-:W-:Y:S01]  /*1330*/  FADD.FTZ R188, R135, R188 ;  /* 0x000000bc87bc7221 */ /* 0x000fe20000010000 */
[-C--:B------:R-:W-:Y:S01]  /*1340*/  FFMA.FTZ R15, R185, R135.reuse, R15 ;  /* 0x00000087b90f7223 */ /* 0x080fe2000001000f */
[----:B------:R-:W-:Y:S01]  /*1350*/  FMUL.FTZ R187, R86, R135 ;  /* 0x0000008756bb7220 */ /* 0x000fe20000410000 */
[----:B------:R-:W-:Y:S01]  /*1360*/  SHF.L.U32 R221, R127, 0x10, RZ ;  /* 0x000000107fdd7819 */ /* 0x000fe200000006ff */
[----:B------:R-:W-:Y:S01]  /*1370*/  FADD.FTZ R135, R171, R134 ;  /* 0x00000086ab877221 */ /* 0x000fe20000010000 */
[----:B------:R-:W-:Y:S01]  /*1380*/  PRMT R127, R128, 0x7632, R127 ;  /* 0x00007632807f7816 */ /* 0x000fe2000000007f */
[----:B-1----:R-:W-:Y:S01]  /*1390*/  @P0 IMAD.WIDE.U32 R164, R157, 0x10, R164 ;  /* 0x000000109da40825 */ /* 0x002fe200078e00a4 */
[----:B------:R-:W-:-:S03]  /*13a0*/  PRMT R160, R136, 0x7632, R160 ;  /* 0x0000763288a07816 */ /* 0x000fc600000000a0 */
[----:B------:R-:W-:Y:S01]  /*13b0*/  FADD.FTZ R135, R226, R135 ;  /* 0x00000087e2877221 */ /* 0x000fe20000010000 */
[----:B------:R-:W-:Y:S02]  /*13c0*/  SHF.L.U32 R136, R136, 0x10, RZ ;  /* 0x0000001088887819 */ /* 0x000fe400000006ff */
[----:B------:R-:W-:Y:S01]  /*13d0*/  PRMT R128, R129, 0x7632, R128 ;  /* 0x0000763281807816 */ /* 0x000fe20000000080 */
[----:B------:R-:W-:Y:S01]  /*13e0*/  FADD.FTZ R154, R228, R154 ;  /* 0x0000009ae49a7221 */ /* 0x000fe20000010000 */
[----:B------:R-:W-:Y:S01]  /*13f0*/  SHF.L.U32 R127, R127, 0x10, RZ ;  /* 0x000000107f7f7819 */ /* 0x000fe200000006ff */
[-C--:B------:R-:W-:Y:S01]  /*1400*/  FFMA.FTZ R6, R225, R228.reuse, R6 ;  /* 0x000000e4e1067223 */ /* 0x080fe20000010006 */
[----:B------:R0:W5:Y:S01]  /*1410*/  @P0 LDG.E.128 R100, desc[UR18][R164.64] ;  /* 0x00000012a4640981 */ /* 0x000162000c1e1d00 */
[----:B------:R-:W-:Y:S01]  /*1420*/  FMUL.FTZ R228, R93, R228 ;  /* 0x000000e45de47220 */ /* 0x000fe20000410000 */
[----:B------:R-:W-:Y:S01]  /*1430*/  FADD.FTZ R136, R136, -UR5 ;  /* 0x8000000588887e21 */ /* 0x000fe20008010000 */
[----:B------:R-:W-:Y:S01]  /*1440*/  FADD.FTZ R135, R172, R135 ;  /* 0x00000087ac877221 */ /* 0x000fe20000010000 */
[----:B------:R-:W-:Y:S01]  /*1450*/  PRMT R161, R137, 0x7632, R161 ;  /* 0x0000763289a17816 */ /* 0x000fe200000000a1 */
[----:B------:R-:W-:Y:S01]  /*1460*/  FADD.FTZ R127, R127, -UR5 ;  /* 0x800000057f7f7e21 */ /* 0x000fe20008010000 */
[----:B------:R-:W-:Y:S01]  /*1470*/  SHF.L.U32 R128, R128, 0x10, RZ ;  /* 0x0000001080807819 */ /* 0x000fe200000006ff */
[----:B------:R-:W-:Y:S01]  /*1480*/  FADD.FTZ R155, R221, R155 ;  /* 0x0000009bdd9b7221 */ /* 0x000fe20000010000 */
[----:B------:R-:W-:Y:S01]  /*1490*/  FFMA.FTZ R7, R173, R221, R7 ;  /* 0x000000ddad077223 */ /* 0x000fe20000010007 */
[----:B0-----:R-:W-:-:S02]  /*14a0*/  SHF.L.U32 R164, R137, 0x10, RZ ;  /* 0x0000001089a47819 */ /* 0x001fc400000006ff */
[C---:B------:R-:W-:Y:S02]  /*14b0*/  PRMT R137, R138.reuse, 0x7632, R137 ;  /* 0x000076328a897816 */ /* 0x040fe40000000089 */
[----:B------:R-:W-:Y:S01]  /*14c0*/  SHF.L.U32 R165, R138, 0x10, RZ ;  /* 0x000000108aa57819 */ /* 0x000fe200000006ff */
[----:B------:R-:W-:Y:S01]  /*14d0*/  FMUL.FTZ R221, R94, R221 ;  /* 0x000000dd5edd7220 */ /* 0x000fe20000410000 */
[C---:B------:R-:W-:Y:S01]  /*14e0*/  PRMT R138, R139.reuse, 0x7632, R138 ;  /* 0x000076328b8a7816 */ /* 0x040fe2000000008a */
[----:B------:R-:W-:Y:S01]  /*14f0*/  FMUL.FTZ R144, R136, UR8 ;  /* 0x0000000888907c20 */ /* 0x000fe20008410000 */
[----:B------:R-:W-:Y:S01]  /*1500*/  SHF.L.U32 R139, R139, 0x10, RZ ;  /* 0x000000108b8b7819 */ /* 0x000fe200000006ff */
[----:B------:R-:W-:Y:S01]  /*1510*/  FADD.FTZ R134, R228, R135 ;  /* 0x00000087e4867221 */ /* 0x000fe20000010000 */
[----:B------:R-:W-:Y:S01]  /*1520*/  FADD.FTZ R128, R128, -UR5 ;  /* 0x8000000580807e21 */ /* 0x000fe20008010000 */
[----:B------:R-:W-:Y:S01]  /*1530*/  FMUL.FTZ R189, R127, UR8 ;  /* 0x000000087fbd7c20 */ /* 0x000fe20008410000 */
[----:B------:R-:W-:Y:S01]  /*1540*/  FFMA.FTZ R127, R167, R168, RZ ;  /* 0x000000a8a77f7223 */ /* 0x000fe200000100ff */
[----:B------:R-:W-:Y:S01]  /*1550*/  FADD.FTZ R198, R231, R198 ;  /* 0x000000c6e7c67221 */ /* 0x000fe20000010000 */
[-C--:B------:R-:W-:Y:S01]  /*1560*/  FFMA.FTZ R17, R144, R231.reuse, R17 ;  /* 0x000000e790117223 */ /* 0x080fe20000010011 */
[----:B------:R-:W-:Y:S01]  /*1570*/  FMUL.FTZ R145, R80, R231 ;  /* 0x000000e750917220 */ /* 0x000fe20000410000 */
[----:B------:R-:W-:Y:S01]  /*1580*/  FADD.FTZ R134, R221, R134 ;  /* 0x00000086dd867221 */ /* 0x000fe20000010000 */
[----:B------:R-:W-:Y:S01]  /*1590*/  PRMT R163, R141, 0x7632, R163 ;  /* 0x000076328da37816 */ /* 0x000fe200000000a3 */
[----:B------:R-:W-:Y:S01]  /*15a0*/  FADD.FTZ R139, R139, -UR5 ;  /* 0x800000058b8b7e21 */ /* 0x000fe20008010000 */
[----:B------:R-:W-:-:S02]  /*15b0*/  SHF.L.U32 R195, R141, 0x10, RZ ;  /* 0x000000108dc37819 */ /* 0x000fc400000006ff */
[----:B------:R-:W-:Y:S01]  /*15c0*/  MOV R231, R191 ;  /* 0x000000bf00e77202 */ /* 0x000fe20000000f00 */
[----:B------:R-:W-:Y:S01]  /*15d0*/  FMUL.FTZ R191, R128, UR8 ;  /* 0x0000000880bf7c20 */ /* 0x000fe20008410000 */
[----:B------:R-:W-:Y:S01]  /*15e0*/  PRMT R141, R142, 0x7632, R141 ;  /* 0x000076328e8d7816 */ /* 0x000fe2000000008d */
[----:B------:R-:W-:Y:S01]  /*15f0*/  FFMA.FTZ R128, R222, R224, R127 ;  /* 0x000000e0de807223 */ /* 0x000fe2000001007f */
[----:B------:R-:W-:Y:S01]  /*1600*/  SHF.L.U32 R196, R142, 0x10, RZ ;  /* 0x000000108ec47819 */ /* 0x000fe200000006ff */
[----:B------:R-:W-:Y:S01]  /*1610*/  FADD.FTZ R127, R229, R134 ;  /* 0x00000086e57f7221 */ /* 0x000fe20000010000 */
[C---:B------:R-:W-:Y:S02]  /*1620*/  PRMT R142, R143.reuse, 0x7632, R142 ;  /* 0x000076328f8e7816 */ /* 0x040fe4000000008e */
[----:B------:R-:W-:Y:S02]  /*1630*/  SHF.L.U32 R143, R143, 0x10, RZ ;  /* 0x000000108f8f7819 */ /* 0x000fe400000006ff */
[----:B------:R-:W-:-:S02]  /*1640*/  PRMT R123, R150, 0x7632, R123 ;  /* 0x00007632967b7816 */ /* 0x000fc4000000007b */
[----:B------:R-:W-:Y:S01]  /*1650*/  SHF.L.U32 R124, R150, 0x10, RZ ;  /* 0x00000010967c7819 */ /* 0x000fe200000006ff */
[----:B------:R-:W-:Y:S01]  /*1660*/  FMUL.FTZ R150, R139, UR8 ;  /* 0x000000088b967c20 */ /* 0x000fe20008410000 */
[----:B------:R-:W-:Y:S01]  /*1670*/  SHF.L.U32 R132, R132, 0x10, RZ ;  /* 0x0000001084847819 */ /* 0x000fe200000006ff */
[----:B------:R-:W-:Y:S01]  /*1680*/  FADD.FTZ R175, R190, R175 ;  /* 0x000000afbeaf7221 */ /* 0x000fe20000010000 */
[-C--:B------:R-:W-:Y:S01]  /*1690*/  FFMA.FTZ R10, R189, R190.reuse, R10 ;  /* 0x000000bebd0a7223 */ /* 0x080fe2000001000a */
[----:B------:R-:W-:Y:S01]  /*16a0*/  FFMA.FTZ R128, R169, R171, R128 ;  /* 0x000000aba9807223 */ /* 0x000fe20000010080 */
[----:B------:R-:W-:Y:S01]  /*16b0*/  PRMT R126, R151, 0x7632, R126 ;  /* 0x00007632977e7816 */ /* 0x000fe2000000007e */
[----:B------:R-:W-:Y:S01]  /*16c0*/  FMUL.FTZ R190, R89, R190 ;  /* 0x000000be59be7220 */ /* 0x000fe20000410000 */
[----:B------:R-:W-:Y:S01]  /*16d0*/  SHF.L.U32 R125, R151, 0x10, RZ ;  /* 0x00000010977d7819 */ /* 0x000fe200000006ff */
[----:B------:R-:W-:Y:S01]  /*16e0*/  FADD.FTZ R135, R182, R127 ;  /* 0x0000007fb6877221 */ /* 0x000fe20000010000 */
[----:B------:R-:W-:Y:S01]  /*16f0*/  FADD.FTZ R249, R143, R249 ;  /* 0x000000f98ff97221 */ /* 0x000fe20000010000 */
[-C--:B------:R-:W-:Y:S01]  /*1700*/  FFMA.FTZ R23, R150, R143.reuse, R23 ;  /* 0x0000008f96177223 */ /* 0x080fe20000010017 */
[----:B------:R-:W-:Y:S01]  /*1710*/  FMUL.FTZ R151, R78, R143 ;  /* 0x0000008f4e977220 */ /* 0x000fe20000410000 */
[----:B------:R-:W-:Y:S01]  /*1720*/  MOV R143, R192 ;  /* 0x000000c0008f7202 */ /* 0x000fe20000000f00 */
[----:B------:R-:W-:Y:S01]  /*1730*/  FADD.FTZ R177, R132, R177 ;  /* 0x000000b184b17221 */ /* 0x000fe20000010000 */
[-C--:B------:R-:W-:Y:S01]  /*1740*/  FFMA.FTZ R12, R191, R132.reuse, R12 ;  /* 0x00000084bf0c7223 */ /* 0x080fe2000001000c */
[----:B------:R-:W-:Y:S01]  /*1750*/  FMUL.FTZ R192, R91, R132 ;  /* 0x000000845bc07220 */ /* 0x000fe20000410000 */
[----:B------:R-:W-:Y:S01]  /*1760*/  FFMA.FTZ R127, R223, R226, R128 ;  /* 0x000000e2df7f7223 */ /* 0x000fe20000010080 */
[----:B------:R-:W-:Y:S01]  /*1770*/  FADD.FTZ R132, R190, R135 ;  /* 0x00000087be847221 */ /* 0x000fe20000010000 */
[----:B------:R-:W-:Y:S01]  /*1780*/  FADD.FTZ R146, R164, -UR5 ;  /* 0x80000005a4927e21 */ /* 0x000fe20008010000 */
[----:B------:R-:W-:Y:S01]  /*1790*/  FADD.FTZ R159, R159, -UR5 ;  /* 0x800000059f9f7e21 */ /* 0x000fe20008010000 */
[----:B------:R-:W-:Y:S01]  /*17a0*/  FFMA.FTZ R128, R170, R172, R127 ;  /* 0x000000acaa807223 */ /* 0x000fe2000001007f */
[----:B------:R-:W-:Y:S01]  /*17b0*/  FADD.FTZ R127, R183, R132 ;  /* 0x00000084b77f7221 */ /* 0x000fe20000010000 */
[----:B------:R-:W-:Y:S01]  /*17c0*/  SHF.L.U32 R131, R131, 0x10, RZ ;  /* 0x0000001083837819 */ /* 0x000fe200000006ff */
[----:B------:R-:W-:Y:S01]  /*17d0*/  FADD.FTZ R147, R165, -UR5 ;  /* 0x80000005a5937e21 */ /* 0x000fe20008010000 */
[----:B------:R-:W-:Y:S01]  /*17e0*/  FMUL.FTZ R146, R146, UR8 ;  /* 0x0000000892927c20 */ /* 0x000fe20008410000 */
[----:B------:R-:W-:Y:S01]  /*17f0*/  MOV R136, R193 ;  /* 0x000000c100887202 */ /* 0x000fe20000000f00 */
[----:B------:R-:W-:Y:S01]  /*1800*/  FADD.FTZ R166, R166, -UR5 ;  /* 0x80000005a6a67e21 */ /* 0x000fe20008010000 */
[----:B------:R-:W-:Y:S01]  /*1810*/  FMUL.FTZ R193, R159, UR8 ;  /* 0x000000089fc17c20 */ /* 0x000fe20008410000 */
[----:B------:R-:W-:Y:S01]  /*1820*/  FFMA.FTZ R128, R225, R228, R128 ;  /* 0x000000e4e1807223 */ /* 0x000fe20000010080 */
[----:B------:R-:W-:Y:S01]  /*1830*/  FADD.FTZ R127, R192, R127 ;  /* 0x0000007fc07f7221 */ /* 0x000fe20000010000 */
[C---:B------:R-:W-:Y:S01]  /*1840*/  PRMT R232, R148.reuse, 0x7632, R232 ;  /* 0x0000763294e87816 */ /* 0x040fe200000000e8 */
[----:B------:R-:W-:Y:S01]  /*1850*/  FADD.FTZ R200, R195, R200 ;  /* 0x000000c8c3c87221 */ /* 0x000fe20000010000 */
[----:B------:R-:W-:Y:S01]  /*1860*/  SHF.L.U32 R129, R148, 0x10, RZ ;  /* 0x0000001094817819 */ /* 0x000fe200000006ff */
[----:B------:R-:W-:Y:S01]  /*1870*/  FMUL.FTZ R147, R147, UR8 ;  /* 0x0000000893937c20 */ /* 0x000fe20008410000 */
[----:B------:R-:W-:Y:S01]  /*1880*/  SHF.L.U32 R130, R130, 0x10, RZ ;  /* 0x0000001082827819 */ /* 0x000fe200000006ff */
[-C--:B------:R-:W-:Y:S01]  /*1890*/  FFMA.FTZ R19, R146, R195.reuse, R19 ;  /* 0x000000c392137223 */ /* 0x080fe20000010013 */
[----:B------:R-:W-:Y:S01]  /*18a0*/  FMUL.FTZ R148, R82, R195 ;  /* 0x000000c352947220 */ /* 0x000fe20000410000 */
[----:B------:R-:W-:Y:S01]  /*18b0*/  MOV R139, R194 ;  /* 0x000000c2008b7202 */ /* 0x000fe20000000f00 */
[----:B------:R-:W-:Y:S01]  /*18c0*/  FADD.FTZ R179, R131, R179 ;  /* 0x000000b383b37221 */ /* 0x000fe20000010000 */
[-C--:B------:R-:W-:Y:S01]  /*18d0*/  FFMA.FTZ R14, R193, R131.reuse, R14 ;  /* 0x00000083c10e7223 */ /* 0x080fe2000001000e */
[----:B------:R-:W-:Y:S01]  /*18e0*/  FMUL.FTZ R194, R85, R131 ;  /* 0x0000008355c27220 */ /* 0x000fe20000410000 */
[----:B------:R-:W-:Y:S01]  /*18f0*/  FMUL.FTZ R195, R166, UR8 ;  /* 0x00000008a6c37c20 */ /* 0x000fe20008410000 */
[----:B------:R-:W-:Y:S01]  /*1900*/  FFMA.FTZ R128, R173, R221, R128 ;  /* 0x000000ddad807223 */ /* 0x000fe20000010080 */
[----:B------:R-:W-:Y:S01]  /*1910*/  FADD.FTZ R131, R186, R127 ;  /* 0x0000007fba837221 */ /* 0x000fe20000010000 */
[C---:B------:R-:W-:Y:S01]  /*1920*/  PRMT R121, R149.reuse, 0x7632, R121 ;  /* 0x0000763295797816 */ /* 0x040fe20000000079 */
[----:B------:R-:W-:Y:S01]  /*1930*/  FADD.FTZ R247, R196, R247 ;  /* 0x000000f7c4f77221 */ /* 0x000fe20000010000 */
[----:B------:R-:W-:Y:S01]  /*1940*/  SHF.L.U32 R122, R149, 0x10, RZ ;  /* 0x00000010957a7819 */ /* 0x000fe200000006ff */
[-C--:B------:R-:W-:Y:S01]  /*1950*/  FFMA.FTZ R21, R147, R196.reuse, R21 ;  /* 0x000000c493157223 */ /* 0x080fe20000010015 */
[----:B------:R-:W-:Y:S01]  /*1960*/  FMUL.FTZ R149, R76, R196 ;  /* 0x000000c44c957220 */ /* 0x000fe20000410000 */
        /* <DEDUP_REMOVED lines=11> */
[----:B------:R-:W-:Y:S02]  /*1a20*/  FADD.FTZ R159, R160, -UR5 ;  /* 0x80000005a09f7e21 */ /* 0x000fe40008010000 */
[----:B------:R-:W-:Y:S01]  /*1a30*/  FFMA.FTZ R128, R181, R183, R128 ;  /* 0x000000b7b5807223 */ /* 0x000fe20000010080 */
[----:B------:R-:W-:Y:S01]  /*1a40*/  FMUL.FTZ R160, R81, R230 ;  /* 0x000000e651a07220 */ /* 0x000fe20000410000 */
[----:B------:R-:W-:Y:S01]  /*1a50*/  FADD.FTZ R131, R145, R130 ;  /* 0x0000008291837221 */ /* 0x000fe20000010000 */
[----:B------:R-:W-:Y:S01]  /*1a60*/  SHF.L.U32 R163, R163, 0x10, RZ ;  /* 0x00000010a3a37819 */ /* 0x000fe200000006ff */
[----:B------:R-:W-:-:S02]  /*1a70*/  FFMA.FTZ R127, R191, R192, R128 ;  /* 0x000000c0bf7f7223 */ /* 0x000fc40000010080 */
[----:B------:R-:W-:Y:S01]  /*1a80*/  FADD.FTZ R131, R160, R131 ;  /* 0x00000083a0837221 */ /* 0x000fe20000010000 */
[----:B------:R-:W-:Y:S01]  /*1a90*/  FADD.FTZ R133, R162, -UR5 ;  /* 0x80000005a2857e21 */ /* 0x000fe20008010000 */
[----:B------:R-:W-:Y:S01]  /*1aa0*/  FFMA.FTZ R128, R184, R186, R127 ;  /* 0x000000bab8807223 */ /* 0x000fe2000001007f */
[----:B------:R-:W-:Y:S01]  /*1ab0*/  FMUL.FTZ R162, R83, R163 ;  /* 0x000000a353a27220 */ /* 0x000fe20000410000 */
[----:B------:R-:W-:Y:S01]  /*1ac0*/  FADD.FTZ R131, R148, R131 ;  /* 0x0000008394837221 */ /* 0x000fe20000010000 */
[----:B------:R-:W-:Y:S01]  /*1ad0*/  SHF.L.U32 R141, R141, 0x10, RZ ;  /* 0x000000108d8d7819 */ /* 0x000fe200000006ff */
[----:B------:R-:W-:Y:S02]  /*1ae0*/  FFMA.FTZ R128, R193, R194, R128 ;  /* 0x000000c2c1807223 */ /* 0x000fe40000010080 */
[----:B------:R-:W-:Y:S02]  /*1af0*/  FADD.FTZ R132, R162, R131 ;  /* 0x00000083a2847221 */ /* 0x000fe40000010000 */
[----:B------:R-:W-:Y:S01]  /*1b00*/  FFMA.FTZ R130, R185, R187, R128 ;  /* 0x000000bbb9827223 */ /* 0x000fe20000010080 */
[----:B------:R-:W-:Y:S01]  /*1b10*/  FMUL.FTZ R164, R77, R141 ;  /* 0x0000008d4da47220 */ /* 0x000fe20000410000 */
[----:B------:R-:W-:Y:S01]  /*1b20*/  FADD.FTZ R127, R149, R132 ;  /* 0x00000084957f7221 */ /* 0x000fe20000010000 */
[----:B------:R-:W-:Y:S01]  /*1b30*/  SHF.L.U32 R142, R142, 0x10, RZ ;  /* 0x000000108e8e7819 */ /* 0x000fe200000006ff */
[----:B------:R-:W-:-:S02]  /*1b40*/  FFMA.FTZ R131, R195, R196, R130 ;  /* 0x000000c4c3837223 */ /* 0x000fc40000010082 */
[----:B------:R-:W-:Y:S01]  /*1b50*/  FADD.FTZ R132, R164, R127 ;  /* 0x0000007fa4847221 */ /* 0x000fe20000010000 */
[----:B------:R-:W-:Y:S01]  /*1b60*/  SHF.L.U32 R161, R161, 0x10, RZ ;  /* 0x00000010a1a17819 */ /* 0x000fe200000006ff */
[----:B------:R-:W-:Y:S01]  /*1b70*/  FMUL.FTZ R159, R159, UR8 ;  /* 0x000000089f9f7c20 */ /* 0x000fe20008410000 */
[----:B------:R-:W-:Y:S01]  /*1b80*/  FMUL.FTZ R128, R133, UR8 ;  /* 0x0000000885807c20 */ /* 0x000fe20008410000 */
[----:B------:R-:W-:Y:S01]  /*1b90*/  FFMA.FTZ R130, R144, R145, R131 ;  /* 0x0000009190827223 */ /* 0x000fe20000010083 */
[----:B------:R-:W-:Y:S01]  /*1ba0*/  FMUL.FTZ R166, R79, R142 ;  /* 0x0000008e4fa67220 */ /* 0x000fe20000410000 */
[----:B------:R-:W-:Y:S01]  /*1bb0*/  FADD.FTZ R131, R151, R132 ;  /* 0x0000008497837221 */ /* 0x000fe20000010000 */
[----:B------:R-:W-:Y:S01]  /*1bc0*/  SHF.L.U32 R137, R137, 0x10, RZ ;  /* 0x0000001089897819 */ /* 0x000fe200000006ff */
[----:B------:R-:W-:Y:S01]  /*1bd0*/  FADD.FTZ R251, R129, R251 ;  /* 0x000000fb81fb7221 */ /* 0x000fe20000010000 */
[----:B------:R-:W-:Y:S01]  /*1be0*/  FADD.FTZ R161, R161, -UR5 ;  /* 0x80000005a1a17e21 */ /* 0x000fe20008010000 */
[-C--:B------:R-:W-:Y:S01]  /*1bf0*/  FFMA.FTZ R25, R128, R129.reuse, R25 ;  /* 0x0000008180197223 */ /* 0x080fe20000010019 */
[----:B------:R-:W-:Y:S01]  /*1c00*/  FFMA.FTZ R127, R159, R160, R130 ;  /* 0x000000a09f7f7223 */ /* 0x000fe20000010082 */
[----:B------:R-:W-:Y:S01]  /*1c10*/  SHF.L.U32 R232, R232, 0x10, RZ ;  /* 0x00000010e8e87819 */ /* 0x000fe200000006ff */
[----:B------:R-:W-:Y:S01]  /*1c20*/  FMUL.FTZ R129, R72, R129 ;  /* 0x0000008148817220 */ /* 0x000fe20000410000 */
[----:B------:R-:W-:Y:S01]  /*1c30*/  FADD.FTZ R130, R166, R131 ;  /* 0x00000083a6827221 */ /* 0x000fe20000010000 */
[----:B------:R-:W-:Y:S01]  /*1c40*/  FMUL.FTZ R161, R161, UR8 ;  /* 0x00000008a1a17c20 */ /* 0x000fe20008410000 */
[----:B------:R-:W-:Y:S01]  /*1c50*/  FFMA.FTZ R134, R146, R148, R127 ;  /* 0x0000009492867223 */ /* 0x000fe2000001007f */
[----:B------:R-:W-:Y:S01]  /*1c60*/  FADD.FTZ R137, R137, -UR5 ;  /* 0x8000000589897e21 */ /* 0x000fe20008010000 */
[----:B------:R-:W-:Y:S01]  /*1c70*/  FADD.FTZ R127, R129, R130 ;  /* 0x00000082817f7221 */ /* 0x000fe20000010000 */
[----:B------:R-:W-:Y:S01]  /*1c80*/  FMUL.FTZ R130, R73, R232 ;  /* 0x000000e849827220 */ /* 0x000fe20000410000 */
[----:B------:R-:W-:Y:S01]  /*1c90*/  FADD.FTZ R246, R163, R246 ;  /* 0x000000f6a3f67221 */ /* 0x000fe20000010000 */
[----:B------:R-:W-:Y:S01]  /*1ca0*/  FFMA.FTZ R20, R161, R163, R20 ;  /* 0x000000a3a1147223 */ /* 0x000fe20000010014 */
[----:B------:R-:W-:Y:S01]  /*1cb0*/  FADD.FTZ R199, R230, R199 ;  /* 0x000000c7e6c77221 */ /* 0x000fe20000010000 */
[----:B------:R-:W-:Y:S01]  /*1cc0*/  FFMA.FTZ R18, R159, R230, R18 ;  /* 0x000000e69f127223 */ /* 0x000fe20000010012 */
[----:B------:R-:W-:Y:S01]  /*1cd0*/  FMUL.FTZ R163, R137, UR8 ;  /* 0x0000000889a37c20 */ /* 0x000fe20008410000 */
[----:B------:R-:W-:Y:S01]  /*1ce0*/  SHF.L.U32 R230, R121, 0x10, RZ ;  /* 0x0000001079e67819 */ /* 0x000fe200000006ff */
[----:B------:R-:W-:Y:S01]  /*1cf0*/  FADD.FTZ R132, R127, R130 ;  /* 0x000000827f847221 */ /* 0x000fe20000010000 */
[----:B------:R-:W-:Y:S01]  /*1d00*/  FMUL.FTZ R131, R74, R122 ;  /* 0x0000007a4a837220 */ /* 0x000fe20000410000 */
[----:B------:R-:W-:Y:S01]  /*1d10*/  FFMA.FTZ R134, R161, R162, R134 ;  /* 0x000000a2a1867223 */ /* 0x000fe20000010086 */
[----:B------:R-:W-:Y:S01]  /*1d20*/  FADD.FTZ R248, R141, R248 ;  /* 0x000000f88df87221 */ /* 0x000fe20000010000 */
[----:B------:R-:W-:Y:S01]  /*1d30*/  FFMA.FTZ R22, R163, R141, R22 ;  /* 0x0000008da3167223 */ /* 0x000fe20000010016 */
[----:B------:R-:W-:Y:S01]  /*1d40*/  MOV R141, R231 ;  /* 0x000000e7008d7202 */ /* 0x000fe20000000f00 */
[----:B------:R-:W-:Y:S01]  /*1d50*/  FADD.FTZ R121, R132, R131 ;  /* 0x0000008384797221 */ /* 0x000fe20000010000 */
[----:B------:R-:W-:Y:S01]  /*1d60*/  SHF.L.U32 R138, R138, 0x10, RZ ;  /* 0x000000108a8a7819 */ /* 0x000fe200000006ff */
[----:B------:R-:W-:Y:S01]  /*1d70*/  FMUL.FTZ R132, R75, R230 ;  /* 0x000000e64b847220 */ /* 0x000fe20000410000 */
[----:B------:R-:W-:Y:S01]  /*1d80*/  SHF.L.U32 R231, R123, 0x10, RZ ;  /* 0x000000107be77819 */ /* 0x000fe200000006ff */
[----:B------:R-:W-:Y:S01]  /*1d90*/  FFMA.FTZ R123, R147, R149, R134 ;  /* 0x00000095937b7223 */ /* 0x000fe20000010086 */
[----:B------:R-:W-:Y:S01]  /*1da0*/  FMUL.FTZ R133, R68, R124 ;  /* 0x0000007c44857220 */ /* 0x000fe20000410000 */
[----:B------:R-:W-:Y:S01]  /*1db0*/  FADD.FTZ R121, R121, R132 ;  /* 0x0000008479797221 */ /* 0x000fe20000010000 */
[----:B------:R-:W-:Y:S01]  /*1dc0*/  FADD.FTZ R138, R138, -UR5 ;  /* 0x800000058a8a7e21 */ /* 0x000fe20008010000 */
[----:B------:R-:W-:Y:S01]  /*1dd0*/  FFMA.FTZ R123, R163, R164, R123 ;  /* 0x000000a4a37b7223 */ /* 0x000fe2000001007b */
[----:B------:R-:W-:Y:S01]  /*1de0*/  SHF.L.U32 R140, R140, 0x10, RZ ;  /* 0x000000108c8c7819 */ /* 0x000fe200000006ff */
[----:B------:R-:W-:Y:S01]  /*1df0*/  FADD.FTZ R121, R121, R133 ;  /* 0x0000008579797221 */ /* 0x000fe20000010000 */
[----:B------:R-:W-:Y:S01]  /*1e00*/  FMUL.FTZ R134, R69, R231 ;  /* 0x000000e745867220 */ /* 0x000fe20000410000 */
[----:B------:R-:W-:Y:S01]  /*1e10*/  FMUL.FTZ R165, R138, UR8 ;  /* 0x000000088aa57c20 */ /* 0x000fe20008410000 */
[----:B------:R-:W-:Y:S01]  /*1e20*/  FADD.FTZ R135, R120, -UR5 ;  /* 0x8000000578877e21 */ /* 0x000fe20008010000 */
[----:B------:R-:W-:Y:S01]  /*1e30*/  FFMA.FTZ R123, R150, R151, R123 ;  /* 0x00000097967b7223 */ /* 0x000fe2000001007b */
[----:B------:R-:W-:Y:S01]  /*1e40*/  SHF.L.U32 R120, R235, 0x10, RZ ;  /* 0x00000010eb787819 */ /* 0x000fe200000006ff */
[----:B------:R-:W-:Y:S01]  /*1e50*/  FADD.FTZ R121, R121, R134 ;  /* 0x0000008679797221 */ /* 0x000fe20000010000 */
[----:B------:R-:W-:Y:S01]  /*1e60*/  MOV R127, R136 ;  /* 0x00000088007f7202 */ /* 0x000fe20000000f00 */
[----:B------:R-:W-:Y:S01]  /*1e70*/  FMUL.FTZ R136, R70, R125 ;  /* 0x0000007d46887220 */ /* 0x000fe20000410000 */
[----:B------:R-:W-:Y:S01]  /*1e80*/  SHF.L.U32 R235, R126, 0x10, RZ ;  /* 0x000000107eeb7819 */ /* 0x000fe200000006ff */
[----:B------:R-:W-:Y:S01]  /*1e90*/  FADD.FTZ R137, R140, -UR5 ;  /* 0x800000058c897e21 */ /* 0x000fe20008010000 */
[----:B------:R-:W-:Y:S01]  /*1ea0*/  FFMA.FTZ R123, R165, R166, R123 ;  /* 0x000000a6a57b7223 */ /* 0x000fe2000001007b */
[----:B------:R-:W-:Y:S01]  /*1eb0*/  FADD.FTZ R121, R121, R136 ;  /* 0x0000008879797221 */ /* 0x000fe20000010000 */
[----:B------:R-:W-:Y:S01]  /*1ec0*/  FADD.FTZ R250, R142, R250 ;  /* 0x000000fa8efa7221 */ /* 0x000fe20000010000 */
[----:B------:R-:W-:Y:S01]  /*1ed0*/  FMUL.FTZ R138, R71, R235 ;  /* 0x000000eb478a7220 */ /* 0x000fe20000410000 */
[----:B------:R-:W-:Y:S01]  /*1ee0*/  FFMA.FTZ R24, R165, R142, R24 ;  /* 0x0000008ea5187223 */ /* 0x000fe20000010018 */
[----:B------:R-:W-:Y:S01]  /*1ef0*/  FMUL.FTZ R137, R137, UR8 ;  /* 0x0000000889897c20 */ /* 0x000fe20008410000 */
[----:B------:R-:W-:Y:S01]  /*1f00*/  FFMA.FTZ R123, R128, R129, R123 ;  /* 0x00000081807b7223 */ /* 0x000fe2000001007b */
[----:B------:R-:W-:Y:S01]  /*1f10*/  MOV R142, R139 ;  /* 0x0000008b008e7202 */ /* 0x000fe20000000f00 */
[----:B------:R-:W-:Y:S01]  /*1f20*/  FADD.FTZ R139, R120, -UR5 ;  /* 0x80000005788b7e21 */ /* 0x000fe20008010000 */
[----:B------:R-:W-:Y:S01]  /*1f30*/  FADD.FTZ R120, R121, R138 ;  /* 0x0000008a79787221 */ /* 0x000fe20000010000 */
[----:B------:R-:W-:Y:S01]  /*1f40*/  FMUL.FTZ R135, R135, UR8 ;  /* 0x0000000887877c20 */ /* 0x000fe20008410000 */
[----:B------:R-:W-:Y:S01]  /*1f50*/  FFMA.FTZ R123, R137, R130, R123 ;  /* 0x00000082897b7223 */ /* 0x000fe2000001007b */
[----:B------:R-:W-:Y:S01]  /*1f60*/  SHF.L.U32 R141, R141, 0x10, RZ ;  /* 0x000000108d8d7819 */ /* 0x000fe200000006ff */
[----:B------:R-:W-:Y:S01]  /*1f70*/  FADD.FTZ R140, R127, -UR5 ;  /* 0x800000057f8c7e21 */ /* 0x000fe20008010000 */
[----:B------:R-:W-:Y:S01]  /*1f80*/  FMUL.FTZ R139, R139, UR8 ;  /* 0x000000088b8b7c20 */ /* 0x000fe20008410000 */
[----:B------:R-:W-:Y:S01]  /*1f90*/  FFMA.FTZ R123, R135, R131, R123 ;  /* 0x00000083877b7223 */ /* 0x000fe2000001007b */
[----:B------:R-:W0:Y:S01]  /*1fa0*/  SHFL.DOWN PT, R121, R120, 0x10, 0x1f ;  /* 0x0a001f0078797f89 */ /* 0x000e2200000e0000 */
[----:B------:R-:W-:Y:S01]  /*1fb0*/  FMUL.FTZ R140, R140, UR8 ;  /* 0x000000088c8c7c20 */ /* 0x000fe20008410000 */
[----:B------:R-:W-:Y:S01]  /*1fc0*/  FADD.FTZ R141, R141, -UR5 ;  /* 0x800000058d8d7e21 */ /* 0x000fe20008010000 */
[----:B------:R-:W-:Y:S01]  /*1fd0*/  FFMA.FTZ R123, R139, R132, R123 ;  /* 0x000000848b7b7223 */ /* 0x000fe2000001007b */
[----:B------:R-:W-:Y:S01]  /*1fe0*/  SHF.L.U32 R143, R143, 0x10, RZ ;  /* 0x000000108f8f7819 */ /* 0x000fe200000006ff */
[----:B------:R-:W-:Y:S01]  /*1ff0*/  FADD.FTZ R142, R142, -UR5 ;  /* 0x800000058e8e7e21 */ /* 0x000fe20008010000 */
[----:B------:R-:W-:Y:S01]  /*2000*/  FMUL.FTZ R141, R141, UR8 ;  /* 0x000000088d8d7c20 */ /* 0x000fe20008410000 */
[----:B------:R-:W-:-:S02]  /*2010*/  FFMA.FTZ R123, R140, R133, R123 ;  /* 0x000000858c7b7223 */ /* 0x000fc4000001007b */
[----:B------:R-:W-:Y:S01]  /*2020*/  FMUL.FTZ R142, R142, UR8 ;  /* 0x000000088e8e7c20 */ /* 0x000fe20008410000 */
[----:B------:R-:W-:Y:S01]  /*2030*/  FADD.FTZ R143, R143, -UR5 ;  /* 0x800000058f8f7e21 */ /* 0x000fe20008010000 */
[----:B------:R-:W-:-:S03]  /*2040*/  FFMA.FTZ R123, R141, R134, R123 ;  /* 0x000000868d7b7223 */ /* 0x000fc6000001007b */
[----:B------:R-:W-:Y:S01]  /*2050*/  FMUL.FTZ R143, R143, UR8 ;  /* 0x000000088f8f7c20 */ /* 0x000fe20008410000 */
        /* <DEDUP_REMOVED lines=15> */
[----:B------:R-:W0:Y:S01]  /*2150*/  SHFL.DOWN PT, R121, R123, 0x2, 0x1f ;  /* 0x08401f007b797f89 */ /* 0x000e2200000e0000 */
[----:B------:R-:W1:Y:S01]  /*2160*/  S2R R127, SR_TID.X ;  /* 0x00000000007f7919 */ /* 0x000e620000002100 */
[----:B0-----:R-:W-:Y:S02]  /*2170*/  FADD.FTZ R121, R123, R121 ;  /* 0x000000797b797221 */ /* 0x001fe40000010000 */
[----:B------:R-:W0:Y:S01]  /*2180*/  SHFL.DOWN PT, R123, R120, 0x1, 0x1f ;  /* 0x08201f00787b7f89 */ /* 0x000e2200000e0000 */
[----:B-1----:R-:W-:Y:S01]  /*2190*/  LOP3.LUT P0, RZ, R127, 0x1f, RZ, 0xc0, !PT ;  /* 0x0000001f7fff7812 */ /* 0x002fe2000780c0ff */
[----:B0-----:R-:W-:Y:S02]  /*21a0*/  FADD.FTZ R120, R120, R123 ;  /* 0x0000007b78787221 */ /* 0x001fe40000010000 */
[----:B------:R-:W0:Y:S01]  /*21b0*/  SHFL.DOWN PT, R123, R121, 0x1, 0x1f ;  /* 0x08201f00797b7f89 */ /* 0x000e2200000e0000 */
[----:B------:R-:W-:Y:S01]  /*21c0*/  UMOV UR7, 0x3f800000 ;  /* 0x3f80000000077882 */ /* 0x000fe20000000000 */
[----:B------:R-:W-:Y:S01]  /*21d0*/  @UP0 USHF.L.U32 UR7, UR4, 0x10, URZ ;  /* 0x0000001004070899 */ /* 0x000fe200080006ff */
[----:B------:R-:W-:Y:S01]  /*21e0*/  BSSY.RECONVERGENT B0, `(.L_x_3296) ;  /* 0x000000b000007945 */ /* 0x000fe20003800200 */
[----:B0-----:R-:W-:-:S06]  /*21f0*/  FADD.FTZ R121, R121, R123 ;  /* 0x0000007b79797221 */ /* 0x001fcc0000010000 */
        /* <DEDUP_REMOVED lines=9> */
.L_x_3297:
[----:B------:R-:W-:Y:S05]  /*2290*/  BSYNC.RECONVERGENT B0 ;  /* 0x0000000000007941 */ /* 0x000fea0003800200 */
.L_x_3296:
[----:B0-----:R-:W2:Y:S04]  /*22a0*/  LDL.LU R120, [R1] ;  /* 0x0000000001787983 */ /* 0x001ea80000300800 */
[----:B------:R-:W3:Y:S04]  /*22b0*/  LDL.LU R127, [R1+0x8] ;  /* 0x00000800017f7983 */ /* 0x000ee80000300800 */
[----:B------:R-:W4:Y:S01]  /*22c0*/  LDL.LU R126, [R1+0x10] ;  /* 0x00001000017e7983 */ /* 0x000f220000300800 */
[----:B------:R-:W0:Y:S01]  /*22d0*/  S2UR UR5, SR_CgaCtaId ;  /* 0x00000000000579c3 */ /* 0x000e220000008800 */
[----:B------:R-:W-:Y:S01]  /*22e0*/  UMOV UR4, 0x400 ;  /* 0x0000040000047882 */ /* 0x000fe20000000000 */
[----:B------:R-:W-:Y:S01]  /*22f0*/  FFMA.FTZ R27, R135, R122, R27 ;  /* 0x0000007a871b7223 */ /* 0x000fe2000001001b */
[----:B------:R-:W-:Y:S01]  /*2300*/  FFMA.FTZ R29, R140, R124, R29 ;  /* 0x0000007c8c1d7223 */ /* 0x000fe2000001001d */
[----:B------:R-:W-:Y:S01]  /*2310*/  FFMA.FTZ R31, R142, R125, R31 ;  /* 0x0000007d8e1f7223 */ /* 0x000fe2000001001f */
[----:B------:R-:W-:Y:S01]  /*2320*/  FADD.FTZ R252, R232, R252 ;  /* 0x000000fce8fc7221 */ /* 0x000fe20000010000 */
[----:B------:R-:W-:Y:S01]  /*2330*/  FFMA.FTZ R26, R137, R232, R26 ;  /* 0x000000e8891a7223 */ /* 0x000fe2000001001a */
[----:B0-----:R-:W-:-:S04]  /*2340*/  ULEA UR4, UR5, UR4, 0x18 ;  /* 0x0000000405047291 */ /* 0x001fc8000f8ec0ff */
[----:B------:R-:W-:Y:S02]  /*2350*/  UIADD3 UR5, UPT, UPT, UR4, 0x8040, URZ ;  /* 0x0000804004057890 */ /* 0x000fe4000fffe0ff */
[----:B------:R-:W-:Y:S01]  /*2360*/  @!UP2 UIADD3 UR5, UPT, UPT, UR4, 0x8000, URZ ;  /* 0x000080000405a890 */ /* 0x000fe2000fffe0ff */
[----:B------:R-:W-:Y:S01]  /*2370*/  BAR.SYNC.DEFER_BLOCKING 0x0 ;  /* 0x0000000000007b1d */ /* 0x000fe20000010000 */
[----:B--2---:R-:W-:Y:S01]  /*2380*/  FADD.FTZ R120, R122, R120 ;  /* 0x000000787a787221 */ /* 0x004fe20000010000 */
[----:B---3--:R-:W-:-:S04]  /*2390*/  FADD.FTZ R127, R124, R127 ;  /* 0x0000007f7c7f7221 */ /* 0x008fc80000010000 */
[----:B------:R-:W-:Y:S01]  /*23a0*/  STL [R1], R120 ;  /* 0x0000007801007387 */ /* 0x000fe20000100800 */
[----:B----4-:R-:W-:-:S03]  /*23b0*/  FADD.FTZ R126, R125, R126 ;  /* 0x0000007e7d7e7221 */ /* 0x010fc60000010000 */
[----:B------:R-:W0:Y:S01]  /*23c0*/  LDS.128 R120, [UR5] ;  /* 0x00000005ff787984 */ /* 0x000e220008000c00 */
[----:B------:R-:W-:Y:S02]  /*23d0*/  UIADD3 UR5, UPT, UPT, UR4, 0x8050, URZ ;  /* 0x0000805004057890 */ /* 0x000fe4000fffe0ff */
[----:B------:R-:W-:Y:S01]  /*23e0*/  @!UP2 UIADD3 UR5, UPT, UPT, UR4, 0x8010, URZ ;  /* 0x000080100405a890 */ /* 0x000fe2000fffe0ff */
[----:B------:R-:W-:Y:S04]  /*23f0*/  STL [R1+0x8], R127 ;  /* 0x0000087f01007387 */ /* 0x000fe80000100800 */
[----:B------:R-:W-:Y:S04]  /*2400*/  STL [R1+0x10], R126 ;  /* 0x0000107e01007387 */ /* 0x000fe80000100800 */
[----:B------:R-:W2:Y:S01]  /*2410*/  LDL.LU R232, [R1+0x14] ;  /* 0x0000140001e87983 */ /* 0x000ea20000300800 */
[----:B0-----:R-:W-:Y:S01]  /*2420*/  FADD.FTZ R120, RZ, R120 ;  /* 0x00000078ff787221 */ /* 0x001fe20000010000 */
[----:B------:R-:W-:-:S03]  /*2430*/  FADD.FTZ R121, RZ, R121 ;  /* 0x00000079ff797221 */ /* 0x000fc60000010000 */
[----:B------:R-:W-:Y:S01]  /*2440*/  FADD.FTZ R124, R122, R120 ;  /* 0x000000787a7c7221 */ /* 0x000fe20000010000 */
[----:B------:R-:W-:Y:S02]  /*2450*/  FADD.FTZ R125, R123, R121 ;  /* 0x000000797b7d7221 */ /* 0x000fe40000010000 */
        /* <DEDUP_REMOVED lines=11> */
[----:B------:R-:W-:-:S07]  /*2510*/  FADD.FTZ R120, R124, R120 ;  /* 0x000000787c787221 */ /* 0x000fce0000010000 */
[----:B------:R-:W0:Y:S01]  /*2520*/  LDS.128 R124, [UR5] ;  /* 0x00000005ff7c7984 */ /* 0x000e220008000c00 */
[----:B------:R-:W-:-:S03]  /*2530*/  FADD.FTZ R121, R123, R121 ;  /* 0x000000797b797221 */ /* 0x000fc60000010000 */
[----:B------:R-:W3:Y:S01]  /*2540*/  LDL.LU R123, [R1+0x4] ;  /* 0x00000400017b7983 */ /* 0x000ee20000300800 */
[----:B0-----:R-:W-:-:S03]  /*2550*/  FADD.FTZ R121, R121, R125 ;  /* 0x0000007d79797221 */ /* 0x001fc60000010000 */
[----:B------:R-:W4:Y:S01]  /*2560*/  LDL.LU R125, [R1+0xc] ;  /* 0x00000c00017d7983 */ /* 0x000f220000300800 */
[----:B------:R-:W-:Y:S01]  /*2570*/  FADD.FTZ R120, R122, R120 ;  /* 0x000000787a787221 */ /* 0x000fe20000010000 */
[----:B------:R-:W-:Y:S01]  /*2580*/  FADD.FTZ R121, R127, R121 ;  /* 0x000000797f797221 */ /* 0x000fe20000010000 */
[----:B------:R-:W-:-:S03]  /*2590*/  UISETP.NE.U32.AND UP1, UPT, UR20, URZ, UPT ;  /* 0x000000ff1400728c */ /* 0x000fc6000bf25070 */
[----:B------:R-:W-:Y:S01]  /*25a0*/  FMUL.FTZ R121, R121, UR23 ;  /* 0x0000001779797c20 */ /* 0x000fe20008410000 */
[----:B------:R-:W-:-:S04]  /*25b0*/  UISETP.NE.AND.EX UP1, UPT, UR21, URZ, UPT, UP1 ;  /* 0x000000ff1500728c */ /* 0x000fc8000bf25310 */
[----:B------:R-:W-:Y:S01]  /*25c0*/  R2UR UR4, R121 ;  /* 0x00000000790472ca */ /* 0x000fe200000e0000 */
[----:B------:R-:W-:Y:S01]  /*25d0*/  FFMA.FTZ R28, R139, R230, R28 ;  /* 0x000000e68b1c7223 */ /* 0x000fe2000001001c */
[----:B------:R-:W-:Y:S01]  /*25e0*/  FFMA.FTZ R30, R141, R231, R30 ;  /* 0x000000e78d1e7223 */ /* 0x000fe2000001001e */
[----:B------:R-:W-:Y:S01]  /*25f0*/  FFMA.FTZ R32, R143, R235, R32 ;  /* 0x000000eb8f207223 */ /* 0x000fe20000010020 */
[----:B--2---:R-:W-:Y:S01]  /*2600*/  FADD.FTZ R232, R235, R232 ;  /* 0x000000e8ebe87221 */ /* 0x004fe20000010000 */
[----:B---3--:R-:W-:-:S05]  /*2610*/  FADD.FTZ R123, R230, R123 ;  /* 0x0000007be67b7221 */ /* 0x008fca0000010000 */
[----:B------:R0:W-:Y:S02]  /*2620*/  STL [R1+0x4], R123 ;  /* 0x0000047b01007387 */ /* 0x0001e40000100800 */
[----:B0-----:R-:W-:-:S04]  /*2630*/  FADD.FTZ R123, R120, R124 ;  /* 0x0000007c787b7221 */ /* 0x001fc80000010000 */
[----:B------:R-:W-:Y:S01]  /*2640*/  FADD.FTZ R123, R126, R123 ;  /* 0x0000007b7e7b7221 */ /* 0x000fe20000010000 */
[----:B----4-:R-:W-:-:S05]  /*2650*/  FADD.FTZ R125, R231, R125 ;  /* 0x0000007de77d7221 */ /* 0x010fca0000010000 */
[----:B------:R0:W-:Y:S04]  /*2660*/  STL [R1+0xc], R125 ;  /* 0x00000c7d01007387 */ /* 0x0001e80000100800 */
[----:B------:R0:W-:Y:S01]  /*2670*/  STL [R1+0x14], R232 ;  /* 0x000014e801007387 */ /* 0x0001e20000100800 */
[----:B------:R-:W-:-:S05]  /*2680*/  FMUL.FTZ R123, R123, UR23 ;  /* 0x000000177b7b7c20 */ /* 0x000fca0008410000 */
[----:B------:R-:W-:Y:S01]  /*2690*/  FSEL R126, R123, RZ, !P2 ;  /* 0x000000ff7b7e7208 */ /* 0x000fe20005000000 */
[----:B------:R-:W-:Y:S06]  /*26a0*/  BRA.U UP1, `(.L_x_3298) ;  /* 0x0000002101ec7547 */ /* 0x000fec000b800000 */
[----:B------:R-:W1:Y:S02]  /*26b0*/  LDC.64 R230, c[0x0][0x390] ;  /* 0x0000e400ffe67b82 */ /* 0x000e640000000a00 */
[----:B-1----:R-:W-:-:S06]  /*26c0*/  IMAD.WIDE.U32 R120, R157, 0x10, R230 ;  /* 0x000000109d787825 */ /* 0x002fcc00078e00e6 */
[----:B------:R-:W5:Y:S01]  /*26d0*/  LDG.E.128 R120, desc[UR18][R120.64] ;  /* 0x0000001278787981 */ /* 0x000f62000c1e1d00 */
[----:B------:R-:W-:-:S04]  /*26e0*/  ISETP.NE.U32.AND P0, PT, RZ, UR24, PT ;  /* 0x00000018ff007c0c */ /* 0x000fc8000bf05070 */
[----:B------:R-:W-:-:S13]  /*26f0*/  ISETP.NE.AND.EX P0, PT, RZ, UR25, PT, P0 ;  /* 0x00000019ff007c0c */ /* 0x000fda000bf05300 */
[----:B------:R-:W-:Y:S05]  /*2700*/  @P0 BRA `(.L_x_3299) ;  /* 0x0000000400040947 */ /* 0x000fea0003800000 */
[--C-:B------:R-:W-:Y:S01]  /*2710*/  FFMA.FTZ R167, R167, UR4, R126.reuse ;  /* 0x00000004a7a77c23 */ /* 0x100fe2000801007e */
[--C-:B------:R-:W-:Y:S01]  /*2720*/  FFMA.FTZ R124, R169, UR4, R126.reuse ;  /* 0x00000004a97c7c23 */ /* 0x100fe2000801007e */
[--C-:B------:R-:W-:Y:S01]  /*2730*/  FFMA.FTZ R222, R222, UR4, R126.reuse ;  /* 0x00000004dede7c23 */ /* 0x100fe2000801007e */
[----:B0-----:R-:W-:Y:S01]  /*2740*/  FFMA.FTZ R125, R170, UR4, R126 ;  /* 0x00000004aa7d7c23 */ /* 0x001fe2000801007e */
[----:B------:R-:W-:Y:S01]  /*2750*/  FADD.FTZ R167, R168, -R167 ;  /* 0x800000a7a8a77221 */ /* 0x000fe20000010000 */
[----:B------:R-:W-:Y:S01]  /*2760*/  FADD.FTZ R171, R171, -R124 ;  /* 0x8000007cabab7221 */ /* 0x000fe20000010000 */
[----:B------:R-:W-:Y:S01]  /*2770*/  FADD.FTZ R224, R224, -R222 ;  /* 0x800000dee0e07221 */ /* 0x000fe20000010000 */
[--C-:B------:R-:W-:Y:S01]  /*2780*/  FFMA.FTZ R124, R173, UR4, R126.reuse ;  /* 0x00000004ad7c7c23 */ /* 0x100fe2000801007e */
[----:B------:R-:W-:Y:S01]  /*2790*/  FMUL.FTZ R167, R167, UR8 ;  /* 0x00000008a7a77c20 */ /* 0x000fe20008410000 */
[----:B------:R-:W-:Y:S01]  /*27a0*/  FFMA.FTZ R223, R223, UR4, R126 ;  /* 0x00000004dfdf7c23 */ /* 0x000fe2000801007e */
[----:B------:R-:W-:Y:S01]  /*27b0*/  FMUL.FTZ R224, R224, UR8 ;  /* 0x00000008e0e07c20 */ /* 0x000fe20008410000 */
[--C-:B------:R-:W-:Y:S01]  /*27c0*/  FADD.FTZ R221, R221, -R124.reuse ;  /* 0x8000007cdddd7221 */ /* 0x100fe20000010000 */
[C---:B-----5:R-:W-:Y:S01]  /*27d0*/  PRMT R124, R120.reuse, 0x7632, R124 ;  /* 0x00007632787c7816 */ /* 0x060fe2000000007c */
[----:B------:R-:W-:Y:S01]  /*27e0*/  FMUL.FTZ R167, R167, UR7 ;  /* 0x00000007a7a77c20 */ /* 0x000fe20008410000 */
[----:B------:R-:W-:Y:S01]  /*27f0*/  SHF.L.U32 R120, R120, 0x10, RZ ;  /* 0x0000001078787819 */ /* 0x000fe200000006ff */
[----:B------:R-:W-:Y:S01]  /*2800*/  FMUL.FTZ R224, R224, UR7 ;  /* 0x00000007e0e07c20 */ /* 0x000fe20008410000 */
[----:B------:R-:W-:Y:S01]  /*2810*/  FADD.FTZ R172, R172, -R125 ;  /* 0x8000007dacac7221 */ /* 0x000fe20000010000 */
[----:B------:R-:W-:Y:S01]  /*2820*/  SHF.L.U32 R125, R124, 0x10, RZ ;  /* 0x000000107c7d7819 */ /* 0x000fe200000006ff */
[--C-:B------:R-:W-:Y:S01]  /*2830*/  FFMA.FTZ R225, R225, UR4, R126.reuse ;  /* 0x00000004e1e17c23 */ /* 0x100fe2000801007e */
[----:B------:R-:W-:Y:S01]  /*2840*/  FMUL.FTZ R124, R167, R120 ;  /* 0x00000078a77c7220 */ /* 0x000fe20000410000 */
[----:B------:R-:W-:Y:S01]  /*2850*/  FFMA.FTZ R168, R227, UR4, R126 ;  /* 0x00000004e3a87c23 */ /* 0x000fe2000801007e */
[----:B------:R-:W-:Y:S01]  /*2860*/  FMUL.FTZ R120, R36, R167 ;  /* 0x000000a724787220 */ /* 0x000fe20000410000 */
[----:B------:R-:W-:Y:S01]  /*2870*/  FMUL.FTZ R127, R37, R224 ;  /* 0x000000e0257f7220 */ /* 0x000fe20000410000 */
[----:B------:R-:W-:Y:S01]  /*2880*/  FADD.FTZ R226, R226, -R223 ;  /* 0x800000dfe2e27221 */ /* 0x000fe20000010000 */
[----:B------:R-:W-:Y:S01]  /*2890*/  FMUL.FTZ R171, R171, UR8 ;  /* 0x00000008abab7c20 */ /* 0x000fe20008410000 */
[----:B------:R-:W-:Y:S01]  /*28a0*/  FADD.FTZ R228, R228, -R225 ;  /* 0x800000e1e4e47221 */ /* 0x000fe20000010000 */
[----:B------:R-:W-:Y:S01]  /*28b0*/  FADD.FTZ R229, R229, -R168 ;  /* 0x800000a8e5e57221 */ /* 0x000fe20000010000 */
[----:B------:R-:W-:Y:S01]  /*28c0*/  PRMT R167, R121, 0x7632, R167 ;  /* 0x0000763279a77816 */ /* 0x000fe200000000a7 */
[----:B------:R-:W-:Y:S01]  /*28d0*/  FMUL.FTZ R168, R226, UR8 ;  /* 0x00000008e2a87c20 */ /* 0x000fe20008410000 */
[----:B------:R-:W-:Y:S01]  /*28e0*/  F2FP.BF16.F32.PACK_AB R120, R127, R120 ;  /* 0x000000787f78723e */ /* 0x000fe200000010ff */
        /* <DEDUP_REMOVED lines=10> */
[----:B------:R-:W-:Y:S01]  /*2990*/  FMUL.FTZ R168, R168, UR7 ;  /* 0x00000007a8a87c20 */ /* 0x000fe20008410000 */
[----:B------:R-:W-:Y:S01]  /*29a0*/  FMUL.FTZ R221, R172, UR7 ;  /* 0x00000007acdd7c20 */ /* 0x000fe20008410000 */
[----:B------:R-:W-:Y:S01]  /*29b0*/  FMUL.FTZ R171, R127, UR7 ;  /* 0x000000077fab7c20 */ /* 0x000fe20008410000 */
[----:B------:R-:W-:Y:S01]  /*29c0*/  SHF.L.U32 R169, R169, 0x10, RZ ;  /* 0x00000010a9a97819 */ /* 0x000fe200000006ff */
[----:B------:R-:W-:Y:S01]  /*29d0*/  FMUL.FTZ R127, R222, R121 ;  /* 0x00000079de7f7220 */ /* 0x000fe20000410000 */
[----:B------:R-:W-:Y:S01]  /*29e0*/  SHF.L.U32 R123, R123, 0x10, RZ ;  /* 0x000000107b7b7819 */ /* 0x000fe200000006ff */
[----:B------:R-:W-:Y:S01]  /*29f0*/  FMUL.FTZ R172, R228, UR7 ;  /* 0x00000007e4ac7c20 */ /* 0x000fe20008410000 */
[----:B------:R-:W-:Y:S01]  /*2a00*/  SHF.L.U32 R173, R173, 0x10, RZ ;  /* 0x00000010adad7819 */ /* 0x000fe200000006ff */
[----:B------:R-:W-:Y:S01]  /*2a10*/  FMUL.FTZ R121, R38, R222 ;  /* 0x000000de26797220 */ /* 0x000fe20000410000 */
[----:B------:R-:W-:Y:S01]  /*2a20*/  FMUL.FTZ R170, R170, UR7 ;  /* 0x00000007aaaa7c20 */ /* 0x000fe20008410000 */
[----:B------:R-:W-:Y:S01]  /*2a30*/  FMUL.FTZ R167, R168, R167 ;  /* 0x000000a7a8a77220 */ /* 0x000fe20000410000 */
        /* <DEDUP_REMOVED lines=10> */
[----:B------:R-:W-:-:S02]  /*2ae0*/  F2FP.BF16.F32.PACK_AB R121, R222, R121 ;  /* 0x00000079de79723e */ /* 0x000fc400000010ff */
[----:B------:R-:W-:Y:S02]  /*2af0*/  F2FP.BF16.F32.PACK_AB R122, R221, R122 ;  /* 0x0000007add7a723e */ /* 0x000fe400000010ff */
[----:B------:R-:W-:Y:S01]  /*2b00*/  F2FP.BF16.F32.PACK_AB R123, R170, R123 ;  /* 0x0000007baa7b723e */ /* 0x000fe200000010ff */
[----:B------:R-:W-:Y:S06]  /*2b10*/  BRA `(.L_x_3300) ;  /* 0x0000000400107947 */ /* 0x000fec0003800000 */
.L_x_3299:
[--C-:B------:R-:W-:Y:S01]  /*2b20*/  FFMA.FTZ R117, R222, UR4, R126.reuse ;  /* 0x00000004de757c23 */ /* 0x100fe2000801007e */
[--C-:B------:R-:W-:Y:S01]  /*2b30*/  FFMA.FTZ R116, R169, UR4, R126.reuse ;  /* 0x00000004a9747c23 */ /* 0x100fe2000801007e */
[--C-:B------:R-:W-:Y:S01]  /*2b40*/  FFMA.FTZ R167, R167, UR4, R126.reuse ;  /* 0x00000004a7a77c23 */ /* 0x100fe2000801007e */
[----:B------:R-:W-:Y:S01]  /*2b50*/  FFMA.FTZ R118, R227, UR4, R126 ;  /* 0x00000004e3767c23 */ /* 0x000fe2000801007e */
[----:B------:R-:W-:Y:S01]  /*2b60*/  FADD.FTZ R224, R224, -R117 ;  /* 0x80000075e0e07221 */ /* 0x000fe20000010000 */
[----:B------:R-:W-:Y:S01]  /*2b70*/  FADD.FTZ R171, R171, -R116 ;  /* 0x80000074abab7221 */ /* 0x000fe20000010000 */
[--C-:B------:R-:W-:Y:S01]  /*2b80*/  FFMA.FTZ R117, R170, UR4, R126.reuse ;  /* 0x00000004aa757c23 */ /* 0x100fe2000801007e */
[----:B------:R-:W-:Y:S01]  /*2b90*/  FFMA.FTZ R116, R173, UR4, R126 ;  /* 0x00000004ad747c23 */ /* 0x000fe2000801007e */
[----:B------:R-:W-:Y:S01]  /*2ba0*/  FADD.FTZ R168, R168, -R167 ;  /* 0x800000a7a8a87221 */ /* 0x000fe20000010000 */
[----:B------:R-:W-:Y:S01]  /*2bb0*/  FMUL.FTZ R119, R224, UR8 ;  /* 0x00000008e0777c20 */ /* 0x000fe20008410000 */
[--C-:B------:R-:W-:Y:S01]  /*2bc0*/  FADD.FTZ R172, R172, -R117.reuse ;  /* 0x80000075acac7221 */ /* 0x100fe20000010000 */
[----:B------:R-:W-:Y:S01]  /*2bd0*/  FADD.FTZ R221, R221, -R116 ;  /* 0x80000074dddd7221 */ /* 0x000fe20000010000 */
[----:B-----5:R-:W-:Y:S01]  /*2be0*/  PRMT R117, R120, 0x7632, R117 ;  /* 0x0000763278757816 */ /* 0x020fe20000000075 */
[----:B------:R-:W-:Y:S01]  /*2bf0*/  FMUL.FTZ R116, R168, UR8 ;  /* 0x00000008a8747c20 */ /* 0x000fe20008410000 */
[----:B------:R-:W-:Y:S01]  /*2c00*/  SHF.L.U32 R120, R120, 0x10, RZ ;  /* 0x0000001078787819 */ /* 0x000fe200000006ff */
[----:B------:R-:W-:Y:S01]  /*2c10*/  FADD.FTZ R229, R229, -R118 ;  /* 0x80000076e5e57221 */ /* 0x000fe20000010000 */
[----:B0-----:R-:W-:Y:S01]  /*2c20*/  SHF.L.U32 R125, R117, 0x10, RZ ;  /* 0x00000010757d7819 */ /* 0x001fe200000006ff */
[----:B------:R-:W-:Y:S01]  /*2c30*/  FMUL.FTZ R117, R116, UR7 ;  /* 0x0000000774757c20 */ /* 0x000fe20008410000 */
[----:B------:R-:W-:Y:S01]  /*2c40*/  FMUL.FTZ R118, R119, UR7 ;  /* 0x0000000777767c20 */ /* 0x000fe20008410000 */
[--C-:B------:R-:W-:Y:S01]  /*2c50*/  FFMA.FTZ R225, R225, UR4, R126.reuse ;  /* 0x00000004e1e17c23 */ /* 0x100fe2000801007e */
[----:B------:R-:W-:Y:S01]  /*2c60*/  FFMA.FTZ R223, R223, UR4, R126 ;  /* 0x00000004dfdf7c23 */ /* 0x000fe2000801007e */
[----:B------:R-:W-:Y:S01]  /*2c70*/  FMUL.FTZ R124, R117, R120 ;  /* 0x00000078757c7220 */ /* 0x000fe20000410000 */
[----:B------:R-:W-:Y:S01]  /*2c80*/  FMUL.FTZ R120, R36, R117 ;  /* 0x0000007524787220 */ /* 0x000fe20000410000 */
[----:B------:R-:W-:Y:S01]  /*2c90*/  FMUL.FTZ R117, R37, R118 ;  /* 0x0000007625757220 */ /* 0x000fe20000410000 */
[----:B------:R-:W-:Y:S01]  /*2ca0*/  FADD.FTZ R228, R228, -R225 ;  /* 0x800000e1e4e47221 */ /* 0x000fe20000010000 */
[----:B------:R-:W-:Y:S01]  /*2cb0*/  FADD.FTZ R226, R226, -R223 ;  /* 0x800000dfe2e27221 */ /* 0x000fe20000010000 */
[----:B------:R-:W-:Y:S01]  /*2cc0*/  FMUL.FTZ R125, R118, R125 ;  /* 0x0000007d767d7220 */ /* 0x000fe20000410000 */
[----:B------:R-:W-:Y:S01]  /*2cd0*/  F2FP.BF16.F32.PACK_AB R116, R119, R116 ;  /* 0x000000747774723e */ /* 0x000fe200000010ff */
[----:B------:R-:W-:Y:S01]  /*2ce0*/  FMUL.FTZ R118, R172, UR8 ;  /* 0x00000008ac767c20 */ /* 0x000fe20008410000 */
[----:B------:R-:W-:Y:S01]  /*2cf0*/  F2FP.BF16.F32.PACK_AB R120, R117, R120 ;  /* 0x000000787578723e */ /* 0x000fe200000010ff */
[----:B------:R-:W-:Y:S01]  /*2d00*/  FMUL.FTZ R117, R171, UR8 ;  /* 0x00000008ab757c20 */ /* 0x000fe20008410000 */
[C---:B------:R-:W-:Y:S01]  /*2d10*/  PRMT R167, R121.reuse, 0x7632, R167 ;  /* 0x0000763279a77816 */ /* 0x040fe200000000a7 */
[----:B------:R-:W-:Y:S01]  /*2d20*/  FMUL.FTZ R127, R228, UR8 ;  /* 0x00000008e47f7c20 */ /* 0x000fe20008410000 */
[----:B------:R-:W-:Y:S01]  /*2d30*/  SHF.L.U32 R121, R121, 0x10, RZ ;  /* 0x0000001079797819 */ /* 0x000fe200000006ff */
[----:B------:R-:W-:Y:S01]  /*2d40*/  FMUL.FTZ R119, R221, UR8 ;  /* 0x00000008dd777c20 */ /* 0x000fe20008410000 */
[C---:B------:R-:W-:Y:S01]  /*2d50*/  PRMT R169, R122.reuse, 0x7632, R169 ;  /* 0x000076327aa97816 */ /* 0x040fe200000000a9 */
[----:B------:R-:W-:Y:S01]  /*2d60*/  FMUL.FTZ R170, R229, UR8 ;  /* 0x00000008e5aa7c20 */ /* 0x000fe20008410000 */
[----:B------:R-:W-:Y:S01]  /*2d70*/  PRMT R173, R123, 0x7632, R173 ;  /* 0x000076327bad7816 */ /* 0x000fe200000000ad */
[----:B------:R-:W-:Y:S01]  /*2d80*/  FMUL.FTZ R168, R117, UR7 ;  /* 0x0000000775a87c20 */ /* 0x000fe20008410000 */
[----:B------:R-:W-:Y:S01]  /*2d90*/  SHF.L.U32 R122, R122, 0x10, RZ ;  /* 0x000000107a7a7819 */ /* 0x000fe200000006ff */
[----:B------:R-:W-:Y:S01]  /*2da0*/  FMUL.FTZ R226, R226, UR8 ;  /* 0x00000008e2e27c20 */ /* 0x000fe20008410000 */
[----:B------:R-:W-:Y:S01]  /*2db0*/  FMUL.FTZ R221, R118, UR7 ;  /* 0x0000000776dd7c20 */ /* 0x000fe20008410000 */
[----:B------:R-:W-:Y:S01]  /*2dc0*/  SHF.L.U32 R169, R169, 0x10, RZ ;  /* 0x00000010a9a97819 */ /* 0x000fe200000006ff */
[C---:B------:R-:W-:Y:S01]  /*2dd0*/  FMUL.FTZ R172, R127.reuse, UR7 ;  /* 0x000000077fac7c20 */ /* 0x040fe20008410000 */
[----:B------:R-:W-:Y:S01]  /*2de0*/  F2FP.BF16.F32.PACK_AB R118, R127, R118 ;  /* 0x000000767f76723e */ /* 0x000fe200000010ff */
[----:B------:R-:W-:Y:S01]  /*2df0*/  FMUL.FTZ R171, R119, UR7 ;  /* 0x0000000777ab7c20 */ /* 0x000fe20008410000 */
[----:B------:R-:W-:Y:S01]  /*2e00*/  SHF.L.U32 R123, R123, 0x10, RZ ;  /* 0x000000107b7b7819 */ /* 0x000fe200000006ff */
[----:B------:R-:W-:Y:S01]  /*2e10*/  FMUL.FTZ R127, R168, R121 ;  /* 0x00000079a87f7220 */ /* 0x000fe20000410000 */
[----:B------:R-:W-:Y:S01]  /*2e20*/  SHF.L.U32 R167, R167, 0x10, RZ ;  /* 0x00000010a7a77819 */ /* 0x000fe200000006ff */
[----:B------:R-:W-:Y:S01]  /*2e30*/  FMUL.FTZ R222, R226, UR7 ;  /* 0x00000007e2de7c20 */ /* 0x000fe20008410000 */
[----:B------:R-:W-:Y:S01]  /*2e40*/  SHF.L.U32 R173, R173, 0x10, RZ ;  /* 0x00000010adad7819 */ /* 0x000fe200000006ff */
[----:B------:R-:W-:Y:S01]  /*2e50*/  FMUL.FTZ R121, R38, R168 ;  /* 0x000000a826797220 */ /* 0x000fe20000410000 */
[C---:B------:R-:W-:Y:S01]  /*2e60*/  F2FP.BF16.F32.PACK_AB R119, R170.reuse, R119 ;  /* 0x00000077aa77723e */ /* 0x040fe200000010ff */
        /* <DEDUP_REMOVED lines=15> */
.L_x_3300:
[----:B------:R-:W0:Y:S01]  /*2f60*/  @P0 LDC.64 R170, c[0x0][0x478] ;  /* 0x00011e00ffaa0b82 */ /* 0x000e220000000a00 */
[----:B------:R-:W-:-:S07]  /*2f70*/  IADD3 R221, PT, PT, R157, 0x100, RZ ;  /* 0x000001009ddd7810 */ /* 0x000fce0007ffe0ff */
        /* <DEDUP_REMOVED lines=10> */
[----:B------:R-:W-:Y:S01]  /*3020*/  FFMA.FTZ R189, R189, UR4, R126 ;  /* 0x00000004bdbd7c23 */ /* 0x000fe2000801007e */
[----:B-----5:R-:W-:Y:S01]  /*3030*/  PRMT R118, R120, 0x7632, R118 ;  /* 0x0000763278767816 */ /* 0x020fe20000000076 */
[----:B------:R-:W-:Y:S01]  /*3040*/  FADD.FTZ R182, R182, -R117 ;  /* 0x80000075b6b67221 */ /* 0x000fe20000010000 */
[----:B------:R-:W-:Y:S01]  /*3050*/  FADD.FTZ R183, R183, -R116 ;  /* 0x80000074b7b77221 */ /* 0x000fe20000010000 */
[--C-:B------:R-:W-:Y:S01]  /*3060*/  FFMA.FTZ R117, R184, UR4, R126.reuse ;  /* 0x00000004b8757c23 */ /* 0x100fe2000801007e */
[----:B------:R-:W-:Y:S01]  /*3070*/  FFMA.FTZ R116, R185, UR4, R126 ;  /* 0x00000004b9747c23 */ /* 0x000fe2000801007e */
[----:B------:R-:W-:Y:S01]  /*3080*/  FADD.FTZ R190, R190, -R189 ;  /* 0x800000bdbebe7221 */ /* 0x000fe20000010000 */
[----:B------:R-:W-:Y:S01]  /*3090*/  SHF.L.U32 R120, R120, 0x10, RZ ;  /* 0x0000001078787819 */ /* 0x000fe200000006ff */
[----:B------:R-:W-:Y:S01]  /*30a0*/  FADD.FTZ R186, R186, -R117 ;  /* 0x80000075baba7221 */ /* 0x000fe20000010000 */
[----:B------:R-:W-:Y:S01]  /*30b0*/  FADD.FTZ R117, R187, -R116 ;  /* 0x80000074bb757221 */ /* 0x000fe20000010000 */
[----:B------:R-:W-:Y:S01]  /*30c0*/  FMUL.FTZ R116, R182, UR8 ;  /* 0x00000008b6747c20 */ /* 0x000fe20008410000 */
[----:B------:R-:W-:Y:S01]  /*30d0*/  FMUL.FTZ R171, R190, UR8 ;  /* 0x00000008beab7c20 */ /* 0x000fe20008410000 */
[----:B------:R-:W-:Y:S01]  /*30e0*/  SHF.L.U32 R181, R118, 0x10, RZ ;  /* 0x0000001076b57819 */ /* 0x000fe200000006ff */
[--C-:B------:R-:W-:Y:S01]  /*30f0*/  FFMA.FTZ R193, R193, UR4, R126.reuse ;  /* 0x00000004c1c17c23 */ /* 0x100fe2000801007e */
        /* <DEDUP_REMOVED lines=9> */
[----:B------:R-:W-:Y:S01]  /*3190*/  FADD.FTZ R192, R192, -R191 ;  /* 0x800000bfc0c07221 */ /* 0x000fe20000010000 */
[----:B------:R-:W-:Y:S01]  /*31a0*/  FMUL.FTZ R181, R118, R181 ;  /* 0x000000b576b57220 */ /* 0x000fe20000410000 */
[----:B------:R-:W-:Y:S01]  /*31b0*/  F2FP.BF16.F32.PACK_AB R120, R119, R120 ;  /* 0x000000787778723e */ /* 0x000fe200000010ff */
[----:B------:R-:W-:Y:S01]  /*31c0*/  FMUL.FTZ R183, R183, UR8 ;  /* 0x00000008b7b77c20 */ /* 0x000fe20008410000 */
[----:B------:R-:W-:Y:S01]  /*31d0*/  FMUL.FTZ R118, R186, UR8 ;  /* 0x00000008ba767c20 */ /* 0x000fe20008410000 */
[----:B------:R-:W-:Y:S01]  /*31e0*/  FMUL.FTZ R119, R194, UR8 ;  /* 0x00000008c2777c20 */ /* 0x000fe20008410000 */
[----:B------:R-:W-:Y:S01]  /*31f0*/  PRMT R170, R121, 0x7632, R170 ;  /* 0x0000763279aa7816 */ /* 0x000fe200000000aa */
[----:B------:R-:W-:Y:S01]  /*3200*/  FMUL.FTZ R182, R117, UR8 ;  /* 0x0000000875b67c20 */ /* 0x000fe20008410000 */
        /* <DEDUP_REMOVED lines=9> */
[----:B------:R-:W-:Y:S01]  /*32a0*/  F2FP.BF16.F32.PACK_AB R116, R171, R116 ;  /* 0x00000074ab74723e */ /* 0x000fe200000010ff */
[----:B------:R-:W-:Y:S01]  /*32b0*/  FMUL.FTZ R171, R182, UR7 ;  /* 0x00000007b6ab7c20 */ /* 0x000fe20008410000 */
[----:B------:R-:W-:Y:S01]  /*32c0*/  F2FP.BF16.F32.PACK_AB R118, R119, R118 ;  /* 0x000000767776723e */ /* 0x000fe200000010ff */
[----:B------:R-:W-:Y:S01]  /*32d0*/  FMUL.FTZ R190, R191, UR7 ;  /* 0x00000007bfbe7c20 */ /* 0x000fe20008410000 */
[----:B------:R-:W-:-:S02]  /*32e0*/  SHF.L.U32 R185, R185, 0x10, RZ ;  /* 0x00000010b9b97819 */ /* 0x000fc400000006ff */
[----:B------:R-:W-:Y:S01]  /*32f0*/  F2FP.BF16.F32.PACK_AB R119, R191, R182 ;  /* 0x000000b6bf77723e */ /* 0x000fe200000010ff */
[----:B------:R-:W-:Y:S01]  /*3300*/  FMUL.FTZ R182, R184, R121 ;  /* 0x00000079b8b67220 */ /* 0x000fe20000410000 */
[----:B------:R-:W-:Y:S01]  /*3310*/  SHF.L.U32 R123, R123, 0x10, RZ ;  /* 0x000000107b7b7819 */ /* 0x000fe200000006ff */
[----:B------:R-:W-:Y:S01]  /*3320*/  FMUL.FTZ R121, R46, R184 ;  /* 0x000000b82e797220 */ /* 0x000fe20000410000 */
[----:B------:R-:W-:Y:S01]  /*3330*/  SHF.L.U32 R170, R170, 0x10, RZ ;  /* 0x00000010aaaa7819 */ /* 0x000fe200000006ff */
[----:B------:R-:W-:Y:S01]  /*3340*/  FMUL.FTZ R184, R189, R122 ;  /* 0x0000007abdb87220 */ /* 0x000fe20000410000 */
        /* <DEDUP_REMOVED lines=16> */
.L_x_3301:
[--C-:B------:R-:W-:Y:S01]  /*3450*/  FFMA.FTZ R171, R180, UR4, R126.reuse ;  /* 0x00000004b4ab7c23 */ /* 0x100fe2000801007e */
[----:B------:R-:W-:Y:S01]  /*3460*/  FFMA.FTZ R189, R189, UR4, R126 ;  /* 0x00000004bdbd7c23 */ /* 0x000fe2000801007e */
[----:B-----5:R-:W-:Y:S01]  /*3470*/  PRMT R180, R120, 0x7632, R180 ;  /* 0x0000763278b47816 */ /* 0x020fe200000000b4 */
[--C-:B------:R-:W-:Y:S01]  /*3480*/  FFMA.FTZ R170, R181, UR4, R126.reuse ;  /* 0x00000004b5aa7c23 */ /* 0x100fe2000801007e */
[----:B------:R-:W-:Y:S01]  /*3490*/  FADD.FTZ R182, R182, -R171 ;  /* 0x800000abb6b67221 */ /* 0x000fe20000010000 */
[----:B------:R-:W-:Y:S01]  /*34a0*/  FADD.FTZ R190, R190, -R189 ;  /* 0x800000bdbebe7221 */ /* 0x000fe20000010000 */
[--C-:B------:R-:W-:Y:S01]  /*34b0*/  FFMA.FTZ R171, R184, UR4, R126.reuse ;  /* 0x00000004b8ab7c23 */ /* 0x100fe2000801007e */
[----:B------:R-:W-:Y:S01]  /*34c0*/  SHF.L.U32 R120, R120, 0x10, RZ ;  /* 0x0000001078787819 */ /* 0x000fe200000006ff */
[----:B------:R-:W-:Y:S01]  /*34d0*/  FMUL.FTZ R182, R182, UR8 ;  /* 0x00000008b6b67c20 */ /* 0x000fe20008410000 */
[----:B------:R-:W-:Y:S01]  /*34e0*/  FMUL.FTZ R190, R190, UR8 ;  /* 0x00000008bebe7c20 */ /* 0x000fe20008410000 */
[----:B------:R-:W-:Y:S01]  /*34f0*/  FADD.FTZ R186, R186, -R171 ;  /* 0x800000abbaba7221 */ /* 0x000fe20000010000 */
[----:B------:R-:W-:Y:S01]  /*3500*/  SHF.L.U32 R181, R180, 0x10, RZ ;  /* 0x00000010b4b57819 */ /* 0x000fe200000006ff */
[----:B------:R-:W-:Y:S01]  /*3510*/  FMUL.FTZ R171, R182, UR7 ;  /* 0x00000007b6ab7c20 */ /* 0x000fe20008410000 */
[----:B------:R-:W-:Y:S01]  /*3520*/  FMUL.FTZ R190, R190, UR7 ;  /* 0x00000007bebe7c20 */ /* 0x000fe20008410000 */
[----:B------:R-:W-:Y:S01]  /*3530*/  FFMA.FTZ R191, R191, UR4, R126 ;  /* 0x00000004bfbf7c23 */ /* 0x000fe2000801007e */
[----:B------:R-:W-:Y:S01]  /*3540*/  FADD.FTZ R183, R183, -R170 ;  /* 0x800000aab7b77221 */ /* 0x000fe20000010000 */
[----:B------:R-:W-:Y:S01]  /*3550*/  FMUL.FTZ R180, R171, R120 ;  /* 0x00000078abb47220 */ /* 0x000fe20000410000 */
[----:B------:R-:W-:Y:S01]  /*3560*/  FMUL.FTZ R120, R44, R171 ;  /* 0x000000ab2c787220 */ /* 0x000fe20000410000 */
[--C-:B------:R-:W-:Y:S01]  /*3570*/  FFMA.FTZ R193, R193, UR4, R126.reuse ;  /* 0x00000004c1c17c23 */ /* 0x100fe2000801007e */
[--C-:B------:R-:W-:Y:S01]  /*3580*/  FFMA.FTZ R170, R185, UR4, R126.reuse ;  /* 0x00000004b9aa7c23 */ /* 0x100fe2000801007e */
[----:B------:R-:W-:Y:S01]  /*3590*/  FMUL.FTZ R171, R45, R190 ;  /* 0x000000be2dab7220 */ /* 0x000fe20000410000 */
[----:B------:R-:W-:Y:S01]  /*35a0*/  FFMA.FTZ R195, R195, UR4, R126 ;  /* 0x00000004c3c37c23 */ /* 0x000fe2000801007e */
[----:B------:R-:W-:Y:S01]  /*35b0*/  FADD.FTZ R192, R192, -R191 ;  /* 0x800000bfc0c07221 */ /* 0x000fe20000010000 */
[----:B------:R-:W-:Y:S01]  /*35c0*/  FADD.FTZ R194, R194, -R193 ;  /* 0x800000c1c2c27221 */ /* 0x000fe20000010000 */
[----:B------:R-:W-:Y:S01]  /*35d0*/  FADD.FTZ R170, R187, -R170 ;  /* 0x800000aabbaa7221 */ /* 0x000fe20000010000 */
[----:B------:R-:W-:Y:S01]  /*35e0*/  FADD.FTZ R196, R196, -R195 ;  /* 0x800000c3c4c47221 */ /* 0x000fe20000010000 */
[----:B------:R-:W-:Y:S01]  /*35f0*/  F2FP.BF16.F32.PACK_AB R120, R171, R120 ;  /* 0x00000078ab78723e */ /* 0x000fe200000010ff */
[----:B------:R-:W-:Y:S01]  /*3600*/  FMUL.FTZ R183, R183, UR8 ;  /* 0x00000008b7b77c20 */ /* 0x000fe20008410000 */
[C---:B------:R-:W-:Y:S01]  /*3610*/  PRMT R171, R121.reuse, 0x7632, R171 ;  /* 0x0000763279ab7816 */ /* 0x040fe200000000ab */
[----:B------:R-:W-:Y:S01]  /*3620*/  FMUL.FTZ R192, R192, UR8 ;  /* 0x00000008c0c07c20 */ /* 0x000fe20008410000 */
[----:B------:R-:W-:Y:S01]  /*3630*/  PRMT R185, R122, 0x7632, R185 ;  /* 0x000076327ab97816 */ /* 0x000fe200000000b9 */
[----:B------:R-:W-:Y:S01]  /*3640*/  FMUL.FTZ R186, R186, UR8 ;  /* 0x00000008baba7c20 */ /* 0x000fe20008410000 */
[----:B------:R-:W-:Y:S01]  /*3650*/  SHF.L.U32 R121, R121, 0x10, RZ ;  /* 0x0000001079797819 */ /* 0x000fe200000006ff */
[----:B------:R-:W-:Y:S01]  /*3660*/  FMUL.FTZ R194, R194, UR8 ;  /* 0x00000008c2c27c20 */ /* 0x000fe20008410000 */
[----:B------:R-:W-:Y:S01]  /*3670*/  PRMT R187, R123, 0x7632, R187 ;  /* 0x000076327bbb7816 */ /* 0x000fe200000000bb */
[----:B------:R-:W-:Y:S01]  /*3680*/  FMUL.FTZ R170, R170, UR8 ;  /* 0x00000008aaaa7c20 */ /* 0x000fe20008410000 */
        /* <DEDUP_REMOVED lines=27> */
[----:B------:R-:W-:-:S07]  /*3840*/  F2FP.BF16.F32.PACK_AB R123, R170, R123 ;  /* 0x0000007baa7b723e */ /* 0x000fce00000010ff */
.L_x_3302:
[----:B------:R-:W0:Y:S01]  /*3850*/  @P0 LDC.64 R170, c[0x0][0x478] ;  /* 0x00011e00ffaa0b82 */ /* 0x000e220000000a00 */
[----:B------:R-:W-:Y:S01]  /*3860*/  IADD3 R157, PT, PT, R157, 0x200, RZ ;  /* 0x000002009d9d7810 */ /* 0x000fe20007ffe0ff */
[----:B0-----:R-:W-:-:S05]  /*3870*/  @P0 IMAD.WIDE.U32 R170, R221, 0x10, R170 ;  /* 0x00000010ddaa0825 */ /* 0x001fca00078e00aa */
[----:B------:R0:W-:Y:S02]  /*3880*/  @P0 STG.E.128 desc[UR18][R170.64], R116 ;  /* 0x00000074aa000986 */ /* 0x0001e4000c101d12 */
[----:B0-----:R-:W-:-:S05]  /*3890*/  IMAD.WIDE.U32 R170, R221, 0x10, R222 ;  /* 0x00000010ddaa7825 */ /* 0x001fca00078e00de */
[----:B------:R0:W-:Y:S02]  /*38a0*/  STG.E.128 desc[UR18][R170.64], R120 ;  /* 0x00000078aa007986 */ /* 0x0001e4000c101d12 */
[----:B0-----:R-:W-:-:S06]  /*38b0*/  IMAD.WIDE.U32 R120, R157, 0x10, R230 ;  /* 0x000000109d787825 */ /* 0x001fcc00078e00e6 */
[----:B------:R-:W5:Y:S01]  /*38c0*/  LDG.E.128 R120, desc[UR18][R120.64] ;  /* 0x0000001278787981 */ /* 0x000f62000c1e1d00 */
[----:B------:R-:W-:Y:S05]  /*38d0*/  @!P0 BRA `(.L_x_3303) ;  /* 0x0000000400148947 */ /* 0x000fea0003800000 */
[--C-:B------:R-:W-:Y:S01]  /*38e0*/  FFMA.FTZ R144, R144, UR4, R126.reuse ;  /* 0x0000000490907c23 */ /* 0x100fe2000801007e */
[--C-:B------:R-:W-:Y:S01]  /*38f0*/  FFMA.FTZ R159, R159, UR4, R126.reuse ;  /* 0x000000049f9f7c23 */ /* 0x100fe2000801007e */
[----:B-----5:R-:W-:Y:S01]  /*3900*/  PRMT R119, R120, 0x7632, R119 ;  /* 0x0000763278777816 */ /* 0x020fe20000000077 */
[----:B------:R-:W-:Y:S01]  /*3910*/  FFMA.FTZ R118, R147, UR4, R126 ;  /* 0x0000000493767c23 */ /* 0x000fe2000801007e */
[----:B------:R-:W-:Y:S01]  /*3920*/  FADD.FTZ R144, R145, -R144 ;  /* 0x8000009091907221 */ /* 0x000fe20000010000 */
[----:B------:R-:W-:Y:S01]  /*3930*/  FADD.FTZ R159, R160, -R159 ;  /* 0x8000009fa09f7221 */ /* 0x000fe20000010000 */
[----:B------:R-:W-:Y:S01]  /*3940*/  SHF.L.U32 R120, R120, 0x10, RZ ;  /* 0x0000001078787819 */ /* 0x000fe200000006ff */
        /* <DEDUP_REMOVED lines=8> */
[--C-:B------:R-:W-:Y:S01]  /*39d0*/  FFMA.FTZ R163, R163, UR4, R126.reuse ;  /* 0x00000004a3a37c23 */ /* 0x100fe2000801007e */
[----:B------:R-:W-:Y:S01]  /*39e0*/  FMUL.FTZ R149, R119, R120 ;  /* 0x0000007877957220 */ /* 0x000fe20000410000 */
[--C-:B------:R-:W-:Y:S01]  /*39f0*/  FFMA.FTZ R150, R150, UR4, R126.reuse ;  /* 0x0000000496967c23 */ /* 0x100fe2000801007e */
[----:B------:R-:W-:Y:S01]  /*3a00*/  FFMA.FTZ R165, R165, UR4, R126 ;  /* 0x00000004a5a57c23 */ /* 0x000fe2000801007e */
[----:B------:R-:W-:Y:S01]  /*3a10*/  FMUL.FTZ R120, R52, R119 ;  /* 0x0000007734787220 */ /* 0x000fe20000410000 */
[----:B------:R-:W-:Y:S01]  /*3a20*/  FMUL.FTZ R119, R53, R144 ;  /* 0x0000009035777220 */ /* 0x000fe20000410000 */
[----:B------:R-:W-:Y:S01]  /*3a30*/  FADD.FTZ R117, R148, -R117 ;  /* 0x8000007594757221 */ /* 0x000fe20000010000 */
[----:B------:R-:W-:Y:S01]  /*3a40*/  FADD.FTZ R162, R162, -R161 ;  /* 0x800000a1a2a27221 */ /* 0x000fe20000010000 */
[----:B------:R-:W-:Y:S01]  /*3a50*/  FADD.FTZ R164, R164, -R163 ;  /* 0x800000a3a4a47221 */ /* 0x000fe20000010000 */
[----:B------:R-:W-:Y:S01]  /*3a60*/  FADD.FTZ R151, R151, -R150 ;  /* 0x8000009697977221 */ /* 0x000fe20000010000 */
[----:B------:R-:W-:Y:S01]  /*3a70*/  FADD.FTZ R166, R166, -R165 ;  /* 0x800000a5a6a67221 */ /* 0x000fe20000010000 */
[----:B------:R-:W-:Y:S01]  /*3a80*/  F2FP.BF16.F32.PACK_AB R120, R119, R120 ;  /* 0x000000787778723e */ /* 0x000fe200000010ff */
[----:B------:R-:W-:Y:S01]  /*3a90*/  FMUL.FTZ R117, R117, UR8 ;  /* 0x0000000875757c20 */ /* 0x000fe20008410000 */
[----:B------:R-:W-:Y:S01]  /*3aa0*/  PRMT R146, R121, 0x7632, R146 ;  /* 0x0000763279927816 */ /* 0x000fe20000000092 */
[----:B------:R-:W-:Y:S01]  /*3ab0*/  FMUL.FTZ R162, R162, UR8 ;  /* 0x00000008a2a27c20 */ /* 0x000fe20008410000 */
[----:B------:R-:W-:Y:S01]  /*3ac0*/  FMUL.FTZ R118, R118, UR8 ;  /* 0x0000000876767c20 */ /* 0x000fe20008410000 */
[----:B------:R-:W-:Y:S01]  /*3ad0*/  FMUL.FTZ R119, R164, UR8 ;  /* 0x00000008a4777c20 */ /* 0x000fe20008410000 */
[----:B------:R-:W-:Y:S01]  /*3ae0*/  FMUL.FTZ R151, R151, UR8 ;  /* 0x0000000897977c20 */ /* 0x000fe20008410000 */
[----:B------:R-:W-:Y:S01]  /*3af0*/  FMUL.FTZ R166, R166, UR8 ;  /* 0x00000008a6a67c20 */ /* 0x000fe20008410000 */
[----:B------:R-:W-:Y:S01]  /*3b00*/  PRMT R163, R123, 0x7632, R163 ;  /* 0x000076327ba37816 */ /* 0x000fe200000000a3 */
[----:B------:R-:W-:Y:S01]  /*3b10*/  FMUL.FTZ R148, R144, R145 ;  /* 0x0000009190947220 */ /* 0x000fe20000410000 */
[----:B------:R-:W-:Y:S01]  /*3b20*/  SHF.L.U32 R121, R121, 0x10, RZ ;  /* 0x0000001079797819 */ /* 0x000fe200000006ff */
[----:B------:R-:W-:Y:S01]  /*3b30*/  FMUL.FTZ R144, R117, UR7 ;  /* 0x0000000775907c20 */ /* 0x000fe20008410000 */
[----:B------:R-:W-:Y:S01]  /*3b40*/  SHF.L.U32 R145, R146, 0x10, RZ ;  /* 0x0000001092917819 */ /* 0x000fe200000006ff */
[----:B------:R-:W-:Y:S01]  /*3b50*/  FMUL.FTZ R147, R118, UR7 ;  /* 0x0000000776937c20 */ /* 0x000fe20008410000 */
[----:B------:R-:W-:Y:S01]  /*3b60*/  PRMT R161, R122, 0x7632, R161 ;  /* 0x000076327aa17816 */ /* 0x000fe200000000a1 */
[C---:B------:R-:W-:Y:S01]  /*3b70*/  FMUL.FTZ R146, R119.reuse, UR7 ;  /* 0x0000000777927c20 */ /* 0x040fe20008410000 */
[C---:B------:R-:W-:Y:S01]  /*3b80*/  F2FP.BF16.F32.PACK_AB R117, R162.reuse, R117 ;  /* 0x00000075a275723e */ /* 0x040fe200000010ff */
[----:B------:R-:W-:Y:S01]  /*3b90*/  FMUL.FTZ R162, R162, UR7 ;  /* 0x00000007a2a27c20 */ /* 0x000fe20008410000 */
[----:B------:R-:W-:Y:S01]  /*3ba0*/  F2FP.BF16.F32.PACK_AB R118, R119, R118 ;  /* 0x000000767776723e */ /* 0x000fe200000010ff */
[----:B------:R-:W-:Y:S01]  /*3bb0*/  FMUL.FTZ R150, R144, R121 ;  /* 0x0000007990967220 */ /* 0x000fe20000410000 */
[----:B------:R-:W-:Y:S01]  /*3bc0*/  F2FP.BF16.F32.PACK_AB R116, R159, R116 ;  /* 0x000000749f74723e */ /* 0x000fe200000010ff */
[----:B------:R-:W-:Y:S01]  /*3bd0*/  FMUL.FTZ R159, R151, UR7 ;  /* 0x00000007979f7c20 */ /* 0x000fe20008410000 */
        /* <DEDUP_REMOVED lines=10> */
[----:B------:R-:W-:Y:S01]  /*3c80*/  SHF.L.U32 R161, R161, 0x10, RZ ;  /* 0x00000010a1a17819 */ /* 0x000fe200000006ff */
        /* <DEDUP_REMOVED lines=10> */
.L_x_3303:
[--C-:B------:R-:W-:Y:S01]  /*3d30*/  FFMA.FTZ R144, R144, UR4, R126.reuse ;  /* 0x0000000490907c23 */ /* 0x100fe2000801007e */
[--C-:B------:R-:W-:Y:S01]  /*3d40*/  FFMA.FTZ R171, R159, UR4, R126.reuse ;  /* 0x000000049fab7c23 */ /* 0x100fe2000801007e */
[--C-:B------:R-:W-:Y:S01]  /*3d50*/  FFMA.FTZ R161, R161, UR4, R126.reuse ;  /* 0x00000004a1a17c23 */ /* 0x100fe2000801007e */
        /* <DEDUP_REMOVED lines=8> */
[----:B------:R-:W-:Y:S01]  /*3de0*/  FFMA.FTZ R165, R165, UR4, R126 ;  /* 0x00000004a5a57c23 */ /* 0x000fe2000801007e */
[C---:B-----5:R-:W-:Y:S01]  /*3df0*/  PRMT R146, R120.reuse, 0x7632, R146 ;  /* 0x0000763278927816 */ /* 0x060fe20000000092 */
[----:B------:R-:W-:Y:S01]  /*3e00*/  FMUL.FTZ R171, R171, UR8 ;  /* 0x00000008abab7c20 */ /* 0x000fe20008410000 */
[----:B------:R-:W-:Y:S01]  /*3e10*/  FFMA.FTZ R163, R163, UR4, R126 ;  /* 0x00000004a3a37c23 */ /* 0x000fe2000801007e */
[----:B------:R-:W-:Y:S01]  /*3e20*/  SHF.L.U32 R120, R120, 0x10, RZ ;  /* 0x0000001078787819 */ /* 0x000fe200000006ff */
[----:B------:R-:W-:Y:S01]  /*3e30*/  FMUL.FTZ R159, R159, UR7 ;  /* 0x000000079f9f7c20 */ /* 0x000fe20008410000 */
[----:B------:R-:W-:Y:S01]  /*3e40*/  FADD.FTZ R162, R162, -R161 ;  /* 0x800000a1a2a27221 */ /* 0x000fe20000010000 */
[----:B------:R-:W-:Y:S01]  /*3e50*/  FADD.FTZ R151, R151, -R150 ;  /* 0x8000009697977221 */ /* 0x000fe20000010000 */
[----:B------:R-:W-:Y:S01]  /*3e60*/  FADD.FTZ R166, R166, -R165 ;  /* 0x800000a5a6a67221 */ /* 0x000fe20000010000 */
[----:B------:R-:W-:Y:S01]  /*3e70*/  FMUL.FTZ R148, R171, UR7 ;  /* 0x00000007ab947c20 */ /* 0x000fe20008410000 */
[----:B------:R-:W-:Y:S01]  /*3e80*/  SHF.L.U32 R147, R146, 0x10, RZ ;  /* 0x0000001092937819 */ /* 0x000fe200000006ff */
[--C-:B------:R-:W-:Y:S01]  /*3e90*/  FADD.FTZ R164, R164, -R163.reuse ;  /* 0x800000a3a4a47221 */ /* 0x100fe20000010000 */
[----:B------:R-:W-:Y:S01]  /*3ea0*/  FMUL.FTZ R149, R159, R120 ;  /* 0x000000789f957220 */ /* 0x000fe20000410000 */
[----:B------:R-:W-:Y:S01]  /*3eb0*/  PRMT R146, R121, 0x7632, R146 ;  /* 0x0000763279927816 */ /* 0x000fe20000000092 */
[----:B------:R-:W-:Y:S01]  /*3ec0*/  FMUL.FTZ R120, R52, R159 ;  /* 0x0000009f34787220 */ /* 0x000fe20000410000 */
[----:B------:R-:W-:Y:S01]  /*3ed0*/  PRMT R163, R123, 0x7632, R163 ;  /* 0x000076327ba37816 */ /* 0x000fe200000000a3 */
[----:B------:R-:W-:Y:S01]  /*3ee0*/  FMUL.FTZ R162, R162, UR8 ;  /* 0x00000008a2a27c20 */ /* 0x000fe20008410000 */
[----:B------:R-:W-:Y:S01]  /*3ef0*/  FMUL.FTZ R145, R145, UR8 ;  /* 0x0000000891917c20 */ /* 0x000fe20008410000 */
[----:B------:R-:W-:Y:S01]  /*3f00*/  FMUL.FTZ R159, R53, R148 ;  /* 0x00000094359f7220 */ /* 0x000fe20000410000 */
[----:B------:R-:W-:Y:S01]  /*3f10*/  FMUL.FTZ R144, R144, UR8 ;  /* 0x0000000890907c20 */ /* 0x000fe20008410000 */
[----:B------:R-:W-:Y:S01]  /*3f20*/  FMUL.FTZ R151, R151, UR8 ;  /* 0x0000000897977c20 */ /* 0x000fe20008410000 */
[----:B------:R-:W-:Y:S01]  /*3f30*/  FMUL.FTZ R166, R166, UR8 ;  /* 0x00000008a6a67c20 */ /* 0x000fe20008410000 */
[----:B------:R-:W-:Y:S01]  /*3f40*/  FMUL.FTZ R148, R148, R147 ;  /* 0x0000009394947220 */ /* 0x000fe20000410000 */
[----:B------:R-:W-:Y:S01]  /*3f50*/  PRMT R161, R122, 0x7632, R161 ;  /* 0x000076327aa17816 */ /* 0x000fe200000000a1 */
        /* <DEDUP_REMOVED lines=29> */
.L_x_3304:
[----:B------:R-:W0:Y:S01]  /*4130*/  @P0 LDC.64 R144, c[0x0][0x478] ;  /* 0x00011e00ff900b82 */ /* 0x000e220000000a00 */
[----:B------:R-:W-:-:S04]  /*4140*/  IMAD.WIDE.U32 R146, R158, 0x10, R230 ;  /* 0x000000109e927825 */ /* 0x000fc800078e00e6 */
[----:B0-----:R-:W-:-:S05]  /*4150*/  @P0 IMAD.WIDE.U32 R144, R157, 0x10, R144 ;  /* 0x000000109d900825 */ /* 0x001fca00078e0090 */
[----:B------:R0:W-:Y:S02]  /*4160*/  @P0 STG.E.128 desc[UR18][R144.64], R116 ;  /* 0x0000007490000986 */ /* 0x0001e4000c101d12 */
[----:B0-----:R-:W-:-:S05]  /*4170*/  IMAD.WIDE.U32 R144, R157, 0x10, R222 ;  /* 0x000000109d907825 */ /* 0x001fca00078e00de */
[----:B------:R0:W-:Y:S04]  /*4180*/  STG.E.128 desc[UR18][R144.64], R120 ;  /* 0x0000007890007986 */ /* 0x0001e8000c101d12 */
[----:B0-----:R0:W5:Y:S01]  /*4190*/  LDG.E.128 R120, desc[UR18][R146.64] ;  /* 0x0000001292787981 */ /* 0x001162000c1e1d00 */
[----:B------:R-:W-:Y:S05]  /*41a0*/  @!P0 BRA `(.L_x_3305) ;  /* 0x0000000400148947 */ /* 0x000fea0003800000 */
[--C-:B------:R-:W-:Y:S01]  /*41b0*/  FFMA.FTZ R128, R128, UR4, R126.reuse ;  /* 0x0000000480807c23 */ /* 0x100fe2000801007e */
[--C-:B------:R-:W-:Y:S01]  /*41c0*/  FFMA.FTZ R118, R135, UR4, R126.reuse ;  /* 0x0000000487767c23 */ /* 0x100fe2000801007e */
[--C-:B------:R-:W-:Y:S01]  /*41d0*/  FFMA.FTZ R137, R137, UR4, R126.reuse ;  /* 0x0000000489897c23 */ /* 0x100fe2000801007e */
[--C-:B------:R-:W-:Y:S01]  /*41e0*/  FFMA.FTZ R139, R139, UR4, R126.reuse ;  /* 0x000000048b8b7c23 */ /* 0x100fe2000801007e */
[--C-:B------:R-:W-:Y:S01]  /*41f0*/  FFMA.FTZ R140, R140, UR4, R126.reuse ;  /* 0x000000048c8c7c23 */ /* 0x100fe2000801007e */
[--C-:B------:R-:W-:Y:S01]  /*4200*/  FFMA.FTZ R141, R141, UR4, R126.reuse ;  /* 0x000000048d8d7c23 */ /* 0x100fe2000801007e */
[--C-:B------:R-:W-:Y:S01]  /*4210*/  FFMA.FTZ R135, R142, UR4, R126.reuse ;  /* 0x000000048e877c23 */ /* 0x100fe2000801007e */
[----:B------:R-:W-:Y:S01]  /*4220*/  FFMA.FTZ R143, R143, UR4, R126 ;  /* 0x000000048f8f7c23 */ /* 0x000fe2000801007e */
[----:B-----5:R-:W-:Y:S01]  /*4230*/  PRMT R116, R120, 0x7632, R116 ;  /* 0x0000763278747816 */ /* 0x020fe20000000074 */
[----:B------:R-:W-:Y:S01]  /*4240*/  FADD.FTZ R128, R129, -R128 ;  /* 0x8000008081807221 */ /* 0x000fe20000010000 */
[----:B------:R-:W-:Y:S01]  /*4250*/  PRMT R117, R121, 0x7632, R117 ;  /* 0x0000763279757816 */ /* 0x000fe20000000075 */
[----:B------:R-:W-:Y:S01]  /*4260*/  FADD.FTZ R118, R131, -R118 ;  /* 0x8000007683767221 */ /* 0x000fe20000010000 */
[----:B------:R-:W-:Y:S01]  /*4270*/  FADD.FTZ R137, R130, -R137 ;  /* 0x8000008982897221 */ /* 0x000fe20000010000 */
[----:B------:R-:W-:Y:S01]  /*4280*/  FADD.FTZ R139, R132, -R139 ;  /* 0x8000008b848b7221 */ /* 0x000fe20000010000 */
[----:B------:R-:W-:Y:S01]  /*4290*/  FADD.FTZ R140, R133, -R140 ;  /* 0x8000008c858c7221 */ /* 0x000fe20000010000 */
[----:B------:R-:W-:Y:S01]  /*42a0*/  FADD.FTZ R141, R134, -R141 ;  /* 0x8000008d868d7221 */ /* 0x000fe20000010000 */
[----:B------:R-:W-:Y:S01]  /*42b0*/  FADD.FTZ R136, R136, -R135 ;  /* 0x8000008788887221 */ /* 0x000fe20000010000 */
[----:B------:R-:W-:Y:S01]  /*42c0*/  FADD.FTZ R129, R138, -R143 ;  /* 0x8000008f8a817221 */ /* 0x000fe20000010000 */
[----:B------:R-:W-:Y:S01]  /*42d0*/  SHF.L.U32 R133, R116, 0x10, RZ ;  /* 0x0000001074857819 */ /* 0x000fe200000006ff */
        /* <DEDUP_REMOVED lines=9> */
[----:B------:R-:W-:Y:S01]  /*4370*/  PRMT R126, R123, 0x7632, R126 ;  /* 0x000076327b7e7816 */ /* 0x000fe2000000007e */
[----:B------:R-:W-:Y:S01]  /*4380*/  FMUL.FTZ R145, R129, UR8 ;  /* 0x0000000881917c20 */ /* 0x000fe20008410000 */
        /* <DEDUP_REMOVED lines=15> */
[----:B------:R-:W-:Y:S01]  /*4480*/  F2FP.BF16.F32.PACK_AB R118, R141, R140 ;  /* 0x0000008c8d76723e */ /* 0x000fe200000010ff */
[----:B------:R-:W-:Y:S01]  /*4490*/  FMUL.FTZ R140, R138, UR7 ;  /* 0x000000078a8c7c20 */ /* 0x000fe20008410000 */
[----:B------:R-:W-:Y:S01]  /*44a0*/  F2FP.BF16.F32.PACK_AB R116, R137, R116 ;  /* 0x000000748974723e */ /* 0x000fe200000010ff */
        /* <DEDUP_REMOVED lines=18> */
[----:B------:R-:W-:Y:S02]  /*45d0*/  F2FP.BF16.F32.PACK_AB R122, R131, R122 ;  /* 0x0000007a837a723e */ /* 0x000fe400000010ff */
[----:B------:R-:W-:Y:S01]  /*45e0*/  F2FP.BF16.F32.PACK_AB R123, R142, R123 ;  /* 0x0000007b8e7b723e */ /* 0x000fe200000010ff */
[----:B------:R-:W-:Y:S06]  /*45f0*/  BRA `(.L_x_3306) ;  /* 0x0000000400007947 */ /* 0x000fec0003800000 */
.L_x_3305:
[--C-:B------:R-:W-:Y:S01]  /*4600*/  FFMA.FTZ R128, R128, UR4, R126.reuse ;  /* 0x0000000480807c23 */ /* 0x100fe2000801007e */
[--C-:B------:R-:W-:Y:S01]  /*4610*/  FFMA.FTZ R140, R140, UR4, R126.reuse ;  /* 0x000000048c8c7c23 */ /* 0x100fe2000801007e */
[--C-:B------:R-:W-:Y:S01]  /*4620*/  FFMA.FTZ R137, R137, UR4, R126.reuse ;  /* 0x0000000489897c23 */ /* 0x100fe2000801007e */
[--C-:B------:R-:W-:Y:S01]  /*4630*/  FFMA.FTZ R144, R135, UR4, R126.reuse ;  /* 0x0000000487907c23 */ /* 0x100fe2000801007e */
[--C-:B------:R-:W-:Y:S01]  /*4640*/  FFMA.FTZ R139, R139, UR4, R126.reuse ;  /* 0x000000048b8b7c23 */ /* 0x100fe2000801007e */
[--C-:B0-----:R-:W-:Y:S01]  /*4650*/  FFMA.FTZ R147, R142, UR4, R126.reuse ;  /* 0x000000048e937c23 */ /* 0x101fe2000801007e */
        /* <DEDUP_REMOVED lines=10> */
[----:B------:R-:W-:Y:S01]  /*4700*/  FMUL.FTZ R128, R128, UR8 ;  /* 0x0000000880807c20 */ /* 0x000fe20008410000 */
[----:B-----5:R-:W-:Y:S01]  /*4710*/  PRMT R126, R120, 0x7632, R126 ;  /* 0x00007632787e7816 */ /* 0x020fe2000000007e */
[----:B------:R-:W-:Y:S01]  /*4720*/  FMUL.FTZ R140, R140, UR8 ;  /* 0x000000088c8c7c20 */ /* 0x000fe20008410000 */
[----:B------:R-:W-:Y:S01]  /*4730*/  PRMT R135, R121, 0x7632, R135 ;  /* 0x0000763279877816 */ /* 0x000fe20000000087 */
[----:B------:R-:W-:Y:S01]  /*4740*/  FMUL.FTZ R137, R137, UR8 ;  /* 0x0000000889897c20 */ /* 0x000fe20008410000 */
[----:B------:R-:W-:Y:S01]  /*4750*/  FMUL.FTZ R144, R144, UR8 ;  /* 0x0000000890907c20 */ /* 0x000fe20008410000 */
[----:B------:R-:W-:Y:S01]  /*4760*/  FMUL.FTZ R139, R139, UR8 ;  /* 0x000000088b8b7c20 */ /* 0x000fe20008410000 */
[----:B------:R-:W-:Y:S01]  /*4770*/  FMUL.FTZ R147, R147, UR8 ;  /* 0x0000000893937c20 */ /* 0x000fe20008410000 */
        /* <DEDUP_REMOVED lines=40> */
.L_x_3306:
[----:B------:R-:W1:Y:S02]  /*4a00*/  @P0 LDC.64 R128, c[0x0][0x478] ;  /* 0x00011e00ff800b82 */ /* 0x000e640000000a00 */
[----:B-1----:R-:W-:-:S04]  /*4a10*/  @P0 IMAD.WIDE.U32 R128, R158, 0x10, R128 ;  /* 0x000000109e800825 */ /* 0x002fc800078e0080 */
[----:B------:R-:W-:Y:S01]  /*4a20*/  IMAD.WIDE.U32 R158, R158, 0x10, R222 ;  /* 0x000000109e9e7825 */ /* 0x000fe200078e00de */
[----:B------:R1:W-:Y:S04]  /*4a30*/  @P0 STG.E.128 desc[UR18][R128.64], R116 ;  /* 0x0000007480000986 */ /* 0x0003e8000c101d12 */
[----:B------:R1:W-:Y:S01]  /*4a40*/  STG.E.128 desc[UR18][R158.64], R120 ;  /* 0x000000789e007986 */ /* 0x0003e2000c101d12 */
[----:B------:R-:W-:Y:S05]  /*4a50*/  BRA `(.L_x_3307) ;  /* 0x0000002800747947 */ /* 0x000fea0003800000 */
.L_x_3298:
[----:B------:R-:W1:Y:S02]  /*4a60*/  LDC.64 R230, c[0x0][0x390] ;  /* 0x0000e400ffe67b82 */ /* 0x000e640000000a00 */
[----:B-1----:R-:W-:-:S06]  /*4a70*/  IMAD.WIDE.U32 R120, R157, 0x10, R230 ;  /* 0x000000109d787825 */ /* 0x002fcc00078e00e6 */
[----:B------:R-:W5:Y:S01]  /*4a80*/  LDG.E.128 R120, desc[UR18][R120.64] ;  /* 0x0000001278787981 */ /* 0x000f62000c1e1d00 */
[----:B------:R-:W-:-:S04]  /*4a90*/  UISETP.NE.U32.AND UP1, UPT, UR24, URZ, UPT ;  /* 0x000000ff1800728c */ /* 0x000fc8000bf25070 */
[----:B------:R-:W-:-:S09]  /*4aa0*/  UISETP.NE.AND.EX UP1, UPT, UR25, URZ, UPT, UP1 ;  /* 0x000000ff1900728c */ /* 0x000fd2000bf25310 */
[----:B------:R-:W-:Y:S05]  /*4ab0*/  BRA.U UP1, `(.L_x_3308) ;  /* 0x0000000501347547 */ /* 0x000fea000b800000 */
[--C-:B------:R-:W-:Y:S01]  /*4ac0*/  FFMA.FTZ R124, R169, UR4, R126.reuse ;  /* 0x00000004a97c7c23 */ /* 0x100fe2000801007e */
[--C-:B0-----:R-:W-:Y:S01]  /*4ad0*/  FFMA.FTZ R125, R222, UR4, R126.reuse ;  /* 0x00000004de7d7c23 */ /* 0x101fe2000801007e */
[--C-:B------:R-:W-:Y:S01]  /*4ae0*/  FFMA.FTZ R167, R167, UR4, R126.reuse ;  /* 0x00000004a7a77c23 */ /* 0x100fe2000801007e */
[----:B------:R-:W-:Y:S01]  /*4af0*/  FFMA.FTZ R158, R227, UR4, R126 ;  /* 0x00000004e39e7c23 */ /* 0x000fe2000801007e */
[----:B------:R-:W-:Y:S01]  /*4b00*/  FADD.FTZ R171, R171, -R124 ;  /* 0x8000007cabab7221 */ /* 0x000fe20000010000 */
[--C-:B------:R-:W-:Y:S01]  /*4b10*/  FFMA.FTZ R124, R173, UR4, R126.reuse ;  /* 0x00000004ad7c7c23 */ /* 0x100fe2000801007e */
[----:B------:R-:W-:Y:S01]  /*4b20*/  FADD.FTZ R224, R224, -R125 ;  /* 0x8000007de0e07221 */ /* 0x000fe20000010000 */
[----:B------:R-:W-:Y:S01]  /*4b30*/  FFMA.FTZ R125, R170, UR4, R126 ;  /* 0x00000004aa7d7c23 */ /* 0x000fe2000801007e */
[----:B------:R-:W-:Y:S01]  /*4b40*/  FADD.FTZ R167, R168, -R167 ;  /* 0x800000a7a8a77221 */ /* 0x000fe20000010000 */
[--C-:B------:R-:W-:Y:S01]  /*4b50*/  FADD.FTZ R221, R221, -R124.reuse ;  /* 0x8000007cdddd7221 */ /* 0x100fe20000010000 */
[----:B-----5:R-:W-:Y:S01]  /*4b60*/  PRMT R124, R100, 0x7632, R124 ;  /* 0x00007632647c7816 */ /* 0x020fe2000000007c */
[----:B------:R-:W-:Y:S01]  /*4b70*/  FADD.FTZ R172, R172, -R125 ;  /* 0x8000007dacac7221 */ /* 0x000fe20000010000 */
[----:B------:R-:W-:Y:S01]  /*4b80*/  FADD.FTZ R158, R229, -R158 ;  /* 0x8000009ee59e7221 */ /* 0x000fe20000010000 */
[----:B------:R-:W-:Y:S01]  /*4b90*/  PRMT R170, R102, 0x7632, R170 ;  /* 0x0000763266aa7816 */ /* 0x000fe200000000aa */
[--C-:B------:R-:W-:Y:S01]  /*4ba0*/  FFMA.FTZ R127, R225, UR4, R126.reuse ;  /* 0x00000004e17f7c23 */ /* 0x100fe2000801007e */
[----:B------:R-:W-:Y:S01]  /*4bb0*/  SHF.L.U32 R125, R124, 0x10, RZ ;  /* 0x000000107c7d7819 */ /* 0x000fe200000006ff */
[----:B------:R-:W-:Y:S01]  /*4bc0*/  FFMA.FTZ R223, R223, UR4, R126 ;  /* 0x00000004dfdf7c23 */ /* 0x000fe2000801007e */
[----:B------:R-:W-:Y:S01]  /*4bd0*/  PRMT R124, R103, 0x7632, R124 ;  /* 0x00007632677c7816 */ /* 0x000fe2000000007c */
[----:B------:R-:W-:Y:S01]  /*4be0*/  FADD.FTZ R127, R228, -R127 ;  /* 0x8000007fe47f7221 */ /* 0x000fe20000010000 */
[----:B------:R-:W-:Y:S01]  /*4bf0*/  PRMT R169, R101, 0x7632, R169 ;  /* 0x0000763265a97816 */ /* 0x000fe200000000a9 */
[----:B------:R-:W-:Y:S01]  /*4c00*/  FFMA.FTZ R224, R224, UR8, R125 ;  /* 0x00000008e0e07c23 */ /* 0x000fe2000801007d */
[----:B------:R-:W-:Y:S01]  /*4c10*/  SHF.L.U32 R125, R124, 0x10, RZ ;  /* 0x000000107c7d7819 */ /* 0x000fe200000006ff */
[----:B------:R-:W-:Y:S01]  /*4c20*/  FADD.FTZ R168, R226, -R223 ;  /* 0x800000dfe2a87221 */ /* 0x000fe20000010000 */
[----:B------:R-:W-:Y:S01]  /*4c30*/  SHF.L.U32 R124, R100, 0x10, RZ ;  /* 0x00000010647c7819 */ /* 0x000fe200000006ff */
[----:B------:R-:W-:Y:S01]  /*4c40*/  FMUL.FTZ R224, R224, UR7 ;  /* 0x00000007e0e07c20 */ /* 0x000fe20008410000 */
[----:B------:R-:W-:Y:S01]  /*4c50*/  SHF.L.U32 R170, R170, 0x10, RZ ;  /* 0x00000010aaaa7819 */ /* 0x000fe200000006ff */
[----:B------:R-:W-:Y:S01]  /*4c60*/  FFMA.FTZ R158, R158, UR8, R125 ;  /* 0x000000089e9e7c23 */ /* 0x000fe2000801007d */
[----:B------:R-:W-:Y:S01]  /*4c70*/  SHF.L.U32 R169, R169, 0x10, RZ ;  /* 0x00000010a9a97819 */ /* 0x000fe200000006ff */
[----:B------:R-:W-:Y:S01]  /*4c80*/  FFMA.FTZ R124, R167, UR8, R124 ;  /* 0x00000008a77c7c23 */ /* 0x000fe2000801007c */
[C---:B------:R-:W-:Y:S01]  /*4c90*/  PRMT R167, R120.reuse, 0x7632, R167 ;  /* 0x0000763278a77816 */ /* 0x040fe200000000a7 */
[----:B------:R-:W-:Y:S01]  /*4ca0*/  FFMA.FTZ R127, R127, UR8, R170 ;  /* 0x000000087f7f7c23 */ /* 0x000fe200080100aa */
        /* <DEDUP_REMOVED lines=8> */
[----:B------:R-:W-:Y:S01]  /*4d30*/  SHF.L.U32 R167, R102, 0x10, RZ ;  /* 0x0000001066a77819 */ /* 0x000fe200000006ff */
[----:B------:R-:W-:Y:S01]  /*4d40*/  FMUL.FTZ R169, R37, R224 ;  /* 0x000000e025a97220 */ /* 0x000fe20000410000 */
[----:B------:R-:W-:Y:S01]  /*4d50*/  SHF.L.U32 R222, R103, 0x10, RZ ;  /* 0x0000001067de7819 */ /* 0x000fe200000006ff */
[----:B------:R-:W-:Y:S01]  /*4d60*/  FFMA.FTZ R171, R171, UR8, R170 ;  /* 0x00000008abab7c23 */ /* 0x000fe200080100aa */
[----:B------:R-:W-:Y:S01]  /*4d70*/  PRMT R173, R123, 0x7632, R173 ;  /* 0x000076327bad7816 */ /* 0x000fe200000000ad */
[----:B------:R-:W-:Y:S01]  /*4d80*/  FFMA.FTZ R170, R172, UR8, R167 ;  /* 0x00000008acaa7c23 */ /* 0x000fe200080100a7 */
[----:B------:R-:W-:Y:S01]  /*4d90*/  F2FP.BF16.F32.PACK_AB R120, R169, R120 ;  /* 0x00000078a978723e */ /* 0x000fe200000010ff */
[----:B------:R-:W-:Y:S01]  /*4da0*/  FFMA.FTZ R221, R221, UR8, R222 ;  /* 0x00000008dddd7c23 */ /* 0x000fe200080100de */
        /* <DEDUP_REMOVED lines=30> */
.L_x_3308:
[--C-:B------:R-:W-:Y:S01]  /*4f90*/  FFMA.FTZ R117, R222, UR4, R126.reuse ;  /* 0x00000004de757c23 */ /* 0x100fe2000801007e */
[--C-:B------:R-:W-:Y:S01]  /*4fa0*/  FFMA.FTZ R116, R169, UR4, R126.reuse ;  /* 0x00000004a9747c23 */ /* 0x100fe2000801007e */
[--C-:B------:R-:W-:Y:S01]  /*4fb0*/  FFMA.FTZ R223, R223, UR4, R126.reuse ;  /* 0x00000004dfdf7c23 */ /* 0x100fe2000801007e */
[----:B------:R-:W-:Y:S01]  /*4fc0*/  FFMA.FTZ R118, R227, UR4, R126 ;  /* 0x00000004e3767c23 */ /* 0x000fe2000801007e */
[----:B------:R-:W-:Y:S01]  /*4fd0*/  FADD.FTZ R224, R224, -R117 ;  /* 0x80000075e0e07221 */ /* 0x000fe20000010000 */
[----:B------:R-:W-:Y:S01]  /*4fe0*/  FADD.FTZ R171, R171, -R116 ;  /* 0x80000074abab7221 */ /* 0x000fe20000010000 */
[----:B------:R-:W-:Y:S01]  /*4ff0*/  FFMA.FTZ R117, R170, UR4, R126 ;  /* 0x00000004aa757c23 */ /* 0x000fe2000801007e */
[----:B-----5:R-:W-:Y:S01]  /*5000*/  PRMT R116, R100, 0x7632, R116 ;  /* 0x0000763264747816 */ /* 0x020fe20000000074 */
[----:B------:R-:W-:Y:S01]  /*5010*/  FADD.FTZ R226, R226, -R223 ;  /* 0x800000dfe2e27221 */ /* 0x000fe20000010000 */
[----:B------:R-:W-:Y:S01]  /*5020*/  FFMA.FTZ R167, R167, UR4, R126 ;  /* 0x00000004a7a77c23 */ /* 0x000fe2000801007e */
[----:B------:R-:W-:Y:S01]  /*5030*/  FADD.FTZ R172, R172, -R117 ;  /* 0x80000075acac7221 */ /* 0x000fe20000010000 */
[----:B------:R-:W-:Y:S01]  /*5040*/  SHF.L.U32 R117, R116, 0x10, RZ ;  /* 0x0000001074757819 */ /* 0x000fe200000006ff */
[--C-:B------:R-:W-:Y:S01]  /*5050*/  FADD.FTZ R127, R229, -R118.reuse ;  /* 0x80000076e57f7221 */ /* 0x100fe20000010000 */
[----:B------:R-:W-:Y:S01]  /*5060*/  PRMT R118, R102, 0x7632, R118 ;  /* 0x0000763266767816 */ /* 0x000fe20000000076 */
[----:B------:R-:W-:Y:S01]  /*5070*/  FFMA.FTZ R225, R225, UR4, R126 ;  /* 0x00000004e1e17c23 */ /* 0x000fe2000801007e */
[----:B------:R-:W-:Y:S01]  /*5080*/  FADD.FTZ R168, R168, -R167 ;  /* 0x800000a7a8a87221 */ /* 0x000fe20000010000 */
[--C-:B------:R-:W-:Y:S01]  /*5090*/  FFMA.FTZ R116, R224, UR8, R117.reuse ;  /* 0x00000008e0747c23 */ /* 0x100fe20008010075 */
[----:B------:R-:W-:Y:S01]  /*50a0*/  PRMT R117, R101, 0x7632, R117 ;  /* 0x0000763265757816 */ /* 0x000fe20000000075 */
[----:B------:R-:W-:Y:S01]  /*50b0*/  FADD.FTZ R158, R228, -R225 ;  /* 0x800000e1e49e7221 */ /* 0x000fe20000010000 */
[----:B------:R-:W-:Y:S01]  /*50c0*/  PRMT R124, R103, 0x7632, R124 ;  /* 0x00007632677c7816 */ /* 0x000fe2000000007c */
[----:B------:R-:W-:Y:S01]  /*50d0*/  FFMA.FTZ R222, R173, UR4, R126 ;  /* 0x00000004adde7c23 */ /* 0x000fe2000801007e */
[----:B------:R-:W-:-:S02]  /*50e0*/  SHF.L.U32 R117, R117, 0x10, RZ ;  /* 0x0000001075757819 */ /* 0x000fc400000006ff */
[----:B------:R-:W-:Y:S01]  /*50f0*/  SHF.L.U32 R119, R118, 0x10, RZ ;  /* 0x0000001076777819 */ /* 0x000fe200000006ff */
[----:B------:R-:W-:Y:S01]  /*5100*/  FADD.FTZ R222, R221, -R222 ;  /* 0x800000deddde7221 */ /* 0x000fe20000010000 */
[----:B------:R-:W-:Y:S01]  /*5110*/  PRMT R118, R120, 0x7632, R118 ;  /* 0x0000763278767816 */ /* 0x000fe20000000076 */
[----:B------:R-:W-:Y:S01]  /*5120*/  FFMA.FTZ R170, R226, UR8, R117 ;  /* 0x00000008e2aa7c23 */ /* 0x000fe20008010075 */
[----:B------:R-:W-:Y:S01]  /*5130*/  SHF.L.U32 R117, R100, 0x10, RZ ;  /* 0x0000001064757819 */ /* 0x000fe200000006ff */
[----:B------:R-:W-:Y:S01]  /*5140*/  FFMA.FTZ R158, R158, UR8, R119 ;  /* 0x000000089e9e7c23 */ /* 0x000fe20008010077 */
[----:B------:R-:W-:Y:S02]  /*5150*/  SHF.L.U32 R124, R124, 0x10, RZ ;  /* 0x000000107c7c7819 */ /* 0x000fe400000006ff */
[----:B------:R-:W-:Y:S01]  /*5160*/  SHF.L.U32 R120, R120, 0x10, RZ ;  /* 0x0000001078787819 */ /* 0x000fe200000006ff */
[----:B------:R-:W-:Y:S01]  /*5170*/  FFMA.FTZ R117, R168, UR8, R117 ;  /* 0x00000008a8757c23 */ /* 0x000fe20008010075 */
[----:B0-----:R-:W-:Y:S01]  /*5180*/  SHF.L.U32 R125, R118, 0x10, RZ ;  /* 0x00000010767d7819 */ /* 0x001fe200000006ff */
[----:B------:R-:W-:Y:S01]  /*5190*/  FMUL.FTZ R118, R116, UR7 ;  /* 0x0000000774767c20 */ /* 0x000fe20008410000 */
[----:B------:R-:W-:Y:S01]  /*51a0*/  FFMA.FTZ R127, R127, UR8, R124 ;  /* 0x000000087f7f7c23 */ /* 0x000fe2000801007c */
[----:B------:R-:W-:Y:S01]  /*51b0*/  FMUL.FTZ R119, R117, UR7 ;  /* 0x0000000775777c20 */ /* 0x000fe20008410000 */
[----:B------:R-:W-:Y:S01]  /*51c0*/  SHF.L.U32 R167, R103, 0x10, RZ ;  /* 0x0000001067a77819 */ /* 0x000fe200000006ff */
[----:B------:R-:W-:Y:S01]  /*51d0*/  FMUL.FTZ R125, R118, R125 ;  /* 0x0000007d767d7220 */ /* 0x000fe20000410000 */
[----:B------:R-:W-:Y:S01]  /*51e0*/  F2FP.BF16.F32.PACK_AB R116, R116, R117 ;  /* 0x000000757474723e */ /* 0x000fe200000010ff */
[----:B------:R-:W-:Y:S01]  /*51f0*/  FMUL.FTZ R124, R119, R120 ;  /* 0x00000078777c7220 */ /* 0x000fe20000410000 */
[----:B------:R-:W-:Y:S01]  /*5200*/  FMUL.FTZ R120, R36, R119 ;  /* 0x0000007724787220 */ /* 0x000fe20000410000 */
[----:B------:R-:W-:Y:S01]  /*5210*/  FMUL.FTZ R119, R37, R118 ;  /* 0x0000007625777220 */ /* 0x000fe20000410000 */
[----:B------:R-:W-:Y:S01]  /*5220*/  SHF.L.U32 R118, R101, 0x10, RZ ;  /* 0x0000001065767819 */ /* 0x000fe200000006ff */
[----:B------:R-:W-:Y:S01]  /*5230*/  FFMA.FTZ R222, R222, UR8, R167 ;  /* 0x00000008dede7c23 */ /* 0x000fe200080100a7 */
[----:B------:R-:W-:-:S02]  /*5240*/  PRMT R221, R121, 0x7632, R221 ;  /* 0x0000763279dd7816 */ /* 0x000fc400000000dd */
[----:B------:R-:W-:Y:S01]  /*5250*/  F2FP.BF16.F32.PACK_AB R120, R119, R120 ;  /* 0x000000787778723e */ /* 0x000fe200000010ff */
[----:B------:R-:W-:Y:S01]  /*5260*/  FFMA.FTZ R117, R171, UR8, R118 ;  /* 0x00000008ab757c23 */ /* 0x000fe20008010076 */
[----:B------:R-:W-:Y:S02]  /*5270*/  SHF.L.U32 R119, R102, 0x10, RZ ;  /* 0x0000001066777819 */ /* 0x000fe400000006ff */
[----:B------:R-:W-:Y:S02]  /*5280*/  PRMT R169, R122, 0x7632, R169 ;  /* 0x000076327aa97816 */ /* 0x000fe400000000a9 */
[C---:B------:R-:W-:Y:S01]  /*5290*/  PRMT R173, R123.reuse, 0x7632, R173 ;  /* 0x000076327bad7816 */ /* 0x040fe200000000ad */
[----:B------:R-:W-:Y:S01]  /*52a0*/  FFMA.FTZ R119, R172, UR8, R119 ;  /* 0x00000008ac777c23 */ /* 0x000fe20008010077 */
[----:B------:R-:W-:Y:S01]  /*52b0*/  SHF.L.U32 R172, R123, 0x10, RZ ;  /* 0x000000107bac7819 */ /* 0x000fe200000006ff */
[----:B------:R-:W-:Y:S01]  /*52c0*/  FMUL.FTZ R123, R117, UR7 ;  /* 0x00000007757b7c20 */ /* 0x000fe20008410000 */
[----:B------:R-:W-:Y:S01]  /*52d0*/  SHF.L.U32 R167, R121, 0x10, RZ ;  /* 0x0000001079a77819 */ /* 0x000fe200000006ff */
[----:B------:R-:W-:Y:S01]  /*52e0*/  FMUL.FTZ R171, R119, UR7 ;  /* 0x0000000777ab7c20 */ /* 0x000fe20008410000 */
[----:B------:R-:W-:Y:S01]  /*52f0*/  SHF.L.U32 R221, R221, 0x10, RZ ;  /* 0x00000010dddd7819 */ /* 0x000fe200000006ff */
[----:B------:R-:W-:Y:S01]  /*5300*/  FMUL.FTZ R121, R222, UR7 ;  /* 0x00000007de797c20 */ /* 0x000fe20008410000 */
[C---:B------:R-:W-:Y:S01]  /*5310*/  F2FP.BF16.F32.PACK_AB R117, R170.reuse, R117 ;  /* 0x00000075aa75723e */ /* 0x040fe200000010ff */
[----:B------:R-:W-:Y:S01]  /*5320*/  FMUL.FTZ R170, R170, UR7 ;  /* 0x00000007aaaa7c20 */ /* 0x000fe20008410000 */
[----:B------:R-:W-:Y:S01]  /*5330*/  SHF.L.U32 R168, R122, 0x10, RZ ;  /* 0x000000107aa87819 */ /* 0x000fe200000006ff */
[----:B------:R-:W-:Y:S01]  /*5340*/  FMUL.FTZ R122, R127, UR7 ;  /* 0x000000077f7a7c20 */ /* 0x000fe20008410000 */
[----:B------:R-:W-:Y:S01]  /*5350*/  SHF.L.U32 R169, R169, 0x10, RZ ;  /* 0x00000010a9a97819 */ /* 0x000fe200000006ff */
[----:B------:R-:W-:Y:S01]  /*5360*/  FMUL.FTZ R172, R121, R172 ;  /* 0x000000ac79ac7220 */ /* 0x000fe20000410000 */
[C---:B------:R-:W-:Y:S01]  /*5370*/  F2FP.BF16.F32.PACK_AB R118, R158.reuse, R119 ;  /* 0x000000779e76723e */ /* 0x040fe200000010ff */
[----:B------:R-:W-:Y:S01]  /*5380*/  FMUL.FTZ R158, R158, UR7 ;  /* 0x000000079e9e7c20 */ /* 0x000fe20008410000 */
[----:B------:R-:W-:Y:S01]  /*5390*/  F2FP.BF16.F32.PACK_AB R119, R127, R222 ;  /* 0x000000de7f77723e */ /* 0x000fe200000010ff */
        /* <DEDUP_REMOVED lines=15> */
.L_x_3309:
[----:B------:R-:W-:Y:S01]  /*5490*/  ISETP.NE.U32.AND P0, PT, RZ, UR24, PT ;  /* 0x00000018ff007c0c */ /* 0x000fe2000bf05070 */
[----:B------:R-:W0:Y:S01]  /*54a0*/  LDC.64 R222, c[0x0][0x468] ;  /* 0x00011a00ffde7b82 */ /* 0x000e220000000a00 */
[----:B------:R-:W-:Y:S02]  /*54b0*/  IADD3 R158, PT, PT, R157, 0x100, RZ ;  /* 0x000001009d9e7810 */ /* 0x000fe40007ffe0ff */
        /* <DEDUP_REMOVED lines=18> */
[--C-:B------:R-:W-:Y:S01]  /*55e0*/  FADD.FTZ R186, R186, -R117.reuse ;  /* 0x80000075baba7221 */ /* 0x100fe20000010000 */
[----:B------:R-:W-:Y:S01]  /*55f0*/  PRMT R117, R104, 0x7632, R117 ;  /* 0x0000763268757816 */ /* 0x000fe20000000075 */
[--C-:B------:R-:W-:Y:S01]  /*5600*/  FFMA.FTZ R170, R185, UR4, R126.reuse ;  /* 0x00000004b9aa7c23 */ /* 0x100fe2000801007e */
[C---:B-----5:R-:W-:Y:S01]  /*5610*/  PRMT R171, R120.reuse, 0x7632, R171 ;  /* 0x0000763278ab7816 */ /* 0x060fe200000000ab */
[----:B------:R-:W-:Y:S01]  /*5620*/  FFMA.FTZ R193, R193, UR4, R126 ;  /* 0x00000004c1c17c23 */ /* 0x000fe2000801007e */
[----:B------:R-:W-:Y:S01]  /*5630*/  SHF.L.U32 R117, R117, 0x10, RZ ;  /* 0x0000001075757819 */ /* 0x000fe200000006ff */
[----:B------:R-:W-:Y:S01]  /*5640*/  FADD.FTZ R187, R187, -R170 ;  /* 0x800000aabbbb7221 */ /* 0x000fe20000010000 */
[----:B------:R-:W-:Y:S01]  /*5650*/  SHF.L.U32 R120, R120, 0x10, RZ ;  /* 0x0000001078787819 */ /* 0x000fe200000006ff */
[----:B------:R-:W-:Y:S01]  /*5660*/  FFMA.FTZ R195, R195, UR4, R126 ;  /* 0x00000004c3c37c23 */ /* 0x000fe2000801007e */
[----:B------:R-:W-:Y:S01]  /*5670*/  SHF.L.U32 R181, R171, 0x10, RZ ;  /* 0x00000010abb57819 */ /* 0x000fe200000006ff */
[--C-:B------:R-:W-:Y:S01]  /*5680*/  FFMA.FTZ R116, R116, UR8, R117.reuse ;  /* 0x0000000874747c23 */ /* 0x100fe20008010075 */
[----:B------:R-:W-:Y:S01]  /*5690*/  PRMT R117, R105, 0x7632, R117 ;  /* 0x0000763269757816 */ /* 0x000fe20000000075 */
[----:B------:R-:W-:Y:S01]  /*56a0*/  FADD.FTZ R194, R194, -R193 ;  /* 0x800000c1c2c27221 */ /* 0x000fe20000010000 */
[----:B------:R-:W-:Y:S01]  /*56b0*/  PRMT R119, R106, 0x7632, R119 ;  /* 0x000076326a777816 */ /* 0x000fe20000000077 */
[----:B------:R-:W-:Y:S01]  /*56c0*/  FADD.FTZ R195, R196, -R195 ;  /* 0x800000c3c4c37221 */ /* 0x000fe20000010000 */
[----:B------:R-:W-:-:S02]  /*56d0*/  SHF.L.U32 R117, R117, 0x10, RZ ;  /* 0x0000001075757819 */ /* 0x000fc400000006ff */
[----:B------:R-:W-:Y:S02]  /*56e0*/  PRMT R170, R107, 0x7632, R170 ;  /* 0x000076326baa7816 */ /* 0x000fe400000000aa */
[----:B------:R-:W-:Y:S01]  /*56f0*/  SHF.L.U32 R119, R119, 0x10, RZ ;  /* 0x0000001077777819 */ /* 0x000fe200000006ff */
[----:B------:R-:W-:Y:S01]  /*5700*/  FFMA.FTZ R118, R118, UR8, R117 ;  /* 0x0000000876767c23 */ /* 0x000fe20008010075 */
[----:B------:R-:W-:Y:S02]  /*5710*/  SHF.L.U32 R117, R104, 0x10, RZ ;  /* 0x0000001068757819 */ /* 0x000fe400000006ff */
[----:B------:R-:W-:Y:S01]  /*5720*/  SHF.L.U32 R184, R107, 0x10, RZ ;  /* 0x000000106bb87819 */ /* 0x000fe200000006ff */
[----:B------:R-:W-:Y:S01]  /*5730*/  FFMA.FTZ R119, R194, UR8, R119 ;  /* 0x00000008c2777c23 */ /* 0x000fe20008010077 */
[----:B------:R-:W-:Y:S01]  /*5740*/  SHF.L.U32 R170, R170, 0x10, RZ ;  /* 0x00000010aaaa7819 */ /* 0x000fe200000006ff */
[----:B------:R-:W-:Y:S01]  /*5750*/  FFMA.FTZ R117, R182, UR8, R117 ;  /* 0x00000008b6757c23 */ /* 0x000fe20008010075 */
[----:B------:R-:W-:Y:S01]  /*5760*/  FMUL.FTZ R182, R116, UR7 ;  /* 0x0000000774b67c20 */ /* 0x000fe20008410000 */
[----:B------:R-:W-:Y:S01]  /*5770*/  FMUL.FTZ R189, R118, UR7 ;  /* 0x0000000776bd7c20 */ /* 0x000fe20008410000 */
[----:B------:R-:W-:Y:S01]  /*5780*/  PRMT R185, R122, 0x7632, R185 ;  /* 0x000076327ab97816 */ /* 0x000fe200000000b9 */
[----:B------:R-:W-:Y:S01]  /*5790*/  FMUL.FTZ R171, R117, UR7 ;  /* 0x0000000775ab7c20 */ /* 0x000fe20008410000 */
[----:B------:R-:W-:Y:S01]  /*57a0*/  FMUL.FTZ R181, R182, R181 ;  /* 0x000000b5b6b57220 */ /* 0x000fe20000410000 */
[----:B------:R-:W-:Y:S01]  /*57b0*/  F2FP.BF16.F32.PACK_AB R116, R116, R117 ;  /* 0x000000757474723e */ /* 0x000fe200000010ff */
[----:B------:R-:W-:Y:S01]  /*57c0*/  FFMA.FTZ R170, R195, UR8, R170 ;  /* 0x00000008c3aa7c23 */ /* 0x000fe200080100aa */
[----:B------:R-:W-:Y:S01]  /*57d0*/  FMUL.FTZ R180, R171, R120 ;  /* 0x00000078abb47220 */ /* 0x000fe20000410000 */
[----:B------:R-:W-:Y:S01]  /*57e0*/  FMUL.FTZ R120, R44, R171 ;  /* 0x000000ab2c787220 */ /* 0x000fe20000410000 */
[----:B------:R-:W-:Y:S01]  /*57f0*/  FMUL.FTZ R171, R45, R182 ;  /* 0x000000b62dab7220 */ /* 0x000fe20000410000 */
[----:B------:R-:W-:Y:S01]  /*5800*/  SHF.L.U32 R182, R105, 0x10, RZ ;  /* 0x0000001069b67819 */ /* 0x000fe200000006ff */
[----:B------:R-:W-:Y:S01]  /*5810*/  FMUL.FTZ R192, R119, UR7 ;  /* 0x0000000777c07c20 */ /* 0x000fe20008410000 */
[----:B------:R-:W-:Y:S01]  /*5820*/  SHF.L.U32 R122, R122, 0x10, RZ ;  /* 0x000000107a7a7819 */ /* 0x000fe200000006ff */
[----:B------:R-:W-:Y:S01]  /*5830*/  FMUL.FTZ R190, R47, R189 ;  /* 0x000000bd2fbe7220 */ /* 0x000fe20000410000 */
[----:B------:R-:W-:Y:S01]  /*5840*/  F2FP.BF16.F32.PACK_AB R120, R171, R120 ;  /* 0x00000078ab78723e */ /* 0x000fe200000010ff */
[----:B------:R-:W-:Y:S01]  /*5850*/  FFMA.FTZ R117, R183, UR8, R182 ;  /* 0x00000008b7757c23 */ /* 0x000fe200080100b6 */
[----:B------:R-:W-:Y:S01]  /*5860*/  SHF.L.U32 R171, R106, 0x10, RZ ;  /* 0x000000106aab7819 */ /* 0x000fe200000006ff */
[--C-:B------:R-:W-:Y:S01]  /*5870*/  FFMA.FTZ R183, R187, UR8, R184.reuse ;  /* 0x00000008bbb77c23 */ /* 0x100fe200080100b8 */
[----:B------:R-:W-:-:S02]  /*5880*/  PRMT R184, R121, 0x7632, R184 ;  /* 0x0000763279b87816 */ /* 0x000fc400000000b8 */
[----:B------:R-:W-:Y:S01]  /*5890*/  PRMT R187, R123, 0x7632, R187 ;  /* 0x000076327bbb7816 */ /* 0x000fe200000000bb */
[----:B------:R-:W-:Y:S01]  /*58a0*/  FFMA.FTZ R182, R186, UR8, R171 ;  /* 0x00000008bab67c23 */ /* 0x000fe200080100ab */
[----:B------:R-:W-:Y:S01]  /*58b0*/  FMUL.FTZ R186, R117, UR7 ;  /* 0x0000000775ba7c20 */ /* 0x000fe20008410000 */
[----:B------:R-:W-:Y:S01]  /*58c0*/  SHF.L.U32 R121, R121, 0x10, RZ ;  /* 0x0000001079797819 */ /* 0x000fe200000006ff */
[----:B------:R-:W-:Y:S01]  /*58d0*/  FMUL.FTZ R171, R183, UR7 ;  /* 0x00000007b7ab7c20 */ /* 0x000fe20008410000 */
[----:B------:R-:W-:Y:S01]  /*58e0*/  F2FP.BF16.F32.PACK_AB R117, R118, R117 ;  /* 0x000000757675723e */ /* 0x000fe200000010ff */
[----:B------:R-:W-:Y:S01]  /*58f0*/  FMUL.FTZ R191, R182, UR7 ;  /* 0x00000007b6bf7c20 */ /* 0x000fe20008410000 */
[----:B------:R-:W-:Y:S02]  /*5900*/  SHF.L.U32 R184, R184, 0x10, RZ ;  /* 0x00000010b8b87819 */ /* 0x000fe400000006ff */
[----:B------:R-:W-:Y:S01]  /*5910*/  F2FP.BF16.F32.PACK_AB R118, R119, R182 ;  /* 0x000000b67776723e */ /* 0x000fe200000010ff */
[----:B------:R-:W-:Y:S01]  /*5920*/  FMUL.FTZ R182, R186, R121 ;  /* 0x00000079bab67220 */ /* 0x000fe20000410000 */
[----:B------:R-:W-:Y:S01]  /*5930*/  SHF.L.U32 R123, R123, 0x10, RZ ;  /* 0x000000107b7b7819 */ /* 0x000fe200000006ff */
[----:B------:R-:W-:Y:S01]  /*5940*/  FMUL.FTZ R121, R46, R186 ;  /* 0x000000ba2e797220 */ /* 0x000fe20000410000 */
[----:B------:R-:W-:-:S02]  /*5950*/  SHF.L.U32 R187, R187, 0x10, RZ ;  /* 0x00000010bbbb7819 */ /* 0x000fc400000006ff */
[C---:B------:R-:W-:Y:S01]  /*5960*/  F2FP.BF16.F32.PACK_AB R119, R170.reuse, R183 ;  /* 0x000000b7aa77723e */ /* 0x040fe200000010ff */
[----:B------:R-:W-:Y:S01]  /*5970*/  FMUL.FTZ R170, R170, UR7 ;  /* 0x00000007aaaa7c20 */ /* 0x000fe20008410000 */
        /* <DEDUP_REMOVED lines=14> */
.L_x_3310:
[--C-:B------:R-:W-:Y:S01]  /*5a60*/  FFMA.FTZ R171, R180, UR4, R126.reuse ;  /* 0x00000004b4ab7c23 */ /* 0x100fe2000801007e */
[--C-:B------:R-:W-:Y:S01]  /*5a70*/  FFMA.FTZ R180, R185, UR4, R126.reuse ;  /* 0x00000004b9b47c23 */ /* 0x100fe2000801007e */
[--C-:B------:R-:W-:Y:S01]  /*5a80*/  FFMA.FTZ R189, R189, UR4, R126.reuse ;  /* 0x00000004bdbd7c23 */ /* 0x100fe2000801007e */
[----:B------:R-:W-:Y:S01]  /*5a90*/  FFMA.FTZ R193, R193, UR4, R126 ;  /* 0x00000004c1c17c23 */ /* 0x000fe2000801007e */
[----:B------:R-:W-:Y:S01]  /*5aa0*/  FADD.FTZ R182, R182, -R171 ;  /* 0x800000abb6b67221 */ /* 0x000fe20000010000 */
[--C-:B------:R-:W-:Y:S01]  /*5ab0*/  FADD.FTZ R187, R187, -R180.reuse ;  /* 0x800000b4bbbb7221 */ /* 0x100fe20000010000 */
[--C-:B------:R-:W-:Y:S01]  /*5ac0*/  FADD.FTZ R190, R190, -R189.reuse ;  /* 0x800000bdbebe7221 */ /* 0x100fe20000010000 */
[----:B------:R-:W-:Y:S01]  /*5ad0*/  PRMT R180, R104, 0x7632, R180 ;  /* 0x0000763268b47816 */ /* 0x000fe200000000b4 */
[--C-:B------:R-:W-:Y:S01]  /*5ae0*/  FFMA.FTZ R171, R184, UR4, R126.reuse ;  /* 0x00000004b8ab7c23 */ /* 0x100fe2000801007e */
[----:B------:R-:W-:Y:S01]  /*5af0*/  PRMT R189, R106, 0x7632, R189 ;  /* 0x000076326abd7816 */ /* 0x000fe200000000bd */
[----:B------:R-:W-:Y:S01]  /*5b00*/  FFMA.FTZ R170, R181, UR4, R126 ;  /* 0x00000004b5aa7c23 */ /* 0x000fe2000801007e */
[----:B------:R-:W-:Y:S01]  /*5b10*/  SHF.L.U32 R181, R180, 0x10, RZ ;  /* 0x00000010b4b57819 */ /* 0x000fe200000006ff */
[----:B------:R-:W-:Y:S01]  /*5b20*/  FADD.FTZ R186, R186, -R171 ;  /* 0x800000abbaba7221 */ /* 0x000fe20000010000 */
[----:B------:R-:W-:Y:S01]  /*5b30*/  PRMT R184, R105, 0x7632, R184 ;  /* 0x0000763269b87816 */ /* 0x000fe200000000b8 */
[----:B------:R-:W-:Y:S01]  /*5b40*/  FFMA.FTZ R191, R191, UR4, R126 ;  /* 0x00000004bfbf7c23 */ /* 0x000fe2000801007e */
[----:B------:R-:W-:Y:S01]  /*5b50*/  SHF.L.U32 R180, R189, 0x10, RZ ;  /* 0x00000010bdb47819 */ /* 0x000fe200000006ff */
[----:B------:R-:W-:Y:S01]  /*5b60*/  FADD.FTZ R171, R194, -R193 ;  /* 0x800000c1c2ab7221 */ /* 0x000fe20000010000 */
[----:B------:R-:W-:Y:S01]  /*5b70*/  FADD.FTZ R183, R183, -R170 ;  /* 0x800000aab7b77221 */ /* 0x000fe20000010000 */
[----:B------:R-:W-:Y:S01]  /*5b80*/  SHF.L.U32 R185, R184, 0x10, RZ ;  /* 0x00000010b8b97819 */ /* 0x000fe200000006ff */
[----:B------:R-:W-:Y:S01]  /*5b90*/  FADD.FTZ R170, R192, -R191 ;  /* 0x800000bfc0aa7221 */ /* 0x000fe20000010000 */
[----:B------:R-:W-:Y:S01]  /*5ba0*/  FFMA.FTZ R190, R190, UR8, R181 ;  /* 0x00000008bebe7c23 */ /* 0x000fe200080100b5 */
[--C-:B------:R-:W-:Y:S01]  /*5bb0*/  FFMA.FTZ R171, R171, UR8, R180.reuse ;  /* 0x00000008abab7c23 */ /* 0x100fe200080100b4 */
[----:B------:R-:W-:Y:S01]  /*5bc0*/  PRMT R180, R107, 0x7632, R180 ;  /* 0x000076326bb47816 */ /* 0x000fe200000000b4 */
[----:B------:R-:W-:Y:S01]  /*5bd0*/  FFMA.FTZ R195, R195, UR4, R126 ;  /* 0x00000004c3c37c23 */ /* 0x000fe2000801007e */
[----:B------:R-:W-:Y:S01]  /*5be0*/  SHF.L.U32 R181, R104, 0x10, RZ ;  /* 0x0000001068b57819 */ /* 0x000fe200000006ff */
[----:B------:R-:W-:Y:S01]  /*5bf0*/  FFMA.FTZ R170, R170, UR8, R185 ;  /* 0x00000008aaaa7c23 */ /* 0x000fe200080100b9 */
[----:B------:R-:W-:Y:S01]  /*5c00*/  SHF.L.U32 R185, R180, 0x10, RZ ;  /* 0x00000010b4b97819 */ /* 0x000fe200000006ff */
[----:B------:R-:W-:Y:S01]  /*5c10*/  FADD.FTZ R196, R196, -R195 ;  /* 0x800000c3c4c47221 */ /* 0x000fe20000010000 */
[----:B-----5:R-:W-:Y:S01]  /*5c20*/  PRMT R180, R120, 0x7632, R180 ;  /* 0x0000763278b47816 */ /* 0x020fe200000000b4 */
[----:B------:R-:W-:Y:S01]  /*5c30*/  FFMA.FTZ R181, R182, UR8, R181 ;  /* 0x00000008b6b57c23 */ /* 0x000fe200080100b5 */
[----:B------:R-:W-:Y:S01]  /*5c40*/  SHF.L.U32 R120, R120, 0x10, RZ ;  /* 0x0000001078787819 */ /* 0x000fe200000006ff */
[----:B------:R-:W-:Y:S01]  /*5c50*/  FFMA.FTZ R182, R196, UR8, R185 ;  /* 0x00000008c4b67c23 */ /* 0x000fe200080100b9 */
[----:B------:R-:W-:Y:S01]  /*5c60*/  SHF.L.U32 R184, R105, 0x10, RZ ;  /* 0x0000001069b87819 */ /* 0x000fe200000006ff */
[----:B------:R-:W-:Y:S01]  /*5c70*/  FMUL.FTZ R181, R181, UR7 ;  /* 0x00000007b5b57c20 */ /* 0x000fe20008410000 */
[----:B------:R-:W-:Y:S01]  /*5c80*/  SHF.L.U32 R185, R180, 0x10, RZ ;  /* 0x00000010b4b97819 */ /* 0x000fe200000006ff */
[----:B------:R-:W-:Y:S01]  /*5c90*/  FMUL.FTZ R190, R190, UR7 ;  /* 0x00000007bebe7c20 */ /* 0x000fe20008410000 */
[----:B------:R-:W-:Y:S01]  /*5ca0*/  FMUL.FTZ R192, R170, UR7 ;  /* 0x00000007aac07c20 */ /* 0x000fe20008410000 */
[----:B------:R-:W-:Y:S01]  /*5cb0*/  FMUL.FTZ R180, R181, R120 ;  /* 0x00000078b5b47220 */ /* 0x000fe20000410000 */
[----:B------:R-:W-:Y:S01]  /*5cc0*/  FMUL.FTZ R120, R44, R181 ;  /* 0x000000b52c787220 */ /* 0x000fe20000410000 */
[----:B------:R-:W-:Y:S01]  /*5cd0*/  FFMA.FTZ R184, R183, UR8, R184 ;  /* 0x00000008b7b87c23 */ /* 0x000fe200080100b8 */
[----:B------:R-:W-:Y:S01]  /*5ce0*/  FMUL.FTZ R189, R45, R190 ;  /* 0x000000be2dbd7220 */ /* 0x000fe20000410000 */
[----:B------:R-:W-:Y:S01]  /*5cf0*/  FMUL.FTZ R181, R190, R185 ;  /* 0x000000b9beb57220 */ /* 0x000fe20000410000 */
[----:B------:R-:W-:Y:S01]  /*5d00*/  SHF.L.U32 R183, R106, 0x10, RZ ;  /* 0x000000106ab77819 */ /* 0x000fe200000006ff */
[----:B------:R-:W-:Y:S01]  /*5d10*/  FMUL.FTZ R184, R184, UR7 ;  /* 0x00000007b8b87c20 */ /* 0x000fe20008410000 */
[----:B------:R-:W-:-:S02]  /*5d20*/  SHF.L.U32 R190, R107, 0x10, RZ ;  /* 0x000000106bbe7819 */ /* 0x000fc400000006ff */
[----:B------:R-:W-:Y:S01]  /*5d30*/  F2FP.BF16.F32.PACK_AB R120, R189, R120 ;  /* 0x00000078bd78723e */ /* 0x000fe200000010ff */
[----:B------:R-:W-:Y:S01]  /*5d40*/  FFMA.FTZ R186, R186, UR8, R183 ;  /* 0x00000008baba7c23 */ /* 0x000fe200080100b7 */
[----:B------:R-:W-:Y:S01]  /*5d50*/  PRMT R185, R122, 0x7632, R185 ;  /* 0x000076327ab97816 */ /* 0x000fe200000000b9 */
        /* <DEDUP_REMOVED lines=24> */
[----:B------:R-:W-:-:S02]  /*5ee0*/  FMUL.FTZ R190, R51, R190 ;  /* 0x000000be33be7220 */ /* 0x000fc40000410000 */
[----:B------:R-:W-:Y:S02]  /*5ef0*/  F2FP.BF16.F32.PACK_AB R121, R192, R121 ;  /* 0x00000079c079723e */ /* 0x000fe400000010ff */
[----:B------:R-:W-:Y:S02]  /*5f00*/  F2FP.BF16.F32.PACK_AB R122, R171, R122 ;  /* 0x0000007aab7a723e */ /* 0x000fe400000010ff */
[----:B------:R-:W-:-:S07]  /*5f10*/  F2FP.BF16.F32.PACK_AB R123, R190, R123 ;  /* 0x0000007bbe7b723e */ /* 0x000fce00000010ff */
.L_x_3311:
[----:B------:R-:W0:Y:S02]  /*5f20*/  @P0 LDC.64 R170, c[0x0][0x478] ;  /* 0x00011e00ffaa0b82 */ /* 0x000e240000000a00 */
[----:B0-----:R-:W-:-:S05]  /*5f30*/  @P0 IMAD.WIDE.U32 R170, R158, 0x10, R170 ;  /* 0x000000109eaa0825 */ /* 0x001fca00078e00aa */
[----:B------:R0:W-:Y:S02]  /*5f40*/  @P0 STG.E.128 desc[UR18][R170.64], R116 ;  /* 0x00000074aa000986 */ /* 0x0001e4000c101d12 */
[----:B0-----:R-:W-:Y:S01]  /*5f50*/  IMAD.WIDE.U32 R170, R158, 0x10, R222 ;  /* 0x000000109eaa7825 */ /* 0x001fe200078e00de */
[----:B------:R-:W-:-:S04]  /*5f60*/  IADD3 R158, PT, PT, R157, 0x200, RZ ;  /* 0x000002009d9e7810 */ /* 0x000fc80007ffe0ff */
[----:B------:R0:W-:Y:S02]  /*5f70*/  STG.E.128 desc[UR18][R170.64], R120 ;  /* 0x00000078aa007986 */ /* 0x0001e4000c101d12 */
[----:B0-----:R-:W-:-:S06]  /*5f80*/  IMAD.WIDE.U32 R120, R158, 0x10, R230 ;  /* 0x000000109e787825 */ /* 0x001fcc00078e00e6 */
[----:B------:R-:W5:Y:S01]  /*5f90*/  LDG.E.128 R120, desc[UR18][R120.64] ;  /* 0x0000001278787981 */ /* 0x000f62000c1e1d00 */
[----:B------:R-:W-:Y:S05]  /*5fa0*/  @!P0 BRA `(.L_x_3312) ;  /* 0x0000000400448947 */ /* 0x000fea0003800000 */
        /* <DEDUP_REMOVED lines=9> */
[--C-:B------:R-:W-:Y:S01]  /*6040*/  FFMA.FTZ R163, R163, UR4, R126.reuse ;  /* 0x00000004a3a37c23 */ /* 0x100fe2000801007e */
[----:B------:R-:W-:Y:S01]  /*6050*/  SHF.L.U32 R117, R116, 0x10, RZ ;  /* 0x0000001074757819 */ /* 0x000fe200000006ff */
[----:B------:R-:W-:Y:S01]  /*6060*/  FFMA.FTZ R150, R150, UR4, R126 ;  /* 0x0000000496967c23 */ /* 0x000fe2000801007e */
[----:B------:R-:W-:Y:S01]  /*6070*/  SHF.L.U32 R118, R108, 0x10, RZ ;  /* 0x000000106c767819 */ /* 0x000fe200000006ff */
[----:B------:R-:W-:Y:S01]  /*6080*/  FADD.FTZ R145, R145, -R144 ;  /* 0x8000009091917221 */ /* 0x000fe20000010000 */
[----:B------:R-:W-:Y:S01]  /*6090*/  FADD.FTZ R164, R164, -R163 ;  /* 0x800000a3a4a47221 */ /* 0x000fe20000010000 */
[----:B------:R-:W-:Y:S01]  /*60a0*/  FFMA.FTZ R149, R160, UR8, R117 ;  /* 0x00000008a0957c23 */ /* 0x000fe20008010075 */
[--C-:B------:R-:W-:Y:S01]  /*60b0*/  FFMA.FTZ R117, R148, UR8, R119.reuse ;  /* 0x0000000894757c23 */ /* 0x100fe20008010077 */
[C---:B------:R-:W-:Y:S01]  /*60c0*/  PRMT R119, R110.reuse, 0x7632, R119 ;  /* 0x000076326e777816 */ /* 0x040fe20000000077 */
[----:B------:R-:W-:Y:S01]  /*60d0*/  FADD.FTZ R150, R151, -R150 ;  /* 0x8000009697967221 */ /* 0x000fe20000010000 */
[----:B------:R-:W-:Y:S01]  /*60e0*/  SHF.L.U32 R147, R111, 0x10, RZ ;  /* 0x000000106f937819 */ /* 0x000fe200000006ff */
[----:B------:R-:W-:Y:S01]  /*60f0*/  FFMA.FTZ R116, R145, UR8, R118 ;  /* 0x0000000891747c23 */ /* 0x000fe20008010076 */
[----:B------:R-:W-:Y:S01]  /*6100*/  SHF.L.U32 R119, R119, 0x10, RZ ;  /* 0x0000001077777819 */ /* 0x000fe200000006ff */
[----:B------:R-:W-:Y:S01]  /*6110*/  FFMA.FTZ R161, R161, UR4, R126 ;  /* 0x00000004a1a17c23 */ /* 0x000fe2000801007e */
[----:B------:R-:W-:Y:S01]  /*6120*/  PRMT R118, R109, 0x7632, R118 ;  /* 0x000076326d767816 */ /* 0x000fe20000000076 */
[----:B------:R-:W-:Y:S01]  /*6130*/  FFMA.FTZ R165, R165, UR4, R126 ;  /* 0x00000004a5a57c23 */ /* 0x000fe2000801007e */
[----:B------:R-:W-:Y:S01]  /*6140*/  SHF.L.U32 R146, R110, 0x10, RZ ;  /* 0x000000106e927819 */ /* 0x000fe200000006ff */
[----:B------:R-:W-:Y:S01]  /*6150*/  FFMA.FTZ R145, R164, UR8, R119 ;  /* 0x00000008a4917c23 */ /* 0x000fe20008010077 */
[--C-:B------:R-:W-:Y:S01]  /*6160*/  FFMA.FTZ R119, R150, UR8, R147.reuse ;  /* 0x0000000896777c23 */ /* 0x100fe20008010093 */
[C---:B-----5:R-:W-:Y:S01]  /*6170*/  PRMT R147, R120.reuse, 0x7632, R147 ;  /* 0x0000763278937816 */ /* 0x060fe20000000093 */
[----:B------:R-:W-:Y:S01]  /*6180*/  FMUL.FTZ R150, R149, UR7 ;  /* 0x0000000795967c20 */ /* 0x000fe20008410000 */
[----:B------:R-:W-:Y:S01]  /*6190*/  SHF.L.U32 R120, R120, 0x10, RZ ;  /* 0x0000001078787819 */ /* 0x000fe200000006ff */
[----:B------:R-:W-:Y:S01]  /*61a0*/  FADD.FTZ R161, R162, -R161 ;  /* 0x800000a1a2a17221 */ /* 0x000fe20000010000 */
[----:B------:R-:W-:Y:S01]  /*61b0*/  SHF.L.U32 R151, R147, 0x10, RZ ;  /* 0x0000001093977819 */ /* 0x000fe200000006ff */
[----:B------:R-:W-:Y:S01]  /*61c0*/  FMUL.FTZ R147, R116, UR7 ;  /* 0x0000000774937c20 */ /* 0x000fe20008410000 */
[----:B------:R-:W-:Y:S01]  /*61d0*/  SHF.L.U32 R118, R118, 0x10, RZ ;  /* 0x0000001076767819 */ /* 0x000fe200000006ff */
[----:B------:R-:W-:Y:S01]  /*61e0*/  FFMA.FTZ R146, R159, UR8, R146 ;  /* 0x000000089f927c23 */ /* 0x000fe20008010092 */
[----:B------:R-:W-:Y:S01]  /*61f0*/  PRMT R144, R111, 0x7632, R144 ;  /* 0x000076326f907816 */ /* 0x000fe20000000090 */
[----:B------:R-:W-:Y:S01]  /*6200*/  FADD.FTZ R165, R166, -R165 ;  /* 0x800000a5a6a57221 */ /* 0x000fe20000010000 */
[----:B------:R-:W-:Y:S01]  /*6210*/  F2FP.BF16.F32.PACK_AB R116, R149, R116 ;  /* 0x000000749574723e */ /* 0x000fe200000010ff */
[----:B------:R-:W-:Y:S01]  /*6220*/  FMUL.FTZ R149, R147, R120 ;  /* 0x0000007893957220 */ /* 0x000fe20000410000 */
[C---:B------:R-:W-:Y:S01]  /*6230*/  PRMT R159, R121.reuse, 0x7632, R159 ;  /* 0x00007632799f7816 */ /* 0x040fe2000000009f */
[----:B------:R-:W-:Y:S01]  /*6240*/  FMUL.FTZ R120, R52, R147 ;  /* 0x0000009334787220 */ /* 0x000fe20000410000 */
[----:B------:R-:W-:Y:S01]  /*6250*/  SHF.L.U32 R160, R121, 0x10, RZ ;  /* 0x0000001079a07819 */ /* 0x000fe200000006ff */
[----:B------:R-:W-:Y:S01]  /*6260*/  FMUL.FTZ R121, R53, R150 ;  /* 0x0000009635797220 */ /* 0x000fe20000410000 */
[----:B------:R-:W-:Y:S01]  /*6270*/  SHF.L.U32 R144, R144, 0x10, RZ ;  /* 0x0000001090907819 */ /* 0x000fe200000006ff */
[----:B------:R-:W-:Y:S01]  /*6280*/  FFMA.FTZ R118, R161, UR8, R118 ;  /* 0x00000008a1767c23 */ /* 0x000fe20008010076 */
[----:B------:R-:W-:Y:S01]  /*6290*/  PRMT R147, R122, 0x7632, R147 ;  /* 0x000076327a937816 */ /* 0x000fe20000000093 */
[----:B------:R-:W-:Y:S01]  /*62a0*/  FMUL.FTZ R148, R150, R151 ;  /* 0x0000009796947220 */ /* 0x000fe20000410000 */
[----:B------:R-:W-:Y:S01]  /*62b0*/  SHF.L.U32 R162, R122, 0x10, RZ ;  /* 0x000000107aa27819 */ /* 0x000fe200000006ff */
[----:B------:R-:W-:Y:S01]  /*62c0*/  FFMA.FTZ R144, R165, UR8, R144 ;  /* 0x00000008a5907c23 */ /* 0x000fe20008010090 */
[----:B------:R-:W-:-:S02]  /*62d0*/  PRMT R122, R123, 0x7632, R122 ;  /* 0x000076327b7a7816 */ /* 0x000fc4000000007a */
[----:B------:R-:W-:Y:S01]  /*62e0*/  F2FP.BF16.F32.PACK_AB R120, R121, R120 ;  /* 0x000000787978723e */ /* 0x000fe200000010ff */
[----:B------:R-:W-:Y:S01]  /*62f0*/  FMUL.FTZ R121, R117, UR7 ;  /* 0x0000000775797c20 */ /* 0x000fe20008410000 */
[----:B------:R-:W-:Y:S01]  /*6300*/  SHF.L.U32 R163, R122, 0x10, RZ ;  /* 0x000000107aa37819 */ /* 0x000fe200000006ff */
[----:B------:R-:W-:Y:S01]  /*6310*/  FMUL.FTZ R122, R118, UR7 ;  /* 0x00000007767a7c20 */ /* 0x000fe20008410000 */
[----:B------:R-:W-:Y:S01]  /*6320*/  SHF.L.U32 R161, R147, 0x10, RZ ;  /* 0x0000001093a17819 */ /* 0x000fe200000006ff */
[----:B------:R-:W-:Y:S01]  /*6330*/  FMUL.FTZ R147, R146, UR7 ;  /* 0x0000000792937c20 */ /* 0x000fe20008410000 */
[----:B------:R-:W-:Y:S01]  /*6340*/  F2FP.BF16.F32.PACK_AB R117, R118, R117 ;  /* 0x000000757675723e */ /* 0x000fe200000010ff */
[----:B------:R-:W-:Y:S01]  /*6350*/  FMUL.FTZ R150, R121, R160 ;  /* 0x000000a079967220 */ /* 0x000fe20000410000 */
        /* <DEDUP_REMOVED lines=22> */
.L_x_3312:
[--C-:B------:R-:W-:Y:S01]  /*64c0*/  FFMA.FTZ R144, R144, UR4, R126.reuse ;  /* 0x0000000490907c23 */ /* 0x100fe2000801007e */
[----:B------:R-:W-:Y:S01]  /*64d0*/  FFMA.FTZ R171, R146, UR4, R126 ;  /* 0x0000000492ab7c23 */ /* 0x000fe2000801007e */
[----:B------:R-:W-:Y:S01]  /*64e0*/  PRMT R146, R108, 0x7632, R146 ;  /* 0x000076326c927816 */ /* 0x000fe20000000092 */
[----:B------:R-:W-:Y:S01]  /*64f0*/  FFMA.FTZ R159, R159, UR4, R126 ;  /* 0x000000049f9f7c23 */ /* 0x000fe2000801007e */
[----:B------:R-:W-:Y:S01]  /*6500*/  FADD.FTZ R145, R145, -R144 ;  /* 0x8000009091917221 */ /* 0x000fe20000010000 */
[--C-:B------:R-:W-:Y:S01]  /*6510*/  FFMA.FTZ R144, R147, UR4, R126.reuse ;  /* 0x0000000493907c23 */ /* 0x100fe2000801007e */
[----:B------:R-:W-:Y:S01]  /*6520*/  SHF.L.U32 R147, R146, 0x10, RZ ;  /* 0x0000001092937819 */ /* 0x000fe200000006ff */
[----:B------:R-:W-:Y:S01]  /*6530*/  FADD.FTZ R160, R160, -R159 ;  /* 0x8000009fa0a07221 */ /* 0x000fe20000010000 */
[----:B------:R-:W-:Y:S01]  /*6540*/  FFMA.FTZ R161, R161, UR4, R126 ;  /* 0x00000004a1a17c23 */ /* 0x000fe2000801007e */
[----:B------:R-:W-:Y:S01]  /*6550*/  FADD.FTZ R144, R149, -R144 ;  /* 0x8000009095907221 */ /* 0x000fe20000010000 */
[----:B------:R-:W-:Y:S01]  /*6560*/  PRMT R149, R109, 0x7632, R149 ;  /* 0x000076326d957816 */ /* 0x000fe20000000095 */
[--C-:B------:R-:W-:Y:S01]  /*6570*/  FFMA.FTZ R150, R150, UR4, R126.reuse ;  /* 0x0000000496967c23 */ /* 0x100fe2000801007e */
[--C-:B------:R-:W-:Y:S01]  /*6580*/  FFMA.FTZ R160, R160, UR8, R147.reuse ;  /* 0x00000008a0a07c23 */ /* 0x100fe20008010093 */
[----:B------:R-:W-:Y:S01]  /*6590*/  PRMT R147, R110, 0x7632, R147 ;  /* 0x000076326e937816 */ /* 0x000fe20000000093 */
[----:B------:R-:W-:Y:S01]  /*65a0*/  FFMA.FTZ R163, R163, UR4, R126 ;  /* 0x00000004a3a37c23 */ /* 0x000fe2000801007e */
[----:B------:R-:W-:Y:S01]  /*65b0*/  SHF.L.U32 R146, R149, 0x10, RZ ;  /* 0x0000001095927819 */ /* 0x000fe200000006ff */
[----:B------:R-:W-:Y:S01]  /*65c0*/  FADD.FTZ R161, R162, -R161 ;  /* 0x800000a1a2a17221 */ /* 0x000fe20000010000 */
[----:B------:R-:W-:Y:S01]  /*65d0*/  PRMT R149, R111, 0x7632, R149 ;  /* 0x000076326f957816 */ /* 0x000fe20000000095 */
[----:B------:R-:W-:Y:S01]  /*65e0*/  FADD.FTZ R151, R151, -R150 ;  /* 0x8000009697977221 */ /* 0x000fe20000010000 */
[----:B------:R-:W-:Y:S01]  /*65f0*/  SHF.L.U32 R162, R147, 0x10, RZ ;  /* 0x0000001093a27819 */ /* 0x000fe200000006ff */
[----:B------:R-:W-:Y:S01]  /*6600*/  FADD.FTZ R163, R164, -R163 ;  /* 0x800000a3a4a37221 */ /* 0x000fe20000010000 */
[----:B------:R-:W-:Y:S01]  /*6610*/  SHF.L.U32 R150, R108, 0x10, RZ ;  /* 0x000000106c967819 */ /* 0x000fe200000006ff */
[----:B------:R-:W-:Y:S01]  /*6620*/  FFMA.FTZ R146, R161, UR8, R146 ;  /* 0x00000008a1927c23 */ /* 0x000fe20008010092 */
[----:B------:R-:W-:Y:S01]  /*6630*/  SHF.L.U32 R164, R149, 0x10, RZ ;  /* 0x0000001095a47819 */ /* 0x000fe200000006ff */
[----:B------:R-:W-:Y:S01]  /*6640*/  FFMA.FTZ R147, R163, UR8, R162 ;  /* 0x00000008a3937c23 */ /* 0x000fe200080100a2 */
[----:B-----5:R-:W-:Y:S01]  /*6650*/  PRMT R149, R120, 0x7632, R149 ;  /* 0x0000763278957816 */ /* 0x020fe20000000095 */
[----:B------:R-:W-:Y:S01]  /*6660*/  FFMA.FTZ R150, R145, UR8, R150 ;  /* 0x0000000891967c23 */ /* 0x000fe20008010096 */
[----:B------:R-:W-:Y:S01]  /*6670*/  SHF.L.U32 R163, R109, 0x10, RZ ;  /* 0x000000106da37819 */ /* 0x000fe200000006ff */
[----:B------:R-:W-:Y:S01]  /*6680*/  FADD.FTZ R148, R148, -R171 ;  /* 0x800000ab94947221 */ /* 0x000fe20000010000 */
[----:B------:R-:W-:Y:S01]  /*6690*/  SHF.L.U32 R161, R149, 0x10, RZ ;  /* 0x0000001095a17819 */ /* 0x000fe200000006ff */
[----:B------:R-:W-:Y:S01]  /*66a0*/  FMUL.FTZ R160, R160, UR7 ;  /* 0x00000007a0a07c20 */ /* 0x000fe20008410000 */
[----:B------:R-:W-:Y:S01]  /*66b0*/  SHF.L.U32 R120, R120, 0x10, RZ ;  /* 0x0000001078787819 */ /* 0x000fe200000006ff */
[----:B------:R-:W-:Y:S01]  /*66c0*/  FMUL.FTZ R159, R150, UR7 ;  /* 0x00000007969f7c20 */ /* 0x000fe20008410000 */
[----:B------:R-:W-:Y:S01]  /*66d0*/  FFMA.FTZ R163, R148, UR8, R163 ;  /* 0x0000000894a37c23 */ /* 0x000fe200080100a3 */
[----:B------:R-:W-:Y:S01]  /*66e0*/  FMUL.FTZ R148, R160, R161 ;  /* 0x000000a1a0947220 */ /* 0x000fe20000410000 */
[----:B------:R-:W-:Y:S01]  /*66f0*/  SHF.L.U32 R161, R110, 0x10, RZ ;  /* 0x000000106ea17819 */ /* 0x000fe200000006ff */
[----:B------:R-:W-:Y:S01]  /*6700*/  FMUL.FTZ R149, R159, R120 ;  /* 0x000000789f957220 */ /* 0x000fe20000410000 */
[----:B------:R-:W-:Y:S01]  /*6710*/  SHF.L.U32 R150, R111, 0x10, RZ ;  /* 0x000000106f967819 */ /* 0x000fe200000006ff */
[----:B------:R-:W-:Y:S01]  /*6720*/  FFMA.FTZ R165, R165, UR4, R126 ;  /* 0x00000004a5a57c23 */ /* 0x000fe2000801007e */
[----:B------:R-:W-:Y:S01]  /*6730*/  FMUL.FTZ R120, R52, R159 ;  /* 0x0000009f34787220 */ /* 0x000fe20000410000 */
[----:B------:R-:W-:Y:S01]  /*6740*/  FMUL.FTZ R159, R53, R160 ;  /* 0x000000a0359f7220 */ /* 0x000fe20000410000 */
[----:B------:R-:W-:Y:S01]  /*6750*/  FFMA.FTZ R161, R144, UR8, R161 ;  /* 0x0000000890a17c23 */ /* 0x000fe200080100a1 */
[----:B------:R-:W-:Y:S01]  /*6760*/  FADD.FTZ R165, R166, -R165 ;  /* 0x800000a5a6a57221 */ /* 0x000fe20000010000 */
[----:B------:R-:W-:Y:S01]  /*6770*/  FFMA.FTZ R160, R151, UR8, R150 ;  /* 0x0000000897a07c23 */ /* 0x000fe20008010096 */
[----:B------:R-:W-:Y:S01]  /*6780*/  PRMT R144, R121, 0x7632, R144 ;  /* 0x0000763279907816 */ /* 0x000fe20000000090 */
[----:B------:R-:W-:Y:S01]  /*6790*/  FMUL.FTZ R161, R161, UR7 ;  /* 0x00000007a1a17c20 */ /* 0x000fe20008410000 */
[----:B------:R-:W-:Y:S01]  /*67a0*/  SHF.L.U32 R150, R121, 0x10, RZ ;  /* 0x0000001079967819 */ /* 0x000fe200000006ff */
[----:B------:R-:W-:Y:S01]  /*67b0*/  FFMA.FTZ R145, R165, UR8, R164 ;  /* 0x00000008a5917c23 */ /* 0x000fe200080100a4 */
[----:B------:R-:W-:Y:S01]  /*67c0*/  F2FP.BF16.F32.PACK_AB R120, R159, R120 ;  /* 0x000000789f78723e */ /* 0x000fe200000010ff */
[----:B------:R-:W-:Y:S01]  /*67d0*/  FMUL.FTZ R163, R163, UR7 ;  /* 0x00000007a3a37c20 */ /* 0x000fe20008410000 */
[----:B------:R-:W-:Y:S01]  /*67e0*/  PRMT R121, R122, 0x7632, R121 ;  /* 0x000076327a797816 */ /* 0x000fe20000000079 */
[----:B------:R-:W-:Y:S01]  /*67f0*/  FMUL.FTZ R146, R146, UR7 ;  /* 0x0000000792927c20 */ /* 0x000fe20008410000 */
[----:B------:R-:W-:Y:S01]  /*6800*/  PRMT R159, R123, 0x7632, R159 ;  /* 0x000076327b9f7816 */ /* 0x000fe2000000009f */
[----:B------:R-:W-:Y:S01]  /*6810*/  FMUL.FTZ R164, R145, UR7 ;  /* 0x0000000791a47c20 */ /* 0x000fe20008410000 */
[----:B------:R-:W-:Y:S01]  /*6820*/  SHF.L.U32 R122, R122, 0x10, RZ ;  /* 0x000000107a7a7819 */ /* 0x000fe200000006ff */
[----:B------:R-:W-:Y:S01]  /*6830*/  FMUL.FTZ R150, R163, R150 ;  /* 0x00000096a3967220 */ /* 0x000fe20000410000 */
[----:B------:R-:W-:-:S02]  /*6840*/  SHF.L.U32 R162, R123, 0x10, RZ ;  /* 0x000000107ba27819 */ /* 0x000fc400000006ff */
        /* <DEDUP_REMOVED lines=19> */
.L_x_3313:
[----:B------:R-:W0:Y:S01]  /*6980*/  @P0 LDC.64 R144, c[0x0][0x478] ;  /* 0x00011e00ff900b82 */ /* 0x000e220000000a00 */
[----:B------:R-:W-:-:S05]  /*6990*/  IADD3 R157, PT, PT, R157, 0x300, RZ ;  /* 0x000003009d9d7810 */ /* 0x000fca0007ffe0ff */
        /* <DEDUP_REMOVED lines=10> */
[--C-:B0-----:R-:W-:Y:S01]  /*6a40*/  FFMA.FTZ R146, R140, UR4, R126.reuse ;  /* 0x000000048c927c23 */ /* 0x101fe2000801007e */
[--C-:B------:R-:W-:Y:S01]  /*6a50*/  FFMA.FTZ R139, R139, UR4, R126.reuse ;  /* 0x000000048b8b7c23 */ /* 0x100fe2000801007e */
[--C-:B------:R-:W-:Y:S01]  /*6a60*/  FFMA.FTZ R141, R141, UR4, R126.reuse ;  /* 0x000000048d8d7c23 */ /* 0x100fe2000801007e */
[--C-:B------:R-:W-:Y:S01]  /*6a70*/  FFMA.FTZ R145, R142, UR4, R126.reuse ;  /* 0x000000048e917c23 */ /* 0x100fe2000801007e */
[----:B------:R-:W-:Y:S01]  /*6a80*/  FFMA.FTZ R143, R143, UR4, R126 ;  /* 0x000000048f8f7c23 */ /* 0x000fe2000801007e */
[----:B------:R-:W-:Y:S01]  /*6a90*/  FADD.FTZ R135, R129, -R128 ;  /* 0x8000008081877221 */ /* 0x000fe20000010000 */
[----:B------:R-:W-:Y:S01]  /*6aa0*/  FADD.FTZ R140, R130, -R137 ;  /* 0x80000089828c7221 */ /* 0x000fe20000010000 */
[C---:B------:R-:W-:Y:S01]  /*6ab0*/  PRMT R126, R112.reuse, 0x7632, R126 ;  /* 0x00007632707e7816 */ /* 0x040fe2000000007e */
[----:B------:R-:W-:Y:S01]  /*6ac0*/  FADD.FTZ R131, R131, -R144 ;  /* 0x8000009083837221 */ /* 0x000fe20000010000 */
[----:B------:R-:W-:Y:S01]  /*6ad0*/  SHF.L.U32 R128, R112, 0x10, RZ ;  /* 0x0000001070807819 */ /* 0x000fe200000006ff */
[----:B------:R-:W-:Y:S01]  /*6ae0*/  FADD.FTZ R139, R132, -R139 ;  /* 0x8000008b848b7221 */ /* 0x000fe20000010000 */
[----:B------:R-:W-:Y:S01]  /*6af0*/  SHF.L.U32 R130, R113, 0x10, RZ ;  /* 0x0000001071827819 */ /* 0x000fe200000006ff */
[----:B------:R-:W-:Y:S01]  /*6b00*/  FADD.FTZ R146, R133, -R146 ;  /* 0x8000009285927221 */ /* 0x000fe20000010000 */
[----:B------:R-:W-:Y:S01]  /*6b10*/  SHF.L.U32 R129, R126, 0x10, RZ ;  /* 0x000000107e817819 */ /* 0x000fe200000006ff */
[--C-:B------:R-:W-:Y:S01]  /*6b20*/  FFMA.FTZ R126, R135, UR8, R128.reuse ;  /* 0x00000008877e7c23 */ /* 0x100fe20008010080 */
[----:B------:R-:W-:Y:S01]  /*6b30*/  PRMT R128, R113, 0x7632, R128 ;  /* 0x0000763271807816 */ /* 0x000fe20000000080 */
[--C-:B------:R-:W-:Y:S01]  /*6b40*/  FFMA.FTZ R131, R131, UR8, R130.reuse ;  /* 0x0000000883837c23 */ /* 0x100fe20008010082 */
[----:B------:R-:W-:Y:S01]  /*6b50*/  PRMT R130, R114, 0x7632, R130 ;  /* 0x0000763272827816 */ /* 0x000fe20000000082 */
[----:B------:R-:W-:Y:S01]  /*6b60*/  FADD.FTZ R141, R134, -R141 ;  /* 0x8000008d868d7221 */ /* 0x000fe20000010000 */
[----:B------:R-:W-:Y:S01]  /*6b70*/  PRMT R132, R115, 0x7632, R132 ;  /* 0x0000763273847816 */ /* 0x000fe20000000084 */
[----:B------:R-:W-:Y:S01]  /*6b80*/  FADD.FTZ R145, R136, -R145 ;  /* 0x8000009188917221 */ /* 0x000fe20000010000 */
[----:B------:R-:W-:Y:S01]  /*6b90*/  SHF.L.U32 R128, R128, 0x10, RZ ;  /* 0x0000001080807819 */ /* 0x000fe200000006ff */
[----:B------:R-:W-:Y:S01]  /*6ba0*/  FADD.FTZ R136, R138, -R143 ;  /* 0x8000008f8a887221 */ /* 0x000fe20000010000 */
[----:B------:R-:W-:Y:S01]  /*6bb0*/  SHF.L.U32 R133, R114, 0x10, RZ ;  /* 0x0000001072857819 */ /* 0x000fe200000006ff */
[----:B------:R-:W-:Y:S01]  /*6bc0*/  FFMA.FTZ R129, R140, UR8, R129 ;  /* 0x000000088c817c23 */ /* 0x000fe20008010081 */
[----:B------:R-:W-:-:S02]  /*6bd0*/  SHF.L.U32 R130, R130, 0x10, RZ ;  /* 0x0000001082827819 */ /* 0x000fc400000006ff */
[----:B------:R-:W-:Y:S01]  /*6be0*/  SHF.L.U32 R134, R115, 0x10, RZ ;  /* 0x0000001073867819 */ /* 0x000fe200000006ff */
[----:B------:R-:W-:Y:S01]  /*6bf0*/  FFMA.FTZ R137, R146, UR8, R133 ;  /* 0x0000000892897c23 */ /* 0x000fe20008010085 */
[----:B------:R-:W-:Y:S01]  /*6c00*/  SHF.L.U32 R135, R132, 0x10, RZ ;  /* 0x0000001084877819 */ /* 0x000fe200000006ff */
[----:B------:R-:W-:Y:S01]  /*6c10*/  FFMA.FTZ R132, R139, UR8, R128 ;  /* 0x000000088b847c23 */ /* 0x000fe20008010080 */
[----:B-----5:R-:W-:Y:S01]  /*6c20*/  PRMT R116, R120, 0x7632, R116 ;  /* 0x0000763278747816 */ /* 0x020fe20000000074 */
[----:B------:R-:W-:Y:S01]  /*6c30*/  FFMA.FTZ R138, R141, UR8, R130 ;  /* 0x000000088d8a7c23 */ /* 0x000fe20008010082 */
[----:B------:R-:W-:Y:S01]  /*6c40*/  PRMT R117, R121, 0x7632, R117 ;  /* 0x0000763279757816 */ /* 0x000fe20000000075 */
[----:B------:R-:W-:Y:S01]  /*6c50*/  FFMA.FTZ R128, R145, UR8, R134 ;  /* 0x0000000891807c23 */ /* 0x000fe20008010086 */
[----:B------:R-:W-:Y:S01]  /*6c60*/  PRMT R118, R122, 0x7632, R118 ;  /* 0x000076327a767816 */ /* 0x000fe20000000076 */
[----:B------:R-:W-:Y:S01]  /*6c70*/  FFMA.FTZ R141, R136, UR8, R135 ;  /* 0x00000008888d7c23 */ /* 0x000fe20008010087 */
        /* <DEDUP_REMOVED lines=12> */
[----:B------:R-:W-:Y:S01]  /*6d40*/  F2FP.BF16.F32.PACK_AB R117, R132, R131 ;  /* 0x000000838475723e */ /* 0x000fe200000010ff */
[----:B------:R-:W-:Y:S01]  /*6d50*/  FMUL.FTZ R131, R137, UR7 ;  /* 0x0000000789837c20 */ /* 0x000fe20008410000 */
[C---:B------:R-:W-:Y:S01]  /*6d60*/  F2FP.BF16.F32.PACK_AB R118, R138.reuse, R137 ;  /* 0x000000898a76723e */ /* 0x040fe200000010ff */
[----:B------:R-:W-:Y:S01]  /*6d70*/  FMUL.FTZ R138, R138, UR7 ;  /* 0x000000078a8a7c20 */ /* 0x000fe20008410000 */
[----:B------:R-:W-:Y:S01]  /*6d80*/  SHF.L.U32 R120, R120, 0x10, RZ ;  /* 0x0000001078787819 */ /* 0x000fe200000006ff */
[----:B------:R-:W-:Y:S01]  /*6d90*/  FMUL.FTZ R132, R134, R121 ;  /* 0x0000007986847220 */ /* 0x000fe20000410000 */
[----:B------:R-:W-:Y:S01]  /*6da0*/  SHF.L.U32 R123, R123, 0x10, RZ ;  /* 0x000000107b7b7819 */ /* 0x000fe200000006ff */
[----:B------:R-:W-:Y:S01]  /*6db0*/  FMUL.FTZ R121, R62, R134 ;  /* 0x000000863e797220 */ /* 0x000fe20000410000 */
[----:B------:R-:W-:Y:S01]  /*6dc0*/  SHF.L.U32 R143, R119, 0x10, RZ ;  /* 0x00000010778f7819 */ /* 0x000fe200000006ff */
        /* <DEDUP_REMOVED lines=21> */
.L_x_3314:
[--C-:B------:R-:W-:Y:S01]  /*6f20*/  FFMA.FTZ R144, R128, UR4, R126.reuse ;  /* 0x0000000480907c23 */ /* 0x100fe2000801007e */
[--C-:B------:R-:W-:Y:S01]  /*6f30*/  FFMA.FTZ R140, R140, UR4, R126.reuse ;  /* 0x000000048c8c7c23 */ /* 0x100fe2000801007e */
[--C-:B------:R-:W-:Y:S01]  /*6f40*/  FFMA.FTZ R145, R137, UR4, R126.reuse ;  /* 0x0000000489917c23 */ /* 0x100fe2000801007e */
[----:B0-----:R-:W-:Y:S01]  /*6f50*/  FFMA.FTZ R146, R135, UR4, R126 ;  /* 0x0000000487927c23 */ /* 0x001fe2000801007e */
[----:B------:R-:W-:Y:S01]  /*6f60*/  FADD.FTZ R144, R129, -R144 ;  /* 0x8000009081907221 */ /* 0x000fe20000010000 */
[----:B------:R-:W-:Y:S01]  /*6f70*/  PRMT R129, R112, 0x7632, R129 ;  /* 0x0000763270817816 */ /* 0x000fe20000000081 */
[----:B------:R-:W-:Y:S01]  /*6f80*/  FADD.FTZ R140, R133, -R140 ;  /* 0x8000008c858c7221 */ /* 0x000fe20000010000 */
[----:B------:R-:W-:Y:S01]  /*6f90*/  FADD.FTZ R145, R130, -R145 ;  /* 0x8000009182917221 */ /* 0x000fe20000010000 */
[----:B------:R-:W-:Y:S01]  /*6fa0*/  SHF.L.U32 R133, R113, 0x10, RZ ;  /* 0x0000001071857819 */ /* 0x000fe200000006ff */
[--C-:B------:R-:W-:Y:S01]  /*6fb0*/  FFMA.FTZ R139, R139, UR4, R126.reuse ;  /* 0x000000048b8b7c23 */ /* 0x100fe2000801007e */
[----:B------:R-:W-:Y:S01]  /*6fc0*/  FFMA.FTZ R147, R142, UR4, R126 ;  /* 0x000000048e937c23 */ /* 0x000fe2000801007e */
[----:B------:R-:W-:Y:S01]  /*6fd0*/  FADD.FTZ R146, R131, -R146 ;  /* 0x8000009283927221 */ /* 0x000fe20000010000 */
[----:B------:R-:W-:Y:S01]  /*6fe0*/  SHF.L.U32 R130, R129, 0x10, RZ ;  /* 0x0000001081827819 */ /* 0x000fe200000006ff */
[--C-:B------:R-:W-:Y:S01]  /*6ff0*/  FFMA.FTZ R143, R143, UR4, R126.reuse ;  /* 0x000000048f8f7c23 */ /* 0x100fe2000801007e */
[----:B------:R-:W-:Y:S01]  /*7000*/  PRMT R129, R113, 0x7632, R129 ;  /* 0x0000763271817816 */ /* 0x000fe20000000081 */
[----:B------:R-:W-:Y:S01]  /*7010*/  FFMA.FTZ R141, R141, UR4, R126 ;  /* 0x000000048d8d7c23 */ /* 0x000fe2000801007e */
[----:B------:R-:W-:Y:S01]  /*7020*/  FADD.FTZ R139, R132, -R139 ;  /* 0x8000008b848b7221 */ /* 0x000fe20000010000 */
[----:B------:R-:W-:Y:S01]  /*7030*/  FADD.FTZ R147, R136, -R147 ;  /* 0x8000009388937221 */ /* 0x000fe20000010000 */
[--C-:B------:R-:W-:Y:S01]  /*7040*/  FFMA.FTZ R146, R146, UR8, R133.reuse ;  /* 0x0000000892927c23 */ /* 0x100fe20008010085 */
[----:B------:R-:W-:Y:S01]  /*7050*/  PRMT R133, R114, 0x7632, R133 ;  /* 0x0000763272857816 */ /* 0x000fe20000000085 */
[----:B------:R-:W-:Y:S01]  /*7060*/  FADD.FTZ R143, R138, -R143 ;  /* 0x8000008f8a8f7221 */ /* 0x000fe20000010000 */
[----:B------:R-:W-:Y:S01]  /*7070*/  PRMT R136, R115, 0x7632, R136 ;  /* 0x0000763273887816 */ /* 0x000fe20000000088 */
[----:B------:R-:W-:Y:S01]  /*7080*/  FADD.FTZ R141, R134, -R141 ;  /* 0x8000008d868d7221 */ /* 0x000fe20000010000 */
[----:B------:R-:W-:Y:S01]  /*7090*/  SHF.L.U32 R132, R129, 0x10, RZ ;  /* 0x0000001081847819 */ /* 0x000fe200000006ff */
[----:B------:R-:W-:Y:S01]  /*70a0*/  FFMA.FTZ R130, R145, UR8, R130 ;  /* 0x0000000891827c23 */ /* 0x000fe20008010082 */
[----:B------:R-:W-:Y:S01]  /*70b0*/  SHF.L.U32 R129, R114, 0x10, RZ ;  /* 0x0000001072817819 */ /* 0x000fe200000006ff */
[----:B------:R-:W-:Y:S01]  /*70c0*/  FMUL.FTZ R146, R146, UR7 ;  /* 0x0000000792927c20 */ /* 0x000fe20008410000 */
[----:B------:R-:W-:Y:S01]  /*70d0*/  SHF.L.U32 R131, R112, 0x10, RZ ;  /* 0x0000001070837819 */ /* 0x000fe200000006ff */
[----:B------:R-:W-:Y:S01]  /*70e0*/  FFMA.FTZ R132, R139, UR8, R132 ;  /* 0x000000088b847c23 */ /* 0x000fe20008010084 */
[----:B------:R-:W-:Y:S01]  /*70f0*/  SHF.L.U32 R138, R115, 0x10, RZ ;  /* 0x00000010738a7819 */ /* 0x000fe200000006ff */
[----:B------:R-:W-:Y:S01]  /*7100*/  FFMA.FTZ R129, R140, UR8, R129 ;  /* 0x000000088c817c23 */ /* 0x000fe20008010081 */
        /* <DEDUP_REMOVED lines=45> */
.L_x_3315:
[----:B------:R-:W0:Y:S01]  /*73e0*/  @P0 LDC.64 R128, c[0x0][0x478] ;  /* 0x00011e00ff800b82 */ /* 0x000e220000000a00 */
[----:B------:R-:W-:-:S04]  /*73f0*/  IMAD.WIDE.U32 R130, R157, 0x10, R222 ;  /* 0x000000109d827825 */ /* 0x000fc800078e00de */
[----:B0-----:R-:W-:-:S05]  /*7400*/  @P0 IMAD.WIDE.U32 R128, R157, 0x10, R128 ;  /* 0x000000109d800825 */ /* 0x001fca00078e0080 */
[----:B------:R0:W-:Y:S04]  /*7410*/  @P0 STG.E.128 desc[UR18][R128.64], R116 ;  /* 0x0000007480000986 */ /* 0x0001e8000c101d12 */
[----:B------:R0:W-:Y:S02]  /*7420*/  STG.E.128 desc[UR18][R130.64], R120 ;  /* 0x0000007882007986 */ /* 0x0001e4000c101d12 */
.L_x_3307:
        /* <DEDUP_REMOVED lines=36> */
[----:B------:R2:W5:Y:S01]  /*7670*/  LDL.LU R82, [R1] ;  /* 0x0000000001527983 */ /* 0x0005620000300800 */
[----:B------:R-:W-:Y:S02]  /*7680*/  MOV R95, R24 ;  /* 0x00000018005f7202 */ /* 0x000fe40000000f00 */
[----:B------:R-:W-:Y:S01]  /*7690*/  MOV R88, R25 ;  /* 0x0000001900587202 */ /* 0x000fe20000000f00 */
[----:B------:R2:W5:Y:S01]  /*76a0*/  LDL.LU R83, [R1+0x4] ;  /* 0x0000040001537983 */ /* 0x0005620000300800 */
[----:B------:R-:W-:Y:S02]  /*76b0*/  MOV R89, R26 ;  /* 0x0000001a00597202 */ /* 0x000fe40000000f00 */
[----:B------:R-:W-:Y:S01]  /*76c0*/  MOV R90, R27 ;  /* 0x0000001b005a7202 */ /* 0x000fe20000000f00 */
[----:B------:R2:W5:Y:S01]  /*76d0*/  LDL.LU R24, [R1+0x8] ;  /* 0x0000080001187983 */ /* 0x0005620000300800 */
[----:B------:R-:W-:Y:S02]  /*76e0*/  MOV R59, R4 ;  /* 0x00000004003b7202 */ /* 0x000fe40000000f00 */
[----:B------:R-:W-:Y:S01]  /*76f0*/  MOV R4, R5 ;  /* 0x0000000500047202 */ /* 0x000fe20000000f00 */
[----:B------:R2:W5:Y:S01]  /*7700*/  LDL.LU R25, [R1+0xc] ;  /* 0x00000c0001197983 */ /* 0x0005620000300800 */
[----:B------:R-:W-:-:S02]  /*7710*/  MOV R5, R6 ;  /* 0x0000000600057202 */ /* 0x000fc40000000f00 */
[----:B------:R-:W-:Y:S01]  /*7720*/  MOV R6, R7 ;  /* 0x0000000700067202 */ /* 0x000fe20000000f00 */
[----:B------:R2:W5:Y:S01]  /*7730*/  LDL.LU R26, [R1+0x10] ;  /* 0x00001000011a7983 */ /* 0x0005620000300800 */
[----:B------:R-:W-:Y:S02]  /*7740*/  MOV R7, R8 ;  /* 0x0000000800077202 */ /* 0x000fe40000000f00 */
[----:B------:R-:W-:Y:S01]  /*7750*/  MOV R8, R9 ;  /* 0x0000000900087202 */ /* 0x000fe20000000f00 */
[----:B------:R2:W5:Y:S01]  /*7760*/  LDL.LU R27, [R1+0x14] ;  /* 0x00001400011b7983 */ /* 0x0005620000300800 */
        /* <DEDUP_REMOVED lines=70> */
[----:B--2---:R-:W-:-:S07]  /*7bd0*/  MOV R31, R32 ;  /* 0x00000020001f7202 */ /* 0x004fce0000000f00 */
.L_x_3295:
[----:B------:R-:W2:Y:S01]  /*7be0*/  S2R R32, SR_TID.X ;  /* 0x0000000000207919 */ /* 0x000ea20000002100 */
[----:B------:R-:W3:Y:S08]  /*7bf0*/  S2UR UR4, SR_CTAID.X ;  /* 0x00000000000479c3 */ /* 0x000ef00000002500 */
[----:B------:R-:W3:Y:S08]  /*7c00*/  LDC R0, c[0x0][0x388] ;  /* 0x0000e200ff007b82 */ /* 0x000ef00000000800 */
[----:B------:R-:W4:Y:S08]  /*7c10*/  LDC.64 R2, c[0x0][0x440] ;  /* 0x00011000ff027b82 */ /* 0x000f300000000a00 */
[----:B------:R-:W1:Y:S08]  /*7c20*/  LDC.64 R20, c[0x0][0x448] ;  /* 0x00011200ff147b82 */ /* 0x000e700000000a00 */
[----:B------:R-:W0:Y:S01]  /*7c30*/  LDC.64 R22, c[0x0][0x460] ;  /* 0x00011800ff167b82 */ /* 0x000e220000000a00 */
[----:B---3--:R-:W-:-:S05]  /*7c40*/  IMAD R0, R0, UR4, RZ ;  /* 0x0000000400007c24 */ /* 0x008fca000f8e02ff */
[----:B--2---:R-:W-:-:S05]  /*7c50*/  LEA.HI R33, R0, R32, RZ, 0x1d ;  /* 0x0000002000217211 */ /* 0x004fca00078fe8ff */
[----:B----4-:R-:W-:-:S04]  /*7c60*/  IMAD.WIDE.U32 R2, R33, 0x20, R2 ;  /* 0x0000002021027825 */ /* 0x010fc800078e0002 */
[C---:B-1----:R-:W-:Y:S01]  /*7c70*/  IMAD.WIDE.U32 R20, R33.reuse, 0x20, R20 ;  /* 0x0000002021147825 */ /* 0x042fe200078e0014 */
[----:B0-----:R-:W-:Y:S04]  /*7c80*/  STG.E.128 desc[UR18][R2.64], R60 ;  /* 0x0000003c02007986 */ /* 0x001fe8000c101d12 */
[----:B------:R-:W-:Y:S01]  /*7c90*/  STG.E.128 desc[UR18][R2.64+0x10], R64 ;  /* 0x0000104002007986 */ /* 0x000fe2000c101d12 */
[----:B------:R-:W-:-:S03]  /*7ca0*/  IMAD.WIDE.U32 R22, R33, 0x20, R22 ;  /* 0x0000002021167825 */ /* 0x000fc600078e0016 */
        /* <DEDUP_REMOVED lines=16> */
[----:B-----5:R-:W-:Y:S04]  /*7db0*/  STG.E.128 desc[UR18][R2.64+0x6000], R80 ;  /* 0x0060005002007986 */ /* 0x020fe8000c101d12 */
[----:B------:R-:W-:Y:S04]  /*7dc0*/  STG.E.128 desc[UR18][R2.64+0x6010], R24 ;  /* 0x0060101802007986 */ /* 0x000fe8000c101d12 */
[----:B------:R-:W-:Y:S04]  /*7dd0*/  STG.E.128 desc[UR18][R20.64+0x6000], R88 ;  /* 0x0060005814007986 */ /* 0x000fe8000c101d12 */
[----:B------:R-:W-:Y:S04]  /*7de0*/  STG.E.128 desc[UR18][R20.64+0x6010], R28 ;  /* 0x0060101c14007986 */ /* 0x000fe8000c101d12 */
[----:B------:R-:W-:Y:S04]  /*7df0*/  STG.E.128 desc[UR18][R22.64+0x6000], R36 ;  /* 0x0060002416007986 */ /* 0x000fe8000c101d12 */
[----:B------:R-:W-:Y:S01]  /*7e00*/  STG.E.128 desc[UR18][R22.64+0x6010], R208 ;  /* 0x006010d016007986 */ /* 0x000fe2000c101d12 */
[----:B------:R-:W-:Y:S05]  /*7e10*/  EXIT ;  /* 0x000000000000794d */ /* 0x000fea0003800000 */
.L_x_3317:
        /* <DEDUP_REMOVED lines=14> */
.L_x_15623:


//--------------------- .text._ZN10layer_norm13ln_bwd_kernelINS_13Kernel_traitsIf13__nv_bfloat16S2_S2_fjLj8192ELj1ELj1ELj8ELj16ENS_18Kernel_traits_baseILj8192EfS2_S2_S2_fjLj256EEEEELb0ELb1ELb1ELb0EEEvNS_9BwdParamsE --------------------------
	.section	.text._ZN10layer_norm13ln_bwd_kernelINS_13Kernel_traitsIf13__nv_bfloat16S2_S2_fjLj8192ELj1ELj1ELj8ELj16ENS_18Kernel_traits_baseILj8192EfS2_S2_S2_fjLj256EEEEELb0ELb1ELb1ELb0EEEvNS_9BwdParamsE,"ax",@progbits
	.align	128
        .global         _ZN10layer_norm13ln_bwd_kernelINS_13Kernel_traitsIf13__nv_bfloat16S2_S2_fjLj8192ELj1ELj1ELj8ELj16ENS_18Kernel_traits_baseILj8192EfS2_S2_S2_fjLj256EEEEELb0ELb1ELb1ELb0EEEvNS_9BwdParamsE
        .type           _ZN10layer_norm13ln_bwd_kernelINS_13Kernel_traitsIf13__nv_bfloat16S2_S2_fjLj8192ELj1ELj1ELj8ELj16ENS_18Kernel_traits_baseILj8192EfS2_S2_S2_fjLj256EEEEELb0ELb1ELb1ELb0EEEvNS_9BwdParamsE,@function
        .size           _ZN10layer_norm13ln_bwd_kernelINS_13Kernel_traitsIf13__nv_bfloat16S2_S2_fjLj8192ELj1ELj1ELj8ELj16ENS_18Kernel_traits_baseILj8192EfS2_S2_S2_fjLj256EEEEELb0ELb1ELb1ELb0EEEvNS_9BwdParamsE,(.L_x_15624 - _ZN10layer_norm13ln_bwd_kernelINS_13Kernel_traitsIf13__nv_bfloat16S2_S2_fjLj8192ELj1ELj1ELj8ELj16ENS_18Kernel_traits_baseILj8192EfS2_S2_S2_fjLj256EEEEELb0ELb1ELb1ELb0EEEvNS_9BwdParamsE)
        .other          _ZN10layer_norm13ln_bwd_kernelINS_13Kernel_traitsIf13__nv_bfloat16S2_S2_fjLj8192ELj1ELj1ELj8ELj16ENS_18Kernel_traits_baseILj8192EfS2_S2_S2_fjLj256EEEEELb0ELb1ELb1ELb0EEEvNS_9BwdParamsE,@"STO_CUDA_ENTRY STV_DEFAULT"
_ZN10layer_norm13ln_bwd_kernelINS_13Kernel_traitsIf13__nv_bfloat16S2_S2_fjLj8192ELj1ELj1ELj8ELj16ENS_18Kernel_traits_baseILj8192EfS2_S2_S2_fjLj256EEEEELb0ELb1ELb1ELb0EEEvNS_9BwdParamsE:
.text._ZN10layer_norm13ln_bwd_kernelINS_13Kernel_traitsIf13__nv_bfloat16S2_S2_fjLj8192ELj1ELj1ELj8ELj16ENS_18Kernel_traits_baseILj8192EfS2_S2_S2_fjLj256EEEEELb0ELb1ELb1ELb0EEEvNS_9BwdParamsE:
[----:B------:R-:W0:Y:S02]  /*0000*/  LDC R1, c[0x0][0x37c] ;  /* 0x0000df00ff017b82 */ /* 0x000e240000000800 */
[----:B0-----:R-:W-:Y:S01]  /*0010*/  IADD3 R1, PT, PT, R1, -0x40, RZ ;  /* 0xffffffc001017810 */ /* 0x001fe20007ffe0ff */
[----:B------:R-:W0:Y:S01]  /*0020*/  S2R R235, SR_TID.X ;  /* 0x0000000000eb7919 */ /* 0x000e220000002100 */
[----:B------:R-:W1:Y:S03]  /*0030*/  LDCU UR10, c[0x0][0x388] ;  /* 0x00007100ff0a77ac */ /* 0x000e660008000800 */
[----:B------:R2:W3:Y:S04]  /*0040*/  LDL.64 R60, [R1+0x10] ;  /* 0x00001000013c7983 */ /* 0x0004e80000100a00 */
[----:B------:R2:W3:Y:S04]  /*0050*/  LDL.64 R62, [R1+0x18] ;  /* 0x00001800013e7983 */ /* 0x0004e80000100a00 */
[----:B------:R2:W4:Y:S04]  /*0060*/  LDL.64 R64, [R1+0x20] ;  /* 0x0000200001407983 */ /* 0x0005280000100a00 */
[----:B------:R2:W4:Y:S04]  /*0070*/  LDL.64 R66, [R1+0x28] ;  /* 0x0000280001427983 */ /* 0x0005280000100a00 */
[----:B------:R2:W2:Y:S04]  /*0080*/  LDL.64 R68, [R1+0x30] ;  /* 0x0000300001447983 */ /* 0x0004a80000100a00 */
[----:B------:R0:W2:Y:S04]  /*0090*/  LDL.64 R70, [R1+0x38] ;  /* 0x0000380001467983 */ /* 0x0000a80000100a00 */
[----:B------:R0:W2:Y:S04]  /*00a0*/  LDL.64 R24, [R1] ;  /* 0x0000000001187983 */ /* 0x0000a80000100a00 */
[----:B------:R2:W2:Y:S01]  /*00b0*/  LDL.64 R26, [R1+0x8] ;  /* 0x00000800011a7983 */ /* 0x0004a20000100a00 */
[----:B-1----:R-:W-:-:S04]  /*00c0*/  USHF.R.S32.HI UR4, URZ, 0x1f, UR10 ;  /* 0x0000001fff047899 */ /* 0x002fc8000801140a */
[----:B------:R-:W-:Y:S01]  /*00d0*/  ULEA.HI UR4, UR4, UR10, URZ, 0x3 ;  /* 0x0000000a04047291 */ /* 0x000fe2000f8f18ff */
[----:B0-----:R-:W-:-:S05]  /*00e0*/  LOP3.LUT R2, R235, 0xff, RZ, 0x3c, !PT ;  /* 0x000000ffeb027812 */ /* 0x001fca00078e3cff */
[----:B------:R-:W-:-:S04]  /*00f0*/  MOV R3, UR4 ;  /* 0x0000000400037c02 */ /* 0x000fc80008000f00 */
[----:B------:R-:W-:Y:S01]  /*0100*/  LEA.HI.SX32 R2, R3, R2, 0x1d ;  /* 0x0000000203027211 */ /* 0x000fe200078feaff */
[----:B------:R-:W0:Y:S03]  /*0110*/  LDCU.64 UR16, c[0x0][0x358] ;  /* 0x00006b00ff1077ac */ /* 0x000e260008000a00 */
[C---:B------:R-:W-:Y:S01]  /*0120*/  ISETP.GE.U32.AND P1, PT, R2.reuse, 0x100, PT ;  /* 0x000001000200780c */ /* 0x040fe20003f26070 */
[----:B------:R-:W1:Y:S01]  /*0130*/  S2UR UR26, SR_CTAID.X ;  /* 0x00000000001a79c3 */ /* 0x000e620000002500 */
[C---:B------:R-:W-:Y:S01]  /*0140*/  ISETP.GE.U32.AND P3, PT, R2.reuse, 0x200, PT ;  /* 0x000002000200780c */ /* 0x040fe20003f66070 */
[----:B------:R-:W1:Y:S10]  /*0150*/  LDCU UR4, c[0x0][0x384] ;  /* 0x00007080ff0477ac */ /* 0x000e740008000800 */
[----:B------:R-:W0:Y:S08]  /*0160*/  @P1 LDC.64 R4, c[0x0][0x3d0] ;  /* 0x0000f400ff041b82 */ /* 0x000e300000000a00 */
[----:B------:R-:W1:Y:S08]  /*0170*/  @P1 LDC.64 R6, c[0x0][0x3e8] ;  /* 0x0000fa00ff061b82 */ /* 0x000e700000000a00 */
[----:B------:R-:W1:Y:S01]  /*0180*/  @P3 LDC.64 R8, c[0x0][0x3d0] ;  /* 0x0000f400ff083b82 */ /* 0x000e620000000a00 */
[----:B------:R-:W-:-:S02]  /*0190*/  ISETP.GE.U32.AND P4, PT, R2, 0x300, PT ;  /* 0x000003000200780c */ /* 0x000fc40003f86070 */
[----:B------:R-:W-:Y:S02]  /*01a0*/  MOV R3, R235 ;  /* 0x000000eb00037202 */ /* 0x000fe40000000f00 */
[----:B------:R-:W-:-:S03]  /*01b0*/  ISETP.GE.U32.AND P5, PT, R2, 0x400, PT ;  /* 0x000004000200780c */ /* 0x000fc60003fa6070 */
[C---:B0-----:R-:W-:Y:S01]  /*01c0*/  @P1 IMAD.WIDE.U32 R4, R3.reuse, 0x20, R4 ;  /* 0x0000002003041825 */ /* 0x041fe200078e0004 */
[----:B------:R-:W0:Y:S03]  /*01d0*/  @P3 LDC.64 R10, c[0x0][0x3e8] ;  /* 0x0000fa00ff0a3b82 */ /* 0x000e260000000a00 */
[C---:B-1----:R-:W-:Y:S01]  /*01e0*/  @P1 IMAD.WIDE.U32 R6, R3.reuse, 0x20, R6 ;  /* 0x0000002003061825 */ /* 0x042fe200078e0006 */
[----:B------:R-:W-:-:S04]  /*01f0*/  @P1 LOP3.LUT R3, R3, 0x100, RZ, 0xfc, !PT ;  /* 0x0000010003031812 */ /* 0x000fc800078efcff */
[----:B------:R-:W1:Y:S01]  /*0200*/  @P4 LDC.64 R16, c[0x0][0x3d0] ;  /* 0x0000f400ff104b82 */ /* 0x000e620000000a00 */
[----:B------:R0:W5:Y:S01]  /*0210*/  @P1 LDG.E.128 R28, desc[UR16][R6.64] ;  /* 0x00000010061c1981 */ /* 0x000162000c1e1d00 */
[----:B------:R-:W-:-:S03]  /*0220*/  @P3 IMAD.WIDE.U32 R12, R3, 0x20, R8 ;  /* 0x00000020030c3825 */ /* 0x000fc600078e0008 */
[----:B------:R0:W5:Y:S03]  /*0230*/  @P1 LDG.E.128 R32, desc[UR16][R6.64+0x10] ;  /* 0x0000101006201981 */ /* 0x000166000c1e1d00 */
[----:B------:R-:W1:Y:S08]  /*0240*/  @P4 LDC.64 R18, c[0x0][0x3e8] ;  /* 0x0000fa00ff124b82 */ /* 0x000e700000000a00 */
[----:B------:R-:W1:Y:S08]  /*0250*/  @P5 LDC.64 R20, c[0x0][0x3d0] ;  /* 0x0000f400ff145b82 */ /* 0x000e700000000a00 */
[----:B------:R-:W1:Y:S01]  /*0260*/  @P5 LDC.64 R22, c[0x0][0x3e8] ;  /* 0x0000fa00ff165b82 */ /* 0x000e620000000a00 */
[C---:B0-----:R-:W-:Y:S01]  /*0270*/  @P3 IMAD.WIDE.U32 R14, R3.reuse, 0x20, R10 ;  /* 0x00000020030e3825 */ /* 0x041fe200078e000a */
[----:B------:R-:W-:-:S04]  /*0280*/  @P3 IADD3 R3, PT, PT, R3, 0x100, RZ ;  /* 0x0000010003033810 */ /* 0x000fc80007ffe0ff */
[----:B------:R0:W5:Y:S01]  /*0290*/  @P3 LDG.E.128 R36, desc[UR16][R14.64] ;  /* 0x000000100e243981 */ /* 0x000162000c1e1d00 */
[----:B-1----:R-:W-:-:S03]  /*02a0*/  @P4 IMAD.WIDE.U32 R16, R3, 0x20, R16 ;  /* 0x0000002003104825 */ /* 0x002fc600078e0010 */
[----:B------:R0:W5:Y:S01]  /*02b0*/  @P3 LDG.E.128 R40, desc[UR16][R14.64+0x10] ;  /* 0x000010100e283981 */ /* 0x000162000c1e1d00 */
[C---:B------:R-:W-:Y:S01]  /*02c0*/  @P4 IMAD.WIDE.U32 R18, R3.reuse, 0x20, R18 ;  /* 0x0000002003124825 */ /* 0x040fe200078e0012 */
[----:B------:R-:W-:Y:S02]  /*02d0*/  @P4 IADD3 R3, PT, PT, R3, 0x100, RZ ;  /* 0x0000010003034810 */ /* 0x000fe40007ffe0ff */
[----:B------:R0:W5:Y:S03]  /*02e0*/  @P4 LDG.E.128 R248, desc[UR16][R16.64] ;  /* 0x0000001010f84981 */ /* 0x000166000c1e1d00 */
[C---:B------:R-:W-:Y:S01]  /*02f0*/  @P5 IMAD.WIDE.U32 R8, R3.reuse, 0x20, R20 ;  /* 0x0000002003085825 */ /* 0x040fe200078e0014 */
[----:B------:R0:W5:Y:S04]  /*0300*/  @P4 LDG.E.128 R244, desc[UR16][R16.64+0x10] ;  /* 0x0000101010f44981 */ /* 0x000168000c1e1d00 */
[----:B------:R0:W5:Y:S01]  /*0310*/  @P4 LDG.E.128 R44, desc[UR16][R18.64] ;  /* 0x00000010122c4981 */ /* 0x000162000c1e1d00 */
[----:B------:R-:W-:-:S03]  /*0320*/  @P5 IMAD.WIDE.U32 R10, R3, 0x20, R22 ;  /* 0x00000020030a5825 */ /* 0x000fc600078e0016 */
[----:B------:R0:W5:Y:S04]  /*0330*/  @P4 LDG.E.128 R48, desc[UR16][R18.64+0x10] ;  /* 0x0000101012304981 */ /* 0x000168000c1e1d00 */
[----:B------:R0:W5:Y:S04]  /*0340*/  @P5 LDG.E.128 R240, desc[UR16][R8.64] ;  /* 0x0000001008f05981 */ /* 0x000168000c1e1d00 */
[----:B------:R0:W5:Y:S04]  /*0350*/  @P5 LDG.E.128 R236, desc[UR16][R8.64+0x10] ;  /* 0x0000101008ec5981 */ /* 0x000168000c1e1d00 */
[----:B------:R0:W5:Y:S04]  /*0360*/  @P5 LDG.E.128 R52, desc[UR16][R10.64] ;  /* 0x000000100a345981 */ /* 0x000168000c1e1d00 */
[----:B------:R0:W5:Y:S04]  /*0370*/  @P5 LDG.E.128 R56, desc[UR16][R10.64+0x10] ;  /* 0x000010100a385981 */ /* 0x000168000c1e1d00 */
[----:B---3--:R-:W3:Y:S04]  /*0380*/  @P3 LDG.E.128 R60, desc[UR16][R12.64] ;  /* 0x000000100c3c3981 */ /* 0x008ee8000c1e1d00 */
[----:B----4-:R-:W4:Y:S04]  /*0390*/  @P1 LDG.E.128 R64, desc[UR16][R4.64+0x10] ;  /* 0x0000101004401981 */ /* 0x010f28000c1e1d00 */
[----:B--2---:R-:W2:Y:S04]  /*03a0*/  @P1 LDG.E.128 R68, desc[UR16][R4.64] ;  /* 0x0000001004441981 */ /* 0x004ea8000c1e1d00 */
[----:B------:R-:W2:Y:S01]  /*03b0*/  @P3 LDG.E.128 R24, desc[UR16][R12.64+0x10] ;  /* 0x000010100c183981 */ /* 0x000ea2000c1e1d00 */
        /* <DEDUP_REMOVED lines=43> */
[----:B---3--:R1:W-:Y:S04]  /*0670*/  @P3 STL.64 [R1+0x10], R60 ;  /* 0x0000103c01003387 */ /* 0x0083e80000100a00 */
[----:B------:R3:W-:Y:S04]  /*0680*/  @P3 STL.64 [R1+0x18], R62 ;  /* 0x0000183e01003387 */ /* 0x0007e80000100a00 */
[----:B----4-:R4:W-:Y:S04]  /*0690*/  @P1 STL.64 [R1+0x20], R64 ;  /* 0x0000204001001387 */ /* 0x0109e80000100a00 */
[----:B------:R0:W-:Y:S04]  /*06a0*/  @P1 STL.64 [R1+0x28], R66 ;  /* 0x0000284201001387 */ /* 0x0001e80000100a00 */
[----:B--2---:R2:W-:Y:S04]  /*06b0*/  @P1 STL.64 [R1+0x30], R68 ;  /* 0x0000304401001387 */ /* 0x0045e80000100a00 */
[----:B------:R2:W-:Y:S04]  /*06c0*/  @P1 STL.64 [R1+0x38], R70 ;  /* 0x0000384601001387 */ /* 0x0005e80000100a00 */
[----:B------:R2:W-:Y:S04]  /*06d0*/  @P3 STL.64 [R1], R24 ;  /* 0x0000001801003387 */ /* 0x0005e80000100a00 */
[----:B------:R2:W-:Y:S01]  /*06e0*/  @P3 STL.64 [R1+0x8], R26 ;  /* 0x0000081a01003387 */ /* 0x0005e20000100a00 */
[----:B-1----:R-:W-:-:S02]  /*06f0*/  CS2R R60, SRZ ;  /* 0x00000000003c7805 */ /* 0x002fc4000001ff00 */
[----:B---3--:R-:W-:Y:S02]  /*0700*/  CS2R R62, SRZ ;  /* 0x00000000003e7805 */ /* 0x008fe4000001ff00 */
[----:B----4-:R-:W-:Y:S02]  /*0710*/  CS2R R64, SRZ ;  /* 0x0000000000407805 */ /* 0x010fe4000001ff00 */
[----:B0-----:R-:W-:Y:S02]  /*0720*/  CS2R R66, SRZ ;  /* 0x0000000000427805 */ /* 0x001fe4000001ff00 */
[----:B--2---:R-:W-:Y:S02]  /*0730*/  CS2R R68, SRZ ;  /* 0x0000000000447805 */ /* 0x004fe4000001ff00 */
[----:B------:R-:W-:Y:S01]  /*0740*/  CS2R R70, SRZ ;  /* 0x0000000000467805 */ /* 0x000fe2000001ff00 */
[----:B------:R-:W-:Y:S06]  /*0750*/  BRA.U UP0, `(.L_x_3318) ;  /* 0x0000009900347547 */ /* 0x000fec000b800000 */
        /* <DEDUP_REMOVED lines=50> */
[----:B------:R-:W1:Y:S01]  /*0a80*/  LDCU UR10, c[0x0][0x388] ;  /* 0x00007100ff0a77ac */ /* 0x000e620008000800 */
[----:B------:R-:W2:Y:S01]  /*0a90*/  LDCU.U8 UR27, c[0x0][0x410] ;  /* 0x00008200ff1b77ac */ /* 0x000ea20008000000 */
[----:B------:R-:W3:Y:S01]  /*0aa0*/  LDCU.64 UR18, c[0x0][0x3c8] ;  /* 0x00007900ff1277ac */ /* 0x000ee20008000a00 */
[----:B------:R-:W4:Y:S01]  /*0ab0*/  LDCU.64 UR20, c[0x0][0x3c0] ;  /* 0x00007800ff1477ac */ /* 0x000f220008000a00 */
[----:B------:R-:W0:Y:S01]  /*0ac0*/  LDCU UR28, c[0x0][0x400] ;  /* 0x00008000ff1c77ac */ /* 0x000e220008000800 */
[----:B------:R-:W0:Y:S01]  /*0ad0*/  LDCU.64 UR22, c[0x0][0x438] ;  /* 0x00008700ff1677ac */ /* 0x000e220008000a00 */
[----:B------:R-:W0:Y:S01]  /*0ae0*/  LDCU.64 UR4, c[0x0][0x478] ;  /* 0x00008f00ff0477ac */ /* 0x000e220008000a00 */
[----:B------:R-:W0:Y:S01]  /*0af0*/  LDCU.128 UR12, c[0x0][0x3f0] ;  /* 0x00007e00ff0c77ac */ /* 0x000e220008000c00 */
[----:B------:R-:W0:Y:S02]  /*0b00*/  LDCU.64 UR24, c[0x0][0x380] ;  /* 0x00007000ff1877ac */ /* 0x000e240008000a00 */
.L_x_3470:
[----:B---3--:R-:W-:-:S06]  /*0b10*/  UIMAD.WIDE UR6, UR26, 0x4, UR18 ;  /* 0x000000041a0678a5 */ /* 0x008fcc000f8e0212 */
[----:B012---:R-:W-:Y:S02]  /*0b20*/  MOV R180, UR6 ;  /* 0x0000000600b47c02 */ /* 0x007fe40008000f00 */
[----:B------:R-:W-:-:S05]  /*0b30*/  MOV R181, UR7 ;  /* 0x0000000700b57c02 */ /* 0x000fca0008000f00 */
[----:B------:R3:W2:Y:S01]  /*0b40*/  LDG.E R180, desc[UR16][R180.64] ;  /* 0x00000010b4b47981 */ /* 0x0006a2000c1e1900 */
[----:B0-----:R-:W-:-:S06]  /*0b50*/  UIMAD.WIDE UR6, UR26, 0x4, UR14 ;  /* 0x000000041a0678a5 */ /* 0x001fcc000f8e020e */
[----:B---3--:R-:W-:Y:S02]  /*0b60*/  MOV R181, UR7 ;  /* 0x0000000700b57c02 */ /* 0x008fe40008000f00 */
[----:B--2---:R-:W-:Y:S02]  /*0b70*/  R2UR UR30, R180 ;  /* 0x00000000b41e72ca */ /* 0x004fe400000e0000 */
[----:B------:R-:W-:-:S06]  /*0b80*/  MOV R180, UR6 ;  /* 0x0000000600b47c02 */ /* 0x000fcc0008000f00 */
[----:B------:R0:W2:Y:S01]  /*0b90*/  LDG.E R180, desc[UR16][R180.64] ;  /* 0x00000010b4b47981 */ /* 0x0000a2000c1e1900 */
[----:B------:R-:W-:-:S06]  /*0ba0*/  UIMAD.WIDE UR6, UR26, 0x4, UR12 ;  /* 0x000000041a0678a5 */ /* 0x000fcc000f8e020c */
[----:B0-----:R-:W-:Y:S02]  /*0bb0*/  MOV R181, UR7 ;  /* 0x0000000700b57c02 */ /* 0x001fe40008000f00 */
[----:B--2---:R-:W-:Y:S02]  /*0bc0*/  R2UR UR31, R180 ;  /* 0x00000000b41f72ca */ /* 0x004fe400000e0000 */
[----:B------:R-:W-:-:S06]  /*0bd0*/  MOV R180, UR6 ;  /* 0x0000000600b47c02 */ /* 0x000fcc0008000f00 */
[----:B------:R-:W2:Y:S01]  /*0be0*/  LDG.E R180, desc[UR16][R180.64] ;  /* 0x00000010b4b47981 */ /* 0x000ea2000c1e1900 */
[----:B------:R-:W-:Y:S01]  /*0bf0*/  BSSY.RECONVERGENT B0, `(.L_x_3319) ;  /* 0x00001c8000007945 */ /* 0x000fe20003800200 */
[----:B------:R-:W-:-:S03]  /*0c00*/  CS2R R232, SRZ ;  /* 0x0000000000e87805 */ /* 0x000fc6000001ff00 */
[----:B------:R-:W-:Y:S01]  /*0c10*/  UISETP.GE.AND UP2, UPT, UR31, 0x1, UPT ;  /* 0x000000011f00788c */ /* 0x000fe2000bf46270 */
[----:B--2---:R-:W-:-:S08]  /*0c20*/  R2UR UR11, R180 ;  /* 0x00000000b40b72ca */ /* 0x004fd000000e0000 */
[----:B-----5:R-:W-:Y:S07]  /*0c30*/  BRA.U !UP2, `(.L_x_3320) ;  /* 0x000000190a987547 */ /* 0x020fee000b800000 */
[----:B----4-:R-:W-:-:S06]  /*0c40*/  UIMAD.WIDE UR6, UR26, 0x4, UR20 ;  /* 0x000000041a0678a5 */ /* 0x010fcc000f8e0214 */
[----:B------:R-:W-:Y:S02]  /*0c50*/  MOV R180, UR6 ;  /* 0x0000000600b47c02 */ /* 0x000fe40008000f00 */
[----:B------:R-:W-:-:S05]  /*0c60*/  MOV R181, UR7 ;  /* 0x0000000700b57c02 */ /* 0x000fca0008000f00 */
[----:B------:R0:W2:Y:S01]  /*0c70*/  LDG.E R180, desc[UR16][R180.64] ;  /* 0x00000010b4b47981 */ /* 0x0000a2000c1e1900 */
[----:B------:R-:W-:Y:S01]  /*0c80*/  UIADD3 UR7, UPT, UPT, UR31, -0x1, URZ ;  /* 0xffffffff1f077890 */ /* 0x000fe2000fffe0ff */
[----:B------:R-:W-:Y:S01]  /*0c90*/  ISETP.NE.AND P0, PT, RZ, UR27, PT ;  /* 0x0000001bff007c0c */ /* 0x000fe2000bf05270 */
[----:B-1----:R-:W-:Y:S01]  /*0ca0*/  UIMAD UR6, UR26, UR10, URZ ;  /* 0x0000000a1a0672a4 */ /* 0x002fe2000f8e02ff */
[----:B------:R-:W1:Y:S01]  /*0cb0*/  S2R R235, SR_TID.X ;  /* 0x0000000000eb7919 */ /* 0x000e620000002100 */
[----:B------:R-:W-:Y:S01]  /*0cc0*/  UIMAD UR8, UR7, UR10, URZ ;  /* 0x0000000a070872a4 */ /* 0x000fe2000f8e02ff */
[----:B------:R-:W-:Y:S01]  /*0cd0*/  BSSY.RECONVERGENT B1, `(.L_x_3321) ;  /* 0x0000077000017945 */ /* 0x000fe20003800200 */
[----:B------:R-:W-:Y:S01]  /*0ce0*/  USHF.R.S32.HI UR7, URZ, 0x1f, UR6 ;  /* 0x0000001fff077899 */ /* 0x000fe20008011406 */
[C---:B------:R-:W-:Y:S01]  /*0cf0*/  ISETP.GE.U32.AND P3, PT, R2.reuse, 0x200, PT ;  /* 0x000002000200780c */ /* 0x040fe20003f66070 */
[----:B------:R-:W-:Y:S01]  /*0d00*/  USHF.R.S32.HI UR9, URZ, 0x1f, UR8 ;  /* 0x0000001fff097899 */ /* 0x000fe20008011408 */
[C---:B------:R-:W-:Y:S01]  /*0d10*/  ISETP.GE.U32.AND P2, PT, R2.reuse, 0x300, PT ;  /* 0x000003000200780c */ /* 0x040fe20003f46070 */
[----:B------:R-:W-:Y:S01]  /*0d20*/  ULEA.HI UR7, UR7, UR6, URZ, 0x3 ;  /* 0x0000000607077291 */ /* 0x000fe2000f8f18ff */
[----:B------:R-:W-:Y:S01]  /*0d30*/  ISETP.GE.U32.AND P1, PT, R2, 0x400, PT ;  /* 0x000004000200780c */ /* 0x000fe20003f26070 */
[----:B------:R-:W-:Y:S01]  /*0d40*/  ULEA.HI UR9, UR9, UR8, URZ, 0x3 ;  /* 0x0000000809097291 */ /* 0x000fe2000f8f18ff */
[----:B------:R-:W-:-:S03]  /*0d50*/  CS2R R232, SRZ ;  /* 0x0000000000e87805 */ /* 0x000fc6000001ff00 */
[----:B0-----:R-:W-:-:S04]  /*0d60*/  MOV R181, UR7 ;  /* 0x0000000700b57c02 */ /* 0x001fc80008000f00 */
[----:B-1----:R-:W-:-:S04]  /*0d70*/  LEA.HI.SX32 R231, R181, R235, 0x1d ;  /* 0x000000ebb5e77211 */ /* 0x002fc800078feaff */
[----:B------:R-:W-:Y:S02]  /*0d80*/  MOV R228, R231 ;  /* 0x000000e700e47202 */ /* 0x000fe40000000f00 */
[----:B--2---:R-:W-:Y:S02]  /*0d90*/  FSEL R180, R180, RZ, !P0 ;  /* 0x000000ffb4b47208 */ /* 0x004fe40004000000 */
[----:B------:R-:W-:Y:S02]  /*0da0*/  ISETP.GE.U32.AND P0, PT, R2, 0x100, PT ;  /* 0x000001000200780c */ /* 0x000fe40003f06070 */
[----:B------:R-:W-:Y:S02]  /*0db0*/  R2UR UR32, R180 ;  /* 0x00000000b42072ca */ /* 0x000fe400000e0000 */
[----:B------:R-:W-:-:S04]  /*0dc0*/  MOV R180, UR9 ;  /* 0x0000000900b47c02 */ /* 0x000fc80008000f00 */
[----:B------:R-:W-:-:S05]  /*0dd0*/  LEA.HI.SX32 R234, R180, R235, 0x1d ;  /* 0x000000ebb4ea7211 */ /* 0x000fca00078feaff */
[----:B------:R-:W-:Y:S05]  /*0de0*/  @!P0 BRA `(.L_x_3322) ;  /* 0x0000000400948947 */ /* 0x000fea0003800000 */
[----:B------:R-:W0:Y:S01]  /*0df0*/  LDC.64 R4, c[0x0][0x3a8] ;  /* 0x0000ea00ff047b82 */ /* 0x000e220000000a00 */
[----:B------:R-:W2:Y:S04]  /*0e00*/  LDL R227, [R1+0x30] ;  /* 0x0000300001e37983 */ /* 0x000ea80000100800 */
[----:B------:R-:W3:Y:S03]  /*0e10*/  LDL R230, [R1+0x28] ;  /* 0x0000280001e67983 */ /* 0x000ee60000100800 */
[----:B------:R-:W1:Y:S01]  /*0e20*/  LDC.64 R180, c[0x0][0x428] ;  /* 0x00010a00ffb47b82 */ /* 0x000e620000000a00 */
[----:B------:R-:W4:Y:S04]  /*0e30*/  LDL R229, [R1+0x34] ;  /* 0x0000340001e57983 */ /* 0x000f280000100800 */
[----:B------:R-:W3:Y:S04]  /*0e40*/  LDL R226, [R1+0x38] ;  /* 0x0000380001e27983 */ /* 0x000ee80000100800 */
[----:B------:R-:W3:Y:S04]  /*0e50*/  LDL R232, [R1+0x3c] ;  /* 0x00003c0001e87983 */ /* 0x000ee80000100800 */
[----:B------:R-:W3:Y:S01]  /*0e60*/  LDL R233, [R1+0x24] ;  /* 0x0000240001e97983 */ /* 0x000ee20000100800 */
[----:B0-----:R-:W-:-:S03]  /*0e70*/  IMAD.WIDE.U32 R4, R228, 0x10, R4 ;  /* 0x00000010e4047825 */ /* 0x001fc600078e0004 */
[----:B------:R-:W3:Y:S04]  /*0e80*/  LDL R252, [R1+0x2c] ;  /* 0x00002c0001fc7983 */ /* 0x000ee80000100800 */
[----:B------:R-:W2:Y:S01]  /*0e90*/  LDG.E.128 R4, desc[UR16][R4.64] ;  /* 0x0000001004047981 */ /* 0x000ea2000c1e1d00 */
[----:B-1----:R-:W-:-:S06]  /*0ea0*/  IMAD.WIDE.U32 R180, R234, 0x10, R180 ;  /* 0x00000010eab47825 */ /* 0x002fcc00078e00b4 */
[----:B------:R-:W4:Y:S01]  /*0eb0*/  LDG.E.128 R180, desc[UR16][R180.64] ;  /* 0x00000010b4b47981 */ /* 0x000f22000c1e1d00 */
[----:B------:R-:W-:-:S04]  /*0ec0*/  ISETP.NE.U32.AND P0, PT, RZ, UR22, PT ;  /* 0x00000016ff007c0c */ /* 0x000fc8000bf05070 */
[----:B------:R-:W-:-:S13]  /*0ed0*/  ISETP.NE.AND.EX P0, PT, RZ, UR23, PT, P0 ;  /* 0x00000017ff007c0c */ /* 0x000fda000bf05300 */
[----:B------:R-:W0:Y:S02]  /*0ee0*/  @P0 LDC.64 R184, c[0x0][0x438] ;  /* 0x00010e00ffb80b82 */ /* 0x000e240000000a00 */
[----:B0-----:R-:W-:-:S05]  /*0ef0*/  @P0 IMAD.WIDE.U32 R184, R228, 0x10, R184 ;  /* 0x00000010e4b80825 */ /* 0x001fca00078e00b8 */
[----:B------:R4:W5:Y:S01]  /*0f00*/  @P0 LDG.E.128 R164, desc[UR16][R184.64] ;  /* 0x00000010b8a40981 */ /* 0x000962000c1e1d00 */
[----:B--2---:R-:W-:Y:S02]  /*0f10*/  PRMT R186, R6, 0x7632, R186 ;  /* 0x0000763206ba7816 */ /* 0x004fe400000000ba */
[C---:B------:R-:W-:Y:S02]  /*0f20*/  PRMT R0, R5.reuse, 0x7632, R0 ;  /* 0x0000763205007816 */ /* 0x040fe40000000000 */
[----:B------:R-:W-:Y:S02]  /*0f30*/  SHF.L.U32 R222, R5, 0x10, RZ ;  /* 0x0000001005de7819 */ /* 0x000fe400000006ff */
[C---:B------:R-:W-:Y:S02]  /*0f40*/  PRMT R5, R7.reuse, 0x7632, R5 ;  /* 0x0000763207057816 */ /* 0x040fe40000000005 */
[----:B------:R-:W-:Y:S01]  /*0f50*/  SHF.L.U32 R221, R7, 0x10, RZ ;  /* 0x0000001007dd7819 */ /* 0x000fe200000006ff */
[C---:B----4-:R-:W-:Y:S01]  /*0f60*/  IMAD.U32 R185, R180.reuse, 0x10000, RZ ;  /* 0x00010000b4b97824 */ /* 0x050fe200078e00ff */
[----:B------:R-:W-:-:S02]  /*0f70*/  PRMT R7, R180, 0x7632, R7 ;  /* 0x00007632b4077816 */ /* 0x000fc40000000007 */
[----:B------:R-:W-:Y:S02]  /*0f80*/  SHF.L.U32 R180, R186, 0x10, RZ ;  /* 0x00000010bab47819 */ /* 0x000fe400000006ff */
[----:B------:R-:W2:Y:S01]  /*0f90*/  LDL R186, [R1+0x20] ;  /* 0x0000200001ba7983 */ /* 0x000ea20000100800 */
[----:B------:R-:W-:Y:S02]  /*0fa0*/  SHF.L.U32 R184, R4, 0x10, RZ ;  /* 0x0000001004b87819 */ /* 0x000fe400000006ff */
[----:B------:R-:W-:Y:S02]  /*0fb0*/  SHF.L.U32 R187, R6, 0x10, RZ ;  /* 0x0000001006bb7819 */ /* 0x000fe400000006ff */
[C---:B------:R-:W-:Y:S02]  /*0fc0*/  PRMT R223, R181.reuse, 0x7632, R223 ;  /* 0x00007632b5df7816 */ /* 0x040fe400000000df */
[----:B------:R-:W-:Y:S01]  /*0fd0*/  SHF.L.U32 R6, R181, 0x10, RZ ;  /* 0x00000010b5067819 */ /* 0x000fe200000006ff */
[----:B------:R-:W-:Y:S01]  /*0fe0*/  FADD.FTZ R181, R184, -UR32 ;  /* 0x80000020b8b57e21 */ /* 0x000fe20008010000 */
[----:B------:R-:W-:Y:S01]  /*0ff0*/  PRMT R8, R4, 0x7632, R8 ;  /* 0x0000763204087816 */ /* 0x000fe20000000008 */
[----:B------:R-:W-:Y:S01]  /*1000*/  FADD.FTZ R187, R187, -UR32 ;  /* 0x80000020bbbb7e21 */ /* 0x000fe20008010000 */
[----:B------:R-:W-:-:S02]  /*1010*/  PRMT R224, R182, 0x7632, R224 ;  /* 0x00007632b6e07816 */ /* 0x000fc400000000e0 */
[----:B------:R-:W-:Y:S01]  /*1020*/  SHF.L.U32 R4, R182, 0x10, RZ ;  /* 0x00000010b6047819 */ /* 0x000fe200000006ff */
[----:B------:R-:W-:Y:S01]  /*1030*/  FADD.FTZ R222, R222, -UR32 ;  /* 0x80000020dede7e21 */ /* 0x000fe20008010000 */
[C---:B------:R-:W-:Y:S02]  /*1040*/  PRMT R225, R183.reuse, 0x7632, R225 ;  /* 0x00007632b7e17816 */ /* 0x040fe400000000e1 */
[----:B------:R-:W-:Y:S02]  /*1050*/  SHF.L.U32 R3, R183, 0x10, RZ ;  /* 0x00000010b7037819 */ /* 0x000fe400000006ff */
[----:B------:R-:W-:Y:S02]  /*1060*/  SHF.L.U32 R182, R7, 0x10, RZ ;  /* 0x0000001007b67819 */ /* 0x000fe400000006ff */
[----:B------:R-:W-:Y:S01]  /*1070*/  SHF.L.U32 R183, R0, 0x10, RZ ;  /* 0x0000001000b77819 */ /* 0x000fe200000006ff */
[----:B------:R-:W-:Y:S01]  /*1080*/  FMUL.FTZ R0, R181, UR30 ;  /* 0x0000001eb5007c20 */ /* 0x000fe20008410000 */
[----:B------:R-:W-:Y:S01]  /*1090*/  SHF.L.U32 R7, R223, 0x10, RZ ;  /* 0x00000010df077819 */ /* 0x000fe200000006ff */
[----:B------:R-:W-:Y:S01]  /*10a0*/  FMUL.FTZ R223, R187, UR30 ;  /* 0x0000001ebbdf7c20 */ /* 0x000fe20008410000 */
[----:B------:R-:W-:Y:S01]  /*10b0*/  SHF.L.U32 R184, R8, 0x10, RZ ;  /* 0x0000001008b87819 */ /* 0x000fe200000006ff */
[----:B------:R-:W-:Y:S01]  /*10c0*/  FADD.FTZ R8, R221, -UR32 ;  /* 0x80000020dd087e21 */ /* 0x000fe20008010000 */
[----:B------:R-:W-:Y:S01]  /*10d0*/  SHF.L.U32 R181, R5, 0x10, RZ ;  /* 0x0000001005b57819 */ /* 0x000fe200000006ff */
[----:B------:R-:W-:Y:S01]  /*10e0*/  FMUL.FTZ R5, R227, R185 ;  /* 0x000000b9e3057220 */ /* 0x000fe20000410000 */
[----:B------:R-:W-:Y:S01]  /*10f0*/  FMUL.FTZ R227, R222, UR30 ;  /* 0x0000001edee37c20 */ /* 0x000fe20008410000 */
[----:B------:R-:W-:Y:S01]  /*1100*/  FADD.FTZ R104, R104, R4 ;  /* 0x0000000468687221 */ /* 0x000fe20000010000 */
[----:B------:R-:W-:Y:S01]  /*1110*/  FFMA.FTZ R64, R223, R4, R64 ;  /* 0x00000004df407223 */ /* 0x000fe20000010040 */
[----:B------:R-:W-:Y:S01]  /*1120*/  FADD.FTZ R184, R184, -UR32 ;  /* 0x80000020b8b87e21 */ /* 0x000fe20008010000 */
[----:B------:R-:W-:Y:S01]  /*1130*/  FADD.FTZ R106, R106, R3 ;  /* 0x000000036a6a7221 */ /* 0x000fe20000010000 */
[----:B------:R-:W-:Y:S01]  /*1140*/  FADD.FTZ R183, R183, -UR32 ;  /* 0x80000020b7b77e21 */ /* 0x000fe20008010000 */
[----:B------:R-:W-:Y:S01]  /*1150*/  FADD.FTZ R101, R101, R182 ;  /* 0x000000b665657221 */ /* 0x000fe20000010000 */
[----:B------:R-:W-:Y:S01]  /*1160*/  FMUL.FTZ R229, R229, R182 ;  /* 0x000000b6e5e57220 */ /* 0x000fe20000410000 */
[-C--:B---3--:R-:W-:Y:S01]  /*1170*/  FMUL.FTZ R226, R226, R6.reuse ;  /* 0x00000006e2e27220 */ /* 0x088fe20000410000 */
[----:B------:R-:W-:Y:S01]  /*1180*/  FADD.FTZ R102, R102, R6 ;  /* 0x0000000666667221 */ /* 0x000fe20000010000 */
[----:B------:R-:W-:Y:S01]  /*1190*/  FFMA.FTZ R62, R227, R6, R62 ;  /* 0x00000006e33e7223 */ /* 0x000fe2000001003e */
[----:B------:R-:W-:Y:S01]  /*11a0*/  SHF.L.U32 R6, R224, 0x10, RZ ;  /* 0x00000010e0067819 */ /* 0x000fe200000006ff */
[----:B------:R-:W-:Y:S01]  /*11b0*/  FADD.FTZ R180, R180, -UR32 ;  /* 0x80000020b4b47e21 */ /* 0x000fe20008010000 */
[----:B------:R-:W-:Y:S01]  /*11c0*/  FADD.FTZ R103, R103, R7 ;  /* 0x0000000767677221 */ /* 0x000fe20000010000 */
[----:B------:R-:W-:-:S02]  /*11d0*/  FMUL.FTZ R224, R232, R7 ;  /* 0x00000007e8e07220 */ /* 0x000fc40000410000 */
[----:B------:R-:W-:Y:S01]  /*11e0*/  FMUL.FTZ R221, R180, UR30 ;  /* 0x0000001eb4dd7c20 */ /* 0x000fe20008410000 */
[----:B------:R-:W-:Y:S01]  /*11f0*/  FADD.FTZ R181, R181, -UR32 ;  /* 0x80000020b5b57e21 */ /* 0x000fe20008010000 */
[----:B------:R-:W-:Y:S02]  /*1200*/  FADD.FTZ R105, R105, R6 ;  /* 0x0000000669697221 */ /* 0x000fe40000010000 */
[-C--:B------:R-:W-:Y:S01]  /*1210*/  FFMA.FTZ R65, R221, R6.reuse, R65 ;  /* 0x00000006dd417223 */ /* 0x080fe20000010041 */
[----:B------:R-:W-:Y:S01]  /*1220*/  FMUL.FTZ R6, R233, R6 ;  /* 0x00000006e9067220 */ /* 0x000fe20000410000 */
[----:B------:R-:W-:Y:S01]  /*1230*/  FADD.FTZ R100, R100, R185 ;  /* 0x000000b964647221 */ /* 0x000fe20000010000 */
[----:B------:R-:W-:Y:S01]  /*1240*/  FFMA.FTZ R60, R0, R185, R60 ;  /* 0x000000b9003c7223 */ /* 0x000fe2000001003c */
[----:B------:R-:W-:Y:S02]  /*1250*/  IADD3 R234, PT, PT, R234, 0x100, RZ ;  /* 0x00000100eaea7810 */ /* 0x000fe40007ffe0ff */
[----:B------:R-:W-:Y:S01]  /*1260*/  IADD3 R228, PT, PT, R228, 0x100, RZ ;  /* 0x00000100e4e47810 */ /* 0x000fe20007ffe0ff */
[----:B--2---:R-:W-:Y:S01]  /*1270*/  FMUL.FTZ R222, R186, R4 ;  /* 0x00000004bade7220 */ /* 0x004fe20000410000 */
[----:B------:R-:W-:-:S04]  /*1280*/  FMUL.FTZ R4, R8, UR30 ;  /* 0x0000001e08047c20 */ /* 0x000fc80008410000 */
[-C--:B------:R-:W-:Y:S01]  /*1290*/  FFMA.FTZ R66, R4, R3.reuse, R66 ;  /* 0x0000000304427223 */ /* 0x080fe20000010042 */
[----:B------:R-:W-:Y:S01]  /*12a0*/  FMUL.FTZ R3, R230, R3 ;  /* 0x00000003e6037220 */ /* 0x000fe20000410000 */
[----:B------:R-:W-:Y:S01]  /*12b0*/  FMUL.FTZ R230, R184, UR30 ;  /* 0x0000001eb8e67c20 */ /* 0x000fe20008410000 */
[----:B------:R-:W-:Y:S01]  /*12c0*/  SHF.L.U32 R8, R225, 0x10, RZ ;  /* 0x00000010e1087819 */ /* 0x000fe200000006ff */
[----:B------:R-:W-:Y:S01]  /*12d0*/  FMUL.FTZ R225, R183, UR30 ;  /* 0x0000001eb7e17c20 */ /* 0x000fe20008410000 */
[----:B------:R-:W-:Y:S01]  /*12e0*/  FFMA.FTZ R183, R0, R5, RZ ;  /* 0x0000000500b77223 */ /* 0x000fe200000100ff */
[C---:B------:R-:W-:Y:S01]  /*12f0*/  FFMA.FTZ R61, R230.reuse, R182, R61 ;  /* 0x000000b6e63d7223 */ /* 0x040fe2000001003d */
[----:B------:R-:W-:Y:S02]  /*1300*/  FADD.FTZ R182, RZ, R5 ;  /* 0x00000005ffb67221 */ /* 0x000fe40000010000 */
[----:B------:R-:W-:Y:S02]  /*1310*/  FFMA.FTZ R183, R230, R229, R183 ;  /* 0x000000e5e6b77223 */ /* 0x000fe400000100b7 */
[----:B------:R-:W-:Y:S01]  /*1320*/  FADD.FTZ R182, R182, R229 ;  /* 0x000000e5b6b67221 */ /* 0x000fe20000010000 */
[----:B------:R-:W-:Y:S01]  /*1330*/  FFMA.FTZ R63, R225, R7, R63 ;  /* 0x00000007e13f7223 */ /* 0x000fe2000001003f */
[----:B------:R-:W-:-:S02]  /*1340*/  FFMA.FTZ R183, R227, R226, R183 ;  /* 0x000000e2e3b77223 */ /* 0x000fc400000100b7 */
[----:B------:R-:W-:Y:S02]  /*1350*/  FADD.FTZ R7, R182, R226 ;  /* 0x000000e2b6077221 */ /* 0x000fe40000010000 */
[----:B------:R-:W-:Y:S02]  /*1360*/  FFMA.FTZ R183, R225, R224, R183 ;  /* 0x000000e0e1b77223 */ /* 0x000fe400000100b7 */
[----:B------:R-:W-:Y:S02]  /*1370*/  FADD.FTZ R7, R7, R224 ;  /* 0x000000e007077221 */ /* 0x000fe40000010000 */
[----:B------:R-:W-:Y:S02]  /*1380*/  FFMA.FTZ R183, R223, R222, R183 ;  /* 0x000000dedfb77223 */ /* 0x000fe400000100b7 */
[----:B------:R-:W-:Y:S01]  /*1390*/  FADD.FTZ R180, R7, R222 ;  /* 0x000000de07b47221 */ /* 0x000fe20000010000 */
[----:B------:R-:W-:Y:S01]  /*13a0*/  FMUL.FTZ R7, R181, UR30 ;  /* 0x0000001eb5077c20 */ /* 0x000fe20008410000 */
[----:B------:R-:W-:-:S02]  /*13b0*/  FFMA.FTZ R183, R221, R6, R183 ;  /* 0x00000006ddb77223 */ /* 0x000fc400000100b7 */
[----:B------:R-:W-:Y:S01]  /*13c0*/  FADD.FTZ R180, R180, R6 ;  /* 0x00000006b4b47221 */ /* 0x000fe20000010000 */
[----:B------:R-:W-:Y:S01]  /*13d0*/  FADD.FTZ R107, R107, R8 ;  /* 0x000000086b6b7221 */ /* 0x000fe20000010000 */
[-C--:B------:R-:W-:Y:S01]  /*13e0*/  FFMA.FTZ R67, R7, R8.reuse, R67 ;  /* 0x0000000807437223 */ /* 0x080fe20000010043 */
[----:B------:R-:W-:Y:S01]  /*13f0*/  FMUL.FTZ R8, R252, R8 ;  /* 0x00000008fc087220 */ /* 0x000fe20000410000 */
[----:B------:R-:W-:Y:S01]  /*1400*/  FADD.FTZ R180, R180, R3 ;  /* 0x00000003b4b47221 */ /* 0x000fe20000010000 */
[----:B------:R-:W-:-:S03]  /*1410*/  FFMA.FTZ R183, R4, R3, R183 ;  /* 0x0000000304b77223 */ /* 0x000fc600000100b7 */
[----:B------:R-:W-:Y:S01]  /*1420*/  FADD.FTZ R232, R180, R8 ;  /* 0x00000008b4e87221 */ /* 0x000fe20000010000 */
[----:B------:R-:W-:-:S07]  /*1430*/  FFMA.FTZ R233, R7, R8, R183 ;  /* 0x0000000807e97223 */ /* 0x000fce00000100b7 */
.L_x_3322:
[----:B------:R-:W-:Y:S05]  /*1440*/  BSYNC.RECONVERGENT B1 ;  /* 0x0000000000017941 */ /* 0x000fea0003800200 */
.L_x_3321:
[----:B------:R-:W-:Y:S04]  /*1450*/  BSSY.RECONVERGENT B1, `(.L_x_3323) ;  /* 0x0000067000017945 */ /* 0x000fe80003800200 */
[----:B------:R-:W-:Y:S05]  /*1460*/  @!P3 BRA `(.L_x_3324) ;  /* 0x000000040094b947 */ /* 0x000fea0003800000 */
[----:B------:R-:W0:Y:S01]  /*1470*/  LDC.64 R10, c[0x0][0x3a8] ;  /* 0x0000ea00ff0a7b82 */ /* 0x000e220000000a00 */
[----:B------:R-:W2:Y:S04]  /*1480*/  LDL R187, [R1+0x14] ;  /* 0x0000140001bb7983 */ /* 0x000ea80000100800 */
[----:B------:R-:W3:Y:S03]  /*1490*/  LDL R186, [R1+0x1c] ;  /* 0x00001c0001ba7983 */ /* 0x000ee60000100800 */
[----:B------:R-:W1:Y:S01]  /*14a0*/  LDC.64 R16, c[0x0][0x428] ;  /* 0x00010a00ff107b82 */ /* 0x000e620000000a00 */
[----:B------:R-:W4:Y:S04]  /*14b0*/  LDL R188, [R1] ;  /* 0x0000000001bc7983 */ /* 0x000f280000100800 */
[----:B------:R-:W3:Y:S04]  /*14c0*/  LDL R185, [R1+0x4] ;  /* 0x0000040001b97983 */ /* 0x000ee80000100800 */
[----:B------:R-:W3:Y:S04]  /*14d0*/  LDL R252, [R1+0x8] ;  /* 0x0000080001fc7983 */ /* 0x000ee80000100800 */
[----:B------:R-:W3:Y:S01]  /*14e0*/  LDL R184, [R1+0xc] ;  /* 0x00000c0001b87983 */ /* 0x000ee20000100800 */
[----:B0-----:R-:W-:-:S05]  /*14f0*/  IMAD.WIDE.U32 R10, R228, 0x10, R10 ;  /* 0x00000010e40a7825 */ /* 0x001fca00078e000a */
[----:B------:R0:W2:Y:S01]  /*1500*/  LDG.E.128 R12, desc[UR16][R10.64] ;  /* 0x000000100a0c7981 */ /* 0x0000a2000c1e1d00 */
[----:B-1----:R-:W-:-:S06]  /*1510*/  IMAD.WIDE.U32 R16, R234, 0x10, R16 ;  /* 0x00000010ea107825 */ /* 0x002fcc00078e0010 */
[----:B------:R-:W4:Y:S01]  /*1520*/  LDG.E.128 R16, desc[UR16][R16.64] ;  /* 0x0000001010107981 */ /* 0x000f22000c1e1d00 */
[----:B------:R-:W-:-:S04]  /*1530*/  ISETP.NE.U32.AND P0, PT, RZ, UR22, PT ;  /* 0x00000016ff007c0c */ /* 0x000fc8000bf05070 */
[----:B------:R-:W-:-:S13]  /*1540*/  ISETP.NE.AND.EX P0, PT, RZ, UR23, PT, P0 ;  /* 0x00000017ff007c0c */ /* 0x000fda000bf05300 */
[----:B0-----:R-:W0:Y:S02]  /*1550*/  @P0 LDC.64 R10, c[0x0][0x438] ;  /* 0x00010e00ff0a0b82 */ /* 0x001e240000000a00 */
[----:B0-----:R-:W-:-:S05]  /*1560*/  @P0 IMAD.WIDE.U32 R10, R228, 0x10, R10 ;  /* 0x00000010e40a0825 */ /* 0x001fca00078e000a */
[----:B------:R2:W5:Y:S02]  /*1570*/  @P0 LDG.E.128 R168, desc[UR16][R10.64] ;  /* 0x000000100aa80981 */ /* 0x000564000c1e1d00 */
[----:B--2---:R-:W-:Y:S02]  /*1580*/  PRMT R11, R12, 0x7632, R11 ;  /* 0x000076320c0b7816 */ /* 0x004fe4000000000b */
[C---:B------:R-:W-:Y:S02]  /*1590*/  SHF.L.U32 R22, R13.reuse, 0x10, RZ ;  /* 0x000000100d167819 */ /* 0x040fe400000006ff */
[----:B------:R-:W-:Y:S02]  /*15a0*/  SHF.L.U32 R20, R14, 0x10, RZ ;  /* 0x000000100e147819 */ /* 0x000fe400000006ff */
[----:B------:R-:W-:Y:S02]  /*15b0*/  PRMT R9, R13, 0x7632, R9 ;  /* 0x000076320d097816 */ /* 0x000fe40000000009 */
[----:B------:R-:W-:-:S02]  /*15c0*/  SHF.L.U32 R21, R12, 0x10, RZ ;  /* 0x000000100c157819 */ /* 0x000fc400000006ff */
[C---:B----4-:R-:W-:Y:S02]  /*15d0*/  PRMT R181, R17.reuse, 0x7632, R181 ;  /* 0x0000763211b57816 */ /* 0x050fe400000000b5 */
[----:B------:R-:W-:Y:S02]  /*15e0*/  SHF.L.U32 R13, R17, 0x10, RZ ;  /* 0x00000010110d7819 */ /* 0x000fe400000006ff */
[----:B------:R-:W-:Y:S01]  /*15f0*/  SHF.L.U32 R17, R11, 0x10, RZ ;  /* 0x000000100b117819 */ /* 0x000fe200000006ff */
[----:B------:R-:W-:Y:S01]  /*1600*/  FADD.FTZ R11, R22, -UR32 ;  /* 0x80000020160b7e21 */ /* 0x000fe20008010000 */
[----:B------:R-:W-:Y:S01]  /*1610*/  FADD.FTZ R22, R20, -UR32 ;  /* 0x8000002014167e21 */ /* 0x000fe20008010000 */
[----:B------:R-:W-:Y:S01]  /*1620*/  PRMT R12, R14, 0x7632, R12 ;  /* 0x000076320e0c7816 */ /* 0x000fe2000000000c */
[----:B------:R-:W2:Y:S01]  /*1630*/  LDL R20, [R1+0x10] ;  /* 0x0000100001147983 */ /* 0x000ea20000100800 */
[C---:B------:R-:W-:Y:S01]  /*1640*/  PRMT R182, R18.reuse, 0x7632, R182 ;  /* 0x0000763212b67816 */ /* 0x040fe200000000b6 */
[----:B------:R-:W-:Y:S01]  /*1650*/  IMAD.U32 R14, R18, 0x10000, RZ ;  /* 0x00010000120e7824 */ /* 0x000fe200078e00ff */
[C---:B------:R-:W-:Y:S01]  /*1660*/  PRMT R180, R16.reuse, 0x7632, R180 ;  /* 0x0000763210b47816 */ /* 0x040fe200000000b4 */
[----:B------:R-:W-:Y:S01]  /*1670*/  FADD.FTZ R18, R21, -UR32 ;  /* 0x8000002015127e21 */ /* 0x000fe20008010000 */
[----:B------:R-:W-:-:S02]  /*1680*/  SHF.L.U32 R10, R16, 0x10, RZ ;  /* 0x00000010100a7819 */ /* 0x000fc400000006ff */
[C---:B------:R-:W-:Y:S02]  /*1690*/  PRMT R183, R19.reuse, 0x7632, R183 ;  /* 0x0000763213b77816 */ /* 0x040fe400000000b7 */
[----:B------:R-:W-:Y:S02]  /*16a0*/  SHF.L.U32 R16, R19, 0x10, RZ ;  /* 0x0000001013107819 */ /* 0x000fe400000006ff */
[----:B------:R-:W-:Y:S01]  /*16b0*/  SHF.L.U32 R19, R9, 0x10, RZ ;  /* 0x0000001009137819 */ /* 0x000fe200000006ff */
[----:B------:R-:W-:Y:S01]  /*16c0*/  FMUL.FTZ R9, R18, UR30 ;  /* 0x0000001e12097c20 */ /* 0x000fe20008410000 */
[----:B------:R-:W-:Y:S02]  /*16d0*/  SHF.L.U32 R18, R180, 0x10, RZ ;  /* 0x00000010b4127819 */ /* 0x000fe400000006ff */
[----:B------:R-:W4:Y:S01]  /*16e0*/  LDL R180, [R1+0x18] ;  /* 0x0000180001b47983 */ /* 0x000f220000100800 */
[----:B------:R-:W-:Y:S01]  /*16f0*/  FADD.FTZ R17, R17, -UR32 ;  /* 0x8000002011117e21 */ /* 0x000fe20008010000 */
[----:B------:R-:W-:Y:S01]  /*1700*/  FADD.FTZ R108, R108, R10 ;  /* 0x0000000a6c6c7221 */ /* 0x000fe20000010000 */
[----:B------:R-:W-:-:S02]  /*1710*/  FFMA.FTZ R68, R9, R10, R68 ;  /* 0x0000000a09447223 */ /* 0x000fc40000010044 */
[----:B------:R-:W-:Y:S01]  /*1720*/  FMUL.FTZ R17, R17, UR30 ;  /* 0x0000001e11117c20 */ /* 0x000fe20008410000 */
[----:B------:R-:W-:Y:S01]  /*1730*/  SHF.L.U32 R21, R12, 0x10, RZ ;  /* 0x000000100c157819 */ /* 0x000fe200000006ff */
[----:B------:R-:W-:Y:S01]  /*1740*/  FMUL.FTZ R12, R22, UR30 ;  /* 0x0000001e160c7c20 */ /* 0x000fe20008410000 */
[----:B------:R-:W-:Y:S01]  /*1750*/  FMUL.FTZ R11, R11, UR30 ;  /* 0x0000001e0b0b7c20 */ /* 0x000fe20008410000 */
[----:B------:R-:W-:Y:S01]  /*1760*/  SHF.L.U32 R22, R182, 0x10, RZ ;  /* 0x00000010b6167819 */ /* 0x000fe200000006ff */
[----:B------:R-:W-:Y:S01]  /*1770*/  FADD.FTZ R19, R19, -UR32 ;  /* 0x8000002013137e21 */ /* 0x000fe20008010000 */
[----:B------:R-:W-:Y:S01]  /*1780*/  FADD.FTZ R109, R109, R18 ;  /* 0x000000126d6d7221 */ /* 0x000fe20000010000 */
[-C--:B------:R-:W-:Y:S01]  /*1790*/  FFMA.FTZ R69, R17, R18.reuse, R69 ;  /* 0x0000001211457223 */ /* 0x080fe20000010045 */
[----:B------:R-:W-:Y:S01]  /*17a0*/  FMUL.FTZ R18, R187, R18 ;  /* 0x00000012bb127220 */ /* 0x000fe20000410000 */
[----:B------:R-:W-:Y:S01]  /*17b0*/  FADD.FTZ R110, R110, R13 ;  /* 0x0000000d6e6e7221 */ /* 0x000fe20000010000 */
[----:B------:R-:W-:Y:S01]  /*17c0*/  FFMA.FTZ R70, R11, R13, R70 ;  /* 0x0000000d0b467223 */ /* 0x000fe20000010046 */
[----:B------:R-:W-:Y:S01]  /*17d0*/  FMUL.FTZ R19, R19, UR30 ;  /* 0x0000001e13137c20 */ /* 0x000fe20008410000 */
[----:B------:R-:W-:Y:S01]  /*17e0*/  PRMT R23, R15, 0x7632, R23 ;  /* 0x000076320f177816 */ /* 0x000fe20000000017 */
[----:B------:R-:W-:Y:S01]  /*17f0*/  FADD.FTZ R21, R21, -UR32 ;  /* 0x8000002015157e21 */ /* 0x000fe20008010000 */
[----:B------:R-:W-:Y:S01]  /*1800*/  SHF.L.U32 R15, R15, 0x10, RZ ;  /* 0x000000100f0f7819 */ /* 0x000fe200000006ff */
[----:B------:R-:W-:Y:S01]  /*1810*/  FADD.FTZ R112, R112, R14 ;  /* 0x0000000e70707221 */ /* 0x000fe20000010000 */
[-C--:B------:R-:W-:Y:S01]  /*1820*/  FFMA.FTZ R72, R12, R14.reuse, R72 ;  /* 0x0000000e0c487223 */ /* 0x080fe20000010048 */
[----:B------:R-:W-:Y:S01]  /*1830*/  FMUL.FTZ R21, R21, UR30 ;  /* 0x0000001e15157c20 */ /* 0x000fe20008410000 */
[----:B------:R-:W-:Y:S01]  /*1840*/  FMUL.FTZ R14, R188, R14 ;  /* 0x0000000ebc0e7220 */ /* 0x000fe20000410000 */
[----:B------:R-:W-:Y:S01]  /*1850*/  FADD.FTZ R15, R15, -UR32 ;  /* 0x800000200f0f7e21 */ /* 0x000fe20008010000 */
[----:B------:R-:W-:Y:S01]  /*1860*/  SHF.L.U32 R23, R23, 0x10, RZ ;  /* 0x0000001017177819 */ /* 0x000fe200000006ff */
[----:B------:R-:W-:Y:S01]  /*1870*/  FADD.FTZ R113, R113, R22 ;  /* 0x0000001671717221 */ /* 0x000fe20000010000 */
[-C--:B------:R-:W-:Y:S01]  /*1880*/  FFMA.FTZ R73, R21, R22.reuse, R73 ;  /* 0x0000001615497223 */ /* 0x080fe20000010049 */
[----:B------:R-:W-:Y:S01]  /*1890*/  FMUL.FTZ R15, R15, UR30 ;  /* 0x0000001e0f0f7c20 */ /* 0x000fe20008410000 */
[----:B---3--:R-:W-:Y:S01]  /*18a0*/  FMUL.FTZ R22, R185, R22 ;  /* 0x00000016b9167220 */ /* 0x008fe20000410000 */
[----:B------:R-:W-:Y:S01]  /*18b0*/  FADD.FTZ R114, R114, R16 ;  /* 0x0000001072727221 */ /* 0x000fe20000010000 */
[----:B------:R-:W-:Y:S01]  /*18c0*/  FADD.FTZ R23, R23, -UR32 ;  /* 0x8000002017177e21 */ /* 0x000fe20008010000 */
[-C--:B------:R-:W-:Y:S01]  /*18d0*/  FFMA.FTZ R74, R15, R16.reuse, R74 ;  /* 0x000000100f4a7223 */ /* 0x080fe2000001004a */
[----:B------:R-:W-:-:S02]  /*18e0*/  FMUL.FTZ R16, R252, R16 ;  /* 0x00000010fc107220 */ /* 0x000fc40000410000 */
[----:B------:R-:W-:Y:S01]  /*18f0*/  FMUL.FTZ R23, R23, UR30 ;  /* 0x0000001e17177c20 */ /* 0x000fe20008410000 */
[----:B------:R-:W-:Y:S02]  /*1900*/  IADD3 R234, PT, PT, R234, 0x100, RZ ;  /* 0x00000100eaea7810 */ /* 0x000fe40007ffe0ff */
[----:B------:R-:W-:Y:S01]  /*1910*/  IADD3 R228, PT, PT, R228, 0x100, RZ ;  /* 0x00000100e4e47810 */ /* 0x000fe20007ffe0ff */
[----:B--2---:R-:W-:Y:S01]  /*1920*/  FMUL.FTZ R10, R20, R10 ;  /* 0x0000000a140a7220 */ /* 0x004fe20000410000 */
[----:B------:R-:W-:-:S03]  /*1930*/  SHF.L.U32 R20, R181, 0x10, RZ ;  /* 0x00000010b5147819 */ /* 0x000fc600000006ff */
[----:B------:R-:W-:Y:S01]  /*1940*/  FADD.FTZ R181, R232, R10 ;  /* 0x0000000ae8b57221 */ /* 0x000fe20000010000 */
[----:B------:R-:W-:-:S03]  /*1950*/  FFMA.FTZ R182, R9, R10, R233 ;  /* 0x0000000a09b67223 */ /* 0x000fc600000100e9 */
[----:B------:R-:W-:Y:S01]  /*1960*/  FADD.FTZ R181, R181, R18 ;  /* 0x00000012b5b57221 */ /* 0x000fe20000010000 */
[----:B------:R-:W-:Y:S01]  /*1970*/  FFMA.FTZ R182, R17, R18, R182 ;  /* 0x0000001211b67223 */ /* 0x000fe200000100b6 */
[----:B------:R-:W-:Y:S01]  /*1980*/  FADD.FTZ R111, R111, R20 ;  /* 0x000000146f6f7221 */ /* 0x000fe20000010000 */
[-C--:B------:R-:W-:Y:S01]  /*1990*/  FFMA.FTZ R71, R19, R20.reuse, R71 ;  /* 0x0000001413477223 */ /* 0x080fe20000010047 */
[----:B----4-:R-:W-:Y:S01]  /*19a0*/  FMUL.FTZ R13, R180, R13 ;  /* 0x0000000db40d7220 */ /* 0x010fe20000410000 */
[----:B------:R-:W-:-:S03]  /*19b0*/  FMUL.FTZ R20, R186, R20 ;  /* 0x00000014ba147220 */ /* 0x000fc60000410000 */
[----:B------:R-:W-:Y:S01]  /*19c0*/  FADD.FTZ R181, R181, R13 ;  /* 0x0000000db5b57221 */ /* 0x000fe20000010000 */
[----:B------:R-:W-:-:S03]  /*19d0*/  FFMA.FTZ R182, R11, R13, R182 ;  /* 0x0000000d0bb67223 */ /* 0x000fc600000100b6 */
[----:B------:R-:W-:Y:S01]  /*19e0*/  FADD.FTZ R181, R181, R20 ;  /* 0x00000014b5b57221 */ /* 0x000fe20000010000 */
[----:B------:R-:W-:-:S03]  /*19f0*/  FFMA.FTZ R182, R19, R20, R182 ;  /* 0x0000001413b67223 */ /* 0x000fc600000100b6 */
[----:B------:R-:W-:Y:S01]  /*1a00*/  FADD.FTZ R181, R181, R14 ;  /* 0x0000000eb5b57221 */ /* 0x000fe20000010000 */
[----:B------:R-:W-:Y:S01]  /*1a10*/  FFMA.FTZ R182, R12, R14, R182 ;  /* 0x0000000e0cb67223 */ /* 0x000fe200000100b6 */
[----:B------:R-:W-:Y:S02]  /*1a20*/  SHF.L.U32 R180, R183, 0x10, RZ ;  /* 0x00000010b7b47819 */ /* 0x000fe400000006ff */
[----:B------:R-:W-:Y:S01]  /*1a30*/  FADD.FTZ R181, R181, R22 ;  /* 0x00000016b5b57221 */ /* 0x000fe20000010000 */
[----:B------:R-:W-:Y:S02]  /*1a40*/  FFMA.FTZ R182, R21, R22, R182 ;  /* 0x0000001615b67223 */ /* 0x000fe400000100b6 */
[----:B------:R-:W-:Y:S01]  /*1a50*/  FMUL.FTZ R188, R184, R180 ;  /* 0x000000b4b8bc7220 */ /* 0x000fe20000410000 */
[----:B------:R-:W-:Y:S01]  /*1a60*/  FADD.FTZ R181, R181, R16 ;  /* 0x00000010b5b57221 */ /* 0x000fe20000010000 */
[----:B------:R-:W-:Y:S01]  /*1a70*/  FFMA.FTZ R182, R15, R16, R182 ;  /* 0x000000100fb67223 */ /* 0x000fe200000100b6 */
[----:B------:R-:W-:Y:S01]  /*1a80*/  FADD.FTZ R115, R115, R180 ;  /* 0x000000b473737221 */ /* 0x000fe20000010000 */
[----:B------:R-:W-:Y:S01]  /*1a90*/  FFMA.FTZ R75, R23, R180, R75 ;  /* 0x000000b4174b7223 */ /* 0x000fe2000001004b */
[----:B------:R-:W-:Y:S01]  /*1aa0*/  FADD.FTZ R232, R181, R188 ;  /* 0x000000bcb5e87221 */ /* 0x000fe20000010000 */
[----:B------:R-:W-:-:S07]  /*1ab0*/  FFMA.FTZ R233, R23, R188, R182 ;  /* 0x000000bc17e97223 */ /* 0x000fce00000100b6 */
.L_x_3324:
[----:B------:R-:W-:Y:S05]  /*1ac0*/  BSYNC.RECONVERGENT B1 ;  /* 0x0000000000017941 */ /* 0x000fea0003800200 */
.L_x_3323:
        /* <DEDUP_REMOVED lines=15> */
[C---:B--2---:R-:W-:Y:S02]  /*1bc0*/  PRMT R190, R180.reuse, 0x7632, R190 ;  /* 0x00007632b4be7816 */ /* 0x044fe400000000be */
[----:B------:R-:W-:Y:S02]  /*1bd0*/  SHF.L.U32 R192, R180, 0x10, RZ ;  /* 0x00000010b4c07819 */ /* 0x000fe400000006ff */
[----:B------:R-:W-:Y:S02]  /*1be0*/  PRMT R189, R181, 0x7632, R189 ;  /* 0x00007632b5bd7816 */ /* 0x000fe400000000bd */
[----:B---3--:R-:W-:-:S02]  /*1bf0*/  PRMT R200, R187, 0x7632, R200 ;  /* 0x00007632bbc87816 */ /* 0x008fc400000000c8 */
[----:B------:R-:W-:Y:S01]  /*1c00*/  SHF.L.U32 R196, R187, 0x10, RZ ;  /* 0x00000010bbc47819 */ /* 0x000fe200000006ff */
[----:B------:R-:W-:Y:S01]  /*1c10*/  IMAD.U32 R187, R190, 0x10000, RZ ;  /* 0x00010000bebb7824 */ /* 0x000fe200078e00ff */
[C---:B------:R-:W-:Y:S02]  /*1c20*/  PRMT R199, R186.reuse, 0x7632, R199 ;  /* 0x00007632bac77816 */ /* 0x040fe400000000c7 */
[----:B------:R-:W-:Y:S01]  /*1c30*/  SHF.L.U32 R180, R186, 0x10, RZ ;  /* 0x00000010bab47819 */ /* 0x000fe200000006ff */
[----:B------:R-:W-:Y:S01]  /*1c40*/  FADD.FTZ R186, R192, -UR32 ;  /* 0x80000020c0ba7e21 */ /* 0x000fe20008010000 */
[----:B------:R-:W-:Y:S01]  /*1c50*/  SHF.L.U32 R193, R181, 0x10, RZ ;  /* 0x00000010b5c17819 */ /* 0x000fe200000006ff */
[----:B------:R-:W-:Y:S01]  /*1c60*/  FADD.FTZ R187, R187, -UR32 ;  /* 0x80000020bbbb7e21 */ /* 0x000fe20008010000 */
[C---:B------:R-:W-:Y:S02]  /*1c70*/  PRMT R181, R182.reuse, 0x7632, R181 ;  /* 0x00007632b6b57816 */ /* 0x040fe400000000b5 */
[----:B------:R-:W-:-:S02]  /*1c80*/  SHF.L.U32 R191, R182, 0x10, RZ ;  /* 0x00000010b6bf7819 */ /* 0x000fc400000006ff */
[C---:B------:R-:W-:Y:S02]  /*1c90*/  PRMT R197, R184.reuse, 0x7632, R197 ;  /* 0x00007632b8c57816 */ /* 0x040fe400000000c5 */
[----:B------:R-:W-:Y:S02]  /*1ca0*/  SHF.L.U32 R184, R184, 0x10, RZ ;  /* 0x00000010b8b87819 */ /* 0x000fe400000006ff */
[C---:B------:R-:W-:Y:S02]  /*1cb0*/  PRMT R198, R185.reuse, 0x7632, R198 ;  /* 0x00007632b9c67816 */ /* 0x040fe400000000c6 */
[----:B------:R-:W-:Y:S02]  /*1cc0*/  SHF.L.U32 R182, R185, 0x10, RZ ;  /* 0x00000010b9b67819 */ /* 0x000fe400000006ff */
[----:B------:R-:W-:Y:S01]  /*1cd0*/  SHF.L.U32 R185, R189, 0x10, RZ ;  /* 0x00000010bdb97819 */ /* 0x000fe200000006ff */
[----:B------:R-:W-:Y:S01]  /*1ce0*/  FMUL.FTZ R189, R186, UR30 ;  /* 0x0000001ebabd7c20 */ /* 0x000fe20008410000 */
[----:B------:R-:W-:Y:S01]  /*1cf0*/  SHF.L.U32 R186, R197, 0x10, RZ ;  /* 0x00000010c5ba7819 */ /* 0x000fe200000006ff */
[----:B------:R-:W-:Y:S01]  /*1d00*/  FMUL.FTZ R197, R187, UR30 ;  /* 0x0000001ebbc57c20 */ /* 0x000fe20008410000 */
[-C--:B-----5:R-:W-:Y:S01]  /*1d10*/  FMUL.FTZ R190, R248, R184.reuse ;  /* 0x000000b8f8be7220 */ /* 0x0a0fe20000410000 */
[----:B------:R-:W-:Y:S01]  /*1d20*/  FADD.FTZ R116, R116, R184 ;  /* 0x000000b874747221 */ /* 0x000fe20000010000 */
[----:B------:R-:W-:Y:S01]  /*1d30*/  FFMA.FTZ R76, R189, R184, R76 ;  /* 0x000000b8bd4c7223 */ /* 0x000fe2000001004c */
[----:B------:R-:W-:Y:S01]  /*1d40*/  FADD.FTZ R193, R193, -UR32 ;  /* 0x80000020c1c17e21 */ /* 0x000fe20008010000 */
[----:B------:R-:W-:Y:S01]  /*1d50*/  FADD.FTZ R192, R191, -UR32 ;  /* 0x80000020bfc07e21 */ /* 0x000fe20008010000 */
[----:B------:R-:W-:Y:S01]  /*1d60*/  SHF.L.U32 R184, R198, 0x10, RZ ;  /* 0x00000010c6b87819 */ /* 0x000fe200000006ff */
[----:B------:R-:W-:Y:S01]  /*1d70*/  FADD.FTZ R117, R117, R186 ;  /* 0x000000ba75757221 */ /* 0x000fe20000010000 */
[-C--:B------:R-:W-:Y:S01]  /*1d80*/  FFMA.FTZ R77, R197, R186.reuse, R77 ;  /* 0x000000bac54d7223 */ /* 0x080fe2000001004d */
[----:B------:R-:W-:Y:S01]  /*1d90*/  FMUL.FTZ R198, R249, R186 ;  /* 0x000000baf9c67220 */ /* 0x000fe20000410000 */
[----:B------:R-:W-:Y:S01]  /*1da0*/  FADD.FTZ R187, R232, R190 ;  /* 0x000000bee8bb7221 */ /* 0x000fe20000010000 */
[----:B------:R-:W-:Y:S01]  /*1db0*/  FFMA.FTZ R186, R189, R190, R233 ;  /* 0x000000bebdba7223 */ /* 0x000fe200000100e9 */
[----:B------:R-:W-:Y:S01]  /*1dc0*/  PRMT R194, R183, 0x7632, R194 ;  /* 0x00007632b7c27816 */ /* 0x000fe200000000c2 */
[----:B------:R-:W-:Y:S01]  /*1dd0*/  FMUL.FTZ R191, R193, UR30 ;  /* 0x0000001ec1bf7c20 */ /* 0x000fe20008410000 */
[----:B------:R-:W-:Y:S01]  /*1de0*/  SHF.L.U32 R195, R183, 0x10, RZ ;  /* 0x00000010b7c37819 */ /* 0x000fe200000006ff */
[----:B------:R-:W-:Y:S01]  /*1df0*/  FMUL.FTZ R192, R192, UR30 ;  /* 0x0000001ec0c07c20 */ /* 0x000fe20008410000 */
[----:B------:R-:W-:Y:S01]  /*1e00*/  SHF.L.U32 R183, R181, 0x10, RZ ;  /* 0x00000010b5b77819 */ /* 0x000fe200000006ff */
[----:B------:R-:W-:Y:S01]  /*1e10*/  FMUL.FTZ R193, R250, R182 ;  /* 0x000000b6fac17220 */ /* 0x000fe20000410000 */
[----:B------:R-:W-:Y:S01]  /*1e20*/  FADD.FTZ R185, R185, -UR32 ;  /* 0x80000020b9b97e21 */ /* 0x000fe20008010000 */
[----:B------:R-:W-:Y:S01]  /*1e30*/  FADD.FTZ R187, R187, R198 ;  /* 0x000000c6bbbb7221 */ /* 0x000fe20000010000 */
[----:B------:R-:W-:Y:S01]  /*1e40*/  FFMA.FTZ R186, R197, R198, R186 ;  /* 0x000000c6c5ba7223 */ /* 0x000fe200000100ba */
[----:B------:R-:W-:Y:S01]  /*1e50*/  SHF.L.U32 R181, R194, 0x10, RZ ;  /* 0x00000010c2b57819 */ /* 0x000fe200000006ff */
[----:B------:R-:W-:Y:S01]  /*1e60*/  FADD.FTZ R118, R118, R182 ;  /* 0x000000b676767221 */ /* 0x000fe20000010000 */
[----:B------:R-:W-:Y:S01]  /*1e70*/  FFMA.FTZ R78, R191, R182, R78 ;  /* 0x000000b6bf4e7223 */ /* 0x000fe2000001004e */
[----:B------:R-:W-:Y:S01]  /*1e80*/  FADD.FTZ R120, R120, R180 ;  /* 0x000000b478787221 */ /* 0x000fe20000010000 */
[-C--:B------:R-:W-:Y:S01]  /*1e90*/  FFMA.FTZ R80, R192, R180.reuse, R80 ;  /* 0x000000b4c0507223 */ /* 0x080fe20000010050 */
[----:B------:R-:W-:Y:S01]  /*1ea0*/  FMUL.FTZ R194, R244, R180 ;  /* 0x000000b4f4c27220 */ /* 0x000fe20000410000 */
[----:B------:R-:W-:Y:S01]  /*1eb0*/  SHF.L.U32 R182, R199, 0x10, RZ ;  /* 0x00000010c7b67819 */ /* 0x000fe200000006ff */
[----:B------:R-:W-:Y:S01]  /*1ec0*/  FADD.FTZ R183, R183, -UR32 ;  /* 0x80000020b7b77e21 */ /* 0x000fe20008010000 */
[----:B------:R-:W-:Y:S01]  /*1ed0*/  SHF.L.U32 R180, R200, 0x10, RZ ;  /* 0x00000010c8b47819 */ /* 0x000fe200000006ff */
[----:B------:R-:W-:Y:S01]  /*1ee0*/  FMUL.FTZ R199, R185, UR30 ;  /* 0x0000001eb9c77c20 */ /* 0x000fe20008410000 */
[----:B------:R-:W-:Y:S01]  /*1ef0*/  FMUL.FTZ R200, R251, R184 ;  /* 0x000000b8fbc87220 */ /* 0x000fe20000410000 */
[----:B------:R-:W-:Y:S01]  /*1f00*/  FADD.FTZ R187, R187, R193 ;  /* 0x000000c1bbbb7221 */ /* 0x000fe20000010000 */
[----:B------:R-:W-:Y:S01]  /*1f10*/  FFMA.FTZ R186, R191, R193, R186 ;  /* 0x000000c1bfba7223 */ /* 0x000fe200000100ba */
[----:B------:R-:W-:Y:S01]  /*1f20*/  FADD.FTZ R195, R195, -UR32 ;  /* 0x80000020c3c37e21 */ /* 0x000fe20008010000 */
[----:B------:R-:W-:Y:S01]  /*1f30*/  FMUL.FTZ R201, R183, UR30 ;  /* 0x0000001eb7c97c20 */ /* 0x000fe20008410000 */
[----:B------:R-:W-:Y:S01]  /*1f40*/  FADD.FTZ R183, R187, R200 ;  /* 0x000000c8bbb77221 */ /* 0x000fe20000010000 */
[----:B------:R-:W-:Y:S01]  /*1f50*/  FFMA.FTZ R186, R199, R200, R186 ;  /* 0x000000c8c7ba7223 */ /* 0x000fe200000100ba */
[----:B------:R-:W-:Y:S01]  /*1f60*/  FMUL.FTZ R195, R195, UR30 ;  /* 0x0000001ec3c37c20 */ /* 0x000fe20008410000 */
        /* <DEDUP_REMOVED lines=8> */
[----:B------:R-:W-:Y:S01]  /*1ff0*/  FADD.FTZ R181, R181, -UR32 ;  /* 0x80000020b5b57e21 */ /* 0x000fe20008010000 */
[----:B------:R-:W-:Y:S01]  /*2000*/  FADD.FTZ R183, R183, R202 ;  /* 0x000000cab7b77221 */ /* 0x000fe20000010000 */
        /* <DEDUP_REMOVED lines=11> */
.L_x_3326:
[----:B------:R-:W-:Y:S05]  /*20c0*/  BSYNC.RECONVERGENT B1 ;  /* 0x0000000000017941 */ /* 0x000fea0003800200 */
.L_x_3325:
        /* <DEDUP_REMOVED lines=15> */
[----:B------:R-:W-:Y:S02]  /*21c0*/  SHF.L.U32 R210, R182, 0x10, RZ ;  /* 0x00000010b6d27819 */ /* 0x000fe400000006ff */
[----:B------:R-:W-:Y:S02]  /*21d0*/  SHF.L.U32 R213, R181, 0x10, RZ ;  /* 0x00000010b5d57819 */ /* 0x000fe400000006ff */
[----:B------:R-:W-:-:S02]  /*21e0*/  PRMT R182, R183, 0x7632, R182 ;  /* 0x00007632b7b67816 */ /* 0x000fc400000000b6 */
[----:B------:R-:W-:Y:S02]  /*21f0*/  SHF.L.U32 R183, R183, 0x10, RZ ;  /* 0x00000010b7b77819 */ /* 0x000fe400000006ff */
[----:B------:R-:W-:Y:S02]  /*2200*/  SHF.L.U32 R212, R208, 0x10, RZ ;  /* 0x00000010d0d47819 */ /* 0x000fe400000006ff */
[----:B------:R-:W-:Y:S02]  /*2210*/  PRMT R205, R181, 0x7632, R205 ;  /* 0x00007632b5cd7816 */ /* 0x000fe400000000cd */
[C---:B---3--:R-:W-:Y:S02]  /*2220*/  PRMT R206, R184.reuse, 0x7632, R206 ;  /* 0x00007632b8ce7816 */ /* 0x048fe400000000ce */
[----:B------:R-:W-:Y:S01]  /*2230*/  SHF.L.U32 R207, R184, 0x10, RZ ;  /* 0x00000010b8cf7819 */ /* 0x000fe200000006ff */
[----:B------:R-:W-:Y:S01]  /*2240*/  FADD.FTZ R184, R211, -UR32 ;  /* 0x80000020d3b87e21 */ /* 0x000fe20008010000 */
[----:B------:R-:W-:Y:S01]  /*2250*/  PRMT R214, R185, 0x7632, R214 ;  /* 0x00007632b9d67816 */ /* 0x000fe200000000d6 */
[----:B------:R-:W-:Y:S01]  /*2260*/  FADD.FTZ R208, R213, -UR32 ;  /* 0x80000020d5d07e21 */ /* 0x000fe20008010000 */
[----:B------:R-:W-:Y:S01]  /*2270*/  SHF.L.U32 R181, R185, 0x10, RZ ;  /* 0x00000010b9b57819 */ /* 0x000fe200000006ff */
[----:B------:R-:W-:Y:S01]  /*2280*/  FADD.FTZ R211, R183, -UR32 ;  /* 0x80000020b7d37e21 */ /* 0x000fe20008010000 */
[----:B------:R-:W-:Y:S01]  /*2290*/  SHF.L.U32 R185, R205, 0x10, RZ ;  /* 0x00000010cdb97819 */ /* 0x000fe200000006ff */
[----:B------:R-:W-:Y:S01]  /*22a0*/  FADD.FTZ R213, R212, -UR32 ;  /* 0x80000020d4d57e21 */ /* 0x000fe20008010000 */
[----:B------:R-:W-:Y:S01]  /*22b0*/  FMUL.FTZ R205, R184, UR30 ;  /* 0x0000001eb8cd7c20 */ /* 0x000fe20008410000 */
[----:B------:R-:W-:Y:S01]  /*22c0*/  PRMT R216, R187, 0x7632, R216 ;  /* 0x00007632bbd87816 */ /* 0x000fe200000000d8 */
[----:B------:R-:W-:Y:S01]  /*22d0*/  FMUL.FTZ R211, R211, UR30 ;  /* 0x0000001ed3d37c20 */ /* 0x000fe20008410000 */
[----:B------:R-:W-:Y:S01]  /*22e0*/  SHF.L.U32 R187, R187, 0x10, RZ ;  /* 0x00000010bbbb7819 */ /* 0x000fe200000006ff */
[----:B------:R-:W-:Y:S01]  /*22f0*/  FMUL.FTZ R213, R213, UR30 ;  /* 0x0000001ed5d57c20 */ /* 0x000fe20008410000 */
[----:B------:R-:W-:Y:S01]  /*2300*/  SHF.L.U32 R184, R206, 0x10, RZ ;  /* 0x00000010ceb87819 */ /* 0x000fe200000006ff */
[----:B------:R-:W-:Y:S01]  /*2310*/  FADD.FTZ R84, R84, R207 ;  /* 0x000000cf54547221 */ /* 0x000fe20000010000 */
[-C--:B------:R-:W-:Y:S01]  /*2320*/  FFMA.FTZ R124, R205, R207.reuse, R124 ;  /* 0x000000cfcd7c7223 */ /* 0x080fe2000001007c */
[----:B-----5:R-:W-:Y:S01]  /*2330*/  FMUL.FTZ R206, R240, R207 ;  /* 0x000000cff0ce7220 */ /* 0x020fe20000410000 */
[----:B------:R-:W-:Y:S01]  /*2340*/  FADD.FTZ R210, R210, -UR32 ;  /* 0x80000020d2d27e21 */ /* 0x000fe20008010000 */
[----:B------:R-:W-:Y:S01]  /*2350*/  SHF.L.U32 R183, R182, 0x10, RZ ;  /* 0x00000010b6b77819 */ /* 0x000fe200000006ff */
[----:B------:R-:W-:Y:S01]  /*2360*/  FMUL.FTZ R207, R208, UR30 ;  /* 0x0000001ed0cf7c20 */ /* 0x000fe20008410000 */
[----:B------:R-:W-:Y:S01]  /*2370*/  PRMT R215, R186, 0x7632, R215 ;  /* 0x00007632bad77816 */ /* 0x000fe200000000d7 */
[----:B------:R-:W-:Y:S01]  /*2380*/  FADD.FTZ R94, R94, R187 ;  /* 0x000000bb5e5e7221 */ /* 0x000fe20000010000 */
[----:B------:R-:W-:Y:S01]  /*2390*/  SHF.L.U32 R182, R214, 0x10, RZ ;  /* 0x00000010d6b67819 */ /* 0x000fe200000006ff */
[-C--:B------:R-:W-:Y:S01]  /*23a0*/  FFMA.FTZ R130, R211, R187.reuse, R130 ;  /* 0x000000bbd3827223 */ /* 0x080fe20000010082 */
[----:B------:R-:W-:Y:S01]  /*23b0*/  SHF.L.U32 R180, R186, 0x10, RZ ;  /* 0x00000010bab47819 */ /* 0x000fe200000006ff */
[----:B------:R-:W-:Y:S01]  /*23c0*/  FMUL.FTZ R212, R238, R187 ;  /* 0x000000bbeed47220 */ /* 0x000fe20000410000 */
[----:B------:R-:W-:Y:S01]  /*23d0*/  FADD.FTZ R185, R185, -UR32 ;  /* 0x80000020b9b97e21 */ /* 0x000fe20008010000 */
[----:B------:R-:W-:Y:S01]  /*23e0*/  FADD.FTZ R85, R85, R184 ;  /* 0x000000b855557221 */ /* 0x000fe20000010000 */
[-C--:B------:R-:W-:Y:S01]  /*23f0*/  FFMA.FTZ R125, R213, R184.reuse, R125 ;  /* 0x000000b8d57d7223 */ /* 0x080fe2000001007d */
[----:B------:R-:W-:Y:S01]  /*2400*/  FMUL.FTZ R214, R241, R184 ;  /* 0x000000b8f1d67220 */ /* 0x000fe20000410000 */
[----:B------:R-:W-:-:S02]  /*2410*/  IMAD.U32 R186, R209, 0x10000, RZ ;  /* 0x00010000d1ba7824 */ /* 0x000fc400078e00ff */
[----:B------:R-:W-:Y:S01]  /*2420*/  FADD.FTZ R187, R232, R206 ;  /* 0x000000cee8bb7221 */ /* 0x000fe20000010000 */
[----:B------:R-:W-:Y:S01]  /*2430*/  FFMA.FTZ R184, R205, R206, R233 ;  /* 0x000000cecdb87223 */ /* 0x000fe200000100e9 */
[----:B------:R-:W-:Y:S01]  /*2440*/  FADD.FTZ R86, R86, R181 ;  /* 0x000000b556567221 */ /* 0x000fe20000010000 */
[----:B------:R-:W-:Y:S01]  /*2450*/  FMUL.FTZ R208, R210, UR30 ;  /* 0x0000001ed2d07c20 */ /* 0x000fe20008410000 */
[-C--:B------:R-:W-:Y:S01]  /*2460*/  FFMA.FTZ R126, R207, R181.reuse, R126 ;  /* 0x000000b5cf7e7223 */ /* 0x080fe2000001007e */
[----:B------:R-:W-:Y:S01]  /*2470*/  FMUL.FTZ R209, R242, R181 ;  /* 0x000000b5f2d17220 */ /* 0x000fe20000410000 */
[----:B------:R-:W-:Y:S01]  /*2480*/  SHF.L.U32 R181, R215, 0x10, RZ ;  /* 0x00000010d7b57819 */ /* 0x000fe200000006ff */
[----:B------:R-:W-:Y:S01]  /*2490*/  FMUL.FTZ R215, R185, UR30 ;  /* 0x0000001eb9d77c20 */ /* 0x000fe20008410000 */
[----:B------:R-:W-:Y:S01]  /*24a0*/  FADD.FTZ R187, R187, R214 ;  /* 0x000000d6bbbb7221 */ /* 0x000fe20000010000 */
[----:B------:R-:W-:Y:S01]  /*24b0*/  FFMA.FTZ R184, R213, R214, R184 ;  /* 0x000000d6d5b87223 */ /* 0x000fe200000100b8 */
[----:B------:R-:W-:Y:S01]  /*24c0*/  FADD.FTZ R92, R92, R180 ;  /* 0x000000b45c5c7221 */ /* 0x000fe20000010000 */
[-C--:B------:R-:W-:Y:S01]  /*24d0*/  FFMA.FTZ R128, R208, R180.reuse, R128 ;  /* 0x000000b4d0807223 */ /* 0x080fe20000010080 */
[----:B------:R-:W-:Y:S01]  /*24e0*/  FMUL.FTZ R210, R236, R180 ;  /* 0x000000b4ecd27220 */ /* 0x000fe20000410000 */
[----:B------:R-:W-:Y:S01]  /*24f0*/  SHF.L.U32 R180, R216, 0x10, RZ ;  /* 0x00000010d8b47819 */ /* 0x000fe200000006ff */
[----:B------:R-:W-:Y:S01]  /*2500*/  FADD.FTZ R186, R186, -UR32 ;  /* 0x80000020baba7e21 */ /* 0x000fe20008010000 */
[----:B------:R-:W-:Y:S01]  /*2510*/  FADD.FTZ R87, R87, R182 ;  /* 0x000000b657577221 */ /* 0x000fe20000010000 */
[-C--:B------:R-:W-:Y:S01]  /*2520*/  FFMA.FTZ R127, R215, R182.reuse, R127 ;  /* 0x000000b6d77f7223 */ /* 0x080fe2000001007f */
[----:B------:R-:W-:Y:S01]  /*2530*/  FMUL.FTZ R216, R243, R182 ;  /* 0x000000b6f3d87220 */ /* 0x000fe20000410000 */
[----:B------:R-:W-:Y:S01]  /*2540*/  FADD.FTZ R182, R187, R209 ;  /* 0x000000d1bbb67221 */ /* 0x000fe20000010000 */
[----:B------:R-:W-:Y:S01]  /*2550*/  FFMA.FTZ R184, R207, R209, R184 ;  /* 0x000000d1cfb87223 */ /* 0x000fe200000100b8 */
[----:B------:R-:W-:-:S02]  /*2560*/  FMUL.FTZ R217, R186, UR30 ;  /* 0x0000001ebad97c20 */ /* 0x000fc40008410000 */
[----:B------:R-:W-:Y:S01]  /*2570*/  FADD.FTZ R182, R182, R216 ;  /* 0x000000d8b6b67221 */ /* 0x000fe20000010000 */
[----:B------:R-:W-:Y:S01]  /*2580*/  FFMA.FTZ R184, R215, R216, R184 ;  /* 0x000000d8d7b87223 */ /* 0x000fe200000100b8 */
[----:B------:R-:W-:Y:S01]  /*2590*/  FADD.FTZ R93, R93, R181 ;  /* 0x000000b55d5d7221 */ /* 0x000fe20000010000 */
[-C--:B------:R-:W-:Y:S01]  /*25a0*/  FFMA.FTZ R129, R217, R181.reuse, R129 ;  /* 0x000000b5d9817223 */ /* 0x080fe20000010081 */
[----:B------:R-:W-:Y:S01]  /*25b0*/  FMUL.FTZ R218, R237, R181 ;  /* 0x000000b5edda7220 */ /* 0x000fe20000410000 */
[----:B------:R-:W-:Y:S01]  /*25c0*/  FADD.FTZ R182, R182, R210 ;  /* 0x000000d2b6b67221 */ /* 0x000fe20000010000 */
[----:B------:R-:W-:Y:S01]  /*25d0*/  FFMA.FTZ R181, R208, R210, R184 ;  /* 0x000000d2d0b57223 */ /* 0x000fe200000100b8 */
[----:B------:R-:W-:Y:S02]  /*25e0*/  FADD.FTZ R183, R183, -UR32 ;  /* 0x80000020b7b77e21 */ /* 0x000fe40008010000 */
[----:B------:R-:W-:Y:S01]  /*25f0*/  FADD.FTZ R182, R182, R218 ;  /* 0x000000dab6b67221 */ /* 0x000fe20000010000 */
[----:B------:R-:W-:Y:S01]  /*2600*/  FFMA.FTZ R181, R217, R218, R181 ;  /* 0x000000dad9b57223 */ /* 0x000fe200000100b5 */
[----:B------:R-:W-:Y:S01]  /*2610*/  FMUL.FTZ R219, R183, UR30 ;  /* 0x0000001eb7db7c20 */ /* 0x000fe20008410000 */
[----:B------:R-:W-:Y:S01]  /*2620*/  FMUL.FTZ R220, R239, R180 ;  /* 0x000000b4efdc7220 */ /* 0x000fe20000410000 */
[----:B------:R-:W-:Y:S01]  /*2630*/  FADD.FTZ R182, R182, R212 ;  /* 0x000000d4b6b67221 */ /* 0x000fe20000010000 */
[----:B------:R-:W-:Y:S01]  /*2640*/  FFMA.FTZ R181, R211, R212, R181 ;  /* 0x000000d4d3b57223 */ /* 0x000fe200000100b5 */
[----:B------:R-:W-:Y:S01]  /*2650*/  FADD.FTZ R95, R95, R180 ;  /* 0x000000b45f5f7221 */ /* 0x000fe20000010000 */
[C---:B------:R-:W-:Y:S01]  /*2660*/  FFMA.FTZ R131, R219.reuse, R180, R131 ;  /* 0x000000b4db837223 */ /* 0x040fe20000010083 */
[----:B------:R-:W-:Y:S01]  /*2670*/  FADD.FTZ R232, R182, R220 ;  /* 0x000000dcb6e87221 */ /* 0x000fe20000010000 */
[----:B------:R-:W-:Y:S01]  /*2680*/  FFMA.FTZ R233, R219, R220, R181 ;  /* 0x000000dcdbe97223 */ /* 0x000fe200000100b5 */
[----:B------:R-:W-:Y:S06]  /*2690*/  BRA `(.L_x_3327) ;  /* 0x0000000000747947 */ /* 0x000fec0003800000 */
.L_x_3320:
[----:B------:R-:W0:Y:S01]  /*26a0*/  S2R R235, SR_TID.X ;  /* 0x0000000000eb7919 */ /* 0x000e220000002100 */
[----:B-1----:R-:W-:Y:S02]  /*26b0*/  UIMAD UR6, UR26, UR10, URZ ;  /* 0x0000000a1a0672a4 */ /* 0x002fe4000f8e02ff */
        /* <DEDUP_REMOVED lines=27> */
.L_x_3327:
[----:B----4-:R-:W-:Y:S05]  /*2870*/  BSYNC.RECONVERGENT B0 ;  /* 0x0000000000007941 */ /* 0x010fea0003800200 */
.L_x_3319:
[----:B0-----:R-:W0:Y:S01]  /*2880*/  SHFL.DOWN PT, R180, R232, 0x10, 0x1f ;  /* 0x0a001f00e8b47f89 */ /* 0x001e2200000e0000 */
[----:B------:R-:W-:Y:S01]  /*2890*/  LOP3.LUT P0, RZ, R235, 0x1f, RZ, 0xc0, !PT ;  /* 0x0000001febff7812 */ /* 0x000fe2000780c0ff */
[----:B------:R-:W-:Y:S02]  /*28a0*/  BSSY.RECONVERGENT B0, `(.L_x_3328) ;  /* 0x000001d000007945 */ /* 0x000fe40003800200 */
[----:B------:R-:W1:Y:S01]  /*28b0*/  SHFL.DOWN PT, R181, R233, 0x10, 0x1f ;  /* 0x0a001f00e9b57f89 */ /* 0x000e6200000e0000 */
[----:B0-----:R-:W-:Y:S01]  /*28c0*/  FADD.FTZ R180, R180, R232 ;  /* 0x000000e8b4b47221 */ /* 0x001fe20000010000 */
[----:B-1----:R-:W-:-:S04]  /*28d0*/  FADD.FTZ R181, R181, R233 ;  /* 0x000000e9b5b57221 */ /* 0x002fc80000010000 */
        /* <DEDUP_REMOVED lines=25> */
.L_x_3329:
[----:B------:R-:W-:Y:S05]  /*2a70*/  BSYNC.RECONVERGENT B0 ;  /* 0x0000000000007941 */ /* 0x000fea0003800200 */
.L_x_3328:
        /* <DEDUP_REMOVED lines=38> */
[----:B------:R-:W-:-:S03]  /*2ce0*/  FADD.FTZ R181, R185, R181 ;  /* 0x000000b5b9b57221 */ /* 0x000fc60000010000 */
[----:B------:R-:W-:Y:S01]  /*2cf0*/  FADD.FTZ R180, R182, R180 ;  /* 0x000000b4b6b47221 */ /* 0x000fe20000010000 */
[----:B------:R-:W-:Y:S01]  /*2d00*/  FADD.FTZ R181, R183, R181 ;  /* 0x000000b5b7b57221 */ /* 0x000fe20000010000 */
[----:B------:R-:W-:Y:S01]  /*2d10*/  HFMA2 R182, -RZ, RZ, 0, 0 ;  /* 0x00000000ffb67431 */ /* 0x000fe200000001ff */
[----:B------:R-:W-:Y:S01]  /*2d20*/  MOV R183, R231 ;  /* 0x000000e700b77202 */ /* 0x000fe20000000f00 */
[----:B------:R-:W-:Y:S01]  /*2d30*/  FMUL.FTZ R180, R180, UR28 ;  /* 0x0000001cb4b47c20 */ /* 0x000fe20008410000 */
[----:B------:R-:W-:-:S04]  /*2d40*/  FMUL.FTZ R181, R181, UR28 ;  /* 0x0000001cb5b57c20 */ /* 0x000fc80008410000 */
[----:B------:R-:W-:Y:S02]  /*2d50*/  FSEL R180, R180, RZ, !P0 ;  /* 0x000000ffb4b47208 */ /* 0x000fe40004000000 */
[----:B------:R-:W-:Y:S02]  /*2d60*/  R2UR UR8, R181 ;  /* 0x00000000b50872ca */ /* 0x000fe400000e0000 */
[----:B------:R-:W-:Y:S02]  /*2d70*/  R2UR UR9, R180 ;  /* 0x00000000b40972ca */ /* 0x000fe400000e0000 */
[----:B------:R-:W-:-:S04]  /*2d80*/  MOV R180, UR7 ;  /* 0x0000000700b47c02 */ /* 0x000fc80008000f00 */
[----:B------:R-:W-:Y:S01]  /*2d90*/  @P2 LEA.HI.SX32 R182, R180, R235, 0x1d ;  /* 0x000000ebb4b62211 */ /* 0x000fe200078feaff */
[----:B------:R-:W-:Y:S08]  /*2da0*/  @!P1 BRA `(.L_x_3331) ;  /* 0x0000001c001c9947 */ /* 0x000ff00003800000 */
[----:B------:R-:W-:-:S04]  /*2db0*/  UISETP.NE.U32.AND UP0, UPT, UR22, URZ, UPT ;  /* 0x000000ff1600728c */ /* 0x000fc8000bf05070 */
[----:B------:R-:W-:Y:S01]  /*2dc0*/  UISETP.NE.AND.EX UP0, UPT, UR23, URZ, UPT, UP0 ;  /* 0x000000ff1700728c */ /* 0x000fe2000bf05300 */
[----:B------:R-:W-:Y:S10]  /*2dd0*/  BRA.U !UP3, `(.L_x_3332) ;  /* 0x000000010b0c7547 */ /* 0x000ff4000b800000 */
[----:B------:R-:W0:Y:S02]  /*2de0*/  LDC.64 R176, c[0x0][0x390] ;  /* 0x0000e400ffb07b82 */ /* 0x000e240000000a00 */
[----:B0-----:R-:W-:-:S06]  /*2df0*/  IMAD.WIDE.U32 R176, R182, 0x10, R176 ;  /* 0x00000010b6b07825 */ /* 0x001fcc00078e00b0 */
[----:B------:R-:W5:Y:S02]  /*2e00*/  LDG.E.128 R176, desc[UR16][R176.64] ;  /* 0x00000010b0b07981 */ /* 0x000f64000c1e1d00 */
.L_x_3332:
[----:B------:R-:W-:Y:S05]  /*2e10*/  BRA.U UP0, `(.L_x_3333) ;  /* 0x0000000d00687547 */ /* 0x000fea000b800000 */
[----:B------:R-:W-:-:S04]  /*2e20*/  UISETP.NE.U32.AND UP0, UPT, UR4, URZ, UPT ;  /* 0x000000ff0400728c */ /* 0x000fc8000bf05070 */
[----:B------:R-:W-:-:S09]  /*2e30*/  UISETP.NE.AND.EX UP0, UPT, UR5, URZ, UPT, UP0 ;  /* 0x000000ff0500728c */ /* 0x000fd2000bf05300 */
[----:B------:R-:W-:Y:S05]  /*2e40*/  BRA.U UP0, `(.L_x_3334) ;  /* 0x0000000500b47547 */ /* 0x000fea000b800000 */
[----:B------:R-:W-:Y:S05]  /*2e50*/  BRA.U !UP3, `(.L_x_3335) ;  /* 0x000000010b307547 */ /* 0x000fea000b800000 */
[----:B------:R-:W-:Y:S02]  /*2e60*/  MOV R180, UR8 ;  /* 0x0000000800b47c02 */ /* 0x000fe40008000f00 */
[----:B------:R-:W-:Y:S02]  /*2e70*/  ISETP.LT.AND P0, PT, RZ, UR31, PT ;  /* 0x0000001fff007c0c */ /* 0x000fe4000bf01270 */
[----:B-----5:R-:W-:Y:S01]  /*2e80*/  SHF.L.U32 R181, R176, 0x10, RZ ;  /* 0x00000010b0b57819 */ /* 0x020fe200000006ff */
[----:B------:R-:W-:-:S04]  /*2e90*/  FFMA.FTZ R180, R0, R180, UR9 ;  /* 0x0000000900b47e23 */ /* 0x000fc800080100b4 */
[----:B------:R-:W-:-:S04]  /*2ea0*/  FADD.FTZ R180, R5, -R180 ;  /* 0x800000b405b47221 */ /* 0x000fc80000010000 */
[----:B------:R-:W-:-:S05]  /*2eb0*/  FMUL.FTZ R180, R180, UR30 ;  /* 0x0000001eb4b47c20 */ /* 0x000fca0008410000 */
[----:B------:R-:W-:-:S05]  /*2ec0*/  FSEL R180, R180, RZ, P0 ;  /* 0x000000ffb4b47208 */ /* 0x000fca0000000000 */
[----:B------:R-:W-:-:S04]  /*2ed0*/  FMUL.FTZ R180, R180, UR29 ;  /* 0x0000001db4b47c20 */ /* 0x000fc80008410000 */
[----:B------:R-:W-:Y:S01]  /*2ee0*/  FFMA.FTZ R132, R180, R181, R132 ;  /* 0x000000b5b4847223 */ /* 0x000fe20000010084 */
[----:B------:R-:W-:-:S05]  /*2ef0*/  FMUL.FTZ R180, R28, R180 ;  /* 0x000000b41cb47220 */ /* 0x000fca0000410000 */
[----:B------:R-:W-:-:S04]  /*2f00*/  F2FP.BF16.F32.PACK_AB R180, RZ, R180 ;  /* 0x000000b4ffb4723e */ /* 0x000fc800000010ff */
[----:B------:R-:W-:-:S07]  /*2f10*/  PRMT R96, R180, 0x7610, R96 ;  /* 0x00007610b4607816 */ /* 0x000fce0000000060 */
.L_x_3335:
[----:B------:R-:W-:Y:S05]  /*2f20*/  BRA.U !UP3, `(.L_x_3336) ;  /* 0x000000010b347547 */ /* 0x000fea000b800000 */
[----:B------:R-:W-:Y:S02]  /*2f30*/  MOV R180, UR8 ;  /* 0x0000000800b47c02 */ /* 0x000fe40008000f00 */
[----:B------:R-:W-:Y:S02]  /*2f40*/  ISETP.LT.AND P0, PT, RZ, UR31, PT ;  /* 0x0000001fff007c0c */ /* 0x000fe4000bf01270 */
[----:B-----5:R-:W-:Y:S01]  /*2f50*/  PRMT R181, R176, 0x7632, R181 ;  /* 0x00007632b0b57816 */ /* 0x020fe200000000b5 */
[----:B------:R-:W-:-:S03]  /*2f60*/  FFMA.FTZ R180, R230, R180, UR9 ;  /* 0x00000009e6b47e23 */ /* 0x000fc600080100b4 */
[----:B------:R-:W-:Y:S01]  /*2f70*/  SHF.L.U32 R181, R181, 0x10, RZ ;  /* 0x00000010b5b57819 */ /* 0x000fe200000006ff */
        /* <DEDUP_REMOVED lines=8> */
.L_x_3336:
        /* <DEDUP_REMOVED lines=13> */
.L_x_3337:
[----:B------:R-:W-:Y:S05]  /*30d0*/  BRA.U !UP3, `(.L_x_3338) ;  /* 0x000000010b347547 */ /* 0x000fea000b800000 */
[----:B------:R-:W-:Y:S01]  /*30e0*/  IMAD.U32 R180, RZ, RZ, UR8 ;  /* 0x00000008ffb47e24 */ /* 0x000fe2000f8e00ff */
        /* <DEDUP_REMOVED lines=12> */
.L_x_3338:
        /* <DEDUP_REMOVED lines=13> */
.L_x_3339:
        /* <DEDUP_REMOVED lines=14> */
.L_x_3340:
        /* <DEDUP_REMOVED lines=13> */
.L_x_3341:
        /* <DEDUP_REMOVED lines=13> */
[----:B------:R-:W-:Y:S01]  /*3500*/  PRMT R99, R99, 0x5410, R180 ;  /* 0x0000541063637816 */ /* 0x000fe200000000b4 */
[----:B------:R-:W-:Y:S06]  /*3510*/  BRA `(.L_x_3342) ;  /* 0x0000001400147947 */ /* 0x000fec0003800000 */
.L_x_3334:
[----:B------:R-:W-:Y:S02]  /*3520*/  MOV R88, UR8 ;  /* 0x0000000800587c02 */ /* 0x000fe40008000f00 */
[----:B------:R-:W-:Y:S02]  /*3530*/  MOV R91, UR8 ;  /* 0x00000008005b7c02 */ /* 0x000fe40008000f00 */
[----:B------:R-:W-:Y:S01]  /*3540*/  ISETP.LT.AND P0, PT, RZ, UR31, PT ;  /* 0x0000001fff007c0c */ /* 0x000fe2000bf01270 */
[----:B------:R-:W-:Y:S02]  /*3550*/  FFMA.FTZ R88, R230, R88, UR9 ;  /* 0x00000009e6587e23 */ /* 0x000fe40008010058 */
[----:B------:R-:W-:Y:S02]  /*3560*/  FFMA.FTZ R91, R0, R91, UR9 ;  /* 0x00000009005b7e23 */ /* 0x000fe4000801005b */
[----:B------:R-:W-:Y:S02]  /*3570*/  FADD.FTZ R88, R229, -R88 ;  /* 0x80000058e5587221 */ /* 0x000fe40000010000 */
[----:B------:R-:W-:-:S02]  /*3580*/  FADD.FTZ R91, R5, -R91 ;  /* 0x8000005b055b7221 */ /* 0x000fc40000010000 */
[----:B------:R-:W-:Y:S02]  /*3590*/  FMUL.FTZ R88, R88, UR30 ;  /* 0x0000001e58587c20 */ /* 0x000fe40008410000 */
[----:B------:R-:W-:-:S03]  /*35a0*/  FMUL.FTZ R91, R91, UR30 ;  /* 0x0000001e5b5b7c20 */ /* 0x000fc60008410000 */
[----:B------:R-:W-:Y:S02]  /*35b0*/  FSEL R88, R88, RZ, P0 ;  /* 0x000000ff58587208 */ /* 0x000fe40000000000 */
[----:B------:R-:W-:Y:S01]  /*35c0*/  FSEL R91, R91, RZ, P0 ;  /* 0x000000ff5b5b7208 */ /* 0x000fe20000000000 */
[----:B------:R-:W-:Y:S06]  /*35d0*/  BRA.U !UP3, `(.L_x_3343) ;  /* 0x000000010b187547 */ /* 0x000fec000b800000 */
[----:B-----5:R-:W-:Y:S01]  /*35e0*/  SHF.L.U32 R89, R176, 0x10, RZ ;  /* 0x00000010b0597819 */ /* 0x020fe200000006ff */
[----:B------:R-:W-:-:S04]  /*35f0*/  FMUL.FTZ R90, R91, UR29 ;  /* 0x0000001d5b5a7c20 */ /* 0x000fc80008410000 */
[-C--:B------:R-:W-:Y:S01]  /*3600*/  FFMA.FTZ R132, R89, R90.reuse, R132 ;  /* 0x0000005a59847223 */ /* 0x080fe20000010084 */
[----:B------:R-:W-:-:S05]  /*3610*/  FMUL.FTZ R89, R28, R90 ;  /* 0x0000005a1c597220 */ /* 0x000fca0000410000 */
[----:B------:R-:W-:-:S04]  /*3620*/  F2FP.BF16.F32.PACK_AB R89, RZ, R89 ;  /* 0x00000059ff59723e */ /* 0x000fc800000010ff */
[----:B------:R-:W-:-:S07]  /*3630*/  PRMT R96, R89, 0x7610, R96 ;  /* 0x0000761059607816 */ /* 0x000fce0000000060 */
.L_x_3343:
[----:B------:R-:W-:Y:S05]  /*3640*/  BRA.U !UP3, `(.L_x_3344) ;  /* 0x000000010b1c7547 */ /* 0x000fea000b800000 */
[----:B-----5:R-:W-:Y:S01]  /*3650*/  PRMT R89, R176, 0x7632, R89 ;  /* 0x00007632b0597816 */ /* 0x020fe20000000059 */
[----:B------:R-:W-:-:S03]  /*3660*/  FMUL.FTZ R90, R88, UR29 ;  /* 0x0000001d585a7c20 */ /* 0x000fc60008410000 */
[----:B------:R-:W-:-:S05]  /*3670*/  SHF.L.U32 R89, R89, 0x10, RZ ;  /* 0x0000001059597819 */ /* 0x000fca00000006ff */
[----:B------:R-:W-:Y:S01]  /*3680*/  FFMA.FTZ R133, R90, R89, R133 ;  /* 0x000000595a857223 */ /* 0x000fe20000010085 */
[----:B------:R-:W-:-:S05]  /*3690*/  FMUL.FTZ R89, R29, R90 ;  /* 0x0000005a1d597220 */ /* 0x000fca0000410000 */
[----:B------:R-:W-:-:S04]  /*36a0*/  F2FP.BF16.F32.PACK_AB R89, RZ, R89 ;  /* 0x00000059ff59723e */ /* 0x000fc800000010ff */
[----:B------:R-:W-:-:S07]  /*36b0*/  PRMT R96, R96, 0x5410, R89 ;  /* 0x0000541060607816 */ /* 0x000fce0000000059 */
.L_x_3344:
[----:B------:R-:W-:-:S05]  /*36c0*/  MOV R89, UR8 ;  /* 0x0000000800597c02 */ /* 0x000fca0008000f00 */
[----:B------:R-:W-:-:S04]  /*36d0*/  FFMA.FTZ R89, R227, R89, UR9 ;  /* 0x00000009e3597e23 */ /* 0x000fc80008010059 */
[----:B------:R-:W-:-:S04]  /*36e0*/  FADD.FTZ R89, R226, -R89 ;  /* 0x80000059e2597221 */ /* 0x000fc80000010000 */
[----:B------:R-:W-:-:S05]  /*36f0*/  FMUL.FTZ R89, R89, UR30 ;  /* 0x0000001e59597c20 */ /* 0x000fca0008410000 */
        /* <DEDUP_REMOVED lines=8> */
.L_x_3345:
[----:B------:R-:W-:-:S05]  /*3780*/  MOV R90, UR8 ;  /* 0x00000008005a7c02 */ /* 0x000fca0008000f00 */
[----:B------:R-:W-:-:S04]  /*3790*/  FFMA.FTZ R90, R225, R90, UR9 ;  /* 0x00000009e15a7e23 */ /* 0x000fc8000801005a */
[----:B------:R-:W-:-:S04]  /*37a0*/  FADD.FTZ R90, R224, -R90 ;  /* 0x8000005ae05a7221 */ /* 0x000fc80000010000 */
[----:B------:R-:W-:-:S05]  /*37b0*/  FMUL.FTZ R90, R90, UR30 ;  /* 0x0000001e5a5a7c20 */ /* 0x000fca0008410000 */
[----:B------:R-:W-:Y:S01]  /*37c0*/  FSEL R180, R90, RZ, P0 ;  /* 0x000000ff5ab47208 */ /* 0x000fe20000000000 */
[----:B------:R-:W-:Y:S06]  /*37d0*/  BRA.U !UP3, `(.L_x_3346) ;  /* 0x000000010b1c7547 */ /* 0x000fec000b800000 */
[----:B-----5:R-:W-:Y:S01]  /*37e0*/  PRMT R90, R177, 0x7632, R90 ;  /* 0x00007632b15a7816 */ /* 0x020fe2000000005a */
[----:B------:R-:W-:-:S03]  /*37f0*/  FMUL.FTZ R181, R180, UR29 ;  /* 0x0000001db4b57c20 */ /* 0x000fc60008410000 */
[----:B------:R-:W-:-:S05]  /*3800*/  SHF.L.U32 R90, R90, 0x10, RZ ;  /* 0x000000105a5a7819 */ /* 0x000fca00000006ff */
[----:B------:R-:W-:Y:S01]  /*3810*/  FFMA.FTZ R135, R181, R90, R135 ;  /* 0x0000005ab5877223 */ /* 0x000fe20000010087 */
[----:B------:R-:W-:-:S05]  /*3820*/  FMUL.FTZ R90, R31, R181 ;  /* 0x000000b51f5a7220 */ /* 0x000fca0000410000 */
[----:B------:R-:W-:-:S04]  /*3830*/  F2FP.BF16.F32.PACK_AB R90, RZ, R90 ;  /* 0x0000005aff5a723e */ /* 0x000fc800000010ff */
[----:B------:R-:W-:-:S07]  /*3840*/  PRMT R97, R97, 0x5410, R90 ;  /* 0x0000541061617816 */ /* 0x000fce000000005a */
.L_x_3346:
        /* <DEDUP_REMOVED lines=12> */
.L_x_3347:
[----:B------:R-:W-:-:S04]  /*3910*/  IMAD.U32 R181, RZ, RZ, UR8 ;  /* 0x00000008ffb57e24 */ /* 0x000fc8000f8e00ff */
        /* <DEDUP_REMOVED lines=12> */
.L_x_3348:
[----:B------:R-:W-:Y:S02]  /*39e0*/  F2FP.BF16.F32.PACK_AB R89, R180, R89 ;  /* 0x00000059b459723e */ /* 0x000fe400000010ff */
[----:B------:R-:W-:Y:S02]  /*39f0*/  F2FP.BF16.F32.PACK_AB R88, R88, R91 ;  /* 0x0000005b5858723e */ /* 0x000fe400000010ff */
[----:B------:R-:W-:Y:S02]  /*3a00*/  MOV R180, UR8 ;  /* 0x0000000800b47c02 */ /* 0x000fe40008000f00 */
[----:B------:R-:W-:Y:S02]  /*3a10*/  MOV R91, UR8 ;  /* 0x00000008005b7c02 */ /* 0x000fe40008000f00 */
[----:B------:R-:W-:Y:S01]  /*3a20*/  F2FP.BF16.F32.PACK_AB R90, R181, R90 ;  /* 0x0000005ab55a723e */ /* 0x000fe200000010ff */
[----:B------:R-:W-:Y:S02]  /*3a30*/  FFMA.FTZ R180, R7, R180, UR9 ;  /* 0x0000000907b47e23 */ /* 0x000fe400080100b4 */
[----:B------:R-:W-:-:S02]  /*3a40*/  FFMA.FTZ R91, R4, R91, UR9 ;  /* 0x00000009045b7e23 */ /* 0x000fc4000801005b */
[----:B------:R-:W-:Y:S02]  /*3a50*/  FADD.FTZ R180, R8, -R180 ;  /* 0x800000b408b47221 */ /* 0x000fe40000010000 */
[----:B------:R-:W-:Y:S02]  /*3a60*/  FADD.FTZ R91, R3, -R91 ;  /* 0x8000005b035b7221 */ /* 0x000fe40000010000 */
        /* <DEDUP_REMOVED lines=11> */
.L_x_3349:
[----:B------:R-:W-:Y:S01]  /*3b20*/  F2FP.BF16.F32.PACK_AB R91, R180, R91 ;  /* 0x0000005bb45b723e */ /* 0x000fe200000010ff */
[----:B------:R-:W-:Y:S06]  /*3b30*/  BRA.U !UP3, `(.L_x_3342) ;  /* 0x0000000d0b8c7547 */ /* 0x000fec000b800000 */
[----:B-----5:R-:W-:Y:S01]  /*3b40*/  PRMT R181, R179, 0x7632, R181 ;  /* 0x00007632b3b57816 */ /* 0x020fe200000000b5 */
[----:B------:R-:W-:-:S03]  /*3b50*/  FMUL.FTZ R180, R180, UR29 ;  /* 0x0000001db4b47c20 */ /* 0x000fc60008410000 */
[----:B------:R-:W-:-:S05]  /*3b60*/  SHF.L.U32 R181, R181, 0x10, RZ ;  /* 0x00000010b5b57819 */ /* 0x000fca00000006ff */
[----:B------:R-:W-:Y:S01]  /*3b70*/  FFMA.FTZ R139, R180, R181, R139 ;  /* 0x000000b5b48b7223 */ /* 0x000fe2000001008b */
[----:B------:R-:W-:-:S05]  /*3b80*/  FMUL.FTZ R180, R35, R180 ;  /* 0x000000b423b47220 */ /* 0x000fca0000410000 */
[----:B------:R-:W-:-:S04]  /*3b90*/  F2FP.BF16.F32.PACK_AB R180, RZ, R180 ;  /* 0x000000b4ffb4723e */ /* 0x000fc800000010ff */
[----:B------:R-:W-:Y:S01]  /*3ba0*/  PRMT R99, R99, 0x5410, R180 ;  /* 0x0000541063637816 */ /* 0x000fe200000000b4 */
[----:B------:R-:W-:Y:S06]  /*3bb0*/  BRA `(.L_x_3342) ;  /* 0x0000000c006c7947 */ /* 0x000fec0003800000 */
.L_x_3333:
[----:B------:R-:W-:-:S04]  /*3bc0*/  UISETP.NE.U32.AND UP0, UPT, UR4, URZ, UPT ;  /* 0x000000ff0400728c */ /* 0x000fc8000bf05070 */
[----:B------:R-:W-:-:S09]  /*3bd0*/  UISETP.NE.AND.EX UP0, UPT, UR5, URZ, UPT, UP0 ;  /* 0x000000ff0500728c */ /* 0x000fd2000bf05300 */
[----:B------:R-:W-:Y:S05]  /*3be0*/  BRA.U UP0, `(.L_x_3350) ;  /* 0x0000000500a87547 */ /* 0x000fea000b800000 */
[----:B------:R-:W-:Y:S01]  /*3bf0*/  ISETP.LT.AND P0, PT, RZ, UR31, PT ;  /* 0x0000001fff007c0c */ /* 0x000fe2000bf01270 */
[----:B------:R-:W-:-:S12]  /*3c00*/  BRA.U !UP3, `(.L_x_3351) ;  /* 0x000000010b2c7547 */ /* 0x000fd8000b800000 */
[----:B------:R-:W-:Y:S02]  /*3c10*/  MOV R180, UR8 ;  /* 0x0000000800b47c02 */ /* 0x000fe40008000f00 */
[----:B-----5:R-:W-:-:S03]  /*3c20*/  SHF.L.U32 R181, R164, 0x10, RZ ;  /* 0x00000010a4b57819 */ /* 0x020fc600000006ff */
[----:B------:R-:W-:-:S04]  /*3c30*/  @P0 FFMA.FTZ R180, R0, R180, UR9 ;  /* 0x0000000900b40e23 */ /* 0x000fc800080100b4 */
[----:B------:R-:W-:-:S04]  /*3c40*/  @P0 FADD.FTZ R180, R5, -R180 ;  /* 0x800000b405b40221 */ /* 0x000fc80000010000 */
[----:B------:R-:W-:Y:S01]  /*3c50*/  @P0 FFMA.FTZ R181, R180, UR30, R181 ;  /* 0x0000001eb4b50c23 */ /* 0x000fe200080100b5 */
[----:B------:R-:W-:-:S03]  /*3c60*/  SHF.L.U32 R180, R176, 0x10, RZ ;  /* 0x00000010b0b47819 */ /* 0x000fc600000006ff */
[----:B------:R-:W-:-:S04]  /*3c70*/  FMUL.FTZ R181, R181, UR29 ;  /* 0x0000001db5b57c20 */ /* 0x000fc80008410000 */
[-C--:B------:R-:W-:Y:S01]  /*3c80*/  FFMA.FTZ R132, R180, R181.reuse, R132 ;  /* 0x000000b5b4847223 */ /* 0x080fe20000010084 */
[----:B------:R-:W-:-:S05]  /*3c90*/  FMUL.FTZ R180, R28, R181 ;  /* 0x000000b51cb47220 */ /* 0x000fca0000410000 */
[----:B------:R-:W-:-:S04]  /*3ca0*/  F2FP.BF16.F32.PACK_AB R180, RZ, R180 ;  /* 0x000000b4ffb4723e */ /* 0x000fc800000010ff */
[----:B------:R-:W-:-:S07]  /*3cb0*/  PRMT R96, R180, 0x7610, R96 ;  /* 0x00007610b4607816 */ /* 0x000fce0000000060 */
.L_x_3351:
[----:B------:R-:W-:Y:S05]  /*3cc0*/  BRA.U !UP3, `(.L_x_3352) ;  /* 0x000000010b347547 */ /* 0x000fea000b800000 */
[----:B------:R-:W-:Y:S02]  /*3cd0*/  MOV R181, UR8 ;  /* 0x0000000800b57c02 */ /* 0x000fe40008000f00 */
[----:B-----5:R-:W-:-:S03]  /*3ce0*/  PRMT R180, R164, 0x7632, R180 ;  /* 0x00007632a4b47816 */ /* 0x020fc600000000b4 */
[----:B------:R-:W-:Y:S01]  /*3cf0*/  @P0 FFMA.FTZ R181, R230, R181, UR9 ;  /* 0x00000009e6b50e23 */ /* 0x000fe200080100b5 */
[----:B------:R-:W-:-:S03]  /*3d00*/  SHF.L.U32 R180, R180, 0x10, RZ ;  /* 0x00000010b4b47819 */ /* 0x000fc600000006ff */
[----:B------:R-:W-:-:S04]  /*3d10*/  @P0 FADD.FTZ R181, R229, -R181 ;  /* 0x800000b5e5b50221 */ /* 0x000fc80000010000 */
[----:B------:R-:W-:Y:S01]  /*3d20*/  @P0 FFMA.FTZ R180, R181, UR30, R180 ;  /* 0x0000001eb5b40c23 */ /* 0x000fe200080100b4 */
[----:B------:R-:W-:-:S03]  /*3d30*/  PRMT R181, R176, 0x7632, R181 ;  /* 0x00007632b0b57816 */ /* 0x000fc600000000b5 */
[----:B------:R-:W-:Y:S01]  /*3d40*/  FMUL.FTZ R180, R180, UR29 ;  /* 0x0000001db4b47c20 */ /* 0x000fe20008410000 */
[----:B------:R-:W-:-:S05]  /*3d50*/  SHF.L.U32 R181, R181, 0x10, RZ ;  /* 0x00000010b5b57819 */ /* 0x000fca00000006ff */
[----:B------:R-:W-:Y:S01]  /*3d60*/  FFMA.FTZ R133, R180, R181, R133 ;  /* 0x000000b5b4857223 */ /* 0x000fe20000010085 */
[----:B------:R-:W-:-:S05]  /*3d70*/  FMUL.FTZ R180, R29, R180 ;  /* 0x000000b41db47220 */ /* 0x000fca0000410000 */
[----:B------:R-:W-:-:S04]  /*3d80*/  F2FP.BF16.F32.PACK_AB R180, RZ, R180 ;  /* 0x000000b4ffb4723e */ /* 0x000fc800000010ff */
[----:B------:R-:W-:-:S07]  /*3d90*/  PRMT R96, R96, 0x5410, R180 ;  /* 0x0000541060607816 */ /* 0x000fce00000000b4 */
.L_x_3352:
[----:B------:R-:W-:Y:S05]  /*3da0*/  BRA.U !UP3, `(.L_x_3353) ;  /* 0x000000010b2c7547 */ /* 0x000fea000b800000 */
        /* <DEDUP_REMOVED lines=11> */
.L_x_3353:
        /* <DEDUP_REMOVED lines=14> */
.L_x_3354:
[----:B------:R-:W-:Y:S05]  /*3f40*/  BRA.U !UP3, `(.L_x_3355) ;  /* 0x000000010b2c7547 */ /* 0x000fea000b800000 */
[----:B------:R-:W-:Y:S02]  /*3f50*/  MOV R180, UR8 ;  /* 0x0000000800b47c02 */ /* 0x000fe40008000f00 */
[----:B-----5:R-:W-:-:S03]  /*3f60*/  SHF.L.U32 R181, R166, 0x10, RZ ;  /* 0x00000010a6b57819 */ /* 0x020fc600000006ff */
[----:B------:R-:W-:-:S04]  /*3f70*/  @P0 FFMA.FTZ R180, R223, R180, UR9 ;  /* 0x00000009dfb40e23 */ /* 0x000fc800080100b4 */
[----:B------:R-:W-:-:S04]  /*3f80*/  @P0 FADD.FTZ R180, R222, -R180 ;  /* 0x800000b4deb40221 */ /* 0x000fc80000010000 */
[----:B------:R-:W-:Y:S01]  /*3f90*/  @P0 FFMA.FTZ R181, R180, UR30, R181 ;  /* 0x0000001eb4b50c23 */ /* 0x000fe200080100b5 */
[----:B------:R-:W-:-:S03]  /*3fa0*/  IMAD.U32 R180, R178, 0x10000, RZ ;  /* 0x00010000b2b47824 */ /* 0x000fc600078e00ff */
[----:B------:R-:W-:-:S04]  /*3fb0*/  FMUL.FTZ R181, R181, UR29 ;  /* 0x0000001db5b57c20 */ /* 0x000fc80008410000 */
[-C--:B------:R-:W-:Y:S01]  /*3fc0*/  FFMA.FTZ R136, R180, R181.reuse, R136 ;  /* 0x000000b5b4887223 */ /* 0x080fe20000010088 */
[----:B------:R-:W-:-:S05]  /*3fd0*/  FMUL.FTZ R180, R32, R181 ;  /* 0x000000b520b47220 */ /* 0x000fca0000410000 */
[----:B------:R-:W-:-:S04]  /*3fe0*/  F2FP.BF16.F32.PACK_AB R180, RZ, R180 ;  /* 0x000000b4ffb4723e */ /* 0x000fc800000010ff */
[----:B------:R-:W-:-:S07]  /*3ff0*/  PRMT R98, R180, 0x7610, R98 ;  /* 0x00007610b4627816 */ /* 0x000fce0000000062 */
.L_x_3355:
        /* <DEDUP_REMOVED lines=14> */
.L_x_3356:
        /* <DEDUP_REMOVED lines=12> */
.L_x_3357:
        /* <DEDUP_REMOVED lines=13> */
[----:B------:R-:W-:Y:S01]  /*4270*/  PRMT R99, R99, 0x5410, R180 ;  /* 0x0000541063637816 */ /* 0x000fe200000000b4 */
[----:B------:R-:W-:Y:S06]  /*4280*/  BRA `(.L_x_3342) ;  /* 0x0000000400b87947 */ /* 0x000fec0003800000 */
.L_x_3350:
[----:B------:R-:W-:Y:S02]  /*4290*/  ISETP.LT.AND P0, PT, RZ, UR31, PT ;  /* 0x0000001fff007c0c */ /* 0x000fe4000bf01270 */
[----:B------:R-:W-:Y:S02]  /*42a0*/  PLOP3.LUT P3, PT, PT, PT, UP2, 0x80, 0x8 ;  /* 0x000000000008781c */ /* 0x000fe40003f6f028 */
[----:B------:R-:W-:Y:S02]  /*42b0*/  MOV R89, UR8 ;  /* 0x0000000800597c02 */ /* 0x000fe40008000f00 */
[----:B-----5:R-:W-:Y:S02]  /*42c0*/  PRMT R88, R164, 0x7632, R88 ;  /* 0x00007632a4587816 */ /* 0x020fe40000000058 */
[----:B------:R-:W-:Y:S02]  /*42d0*/  MOV R91, UR8 ;  /* 0x00000008005b7c02 */ /* 0x000fe40008000f00 */
[----:B------:R-:W-:-:S02]  /*42e0*/  MOV R90, UR8 ;  /* 0x00000008005a7c02 */ /* 0x000fc40008000f00 */
[----:B------:R-:W-:Y:S01]  /*42f0*/  SHF.L.U32 R88, R88, 0x10, RZ ;  /* 0x0000001058587819 */ /* 0x000fe200000006ff */
[----:B------:R-:W-:Y:S01]  /*4300*/  @P0 FFMA.FTZ R89, R230, R89, UR9 ;  /* 0x00000009e6590e23 */ /* 0x000fe20008010059 */
[----:B------:R-:W-:Y:S01]  /*4310*/  @P0 FFMA.FTZ R91, R227, R91, UR9 ;  /* 0x00000009e35b0e23 */ /* 0x000fe2000801005b */
[----:B------:R-:W-:Y:S01]  /*4320*/  @P3 FFMA.FTZ R90, R0, R90, UR9 ;  /* 0x00000009005a3e23 */ /* 0x000fe2000801005a */
[----:B------:R-:W-:Y:S01]  /*4330*/  SHF.L.U32 R180, R164, 0x10, RZ ;  /* 0x00000010a4b47819 */ /* 0x000fe200000006ff */
[----:B------:R-:W-:Y:S01]  /*4340*/  @P0 FADD.FTZ R89, R229, -R89 ;  /* 0x80000059e5590221 */ /* 0x000fe20000010000 */
[----:B------:R-:W-:Y:S01]  /*4350*/  @P0 FADD.FTZ R91, R226, -R91 ;  /* 0x8000005be25b0221 */ /* 0x000fe20000010000 */
[----:B------:R-:W-:Y:S02]  /*4360*/  @P3 FADD.FTZ R90, R5, -R90 ;  /* 0x8000005a055a3221 */ /* 0x000fe40000010000 */
[----:B------:R-:W-:Y:S01]  /*4370*/  @P0 FFMA.FTZ R88, R89, UR30, R88 ;  /* 0x0000001e59580c23 */ /* 0x000fe20008010058 */
[----:B------:R-:W-:Y:S01]  /*4380*/  SHF.L.U32 R89, R165, 0x10, RZ ;  /* 0x00000010a5597819 */ /* 0x000fe200000006ff */
[----:B------:R-:W-:-:S04]  /*4390*/  @P3 FFMA.FTZ R180, R90, UR30, R180 ;  /* 0x0000001e5ab43c23 */ /* 0x000fc800080100b4 */
[----:B------:R-:W-:Y:S01]  /*43a0*/  @P0 FFMA.FTZ R89, R91, UR30, R89 ;  /* 0x0000001e5b590c23 */ /* 0x000fe20008010059 */
[----:B------:R-:W-:Y:S06]  /*43b0*/  BRA.U !UP3, `(.L_x_3358) ;  /* 0x000000010b187547 */ /* 0x000fec000b800000 */
[----:B------:R-:W-:Y:S01]  /*43c0*/  SHF.L.U32 R90, R176, 0x10, RZ ;  /* 0x00000010b05a7819 */ /* 0x000fe200000006ff */
[----:B------:R-:W-:-:S04]  /*43d0*/  FMUL.FTZ R91, R180, UR29 ;  /* 0x0000001db45b7c20 */ /* 0x000fc80008410000 */
[-C--:B------:R-:W-:Y:S01]  /*43e0*/  FFMA.FTZ R132, R90, R91.reuse, R132 ;  /* 0x0000005b5a847223 */ /* 0x080fe20000010084 */
[----:B------:R-:W-:-:S05]  /*43f0*/  FMUL.FTZ R90, R28, R91 ;  /* 0x0000005b1c5a7220 */ /* 0x000fca0000410000 */
[----:B------:R-:W-:-:S04]  /*4400*/  F2FP.BF16.F32.PACK_AB R90, RZ, R90 ;  /* 0x0000005aff5a723e */ /* 0x000fc800000010ff */
[----:B------:R-:W-:-:S07]  /*4410*/  PRMT R96, R90, 0x7610, R96 ;  /* 0x000076105a607816 */ /* 0x000fce0000000060 */
.L_x_3358:
[----:B------:R-:W-:Y:S05]  /*4420*/  BRA.U !UP3, `(.L_x_3359) ;  /* 0x000000010b1c7547 */ /* 0x000fea000b800000 */
[----:B------:R-:W-:Y:S01]  /*4430*/  PRMT R90, R176, 0x7632, R90 ;  /* 0x00007632b05a7816 */ /* 0x000fe2000000005a */
[----:B------:R-:W-:-:S03]  /*4440*/  FMUL.FTZ R91, R88, UR29 ;  /* 0x0000001d585b7c20 */ /* 0x000fc60008410000 */
[----:B------:R-:W-:-:S05]  /*4450*/  SHF.L.U32 R90, R90, 0x10, RZ ;  /* 0x000000105a5a7819 */ /* 0x000fca00000006ff */
[----:B------:R-:W-:Y:S01]  /*4460*/  FFMA.FTZ R133, R91, R90, R133 ;  /* 0x0000005a5b857223 */ /* 0x000fe20000010085 */
[----:B------:R-:W-:-:S05]  /*4470*/  FMUL.FTZ R90, R29, R91 ;  /* 0x0000005b1d5a7220 */ /* 0x000fca0000410000 */
[----:B------:R-:W-:-:S04]  /*4480*/  F2FP.BF16.F32.PACK_AB R90, RZ, R90 ;  /* 0x0000005aff5a723e */ /* 0x000fc800000010ff */
[----:B------:R-:W-:-:S07]  /*4490*/  PRMT R96, R96, 0x5410, R90 ;  /* 0x0000541060607816 */ /* 0x000fce000000005a */
.L_x_3359:
[----:B------:R-:W-:Y:S05]  /*44a0*/  BRA.U !UP3, `(.L_x_3360) ;  /* 0x000000010b187547 */ /* 0x000fea000b800000 */
[----:B------:R-:W-:Y:S01]  /*44b0*/  SHF.L.U32 R90, R177, 0x10, RZ ;  /* 0x00000010b15a7819 */ /* 0x000fe200000006ff */
[----:B------:R-:W-:-:S04]  /*44c0*/  FMUL.FTZ R91, R89, UR29 ;  /* 0x0000001d595b7c20 */ /* 0x000fc80008410000 */
[-C--:B------:R-:W-:Y:S01]  /*44d0*/  FFMA.FTZ R134, R90, R91.reuse, R134 ;  /* 0x0000005b5a867223 */ /* 0x080fe20000010086 */
[----:B------:R-:W-:-:S05]  /*44e0*/  FMUL.FTZ R90, R30, R91 ;  /* 0x0000005b1e5a7220 */ /* 0x000fca0000410000 */
[----:B------:R-:W-:-:S04]  /*44f0*/  F2FP.BF16.F32.PACK_AB R90, RZ, R90 ;  /* 0x0000005aff5a723e */ /* 0x000fc800000010ff */
[----:B------:R-:W-:-:S07]  /*4500*/  PRMT R97, R90, 0x7610, R97 ;  /* 0x000076105a617816 */ /* 0x000fce0000000061 */
.L_x_3360:
[----:B------:R-:W-:Y:S02]  /*4510*/  MOV R90, UR8 ;  /* 0x00000008005a7c02 */ /* 0x000fe40008000f00 */
[----:B------:R-:W-:-:S03]  /*4520*/  PRMT R91, R165, 0x7632, R91 ;  /* 0x00007632a55b7816 */ /* 0x000fc6000000005b */
[----:B------:R-:W-:Y:S02]  /*4530*/  @P0 FFMA.FTZ R90, R225, R90, UR9 ;  /* 0x00000009e15a0e23 */ /* 0x000fe4000801005a */
[----:B------:R-:W-:Y:S02]  /*4540*/  IMAD.U32 R181, R91, 0x10000, RZ ;  /* 0x000100005bb57824 */ /* 0x000fe400078e00ff */
[----:B------:R-:W-:-:S04]  /*4550*/  @P0 FADD.FTZ R90, R224, -R90 ;  /* 0x8000005ae05a0221 */ /* 0x000fc80000010000 */
[----:B------:R-:W-:Y:S01]  /*4560*/  @P0 FFMA.FTZ R181, R90, UR30, R181 ;  /* 0x0000001e5ab50c23 */ /* 0x000fe200080100b5 */
[----:B------:R-:W-:Y:S06]  /*4570*/  BRA.U !UP3, `(.L_x_3361) ;  /* 0x000000010b1c7547 */ /* 0x000fec000b800000 */
[----:B------:R-:W-:Y:S01]  /*4580*/  PRMT R90, R177, 0x7632, R90 ;  /* 0x00007632b15a7816 */ /* 0x000fe2000000005a */
[----:B------:R-:W-:-:S03]  /*4590*/  FMUL.FTZ R91, R181, UR29 ;  /* 0x0000001db55b7c20 */ /* 0x000fc60008410000 */
[----:B------:R-:W-:-:S05]  /*45a0*/  SHF.L.U32 R90, R90, 0x10, RZ ;  /* 0x000000105a5a7819 */ /* 0x000fca00000006ff */
[----:B------:R-:W-:Y:S01]  /*45b0*/  FFMA.FTZ R135, R91, R90, R135 ;  /* 0x0000005a5b877223 */ /* 0x000fe20000010087 */
[----:B------:R-:W-:-:S05]  /*45c0*/  FMUL.FTZ R90, R31, R91 ;  /* 0x0000005b1f5a7220 */ /* 0x000fca0000410000 */
[----:B------:R-:W-:-:S04]  /*45d0*/  F2FP.BF16.F32.PACK_AB R90, RZ, R90 ;  /* 0x0000005aff5a723e */ /* 0x000fc800000010ff */
[----:B------:R-:W-:-:S07]  /*45e0*/  PRMT R97, R97, 0x5410, R90 ;  /* 0x0000541061617816 */ /* 0x000fce000000005a */
.L_x_3361:
[----:B------:R-:W-:-:S05]  /*45f0*/  MOV R90, UR8 ;  /* 0x00000008005a7c02 */ /* 0x000fca0008000f00 */
[----:B------:R-:W-:-:S04]  /*4600*/  @P0 FFMA.FTZ R90, R223, R90, UR9 ;  /* 0x00000009df5a0e23 */ /* 0x000fc8000801005a */
[----:B------:R-:W-:Y:S01]  /*4610*/  @P0 FADD.FTZ R91, R222, -R90 ;  /* 0x8000005ade5b0221 */ /* 0x000fe20000010000 */
[----:B------:R-:W-:-:S05]  /*4620*/  SHF.L.U32 R90, R166, 0x10, RZ ;  /* 0x00000010a65a7819 */ /* 0x000fca00000006ff */
        /* <DEDUP_REMOVED lines=8> */
.L_x_3362:
[----:B------:R-:W-:Y:S02]  /*46b0*/  MOV R91, UR8 ;  /* 0x00000008005b7c02 */ /* 0x000fe40008000f00 */
[----:B------:R-:W-:-:S03]  /*46c0*/  PRMT R184, R166, 0x7632, R184 ;  /* 0x00007632a6b87816 */ /* 0x000fc600000000b8 */
[----:B------:R-:W-:Y:S01]  /*46d0*/  @P0 FFMA.FTZ R91, R221, R91, UR9 ;  /* 0x00000009dd5b0e23 */ /* 0x000fe2000801005b */
[----:B------:R-:W-:-:S03]  /*46e0*/  SHF.L.U32 R184, R184, 0x10, RZ ;  /* 0x00000010b8b87819 */ /* 0x000fc600000006ff */
        /* <DEDUP_REMOVED lines=10> */
.L_x_3363:
[----:B------:R-:W-:Y:S02]  /*4790*/  MOV R91, UR8 ;  /* 0x00000008005b7c02 */ /* 0x000fe40008000f00 */
[----:B------:R-:W-:Y:S02]  /*47a0*/  F2FP.BF16.F32.PACK_AB R89, R181, R89 ;  /* 0x00000059b559723e */ /* 0x000fe400000010ff */
[----:B------:R-:W-:Y:S01]  /*47b0*/  MOV R181, UR8 ;  /* 0x0000000800b57c02 */ /* 0x000fe20008000f00 */
[----:B------:R-:W-:Y:S01]  /*47c0*/  @P0 FFMA.FTZ R91, R4, R91, UR9 ;  /* 0x00000009045b0e23 */ /* 0x000fe2000801005b */
[----:B------:R-:W-:Y:S02]  /*47d0*/  F2FP.BF16.F32.PACK_AB R88, R88, R180 ;  /* 0x000000b45858723e */ /* 0x000fe400000010ff */
[----:B------:R-:W-:Y:S01]  /*47e0*/  PRMT R180, R167, 0x7632, R180 ;  /* 0x00007632a7b47816 */ /* 0x000fe200000000b4 */
[----:B------:R-:W-:Y:S01]  /*47f0*/  @P0 FFMA.FTZ R181, R7, R181, UR9 ;  /* 0x0000000907b50e23 */ /* 0x000fe200080100b5 */
[----:B------:R-:W-:Y:S01]  /*4800*/  @P0 FADD.FTZ R185, R3, -R91 ;  /* 0x8000005b03b90221 */ /* 0x000fe20000010000 */
[----:B------:R-:W-:-:S02]  /*4810*/  SHF.L.U32 R91, R167, 0x10, RZ ;  /* 0x00000010a75b7819 */ /* 0x000fc400000006ff */
[----:B------:R-:W-:Y:S01]  /*4820*/  SHF.L.U32 R180, R180, 0x10, RZ ;  /* 0x00000010b4b47819 */ /* 0x000fe200000006ff */
[----:B------:R-:W-:Y:S01]  /*4830*/  @P0 FADD.FTZ R181, R8, -R181 ;  /* 0x800000b508b50221 */ /* 0x000fe20000010000 */
[----:B------:R-:W-:Y:S01]  /*4840*/  F2FP.BF16.F32.PACK_AB R90, R184, R90 ;  /* 0x0000005ab85a723e */ /* 0x000fe200000010ff */
[----:B------:R-:W-:Y:S02]  /*4850*/  @P0 FFMA.FTZ R91, R185, UR30, R91 ;  /* 0x0000001eb95b0c23 */ /* 0x000fe4000801005b */
        /* <DEDUP_REMOVED lines=8> */
.L_x_3364:
[----:B------:R-:W-:Y:S01]  /*48e0*/  F2FP.BF16.F32.PACK_AB R91, R180, R91 ;  /* 0x0000005bb45b723e */ /* 0x000fe200000010ff */
        /* <DEDUP_REMOVED lines=8> */
.L_x_3342:
[----:B------:R-:W-:Y:S01]  /*4970*/  ISETP.NE.U32.AND P0, PT, RZ, UR4, PT ;  /* 0x00000004ff007c0c */ /* 0x000fe2000bf05070 */
[----:B------:R-:W0:Y:S03]  /*4980*/  @UP3 LDCU.64 UR6, c[0x0][0x468] ;  /* 0x00008d00ff0637ac */ /* 0x000e260008000a00 */
[----:B------:R-:W-:-:S13]  /*4990*/  ISETP.NE.AND.EX P0, PT, RZ, UR5, PT, P0 ;  /* 0x00000005ff007c0c */ /* 0x000fda000bf05300 */
[----:B------:R-:W1:Y:S02]  /*49a0*/  @P0 LDC.64 R180, c[0x0][0x478] ;  /* 0x00011e00ffb40b82 */ /* 0x000e640000000a00 */
[C---:B-1----:R-:W-:Y:S01]  /*49b0*/  @P0 IMAD.WIDE.U32 R180, R183.reuse, 0x10, R180 ;  /* 0x00000010b7b40825 */ /* 0x042fe200078e00b4 */
[----:B------:R-:W-:-:S04]  /*49c0*/  IADD3 R183, PT, PT, R183, 0x100, RZ ;  /* 0x00000100b7b77810 */ /* 0x000fc80007ffe0ff */
[----:B------:R1:W-:Y:S02]  /*49d0*/  @P0 STG.E.128 desc[UR16][R180.64], R88 ;  /* 0x00000058b4000986 */ /* 0x0003e4000c101d10 */
[----:B-1----:R-:W-:-:S05]  /*49e0*/  HFMA2 R180, -RZ, RZ, 0, 9.5367431640625e-07 ;  /* 0x00000010ffb47431 */ /* 0x002fca00000001ff */
[C---:B0-----:R-:W-:Y:S01]  /*49f0*/  @P2 IMAD.WIDE.U32 R180, R182.reuse, R180, UR6 ;  /* 0x00000006b6b42e25 */ /* 0x041fe2000f8e00b4 */
[----:B------:R-:W-:-:S04]  /*4a00*/  IADD3 R182, PT, PT, R182, 0x100, RZ ;  /* 0x00000100b6b67810 */ /* 0x000fc80007ffe0ff */
[----:B------:R0:W-:Y:S03]  /*4a10*/  @P2 STG.E.128 desc[UR16][R180.64], R96 ;  /* 0x00000060b4002986 */ /* 0x0001e6000c101d10 */
.L_x_3331:
[----:B------:R-:W-:Y:S05]  /*4a20*/  BSYNC.RECONVERGENT B0 ;  /* 0x0000000000007941 */ /* 0x000fea0003800200 */
.L_x_3330:
        /* <DEDUP_REMOVED lines=9> */
.L_x_3367:
[----:B------:R-:W-:Y:S05]  /*4ac0*/  BRA.U !UP0, `(.L_x_3368) ;  /* 0x0000000d08707547 */ /* 0x000fea000b800000 */
[----:B------:R-:W-:-:S04]  /*4ad0*/  UISETP.NE.U32.AND UP0, UPT, UR4, URZ, UPT ;  /* 0x000000ff0400728c */ /* 0x000fc8000bf05070 */
[----:B------:R-:W-:-:S06]  /*4ae0*/  UISETP.NE.AND.EX UP0, UPT, UR5, URZ, UPT, UP0 ;  /* 0x000000ff0500728c */ /* 0x000fcc000bf05300 */
[----:B------:R-:W-:-:S13]  /*4af0*/  PLOP3.LUT P0, PT, PT, PT, UP0, 0x80, 0x8 ;  /* 0x000000000008781c */ /* 0x000fda0003f0f008 */
[----:B------:R-:W-:Y:S05]  /*4b00*/  @!P0 BRA `(.L_x_3369) ;  /* 0x0000000400b88947 */ /* 0x000fea0003800000 */
[----:B------:R-:W-:Y:S01]  /*4b10*/  ISETP.LT.AND P4, PT, RZ, UR31, PT ;  /* 0x0000001fff007c0c */ /* 0x000fe2000bf81270 */
[----:B------:R-:W-:Y:S01]  /*4b20*/  IMAD.U32 R90, RZ, RZ, UR8 ;  /* 0x00000008ff5a7e24 */ /* 0x000fe2000f8e00ff */
[----:B------:R-:W-:Y:S02]  /*4b30*/  MOV R89, UR8 ;  /* 0x0000000800597c02 */ /* 0x000fe40008000f00 */
[----:B-----5:R-:W-:Y:S02]  /*4b40*/  PRMT R88, R168, 0x7632, R88 ;  /* 0x00007632a8587816 */ /* 0x020fe40000000058 */
[----:B------:R-:W-:Y:S02]  /*4b50*/  MOV R91, UR8 ;  /* 0x00000008005b7c02 */ /* 0x000fe40008000f00 */
[----:B------:R-:W-:Y:S02]  /*4b60*/  SHF.L.U32 R88, R88, 0x10, RZ ;  /* 0x0000001058587819 */ /* 0x000fe400000006ff */
[----:B0-----:R-:W-:-:S03]  /*4b70*/  SHF.L.U32 R180, R168, 0x10, RZ ;  /* 0x00000010a8b47819 */ /* 0x001fc600000006ff */
[----:B------:R-:W-:Y:S01]  /*4b80*/  @P4 FFMA.FTZ R89, R17, R89, UR9 ;  /* 0x0000000911594e23 */ /* 0x000fe20008010059 */
[----:B------:R-:W-:Y:S01]  /*4b90*/  @P4 FFMA.FTZ R91, R11, R91, UR9 ;  /* 0x000000090b5b4e23 */ /* 0x000fe2000801005b */
[----:B------:R-:W-:Y:S02]  /*4ba0*/  @P4 FFMA.FTZ R90, R9, R90, UR9 ;  /* 0x00000009095a4e23 */ /* 0x000fe4000801005a */
        /* <DEDUP_REMOVED lines=14> */
.L_x_3370:
        /* <DEDUP_REMOVED lines=8> */
.L_x_3371:
[----:B------:R-:W-:Y:S05]  /*4d10*/  BRA.U !UP3, `(.L_x_3372) ;  /* 0x000000010b187547 */ /* 0x000fea000b800000 */
[----:B------:R-:W-:Y:S01]  /*4d20*/  SHF.L.U32 R90, R177, 0x10, RZ ;  /* 0x00000010b15a7819 */ /* 0x000fe200000006ff */
[----:B------:R-:W-:-:S04]  /*4d30*/  FMUL.FTZ R91, R89, UR29 ;  /* 0x0000001d595b7c20 */ /* 0x000fc80008410000 */
[-C--:B------:R-:W-:Y:S01]  /*4d40*/  FFMA.FTZ R142, R90, R91.reuse, R142 ;  /* 0x0000005b5a8e7223 */ /* 0x080fe2000001008e */
[----:B------:R-:W-:-:S05]  /*4d50*/  FMUL.FTZ R90, R38, R91 ;  /* 0x0000005b265a7220 */ /* 0x000fca0000410000 */
[----:B------:R-:W-:-:S04]  /*4d60*/  F2FP.BF16.F32.PACK_AB R90, RZ, R90 ;  /* 0x0000005aff5a723e */ /* 0x000fc800000010ff */
[----:B------:R-:W-:-:S07]  /*4d70*/  PRMT R97, R90, 0x7610, R97 ;  /* 0x000076105a617816 */ /* 0x000fce0000000061 */
.L_x_3372:
        /* <DEDUP_REMOVED lines=14> */
.L_x_3373:
        /* <DEDUP_REMOVED lines=12> */
.L_x_3374:
        /* <DEDUP_REMOVED lines=14> */
.L_x_3375:
        /* <DEDUP_REMOVED lines=21> */
.L_x_3376:
[----:B------:R-:W-:Y:S01]  /*5150*/  F2FP.BF16.F32.PACK_AB R91, R180, R91 ;  /* 0x0000005bb45b723e */ /* 0x000fe200000010ff */
[----:B------:R-:W-:Y:S06]  /*5160*/  BRA.U !UP3, `(.L_x_3377) ;  /* 0x000000150b307547 */ /* 0x000fec000b800000 */
[----:B------:R-:W-:Y:S01]  /*5170*/  PRMT R181, R179, 0x7632, R181 ;  /* 0x00007632b3b57816 */ /* 0x000fe200000000b5 */
[----:B------:R-:W-:-:S04]  /*5180*/  FMUL.FTZ R180, R180, UR29 ;  /* 0x0000001db4b47c20 */ /* 0x000fc80008410000 */
[----:B------:R-:W-:-:S04]  /*5190*/  IMAD.U32 R181, R181, 0x10000, RZ ;  /* 0x00010000b5b57824 */ /* 0x000fc800078e00ff */
[----:B------:R-:W-:Y:S01]  /*51a0*/  FFMA.FTZ R147, R180, R181, R147 ;  /* 0x000000b5b4937223 */ /* 0x000fe20000010093 */
[----:B------:R-:W-:-:S05]  /*51b0*/  FMUL.FTZ R180, R43, R180 ;  /* 0x000000b42bb47220 */ /* 0x000fca0000410000 */
[----:B------:R-:W-:-:S04]  /*51c0*/  F2FP.BF16.F32.PACK_AB R180, RZ, R180 ;  /* 0x000000b4ffb4723e */ /* 0x000fc800000010ff */
[----:B------:R-:W-:Y:S01]  /*51d0*/  PRMT R99, R99, 0x5410, R180 ;  /* 0x0000541063637816 */ /* 0x000fe200000000b4 */
[----:B------:R-:W-:Y:S06]  /*51e0*/  BRA `(.L_x_3377) ;  /* 0x0000001400107947 */ /* 0x000fec0003800000 */
.L_x_3369:
[----:B------:R-:W-:Y:S01]  /*51f0*/  ISETP.LT.AND P4, PT, RZ, UR31, PT ;  /* 0x0000001fff007c0c */ /* 0x000fe2000bf81270 */
[----:B------:R-:W-:-:S12]  /*5200*/  BRA.U !UP3, `(.L_x_3378) ;  /* 0x000000010b2c7547 */ /* 0x000fd8000b800000 */
[----:B0-----:R-:W-:Y:S02]  /*5210*/  MOV R180, UR8 ;  /* 0x0000000800b47c02 */ /* 0x001fe40008000f00 */
        /* <DEDUP_REMOVED lines=10> */
.L_x_3378:
[----:B------:R-:W-:Y:S05]  /*52c0*/  BRA.U !UP3, `(.L_x_3379) ;  /* 0x000000010b347547 */ /* 0x000fea000b800000 */
[----:B0-----:R-:W-:Y:S02]  /*52d0*/  MOV R181, UR8 ;  /* 0x0000000800b57c02 */ /* 0x001fe40008000f00 */
        /* <DEDUP_REMOVED lines=12> */
.L_x_3379:
[----:B------:R-:W-:Y:S05]  /*53a0*/  BRA.U !UP3, `(.L_x_3380) ;  /* 0x000000010b2c7547 */ /* 0x000fea000b800000 */
        /* <DEDUP_REMOVED lines=11> */
.L_x_3380:
        /* <DEDUP_REMOVED lines=14> */
.L_x_3381:
        /* <DEDUP_REMOVED lines=12> */
.L_x_3382:
        /* <DEDUP_REMOVED lines=14> */
.L_x_3383:
[----:B------:R-:W-:Y:S05]  /*56e0*/  BRA.U !UP3, `(.L_x_3384) ;  /* 0x000000010b2c7547 */ /* 0x000fea000b800000 */
[----:B0-----:R-:W-:Y:S01]  /*56f0*/  MOV R180, UR8 ;  /* 0x0000000800b47c02 */ /* 0x001fe20008000f00 */
[----:B-----5:R-:W-:-:S04]  /*5700*/  IMAD.U32 R181, R171, 0x10000, RZ ;  /* 0x00010000abb57824 */ /* 0x020fc800078e00ff */
        /* <DEDUP_REMOVED lines=9> */
.L_x_3384:
        /* <DEDUP_REMOVED lines=15> */
.L_x_3368:
[----:B0-----:R-:W0:Y:S02]  /*5890*/  LDC.64 R180, c[0x0][0x478] ;  /* 0x00011e00ffb47b82 */ /* 0x001e240000000a00 */
[----:B0-----:R-:W-:-:S04]  /*58a0*/  ISETP.NE.U32.AND P0, PT, R180, RZ, PT ;  /* 0x000000ffb400720c */ /* 0x001fc80003f05070 */
[----:B------:R-:W-:-:S13]  /*58b0*/  ISETP.NE.AND.EX P0, PT, R181, RZ, PT, P0 ;  /* 0x000000ffb500720c */ /* 0x000fda0003f05300 */
[----:B------:R-:W-:Y:S05]  /*58c0*/  @!P0 BRA `(.L_x_3385) ;  /* 0x0000000400a88947 */ /* 0x000fea0003800000 */
        /* <DEDUP_REMOVED lines=18> */
.L_x_3386:
        /* <DEDUP_REMOVED lines=8> */
.L_x_3387:
        /* <DEDUP_REMOVED lines=12> */
.L_x_3388:
        /* <DEDUP_REMOVED lines=13> */
.L_x_3389:
        /* <DEDUP_REMOVED lines=12> */
.L_x_3390:
        /* <DEDUP_REMOVED lines=13> */
.L_x_3391:
        /* <DEDUP_REMOVED lines=20> */
.L_x_3392:
[----:B------:R-:W-:Y:S01]  /*5ed0*/  F2FP.BF16.F32.PACK_AB R91, R180, R91 ;  /* 0x0000005bb45b723e */ /* 0x000fe200000010ff */
[----:B------:R-:W-:Y:S06]  /*5ee0*/  BRA.U !UP3, `(.L_x_3377) ;  /* 0x000000050bd07547 */ /* 0x000fec000b800000 */
[----:B-----5:R-:W-:Y:S01]  /*5ef0*/  PRMT R181, R179, 0x7632, R181 ;  /* 0x00007632b3b57816 */ /* 0x020fe200000000b5 */
[----:B------:R-:W-:-:S04]  /*5f00*/  FMUL.FTZ R180, R180, UR29 ;  /* 0x0000001db4b47c20 */ /* 0x000fc80008410000 */
[----:B------:R-:W-:-:S04]  /*5f10*/  IMAD.U32 R181, R181, 0x10000, RZ ;  /* 0x00010000b5b57824 */ /* 0x000fc800078e00ff */
[----:B------:R-:W-:Y:S01]  /*5f20*/  FFMA.FTZ R147, R180, R181, R147 ;  /* 0x000000b5b4937223 */ /* 0x000fe20000010093 */
[----:B------:R-:W-:-:S05]  /*5f30*/  FMUL.FTZ R180, R43, R180 ;  /* 0x000000b42bb47220 */ /* 0x000fca0000410000 */
[----:B------:R-:W-:-:S04]  /*5f40*/  F2FP.BF16.F32.PACK_AB R180, RZ, R180 ;  /* 0x000000b4ffb4723e */ /* 0x000fc800000010ff */
[----:B------:R-:W-:Y:S01]  /*5f50*/  PRMT R99, R99, 0x5410, R180 ;  /* 0x0000541063637816 */ /* 0x000fe200000000b4 */
[----:B------:R-:W-:Y:S06]  /*5f60*/  BRA `(.L_x_3377) ;  /* 0x0000000400b07947 */ /* 0x000fec0003800000 */
.L_x_3385:
        /* <DEDUP_REMOVED lines=9> */
[-C--:B------:R-:W-:Y:S01]  /*6000*/  FFMA.FTZ R140, R181, R180.reuse, R140 ;  /* 0x000000b4b58c7223 */ /* 0x080fe2000001008c */
[----:B------:R-:W-:-:S05]  /*6010*/  FMUL.FTZ R180, R36, R180 ;  /* 0x000000b424b47220 */ /* 0x000fca0000410000 */
[----:B------:R-:W-:-:S04]  /*6020*/  F2FP.BF16.F32.PACK_AB R180, RZ, R180 ;  /* 0x000000b4ffb4723e */ /* 0x000fc800000010ff */
[----:B------:R-:W-:-:S07]  /*6030*/  PRMT R96, R180, 0x7610, R96 ;  /* 0x00007610b4607816 */ /* 0x000fce0000000060 */
.L_x_3393:
        /* <DEDUP_REMOVED lines=14> */
.L_x_3394:
        /* <DEDUP_REMOVED lines=13> */
.L_x_3395:
        /* <DEDUP_REMOVED lines=14> */
.L_x_3396:
        /* <DEDUP_REMOVED lines=13> */
.L_x_3397:
        /* <DEDUP_REMOVED lines=14> */
.L_x_3398:
        /* <DEDUP_REMOVED lines=13> */
.L_x_3399:
        /* <DEDUP_REMOVED lines=14> */
.L_x_3377:
[----:B0-----:R-:W0:Y:S01]  /*6630*/  @P0 LDC.64 R180, c[0x0][0x478] ;  /* 0x00011e00ffb40b82 */ /* 0x001e220000000a00 */
[----:B------:R-:W1:Y:S01]  /*6640*/  @UP3 LDCU.64 UR6, c[0x0][0x468] ;  /* 0x00008d00ff0637ac */ /* 0x000e620008000a00 */
[C---:B0-----:R-:W-:Y:S01]  /*6650*/  @P0 IMAD.WIDE.U32 R180, R183.reuse, 0x10, R180 ;  /* 0x00000010b7b40825 */ /* 0x041fe200078e00b4 */
[----:B------:R-:W-:-:S04]  /*6660*/  IADD3 R183, PT, PT, R183, 0x100, RZ ;  /* 0x00000100b7b77810 */ /* 0x000fc80007ffe0ff */
[----:B------:R0:W-:Y:S02]  /*6670*/  @P0 STG.E.128 desc[UR16][R180.64], R88 ;  /* 0x00000058b4000986 */ /* 0x0001e4000c101d10 */
[----:B0-----:R-:W-:-:S05]  /*6680*/  MOV R180, 0x10 ;  /* 0x0000001000b47802 */ /* 0x001fca0000000f00 */
[C---:B-1----:R-:W-:Y:S01]  /*6690*/  @P2 IMAD.WIDE.U32 R180, R182.reuse, R180, UR6 ;  /* 0x00000006b6b42e25 */ /* 0x042fe2000f8e00b4 */
[----:B------:R-:W-:-:S04]  /*66a0*/  IADD3 R182, PT, PT, R182, 0x100, RZ ;  /* 0x00000100b6b67810 */ /* 0x000fc80007ffe0ff */
[----:B------:R1:W-:Y:S03]  /*66b0*/  @P2 STG.E.128 desc[UR16][R180.64], R96 ;  /* 0x00000060b4002986 */ /* 0x0003e6000c101d10 */
.L_x_3366:
[----:B------:R-:W-:Y:S05]  /*66c0*/  BSYNC.RECONVERGENT B0 ;  /* 0x0000000000007941 */ /* 0x000fea0003800200 */
.L_x_3365:
        /* <DEDUP_REMOVED lines=9> */
.L_x_3402:
[----:B------:R-:W-:Y:S05]  /*6760*/  BRA.U !UP0, `(.L_x_3403) ;  /* 0x0000000d08707547 */ /* 0x000fea000b800000 */
[----:B------:R-:W-:-:S04]  /*6770*/  UISETP.NE.U32.AND UP0, UPT, UR4, URZ, UPT ;  /* 0x000000ff0400728c */ /* 0x000fc8000bf05070 */
[----:B------:R-:W-:-:S06]  /*6780*/  UISETP.NE.AND.EX UP0, UPT, UR5, URZ, UPT, UP0 ;  /* 0x000000ff0500728c */ /* 0x000fcc000bf05300 */
[----:B------:R-:W-:-:S13]  /*6790*/  PLOP3.LUT P0, PT, PT, PT, UP0, 0x80, 0x8 ;  /* 0x000000000008781c */ /* 0x000fda0003f0f008 */
[----:B------:R-:W-:Y:S05]  /*67a0*/  @!P0 BRA `(.L_x_3404) ;  /* 0x0000000400b88947 */ /* 0x000fea0003800000 */
[----:B------:R-:W-:Y:S01]  /*67b0*/  ISETP.LT.AND P5, PT, RZ, UR31, PT ;  /* 0x0000001fff007c0c */ /* 0x000fe2000bfa1270 */
[----:B------:R-:W-:Y:S01]  /*67c0*/  IMAD.U32 R89, RZ, RZ, UR8 ;  /* 0x00000008ff597e24 */ /* 0x000fe2000f8e00ff */
[----:B-----5:R-:W-:Y:S02]  /*67d0*/  PRMT R88, R172, 0x7632, R88 ;  /* 0x00007632ac587816 */ /* 0x020fe40000000058 */
[----:B------:R-:W-:Y:S02]  /*67e0*/  MOV R91, UR8 ;  /* 0x00000008005b7c02 */ /* 0x000fe40008000f00 */
[----:B------:R-:W-:Y:S02]  /*67f0*/  MOV R90, UR8 ;  /* 0x00000008005a7c02 */ /* 0x000fe40008000f00 */
[----:B------:R-:W-:Y:S02]  /*6800*/  SHF.L.U32 R88, R88, 0x10, RZ ;  /* 0x0000001058587819 */ /* 0x000fe400000006ff */
[----:B01----:R-:W-:-:S03]  /*6810*/  SHF.L.U32 R180, R172, 0x10, RZ ;  /* 0x00000010acb47819 */ /* 0x003fc600000006ff */
        /* <DEDUP_REMOVED lines=17> */
.L_x_3405:
        /* <DEDUP_REMOVED lines=8> */
.L_x_3406:
[----:B------:R-:W-:Y:S05]  /*69b0*/  BRA.U !UP3, `(.L_x_3407) ;  /* 0x000000010b187547 */ /* 0x000fea000b800000 */
[----:B------:R-:W-:Y:S01]  /*69c0*/  SHF.L.U32 R90, R177, 0x10, RZ ;  /* 0x00000010b15a7819 */ /* 0x000fe200000006ff */
[----:B------:R-:W-:-:S04]  /*69d0*/  FMUL.FTZ R91, R89, UR29 ;  /* 0x0000001d595b7c20 */ /* 0x000fc80008410000 */
[-C--:B------:R-:W-:Y:S01]  /*69e0*/  FFMA.FTZ R150, R90, R91.reuse, R150 ;  /* 0x0000005b5a967223 */ /* 0x080fe20000010096 */
[----:B------:R-:W-:-:S05]  /*69f0*/  FMUL.FTZ R90, R46, R91 ;  /* 0x0000005b2e5a7220 */ /* 0x000fca0000410000 */
[----:B------:R-:W-:-:S04]  /*6a00*/  F2FP.BF16.F32.PACK_AB R90, RZ, R90 ;  /* 0x0000005aff5a723e */ /* 0x000fc800000010ff */
[----:B------:R-:W-:-:S07]  /*6a10*/  PRMT R97, R90, 0x7610, R97 ;  /* 0x000076105a617816 */ /* 0x000fce0000000061 */
.L_x_3407:
        /* <DEDUP_REMOVED lines=14> */
.L_x_3408:
        /* <DEDUP_REMOVED lines=12> */
.L_x_3409:
        /* <DEDUP_REMOVED lines=14> */
.L_x_3410:
        /* <DEDUP_REMOVED lines=9> */
[----:B------:R-:W-:Y:S02]  /*6d30*/  IMAD.U32 R180, R180, 0x10000, RZ ;  /* 0x00010000b4b47824 */ /* 0x000fe400078e00ff */
        /* <DEDUP_REMOVED lines=11> */
.L_x_3411:
        /* <DEDUP_REMOVED lines=8> */
[----:B------:R-:W-:Y:S01]  /*6e70*/  PRMT R99, R99, 0x5410, R180 ;  /* 0x0000541063637816 */ /* 0x000fe200000000b4 */
[----:B------:R-:W-:Y:S06]  /*6e80*/  BRA `(.L_x_3412) ;  /* 0x0000001400107947 */ /* 0x000fec0003800000 */
.L_x_3404:
[----:B------:R-:W-:Y:S01]  /*6e90*/  ISETP.LT.AND P5, PT, RZ, UR31, PT ;  /* 0x0000001fff007c0c */ /* 0x000fe2000bfa1270 */
[----:B------:R-:W-:-:S12]  /*6ea0*/  BRA.U !UP3, `(.L_x_3413) ;  /* 0x000000010b2c7547 */ /* 0x000fd8000b800000 */
[----:B01----:R-:W-:Y:S02]  /*6eb0*/  MOV R180, UR8 ;  /* 0x0000000800b47c02 */ /* 0x003fe40008000f00 */
        /* <DEDUP_REMOVED lines=10> */
.L_x_3413:
[----:B------:R-:W-:Y:S05]  /*6f60*/  BRA.U !UP3, `(.L_x_3414) ;  /* 0x000000010b347547 */ /* 0x000fea000b800000 */
[----:B01----:R-:W-:Y:S02]  /*6f70*/  MOV R181, UR8 ;  /* 0x0000000800b57c02 */ /* 0x003fe40008000f00 */
        /* <DEDUP_REMOVED lines=12> */
.L_x_3414:
[----:B------:R-:W-:Y:S05]  /*7040*/  BRA.U !UP3, `(.L_x_3415) ;  /* 0x000000010b2c7547 */ /* 0x000fea000b800000 */
        /* <DEDUP_REMOVED lines=11> */
.L_x_3415:
        /* <DEDUP_REMOVED lines=14> */
.L_x_3416:
        /* <DEDUP_REMOVED lines=12> */
.L_x_3417:
        /* <DEDUP_REMOVED lines=14> */
.L_x_3418:
[----:B------:R-:W-:Y:S05]  /*7380*/  BRA.U !UP3, `(.L_x_3419) ;  /* 0x000000010b2c7547 */ /* 0x000fea000b800000 */
[----:B01----:R-:W-:Y:S01]  /*7390*/  IMAD.U32 R180, RZ, RZ, UR8 ;  /* 0x00000008ffb47e24 */ /* 0x003fe2000f8e00ff */
        /* <DEDUP_REMOVED lines=10> */
.L_x_3419:
        /* <DEDUP_REMOVED lines=15> */
.L_x_3403:
[----:B01----:R-:W0:Y:S02]  /*7530*/  LDC.64 R180, c[0x0][0x478] ;  /* 0x00011e00ffb47b82 */ /* 0x003e240000000a00 */
        /* <DEDUP_REMOVED lines=21> */
.L_x_3421:
        /* <DEDUP_REMOVED lines=8> */
.L_x_3422:
        /* <DEDUP_REMOVED lines=12> */
.L_x_3423:
        /* <DEDUP_REMOVED lines=13> */
.L_x_3424:
        /* <DEDUP_REMOVED lines=12> */
.L_x_3425:
        /* <DEDUP_REMOVED lines=13> */
.L_x_3426:
        /* <DEDUP_REMOVED lines=20> */
.L_x_3427:
        /* <DEDUP_REMOVED lines=10> */
.L_x_3420:
        /* <DEDUP_REMOVED lines=13> */
.L_x_3428:
        /* <DEDUP_REMOVED lines=14> */
.L_x_3429:
        /* <DEDUP_REMOVED lines=13> */
.L_x_3430:
        /* <DEDUP_REMOVED lines=14> */
.L_x_3431:
        /* <DEDUP_REMOVED lines=13> */
.L_x_3432:
        /* <DEDUP_REMOVED lines=14> */
.L_x_3433:
        /* <DEDUP_REMOVED lines=13> */
.L_x_3434:
        /* <DEDUP_REMOVED lines=14> */
.L_x_3412:
[----:B01----:R-:W0:Y:S01]  /*82d0*/  @P0 LDC.64 R180, c[0x0][0x478] ;  /* 0x00011e00ffb40b82 */ /* 0x003e220000000a00 */
[----:B------:R-:W1:Y:S01]  /*82e0*/  @UP3 LDCU.64 UR6, c[0x0][0x468] ;  /* 0x00008d00ff0637ac */ /* 0x000e620008000a00 */
[C---:B0-----:R-:W-:Y:S01]  /*82f0*/  @P0 IMAD.WIDE.U32 R180, R183.reuse, 0x10, R180 ;  /* 0x00000010b7b40825 */ /* 0x041fe200078e00b4 */
[----:B------:R-:W-:-:S04]  /*8300*/  IADD3 R183, PT, PT, R183, 0x100, RZ ;  /* 0x00000100b7b77810 */ /* 0x000fc80007ffe0ff */
[----:B------:R0:W-:Y:S02]  /*8310*/  @P0 STG.E.128 desc[UR16][R180.64], R88 ;  /* 0x00000058b4000986 */ /* 0x0001e4000c101d10 */
[----:B0-----:R-:W-:-:S05]  /*8320*/  HFMA2 R180, -RZ, RZ, 0, 9.5367431640625e-07 ;  /* 0x00000010ffb47431 */ /* 0x001fca00000001ff */
[C---:B-1----:R-:W-:Y:S01]  /*8330*/  @P2 IMAD.WIDE.U32 R180, R182.reuse, R180, UR6 ;  /* 0x00000006b6b42e25 */ /* 0x042fe2000f8e00b4 */
[----:B------:R-:W-:-:S04]  /*8340*/  IADD3 R182, PT, PT, R182, 0x100, RZ ;  /* 0x00000100b6b67810 */ /* 0x000fc80007ffe0ff */
[----:B------:R2:W-:Y:S03]  /*8350*/  @P2 STG.E.128 desc[UR16][R180.64], R96 ;  /* 0x00000060b4002986 */ /* 0x0005e6000c101d10 */
.L_x_3401:
[----:B------:R-:W-:Y:S05]  /*8360*/  BSYNC.RECONVERGENT B0 ;  /* 0x0000000000007941 */ /* 0x000fea0003800200 */
.L_x_3400:
        /* <DEDUP_REMOVED lines=9> */
.L_x_3437:
[----:B------:R-:W-:Y:S05]  /*8400*/  BRA.U !UP0, `(.L_x_3438) ;  /* 0x0000000d08707547 */ /* 0x000fea000b800000 */
[----:B------:R-:W-:-:S04]  /*8410*/  UISETP.NE.U32.AND UP0, UPT, UR4, URZ, UPT ;  /* 0x000000ff0400728c */ /* 0x000fc8000bf05070 */
[----:B------:R-:W-:-:S06]  /*8420*/  UISETP.NE.AND.EX UP0, UPT, UR5, URZ, UPT, UP0 ;  /* 0x000000ff0500728c */ /* 0x000fcc000bf05300 */
[----:B------:R-:W-:-:S13]  /*8430*/  PLOP3.LUT P0, PT, PT, PT, UP0, 0x80, 0x8 ;  /* 0x000000000008781c */ /* 0x000fda0003f0f008 */
[----:B------:R-:W-:Y:S05]  /*8440*/  @!P0 BRA `(.L_x_3439) ;  /* 0x0000000400b88947 */ /* 0x000fea0003800000 */
[----:B------:R-:W-:Y:S02]  /*8450*/  ISETP.LT.AND P6, PT, RZ, UR31, PT ;  /* 0x0000001fff007c0c */ /* 0x000fe4000bfc1270 */
[----:B------:R-:W-:Y:S02]  /*8460*/  MOV R89, UR8 ;  /* 0x0000000800597c02 */ /* 0x000fe40008000f00 */
[----:B-----5:R-:W-:Y:S02]  /*8470*/  PRMT R88, R24, 0x7632, R88 ;  /* 0x0000763218587816 */ /* 0x020fe40000000058 */
[----:B------:R-:W-:Y:S02]  /*8480*/  MOV R91, UR8 ;  /* 0x00000008005b7c02 */ /* 0x000fe40008000f00 */
[----:B------:R-:W-:Y:S01]  /*8490*/  MOV R90, UR8 ;  /* 0x00000008005a7c02 */ /* 0x000fe20008000f00 */
[----:B------:R-:W-:Y:S01]  /*84a0*/  IMAD.U32 R88, R88, 0x10000, RZ ;  /* 0x0001000058587824 */ /* 0x000fe200078e00ff */
[----:B012---:R-:W-:-:S03]  /*84b0*/  SHF.L.U32 R180, R24, 0x10, RZ ;  /* 0x0000001018b47819 */ /* 0x007fc600000006ff */
        /* <DEDUP_REMOVED lines=17> */
.L_x_3440:
        /* <DEDUP_REMOVED lines=8> */
.L_x_3441:
[----:B------:R-:W-:Y:S05]  /*8650*/  BRA.U !UP3, `(.L_x_3442) ;  /* 0x000000010b187547 */ /* 0x000fea000b800000 */
[----:B------:R-:W-:Y:S01]  /*8660*/  SHF.L.U32 R90, R177, 0x10, RZ ;  /* 0x00000010b15a7819 */ /* 0x000fe200000006ff */
[----:B------:R-:W-:-:S04]  /*8670*/  FMUL.FTZ R91, R89, UR29 ;  /* 0x0000001d595b7c20 */ /* 0x000fc80008410000 */
[-C--:B------:R-:W-:Y:S01]  /*8680*/  FFMA.FTZ R158, R90, R91.reuse, R158 ;  /* 0x0000005b5a9e7223 */ /* 0x080fe2000001009e */
[----:B------:R-:W-:-:S05]  /*8690*/  FMUL.FTZ R90, R54, R91 ;  /* 0x0000005b365a7220 */ /* 0x000fca0000410000 */
[----:B------:R-:W-:-:S04]  /*86a0*/  F2FP.BF16.F32.PACK_AB R90, RZ, R90 ;  /* 0x0000005aff5a723e */ /* 0x000fc800000010ff */
[----:B------:R-:W-:-:S07]  /*86b0*/  PRMT R97, R90, 0x7610, R97 ;  /* 0x000076105a617816 */ /* 0x000fce0000000061 */
.L_x_3442:
        /* <DEDUP_REMOVED lines=14> */
.L_x_3443:
        /* <DEDUP_REMOVED lines=12> */
.L_x_3444:
        /* <DEDUP_REMOVED lines=14> */
.L_x_3445:
        /* <DEDUP_REMOVED lines=15> */
[----:B------:R-:W-:Y:S02]  /*8a30*/  IMAD.U32 R181, R179, 0x10000, RZ ;  /* 0x00010000b3b57824 */ /* 0x000fe400078e00ff */
[----:B------:R-:W-:-:S04]  /*8a40*/  FMUL.FTZ R184, R91, UR29 ;  /* 0x0000001d5bb87c20 */ /* 0x000fc80008410000 */
[-C--:B------:R-:W-:Y:S01]  /*8a50*/  FFMA.FTZ R162, R181, R184.reuse, R162 ;  /* 0x000000b8b5a27223 */ /* 0x080fe200000100a2 */
[----:B------:R-:W-:-:S05]  /*8a60*/  FMUL.FTZ R181, R58, R184 ;  /* 0x000000b83ab57220 */ /* 0x000fca0000410000 */
[----:B------:R-:W-:-:S04]  /*8a70*/  F2FP.BF16.F32.PACK_AB R181, RZ, R181 ;  /* 0x000000b5ffb5723e */ /* 0x000fc800000010ff */
[----:B------:R-:W-:-:S07]  /*8a80*/  PRMT R99, R181, 0x7610, R99 ;  /* 0x00007610b5637816 */ /* 0x000fce0000000063 */
.L_x_3446:
        /* <DEDUP_REMOVED lines=10> */
.L_x_3439:
[----:B------:R-:W-:Y:S01]  /*8b30*/  ISETP.LT.AND P6, PT, RZ, UR31, PT ;  /* 0x0000001fff007c0c */ /* 0x000fe2000bfc1270 */
[----:B------:R-:W-:-:S12]  /*8b40*/  BRA.U !UP3, `(.L_x_3448) ;  /* 0x000000010b2c7547 */ /* 0x000fd8000b800000 */
[----:B012---:R-:W-:Y:S02]  /*8b50*/  MOV R180, UR8 ;  /* 0x0000000800b47c02 */ /* 0x007fe40008000f00 */
        /* <DEDUP_REMOVED lines=10> */
.L_x_3448:
[----:B------:R-:W-:Y:S05]  /*8c00*/  BRA.U !UP3, `(.L_x_3449) ;  /* 0x000000010b347547 */ /* 0x000fea000b800000 */
[----:B012---:R-:W-:Y:S02]  /*8c10*/  MOV R181, UR8 ;  /* 0x0000000800b57c02 */ /* 0x007fe40008000f00 */
        /* <DEDUP_REMOVED lines=12> */
.L_x_3449:
[----:B------:R-:W-:Y:S05]  /*8ce0*/  BRA.U !UP3, `(.L_x_3450) ;  /* 0x000000010b2c7547 */ /* 0x000fea000b800000 */
        /* <DEDUP_REMOVED lines=11> */
.L_x_3450:
        /* <DEDUP_REMOVED lines=14> */
.L_x_3451:
        /* <DEDUP_REMOVED lines=12> */
.L_x_3452:
        /* <DEDUP_REMOVED lines=14> */
.L_x_3453:
[----:B------:R-:W-:Y:S05]  /*9020*/  BRA.U !UP3, `(.L_x_3454) ;  /* 0x000000010b2c7547 */ /* 0x000fea000b800000 */
[----:B012---:R-:W-:Y:S01]  /*9030*/  MOV R180, UR8 ;  /* 0x0000000800b47c02 */ /* 0x007fe20008000f00 */
        /* <DEDUP_REMOVED lines=10> */
.L_x_3454:
        /* <DEDUP_REMOVED lines=15> */
.L_x_3438:
[----:B012---:R-:W0:Y:S02]  /*91d0*/  LDC.64 R180, c[0x0][0x478] ;  /* 0x00011e00ffb47b82 */ /* 0x007e240000000a00 */
        /* <DEDUP_REMOVED lines=21> */
.L_x_3456:
        /* <DEDUP_REMOVED lines=8> */
.L_x_3457:
        /* <DEDUP_REMOVED lines=12> */
.L_x_3458:
        /* <DEDUP_REMOVED lines=13> */
.L_x_3459:
        /* <DEDUP_REMOVED lines=12> */
.L_x_3460:
        /* <DEDUP_REMOVED lines=13> */
.L_x_3461:
        /* <DEDUP_REMOVED lines=20> */
.L_x_3462:
        /* <DEDUP_REMOVED lines=10> */
.L_x_3455:
[----:B------:R-:W-:Y:S05]  /*98b0*/  BRA.U !UP3, `(.L_x_3463) ;  /* 0x000000010b307547 */ /* 0x000fea000b800000 */
[----:B------:R-:W-:Y:S01]  /*98c0*/  IMAD.U32 R180, RZ, RZ, UR8 ;  /* 0x00000008ffb47e24 */ /* 0x000fe2000f8e00ff */
        /* <DEDUP_REMOVED lines=11> */
.L_x_3463:
        /* <DEDUP_REMOVED lines=14> */
.L_x_3464:
        /* <DEDUP_REMOVED lines=13> */
.L_x_3465:
        /* <DEDUP_REMOVED lines=14> */
.L_x_3466:
        /* <DEDUP_REMOVED lines=13> */
.L_x_3467:
        /* <DEDUP_REMOVED lines=14> */
.L_x_3468:
        /* <DEDUP_REMOVED lines=13> */
.L_x_3469:
        /* <DEDUP_REMOVED lines=14> */
.L_x_3447:
[----:B012---:R-:W0:Y:S01]  /*9f70*/  @P0 LDC.64 R180, c[0x0][0x478] ;  /* 0x00011e00ffb40b82 */ /* 0x007e220000000a00 */
[----:B------:R-:W1:Y:S01]  /*9f80*/  @UP3 LDCU.64 UR6, c[0x0][0x468] ;  /* 0x00008d00ff0637ac */ /* 0x000e620008000a00 */
[----:B0-----:R-:W-:Y:S01]  /*9f90*/  @P0 IMAD.WIDE.U32 R180, R183, 0x10, R180 ;  /* 0x00000010b7b40825 */ /* 0x001fe200078e00b4 */
[----:B------:R-:W-:-:S04]  /*9fa0*/  MOV R183, 0x10 ;  /* 0x0000001000b77802 */ /* 0x000fc80000000f00 */
[----:B------:R3:W-:Y:S01]  /*9fb0*/  @P0 STG.E.128 desc[UR16][R180.64], R88 ;  /* 0x00000058b4000986 */ /* 0x0007e2000c101d10 */
[----:B-1----:R-:W-:-:S05]  /*9fc0*/  @P2 IMAD.WIDE.U32 R182, R182, R183, UR6 ;  /* 0x00000006b6b62e25 */ /* 0x002fca000f8e00b7 */
[----:B------:R3:W-:Y:S02]  /*9fd0*/  @P2 STG.E.128 desc[UR16][R182.64], R96 ;  /* 0x00000060b6002986 */ /* 0x0007e4000c101d10 */
.L_x_3436:
[----:B------:R-:W-:Y:S05]  /*9fe0*/  BSYNC.RECONVERGENT B0 ;  /* 0x0000000000007941 */ /* 0x000fea0003800200 */
.L_x_3435:
[----:B------:R-:W-:Y:S02]  /*9ff0*/  UIADD3 UR26, UPT, UPT, UR26, UR24, URZ ;  /* 0x000000181a1a7290 */ /* 0x000fe4000fffe0ff */
[----:B------:R-:W-:Y:S02]  /*a000*/  UPLOP3.LUT UP1, UPT, UPT, UPT, UP1, 0x40, 0x4 ;  /* 0x000000000004789c */ /* 0x000fe40003f2e810 */
[----:B------:R-:W-:-:S09]  /*a010*/  UISETP.GE.AND UP0, UPT, UR26, UR25, UPT ;  /* 0x000000191a00728c */ /* 0x000fd2000bf06270 */
[----:B------:R-:W-:Y:S05]  /*a020*/  BRA.U !UP0, `(.L_x_3470) ;  /* 0xffffff6908b87547 */ /* 0x000fea000b83ffff */
.L_x_3318:
        /* <DEDUP_REMOVED lines=19> */
.L_x_3472:
[----:B------:R-:W-:Y:S05]  /*a160*/  BSYNC.RECONVERGENT B0 ;  /* 0x0000000000007941 */ /* 0x000fea0003800200 */
.L_x_3471:
        /* <DEDUP_REMOVED lines=15> */
.L_x_3474:
[----:B------:R-:W-:Y:S05]  /*a260*/  BSYNC.RECONVERGENT B0 ;  /* 0x0000000000007941 */ /* 0x000fea0003800200 */
.L_x_3473:
        /* <DEDUP_REMOVED lines=15> */
.L_x_3476:
[----:B------:R-:W-:Y:S05]  /*a360*/  BSYNC.RECONVERGENT B0 ;  /* 0x0000000000007941 */ /* 0x000fea0003800200 */
.L_x_3475:
        /* <DEDUP_REMOVED lines=14> */
.L_x_3477:
        /* <DEDUP_REMOVED lines=11> */
.L_x_15624:


//--------------------- .text._ZN10layer_norm13ln_bwd_kernelINS_13Kernel_traitsIf13__nv_bfloat16S2_S2_fjLj8192ELj1ELj1ELj8ELj16ENS_18Kernel_traits_baseILj8192EfS2_S2_S2_fjLj256EEEEELb0ELb1ELb1ELb1EEEvNS_9BwdParamsE --------------------------
	.section	.text._ZN10layer_norm13ln_bwd_kernelINS_13Kernel_traitsIf13__nv_bfloat16S2_S2_fjLj8192ELj1ELj1ELj8ELj16ENS_18Kernel_traits_baseILj8192EfS2_S2_S2_fjLj256EEEEELb0ELb1ELb1ELb1EEEvNS_9BwdParamsE,"ax",@progbits
	.align	128
        .global         _ZN10layer_norm13ln_bwd_kernelINS_13Kernel_traitsIf13__nv_bfloat16S2_S2_fjLj8192ELj1ELj1ELj8ELj16ENS_18Kernel_traits_baseILj8192EfS2_S2_S2_fjLj256EEEEELb0ELb1ELb1ELb1EEEvNS_9BwdParamsE
        .type           _ZN10layer_norm13ln_bwd_kernelINS_13Kernel_traitsIf13__nv_bfloat16S2_S2_fjLj8192ELj1ELj1ELj8ELj16ENS_18Kernel_traits_baseILj8192EfS2_S2_S2_fjLj256EEEEELb0ELb1ELb1ELb1EEEvNS_9BwdParamsE,@function
        .size           _ZN10layer_norm13ln_bwd_kernelINS_13Kernel_traitsIf13__nv_bfloat16S2_S2_fjLj8192ELj1ELj1ELj8ELj16ENS_18Kernel_traits_baseILj8192EfS2_S2_S2_fjLj256EEEEELb0ELb1ELb1ELb1EEEvNS_9BwdParamsE,(.L_x_15625 - _ZN10layer_norm13ln_bwd_kernelINS_13Kernel_traitsIf13__nv_bfloat16S2_S2_fjLj8192ELj1ELj1ELj8ELj16ENS_18Kernel_traits_baseILj8192EfS2_S2_S2_fjLj256EEEEELb0ELb1ELb1ELb1EEEvNS_9BwdParamsE)
        .other          _ZN10layer_norm13ln_bwd_kernelINS_13Kernel_traitsIf13__nv_bfloat16S2_S2_fjLj8192ELj1ELj1ELj8ELj16ENS_18Kernel_traits_baseILj8192EfS2_S2_S2_fjLj256EEEEELb0ELb1ELb1ELb1EEEvNS_9BwdParamsE,@"STO_CUDA_ENTRY STV_DEFAULT"
_ZN10layer_norm13ln_bwd_kernelINS_13Kernel_traitsIf13__nv_bfloat16S2_S2_fjLj8192ELj1ELj1ELj8ELj16ENS_18Kernel_traits_baseILj8192EfS2_S2_S2_fjLj256EEEEELb0ELb1ELb1ELb1EEEvNS_9BwdParamsE:
.text._ZN10layer_norm13ln_bwd_kernelINS_13Kernel_traitsIf13__nv_bfloat16S2_S2_fjLj8192ELj1ELj1ELj8ELj16ENS_18Kernel_traits_baseILj8192EfS2_S2_S2_fjLj256EEEEELb0ELb1ELb1ELb1EEEvNS_9BwdParamsE:
        /* <DEDUP_REMOVED lines=57> */
[----:B------:R-:W2:Y:S01]  /*0390*/  LDCU UR17, c[0x0][0x40c] ;  /* 0x00008180ff1177ac */ /* 0x000ea20008000800 */
[----:B------:R-:W3:Y:S06]  /*03a0*/  LDCU UR26, c[0x0][0x388] ;  /* 0x00007100ff1a77ac */ /* 0x000eec0008000800 */
[----:B------:R-:W4:Y:S01]  /*03b0*/  LDC.64 R4, c[0x0][0x3e8] ;  /* 0x0000fa00ff047b82 */ /* 0x000f220000000a00 */
[----:B------:R-:W0:Y:S01]  /*03c0*/  LDCU.U8 UR27, c[0x0][0x410] ;  /* 0x00008200ff1b77ac */ /* 0x000e220008000000 */
[----:B------:R-:W0:Y:S01]  /*03d0*/  LDCU.64 UR20, c[0x0][0x3c8] ;  /* 0x00007900ff1477ac */ /* 0x000e220008000a00 */
[----:B------:R-:W0:Y:S01]  /*03e0*/  LDCU UR28, c[0x0][0x400] ;  /* 0x00008000ff1c77ac */ /* 0x000e220008000800 */
[----:B------:R-:W0:Y:S01]  /*03f0*/  LDCU.64 UR4, c[0x0][0x438] ;  /* 0x00008700ff0477ac */ /* 0x000e220008000a00 */
[C---:B-1----:R-:W-:Y:S01]  /*0400*/  IMAD.WIDE.U32 R2, R252.reuse, 0x20, R2 ;  /* 0x00000020fc027825 */ /* 0x042fe200078e0002 */
[----:B------:R-:W1:Y:S04]  /*0410*/  LDCU.64 UR6, c[0x0][0x478] ;  /* 0x00008f00ff0677ac */ /* 0x000e680008000a00 */
[----:B0-----:R-:W2:Y:S01]  /*0420*/  LDG.E.128 R8, desc[UR18][R2.64+0x10] ;  /* 0x0000101202087981 */ /* 0x001ea2000c1e1d00 */
[----:B------:R-:W0:Y:S01]  /*0430*/  LDCU.128 UR12, c[0x0][0x3f0] ;  /* 0x00007e00ff0c77ac */ /* 0x000e220008000c00 */
[----:B----4-:R-:W-:-:S02]  /*0440*/  IMAD.WIDE.U32 R4, R252, 0x20, R4 ;  /* 0x00000020fc047825 */ /* 0x010fc400078e0004 */
[----:B------:R-:W4:Y:S01]  /*0450*/  LDG.E.128 R12, desc[UR18][R2.64] ;  /* 0x00000012020c7981 */ /* 0x000f22000c1e1d00 */
[----:B------:R-:W0:Y:S03]  /*0460*/  LDCU.64 UR22, c[0x0][0x3c0] ;  /* 0x00007800ff1677ac */ /* 0x000e260008000a00 */
[----:B------:R0:W5:Y:S01]  /*0470*/  LDG.E.128 R248, desc[UR18][R2.64+0x2000] ;  /* 0x0020001202f87981 */ /* 0x000162000c1e1d00 */
[----:B------:R-:W0:Y:S03]  /*0480*/  LDCU.64 UR24, c[0x0][0x380] ;  /* 0x00007000ff1877ac */ /* 0x000e260008000a00 */
[----:B------:R0:W5:Y:S04]  /*0490*/  LDG.E.128 R244, desc[UR18][R2.64+0x2010] ;  /* 0x0020101202f47981 */ /* 0x000168000c1e1d00 */
        /* <DEDUP_REMOVED lines=13> */
[----:B------:R-:W-:-:S02]  /*0570*/  UPLOP3.LUT UP1, UPT, UPT, UPT, UPT, 0x40, 0x4 ;  /* 0x000000000004789c */ /* 0x000fc40003f2e870 */
[----:B--2---:R2:W-:Y:S04]  /*0580*/  STL.64 [R1], R8 ;  /* 0x0000000801007387 */ /* 0x0045e80000100a00 */
[----:B------:R2:W-:Y:S04]  /*0590*/  STL.64 [R1+0x8], R10 ;  /* 0x0000080a01007387 */ /* 0x0005e80000100a00 */
[----:B----4-:R2:W-:Y:S04]  /*05a0*/  STL.64 [R1+0x10], R12 ;  /* 0x0000100c01007387 */ /* 0x0105e80000100a00 */
[----:B01-3--:R2:W-:Y:S02]  /*05b0*/  STL.64 [R1+0x18], R14 ;  /* 0x0000180e01007387 */ /* 0x00b5e40000100a00 */
.L_x_3614:
[----:B------:R-:W-:-:S06]  /*05c0*/  UIMAD.WIDE UR10, UR8, 0x4, UR20 ;  /* 0x00000004080a78a5 */ /* 0x000fcc000f8e0214 */
[----:B-1----:R-:W-:Y:S02]  /*05d0*/  MOV R188, UR10 ;  /* 0x0000000a00bc7c02 */ /* 0x002fe40008000f00 */
[----:B------:R-:W-:-:S05]  /*05e0*/  MOV R189, UR11 ;  /* 0x0000000b00bd7c02 */ /* 0x000fca0008000f00 */
[----:B0-----:R0:W3:Y:S01]  /*05f0*/  LDG.E R188, desc[UR18][R188.64] ;  /* 0x00000012bcbc7981 */ /* 0x0010e2000c1e1900 */
[----:B------:R-:W-:-:S06]  /*0600*/  UIMAD.WIDE UR10, UR8, 0x4, UR14 ;  /* 0x00000004080a78a5 */ /* 0x000fcc000f8e020e */
[----:B0-----:R-:W-:Y:S02]  /*0610*/  MOV R189, UR11 ;  /* 0x0000000b00bd7c02 */ /* 0x001fe40008000f00 */
[----:B---3--:R-:W-:Y:S02]  /*0620*/  R2UR UR29, R188 ;  /* 0x00000000bc1d72ca */ /* 0x008fe400000e0000 */
[----:B------:R-:W-:-:S06]  /*0630*/  MOV R188, UR10 ;  /* 0x0000000a00bc7c02 */ /* 0x000fcc0008000f00 */
[----:B------:R0:W3:Y:S01]  /*0640*/  LDG.E R188, desc[UR18][R188.64] ;  /* 0x00000012bcbc7981 */ /* 0x0000e2000c1e1900 */
[----:B------:R-:W-:-:S06]  /*0650*/  UIMAD.WIDE UR10, UR8, 0x4, UR12 ;  /* 0x00000004080a78a5 */ /* 0x000fcc000f8e020c */
[----:B0-----:R-:W-:Y:S02]  /*0660*/  MOV R189, UR11 ;  /* 0x0000000b00bd7c02 */ /* 0x001fe40008000f00 */
[----:B---3--:R-:W-:Y:S02]  /*0670*/  R2UR UR32, R188 ;  /* 0x00000000bc2072ca */ /* 0x008fe400000e0000 */
[----:B------:R-:W-:-:S06]  /*0680*/  MOV R188, UR10 ;  /* 0x0000000a00bc7c02 */ /* 0x000fcc0008000f00 */
[----:B------:R-:W3:Y:S05]  /*0690*/  LDG.E R188, desc[UR18][R188.64] ;  /* 0x00000012bcbc7981 */ /* 0x000eea000c1e1900 */
[----:B------:R-:W-:Y:S01]  /*06a0*/  UISETP.GE.AND UP3, UPT, UR32, 0x1, UPT ;  /* 0x000000012000788c */ /* 0x000fe2000bf66270 */
[----:B---3--:R-:W-:Y:S02]  /*06b0*/  R2UR UR16, R188 ;  /* 0x00000000bc1072ca */ /* 0x008fe400000e0000 */
[----:B------:R-:W-:-:S06]  /*06c0*/  CS2R R188, SRZ ;  /* 0x0000000000bc7805 */ /* 0x000fcc000001ff00 */
[----:B-----5:R-:W-:Y:S07]  /*06d0*/  BRA.U !UP3, `(.L_x_3479) ;  /* 0x000000190b307547 */ /* 0x020fee000b800000 */
[----:B--2---:R-:W0:Y:S01]  /*06e0*/  S2R R13, SR_TID.X ;  /* 0x00000000000d7919 */ /* 0x004e220000002100 */
[----:B------:R-:W-:Y:S01]  /*06f0*/  UIMAD UR9, UR8, UR26, URZ ;  /* 0x0000001a080972a4 */ /* 0x000fe2000f8e02ff */
[----:B------:R-:W1:Y:S01]  /*0700*/  LDC.64 R192, c[0x0][0x3a8] ;  /* 0x0000ea00ffc07b82 */ /* 0x000e620000000a00 */
[----:B------:R-:W-:Y:S02]  /*0710*/  UIADD3 UR11, UPT, UPT, UR32, -0x1, URZ ;  /* 0xffffffff200b7890 */ /* 0x000fe4000fffe0ff */
[----:B------:R-:W-:Y:S02]  /*0720*/  USHF.R.S32.HI UR10, URZ, 0x1f, UR9 ;  /* 0x0000001fff0a7899 */ /* 0x000fe40008011409 */
[----:B------:R-:W-:Y:S02]  /*0730*/  UIMAD UR11, UR11, UR26, URZ ;  /* 0x0000001a0b0b72a4 */ /* 0x000fe4000f8e02ff */
[----:B------:R-:W-:Y:S01]  /*0740*/  ULEA.HI UR10, UR10, UR9, URZ, 0x3 ;  /* 0x000000090a0a7291 */ /* 0x000fe2000f8f18ff */
[----:B------:R-:W2:Y:S01]  /*0750*/  LDC.64 R2, c[0x0][0x428] ;  /* 0x00010a00ff027b82 */ /* 0x000ea20000000a00 */
[----:B------:R-:W-:-:S04]  /*0760*/  USHF.R.S32.HI UR9, URZ, 0x1f, UR11 ;  /* 0x0000001fff097899 */ /* 0x000fc8000801140b */
[----:B------:R-:W-:Y:S01]  /*0770*/  ULEA.HI UR9, UR9, UR11, URZ, 0x3 ;  /* 0x0000000b09097291 */ /* 0x000fe2000f8f18ff */
[----:B------:R-:W-:Y:S01]  /*0780*/  MOV R210, UR10 ;  /* 0x0000000a00d27c02 */ /* 0x000fe20008000f00 */
[----:B------:R-:W-:-:S04]  /*0790*/  ULEA UR10, UP0, UR8, UR22, 0x2 ;  /* 0x00000016080a7291 */ /* 0x000fc8000f8010ff */
[----:B------:R-:W-:Y:S01]  /*07a0*/  MOV R0, UR9 ;  /* 0x0000000900007c02 */ /* 0x000fe20008000f00 */
[----:B------:R-:W-:-:S04]  /*07b0*/  USHF.R.S32.HI UR9, URZ, 0x1f, UR8 ;  /* 0x0000001fff097899 */ /* 0x000fc80008011408 */
[----:B------:R-:W-:Y:S01]  /*07c0*/  ULEA.HI.X UR9, UR8, UR23, UR9, 0x2, UP0 ;  /* 0x0000001708097291 */ /* 0x000fe200080f1409 */
[-C--:B0-----:R-:W-:Y:S02]  /*07d0*/  LEA.HI.SX32 R210, R210, R13.reuse, 0x1d ;  /* 0x0000000dd2d27211 */ /* 0x081fe400078feaff */
[----:B------:R-:W-:Y:S02]  /*07e0*/  LEA.HI.SX32 R13, R0, R13, 0x1d ;  /* 0x0000000d000d7211 */ /* 0x000fe400078feaff */
[C---:B------:R-:W-:Y:S01]  /*07f0*/  IADD3 R208, PT, PT, R210.reuse, 0x100, RZ ;  /* 0x00000100d2d07810 */ /* 0x040fe20007ffe0ff */
[C---:B-1----:R-:W-:Y:S01]  /*0800*/  IMAD.WIDE.U32 R16, R210.reuse, 0x10, R192 ;  /* 0x00000010d2107825 */ /* 0x042fe200078e00c0 */
[C---:B------:R-:W-:Y:S02]  /*0810*/  IADD3 R204, PT, PT, R210.reuse, 0x200, RZ ;  /* 0x00000200d2cc7810 */ /* 0x040fe40007ffe0ff */
[----:B------:R-:W-:Y:S01]  /*0820*/  IADD3 R206, PT, PT, R210, 0x300, RZ ;  /* 0x00000300d2ce7810 */ /* 0x000fe20007ffe0ff */
[----:B--2---:R-:W-:Y:S01]  /*0830*/  IMAD.WIDE.U32 R188, R13, 0x10, R2 ;  /* 0x000000100dbc7825 */ /* 0x004fe200078e0002 */
[----:B------:R-:W-:Y:S01]  /*0840*/  MOV R212, UR10 ;  /* 0x0000000a00d47c02 */ /* 0x000fe20008000f00 */
[----:B------:R-:W2:Y:S02]  /*0850*/  LDG.E.128 R16, desc[UR18][R16.64] ;  /* 0x0000001210107981 */ /* 0x000ea4000c1e1d00 */
[--C-:B------:R-:W-:Y:S01]  /*0860*/  IMAD.WIDE.U32 R196, R208, 0x10, R192.reuse ;  /* 0x00000010d0c47825 */ /* 0x100fe200078e00c0 */
[----:B------:R-:W-:Y:S01]  /*0870*/  MOV R213, UR9 ;  /* 0x0000000900d57c02 */ /* 0x000fe20008000f00 */
[----:B------:R-:W3:Y:S02]  /*0880*/  LDG.E.128 R188, desc[UR18][R188.64] ;  /* 0x00000012bcbc7981 */ /* 0x000ee4000c1e1d00 */
[----:B------:R-:W-:-:S02]  /*0890*/  IMAD.WIDE.U32 R200, R204, 0x10, R192 ;  /* 0x00000010ccc87825 */ /* 0x000fc400078e00c0 */
[----:B------:R-:W4:Y:S02]  /*08a0*/  LDG.E.128 R196, desc[UR18][R196.64] ;  /* 0x00000012c4c47981 */ /* 0x000f24000c1e1d00 */
[----:B------:R-:W-:Y:S02]  /*08b0*/  IMAD.WIDE.U32 R192, R206, 0x10, R192 ;  /* 0x00000010cec07825 */ /* 0x000fe400078e00c0 */
[----:B------:R-:W4:Y:S04]  /*08c0*/  LDG.E.128 R200, desc[UR18][R200.64] ;  /* 0x00000012c8c87981 */ /* 0x000f28000c1e1d00 */
[----:B------:R0:W4:Y:S01]  /*08d0*/  LDG.E R215, desc[UR18][R212.64] ;  /* 0x00000012d4d77981 */ /* 0x000122000c1e1900 */
[----:B------:R-:W-:-:S03]  /*08e0*/  IADD3 R9, PT, PT, R13, 0x200, RZ ;  /* 0x000002000d097810 */ /* 0x000fc60007ffe0ff */
[----:B------:R-:W4:Y:S01]  /*08f0*/  LDG.E.128 R192, desc[UR18][R192.64] ;  /* 0x00000012c0c07981 */ /* 0x000f22000c1e1d00 */
[----:B------:R-:W-:Y:S01]  /*0900*/  IADD3 R5, PT, PT, R13, 0x100, RZ ;  /* 0x000001000d057810 */ /* 0x000fe20007ffe0ff */
[----:B------:R-:W-:Y:S01]  /*0910*/  IMAD.WIDE.U32 R8, R9, 0x10, R2 ;  /* 0x0000001009087825 */ /* 0x000fe200078e0002 */
[----:B------:R-:W-:-:S03]  /*0920*/  IADD3 R13, PT, PT, R13, 0x300, RZ ;  /* 0x000003000d0d7810 */ /* 0x000fc60007ffe0ff */
[--C-:B------:R-:W-:Y:S02]  /*0930*/  IMAD.WIDE.U32 R4, R5, 0x10, R2.reuse ;  /* 0x0000001005047825 */ /* 0x100fe400078e0002 */
[----:B------:R-:W4:Y:S02]  /*0940*/  LDG.E.128 R8, desc[UR18][R8.64] ;  /* 0x0000001208087981 */ /* 0x000f24000c1e1d00 */
[----:B------:R-:W-:Y:S02]  /*0950*/  IMAD.WIDE.U32 R12, R13, 0x10, R2 ;  /* 0x000000100d0c7825 */ /* 0x000fe400078e0002 */
[----:B------:R-:W4:Y:S04]  /*0960*/  LDG.E.128 R4, desc[UR18][R4.64] ;  /* 0x0000001204047981 */ /* 0x000f28000c1e1d00 */
[----:B------:R-:W4:Y:S01]  /*0970*/  LDG.E.128 R12, desc[UR18][R12.64] ;  /* 0x000000120c0c7981 */ /* 0x000f22000c1e1d00 */
[----:B------:R-:W-:-:S04]  /*0980*/  UISETP.NE.U32.AND UP0, UPT, UR4, URZ, UPT ;  /* 0x000000ff0400728c */ /* 0x000fc8000bf05070 */
[----:B------:R-:W-:-:S06]  /*0990*/  UISETP.NE.AND.EX UP0, UPT, UR5, URZ, UPT, UP0 ;  /* 0x000000ff0500728c */ /* 0x000fcc000bf05300 */
[----:B------:R-:W-:-:S13]  /*09a0*/  PLOP3.LUT P0, PT, PT, PT, UP0, 0x80, 0x8 ;  /* 0x000000000008781c */ /* 0x000fda0003f0f008 */
[----:B------:R-:W1:Y:S08]  /*09b0*/  @P0 LDC.64 R216, c[0x0][0x438] ;  /* 0x00010e00ffd80b82 */ /* 0x000e700000000a00 */
[----:B------:R-:W1:Y:S08]  /*09c0*/  @P0 LDC.64 R2, c[0x0][0x438] ;  /* 0x00010e00ff020b82 */ /* 0x000e700000000a00 */
[----:B0-----:R-:W0:Y:S08]  /*09d0*/  @P0 LDC.64 R212, c[0x0][0x438] ;  /* 0x00010e00ffd40b82 */ /* 0x001e300000000a00 */
[----:B------:R-:W0:Y:S01]  /*09e0*/  @P0 LDC.64 R218, c[0x0][0x438] ;  /* 0x00010e00ffda0b82 */ /* 0x000e220000000a00 */
[----:B-1----:R-:W-:Y:S01]  /*09f0*/  @P0 IMAD.WIDE.U32 R204, R204, 0x10, R216 ;  /* 0x00000010cccc0825 */ /* 0x002fe200078e00d8 */
[----:B------:R-:W-:-:S04]  /*0a00*/  ISETP.NE.AND P1, PT, RZ, UR27, PT ;  /* 0x0000001bff007c0c */ /* 0x000fc8000bf25270 */
[----:B------:R1:W5:Y:S01]  /*0a10*/  @P0 LDG.E.128 R168, desc[UR18][R204.64] ;  /* 0x00000012cca80981 */ /* 0x000362000c1e1d00 */
[----:B------:R-:W-:-:S05]  /*0a20*/  @P0 IMAD.WIDE.U32 R210, R210, 0x10, R2 ;  /* 0x00000010d2d20825 */ /* 0x000fca00078e0002 */
[----:B------:R-:W5:Y:S01]  /*0a30*/  @P0 LDG.E.128 R160, desc[UR18][R210.64] ;  /* 0x00000012d2a00981 */ /* 0x000f62000c1e1d00 */
[----:B0-----:R-:W-:-:S05]  /*0a40*/  @P0 IMAD.WIDE.U32 R208, R208, 0x10, R212 ;  /* 0x00000010d0d00825 */ /* 0x001fca00078e00d4 */
[----:B------:R-:W5:Y:S01]  /*0a50*/  @P0 LDG.E.128 R164, desc[UR18][R208.64] ;  /* 0x00000012d0a40981 */ /* 0x000f62000c1e1d00 */
[----:B------:R-:W-:-:S05]  /*0a60*/  @P0 IMAD.WIDE.U32 R206, R206, 0x10, R218 ;  /* 0x00000010cece0825 */ /* 0x000fca00078e00da */
[----:B------:R0:W5:Y:S01]  /*0a70*/  @P0 LDG.E.128 R172, desc[UR18][R206.64] ;  /* 0x00000012ceac0981 */ /* 0x000162000c1e1d00 */
[C---:B--2---:R-:W-:Y:S02]  /*0a80*/  PRMT R3, R17.reuse, 0x7632, R3 ;  /* 0x0000763211037816 */ /* 0x044fe40000000003 */
[----:B------:R-:W-:Y:S02]  /*0a90*/  SHF.L.U32 R212, R17, 0x10, RZ ;  /* 0x0000001011d47819 */ /* 0x000fe400000006ff */
[C---:B------:R-:W-:Y:S02]  /*0aa0*/  PRMT R17, R19.reuse, 0x7632, R17 ;  /* 0x0000763213117816 */ /* 0x040fe40000000011 */
[----:B------:R-:W-:Y:S02]  /*0ab0*/  SHF.L.U32 R214, R19, 0x10, RZ ;  /* 0x0000001013d67819 */ /* 0x000fe400000006ff */
[C---:B---3--:R-:W-:Y:S02]  /*0ac0*/  PRMT R225, R191.reuse, 0x7632, R225 ;  /* 0x00007632bfe17816 */ /* 0x048fe400000000e1 */
[----:B------:R-:W-:-:S02]  /*0ad0*/  SHF.L.U32 R232, R191, 0x10, RZ ;  /* 0x00000010bfe87819 */ /* 0x000fc400000006ff */
[C---:B------:R-:W-:Y:S02]  /*0ae0*/  PRMT R2, R16.reuse, 0x7632, R2 ;  /* 0x0000763210027816 */ /* 0x040fe40000000002 */
[----:B------:R-:W-:Y:S02]  /*0af0*/  SHF.L.U32 R0, R16, 0x10, RZ ;  /* 0x0000001010007819 */ /* 0x000fe400000006ff */
[C---:B------:R-:W-:Y:S02]  /*0b00*/  PRMT R226, R189.reuse, 0x7632, R226 ;  /* 0x00007632bde27816 */ /* 0x040fe400000000e2 */
[----:B------:R-:W-:Y:S02]  /*0b10*/  SHF.L.U32 R234, R189, 0x10, RZ ;  /* 0x00000010bdea7819 */ /* 0x000fe400000006ff */
[C---:B----4-:R-:W-:Y:S02]  /*0b20*/  PRMT R19, R197.reuse, 0x7632, R19 ;  /* 0x00007632c5137816 */ /* 0x050fe40000000013 */
[----:B------:R-:W-:-:S02]  /*0b30*/  SHF.L.U32 R191, R197, 0x10, RZ ;  /* 0x00000010c5bf7819 */ /* 0x000fc400000006ff */
[----:B------:R-:W-:Y:S02]  /*0b40*/  PRMT R16, R18, 0x7632, R16 ;  /* 0x0000763212107816 */ /* 0x000fe40000000010 */
[C---:B-1----:R-:W-:Y:S02]  /*0b50*/  PRMT R204, R200.reuse, 0x7632, R204 ;  /* 0x00007632c8cc7816 */ /* 0x042fe400000000cc */
[----:B------:R-:W-:Y:S02]  /*0b60*/  SHF.L.U32 R197, R200, 0x10, RZ ;  /* 0x00000010c8c57819 */ /* 0x000fe400000006ff */
[----:B------:R-:W-:Y:S02]  /*0b70*/  FSEL R189, R215, RZ, !P1 ;  /* 0x000000ffd7bd7208 */ /* 0x000fe40004800000 */
[C---:B------:R-:W-:Y:S02]  /*0b80*/  PRMT R200, R201.reuse, 0x7632, R200 ;  /* 0x00007632c9c87816 */ /* 0x040fe400000000c8 */
[----:B------:R-:W-:-:S02]  /*0b90*/  SHF.L.U32 R205, R201, 0x10, RZ ;  /* 0x00000010c9cd7819 */ /* 0x000fc400000006ff */
[C---:B------:R-:W-:Y:S02]  /*0ba0*/  PRMT R201, R202.reuse, 0x7632, R201 ;  /* 0x00007632cac97816 */ /* 0x040fe400000000c9 */
[----:B0-----:R-:W-:Y:S02]  /*0bb0*/  SHF.L.U32 R206, R202, 0x10, RZ ;  /* 0x00000010cace7819 */ /* 0x001fe400000006ff */
[C---:B------:R-:W-:Y:S02]  /*0bc0*/  PRMT R202, R203.reuse, 0x7632, R202 ;  /* 0x00007632cbca7816 */ /* 0x040fe400000000ca */
[----:B------:R-:W-:Y:S02]  /*0bd0*/  SHF.L.U32 R208, R203, 0x10, RZ ;  /* 0x00000010cbd07819 */ /* 0x000fe400000006ff */
[C---:B------:R-:W-:Y:S02]  /*0be0*/  PRMT R221, R188.reuse, 0x7632, R221 ;  /* 0x00007632bcdd7816 */ /* 0x040fe400000000dd */
[----:B------:R-:W-:-:S02]  /*0bf0*/  SHF.L.U32 R235, R188, 0x10, RZ ;  /* 0x00000010bceb7819 */ /* 0x000fc400000006ff */
[C---:B------:R-:W-:Y:S02]  /*0c00*/  PRMT R203, R192.reuse, 0x7632, R203 ;  /* 0x00007632c0cb7816 */ /* 0x040fe400000000cb */
[----:B------:R-:W-:Y:S02]  /*0c10*/  SHF.L.U32 R209, R192, 0x10, RZ ;  /* 0x00000010c0d17819 */ /* 0x000fe400000006ff */
[----:B------:R-:W-:Y:S01]  /*0c20*/  SHF.L.U32 R230, R2, 0x10, RZ ;  /* 0x0000001002e67819 */ /* 0x000fe200000006ff */
[----:B------:R-:W-:Y:S01]  /*0c30*/  FADD.FTZ R2, -R189, R212 ;  /* 0x000000d4bd027221 */ /* 0x000fe20000010100 */
[----:B------:R-:W-:Y:S02]  /*0c40*/  SHF.L.U32 R16, R16, 0x10, RZ ;  /* 0x0000001010107819 */ /* 0x000fe400000006ff */
[----:B------:R-:W-:Y:S02]  /*0c50*/  PRMT R188, R199, 0x7632, R188 ;  /* 0x00007632c7bc7816 */ /* 0x000fe400000000bc */
[----:B------:R-:W-:-:S02]  /*0c60*/  SHF.L.U32 R192, R17, 0x10, RZ ;  /* 0x0000001011c07819 */ /* 0x000fc400000006ff */
[C---:B------:R-:W-:Y:S02]  /*0c70*/  PRMT R223, R190.reuse, 0x7632, R223 ;  /* 0x00007632bedf7816 */ /* 0x040fe400000000df */
[----:B------:R-:W-:Y:S02]  /*0c80*/  SHF.L.U32 R233, R190, 0x10, RZ ;  /* 0x00000010bee97819 */ /* 0x000fe400000006ff */
[----:B------:R-:W-:Y:S02]  /*0c90*/  SHF.L.U32 R199, R199, 0x10, RZ ;  /* 0x00000010c7c77819 */ /* 0x000fe400000006ff */
[----:B------:R-:W-:Y:S01]  /*0ca0*/  SHF.L.U32 R212, R19, 0x10, RZ ;  /* 0x0000001013d47819 */ /* 0x000fe200000006ff */
[C---:B------:R-:W-:Y:S01]  /*0cb0*/  FADD.FTZ R236, -R189.reuse, R214 ;  /* 0x000000d6bdec7221 */ /* 0x040fe20000010100 */
[----:B------:R-:W-:Y:S02]  /*0cc0*/  PRMT R190, R198, 0x7632, R190 ;  /* 0x00007632c6be7816 */ /* 0x000fe400000000be */
[----:B------:R-:W-:Y:S01]  /*0cd0*/  SHF.L.U32 R211, R194, 0x10, RZ ;  /* 0x00000010c2d37819 */ /* 0x000fe200000006ff */
[----:B------:R-:W-:Y:S01]  /*0ce0*/  FADD.FTZ R214, -R189, R16 ;  /* 0x00000010bdd67221 */ /* 0x000fe20000010100 */
[----:B------:R-:W-:Y:S01]  /*0cf0*/  SHF.L.U32 R210, R193, 0x10, RZ ;  /* 0x00000010c1d27819 */ /* 0x000fe200000006ff */
[C---:B------:R-:W-:Y:S01]  /*0d00*/  FADD.FTZ R16, -R189.reuse, R192 ;  /* 0x000000c0bd107221 */ /* 0x040fe20000010100 */
[----:B------:R-:W-:Y:S01]  /*0d10*/  SHF.L.U32 R222, R200, 0x10, RZ ;  /* 0x00000010c8de7819 */ /* 0x000fe200000006ff */
[----:B------:R-:W-:Y:S01]  /*0d20*/  FADD.FTZ R192, -R189, R199 ;  /* 0x000000c7bdc07221 */ /* 0x000fe20000010100 */
[----:B------:R-:W-:Y:S01]  /*0d30*/  PRMT R207, R193, 0x7632, R207 ;  /* 0x00007632c1cf7816 */ /* 0x000fe200000000cf */
[C---:B------:R-:W-:Y:S01]  /*0d40*/  FADD.FTZ R215, -R189.reuse, R212 ;  /* 0x000000d4bdd77221 */ /* 0x040fe20000010100 */
[----:B------:R-:W-:Y:S01]  /*0d50*/  SHF.L.U32 R216, R190, 0x10, RZ ;  /* 0x00000010bed87819 */ /* 0x000fe200000006ff */
[C---:B------:R-:W-:Y:S01]  /*0d60*/  FADD.FTZ R199, -R189.reuse, R206 ;  /* 0x000000cebdc77221 */ /* 0x040fe20000010100 */
[C---:B------:R-:W-:Y:S01]  /*0d70*/  FADD.FTZ R190, -R189.reuse, R211 ;  /* 0x000000d3bdbe7221 */ /* 0x040fe20000010100 */
[----:B------:R-:W-:Y:S01]  /*0d80*/  MOV R212, R221 ;  /* 0x000000dd00d47202 */ /* 0x000fe20000000f00 */
[C---:B------:R-:W-:Y:S01]  /*0d90*/  FADD.FTZ R206, -R189.reuse, R210 ;  /* 0x000000d2bdce7221 */ /* 0x040fe20000010100 */
[----:B------:R-:W-:Y:S01]  /*0da0*/  MOV R211, R223 ;  /* 0x000000df00d37202 */ /* 0x000fe20000000f00 */
[----:B------:R-:W-:Y:S01]  /*0db0*/  FADD.FTZ R223, -R189, R222 ;  /* 0x000000debddf7221 */ /* 0x000fe20000010100 */
[----:B------:R-:W-:-:S02]  /*0dc0*/  SHF.L.U32 R224, R201, 0x10, RZ ;  /* 0x00000010c9e07819 */ /* 0x000fc400000006ff */
[----:B------:R-:W-:Y:S02]  /*0dd0*/  SHF.L.U32 R210, R207, 0x10, RZ ;  /* 0x00000010cfd27819 */ /* 0x000fe400000006ff */
[C---:B------:R-:W-:Y:S02]  /*0de0*/  PRMT R222, R8.reuse, 0x7632, R222 ;  /* 0x0000763208de7816 */ /* 0x040fe400000000de */
[----:B------:R-:W-:Y:S02]  /*0df0*/  SHF.L.U32 R201, R8, 0x10, RZ ;  /* 0x0000001008c97819 */ /* 0x000fe400000006ff */
[----:B------:R-:W-:Y:S01]  /*0e00*/  MOV R8, R212 ;  /* 0x000000d400087202 */ /* 0x000fe20000000f00 */
[C---:B------:R-:W-:Y:S01]  /*0e10*/  FADD.FTZ R231, -R189.reuse, R210 ;  /* 0x000000d2bde77221 */ /* 0x040fe20000010100 */
[----:B------:R-:W-:Y:S01]  /*0e20*/  PRMT R193, R194, 0x7632, R193 ;  /* 0x00007632c2c17816 */ /* 0x000fe200000000c1 */
[----:B------:R-:W-:Y:S01]  /*0e30*/  FADD.FTZ R200, -R189, R208 ;  /* 0x000000d0bdc87221 */ /* 0x000fe20000010100 */
[----:B------:R-:W-:-:S02]  /*0e40*/  PRMT R238, R13, 0x7632, R238 ;  /* 0x000076320dee7816 */ /* 0x000fc400000000ee */
[----:B------:R-:W-:Y:S02]  /*0e50*/  SHF.L.U32 R210, R13, 0x10, RZ ;  /* 0x000000100dd27819 */ /* 0x000fe400000006ff */
[----:B------:R-:W-:Y:S02]  /*0e60*/  SHF.L.U32 R198, R198, 0x10, RZ ;  /* 0x00000010c6c67819 */ /* 0x000fe400000006ff */
[C---:B------:R-:W-:Y:S02]  /*0e70*/  PRMT R194, R195.reuse, 0x7632, R194 ;  /* 0x00007632c3c27816 */ /* 0x040fe400000000c2 */
[----:B------:R-:W-:Y:S02]  /*0e80*/  SHF.L.U32 R13, R8, 0x10, RZ ;  /* 0x00000010080d7819 */ /* 0x000fe400000006ff */
[----:B------:R-:W-:Y:S01]  /*0e90*/  SHF.L.U32 R213, R18, 0x10, RZ ;  /* 0x0000001012d57819 */ /* 0x000fe200000006ff */
[----:B------:R-:W2:Y:S01]  /*0ea0*/  LDL R8, [R1+0x8] ;  /* 0x0000080001087983 */ /* 0x000ea20000100800 */
[----:B------:R-:W-:-:S02]  /*0eb0*/  SHF.L.U32 R195, R195, 0x10, RZ ;  /* 0x00000010c3c37819 */ /* 0x000fc400000006ff */
[----:B------:R-:W-:Y:S02]  /*0ec0*/  SHF.L.U32 R208, R203, 0x10, RZ ;  /* 0x00000010cbd07819 */ /* 0x000fe400000006ff */
[C---:B------:R-:W-:Y:S02]  /*0ed0*/  PRMT R18, R196.reuse, 0x7632, R18 ;  /* 0x00007632c4127816 */ /* 0x040fe40000000012 */
[----:B------:R-:W-:Y:S01]  /*0ee0*/  SHF.L.U32 R196, R196, 0x10, RZ ;  /* 0x00000010c4c47819 */ /* 0x000fe200000006ff */
[C---:B------:R-:W-:Y:S01]  /*0ef0*/  FADD.FTZ R19, -R189.reuse, R198 ;  /* 0x000000c6bd137221 */ /* 0x040fe20000010100 */
[----:B------:R-:W-:Y:S01]  /*0f00*/  SHF.L.U32 R218, R188, 0x10, RZ ;  /* 0x00000010bcda7819 */ /* 0x000fe200000006ff */
[C---:B------:R-:W-:Y:S01]  /*0f10*/  FADD.FTZ R198, -R189.reuse, R205 ;  /* 0x000000cdbdc67221 */ /* 0x040fe20000010100 */
[C---:B------:R-:W-:Y:S01]  /*0f20*/  FADD.FTZ R188, -R189.reuse, R195 ;  /* 0x000000c3bdbc7221 */ /* 0x040fe20000010100 */
[C---:B------:R-:W-:Y:S01]  /*0f30*/  FADD.FTZ R229, -R189.reuse, R208 ;  /* 0x000000d0bde57221 */ /* 0x040fe20000010100 */
[C---:B------:R-:W-:Y:S01]  /*0f40*/  FADD.FTZ R205, -R189.reuse, R209 ;  /* 0x000000d1bdcd7221 */ /* 0x040fe20000010100 */
[C---:B------:R-:W-:Y:S01]  /*0f50*/  PRMT R195, R6.reuse, 0x7632, R195 ;  /* 0x0000763206c37816 */ /* 0x040fe200000000c3 */
[----:B------:R-:W-:Y:S01]  /*0f60*/  FADD.FTZ R17, -R189, R196 ;  /* 0x000000c4bd117221 */ /* 0x000fe20000010100 */
[----:B------:R-:W-:-:S02]  /*0f70*/  SHF.L.U32 R208, R6, 0x10, RZ ;  /* 0x0000001006d07819 */ /* 0x000fc400000006ff */
[----:B------:R-:W-:Y:S01]  /*0f80*/  MOV R209, R226 ;  /* 0x000000e200d17202 */ /* 0x000fe20000000f00 */
[----:B------:R-:W3:Y:S01]  /*0f90*/  LDL R6, [R1+0x18] ;  /* 0x0000180001067983 */ /* 0x000ee20000100800 */
[----:B------:R-:W-:Y:S02]  /*0fa0*/  SHF.L.U32 R220, R3, 0x10, RZ ;  /* 0x0000001003dc7819 */ /* 0x000fe400000006ff */
[----:B------:R-:W-:Y:S02]  /*0fb0*/  SHF.L.U32 R196, R18, 0x10, RZ ;  /* 0x0000001012c47819 */ /* 0x000fe400000006ff */
[----:B------:R-:W-:Y:S02]  /*0fc0*/  SHF.L.U32 R204, R204, 0x10, RZ ;  /* 0x00000010cccc7819 */ /* 0x000fe400000006ff */
[----:B------:R-:W-:Y:S02]  /*0fd0*/  SHF.L.U32 R202, R202, 0x10, RZ ;  /* 0x00000010caca7819 */ /* 0x000fe400000006ff */
[----:B------:R-:W-:-:S02]  /*0fe0*/  SHF.L.U32 R226, R193, 0x10, RZ ;  /* 0x00000010c1e27819 */ /* 0x000fc400000006ff */
[----:B------:R-:W-:Y:S01]  /*0ff0*/  SHF.L.U32 R194, R194, 0x10, RZ ;  /* 0x00000010c2c27819 */ /* 0x000fe200000006ff */
[C---:B------:R-:W-:Y:S01]  /*1000*/  FADD.FTZ R3, -R189.reuse, R213 ;  /* 0x000000d5bd037221 */ /* 0x040fe20000010100 */
[C---:B------:R-:W-:Y:S01]  /*1010*/  FADD.FTZ R18, -R189.reuse, R191 ;  /* 0x000000bfbd127221 */ /* 0x040fe20000010100 */
[----:B------:R-:W-:Y:S01]  /*1020*/  MOV R203, R225 ;  /* 0x000000e100cb7202 */ /* 0x000fe20000000f00 */
        /* <DEDUP_REMOVED lines=11> */
[--C-:B------:R-:W-:Y:S01]  /*10e0*/  FADD.FTZ R189, -R189, R194.reuse ;  /* 0x000000c2bdbd7221 */ /* 0x100fe20000010100 */
[----:B------:R-:W-:-:S02]  /*10f0*/  PRMT R194, R5, 0x7632, R194 ;  /* 0x0000763205c27816 */ /* 0x000fc400000000c2 */
[----:B------:R-:W-:Y:S02]  /*1100*/  SHF.L.U32 R218, R5, 0x10, RZ ;  /* 0x0000001005da7819 */ /* 0x000fe400000006ff */
[----:B------:R-:W4:Y:S01]  /*1110*/  LDL R5, [R1+0x10] ;  /* 0x0000100001057983 */ /* 0x000f220000100800 */
[C---:B------:R-:W-:Y:S02]  /*1120*/  PRMT R196, R7.reuse, 0x7632, R196 ;  /* 0x0000763207c47816 */ /* 0x040fe400000000c4 */
[----:B------:R-:W-:Y:S02]  /*1130*/  SHF.L.U32 R207, R7, 0x10, RZ ;  /* 0x0000001007cf7819 */ /* 0x000fe400000006ff */
[----:B------:R-:W4:Y:S01]  /*1140*/  LDL R7, [R1] ;  /* 0x0000000001077983 */ /* 0x000f220000100800 */
[C---:B------:R-:W-:Y:S02]  /*1150*/  PRMT R193, R4.reuse, 0x7632, R193 ;  /* 0x0000763204c17816 */ /* 0x040fe400000000c1 */
[----:B------:R-:W-:Y:S01]  /*1160*/  SHF.L.U32 R216, R4, 0x10, RZ ;  /* 0x0000001004d87819 */ /* 0x000fe200000006ff */
[----:B------:R-:W-:Y:S01]  /*1170*/  FMUL.FTZ R4, R236, UR29 ;  /* 0x0000001dec047c20 */ /* 0x000fe20008410000 */
[----:B------:R-:W-:Y:S01]  /*1180*/  FADD.FTZ R78, R78, R232 ;  /* 0x000000e84e4e7221 */ /* 0x000fe20000010000 */
[----:B------:R-:W-:Y:S01]  /*1190*/  FMUL.FTZ R2, R2, UR29 ;  /* 0x0000001d02027c20 */ /* 0x000fe20008410000 */
[----:B------:R-:W-:Y:S01]  /*11a0*/  FADD.FTZ R82, R82, R234 ;  /* 0x000000ea52527221 */ /* 0x000fe20000010000 */
[----:B------:R-:W-:Y:S01]  /*11b0*/  FFMA.FTZ R110, R4, R232, R110 ;  /* 0x000000e8046e7223 */ /* 0x000fe2000001006e */
[----:B------:R-:W4:Y:S01]  /*11c0*/  LDL R236, [R1+0x1c] ;  /* 0x00001c0001ec7983 */ /* 0x000f220000100800 */
[----:B------:R-:W-:Y:S01]  /*11d0*/  FFMA.FTZ R114, R2, R234, R114 ;  /* 0x000000ea02727223 */ /* 0x000fe20000010072 */
[----:B------:R-:W-:Y:S01]  /*11e0*/  FMUL.FTZ R0, R0, UR29 ;  /* 0x0000001d00007c20 */ /* 0x000fe20008410000 */
[----:B------:R-:W-:-:S03]  /*11f0*/  FADD.FTZ R80, R80, R235 ;  /* 0x000000eb50507221 */ /* 0x000fc60000010000 */
[----:B------:R-:W-:Y:S01]  /*1200*/  FFMA.FTZ R112, R0, R235, R112 ;  /* 0x000000eb00707223 */ /* 0x000fe20000010070 */
[----:B--2---:R-:W-:Y:S02]  /*1210*/  FMUL.FTZ R8, R8, R232 ;  /* 0x000000e808087220 */ /* 0x004fe40000410000 */
[----:B------:R-:W2:Y:S01]  /*1220*/  LDL R232, [R1+0x14] ;  /* 0x0000140001e87983 */ /* 0x000ea20000100800 */
[----:B---3--:R-:W-:-:S03]  /*1230*/  FMUL.FTZ R6, R6, R234 ;  /* 0x000000ea06067220 */ /* 0x008fc60000410000 */
[----:B------:R-:W3:Y:S01]  /*1240*/  LDL R234, [R1+0xc] ;  /* 0x00000c0001ea7983 */ /* 0x000ee20000100800 */
[----:B----4-:R-:W-:-:S03]  /*1250*/  FMUL.FTZ R5, R5, R235 ;  /* 0x000000eb05057220 */ /* 0x010fc60000410000 */
[----:B------:R-:W4:Y:S01]  /*1260*/  LDL R235, [R1+0x4] ;  /* 0x0000040001eb7983 */ /* 0x000f220000100800 */
[C---:B------:R-:W-:Y:S02]  /*1270*/  PRMT R224, R9.reuse, 0x7632, R224 ;  /* 0x0000763209e07816 */ /* 0x040fe400000000e0 */
[----:B------:R-:W-:Y:S02]  /*1280*/  SHF.L.U32 R202, R9, 0x10, RZ ;  /* 0x0000001009ca7819 */ /* 0x000fe400000006ff */
[C---:B------:R-:W-:Y:S02]  /*1290*/  PRMT R228, R11.reuse, 0x7632, R228 ;  /* 0x000076320be47816 */ /* 0x040fe400000000e4 */
[----:B------:R-:W-:Y:S02]  /*12a0*/  SHF.L.U32 R204, R11, 0x10, RZ ;  /* 0x000000100bcc7819 */ /* 0x000fe400000006ff */
[----:B------:R-:W-:Y:S02]  /*12b0*/  MOV R9, R203 ;  /* 0x000000cb00097202 */ /* 0x000fe40000000f00 */
[----:B------:R-:W-:Y:S01]  /*12c0*/  MOV R11, R209 ;  /* 0x000000d1000b7202 */ /* 0x000fe20000000f00 */
[----:B------:R-:W-:Y:S01]  /*12d0*/  FMUL.FTZ R3, R3, UR29 ;  /* 0x0000001d03037c20 */ /* 0x000fe20008410000 */
[----:B------:R-:W-:-:S02]  /*12e0*/  PRMT R226, R10, 0x7632, R226 ;  /* 0x000076320ae27816 */ /* 0x000fc400000000e2 */
[----:B------:R-:W-:Y:S01]  /*12f0*/  SHF.L.U32 R203, R10, 0x10, RZ ;  /* 0x000000100acb7819 */ /* 0x000fe200000006ff */
[----:B------:R-:W-:Y:S01]  /*1300*/  FMUL.FTZ R17, R17, UR29 ;  /* 0x0000001d11117c20 */ /* 0x000fe20008410000 */
[----:B------:R-:W-:Y:S02]  /*1310*/  MOV R10, R211 ;  /* 0x000000d3000a7202 */ /* 0x000fe40000000f00 */
[C---:B------:R-:W-:Y:S02]  /*1320*/  PRMT R239, R14.reuse, 0x7632, R239 ;  /* 0x000076320eef7816 */ /* 0x040fe400000000ef */
[----:B------:R-:W-:Y:S01]  /*1330*/  SHF.L.U32 R211, R14, 0x10, RZ ;  /* 0x000000100ed37819 */ /* 0x000fe200000006ff */
[----:B------:R-:W-:Y:S01]  /*1340*/  FMUL.FTZ R18, R18, UR29 ;  /* 0x0000001d12127c20 */ /* 0x000fe20008410000 */
[----:B------:R-:W-:Y:S01]  /*1350*/  SHF.L.U32 R14, R11, 0x10, RZ ;  /* 0x000000100b0e7819 */ /* 0x000fe200000006ff */
[----:B------:R-:W-:Y:S01]  /*1360*/  FMUL.FTZ R11, R214, UR29 ;  /* 0x0000001dd60b7c20 */ /* 0x000fe20008410000 */
[----:B------:R-:W-:Y:S01]  /*1370*/  FADD.FTZ R76, R76, R233 ;  /* 0x000000e94c4c7221 */ /* 0x000fe20000010000 */
[-C--:B------:R-:W-:Y:S01]  /*1380*/  FFMA.FTZ R108, R3, R233.reuse, R108 ;  /* 0x000000e9036c7223 */ /* 0x080fe2000001006c */
[----:B------:R-:W-:Y:S01]  /*1390*/  FMUL.FTZ R7, R7, R233 ;  /* 0x000000e907077220 */ /* 0x000fe20000410000 */
[----:B------:R-:W-:Y:S01]  /*13a0*/  SHF.L.U32 R214, R193, 0x10, RZ ;  /* 0x00000010c1d67819 */ /* 0x000fe200000006ff */
[----:B------:R-:W-:Y:S01]  /*13b0*/  FMUL.FTZ R19, R19, UR29 ;  /* 0x0000001d13137c20 */ /* 0x000fe20008410000 */
[C---:B------:R-:W-:Y:S01]  /*13c0*/  PRMT R252, R15.reuse, 0x7632, R252 ;  /* 0x000076320ffc7816 */ /* 0x040fe200000000fc */
[----:B------:R-:W-:Y:S01]  /*13d0*/  FMUL.FTZ R192, R192, UR29 ;  /* 0x0000001dc0c07c20 */ /* 0x000fe20008410000 */
[----:B------:R-:W-:Y:S01]  /*13e0*/  SHF.L.U32 R212, R15, 0x10, RZ ;  /* 0x000000100fd47819 */ /* 0x000fe200000006ff */
[----:B------:R-:W-:Y:S01]  /*13f0*/  FADD.FTZ R72, R72, R216 ;  /* 0x000000d848487221 */ /* 0x000fe20000010000 */
[----:B------:R-:W-:Y:S01]  /*1400*/  SHF.L.U32 R233, R9, 0x10, RZ ;  /* 0x0000001009e97819 */ /* 0x000fe200000006ff */
[-C--:B------:R-:W-:Y:S01]  /*1410*/  FFMA.FTZ R104, R17, R216.reuse, R104 ;  /* 0x000000d811687223 */ /* 0x080fe20000010068 */
[----:B-----5:R-:W-:Y:S01]  /*1420*/  FMUL.FTZ R193, R248, R216 ;  /* 0x000000d8f8c17220 */ /* 0x020fe20000410000 */
        /* <DEDUP_REMOVED lines=15> */
[----:B------:R-:W-:Y:S01]  /*1520*/  FADD.FTZ R81, R81, R13 ;  /* 0x0000000d51517221 */ /* 0x000fe20000010000 */
[----:B------:R-:W-:Y:S01]  /*1530*/  FFMA.FTZ R113, R9, R13, R113 ;  /* 0x0000000d09717223 */ /* 0x000fe20000010071 */
[----:B------:R-:W-:Y:S01]  /*1540*/  FMUL.FTZ R207, R190, UR29 ;  /* 0x0000001dbecf7c20 */ /* 0x000fe20008410000 */
[----:B------:R-:W-:Y:S01]  /*1550*/  FMUL.FTZ R208, R188, UR29 ;  /* 0x0000001dbcd07c20 */ /* 0x000fe20008410000 */
[----:B------:R-:W-:Y:S01]  /*1560*/  FFMA.FTZ R188, R0, R5, RZ ;  /* 0x0000000500bc7223 */ /* 0x000fe200000100ff */
[----:B------:R-:W-:Y:S01]  /*1570*/  FADD.FTZ R190, RZ, R5 ;  /* 0x00000005ffbe7221 */ /* 0x000fe20000010000 */
[----:B------:R-:W-:-:S02]  /*1580*/  PRMT R237, R12, 0x7632, R237 ;  /* 0x000076320ced7816 */ /* 0x000fc400000000ed */
[----:B------:R-:W-:Y:S01]  /*1590*/  SHF.L.U32 R209, R12, 0x10, RZ ;  /* 0x000000100cd17819 */ /* 0x000fe200000006ff */
[----:B------:R-:W-:Y:S01]  /*15a0*/  FMUL.FTZ R12, R16, UR29 ;  /* 0x0000001d100c7c20 */ /* 0x000fe20008410000 */
[----:B------:R-:W-:Y:S01]  /*15b0*/  FADD.FTZ R83, R83, R14 ;  /* 0x0000000e53537221 */ /* 0x000fe20000010000 */
[-C--:B------:R-:W-:Y:S01]  /*15c0*/  FFMA.FTZ R115, R10, R14.reuse, R115 ;  /* 0x0000000e0a737223 */ /* 0x080fe20000010073 */
[----:B------:R-:W-:Y:S01]  /*15d0*/  FADD.FTZ R79, R79, R233 ;  /* 0x000000e94f4f7221 */ /* 0x000fe20000010000 */
[----:B------:R-:W-:Y:S01]  /*15e0*/  FFMA.FTZ R111, R12, R233, R111 ;  /* 0x000000e90c6f7223 */ /* 0x000fe2000001006f */
[----:B------:R-:W-:Y:S01]  /*15f0*/  FMUL.FTZ R14, R236, R14 ;  /* 0x0000000eec0e7220 */ /* 0x000fe20000410000 */
[----:B------:R-:W-:Y:S01]  /*1600*/  FADD.FTZ R77, R77, R15 ;  /* 0x0000000f4d4d7221 */ /* 0x000fe20000010000 */
[----:B------:R-:W-:Y:S01]  /*1610*/  FFMA.FTZ R109, R11, R15, R109 ;  /* 0x0000000f0b6d7223 */ /* 0x000fe2000001006d */
[----:B------:R-:W-:Y:S01]  /*1620*/  FMUL.FTZ R213, R213, UR29 ;  /* 0x0000001dd5d57c20 */ /* 0x000fe20008410000 */
[----:B------:R-:W-:-:S03]  /*1630*/  FADD.FTZ R73, R73, R214 ;  /* 0x000000d649497221 */ /* 0x000fc60000010000 */
[-C--:B------:R-:W-:Y:S01]  /*1640*/  FFMA.FTZ R105, R213, R214.reuse, R105 ;  /* 0x000000d6d5697223 */ /* 0x080fe20000010069 */
[----:B------:R-:W-:Y:S01]  /*1650*/  FMUL.FTZ R214, R249, R214 ;  /* 0x000000d6f9d67220 */ /* 0x000fe20000410000 */
        /* <DEDUP_REMOVED lines=9> */
[----:B------:R-:W-:Y:S01]  /*16f0*/  FMUL.FTZ R197, R197, UR29 ;  /* 0x0000001dc5c57c20 */ /* 0x000fe20008410000 */
[----:B------:R-:W-:Y:S02]  /*1700*/  FADD.FTZ R71, R71, R220 ;  /* 0x000000dc47477221 */ /* 0x000fe40000010000 */
[-C--:B------:R-:W-:Y:S01]  /*1710*/  FFMA.FTZ R103, R219, R220.reuse, R103 ;  /* 0x000000dcdb677223 */ /* 0x080fe20000010067 */
[----:B------:R-:W-:Y:S01]  /*1720*/  FMUL.FTZ R220, R247, R220 ;  /* 0x000000dcf7dc7220 */ /* 0x000fe20000410000 */
[----:B------:R-:W-:Y:S01]  /*1730*/  SHF.L.U32 R222, R222, 0x10, RZ ;  /* 0x00000010dede7819 */ /* 0x000fe200000006ff */
[----:B------:R-:W-:Y:S01]  /*1740*/  FADD.FTZ R64, R64, R201 ;  /* 0x000000c940407221 */ /* 0x000fe20000010000 */
[-C--:B------:R-:W-:Y:S01]  /*1750*/  FFMA.FTZ R96, R197, R201.reuse, R96 ;  /* 0x000000c9c5607223 */ /* 0x080fe20000010060 */
[----:B------:R-:W-:Y:S01]  /*1760*/  FMUL.FTZ R221, R221, UR29 ;  /* 0x0000001ddddd7c20 */ /* 0x000fe20008410000 */
[----:B------:R-:W-:Y:S01]  /*1770*/  FMUL.FTZ R201, R240, R201 ;  /* 0x000000c9f0c97220 */ /* 0x000fe20000410000 */
[----:B------:R-:W-:Y:S01]  /*1780*/  FMUL.FTZ R198, R198, UR29 ;  /* 0x0000001dc6c67c20 */ /* 0x000fe20008410000 */
[----:B------:R-:W-:Y:S01]  /*1790*/  FADD.FTZ R65, R65, R222 ;  /* 0x000000de41417221 */ /* 0x000fe20000010000 */
        /* <DEDUP_REMOVED lines=38> */
[----:B------:R-:W-:Y:S01]  /*1a00*/  FADD.FTZ R58, R58, R210 ;  /* 0x000000d23a3a7221 */ /* 0x000fe20000010000 */
[-C--:B------:R-:W-:Y:S01]  /*1a10*/  FFMA.FTZ R90, R206, R210.reuse, R90 ;  /* 0x000000d2ce5a7223 */ /* 0x080fe2000001005a */
[----:B------:R-:W-:Y:S01]  /*1a20*/  FMUL.FTZ R231, R231, UR29 ;  /* 0x0000001de7e77c20 */ /* 0x000fe20008410000 */
[----:B------:R-:W-:Y:S01]  /*1a30*/  FMUL.FTZ R210, R122, R210 ;  /* 0x000000d27ad27220 */ /* 0x000fe20000410000 */
[----:B------:R-:W-:Y:S01]  /*1a40*/  FADD.FTZ R52, R52, R211 ;  /* 0x000000d334347221 */ /* 0x000fe20000010000 */
[----:B------:R-:W-:Y:S01]  /*1a50*/  FFMA.FTZ R84, R207, R211, R84 ;  /* 0x000000d3cf547223 */ /* 0x000fe20000010054 */
[----:B--2---:R-:W-:-:S04]  /*1a60*/  FMUL.FTZ R13, R232, R13 ;  /* 0x0000000de80d7220 */ /* 0x004fc80000410000 */
[----:B------:R-:W-:Y:S01]  /*1a70*/  FFMA.FTZ R188, R9, R13, R188 ;  /* 0x0000000d09bc7223 */ /* 0x000fe200000100bc */
[----:B------:R-:W-:-:S03]  /*1a80*/  FADD.FTZ R190, R13, R190 ;  /* 0x000000be0dbe7221 */ /* 0x000fc60000010000 */
[----:B------:R-:W-:-:S04]  /*1a90*/  FFMA.FTZ R188, R2, R6, R188 ;  /* 0x0000000602bc7223 */ /* 0x000fc800000100bc */
[----:B------:R-:W-:Y:S01]  /*1aa0*/  FFMA.FTZ R188, R10, R14, R188 ;  /* 0x0000000e0abc7223 */ /* 0x000fe200000100bc */
[----:B---3--:R-:W-:Y:S01]  /*1ab0*/  FMUL.FTZ R16, R234, R233 ;  /* 0x000000e9ea107220 */ /* 0x008fe20000410000 */
[----:B------:R-:W-:-:S04]  /*1ac0*/  FADD.FTZ R233, R6, R190 ;  /* 0x000000be06e97221 */ /* 0x000fc80000010000 */
[----:B------:R-:W-:Y:S01]  /*1ad0*/  FADD.FTZ R233, R14, R233 ;  /* 0x000000e90ee97221 */ /* 0x000fe20000010000 */
[----:B------:R-:W-:-:S03]  /*1ae0*/  FFMA.FTZ R234, R3, R7, R188 ;  /* 0x0000000703ea7223 */ /* 0x000fc600000100bc */
[----:B------:R-:W-:Y:S01]  /*1af0*/  FADD.FTZ R233, R7, R233 ;  /* 0x000000e907e97221 */ /* 0x000fe20000010000 */
[----:B----4-:R-:W-:-:S04]  /*1b00*/  FMUL.FTZ R15, R235, R15 ;  /* 0x0000000feb0f7220 */ /* 0x010fc80000410000 */
        /* <DEDUP_REMOVED lines=39> */
[----:B------:R-:W-:Y:S01]  /*1d80*/  FFMA.FTZ R234, R205, R209, R234 ;  /* 0x000000d1cdea7223 */ /* 0x000fe200000100ea */
[----:B------:R-:W-:-:S03]  /*1d90*/  FADD.FTZ R233, R209, R233 ;  /* 0x000000e9d1e97221 */ /* 0x000fc60000010000 */
[----:B------:R-:W-:Y:S01]  /*1da0*/  FFMA.FTZ R234, R229, R230, R234 ;  /* 0x000000e6e5ea7223 */ /* 0x000fe200000100ea */
[----:B------:R-:W-:Y:S01]  /*1db0*/  FADD.FTZ R233, R233, R230 ;  /* 0x000000e6e9e97221 */ /* 0x000fe20000010000 */
[----:B------:R-:W-:Y:S01]  /*1dc0*/  FADD.FTZ R59, R59, R232 ;  /* 0x000000e83b3b7221 */ /* 0x000fe20000010000 */
[-C--:B------:R-:W-:Y:S01]  /*1dd0*/  FFMA.FTZ R91, R231, R232.reuse, R91 ;  /* 0x000000e8e75b7223 */ /* 0x080fe2000001005b */
[----:B------:R-:W-:Y:S01]  /*1de0*/  FMUL.FTZ R232, R123, R232 ;  /* 0x000000e87be87220 */ /* 0x000fe20000410000 */
[----:B------:R-:W-:Y:S01]  /*1df0*/  FFMA.FTZ R234, R206, R210, R234 ;  /* 0x000000d2ceea7223 */ /* 0x000fe200000100ea */
[----:B------:R-:W-:Y:S01]  /*1e00*/  FADD.FTZ R235, R233, R210 ;  /* 0x000000d2e9eb7221 */ /* 0x000fe20000010000 */
[----:B------:R-:W-:Y:S01]  /*1e10*/  SHF.L.U32 R190, R239, 0x10, RZ ;  /* 0x00000010efbe7819 */ /* 0x000fe200000006ff */
[----:B------:R-:W-:Y:S01]  /*1e20*/  FMUL.FTZ R233, R191, UR29 ;  /* 0x0000001dbfe97c20 */ /* 0x000fe20008410000 */
[----:B------:R-:W-:Y:S01]  /*1e30*/  FMUL.FTZ R211, R124, R211 ;  /* 0x000000d37cd37220 */ /* 0x000fe20000410000 */
        /* <DEDUP_REMOVED lines=8> */
[----:B------:R-:W-:Y:S01]  /*1ec0*/  FADD.FTZ R54, R54, R212 ;  /* 0x000000d436367221 */ /* 0x000fe20000010000 */
[-C--:B------:R-:W-:Y:S01]  /*1ed0*/  FFMA.FTZ R86, R208, R212.reuse, R86 ;  /* 0x000000d4d0567223 */ /* 0x080fe20000010056 */
[----:B------:R-:W-:Y:S01]  /*1ee0*/  FMUL.FTZ R212, R126, R212 ;  /* 0x000000d47ed47220 */ /* 0x000fe20000410000 */
[----:B------:R-:W-:Y:S01]  /*1ef0*/  FFMA.FTZ R191, R233, R234, R191 ;  /* 0x000000eae9bf7223 */ /* 0x000fe200000100bf */
[----:B------:R-:W-:Y:S01]  /*1f00*/  FADD.FTZ R190, R190, R234 ;  /* 0x000000eabebe7221 */ /* 0x000fe20000010000 */
[----:B------:R-:W-:Y:S01]  /*1f10*/  FMUL.FTZ R235, R189, UR29 ;  /* 0x0000001dbdeb7c20 */ /* 0x000fe20008410000 */
[----:B------:R-:W-:Y:S01]  /*1f20*/  FMUL.FTZ R236, R127, R188 ;  /* 0x000000bc7fec7220 */ /* 0x000fe20000410000 */
[----:B------:R-:W-:Y:S01]  /*1f30*/  FFMA.FTZ R191, R208, R212, R191 ;  /* 0x000000d4d0bf7223 */ /* 0x000fe200000100bf */
[----:B------:R-:W-:Y:S01]  /*1f40*/  FADD.FTZ R190, R190, R212 ;  /* 0x000000d4bebe7221 */ /* 0x000fe20000010000 */
[----:B------:R-:W-:Y:S01]  /*1f50*/  FADD.FTZ R55, R55, R188 ;  /* 0x000000bc37377221 */ /* 0x000fe20000010000 */
[C---:B------:R-:W-:Y:S01]  /*1f60*/  FFMA.FTZ R87, R235.reuse, R188, R87 ;  /* 0x000000bceb577223 */ /* 0x040fe20000010057 */
[----:B------:R-:W-:Y:S01]  /*1f70*/  FFMA.FTZ R189, R235, R236, R191 ;  /* 0x000000ecebbd7223 */ /* 0x000fe200000100bf */
[----:B------:R-:W-:Y:S01]  /*1f80*/  FADD.FTZ R188, R190, R236 ;  /* 0x000000ecbebc7221 */ /* 0x000fe20000010000 */
[----:B------:R-:W-:Y:S06]  /*1f90*/  BRA `(.L_x_3480) ;  /* 0x0000000000547947 */ /* 0x000fec0003800000 */
.L_x_3479:
[----:B------:R-:W-:-:S04]  /*1fa0*/  ISETP.NE.U32.AND P0, PT, RZ, UR4, PT ;  /* 0x00000004ff007c0c */ /* 0x000fc8000bf05070 */
[----:B------:R-:W-:-:S13]  /*1fb0*/  ISETP.NE.AND.EX P0, PT, RZ, UR5, PT, P0 ;  /* 0x00000005ff007c0c */ /* 0x000fda000bf05300 */
[----:B------:R-:W-:Y:S05]  /*1fc0*/  @!P0 BRA `(.L_x_3480) ;  /* 0x0000000000488947 */ /* 0x000fea0003800000 */
[----:B------:R-:W0:Y:S01]  /*1fd0*/  S2R R160, SR_TID.X ;  /* 0x0000000000a07919 */ /* 0x000e220000002100 */
[----:B------:R-:W-:Y:S01]  /*1fe0*/  UIMAD UR9, UR8, UR26, URZ ;  /* 0x0000001a080972a4 */ /* 0x000fe2000f8e02ff */
[----:B------:R-:W1:Y:S03]  /*1ff0*/  LDC.64 R172, c[0x0][0x438] ;  /* 0x00010e00ffac7b82 */ /* 0x000e660000000a00 */
[----:B------:R-:W-:-:S04]  /*2000*/  USHF.R.S32.HI UR10, URZ, 0x1f, UR9 ;  /* 0x0000001fff0a7899 */ /* 0x000fc80008011409 */
[----:B------:R-:W-:-:S06]  /*2010*/  ULEA.HI UR10, UR10, UR9, URZ, 0x3 ;  /* 0x000000090a0a7291 */ /* 0x000fcc000f8f18ff */
[----:B------:R-:W-:-:S04]  /*2020*/  MOV R161, UR10 ;  /* 0x0000000a00a17c02 */ /* 0x000fc80008000f00 */
        /* <DEDUP_REMOVED lines=12> */
.L_x_3480:
[----:B------:R-:W0:Y:S01]  /*20f0*/  SHFL.DOWN PT, R191, R188, 0x10, 0x1f ;  /* 0x0a001f00bcbf7f89 */ /* 0x000e2200000e0000 */
[----:B------:R-:W-:Y:S03]  /*2100*/  BSSY.RECONVERGENT B0, `(.L_x_3481) ;  /* 0x000001f000007945 */ /* 0x000fe60003800200 */
[----:B------:R-:W1:Y:S01]  /*2110*/  SHFL.DOWN PT, R190, R189, 0x10, 0x1f ;  /* 0x0a001f00bdbe7f89 */ /* 0x000e6200000e0000 */
[----:B------:R-:W3:Y:S01]  /*2120*/  S2R R252, SR_TID.X ;  /* 0x0000000000fc7919 */ /* 0x000ee20000002100 */
[----:B0-----:R-:W-:Y:S01]  /*2130*/  FADD.FTZ R188, R191, R188 ;  /* 0x000000bcbfbc7221 */ /* 0x001fe20000010000 */
[----:B-1----:R-:W-:-:S04]  /*2140*/  FADD.FTZ R190, R190, R189 ;  /* 0x000000bdbebe7221 */ /* 0x002fc80000010000 */
[----:B------:R-:W0:Y:S04]  /*2150*/  SHFL.DOWN PT, R191, R188, 0x8, 0x1f ;  /* 0x09001f00bcbf7f89 */ /* 0x000e2800000e0000 */
[----:B------:R-:W1:Y:S01]  /*2160*/  SHFL.DOWN PT, R189, R190, 0x8, 0x1f ;  /* 0x09001f00bebd7f89 */ /* 0x000e6200000e0000 */
[----:B---3--:R-:W-:Y:S01]  /*2170*/  LOP3.LUT P1, RZ, R252, 0x1f, RZ, 0xc0, !PT ;  /* 0x0000001ffcff7812 */ /* 0x008fe2000782c0ff */
        /* <DEDUP_REMOVED lines=23> */
.L_x_3482:
[----:B------:R-:W-:Y:S05]  /*22f0*/  BSYNC.RECONVERGENT B0 ;  /* 0x0000000000007941 */ /* 0x000fea0003800200 */
.L_x_3481:
[----:B------:R-:W1:Y:S08]  /*2300*/  S2UR UR10, SR_CgaCtaId ;  /* 0x00000000000a79c3 */ /* 0x000e700000008800 */
[----:B------:R-:W-:Y:S01]  /*2310*/  BAR.SYNC.DEFER_BLOCKING 0x0 ;  /* 0x0000000000007b1d */ /* 0x000fe20000010000 */
[----:B------:R-:W-:-:S05]  /*2320*/  UISETP.GE.AND UP2, UPT, UR16, 0x1, UPT ;  /* 0x000000011000788c */ /* 0x000fca000bf46270 */
[----:B------:R-:W-:Y:S01]  /*2330*/  UMOV UR9, 0x400 ;  /* 0x0000040000097882 */ /* 0x000fe20000000000 */
[----:B------:R-:W-:-:S05]  /*2340*/  PLOP3.LUT P2, PT, PT, PT, UP2, 0x80, 0x8 ;  /* 0x000000000008781c */ /* 0x000fca0003f4f028 */
[----:B------:R-:W3:Y:S01]  /*2350*/  @UP2 LDCU.64 UR30, c[0x0][0x390] ;  /* 0x00007200ff1e27ac */ /* 0x000ee20008000a00 */
        /* <DEDUP_REMOVED lines=29> */
[----:B------:R-:W-:Y:S01]  /*2530*/  ISETP.NE.AND P1, PT, RZ, UR27, PT ;  /* 0x0000001bff007c0c */ /* 0x000fe2000bf25270 */
[----:B------:R-:W-:Y:S02]  /*2540*/  UIMAD UR9, UR8, UR26, URZ ;  /* 0x0000001a080972a4 */ /* 0x000fe4000f8e02ff */
[----:B------:R-:W-:-:S04]  /*2550*/  UISETP.NE.U32.AND UP0, UPT, UR4, URZ, UPT ;  /* 0x000000ff0400728c */ /* 0x000fc8000bf05070 */
[----:B------:R-:W-:Y:S01]  /*2560*/  UISETP.NE.AND.EX UP0, UPT, UR5, URZ, UPT, UP0 ;  /* 0x000000ff0500728c */ /* 0x000fe2000bf05300 */
[----:B0-----:R-:W-:Y:S01]  /*2570*/  FADD.FTZ R189, R238, R189 ;  /* 0x000000bdeebd7221 */ /* 0x001fe20000010000 */
[----:B------:R-:W-:-:S03]  /*2580*/  FADD.FTZ R188, R237, R188 ;  /* 0x000000bcedbc7221 */ /* 0x000fc60000010000 */
[----:B------:R-:W-:Y:S01]  /*2590*/  FADD.FTZ R189, R191, R189 ;  /* 0x000000bdbfbd7221 */ /* 0x000fe20000010000 */
[----:B------:R-:W-:Y:S01]  /*25a0*/  FADD.FTZ R191, R190, R188 ;  /* 0x000000bcbebf7221 */ /* 0x000fe20000010000 */
[----:B------:R-:W-:Y:S01]  /*25b0*/  HFMA2 R190, -RZ, RZ, 0, 0 ;  /* 0x00000000ffbe7431 */ /* 0x000fe200000001ff */
[----:B------:R-:W-:Y:S01]  /*25c0*/  MOV R188, UR10 ;  /* 0x0000000a00bc7c02 */ /* 0x000fe20008000f00 */
[----:B------:R-:W-:Y:S01]  /*25d0*/  FMUL.FTZ R189, R189, UR28 ;  /* 0x0000001cbdbd7c20 */ /* 0x000fe20008410000 */
[----:B------:R-:W-:Y:S01]  /*25e0*/  FMUL.FTZ R191, R191, UR28 ;  /* 0x0000001cbfbf7c20 */ /* 0x000fe20008410000 */
[----:B------:R-:W-:Y:S01]  /*25f0*/  USHF.R.S32.HI UR10, URZ, 0x1f, UR9 ;  /* 0x0000001fff0a7899 */ /* 0x000fe20008011409 */
[----:B------:R-:W-:Y:S02]  /*2600*/  @P2 LEA.HI.SX32 R190, R188, R252, 0x1d ;  /* 0x000000fcbcbe2211 */ /* 0x000fe400078feaff */
[----:B------:R-:W-:Y:S02]  /*2610*/  MOV R188, 0x10 ;  /* 0x0000001000bc7802 */ /* 0x000fe40000000f00 */
[----:B------:R-:W-:Y:S01]  /*2620*/  FSEL R191, R191, RZ, !P1 ;  /* 0x000000ffbfbf7208 */ /* 0x000fe20004800000 */
[----:B------:R-:W-:Y:S01]  /*2630*/  ULEA.HI UR10, UR10, UR9, URZ, 0x3 ;  /* 0x000000090a0a7291 */ /* 0x000fe2000f8f18ff */
[----:B------:R-:W-:Y:S01]  /*2640*/  R2UR UR16, R189 ;  /* 0x00000000bd1072ca */ /* 0x000fe200000e0000 */
[----:B---3--:R-:W-:Y:S01]  /*2650*/  @P2 IMAD.WIDE.U32 R188, R190, R188, UR30 ;  /* 0x0000001ebebc2e25 */ /* 0x008fe2000f8e00bc */
[----:B------:R-:W-:-:S04]  /*2660*/  R2UR UR30, R191 ;  /* 0x00000000bf1e72ca */ /* 0x000fc800000e0000 */
[----:B------:R0:W5:Y:S02]  /*2670*/  @P2 LDG.E.128 R176, desc[UR18][R188.64] ;  /* 0x00000012bcb02981 */ /* 0x000164000c1e1d00 */
[----:B0-----:R-:W-:-:S04]  /*2680*/  MOV R188, UR10 ;  /* 0x0000000a00bc7c02 */ /* 0x001fc80008000f00 */
[----:B------:R-:W-:Y:S01]  /*2690*/  LEA.HI.SX32 R188, R188, R252, 0x1d ;  /* 0x000000fcbcbc7211 */ /* 0x000fe200078feaff */
[----:B------:R-:W-:Y:S06]  /*26a0*/  BRA.U UP0, `(.L_x_3483) ;  /* 0x0000000d00687547 */ /* 0x000fec000b800000 */
        /* <DEDUP_REMOVED lines=16> */
.L_x_3485:
        /* <DEDUP_REMOVED lines=14> */
.L_x_3486:
        /* <DEDUP_REMOVED lines=13> */
.L_x_3487:
        /* <DEDUP_REMOVED lines=14> */
.L_x_3488:
        /* <DEDUP_REMOVED lines=13> */
.L_x_3489:
        /* <DEDUP_REMOVED lines=14> */
.L_x_3490:
        /* <DEDUP_REMOVED lines=13> */
.L_x_3491:
        /* <DEDUP_REMOVED lines=15> */
.L_x_3484:
        /* <DEDUP_REMOVED lines=18> */
.L_x_3493:
        /* <DEDUP_REMOVED lines=8> */
.L_x_3494:
        /* <DEDUP_REMOVED lines=12> */
.L_x_3495:
        /* <DEDUP_REMOVED lines=13> */
.L_x_3496:
        /* <DEDUP_REMOVED lines=12> */
.L_x_3497:
        /* <DEDUP_REMOVED lines=13> */
.L_x_3498:
        /* <DEDUP_REMOVED lines=20> */
.L_x_3499:
        /* <DEDUP_REMOVED lines=10> */
.L_x_3483:
        /* <DEDUP_REMOVED lines=16> */
.L_x_3501:
        /* <DEDUP_REMOVED lines=14> */
.L_x_3502:
        /* <DEDUP_REMOVED lines=12> */
.L_x_3503:
        /* <DEDUP_REMOVED lines=14> */
.L_x_3504:
        /* <DEDUP_REMOVED lines=12> */
.L_x_3505:
        /* <DEDUP_REMOVED lines=14> */
.L_x_3506:
        /* <DEDUP_REMOVED lines=12> */
.L_x_3507:
        /* <DEDUP_REMOVED lines=15> */
.L_x_3500:
[----:B------:R-:W-:Y:S02]  /*3b20*/  ISETP.LT.AND P1, PT, RZ, UR32, PT ;  /* 0x00000020ff007c0c */ /* 0x000fe4000bf21270 */
[----:B------:R-:W-:Y:S02]  /*3b30*/  MOV R184, UR16 ;  /* 0x0000001000b87c02 */ /* 0x000fe40008000f00 */
[----:B------:R-:W-:Y:S02]  /*3b40*/  PLOP3.LUT P3, PT, PT, PT, UP3, 0x80, 0x8 ;  /* 0x000000000008781c */ /* 0x000fe40003f6f038 */
[----:B------:R-:W-:Y:S02]  /*3b50*/  MOV R186, UR16 ;  /* 0x0000001000ba7c02 */ /* 0x000fe40008000f00 */
[----:B-----5:R-:W-:Y:S02]  /*3b60*/  SHF.L.U32 R191, R161, 0x10, RZ ;  /* 0x00000010a1bf7819 */ /* 0x020fe400000006ff */
[----:B------:R-:W-:-:S03]  /*3b70*/  SHF.L.U32 R189, R160, 0x10, RZ ;  /* 0x00000010a0bd7819 */ /* 0x000fc600000006ff */
[----:B------:R-:W-:Y:S01]  /*3b80*/  @P1 FFMA.FTZ R185, R9, R184, UR30 ;  /* 0x0000001e09b91e23 */ /* 0x000fe200080100b8 */
[----:B------:R-:W-:Y:S01]  /*3b90*/  PRMT R184, R160, 0x7632, R184 ;  /* 0x00007632a0b87816 */ /* 0x000fe200000000b8 */
[----:B------:R-:W-:Y:S02]  /*3ba0*/  @P1 FFMA.FTZ R186, R2, R186, UR30 ;  /* 0x0000001e02ba1e23 */ /* 0x000fe400080100ba */
[----:B------:R-:W-:Y:S01]  /*3bb0*/  @P1 FADD.FTZ R185, R13, -R185 ;  /* 0x800000b90db91221 */ /* 0x000fe20000010000 */
[----:B------:R-:W-:Y:S01]  /*3bc0*/  SHF.L.U32 R184, R184, 0x10, RZ ;  /* 0x00000010b8b87819 */ /* 0x000fe200000006ff */
[----:B------:R-:W-:-:S04]  /*3bd0*/  @P1 FADD.FTZ R186, R6, -R186 ;  /* 0x800000ba06ba1221 */ /* 0x000fc80000010000 */
[----:B------:R-:W-:Y:S01]  /*3be0*/  @P1 FFMA.FTZ R184, R185, UR29, R184 ;  /* 0x0000001db9b81c23 */ /* 0x000fe200080100b8 */
[----:B------:R-:W-:Y:S01]  /*3bf0*/  MOV R185, UR16 ;  /* 0x0000001000b97c02 */ /* 0x000fe20008000f00 */
[----:B------:R-:W-:-:S04]  /*3c00*/  @P1 FFMA.FTZ R191, R186, UR29, R191 ;  /* 0x0000001dbabf1c23 */ /* 0x000fc800080100bf */
[----:B------:R-:W-:-:S04]  /*3c10*/  @P3 FFMA.FTZ R185, R0, R185, UR30 ;  /* 0x0000001e00b93e23 */ /* 0x000fc800080100b9 */
[----:B------:R-:W-:-:S04]  /*3c20*/  @P3 FADD.FTZ R185, R5, -R185 ;  /* 0x800000b905b93221 */ /* 0x000fc80000010000 */
        /* <DEDUP_REMOVED lines=8> */
.L_x_3508:
        /* <DEDUP_REMOVED lines=8> */
.L_x_3509:
[----:B------:R-:W-:Y:S05]  /*3d30*/  BRA.U !UP2, `(.L_x_3510) ;  /* 0x000000010a187547 */ /* 0x000fea000b800000 */
[----:B------:R-:W-:Y:S01]  /*3d40*/  SHF.L.U32 R185, R177, 0x10, RZ ;  /* 0x00000010b1b97819 */ /* 0x000fe200000006ff */
[----:B------:R-:W-:-:S04]  /*3d50*/  FMUL.FTZ R186, R191, UR17 ;  /* 0x00000011bfba7c20 */ /* 0x000fc80008410000 */
[-C--:B------:R-:W-:Y:S01]  /*3d60*/  FFMA.FTZ R22, R185, R186.reuse, R22 ;  /* 0x000000bab9167223 */ /* 0x080fe20000010016 */
[----:B------:R-:W-:-:S05]  /*3d70*/  FMUL.FTZ R185, R158, R186 ;  /* 0x000000ba9eb97220 */ /* 0x000fca0000410000 */
[----:B------:R-:W-:-:S04]  /*3d80*/  F2FP.BF16.F32.PACK_AB R185, RZ, R185 ;  /* 0x000000b9ffb9723e */ /* 0x000fc800000010ff */
[----:B------:R-:W-:-:S07]  /*3d90*/  PRMT R181, R185, 0x7610, R181 ;  /* 0x00007610b9b57816 */ /* 0x000fce00000000b5 */
.L_x_3510:
        /* <DEDUP_REMOVED lines=14> */
.L_x_3511:
[----:B------:R-:W-:Y:S02]  /*3e80*/  MOV R186, UR16 ;  /* 0x0000001000ba7c02 */ /* 0x000fe40008000f00 */
[----:B------:R-:W-:-:S03]  /*3e90*/  SHF.L.U32 R237, R162, 0x10, RZ ;  /* 0x00000010a2ed7819 */ /* 0x000fc600000006ff */
        /* <DEDUP_REMOVED lines=10> */
.L_x_3512:
        /* <DEDUP_REMOVED lines=14> */
.L_x_3513:
[----:B------:R-:W-:Y:S02]  /*4020*/  MOV R187, UR16 ;  /* 0x0000001000bb7c02 */ /* 0x000fe40008000f00 */
[----:B------:R-:W-:Y:S02]  /*4030*/  F2FP.BF16.F32.PACK_AB R185, R185, R191 ;  /* 0x000000bfb9b9723e */ /* 0x000fe400000010ff */
[----:B------:R-:W-:Y:S01]  /*4040*/  MOV R191, UR16 ;  /* 0x0000001000bf7c02 */ /* 0x000fe20008000f00 */
[----:B------:R-:W-:Y:S01]  /*4050*/  @P1 FFMA.FTZ R187, R4, R187, UR30 ;  /* 0x0000001e04bb1e23 */ /* 0x000fe200080100bb */
[----:B------:R-:W-:Y:S02]  /*4060*/  F2FP.BF16.F32.PACK_AB R184, R184, R189 ;  /* 0x000000bdb8b8723e */ /* 0x000fe400000010ff */
[C---:B------:R-:W-:Y:S01]  /*4070*/  PRMT R189, R163.reuse, 0x7632, R189 ;  /* 0x00007632a3bd7816 */ /* 0x040fe200000000bd */
        /* <DEDUP_REMOVED lines=15> */
.L_x_3514:
        /* <DEDUP_REMOVED lines=9> */
.L_x_3492:
[----:B------:R-:W-:Y:S01]  /*4200*/  ISETP.NE.U32.AND P1, PT, RZ, UR6, PT ;  /* 0x00000006ff007c0c */ /* 0x000fe2000bf25070 */
[----:B------:R-:W0:Y:S03]  /*4210*/  @UP2 LDCU.64 UR10, c[0x0][0x468] ;  /* 0x00008d00ff0a27ac */ /* 0x000e260008000a00 */
[----:B------:R-:W-:-:S13]  /*4220*/  ISETP.NE.AND.EX P1, PT, RZ, UR7, PT, P1 ;  /* 0x00000007ff007c0c */ /* 0x000fda000bf25310 */
[----:B------:R-:W1:Y:S02]  /*4230*/  @P1 LDC.64 R238, c[0x0][0x478] ;  /* 0x00011e00ffee1b82 */ /* 0x000e640000000a00 */
[----:B-1----:R-:W-:-:S05]  /*4240*/  @P1 IMAD.WIDE.U32 R238, R188, 0x10, R238 ;  /* 0x00000010bcee1825 */ /* 0x002fca00078e00ee */
[----:B------:R1:W-:Y:S02]  /*4250*/  @P1 STG.E.128 desc[UR18][R238.64], R184 ;  /* 0x000000b8ee001986 */ /* 0x0003e4000c101d12 */
[----:B-1----:R-:W-:-:S05]  /*4260*/  HFMA2 R238, -RZ, RZ, 0, 9.5367431640625e-07 ;  /* 0x00000010ffee7431 */ /* 0x002fca00000001ff */
[----:B0-----:R-:W-:-:S05]  /*4270*/  @P2 IMAD.WIDE.U32 R238, R190, R238, UR10 ;  /* 0x0000000abeee2e25 */ /* 0x001fca000f8e00ee */
[----:B------:R0:W-:Y:S01]  /*4280*/  @P2 STG.E.128 desc[UR18][R238.64], R180 ;  /* 0x000000b4ee002986 */ /* 0x0001e2000c101d12 */
[----:B------:R-:W-:Y:S05]  /*4290*/  BRA.U !UP2, `(.L_x_3515) ;  /* 0x000000010a107547 */ /* 0x000fea000b800000 */
[----:B-----5:R-:W1:Y:S01]  /*42a0*/  LDC.64 R178, c[0x0][0x390] ;  /* 0x0000e400ffb27b82 */ /* 0x020e620000000a00 */
[----:B------:R-:W-:-:S05]  /*42b0*/  IADD3 R176, PT, PT, R190, 0x100, RZ ;  /* 0x00000100beb07810 */ /* 0x000fca0007ffe0ff */
[----:B-1----:R-:W-:-:S06]  /*42c0*/  IMAD.WIDE.U32 R176, R176, 0x10, R178 ;  /* 0x00000010b0b07825 */ /* 0x002fcc00078e00b2 */
[----:B------:R-:W5:Y:S02]  /*42d0*/  LDG.E.128 R176, desc[UR18][R176.64] ;  /* 0x00000012b0b07981 */ /* 0x000f64000c1e1d00 */
.L_x_3515:
[----:B------:R-:W-:Y:S05]  /*42e0*/  @!P0 BRA `(.L_x_3516) ;  /* 0x0000000c00648947 */ /* 0x000fea0003800000 */
[----:B------:R-:W-:Y:S05]  /*42f0*/  @!P1 BRA `(.L_x_3517) ;  /* 0x0000000400b89947 */ /* 0x000fea0003800000 */
[----:B------:R-:W-:Y:S02]  /*4300*/  ISETP.LT.AND P3, PT, RZ, UR32, PT ;  /* 0x00000020ff007c0c */ /* 0x000fe4000bf61270 */
[----:B------:R-:W-:Y:S02]  /*4310*/  MOV R184, UR16 ;  /* 0x0000001000b87c02 */ /* 0x000fe40008000f00 */
[----:B------:R-:W-:Y:S02]  /*4320*/  MOV R186, UR16 ;  /* 0x0000001000ba7c02 */ /* 0x000fe40008000f00 */
[----:B-----5:R-:W-:Y:S02]  /*4330*/  SHF.L.U32 R191, R165, 0x10, RZ ;  /* 0x00000010a5bf7819 */ /* 0x020fe400000006ff */
[----:B------:R-:W-:-:S05]  /*4340*/  SHF.L.U32 R189, R164, 0x10, RZ ;  /* 0x00000010a4bd7819 */ /* 0x000fca00000006ff */
        /* <DEDUP_REMOVED lines=18> */
[----:B0-----:R-:W-:-:S07]  /*4470*/  PRMT R180, R185, 0x7610, R180 ;  /* 0x00007610b9b47816 */ /* 0x001fce00000000b4 */
.L_x_3518:
[----:B------:R-:W-:Y:S05]  /*4480*/  BRA.U !UP2, `(.L_x_3519) ;  /* 0x000000010a1c7547 */ /* 0x000fea000b800000 */
[----:B------:R-:W-:Y:S01]  /*4490*/  PRMT R185, R176, 0x7632, R185 ;  /* 0x00007632b0b97816 */ /* 0x000fe200000000b9 */
[----:B------:R-:W-:-:S03]  /*44a0*/  FMUL.FTZ R186, R184, UR17 ;  /* 0x00000011b8ba7c20 */ /* 0x000fc60008410000 */
[----:B------:R-:W-:-:S05]  /*44b0*/  SHF.L.U32 R185, R185, 0x10, RZ ;  /* 0x00000010b9b97819 */ /* 0x000fca00000006ff */
[----:B------:R-:W-:Y:S01]  /*44c0*/  FFMA.FTZ R29, R186, R185, R29 ;  /* 0x000000b9ba1d7223 */ /* 0x000fe2000001001d */
[----:B------:R-:W-:-:S05]  /*44d0*/  FMUL.FTZ R185, R149, R186 ;  /* 0x000000ba95b97220 */ /* 0x000fca0000410000 */
[----:B------:R-:W-:-:S04]  /*44e0*/  F2FP.BF16.F32.PACK_AB R185, RZ, R185 ;  /* 0x000000b9ffb9723e */ /* 0x000fc800000010ff */
[----:B0-----:R-:W-:-:S07]  /*44f0*/  PRMT R180, R180, 0x5410, R185 ;  /* 0x00005410b4b47816 */ /* 0x001fce00000000b9 */
.L_x_3519:
[----:B------:R-:W-:Y:S05]  /*4500*/  BRA.U !UP2, `(.L_x_3520) ;  /* 0x000000010a187547 */ /* 0x000fea000b800000 */
[----:B------:R-:W-:Y:S01]  /*4510*/  SHF.L.U32 R185, R177, 0x10, RZ ;  /* 0x00000010b1b97819 */ /* 0x000fe200000006ff */
[----:B------:R-:W-:-:S04]  /*4520*/  FMUL.FTZ R186, R191, UR17 ;  /* 0x00000011bfba7c20 */ /* 0x000fc80008410000 */
[-C--:B------:R-:W-:Y:S01]  /*4530*/  FFMA.FTZ R30, R185, R186.reuse, R30 ;  /* 0x000000bab91e7223 */ /* 0x080fe2000001001e */
[----:B------:R-:W-:-:S05]  /*4540*/  FMUL.FTZ R185, R150, R186 ;  /* 0x000000ba96b97220 */ /* 0x000fca0000410000 */
[----:B------:R-:W-:-:S04]  /*4550*/  F2FP.BF16.F32.PACK_AB R185, RZ, R185 ;  /* 0x000000b9ffb9723e */ /* 0x000fc800000010ff */
[----:B0-----:R-:W-:-:S07]  /*4560*/  PRMT R181, R185, 0x7610, R181 ;  /* 0x00007610b9b57816 */ /* 0x001fce00000000b5 */
.L_x_3520:
        /* <DEDUP_REMOVED lines=13> */
[----:B0-----:R-:W-:-:S07]  /*4640*/  PRMT R181, R181, 0x5410, R186 ;  /* 0x00005410b5b57816 */ /* 0x001fce00000000ba */
.L_x_3521:
        /* <DEDUP_REMOVED lines=12> */
.L_x_3522:
        /* <DEDUP_REMOVED lines=8> */
[----:B0-----:R-:W-:-:S03]  /*4790*/  FMUL.FTZ R238, R186, UR17 ;  /* 0x00000011baee7c20 */ /* 0x001fc60008410000 */
[----:B------:R-:W-:-:S05]  /*47a0*/  SHF.L.U32 R187, R187, 0x10, RZ ;  /* 0x00000010bbbb7819 */ /* 0x000fca00000006ff */
[----:B------:R-:W-:Y:S01]  /*47b0*/  FFMA.FTZ R33, R238, R187, R33 ;  /* 0x000000bbee217223 */ /* 0x000fe20000010021 */
[----:B------:R-:W-:-:S05]  /*47c0*/  FMUL.FTZ R187, R145, R238 ;  /* 0x000000ee91bb7220 */ /* 0x000fca0000410000 */
[----:B------:R-:W-:-:S04]  /*47d0*/  F2FP.BF16.F32.PACK_AB R187, RZ, R187 ;  /* 0x000000bbffbb723e */ /* 0x000fc800000010ff */
[----:B------:R-:W-:-:S07]  /*47e0*/  PRMT R182, R182, 0x5410, R187 ;  /* 0x00005410b6b67816 */ /* 0x000fce00000000bb */
.L_x_3523:
[----:B------:R-:W-:Y:S02]  /*47f0*/  MOV R187, UR16 ;  /* 0x0000001000bb7c02 */ /* 0x000fe40008000f00 */
[----:B------:R-:W-:Y:S02]  /*4800*/  F2FP.BF16.F32.PACK_AB R185, R185, R191 ;  /* 0x000000bfb9b9723e */ /* 0x000fe400000010ff */
[----:B------:R-:W-:Y:S01]  /*4810*/  MOV R191, UR16 ;  /* 0x0000001000bf7c02 */ /* 0x000fe20008000f00 */
[----:B------:R-:W-:Y:S01]  /*4820*/  @P3 FFMA.FTZ R187, R192, R187, UR30 ;  /* 0x0000001ec0bb3e23 */ /* 0x000fe200080100bb */
[----:B------:R-:W-:Y:S02]  /*4830*/  F2FP.BF16.F32.PACK_AB R184, R184, R189 ;  /* 0x000000bdb8b8723e */ /* 0x000fe400000010ff */
[----:B------:R-:W-:Y:S01]  /*4840*/  PRMT R189, R167, 0x7632, R189 ;  /* 0x00007632a7bd7816 */ /* 0x000fe200000000bd */
[----:B------:R-:W-:Y:S01]  /*4850*/  @P3 FFMA.FTZ R191, R219, R191, UR30 ;  /* 0x0000001edbbf3e23 */ /* 0x000fe200080100bf */
[----:B0-----:R-:W-:Y:S01]  /*4860*/  @P3 FADD.FTZ R238, R196, -R187 ;  /* 0x800000bbc4ee3221 */ /* 0x001fe20000010000 */
        /* <DEDUP_REMOVED lines=13> */
.L_x_3524:
        /* <DEDUP_REMOVED lines=10> */
.L_x_3517:
        /* <DEDUP_REMOVED lines=12> */
[----:B0-----:R-:W-:-:S07]  /*4aa0*/  PRMT R180, R189, 0x7610, R180 ;  /* 0x00007610bdb47816 */ /* 0x001fce00000000b4 */
.L_x_3526:
        /* <DEDUP_REMOVED lines=13> */
[----:B0-----:R-:W-:-:S07]  /*4b80*/  PRMT R180, R180, 0x5410, R189 ;  /* 0x00005410b4b47816 */ /* 0x001fce00000000bd */
.L_x_3527:
        /* <DEDUP_REMOVED lines=12> */
.L_x_3528:
        /* <DEDUP_REMOVED lines=14> */
.L_x_3529:
        /* <DEDUP_REMOVED lines=12> */
.L_x_3530:
        /* <DEDUP_REMOVED lines=14> */
.L_x_3531:
        /* <DEDUP_REMOVED lines=12> */
.L_x_3532:
        /* <DEDUP_REMOVED lines=13> */
[----:B0-----:R-:W-:Y:S01]  /*5060*/  PRMT R183, R183, 0x5410, R189 ;  /* 0x00005410b7b77816 */ /* 0x001fe200000000bd */
[----:B------:R-:W-:Y:S06]  /*5070*/  BRA `(.L_x_3525) ;  /* 0x0000000c005c7947 */ /* 0x000fec0003800000 */
.L_x_3516:
        /* <DEDUP_REMOVED lines=18> */
[----:B0-----:R-:W-:-:S07]  /*51a0*/  PRMT R180, R185, 0x7610, R180 ;  /* 0x00007610b9b47816 */ /* 0x001fce00000000b4 */
.L_x_3534:
[----:B------:R-:W-:Y:S05]  /*51b0*/  BRA.U !UP2, `(.L_x_3535) ;  /* 0x000000010a1c7547 */ /* 0x000fea000b800000 */
[----:B-----5:R-:W-:Y:S01]  /*51c0*/  PRMT R185, R176, 0x7632, R185 ;  /* 0x00007632b0b97816 */ /* 0x020fe200000000b9 */
[----:B------:R-:W-:-:S03]  /*51d0*/  FMUL.FTZ R186, R184, UR17 ;  /* 0x00000011b8ba7c20 */ /* 0x000fc60008410000 */
[----:B------:R-:W-:-:S05]  /*51e0*/  SHF.L.U32 R185, R185, 0x10, RZ ;  /* 0x00000010b9b97819 */ /* 0x000fca00000006ff */
[----:B------:R-:W-:Y:S01]  /*51f0*/  FFMA.FTZ R29, R186, R185, R29 ;  /* 0x000000b9ba1d7223 */ /* 0x000fe2000001001d */
[----:B------:R-:W-:-:S05]  /*5200*/  FMUL.FTZ R185, R149, R186 ;  /* 0x000000ba95b97220 */ /* 0x000fca0000410000 */
[----:B------:R-:W-:-:S04]  /*5210*/  F2FP.BF16.F32.PACK_AB R185, RZ, R185 ;  /* 0x000000b9ffb9723e */ /* 0x000fc800000010ff */
[----:B0-----:R-:W-:-:S07]  /*5220*/  PRMT R180, R180, 0x5410, R185 ;  /* 0x00005410b4b47816 */ /* 0x001fce00000000b9 */
.L_x_3535:
        /* <DEDUP_REMOVED lines=12> */
.L_x_3536:
        /* <DEDUP_REMOVED lines=12> */
[----:B0-----:R-:W-:-:S07]  /*53b0*/  PRMT R181, R181, 0x5410, R186 ;  /* 0x00005410b5b57816 */ /* 0x001fce00000000ba */
.L_x_3537:
        /* <DEDUP_REMOVED lines=12> */
.L_x_3538:
[----:B------:R-:W-:-:S05]  /*5480*/  MOV R191, UR16 ;  /* 0x0000001000bf7c02 */ /* 0x000fca0008000f00 */
[----:B------:R-:W-:-:S04]  /*5490*/  FFMA.FTZ R191, R217, R191, UR30 ;  /* 0x0000001ed9bf7e23 */ /* 0x000fc800080100bf */
[----:B------:R-:W-:-:S04]  /*54a0*/  FADD.FTZ R191, R218, -R191 ;  /* 0x800000bfdabf7221 */ /* 0x000fc80000010000 */
[----:B------:R-:W-:-:S05]  /*54b0*/  FMUL.FTZ R191, R191, UR29 ;  /* 0x0000001dbfbf7c20 */ /* 0x000fca0008410000 */
[----:B------:R-:W-:Y:S01]  /*54c0*/  FSEL R191, R191, RZ, P3 ;  /* 0x000000ffbfbf7208 */ /* 0x000fe20001800000 */
[----:B------:R-:W-:Y:S06]  /*54d0*/  BRA.U !UP2, `(.L_x_3539) ;  /* 0x000000010a1c7547 */ /* 0x000fec000b800000 */
[----:B-----5:R-:W-:Y:S01]  /*54e0*/  PRMT R237, R178, 0x7632, R237 ;  /* 0x00007632b2ed7816 */ /* 0x020fe200000000ed */
[----:B0-----:R-:W-:-:S03]  /*54f0*/  FMUL.FTZ R238, R191, UR17 ;  /* 0x00000011bfee7c20 */ /* 0x001fc60008410000 */
[----:B------:R-:W-:-:S05]  /*5500*/  SHF.L.U32 R237, R237, 0x10, RZ ;  /* 0x00000010eded7819 */ /* 0x000fca00000006ff */
[----:B------:R-:W-:Y:S01]  /*5510*/  FFMA.FTZ R33, R238, R237, R33 ;  /* 0x000000edee217223 */ /* 0x000fe20000010021 */
[----:B------:R-:W-:-:S05]  /*5520*/  FMUL.FTZ R237, R145, R238 ;  /* 0x000000ee91ed7220 */ /* 0x000fca0000410000 */
[----:B------:R-:W-:-:S04]  /*5530*/  F2FP.BF16.F32.PACK_AB R237, RZ, R237 ;  /* 0x000000edffed723e */ /* 0x000fc800000010ff */
[----:B------:R-:W-:-:S07]  /*5540*/  PRMT R182, R182, 0x5410, R237 ;  /* 0x00005410b6b67816 */ /* 0x000fce00000000ed */
.L_x_3539:
        /* <DEDUP_REMOVED lines=20> */
.L_x_3540:
        /* <DEDUP_REMOVED lines=8> */
[----:B0-----:R-:W-:Y:S01]  /*5710*/  PRMT R183, R183, 0x5410, R189 ;  /* 0x00005410b7b77816 */ /* 0x001fe200000000bd */
[----:B------:R-:W-:Y:S06]  /*5720*/  BRA `(.L_x_3525) ;  /* 0x0000000400b07947 */ /* 0x000fec0003800000 */
.L_x_3533:
        /* <DEDUP_REMOVED lines=12> */
[----:B0-----:R-:W-:-:S07]  /*57f0*/  PRMT R180, R189, 0x7610, R180 ;  /* 0x00007610bdb47816 */ /* 0x001fce00000000b4 */
.L_x_3541:
        /* <DEDUP_REMOVED lines=13> */
[----:B0-----:R-:W-:-:S07]  /*58d0*/  PRMT R180, R180, 0x5410, R189 ;  /* 0x00005410b4b47816 */ /* 0x001fce00000000bd */
.L_x_3542:
        /* <DEDUP_REMOVED lines=13> */
.L_x_3543:
        /* <DEDUP_REMOVED lines=14> */
.L_x_3544:
        /* <DEDUP_REMOVED lines=13> */
.L_x_3545:
        /* <DEDUP_REMOVED lines=14> */
.L_x_3546:
        /* <DEDUP_REMOVED lines=13> */
.L_x_3547:
        /* <DEDUP_REMOVED lines=14> */
.L_x_3525:
[----:B0-----:R-:W0:Y:S01]  /*5df0*/  @P1 LDC.64 R238, c[0x0][0x478] ;  /* 0x00011e00ffee1b82 */ /* 0x001e220000000a00 */
[----:B------:R-:W1:Y:S01]  /*5e00*/  @UP2 LDCU.64 UR10, c[0x0][0x468] ;  /* 0x00008d00ff0a27ac */ /* 0x000e620008000a00 */
[----:B------:R-:W-:Y:S02]  /*5e10*/  @P1 IADD3 R189, PT, PT, R188, 0x100, RZ ;  /* 0x00000100bcbd1810 */ /* 0x000fe40007ffe0ff */
[----:B------:R-:W-:-:S03]  /*5e20*/  MOV R191, 0x10 ;  /* 0x0000001000bf7802 */ /* 0x000fc60000000f00 */
[----:B0-----:R-:W-:Y:S01]  /*5e30*/  @P1 IMAD.WIDE.U32 R238, R189, 0x10, R238 ;  /* 0x00000010bdee1825 */ /* 0x001fe200078e00ee */
[----:B------:R-:W-:-:S04]  /*5e40*/  @P2 IADD3 R189, PT, PT, R190, 0x100, RZ ;  /* 0x00000100bebd2810 */ /* 0x000fc80007ffe0ff */
[----:B------:R1:W-:Y:S02]  /*5e50*/  @P1 STG.E.128 desc[UR18][R238.64], R184 ;  /* 0x000000b8ee001986 */ /* 0x0003e4000c101d12 */
[----:B-1----:R-:W-:-:S05]  /*5e60*/  @P2 IMAD.WIDE.U32 R238, R189, R191, UR10 ;  /* 0x0000000abdee2e25 */ /* 0x002fca000f8e00bf */
[----:B------:R0:W-:Y:S01]  /*5e70*/  @P2 STG.E.128 desc[UR18][R238.64], R180 ;  /* 0x000000b4ee002986 */ /* 0x0001e2000c101d12 */
[----:B------:R-:W-:Y:S05]  /*5e80*/  BRA.U !UP2, `(.L_x_3548) ;  /* 0x000000010a107547 */ /* 0x000fea000b800000 */
[----:B-----5:R-:W1:Y:S01]  /*5e90*/  LDC.64 R178, c[0x0][0x390] ;  /* 0x0000e400ffb27b82 */ /* 0x020e620000000a00 */
[----:B------:R-:W-:-:S05]  /*5ea0*/  IADD3 R176, PT, PT, R190, 0x200, RZ ;  /* 0x00000200beb07810 */ /* 0x000fca0007ffe0ff */
[----:B-1----:R-:W-:-:S06]  /*5eb0*/  IMAD.WIDE.U32 R176, R176, 0x10, R178 ;  /* 0x00000010b0b07825 */ /* 0x002fcc00078e00b2 */
[----:B------:R-:W5:Y:S02]  /*5ec0*/  LDG.E.128 R176, desc[UR18][R176.64] ;  /* 0x00000012b0b07981 */ /* 0x000f64000c1e1d00 */
.L_x_3548:
        /* <DEDUP_REMOVED lines=26> */
.L_x_3551:
        /* <DEDUP_REMOVED lines=8> */
.L_x_3552:
[----:B------:R-:W-:Y:S05]  /*60f0*/  BRA.U !UP2, `(.L_x_3553) ;  /* 0x000000010a187547 */ /* 0x000fea000b800000 */
[----:B------:R-:W-:Y:S01]  /*6100*/  SHF.L.U32 R185, R177, 0x10, RZ ;  /* 0x00000010b1b97819 */ /* 0x000fe200000006ff */
[----:B------:R-:W-:-:S04]  /*6110*/  FMUL.FTZ R186, R191, UR17 ;  /* 0x00000011bfba7c20 */ /* 0x000fc80008410000 */
[-C--:B------:R-:W-:Y:S01]  /*6120*/  FFMA.FTZ R38, R185, R186.reuse, R38 ;  /* 0x000000bab9267223 */ /* 0x080fe20000010026 */
[----:B------:R-:W-:-:S05]  /*6130*/  FMUL.FTZ R185, R142, R186 ;  /* 0x000000ba8eb97220 */ /* 0x000fca0000410000 */
[----:B------:R-:W-:-:S04]  /*6140*/  F2FP.BF16.F32.PACK_AB R185, RZ, R185 ;  /* 0x000000b9ffb9723e */ /* 0x000fc800000010ff */
[----:B0-----:R-:W-:-:S07]  /*6150*/  PRMT R181, R185, 0x7610, R181 ;  /* 0x00007610b9b57816 */ /* 0x001fce00000000b5 */
.L_x_3553:
        /* <DEDUP_REMOVED lines=14> */
.L_x_3554:
        /* <DEDUP_REMOVED lines=12> */
.L_x_3555:
        /* <DEDUP_REMOVED lines=14> */
.L_x_3556:
        /* <DEDUP_REMOVED lines=21> */
.L_x_3557:
        /* <DEDUP_REMOVED lines=10> */
.L_x_3550:
        /* <DEDUP_REMOVED lines=13> */
.L_x_3559:
        /* <DEDUP_REMOVED lines=14> */
.L_x_3560:
        /* <DEDUP_REMOVED lines=12> */
.L_x_3561:
        /* <DEDUP_REMOVED lines=14> */
.L_x_3562:
        /* <DEDUP_REMOVED lines=12> */
.L_x_3563:
        /* <DEDUP_REMOVED lines=14> */
.L_x_3564:
        /* <DEDUP_REMOVED lines=12> */
.L_x_3565:
        /* <DEDUP_REMOVED lines=15> */
.L_x_3549:
        /* <DEDUP_REMOVED lines=19> */
.L_x_3567:
        /* <DEDUP_REMOVED lines=8> */
.L_x_3568:
        /* <DEDUP_REMOVED lines=12> */
.L_x_3569:
        /* <DEDUP_REMOVED lines=13> */
.L_x_3570:
        /* <DEDUP_REMOVED lines=12> */
.L_x_3571:
        /* <DEDUP_REMOVED lines=13> */
.L_x_3572:
        /* <DEDUP_REMOVED lines=20> */
.L_x_3573:
        /* <DEDUP_REMOVED lines=10> */
.L_x_3566:
        /* <DEDUP_REMOVED lines=13> */
.L_x_3574:
        /* <DEDUP_REMOVED lines=14> */
.L_x_3575:
        /* <DEDUP_REMOVED lines=13> */
.L_x_3576:
        /* <DEDUP_REMOVED lines=14> */
.L_x_3577:
        /* <DEDUP_REMOVED lines=13> */
.L_x_3578:
        /* <DEDUP_REMOVED lines=14> */
.L_x_3579:
        /* <DEDUP_REMOVED lines=13> */
.L_x_3580:
        /* <DEDUP_REMOVED lines=14> */
.L_x_3558:
[----:B0-----:R-:W0:Y:S01]  /*79e0*/  @P1 LDC.64 R238, c[0x0][0x478] ;  /* 0x00011e00ffee1b82 */ /* 0x001e220000000a00 */
[----:B------:R-:W-:Y:S01]  /*79f0*/  @P1 IADD3 R189, PT, PT, R188, 0x200, RZ ;  /* 0x00000200bcbd1810 */ /* 0x000fe20007ffe0ff */
[----:B------:R-:W1:Y:S01]  /*7a00*/  @UP2 LDCU.64 UR10, c[0x0][0x468] ;  /* 0x00008d00ff0a27ac */ /* 0x000e620008000a00 */
[----:B------:R-:W-:-:S03]  /*7a10*/  IADD3 R237, PT, PT, R190, 0x300, RZ ;  /* 0x00000300beed7810 */ /* 0x000fc60007ffe0ff */
[----:B0-----:R-:W-:Y:S01]  /*7a20*/  @P1 IMAD.WIDE.U32 R238, R189, 0x10, R238 ;  /* 0x00000010bdee1825 */ /* 0x001fe200078e00ee */
[----:B------:R-:W-:-:S04]  /*7a30*/  @P2 IADD3 R189, PT, PT, R190, 0x200, RZ ;  /* 0x00000200bebd2810 */ /* 0x000fc80007ffe0ff */
[----:B------:R0:W-:Y:S02]  /*7a40*/  @P1 STG.E.128 desc[UR18][R238.64], R184 ;  /* 0x000000b8ee001986 */ /* 0x0001e4000c101d12 */
[----:B0-----:R-:W-:-:S05]  /*7a50*/  HFMA2 R238, -RZ, RZ, 0, 9.5367431640625e-07 ;  /* 0x00000010ffee7431 */ /* 0x001fca00000001ff */
[----:B-1----:R-:W-:-:S05]  /*7a60*/  @P2 IMAD.WIDE.U32 R238, R189, R238, UR10 ;  /* 0x0000000abdee2e25 */ /* 0x002fca000f8e00ee */
[----:B------:R0:W-:Y:S01]  /*7a70*/  @P2 STG.E.128 desc[UR18][R238.64], R180 ;  /* 0x000000b4ee002986 */ /* 0x0001e2000c101d12 */
[----:B------:R-:W-:Y:S05]  /*7a80*/  BRA.U !UP2, `(.L_x_3581) ;  /* 0x000000010a0c7547 */ /* 0x000fea000b800000 */
[----:B-----5:R-:W1:Y:S02]  /*7a90*/  LDC.64 R176, c[0x0][0x390] ;  /* 0x0000e400ffb07b82 */ /* 0x020e640000000a00 */
[----:B-1----:R-:W-:-:S06]  /*7aa0*/  IMAD.WIDE.U32 R176, R237, 0x10, R176 ;  /* 0x00000010edb07825 */ /* 0x002fcc00078e00b0 */
[----:B------:R-:W5:Y:S02]  /*7ab0*/  LDG.E.128 R176, desc[UR18][R176.64] ;  /* 0x00000012b0b07981 */ /* 0x000f64000c1e1d00 */
.L_x_3581:
        /* <DEDUP_REMOVED lines=26> */
.L_x_3584:
        /* <DEDUP_REMOVED lines=8> */
.L_x_3585:
[----:B------:R-:W-:Y:S05]  /*7ce0*/  BRA.U !UP2, `(.L_x_3586) ;  /* 0x000000010a187547 */ /* 0x000fea000b800000 */
[----:B------:R-:W-:Y:S01]  /*7cf0*/  SHF.L.U32 R185, R177, 0x10, RZ ;  /* 0x00000010b1b97819 */ /* 0x000fe200000006ff */
[----:B------:R-:W-:-:S04]  /*7d00*/  FMUL.FTZ R186, R190, UR17 ;  /* 0x00000011beba7c20 */ /* 0x000fc80008410000 */
[-C--:B------:R-:W-:Y:S01]  /*7d10*/  FFMA.FTZ R46, R185, R186.reuse, R46 ;  /* 0x000000bab92e7223 */ /* 0x080fe2000001002e */
[----:B------:R-:W-:-:S05]  /*7d20*/  FMUL.FTZ R185, R134, R186 ;  /* 0x000000ba86b97220 */ /* 0x000fca0000410000 */
[----:B------:R-:W-:-:S04]  /*7d30*/  F2FP.BF16.F32.PACK_AB R185, RZ, R185 ;  /* 0x000000b9ffb9723e */ /* 0x000fc800000010ff */
[----:B0-----:R-:W-:-:S07]  /*7d40*/  PRMT R181, R185, 0x7610, R181 ;  /* 0x00007610b9b57816 */ /* 0x001fce00000000b5 */
.L_x_3586:
        /* <DEDUP_REMOVED lines=14> */
.L_x_3587:
        /* <DEDUP_REMOVED lines=12> */
.L_x_3588:
        /* <DEDUP_REMOVED lines=14> */
.L_x_3589:
        /* <DEDUP_REMOVED lines=21> */
.L_x_3590:
        /* <DEDUP_REMOVED lines=10> */
.L_x_3583:
        /* <DEDUP_REMOVED lines=13> */
.L_x_3592:
        /* <DEDUP_REMOVED lines=14> */
.L_x_3593:
        /* <DEDUP_REMOVED lines=12> */
.L_x_3594:
        /* <DEDUP_REMOVED lines=14> */
.L_x_3595:
        /* <DEDUP_REMOVED lines=12> */
.L_x_3596:
        /* <DEDUP_REMOVED lines=14> */
.L_x_3597:
        /* <DEDUP_REMOVED lines=12> */
.L_x_3598:
        /* <DEDUP_REMOVED lines=15> */
.L_x_3582:
        /* <DEDUP_REMOVED lines=19> */
.L_x_3600:
        /* <DEDUP_REMOVED lines=8> */
.L_x_3601:
        /* <DEDUP_REMOVED lines=12> */
.L_x_3602:
        /* <DEDUP_REMOVED lines=13> */
.L_x_3603:
        /* <DEDUP_REMOVED lines=12> */
.L_x_3604:
        /* <DEDUP_REMOVED lines=13> */
.L_x_3605:
        /* <DEDUP_REMOVED lines=20> */
.L_x_3606:
        /* <DEDUP_REMOVED lines=10> */
.L_x_3599:
        /* <DEDUP_REMOVED lines=13> */
.L_x_3607:
        /* <DEDUP_REMOVED lines=14> */
.L_x_3608:
        /* <DEDUP_REMOVED lines=13> */
.L_x_3609:
        /* <DEDUP_REMOVED lines=14> */
.L_x_3610:
        /* <DEDUP_REMOVED lines=13> */
.L_x_3611:
        /* <DEDUP_REMOVED lines=14> */
.L_x_3612:
        /* <DEDUP_REMOVED lines=13> */
.L_x_3613:
        /* <DEDUP_REMOVED lines=14> */
.L_x_3591:
[----:B------:R-:W1:Y:S01]  /*95d0*/  @P1 LDC.64 R190, c[0x0][0x478] ;  /* 0x00011e00ffbe1b82 */ /* 0x000e620000000a00 */
[----:B------:R-:W3:Y:S01]  /*95e0*/  @UP2 LDCU.64 UR10, c[0x0][0x468] ;  /* 0x00008d00ff0a27ac */ /* 0x000ee20008000a00 */
[----:B------:R-:W-:Y:S01]  /*95f0*/  @P1 IADD3 R188, PT, PT, R188, 0x300, RZ ;  /* 0x00000300bcbc1810 */ /* 0x000fe20007ffe0ff */
[----:B------:R-:W-:Y:S02]  /*9600*/  UIADD3 UR8, UPT, UPT, UR8, UR24, URZ ;  /* 0x0000001808087290 */ /* 0x000fe4000fffe0ff */
[----:B------:R-:W-:Y:S02]  /*9610*/  UPLOP3.LUT UP1, UPT, UPT, UPT, UP1, 0x40, 0x4 ;  /* 0x000000000004789c */ /* 0x000fe40003f2e810 */
[----:B------:R-:W-:Y:S01]  /*9620*/  UISETP.GE.AND UP0, UPT, UR8, UR25, UPT ;  /* 0x000000190800728c */ /* 0x000fe2000bf06270 */
[----:B-1----:R-:W-:-:S05]  /*9630*/  @P1 IMAD.WIDE.U32 R188, R188, 0x10, R190 ;  /* 0x00000010bcbc1825 */ /* 0x002fca00078e00be */
[----:B------:R1:W-:Y:S02]  /*9640*/  @P1 STG.E.128 desc[UR18][R188.64], R184 ;  /* 0x000000b8bc001986 */ /* 0x0003e4000c101d12 */
[----:B-1----:R-:W-:-:S05]  /*9650*/  MOV R188, 0x10 ;  /* 0x0000001000bc7802 */ /* 0x002fca0000000f00 */
[----:B---3--:R-:W-:-:S05]  /*9660*/  @P2 IMAD.WIDE.U32 R188, R237, R188, UR10 ;  /* 0x0000000aedbc2e25 */ /* 0x008fca000f8e00bc */
[----:B------:R1:W-:Y:S01]  /*9670*/  @P2 STG.E.128 desc[UR18][R188.64], R180 ;  /* 0x000000b4bc002986 */ /* 0x0003e2000c101d12 */
[----:B------:R-:W-:Y:S05]  /*9680*/  BRA.U !UP0, `(.L_x_3614) ;  /* 0xffffff6d08cc7547 */ /* 0x000fea000b83ffff */
.L_x_3478:
[----:B------:R-:W3:Y:S08]  /*9690*/  S2UR UR9, SR_CTAID.X ;  /* 0x00000000000979c3 */ /* 0x000ef00000002500 */
[----:B--2---:R-:W3:Y:S08]  /*96a0*/  LDC R9, c[0x0][0x388] ;  /* 0x0000e200ff097b82 */ /* 0x004ef00000000800 */
[----:B------:R-:W2:Y:S08]  /*96b0*/  LDC.64 R2, c[0x0][0x440] ;  /* 0x00011000ff027b82 */ /* 0x000eb00000000a00 */
[----:B------:R-:W4:Y:S08]  /*96c0*/  LDC.64 R4, c[0x0][0x448] ;  /* 0x00011200ff047b82 */ /* 0x000f300000000a00 */
[----:B------:R-:W1:Y:S01]  /*96d0*/  LDC.64 R6, c[0x0][0x460] ;  /* 0x00011800ff067b82 */ /* 0x000e620000000a00 */
[----:B---3--:R-:W-:-:S05]  /*96e0*/  IMAD R9, R9, UR9, RZ ;  /* 0x0000000909097c24 */ /* 0x008fca000f8e02ff */
[----:B------:R-:W-:-:S05]  /*96f0*/  LEA.HI R9, R9, R252, RZ, 0x1d ;  /* 0x000000fc09097211 */ /* 0x000fca00078fe8ff */
[----:B--2---:R-:W-:-:S04]  /*9700*/  IMAD.WIDE.U32 R2, R9, 0x20, R2 ;  /* 0x0000002009027825 */ /* 0x004fc800078e0002 */
[C---:B----4-:R-:W-:Y:S01]  /*9710*/  IMAD.WIDE.U32 R4, R9.reuse, 0x20, R4 ;  /* 0x0000002009047825 */ /* 0x050fe200078e0004 */
[----:B0-----:R-:W-:Y:S04]  /*9720*/  STG.E.128 desc[UR18][R2.64], R80 ;  /* 0x0000005002007986 */ /* 0x001fe8000c101d12 */
[----:B------:R-:W-:Y:S01]  /*9730*/  STG.E.128 desc[UR18][R2.64+0x10], R76 ;  /* 0x0000104c02007986 */ /* 0x000fe2000c101d12 */
[----:B-1----:R-:W-:-:S03]  /*9740*/  IMAD.WIDE.U32 R6, R9, 0x20, R6 ;  /* 0x0000002009067825 */ /* 0x002fc600078e0006 */
        /* <DEDUP_REMOVED lines=23> */
.L_x_3615:
        /* <DEDUP_REMOVED lines=12> */
.L_x_15625:


//--------------------- .text._ZN10layer_norm13ln_bwd_kernelINS_13Kernel_traitsIf13__nv_bfloat16S2_S2_fjLj8192ELj1ELj1ELj8ELj16ENS_18Kernel_traits_baseILj8192EfS2_S2_S2_fjLj256EEEEELb1ELb0ELb0ELb0EEEvNS_9BwdParamsE --------------------------
	.section	.text._ZN10layer_norm13ln_bwd_kernelINS_13Kernel_traitsIf13__nv_bfloat16S2_S2_fjLj8192ELj1ELj1ELj8ELj16ENS_18Kernel_traits_baseILj8192EfS2_S2_S2_fjLj256EEEEELb1ELb0ELb0ELb0EEEvNS_9BwdParamsE,"ax",@progbits
	.align	128
        .global         _ZN10layer_norm13ln_bwd_kernelINS_13Kernel_traitsIf13__nv_bfloat16S2_S2_fjLj8192ELj1ELj1ELj8ELj16ENS_18Kernel_traits_baseILj8192EfS2_S2_S2_fjLj256EEEEELb1ELb0ELb0ELb0EEEvNS_9BwdParamsE
        .type           _ZN10layer_norm13ln_bwd_kernelINS_13Kernel_traitsIf13__nv_bfloat16S2_S2_fjLj8192ELj1ELj1ELj8ELj16ENS_18Kernel_traits_baseILj8192EfS2_S2_S2_fjLj256EEEEELb1ELb0ELb0ELb0EEEvNS_9BwdParamsE,@function
        .size           _ZN10layer_norm13ln_bwd_kernelINS_13Kernel_traitsIf13__nv_bfloat16S2_S2_fjLj8192ELj1ELj1ELj8ELj16ENS_18Kernel_traits_baseILj8192EfS2_S2_S2_fjLj256EEEEELb1ELb0ELb0ELb0EEEvNS_9BwdParamsE,(.L_x_15626 - _ZN10layer_norm13ln_bwd_kernelINS_13Kernel_traitsIf13__nv_bfloat16S2_S2_fjLj8192ELj1ELj1ELj8ELj16ENS_18Kernel_traits_baseILj8192EfS2_S2_S2_fjLj256EEEEELb1ELb0ELb0ELb0EEEvNS_9BwdParamsE)
        .other          _ZN10layer_norm13ln_bwd_kernelINS_13Kernel_traitsIf13__nv_bfloat16S2_S2_fjLj8192ELj1ELj1ELj8ELj16ENS_18Kernel_traits_baseILj8192EfS2_S2_S2_fjLj256EEEEELb1ELb0ELb0ELb0EEEvNS_9BwdParamsE,@"STO_CUDA_ENTRY STV_DEFAULT"
_ZN10layer_norm13ln_bwd_kernelINS_13Kernel_traitsIf13__nv_bfloat16S2_S2_fjLj8192ELj1ELj1ELj8ELj16ENS_18Kernel_traits_baseILj8192EfS2_S2_S2_fjLj256EEEEELb1ELb0ELb0ELb0EEEvNS_9BwdParamsE:
.text._ZN10layer_norm13ln_bwd_kernelINS_13Kernel_traitsIf13__nv_bfloat16S2_S2_fjLj8192ELj1ELj1ELj8ELj16ENS_18Kernel_traits_baseILj8192EfS2_S2_S2_fjLj256EEEEELb1ELb0ELb0ELb0EEEvNS_9BwdParamsE:
        /* <DEDUP_REMOVED lines=113> */
.L_x_3655:
        /* <DEDUP_REMOVED lines=28> */
[----:B-1----:R-:W-:Y:S01]  /*08d0*/  IMAD.WIDE.U32 R152, R202, 0x10, R152 ;  /* 0x00000010ca987825 */ /* 0x002fe200078e0098 */
[----:B------:R-:W-:-:S05]  /*08e0*/  ISETP.NE.AND.EX P0, PT, RZ, UR9, PT, P0 ;  /* 0x00000009ff007c0c */ /* 0x000fca000bf05300 */
[----:B------:R-:W4:Y:S01]  /*08f0*/  LDG.E.128 R152, desc[UR4][R152.64] ;  /* 0x0000000498987981 */ /* 0x000f22000c1e1d00 */
[----:B--2---:R-:W-:-:S05]  /*0900*/  IMAD.WIDE.U32 R160, R202, 0x8, R160 ;  /* 0x00000008caa07825 */ /* 0x004fca00078e00a0 */
[----:B------:R0:W5:Y:S02]  /*0910*/  LDG.E.64 R212, desc[UR4][R160.64] ;  /* 0x00000004a0d47981 */ /* 0x000164000c1e1b00 */
[----:B------:R-:W1:Y:S02]  /*0920*/  @P0 LDC.64 R158, c[0x0][0x438] ;  /* 0x00010e00ff9e0b82 */ /* 0x000e640000000a00 */
[----:B-1----:R-:W-:-:S05]  /*0930*/  @P0 IMAD.WIDE.U32 R158, R202, 0x10, R158 ;  /* 0x00000010ca9e0825 */ /* 0x002fca00078e009e */
[----:B------:R1:W5:Y:S01]  /*0940*/  @P0 LDG.E.128 R40, desc[UR4][R158.64] ;  /* 0x000000049e280981 */ /* 0x000362000c1e1d00 */
[C---:B---3--:R-:W-:Y:S02]  /*0950*/  PRMT R162, R148.reuse, 0x7632, R162 ;  /* 0x0000763294a27816 */ /* 0x048fe400000000a2 */
[----:B------:R-:W-:Y:S02]  /*0960*/  SHF.L.U32 R148, R148, 0x10, RZ ;  /* 0x0000001094947819 */ /* 0x000fe400000006ff */
[C---:B------:R-:W-:Y:S02]  /*0970*/  PRMT R163, R149.reuse, 0x7632, R163 ;  /* 0x0000763295a37816 */ /* 0x040fe400000000a3 */
[----:B------:R-:W-:Y:S01]  /*0980*/  SHF.L.U32 R186, R149, 0x10, RZ ;  /* 0x0000001095ba7819 */ /* 0x000fe200000006ff */
[C---:B------:R-:W-:Y:S01]  /*0990*/  FADD.FTZ R203, -R157.reuse, R148 ;  /* 0x000000949dcb7221 */ /* 0x040fe20000010100 */
[----:B----4-:R-:W-:Y:S02]  /*09a0*/  PRMT R149, R152, 0x7632, R149 ;  /* 0x0000763298957816 */ /* 0x010fe40000000095 */
[----:B------:R-:W-:Y:S01]  /*09b0*/  SHF.L.U32 R162, R162, 0x10, RZ ;  /* 0x00000010a2a27819 */ /* 0x000fe200000006ff */
[----:B------:R-:W-:Y:S01]  /*09c0*/  FADD.FTZ R199, -R157, R186 ;  /* 0x000000ba9dc77221 */ /* 0x000fe20000010100 */
[----:B------:R-:W-:Y:S01]  /*09d0*/  SHF.L.U32 R201, R152, 0x10, RZ ;  /* 0x0000001098c97819 */ /* 0x000fe200000006ff */
[----:B-----5:R-:W-:Y:S01]  /*09e0*/  FMUL.FTZ R203, R204, R203 ;  /* 0x000000cbcccb7220 */ /* 0x020fe20000410000 */
[----:B------:R-:W-:Y:S01]  /*09f0*/  SHF.L.U32 R198, R149, 0x10, RZ ;  /* 0x0000001095c67819 */ /* 0x000fe200000006ff */
[----:B------:R-:W-:Y:S01]  /*0a00*/  FADD.FTZ R149, -R157, R162 ;  /* 0x000000a29d957221 */ /* 0x000fe20000010100 */
[----:B------:R-:W-:-:S02]  /*0a10*/  PRMT R188, R150, 0x7632, R188 ;  /* 0x0000763296bc7816 */ /* 0x000fc400000000bc */
[----:B------:R-:W-:Y:S02]  /*0a20*/  SHF.L.U32 R190, R150, 0x10, RZ ;  /* 0x0000001096be7819 */ /* 0x000fe400000006ff */
[----:B------:R-:W-:Y:S01]  /*0a30*/  PRMT R150, R153, 0x7632, R150 ;  /* 0x0000763299967816 */ /* 0x000fe20000000096 */
[----:B------:R-:W-:Y:S01]  /*0a40*/  FMUL.FTZ R199, R204, R199 ;  /* 0x000000c7ccc77220 */ /* 0x000fe20000410000 */
[----:B------:R-:W-:Y:S02]  /*0a50*/  SHF.L.U32 R192, R151, 0x10, RZ ;  /* 0x0000001097c07819 */ /* 0x000fe400000006ff */
[----:B------:R-:W-:Y:S01]  /*0a60*/  SHF.L.U32 R153, R153, 0x10, RZ ;  /* 0x0000001099997819 */ /* 0x000fe200000006ff */
[----:B------:R-:W-:Y:S01]  /*0a70*/  FADD.FTZ R72, R72, R201 ;  /* 0x000000c948487221 */ /* 0x000fe20000010000 */
[----:B------:R-:W-:Y:S01]  /*0a80*/  PRMT R189, R151, 0x7632, R189 ;  /* 0x0000763297bd7816 */ /* 0x000fe200000000bd */
[----:B------:R-:W-:Y:S01]  /*0a90*/  FFMA.FTZ R104, R203, R201, R104 ;  /* 0x000000c9cb687223 */ /* 0x000fe20000010068 */
[----:B------:R-:W-:Y:S01]  /*0aa0*/  SHF.L.U32 R148, R163, 0x10, RZ ;  /* 0x00000010a3947819 */ /* 0x000fe200000006ff */
[----:B------:R-:W-:Y:S01]  /*0ab0*/  FMUL.FTZ R200, R204, R149 ;  /* 0x00000095ccc87220 */ /* 0x000fe20000410000 */
[----:B------:R-:W-:Y:S01]  /*0ac0*/  PRMT R151, R154, 0x7632, R151 ;  /* 0x000076329a977816 */ /* 0x000fe20000000097 */
[----:B------:R-:W-:Y:S01]  /*0ad0*/  FMUL.FTZ R201, R112, R201 ;  /* 0x000000c970c97220 */ /* 0x000fe20000410000 */
[C---:B------:R-:W-:Y:S01]  /*0ae0*/  FADD.FTZ R195, -R157.reuse, R190 ;  /* 0x000000be9dc37221 */ /* 0x040fe20000010100 */
[----:B------:R-:W-:Y:S01]  /*0af0*/  FADD.FTZ R191, -R157, R192 ;  /* 0x000000c09dbf7221 */ /* 0x000fe20000010100 */
[----:B------:R-:W-:Y:S01]  /*0b00*/  FADD.FTZ R74, R74, R153 ;  /* 0x000000994a4a7221 */ /* 0x000fe20000010000 */
[-C--:B------:R-:W-:Y:S01]  /*0b10*/  FFMA.FTZ R106, R199, R153.reuse, R106 ;  /* 0x00000099c76a7223 */ /* 0x080fe2000001006a */
[----:B------:R-:W-:Y:S01]  /*0b20*/  FMUL.FTZ R197, R114, R153 ;  /* 0x0000009972c57220 */ /* 0x000fe20000410000 */
[----:B------:R-:W-:Y:S01]  /*0b30*/  SHF.L.U32 R190, R151, 0x10, RZ ;  /* 0x0000001097be7819 */ /* 0x000fe200000006ff */
[----:B------:R-:W-:Y:S01]  /*0b40*/  FADD.FTZ R153, -R157, R148 ;  /* 0x000000949d997221 */ /* 0x000fe20000010100 */
[----:B------:R-:W-:Y:S01]  /*0b50*/  FADD.FTZ R73, R73, R198 ;  /* 0x000000c649497221 */ /* 0x000fe20000010000 */
[-C--:B------:R-:W-:Y:S01]  /*0b60*/  FFMA.FTZ R105, R200, R198.reuse, R105 ;  /* 0x000000c6c8697223 */ /* 0x080fe20000010069 */
[----:B------:R-:W-:Y:S01]  /*0b70*/  PRMT R152, R155, 0x7632, R152 ;  /* 0x000076329b987816 */ /* 0x000fe20000000098 */
[----:B------:R-:W-:Y:S01]  /*0b80*/  FMUL.FTZ R198, R113, R198 ;  /* 0x000000c671c67220 */ /* 0x000fe20000410000 */
[----:B------:R-:W-:Y:S01]  /*0b90*/  FADD.FTZ R149, RZ, R201 ;  /* 0x000000c9ff957221 */ /* 0x000fe20000010000 */
[----:B------:R-:W-:Y:S01]  /*0ba0*/  FFMA.FTZ R151, R203, R201, RZ ;  /* 0x000000c9cb977223 */ /* 0x000fe200000100ff */
[----:B------:R-:W-:Y:S01]  /*0bb0*/  SHF.L.U32 R155, R155, 0x10, RZ ;  /* 0x000000109b9b7819 */ /* 0x000fe200000006ff */
[----:B------:R-:W-:Y:S01]  /*0bc0*/  FMUL.FTZ R191, R204, R191 ;  /* 0x000000bfccbf7220 */ /* 0x000fe20000410000 */
[----:B------:R-:W-:Y:S01]  /*0bd0*/  SHF.L.U32 R188, R188, 0x10, RZ ;  /* 0x00000010bcbc7819 */ /* 0x000fe200000006ff */
[----:B------:R-:W-:Y:S01]  /*0be0*/  FMUL.FTZ R196, R204, R153 ;  /* 0x00000099ccc47220 */ /* 0x000fe20000410000 */
[----:B------:R-:W-:Y:S01]  /*0bf0*/  SHF.L.U32 R194, R150, 0x10, RZ ;  /* 0x0000001096c27819 */ /* 0x000fe200000006ff */
[----:B------:R-:W-:Y:S01]  /*0c00*/  FADD.FTZ R148, R149, R198 ;  /* 0x000000c695947221 */ /* 0x000fe20000010000 */
[----:B------:R-:W-:Y:S01]  /*0c10*/  SHF.L.U32 R193, R154, 0x10, RZ ;  /* 0x000000109ac17819 */ /* 0x000fe200000006ff */
[----:B------:R-:W-:Y:S01]  /*0c20*/  FFMA.FTZ R150, R200, R198, R151 ;  /* 0x000000c6c8967223 */ /* 0x000fe20000010097 */
[----:B------:R-:W-:Y:S01]  /*0c30*/  SHF.L.U32 R154, R189, 0x10, RZ ;  /* 0x00000010bd9a7819 */ /* 0x000fe200000006ff */
[----:B------:R-:W-:Y:S01]  /*0c40*/  FADD.FTZ R70, R70, R155 ;  /* 0x0000009b46467221 */ /* 0x000fe20000010000 */
[-C--:B------:R-:W-:Y:S01]  /*0c50*/  FFMA.FTZ R102, R191, R155.reuse, R102 ;  /* 0x0000009bbf667223 */ /* 0x080fe20000010066 */
[----:B------:R-:W-:Y:S01]  /*0c60*/  FMUL.FTZ R189, R110, R155 ;  /* 0x0000009b6ebd7220 */ /* 0x000fe20000410000 */
[----:B------:R-:W-:Y:S01]  /*0c70*/  FMUL.FTZ R195, R204, R195 ;  /* 0x000000c3ccc37220 */ /* 0x000fe20000410000 */
[----:B------:R-:W-:Y:S01]  /*0c80*/  FADD.FTZ R155, -R157, R188 ;  /* 0x000000bc9d9b7221 */ /* 0x000fe20000010100 */
[----:B------:R-:W-:Y:S01]  /*0c90*/  FADD.FTZ R75, R75, R194 ;  /* 0x000000c24b4b7221 */ /* 0x000fe20000010000 */
[-C--:B------:R-:W-:Y:S01]  /*0ca0*/  FFMA.FTZ R107, R196, R194.reuse, R107 ;  /* 0x000000c2c46b7223 */ /* 0x080fe2000001006b */
        /* <DEDUP_REMOVED lines=15> */
[----:B------:R-:W-:Y:S01]  /*0da0*/  FADD.FTZ R153, -R157, R154 ;  /* 0x0000009a9d997221 */ /* 0x000fe20000010100 */
[----:B------:R-:W-:Y:S01]  /*0db0*/  FADD.FTZ R148, R149, R190 ;  /* 0x000000be95947221 */ /* 0x000fe20000010000 */
[----:B------:R-:W-:-:S02]  /*0dc0*/  FFMA.FTZ R150, R192, R190, R151 ;  /* 0x000000bec0967223 */ /* 0x000fc40000010097 */
[-C--:B------:R-:W-:Y:S01]  /*0dd0*/  FMUL.FTZ R186, R111, R152.reuse ;  /* 0x000000986fba7220 */ /* 0x080fe20000410000 */
[----:B------:R-:W-:Y:S01]  /*0de0*/  FMUL.FTZ R188, R204, R153 ;  /* 0x00000099ccbc7220 */ /* 0x000fe20000410000 */
[----:B0-----:R-:W-:Y:S01]  /*0df0*/  FADD.FTZ R161, R148, R189 ;  /* 0x000000bd94a17221 */ /* 0x001fe20000010000 */
[----:B------:R-:W-:Y:S01]  /*0e00*/  FFMA.FTZ R149, R191, R189, R150 ;  /* 0x000000bdbf957223 */ /* 0x000fe20000010096 */
[----:B------:R-:W-:Y:S01]  /*0e10*/  FADD.FTZ R71, R71, R152 ;  /* 0x0000009847477221 */ /* 0x000fe20000010000 */
[----:B------:R-:W-:Y:S01]  /*0e20*/  FFMA.FTZ R103, R188, R152, R103 ;  /* 0x00000098bc677223 */ /* 0x000fe20000010067 */
[----:B------:R-:W-:Y:S01]  /*0e30*/  IADD3 R163, PT, PT, R202, 0x100, RZ ;  /* 0x00000100caa37810 */ /* 0x000fe20007ffe0ff */
[----:B------:R-:W-:Y:S01]  /*0e40*/  FADD.FTZ R161, R161, R186 ;  /* 0x000000baa1a17221 */ /* 0x000fe20000010000 */
[----:B-1----:R-:W-:-:S07]  /*0e50*/  FFMA.FTZ R160, R188, R186, R149 ;  /* 0x000000babca07223 */ /* 0x002fce0000010095 */
.L_x_3618:
[----:B---34-:R-:W-:Y:S05]  /*0e60*/  BSYNC.RECONVERGENT B0 ;  /* 0x0000000000007941 */ /* 0x018fea0003800200 */
.L_x_3617:
        /* <DEDUP_REMOVED lines=16> */
[----:B------:R-:W-:Y:S02]  /*0f70*/  IADD3 R163, PT, PT, R163, 0x100, RZ ;  /* 0x00000100a3a37810 */ /* 0x000fe40007ffe0ff */
[C---:B---3--:R-:W-:Y:S02]  /*0f80*/  PRMT R7, R8.reuse, 0x7632, R7 ;  /* 0x0000763208077816 */ /* 0x048fe40000000007 */
[----:B------:R-:W-:Y:S02]  /*0f90*/  SHF.L.U32 R8, R8, 0x10, RZ ;  /* 0x0000001008087819 */ /* 0x000fe400000006ff */
[----:B------:R-:W-:Y:S02]  /*0fa0*/  SHF.L.U32 R152, R9, 0x10, RZ ;  /* 0x0000001009987819 */ /* 0x000fe400000006ff */
[C---:B------:R-:W-:Y:S02]  /*0fb0*/  PRMT R153, R10.reuse, 0x7632, R153 ;  /* 0x000076320a997816 */ /* 0x040fe40000000099 */
[----:B------:R-:W-:-:S02]  /*0fc0*/  SHF.L.U32 R154, R10, 0x10, RZ ;  /* 0x000000100a9a7819 */ /* 0x000fc400000006ff */
[C---:B------:R-:W-:Y:S02]  /*0fd0*/  PRMT R155, R11.reuse, 0x7632, R155 ;  /* 0x000076320b9b7816 */ /* 0x040fe4000000009b */
[----:B------:R-:W-:Y:S01]  /*0fe0*/  SHF.L.U32 R158, R11, 0x10, RZ ;  /* 0x000000100b9e7819 */ /* 0x000fe200000006ff */
[----:B------:R-:W-:Y:S01]  /*0ff0*/  FADD.FTZ R187, -R157, R8 ;  /* 0x000000089dbb7221 */ /* 0x000fe20000010100 */
[----:B----4-:R-:W-:Y:S02]  /*1000*/  PRMT R11, R13, 0x7632, R11 ;  /* 0x000076320d0b7816 */ /* 0x010fe4000000000b */
[----:B------:R-:W-:Y:S01]  /*1010*/  SHF.L.U32 R10, R7, 0x10, RZ ;  /* 0x00000010070a7819 */ /* 0x000fe200000006ff */
[----:B------:R-:W-:Y:S01]  /*1020*/  FADD.FTZ R183, -R157, R152 ;  /* 0x000000989db77221 */ /* 0x000fe20000010100 */
[----:B------:R-:W-:Y:S01]  /*1030*/  PRMT R16, R9, 0x7632, R16 ;  /* 0x0000763209107816 */ /* 0x000fe20000000010 */
[----:B-----5:R-:W-:Y:S01]  /*1040*/  FMUL.FTZ R187, R204, R187 ;  /* 0x000000bbccbb7220 */ /* 0x020fe20000410000 */
[----:B------:R-:W-:-:S02]  /*1050*/  PRMT R9, R12, 0x7632, R9 ;  /* 0x000076320c097816 */ /* 0x000fc40000000009 */
[----:B------:R-:W-:Y:S02]  /*1060*/  SHF.L.U32 R185, R12, 0x10, RZ ;  /* 0x000000100cb97819 */ /* 0x000fe400000006ff */
[----:B0-----:R-:W-:Y:S01]  /*1070*/  SHF.L.U32 R148, R11, 0x10, RZ ;  /* 0x000000100b947819 */ /* 0x001fe200000006ff */
[----:B------:R-:W-:Y:S01]  /*1080*/  FADD.FTZ R11, -R157, R10 ;  /* 0x0000000a9d0b7221 */ /* 0x000fe20000010100 */
        /* <DEDUP_REMOVED lines=8> */
[----:B------:R-:W-:Y:S01]  /*1110*/  PRMT R12, R14, 0x7632, R12 ;  /* 0x000076320e0c7816 */ /* 0x000fe2000000000c */
[----:B------:R-:W-:Y:S01]  /*1120*/  FADD.FTZ R66, R66, R13 ;  /* 0x0000000d42427221 */ /* 0x000fe20000010000 */
[----:B------:R-:W-:Y:S01]  /*1130*/  SHF.L.U32 R149, R14, 0x10, RZ ;  /* 0x000000100e957819 */ /* 0x000fe200000006ff */
[-C--:B------:R-:W-:Y:S01]  /*1140*/  FFMA.FTZ R98, R183, R13.reuse, R98 ;  /* 0x0000000db7627223 */ /* 0x080fe20000010062 */
[C---:B-1----:R-:W-:Y:S01]  /*1150*/  PRMT R151, R15.reuse, 0x7632, R151 ;  /* 0x000076320f977816 */ /* 0x042fe20000000097 */
[----:B------:R-:W-:Y:S01]  /*1160*/  FMUL.FTZ R181, R138, R13 ;  /* 0x0000000d8ab57220 */ /* 0x000fe20000410000 */
[----:B------:R-:W-:Y:S01]  /*1170*/  SHF.L.U32 R159, R15, 0x10, RZ ;  /* 0x000000100f9f7819 */ /* 0x000fe200000006ff */
[----:B------:R-:W-:Y:S01]  /*1180*/  FADD.FTZ R15, -R157, R158 ;  /* 0x0000009e9d0f7221 */ /* 0x000fe20000010100 */
[----:B------:R-:W-:Y:S01]  /*1190*/  SHF.L.U32 R14, R153, 0x10, RZ ;  /* 0x00000010990e7819 */ /* 0x000fe200000006ff */
[----:B------:R-:W-:Y:S01]  /*11a0*/  FADD.FTZ R13, -R157, R16 ;  /* 0x000000109d0d7221 */ /* 0x000fe20000010100 */
[----:B------:R-:W-:Y:S01]  /*11b0*/  FADD.FTZ R65, R65, R182 ;  /* 0x000000b641417221 */ /* 0x000fe20000010000 */
[-C--:B------:R-:W-:Y:S01]  /*11c0*/  FFMA.FTZ R97, R184, R182.reuse, R97 ;  /* 0x000000b6b8617223 */ /* 0x080fe20000010061 */
[----:B------:R-:W-:Y:S01]  /*11d0*/  FADD.FTZ R161, R161, R185 ;  /* 0x000000b9a1a17221 */ /* 0x000fe20000010000 */
[----:B------:R-:W-:Y:S01]  /*11e0*/  FMUL.FTZ R182, R137, R182 ;  /* 0x000000b689b67220 */ /* 0x000fe20000410000 */
[----:B------:R-:W-:Y:S01]  /*11f0*/  FFMA.FTZ R11, R187, R185, R160 ;  /* 0x000000b9bb0b7223 */ /* 0x000fe200000100a0 */
[----:B------:R-:W-:Y:S01]  /*1200*/  SHF.L.U32 R150, R12, 0x10, RZ ;  /* 0x000000100c967819 */ /* 0x000fe200000006ff */
[C---:B------:R-:W-:Y:S01]  /*1210*/  FMUL.FTZ R9, R204.reuse, R15 ;  /* 0x0000000fcc097220 */ /* 0x040fe20000410000 */
[----:B------:R-:W-:Y:S01]  /*1220*/  FADD.FTZ R15, -R157, R14 ;  /* 0x0000000e9d0f7221 */ /* 0x000fe20000010100 */
        /* <DEDUP_REMOVED lines=9> */
[C---:B------:R-:W-:Y:S01]  /*12c0*/  FMUL.FTZ R14, R204.reuse, R15 ;  /* 0x0000000fcc0e7220 */ /* 0x040fe20000410000 */
[----:B------:R-:W-:Y:S01]  /*12d0*/  FMUL.FTZ R7, R204, R7 ;  /* 0x00000007cc077220 */ /* 0x000fe20000410000 */
[----:B------:R-:W-:Y:S01]  /*12e0*/  FMUL.FTZ R8, R132, R149 ;  /* 0x0000009584087220 */ /* 0x000fe20000410000 */
        /* <DEDUP_REMOVED lines=8> */
[----:B------:R-:W-:Y:S01]  /*1370*/  SHF.L.U32 R154, R151, 0x10, RZ ;  /* 0x00000010979a7819 */ /* 0x000fe200000006ff */
[----:B------:R-:W-:Y:S01]  /*1380*/  FMUL.FTZ R10, R134, R159 ;  /* 0x0000009f860a7220 */ /* 0x000fe20000410000 */
[----:B------:R-:W-:Y:S01]  /*1390*/  FADD.FTZ R151, R148, R13 ;  /* 0x0000000d94977221 */ /* 0x000fe20000010000 */
[----:B------:R-:W-:Y:S01]  /*13a0*/  FADD.FTZ R153, -R157, R152 ;  /* 0x000000989d997221 */ /* 0x000fe20000010100 */
[C---:B------:R-:W-:Y:S01]  /*13b0*/  FFMA.FTZ R148, R14.reuse, R13, R149 ;  /* 0x0000000d0e947223 */ /* 0x040fe20000010095 */
        /* <DEDUP_REMOVED lines=12> */
.L_x_3620:
[----:B------:R-:W-:Y:S05]  /*1480*/  BSYNC.RECONVERGENT B0 ;  /* 0x0000000000007941 */ /* 0x000fea0003800200 */
.L_x_3619:
[----:B------:R-:W-:Y:S04]  /*1490*/  BSSY.RECONVERGENT B0, `(.L_x_3621) ;  /* 0x0000061000007945 */ /* 0x000fe80003800200 */
[----:B------:R-:W-:Y:S05]  /*14a0*/  @!P4 BRA `(.L_x_3622) ;  /* 0x00000004007cc947 */ /* 0x000fea0003800000 */
[----:B------:R-:W0:Y:S08]  /*14b0*/  LDC.64 R20, c[0x0][0x3a8] ;  /* 0x0000ea00ff147b82 */ /* 0x000e300000000a00 */
[----:B------:R-:W1:Y:S01]  /*14c0*/  LDC.64 R18, c[0x0][0x428] ;  /* 0x00010a00ff127b82 */ /* 0x000e620000000a00 */
[----:B0-----:R-:W-:-:S06]  /*14d0*/  IMAD.WIDE.U32 R20, R163, 0x10, R20 ;  /* 0x00000010a3147825 */ /* 0x001fcc00078e0014 */
[----:B------:R-:W2:Y:S01]  /*14e0*/  LDG.E.128 R20, desc[UR4][R20.64] ;  /* 0x0000000414147981 */ /* 0x000ea2000c1e1d00 */
[----:B-1----:R-:W-:Y:S01]  /*14f0*/  IMAD.WIDE.U32 R24, R163, 0x10, R18 ;  /* 0x00000010a3187825 */ /* 0x002fe200078e0012 */
[----:B------:R-:W-:Y:S01]  /*1500*/  ISETP.NE.U32.AND P0, PT, RZ, UR8, PT ;  /* 0x00000008ff007c0c */ /* 0x000fe2000bf05070 */
[----:B------:R-:W0:Y:S04]  /*1510*/  LDC.64 R18, c[0x0][0x3b0] ;  /* 0x0000ec00ff127b82 */ /* 0x000e280000000a00 */
[----:B------:R-:W3:Y:S01]  /*1520*/  LDG.E.128 R24, desc[UR4][R24.64] ;  /* 0x0000000418187981 */ /* 0x000ee2000c1e1d00 */
[----:B------:R-:W-:-:S13]  /*1530*/  ISETP.NE.AND.EX P0, PT, RZ, UR9, PT, P0 ;  /* 0x00000009ff007c0c */ /* 0x000fda000bf05300 */
[----:B------:R-:W1:Y:S01]  /*1540*/  @P0 LDC.64 R28, c[0x0][0x438] ;  /* 0x00010e00ff1c0b82 */ /* 0x000e620000000a00 */
[----:B0-----:R-:W-:-:S05]  /*1550*/  IMAD.WIDE.U32 R18, R163, 0x8, R18 ;  /* 0x00000008a3127825 */ /* 0x001fca00078e0012 */
[----:B------:R0:W5:Y:S01]  /*1560*/  LDG.E.64 R206, desc[UR4][R18.64] ;  /* 0x0000000412ce7981 */ /* 0x000162000c1e1b00 */
[----:B-1----:R-:W-:-:S05]  /*1570*/  @P0 IMAD.WIDE.U32 R28, R163, 0x10, R28 ;  /* 0x00000010a31c0825 */ /* 0x002fca00078e001c */
[----:B------:R1:W5:Y:S01]  /*1580*/  @P0 LDG.E.128 R32, desc[UR4][R28.64] ;  /* 0x000000041c200981 */ /* 0x000362000c1e1d00 */
[----:B------:R-:W-:Y:S02]  /*1590*/  IADD3 R163, PT, PT, R163, 0x100, RZ ;  /* 0x00000100a3a37810 */ /* 0x000fe40007ffe0ff */
[C---:B--2---:R-:W-:Y:S02]  /*15a0*/  SHF.L.U32 R30, R20.reuse, 0x10, RZ ;  /* 0x00000010141e7819 */ /* 0x044fe400000006ff */
[----:B------:R-:W-:Y:S02]  /*15b0*/  SHF.L.U32 R148, R21, 0x10, RZ ;  /* 0x0000001015947819 */ /* 0x000fe400000006ff */
[----:B------:R-:W-:Y:S01]  /*15c0*/  PRMT R17, R20, 0x7632, R17 ;  /* 0x0000763214117816 */ /* 0x000fe20000000011 */
[----:B0-----:R-:W-:Y:S01]  /*15d0*/  FADD.FTZ R19, -R157, R30 ;  /* 0x0000001e9d137221 */ /* 0x001fe20000010100 */
[----:B------:R-:W-:Y:S01]  /*15e0*/  PRMT R31, R21, 0x7632, R31 ;  /* 0x00007632151f7816 */ /* 0x000fe2000000001f */
[----:B------:R-:W-:Y:S01]  /*15f0*/  FADD.FTZ R149, -R157, R148 ;  /* 0x000000949d957221 */ /* 0x000fe20000010100 */
[----:B------:R-:W-:-:S02]  /*1600*/  SHF.L.U32 R152, R22, 0x10, RZ ;  /* 0x0000001016987819 */ /* 0x000fc400000006ff */
[C---:B------:R-:W-:Y:S02]  /*1610*/  PRMT R151, R23.reuse, 0x7632, R151 ;  /* 0x0000763217977816 */ /* 0x040fe40000000097 */
[----:B------:R-:W-:Y:S02]  /*1620*/  SHF.L.U32 R158, R23, 0x10, RZ ;  /* 0x00000010179e7819 */ /* 0x000fe400000006ff */
[----:B------:R-:W-:Y:S02]  /*1630*/  PRMT R150, R22, 0x7632, R150 ;  /* 0x0000763216967816 */ /* 0x000fe40000000096 */
[C---:B---3--:R-:W-:Y:S02]  /*1640*/  PRMT R23, R26.reuse, 0x7632, R23 ;  /* 0x000076321a177816 */ /* 0x048fe40000000017 */
[----:B-1----:R-:W-:Y:S02]  /*1650*/  SHF.L.U32 R29, R26, 0x10, RZ ;  /* 0x000000101a1d7819 */ /* 0x002fe400000006ff */
[----:B------:R-:W-:-:S02]  /*1660*/  PRMT R22, R25, 0x7632, R22 ;  /* 0x0000763219167816 */ /* 0x000fc40000000016 */
[----:B------:R-:W-:Y:S01]  /*1670*/  SHF.L.U32 R26, R17, 0x10, RZ ;  /* 0x00000010111a7819 */ /* 0x000fe200000006ff */
[----:B-----5:R-:W-:Y:S01]  /*1680*/  FMUL.FTZ R17, R204, R19 ;  /* 0x00000013cc117220 */ /* 0x020fe20000410000 */
[----:B------:R-:W-:Y:S01]  /*1690*/  PRMT R20, R24, 0x7632, R20 ;  /* 0x0000763218147816 */ /* 0x000fe20000000014 */
[----:B------:R-:W-:Y:S01]  /*16a0*/  FMUL.FTZ R19, R204, R149 ;  /* 0x00000095cc137220 */ /* 0x000fe20000410000 */
[----:B------:R-:W-:Y:S02]  /*16b0*/  SHF.L.U32 R21, R24, 0x10, RZ ;  /* 0x0000001018157819 */ /* 0x000fe400000006ff */
[----:B------:R-:W-:Y:S02]  /*16c0*/  SHF.L.U32 R25, R25, 0x10, RZ ;  /* 0x0000001019197819 */ /* 0x000fe400000006ff */
[----:B------:R-:W-:Y:S01]  /*16d0*/  SHF.L.U32 R30, R31, 0x10, RZ ;  /* 0x000000101f1e7819 */ /* 0x000fe200000006ff */
[C---:B------:R-:W-:Y:S01]  /*16e0*/  FADD.FTZ R31, -R157.reuse, R152 ;  /* 0x000000989d1f7221 */ /* 0x040fe20000010100 */
[----:B------:R-:W-:Y:S01]  /*16f0*/  FADD.FTZ R153, -R157, R158 ;  /* 0x0000009e9d997221 */ /* 0x000fe20000010100 */
[----:B------:R-:W-:Y:S01]  /*1700*/  SHF.L.U32 R28, R20, 0x10, RZ ;  /* 0x00000010141c7819 */ /* 0x000fe200000006ff */
[----:B------:R-:W-:Y:S01]  /*1710*/  FADD.FTZ R56, R56, R21 ;  /* 0x0000001538387221 */ /* 0x000fe20000010000 */
[-C--:B------:R-:W-:Y:S01]  /*1720*/  FFMA.FTZ R88, R17, R21.reuse, R88 ;  /* 0x0000001511587223 */ /* 0x080fe20000010058 */
[----:B------:R-:W-:Y:S01]  /*1730*/  FMUL.FTZ R18, R128, R21 ;  /* 0x0000001580127220 */ /* 0x000fe20000410000 */
[----:B------:R-:W-:Y:S01]  /*1740*/  FADD.FTZ R58, R58, R25 ;  /* 0x000000193a3a7221 */ /* 0x000fe20000010000 */
[-C--:B------:R-:W-:Y:S01]  /*1750*/  FFMA.FTZ R90, R19, R25.reuse, R90 ;  /* 0x00000019135a7223 */ /* 0x080fe2000001005a */
[----:B------:R-:W-:Y:S01]  /*1760*/  FMUL.FTZ R20, R130, R25 ;  /* 0x0000001982147220 */ /* 0x000fe20000410000 */
[----:B------:R-:W-:Y:S01]  /*1770*/  PRMT R24, R27, 0x7632, R24 ;  /* 0x000076321b187816 */ /* 0x000fe20000000018 */
[----:B------:R-:W-:Y:S01]  /*1780*/  FMUL.FTZ R21, R204, R31 ;  /* 0x0000001fcc157220 */ /* 0x000fe20000410000 */
[----:B------:R-:W-:Y:S01]  /*1790*/  SHF.L.U32 R154, R150, 0x10, RZ ;  /* 0x00000010969a7819 */ /* 0x000fe200000006ff */
[----:B------:R-:W-:Y:S01]  /*17a0*/  FADD.FTZ R25, -R157, R26 ;  /* 0x0000001a9d197221 */ /* 0x000fe20000010100 */
[----:B------:R-:W-:-:S02]  /*17b0*/  SHF.L.U32 R27, R27, 0x10, RZ ;  /* 0x000000101b1b7819 */ /* 0x000fc400000006ff */
[----:B------:R-:W-:Y:S01]  /*17c0*/  SHF.L.U32 R150, R23, 0x10, RZ ;  /* 0x0000001017967819 */ /* 0x000fe200000006ff */
[----:B------:R-:W-:Y:S01]  /*17d0*/  FMUL.FTZ R23, R204, R153 ;  /* 0x00000099cc177220 */ /* 0x000fe20000410000 */
[----:B------:R-:W-:Y:S01]  /*17e0*/  SHF.L.U32 R148, R22, 0x10, RZ ;  /* 0x0000001016947819 */ /* 0x000fe200000006ff */
[----:B------:R-:W-:Y:S01]  /*17f0*/  FADD.FTZ R52, R52, R29 ;  /* 0x0000001d34347221 */ /* 0x000fe20000010000 */
[-C--:B------:R-:W-:Y:S01]  /*1800*/  FFMA.FTZ R84, R21, R29.reuse, R84 ;  /* 0x0000001d15547223 */ /* 0x080fe20000010054 */
[----:B------:R-:W-:Y:S01]  /*1810*/  FMUL.FTZ R22, R124, R29 ;  /* 0x0000001d7c167220 */ /* 0x000fe20000410000 */
        /* <DEDUP_REMOVED lines=20> */
[----:B------:R-:W-:-:S02]  /*1960*/  FMUL.FTZ R30, R204, R31 ;  /* 0x0000001fcc1e7220 */ /* 0x000fc40000410000 */
        /* <DEDUP_REMOVED lines=8> */
[----:B------:R-:W-:Y:S02]  /*19f0*/  FADD.FTZ R153, -R157, R158 ;  /* 0x0000009e9d997221 */ /* 0x000fe40000010100 */
        /* <DEDUP_REMOVED lines=10> */
.L_x_3622:
[----:B------:R-:W-:Y:S05]  /*1aa0*/  BSYNC.RECONVERGENT B0 ;  /* 0x0000000000007941 */ /* 0x000fea0003800200 */
.L_x_3621:
        /* <DEDUP_REMOVED lines=14> */
[----:B--2---:R-:W-:-:S05]  /*1b90*/  IMAD.WIDE.U32 R158, R163, 0x8, R158 ;  /* 0x00000008a39e7825 */ /* 0x004fca00078e009e */
[----:B------:R-:W5:Y:S01]  /*1ba0*/  LDG.E.64 R208, desc[UR4][R158.64] ;  /* 0x000000049ed07981 */ /* 0x000f62000c1e1b00 */
[----:B0-----:R-:W-:-:S05]  /*1bb0*/  @P0 IMAD.WIDE.U32 R166, R163, 0x10, R166 ;  /* 0x00000010a3a60825 */ /* 0x001fca00078e00a6 */
[----:B------:R0:W5:Y:S01]  /*1bc0*/  @P0 LDG.E.128 R140, desc[UR4][R166.64] ;  /* 0x00000004a68c0981 */ /* 0x000162000c1e1d00 */
[C---:B---3--:R-:W-:Y:S02]  /*1bd0*/  PRMT R163, R149.reuse, 0x7632, R163 ;  /* 0x0000763295a37816 */ /* 0x048fe400000000a3 */
[C---:B------:R-:W-:Y:S02]  /*1be0*/  PRMT R169, R150.reuse, 0x7632, R169 ;  /* 0x0000763296a97816 */ /* 0x040fe400000000a9 */
[----:B------:R-:W-:Y:S02]  /*1bf0*/  SHF.L.U32 R150, R150, 0x10, RZ ;  /* 0x0000001096967819 */ /* 0x000fe400000006ff */
[C---:B------:R-:W-:Y:S02]  /*1c00*/  PRMT R162, R148.reuse, 0x7632, R162 ;  /* 0x0000763294a27816 */ /* 0x040fe400000000a2 */
[----:B0-----:R-:W-:Y:S02]  /*1c10*/  SHF.L.U32 R166, R148, 0x10, RZ ;  /* 0x0000001094a67819 */ /* 0x001fe400000006ff */
[----:B------:R-:W-:-:S02]  /*1c20*/  SHF.L.U32 R168, R149, 0x10, RZ ;  /* 0x0000001095a87819 */ /* 0x000fc400000006ff */
[----:B------:R-:W-:Y:S02]  /*1c30*/  SHF.L.U32 R148, R163, 0x10, RZ ;  /* 0x00000010a3947819 */ /* 0x000fe400000006ff */
[----:B------:R-:W-:Y:S01]  /*1c40*/  PRMT R149, R151, 0x7632, R149 ;  /* 0x0000763297957816 */ /* 0x000fe20000000095 */
[----:B------:R-:W-:Y:S01]  /*1c50*/  FADD.FTZ R163, -R157, R150 ;  /* 0x000000969da37221 */ /* 0x000fe20000010100 */
[----:B------:R-:W-:Y:S01]  /*1c60*/  SHF.L.U32 R150, R169, 0x10, RZ ;  /* 0x00000010a9967819 */ /* 0x000fe200000006ff */
[----:B------:R-:W-:Y:S01]  /*1c70*/  FADD.FTZ R159, -R157, R148 ;  /* 0x000000949d9f7221 */ /* 0x000fe20000010100 */
[----:B------:R-:W-:Y:S02]  /*1c80*/  SHF.L.U32 R170, R151, 0x10, RZ ;  /* 0x0000001097aa7819 */ /* 0x000fe400000006ff */
[----:B------:R-:W-:Y:S01]  /*1c90*/  SHF.L.U32 R158, R149, 0x10, RZ ;  /* 0x00000010959e7819 */ /* 0x000fe200000006ff */
[----:B------:R-:W-:Y:S01]  /*1ca0*/  FADD.FTZ R165, -R157, R166 ;  /* 0x000000a69da57221 */ /* 0x000fe20000010100 */
[----:B----4-:R-:W-:-:S02]  /*1cb0*/  PRMT R148, R152, 0x7632, R148 ;  /* 0x0000763298947816 */ /* 0x010fc40000000094 */
[----:B------:R-:W-:Y:S02]  /*1cc0*/  SHF.L.U32 R149, R152, 0x10, RZ ;  /* 0x0000001098957819 */ /* 0x000fe400000006ff */
[----:B------:R-:W-:Y:S01]  /*1cd0*/  SHF.L.U32 R162, R162, 0x10, RZ ;  /* 0x00000010a2a27819 */ /* 0x000fe200000006ff */
[C---:B------:R-:W-:Y:S01]  /*1ce0*/  FADD.FTZ R177, -R157.reuse, R150 ;  /* 0x000000969db17221 */ /* 0x040fe20000010100 */
[----:B------:R-:W-:Y:S01]  /*1cf0*/  SHF.L.U32 R171, R154, 0x10, RZ ;  /* 0x000000109aab7819 */ /* 0x000fe200000006ff */
[----:B-----5:R-:W-:Y:S01]  /*1d00*/  FMUL.FTZ R169, R204, R163 ;  /* 0x000000a3cca97220 */ /* 0x020fe20000410000 */
[C---:B------:R-:W-:Y:S01]  /*1d10*/  FADD.FTZ R173, -R157.reuse, R170 ;  /* 0x000000aa9dad7221 */ /* 0x040fe20000010100 */
[----:B------:R-:W-:Y:S01]  /*1d20*/  SHF.L.U32 R150, R148, 0x10, RZ ;  /* 0x0000001094967819 */ /* 0x000fe200000006ff */
[----:B------:R-:W-:Y:S01]  /*1d30*/  FMUL.FTZ R165, R204, R165 ;  /* 0x000000a5cca57220 */ /* 0x000fe20000410000 */
[----:B------:R-:W-:Y:S01]  /*1d40*/  FMUL.FTZ R166, R120, R149 ;  /* 0x0000009578a67220 */ /* 0x000fe20000410000 */
[----:B------:R-:W-:Y:S01]  /*1d50*/  FADD.FTZ R151, -R157, R162 ;  /* 0x000000a29d977221 */ /* 0x000fe20000010100 */
[----:B------:R-:W-:Y:S01]  /*1d60*/  FADD.FTZ R44, R44, R171 ;  /* 0x000000ab2c2c7221 */ /* 0x000fe20000010000 */
[-C--:B------:R-:W-:Y:S01]  /*1d70*/  FFMA.FTZ R76, R169, R171.reuse, R76 ;  /* 0x000000aba94c7223 */ /* 0x080fe2000001004c */
[----:B------:R-:W-:Y:S01]  /*1d80*/  FMUL.FTZ R170, R116, R171 ;  /* 0x000000ab74aa7220 */ /* 0x000fe20000410000 */
[C---:B------:R-:W-:Y:S01]  /*1d90*/  PRMT R152, R153.reuse, 0x7632, R152 ;  /* 0x0000763299987816 */ /* 0x040fe20000000098 */
[----:B------:R-:W-:Y:S01]  /*1da0*/  FMUL.FTZ R171, R204, R173 ;  /* 0x000000adccab7220 */ /* 0x000fe20000410000 */
[----:B------:R-:W-:Y:S01]  /*1db0*/  SHF.L.U32 R153, R153, 0x10, RZ ;  /* 0x0000001099997819 */ /* 0x000fe200000006ff */
[----:B------:R-:W-:Y:S01]  /*1dc0*/  FADD.FTZ R48, R48, R149 ;  /* 0x0000009530307221 */ /* 0x000fe20000010000 */
[----:B------:R-:W-:Y:S01]  /*1dd0*/  FFMA.FTZ R80, R165, R149, R80 ;  /* 0x00000095a5507223 */ /* 0x000fe20000010050 */
[----:B------:R-:W-:Y:S01]  /*1de0*/  FADD.FTZ R148, R161, R166 ;  /* 0x000000a6a1947221 */ /* 0x000fe20000010000 */
[----:B------:R-:W-:Y:S01]  /*1df0*/  FMUL.FTZ R173, R121, R150 ;  /* 0x0000009679ad7220 */ /* 0x000fe20000410000 */
[----:B------:R-:W-:Y:S01]  /*1e00*/  FADD.FTZ R167, -R157, R168 ;  /* 0x000000a89da77221 */ /* 0x000fe20000010100 */
[----:B------:R-:W-:Y:S01]  /*1e10*/  FMUL.FTZ R172, R204, R151 ;  /* 0x00000097ccac7220 */ /* 0x000fe20000410000 */
[----:B------:R-:W-:Y:S01]  /*1e20*/  FFMA.FTZ R149, R165, R166, R160 ;  /* 0x000000a6a5957223 */ /* 0x000fe200000100a0 */
[----:B------:R-:W-:Y:S01]  /*1e30*/  SHF.L.U32 R152, R152, 0x10, RZ ;  /* 0x0000001098987819 */ /* 0x000fe200000006ff */
[----:B------:R-:W-:Y:S01]  /*1e40*/  FADD.FTZ R151, R148, R173 ;  /* 0x000000ad94977221 */ /* 0x000fe20000010000 */
[----:B------:R-:W-:Y:S01]  /*1e50*/  FMUL.FTZ R167, R204, R167 ;  /* 0x000000a7cca77220 */ /* 0x000fe20000410000 */
[----:B------:R-:W-:Y:S01]  /*1e60*/  FMUL.FTZ R168, R122, R153 ;  /* 0x000000997aa87220 */ /* 0x000fe20000410000 */
[----:B------:R-:W-:Y:S01]  /*1e70*/  FFMA.FTZ R148, R172, R173, R149 ;  /* 0x000000adac947223 */ /* 0x000fe20000010095 */
[----:B------:R-:W-:Y:S01]  /*1e80*/  FADD.FTZ R215, -R157, R158 ;  /* 0x0000009e9dd77221 */ /* 0x000fe20000010100 */
[----:B------:R-:W-:Y:S01]  /*1e90*/  PRMT R157, R154, 0x7632, R157 ;  /* 0x000076329a9d7816 */ /* 0x000fe2000000009d */
[----:B------:R-:W-:Y:S01]  /*1ea0*/  FADD.FTZ R49, R49, R150 ;  /* 0x0000009631317221 */ /* 0x000fe20000010000 */
        /* <DEDUP_REMOVED lines=8> */
[C---:B------:R-:W-:Y:S01]  /*1f30*/  PRMT R158, R155.reuse, 0x7632, R158 ;  /* 0x000076329b9e7816 */ /* 0x040fe2000000009e */
[----:B------:R-:W-:Y:S01]  /*1f40*/  FMUL.FTZ R176, R204, R177 ;  /* 0x000000b1ccb07220 */ /* 0x000fe20000410000 */
[----:B------:R-:W-:Y:S01]  /*1f50*/  SHF.L.U32 R155, R155, 0x10, RZ ;  /* 0x000000109b9b7819 */ /* 0x000fe200000006ff */
[----:B------:R-:W-:Y:S01]  /*1f60*/  FMUL.FTZ R177, R117, R154 ;  /* 0x0000009a75b17220 */ /* 0x000fe20000410000 */
[----:B------:R-:W-:Y:S01]  /*1f70*/  FADD.FTZ R150, R151, R170 ;  /* 0x000000aa97967221 */ /* 0x000fe20000010000 */
[----:B------:R-:W-:Y:S01]  /*1f80*/  FFMA.FTZ R149, R169, R170, R148 ;  /* 0x000000aaa9957223 */ /* 0x000fe20000010094 */
        /* <DEDUP_REMOVED lines=20> */
.L_x_3624:
[----:B------:R-:W-:Y:S05]  /*20d0*/  BSYNC.RECONVERGENT B0 ;  /* 0x0000000000007941 */ /* 0x000fea0003800200 */
.L_x_3623:
        /* <DEDUP_REMOVED lines=66> */
[C---:B------:R-:W-:Y:S01]  /*2500*/  PRMT R215, R35.reuse, 0x7632, R215 ;  /* 0x0000763223d77816 */ /* 0x040fe200000000d7 */
[----:B------:R-:W-:Y:S01]  /*2510*/  FMUL.FTZ R157, R148, UR10 ;  /* 0x0000000a949d7c20 */ /* 0x000fe20008410000 */
[----:B------:R-:W-:Y:S02]  /*2520*/  PRMT R154, R35, 0x7632, R154 ;  /* 0x00007632239a7816 */ /* 0x000fe4000000009a */
[----:B------:R-:W-:Y:S02]  /*2530*/  PRMT R155, R34, 0x7632, R155 ;  /* 0x00007632229b7816 */ /* 0x000fe4000000009b */
[C---:B------:R-:W-:Y:S02]  /*2540*/  PRMT R214, R33.reuse, 0x7632, R214 ;  /* 0x0000763221d67816 */ /* 0x040fe400000000d6 */
[----:B------:R-:W-:-:S02]  /*2550*/  PRMT R163, R33, 0x7632, R163 ;  /* 0x0000763221a37816 */ /* 0x000fc400000000a3 */
[----:B------:R-:W-:Y:S02]  /*2560*/  PRMT R159, R143, 0x7632, R159 ;  /* 0x000076328f9f7816 */ /* 0x000fe4000000009f */
[----:B------:R-:W-:Y:S02]  /*2570*/  PRMT R160, R142, 0x7632, R160 ;  /* 0x000076328ea07816 */ /* 0x000fe400000000a0 */
[----:B------:R-:W-:Y:S02]  /*2580*/  PRMT R161, R141, 0x7632, R161 ;  /* 0x000076328da17816 */ /* 0x000fe400000000a1 */
[----:B------:R-:W-:Y:S02]  /*2590*/  PRMT R162, R140, 0x7632, R162 ;  /* 0x000076328ca27816 */ /* 0x000fe400000000a2 */
[----:B--2---:R-:W-:Y:S02]  /*25a0*/  @P0 SHF.L.U32 R156, R205, 0x10, RZ ;  /* 0x00000010cd9c0819 */ /* 0x004fe400000006ff */
[----:B------:R-:W-:-:S02]  /*25b0*/  ISETP.NE.AND P0, PT, RZ, UR7, PT ;  /* 0x00000007ff007c0c */ /* 0x000fc4000bf05270 */
[----:B------:R-:W-:Y:S02]  /*25c0*/  PRMT R205, R34, 0x7632, R205 ;  /* 0x0000763222cd7816 */ /* 0x000fe400000000cd */
        /* <DEDUP_REMOVED lines=69> */
.L_x_3629:
        /* <DEDUP_REMOVED lines=65> */
.L_x_3630:
[----:B------:R-:W0:Y:S08]  /*2e30*/  @P6 LDC.64 R154, c[0x0][0x478] ;  /* 0x00011e00ff9a6b82 */ /* 0x000e300000000a00 */
[----:B------:R-:W1:Y:S01]  /*2e40*/  LDC.64 R152, c[0x0][0x468] ;  /* 0x00011a00ff987b82 */ /* 0x000e620000000a00 */
[----:B0-----:R-:W-:-:S05]  /*2e50*/  @P6 IMAD.WIDE.U32 R154, R202, 0x10, R154 ;  /* 0x00000010ca9a6825 */ /* 0x001fca00078e009a */
[----:B------:R0:W-:Y:S01]  /*2e60*/  @P6 STG.E.128 desc[UR4][R154.64], R144 ;  /* 0x000000909a006986 */ /* 0x0001e2000c101d04 */
[C---:B-1----:R-:W-:Y:S01]  /*2e70*/  IMAD.WIDE.U32 R152, R202.reuse, 0x10, R152 ;  /* 0x00000010ca987825 */ /* 0x042fe200078e0098 */
[----:B------:R-:W-:-:S04]  /*2e80*/  IADD3 R202, PT, PT, R202, 0x100, RZ ;  /* 0x00000100caca7810 */ /* 0x000fc80007ffe0ff */
[----:B------:R0:W-:Y:S03]  /*2e90*/  STG.E.128 desc[UR4][R152.64], R148 ;  /* 0x0000009498007986 */ /* 0x0001e6000c101d04 */
.L_x_3628:
[----:B------:R-:W-:Y:S05]  /*2ea0*/  BSYNC.RECONVERGENT B1 ;  /* 0x0000000000017941 */ /* 0x000fea0003800200 */
.L_x_3627:
        /* <DEDUP_REMOVED lines=71> */
.L_x_3633:
        /* <DEDUP_REMOVED lines=61> */
.L_x_3634:
[----:B------:R-:W0:Y:S08]  /*36f0*/  @P6 LDC.64 R154, c[0x0][0x478] ;  /* 0x00011e00ff9a6b82 */ /* 0x000e300000000a00 */
[----:B------:R-:W1:Y:S01]  /*3700*/  LDC.64 R152, c[0x0][0x468] ;  /* 0x00011a00ff987b82 */ /* 0x000e620000000a00 */
[----:B0-----:R-:W-:-:S05]  /*3710*/  @P6 IMAD.WIDE.U32 R154, R202, 0x10, R154 ;  /* 0x00000010ca9a6825 */ /* 0x001fca00078e009a */
[----:B------:R2:W-:Y:S01]  /*3720*/  @P6 STG.E.128 desc[UR4][R154.64], R144 ;  /* 0x000000909a006986 */ /* 0x0005e2000c101d04 */
[C---:B-1----:R-:W-:Y:S01]  /*3730*/  IMAD.WIDE.U32 R152, R202.reuse, 0x10, R152 ;  /* 0x00000010ca987825 */ /* 0x042fe200078e0098 */
[----:B------:R-:W-:-:S04]  /*3740*/  IADD3 R202, PT, PT, R202, 0x100, RZ ;  /* 0x00000100caca7810 */ /* 0x000fc80007ffe0ff */
[----:B------:R2:W-:Y:S03]  /*3750*/  STG.E.128 desc[UR4][R152.64], R148 ;  /* 0x0000009498007986 */ /* 0x0005e6000c101d04 */
.L_x_3632:
[----:B------:R-:W-:Y:S05]  /*3760*/  BSYNC.RECONVERGENT B1 ;  /* 0x0000000000017941 */ /* 0x000fea0003800200 */
.L_x_3631:
        /* <DEDUP_REMOVED lines=71> */
.L_x_3637:
        /* <DEDUP_REMOVED lines=61> */
.L_x_3638:
[----:B------:R-:W0:Y:S08]  /*3fb0*/  @P6 LDC.64 R154, c[0x0][0x478] ;  /* 0x00011e00ff9a6b82 */ /* 0x000e300000000a00 */
[----:B------:R-:W1:Y:S01]  /*3fc0*/  LDC.64 R152, c[0x0][0x468] ;  /* 0x00011a00ff987b82 */ /* 0x000e620000000a00 */
[----:B0-----:R-:W-:-:S05]  /*3fd0*/  @P6 IMAD.WIDE.U32 R154, R202, 0x10, R154 ;  /* 0x00000010ca9a6825 */ /* 0x001fca00078e009a */
[----:B------:R3:W-:Y:S01]  /*3fe0*/  @P6 STG.E.128 desc[UR4][R154.64], R144 ;  /* 0x000000909a006986 */ /* 0x0007e2000c101d04 */
[C---:B-1----:R-:W-:Y:S01]  /*3ff0*/  IMAD.WIDE.U32 R152, R202.reuse, 0x10, R152 ;  /* 0x00000010ca987825 */ /* 0x042fe200078e0098 */
[----:B------:R-:W-:-:S04]  /*4000*/  IADD3 R202, PT, PT, R202, 0x100, RZ ;  /* 0x00000100caca7810 */ /* 0x000fc80007ffe0ff */
[----:B------:R3:W-:Y:S03]  /*4010*/  STG.E.128 desc[UR4][R152.64], R148 ;  /* 0x0000009498007986 */ /* 0x0007e6000c101d04 */
.L_x_3636:
[----:B------:R-:W-:Y:S05]  /*4020*/  BSYNC.RECONVERGENT B1 ;  /* 0x0000000000017941 */ /* 0x000fea0003800200 */
.L_x_3635:
        /* <DEDUP_REMOVED lines=70> */
.L_x_3640:
        /* <DEDUP_REMOVED lines=61> */
.L_x_3641:
[----:B------:R-:W0:Y:S08]  /*4860*/  @P6 LDC.64 R154, c[0x0][0x478] ;  /* 0x00011e00ff9a6b82 */ /* 0x000e300000000a00 */
[----:B------:R-:W1:Y:S01]  /*4870*/  LDC.64 R152, c[0x0][0x468] ;  /* 0x00011a00ff987b82 */ /* 0x000e620000000a00 */
[----:B0-----:R-:W-:-:S05]  /*4880*/  @P6 IMAD.WIDE.U32 R154, R202, 0x10, R154 ;  /* 0x00000010ca9a6825 */ /* 0x001fca00078e009a */
[----:B------:R0:W-:Y:S01]  /*4890*/  @P6 STG.E.128 desc[UR4][R154.64], R144 ;  /* 0x000000909a006986 */ /* 0x0001e2000c101d04 */
[----:B-1----:R-:W-:-:S05]  /*48a0*/  IMAD.WIDE.U32 R152, R202, 0x10, R152 ;  /* 0x00000010ca987825 */ /* 0x002fca00078e0098 */
[----:B------:R0:W-:Y:S01]  /*48b0*/  STG.E.128 desc[UR4][R152.64], R148 ;  /* 0x0000009498007986 */ /* 0x0001e2000c101d04 */
[----:B------:R-:W-:Y:S05]  /*48c0*/  BRA `(.L_x_3639) ;  /* 0x0000002800347947 */ /* 0x000fea0003800000 */
.L_x_3626:
        /* <DEDUP_REMOVED lines=83> */
.L_x_3644:
[----:B------:R-:W-:Y:S05]  /*4e00*/  BSYNC.RECONVERGENT B1 ;  /* 0x0000000000017941 */ /* 0x000fea0003800200 */
.L_x_3643:
        /* <DEDUP_REMOVED lines=79> */
.L_x_3646:
[----:B------:R-:W-:Y:S05]  /*5300*/  BSYNC.RECONVERGENT B1 ;  /* 0x0000000000017941 */ /* 0x000fea0003800200 */
.L_x_3645:
[----:B------:R-:W-:Y:S04]  /*5310*/  BSSY.RECONVERGENT B1, `(.L_x_3647) ;  /* 0x000004c000017945 */ /* 0x000fe80003800200 */
[----:B------:R-:W-:Y:S05]  /*5320*/  @!P4 BRA `(.L_x_3648) ;  /* 0x000000040028c947 */ /* 0x000fea0003800000 */
[-CC-:B01----:R-:W-:Y:S01]  /*5330*/  FFMA.FTZ R151, R23, R157.reuse, R158.reuse ;  /* 0x0000009d17977223 */ /* 0x183fe2000001009e */
[----:B------:R-:W-:Y:S01]  /*5340*/  SHF.L.U32 R149, R35, 0x10, RZ ;  /* 0x0000001023957819 */ /* 0x000fe200000006ff */
[-CC-:B------:R-:W-:Y:S01]  /*5350*/  FFMA.FTZ R150, R164, R157.reuse, R158.reuse ;  /* 0x0000009da4967223 */ /* 0x180fe2000001009e */
[----:B------:R-:W-:Y:S01]  /*5360*/  FFMA.FTZ R153, R21, R157, R158 ;  /* 0x0000009d15997223 */ /* 0x000fe2000001009e */
[----:B------:R-:W-:Y:S01]  /*5370*/  FADD.FTZ R151, R24, -R151 ;  /* 0x8000009718977221 */ /* 0x000fe20000010000 */
[----:B------:R-:W-:Y:S01]  /*5380*/  LOP3.LUT P0, RZ, R207, 0xff0000, RZ, 0xc0, !PT ;  /* 0x00ff0000cfff7812 */ /* 0x000fe2000780c0ff */
[----:B------:R-:W-:Y:S01]  /*5390*/  FADD.FTZ R152, R31, -R150 ;  /* 0x800000961f987221 */ /* 0x000fe20000010000 */
[----:B------:R-:W-:Y:S01]  /*53a0*/  FADD.FTZ R150, R22, -R153 ;  /* 0x8000009916967221 */ /* 0x000fe20000010000 */
[----:B-----5:R-:W-:Y:S01]  /*53b0*/  FFMA.FTZ R149, R204, R151, R149 ;  /* 0x00000097cc957223 */ /* 0x020fe20000010095 */
[----:B------:R-:W-:Y:S01]  /*53c0*/  SHF.L.U32 R151, R154, 0x10, RZ ;  /* 0x000000109a977819 */ /* 0x000fe200000006ff */
[-CC-:B------:R-:W-:Y:S01]  /*53d0*/  FFMA.FTZ R205, R19, R157.reuse, R158.reuse ;  /* 0x0000009d13cd7223 */ /* 0x180fe2000001009e */
[----:B------:R-:W-:Y:S01]  /*53e0*/  SHF.L.U32 R155, R155, 0x10, RZ ;  /* 0x000000109b9b7819 */ /* 0x000fe200000006ff */
[----:B------:R-:W-:Y:S01]  /*53f0*/  FMUL.FTZ R148, R149, R156 ;  /* 0x0000009c95947220 */ /* 0x000fe20000410000 */
[----:B------:R-:W-:Y:S01]  /*5400*/  SHF.L.U32 R149, R34, 0x10, RZ ;  /* 0x0000001022957819 */ /* 0x000fe200000006ff */
[----:B------:R-:W-:Y:S01]  /*5410*/  FFMA.FTZ R153, R204, R152, R151 ;  /* 0x00000098cc997223 */ /* 0x000fe20000010097 */
[----:B------:R-:W-:Y:S01]  /*5420*/  SHF.L.U32 R163, R163, 0x10, RZ ;  /* 0x00000010a3a37819 */ /* 0x000fe200000006ff */
[----:B------:R-:W-:Y:S01]  /*5430*/  FMUL.FTZ R148, R148, UR11 ;  /* 0x0000000b94947c20 */ /* 0x000fe20008410000 */
[-CC-:B------:R-:W-:Y:S01]  /*5440*/  FFMA.FTZ R217, R17, R157.reuse, R158.reuse ;  /* 0x0000009d11d97223 */ /* 0x180fe2000001009e */
[----:B------:R-:W-:Y:S01]  /*5450*/  FMUL.FTZ R153, R153, R156 ;  /* 0x0000009c99997220 */ /* 0x000fe20000410000 */
[----:B------:R-:W-:Y:S01]  /*5460*/  FFMA.FTZ R151, R204, R150, R149 ;  /* 0x00000096cc977223 */ /* 0x000fe20000010095 */
[----:B------:R-:W-:Y:S01]  /*5470*/  SHF.L.U32 R149, R33, 0x10, RZ ;  /* 0x0000001021957819 */ /* 0x000fe200000006ff */
[----:B------:R-:W-:Y:S01]  /*5480*/  FADD.FTZ R150, R20, -R205 ;  /* 0x800000cd14967221 */ /* 0x000fe20000010000 */
[----:B------:R-:W-:Y:S01]  /*5490*/  FSEL R214, R148, RZ, P0 ;  /* 0x000000ff94d67208 */ /* 0x000fe20000000000 */
[-C--:B------:R-:W-:Y:S01]  /*54a0*/  FFMA.FTZ R148, R30, R157.reuse, R158 ;  /* 0x0000009d1e947223 */ /* 0x080fe2000001009e */
[----:B------:R-:W-:Y:S01]  /*54b0*/  ISETP.GE.U32.AND P0, PT, R206, RZ, PT ;  /* 0x000000ffce00720c */ /* 0x000fe20003f06070 */
[----:B------:R-:W-:Y:S01]  /*54c0*/  FMUL.FTZ R151, R151, R156 ;  /* 0x0000009c97977220 */ /* 0x000fe20000410000 */
[----:B------:R-:W-:Y:S01]  /*54d0*/  FADD.FTZ R217, R18, -R217 ;  /* 0x800000d912d97221 */ /* 0x000fe20000010000 */
[----:B------:R-:W-:Y:S01]  /*54e0*/  FADD.FTZ R152, R29, -R148 ;  /* 0x800000941d987221 */ /* 0x000fe20000010000 */
[----:B------:R-:W-:Y:S01]  /*54f0*/  FMUL.FTZ R148, R153, UR11 ;  /* 0x0000000b99947c20 */ /* 0x000fe20008410000 */
[----:B------:R-:W-:Y:S01]  /*5500*/  ISETP.GE.U32.AND.EX P0, PT, R207, 0x1000000, PT, P0 ;  /* 0x01000000cf00780c */ /* 0x000fe20003f06100 */
[C---:B------:R-:W-:Y:S01]  /*5510*/  FFMA.FTZ R153, R204.reuse, R150, R149 ;  /* 0x00000096cc997223 */ /* 0x040fe20000010095 */
[----:B------:R-:W-:Y:S01]  /*5520*/  FFMA.FTZ R155, R204, R152, R155 ;  /* 0x00000098cc9b7223 */ /* 0x000fe2000001009b */
[-CC-:B------:R-:W-:Y:S01]  /*5530*/  FFMA.FTZ R152, R28, R157.reuse, R158.reuse ;  /* 0x0000009d1c987223 */ /* 0x180fe2000001009e */
[----:B------:R-:W-:Y:S01]  /*5540*/  FSEL R215, R148, RZ, P0 ;  /* 0x000000ff94d77208 */ /* 0x000fe20000000000 */
[----:B------:R-:W-:Y:S01]  /*5550*/  FFMA.FTZ R150, R26, R157, R158 ;  /* 0x0000009d1a967223 */ /* 0x000fe2000001009e */
[----:B------:R-:W-:Y:S01]  /*5560*/  PRMT R148, R32, 0x7632, R148 ;  /* 0x0000763220947816 */ /* 0x000fe20000000094 */
[----:B------:R-:W-:Y:S01]  /*5570*/  FMUL.FTZ R151, R151, UR11 ;  /* 0x0000000b97977c20 */ /* 0x000fe20008410000 */
[----:B------:R-:W-:Y:S01]  /*5580*/  LOP3.LUT P0, RZ, R207, 0xff, RZ, 0xc0, !PT ;  /* 0x000000ffcfff7812 */ /* 0x000fe2000780c0ff */
[-C--:B------:R-:W-:Y:S01]  /*5590*/  FMUL.FTZ R155, R155, R156.reuse ;  /* 0x0000009c9b9b7220 */ /* 0x080fe20000410000 */
[----:B------:R-:W-:Y:S01]  /*55a0*/  FADD.FTZ R154, R27, -R152 ;  /* 0x800000981b9a7221 */ /* 0x000fe20000010000 */
[----:B------:R-:W-:Y:S01]  /*55b0*/  FADD.FTZ R152, R25, -R150 ;  /* 0x8000009619987221 */ /* 0x000fe20000010000 */
[----:B------:R-:W-:Y:S01]  /*55c0*/  SHF.L.U32 R149, R148, 0x10, RZ ;  /* 0x0000001094957819 */ /* 0x000fe200000006ff */
[----:B------:R-:W-:Y:S01]  /*55d0*/  FMUL.FTZ R153, R153, R156 ;  /* 0x0000009c99997220 */ /* 0x000fe20000410000 */
[----:B------:R-:W-:Y:S01]  /*55e0*/  FMUL.FTZ R155, R155, UR11 ;  /* 0x0000000b9b9b7c20 */ /* 0x000fe20008410000 */
[----:B------:R-:W-:Y:S01]  /*55f0*/  FSEL R150, R151, RZ, P0 ;  /* 0x000000ff97967208 */ /* 0x000fe20000000000 */
[C---:B------:R-:W-:Y:S01]  /*5600*/  FFMA.FTZ R163, R204.reuse, R154, R163 ;  /* 0x0000009acca37223 */ /* 0x040fe200000100a3 */
[----:B------:R-:W-:Y:S01]  /*5610*/  LOP3.LUT P0, RZ, R207, 0xff00, RZ, 0xc0, !PT ;  /* 0x0000ff00cfff7812 */ /* 0x000fe2000780c0ff */
[----:B------:R-:W-:Y:S01]  /*5620*/  FFMA.FTZ R151, R204, R152, R149 ;  /* 0x00000098cc977223 */ /* 0x000fe20000010095 */
[----:B------:R-:W-:Y:S01]  /*5630*/  FMUL.FTZ R148, R153, UR11 ;  /* 0x0000000b99947c20 */ /* 0x000fe20008410000 */
[-C--:B------:R-:W-:Y:S01]  /*5640*/  FMUL.FTZ R163, R163, R156.reuse ;  /* 0x0000009ca3a37220 */ /* 0x080fe20000410000 */
[----:B------:R-:W-:Y:S01]  /*5650*/  FSEL R205, R155, RZ, P0 ;  /* 0x000000ff9bcd7208 */ /* 0x000fe20000000000 */
[----:B------:R-:W0:Y:S01]  /*5660*/  LDC.64 R152, c[0x0][0x468] ;  /* 0x00011a00ff987b82 */ /* 0x000e220000000a00 */
[----:B------:R-:W-:Y:S01]  /*5670*/  LOP3.LUT P0, RZ, R206, 0xff0000, RZ, 0xc0, !PT ;  /* 0x00ff0000ceff7812 */ /* 0x000fe2000780c0ff */
[----:B------:R-:W-:Y:S01]  /*5680*/  FMUL.FTZ R163, R163, UR11 ;  /* 0x0000000ba3a37c20 */ /* 0x000fe20008410000 */
[----:B------:R-:W-:Y:S01]  /*5690*/  SHF.L.U32 R149, R32, 0x10, RZ ;  /* 0x0000001020957819 */ /* 0x000fe200000006ff */
[----:B------:R-:W-:Y:S01]  /*56a0*/  FMUL.FTZ R151, R151, R156 ;  /* 0x0000009c97977220 */ /* 0x000fe20000410000 */
[----:B------:R-:W-:-:S02]  /*56b0*/  FSEL R154, R148, RZ, P0 ;  /* 0x000000ff949a7208 */ /* 0x000fc40000000000 */
[----:B------:R-:W-:Y:S01]  /*56c0*/  LOP3.LUT P0, RZ, R206, 0xff000000, RZ, 0xc0, !PT ;  /* 0xff000000ceff7812 */ /* 0x000fe2000780c0ff */
[----:B------:R-:W-:Y:S01]  /*56d0*/  FFMA.FTZ R149, R204, R217, R149 ;  /* 0x000000d9cc957223 */ /* 0x000fe20000010095 */
[----:B------:R-:W-:Y:S01]  /*56e0*/  FMUL.FTZ R151, R151, UR11 ;  /* 0x0000000b97977c20 */ /* 0x000fe20008410000 */
[----:B------:R-:W-:Y:S02]  /*56f0*/  F2FP.BF16.F32.PACK_AB R150, R205, R150 ;  /* 0x00000096cd96723e */ /* 0x000fe400000010ff */
[----:B------:R-:W-:Y:S01]  /*5700*/  FSEL R163, R163, RZ, P0 ;  /* 0x000000ffa3a37208 */ /* 0x000fe20000000000 */
[----:B------:R-:W-:Y:S01]  /*5710*/  FMUL.FTZ R149, R149, R156 ;  /* 0x0000009c95957220 */ /* 0x000fe20000410000 */
[----:B------:R-:W-:-:S03]  /*5720*/  LOP3.LUT P0, RZ, R206, 0xff00, RZ, 0xc0, !PT ;  /* 0x0000ff00ceff7812 */ /* 0x000fc6000780c0ff */
[----:B------:R-:W-:Y:S01]  /*5730*/  FMUL.FTZ R149, R149, UR11 ;  /* 0x0000000b95957c20 */ /* 0x000fe20008410000 */
[----:B------:R-:W-:Y:S02]  /*5740*/  FSEL R155, R151, RZ, P0 ;  /* 0x000000ff979b7208 */ /* 0x000fe40000000000 */
[----:B------:R-:W-:Y:S02]  /*5750*/  LOP3.LUT P0, RZ, R206, 0xff, RZ, 0xc0, !PT ;  /* 0x000000ffceff7812 */ /* 0x000fe4000780c0ff */
[----:B------:R-:W-:Y:S02]  /*5760*/  F2FP.BF16.F32.PACK_AB R151, R215, R214 ;  /* 0x000000d6d797723e */ /* 0x000fe400000010ff */
[----:B------:R-:W-:Y:S01]  /*5770*/  FSEL R148, R149, RZ, P0 ;  /* 0x000000ff95947208 */ /* 0x000fe20000000000 */
[----:B0-----:R-:W-:Y:S01]  /*5780*/  IMAD.WIDE.U32 R152, R202, 0x10, R152 ;  /* 0x00000010ca987825 */ /* 0x001fe200078e0098 */
[----:B------:R-:W-:Y:S02]  /*5790*/  F2FP.BF16.F32.PACK_AB R149, R163, R154 ;  /* 0x0000009aa395723e */ /* 0x000fe400000010ff */
[----:B------:R-:W-:-:S02]  /*57a0*/  F2FP.BF16.F32.PACK_AB R148, R155, R148 ;  /* 0x000000949b94723e */ /* 0x000fc400000010ff */
[----:B------:R-:W-:-:S03]  /*57b0*/  IADD3 R202, PT, PT, R202, 0x100, RZ ;  /* 0x00000100caca7810 */ /* 0x000fc60007ffe0ff */
[----:B------:R2:W-:Y:S04]  /*57c0*/  STG.E.128 desc[UR4][R152.64], R148 ;  /* 0x0000009498007986 */ /* 0x0005e8000c101d04 */
.L_x_3648:
[----:B------:R-:W-:Y:S05]  /*57d0*/  BSYNC.RECONVERGENT B1 ;  /* 0x0000000000017941 */ /* 0x000fea0003800200 */
.L_x_3647:
        /* <DEDUP_REMOVED lines=74> */
.L_x_3642:
        /* <DEDUP_REMOVED lines=12> */
[-C--:B------:R-:W-:Y:S01]  /*5d40*/  FFMA.FTZ R155, R192, R157.reuse, R158 ;  /* 0x0000009dc09b7223 */ /* 0x080fe2000001009e */
[----:B------:R-:W-:Y:S01]  /*5d50*/  SHF.L.U32 R150, R41, 0x10, RZ ;  /* 0x0000001029967819 */ /* 0x000fe200000006ff */
[-C--:B------:R-:W-:Y:S01]  /*5d60*/  FMUL.FTZ R148, R147, R156.reuse ;  /* 0x0000009c93947220 */ /* 0x080fe20000410000 */
[----:B------:R-:W-:Y:S01]  /*5d70*/  SHF.L.U32 R151, R145, 0x10, RZ ;  /* 0x0000001091977819 */ /* 0x000fe200000006ff */
[----:B------:R-:W-:Y:S01]  /*5d80*/  FADD.FTZ R145, R193, -R144 ;  /* 0x80000090c1917221 */ /* 0x000fe20000010000 */
[----:B------:R-:W-:Y:S01]  /*5d90*/  FFMA.FTZ R153, R196, R157, R158 ;  /* 0x0000009dc4997223 */ /* 0x000fe2000001009e */
[----:B------:R-:W-:Y:S01]  /*5da0*/  FMUL.FTZ R148, R148, UR11 ;  /* 0x0000000b94947c20 */ /* 0x000fe20008410000 */
[----:B------:R-:W-:Y:S01]  /*5db0*/  FADD.FTZ R155, R190, -R155 ;  /* 0x8000009bbe9b7221 */ /* 0x000fe20000010000 */
[C---:B------:R-:W-:Y:S01]  /*5dc0*/  FFMA.FTZ R144, R204.reuse, R149, R151 ;  /* 0x00000095cc907223 */ /* 0x040fe20000010097 */
[----:B------:R-:W-:Y:S01]  /*5dd0*/  FFMA.FTZ R145, R204, R145, R146 ;  /* 0x00000091cc917223 */ /* 0x000fe20000010092 */
[----:B------:R-:W-:Y:S01]  /*5de0*/  PRMT R149, R42, 0x7632, R149 ;  /* 0x000076322a957816 */ /* 0x000fe20000000095 */
[----:B------:R-:W-:Y:S01]  /*5df0*/  FFMA.FTZ R146, R199, R157, R158 ;  /* 0x0000009dc7927223 */ /* 0x000fe2000001009e */
[----:B------:R-:W-:Y:S01]  /*5e00*/  FSEL R151, R148, RZ, P0 ;  /* 0x000000ff94977208 */ /* 0x000fe20000000000 */
[-C--:B------:R-:W-:Y:S01]  /*5e10*/  FMUL.FTZ R152, R144, R156.reuse ;  /* 0x0000009c90987220 */ /* 0x080fe20000410000 */
[----:B------:R-:W-:Y:S01]  /*5e20*/  PRMT R148, R41, 0x7632, R148 ;  /* 0x0000763229947816 */ /* 0x000fe20000000094 */
[----:B------:R-:W-:Y:S01]  /*5e30*/  FADD.FTZ R153, R194, -R153 ;  /* 0x80000099c2997221 */ /* 0x000fe20000010000 */
[----:B------:R-:W-:Y:S01]  /*5e40*/  SHF.L.U32 R163, R149, 0x10, RZ ;  /* 0x0000001095a37819 */ /* 0x000fe200000006ff */
[----:B------:R-:W-:Y:S01]  /*5e50*/  FADD.FTZ R149, R197, -R146 ;  /* 0x80000092c5957221 */ /* 0x000fe20000010000 */
[----:B------:R-:W-:Y:S01]  /*5e60*/  ISETP.GE.U32.AND P0, PT, R212, RZ, PT ;  /* 0x000000ffd400720c */ /* 0x000fe20003f06070 */
[----:B------:R-:W-:Y:S01]  /*5e70*/  FMUL.FTZ R152, R152, UR11 ;  /* 0x0000000b98987c20 */ /* 0x000fe20008410000 */
[----:B------:R-:W-:Y:S01]  /*5e80*/  SHF.L.U32 R148, R148, 0x10, RZ ;  /* 0x0000001094947819 */ /* 0x000fe200000006ff */
[C---:B------:R-:W-:Y:S01]  /*5e90*/  FFMA.FTZ R217, R204.reuse, R149, R150 ;  /* 0x00000095ccd97223 */ /* 0x040fe20000010096 */
[----:B------:R-:W-:Y:S01]  /*5ea0*/  ISETP.GE.U32.AND.EX P0, PT, R213, 0x1000000, PT, P0 ;  /* 0x01000000d500780c */ /* 0x000fe20003f06100 */
[-C--:B------:R-:W-:Y:S01]  /*5eb0*/  FMUL.FTZ R149, R145, R156.reuse ;  /* 0x0000009c91957220 */ /* 0x080fe20000410000 */
[C---:B------:R-:W-:Y:S01]  /*5ec0*/  FFMA.FTZ R221, R204.reuse, R155, R163 ;  /* 0x0000009bccdd7223 */ /* 0x040fe200000100a3 */
[----:B------:R-:W-:Y:S01]  /*5ed0*/  FFMA.FTZ R218, R204, R153, R148 ;  /* 0x00000099ccda7223 */ /* 0x000fe20000010094 */
[----:B------:R-:W-:Y:S01]  /*5ee0*/  FSEL R222, R152, RZ, P0 ;  /* 0x000000ff98de7208 */ /* 0x000fe20000000000 */
[-C--:B------:R-:W-:Y:S01]  /*5ef0*/  FFMA.FTZ R155, R200, R157.reuse, R158 ;  /* 0x0000009dc89b7223 */ /* 0x080fe2000001009e */
[----:B------:R-:W-:Y:S01]  /*5f00*/  PRMT R148, R40, 0x7632, R148 ;  /* 0x0000763228947816 */ /* 0x000fe20000000094 */
[----:B------:R-:W-:Y:S01]  /*5f10*/  FMUL.FTZ R150, R149, UR11 ;  /* 0x0000000b95967c20 */ /* 0x000fe20008410000 */
[----:B------:R-:W-:Y:S01]  /*5f20*/  LOP3.LUT P0, RZ, R213, 0xff, RZ, 0xc0, !PT ;  /* 0x000000ffd5ff7812 */ /* 0x000fe2000780c0ff */
[-C--:B------:R-:W-:Y:S01]  /*5f30*/  FMUL.FTZ R152, R221, R156.reuse ;  /* 0x0000009cdd987220 */ /* 0x080fe20000410000 */
[----:B------:R-:W-:Y:S01]  /*5f40*/  FFMA.FTZ R146, R203, R157, R158 ;  /* 0x0000009dcb927223 */ /* 0x000fe2000001009e */
[----:B------:R-:W-:Y:S01]  /*5f50*/  FADD.FTZ R155, R198, -R155 ;  /* 0x8000009bc69b7221 */ /* 0x000fe20000010000 */
[----:B------:R-:W-:Y:S01]  /*5f60*/  SHF.L.U32 R148, R148, 0x10, RZ ;  /* 0x0000001094947819 */ /* 0x000fe200000006ff */
[----:B------:R-:W-:Y:S01]  /*5f70*/  FMUL.FTZ R152, R152, UR11 ;  /* 0x0000000b98987c20 */ /* 0x000fe20008410000 */
[----:B------:R-:W-:Y:S01]  /*5f80*/  SHF.L.U32 R153, R40, 0x10, RZ ;  /* 0x0000001028997819 */ /* 0x000fe200000006ff */
[----:B------:R-:W-:Y:S01]  /*5f90*/  FADD.FTZ R149, R201, -R146 ;  /* 0x80000092c9957221 */ /* 0x000fe20000010000 */
[----:B------:R-:W-:Y:S01]  /*5fa0*/  FSEL R220, R150, RZ, P0 ;  /* 0x000000ff96dc7208 */ /* 0x000fe20000000000 */
[-C--:B------:R-:W-:Y:S01]  /*5fb0*/  FMUL.FTZ R146, R217, R156.reuse ;  /* 0x0000009cd9927220 */ /* 0x080fe20000410000 */
[----:B------:R-:W-:Y:S01]  /*5fc0*/  LOP3.LUT P0, RZ, R213, 0xff00, RZ, 0xc0, !PT ;  /* 0x0000ff00d5ff7812 */ /* 0x000fe2000780c0ff */
[C---:B------:R-:W-:Y:S01]  /*5fd0*/  FFMA.FTZ R150, R204.reuse, R155, R148 ;  /* 0x0000009bcc967223 */ /* 0x040fe20000010094 */
        /* <DEDUP_REMOVED lines=11> */
[----:B------:R-:W-:Y:S01]  /*6090*/  FMUL.FTZ R148, R150, R156 ;  /* 0x0000009c96947220 */ /* 0x000fe20000410000 */
[----:B------:R-:W-:Y:S01]  /*60a0*/  LOP3.LUT P0, RZ, R212, 0xff000000, RZ, 0xc0, !PT ;  /* 0xff000000d4ff7812 */ /* 0x000fe2000780c0ff */
[----:B------:R-:W-:Y:S01]  /*60b0*/  FMUL.FTZ R146, R146, UR11 ;  /* 0x0000000b92927c20 */ /* 0x000fe20008410000 */
        /* <DEDUP_REMOVED lines=18> */
.L_x_3650:
[----:B------:R-:W-:Y:S05]  /*61e0*/  BSYNC.RECONVERGENT B1 ;  /* 0x0000000000017941 */ /* 0x000fea0003800200 */
.L_x_3649:
        /* <DEDUP_REMOVED lines=20> */
[-C--:B------:R-:W-:Y:S01]  /*6330*/  FFMA.FTZ R146, R183, R157.reuse, R158 ;  /* 0x0000009db7927223 */ /* 0x080fe2000001009e */
[----:B------:R-:W-:Y:S01]  /*6340*/  SHF.L.U32 R150, R37, 0x10, RZ ;  /* 0x0000001025967819 */ /* 0x000fe200000006ff */
[----:B------:R-:W-:Y:S01]  /*6350*/  FADD.FTZ R155, R13, -R154 ;  /* 0x8000009a0d9b7221 */ /* 0x000fe20000010000 */
[----:B------:R-:W-:Y:S01]  /*6360*/  FSEL R151, R148, RZ, P0 ;  /* 0x000000ff94977208 */ /* 0x000fe20000000000 */
[----:B------:R-:W-:Y:S01]  /*6370*/  FFMA.FTZ R152, R12, R157, R158 ;  /* 0x0000009d0c987223 */ /* 0x000fe2000001009e */
[----:B------:R-:W-:Y:S01]  /*6380*/  PRMT R148, R37, 0x7632, R148 ;  /* 0x0000763225947816 */ /* 0x000fe20000000094 */
[-C--:B------:R-:W-:Y:S01]  /*6390*/  FMUL.FTZ R154, R144, R156.reuse ;  /* 0x0000009c909a7220 */ /* 0x080fe20000410000 */
[----:B------:R-:W-:Y:S01]  /*63a0*/  SHF.L.U32 R163, R149, 0x10, RZ ;  /* 0x0000001095a37819 */ /* 0x000fe200000006ff */
[----:B------:R-:W-:Y:S01]  /*63b0*/  FADD.FTZ R149, R181, -R146 ;  /* 0x80000092b5957221 */ /* 0x000fe20000010000 */
[----:B------:R-:W-:Y:S01]  /*63c0*/  ISETP.GE.U32.AND P0, PT, R210, RZ, PT ;  /* 0x000000ffd200720c */ /* 0x000fe20003f06070 */
[----:B------:R-:W-:Y:S01]  /*63d0*/  FADD.FTZ R153, R11, -R152 ;  /* 0x800000980b997221 */ /* 0x000fe20000010000 */
[----:B------:R-:W-:Y:S01]  /*63e0*/  SHF.L.U32 R148, R148, 0x10, RZ ;  /* 0x0000001094947819 */ /* 0x000fe200000006ff */
[----:B------:R-:W-:Y:S01]  /*63f0*/  FMUL.FTZ R154, R154, UR11 ;  /* 0x0000000b9a9a7c20 */ /* 0x000fe20008410000 */
        /* <DEDUP_REMOVED lines=53> */
.L_x_3652:
[----:B------:R-:W-:Y:S05]  /*6750*/  BSYNC.RECONVERGENT B1 ;  /* 0x0000000000017941 */ /* 0x000fea0003800200 */
.L_x_3651:
[----:B------:R-:W-:Y:S04]  /*6760*/  BSSY.RECONVERGENT B1, `(.L_x_3653) ;  /* 0x0000053000017945 */ /* 0x000fe80003800200 */
[----:B------:R-:W-:Y:S05]  /*6770*/  @!P4 BRA `(.L_x_3654) ;  /* 0x000000040044c947 */ /* 0x000fea0003800000 */
[-CC-:B01----:R-:W-:Y:S01]  /*6780*/  FFMA.FTZ R145, R23, R157.reuse, R158.reuse ;  /* 0x0000009d17917223 */ /* 0x183fe2000001009e */
[----:B------:R-:W-:Y:S01]  /*6790*/  SHF.L.U32 R147, R35, 0x10, RZ ;  /* 0x0000001023937819 */ /* 0x000fe200000006ff */
[----:B------:R-:W-:Y:S01]  /*67a0*/  FFMA.FTZ R144, R164, R157, R158 ;  /* 0x0000009da4907223 */ /* 0x000fe2000001009e */
[----:B------:R-:W-:Y:S01]  /*67b0*/  SHF.L.U32 R215, R215, 0x10, RZ ;  /* 0x00000010d7d77819 */ /* 0x000fe200000006ff */
[----:B------:R-:W-:Y:S01]  /*67c0*/  FADD.FTZ R145, R24, -R145 ;  /* 0x8000009118917221 */ /* 0x000fe20000010000 */
[----:B------:R-:W-:Y:S01]  /*67d0*/  LOP3.LUT P0, RZ, R207, 0xff0000, RZ, 0xc0, !PT ;  /* 0x00ff0000cfff7812 */ /* 0x000fe2000780c0ff */
[----:B------:R-:W-:Y:S01]  /*67e0*/  FADD.FTZ R148, R31, -R144 ;  /* 0x800000901f947221 */ /* 0x000fe20000010000 */
[----:B------:R-:W-:Y:S01]  /*67f0*/  SHF.L.U32 R144, R34, 0x10, RZ ;  /* 0x0000001022907819 */ /* 0x000fe200000006ff */
[C---:B-----5:R-:W-:Y:S01]  /*6800*/  FFMA.FTZ R147, R204.reuse, R145, R147 ;  /* 0x00000091cc937223 */ /* 0x060fe20000010093 */
[-CC-:B------:R-:W-:Y:S01]  /*6810*/  FFMA.FTZ R145, R21, R157.reuse, R158.reuse ;  /* 0x0000009d15917223 */ /* 0x180fe2000001009e */
[----:B------:R-:W-:Y:S01]  /*6820*/  FFMA.FTZ R215, R204, R148, R215 ;  /* 0x00000094ccd77223 */ /* 0x000fe200000100d7 */
[-CC-:B------:R-:W-:Y:S01]  /*6830*/  FFMA.FTZ R149, R19, R157.reuse, R158.reuse ;  /* 0x0000009d13957223 */ /* 0x180fe2000001009e */
[-C--:B------:R-:W-:Y:S01]  /*6840*/  FMUL.FTZ R146, R147, R156.reuse ;  /* 0x0000009c93927220 */ /* 0x080fe20000410000 */
[----:B------:R-:W-:Y:S01]  /*6850*/  FADD.FTZ R145, R22, -R145 ;  /* 0x8000009116917221 */ /* 0x000fe20000010000 */
[----:B------:R-:W-:Y:S01]  /*6860*/  FFMA.FTZ R150, R30, R157, R158 ;  /* 0x0000009d1e967223 */ /* 0x000fe2000001009e */
[----:B------:R-:W-:Y:S01]  /*6870*/  SHF.L.U32 R205, R205, 0x10, RZ ;  /* 0x00000010cdcd7819 */ /* 0x000fe200000006ff */
[----:B------:R-:W-:Y:S01]  /*6880*/  FMUL.FTZ R146, R146, UR11 ;  /* 0x0000000b92927c20 */ /* 0x000fe20008410000 */
[----:B------:R-:W-:Y:S01]  /*6890*/  FFMA.FTZ R219, R204, R145, R144 ;  /* 0x00000091ccdb7223 */ /* 0x000fe20000010090 */
[----:B------:R-:W-:Y:S01]  /*68a0*/  FFMA.FTZ R148, R28, R157, R158 ;  /* 0x0000009d1c947223 */ /* 0x000fe2000001009e */
[----:B------:R-:W-:Y:S01]  /*68b0*/  FMUL.FTZ R144, R215, R156 ;  /* 0x0000009cd7907220 */ /* 0x000fe20000410000 */
[----:B------:R-:W-:Y:S01]  /*68c0*/  FADD.FTZ R149, R20, -R149 ;  /* 0x8000009514957221 */ /* 0x000fe20000010000 */
[----:B------:R-:W-:Y:S01]  /*68d0*/  FSEL R151, R146, RZ, P0 ;  /* 0x000000ff92977208 */ /* 0x000fe20000000000 */
[----:B------:R-:W-:Y:S01]  /*68e0*/  FADD.FTZ R150, R29, -R150 ;  /* 0x800000961d967221 */ /* 0x000fe20000010000 */
[----:B------:R-:W-:Y:S01]  /*68f0*/  SHF.L.U32 R146, R33, 0x10, RZ ;  /* 0x0000001021927819 */ /* 0x000fe200000006ff */
[----:B------:R-:W-:Y:S01]  /*6900*/  FADD.FTZ R148, R27, -R148 ;  /* 0x800000941b947221 */ /* 0x000fe20000010000 */
[----:B------:R-:W-:Y:S01]  /*6910*/  ISETP.GE.U32.AND P0, PT, R206, RZ, PT ;  /* 0x000000ffce00720c */ /* 0x000fe20003f06070 */
[----:B------:R-:W-:Y:S01]  /*6920*/  FMUL.FTZ R144, R144, UR11 ;  /* 0x0000000b90907c20 */ /* 0x000fe20008410000 */
[----:B------:R-:W-:Y:S01]  /*6930*/  SHF.L.U32 R145, R214, 0x10, RZ ;  /* 0x00000010d6917819 */ /* 0x000fe200000006ff */
[C-C-:B------:R-:W-:Y:S01]  /*6940*/  FFMA.FTZ R217, R204.reuse, R149, R146.reuse ;  /* 0x00000095ccd97223 */ /* 0x140fe20000010092 */
[----:B------:R-:W-:Y:S01]  /*6950*/  ISETP.GE.U32.AND.EX P0, PT, R207, 0x1000000, PT, P0 ;  /* 0x01000000cf00780c */ /* 0x000fe20003f06100 */
[----:B------:R-:W-:Y:S01]  /*6960*/  FFMA.FTZ R205, R204, R150, R205 ;  /* 0x00000096cccd7223 */ /* 0x000fe200000100cd */
[----:B------:R-:W-:Y:S01]  /*6970*/  FMUL.FTZ R152, R219, R156 ;  /* 0x0000009cdb987220 */ /* 0x000fe20000410000 */
[----:B------:R-:W-:Y:S01]  /*6980*/  PRMT R146, R32, 0x7632, R146 ;  /* 0x0000763220927816 */ /* 0x000fe20000000092 */
[-CC-:B------:R-:W-:Y:S01]  /*6990*/  FFMA.FTZ R150, R26, R157.reuse, R158.reuse ;  /* 0x0000009d1a967223 */ /* 0x180fe2000001009e */
[----:B------:R-:W-:Y:S01]  /*69a0*/  FFMA.FTZ R145, R204, R148, R145 ;  /* 0x00000094cc917223 */ /* 0x000fe20000010091 */
[----:B------:R-:W-:Y:S01]  /*69b0*/  FSEL R148, R144, RZ, P0 ;  /* 0x000000ff90947208 */ /* 0x000fe20000000000 */
[----:B------:R-:W-:Y:S01]  /*69c0*/  FMUL.FTZ R152, R152, UR11 ;  /* 0x0000000b98987c20 */ /* 0x000fe20008410000 */
[----:B------:R-:W-:Y:S01]  /*69d0*/  SHF.L.U32 R146, R146, 0x10, RZ ;  /* 0x0000001092927819 */ /* 0x000fe200000006ff */
[----:B------:R-:W-:Y:S01]  /*69e0*/  FFMA.FTZ R149, R17, R157, R158 ;  /* 0x0000009d11957223 */ /* 0x000fe2000001009e */
[----:B------:R-:W-:Y:S01]  /*69f0*/  LOP3.LUT P0, RZ, R207, 0xff, RZ, 0xc0, !PT ;  /* 0x000000ffcfff7812 */ /* 0x000fe2000780c0ff */
[-C--:B------:R-:W-:Y:S01]  /*6a00*/  FMUL.FTZ R144, R205, R156.reuse ;  /* 0x0000009ccd907220 */ /* 0x080fe20000410000 */
[----:B------:R-:W-:Y:S01]  /*6a10*/  FADD.FTZ R155, R25, -R150 ;  /* 0x80000096199b7221 */ /* 0x000fe20000010000 */
[----:B------:R-:W-:Y:S01]  /*6a20*/  SHF.L.U32 R153, R32, 0x10, RZ ;  /* 0x0000001020997819 */ /* 0x000fe200000006ff */
[----:B------:R-:W-:Y:S01]  /*6a30*/  FADD.FTZ R149, R18, -R149 ;  /* 0x8000009512957221 */ /* 0x000fe20000010000 */
[----:B------:R-:W-:Y:S01]  /*6a40*/  FMUL.FTZ R144, R144, UR11 ;  /* 0x0000000b90907c20 */ /* 0x000fe20008410000 */
        /* <DEDUP_REMOVED lines=10> */
[-C--:B------:R-:W-:Y:S01]  /*6af0*/  FMUL.FTZ R146, R163, R156.reuse ;  /* 0x0000009ca3927220 */ /* 0x080fe20000410000 */
[----:B------:R-:W-:Y:S01]  /*6b00*/  FMUL.FTZ R214, R216, R156 ;  /* 0x0000009cd8d67220 */ /* 0x000fe20000410000 */
[----:B------:R-:W-:Y:S01]  /*6b10*/  FSEL R218, R149, RZ, P0 ;  /* 0x000000ff95da7208 */ /* 0x000fe20000000000 */
[----:B------:R-:W1:Y:S01]  /*6b20*/  LDC.64 R152, c[0x0][0x468] ;  /* 0x00011a00ff987b82 */ /* 0x000e620000000a00 */
[----:B------:R-:W-:Y:S01]  /*6b30*/  FMUL.FTZ R144, R144, UR11 ;  /* 0x0000000b90907c20 */ /* 0x000fe20008410000 */
[----:B------:R-:W-:Y:S01]  /*6b40*/  LOP3.LUT P0, RZ, R206, 0xff000000, RZ, 0xc0, !PT ;  /* 0xff000000ceff7812 */ /* 0x000fe2000780c0ff */
[----:B------:R-:W-:Y:S01]  /*6b50*/  FMUL.FTZ R146, R146, UR11 ;  /* 0x0000000b92927c20 */ /* 0x000fe20008410000 */
[----:B------:R-:W-:Y:S01]  /*6b60*/  F2FP.BF16.F32.PACK_AB R147, R215, R147 ;  /* 0x00000093d793723e */ /* 0x000fe200000010ff */
[----:B------:R-:W-:Y:S01]  /*6b70*/  FMUL.FTZ R215, R214, UR11 ;  /* 0x0000000bd6d77c20 */ /* 0x000fe20008410000 */
[----:B------:R-:W-:-:S02]  /*6b80*/  FSEL R149, R144, RZ, P0 ;  /* 0x000000ff90957208 */ /* 0x000fc40000000000 */
[----:B------:R-:W-:Y:S02]  /*6b90*/  LOP3.LUT P0, RZ, R206, 0xff, RZ, 0xc0, !PT ;  /* 0x000000ffceff7812 */ /* 0x000fe4000780c0ff */
[----:B------:R-:W-:Y:S02]  /*6ba0*/  F2FP.BF16.F32.PACK_AB R145, R145, R217 ;  /* 0x000000d99191723e */ /* 0x000fe400000010ff */
[----:B------:R-:W-:Y:S02]  /*6bb0*/  FSEL R214, R146, RZ, P0 ;  /* 0x000000ff92d67208 */ /* 0x000fe40000000000 */
[----:B------:R-:W-:Y:S02]  /*6bc0*/  LOP3.LUT P0, RZ, R206, 0xff00, RZ, 0xc0, !PT ;  /* 0x0000ff00ceff7812 */ /* 0x000fe4000780c0ff */
[----:B------:R-:W-:Y:S01]  /*6bd0*/  F2FP.BF16.F32.PACK_AB R146, R205, R219 ;  /* 0x000000dbcd92723e */ /* 0x000fe200000010ff */
[----:B0-----:R-:W-:Y:S01]  /*6be0*/  IMAD.WIDE.U32 R154, R202, 0x10, R154 ;  /* 0x00000010ca9a7825 */ /* 0x001fe200078e009a */
[----:B------:R-:W-:-:S02]  /*6bf0*/  FSEL R215, R215, RZ, P0 ;  /* 0x000000ffd7d77208 */ /* 0x000fc40000000000 */
[----:B------:R-:W-:Y:S02]  /*6c00*/  F2FP.BF16.F32.PACK_AB R144, R216, R163 ;  /* 0x000000a3d890723e */ /* 0x000fe400000010ff */
[----:B------:R-:W-:Y:S02]  /*6c10*/  F2FP.BF16.F32.PACK_AB R151, R148, R151 ;  /* 0x000000979497723e */ /* 0x000fe400000010ff */
[----:B------:R-:W-:Y:S01]  /*6c20*/  F2FP.BF16.F32.PACK_AB R150, R150, R221 ;  /* 0x000000dd9696723e */ /* 0x000fe200000010ff */
[C---:B-1----:R-:W-:Y:S01]  /*6c30*/  IMAD.WIDE.U32 R152, R202.reuse, 0x10, R152 ;  /* 0x00000010ca987825 */ /* 0x042fe200078e0098 */
[----:B------:R-:W-:Y:S01]  /*6c40*/  F2FP.BF16.F32.PACK_AB R149, R149, R218 ;  /* 0x000000da9595723e */ /* 0x000fe200000010ff */
[----:B------:R2:W-:Y:S01]  /*6c50*/  STG.E.128 desc[UR4][R154.64], R144 ;  /* 0x000000909a007986 */ /* 0x0005e2000c101d04 */
[----:B------:R-:W-:Y:S02]  /*6c60*/  F2FP.BF16.F32.PACK_AB R148, R215, R214 ;  /* 0x000000d6d794723e */ /* 0x000fe400000010ff */
[----:B------:R-:W-:-:S03]  /*6c70*/  IADD3 R202, PT, PT, R202, 0x100, RZ ;  /* 0x00000100caca7810 */ /* 0x000fc60007ffe0ff */
[----:B------:R2:W-:Y:S04]  /*6c80*/  STG.E.128 desc[UR4][R152.64], R148 ;  /* 0x0000009498007986 */ /* 0x0005e8000c101d04 */
.L_x_3654:
[----:B------:R-:W-:Y:S05]  /*6c90*/  BSYNC.RECONVERGENT B1 ;  /* 0x0000000000017941 */ /* 0x000fea0003800200 */
.L_x_3653:
        /* <DEDUP_REMOVED lines=80> */
.L_x_3639:
[----:B------:R-:W-:Y:S05]  /*71a0*/  BSYNC.RECONVERGENT B0 ;  /* 0x0000000000007941 */ /* 0x000fea0003800200 */
.L_x_3625:
[----:B01234-:R-:W0:Y:S01]  /*71b0*/  LDC.64 R148, c[0x0][0x380] ;  /* 0x0000e000ff947b82 */ /* 0x01fe220000000a00 */
[----:B------:R-:W-:Y:S02]  /*71c0*/  PLOP3.LUT P1, PT, P1, PT, PT, 0x8, 0x80 ;  /* 0x000000000080781c */ /* 0x000fe40000f2e170 */
[----:B0-----:R-:W-:-:S04]  /*71d0*/  IADD3 R5, PT, PT, R5, R148, RZ ;  /* 0x0000009405057210 */ /* 0x001fc80007ffe0ff */
[----:B------:R-:W-:-:S13]  /*71e0*/  ISETP.GE.AND P0, PT, R5, R149, PT ;  /* 0x000000950500720c */ /* 0x000fda0003f06270 */
[----:B------:R-:W-:Y:S05]  /*71f0*/  @!P0 BRA `(.L_x_3655) ;  /* 0xffffff9400448947 */ /* 0x000fea000383ffff */
.L_x_3616:
        /* <DEDUP_REMOVED lines=39> */
.L_x_3656:
        /* <DEDUP_REMOVED lines=9> */
.L_x_15626:


//--------------------- .text._ZN10layer_norm13ln_bwd_kernelINS_13Kernel_traitsIf13__nv_bfloat16S2_S2_fjLj8192ELj1ELj1ELj8ELj16ENS_18Kernel_traits_baseILj8192EfS2_S2_S2_fjLj256EEEEELb1ELb0ELb0ELb1EEEvNS_9BwdParamsE --------------------------
	.section	.text._ZN10layer_norm13ln_bwd_kernelINS_13Kernel_traitsIf13__nv_bfloat16S2_S2_fjLj8192ELj1ELj1ELj8ELj16ENS_18Kernel_traits_baseILj8192EfS2_S2_S2_fjLj256EEEEELb1ELb0ELb0ELb1EEEvNS_9BwdParamsE,"ax",@progbits
	.align	128
        .global         _ZN10layer_norm13ln_bwd_kernelINS_13Kernel_traitsIf13__nv_bfloat16S2_S2_fjLj8192ELj1ELj1ELj8ELj16ENS_18Kernel_traits_baseILj8192EfS2_S2_S2_fjLj256EEEEELb1ELb0ELb0ELb1EEEvNS_9BwdParamsE
        .type           _ZN10layer_norm13ln_bwd_kernelINS_13Kernel_traitsIf13__nv_bfloat16S2_S2_fjLj8192ELj1ELj1ELj8ELj16ENS_18Kernel_traits_baseILj8192EfS2_S2_S2_fjLj256EEEEELb1ELb0ELb0ELb1EEEvNS_9BwdParamsE,@function
        .size           _ZN10layer_norm13ln_bwd_kernelINS_13Kernel_traitsIf13__nv_bfloat16S2_S2_fjLj8192ELj1ELj1ELj8ELj16ENS_18Kernel_traits_baseILj8192EfS2_S2_S2_fjLj256EEEEELb1ELb0ELb0ELb1EEEvNS_9BwdParamsE,(.L_x_15627 - _ZN10layer_norm13ln_bwd_kernelINS_13Kernel_traitsIf13__nv_bfloat16S2_S2_fjLj8192ELj1ELj1ELj8ELj16ENS_18Kernel_traits_baseILj8192EfS2_S2_S2_fjLj256EEEEELb1ELb0ELb0ELb1EEEvNS_9BwdParamsE)
        .other          _ZN10layer_norm13ln_bwd_kernelINS_13Kernel_traitsIf13__nv_bfloat16S2_S2_fjLj8192ELj1ELj1ELj8ELj16ENS_18Kernel_traits_baseILj8192EfS2_S2_S2_fjLj256EEEEELb1ELb0ELb0ELb1EEEvNS_9BwdParamsE,@"STO_CUDA_ENTRY STV_DEFAULT"
_ZN10layer_norm13ln_bwd_kernelINS_13Kernel_traitsIf13__nv_bfloat16S2_S2_fjLj8192ELj1ELj1ELj8ELj16ENS_18Kernel_traits_baseILj8192EfS2_S2_S2_fjLj256EEEEELb1ELb0ELb0ELb1EEEvNS_9BwdParamsE:
.text._ZN10layer_norm13ln_bwd_kernelINS_13Kernel_traitsIf13__nv_bfloat16S2_S2_fjLj8192ELj1ELj1ELj8ELj16ENS_18Kernel_traits_baseILj8192EfS2_S2_S2_fjLj256EEEEELb1ELb0ELb0ELb1EEEvNS_9BwdParamsE:
        /* <DEDUP_REMOVED lines=90> */
[----:B------:R-:W4:Y:S01]  /*05a0*/  LDCU UR12, c[0x0][0x400] ;  /* 0x00008000ff0c77ac */ /* 0x000f220008000800 */
[----:B--2---:R-:W-:Y:S01]  /*05b0*/  CS2R R2, SRZ ;  /* 0x0000000000027805 */ /* 0x004fe2000001ff00 */
[----:B------:R-:W2:Y:S01]  /*05c0*/  LDCU.64 UR14, c[0x0][0x478] ;  /* 0x00008f00ff0e77ac */ /* 0x000ea20008000a00 */
[----:B------:R-:W0:Y:S05]  /*05d0*/  LDCU.64 UR10, c[0x0][0x438] ;  /* 0x00008700ff0a77ac */ /* 0x000e2a0008000a00 */
.L_x_3669:
[----:B------:R-:W1:Y:S01]  /*05e0*/  LDC.64 R84, c[0x0][0x428] ;  /* 0x00010a00ff547b82 */ /* 0x000e620000000a00 */
[----:B---3--:R-:W-:-:S05]  /*05f0*/  IMAD R0, R152, UR9, RZ ;  /* 0x0000000998007c24 */ /* 0x008fca000f8e02ff */
[----:B------:R-:W-:Y:S02]  /*0600*/  SHF.R.S32.HI R57, RZ, 0x1f, R0 ;  /* 0x0000001fff397819 */ /* 0x000fe40000011400 */
[----:B------:R-:W3:Y:S02]  /*0610*/  LDC.64 R80, c[0x0][0x3a8] ;  /* 0x0000ea00ff507b82 */ /* 0x000ee40000000a00 */
[----:B------:R-:W-:-:S04]  /*0620*/  LEA.HI R57, R57, R0, RZ, 0x3 ;  /* 0x0000000039397211 */ /* 0x000fc800078f18ff */
[----:B------:R-:W-:Y:S02]  /*0630*/  LEA.HI.SX32 R157, R57, R142, 0x1d ;  /* 0x0000008e399d7211 */ /* 0x000fe400078feaff */
[----:B------:R-:W4:Y:S03]  /*0640*/  LDC.64 R158, c[0x0][0x3c0] ;  /* 0x0000f000ff9e7b82 */ /* 0x000f260000000a00 */
[C---:B-1----:R-:W-:Y:S01]  /*0650*/  IMAD.WIDE.U32 R60, R157.reuse, 0x10, R84 ;  /* 0x000000109d3c7825 */ /* 0x042fe200078e0054 */
[----:B------:R-:W-:-:S04]  /*0660*/  IADD3 R155, PT, PT, R157, 0x100, RZ ;  /* 0x000001009d9b7810 */ /* 0x000fc80007ffe0ff */
[----:B------:R-:W1:Y:S01]  /*0670*/  LDC.64 R160, c[0x0][0x3c8] ;  /* 0x0000f200ffa07b82 */ /* 0x000e620000000a00 */
[----:B------:R-:W2:Y:S01]  /*0680*/  LDG.E.128 R60, desc[UR6][R60.64] ;  /* 0x000000063c3c7981 */ /* 0x000ea2000c1e1d00 */
[C---:B---3--:R-:W-:Y:S01]  /*0690*/  IMAD.WIDE.U32 R56, R157.reuse, 0x10, R80 ;  /* 0x000000109d387825 */ /* 0x048fe200078e0050 */
[----:B------:R-:W-:-:S05]  /*06a0*/  IADD3 R154, PT, PT, R157, 0x200, RZ ;  /* 0x000002009d9a7810 */ /* 0x000fca0007ffe0ff */
[----:B------:R-:W3:Y:S01]  /*06b0*/  LDG.E.128 R56, desc[UR6][R56.64] ;  /* 0x0000000638387981 */ /* 0x000ee2000c1e1d00 */
[----:B------:R-:W-:Y:S01]  /*06c0*/  IMAD.WIDE.U32 R64, R155, 0x10, R80 ;  /* 0x000000109b407825 */ /* 0x000fe200078e0050 */
[----:B------:R-:W-:-:S03]  /*06d0*/  IADD3 R153, PT, PT, R157, 0x300, RZ ;  /* 0x000003009d997810 */ /* 0x000fc60007ffe0ff */
[----:B------:R-:W-:Y:S02]  /*06e0*/  IMAD.WIDE.U32 R68, R155, 0x10, R84 ;  /* 0x000000109b447825 */ /* 0x000fe400078e0054 */
[----:B------:R-:W3:Y:S02]  /*06f0*/  LDG.E.128 R64, desc[UR6][R64.64] ;  /* 0x0000000640407981 */ /* 0x000ee4000c1e1d00 */
[C---:B------:R-:W-:Y:S02]  /*0700*/  IMAD.WIDE.U32 R72, R154.reuse, 0x10, R80 ;  /* 0x000000109a487825 */ /* 0x040fe400078e0050 */
[----:B------:R-:W3:Y:S02]  /*0710*/  LDG.E.128 R68, desc[UR6][R68.64] ;  /* 0x0000000644447981 */ /* 0x000ee4000c1e1d00 */
[----:B------:R-:W-:Y:S02]  /*0720*/  IMAD.WIDE.U32 R76, R154, 0x10, R84 ;  /* 0x000000109a4c7825 */ /* 0x000fe400078e0054 */
[----:B------:R-:W3:Y:S02]  /*0730*/  LDG.E.128 R72, desc[UR6][R72.64] ;  /* 0x0000000648487981 */ /* 0x000ee4000c1e1d00 */
[----:B------:R-:W-:-:S02]  /*0740*/  IMAD.WIDE.U32 R80, R153, 0x10, R80 ;  /* 0x0000001099507825 */ /* 0x000fc400078e0050 */
[----:B------:R-:W3:Y:S02]  /*0750*/  LDG.E.128 R76, desc[UR6][R76.64] ;  /* 0x000000064c4c7981 */ /* 0x000ee4000c1e1d00 */
[C---:B----4-:R-:W-:Y:S02]  /*0760*/  IMAD.WIDE R158, R152.reuse, 0x4, R158 ;  /* 0x00000004989e7825 */ /* 0x050fe400078e029e */
[----:B------:R-:W4:Y:S04]  /*0770*/  LDG.E.128 R80, desc[UR6][R80.64] ;  /* 0x0000000650507981 */ /* 0x000f28000c1e1d00 */
[----:B------:R-:W4:Y:S01]  /*0780*/  LDG.E R179, desc[UR6][R158.64] ;  /* 0x000000069eb37981 */ /* 0x000f22000c1e1900 */
[----:B-1----:R-:W-:-:S05]  /*0790*/  IMAD.WIDE R160, R152, 0x4, R160 ;  /* 0x0000000498a07825 */ /* 0x002fca00078e02a0 */
[----:B------:R1:W4:Y:S01]  /*07a0*/  LDG.E R156, desc[UR6][R160.64] ;  /* 0x00000006a09c7981 */ /* 0x000322000c1e1900 */
[----:B------:R-:W-:-:S06]  /*07b0*/  IMAD.WIDE.U32 R84, R153, 0x10, R84 ;  /* 0x0000001099547825 */ /* 0x000fcc00078e0054 */
[----:B------:R-:W4:Y:S01]  /*07c0*/  LDG.E.128 R84, desc[UR6][R84.64] ;  /* 0x0000000654547981 */ /* 0x000f22000c1e1d00 */
[----:B0-----:R-:W-:-:S04]  /*07d0*/  ISETP.NE.U32.AND P3, PT, RZ, UR10, PT ;  /* 0x0000000aff007c0c */ /* 0x001fc8000bf65070 */
[----:B------:R-:W-:Y:S02]  /*07e0*/  ISETP.NE.AND.EX P3, PT, RZ, UR11, PT, P3 ;  /* 0x0000000bff007c0c */ /* 0x000fe4000bf65330 */
[----:B------:R-:W-:Y:S02]  /*07f0*/  ISETP.NE.AND P5, PT, RZ, UR8, PT ;  /* 0x00000008ff007c0c */ /* 0x000fe4000bfa5270 */
[C---:B--2---:R-:W-:Y:S02]  /*0800*/  PRMT R0, R62.reuse, 0x7632, R0 ;  /* 0x000076323e007816 */ /* 0x044fe40000000000 */
[----:B------:R-:W-:Y:S02]  /*0810*/  SHF.L.U32 R175, R62, 0x10, RZ ;  /* 0x000000103eaf7819 */ /* 0x000fe400000006ff */
[C---:B------:R-:W-:Y:S02]  /*0820*/  PRMT R166, R63.reuse, 0x7632, R166 ;  /* 0x000076323fa67816 */ /* 0x040fe400000000a6 */
[----:B------:R-:W-:-:S03]  /*0830*/  SHF.L.U32 R171, R63, 0x10, RZ ;  /* 0x000000103fab7819 */ /* 0x000fc600000006ff */
[----:B------:R-:W0:Y:S01]  /*0840*/  @P3 LDC.64 R62, c[0x0][0x438] ;  /* 0x00010e00ff3e3b82 */ /* 0x000e220000000a00 */
[C---:B---3--:R-:W-:Y:S02]  /*0850*/  PRMT R168, R56.reuse, 0x7632, R168 ;  /* 0x0000763238a87816 */ /* 0x048fe400000000a8 */
[----:B------:R-:W-:Y:S02]  /*0860*/  SHF.L.U32 R229, R56, 0x10, RZ ;  /* 0x0000001038e57819 */ /* 0x000fe400000006ff */
[C---:B------:R-:W-:Y:S02]  /*0870*/  PRMT R170, R57.reuse, 0x7632, R170 ;  /* 0x0000763239aa7816 */ /* 0x040fe400000000aa */
[----:B------:R-:W-:Y:S02]  /*0880*/  SHF.L.U32 R231, R57, 0x10, RZ ;  /* 0x0000001039e77819 */ /* 0x000fe400000006ff */
[C---:B------:R-:W-:Y:S01]  /*0890*/  PRMT R172, R58.reuse, 0x7632, R172 ;  /* 0x000076323aac7816 */ /* 0x040fe200000000ac */
[----:B------:R-:W2:Y:S01]  /*08a0*/  LDC.64 R56, c[0x0][0x3b0] ;  /* 0x0000ec00ff387b82 */ /* 0x000ea20000000a00 */
[----:B------:R-:W-:-:S02]  /*08b0*/  SHF.L.U32 R233, R58, 0x10, RZ ;  /* 0x000000103ae97819 */ /* 0x000fc400000006ff */
[C---:B------:R-:W-:Y:S02]  /*08c0*/  PRMT R174, R59.reuse, 0x7632, R174 ;  /* 0x000076323bae7816 */ /* 0x040fe400000000ae */
[----:B------:R-:W-:Y:S02]  /*08d0*/  SHF.L.U32 R235, R59, 0x10, RZ ;  /* 0x000000103beb7819 */ /* 0x000fe400000006ff */
[C---:B------:R-:W-:Y:S01]  /*08e0*/  PRMT R164, R60.reuse, 0x7632, R164 ;  /* 0x000076323ca47816 */ /* 0x040fe200000000a4 */
[----:B------:R-:W3:Y:S01]  /*08f0*/  @P3 LDC.64 R58, c[0x0][0x438] ;  /* 0x00010e00ff3a3b82 */ /* 0x000ee20000000a00 */
        /* <DEDUP_REMOVED lines=8> */
[C---:B-1----:R-:W-:Y:S02]  /*0980*/  PRMT R160, R68.reuse, 0x7632, R160 ;  /* 0x0000763244a07816 */ /* 0x042fe400000000a0 */
        /* <DEDUP_REMOVED lines=15> */
[----:B------:R-:W-:Y:S02]  /*0a80*/  PRMT R176, R64, 0x7632, R176 ;  /* 0x0000763240b07816 */ /* 0x000fe400000000b0 */
[----:B------:R-:W-:Y:S02]  /*0a90*/  PRMT R177, R65, 0x7632, R177 ;  /* 0x0000763241b17816 */ /* 0x000fe400000000b1 */
[----:B----4-:R-:W-:Y:S02]  /*0aa0*/  PRMT R74, R80, 0x7632, R74 ;  /* 0x00007632504a7816 */ /* 0x010fe4000000004a */
[----:B------:R-:W-:-:S02]  /*0ab0*/  PRMT R75, R81, 0x7632, R75 ;  /* 0x00007632514b7816 */ /* 0x000fc4000000004b */
[----:B------:R-:W-:Y:S02]  /*0ac0*/  PRMT R76, R82, 0x7632, R76 ;  /* 0x00007632524c7816 */ /* 0x000fe4000000004c */
[----:B------:R-:W-:Y:S02]  /*0ad0*/  PRMT R77, R83, 0x7632, R77 ;  /* 0x00007632534d7816 */ /* 0x000fe4000000004d */
[----:B------:R-:W-:Y:S02]  /*0ae0*/  SHF.L.U32 R211, R64, 0x10, RZ ;  /* 0x0000001040d37819 */ /* 0x000fe400000006ff */
[----:B------:R-:W-:Y:S02]  /*0af0*/  SHF.L.U32 R207, R65, 0x10, RZ ;  /* 0x0000001041cf7819 */ /* 0x000fe400000006ff */
[----:B------:R-:W1:Y:S01]  /*0b00*/  @P3 LDC.64 R64, c[0x0][0x438] ;  /* 0x00010e00ff403b82 */ /* 0x000e620000000a00 */
[C---:B------:R-:W-:Y:S02]  /*0b10*/  PRMT R234, R78.reuse, 0x7632, R234 ;  /* 0x000076324eea7816 */ /* 0x040fe400000000ea */
        /* <DEDUP_REMOVED lines=21> */
[----:B0-----:R-:W-:Y:S01]  /*0c70*/  @P3 IMAD.WIDE.U32 R62, R157, 0x10, R62 ;  /* 0x000000109d3e3825 */ /* 0x001fe200078e003e */
[----:B------:R-:W-:Y:S02]  /*0c80*/  FSEL R78, R179, RZ, !P5 ;  /* 0x000000ffb34e7208 */ /* 0x000fe40006800000 */
[C---:B------:R-:W-:Y:S02]  /*0c90*/  PRMT R236, R79.reuse, 0x7632, R236 ;  /* 0x000076324fec7816 */ /* 0x040fe400000000ec */
        /* <DEDUP_REMOVED lines=33> */
[----:B--2---:R-:W-:Y:S01]  /*0eb0*/  IMAD.WIDE.U32 R78, R157, 0x8, R56 ;  /* 0x000000089d4e7825 */ /* 0x004fe200078e0038 */
[----:B-----5:R0:W5:Y:S03]  /*0ec0*/  @P3 LDG.E.128 R36, desc[UR6][R62.64] ;  /* 0x000000063e243981 */ /* 0x020166000c1e1d00 */
[----:B------:R-:W-:Y:S01]  /*0ed0*/  FMUL.FTZ R227, R32, R163 ;  /* 0x000000a320e37220 */ /* 0x000fe20000410000 */
[----:B---3--:R-:W-:-:S04]  /*0ee0*/  @P3 IMAD.WIDE.U32 R58, R153, 0x10, R58 ;  /* 0x00000010993a3825 */ /* 0x008fc800078e003a */
[----:B------:R-:W-:Y:S01]  /*0ef0*/  @P1 IMAD.WIDE R60, R152, 0x2, R60 ;  /* 0x00000002983c1825 */ /* 0x000fe200078e023c */
[----:B------:R2:W5:Y:S03]  /*0f00*/  @P3 LDG.E.128 R48, desc[UR6][R58.64] ;  /* 0x000000063a303981 */ /* 0x000566000c1e1d00 */
[----:B------:R-:W-:Y:S01]  /*0f10*/  FMUL.FTZ R218, R34, R169 ;  /* 0x000000a922da7220 */ /* 0x000fe20000410000 */
[----:B------:R-:W-:Y:S01]  /*0f20*/  FMUL.FTZ R220, R28, R175 ;  /* 0x000000af1cdc7220 */ /* 0x000fe20000410000 */
[----:B------:R-:W-:Y:S01]  /*0f30*/  IMAD.WIDE.U32 R76, R155, 0x8, R56 ;  /* 0x000000089b4c7825 */ /* 0x000fe200078e0038 */
[----:B0-----:R-:W-:-:S03]  /*0f40*/  SHF.L.U32 R62, R0, 0x10, RZ ;  /* 0x00000010003e7819 */ /* 0x001fc600000006ff */
[----:B------:R-:W-:Y:S01]  /*0f50*/  FMUL.FTZ R222, R30, R171 ;  /* 0x000000ab1ede7220 */ /* 0x000fe20000410000 */
[----:B------:R-:W-:Y:S01]  /*0f60*/  FMUL.FTZ R206, R24, R67 ;  /* 0x0000004318ce7220 */ /* 0x000fe20000410000 */
[----:B------:R-:W-:-:S04]  /*0f70*/  IMAD.WIDE.U32 R74, R154, 0x8, R56 ;  /* 0x000000089a4a7825 */ /* 0x000fc800078e0038 */
[C---:B------:R-:W-:Y:S01]  /*0f80*/  FMUL.FTZ R0, R156.reuse, R229 ;  /* 0x000000e59c007220 */ /* 0x040fe20000410000 */
[----:B------:R-:W-:Y:S01]  /*0f90*/  FMUL.FTZ R225, R156, R225 ;  /* 0x000000e19ce17220 */ /* 0x000fe20000410000 */
[----:B------:R0:W3:Y:S01]  /*0fa0*/  @P1 LDG.E.U16 R192, desc[UR6][R60.64] ;  /* 0x000000063cc01981 */ /* 0x0000e2000c1e1500 */
[----:B------:R-:W-:Y:S01]  /*0fb0*/  IMAD.WIDE.U32 R72, R153, 0x8, R56 ;  /* 0x0000000899487825 */ /* 0x000fe200078e0038 */
[----:B------:R-:W-:-:S03]  /*0fc0*/  SHF.L.U32 R56, R164, 0x10, RZ ;  /* 0x00000010a4387819 */ /* 0x000fc600000006ff */
[----:B------:R-:W-:Y:S01]  /*0fd0*/  FADD.FTZ R57, RZ, R227 ;  /* 0x000000e3ff397221 */ /* 0x000fe20000010000 */
[----:B--2---:R-:W-:Y:S01]  /*0fe0*/  FFMA.FTZ R58, R0, R227, RZ ;  /* 0x000000e3003a7223 */ /* 0x004fe200000100ff */
[----:B------:R-:W-:Y:S01]  /*0ff0*/  FMUL.FTZ R223, R156, R223 ;  /* 0x000000df9cdf7220 */ /* 0x000fe20000410000 */
[----:B-1----:R-:W-:-:S04]  /*1000*/  @P3 IMAD.WIDE.U32 R64, R155, 0x10, R64 ;  /* 0x000000109b403825 */ /* 0x002fc800078e0040 */
[----:B------:R-:W-:Y:S01]  /*1010*/  FMUL.FTZ R224, R33, R56 ;  /* 0x0000003821e07220 */ /* 0x000fe20000410000 */
[C---:B------:R-:W-:Y:S01]  /*1020*/  FMUL.FTZ R229, R156.reuse, R231 ;  /* 0x000000e79ce57220 */ /* 0x040fe20000410000 */
[----:B------:R-:W-:Y:S01]  /*1030*/  FMUL.FTZ R216, R156, R249 ;  /* 0x000000f99cd87220 */ /* 0x000fe20000410000 */
[----:B0-----:R-:W-:Y:S01]  /*1040*/  SHF.L.U32 R60, R162, 0x10, RZ ;  /* 0x00000010a23c7819 */ /* 0x001fe200000006ff */
[----:B------:R-:W-:Y:S01]  /*1050*/  FADD.FTZ R57, R57, R224 ;  /* 0x000000e039397221 */ /* 0x000fe20000010000 */
[----:B------:R-:W-:Y:S01]  /*1060*/  FFMA.FTZ R58, R225, R224, R58 ;  /* 0x000000e0e13a7223 */ /* 0x000fe2000001003a */
[----:B------:R0:W5:Y:S01]  /*1070*/  @P3 LDG.E.128 R40, desc[UR6][R64.64] ;  /* 0x0000000640283981 */ /* 0x000162000c1e1d00 */
[----:B------:R-:W-:Y:S01]  /*1080*/  PRMT R158, R69, 0x7632, R158 ;  /* 0x00007632459e7816 */ /* 0x000fe2000000009e */
[----:B------:R-:W-:Y:S01]  /*1090*/  FMUL.FTZ R226, R35, R60 ;  /* 0x0000003c23e27220 */ /* 0x000fe20000410000 */
[----:B------:R-:W-:Y:S01]  /*10a0*/  FADD.FTZ R57, R57, R218 ;  /* 0x000000da39397221 */ /* 0x000fe20000010000 */
[----:B------:R-:W-:Y:S01]  /*10b0*/  FFMA.FTZ R58, R229, R218, R58 ;  /* 0x000000dae53a7223 */ /* 0x000fe2000001003a */
[----:B------:R-:W-:Y:S01]  /*10c0*/  FMUL.FTZ R231, R156, R233 ;  /* 0x000000e99ce77220 */ /* 0x000fe20000410000 */
[----:B------:R-:W-:Y:S01]  /*10d0*/  SHF.L.U32 R66, R166, 0x10, RZ ;  /* 0x00000010a6427819 */ /* 0x000fe200000006ff */
[----:B------:R-:W-:Y:S01]  /*10e0*/  FADD.FTZ R57, R57, R226 ;  /* 0x000000e239397221 */ /* 0x000fe20000010000 */
[----:B------:R-:W-:Y:S01]  /*10f0*/  FFMA.FTZ R58, R223, R226, R58 ;  /* 0x000000e2df3a7223 */ /* 0x000fe2000001003a */
[C---:B------:R-:W-:Y:S01]  /*1100*/  FMUL.FTZ R233, R156.reuse, R235 ;  /* 0x000000eb9ce97220 */ /* 0x040fe20000410000 */
[----:B------:R-:W-:Y:S01]  /*1110*/  FMUL.FTZ R235, R29, R62 ;  /* 0x0000003e1deb7220 */ /* 0x000fe20000410000 */
[----:B0-----:R-:W-:Y:S01]  /*1120*/  FADD.FTZ R64, R57, R220 ;  /* 0x000000dc39407221 */ /* 0x001fe20000010000 */
[----:B------:R-:W-:Y:S01]  /*1130*/  FFMA.FTZ R57, R231, R220, R58 ;  /* 0x000000dce7397223 */ /* 0x000fe2000001003a */
[----:B------:R-:W-:Y:S01]  /*1140*/  FMUL.FTZ R214, R156, R209 ;  /* 0x000000d19cd67220 */ /* 0x000fe20000410000 */
[----:B------:R-:W-:Y:S01]  /*1150*/  SHF.L.U32 R68, R160, 0x10, RZ ;  /* 0x00000010a0447819 */ /* 0x000fe200000006ff */
[----:B------:R-:W-:Y:S01]  /*1160*/  FADD.FTZ R59, R64, R235 ;  /* 0x000000eb403b7221 */ /* 0x000fe20000010000 */
[----:B------:R-:W-:Y:S01]  /*1170*/  FFMA.FTZ R58, R216, R235, R57 ;  /* 0x000000ebd83a7223 */ /* 0x000fe20000010039 */
[----:B------:R-:W-:Y:S01]  /*1180*/  FMUL.FTZ R237, R31, R66 ;  /* 0x000000421fed7220 */ /* 0x000fe20000410000 */
[C---:B------:R-:W-:Y:S01]  /*1190*/  FMUL.FTZ R211, R156.reuse, R211 ;  /* 0x000000d39cd37220 */ /* 0x040fe20000410000 */
[----:B------:R-:W-:Y:S01]  /*11a0*/  FADD.FTZ R64, R59, R222 ;  /* 0x000000de3b407221 */ /* 0x000fe20000010000 */
[----:B------:R-:W-:Y:S01]  /*11b0*/  FFMA.FTZ R57, R233, R222, R58 ;  /* 0x000000dee9397223 */ /* 0x000fe2000001003a */
[C---:B------:R-:W-:Y:S01]  /*11c0*/  FMUL.FTZ R204, R156.reuse, R205 ;  /* 0x000000cd9ccc7220 */ /* 0x040fe20000410000 */
[----:B------:R-:W-:Y:S01]  /*11d0*/  FMUL.FTZ R207, R156, R207 ;  /* 0x000000cf9ccf7220 */ /* 0x000fe20000410000 */
[----:B------:R-:W-:Y:S01]  /*11e0*/  FADD.FTZ R59, R64, R237 ;  /* 0x000000ed403b7221 */ /* 0x000fe20000010000 */
[----:B------:R-:W-:Y:S01]  /*11f0*/  FFMA.FTZ R64, R214, R237, R57 ;  /* 0x000000edd6407223 */ /* 0x000fe20000010039 */
        /* <DEDUP_REMOVED lines=37> */
[----:B------:R-:W0:Y:S01]  /*1450*/  @P3 LDC.64 R80, c[0x0][0x438] ;  /* 0x00010e00ff503b82 */ /* 0x000e220000000a00 */
        /* <DEDUP_REMOVED lines=27> */
[----:B0-----:R-:W-:Y:S01]  /*1610*/  @P3 IMAD.WIDE.U32 R80, R154, 0x10, R80 ;  /* 0x000000109a503825 */ /* 0x001fe200078e0050 */
[----:B------:R-:W-:-:S03]  /*1620*/  PRMT R238, R84, 0x7632, R238 ;  /* 0x0000763254ee7816 */ /* 0x000fc600000000ee */
[----:B------:R-:W-:Y:S01]  /*1630*/  FMUL.FTZ R178, R15, R236 ;  /* 0x000000ec0fb27220 */ /* 0x000fe20000410000 */
[----:B------:R-:W-:Y:S01]  /*1640*/  SHF.L.U32 R83, R84, 0x10, RZ ;  /* 0x0000001054537819 */ /* 0x000fe200000006ff */
[----:B------:R-:W-:Y:S01]  /*1650*/  FMUL.FTZ R180, R156, R239 ;  /* 0x000000ef9cb47220 */ /* 0x000fe20000410000 */
[----:B------:R-:W-:Y:S01]  /*1660*/  FADD.FTZ R57, R57, R164 ;  /* 0x000000a439397221 */ /* 0x000fe20000010000 */
[----:B------:R-:W-:Y:S01]  /*1670*/  FFMA.FTZ R59, R187, R164, R58 ;  /* 0x000000a4bb3b7223 */ /* 0x000fe2000001003a */
[----:B------:R0:W5:Y:S01]  /*1680*/  @P3 LDG.E.128 R44, desc[UR6][R80.64] ;  /* 0x00000006502c3981 */ /* 0x000162000c1e1d00 */
[----:B------:R-:W-:Y:S01]  /*1690*/  SHF.L.U32 R238, R238, 0x10, RZ ;  /* 0x00000010eeee7819 */ /* 0x000fe200000006ff */
[----:B------:R-:W-:Y:S01]  /*16a0*/  FADD.FTZ R57, R57, R178 ;  /* 0x000000b239397221 */ /* 0x000fe20000010000 */
[----:B------:R-:W-:Y:S01]  /*16b0*/  FFMA.FTZ R58, R180, R178, R59 ;  /* 0x000000b2b43a7223 */ /* 0x000fe2000001003b */
[C---:B------:R-:W-:Y:S01]  /*16c0*/  PRMT R240, R85.reuse, 0x7632, R240 ;  /* 0x0000763255f07816 */ /* 0x040fe200000000f0 */
[----:B------:R-:W-:Y:S01]  /*16d0*/  FMUL.FTZ R84, R156, R219 ;  /* 0x000000db9c547220 */ /* 0x000fe20000410000 */
[----:B------:R-:W-:-:S02]  /*16e0*/  SHF.L.U32 R177, R85, 0x10, RZ ;  /* 0x0000001055b17819 */ /* 0x000fc400000006ff */
[C---:B------:R-:W-:Y:S02]  /*16f0*/  PRMT R244, R87.reuse, 0x7632, R244 ;  /* 0x0000763257f47816 */ /* 0x040fe400000000f4 */
[----:B------:R-:W-:Y:S01]  /*1700*/  SHF.L.U32 R189, R87, 0x10, RZ ;  /* 0x0000001057bd7819 */ /* 0x000fe200000006ff */
[----:B0-----:R-:W-:Y:S01]  /*1710*/  FMUL.FTZ R80, R8, R83 ;  /* 0x0000005308507220 */ /* 0x001fe20000410000 */
[----:B------:R-:W-:Y:S01]  /*1720*/  FMUL.FTZ R81, R156, R221 ;  /* 0x000000dd9c517220 */ /* 0x000fe20000410000 */
[----:B------:R-:W-:Y:S01]  /*1730*/  FMUL.FTZ R82, R9, R238 ;  /* 0x000000ee09527220 */ /* 0x000fe20000410000 */
[----:B------:R-:W-:Y:S01]  /*1740*/  PRMT R242, R86, 0x7632, R242 ;  /* 0x0000763256f27816 */ /* 0x000fe200000000f2 */
        /* <DEDUP_REMOVED lines=30> */
[----:B------:R-:W-:-:S02]  /*1930*/  LOP3.LUT P4, RZ, R142, 0x1f, RZ, 0xc0, !PT ;  /* 0x0000001f8eff7812 */ /* 0x000fc4000788c0ff */
[----:B------:R-:W-:Y:S01]  /*1940*/  PLOP3.LUT P0, PT, PT, PT, PT, 0x80, 0x8 ;  /* 0x000000000008781c */ /* 0x000fe20003f0f070 */
[----:B------:R-:W-:Y:S01]  /*1950*/  FADD.FTZ R57, R57, R194 ;  /* 0x000000c239397221 */ /* 0x000fe20000010000 */
[----:B------:R-:W-:Y:S01]  /*1960*/  FFMA.FTZ R59, R196, R194, R59 ;  /* 0x000000c2c43b7223 */ /* 0x000fe2000001003b */
[----:B------:R-:W-:Y:S01]  /*1970*/  FADD.FTZ R150, R163, R150 ;  /* 0x00000096a3967221 */ /* 0x000fe20000010000 */
[----:B------:R-:W-:Y:S01]  /*1980*/  FFMA.FTZ R151, R0, R163, R151 ;  /* 0x000000a300977223 */ /* 0x000fe20000010097 */
[----:B------:R-:W5:Y:S04]  /*1990*/  LDG.E.64 R78, desc[UR6][R78.64] ;  /* 0x000000064e4e7981 */ /* 0x000f68000c1e1b00 */
[----:B------:R-:W0:Y:S04]  /*19a0*/  SHFL.DOWN PT, R58, R57, 0x10, 0x1f ;  /* 0x0a001f00393a7f89 */ /* 0x000e2800000e0000 */
[----:B------:R-:W1:Y:S04]  /*19b0*/  SHFL.DOWN PT, R64, R59, 0x10, 0x1f ;  /* 0x0a001f003b407f89 */ /* 0x000e6800000e0000 */
[----:B------:R-:W5:Y:S04]  /*19c0*/  LDG.E.64 R76, desc[UR6][R76.64] ;  /* 0x000000064c4c7981 */ /* 0x000f68000c1e1b00 */
[----:B------:R-:W5:Y:S04]  /*19d0*/  LDG.E.64 R74, desc[UR6][R74.64] ;  /* 0x000000064a4a7981 */ /* 0x000f68000c1e1b00 */
[----:B------:R-:W5:Y:S01]  /*19e0*/  LDG.E.64 R72, desc[UR6][R72.64] ;  /* 0x0000000648487981 */ /* 0x000f62000c1e1b00 */
        /* <DEDUP_REMOVED lines=8> */
[----:B------:R-:W2:Y:S01]  /*1a70*/  S2R R65, SR_CgaCtaId ;  /* 0x0000000000417919 */ /* 0x000ea20000008800 */
[----:B0-----:R-:W-:Y:S01]  /*1a80*/  FADD.FTZ R248, R61, R248 ;  /* 0x000000f83df87221 */ /* 0x001fe20000010000 */
[----:B-1----:R-:W-:-:S04]  /*1a90*/  FADD.FTZ R250, R63, R250 ;  /* 0x000000fa3ffa7221 */ /* 0x002fc80000010000 */
[----:B------:R-:W0:Y:S04]  /*1aa0*/  SHFL.DOWN PT, R57, R248, 0x2, 0x1f ;  /* 0x08401f00f8397f89 */ /* 0x000e2800000e0000 */
[----:B------:R-:W1:Y:S01]  /*1ab0*/  SHFL.DOWN PT, R59, R250, 0x2, 0x1f ;  /* 0x08401f00fa3b7f89 */ /* 0x000e6200000e0000 */
[----:B------:R-:W-:-:S04]  /*1ac0*/  MOV R58, 0x400 ;  /* 0x00000400003a7802 */ /* 0x000fc80000000f00 */
[----:B--2---:R-:W-:Y:S01]  /*1ad0*/  LEA R65, R65, R58, 0x18 ;  /* 0x0000003a41417211 */ /* 0x004fe200078ec0ff */
[----:B0-----:R-:W-:Y:S01]  /*1ae0*/  FADD.FTZ R57, R248, R57 ;  /* 0x00000039f8397221 */ /* 0x001fe20000010000 */
[----:B-1----:R-:W-:-:S04]  /*1af0*/  FADD.FTZ R59, R250, R59 ;  /* 0x0000003bfa3b7221 */ /* 0x002fc80000010000 */
[----:B------:R-:W0:Y:S04]  /*1b00*/  SHFL.DOWN PT, R64, R57, 0x1, 0x1f ;  /* 0x08201f0039407f89 */ /* 0x000e2800000e0000 */
[----:B------:R-:W1:Y:S01]  /*1b10*/  SHFL.DOWN PT, R58, R59, 0x1, 0x1f ;  /* 0x08201f003b3a7f89 */ /* 0x000e6200000e0000 */
[----:B------:R-:W-:Y:S02]  /*1b20*/  @!P4 PLOP3.LUT P0, PT, P2, PT, PT, 0x80, 0x8 ;  /* 0x000000000008c81c */ /* 0x000fe4000170f070 */
[----:B------:R-:W-:-:S04]  /*1b30*/  IADD3 R213, PT, PT, R65, 0x8040, RZ ;  /* 0x0000804041d57810 */ /* 0x000fc80007ffe0ff */
[----:B------:R-:W-:Y:S02]  /*1b40*/  @!P4 MOV R61, R213 ;  /* 0x000000d5003dc202 */ /* 0x000fe40000000f00 */
[C---:B------:R-:W-:Y:S02]  /*1b50*/  IADD3 R63, PT, PT, R65.reuse, 0x8050, RZ ;  /* 0x00008050413f7810 */ /* 0x040fe40007ffe0ff */
[----:B------:R-:W-:-:S03]  /*1b60*/  IADD3 R215, PT, PT, R65, 0x8060, RZ ;  /* 0x0000806041d77810 */ /* 0x000fc60007ffe0ff */
[C---:B------:R-:W-:Y:S02]  /*1b70*/  @!P0 IADD3 R61, PT, PT, R65.reuse, 0x8000, RZ ;  /* 0x00008000413d8810 */ /* 0x040fe40007ffe0ff */
[C---:B------:R-:W-:Y:S02]  /*1b80*/  IADD3 R195, PT, PT, R65.reuse, 0x8070, RZ ;  /* 0x0000807041c37810 */ /* 0x040fe40007ffe0ff */
[C---:B------:R-:W-:Y:S02]  /*1b90*/  @!P2 IADD3 R63, PT, PT, R65.reuse, 0x8010, RZ ;  /* 0x00008010413fa810 */ /* 0x040fe40007ffe0ff */
[----:B------:R-:W-:Y:S01]  /*1ba0*/  @!P2 IADD3 R215, PT, PT, R65, 0x8020, RZ ;  /* 0x0000802041d7a810 */ /* 0x000fe20007ffe0ff */
[----:B0-----:R-:W-:Y:S01]  /*1bb0*/  FADD.FTZ R64, R57, R64 ;  /* 0x0000004039407221 */ /* 0x001fe20000010000 */
[C---:B------:R-:W-:Y:S02]  /*1bc0*/  @!P2 IADD3 R195, PT, PT, R65.reuse, 0x8030, RZ ;  /* 0x0000803041c3a810 */ /* 0x040fe40007ffe0ff */
[----:B------:R-:W-:Y:S01]  /*1bd0*/  @!P2 IADD3 R213, PT, PT, R65, 0x8000, RZ ;  /* 0x0000800041d5a810 */ /* 0x000fe20007ffe0ff */
[----:B-1----:R-:W-:Y:S01]  /*1be0*/  FADD.FTZ R65, R59, R58 ;  /* 0x0000003a3b417221 */ /* 0x002fe20000010000 */
[----:B------:R-:W-:-:S05]  /*1bf0*/  @!P4 LEA R163, R149, R61, 0x3 ;  /* 0x0000003d95a3c211 */ /* 0x000fca00078e18ff */
        /* <DEDUP_REMOVED lines=12> */
[----:B------:R-:W0:Y:S04]  /*1cc0*/  LDS.128 R56, [R213] ;  /* 0x00000000d5387984 */ /* 0x000e280000000c00 */
[----:B------:R-:W1:Y:S04]  /*1cd0*/  LDS.128 R60, [R63] ;  /* 0x000000003f3c7984 */ /* 0x000e680000000c00 */
[----:B------:R-:W2:Y:S01]  /*1ce0*/  LDS.128 R64, [R215] ;  /* 0x00000000d7407984 */ /* 0x000ea20000000c00 */
        /* <DEDUP_REMOVED lines=71> */
[----:B---3--:R-:W-:Y:S01]  /*2160*/  @P1 SHF.L.U32 R68, R192, 0x10, RZ ;  /* 0x00000010c0441819 */ /* 0x008fe200000006ff */
        /* <DEDUP_REMOVED lines=14> */
[-CC-:B------:R-:W-:Y:S01]  /*2250*/  FFMA.FTZ R229, R229, R66.reuse, R67.reuse ;  /* 0x00000042e5e57223 */ /* 0x180fe20000010043 */
[----:B------:R-:W-:Y:S01]  /*2260*/  FADD.FTZ R227, R227, -R0 ;  /* 0x80000000e3e37221 */ /* 0x000fe20000010000 */
[-C--:B------:R-:W-:Y:S01]  /*2270*/  FFMA.FTZ R0, R87, R66.reuse, R67 ;  /* 0x0000004257007223 */ /* 0x080fe20000010043 */
[----:B------:R-:W-:Y:S01]  /*2280*/  SHF.L.U32 R87, R36, 0x10, RZ ;  /* 0x0000001024577819 */ /* 0x000fe200000006ff */
[----:B------:R-:W-:Y:S01]  /*2290*/  FADD.FTZ R225, R224, -R225 ;  /* 0x800000e1e0e17221 */ /* 0x000fe20000010000 */
[----:B------:R-:W-:Y:S01]  /*22a0*/  SHF.L.U32 R56, R56, 0x10, RZ ;  /* 0x0000001038387819 */ /* 0x000fe200000006ff */
[----:B------:R-:W-:Y:S01]  /*22b0*/  FADD.FTZ R229, R218, -R229 ;  /* 0x800000e5dae57221 */ /* 0x000fe20000010000 */
[----:B------:R-:W-:Y:S01]  /*22c0*/  SHF.L.U32 R64, R37, 0x10, RZ ;  /* 0x0000001025407819 */ /* 0x000fe200000006ff */
[----:B------:R-:W-:Y:S01]  /*22d0*/  FFMA.FTZ R87, R156, R227, R87 ;  /* 0x000000e39c577223 */ /* 0x000fe20000010057 */
[----:B------:R-:W-:Y:S01]  /*22e0*/  LOP3.LUT P4, RZ, R78, 0xff, RZ, 0xc0, !PT ;  /* 0x000000ff4eff7812 */ /* 0x000fe2000788c0ff */
[C---:B------:R-:W-:Y:S01]  /*22f0*/  FFMA.FTZ R225, R156.reuse, R225, R56 ;  /* 0x000000e19ce17223 */ /* 0x040fe20000010038 */
[--C-:B------:R-:W-:Y:S01]  /*2300*/  FFMA.FTZ R223, R223, R66, R67.reuse ;  /* 0x00000042dfdf7223 */ /* 0x100fe20000010043 */
[----:B------:R-:W-:Y:S01]  /*2310*/  FFMA.FTZ R229, R156, R229, R64 ;  /* 0x000000e59ce57223 */ /* 0x000fe20000010040 */
[-C--:B------:R-:W-:Y:S01]  /*2320*/  FMUL.FTZ R87, R87, R68.reuse ;  /* 0x0000004457577220 */ /* 0x080fe20000410000 */
[----:B------:R-:W-:Y:S01]  /*2330*/  FMUL.FTZ R225, R225, R68 ;  /* 0x00000044e1e17220 */ /* 0x000fe20000410000 */
[--C-:B------:R-:W-:Y:S01]  /*2340*/  FFMA.FTZ R231, R231, R66, R67.reuse ;  /* 0x00000042e7e77223 */ /* 0x100fe20000010043 */
[----:B------:R-:W-:Y:S01]  /*2350*/  FMUL.FTZ R229, R229, R68 ;  /* 0x00000044e5e57220 */ /* 0x000fe20000410000 */
        /* <DEDUP_REMOVED lines=43> */
[C---:B------:R-:W-:Y:S01]  /*2610*/  LOP3.LUT P3, RZ, R79.reuse, 0xff, RZ, 0xc0, !PT ;  /* 0x000000ff4fff7812 */ /* 0x040fe2000786c0ff */
[----:B------:R-:W-:Y:S01]  /*2620*/  FADD.FTZ R207, R208, -R207 ;  /* 0x800000cfd0cf7221 */ /* 0x000fe20000010000 */
[C---:B------:R-:W-:Y:S01]  /*2630*/  LOP3.LUT P5, RZ, R79.reuse, 0xff00, RZ, 0xc0, !PT ;  /* 0x0000ff004fff7812 */ /* 0x040fe200078ac0ff */
[----:B------:R-:W-:Y:S01]  /*2640*/  FADD.FTZ R165, R166, -R71 ;  /* 0x80000047a6a57221 */ /* 0x000fe20000010000 */
[C---:B------:R-:W-:Y:S01]  /*2650*/  LOP3.LUT P6, RZ, R79.reuse, 0xff0000, RZ, 0xc0, !PT ;  /* 0x00ff00004fff7812 */ /* 0x040fe200078cc0ff */
        /* <DEDUP_REMOVED lines=11> */
[----:B------:R-:W-:Y:S01]  /*2710*/  LOP3.LUT P0, RZ, R78, 0xff000000, RZ, 0xc0, !PT ;  /* 0xff0000004eff7812 */ /* 0x000fe2000780c0ff */
[C---:B------:R-:W-:Y:S01]  /*2720*/  FFMA.FTZ R231, R156.reuse, R231, R56 ;  /* 0x000000e79ce77223 */ /* 0x040fe20000010038 */
[----:B------:R-:W-:Y:S01]  /*2730*/  PRMT R78, R39, 0x7632, R78 ;  /* 0x00007632274e7816 */ /* 0x000fe2000000004e */
[----:B------:R-:W-:Y:S01]  /*2740*/  FFMA.FTZ R235, R156, R235, R70 ;  /* 0x000000eb9ceb7223 */ /* 0x000fe20000010046 */
[C---:B------:R-:W-:Y:S01]  /*2750*/  PRMT R56, R40.reuse, 0x7632, R56 ;  /* 0x0000763228387816 */ /* 0x040fe20000000038 */
[-C--:B------:R-:W-:Y:S01]  /*2760*/  FMUL.FTZ R79, R79, R68.reuse ;  /* 0x000000444f4f7220 */ /* 0x080fe20000410000 */
[----:B------:R-:W-:Y:S01]  /*2770*/  SHF.L.U32 R159, R40, 0x10, RZ ;  /* 0x00000010289f7819 */ /* 0x000fe200000006ff */
[-C--:B------:R-:W-:Y:S01]  /*2780*/  FMUL.FTZ R231, R231, R68.reuse ;  /* 0x00000044e7e77220 */ /* 0x080fe20000410000 */
[----:B------:R-:W-:Y:S01]  /*2790*/  SHF.L.U32 R84, R39, 0x10, RZ ;  /* 0x0000001027547819 */ /* 0x000fe200000006ff */
[----:B------:R-:W-:Y:S01]  /*27a0*/  FMUL.FTZ R79, R79, UR4 ;  /* 0x000000044f4f7c20 */ /* 0x000fe20008410000 */
[----:B------:R-:W-:Y:S01]  /*27b0*/  SHF.L.U32 R78, R78, 0x10, RZ ;  /* 0x000000104e4e7819 */ /* 0x000fe200000006ff */
[----:B------:R-:W-:Y:S01]  /*27c0*/  FFMA.FTZ R211, R156, R211, R159 ;  /* 0x000000d39cd37223 */ /* 0x000fe2000001009f */
[----:B------:R-:W-:Y:S01]  /*27d0*/  SHF.L.U32 R56, R56, 0x10, RZ ;  /* 0x0000001038387819 */ /* 0x000fe200000006ff */
[C---:B------:R-:W-:Y:S01]  /*27e0*/  FFMA.FTZ R233, R156.reuse, R233, R84 ;  /* 0x000000e99ce97223 */ /* 0x040fe20000010054 */
[----:B------:R-:W-:Y:S01]  /*27f0*/  SHF.L.U32 R70, R41, 0x10, RZ ;  /* 0x0000001029467819 */ /* 0x000fe200000006ff */
[-C--:B------:R-:W-:Y:S01]  /*2800*/  FMUL.FTZ R235, R235, R68.reuse ;  /* 0x00000044ebeb7220 */ /* 0x080fe20000410000 */
[C---:B------:R-:W-:Y:S01]  /*2810*/  FFMA.FTZ R237, R156.reuse, R237, R78 ;  /* 0x000000ed9ced7223 */ /* 0x040fe2000001004e */
[C---:B------:R-:W-:Y:S01]  /*2820*/  FFMA.FTZ R209, R156.reuse, R209, R56 ;  /* 0x000000d19cd17223 */ /* 0x040fe20000010038 */
[-C--:B------:R-:W-:Y:S01]  /*2830*/  FMUL.FTZ R211, R211, R68.reuse ;  /* 0x00000044d3d37220 */ /* 0x080fe20000410000 */
[----:B------:R-:W-:Y:S01]  /*2840*/  FFMA.FTZ R207, R156, R207, R70 ;  /* 0x000000cf9ccf7223 */ /* 0x000fe20000010046 */
        /* <DEDUP_REMOVED lines=27> */
[----:B------:R-:W-:Y:S01]  /*2a00*/  LOP3.LUT P6, RZ, R76, 0xff000000, RZ, 0xc0, !PT ;  /* 0xff0000004cff7812 */ /* 0x000fe200078cc0ff */
        /* <DEDUP_REMOVED lines=15> */
[----:B------:R-:W-:-:S02]  /*2b00*/  SHF.L.U32 R71, R56, 0x10, RZ ;  /* 0x0000001038477819 */ /* 0x000fc400000006ff */
[C---:B------:R-:W-:Y:S02]  /*2b10*/  PRMT R77, R42.reuse, 0x7632, R77 ;  /* 0x000076322a4d7816 */ /* 0x040fe4000000004d */
[----:B------:R-:W-:Y:S01]  /*2b20*/  SHF.L.U32 R56, R42, 0x10, RZ ;  /* 0x000000102a387819 */ /* 0x000fe200000006ff */
[C---:B------:R-:W-:Y:S01]  /*2b30*/  FFMA.FTZ R71, R156.reuse, R205, R71 ;  /* 0x000000cd9c477223 */ /* 0x040fe20000010047 */
[----:B------:R-:W-:Y:S02]  /*2b40*/  SHF.L.U32 R158, R77, 0x10, RZ ;  /* 0x000000104d9e7819 */ /* 0x000fe400000006ff */
        /* <DEDUP_REMOVED lines=11> */
[----:B------:R-:W-:Y:S01]  /*2c00*/  FMUL.FTZ R71, R71, UR4 ;  /* 0x0000000447477c20 */ /* 0x000fe20008410000 */
[----:B------:R-:W-:Y:S01]  /*2c10*/  SHF.L.U32 R158, R45, 0x10, RZ ;  /* 0x000000102d9e7819 */ /* 0x000fe200000006ff */
[-C--:B------:R-:W-:Y:S01]  /*2c20*/  FMUL.FTZ R201, R201, R68.reuse ;  /* 0x00000044c9c97220 */ /* 0x080fe20000410000 */
[C---:B------:R-:W-:Y:S01]  /*2c30*/  FFMA.FTZ R199, R156.reuse, R199, R166 ;  /* 0x000000c79cc77223 */ /* 0x040fe200000100a6 */
[C---:B------:R-:W-:Y:S01]  /*2c40*/  FFMA.FTZ R197, R156.reuse, R197, R160 ;  /* 0x000000c59cc57223 */ /* 0x040fe200000100a0 */
[C---:B------:R-:W-:Y:S01]  /*2c50*/  FFMA.FTZ R167, R156.reuse, R165, R56 ;  /* 0x000000a59ca77223 */ /* 0x040fe20000010038 */
[----:B------:R-:W-:Y:S01]  /*2c60*/  FFMA.FTZ R183, R156, R183, R158 ;  /* 0x000000b79cb77223 */ /* 0x000fe2000001009e */
[-C--:B------:R-:W-:Y:S01]  /*2c70*/  FMUL.FTZ R181, R181, R68.reuse ;  /* 0x00000044b5b57220 */ /* 0x080fe20000410000 */
[----:B------:R-:W-:Y:S01]  /*2c80*/  FMUL.FTZ R77, R203, UR4 ;  /* 0x00000004cb4d7c20 */ /* 0x000fe20008410000 */
[----:B------:R-:W-:Y:S01]  /*2c90*/  FMUL.FTZ R158, R201, UR4 ;  /* 0x00000004c99e7c20 */ /* 0x000fe20008410000 */
[----:B------:R-:W-:Y:S01]  /*2ca0*/  FSEL R71, R71, RZ, P6 ;  /* 0x000000ff47477208 */ /* 0x000fe20003000000 */
[-C--:B------:R-:W-:Y:S01]  /*2cb0*/  FMUL.FTZ R199, R199, R68.reuse ;  /* 0x00000044c7c77220 */ /* 0x080fe20000410000 */
        /* <DEDUP_REMOVED lines=11> */
[----:B------:R-:W-:-:S02]  /*2d70*/  LOP3.LUT P4, RZ, R74, 0xff00, RZ, 0xc0, !PT ;  /* 0x0000ff004aff7812 */ /* 0x000fc4000788c0ff */
[----:B------:R-:W-:Y:S02]  /*2d80*/  LOP3.LUT P3, RZ, R74, 0xff0000, RZ, 0xc0, !PT ;  /* 0x00ff00004aff7812 */ /* 0x000fe4000786c0ff */
[----:B------:R-:W-:Y:S02]  /*2d90*/  FSEL R160, R160, RZ, P6 ;  /* 0x000000ffa0a07208 */ /* 0x000fe40003000000 */
[----:B------:R-:W-:Y:S02]  /*2da0*/  ISETP.GE.U32.AND P6, PT, R74, RZ, PT ;  /* 0x000000ff4a00720c */ /* 0x000fe40003fc6070 */
[----:B------:R-:W-:Y:S02]  /*2db0*/  PRMT R0, R46, 0x7632, R0 ;  /* 0x000076322e007816 */ /* 0x000fe40000000000 */
[----:B------:R-:W-:Y:S02]  /*2dc0*/  FSEL R165, R165, RZ, P5 ;  /* 0x000000ffa5a57208 */ /* 0x000fe40002800000 */
[----:B------:R-:W-:-:S02]  /*2dd0*/  FSEL R168, R168, RZ, P0 ;  /* 0x000000ffa8a87208 */ /* 0x000fc40000000000 */
[----:B------:R-:W-:Y:S02]  /*2de0*/  FSEL R167, R167, RZ, P4 ;  /* 0x000000ffa7a77208 */ /* 0x000fe40002000000 */
[----:B------:R-:W-:Y:S02]  /*2df0*/  FSEL R166, R166, RZ, P3 ;  /* 0x000000ffa6a67208 */ /* 0x000fe40001800000 */
[----:B------:R-:W-:Y:S02]  /*2e00*/  LOP3.LUT P5, RZ, R74, 0xff000000, RZ, 0xc0, !PT ;  /* 0xff0000004aff7812 */ /* 0x000fe400078ac0ff */
[C---:B------:R-:W-:Y:S02]  /*2e10*/  LOP3.LUT P0, RZ, R75.reuse, 0xff, RZ, 0xc0, !PT ;  /* 0x000000ff4bff7812 */ /* 0x040fe4000780c0ff */
[C---:B------:R-:W-:Y:S02]  /*2e20*/  LOP3.LUT P4, RZ, R75.reuse, 0xff0000, RZ, 0xc0, !PT ;  /* 0x00ff00004bff7812 */ /* 0x040fe4000788c0ff */
[----:B------:R-:W-:-:S02]  /*2e30*/  LOP3.LUT P3, RZ, R75, 0xff00, RZ, 0xc0, !PT ;  /* 0x0000ff004bff7812 */ /* 0x000fc4000786c0ff */
[----:B------:R-:W-:Y:S01]  /*2e40*/  ISETP.GE.U32.AND.EX P6, PT, R75, 0x1000000, PT, P6 ;  /* 0x010000004b00780c */ /* 0x000fe20003fc6160 */
[----:B------:R-:W-:Y:S01]  /*2e50*/  FADD.FTZ R75, R174, -R59 ;  /* 0x8000003bae4b7221 */ /* 0x000fe20000010000 */
[----:B------:R-:W-:Y:S02]  /*2e60*/  SHF.L.U32 R0, R0, 0x10, RZ ;  /* 0x0000001000007819 */ /* 0x000fe400000006ff */
[----:B------:R-:W-:Y:S02]  /*2e70*/  SHF.L.U32 R74, R47, 0x10, RZ ;  /* 0x000000102f4a7819 */ /* 0x000fe400000006ff */
[----:B------:R-:W-:Y:S01]  /*2e80*/  PRMT R56, R45, 0x7632, R56 ;  /* 0x000076322d387816 */ /* 0x000fe20000000038 */
[C---:B------:R-:W-:Y:S01]  /*2e90*/  FFMA.FTZ R75, R156.reuse, R75, R0 ;  /* 0x0000004b9c4b7223 */ /* 0x040fe20000010000 */
[----:B------:R-:W-:Y:S01]  /*2ea0*/  SHF.L.U32 R0, R49, 0x10, RZ ;  /* 0x0000001031007819 */ /* 0x000fe200000006ff */
[----:B------:R-:W-:Y:S01]  /*2eb0*/  FFMA.FTZ R187, R156, R187, R74 ;  /* 0x000000bb9cbb7223 */ /* 0x000fe2000001004a */
[----:B------:R-:W-:Y:S01]  /*2ec0*/  SHF.L.U32 R59, R56, 0x10, RZ ;  /* 0x00000010383b7819 */ /* 0x000fe200000006ff */
[-C--:B------:R-:W-:Y:S01]  /*2ed0*/  FMUL.FTZ R75, R75, R68.reuse ;  /* 0x000000444b4b7220 */ /* 0x080fe20000410000 */
[----:B------:R-:W-:Y:S01]  /*2ee0*/  PRMT R80, R47, 0x7632, R80 ;  /* 0x000076322f507816 */ /* 0x000fe20000000050 */
[-C--:B------:R-:W-:Y:S01]  /*2ef0*/  FMUL.FTZ R187, R187, R68.reuse ;  /* 0x00000044bbbb7220 */ /* 0x080fe20000410000 */
[----:B------:R-:W-:Y:S01]  /*2f00*/  SHF.L.U32 R56, R46, 0x10, RZ ;  /* 0x000000102e387819 */ /* 0x000fe200000006ff */
[----:B------:R-:W-:Y:S01]  /*2f10*/  FFMA.FTZ R57, R156, R57, R59 ;  /* 0x000000399c397223 */ /* 0x000fe2000001003b */
[----:B------:R-:W-:Y:S01]  /*2f20*/  SHF.L.U32 R80, R80, 0x10, RZ ;  /* 0x0000001050507819 */ /* 0x000fe200000006ff */
[C---:B------:R-:W-:Y:S01]  /*2f30*/  FFMA.FTZ R85, R156.reuse, R85, R0 ;  /* 0x000000559c557223 */ /* 0x040fe20000010000 */
[----:B------:R-:W-:Y:S01]  /*2f40*/  FMUL.FTZ R187, R187, UR4 ;  /* 0x00000004bbbb7c20 */ /* 0x000fe20008410000 */
[----:B------:R-:W-:Y:S01]  /*2f50*/  FFMA.FTZ R185, R156, R185, R56 ;  /* 0x000000b99cb97223 */ /* 0x000fe20000010038 */
[----:B------:R-:W-:Y:S01]  /*2f60*/  SHF.L.U32 R56, R50, 0x10, RZ ;  /* 0x0000001032387819 */ /* 0x000fe200000006ff */
[-C--:B------:R-:W-:Y:S01]  /*2f70*/  FMUL.FTZ R57, R57, R68.reuse ;  /* 0x0000004439397220 */ /* 0x080fe20000410000 */
[-C--:B------:R-:W-:Y:S01]  /*2f80*/  FMUL.FTZ R85, R85, R68.reuse ;  /* 0x0000004455557220 */ /* 0x080fe20000410000 */
[----:B------:R-:W-:Y:S01]  /*2f90*/  FFMA.FTZ R59, R156, R65, R80 ;  /* 0x000000419c3b7223 */ /* 0x000fe20000010050 */
[----:B------:R-:W-:Y:S01]  /*2fa0*/  SHF.L.U32 R65, R48, 0x10, RZ ;  /* 0x0000001030417819 */ /* 0x000fe200000006ff */
[----:B------:R-:W-:Y:S01]  /*2fb0*/  FFMA.FTZ R191, R156, R191, R56 ;  /* 0x000000bf9cbf7223 */ /* 0x000fe20000010038 */
[----:B------:R-:W-:Y:S01]  /*2fc0*/  FMUL.FTZ R57, R57, UR4 ;  /* 0x0000000439397c20 */ /* 0x000fe20008410000 */
[----:B------:R-:W-:Y:S01]  /*2fd0*/  FSEL R187, R187, RZ, P4 ;  /* 0x000000ffbbbb7208 */ /* 0x000fe20002000000 */
[----:B------:R-:W-:Y:S01]  /*2fe0*/  FMUL.FTZ R56, R85, UR4 ;  /* 0x0000000455387c20 */ /* 0x000fe20008410000 */
[-C--:B------:R-:W-:Y:S01]  /*2ff0*/  FMUL.FTZ R185, R185, R68.reuse ;  /* 0x00000044b9b97220 */ /* 0x080fe20000410000 */
[-C--:B------:R-:W-:Y:S01]  /*3000*/  FMUL.FTZ R59, R59, R68.reuse ;  /* 0x000000443b3b7220 */ /* 0x080fe20000410000 */
[----:B------:R-:W-:Y:S01]  /*3010*/  LOP3.LUT P4, RZ, R72, 0xff0000, RZ, 0xc0, !PT ;  /* 0x00ff000048ff7812 */ /* 0x000fe2000788c0ff */
[----:B------:R-:W-:Y:S01]  /*3020*/  FFMA.FTZ R81, R156, R81, R65 ;  /* 0x000000519c517223 */ /* 0x000fe20000010041 */
[----:B------:R-:W-:Y:S01]  /*3030*/  FMUL.FTZ R185, R185, UR4 ;  /* 0x00000004b9b97c20 */ /* 0x000fe20008410000 */
[----:B------:R-:W-:Y:S01]  /*3040*/  FSEL R65, R57, RZ, P5 ;  /* 0x000000ff39417208 */ /* 0x000fe20002800000 */
[----:B------:R-:W-:Y:S01]  /*3050*/  FMUL.FTZ R59, R59, UR4 ;  /* 0x000000043b3b7c20 */ /* 0x000fe20008410000 */
[----:B------:R-:W-:Y:S01]  /*3060*/  FSEL R164, R56, RZ, P4 ;  /* 0x000000ff38a47208 */ /* 0x000fe20002000000 */
[----:B------:R-:W-:Y:S01]  /*3070*/  FMUL.FTZ R75, R75, UR4 ;  /* 0x000000044b4b7c20 */ /* 0x000fe20008410000 */
[----:B------:R-:W0:Y:S01]  /*3080*/  LDC.64 R56, c[0x0][0x468] ;  /* 0x00011a00ff387b82 */ /* 0x000e220000000a00 */
[----:B------:R-:W-:Y:S01]  /*3090*/  FSEL R185, R185, RZ, P0 ;  /* 0x000000ffb9b97208 */ /* 0x000fe20000000000 */
[-C--:B------:R-:W-:Y:S01]  /*30a0*/  FMUL.FTZ R81, R81, R68.reuse ;  /* 0x0000004451517220 */ /* 0x080fe20000410000 */
[----:B------:R-:W-:Y:S01]  /*30b0*/  FSEL R162, R59, RZ, P6 ;  /* 0x000000ff3ba27208 */ /* 0x000fe20003000000 */
[----:B------:R-:W-:Y:S01]  /*30c0*/  FMUL.FTZ R191, R191, R68 ;  /* 0x00000044bfbf7220 */ /* 0x000fe20000410000 */
[C---:B------:R-:W-:Y:S01]  /*30d0*/  LOP3.LUT P5, RZ, R72.reuse, 0xff, RZ, 0xc0, !PT ;  /* 0x000000ff48ff7812 */ /* 0x040fe200078ac0ff */
[----:B------:R-:W-:Y:S01]  /*30e0*/  FMUL.FTZ R81, R81, UR4 ;  /* 0x0000000451517c20 */ /* 0x000fe20008410000 */
[C---:B------:R-:W-:Y:S01]  /*30f0*/  LOP3.LUT P0, RZ, R72.reuse, 0xff00, RZ, 0xc0, !PT ;  /* 0x0000ff0048ff7812 */ /* 0x040fe2000780c0ff */
[----:B------:R-:W-:Y:S01]  /*3100*/  FMUL.FTZ R191, R191, UR4 ;  /* 0x00000004bfbf7c20 */ /* 0x000fe20008410000 */
[----:B------:R-:W-:-:S02]  /*3110*/  LOP3.LUT P6, RZ, R72, 0xff000000, RZ, 0xc0, !PT ;  /* 0xff00000048ff7812 */ /* 0x000fc400078cc0ff */
[----:B------:R-:W-:Y:S02]  /*3120*/  ISETP.GE.U32.AND P4, PT, R72, RZ, PT ;  /* 0x000000ff4800720c */ /* 0x000fe40003f86070 */
        /* <DEDUP_REMOVED lines=35> */
[----:B------:R-:W-:-:S02]  /*3360*/  FSEL R86, R86, RZ, P4 ;  /* 0x000000ff56567208 */ /* 0x000fc40002000000 */
[----:B------:R-:W-:Y:S02]  /*3370*/  FSEL R70, R83, RZ, P5 ;  /* 0x000000ff53467208 */ /* 0x000fe40002800000 */
[----:B------:R-:W-:Y:S02]  /*3380*/  FSEL R77, R82, RZ, P6 ;  /* 0x000000ff524d7208 */ /* 0x000fe40003000000 */
[----:B------:R-:W-:Y:S02]  /*3390*/  FSEL R68, R69, RZ, P0 ;  /* 0x000000ff45447208 */ /* 0x000fe40000000000 */
[----:B------:R-:W-:Y:S02]  /*33a0*/  F2FP.BF16.F32.PACK_AB R59, R163, R84 ;  /* 0x00000054a33b723e */ /* 0x000fe400000010ff */
[----:B------:R-:W-:Y:S02]  /*33b0*/  F2FP.BF16.F32.PACK_AB R57, R79, R66 ;  /* 0x000000424f39723e */ /* 0x000fe400000010ff */
[----:B------:R-:W-:-:S02]  /*33c0*/  F2FP.BF16.F32.PACK_AB R56, R87, R64 ;  /* 0x000000405738723e */ /* 0x000fc400000010ff */
[----:B------:R-:W-:Y:S02]  /*33d0*/  F2FP.BF16.F32.PACK_AB R63, R168, R165 ;  /* 0x000000a5a83f723e */ /* 0x000fe400000010ff */
[----:B------:R-:W-:Y:S01]  /*33e0*/  F2FP.BF16.F32.PACK_AB R60, R161, R78 ;  /* 0x0000004ea13c723e */ /* 0x000fe200000010ff */
[----:B------:R0:W-:Y:S01]  /*33f0*/  STG.E.128 desc[UR6][R72.64], R56 ;  /* 0x0000003848007986 */ /* 0x0001e2000c101d06 */
        /* <DEDUP_REMOVED lines=12> */
.L_x_3659:
[-CC-:B------:R-:W-:Y:S01]  /*34c0*/  FFMA.FTZ R231, R231, R66.reuse, R67.reuse ;  /* 0x00000042e7e77223 */ /* 0x180fe20000010043 */
[----:B------:R-:W-:Y:S01]  /*34d0*/  SHF.L.U32 R54, R38, 0x10, RZ ;  /* 0x0000001026367819 */ /* 0x000fe200000006ff */
[-C--:B------:R-:W-:Y:S01]  /*34e0*/  FFMA.FTZ R233, R233, R66.reuse, R67 ;  /* 0x00000042e9e97223 */ /* 0x080fe20000010043 */
[C---:B------:R-:W-:Y:S01]  /*34f0*/  PRMT R52, R39.reuse, 0x7632, R52 ;  /* 0x0000763227347816 */ /* 0x040fe20000000034 */
[----:B------:R-:W-:Y:S01]  /*3500*/  FADD.FTZ R53, R220, -R231 ;  /* 0x800000e7dc357221 */ /* 0x000fe20000010000 */
[----:B------:R-:W-:Y:S01]  /*3510*/  FFMA.FTZ R214, R214, R66, R67 ;  /* 0x00000042d6d67223 */ /* 0x000fe20000010043 */
[----:B------:R-:W-:Y:S01]  /*3520*/  SHF.L.U32 R55, R39, 0x10, RZ ;  /* 0x0000001027377819 */ /* 0x000fe200000006ff */
[----:B------:R-:W-:Y:S01]  /*3530*/  FADD.FTZ R233, R222, -R233 ;  /* 0x800000e9dee97221 */ /* 0x000fe20000010000 */
[----:B------:R-:W-:Y:S01]  /*3540*/  FFMA.FTZ R53, R156, R53, R54 ;  /* 0x000000359c357223 */ /* 0x000fe20000010036 */
[----:B------:R-:W-:Y:S01]  /*3550*/  SHF.L.U32 R64, R52, 0x10, RZ ;  /* 0x0000001034407819 */ /* 0x000fe200000006ff */
[----:B------:R-:W-:Y:S01]  /*3560*/  FADD.FTZ R237, R237, -R214 ;  /* 0x800000d6eded7221 */ /* 0x000fe20000010000 */
[C---:B------:R-:W-:Y:S01]  /*3570*/  FFMA.FTZ R52, R156.reuse, R233, R55 ;  /* 0x000000e99c347223 */ /* 0x040fe20000010037 */
[-C--:B------:R-:W-:Y:S01]  /*3580*/  FMUL.FTZ R54, R53, R68.reuse ;  /* 0x0000004435367220 */ /* 0x080fe20000410000 */
[----:B------:R-:W-:Y:S01]  /*3590*/  LOP3.LUT P3, RZ, R79, 0xff, RZ, 0xc0, !PT ;  /* 0x000000ff4fff7812 */ /* 0x000fe2000786c0ff */
[----:B------:R-:W-:Y:S01]  /*35a0*/  FFMA.FTZ R55, R156, R237, R64 ;  /* 0x000000ed9c377223 */ /* 0x000fe20000010040 */
[-C--:B------:R-:W-:Y:S01]  /*35b0*/  FMUL.FTZ R57, R52, R68.reuse ;  /* 0x0000004434397220 */ /* 0x080fe20000410000 */
[----:B------:R-:W-:Y:S01]  /*35c0*/  FMUL.FTZ R54, R54, UR4 ;  /* 0x0000000436367c20 */ /* 0x000fe20008410000 */
[----:B------:R-:W-:Y:S01]  /*35d0*/  ISETP.GE.U32.AND P6, PT, R78, RZ, PT ;  /* 0x000000ff4e00720c */ /* 0x000fe20003fc6070 */
[----:B------:R-:W-:Y:S01]  /*35e0*/  FMUL.FTZ R59, R55, R68 ;  /* 0x00000044373b7220 */ /* 0x000fe20000410000 */
[----:B------:R-:W-:Y:S01]  /*35f0*/  FMUL.FTZ R57, R57, UR4 ;  /* 0x0000000439397c20 */ /* 0x000fe20008410000 */
[----:B------:R-:W-:Y:S01]  /*3600*/  LOP3.LUT P4, RZ, R79, 0xff0000, RZ, 0xc0, !PT ;  /* 0x00ff00004fff7812 */ /* 0x000fe2000788c0ff */
[-CC-:B------:R-:W-:Y:S01]  /*3610*/  FFMA.FTZ R0, R0, R66.reuse, R67.reuse ;  /* 0x0000004200007223 */ /* 0x180fe20000010043 */
[----:B------:R-:W-:Y:S01]  /*3620*/  FSEL R64, R54, RZ, P3 ;  /* 0x000000ff36407208 */ /* 0x000fe20001800000 */
[----:B------:R-:W-:Y:S01]  /*3630*/  FMUL.FTZ R59, R59, UR4 ;  /* 0x000000043b3b7c20 */ /* 0x000fe20008410000 */
[----:B------:R-:W-:Y:S01]  /*3640*/  PRMT R54, R38, 0x7632, R54 ;  /* 0x0000763226367816 */ /* 0x000fe20000000036 */
[-CC-:B------:R-:W-:Y:S01]  /*3650*/  FFMA.FTZ R216, R216, R66.reuse, R67.reuse ;  /* 0x00000042d8d87223 */ /* 0x180fe20000010043 */
[----:B------:R-:W-:Y:S01]  /*3660*/  ISETP.GE.U32.AND.EX P6, PT, R79, 0x1000000, PT, P6 ;  /* 0x010000004f00780c */ /* 0x000fe20003fc6160 */
[----:B------:R-:W-:Y:S01]  /*3670*/  FADD.FTZ R71, R227, -R0 ;  /* 0x80000000e3477221 */ /* 0x000fe20000010000 */
[----:B------:R-:W-:Y:S01]  /*3680*/  FSEL R214, R57, RZ, P4 ;  /* 0x000000ff39d67208 */ /* 0x000fe20002000000 */
[----:B------:R-:W-:Y:S01]  /*3690*/  FADD.FTZ R235, R235, -R216 ;  /* 0x800000d8ebeb7221 */ /* 0x000fe20000010000 */
[----:B------:R-:W-:Y:S01]  /*36a0*/  PRMT R0, R37, 0x7632, R0 ;  /* 0x0000763225007816 */ /* 0x000fe20000000000 */
[-CC-:B------:R-:W-:Y:S01]  /*36b0*/  FFMA.FTZ R229, R229, R66.reuse, R67.reuse ;  /* 0x00000042e5e57223 */ /* 0x180fe20000010043 */
[----:B------:R-:W-:Y:S01]  /*36c0*/  SHF.L.U32 R57, R54, 0x10, RZ ;  /* 0x0000001036397819 */ /* 0x000fe200000006ff */
[-CC-:B------:R-:W-:Y:S01]  /*36d0*/  FFMA.FTZ R223, R223, R66.reuse, R67.reuse ;  /* 0x00000042dfdf7223 */ /* 0x180fe20000010043 */
[----:B------:R-:W-:Y:S01]  /*36e0*/  FSEL R65, R59, RZ, P6 ;  /* 0x000000ff3b417208 */ /* 0x000fe20003000000 */
[-C--:B------:R-:W-:Y:S01]  /*36f0*/  FFMA.FTZ R225, R225, R66.reuse, R67 ;  /* 0x00000042e1e17223 */ /* 0x080fe20000010043 */
[----:B------:R-:W-:Y:S01]  /*3700*/  LOP3.LUT P0, RZ, R78, 0xff, RZ, 0xc0, !PT ;  /* 0x000000ff4eff7812 */ /* 0x000fe2000780c0ff */
[----:B------:R-:W-:Y:S01]  /*3710*/  FFMA.FTZ R54, R156, R235, R57 ;  /* 0x000000eb9c367223 */ /* 0x000fe20000010039 */
[----:B------:R-:W-:Y:S01]  /*3720*/  LOP3.LUT P5, RZ, R78, 0xff00, RZ, 0xc0, !PT ;  /* 0x0000ff004eff7812 */ /* 0x000fe200078ac0ff */
[----:B------:R-:W-:Y:S01]  /*3730*/  FADD.FTZ R63, R218, -R229 ;  /* 0x800000e5da3f7221 */ /* 0x000fe20000010000 */
[----:B------:R-:W-:Y:S01]  /*3740*/  LOP3.LUT P4, RZ, R78, 0xff0000, RZ, 0xc0, !PT ;  /* 0x00ff00004eff7812 */ /* 0x000fe2000788c0ff */
[----:B------:R-:W-:Y:S01]  /*3750*/  FADD.FTZ R223, R226, -R223 ;  /* 0x800000dfe2df7221 */ /* 0x000fe20000010000 */
[----:B------:R-:W-:Y:S01]  /*3760*/  LOP3.LUT P6, RZ, R78, 0xff000000, RZ, 0xc0, !PT ;  /* 0xff0000004eff7812 */ /* 0x000fe200078cc0ff */
[----:B------:R-:W-:Y:S01]  /*3770*/  FADD.FTZ R173, R224, -R225 ;  /* 0x800000e1e0ad7221 */ /* 0x000fe20000010000 */
[----:B------:R-:W-:Y:S01]  /*3780*/  SHF.L.U32 R78, R0, 0x10, RZ ;  /* 0x00000010004e7819 */ /* 0x000fe200000006ff */
[-CC-:B------:R-:W-:Y:S01]  /*3790*/  FFMA.FTZ R198, R198, R66.reuse, R67.reuse ;  /* 0x00000042c6c67223 */ /* 0x180fe20000010043 */
[C---:B------:R-:W-:Y:S01]  /*37a0*/  PRMT R0, R36.reuse, 0x7632, R0 ;  /* 0x0000763224007816 */ /* 0x040fe20000000000 */
[----:B------:R-:W-:Y:S01]  /*37b0*/  FFMA.FTZ R199, R199, R66, R67 ;  /* 0x00000042c7c77223 */ /* 0x000fe20000010043 */
[----:B------:R-:W-:Y:S01]  /*37c0*/  SHF.L.U32 R70, R37, 0x10, RZ ;  /* 0x0000001025467819 */ /* 0x000fe200000006ff */
[----:B------:R-:W-:Y:S01]  /*37d0*/  FADD.FTZ R197, R197, -R198 ;  /* 0x800000c6c5c57221 */ /* 0x000fe20000010000 */
[----:B------:R-:W-:Y:S01]  /*37e0*/  SHF.L.U32 R57, R36, 0x10, RZ ;  /* 0x0000001024397819 */ /* 0x000fe200000006ff */
[----:B------:R-:W-:Y:S01]  /*37f0*/  FADD.FTZ R169, R212, -R199 ;  /* 0x800000c7d4a97221 */ /* 0x000fe20000010000 */
[----:B------:R-:W-:Y:S01]  /*3800*/  SHF.L.U32 R0, R0, 0x10, RZ ;  /* 0x0000001000007819 */ /* 0x000fe200000006ff */
[C---:B------:R-:W-:Y:S01]  /*3810*/  FFMA.FTZ R63, R156.reuse, R63, R70 ;  /* 0x0000003f9c3f7223 */ /* 0x040fe20000010046 */
[C---:B------:R-:W-:Y:S01]  /*3820*/  PRMT R59, R43.reuse, 0x7632, R59 ;  /* 0x000076322b3b7816 */ /* 0x040fe2000000003b */
[----:B------:R-:W-:Y:S01]  /*3830*/  FFMA.FTZ R71, R156, R71, R57 ;  /* 0x000000479c477223 */ /* 0x000fe20000010039 */
[-C--:B------:R-:W-:Y:S01]  /*3840*/  FMUL.FTZ R57, R54, R68.reuse ;  /* 0x0000004436397220 */ /* 0x080fe20000410000 */
[C---:B------:R-:W-:Y:S01]  /*3850*/  FFMA.FTZ R70, R156.reuse, R223, R78 ;  /* 0x000000df9c467223 */ /* 0x040fe2000001004e */
[----:B------:R-:W-:Y:S01]  /*3860*/  SHF.L.U32 R78, R43, 0x10, RZ ;  /* 0x000000102b4e7819 */ /* 0x000fe200000006ff */
[----:B------:R-:W-:Y:S01]  /*3870*/  FFMA.FTZ R173, R156, R173, R0 ;  /* 0x000000ad9cad7223 */ /* 0x000fe20000010000 */
[----:B------:R-:W-:Y:S01]  /*3880*/  LOP3.LUT P3, RZ, R79, 0xff00, RZ, 0xc0, !PT ;  /* 0x0000ff004fff7812 */ /* 0x000fe2000786c0ff */
[-C--:B------:R-:W-:Y:S01]  /*3890*/  FMUL.FTZ R0, R63, R68.reuse ;  /* 0x000000443f007220 */ /* 0x080fe20000410000 */
[----:B------:R-:W-:Y:S01]  /*38a0*/  SHF.L.U32 R198, R59, 0x10, RZ ;  /* 0x000000103bc67819 */ /* 0x000fe200000006ff */
[----:B------:R-:W-:Y:S01]  /*38b0*/  FMUL.FTZ R79, R57, UR4 ;  /* 0x00000004394f7c20 */ /* 0x000fe20008410000 */
[----:B------:R-:W-:Y:S01]  /*38c0*/  FMUL.FTZ R57, R70, R68 ;  /* 0x0000004446397220 */ /* 0x000fe20000410000 */
[----:B------:R-:W-:Y:S01]  /*38d0*/  FFMA.FTZ R203, R203, R66, R67 ;  /* 0x00000042cbcb7223 */ /* 0x000fe20000010043 */
[----:B------:R-:W-:Y:S01]  /*38e0*/  FFMA.FTZ R169, R156, R169, R78 ;  /* 0x000000a99ca97223 */ /* 0x000fe2000001004e */
[----:B------:R-:W-:Y:S01]  /*38f0*/  FMUL.FTZ R171, R0, UR4 ;  /* 0x0000000400ab7c20 */ /* 0x000fe20008410000 */
[----:B------:R-:W-:Y:S01]  /*3900*/  FFMA.FTZ R78, R156, R197, R198 ;  /* 0x000000c59c4e7223 */ /* 0x000fe200000100c6 */
[-C--:B------:R-:W-:Y:S01]  /*3910*/  FMUL.FTZ R0, R71, R68.reuse ;  /* 0x0000004447007220 */ /* 0x080fe20000410000 */
[----:B------:R-:W-:Y:S01]  /*3920*/  SHF.L.U32 R192, R42, 0x10, RZ ;  /* 0x000000102ac07819 */ /* 0x000fe200000006ff */
[----:B------:R-:W-:Y:S01]  /*3930*/  FMUL.FTZ R198, R57, UR4 ;  /* 0x0000000439c67c20 */ /* 0x000fe20008410000 */
[----:B------:R-:W-:Y:S01]  /*3940*/  FADD.FTZ R167, R210, -R203 ;  /* 0x800000cbd2a77221 */ /* 0x000fe20000010000 */
[----:B------:R-:W-:Y:S01]  /*3950*/  FMUL.FTZ R57, R173, R68 ;  /* 0x00000044ad397220 */ /* 0x000fe20000410000 */
[----:B------:R-:W-:Y:S01]  /*3960*/  FMUL.FTZ R0, R0, UR4 ;  /* 0x0000000400007c20 */ /* 0x000fe20008410000 */
[--C-:B------:R-:W-:Y:S01]  /*3970*/  FFMA.FTZ R210, R204, R66, R67.reuse ;  /* 0x00000042ccd27223 */ /* 0x100fe20000010043 */
[----:B------:R-:W-:Y:S01]  /*3980*/  FFMA.FTZ R167, R156, R167, R192 ;  /* 0x000000a79ca77223 */ /* 0x000fe200000100c0 */
[----:B------:R-:W-:Y:S01]  /*3990*/  FMUL.FTZ R57, R57, UR4 ;  /* 0x0000000439397c20 */ /* 0x000fe20008410000 */
[-C--:B------:R-:W-:Y:S01]  /*39a0*/  FMUL.FTZ R59, R169, R68.reuse ;  /* 0x00000044a93b7220 */ /* 0x080fe20000410000 */
[----:B------:R-:W-:Y:S01]  /*39b0*/  FSEL R175, R0, RZ, P0 ;  /* 0x000000ff00af7208 */ /* 0x000fe20000000000 */
[----:B------:R-:W-:Y:S01]  /*39c0*/  FMUL.FTZ R0, R167, R68 ;  /* 0x00000044a7007220 */ /* 0x000fe20000410000 */
[----:B------:R-:W-:Y:S01]  /*39d0*/  FSEL R198, R198, RZ, P6 ;  /* 0x000000ffc6c67208 */ /* 0x000fe20003000000 */
[-CC-:B------:R-:W-:Y:S01]  /*39e0*/  FFMA.FTZ R187, R187, R66.reuse, R67.reuse ;  /* 0x00000042bbbb7223 */ /* 0x180fe20000010043 */
[----:B------:R-:W-:Y:S01]  /*39f0*/  FSEL R204, R57, RZ, P5 ;  /* 0x000000ff39cc7208 */ /* 0x000fe20002800000 */
[----:B------:R-:W-:Y:S01]  /*3a00*/  FFMA.FTZ R57, R185, R66, R67 ;  /* 0x00000042b9397223 */ /* 0x000fe20000010043 */
[----:B------:R-:W-:Y:S01]  /*3a10*/  FMUL.FTZ R0, R0, UR4 ;  /* 0x0000000400007c20 */ /* 0x000fe20008410000 */
[----:B------:R-:W-:Y:S01]  /*3a20*/  LOP3.LUT P6, RZ, R77, 0xff, RZ, 0xc0, !PT ;  /* 0x000000ff4dff7812 */ /* 0x000fe200078cc0ff */
[----:B------:R-:W-:Y:S01]  /*3a30*/  FMUL.FTZ R69, R78, R68 ;  /* 0x000000444e457220 */ /* 0x000fe20000410000 */
[----:B------:R-:W-:Y:S01]  /*3a40*/  ISETP.GE.U32.AND P0, PT, R76, RZ, PT ;  /* 0x000000ff4c00720c */ /* 0x000fe20003f06070 */
[----:B------:R-:W-:Y:S01]  /*3a50*/  FADD.FTZ R177, R162, -R57 ;  /* 0x80000039a2b17221 */ /* 0x000fe20000010000 */
[----:B------:R-:W-:Y:S01]  /*3a60*/  FMUL.FTZ R59, R59, UR4 ;  /* 0x000000043b3b7c20 */ /* 0x000fe20008410000 */
[-C--:B------:R-:W-:Y:S01]  /*3a70*/  FFMA.FTZ R207, R207, R66.reuse, R67 ;  /* 0x00000042cfcf7223 */ /* 0x080fe20000010043 */
[----:B------:R-:W-:Y:S01]  /*3a80*/  PRMT R57, R42, 0x7632, R57 ;  /* 0x000076322a397816 */ /* 0x000fe20000000039 */
[-C--:B------:R-:W-:Y:S01]  /*3a90*/  FFMA.FTZ R200, R200, R66.reuse, R67 ;  /* 0x00000042c8c87223 */ /* 0x080fe20000010043 */
[----:B------:R-:W-:Y:S01]  /*3aa0*/  LOP3.LUT P5, RZ, R77, 0xff0000, RZ, 0xc0, !PT ;  /* 0x00ff00004dff7812 */ /* 0x000fe200078ac0ff */
[----:B------:R-:W-:Y:S01]  /*3ab0*/  FADD.FTZ R179, R164, -R187 ;  /* 0x800000bba4b37221 */ /* 0x000fe20000010000 */
[----:B------:R-:W-:Y:S01]  /*3ac0*/  FSEL R0, R0, RZ, P6 ;  /* 0x000000ff00007208 */ /* 0x000fe20003000000 */
[----:B------:R-:W-:Y:S01]  /*3ad0*/  FMUL.FTZ R69, R69, UR4 ;  /* 0x0000000445457c20 */ /* 0x000fe20008410000 */
[C---:B------:R-:W-:Y:S01]  /*3ae0*/  ISETP.GE.U32.AND.EX P0, PT, R77.reuse, 0x1000000, PT, P0 ;  /* 0x010000004d00780c */ /* 0x040fe20003f06100 */
[-C--:B------:R-:W-:Y:S01]  /*3af0*/  FFMA.FTZ R159, R180, R66.reuse, R67 ;  /* 0x00000042b49f7223 */ /* 0x080fe20000010043 */
[----:B------:R-:W-:Y:S01]  /*3b00*/  LOP3.LUT P6, RZ, R77, 0xff00, RZ, 0xc0, !PT ;  /* 0x0000ff004dff7812 */ /* 0x000fe200078cc0ff */
[----:B------:R-:W-:Y:S01]  /*3b10*/  FADD.FTZ R77, R208, -R207 ;  /* 0x800000cfd04d7221 */ /* 0x000fe20000010000 */
[----:B------:R-:W-:Y:S01]  /*3b20*/  SHF.L.U32 R164, R41, 0x10, RZ ;  /* 0x0000001029a47819 */ /* 0x000fe200000006ff */
[----:B------:R-:W-:Y:S01]  /*3b30*/  FADD.FTZ R201, R201, -R200 ;  /* 0x800000c8c9c97221 */ /* 0x000fe20000010000 */
[----:B------:R-:W-:Y:S01]  /*3b40*/  SHF.L.U32 R83, R57, 0x10, RZ ;  /* 0x0000001039537819 */ /* 0x000fe200000006ff */
[-CC-:B------:R-:W-:Y:S01]  /*3b50*/  FFMA.FTZ R202, R202, R66.reuse, R67.reuse ;  /* 0x00000042caca7223 */ /* 0x180fe20000010043 */
[----:B------:R-:W-:Y:S01]  /*3b60*/  FSEL R192, R59, RZ, P5 ;  /* 0x000000ff3bc07208 */ /* 0x000fe20002800000 */
[-C--:B------:R-:W-:Y:S01]  /*3b70*/  FFMA.FTZ R211, R211, R66.reuse, R67 ;  /* 0x00000042d3d37223 */ /* 0x080fe20000010043 */
[----:B------:R-:W-:Y:S01]  /*3b80*/  PRMT R57, R40, 0x7632, R57 ;  /* 0x0000763228397816 */ /* 0x000fe20000000039 */
[----:B------:R-:W-:Y:S01]  /*3b90*/  FFMA.FTZ R77, R156, R77, R164 ;  /* 0x0000004d9c4d7223 */ /* 0x000fe200000100a4 */
        /* <DEDUP_REMOVED lines=11> */
[-CC-:B------:R-:W-:Y:S01]  /*3c50*/  FFMA.FTZ R181, R181, R66.reuse, R67.reuse ;  /* 0x00000042b5b57223 */ /* 0x180fe20000010043 */
[C---:B------:R-:W-:Y:S01]  /*3c60*/  LOP3.LUT P5, RZ, R76.reuse, 0xff0000, RZ, 0xc0, !PT ;  /* 0x00ff00004cff7812 */ /* 0x040fe200078ac0ff */
[-C--:B------:R-:W-:Y:S01]  /*3c70*/  FFMA.FTZ R183, R183, R66.reuse, R67 ;  /* 0x00000042b7b77223 */ /* 0x080fe20000010043 */
[----:B------:R-:W-:Y:S01]  /*3c80*/  LOP3.LUT P0, RZ, R76, 0xff000000, RZ, 0xc0, !PT ;  /* 0xff0000004cff7812 */ /* 0x000fe2000780c0ff */
[----:B------:R-:W-:Y:S01]  /*3c90*/  FFMA.FTZ R76, R156, R201, R83 ;  /* 0x000000c99c4c7223 */ /* 0x000fe20000010053 */
[----:B------:R-:W-:Y:S01]  /*3ca0*/  SHF.L.U32 R164, R57, 0x10, RZ ;  /* 0x0000001039a47819 */ /* 0x000fe200000006ff */
[----:B------:R-:W-:Y:S01]  /*3cb0*/  FFMA.FTZ R81, R81, R66, R67 ;  /* 0x0000004251517223 */ /* 0x000fe20000010043 */
[----:B------:R-:W-:Y:S01]  /*3cc0*/  SHF.L.U32 R178, R59, 0x10, RZ ;  /* 0x000000103bb27819 */ /* 0x000fe200000006ff */
[-C--:B------:R-:W-:Y:S01]  /*3cd0*/  FMUL.FTZ R59, R76, R68.reuse ;  /* 0x000000444c3b7220 */ /* 0x080fe20000410000 */
[----:B------:R-:W-:Y:S01]  /*3ce0*/  PRMT R57, R47, 0x7632, R57 ;  /* 0x000076322f397816 */ /* 0x000fe20000000039 */
[----:B------:R-:W-:Y:S01]  /*3cf0*/  FFMA.FTZ R189, R156, R189, R164 ;  /* 0x000000bd9cbd7223 */ /* 0x000fe200000100a4 */
[----:B------:R-:W-:Y:S01]  /*3d00*/  SHF.L.U32 R162, R40, 0x10, RZ ;  /* 0x0000001028a27819 */ /* 0x000fe200000006ff */
[C---:B------:R-:W-:Y:S01]  /*3d10*/  FFMA.FTZ R185, R156.reuse, R185, R178 ;  /* 0x000000b99cb97223 */ /* 0x040fe200000100b2 */
[----:B------:R-:W-:Y:S01]  /*3d20*/  SHF.L.U32 R180, R57, 0x10, RZ ;  /* 0x0000001039b47819 */ /* 0x000fe200000006ff */
[-C--:B------:R-:W-:Y:S01]  /*3d30*/  FMUL.FTZ R57, R77, R68.reuse ;  /* 0x000000444d397220 */ /* 0x080fe20000410000 */
[----:B------:R-:W-:Y:S01]  /*3d40*/  FMUL.FTZ R165, R59, UR4 ;  /* 0x000000043ba57c20 */ /* 0x000fe20008410000 */
[----:B------:R-:W-:Y:S01]  /*3d50*/  FFMA.FTZ R187, R156, R211, R162 ;  /* 0x000000d39cbb7223 */ /* 0x000fe200000100a2 */
[-C--:B------:R-:W-:Y:S01]  /*3d60*/  FMUL.FTZ R59, R185, R68.reuse ;  /* 0x00000044b93b7220 */ /* 0x080fe20000410000 */
[----:B------:R-:W-:Y:S01]  /*3d70*/  FMUL.FTZ R178, R57, UR4 ;  /* 0x0000000439b27c20 */ /* 0x000fe20008410000 */
[----:B------:R-:W-:Y:S01]  /*3d80*/  SHF.L.U32 R83, R47, 0x10, RZ ;  /* 0x000000102f537819 */ /* 0x000fe200000006ff */
[-C--:B------:R-:W-:Y:S01]  /*3d90*/  FMUL.FTZ R57, R187, R68.reuse ;  /* 0x00000044bb397220 */ /* 0x080fe20000410000 */
[----:B------:R-:W-:Y:S01]  /*3da0*/  SHF.L.U32 R162, R46, 0x10, RZ ;  /* 0x000000102ea27819 */ /* 0x000fe200000006ff */
[----:B------:R-:W-:Y:S01]  /*3db0*/  FMUL.FTZ R163, R59, UR4 ;  /* 0x000000043ba37c20 */ /* 0x000fe20008410000 */
[-C--:B------:R-:W-:Y:S01]  /*3dc0*/  FMUL.FTZ R59, R189, R68.reuse ;  /* 0x00000044bd3b7220 */ /* 0x080fe20000410000 */
[----:B------:R-:W-:Y:S01]  /*3dd0*/  FMUL.FTZ R57, R57, UR4 ;  /* 0x0000000439397c20 */ /* 0x000fe20008410000 */
[C---:B------:R-:W-:Y:S01]  /*3de0*/  FFMA.FTZ R179, R156.reuse, R179, R83 ;  /* 0x000000b39cb37223 */ /* 0x040fe20000010053 */
[C---:B------:R-:W-:Y:S01]  /*3df0*/  FFMA.FTZ R177, R156.reuse, R177, R162 ;  /* 0x000000b19cb17223 */ /* 0x040fe200000100a2 */
[----:B------:R-:W-:Y:S01]  /*3e00*/  FMUL.FTZ R59, R59, UR4 ;  /* 0x000000043b3b7c20 */ /* 0x000fe20008410000 */
[----:B------:R-:W-:Y:S01]  /*3e10*/  FFMA.FTZ R180, R156, R159, R180 ;  /* 0x0000009f9cb47223 */ /* 0x000fe200000100b4 */
[-C--:B------:R-:W-:Y:S01]  /*3e20*/  FMUL.FTZ R83, R179, R68.reuse ;  /* 0x00000044b3537220 */ /* 0x080fe20000410000 */
[----:B------:R-:W-:Y:S01]  /*3e30*/  FSEL R164, R57, RZ, P3 ;  /* 0x000000ff39a47208 */ /* 0x000fe20001800000 */
[-C--:B------:R-:W-:Y:S01]  /*3e40*/  FMUL.FTZ R57, R177, R68.reuse ;  /* 0x00000044b1397220 */ /* 0x080fe20000410000 */
[----:B------:R-:W-:Y:S01]  /*3e50*/  FSEL R161, R59, RZ, P4 ;  /* 0x000000ff3ba17208 */ /* 0x000fe20002000000 */
[----:B------:R-:W-:Y:S01]  /*3e60*/  FMUL.FTZ R83, R83, UR4 ;  /* 0x0000000453537c20 */ /* 0x000fe20008410000 */
[----:B------:R-:W-:Y:S01]  /*3e70*/  FSEL R163, R163, RZ, P0 ;  /* 0x000000ffa3a37208 */ /* 0x000fe20000000000 */
[----:B------:R-:W-:Y:S01]  /*3e80*/  FMUL.FTZ R57, R57, UR4 ;  /* 0x0000000439397c20 */ /* 0x000fe20008410000 */
[C---:B------:R-:W-:Y:S01]  /*3e90*/  LOP3.LUT P4, RZ, R75.reuse, 0xff0000, RZ, 0xc0, !PT ;  /* 0x00ff00004bff7812 */ /* 0x040fe2000788c0ff */
[----:B------:R-:W-:Y:S01]  /*3ea0*/  FMUL.FTZ R159, R180, R68 ;  /* 0x00000044b49f7220 */ /* 0x000fe20000410000 */
[----:B------:R-:W-:Y:S01]  /*3eb0*/  LOP3.LUT P0, RZ, R75, 0xff, RZ, 0xc0, !PT ;  /* 0x000000ff4bff7812 */ /* 0x000fe2000780c0ff */
[-CC-:B------:R-:W-:Y:S01]  /*3ec0*/  FFMA.FTZ R199, R84, R66.reuse, R67.reuse ;  /* 0x0000004254c77223 */ /* 0x180fe20000010043 */
[----:B------:R-:W-:Y:S01]  /*3ed0*/  ISETP.GE.U32.AND P3, PT, R74, RZ, PT ;  /* 0x000000ff4a00720c */ /* 0x000fe20003f66070 */
[----:B------:R-:W-:Y:S01]  /*3ee0*/  FMUL.FTZ R159, R159, UR4 ;  /* 0x000000049f9f7c20 */ /* 0x000fe20008410000 */
[----:B------:R-:W-:Y:S01]  /*3ef0*/  FSEL R162, R83, RZ, P4 ;  /* 0x000000ff53a27208 */ /* 0x000fe20002000000 */
[-CC-:B------:R-:W-:Y:S01]  /*3f00*/  FFMA.FTZ R201, R182, R66.reuse, R67.reuse ;  /* 0x00000042b6c97223 */ /* 0x180fe20000010043 */
[----:B------:R-:W-:Y:S01]  /*3f10*/  FSEL R83, R57, RZ, P0 ;  /* 0x000000ff39537208 */ /* 0x000fe20000000000 */
[-CC-:B------:R-:W-:Y:S01]  /*3f20*/  FFMA.FTZ R57, R168, R66.reuse, R67.reuse ;  /* 0x00000042a8397223 */ /* 0x180fe20000010043 */
[----:B------:R-:W-:Y:S01]  /*3f30*/  ISETP.GE.U32.AND.EX P3, PT, R75, 0x1000000, PT, P3 ;  /* 0x010000004b00780c */ /* 0x000fe20003f66130 */
[-C--:B------:R-:W-:Y:S01]  /*3f40*/  FFMA.FTZ R191, R191, R66.reuse, R67 ;  /* 0x00000042bfbf7223 */ /* 0x080fe20000010043 */
[----:B------:R-:W-:Y:S01]  /*3f50*/  FSEL R165, R165, RZ, P6 ;  /* 0x000000ffa5a57208 */ /* 0x000fe20003000000 */
[----:B------:R-:W-:Y:S01]  /*3f60*/  FADD.FTZ R59, R166, -R57 ;  /* 0x80000039a63b7221 */ /* 0x000fe20000010000 */
[----:B------:R-:W-:Y:S01]  /*3f70*/  FSEL R178, R178, RZ, P5 ;  /* 0x000000ffb2b27208 */ /* 0x000fe20002800000 */
[-CC-:B------:R-:W-:Y:S01]  /*3f80*/  FFMA.FTZ R203, R188, R66.reuse, R67.reuse ;  /* 0x00000042bccb7223 */ /* 0x180fe20000010043 */
[----:B------:R-:W-:Y:S01]  /*3f90*/  FSEL R159, R159, RZ, P3 ;  /* 0x000000ff9f9f7208 */ /* 0x000fe20001800000 */
[----:B------:R-:W-:Y:S01]  /*3fa0*/  FFMA.FTZ R205, R193, R66, R67 ;  /* 0x00000042c1cd7223 */ /* 0x000fe20000010043 */
[----:B------:R-:W-:Y:S01]  /*3fb0*/  SHF.L.U32 R57, R56, 0x10, RZ ;  /* 0x0000001038397819 */ /* 0x000fe200000006ff */
[----:B------:R-:W-:Y:S01]  /*3fc0*/  FADD.FTZ R84, R174, -R195 ;  /* 0x800000c3ae547221 */ /* 0x000fe20000010000 */
[----:B------:R-:W-:Y:S01]  /*3fd0*/  LOP3.LUT P6, RZ, R74, 0xff, RZ, 0xc0, !PT ;  /* 0x000000ff4aff7812 */ /* 0x000fe200078cc0ff */
[----:B------:R-:W-:Y:S01]  /*3fe0*/  FADD.FTZ R81, R80, -R81 ;  /* 0x8000005150517221 */ /* 0x000fe20000010000 */
[----:B------:R-:W-:Y:S01]  /*3ff0*/  LOP3.LUT P5, RZ, R74, 0xff00, RZ, 0xc0, !PT ;  /* 0x0000ff004aff7812 */ /* 0x000fe200078ac0ff */
[----:B------:R-:W-:Y:S01]  /*4000*/  FFMA.FTZ R84, R156, R84, R57 ;  /* 0x000000549c547223 */ /* 0x000fe20000010039 */
[----:B------:R-:W-:Y:S01]  /*4010*/  LOP3.LUT P4, RZ, R74, 0xff0000, RZ, 0xc0, !PT ;  /* 0x00ff00004aff7812 */ /* 0x000fe2000788c0ff */
[----:B------:R-:W-:Y:S01]  /*4020*/  FADD.FTZ R183, R160, -R183 ;  /* 0x800000b7a0b77221 */ /* 0x000fe20000010000 */
[----:B------:R-:W-:Y:S01]  /*4030*/  LOP3.LUT P3, RZ, R74, 0xff000000, RZ, 0xc0, !PT ;  /* 0xff0000004aff7812 */ /* 0x000fe2000786c0ff */
[-CC-:B------:R-:W-:Y:S01]  /*4040*/  FFMA.FTZ R74, R87, R66.reuse, R67.reuse ;  /* 0x00000042574a7223 */ /* 0x180fe20000010043 */
[----:B------:R-:W-:Y:S01]  /*4050*/  LOP3.LUT P0, RZ, R75, 0xff00, RZ, 0xc0, !PT ;  /* 0x0000ff004bff7812 */ /* 0x000fe2000780c0ff */
[-CC-:B------:R-:W-:Y:S01]  /*4060*/  FFMA.FTZ R75, R172, R66.reuse, R67.reuse ;  /* 0x00000042ac4b7223 */ /* 0x180fe20000010043 */
[----:B------:R-:W-:Y:S01]  /*4070*/  PRMT R56, R44, 0x7632, R56 ;  /* 0x000076322c387816 */ /* 0x000fe20000000038 */
        /* <DEDUP_REMOVED lines=8> */
[----:B------:R-:W-:Y:S01]  /*4100*/  FFMA.FTZ R168, R156, R59, R56 ;  /* 0x0000003b9ca87223 */ /* 0x000fe20000010038 */
[-C--:B------:R-:W-:Y:S01]  /*4110*/  FMUL.FTZ R56, R84, R68.reuse ;  /* 0x0000004454387220 */ /* 0x080fe20000410000 */
[----:B------:R-:W-:Y:S01]  /*4120*/  SHF.L.U32 R66, R44, 0x10, RZ ;  /* 0x000000102c427819 */ /* 0x000fe200000006ff */
[C---:B------:R-:W-:Y:S01]  /*4130*/  FFMA.FTZ R85, R156.reuse, R183, R74 ;  /* 0x000000b79c557223 */ /* 0x040fe2000001004a */
[----:B------:R-:W-:Y:S01]  /*4140*/  FFMA.FTZ R87, R156, R75, R80 ;  /* 0x0000004b9c577223 */ /* 0x000fe20000010050 */
[----:B------:R-:W-:Y:S01]  /*4150*/  FMUL.FTZ R56, R56, UR4 ;  /* 0x0000000438387c20 */ /* 0x000fe20008410000 */
[----:B------:R-:W-:Y:S01]  /*4160*/  FADD.FTZ R193, R184, -R191 ;  /* 0x800000bfb8c17221 */ /* 0x000fe20000010000 */
[----:B------:R-:W-:Y:S01]  /*4170*/  FFMA.FTZ R181, R156, R181, R66 ;  /* 0x000000b59cb57223 */ /* 0x000fe20000010042 */
[-C--:B------:R-:W-:Y:S01]  /*4180*/  FMUL.FTZ R57, R85, R68.reuse ;  /* 0x0000004455397220 */ /* 0x080fe20000410000 */
[-C--:B------:R-:W-:Y:S01]  /*4190*/  FMUL.FTZ R59, R87, R68.reuse ;  /* 0x00000044573b7220 */ /* 0x080fe20000410000 */
[----:B------:R-:W-:Y:S01]  /*41a0*/  SHF.L.U32 R191, R48, 0x10, RZ ;  /* 0x0000001030bf7819 */ /* 0x000fe200000006ff */
[----:B------:R-:W-:Y:S01]  /*41b0*/  FADD.FTZ R199, R82, -R199 ;  /* 0x800000c752c77221 */ /* 0x000fe20000010000 */
[----:B------:R-:W-:Y:S01]  /*41c0*/  FSEL R158, R56, RZ, P0 ;  /* 0x000000ff389e7208 */ /* 0x000fe20000000000 */
[----:B------:R-:W-:Y:S01]  /*41d0*/  FMUL.FTZ R57, R57, UR4 ;  /* 0x0000000439397c20 */ /* 0x000fe20008410000 */
[-C--:B------:R-:W-:Y:S01]  /*41e0*/  FMUL.FTZ R56, R181, R68.reuse ;  /* 0x00000044b5387220 */ /* 0x080fe20000410000 */
[----:B------:R-:W-:Y:S01]  /*41f0*/  FMUL.FTZ R59, R59, UR4 ;  /* 0x000000043b3b7c20 */ /* 0x000fe20008410000 */
[----:B------:R-:W-:Y:S01]  /*4200*/  SHF.L.U32 R66, R49, 0x10, RZ ;  /* 0x0000001031427819 */ /* 0x000fe200000006ff */
[----:B------:R-:W-:Y:S01]  /*4210*/  FFMA.FTZ R191, R156, R81, R191 ;  /* 0x000000519cbf7223 */ /* 0x000fe200000100bf */
[----:B------:R-:W-:Y:S01]  /*4220*/  FMUL.FTZ R56, R56, UR4 ;  /* 0x0000000438387c20 */ /* 0x000fe20008410000 */
[----:B------:R-:W-:Y:S01]  /*4230*/  FSEL R160, R57, RZ, P4 ;  /* 0x000000ff39a07208 */ /* 0x000fe20002000000 */
[-C--:B------:R-:W-:Y:S01]  /*4240*/  FMUL.FTZ R57, R168, R68.reuse ;  /* 0x00000044a8397220 */ /* 0x080fe20000410000 */
[----:B------:R-:W-:Y:S01]  /*4250*/  FSEL R183, R59, RZ, P3 ;  /* 0x000000ff3bb77208 */ /* 0x000fe20001800000 */
[----:B------:R-:W-:Y:S01]  /*4260*/  FFMA.FTZ R195, R156, R195, R66 ;  /* 0x000000c39cc37223 */ /* 0x000fe20000010042 */
[-C--:B------:R-:W-:Y:S01]  /*4270*/  FMUL.FTZ R59, R191, R68.reuse ;  /* 0x00000044bf3b7220 */ /* 0x080fe20000410000 */
[----:B------:R-:W-:Y:S01]  /*4280*/  FSEL R172, R56, RZ, P6 ;  /* 0x000000ff38ac7208 */ /* 0x000fe20003000000 */
[----:B------:R-:W-:Y:S01]  /*4290*/  FMUL.FTZ R57, R57, UR4 ;  /* 0x0000000439397c20 */ /* 0x000fe20008410000 */
[----:B------:R-:W-:Y:S01]  /*42a0*/  FMUL.FTZ R56, R195, R68 ;  /* 0x00000044c3387220 */ /* 0x000fe20000410000 */
[----:B------:R-:W-:Y:S01]  /*42b0*/  FMUL.FTZ R59, R59, UR4 ;  /* 0x000000043b3b7c20 */ /* 0x000fe20008410000 */
[----:B------:R-:W-:Y:S01]  /*42c0*/  LOP3.LUT P0, RZ, R72, 0xff, RZ, 0xc0, !PT ;  /* 0x000000ff48ff7812 */ /* 0x000fe2000780c0ff */
[----:B------:R-:W-:Y:S01]  /*42d0*/  FADD.FTZ R67, R194, -R67 ;  /* 0x80000043c2437221 */ /* 0x000fe20000010000 */
[----:B------:R-:W-:Y:S01]  /*42e0*/  FSEL R197, R57, RZ, P5 ;  /* 0x000000ff39c57208 */ /* 0x000fe20002800000 */
[----:B------:R-:W-:Y:S01]  /*42f0*/  FMUL.FTZ R170, R56, UR4 ;  /* 0x0000000438aa7c20 */ /* 0x000fe20008410000 */
[----:B------:R-:W-:Y:S01]  /*4300*/  FSEL R166, R59, RZ, P0 ;  /* 0x000000ff3ba67208 */ /* 0x000fe20000000000 */
[----:B------:R-:W0:Y:S01]  /*4310*/  LDC.64 R56, c[0x0][0x478] ;  /* 0x00011e00ff387b82 */ /* 0x000e220000000a00 */
[----:B------:R-:W-:Y:S01]  /*4320*/  SHF.L.U32 R59, R58, 0x10, RZ ;  /* 0x000000103a3b7819 */ /* 0x000fe200000006ff */
[----:B------:R-:W-:Y:S01]  /*4330*/  FADD.FTZ R201, R86, -R201 ;  /* 0x800000c956c97221 */ /* 0x000fe20000010000 */
[----:B------:R-:W-:Y:S01]  /*4340*/  SHF.L.U32 R74, R50, 0x10, RZ ;  /* 0x00000010324a7819 */ /* 0x000fe200000006ff */
[----:B------:R-:W-:Y:S01]  /*4350*/  FADD.FTZ R203, R186, -R203 ;  /* 0x800000cbbacb7221 */ /* 0x000fe20000010000 */
[----:B------:R-:W-:Y:S01]  /*4360*/  LOP3.LUT P5, RZ, R73, 0xff, RZ, 0xc0, !PT ;  /* 0x000000ff49ff7812 */ /* 0x000fe200078ac0ff */
[C---:B------:R-:W-:Y:S01]  /*4370*/  FFMA.FTZ R199, R156.reuse, R199, R59 ;  /* 0x000000c79cc77223 */ /* 0x040fe2000001003b */
[----:B------:R-:W-:Y:S01]  /*4380*/  F2FP.BF16.F32.PACK_AB R55, R55, R52 ;  /* 0x000000343737723e */ /* 0x000fe200000010ff */
[----:B------:R-:W1:Y:S01]  /*4390*/  LDC.64 R58, c[0x0][0x468] ;  /* 0x00011a00ff3a7b82 */ /* 0x000e620000000a00 */
[----:B------:R-:W-:Y:S01]  /*43a0*/  FFMA.FTZ R193, R156, R193, R74 ;  /* 0x000000c19cc17223 */ /* 0x000fe2000001004a */
[----:B------:R-:W-:Y:S01]  /*43b0*/  F2FP.BF16.F32.PACK_AB R54, R54, R53 ;  /* 0x000000353636723e */ /* 0x000fe200000010ff */
[----:B------:R-:W-:Y:S01]  /*43c0*/  FADD.FTZ R205, R190, -R205 ;  /* 0x800000cdbecd7221 */ /* 0x000fe20000010000 */
[----:B------:R-:W-:Y:S01]  /*43d0*/  F2FP.BF16.F32.PACK_AB R53, R70, R63 ;  /* 0x0000003f4635723e */ /* 0x000fe200000010ff */
[----:B------:R-:W-:Y:S01]  /*43e0*/  FMUL.FTZ R66, R193, R68 ;  /* 0x00000044c1427220 */ /* 0x000fe20000410000 */
[----:B------:R-:W-:-:S02]  /*43f0*/  F2FP.BF16.F32.PACK_AB R52, R173, R71 ;  /* 0x00000047ad34723e */ /* 0x000fc400000010ff */
[----:B------:R-:W-:Y:S01]  /*4400*/  SHF.L.U32 R61, R61, 0x10, RZ ;  /* 0x000000103d3d7819 */ /* 0x000fe200000006ff */
[----:B------:R-:W-:Y:S01]  /*4410*/  FMUL.FTZ R66, R66, UR4 ;  /* 0x0000000442427c20 */ /* 0x000fe20008410000 */
[----:B------:R-:W-:Y:S02]  /*4420*/  SHF.L.U32 R62, R62, 0x10, RZ ;  /* 0x000000103e3e7819 */ /* 0x000fe400000006ff */
[----:B------:R-:W-:Y:S01]  /*4430*/  LOP3.LUT P3, RZ, R72, 0xff0000, RZ, 0xc0, !PT ;  /* 0x00ff000048ff7812 */ /* 0x000fe2000786c0ff */
[----:B------:R-:W-:Y:S01]  /*4440*/  FFMA.FTZ R201, R156, R201, R61 ;  /* 0x000000c99cc97223 */ /* 0x000fe2000001003d */
[----:B------:R-:W-:Y:S01]  /*4450*/  FSEL R174, R66, RZ, P5 ;  /* 0x000000ff42ae7208 */ /* 0x000fe20002800000 */
[----:B------:R-:W-:Y:S01]  /*4460*/  FFMA.FTZ R203, R156, R203, R62 ;  /* 0x000000cb9ccb7223 */ /* 0x000fe2000001003e */
[----:B------:R-:W-:Y:S01]  /*4470*/  SHF.L.U32 R66, R60, 0x10, RZ ;  /* 0x000000103c427819 */ /* 0x000fe200000006ff */
[----:B0-----:R-:W-:Y:S01]  /*4480*/  IMAD.WIDE.U32 R70, R157, 0x10, R56 ;  /* 0x000000109d467825 */ /* 0x001fe200078e0038 */
[----:B------:R-:W-:-:S02]  /*4490*/  SHF.L.U32 R60, R51, 0x10, RZ ;  /* 0x00000010333c7819 */ /* 0x000fc400000006ff */
[----:B------:R-:W-:Y:S01]  /*44a0*/  ISETP.GE.U32.AND P0, PT, R72, RZ, PT ;  /* 0x000000ff4800720c */ /* 0x000fe20003f06070 */
[C---:B------:R-:W-:Y:S01]  /*44b0*/  FFMA.FTZ R82, R156.reuse, R67, R66 ;  /* 0x000000439c527223 */ /* 0x040fe20000010042 */
[----:B------:R0:W-:Y:S01]  /*44c0*/  STG.E.128 desc[UR6][R70.64], R52 ;  /* 0x0000003446007986 */ /* 0x0001e2000c101d06 */
[----:B------:R-:W-:Y:S01]  /*44d0*/  F2FP.BF16.F32.PACK_AB R67, R65, R214 ;  /* 0x000000d64143723e */ /* 0x000fe200000010ff */
[----:B------:R-:W-:Y:S01]  /*44e0*/  FFMA.FTZ R205, R156, R205, R60 ;  /* 0x000000cd9ccd7223 */ /* 0x000fe2000001003c */
[----:B------:R-:W-:Y:S01]  /*44f0*/  F2FP.BF16.F32.PACK_AB R66, R79, R64 ;  /* 0x000000404f42723e */ /* 0x000fe200000010ff */
[--C-:B------:R-:W-:Y:S01]  /*4500*/  IMAD.WIDE.U32 R80, R155, 0x10, R56.reuse ;  /* 0x000000109b507825 */ /* 0x100fe200078e0038 */
[----:B------:R-:W-:Y:S02]  /*4510*/  F2FP.BF16.F32.PACK_AB R65, R198, R171 ;  /* 0x000000abc641723e */ /* 0x000fe400000010ff */
[----:B------:R-:W-:Y:S01]  /*4520*/  F2FP.BF16.F32.PACK_AB R64, R204, R175 ;  /* 0x000000afcc40723e */ /* 0x000fe200000010ff */
[----:B------:R-:W-:Y:S01]  /*4530*/  IMAD.WIDE.U32 R74, R153, 0x10, R56 ;  /* 0x00000010994a7825 */ /* 0x000fe200078e0038 */
[----:B------:R-:W-:-:S02]  /*4540*/  F2FP.BF16.F32.PACK_AB R63, R78, R169 ;  /* 0x000000a94e3f723e */ /* 0x000fc400000010ff */
[----:B------:R-:W-:Y:S01]  /*4550*/  F2FP.BF16.F32.PACK_AB R62, R76, R167 ;  /* 0x000000a74c3e723e */ /* 0x000fe200000010ff */
[--C-:B-1----:R-:W-:Y:S01]  /*4560*/  IMAD.WIDE.U32 R78, R153, 0x10, R58.reuse ;  /* 0x00000010994e7825 */ /* 0x102fe200078e003a */
[----:B------:R-:W-:Y:S02]  /*4570*/  F2FP.BF16.F32.PACK_AB R61, R185, R77 ;  /* 0x0000004db93d723e */ /* 0x000fe400000010ff */
[----:B------:R-:W-:Y:S01]  /*4580*/  F2FP.BF16.F32.PACK_AB R60, R189, R187 ;  /* 0x000000bbbd3c723e */ /* 0x000fe200000010ff */
[--C-:B------:R-:W-:Y:S01]  /*4590*/  IMAD.WIDE.U32 R76, R155, 0x10, R58.reuse ;  /* 0x000000109b4c7825 */ /* 0x100fe200078e003a */
[----:B------:R-:W-:Y:S02]  /*45a0*/  FSEL R170, R170, RZ, P3 ;  /* 0x000000ffaaaa7208 */ /* 0x000fe40001800000 */
[----:B0-----:R-:W-:Y:S01]  /*45b0*/  F2FP.BF16.F32.PACK_AB R52, R199, R191 ;  /* 0x000000bfc734723e */ /* 0x001fe200000010ff */
[----:B------:R-:W-:Y:S01]  /*45c0*/  IMAD.WIDE.U32 R70, R157, 0x10, R58 ;  /* 0x000000109d467825 */ /* 0x000fe200078e003a */
[----:B------:R-:W-:-:S03]  /*45d0*/  F2FP.BF16.F32.PACK_AB R53, R201, R195 ;  /* 0x000000c3c935723e */ /* 0x000fc600000010ff */
[-C--:B------:R-:W-:Y:S01]  /*45e0*/  FMUL.FTZ R199, R199, R68.reuse ;  /* 0x00000044c7c77220 */ /* 0x080fe20000410000 */
[----:B------:R-:W-:Y:S01]  /*45f0*/  F2FP.BF16.F32.PACK_AB R54, R203, R193 ;  /* 0x000000c1cb36723e */ /* 0x000fe200000010ff */
[-C--:B------:R-:W-:Y:S01]  /*4600*/  FMUL.FTZ R201, R201, R68.reuse ;  /* 0x00000044c9c97220 */ /* 0x080fe20000410000 */
[----:B------:R0:W-:Y:S01]  /*4610*/  STG.E.128 desc[UR6][R70.64], R64 ;  /* 0x0000004046007986 */ /* 0x0001e2000c101d06 */
[----:B------:R-:W-:Y:S01]  /*4620*/  FMUL.FTZ R203, R203, R68 ;  /* 0x00000044cbcb7220 */ /* 0x000fe20000410000 */
[----:B------:R-:W-:Y:S01]  /*4630*/  LOP3.LUT P5, RZ, R73, 0xff0000, RZ, 0xc0, !PT ;  /* 0x00ff000049ff7812 */ /* 0x000fe200078ac0ff */
[----:B------:R-:W-:Y:S01]  /*4640*/  FMUL.FTZ R201, R201, UR4 ;  /* 0x00000004c9c97c20 */ /* 0x000fe20008410000 */
[----:B------:R-:W-:Y:S01]  /*4650*/  ISETP.GE.U32.AND.EX P0, PT, R73, 0x1000000, PT, P0 ;  /* 0x010000004900780c */ /* 0x000fe20003f06100 */
[----:B------:R-:W-:Y:S01]  /*4660*/  FMUL.FTZ R203, R203, UR4 ;  /* 0x00000004cbcb7c20 */ /* 0x000fe20008410000 */
[----:B------:R-:W-:Y:S01]  /*4670*/  FMUL.FTZ R199, R199, UR4 ;  /* 0x00000004c7c77c20 */ /* 0x000fe20008410000 */
[C---:B------:R-:W-:Y:S01]  /*4680*/  LOP3.LUT P4, RZ, R72.reuse, 0xff00, RZ, 0xc0, !PT ;  /* 0x0000ff0048ff7812 */ /* 0x040fe2000788c0ff */
[----:B------:R1:W-:Y:S01]  /*4690*/  STG.E.128 desc[UR6][R80.64], R60 ;  /* 0x0000003c50007986 */ /* 0x0003e2000c101d06 */
[----:B------:R-:W-:-:S02]  /*46a0*/  LOP3.LUT P6, RZ, R72, 0xff000000, RZ, 0xc0, !PT ;  /* 0xff00000048ff7812 */ /* 0x000fc400078cc0ff */
[----:B------:R-:W-:Y:S01]  /*46b0*/  LOP3.LUT P3, RZ, R73, 0xff00, RZ, 0xc0, !PT ;  /* 0x0000ff0049ff7812 */ /* 0x000fe2000786c0ff */
[C---:B------:R-:W-:Y:S01]  /*46c0*/  IMAD.WIDE.U32 R72, R154.reuse, 0x10, R56 ;  /* 0x000000109a487825 */ /* 0x040fe200078e0038 */
[----:B------:R-:W-:Y:S02]  /*46d0*/  FSEL R199, R199, RZ, P4 ;  /* 0x000000ffc7c77208 */ /* 0x000fe40002000000 */
[----:B------:R-:W-:Y:S01]  /*46e0*/  FSEL R203, R203, RZ, P3 ;  /* 0x000000ffcbcb7208 */ /* 0x000fe20001800000 */
[----:B------:R-:W-:Y:S01]  /*46f0*/  IMAD.WIDE.U32 R154, R154, 0x10, R58 ;  /* 0x000000109a9a7825 */ /* 0x000fe200078e003a */
[----:B------:R-:W-:-:S03]  /*4700*/  F2FP.BF16.F32.PACK_AB R59, R180, R179 ;  /* 0x000000b3b43b723e */ /* 0x000fc600000010ff */
[-C--:B0-----:R-:W-:Y:S01]  /*4710*/  FMUL.FTZ R70, R205, R68.reuse ;  /* 0x00000044cd467220 */ /* 0x081fe20000410000 */
[----:B------:R-:W-:Y:S01]  /*4720*/  FMUL.FTZ R68, R82, R68 ;  /* 0x0000004452447220 */ /* 0x000fe20000410000 */
[----:B------:R-:W-:Y:S02]  /*4730*/  F2FP.BF16.F32.PACK_AB R58, R84, R177 ;  /* 0x000000b1543a723e */ /* 0x000fe400000010ff */
[----:B------:R-:W-:Y:S01]  /*4740*/  FMUL.FTZ R70, R70, UR4 ;  /* 0x0000000446467c20 */ /* 0x000fe20008410000 */
[----:B------:R-:W-:Y:S01]  /*4750*/  FMUL.FTZ R68, R68, UR4 ;  /* 0x0000000444447c20 */ /* 0x000fe20008410000 */
[----:B------:R-:W-:Y:S02]  /*4760*/  F2FP.BF16.F32.PACK_AB R57, R87, R85 ;  /* 0x000000555739723e */ /* 0x000fe400000010ff */
[----:B-1----:R-:W-:Y:S02]  /*4770*/  F2FP.BF16.F32.PACK_AB R63, R69, R192 ;  /* 0x000000c0453f723e */ /* 0x002fe400000010ff */
[----:B------:R-:W-:-:S02]  /*4780*/  FSEL R70, R70, RZ, P5 ;  /* 0x000000ff46467208 */ /* 0x000fc40002800000 */
[----:B------:R-:W-:Y:S02]  /*4790*/  FSEL R71, R68, RZ, P0 ;  /* 0x000000ff44477208 */ /* 0x000fe40000000000 */
[----:B------:R-:W-:Y:S02]  /*47a0*/  F2FP.BF16.F32.PACK_AB R62, R165, R0 ;  /* 0x00000000a53e723e */ /* 0x000fe400000010ff */
[----:B------:R-:W-:Y:S02]  /*47b0*/  F2FP.BF16.F32.PACK_AB R61, R163, R178 ;  /* 0x000000b2a33d723e */ /* 0x000fe400000010ff */
[----:B------:R-:W-:Y:S02]  /*47c0*/  F2FP.BF16.F32.PACK_AB R60, R161, R164 ;  /* 0x000000a4a13c723e */ /* 0x000fe400000010ff */
[----:B------:R-:W-:Y:S02]  /*47d0*/  FSEL R69, R201, RZ, P6 ;  /* 0x000000ffc9457208 */ /* 0x000fe40003000000 */
[----:B------:R-:W-:Y:S01]  /*47e0*/  F2FP.BF16.F32.PACK_AB R56, R168, R181 ;  /* 0x000000b5a838723e */ /* 0x000fe200000010ff */
[----:B------:R1:W-:Y:S01]  /*47f0*/  STG.E.128 desc[UR6][R76.64], R60 ;  /* 0x0000003c4c007986 */ /* 0x0003e2000c101d06 */
[----:B------:R-:W-:-:S02]  /*4800*/  F2FP.BF16.F32.PACK_AB R67, R159, R162 ;  /* 0x000000a29f43723e */ /* 0x000fc400000010ff */
        /* <DEDUP_REMOVED lines=13> */
.L_x_3658:
        /* <DEDUP_REMOVED lines=65> */
.L_x_3661:
        /* <DEDUP_REMOVED lines=11> */
[----:B-----5:R-:W-:Y:S01]  /*4da0*/  LOP3.LUT P6, RZ, R79, 0xff0000, RZ, 0xc0, !PT ;  /* 0x00ff00004fff7812 */ /* 0x020fe200078cc0ff */
[-C--:B------:R-:W-:Y:S01]  /*4db0*/  FMUL.FTZ R53, R55, R68.reuse ;  /* 0x0000004437357220 */ /* 0x080fe20000410000 */
        /* <DEDUP_REMOVED lines=21> */
[C---:B------:R-:W-:Y:S01]  /*4f10*/  FMUL.FTZ R223, R156.reuse, R223 ;  /* 0x000000df9cdf7220 */ /* 0x040fe20000410000 */
[----:B------:R-:W-:Y:S01]  /*4f20*/  FSEL R63, R53, RZ, P6 ;  /* 0x000000ff353f7208 */ /* 0x000fe20003000000 */
[----:B------:R-:W-:Y:S01]  /*4f30*/  FMUL.FTZ R53, R156, R229 ;  /* 0x000000e59c357220 */ /* 0x000fe20000410000 */
[----:B------:R-:W-:Y:S01]  /*4f40*/  FSEL R58, R52, RZ, P5 ;  /* 0x000000ff343a7208 */ /* 0x000fe20002800000 */
[C---:B------:R-:W-:Y:S01]  /*4f50*/  FMUL.FTZ R52, R156.reuse, R225 ;  /* 0x000000e19c347220 */ /* 0x040fe20000410000 */
[----:B------:R-:W-:Y:S01]  /*4f60*/  FMUL.FTZ R227, R156, R227 ;  /* 0x000000e39ce37220 */ /* 0x000fe20000410000 */
[----:B------:R-:W-:Y:S01]  /*4f70*/  FSEL R62, R57, RZ, P3 ;  /* 0x000000ff393e7208 */ /* 0x000fe20001800000 */
        /* <DEDUP_REMOVED lines=22> */
[----:B------:R-:W-:Y:S02]  /*50e0*/  F2FP.BF16.F32.PACK_AB R57, R60, R57 ;  /* 0x000000393c39723e */ /* 0x000fe400000010ff */
[----:B------:R-:W-:-:S07]  /*50f0*/  F2FP.BF16.F32.PACK_AB R56, R61, R0 ;  /* 0x000000003d38723e */ /* 0x000fce00000010ff */
.L_x_3662:
[----:B------:R-:W0:Y:S08]  /*5100*/  @P0 LDC.64 R62, c[0x0][0x478] ;  /* 0x00011e00ff3e0b82 */ /* 0x000e300000000a00 */
[----:B------:R-:W1:Y:S01]  /*5110*/  LDC.64 R60, c[0x0][0x468] ;  /* 0x00011a00ff3c7b82 */ /* 0x000e620000000a00 */
[----:B0-----:R-:W-:-:S05]  /*5120*/  @P0 IMAD.WIDE.U32 R62, R157, 0x10, R62 ;  /* 0x000000109d3e0825 */ /* 0x001fca00078e003e */
[----:B------:R0:W-:Y:S01]  /*5130*/  @P0 STG.E.128 desc[UR6][R62.64], R52 ;  /* 0x000000343e000986 */ /* 0x0001e2000c101d06 */
[----:B-1----:R-:W-:-:S05]  /*5140*/  IMAD.WIDE.U32 R64, R157, 0x10, R60 ;  /* 0x000000109d407825 */ /* 0x002fca00078e003c */
[----:B------:R0:W-:Y:S01]  /*5150*/  STG.E.128 desc[UR6][R64.64], R56 ;  /* 0x0000003840007986 */ /* 0x0001e2000c101d06 */
[----:B------:R-:W-:Y:S05]  /*5160*/  @!P0 BRA `(.L_x_3663) ;  /* 0x0000000400088947 */ /* 0x000fea0003800000 */
[-CC-:B------:R-:W-:Y:S01]  /*5170*/  FFMA.FTZ R199, R199, R66.reuse, R67.reuse ;  /* 0x00000042c7c77223 */ /* 0x180fe20000010043 */
[-CC-:B------:R-:W-:Y:S01]  /*5180*/  FFMA.FTZ R203, R203, R66.reuse, R67.reuse ;  /* 0x00000042cbcb7223 */ /* 0x180fe20000010043 */
[-CC-:B------:R-:W-:Y:S01]  /*5190*/  FFMA.FTZ R200, R200, R66.reuse, R67.reuse ;  /* 0x00000042c8c87223 */ /* 0x180fe20000010043 */
[----:B------:R-:W-:Y:S01]  /*51a0*/  FFMA.FTZ R198, R198, R66, R67 ;  /* 0x00000042c6c67223 */ /* 0x000fe20000010043 */
[----:B0-----:R-:W-:Y:S01]  /*51b0*/  FADD.FTZ R55, R212, -R199 ;  /* 0x800000c7d4377221 */ /* 0x001fe20000010000 */
        /* <DEDUP_REMOVED lines=8> */
[----:B------:R-:W-:Y:S01]  /*5240*/  FMUL.FTZ R0, R57, R68 ;  /* 0x0000004439007220 */ /* 0x000fe20000410000 */
[----:B------:R-:W-:Y:S01]  /*5250*/  LOP3.LUT P6, RZ, R77, 0xff0000, RZ, 0xc0, !PT ;  /* 0x00ff00004dff7812 */ /* 0x000fe200078cc0ff */
[--C-:B------:R-:W-:Y:S01]  /*5260*/  FFMA.FTZ R207, R207, R66, R67.reuse ;  /* 0x00000042cfcf7223 */ /* 0x100fe20000010043 */
[----:B------:R-:W-:Y:S01]  /*5270*/  FMUL.FTZ R53, R52, UR4 ;  /* 0x0000000434357c20 */ /* 0x000fe20008410000 */
[----:B------:R-:W-:Y:S01]  /*5280*/  FMUL.FTZ R52, R54, R68 ;  /* 0x0000004436347220 */ /* 0x000fe20000410000 */
[--C-:B------:R-:W-:Y:S01]  /*5290*/  FFMA.FTZ R202, R202, R66, R67.reuse ;  /* 0x00000042caca7223 */ /* 0x100fe20000010043 */
[----:B------:R-:W-:Y:S01]  /*52a0*/  FMUL.FTZ R58, R56, R68 ;  /* 0x00000044383a7220 */ /* 0x000fe20000410000 */
[----:B------:R-:W-:Y:S01]  /*52b0*/  FMUL.FTZ R0, R0, UR4 ;  /* 0x0000000400007c20 */ /* 0x000fe20008410000 */
[-CC-:B------:R-:W-:Y:S01]  /*52c0*/  FFMA.FTZ R204, R204, R66.reuse, R67.reuse ;  /* 0x00000042cccc7223 */ /* 0x180fe20000010043 */
[----:B------:R-:W-:Y:S01]  /*52d0*/  FFMA.FTZ R211, R211, R66, R67 ;  /* 0x00000042d3d37223 */ /* 0x000fe20000010043 */
[----:B------:R-:W-:Y:S01]  /*52e0*/  LOP3.LUT P5, RZ, R77, 0xff, RZ, 0xc0, !PT ;  /* 0x000000ff4dff7812 */ /* 0x000fe200078ac0ff */
[----:B------:R-:W-:Y:S01]  /*52f0*/  FMUL.FTZ R52, R52, UR4 ;  /* 0x0000000434347c20 */ /* 0x000fe20008410000 */
[----:B------:R-:W-:Y:S01]  /*5300*/  ISETP.GE.U32.AND P3, PT, R76, RZ, PT ;  /* 0x000000ff4c00720c */ /* 0x000fe20003f66070 */
[----:B------:R-:W-:Y:S01]  /*5310*/  FADD.FTZ R205, R205, -R202 ;  /* 0x800000cacdcd7221 */ /* 0x000fe20000010000 */
[----:B------:R-:W-:Y:S01]  /*5320*/  FSEL R69, R53, RZ, P6 ;  /* 0x000000ff35457208 */ /* 0x000fe20003000000 */
        /* <DEDUP_REMOVED lines=38> */
.L_x_3663:
        /* <DEDUP_REMOVED lines=33> */
[----:B0-----:R-:W-:Y:S01]  /*57a0*/  FSEL R58, R203, RZ, P6 ;  /* 0x000000ffcb3a7208 */ /* 0x001fe20003000000 */
        /* <DEDUP_REMOVED lines=27> */
.L_x_3664:
[----:B------:R-:W0:Y:S01]  /*5960*/  @P0 LDC.64 R62, c[0x0][0x478] ;  /* 0x00011e00ff3e0b82 */ /* 0x000e220000000a00 */
[----:B------:R-:W-:-:S04]  /*5970*/  IMAD.WIDE.U32 R64, R155, 0x10, R60 ;  /* 0x000000109b407825 */ /* 0x000fc800078e003c */
[----:B0-----:R-:W-:-:S05]  /*5980*/  @P0 IMAD.WIDE.U32 R62, R155, 0x10, R62 ;  /* 0x000000109b3e0825 */ /* 0x001fca00078e003e */
[----:B------:R0:W-:Y:S04]  /*5990*/  @P0 STG.E.128 desc[UR6][R62.64], R52 ;  /* 0x000000343e000986 */ /* 0x0001e8000c101d06 */
[----:B------:R0:W-:Y:S01]  /*59a0*/  STG.E.128 desc[UR6][R64.64], R56 ;  /* 0x0000003840007986 */ /* 0x0001e2000c101d06 */
[----:B------:R-:W-:Y:S05]  /*59b0*/  @!P0 BRA `(.L_x_3665) ;  /* 0x0000000400088947 */ /* 0x000fea0003800000 */
        /* <DEDUP_REMOVED lines=10> */
[----:B------:R-:W-:Y:S01]  /*5a60*/  LOP3.LUT P6, RZ, R75, 0xff0000, RZ, 0xc0, !PT ;  /* 0x00ff00004bff7812 */ /* 0x000fe200078cc0ff */
[C---:B------:R-:W-:Y:S01]  /*5a70*/  FMUL.FTZ R57, R156.reuse, R57 ;  /* 0x000000399c397220 */ /* 0x040fe20000410000 */
[----:B------:R-:W-:Y:S01]  /*5a80*/  FMUL.FTZ R52, R55, R68 ;  /* 0x0000004437347220 */ /* 0x000fe20000410000 */
[----:B------:R-:W-:Y:S01]  /*5a90*/  FMUL.FTZ R56, R156, R59 ;  /* 0x0000003b9c387220 */ /* 0x000fe20000410000 */
[--C-:B------:R-:W-:Y:S01]  /*5aa0*/  FFMA.FTZ R183, R183, R66, R67.reuse ;  /* 0x00000042b7b77223 */ /* 0x100fe20000010043 */
[-C--:B------:R-:W-:Y:S01]  /*5ab0*/  FMUL.FTZ R0, R57, R68.reuse ;  /* 0x0000004439007220 */ /* 0x080fe20000410000 */
[----:B------:R-:W-:Y:S01]  /*5ac0*/  FMUL.FTZ R53, R52, UR4 ;  /* 0x0000000434357c20 */ /* 0x000fe20008410000 */
[----:B------:R-:W-:Y:S01]  /*5ad0*/  FMUL.FTZ R52, R54, R68 ;  /* 0x0000004436347220 */ /* 0x000fe20000410000 */
[--C-:B------:R-:W-:Y:S01]  /*5ae0*/  FFMA.FTZ R63, R172, R66, R67.reuse ;  /* 0x00000042ac3f7223 */ /* 0x100fe20000010043 */
[----:B------:R-:W-:Y:S01]  /*5af0*/  FMUL.FTZ R58, R56, R68 ;  /* 0x00000044383a7220 */ /* 0x000fe20000410000 */
[----:B------:R-:W-:Y:S01]  /*5b00*/  FMUL.FTZ R0, R0, UR4 ;  /* 0x0000000400007c20 */ /* 0x000fe20008410000 */
[----:B------:R-:W-:Y:S01]  /*5b10*/  FSEL R69, R53, RZ, P6 ;  /* 0x000000ff35457208 */ /* 0x000fe20003000000 */
[-CC-:B------:R-:W-:Y:S01]  /*5b20*/  FFMA.FTZ R53, R168, R66.reuse, R67.reuse ;  /* 0x00000042a8357223 */ /* 0x180fe20000010043 */
[----:B------:R-:W-:Y:S01]  /*5b30*/  FFMA.FTZ R181, R181, R66, R67 ;  /* 0x00000042b5b57223 */ /* 0x000fe20000010043 */
[C---:B------:R-:W-:Y:S01]  /*5b40*/  LOP3.LUT P5, RZ, R75.reuse, 0xff, RZ, 0xc0, !PT ;  /* 0x000000ff4bff7812 */ /* 0x040fe200078ac0ff */
[----:B------:R-:W-:Y:S01]  /*5b50*/  FMUL.FTZ R52, R52, UR4 ;  /* 0x0000000434347c20 */ /* 0x000fe20008410000 */
[----:B------:R-:W-:Y:S01]  /*5b60*/  ISETP.GE.U32.AND P3, PT, R74, RZ, PT ;  /* 0x000000ff4a00720c */ /* 0x000fe20003f66070 */
[----:B------:R-:W-:Y:S01]  /*5b70*/  FADD.FTZ R59, R166, -R53 ;  /* 0x80000035a63b7221 */ /* 0x000fe20000010000 */
[----:B------:R-:W-:Y:S01]  /*5b80*/  FADD.FTZ R53, R160, -R183 ;  /* 0x800000b7a0357221 */ /* 0x000fe20000010000 */
[----:B------:R-:W-:Y:S01]  /*5b90*/  FADD.FTZ R63, R170, -R63 ;  /* 0x8000003faa3f7221 */ /* 0x000fe20000010000 */
[C---:B------:R-:W-:Y:S01]  /*5ba0*/  LOP3.LUT P6, RZ, R75.reuse, 0xff00, RZ, 0xc0, !PT ;  /* 0x0000ff004bff7812 */ /* 0x040fe200078cc0ff */
[----:B------:R-:W-:Y:S01]  /*5bb0*/  FMUL.FTZ R58, R58, UR4 ;  /* 0x000000043a3a7c20 */ /* 0x000fe20008410000 */
        /* <DEDUP_REMOVED lines=34> */
.L_x_3665:
[-CC-:B------:R-:W-:Y:S01]  /*5de0*/  FFMA.FTZ R185, R185, R66.reuse, R67.reuse ;  /* 0x00000042b9b97223 */ /* 0x180fe20000010043 */
[-CC-:B0-----:R-:W-:Y:S01]  /*5df0*/  FFMA.FTZ R57, R168, R66.reuse, R67.reuse ;  /* 0x00000042a8397223 */ /* 0x181fe20000010043 */
        /* <DEDUP_REMOVED lines=59> */
.L_x_3666:
        /* <DEDUP_REMOVED lines=18> */
[----:B------:R-:W-:Y:S01]  /*62d0*/  FMUL.FTZ R0, R63, R68 ;  /* 0x000000443f007220 */ /* 0x000fe20000410000 */
[-CC-:B------:R-:W-:Y:S01]  /*62e0*/  FFMA.FTZ R71, R182, R66.reuse, R67.reuse ;  /* 0x00000042b6477223 */ /* 0x180fe20000010043 */
[--C-:B------:R-:W-:Y:S01]  /*62f0*/  FFMA.FTZ R75, R196, R66, R67.reuse ;  /* 0x00000042c44b7223 */ /* 0x100fe20000010043 */
[-C--:B------:R-:W-:Y:S01]  /*6300*/  FMUL.FTZ R52, R55, R68.reuse ;  /* 0x0000004437347220 */ /* 0x080fe20000410000 */
[----:B------:R-:W-:Y:S01]  /*6310*/  FMUL.FTZ R57, R0, UR4 ;  /* 0x0000000400397c20 */ /* 0x000fe20008410000 */
[----:B------:R-:W-:Y:S01]  /*6320*/  FMUL.FTZ R0, R53, R68 ;  /* 0x0000004435007220 */ /* 0x000fe20000410000 */
[-CC-:B------:R-:W-:Y:S01]  /*6330*/  FFMA.FTZ R69, R84, R66.reuse, R67.reuse ;  /* 0x0000004254457223 */ /* 0x180fe20000010043 */
[----:B------:R-:W-:Y:S01]  /*6340*/  LOP3.LUT P5, RZ, R73, 0xff0000, RZ, 0xc0, !PT ;  /* 0x00ff000049ff7812 */ /* 0x000fe200078ac0ff */
[----:B------:R-:W-:Y:S01]  /*6350*/  FFMA.FTZ R67, R81, R66, R67 ;  /* 0x0000004251437223 */ /* 0x000fe20000010043 */
[----:B------:R-:W-:Y:S01]  /*6360*/  FMUL.FTZ R0, R0, UR4 ;  /* 0x0000000400007c20 */ /* 0x000fe20008410000 */
[----:B------:R-:W-:Y:S01]  /*6370*/  LOP3.LUT P6, RZ, R72, 0xff0000, RZ, 0xc0, !PT ;  /* 0x00ff000048ff7812 */ /* 0x000fe200078cc0ff */
[-C--:B------:R-:W-:Y:S01]  /*6380*/  FMUL.FTZ R56, R54, R68.reuse ;  /* 0x0000004436387220 */ /* 0x080fe20000410000 */
[----:B------:R-:W-:Y:S01]  /*6390*/  FMUL.FTZ R52, R52, UR4 ;  /* 0x0000000434347c20 */ /* 0x000fe20008410000 */
[----:B------:R-:W-:Y:S01]  /*63a0*/  FADD.FTZ R71, R86, -R71 ;  /* 0x8000004756477221 */ /* 0x000fe20000010000 */
[----:B------:R-:W-:Y:S01]  /*63b0*/  FADD.FTZ R75, R194, -R75 ;  /* 0x8000004bc24b7221 */ /* 0x000fe20000010000 */
[----:B------:R-:W-:Y:S01]  /*63c0*/  LOP3.LUT P3, RZ, R73, 0xff, RZ, 0xc0, !PT ;  /* 0x000000ff49ff7812 */ /* 0x000fe2000786c0ff */
[----:B------:R-:W-:Y:S01]  /*63d0*/  FADD.FTZ R69, R82, -R69 ;  /* 0x8000004552457221 */ /* 0x000fe20000010000 */
[----:B------:R-:W-:Y:S01]  /*63e0*/  FSEL R64, R57, RZ, P5 ;  /* 0x000000ff39407208 */ /* 0x000fe20002800000 */
[----:B------:R-:W-:Y:S01]  /*63f0*/  FMUL.FTZ R56, R56, UR4 ;  /* 0x0000000438387c20 */ /* 0x000fe20008410000 */
[----:B------:R-:W-:Y:S01]  /*6400*/  FSEL R59, R0, RZ, P6 ;  /* 0x000000ff003b7208 */ /* 0x000fe20003000000 */
[----:B------:R-:W-:Y:S01]  /*6410*/  FADD.FTZ R57, R80, -R67 ;  /* 0x8000004350397221 */ /* 0x000fe20000010000 */
[----:B------:R-:W-:Y:S01]  /*6420*/  LOP3.LUT P5, RZ, R73, 0xff00, RZ, 0xc0, !PT ;  /* 0x0000ff0049ff7812 */ /* 0x000fe200078ac0ff */
[C---:B------:R-:W-:Y:S01]  /*6430*/  FMUL.FTZ R0, R156.reuse, R71 ;  /* 0x000000479c007220 */ /* 0x040fe20000410000 */
[----:B------:R-:W-:Y:S01]  /*6440*/  FMUL.FTZ R62, R156, R75 ;  /* 0x0000004b9c3e7220 */ /* 0x000fe20000410000 */
[----:B------:R-:W-:Y:S01]  /*6450*/  FSEL R58, R52, RZ, P3 ;  /* 0x000000ff343a7208 */ /* 0x000fe20001800000 */
[C---:B------:R-:W-:Y:S01]  /*6460*/  FMUL.FTZ R52, R156.reuse, R69 ;  /* 0x000000459c347220 */ /* 0x040fe20000410000 */
[----:B------:R-:W-:Y:S01]  /*6470*/  FMUL.FTZ R57, R156, R57 ;  /* 0x000000399c397220 */ /* 0x000fe20000410000 */
[----:B------:R-:W-:Y:S01]  /*6480*/  FSEL R65, R56, RZ, P5 ;  /* 0x000000ff38417208 */ /* 0x000fe20002800000 */
[----:B------:R-:W-:Y:S01]  /*6490*/  FMUL.FTZ R56, R0, R68 ;  /* 0x0000004400387220 */ /* 0x000fe20000410000 */
[----:B------:R-:W-:-:S02]  /*64a0*/  F2FP.BF16.F32.PACK_AB R54, R54, R55 ;  /* 0x000000373636723e */ /* 0x000fc400000010ff */
[----:B------:R-:W-:Y:S01]  /*64b0*/  F2FP.BF16.F32.PACK_AB R53, R0, R53 ;  /* 0x000000350035723e */ /* 0x000fe200000010ff */
[-C--:B------:R-:W-:Y:S01]  /*64c0*/  FMUL.FTZ R0, R52, R68.reuse ;  /* 0x0000004434007220 */ /* 0x080fe20000410000 */
[C---:B------:R-:W-:Y:S01]  /*64d0*/  F2FP.BF16.F32.PACK_AB R55, R62.reuse, R63 ;  /* 0x0000003f3e37723e */ /* 0x040fe200000010ff */
        /* <DEDUP_REMOVED lines=15> */
[----:B------:R-:W-:Y:S02]  /*65d0*/  F2FP.BF16.F32.PACK_AB R52, R52, R57 ;  /* 0x000000393434723e */ /* 0x000fe400000010ff */
[----:B------:R-:W-:Y:S02]  /*65e0*/  F2FP.BF16.F32.PACK_AB R57, R62, R59 ;  /* 0x0000003b3e39723e */ /* 0x000fe400000010ff */
[----:B------:R-:W-:Y:S02]  /*65f0*/  F2FP.BF16.F32.PACK_AB R58, R65, R58 ;  /* 0x0000003a413a723e */ /* 0x000fe400000010ff */
[----:B------:R-:W-:Y:S02]  /*6600*/  F2FP.BF16.F32.PACK_AB R59, R67, R64 ;  /* 0x00000040433b723e */ /* 0x000fe400000010ff */
[----:B------:R-:W-:Y:S01]  /*6610*/  F2FP.BF16.F32.PACK_AB R56, R63, R56 ;  /* 0x000000383f38723e */ /* 0x000fe200000010ff */
[----:B------:R-:W-:Y:S06]  /*6620*/  BRA `(.L_x_3668) ;  /* 0x0000000000f47947 */ /* 0x000fec0003800000 */
.L_x_3667:
        /* <DEDUP_REMOVED lines=9> */
[----:B------:R-:W-:Y:S01]  /*66c0*/  FADD.FTZ R85, R85, -R0 ;  /* 0x8000000055557221 */ /* 0x000fe20000010000 */
[----:B------:R-:W-:Y:S01]  /*66d0*/  FMUL.FTZ R191, R156, R191 ;  /* 0x000000bf9cbf7220 */ /* 0x000fe20000410000 */
[-C--:B------:R-:W-:Y:S01]  /*66e0*/  FFMA.FTZ R59, R182, R66.reuse, R67 ;  /* 0x00000042b63b7223 */ /* 0x080fe20000010043 */
[----:B------:R-:W-:Y:S01]  /*66f0*/  FADD.FTZ R193, R190, -R193 ;  /* 0x800000c1bec17221 */ /* 0x000fe20000010000 */
[----:B------:R-:W-:Y:S01]  /*6700*/  FFMA.FTZ R67, R81, R66, R67 ;  /* 0x0000004251437223 */ /* 0x000fe20000010043 */
[----:B------:R-:W-:Y:S01]  /*6710*/  FADD.FTZ R63, R186, -R63 ;  /* 0x8000003fba3f7221 */ /* 0x000fe20000010000 */
[-C--:B------:R-:W-:Y:S01]  /*6720*/  FMUL.FTZ R57, R57, R68.reuse ;  /* 0x0000004439397220 */ /* 0x080fe20000410000 */
[----:B------:R-:W-:Y:S01]  /*6730*/  FADD.FTZ R65, R194, -R65 ;  /* 0x80000041c2417221 */ /* 0x000fe20000010000 */
[C---:B------:R-:W-:Y:S01]  /*6740*/  FMUL.FTZ R85, R156.reuse, R85 ;  /* 0x000000559c557220 */ /* 0x040fe20000410000 */
[-C--:B------:R-:W-:Y:S01]  /*6750*/  FMUL.FTZ R191, R191, R68.reuse ;  /* 0x00000044bfbf7220 */ /* 0x080fe20000410000 */
[----:B------:R-:W-:Y:S01]  /*6760*/  FMUL.FTZ R193, R156, R193 ;  /* 0x000000c19cc17220 */ /* 0x000fe20000410000 */
[----:B------:R-:W-:Y:S01]  /*6770*/  FADD.FTZ R59, R86, -R59 ;  /* 0x8000003b563b7221 */ /* 0x000fe20000010000 */
[----:B------:R-:W-:Y:S01]  /*6780*/  FADD.FTZ R67, R80, -R67 ;  /* 0x8000004350437221 */ /* 0x000fe20000010000 */
[C---:B------:R-:W-:Y:S01]  /*6790*/  FMUL.FTZ R63, R156.reuse, R63 ;  /* 0x0000003f9c3f7220 */ /* 0x040fe20000410000 */
[----:B------:R-:W-:Y:S01]  /*67a0*/  FMUL.FTZ R57, R57, UR4 ;  /* 0x0000000439397c20 */ /* 0x000fe20008410000 */
[----:B------:R-:W-:Y:S01]  /*67b0*/  FMUL.FTZ R65, R156, R65 ;  /* 0x000000419c417220 */ /* 0x000fe20000410000 */
[-C--:B------:R-:W-:Y:S01]  /*67c0*/  FMUL.FTZ R85, R85, R68.reuse ;  /* 0x0000004455557220 */ /* 0x080fe20000410000 */
[----:B------:R-:W-:Y:S01]  /*67d0*/  LOP3.LUT P3, RZ, R72, 0xff00, RZ, 0xc0, !PT ;  /* 0x0000ff0048ff7812 */ /* 0x000fe2000786c0ff */
[----:B------:R-:W-:Y:S01]  /*67e0*/  FMUL.FTZ R191, R191, UR4 ;  /* 0x00000004bfbf7c20 */ /* 0x000fe20008410000 */
[-C--:B------:R-:W-:Y:S01]  /*67f0*/  FMUL.FTZ R193, R193, R68.reuse ;  /* 0x00000044c1c17220 */ /* 0x080fe20000410000 */
[----:B------:R-:W-:Y:S01]  /*6800*/  LOP3.LUT P6, RZ, R73, 0xff, RZ, 0xc0, !PT ;  /* 0x000000ff49ff7812 */ /* 0x000fe200078cc0ff */
[C---:B------:R-:W-:Y:S01]  /*6810*/  FMUL.FTZ R59, R156.reuse, R59 ;  /* 0x0000003b9c3b7220 */ /* 0x040fe20000410000 */
[----:B------:R-:W-:Y:S01]  /*6820*/  FMUL.FTZ R67, R156, R67 ;  /* 0x000000439c437220 */ /* 0x000fe20000410000 */
[-C--:B------:R-:W-:Y:S01]  /*6830*/  FMUL.FTZ R0, R63, R68.reuse ;  /* 0x000000443f007220 */ /* 0x080fe20000410000 */
[-C--:B------:R-:W-:Y:S01]  /*6840*/  FMUL.FTZ R65, R65, R68.reuse ;  /* 0x0000004441417220 */ /* 0x080fe20000410000 */
[----:B------:R-:W-:Y:S01]  /*6850*/  FMUL.FTZ R85, R85, UR4 ;  /* 0x0000000455557c20 */ /* 0x000fe20008410000 */
[----:B------:R-:W-:Y:S01]  /*6860*/  FSEL R63, R57, RZ, P3 ;  /* 0x000000ff393f7208 */ /* 0x000fe20001800000 */
[----:B------:R-:W-:Y:S01]  /*6870*/  FMUL.FTZ R193, R193, UR4 ;  /* 0x00000004c1c17c20 */ /* 0x000fe20008410000 */
[C---:B------:R-:W-:Y:S01]  /*6880*/  LOP3.LUT P5, RZ, R72.reuse, 0xff0000, RZ, 0xc0, !PT ;  /* 0x00ff000048ff7812 */ /* 0x040fe200078ac0ff */
[-C--:B------:R-:W-:Y:S01]  /*6890*/  FMUL.FTZ R59, R59, R68.reuse ;  /* 0x000000443b3b7220 */ /* 0x080fe20000410000 */
[----:B------:R-:W-:Y:S01]  /*68a0*/  ISETP.GE.U32.AND P3, PT, R72, RZ, PT ;  /* 0x000000ff4800720c */ /* 0x000fe20003f66070 */
[----:B------:R-:W-:Y:S01]  /*68b0*/  FMUL.FTZ R67, R67, R68 ;  /* 0x0000004443437220 */ /* 0x000fe20000410000 */
[----:B------:R-:W-:Y:S01]  /*68c0*/  FSEL R58, R191, RZ, P6 ;  /* 0x000000ffbf3a7208 */ /* 0x000fe20003000000 */
[----:B------:R-:W-:Y:S01]  /*68d0*/  FMUL.FTZ R65, R65, UR4 ;  /* 0x0000000441417c20 */ /* 0x000fe20008410000 */
[----:B------:R-:W-:Y:S01]  /*68e0*/  LOP3.LUT P6, RZ, R73, 0xff0000, RZ, 0xc0, !PT ;  /* 0x00ff000049ff7812 */ /* 0x000fe200078cc0ff */
[----:B------:R-:W-:Y:S01]  /*68f0*/  FMUL.FTZ R0, R0, UR4 ;  /* 0x0000000400007c20 */ /* 0x000fe20008410000 */
[----:B------:R-:W-:Y:S01]  /*6900*/  FSEL R57, R85, RZ, P5 ;  /* 0x000000ff55397208 */ /* 0x000fe20002800000 */
[----:B------:R-:W-:Y:S01]  /*6910*/  FMUL.FTZ R59, R59, UR4 ;  /* 0x000000043b3b7c20 */ /* 0x000fe20008410000 */
[----:B------:R-:W-:Y:S01]  /*6920*/  ISETP.GE.U32.AND.EX P3, PT, R73, 0x1000000, PT, P3 ;  /* 0x010000004900780c */ /* 0x000fe20003f66130 */
[----:B------:R-:W-:Y:S01]  /*6930*/  FMUL.FTZ R67, R67, UR4 ;  /* 0x0000000443437c20 */ /* 0x000fe20008410000 */
[----:B------:R-:W-:-:S02]  /*6940*/  LOP3.LUT P5, RZ, R73, 0xff00, RZ, 0xc0, !PT ;  /* 0x0000ff0049ff7812 */ /* 0x000fc400078ac0ff */
[----:B------:R-:W-:Y:S02]  /*6950*/  FSEL R193, R193, RZ, P6 ;  /* 0x000000ffc1c17208 */ /* 0x000fe40003000000 */
        /* <DEDUP_REMOVED lines=9> */
[----:B------:R-:W-:-:S07]  /*69f0*/  F2FP.BF16.F32.PACK_AB R56, R63, R56 ;  /* 0x000000383f38723e */ /* 0x000fce00000010ff */
.L_x_3668:
[----:B------:R-:W0:Y:S01]  /*6a00*/  @P0 LDC.64 R62, c[0x0][0x478] ;  /* 0x00011e00ff3e0b82 */ /* 0x000e220000000a00 */
[----:B------:R-:W-:-:S04]  /*6a10*/  IMAD.WIDE.U32 R60, R153, 0x10, R60 ;  /* 0x00000010993c7825 */ /* 0x000fc800078e003c */
[----:B0-----:R-:W-:-:S05]  /*6a20*/  @P0 IMAD.WIDE.U32 R62, R153, 0x10, R62 ;  /* 0x00000010993e0825 */ /* 0x001fca00078e003e */
[----:B------:R2:W-:Y:S04]  /*6a30*/  @P0 STG.E.128 desc[UR6][R62.64], R52 ;  /* 0x000000343e000986 */ /* 0x0005e8000c101d06 */
[----:B------:R2:W-:Y:S02]  /*6a40*/  STG.E.128 desc[UR6][R60.64], R56 ;  /* 0x000000383c007986 */ /* 0x0005e4000c101d06 */
.L_x_3660:
        /* <DEDUP_REMOVED lines=69> */
.L_x_3657:
        /* <DEDUP_REMOVED lines=24> */
.L_x_3670:
        /* <DEDUP_REMOVED lines=14> */
.L_x_15627:


//--------------------- .text._ZN10layer_norm22ln_bwd_finalize_kernelINS_22Kernel_traits_finalizeILj8192Ef13__nv_bfloat16S2_S2_fjLb0ELj1024ELj4ENS_18Kernel_traits_baseILj8192EfS2_S2_S2_fjLj1024EEEEELb0ELb0EEEvNS_9BwdParamsE --------------------------
	.section	.text._ZN10layer_norm22ln_bwd_finalize_kernelINS_22Kernel_traits_finalizeILj8192Ef13__nv_bfloat16S2_S2_fjLb0ELj1024ELj4ENS_18Kernel_traits_baseILj8192EfS2_S2_S2_fjLj1024EEEEELb0ELb0EEEvNS_9BwdParamsE,"ax",@progbits
	.align	128
        .global         _ZN10layer_norm22ln_bwd_finalize_kernelINS_22Kernel_traits_finalizeILj8192Ef13__nv_bfloat16S2_S2_fjLb0ELj1024ELj4ENS_18Kernel_traits_baseILj8192EfS2_S2_S2_fjLj1024EEEEELb0ELb0EEEvNS_9BwdParamsE
        .type           _ZN10layer_norm22ln_bwd_finalize_kernelINS_22Kernel_traits_finalizeILj8192Ef13__nv_bfloat16S2_S2_fjLb0ELj1024ELj4ENS_18Kernel_traits_baseILj8192EfS2_S2_S2_fjLj1024EEEEELb0ELb0EEEvNS_9BwdParamsE,@function
        .size           _ZN10layer_norm22ln_bwd_finalize_kernelINS_22Kernel_traits_finalizeILj8192Ef13__nv_bfloat16S2_S2_fjLb0ELj1024ELj4ENS_18Kernel_traits_baseILj8192EfS2_S2_S2_fjLj1024EEEEELb0ELb0EEEvNS_9BwdParamsE,(.L_x_15628 - _ZN10layer_norm22ln_bwd_finalize_kernelINS_22Kernel_traits_finalizeILj8192Ef13__nv_bfloat16S2_S2_fjLb0ELj1024ELj4ENS_18Kernel_traits_baseILj8192EfS2_S2_S2_fjLj1024EEEEELb0ELb0EEEvNS_9BwdParamsE)
        .other          _ZN10layer_norm22ln_bwd_finalize_kernelINS_22Kernel_traits_finalizeILj8192Ef13__nv_bfloat16S2_S2_fjLb0ELj1024ELj4ENS_18Kernel_traits_baseILj8192EfS2_S2_S2_fjLj1024EEEEELb0ELb0EEEvNS_9BwdParamsE,@"STO_CUDA_ENTRY STV_DEFAULT"
_ZN10layer_norm22ln_bwd_finalize_kernelINS_22Kernel_traits_finalizeILj8192Ef13__nv_bfloat16S2_S2_fjLb0ELj1024ELj4ENS_18Kernel_traits_baseILj8192EfS2_S2_S2_fjLj1024EEEEELb0ELb0EEEvNS_9BwdParamsE:
.text._ZN10layer_norm22ln_bwd_finalize_kernelINS_22Kernel_traits_finalizeILj8192Ef13__nv_bfloat16S2_S2_fjLb0ELj1024ELj4ENS_18Kernel_traits_baseILj8192EfS2_S2_S2_fjLj1024EEEEELb0ELb0EEEvNS_9BwdParamsE:
        /* <DEDUP_REMOVED lines=13> */
[----:B------:R-:W-:Y:S02]  /*00d0*/  LOP3.LUT R57, R0, 0x1f, RZ, 0xc0, !PT ;  /* 0x0000001f00397812 */ /* 0x000fe400078ec0ff */
[----:B------:R-:W-:Y:S02]  /*00e0*/  MOV R2, RZ ;  /* 0x000000ff00027202 */ /* 0x000fe40000000f00 */
[----:B-1----:R-:W-:-:S04]  /*00f0*/  ISETP.GE.U32.AND P0, PT, R3, UR8, PT ;  /* 0x0000000803007c0c */ /* 0x002fc8000bf06070 */
[----:B0-----:R-:W-:-:S13]  /*0100*/  ISETP.GE.U32.OR P0, PT, R7, R54, P0 ;  /* 0x000000360700720c */ /* 0x001fda0000706470 */
        /* <DEDUP_REMOVED lines=12> */
[C---:B------:R-:W-:Y:S01]  /*01d0*/  LOP3.LUT R7, R3.reuse, 0x140, RZ, 0xfc, !PT ;  /* 0x0000014003077812 */ /* 0x040fe200078efcff */
[-CC-:B------:R-:W-:Y:S01]  /*01e0*/  IMAD R32, R32, R54.reuse, R5.reuse ;  /* 0x0000003620207224 */ /* 0x180fe200078e0205 */
[C---:B------:R-:W-:Y:S02]  /*01f0*/  LOP3.LUT R9, R3.reuse, 0x160, RZ, 0xfc, !PT ;  /* 0x0000016003097812 */ /* 0x040fe400078efcff */
[----:B------:R-:W-:Y:S01]  /*0200*/  LOP3.LUT R11, R3, 0x180, RZ, 0xfc, !PT ;  /* 0x00000180030b7812 */ /* 0x000fe200078efcff */
[-CC-:B------:R-:W-:Y:S01]  /*0210*/  IMAD R8, R7, R54.reuse, R5.reuse ;  /* 0x0000003607087224 */ /* 0x180fe200078e0205 */
[----:B------:R-:W-:Y:S01]  /*0220*/  LOP3.LUT R0, R3, 0x100, RZ, 0xfc, !PT ;  /* 0x0000010003007812 */ /* 0x000fe200078efcff */
[-CC-:B------:R-:W-:Y:S01]  /*0230*/  IMAD R10, R9, R54.reuse, R5.reuse ;  /* 0x00000036090a7224 */ /* 0x180fe200078e0205 */
[----:B------:R-:W-:Y:S01]  /*0240*/  LOP3.LUT R13, R3, 0x1a0, RZ, 0xfc, !PT ;  /* 0x000001a0030d7812 */ /* 0x000fe200078efcff */
[-CC-:B------:R-:W-:Y:S01]  /*0250*/  IMAD R12, R11, R54.reuse, R5.reuse ;  /* 0x000000360b0c7224 */ /* 0x180fe200078e0205 */
[C---:B------:R-:W-:Y:S01]  /*0260*/  LOP3.LUT R15, R3.reuse, 0x1c0, RZ, 0xfc, !PT ;  /* 0x000001c0030f7812 */ /* 0x040fe200078efcff */
[-CC-:B------:R-:W-:Y:S01]  /*0270*/  IMAD R4, R0, R54.reuse, R5.reuse ;  /* 0x0000003600047224 */ /* 0x180fe200078e0205 */
        /* <DEDUP_REMOVED lines=17> */
[--C-:B------:R-:W-:Y:S01]  /*0390*/  IMAD R28, R27, R54, R5.reuse ;  /* 0x000000361b1c7224 */ /* 0x100fe200078e0205 */
[----:B------:R-:W-:Y:S01]  /*03a0*/  IADD3 R7, PT, PT, R57, R8, RZ ;  /* 0x0000000839077210 */ /* 0x000fe20007ffe0ff */
[----:B------:R-:W-:-:S02]  /*03b0*/  IMAD R30, R29, R54, R5 ;  /* 0x000000361d1e7224 */ /* 0x000fc400078e0205 */
[----:B------:R-:W-:Y:S02]  /*03c0*/  HFMA2 R2, -RZ, RZ, 0, 0 ;  /* 0x00000000ff027431 */ /* 0x000fe400000001ff */
[----:B------:R-:W-:Y:S01]  /*03d0*/  IMAD R0, R3, R54, R5 ;  /* 0x0000003603007224 */ /* 0x000fe200078e0205 */
[C---:B------:R-:W-:Y:S02]  /*03e0*/  IADD3 R8, PT, PT, R57.reuse, R10, RZ ;  /* 0x0000000a39087210 */ /* 0x040fe40007ffe0ff */
[C---:B------:R-:W-:Y:S02]  /*03f0*/  IADD3 R9, PT, PT, R57.reuse, R12, RZ ;  /* 0x0000000c39097210 */ /* 0x040fe40007ffe0ff */
[C---:B------:R-:W-:Y:S02]  /*0400*/  IADD3 R17, PT, PT, R57.reuse, R4, RZ ;  /* 0x0000000439117210 */ /* 0x040fe40007ffe0ff */
[C---:B------:R-:W-:Y:S02]  /*0410*/  IADD3 R10, PT, PT, R57.reuse, R14, RZ ;  /* 0x0000000e390a7210 */ /* 0x040fe40007ffe0ff */
[----:B------:R-:W-:-:S02]  /*0420*/  IADD3 R11, PT, PT, R57, R16, RZ ;  /* 0x00000010390b7210 */ /* 0x000fc40007ffe0ff */
[C---:B------:R-:W-:Y:S02]  /*0430*/  IADD3 R12, PT, PT, R57.reuse, R18, RZ ;  /* 0x00000012390c7210 */ /* 0x040fe40007ffe0ff */
[C---:B------:R-:W-:Y:S02]  /*0440*/  IADD3 R5, PT, PT, R57.reuse, R32, RZ ;  /* 0x0000002039057210 */ /* 0x040fe40007ffe0ff */
[----:B------:R-:W-:Y:S02]  /*0450*/  IADD3 R0, PT, PT, R57, R0, RZ ;  /* 0x0000000039007210 */ /* 0x000fe40007ffe0ff */
[----:B------:R-:W-:Y:S02]  /*0460*/  IADD3 R19, PT, PT, -R19, RZ, RZ ;  /* 0x000000ff13137210 */ /* 0x000fe40007ffe1ff */
[C---:B------:R-:W-:Y:S02]  /*0470*/  IADD3 R6, PT, PT, R57.reuse, R6, RZ ;  /* 0x0000000639067210 */ /* 0x040fe40007ffe0ff */
[----:B------:R-:W-:-:S02]  /*0480*/  IADD3 R13, PT, PT, R57, R20, RZ ;  /* 0x00000014390d7210 */ /* 0x000fc40007ffe0ff */
[C---:B------:R-:W-:Y:S02]  /*0490*/  IADD3 R14, PT, PT, R57.reuse, R22, RZ ;  /* 0x00000016390e7210 */ /* 0x040fe40007ffe0ff */
[C---:B------:R-:W-:Y:S02]  /*04a0*/  IADD3 R15, PT, PT, R57.reuse, R24, RZ ;  /* 0x00000018390f7210 */ /* 0x040fe40007ffe0ff */
[C---:B------:R-:W-:Y:S02]  /*04b0*/  IADD3 R16, PT, PT, R57.reuse, R26, RZ ;  /* 0x0000001a39107210 */ /* 0x040fe40007ffe0ff */
[C---:B------:R-:W-:Y:S02]  /*04c0*/  IADD3 R4, PT, PT, R57.reuse, R28, RZ ;  /* 0x0000001c39047210 */ /* 0x040fe40007ffe0ff */
[----:B------:R-:W-:-:S07]  /*04d0*/  IADD3 R18, PT, PT, R57, R30, RZ ;  /* 0x0000001e39127210 */ /* 0x000fce0007ffe0ff */
.L_x_3675:
        /* <DEDUP_REMOVED lines=118> */
.L_x_3674:
[----:B------:R-:W-:Y:S05]  /*0c40*/  BSYNC.RECONVERGENT B1 ;  /* 0x0000000000017941 */ /* 0x000fea0003800200 */
.L_x_3673:
        /* <DEDUP_REMOVED lines=16> */
[----:B0-----:R-:W-:-:S04]  /*0d50*/  IMAD.WIDE.U32 R14, R9, 0x4, R6 ;  /* 0x00000004090e7825 */ /* 0x001fc800078e0006 */
[----:B------:R-:W-:Y:S01]  /*0d60*/  IMAD.WIDE.U32 R18, R21, 0x4, R6 ;  /* 0x0000000415127825 */ /* 0x000fe200078e0006 */
[----:B------:R0:W2:Y:S03]  /*0d70*/  LDG.E R10, desc[UR6][R14.64] ;  /* 0x000000060e0a7981 */ /* 0x0000a6000c1e1900 */
[--C-:B-1----:R-:W-:Y:S02]  /*0d80*/  IMAD.WIDE.U32 R16, R9, 0x4, R4.reuse ;  /* 0x0000000409107825 */ /* 0x102fe400078e0004 */
[----:B------:R1:W3:Y:S02]  /*0d90*/  LDG.E R9, desc[UR6][R18.64] ;  /* 0x0000000612097981 */ /* 0x0002e4000c1e1900 */
[----:B------:R-:W-:Y:S02]  /*0da0*/  IMAD.WIDE.U32 R20, R21, 0x4, R4 ;  /* 0x0000000415147825 */ /* 0x000fe400078e0004 */
[----:B------:R4:W5:Y:S02]  /*0db0*/  LDG.E R13, desc[UR6][R16.64] ;  /* 0x00000006100d7981 */ /* 0x000964000c1e1900 */
[----:B------:R-:W-:-:S02]  /*0dc0*/  IMAD.WIDE.U32 R22, R25, 0x4, R6 ;  /* 0x0000000419167825 */ /* 0x000fc400078e0006 */
[----:B------:R-:W5:Y:S02]  /*0dd0*/  LDG.E R32, desc[UR6][R20.64] ;  /* 0x0000000614207981 */ /* 0x000f64000c1e1900 */
[----:B------:R-:W-:Y:S01]  /*0de0*/  IMAD.WIDE.U32 R24, R25, 0x4, R4 ;  /* 0x0000000419187825 */ /* 0x000fe200078e0004 */
[CC--:B0-----:R-:W-:Y:S01]  /*0df0*/  LEA R15, R54.reuse, R35.reuse, 0x5 ;  /* 0x00000023360f7211 */ /* 0x0c1fe200078e28ff */
[----:B------:R0:W5:Y:S02]  /*0e00*/  LDG.E R12, desc[UR6][R22.64] ;  /* 0x00000006160c7981 */ /* 0x000164000c1e1900 */
[C---:B------:R-:W-:Y:S02]  /*0e10*/  IMAD.WIDE.U32 R26, R31.reuse, 0x4, R6 ;  /* 0x000000041f1a7825 */ /* 0x040fe400078e0006 */
[----:B------:R-:W5:Y:S02]  /*0e20*/  LDG.E R24, desc[UR6][R24.64] ;  /* 0x0000000618187981 */ /* 0x000f64000c1e1900 */
[--C-:B-1----:R-:W-:Y:S01]  /*0e30*/  IMAD.WIDE.U32 R18, R31, 0x4, R4.reuse ;  /* 0x000000041f127825 */ /* 0x102fe200078e0004 */
[----:B----4-:R-:W-:Y:S01]  /*0e40*/  LEA R17, R54, R35, 0x6 ;  /* 0x0000002336117211 */ /* 0x010fe200078e30ff */
[----:B------:R-:W4:Y:S02]  /*0e50*/  LDG.E R26, desc[UR6][R26.64] ;  /* 0x000000061a1a7981 */ /* 0x000f24000c1e1900 */
[----:B------:R-:W-:-:S02]  /*0e60*/  IMAD.WIDE.U32 R30, R35, 0x4, R4 ;  /* 0x00000004231e7825 */ /* 0x000fc400078e0004 */
[----:B------:R-:W4:Y:S02]  /*0e70*/  LDG.E R18, desc[UR6][R18.64] ;  /* 0x0000000612127981 */ /* 0x000f24000c1e1900 */
[--C-:B------:R-:W-:Y:S02]  /*0e80*/  IMAD.WIDE.U32 R28, R35, 0x4, R6.reuse ;  /* 0x00000004231c7825 */ /* 0x100fe400078e0006 */
[----:B------:R-:W4:Y:S02]  /*0e90*/  LDG.E R30, desc[UR6][R30.64] ;  /* 0x000000061e1e7981 */ /* 0x000f24000c1e1900 */
[C---:B0-----:R-:W-:Y:S02]  /*0ea0*/  IMAD.WIDE.U32 R22, R15.reuse, 0x4, R6 ;  /* 0x000000040f167825 */ /* 0x041fe400078e0006 */
[----:B------:R0:W4:Y:S02]  /*0eb0*/  LDG.E R11, desc[UR6][R28.64] ;  /* 0x000000061c0b7981 */ /* 0x000124000c1e1900 */
[----:B------:R-:W-:-:S02]  /*0ec0*/  IMAD.WIDE.U32 R20, R15, 0x4, R4 ;  /* 0x000000040f147825 */ /* 0x000fc400078e0004 */
[----:B------:R-:W4:Y:S02]  /*0ed0*/  LDG.E R22, desc[UR6][R22.64] ;  /* 0x0000000616167981 */ /* 0x000f24000c1e1900 */
[C---:B------:R-:W-:Y:S02]  /*0ee0*/  IMAD.WIDE.U32 R14, R17.reuse, 0x4, R6 ;  /* 0x00000004110e7825 */ /* 0x040fe400078e0006 */
[----:B------:R-:W4:Y:S01]  /*0ef0*/  LDG.E R20, desc[UR6][R20.64] ;  /* 0x0000000614147981 */ /* 0x000f22000c1e1900 */
[----:B0-----:R-:W-:Y:S01]  /*0f00*/  LEA R29, R54, R17, 0x5 ;  /* 0x00000011361d7211 */ /* 0x001fe200078e28ff */
[----:B------:R-:W-:Y:S02]  /*0f10*/  IMAD.WIDE.U32 R16, R17, 0x4, R4 ;  /* 0x0000000411107825 */ /* 0x000fe400078e0004 */
[----:B------:R-:W4:Y:S02]  /*0f20*/  LDG.E R14, desc[UR6][R14.64] ;  /* 0x000000060e0e7981 */ /* 0x000f24000c1e1900 */
[----:B------:R-:W-:-:S02]  /*0f30*/  IMAD.WIDE.U32 R6, R29, 0x4, R6 ;  /* 0x000000041d067825 */ /* 0x000fc400078e0006 */
[----:B------:R-:W4:Y:S02]  /*0f40*/  LDG.E R16, desc[UR6][R16.64] ;  /* 0x0000000610107981 */ /* 0x000f24000c1e1900 */
[----:B------:R-:W-:Y:S02]  /*0f50*/  IMAD.WIDE.U32 R4, R29, 0x4, R4 ;  /* 0x000000041d047825 */ /* 0x000fe400078e0004 */
[----:B------:R-:W4:Y:S04]  /*0f60*/  LDG.E R6, desc[UR6][R6.64] ;  /* 0x0000000606067981 */ /* 0x000f28000c1e1900 */
[----:B------:R-:W4:Y:S01]  /*0f70*/  LDG.E R4, desc[UR6][R4.64] ;  /* 0x0000000604047981 */ /* 0x000f22000c1e1900 */
[----:B------:R-:W-:Y:S01]  /*0f80*/  IADD3 R3, PT, PT, R3, 0x100, RZ ;  /* 0x0000010003037810 */ /* 0x000fe20007ffe0ff */
[----:B--2---:R-:W-:-:S04]  /*0f90*/  FADD.FTZ R10, R43, R10 ;  /* 0x0000000a2b0a7221 */ /* 0x004fc80000010000 */
[----:B---3--:R-:W-:Y:S01]  /*0fa0*/  FADD.FTZ R9, R10, R9 ;  /* 0x000000090a097221 */ /* 0x008fe20000010000 */
[----:B-----5:R-:W-:-:S04]  /*0fb0*/  FADD.FTZ R13, R2, R13 ;  /* 0x0000000d020d7221 */ /* 0x020fc80000010000 */
[----:B------:R-:W-:Y:S01]  /*0fc0*/  FADD.FTZ R13, R13, R32 ;  /* 0x000000200d0d7221 */ /* 0x000fe20000010000 */
[----:B------:R-:W-:-:S03]  /*0fd0*/  FADD.FTZ R9, R9, R12 ;  /* 0x0000000c09097221 */ /* 0x000fc60000010000 */
[----:B------:R-:W-:Y:S01]  /*0fe0*/  FADD.FTZ R13, R13, R24 ;  /* 0x000000180d0d7221 */ /* 0x000fe20000010000 */
[----:B----4-:R-:W-:-:S03]  /*0ff0*/  FADD.FTZ R26, R9, R26 ;  /* 0x0000001a091a7221 */ /* 0x010fc60000010000 */
[----:B------:R-:W-:-:S04]  /*1000*/  FADD.FTZ R13, R13, R18 ;  /* 0x000000120d0d7221 */ /* 0x000fc80000010000 */
[----:B------:R-:W-:Y:S01]  /*1010*/  FADD.FTZ R13, R13, R30 ;  /* 0x0000001e0d0d7221 */ /* 0x000fe20000010000 */
[----:B------:R-:W-:-:S04]  /*1020*/  FADD.FTZ R11, R26, R11 ;  /* 0x0000000b1a0b7221 */ /* 0x000fc80000010000 */
[----:B------:R-:W-:Y:S01]  /*1030*/  FADD.FTZ R11, R11, R22 ;  /* 0x000000160b0b7221 */ /* 0x000fe20000010000 */
[----:B------:R-:W-:-:S03]  /*1040*/  FADD.FTZ R13, R13, R20 ;  /* 0x000000140d0d7221 */ /* 0x000fc60000010000 */
[----:B------:R-:W-:Y:S01]  /*1050*/  FADD.FTZ R11, R11, R14 ;  /* 0x0000000e0b0b7221 */ /* 0x000fe20000010000 */
[----:B------:R-:W-:-:S03]  /*1060*/  FADD.FTZ R13, R13, R16 ;  /* 0x000000100d0d7221 */ /* 0x000fc60000010000 */
[----:B------:R-:W-:Y:S01]  /*1070*/  FADD.FTZ R43, R11, R6 ;  /* 0x000000060b2b7221 */ /* 0x000fe20000010000 */
[----:B------:R-:W-:-:S07]  /*1080*/  FADD.FTZ R2, R13, R4 ;  /* 0x000000040d027221 */ /* 0x000fce0000010000 */
.L_x_3677:
[----:B------:R-:W-:Y:S05]  /*1090*/  BSYNC.RECONVERGENT B1 ;  /* 0x0000000000017941 */ /* 0x000fea0003800200 */
.L_x_3676:
        /* <DEDUP_REMOVED lines=37> */
.L_x_3679:
[----:B------:R-:W-:Y:S05]  /*12f0*/  BSYNC.RECONVERGENT B1 ;  /* 0x0000000000017941 */ /* 0x000fea0003800200 */
.L_x_3678:
[----:B------:R-:W-:Y:S05]  /*1300*/  @!P1 BRA `(.L_x_3672) ;  /* 0x00000000003c9947 */ /* 0x000fea0003800000 */
[----:B------:R-:W0:Y:S01]  /*1310*/  LDC.64 R8, c[0x0][0x440] ;  /* 0x00011000ff087b82 */ /* 0x000e220000000a00 */
[----:B------:R-:W-:Y:S01]  /*1320*/  IMAD R0, R3, R54, R0 ;  /* 0x0000003603007224 */ /* 0x000fe200078e0200 */
[----:B------:R-:W-:-:S04]  /*1330*/  IADD3 R12, PT, PT, -R55, RZ, RZ ;  /* 0x000000ff370c7210 */ /* 0x000fc80007ffe1ff */
[----:B------:R-:W-:Y:S02]  /*1340*/  IADD3 R3, PT, PT, R57, R0, RZ ;  /* 0x0000000039037210 */ /* 0x000fe40007ffe0ff */
[----:B------:R-:W1:Y:S05]  /*1350*/  LDC.64 R10, c[0x0][0x448] ;  /* 0x00011200ff0a7b82 */ /* 0x000e6a0000000a00 */
.L_x_3680:
        /* <DEDUP_REMOVED lines=10> */
.L_x_3672:
[----:B------:R-:W-:Y:S05]  /*1400*/  BSYNC.RECONVERGENT B0 ;  /* 0x0000000000007941 */ /* 0x000fea0003800200 */
.L_x_3671:
[----:B------:R-:W0:Y:S01]  /*1410*/  S2R R3, SR_TID.X ;  /* 0x0000000000037919 */ /* 0x000e220000002100 */
[----:B------:R-:W1:Y:S01]  /*1420*/  S2UR UR5, SR_CgaCtaId ;  /* 0x00000000000579c3 */ /* 0x000e620000008800 */
[----:B------:R-:W-:Y:S01]  /*1430*/  UMOV UR4, 0x400 ;  /* 0x0000040000047882 */ /* 0x000fe20000000000 */
[C---:B------:R-:W-:Y:S02]  /*1440*/  SHF.L.U32 R5, R57.reuse, 0x7, RZ ;  /* 0x0000000739057819 */ /* 0x040fe400000006ff */
[----:B------:R-:W-:Y:S02]  /*1450*/  SHF.L.U32 R58, R58, 0x4, RZ ;  /* 0x000000043a3a7819 */ /* 0x000fe400000006ff */
[----:B------:R-:W-:Y:S02]  /*1460*/  ISETP.NE.AND P0, PT, R57, RZ, PT ;  /* 0x000000ff3900720c */ /* 0x000fe40003f05270 */
[----:B------:R-:W-:-:S04]  /*1470*/  LOP3.LUT R58, R58, 0x7ffffff0, RZ, 0xc0, !PT ;  /* 0x7ffffff03a3a7812 */ /* 0x000fc800078ec0ff */
[----:B------:R-:W-:Y:S01]  /*1480*/  IADD3 R11, PT, PT, R57, R58, RZ ;  /* 0x0000003a390b7210 */ /* 0x000fe20007ffe0ff */
[----:B-1----:R-:W-:Y:S01]  /*1490*/  ULEA UR4, UR5, UR4, 0x18 ;  /* 0x0000000405047291 */ /* 0x002fe2000f8ec0ff */
[----:B0-----:R-:W-:-:S04]  /*14a0*/  SHF.R.U32.HI R12, RZ, 0x5, R3 ;  /* 0x00000005ff0c7819 */ /* 0x001fc80000011603 */
[----:B------:R-:W-:-:S04]  /*14b0*/  LOP3.LUT R0, R12, 0x1f, R3, 0x78, !PT ;  /* 0x0000001f0c007812 */ /* 0x000fc800078e7803 */
[C---:B------:R-:W-:Y:S02]  /*14c0*/  LOP3.LUT R3, R0.reuse, 0x3e0, R3, 0xf8, !PT ;  /* 0x000003e000037812 */ /* 0x040fe400078ef803 */
[----:B------:R-:W-:Y:S02]  /*14d0*/  SHF.L.U32 R0, R0, 0x2, RZ ;  /* 0x0000000200007819 */ /* 0x000fe400000006ff */
[----:B------:R-:W-:Y:S02]  /*14e0*/  LEA R3, R3, UR4, 0x2 ;  /* 0x0000000403037c11 */ /* 0x000fe4000f8e10ff */
[----:B------:R-:W-:-:S03]  /*14f0*/  LOP3.LUT R0, R5, R0, RZ, 0xfc, !PT ;  /* 0x0000000005007212 */ /* 0x000fc600078efcff */
[----:B------:R-:W-:Y:S04]  /*1500*/  STS [R3], R2 ;  /* 0x0000000203007388 */ /* 0x000fe80000000800 */
        /* <DEDUP_REMOVED lines=35> */
[----:B0-----:R-:W0:Y:S04]  /*1740*/  LDC.64 R6, c[0x0][0x488] ;  /* 0x00012200ff067b82 */ /* 0x001e280000000a00 */
[----:B------:R-:W1:Y:S04]  /*1750*/  LDS.64 R4, [R57+0x2000] ;  /* 0x0020000039047984 */ /* 0x000e680000000a00 */
[----:B------:R-:W2:Y:S01]  /*1760*/  LDS.64 R2, [R57+0x2080] ;  /* 0x0020800039027984 */ /* 0x000ea20000000a00 */
[----:B------:R-:W3:Y:S01]  /*1770*/  LDC.64 R8, c[0x0][0x480] ;  /* 0x00012000ff087b82 */ /* 0x000ee20000000a00 */
[----:B0-----:R-:W-:-:S04]  /*1780*/  IMAD.WIDE.U32 R6, R11, 0x8, R6 ;  /* 0x000000080b067825 */ /* 0x001fc800078e0006 */
[----:B---3--:R-:W-:Y:S01]  /*1790*/  IMAD.WIDE.U32 R8, R11, 0x8, R8 ;  /* 0x000000080b087825 */ /* 0x008fe200078e0008 */
[----:B-1----:R-:W-:Y:S04]  /*17a0*/  STG.E.64 desc[UR6][R6.64], R4 ;  /* 0x0000000406007986 */ /* 0x002fe8000c101b06 */
[----:B--2---:R-:W-:Y:S01]  /*17b0*/  STG.E.64 desc[UR6][R8.64], R2 ;  /* 0x0000000208007986 */ /* 0x004fe2000c101b06 */
[----:B------:R-:W-:Y:S05]  /*17c0*/  EXIT ;  /* 0x000000000000794d */ /* 0x000fea0003800000 */
.L_x_3681:
        /* <DEDUP_REMOVED lines=11> */
.L_x_15628:


//--------------------- .text._ZN10layer_norm13ln_bwd_kernelINS_13Kernel_traitsIf13__nv_bfloat16S2_S2_fjLj8192ELj1ELj1ELj8ELj16ENS_18Kernel_traits_baseILj8192EfS2_S2_S2_fjLj256EEEEELb1ELb0ELb1ELb0EEEvNS_9BwdParamsE --------------------------
	.section	.text._ZN10layer_norm13ln_bwd_kernelINS_13Kernel_traitsIf13__nv_bfloat16S2_S2_fjLj8192ELj1ELj1ELj8ELj16ENS_18Kernel_traits_baseILj8192EfS2_S2_S2_fjLj256EEEEELb1ELb0ELb1ELb0EEEvNS_9BwdParamsE,"ax",@progbits
	.align	128
        .global         _ZN10layer_norm13ln_bwd_kernelINS_13Kernel_traitsIf13__nv_bfloat16S2_S2_fjLj8192ELj1ELj1ELj8ELj16ENS_18Kernel_traits_baseILj8192EfS2_S2_S2_fjLj256EEEEELb1ELb0ELb1ELb0EEEvNS_9BwdParamsE
        .type           _ZN10layer_norm13ln_bwd_kernelINS_13Kernel_traitsIf13__nv_bfloat16S2_S2_fjLj8192ELj1ELj1ELj8ELj16ENS_18Kernel_traits_baseILj8192EfS2_S2_S2_fjLj256EEEEELb1ELb0ELb1ELb0EEEvNS_9BwdParamsE,@function
        .size           _ZN10layer_norm13ln_bwd_kernelINS_13Kernel_traitsIf13__nv_bfloat16S2_S2_fjLj8192ELj1ELj1ELj8ELj16ENS_18Kernel_traits_baseILj8192EfS2_S2_S2_fjLj256EEEEELb1ELb0ELb1ELb0EEEvNS_9BwdParamsE,(.L_x_15629 - _ZN10layer_norm13ln_bwd_kernelINS_13Kernel_traitsIf13__nv_bfloat16S2_S2_fjLj8192ELj1ELj1ELj8ELj16ENS_18Kernel_traits_baseILj8192EfS2_S2_S2_fjLj256EEEEELb1ELb0ELb1ELb0EEEvNS_9BwdParamsE)
        .other          _ZN10layer_norm13ln_bwd_kernelINS_13Kernel_traitsIf13__nv_bfloat16S2_S2_fjLj8192ELj1ELj1ELj8ELj16ENS_18Kernel_traits_baseILj8192EfS2_S2_S2_fjLj256EEEEELb1ELb0ELb1ELb0EEEvNS_9BwdParamsE,@"STO_CUDA_ENTRY STV_DEFAULT"
_ZN10layer_norm13ln_bwd_kernelINS_13Kernel_traitsIf13__nv_bfloat16S2_S2_fjLj8192ELj1ELj1ELj8ELj16ENS_18Kernel_traits_baseILj8192EfS2_S2_S2_fjLj256EEEEELb1ELb0ELb1ELb0EEEvNS_9BwdParamsE:
.text._ZN10layer_norm13ln_bwd_kernelINS_13Kernel_traitsIf13__nv_bfloat16S2_S2_fjLj8192ELj1ELj1ELj8ELj16ENS_18Kernel_traits_baseILj8192EfS2_S2_S2_fjLj256EEEEELb1ELb0ELb1ELb0EEEvNS_9BwdParamsE:
        /* <DEDUP_REMOVED lines=9> */
[----:B------:R-:W-:Y:S01]  /*0090*/  LEA.HI.SX32 R2, R0, R3, 0x1d ;  /* 0x0000000300027211 */ /* 0x000fe200078feaff */
[----:B------:R-:W-:-:S03]  /*00a0*/  IMAD.MOV.U32 R3, RZ, RZ, R215 ;  /* 0x000000ffff037224 */ /* 0x000fc600078e00d7 */
        /* <DEDUP_REMOVED lines=12> */
[----:B------:R-:W-:Y:S02]  /*0170*/  @P1 IADD3 R3, PT, PT, R3, 0x100, RZ ;  /* 0x0000010003031810 */ /* 0x000fe40007ffe0ff */
[----:B------:R0:W5:Y:S04]  /*0180*/  @P0 LDG.E.128 R128, desc[UR10][R6.64+0x10] ;  /* 0x0000100a06800981 */ /* 0x000168000c1e1d00 */
[----:B------:R0:W5:Y:S01]  /*0190*/  @P1 LDG.E.128 R124, desc[UR10][R10.64] ;  /* 0x0000000a0a7c1981 */ /* 0x000162000c1e1d00 */
[----:B----4-:R-:W-:-:S03]  /*01a0*/  @P2 IMAD.WIDE.U32 R12, R3, 0x20, R12 ;  /* 0x00000020030c2825 */ /* 0x010fc600078e000c */
[----:B------:R0:W5:Y:S01]  /*01b0*/  @P1 LDG.E.128 R120, desc[UR10][R10.64+0x10] ;  /* 0x0000100a0a781981 */ /* 0x000162000c1e1d00 */
[----:B------:R-:W-:-:S03]  /*01c0*/  @P2 VIADD R3, R3, 0x100 ;  /* 0x0000010003032836 */ /* 0x000fc60000000000 */
[----:B------:R0:W5:Y:S01]  /*01d0*/  @P2 LDG.E.128 R116, desc[UR10][R12.64] ;  /* 0x0000000a0c742981 */ /* 0x000162000c1e1d00 */
[----:B---3--:R-:W-:-:S03]  /*01e0*/  @P3 IMAD.WIDE.U32 R8, R3, 0x20, R14 ;  /* 0x0000002003083825 */ /* 0x008fc600078e000e */
[----:B------:R0:W5:Y:S04]  /*01f0*/  @P2 LDG.E.128 R112, desc[UR10][R12.64+0x10] ;  /* 0x0000100a0c702981 */ /* 0x000168000c1e1d00 */
[----:B------:R0:W5:Y:S04]  /*0200*/  @P3 LDG.E.128 R108, desc[UR10][R8.64] ;  /* 0x0000000a086c3981 */ /* 0x000168000c1e1d00 */
[----:B------:R0:W5:Y:S01]  /*0210*/  @P3 LDG.E.128 R104, desc[UR10][R8.64+0x10] ;  /* 0x0000100a08683981 */ /* 0x000162000c1e1d00 */
[----:B------:R-:W1:Y:S01]  /*0220*/  S2UR UR4, SR_CTAID.X ;  /* 0x00000000000479c3 */ /* 0x000e620000002500 */
[----:B------:R-:W-:-:S02]  /*0230*/  CS2R R100, SRZ ;  /* 0x0000000000647805 */ /* 0x000fc4000001ff00 */
[----:B------:R-:W-:Y:S02]  /*0240*/  CS2R R102, SRZ ;  /* 0x0000000000667805 */ /* 0x000fe4000001ff00 */
[----:B------:R-:W-:Y:S02]  /*0250*/  CS2R R96, SRZ ;  /* 0x0000000000607805 */ /* 0x000fe4000001ff00 */
[----:B------:R-:W-:Y:S02]  /*0260*/  CS2R R98, SRZ ;  /* 0x0000000000627805 */ /* 0x000fe4000001ff00 */
[----:B------:R-:W-:Y:S02]  /*0270*/  CS2R R92, SRZ ;  /* 0x00000000005c7805 */ /* 0x000fe4000001ff00 */
        /* <DEDUP_REMOVED lines=68> */
.L_x_3831:
[----:B0-----:R-:W0:Y:S08]  /*06c0*/  LDC.64 R6, c[0x0][0x3f8] ;  /* 0x0000fe00ff067b82 */ /* 0x001e300000000a00 */
[----:B------:R-:W1:Y:S08]  /*06d0*/  LDC.64 R4, c[0x0][0x3c8] ;  /* 0x0000f200ff047b82 */ /* 0x000e700000000a00 */
[----:B--23--:R-:W2:Y:S01]  /*06e0*/  LDC.64 R154, c[0x0][0x3f0] ;  /* 0x0000fc00ff9a7b82 */ /* 0x00cea20000000a00 */
        /* <DEDUP_REMOVED lines=14> */
[----:B------:R-:W-:Y:S01]  /*07d0*/  VIADD R154, R6, 0xffffffff ;  /* 0xffffffff069a7836 */ /* 0x000fe20000000000 */
[C---:B------:R-:W-:Y:S01]  /*07e0*/  ISETP.GE.U32.AND P0, PT, R2.reuse, 0x100, PT ;  /* 0x000001000200780c */ /* 0x040fe20003f06070 */
[----:B------:R-:W-:Y:S01]  /*07f0*/  IMAD.MOV.U32 R160, RZ, RZ, RZ ;  /* 0x000000ffffa07224 */ /* 0x000fe200078e00ff */
[----:B------:R-:W-:Y:S01]  /*0800*/  ISETP.NE.AND P5, PT, RZ, UR9, PT ;  /* 0x00000009ff007c0c */ /* 0x000fe2000bfa5270 */
[----:B------:R-:W-:Y:S01]  /*0810*/  BSSY.RECONVERGENT B1, `(.L_x_3685) ;  /* 0x0000077000017945 */ /* 0x000fe20003800200 */
[C---:B------:R-:W-:Y:S01]  /*0820*/  ISETP.GE.U32.AND P1, PT, R2.reuse, 0x200, PT ;  /* 0x000002000200780c */ /* 0x040fe20003f26070 */
[----:B------:R-:W-:Y:S01]  /*0830*/  IMAD.MOV.U32 R218, RZ, RZ, RZ ;  /* 0x000000ffffda7224 */ /* 0x000fe200078e00ff */
[----:B------:R-:W-:-:S02]  /*0840*/  ISETP.GE.U32.AND P2, PT, R2, 0x300, PT ;  /* 0x000003000200780c */ /* 0x000fc40003f46070 */
[----:B------:R-:W-:-:S03]  /*0850*/  ISETP.GE.U32.AND P3, PT, R2, 0x400, PT ;  /* 0x000004000200780c */ /* 0x000fc60003f66070 */
[----:B------:R-:W-:Y:S01]  /*0860*/  @P4 IADD3 R156, PT, PT, R7, -0x1, RZ ;  /* 0xffffffff079c4810 */ /* 0x000fe20007ffe0ff */
[-C--:B0-----:R-:W-:Y:S02]  /*0870*/  IMAD R8, R0, R5.reuse, RZ ;  /* 0x0000000500087224 */ /* 0x081fe400078e02ff */
[-C--:B------:R-:W-:Y:S02]  /*0880*/  IMAD R154, R154, R5.reuse, RZ ;  /* 0x000000059a9a7224 */ /* 0x080fe400078e02ff */
[----:B------:R-:W-:Y:S01]  /*0890*/  @P4 IMAD R156, R156, R5, RZ ;  /* 0x000000059c9c4224 */ /* 0x000fe200078e02ff */
[----:B------:R-:W-:Y:S02]  /*08a0*/  SHF.R.S32.HI R155, RZ, 0x1f, R8 ;  /* 0x0000001fff9b7819 */ /* 0x000fe40000011408 */
[----:B------:R-:W-:Y:S02]  /*08b0*/  SHF.R.S32.HI R157, RZ, 0x1f, R154 ;  /* 0x0000001fff9d7819 */ /* 0x000fe4000001149a */
[----:B------:R-:W-:-:S02]  /*08c0*/  @P4 SHF.R.S32.HI R159, RZ, 0x1f, R156 ;  /* 0x0000001fff9f4819 */ /* 0x000fc4000001149c */
[----:B------:R-:W-:Y:S02]  /*08d0*/  LEA.HI R8, R155, R8, RZ, 0x3 ;  /* 0x000000089b087211 */ /* 0x000fe400078f18ff */
[----:B------:R-:W-:Y:S02]  /*08e0*/  LEA.HI R154, R157, R154, RZ, 0x3 ;  /* 0x0000009a9d9a7211 */ /* 0x000fe400078f18ff */
[----:B------:R-:W-:Y:S02]  /*08f0*/  @P4 LEA.HI R156, R159, R156, RZ, 0x3 ;  /* 0x0000009c9f9c4211 */ /* 0x000fe400078f18ff */
[-C--:B------:R-:W-:Y:S02]  /*0900*/  LEA.HI.SX32 R8, R8, R215.reuse, 0x1d ;  /* 0x000000d708087211 */ /* 0x080fe400078feaff */
[-C--:B------:R-:W-:Y:S02]  /*0910*/  LEA.HI.SX32 R167, R154, R215.reuse, 0x1d ;  /* 0x000000d79aa77211 */ /* 0x080fe400078feaff */
[----:B------:R-:W-:Y:S01]  /*0920*/  @P4 LEA.HI.SX32 R160, R156, R215, 0x1d ;  /* 0x000000d79ca04211 */ /* 0x000fe200078feaff */
[----:B------:R-:W-:Y:S01]  /*0930*/  HFMA2 R215, -RZ, RZ, 0, 0 ;  /* 0x00000000ffd77431 */ /* 0x000fe200000001ff */
[----:B------:R-:W-:-:S02]  /*0940*/  MOV R161, R8 ;  /* 0x0000000800a17202 */ /* 0x000fc40000000f00 */
[----:B--2---:R-:W-:Y:S01]  /*0950*/  FSEL R166, R152, RZ, !P5 ;  /* 0x000000ff98a67208 */ /* 0x004fe20006800000 */
[----:B------:R-:W-:Y:S06]  /*0960*/  @!P0 BRA `(.L_x_3686) ;  /* 0x0000000400848947 */ /* 0x000fec0003800000 */
        /* <DEDUP_REMOVED lines=14> */
[----:B------:R-:W-:Y:S01]  /*0a50*/  VIADD R167, R167, 0x100 ;  /* 0x00000100a7a77836 */ /* 0x000fe20000000000 */
[----:B------:R-:W-:Y:S01]  /*0a60*/  IADD3 R160, PT, PT, R160, 0x100, RZ ;  /* 0x00000100a0a07810 */ /* 0x000fe20007ffe0ff */
[----:B------:R-:W-:Y:S01]  /*0a70*/  VIADD R161, R161, 0x100 ;  /* 0x00000100a1a17836 */ /* 0x000fe20000000000 */
[C---:B--2---:R-:W-:Y:S01]  /*0a80*/  PRMT R3, R12.reuse, 0x7632, R3 ;  /* 0x000076320c037816 */ /* 0x044fe20000000003 */
[----:B------:R-:W-:Y:S01]  /*0a90*/  IMAD.U32 R9, R12, 0x10000, RZ ;  /* 0x000100000c097824 */ /* 0x000fe200078e00ff */
[----:B------:R-:W-:Y:S02]  /*0aa0*/  SHF.L.U32 R153, R13, 0x10, RZ ;  /* 0x000000100d997819 */ /* 0x000fe400000006ff */
[C---:B------:R-:W-:Y:S02]  /*0ab0*/  PRMT R152, R15.reuse, 0x7632, R152 ;  /* 0x000076320f987816 */ /* 0x040fe40000000098 */
[----:B------:R-:W-:-:S02]  /*0ac0*/  SHF.L.U32 R159, R15, 0x10, RZ ;  /* 0x000000100f9f7819 */ /* 0x000fc400000006ff */
[----:B------:R-:W-:Y:S01]  /*0ad0*/  SHF.L.U32 R15, R3, 0x10, RZ ;  /* 0x00000010030f7819 */ /* 0x000fe200000006ff */
[----:B------:R-:W-:Y:S01]  /*0ae0*/  FADD.FTZ R9, -R166, R9 ;  /* 0x00000009a6097221 */ /* 0x000fe20000010100 */
[----:B------:R-:W-:Y:S01]  /*0af0*/  PRMT R22, R13, 0x7632, R22 ;  /* 0x000076320d167816 */ /* 0x000fe20000000016 */
[C---:B---3--:R-:W-:Y:S01]  /*0b00*/  IMAD.U32 R13, R16.reuse, 0x10000, RZ ;  /* 0x00010000100d7824 */ /* 0x048fe200078e00ff */
[----:B------:R-:W-:Y:S01]  /*0b10*/  PRMT R12, R16, 0x7632, R12 ;  /* 0x00007632100c7816 */ /* 0x000fe2000000000c */
[C---:B------:R-:W-:Y:S01]  /*0b20*/  FADD.FTZ R153, -R166.reuse, R153 ;  /* 0x00000099a6997221 */ /* 0x040fe20000010100 */
[----:B0-----:R-:W-:Y:S01]  /*0b30*/  PRMT R11, R17, 0x7632, R11 ;  /* 0x00007632110b7816 */ /* 0x001fe2000000000b */
[----:B------:R-:W-:Y:S01]  /*0b40*/  FADD.FTZ R15, -R166, R15 ;  /* 0x0000000fa60f7221 */ /* 0x000fe20000010100 */
[C---:B------:R-:W-:Y:S01]  /*0b50*/  PRMT R16, R19.reuse, 0x7632, R16 ;  /* 0x0000763213107816 */ /* 0x040fe20000000010 */
[----:B------:R-:W-:Y:S01]  /*0b60*/  FMUL.FTZ R3, R4, R9 ;  /* 0x0000000904037220 */ /* 0x000fe20000410000 */
[----:B------:R-:W-:Y:S01]  /*0b70*/  SHF.L.U32 R163, R19, 0x10, RZ ;  /* 0x0000001013a37819 */ /* 0x000fe200000006ff */
[----:B------:R-:W-:Y:S01]  /*0b80*/  IMAD.U32 R19, R22, 0x10000, RZ ;  /* 0x0001000016137824 */ /* 0x000fe200078e00ff */
[----:B------:R-:W-:Y:S01]  /*0b90*/  SHF.L.U32 R17, R17, 0x10, RZ ;  /* 0x0000001011117819 */ /* 0x000fe200000006ff */
[----:B------:R-:W-:Y:S01]  /*0ba0*/  IMAD.U32 R155, R14, 0x10000, RZ ;  /* 0x000100000e9b7824 */ /* 0x000fe200078e00ff */
[----:B-1----:R-:W-:Y:S01]  /*0bb0*/  SHF.L.U32 R20, R12, 0x10, RZ ;  /* 0x000000100c147819 */ /* 0x002fe200000006ff */
[----:B------:R-:W-:Y:S01]  /*0bc0*/  FMUL.FTZ R10, R132, R13 ;  /* 0x0000000d840a7220 */ /* 0x000fe20000410000 */
[----:B------:R-:W-:Y:S01]  /*0bd0*/  PRMT R24, R14, 0x7632, R24 ;  /* 0x000076320e187816 */ /* 0x000fe20000000018 */
[----:B------:R-:W-:Y:S01]  /*0be0*/  FMUL.FTZ R9, R4, R153 ;  /* 0x0000009904097220 */ /* 0x000fe20000410000 */
[C---:B------:R-:W-:Y:S01]  /*0bf0*/  PRMT R14, R18.reuse, 0x7632, R14 ;  /* 0x00007632120e7816 */ /* 0x040fe2000000000e */
[----:B------:R-:W-:-:S02]  /*0c00*/  IMAD.U32 R21, R18, 0x10000, RZ ;  /* 0x0001000012157824 */ /* 0x000fc400078e00ff */
[----:B------:R-:W-:Y:S01]  /*0c10*/  FMUL.FTZ R18, R4, R15 ;  /* 0x0000000f04127220 */ /* 0x000fe20000410000 */
[----:B------:R-:W-:Y:S01]  /*0c20*/  FADD.FTZ R19, -R166, R19 ;  /* 0x00000013a6137221 */ /* 0x000fe20000010100 */
[----:B------:R-:W-:Y:S01]  /*0c30*/  FADD.FTZ R70, R70, R17 ;  /* 0x0000001146467221 */ /* 0x000fe20000010000 */
[-C--:B------:R-:W-:Y:S01]  /*0c40*/  FFMA.FTZ R102, R9, R17.reuse, R102 ;  /* 0x0000001109667223 */ /* 0x080fe20000010066 */
[----:B------:R-:W-:Y:S01]  /*0c50*/  FMUL.FTZ R12, R134, R17 ;  /* 0x00000011860c7220 */ /* 0x000fe20000410000 */
[----:B------:R-:W-:Y:S01]  /*0c60*/  FMUL.FTZ R15, R133, R20 ;  /* 0x00000014850f7220 */ /* 0x000fe20000410000 */
[----:B------:R-:W-:Y:S01]  /*0c70*/  FADD.FTZ R22, RZ, R10 ;  /* 0x0000000aff167221 */ /* 0x000fe20000010000 */
[----:B------:R-:W-:Y:S01]  /*0c80*/  FFMA.FTZ R17, R3, R10, RZ ;  /* 0x0000000a03117223 */ /* 0x000fe200000100ff */
[----:B------:R-:W-:Y:S01]  /*0c90*/  SHF.L.U32 R157, R24, 0x10, RZ ;  /* 0x00000010189d7819 */ /* 0x000fe200000006ff */
[----:B------:R-:W-:Y:S01]  /*0ca0*/  FADD.FTZ R69, R69, R20 ;  /* 0x0000001445457221 */ /* 0x000fe20000010000 */
[----:B------:R-:W-:Y:S01]  /*0cb0*/  FFMA.FTZ R101, R18, R20, R101 ;  /* 0x0000001412657223 */ /* 0x000fe20000010065 */
[----:B------:R-:W-:Y:S01]  /*0cc0*/  FADD.FTZ R155, -R166, R155 ;  /* 0x0000009ba69b7221 */ /* 0x000fe20000010100 */
[----:B------:R-:W-:-:S02]  /*0cd0*/  IMAD.U32 R24, R11, 0x10000, RZ ;  /* 0x000100000b187824 */ /* 0x000fc400078e00ff */
[----:B------:R-:W-:Y:S01]  /*0ce0*/  FMUL.FTZ R20, R4, R19 ;  /* 0x0000001304147220 */ /* 0x000fe20000410000 */
[----:B------:R-:W-:Y:S01]  /*0cf0*/  FADD.FTZ R19, R22, R15 ;  /* 0x0000000f16137221 */ /* 0x000fe20000010000 */
[----:B------:R-:W-:Y:S01]  /*0d00*/  FFMA.FTZ R22, R18, R15, R17 ;  /* 0x0000000f12167223 */ /* 0x000fe20000010011 */
[----:B------:R-:W-:Y:S01]  /*0d10*/  FMUL.FTZ R11, R4, R155 ;  /* 0x0000009b040b7220 */ /* 0x000fe20000410000 */
[----:B------:R-:W-:Y:S01]  /*0d20*/  FADD.FTZ R157, -R166, R157 ;  /* 0x0000009da69d7221 */ /* 0x000fe20000010100 */
[----:B------:R-:W-:Y:S01]  /*0d30*/  FADD.FTZ R71, R71, R24 ;  /* 0x0000001847477221 */ /* 0x000fe20000010000 */
[-C--:B------:R-:W-:Y:S01]  /*0d40*/  FFMA.FTZ R103, R20, R24.reuse, R103 ;  /* 0x0000001814677223 */ /* 0x080fe20000010067 */
[----:B------:R-:W-:Y:S01]  /*0d50*/  FMUL.FTZ R17, R135, R24 ;  /* 0x0000001887117220 */ /* 0x000fe20000410000 */
[----:B------:R-:W-:Y:S01]  /*0d60*/  FADD.FTZ R24, R19, R12 ;  /* 0x0000000c13187221 */ /* 0x000fe20000010000 */
[----:B------:R-:W-:Y:S02]  /*0d70*/  IMAD.U32 R165, R152, 0x10000, RZ ;  /* 0x0001000098a57824 */ /* 0x000fe400078e00ff */
[----:B------:R-:W-:Y:S01]  /*0d80*/  FFMA.FTZ R19, R9, R12, R22 ;  /* 0x0000000c09137223 */ /* 0x000fe20000010016 */
[----:B------:R-:W-:Y:S01]  /*0d90*/  SHF.L.U32 R152, R14, 0x10, RZ ;  /* 0x000000100e987819 */ /* 0x000fe200000006ff */
[----:B------:R-:W-:Y:S01]  /*0da0*/  FADD.FTZ R64, R64, R21 ;  /* 0x0000001540407221 */ /* 0x000fe20000010000 */
[-C--:B------:R-:W-:Y:S01]  /*0db0*/  FFMA.FTZ R96, R11, R21.reuse, R96 ;  /* 0x000000150b607223 */ /* 0x080fe20000010060 */
        /* <DEDUP_REMOVED lines=9> */
[----:B------:R-:W-:Y:S01]  /*0e50*/  FADD.FTZ R159, -R166, R159 ;  /* 0x0000009fa69f7221 */ /* 0x000fe20000010100 */
[----:B------:R-:W-:Y:S01]  /*0e60*/  FFMA.FTZ R21, R11, R14, R24 ;  /* 0x0000000e0b157223 */ /* 0x000fe20000010018 */
[----:B------:R-:W-:-:S02]  /*0e70*/  IMAD.U32 R154, R16, 0x10000, RZ ;  /* 0x00010000109a7824 */ /* 0x000fc400078e00ff */
[----:B------:R-:W-:Y:S01]  /*0e80*/  FMUL.FTZ R24, R4, R165 ;  /* 0x000000a504187220 */ /* 0x000fe20000410000 */
[----:B------:R-:W-:Y:S01]  /*0e90*/  FADD.FTZ R68, R68, R13 ;  /* 0x0000000d44447221 */ /* 0x000fe20000010000 */
[----:B------:R-:W-:Y:S01]  /*0ea0*/  FFMA.FTZ R100, R3, R13, R100 ;  /* 0x0000000d03647223 */ /* 0x000fe20000010064 */
[----:B------:R-:W-:Y:S01]  /*0eb0*/  FMUL.FTZ R16, R130, R163 ;  /* 0x000000a382107220 */ /* 0x000fe20000410000 */
[----:B------:R-:W-:Y:S01]  /*0ec0*/  FADD.FTZ R153, R152, R19 ;  /* 0x0000001398997221 */ /* 0x000fe20000010000 */
[----:B------:R-:W-:Y:S01]  /*0ed0*/  FMUL.FTZ R13, R4, R159 ;  /* 0x0000009f040d7220 */ /* 0x000fe20000410000 */
[----:B------:R-:W-:Y:S01]  /*0ee0*/  FFMA.FTZ R152, R22, R19, R21 ;  /* 0x0000001316987223 */ /* 0x000fe20000010015 */
[----:B------:R-:W-:Y:S01]  /*0ef0*/  FADD.FTZ R67, R67, R154 ;  /* 0x0000009a43437221 */ /* 0x000fe20000010000 */
[-C--:B------:R-:W-:Y:S01]  /*0f00*/  FFMA.FTZ R99, R24, R154.reuse, R99 ;  /* 0x0000009a18637223 */ /* 0x080fe20000010063 */
[----:B------:R-:W-:Y:S01]  /*0f10*/  FMUL.FTZ R21, R131, R154 ;  /* 0x0000009a83157220 */ /* 0x000fe20000410000 */
[----:B------:R-:W-:Y:S01]  /*0f20*/  FADD.FTZ R154, R153, R16 ;  /* 0x00000010999a7221 */ /* 0x000fe20000010000 */
[C---:B------:R-:W-:Y:S01]  /*0f30*/  FFMA.FTZ R153, R13.reuse, R16, R152 ;  /* 0x000000100d997223 */ /* 0x040fe20000010098 */
[----:B------:R-:W-:Y:S01]  /*0f40*/  FADD.FTZ R66, R66, R163 ;  /* 0x000000a342427221 */ /* 0x000fe20000010000 */
[----:B------:R-:W-:Y:S01]  /*0f50*/  FFMA.FTZ R98, R13, R163, R98 ;  /* 0x000000a30d627223 */ /* 0x000fe20000010062 */
[----:B------:R-:W-:Y:S01]  /*0f60*/  FADD.FTZ R215, R154, R21 ;  /* 0x000000159ad77221 */ /* 0x000fe20000010000 */
[----:B------:R-:W-:-:S07]  /*0f70*/  FFMA.FTZ R218, R24, R21, R153 ;  /* 0x0000001518da7223 */ /* 0x000fce0000010099 */
.L_x_3686:
[----:B----4-:R-:W-:Y:S05]  /*0f80*/  BSYNC.RECONVERGENT B1 ;  /* 0x0000000000017941 */ /* 0x010fea0003800200 */
.L_x_3685:
        /* <DEDUP_REMOVED lines=12> */
[----:B------:R-:W5:Y:S07]  /*1050*/  LDG.E.64 R182, desc[UR10][R156.64] ;  /* 0x0000000a9cb67981 */ /* 0x000f6e000c1e1b00 */
[----:B------:R-:W0:Y:S02]  /*1060*/  @P5 LDC.64 R26, c[0x0][0x438] ;  /* 0x00010e00ff1a5b82 */ /* 0x000e240000000a00 */
[----:B0-----:R-:W-:-:S05]  /*1070*/  @P5 IMAD.WIDE.U32 R26, R161, 0x10, R26 ;  /* 0x00000010a11a5825 */ /* 0x001fca00078e001a */
[----:B------:R4:W5:Y:S01]  /*1080*/  @P5 LDG.E.128 R32, desc[UR10][R26.64] ;  /* 0x0000000a1a205981 */ /* 0x000962000c1e1d00 */
[----:B------:R-:W-:Y:S01]  /*1090*/  IADD3 R167, PT, PT, R167, 0x100, RZ ;  /* 0x00000100a7a77810 */ /* 0x000fe20007ffe0ff */
[----:B------:R-:W-:Y:S01]  /*10a0*/  VIADD R160, R160, 0x100 ;  /* 0x00000100a0a07836 */ /* 0x000fe20000000000 */
[----:B------:R-:W-:Y:S02]  /*10b0*/  IADD3 R161, PT, PT, R161, 0x100, RZ ;  /* 0x00000100a1a17810 */ /* 0x000fe40007ffe0ff */
[C---:B---3--:R-:W-:Y:S02]  /*10c0*/  SHF.L.U32 R159, R28.reuse, 0x10, RZ ;  /* 0x000000101c9f7819 */ /* 0x048fe400000006ff */
[----:B------:R-:W-:Y:S02]  /*10d0*/  PRMT R23, R28, 0x7632, R23 ;  /* 0x000076321c177816 */ /* 0x000fe40000000017 */
[----:B------:R-:W-:Y:S01]  /*10e0*/  SHF.L.U32 R169, R30, 0x10, RZ ;  /* 0x000000101ea97819 */ /* 0x000fe200000006ff */
[----:B------:R-:W-:Y:S01]  /*10f0*/  FADD.FTZ R159, -R166, R159 ;  /* 0x0000009fa69f7221 */ /* 0x000fe20000010100 */
[----:B------:R-:W-:Y:S01]  /*1100*/  IMAD.U32 R163, R29, 0x10000, RZ ;  /* 0x000100001da37824 */ /* 0x000fe200078e00ff */
[C---:B----4-:R-:W-:Y:S01]  /*1110*/  SHF.L.U32 R27, R152.reuse, 0x10, RZ ;  /* 0x00000010981b7819 */ /* 0x050fe200000006ff */
[----:B------:R-:W-:Y:S01]  /*1120*/  IMAD.U32 R157, R23, 0x10000, RZ ;  /* 0x00010000179d7824 */ /* 0x000fe200078e00ff */
[----:B------:R-:W-:Y:S01]  /*1130*/  PRMT R25, R152, 0x7632, R25 ;  /* 0x0000763298197816 */ /* 0x000fe20000000019 */
[----:B------:R-:W-:Y:S01]  /*1140*/  FMUL.FTZ R23, R4, R159 ;  /* 0x0000009f04177220 */ /* 0x000fe20000410000 */
[----:B------:R-:W-:-:S02]  /*1150*/  IMAD.U32 R173, R31, 0x10000, RZ ;  /* 0x000100001fad7824 */ /* 0x000fc400078e00ff */
[C---:B------:R-:W-:Y:S01]  /*1160*/  FADD.FTZ R169, -R166.reuse, R169 ;  /* 0x000000a9a6a97221 */ /* 0x040fe20000010100 */
[----:B------:R-:W-:Y:S01]  /*1170*/  PRMT R158, R29, 0x7632, R158 ;  /* 0x000076321d9e7816 */ /* 0x000fe2000000009e */
[----:B------:R-:W-:Y:S01]  /*1180*/  FADD.FTZ R163, -R166, R163 ;  /* 0x000000a3a6a37221 */ /* 0x000fe20000010100 */
[----:B------:R-:W-:Y:S01]  /*1190*/  PRMT R162, R30, 0x7632, R162 ;  /* 0x000076321ea27816 */ /* 0x000fe200000000a2 */
[----:B------:R-:W-:Y:S01]  /*11a0*/  FADD.FTZ R60, R60, R27 ;  /* 0x0000001b3c3c7221 */ /* 0x000fe20000010000 */
[----:B------:R-:W-:Y:S01]  /*11b0*/  PRMT R30, R31, 0x7632, R30 ;  /* 0x000076321f1e7816 */ /* 0x000fe2000000001e */
[-C--:B------:R-:W-:Y:S01]  /*11c0*/  FFMA.FTZ R92, R23, R27.reuse, R92 ;  /* 0x0000001b175c7223 */ /* 0x080fe2000001005c */
[----:B------:R-:W-:Y:S01]  /*11d0*/  PRMT R29, R154, 0x7632, R29 ;  /* 0x000076329a1d7816 */ /* 0x000fe2000000001d */
[----:B------:R-:W-:Y:S01]  /*11e0*/  FMUL.FTZ R26, R124, R27 ;  /* 0x0000001b7c1a7220 */ /* 0x000fe20000410000 */
[----:B------:R-:W-:Y:S01]  /*11f0*/  SHF.L.U32 R31, R154, 0x10, RZ ;  /* 0x000000109a1f7819 */ /* 0x000fe200000006ff */
[----:B------:R-:W-:Y:S01]  /*1200*/  FADD.FTZ R173, -R166, R173 ;  /* 0x000000ada6ad7221 */ /* 0x000fe20000010100 */
[----:B------:R-:W-:Y:S01]  /*1210*/  PRMT R28, R153, 0x7632, R28 ;  /* 0x00007632991c7816 */ /* 0x000fe2000000001c */
[----:B------:R-:W-:Y:S01]  /*1220*/  IMAD.U32 R154, R25, 0x10000, RZ ;  /* 0x00010000199a7824 */ /* 0x000fe200078e00ff */
[----:B------:R-:W-:Y:S01]  /*1230*/  PRMT R152, R155, 0x7632, R152 ;  /* 0x000076329b987816 */ /* 0x000fe20000000098 */
[----:B------:R-:W-:Y:S01]  /*1240*/  FMUL.FTZ R27, R4, R169 ;  /* 0x000000a9041b7220 */ /* 0x000fe20000410000 */
[----:B------:R-:W-:-:S02]  /*1250*/  IMAD.U32 R153, R153, 0x10000, RZ ;  /* 0x0001000099997824 */ /* 0x000fc400078e00ff */
[----:B------:R-:W-:Y:S01]  /*1260*/  FMUL.FTZ R25, R4, R163 ;  /* 0x000000a304197220 */ /* 0x000fe20000410000 */
[----:B------:R-:W-:Y:S01]  /*1270*/  SHF.L.U32 R165, R158, 0x10, RZ ;  /* 0x000000109ea57819 */ /* 0x000fe200000006ff */
[----:B------:R-:W-:Y:S01]  /*1280*/  FADD.FTZ R157, -R166, R157 ;  /* 0x0000009da69d7221 */ /* 0x000fe20000010100 */
[----:B------:R-:W-:Y:S01]  /*1290*/  IMAD.U32 R171, R162, 0x10000, RZ ;  /* 0x00010000a2ab7824 */ /* 0x000fe200078e00ff */
[----:B------:R-:W-:Y:S01]  /*12a0*/  SHF.L.U32 R159, R30, 0x10, RZ ;  /* 0x000000101e9f7819 */ /* 0x000fe200000006ff */
[----:B------:R-:W-:Y:S01]  /*12b0*/  IMAD.U32 R158, R29, 0x10000, RZ ;  /* 0x000100001d9e7824 */ /* 0x000fe200078e00ff */
[----:B------:R-:W-:Y:S01]  /*12c0*/  SHF.L.U32 R156, R28, 0x10, RZ ;  /* 0x000000101c9c7819 */ /* 0x000fe200000006ff */
[----:B------:R-:W-:Y:S02]  /*12d0*/  IMAD.U32 R155, R155, 0x10000, RZ ;  /* 0x000100009b9b7824 */ /* 0x000fe400078e00ff */
[----:B------:R-:W-:Y:S01]  /*12e0*/  FADD.FTZ R56, R56, R31 ;  /* 0x0000001f38387221 */ /* 0x000fe20000010000 */
[-C--:B------:R-:W-:Y:S01]  /*12f0*/  FFMA.FTZ R88, R27, R31.reuse, R88 ;  /* 0x0000001f1b587223 */ /* 0x080fe20000010058 */
[----:B------:R-:W-:Y:S01]  /*1300*/  FMUL.FTZ R30, R120, R31 ;  /* 0x0000001f781e7220 */ /* 0x000fe20000410000 */
[----:B------:R-:W-:Y:S01]  /*1310*/  FMUL.FTZ R29, R4, R173 ;  /* 0x000000ad041d7220 */ /* 0x000fe20000410000 */
[----:B------:R-:W-:Y:S01]  /*1320*/  SHF.L.U32 R162, R152, 0x10, RZ ;  /* 0x0000001098a27819 */ /* 0x000fe200000006ff */
[----:B------:R-:W-:Y:S01]  /*1330*/  FADD.FTZ R62, R62, R153 ;  /* 0x000000993e3e7221 */ /* 0x000fe20000010000 */
[-C--:B------:R-:W-:Y:S01]  /*1340*/  FFMA.FTZ R94, R25, R153.reuse, R94 ;  /* 0x00000099195e7223 */ /* 0x080fe2000001005e */
[----:B------:R-:W-:Y:S01]  /*1350*/  FMUL.FTZ R28, R126, R153 ;  /* 0x000000997e1c7220 */ /* 0x000fe20000410000 */
[----:B------:R-:W-:Y:S01]  /*1360*/  FADD.FTZ R152, R215, R26 ;  /* 0x0000001ad7987221 */ /* 0x000fe20000010000 */
[----:B------:R-:W-:Y:S01]  /*1370*/  FMUL.FTZ R31, R125, R154 ;  /* 0x0000009a7d1f7220 */ /* 0x000fe20000410000 */
[----:B------:R-:W-:Y:S01]  /*1380*/  FMUL.FTZ R170, R4, R157 ;  /* 0x0000009d04aa7220 */ /* 0x000fe20000410000 */
[----:B------:R-:W-:Y:S01]  /*1390*/  FFMA.FTZ R153, R23, R26, R218 ;  /* 0x0000001a17997223 */ /* 0x000fe200000100da */
[----:B------:R-:W-:Y:S01]  /*13a0*/  FADD.FTZ R58, R58, R155 ;  /* 0x0000009b3a3a7221 */ /* 0x000fe20000010000 */
[-C--:B------:R-:W-:Y:S01]  /*13b0*/  FFMA.FTZ R90, R29, R155.reuse, R90 ;  /* 0x0000009b1d5a7223 */ /* 0x080fe2000001005a */
        /* <DEDUP_REMOVED lines=9> */
[----:B------:R-:W-:Y:S01]  /*1450*/  FFMA.FTZ R153, R25, R28, R152 ;  /* 0x0000001c19997223 */ /* 0x000fe20000010098 */
[----:B------:R-:W-:-:S02]  /*1460*/  FADD.FTZ R171, -R166, R171 ;  /* 0x000000aba6ab7221 */ /* 0x000fc40000010100 */
[----:B------:R-:W-:Y:S01]  /*1470*/  FADD.FTZ R155, R154, R169 ;  /* 0x000000a99a9b7221 */ /* 0x000fe20000010000 */
[----:B------:R-:W-:Y:S01]  /*1480*/  FFMA.FTZ R152, R172, R169, R153 ;  /* 0x000000a9ac987223 */ /* 0x000fe20000010099 */
[----:B------:R-:W-:Y:S01]  /*1490*/  FMUL.FTZ R174, R4, R171 ;  /* 0x000000ab04ae7220 */ /* 0x000fe20000410000 */
        /* <DEDUP_REMOVED lines=18> */
.L_x_3688:
[----:B------:R-:W-:Y:S05]  /*15c0*/  BSYNC.RECONVERGENT B1 ;  /* 0x0000000000017941 */ /* 0x000fea0003800200 */
.L_x_3687:
        /* <DEDUP_REMOVED lines=16> */
[----:B------:R-:W-:Y:S01]  /*16d0*/  VIADD R167, R167, 0x100 ;  /* 0x00000100a7a77836 */ /* 0x000fe20000000000 */
[----:B------:R-:W-:Y:S01]  /*16e0*/  IADD3 R160, PT, PT, R160, 0x100, RZ ;  /* 0x00000100a0a07810 */ /* 0x000fe20007ffe0ff */
[----:B------:R-:W-:Y:S01]  /*16f0*/  VIADD R161, R161, 0x100 ;  /* 0x00000100a1a17836 */ /* 0x000fe20000000000 */
[C---:B---3--:R-:W-:Y:S01]  /*1700*/  PRMT R177, R152.reuse, 0x7632, R177 ;  /* 0x0000763298b17816 */ /* 0x048fe200000000b1 */
[----:B------:R-:W-:Y:S01]  /*1710*/  IMAD.U32 R179, R152, 0x10000, RZ ;  /* 0x0001000098b37824 */ /* 0x000fe200078e00ff */
[C---:B------:R-:W-:Y:S01]  /*1720*/  PRMT R188, R154.reuse, 0x7632, R188 ;  /* 0x000076329abc7816 */ /* 0x040fe200000000bc */
[----:B------:R-:W-:Y:S01]  /*1730*/  IMAD.U32 R191, R154, 0x10000, RZ ;  /* 0x000100009abf7824 */ /* 0x000fe200078e00ff */
[----:B------:R-:W-:Y:S02]  /*1740*/  PRMT R154, R155, 0x7632, R154 ;  /* 0x000076329b9a7816 */ /* 0x000fe4000000009a */
[C---:B------:R-:W-:Y:S01]  /*1750*/  PRMT R178, R153.reuse, 0x7632, R178 ;  /* 0x0000763299b27816 */ /* 0x040fe200000000b2 */
[----:B------:R-:W-:Y:S01]  /*1760*/  FADD.FTZ R179, -R166, R179 ;  /* 0x000000b3a6b37221 */ /* 0x000fe20000010100 */
[----:B------:R-:W-:Y:S01]  /*1770*/  SHF.L.U32 R189, R153, 0x10, RZ ;  /* 0x0000001099bd7819 */ /* 0x000fe200000006ff */
[C---:B----4-:R-:W-:Y:S01]  /*1780*/  IMAD.U32 R153, R156.reuse, 0x10000, RZ ;  /* 0x000100009c997824 */ /* 0x050fe200078e00ff */
[----:B------:R-:W-:-:S02]  /*1790*/  PRMT R152, R156, 0x7632, R152 ;  /* 0x000076329c987816 */ /* 0x000fc40000000098 */
[----:B------:R-:W-:Y:S02]  /*17a0*/  SHF.L.U32 R197, R155, 0x10, RZ ;  /* 0x000000109bc57819 */ /* 0x000fe400000006ff */
[----:B0-----:R-:W-:Y:S01]  /*17b0*/  SHF.L.U32 R165, R177, 0x10, RZ ;  /* 0x00000010b1a57819 */ /* 0x001fe200000006ff */
[----:B------:R-:W-:Y:S01]  /*17c0*/  IMAD.U32 R199, R154, 0x10000, RZ ;  /* 0x000100009ac77824 */ /* 0x000fe200078e00ff */
[----:B------:R-:W-:Y:S01]  /*17d0*/  PRMT R155, R157, 0x7632, R155 ;  /* 0x000076329d9b7816 */ /* 0x000fe2000000009b */
[----:B------:R-:W-:Y:S01]  /*17e0*/  IMAD.U32 R193, R178, 0x10000, RZ ;  /* 0x00010000b2c17824 */ /* 0x000fe200078e00ff */
[----:B------:R-:W-:Y:S01]  /*17f0*/  SHF.L.U32 R154, R152, 0x10, RZ ;  /* 0x00000010989a7819 */ /* 0x000fe200000006ff */
[----:B------:R-:W-:Y:S01]  /*1800*/  FMUL.FTZ R177, R4, R179 ;  /* 0x000000b304b17220 */ /* 0x000fe20000410000 */
[----:B------:R-:W-:Y:S01]  /*1810*/  FMUL.FTZ R178, R116, R153 ;  /* 0x0000009974b27220 */ /* 0x000fe20000410000 */
[----:B------:R-:W-:Y:S01]  /*1820*/  FADD.FTZ R165, -R166, R165 ;  /* 0x000000a5a6a57221 */ /* 0x000fe20000010100 */
[----:B------:R-:W-:-:S02]  /*1830*/  IMAD.U32 R156, R155, 0x10000, RZ ;  /* 0x000100009b9c7824 */ /* 0x000fc400078e00ff */
        /* <DEDUP_REMOVED lines=10> */
[C---:B------:R-:W-:Y:S01]  /*18e0*/  FMUL.FTZ R179, R4.reuse, R189 ;  /* 0x000000bd04b37220 */ /* 0x040fe20000410000 */
[----:B------:R-:W-:Y:S01]  /*18f0*/  FMUL.FTZ R196, R4, R155 ;  /* 0x0000009b04c47220 */ /* 0x000fe20000410000 */
[----:B------:R-:W-:Y:S01]  /*1900*/  FADD.FTZ R155, R152, R193 ;  /* 0x000000c1989b7221 */ /* 0x000fe20000010000 */
[----:B------:R-:W-:Y:S01]  /*1910*/  FMUL.FTZ R188, R118, R157 ;  /* 0x0000009d76bc7220 */ /* 0x000fe20000410000 */
[----:B------:R-:W-:Y:S01]  /*1920*/  FFMA.FTZ R152, R194, R193, R153 ;  /* 0x000000c1c2987223 */ /* 0x000fe20000010099 */
[----:B------:R-:W-:Y:S01]  /*1930*/  FADD.FTZ R54, R54, R157 ;  /* 0x0000009d36367221 */ /* 0x000fe20000010000 */
[----:B------:R-:W-:Y:S01]  /*1940*/  FFMA.FTZ R86, R179, R157, R86 ;  /* 0x0000009db3567223 */ /* 0x000fe20000010056 */
[----:B------:R-:W-:Y:S01]  /*1950*/  PRMT R162, R158, 0x7632, R162 ;  /* 0x000076329ea27816 */ /* 0x000fe200000000a2 */
[----:B------:R-:W-:Y:S01]  /*1960*/  FADD.FTZ R157, -R166, R195 ;  /* 0x000000c3a69d7221 */ /* 0x000fe20000010100 */
[----:B------:R-:W-:Y:S01]  /*1970*/  FADD.FTZ R53, R53, R154 ;  /* 0x0000009a35357221 */ /* 0x000fe20000010000 */
[----:B------:R-:W-:Y:S01]  /*1980*/  FFMA.FTZ R85, R194, R154, R85 ;  /* 0x0000009ac2557223 */ /* 0x000fe20000010055 */
[----:B------:R-:W-:-:S02]  /*1990*/  IMAD.U32 R163, R158, 0x10000, RZ ;  /* 0x000100009ea37824 */ /* 0x000fc400078e00ff */
[C---:B------:R-:W-:Y:S01]  /*19a0*/  FADD.FTZ R191, -R166.reuse, R191 ;  /* 0x000000bfa6bf7221 */ /* 0x040fe20000010100 */
[----:B------:R-:W-:Y:S01]  /*19b0*/  FMUL.FTZ R195, R119, R156 ;  /* 0x0000009c77c37220 */ /* 0x000fe20000410000 */
[----:B------:R-:W-:Y:S01]  /*19c0*/  FADD.FTZ R154, R155, R188 ;  /* 0x000000bc9b9a7221 */ /* 0x000fe20000010000 */
[----:B------:R-:W-:Y:S01]  /*19d0*/  FFMA.FTZ R153, R179, R188, R152 ;  /* 0x000000bcb3997223 */ /* 0x000fe20000010098 */
[----:B------:R-:W-:Y:S01]  /*19e0*/  FADD.FTZ R197, -R166, R197 ;  /* 0x000000c5a6c57221 */ /* 0x000fe20000010100 */
[----:B------:R-:W-:Y:S01]  /*19f0*/  SHF.L.U32 R162, R162, 0x10, RZ ;  /* 0x00000010a2a27819 */ /* 0x000fe200000006ff */
[----:B------:R-:W-:Y:S01]  /*1a00*/  FMUL.FTZ R189, R4, R191 ;  /* 0x000000bf04bd7220 */ /* 0x000fe20000410000 */
[----:B------:R-:W-:Y:S01]  /*1a10*/  FMUL.FTZ R190, R112, R163 ;  /* 0x000000a370be7220 */ /* 0x000fe20000410000 */
[----:B------:R-:W-:Y:S01]  /*1a20*/  FADD.FTZ R155, R154, R195 ;  /* 0x000000c39a9b7221 */ /* 0x000fe20000010000 */
[----:B------:R-:W-:Y:S01]  /*1a30*/  FFMA.FTZ R152, R196, R195, R153 ;  /* 0x000000c3c4987223 */ /* 0x000fe20000010099 */
[C---:B------:R-:W-:Y:S01]  /*1a40*/  PRMT R158, R159.reuse, 0x7632, R158 ;  /* 0x000076329f9e7816 */ /* 0x040fe2000000009e */
[C---:B------:R-:W-:Y:S01]  /*1a50*/  FMUL.FTZ R191, R4.reuse, R197 ;  /* 0x000000c504bf7220 */ /* 0x040fe20000410000 */
[----:B------:R-:W-:Y:S01]  /*1a60*/  SHF.L.U32 R159, R159, 0x10, RZ ;  /* 0x000000109f9f7819 */ /* 0x000fe200000006ff */
[----:B------:R-:W-:Y:S01]  /*1a70*/  FMUL.FTZ R198, R4, R157 ;  /* 0x0000009d04c67220 */ /* 0x000fe20000410000 */
[----:B------:R-:W-:Y:S01]  /*1a80*/  FMUL.FTZ R197, R113, R162 ;  /* 0x000000a271c57220 */ /* 0x000fe20000410000 */
        /* <DEDUP_REMOVED lines=23> */
.L_x_3690:
[----:B------:R-:W-:Y:S05]  /*1c00*/  BSYNC.RECONVERGENT B1 ;  /* 0x0000000000017941 */ /* 0x000fea0003800200 */
.L_x_3689:
        /* <DEDUP_REMOVED lines=15> */
[C---:B---3--:R-:W-:Y:S01]  /*1d00*/  PRMT R160, R152.reuse, 0x7632, R160 ;  /* 0x0000763298a07816 */ /* 0x048fe200000000a0 */
[C---:B------:R-:W-:Y:S01]  /*1d10*/  IMAD.U32 R167, R153.reuse, 0x10000, RZ ;  /* 0x0001000099a77824 */ /* 0x040fe200078e00ff */
[----:B------:R-:W-:Y:S02]  /*1d20*/  SHF.L.U32 R161, R152, 0x10, RZ ;  /* 0x0000001098a17819 */ /* 0x000fe400000006ff */
[C---:B------:R-:W-:Y:S02]  /*1d30*/  PRMT R175, R154.reuse, 0x7632, R175 ;  /* 0x000076329aaf7816 */ /* 0x040fe400000000af */
[----:B------:R-:W-:Y:S02]  /*1d40*/  SHF.L.U32 R201, R154, 0x10, RZ ;  /* 0x000000109ac97819 */ /* 0x000fe400000006ff */
[----:B------:R-:W-:Y:S02]  /*1d50*/  PRMT R152, R153, 0x7632, R152 ;  /* 0x0000763299987816 */ /* 0x000fe40000000098 */
[C---:B------:R-:W-:Y:S01]  /*1d60*/  PRMT R154, R155.reuse, 0x7632, R154 ;  /* 0x000076329b9a7816 */ /* 0x040fe2000000009a */
[----:B------:R-:W-:Y:S01]  /*1d70*/  IMAD.U32 R155, R155, 0x10000, RZ ;  /* 0x000100009b9b7824 */ /* 0x000fe200078e00ff */
[----:B------:R-:W-:Y:S01]  /*1d80*/  SHF.L.U32 R153, R160, 0x10, RZ ;  /* 0x00000010a0997819 */ /* 0x000fe200000006ff */
[----:B0-----:R-:W-:Y:S01]  /*1d90*/  IMAD.U32 R163, R152, 0x10000, RZ ;  /* 0x0001000098a37824 */ /* 0x001fe200078e00ff */
[----:B------:R-:W-:Y:S01]  /*1da0*/  SHF.L.U32 R175, R175, 0x10, RZ ;  /* 0x00000010afaf7819 */ /* 0x000fe200000006ff */
[----:B------:R-:W-:Y:S01]  /*1db0*/  FADD.FTZ R205, -R166, R155 ;  /* 0x0000009ba6cd7221 */ /* 0x000fe20000010100 */
[----:B----4-:R-:W-:Y:S01]  /*1dc0*/  PRMT R152, R156, 0x7632, R152 ;  /* 0x000076329c987816 */ /* 0x010fe20000000098 */
[----:B------:R-:W-:Y:S01]  /*1dd0*/  FADD.FTZ R155, -R166, R153 ;  /* 0x00000099a69b7221 */ /* 0x000fe20000010100 */
[----:B------:R-:W-:Y:S01]  /*1de0*/  SHF.L.U32 R153, R156, 0x10, RZ ;  /* 0x000000109c997819 */ /* 0x000fe200000006ff */
[----:B------:R-:W-:Y:S01]  /*1df0*/  FADD.FTZ R161, -R166, R161 ;  /* 0x000000a1a6a17221 */ /* 0x000fe20000010100 */
[----:B------:R-:W-:-:S02]  /*1e00*/  IMAD.U32 R165, R154, 0x10000, RZ ;  /* 0x000100009aa57824 */ /* 0x000fc400078e00ff */
[----:B------:R-:W-:Y:S01]  /*1e10*/  FADD.FTZ R211, -R166, R175 ;  /* 0x000000afa6d37221 */ /* 0x000fe20000010100 */
[----:B------:R-:W-:Y:S01]  /*1e20*/  SHF.L.U32 R154, R152, 0x10, RZ ;  /* 0x00000010989a7819 */ /* 0x000fe200000006ff */
[----:B------:R-:W-:Y:S01]  /*1e30*/  FMUL.FTZ R175, R4, R161 ;  /* 0x000000a104af7220 */ /* 0x000fe20000410000 */
[-C--:B------:R-:W-:Y:S01]  /*1e40*/  FMUL.FTZ R202, R108, R153.reuse ;  /* 0x000000996cca7220 */ /* 0x080fe20000410000 */
[----:B------:R-:W-:Y:S01]  /*1e50*/  PRMT R156, R157, 0x7632, R156 ;  /* 0x000076329d9c7816 */ /* 0x000fe2000000009c */
[----:B------:R-:W-:Y:S01]  /*1e60*/  FADD.FTZ R44, R44, R153 ;  /* 0x000000992c2c7221 */ /* 0x000fe20000010000 */
[----:B------:R-:W-:Y:S01]  /*1e70*/  FFMA.FTZ R76, R175, R153, R76 ;  /* 0x00000099af4c7223 */ /* 0x000fe2000001004c */
[----:B------:R-:W-:Y:S01]  /*1e80*/  FADD.FTZ R152, R215, R202 ;  /* 0x000000cad7987221 */ /* 0x000fe20000010000 */
[----:B------:R-:W-:Y:S01]  /*1e90*/  FMUL.FTZ R207, R109, R154 ;  /* 0x0000009a6dcf7220 */ /* 0x000fe20000410000 */
[----:B------:R-:W-:Y:S01]  /*1ea0*/  FADD.FTZ R167, -R166, R167 ;  /* 0x000000a7a6a77221 */ /* 0x000fe20000010100 */
[----:B------:R-:W-:-:S02]  /*1eb0*/  IMAD.U32 R157, R157, 0x10000, RZ ;  /* 0x000100009d9d7824 */ /* 0x000fc400078e00ff */
[----:B------:R-:W-:Y:S01]  /*1ec0*/  FMUL.FTZ R208, R4, R155 ;  /* 0x0000009b04d07220 */ /* 0x000fe20000410000 */
[----:B------:R-:W-:Y:S01]  /*1ed0*/  FFMA.FTZ R153, R175, R202, R218 ;  /* 0x000000caaf997223 */ /* 0x000fe200000100da */
[----:B------:R-:W-:Y:S01]  /*1ee0*/  FADD.FTZ R203, -R166, R201 ;  /* 0x000000c9a6cb7221 */ /* 0x000fe20000010100 */
[----:B------:R-:W-:Y:S01]  /*1ef0*/  FADD.FTZ R155, R152, R207 ;  /* 0x000000cf989b7221 */ /* 0x000fe20000010000 */
[----:B------:R-:W-:Y:S01]  /*1f00*/  FADD.FTZ R163, -R166, R163 ;  /* 0x000000a3a6a37221 */ /* 0x000fe20000010100 */
[----:B------:R-:W-:Y:S01]  /*1f10*/  FMUL.FTZ R201, R4, R167 ;  /* 0x000000a704c97220 */ /* 0x000fe20000410000 */
[----:B------:R-:W-:Y:S02]  /*1f20*/  IMAD.U32 R156, R156, 0x10000, RZ ;  /* 0x000100009c9c7824 */ /* 0x000fe400078e00ff */
        /* <DEDUP_REMOVED lines=16> */
[C---:B------:R-:W-:Y:S01]  /*2030*/  PRMT R158, R159.reuse, 0x7632, R158 ;  /* 0x000076329f9e7816 */ /* 0x040fe2000000009e */
[----:B------:R-:W-:Y:S01]  /*2040*/  FMUL.FTZ R212, R4, R211 ;  /* 0x000000d304d47220 */ /* 0x000fe20000410000 */
[----:B------:R-:W-:-:S02]  /*2050*/  IMAD.U32 R159, R159, 0x10000, RZ ;  /* 0x000100009f9f7824 */ /* 0x000fc400078e00ff */
[----:B------:R-:W-:Y:S01]  /*2060*/  FMUL.FTZ R211, R105, R160 ;  /* 0x000000a069d37220 */ /* 0x000fe20000410000 */
[----:B------:R-:W-:Y:S01]  /*2070*/  FADD.FTZ R154, R155, R206 ;  /* 0x000000ce9b9a7221 */ /* 0x000fe20000010000 */
[----:B------:R-:W-:Y:S01]  /*2080*/  FFMA.FTZ R153, R203, R206, R152 ;  /* 0x000000cecb997223 */ /* 0x000fe20000010098 */
[----:B------:R-:W-:Y:S02]  /*2090*/  IMAD.U32 R158, R158, 0x10000, RZ ;  /* 0x000100009e9e7824 */ /* 0x000fe400078e00ff */
        /* <DEDUP_REMOVED lines=23> */
.L_x_3684:
        /* <DEDUP_REMOVED lines=39> */
.L_x_3692:
        /* <DEDUP_REMOVED lines=36> */
.L_x_3691:
[----:B----4-:R-:W-:Y:S05]  /*26c0*/  BSYNC.RECONVERGENT B0 ;  /* 0x0000000000007941 */ /* 0x010fea0003800200 */
.L_x_3683:
        /* <DEDUP_REMOVED lines=32> */
.L_x_3694:
[----:B------:R-:W-:Y:S05]  /*28d0*/  BSYNC.RECONVERGENT B0 ;  /* 0x0000000000007941 */ /* 0x000fea0003800200 */
.L_x_3693:
        /* <DEDUP_REMOVED lines=22> */
[----:B------:R-:W-:Y:S02]  /*2a40*/  @P4 IADD3 R154, PT, PT, R7, -0x1, RZ ;  /* 0xffffffff079a4810 */ /* 0x000fe40007ffe0ff */
[----:B-1----:R-:W-:Y:S01]  /*2a50*/  FADD.FTZ R217, R217, R156 ;  /* 0x0000009cd9d97221 */ /* 0x002fe20000010000 */
[----:B------:R-:W-:Y:S01]  /*2a60*/  FADD.FTZ R152, R152, R157 ;  /* 0x0000009d98987221 */ /* 0x000fe20000010000 */
[----:B------:R-:W-:Y:S02]  /*2a70*/  IMAD.MOV.U32 R157, RZ, RZ, RZ ;  /* 0x000000ffff9d7224 */ /* 0x000fe400078e00ff */
[----:B------:R-:W-:Y:S01]  /*2a80*/  FADD.FTZ R217, R158, R217 ;  /* 0x000000d99ed97221 */ /* 0x000fe20000010000 */
[----:B------:R-:W-:Y:S01]  /*2a90*/  FADD.FTZ R152, R159, R152 ;  /* 0x000000989f987221 */ /* 0x000fe20000010000 */
[----:B------:R-:W-:-:S02]  /*2aa0*/  @P4 IMAD R154, R154, R5, RZ ;  /* 0x000000059a9a4224 */ /* 0x000fc400078e02ff */
[----:B--2---:R-:W-:Y:S01]  /*2ab0*/  FADD.FTZ R217, R217, R160 ;  /* 0x000000a0d9d97221 */ /* 0x004fe20000010000 */
[----:B------:R-:W-:Y:S02]  /*2ac0*/  FADD.FTZ R152, R152, R161 ;  /* 0x000000a198987221 */ /* 0x000fe40000010000 */
[----:B------:R-:W-:Y:S01]  /*2ad0*/  @P4 SHF.R.S32.HI R7, RZ, 0x1f, R154 ;  /* 0x0000001fff074819 */ /* 0x000fe2000001149a */
[----:B------:R-:W-:Y:S01]  /*2ae0*/  FADD.FTZ R217, R162, R217 ;  /* 0x000000d9a2d97221 */ /* 0x000fe20000010000 */
[----:B------:R-:W-:Y:S02]  /*2af0*/  FADD.FTZ R152, R163, R152 ;  /* 0x00000098a3987221 */ /* 0x000fe40000010000 */
[----:B------:R-:W-:Y:S01]  /*2b00*/  @P4 LEA.HI R154, R7, R154, RZ, 0x3 ;  /* 0x0000009a079a4211 */ /* 0x000fe200078f18ff */
[----:B---3--:R-:W-:Y:S01]  /*2b10*/  FADD.FTZ R217, R217, R164 ;  /* 0x000000a4d9d97221 */ /* 0x008fe20000010000 */
[----:B------:R-:W-:Y:S02]  /*2b20*/  FADD.FTZ R152, R152, R165 ;  /* 0x000000a598987221 */ /* 0x000fe40000010000 */
[----:B------:R-:W-:Y:S01]  /*2b30*/  @P4 LEA.HI.SX32 R157, R154, R215, 0x1d ;  /* 0x000000d79a9d4211 */ /* 0x000fe200078feaff */
        /* <DEDUP_REMOVED lines=26> */
.L_x_3699:
        /* <DEDUP_REMOVED lines=12> */
.L_x_3700:
        /* <DEDUP_REMOVED lines=12> */
.L_x_3701:
        /* <DEDUP_REMOVED lines=12> */
.L_x_3702:
        /* <DEDUP_REMOVED lines=12> */
.L_x_3703:
        /* <DEDUP_REMOVED lines=12> */
.L_x_3704:
        /* <DEDUP_REMOVED lines=12> */
.L_x_3705:
        /* <DEDUP_REMOVED lines=14> */
.L_x_3698:
        /* <DEDUP_REMOVED lines=17> */
.L_x_3707:
        /* <DEDUP_REMOVED lines=11> */
.L_x_3708:
        /* <DEDUP_REMOVED lines=11> */
.L_x_3709:
[----:B------:R-:W-:Y:S01]  /*34b0*/  FFMA.FTZ R150, R22, R7, R156 ;  /* 0x0000000716967223 */ /* 0x000fe2000001009c */
[----:B------:R-:W-:Y:S01]  /*34c0*/  FMUL.FTZ R151, R4, R151 ;  /* 0x0000009704977220 */ /* 0x000fe20000410000 */
[----:B------:R-:W-:Y:S01]  /*34d0*/  FADD.FTZ R149, R14, -R155 ;  /* 0x8000009b0e957221 */ /* 0x000fe20000010000 */
[----:B------:R-:W-:Y:S01]  /*34e0*/  F2FP.BF16.F32.PACK_AB R154, RZ, R153 ;  /* 0x00000099ff9a723e */ /* 0x000fe200000010ff */
[----:B------:R-:W-:Y:S01]  /*34f0*/  FADD.FTZ R153, R19, -R150 ;  /* 0x8000009613997221 */ /* 0x000fe20000010000 */
[-CC-:B------:R-:W-:Y:S01]  /*3500*/  FFMA.FTZ R155, R13, R7.reuse, R156.reuse ;  /* 0x000000070d9b7223 */ /* 0x180fe2000001009c */
        /* <DEDUP_REMOVED lines=10> */
.L_x_3710:
        /* <DEDUP_REMOVED lines=12> */
.L_x_3711:
        /* <DEDUP_REMOVED lines=11> */
.L_x_3712:
        /* <DEDUP_REMOVED lines=10> */
.L_x_3713:
        /* <DEDUP_REMOVED lines=13> */
.L_x_3697:
        /* <DEDUP_REMOVED lines=17> */
.L_x_3715:
[----:B------:R-:W-:Y:S05]  /*39a0*/  @!P4 BRA `(.L_x_3716) ;  /* 0x00000000002cc947 */ /* 0x000fea0003800000 */
[----:B-----5:R-:W-:Y:S01]  /*39b0*/  PRMT R152, R36, 0x7632, R152 ;  /* 0x0000763224987816 */ /* 0x020fe20000000098 */
[----:B------:R-:W-:Y:S01]  /*39c0*/  @P5 FFMA.FTZ R154, R18, R7, R156 ;  /* 0x00000007129a5223 */ /* 0x000fe2000001009c */
        /* <DEDUP_REMOVED lines=9> */
.L_x_3716:
        /* <DEDUP_REMOVED lines=11> */
.L_x_3717:
        /* <DEDUP_REMOVED lines=12> */
.L_x_3718:
        /* <DEDUP_REMOVED lines=11> */
.L_x_3719:
        /* <DEDUP_REMOVED lines=12> */
.L_x_3720:
        /* <DEDUP_REMOVED lines=11> */
.L_x_3721:
[----:B------:R-:W-:Y:S05]  /*3df0*/  @!P4 BRA `(.L_x_3706) ;  /* 0x0000000400d4c947 */ /* 0x000fea0003800000 */
[----:B-----5:R-:W-:Y:S01]  /*3e00*/  PRMT R152, R39, 0x7632, R152 ;  /* 0x0000763227987816 */ /* 0x020fe20000000098 */
[----:B------:R-:W-:-:S04]  /*3e10*/  @P5 FFMA.FTZ R154, R24, R7, R156 ;  /* 0x00000007189a5223 */ /* 0x000fc8000001009c */
[----:B------:R-:W-:Y:S02]  /*3e20*/  IMAD.U32 R153, R152, 0x10000, RZ ;  /* 0x0001000098997824 */ /* 0x000fe400078e00ff */
        /* <DEDUP_REMOVED lines=10> */
.L_x_3714:
[----:B------:R-:W-:Y:S01]  /*3ed0*/  ISETP.GT.AND P5, PT, R6, RZ, PT ;  /* 0x000000ff0600720c */ /* 0x000fe20003fa4270 */
[----:B------:R-:W-:Y:S01]  /*3ee0*/  @P6 FFMA.FTZ R151, R3, R7, R156 ;  /* 0x0000000703976223 */ /* 0x000fe2000001009c */
[----:B-----5:R-:W-:Y:S01]  /*3ef0*/  PRMT R148, R36, 0x7632, R148 ;  /* 0x0000763224947816 */ /* 0x020fe20000000094 */
[C---:B------:R-:W-:Y:S01]  /*3f00*/  IMAD.U32 R153, R37.reuse, 0x10000, RZ ;  /* 0x0001000025997824 */ /* 0x040fe200078e00ff */
[----:B------:R-:W-:Y:S01]  /*3f10*/  PRMT R150, R37, 0x7632, R150 ;  /* 0x0000763225967816 */ /* 0x000fe20000000096 */
[----:B------:R-:W-:Y:S01]  /*3f20*/  @P6 FADD.FTZ R152, R10, -R151 ;  /* 0x800000970a986221 */ /* 0x000fe20000010000 */
[----:B------:R-:W-:Y:S01]  /*3f30*/  SHF.L.U32 R151, R148, 0x10, RZ ;  /* 0x0000001094977819 */ /* 0x000fe200000006ff */
[----:B------:R-:W-:Y:S01]  /*3f40*/  IMAD.U32 R163, R39, 0x10000, RZ ;  /* 0x0001000027a37824 */ /* 0x000fe200078e00ff */
[----:B------:R-:W-:Y:S01]  /*3f50*/  SHF.L.U32 R149, R36, 0x10, RZ ;  /* 0x0000001024957819 */ /* 0x000fe200000006ff */
[----:B------:R-:W-:-:S04]  /*3f60*/  IMAD.U32 R155, R150, 0x10000, RZ ;  /* 0x00010000969b7824 */ /* 0x000fc800078e00ff */
[-CC-:B------:R-:W-:Y:S01]  /*3f70*/  @P5 FFMA.FTZ R148, R18, R7.reuse, R156.reuse ;  /* 0x0000000712945223 */ /* 0x180fe2000001009c */
[-CC-:B------:R-:W-:Y:S01]  /*3f80*/  @P5 FFMA.FTZ R159, R9, R7.reuse, R156.reuse ;  /* 0x00000007099f5223 */ /* 0x180fe2000001009c */
[-CC-:B------:R-:W-:Y:S01]  /*3f90*/  @P5 FFMA.FTZ R154, R20, R7.reuse, R156.reuse ;  /* 0x00000007149a5223 */ /* 0x180fe2000001009c */
[-C--:B------:R-:W-:Y:S01]  /*3fa0*/  @P5 FFMA.FTZ R165, R11, R7.reuse, R156 ;  /* 0x000000070ba55223 */ /* 0x080fe2000001009c */
[----:B------:R-:W-:Y:S01]  /*3fb0*/  @P5 FADD.FTZ R148, R15, -R148 ;  /* 0x800000940f945221 */ /* 0x000fe20000010000 */
[----:B------:R-:W-:Y:S01]  /*3fc0*/  @P5 FADD.FTZ R150, R12, -R159 ;  /* 0x8000009f0c965221 */ /* 0x000fe20000010000 */
[----:B------:R-:W-:Y:S01]  /*3fd0*/  @P5 FADD.FTZ R154, R17, -R154 ;  /* 0x8000009a119a5221 */ /* 0x000fe20000010000 */
[----:B------:R-:W-:Y:S01]  /*3fe0*/  SHF.L.U32 R159, R38, 0x10, RZ ;  /* 0x00000010269f7819 */ /* 0x000fe200000006ff */
[----:B------:R-:W-:Y:S01]  /*3ff0*/  @P5 FFMA.FTZ R151, R4, R148, R151 ;  /* 0x0000009404975223 */ /* 0x000fe20000010097 */
[----:B------:R-:W-:Y:S01]  /*4000*/  PRMT R148, R38, 0x7632, R148 ;  /* 0x0000763226947816 */ /* 0x000fe20000000094 */
[C---:B------:R-:W-:Y:S01]  /*4010*/  @P5 FFMA.FTZ R153, R4.reuse, R150, R153 ;  /* 0x0000009604995223 */ /* 0x040fe20000010099 */
[----:B------:R-:W-:Y:S01]  /*4020*/  PRMT R150, R39, 0x7632, R150 ;  /* 0x0000763227967816 */ /* 0x000fe20000000096 */
[----:B------:R-:W-:Y:S01]  /*4030*/  @P5 FFMA.FTZ R155, R4, R154, R155 ;  /* 0x0000009a049b5223 */ /* 0x000fe2000001009b */
[----:B------:R-:W-:Y:S01]  /*4040*/  SHF.L.U32 R161, R148, 0x10, RZ ;  /* 0x0000001094a17819 */ /* 0x000fe200000006ff */
[-CC-:B------:R-:W-:Y:S01]  /*4050*/  @P5 FFMA.FTZ R148, R22, R7.reuse, R156.reuse ;  /* 0x0000000716945223 */ /* 0x180fe2000001009c */
[-CC-:B------:R-:W-:Y:S01]  /*4060*/  @P5 FFMA.FTZ R167, R13, R7.reuse, R156.reuse ;  /* 0x000000070da75223 */ /* 0x180fe2000001009c */
[----:B------:R-:W-:Y:S01]  /*4070*/  @P5 FADD.FTZ R165, R14, -R165 ;  /* 0x800000a50ea55221 */ /* 0x000fe20000010000 */
[----:B------:R-:W-:Y:S01]  /*4080*/  @P5 FFMA.FTZ R154, R24, R7, R156 ;  /* 0x00000007189a5223 */ /* 0x000fe2000001009c */
[----:B------:R-:W-:Y:S01]  /*4090*/  @P5 FADD.FTZ R148, R19, -R148 ;  /* 0x8000009413945221 */ /* 0x000fe20000010000 */
[----:B------:R-:W-:Y:S01]  /*40a0*/  @P6 FFMA.FTZ R149, R4, R152, R149 ;  /* 0x0000009804956223 */ /* 0x000fe20000010095 */
[----:B------:R-:W-:-:S02]  /*40b0*/  IMAD.U32 R152, R150, 0x10000, RZ ;  /* 0x0001000096987824 */ /* 0x000fc400078e00ff */
[----:B------:R-:W-:Y:S01]  /*40c0*/  @P5 FADD.FTZ R150, R16, -R167 ;  /* 0x800000a710965221 */ /* 0x000fe20000010000 */
[C---:B------:R-:W-:Y:S01]  /*40d0*/  @P5 FFMA.FTZ R159, R4.reuse, R165, R159 ;  /* 0x000000a5049f5223 */ /* 0x040fe2000001009f */
[C---:B------:R-:W-:Y:S01]  /*40e0*/  @P5 FFMA.FTZ R161, R4.reuse, R148, R161 ;  /* 0x0000009404a15223 */ /* 0x040fe200000100a1 */
[----:B------:R-:W-:Y:S01]  /*40f0*/  @P5 FADD.FTZ R167, R21, -R154 ;  /* 0x8000009a15a75221 */ /* 0x000fe20000010000 */
[C---:B------:R-:W-:Y:S01]  /*4100*/  @P5 FFMA.FTZ R163, R4.reuse, R150, R163 ;  /* 0x0000009604a35223 */ /* 0x040fe200000100a3 */
[----:B------:R-:W-:Y:S02]  /*4110*/  F2FP.BF16.F32.PACK_AB R154, RZ, R149 ;  /* 0x00000095ff9a723e */ /* 0x000fe400000010ff */
[----:B------:R-:W-:Y:S01]  /*4120*/  @P5 FFMA.FTZ R152, R4, R167, R152 ;  /* 0x000000a704985223 */ /* 0x000fe20000010098 */
[----:B------:R-:W-:Y:S02]  /*4130*/  F2FP.BF16.F32.PACK_AB R158, RZ, R151 ;  /* 0x00000097ff9e723e */ /* 0x000fe400000010ff */
[----:B------:R-:W-:-:S02]  /*4140*/  F2FP.BF16.F32.PACK_AB R160, RZ, R153 ;  /* 0x00000099ffa0723e */ /* 0x000fc400000010ff */
        /* <DEDUP_REMOVED lines=10> */
.L_x_3722:
[----:B------:R-:W-:Y:S05]  /*41f0*/  @!P4 BRA `(.L_x_3723) ;  /* 0x000000000018c947 */ /* 0x000fea0003800000 */
[----:B------:R-:W-:Y:S01]  /*4200*/  FMUL.FTZ R151, R151, UR17 ;  /* 0x0000001197977c20 */ /* 0x000fe20008410000 */
[----:B------:R-:W-:-:S03]  /*4210*/  LOP3.LUT P5, RZ, R180, 0xff00, RZ, 0xc0, !PT ;  /* 0x0000ff00b4ff7812 */ /* 0x000fc600078ac0ff */
[----:B------:R-:W-:-:S05]  /*4220*/  FMUL.FTZ R151, R151, UR16 ;  /* 0x0000001097977c20 */ /* 0x000fca0008410000 */
[----:B------:R-:W-:-:S04]  /*4230*/  FSEL R151, R151, RZ, P5 ;  /* 0x000000ff97977208 */ /* 0x000fc80002800000 */
[----:B------:R-:W-:-:S04]  /*4240*/  F2FP.BF16.F32.PACK_AB R151, RZ, R151 ;  /* 0x00000097ff97723e */ /* 0x000fc800000010ff */
[----:B------:R-:W-:-:S07]  /*4250*/  PRMT R144, R144, 0x5410, R151 ;  /* 0x0000541090907816 */ /* 0x000fce0000000097 */
.L_x_3723:
[----:B------:R-:W-:Y:S05]  /*4260*/  @!P4 BRA `(.L_x_3724) ;  /* 0x000000000018c947 */ /* 0x000fea0003800000 */
[----:B------:R-:W-:Y:S01]  /*4270*/  FMUL.FTZ R153, R153, UR17 ;  /* 0x0000001199997c20 */ /* 0x000fe20008410000 */
[----:B------:R-:W-:-:S03]  /*4280*/  LOP3.LUT P5, RZ, R180, 0xff0000, RZ, 0xc0, !PT ;  /* 0x00ff0000b4ff7812 */ /* 0x000fc600078ac0ff */
[----:B------:R-:W-:-:S05]  /*4290*/  FMUL.FTZ R153, R153, UR16 ;  /* 0x0000001099997c20 */ /* 0x000fca0008410000 */
[----:B------:R-:W-:-:S04]  /*42a0*/  FSEL R153, R153, RZ, P5 ;  /* 0x000000ff99997208 */ /* 0x000fc80002800000 */
[----:B------:R-:W-:-:S04]  /*42b0*/  F2FP.BF16.F32.PACK_AB R153, RZ, R153 ;  /* 0x00000099ff99723e */ /* 0x000fc800000010ff */
[----:B------:R-:W-:-:S07]  /*42c0*/  PRMT R145, R153, 0x7610, R145 ;  /* 0x0000761099917816 */ /* 0x000fce0000000091 */
.L_x_3724:
[----:B------:R-:W-:Y:S05]  /*42d0*/  @!P4 BRA `(.L_x_3725) ;  /* 0x000000000018c947 */ /* 0x000fea0003800000 */
[----:B------:R-:W-:Y:S01]  /*42e0*/  FMUL.FTZ R155, R155, UR17 ;  /* 0x000000119b9b7c20 */ /* 0x000fe20008410000 */
[----:B------:R-:W-:-:S03]  /*42f0*/  LOP3.LUT P5, RZ, R180, 0xff000000, RZ, 0xc0, !PT ;  /* 0xff000000b4ff7812 */ /* 0x000fc600078ac0ff */
[----:B------:R-:W-:-:S05]  /*4300*/  FMUL.FTZ R155, R155, UR16 ;  /* 0x000000109b9b7c20 */ /* 0x000fca0008410000 */
[----:B------:R-:W-:-:S04]  /*4310*/  FSEL R155, R155, RZ, P5 ;  /* 0x000000ff9b9b7208 */ /* 0x000fc80002800000 */
[----:B------:R-:W-:-:S04]  /*4320*/  F2FP.BF16.F32.PACK_AB R155, RZ, R155 ;  /* 0x0000009bff9b723e */ /* 0x000fc800000010ff */
[----:B------:R-:W-:-:S07]  /*4330*/  PRMT R145, R145, 0x5410, R155 ;  /* 0x0000541091917816 */ /* 0x000fce000000009b */
.L_x_3725:
[----:B------:R-:W-:Y:S05]  /*4340*/  @!P4 BRA `(.L_x_3726) ;  /* 0x000000000018c947 */ /* 0x000fea0003800000 */
[----:B------:R-:W-:Y:S01]  /*4350*/  FMUL.FTZ R159, R159, UR17 ;  /* 0x000000119f9f7c20 */ /* 0x000fe20008410000 */
[----:B------:R-:W-:-:S03]  /*4360*/  LOP3.LUT P5, RZ, R181, 0xff, RZ, 0xc0, !PT ;  /* 0x000000ffb5ff7812 */ /* 0x000fc600078ac0ff */
[----:B------:R-:W-:-:S05]  /*4370*/  FMUL.FTZ R159, R159, UR16 ;  /* 0x000000109f9f7c20 */ /* 0x000fca0008410000 */
[----:B------:R-:W-:-:S04]  /*4380*/  FSEL R159, R159, RZ, P5 ;  /* 0x000000ff9f9f7208 */ /* 0x000fc80002800000 */
[----:B------:R-:W-:-:S04]  /*4390*/  F2FP.BF16.F32.PACK_AB R159, RZ, R159 ;  /* 0x0000009fff9f723e */ /* 0x000fc800000010ff */
[----:B------:R-:W-:-:S07]  /*43a0*/  PRMT R146, R159, 0x7610, R146 ;  /* 0x000076109f927816 */ /* 0x000fce0000000092 */
.L_x_3726:
[----:B------:R-:W-:Y:S05]  /*43b0*/  @!P4 BRA `(.L_x_3727) ;  /* 0x000000000018c947 */ /* 0x000fea0003800000 */
[----:B------:R-:W-:Y:S01]  /*43c0*/  FMUL.FTZ R161, R161, UR17 ;  /* 0x00000011a1a17c20 */ /* 0x000fe20008410000 */
[----:B------:R-:W-:-:S03]  /*43d0*/  LOP3.LUT P5, RZ, R181, 0xff00, RZ, 0xc0, !PT ;  /* 0x0000ff00b5ff7812 */ /* 0x000fc600078ac0ff */
[----:B------:R-:W-:-:S05]  /*43e0*/  FMUL.FTZ R161, R161, UR16 ;  /* 0x00000010a1a17c20 */ /* 0x000fca0008410000 */
[----:B------:R-:W-:-:S04]  /*43f0*/  FSEL R161, R161, RZ, P5 ;  /* 0x000000ffa1a17208 */ /* 0x000fc80002800000 */
[----:B------:R-:W-:-:S04]  /*4400*/  F2FP.BF16.F32.PACK_AB R161, RZ, R161 ;  /* 0x000000a1ffa1723e */ /* 0x000fc800000010ff */
[----:B------:R-:W-:-:S07]  /*4410*/  PRMT R146, R146, 0x5410, R161 ;  /* 0x0000541092927816 */ /* 0x000fce00000000a1 */
.L_x_3727:
[----:B------:R-:W-:Y:S05]  /*4420*/  @!P4 BRA `(.L_x_3728) ;  /* 0x000000000018c947 */ /* 0x000fea0003800000 */
[----:B------:R-:W-:Y:S01]  /*4430*/  FMUL.FTZ R148, R163, UR17 ;  /* 0x00000011a3947c20 */ /* 0x000fe20008410000 */
[----:B------:R-:W-:-:S03]  /*4440*/  LOP3.LUT P5, RZ, R181, 0xff0000, RZ, 0xc0, !PT ;  /* 0x00ff0000b5ff7812 */ /* 0x000fc600078ac0ff */
[----:B------:R-:W-:-:S05]  /*4450*/  FMUL.FTZ R148, R148, UR16 ;  /* 0x0000001094947c20 */ /* 0x000fca0008410000 */
[----:B------:R-:W-:-:S04]  /*4460*/  FSEL R148, R148, RZ, P5 ;  /* 0x000000ff94947208 */ /* 0x000fc80002800000 */
[----:B------:R-:W-:-:S04]  /*4470*/  F2FP.BF16.F32.PACK_AB R148, RZ, R148 ;  /* 0x00000094ff94723e */ /* 0x000fc800000010ff */
[----:B------:R-:W-:-:S07]  /*4480*/  PRMT R147, R148, 0x7610, R147 ;  /* 0x0000761094937816 */ /* 0x000fce0000000093 */
.L_x_3728:
        /* <DEDUP_REMOVED lines=12> */
.L_x_3706:
[----:B------:R-:W-:Y:S01]  /*4550*/  ISETP.NE.U32.AND P5, PT, RZ, UR4, PT ;  /* 0x00000004ff007c0c */ /* 0x000fe2000bfa5070 */
[----:B------:R-:W0:Y:S03]  /*4560*/  @P4 LDC.64 R152, c[0x0][0x468] ;  /* 0x00011a00ff984b82 */ /* 0x000e260000000a00 */
[----:B------:R-:W-:-:S13]  /*4570*/  ISETP.NE.AND.EX P5, PT, RZ, UR5, PT, P5 ;  /* 0x00000005ff007c0c */ /* 0x000fda000bfa5350 */
[----:B------:R-:W1:Y:S01]  /*4580*/  @P5 LDC.64 R154, c[0x0][0x478] ;  /* 0x00011e00ff9a5b82 */ /* 0x000e620000000a00 */
[C---:B0-----:R-:W-:Y:S01]  /*4590*/  @P4 IMAD.WIDE.U32 R152, R157.reuse, 0x10, R152 ;  /* 0x000000109d984825 */ /* 0x041fe200078e0098 */
[----:B------:R-:W-:-:S03]  /*45a0*/  IADD3 R157, PT, PT, R157, 0x100, RZ ;  /* 0x000001009d9d7810 */ /* 0x000fc60007ffe0ff */
[----:B-1----:R-:W-:-:S04]  /*45b0*/  @P5 IMAD.WIDE.U32 R154, R8, 0x10, R154 ;  /* 0x00000010089a5825 */ /* 0x002fc800078e009a */
[----:B------:R-:W-:Y:S01]  /*45c0*/  VIADD R8, R8, 0x100 ;  /* 0x0000010008087836 */ /* 0x000fe20000000000 */
[----:B------:R0:W-:Y:S04]  /*45d0*/  @P5 STG.E.128 desc[UR10][R154.64], R148 ;  /* 0x000000949a005986 */ /* 0x0001e8000c101d0a */
[----:B------:R0:W-:Y:S02]  /*45e0*/  @P4 STG.E.128 desc[UR10][R152.64], R144 ;  /* 0x0000009098004986 */ /* 0x0001e4000c101d0a */
.L_x_3696:
[----:B------:R-:W-:Y:S05]  /*45f0*/  BSYNC.RECONVERGENT B0 ;  /* 0x0000000000007941 */ /* 0x000fea0003800200 */
.L_x_3695:
        /* <DEDUP_REMOVED lines=10> */
[----:B0----5:R-:W-:Y:S01]  /*46a0*/  IMAD.U32 R155, R33, 0x10000, RZ ;  /* 0x00010000219b7824 */ /* 0x021fe200078e00ff */
[----:B------:R-:W-:Y:S01]  /*46b0*/  PRMT R148, R32, 0x7632, R148 ;  /* 0x0000763220947816 */ /* 0x000fe20000000094 */
[----:B------:R-:W-:Y:S01]  /*46c0*/  IMAD.U32 R165, R35, 0x10000, RZ ;  /* 0x0001000023a57824 */ /* 0x000fe200078e00ff */
[----:B------:R-:W-:Y:S02]  /*46d0*/  PRMT R150, R33, 0x7632, R150 ;  /* 0x0000763221967816 */ /* 0x000fe40000000096 */
[----:B------:R-:W-:Y:S02]  /*46e0*/  SHF.L.U32 R153, R148, 0x10, RZ ;  /* 0x0000001094997819 */ /* 0x000fe400000006ff */
        /* <DEDUP_REMOVED lines=12> */
[C---:B------:R-:W-:Y:S01]  /*47b0*/  @P6 FFMA.FTZ R155, R4.reuse, R150, R155 ;  /* 0x00000096049b6223 */ /* 0x040fe2000001009b */
[----:B------:R-:W-:Y:S01]  /*47c0*/  @P6 FADD.FTZ R152, R169, -R152 ;  /* 0x80000098a9986221 */ /* 0x000fe20000010000 */
[----:B------:R-:W-:Y:S01]  /*47d0*/  @P6 FFMA.FTZ R149, R4, R151, R149 ;  /* 0x0000009704956223 */ /* 0x000fe20000010095 */
[----:B------:R-:W-:Y:S01]  /*47e0*/  SHF.L.U32 R163, R148, 0x10, RZ ;  /* 0x0000001094a37819 */ /* 0x000fe200000006ff */
[-C--:B------:R-:W-:Y:S01]  /*47f0*/  @P6 FFMA.FTZ R148, R174, R7.reuse, R156 ;  /* 0x00000007ae946223 */ /* 0x080fe2000001009c */
[----:B------:R-:W-:Y:S01]  /*4800*/  PRMT R150, R35, 0x7632, R150 ;  /* 0x0000763223967816 */ /* 0x000fe20000000096 */
[-C--:B------:R-:W-:Y:S01]  /*4810*/  @P6 FFMA.FTZ R167, R29, R7.reuse, R156 ;  /* 0x000000071da76223 */ /* 0x080fe2000001009c */
[----:B------:R-:W-:Y:S01]  /*4820*/  SHF.L.U32 R151, R34, 0x10, RZ ;  /* 0x0000001022977819 */ /* 0x000fe200000006ff */
[----:B------:R-:W-:Y:S01]  /*4830*/  @P6 FADD.FTZ R159, R30, -R159 ;  /* 0x8000009f1e9f6221 */ /* 0x000fe20000010000 */
[----:B------:R-:W-:Y:S01]  /*4840*/  @P6 FADD.FTZ R148, R171, -R148 ;  /* 0x80000094ab946221 */ /* 0x000fe20000010000 */
[----:B------:R-:W-:Y:S01]  /*4850*/  @P6 FFMA.FTZ R154, R176, R7, R156 ;  /* 0x00000007b09a6223 */ /* 0x000fe2000001009c */
        /* <DEDUP_REMOVED lines=21> */
.L_x_3733:
[----:B------:R-:W-:Y:S05]  /*49b0*/  @!P4 BRA `(.L_x_3734) ;  /* 0x000000000018c947 */ /* 0x000fea0003800000 */
[----:B------:R-:W-:Y:S01]  /*49c0*/  FMUL.FTZ R153, R153, UR17 ;  /* 0x0000001199997c20 */ /* 0x000fe20008410000 */
[----:B------:R-:W-:-:S03]  /*49d0*/  LOP3.LUT P6, RZ, R182, 0xff00, RZ, 0xc0, !PT ;  /* 0x0000ff00b6ff7812 */ /* 0x000fc600078cc0ff */
[----:B------:R-:W-:-:S05]  /*49e0*/  FMUL.FTZ R153, R153, UR16 ;  /* 0x0000001099997c20 */ /* 0x000fca0008410000 */
[----:B------:R-:W-:-:S04]  /*49f0*/  FSEL R153, R153, RZ, P6 ;  /* 0x000000ff99997208 */ /* 0x000fc80003000000 */
[----:B------:R-:W-:-:S04]  /*4a00*/  F2FP.BF16.F32.PACK_AB R153, RZ, R153 ;  /* 0x00000099ff99723e */ /* 0x000fc800000010ff */
[----:B------:R-:W-:-:S07]  /*4a10*/  PRMT R144, R144, 0x5410, R153 ;  /* 0x0000541090907816 */ /* 0x000fce0000000099 */
.L_x_3734:
[----:B------:R-:W-:Y:S05]  /*4a20*/  @!P4 BRA `(.L_x_3735) ;  /* 0x000000000018c947 */ /* 0x000fea0003800000 */
[----:B------:R-:W-:Y:S01]  /*4a30*/  FMUL.FTZ R155, R155, UR17 ;  /* 0x000000119b9b7c20 */ /* 0x000fe20008410000 */
[----:B------:R-:W-:-:S03]  /*4a40*/  LOP3.LUT P6, RZ, R182, 0xff0000, RZ, 0xc0, !PT ;  /* 0x00ff0000b6ff7812 */ /* 0x000fc600078cc0ff */
[----:B------:R-:W-:-:S05]  /*4a50*/  FMUL.FTZ R155, R155, UR16 ;  /* 0x000000109b9b7c20 */ /* 0x000fca0008410000 */
[----:B------:R-:W-:-:S04]  /*4a60*/  FSEL R155, R155, RZ, P6 ;  /* 0x000000ff9b9b7208 */ /* 0x000fc80003000000 */
[----:B------:R-:W-:-:S04]  /*4a70*/  F2FP.BF16.F32.PACK_AB R155, RZ, R155 ;  /* 0x0000009bff9b723e */ /* 0x000fc800000010ff */
[----:B------:R-:W-:-:S07]  /*4a80*/  PRMT R145, R155, 0x7610, R145 ;  /* 0x000076109b917816 */ /* 0x000fce0000000091 */
.L_x_3735:
[----:B------:R-:W-:Y:S05]  /*4a90*/  @!P4 BRA `(.L_x_3736) ;  /* 0x000000000018c947 */ /* 0x000fea0003800000 */
[----:B------:R-:W-:Y:S01]  /*4aa0*/  FMUL.FTZ R161, R161, UR17 ;  /* 0x00000011a1a17c20 */ /* 0x000fe20008410000 */
[----:B------:R-:W-:-:S03]  /*4ab0*/  LOP3.LUT P6, RZ, R182, 0xff000000, RZ, 0xc0, !PT ;  /* 0xff000000b6ff7812 */ /* 0x000fc600078cc0ff */
[----:B------:R-:W-:-:S05]  /*4ac0*/  FMUL.FTZ R161, R161, UR16 ;  /* 0x00000010a1a17c20 */ /* 0x000fca0008410000 */
[----:B------:R-:W-:-:S04]  /*4ad0*/  FSEL R161, R161, RZ, P6 ;  /* 0x000000ffa1a17208 */ /* 0x000fc80003000000 */
[----:B------:R-:W-:-:S04]  /*4ae0*/  F2FP.BF16.F32.PACK_AB R161, RZ, R161 ;  /* 0x000000a1ffa1723e */ /* 0x000fc800000010ff */
[----:B------:R-:W-:-:S07]  /*4af0*/  PRMT R145, R145, 0x5410, R161 ;  /* 0x0000541091917816 */ /* 0x000fce00000000a1 */
.L_x_3736:
[----:B------:R-:W-:Y:S05]  /*4b00*/  @!P4 BRA `(.L_x_3737) ;  /* 0x000000000018c947 */ /* 0x000fea0003800000 */
[----:B------:R-:W-:Y:S01]  /*4b10*/  FMUL.FTZ R151, R151, UR17 ;  /* 0x0000001197977c20 */ /* 0x000fe20008410000 */
[----:B------:R-:W-:-:S03]  /*4b20*/  LOP3.LUT P6, RZ, R183, 0xff, RZ, 0xc0, !PT ;  /* 0x000000ffb7ff7812 */ /* 0x000fc600078cc0ff */
[----:B------:R-:W-:-:S05]  /*4b30*/  FMUL.FTZ R151, R151, UR16 ;  /* 0x0000001097977c20 */ /* 0x000fca0008410000 */
[----:B------:R-:W-:-:S04]  /*4b40*/  FSEL R151, R151, RZ, P6 ;  /* 0x000000ff97977208 */ /* 0x000fc80003000000 */
[----:B------:R-:W-:-:S04]  /*4b50*/  F2FP.BF16.F32.PACK_AB R151, RZ, R151 ;  /* 0x00000097ff97723e */ /* 0x000fc800000010ff */
[----:B------:R-:W-:-:S07]  /*4b60*/  PRMT R146, R151, 0x7610, R146 ;  /* 0x0000761097927816 */ /* 0x000fce0000000092 */
.L_x_3737:
[----:B------:R-:W-:Y:S05]  /*4b70*/  @!P4 BRA `(.L_x_3738) ;  /* 0x000000000018c947 */ /* 0x000fea0003800000 */
[----:B------:R-:W-:Y:S01]  /*4b80*/  FMUL.FTZ R163, R163, UR17 ;  /* 0x00000011a3a37c20 */ /* 0x000fe20008410000 */
[----:B------:R-:W-:-:S03]  /*4b90*/  LOP3.LUT P6, RZ, R183, 0xff00, RZ, 0xc0, !PT ;  /* 0x0000ff00b7ff7812 */ /* 0x000fc600078cc0ff */
[----:B------:R-:W-:-:S05]  /*4ba0*/  FMUL.FTZ R163, R163, UR16 ;  /* 0x00000010a3a37c20 */ /* 0x000fca0008410000 */
[----:B------:R-:W-:-:S04]  /*4bb0*/  FSEL R163, R163, RZ, P6 ;  /* 0x000000ffa3a37208 */ /* 0x000fc80003000000 */
[----:B------:R-:W-:-:S04]  /*4bc0*/  F2FP.BF16.F32.PACK_AB R163, RZ, R163 ;  /* 0x000000a3ffa3723e */ /* 0x000fc800000010ff */
[----:B------:R-:W-:-:S07]  /*4bd0*/  PRMT R146, R146, 0x5410, R163 ;  /* 0x0000541092927816 */ /* 0x000fce00000000a3 */
.L_x_3738:
[----:B------:R-:W-:Y:S05]  /*4be0*/  @!P4 BRA `(.L_x_3739) ;  /* 0x000000000018c947 */ /* 0x000fea0003800000 */
[----:B------:R-:W-:Y:S01]  /*4bf0*/  FMUL.FTZ R148, R165, UR17 ;  /* 0x00000011a5947c20 */ /* 0x000fe20008410000 */
[----:B------:R-:W-:-:S03]  /*4c00*/  LOP3.LUT P6, RZ, R183, 0xff0000, RZ, 0xc0, !PT ;  /* 0x00ff0000b7ff7812 */ /* 0x000fc600078cc0ff */
[----:B------:R-:W-:-:S05]  /*4c10*/  FMUL.FTZ R148, R148, UR16 ;  /* 0x0000001094947c20 */ /* 0x000fca0008410000 */
[----:B------:R-:W-:-:S04]  /*4c20*/  FSEL R148, R148, RZ, P6 ;  /* 0x000000ff94947208 */ /* 0x000fc80003000000 */
[----:B------:R-:W-:-:S04]  /*4c30*/  F2FP.BF16.F32.PACK_AB R148, RZ, R148 ;  /* 0x00000094ff94723e */ /* 0x000fc800000010ff */
[----:B------:R-:W-:-:S07]  /*4c40*/  PRMT R147, R148, 0x7610, R147 ;  /* 0x0000761094937816 */ /* 0x000fce0000000093 */
.L_x_3739:
        /* <DEDUP_REMOVED lines=13> */
.L_x_3732:
[----:B------:R-:W-:Y:S01]  /*4d20*/  ISETP.GT.AND P6, PT, R6, RZ, PT ;  /* 0x000000ff0600720c */ /* 0x000fe20003fc4270 */
[----:B------:R-:W-:-:S12]  /*4d30*/  @!P4 BRA `(.L_x_3741) ;  /* 0x000000000030c947 */ /* 0x000fd80003800000 */
[----:B0-----:R-:W-:Y:S01]  /*4d40*/  @P6 FFMA.FTZ R155, R23, R7, R156 ;  /* 0x00000007179b6223 */ /* 0x001fe2000001009c */
[----:B-----5:R-:W-:Y:S02]  /*4d50*/  SHF.L.U32 R153, R32, 0x10, RZ ;  /* 0x0000001020997819 */ /* 0x020fe400000006ff */
[----:B------:R-:W-:Y:S01]  /*4d60*/  P2R R152, PR, RZ, 0x1 ;  /* 0x00000001ff987803 */ /* 0x000fe20000000000 */
        /* <DEDUP_REMOVED lines=9> */
.L_x_3741:
[----:B------:R-:W-:Y:S05]  /*4e00*/  @!P4 BRA `(.L_x_3742) ;  /* 0x000000000034c947 */ /* 0x000fea0003800000 */
[----:B0----5:R-:W-:Y:S01]  /*4e10*/  PRMT R152, R32, 0x7632, R152 ;  /* 0x0000763220987816 */ /* 0x021fe20000000098 */
[----:B------:R-:W-:Y:S01]  /*4e20*/  @P6 FFMA.FTZ R154, R170, R7, R156 ;  /* 0x00000007aa9a6223 */ /* 0x000fe2000001009c */
[----:B------:R-:W-:Y:S02]  /*4e30*/  P2R R155, PR, RZ, 0x1 ;  /* 0x00000001ff9b7803 */ /* 0x000fe40000000000 */
[----:B------:R-:W-:Y:S01]  /*4e40*/  LOP3.LUT P0, RZ, R182, 0xff00, RZ, 0xc0, !PT ;  /* 0x0000ff00b6ff7812 */ /* 0x000fe2000780c0ff */
[----:B------:R-:W-:Y:S02]  /*4e50*/  IMAD.U32 R153, R152, 0x10000, RZ ;  /* 0x0001000098997824 */ /* 0x000fe400078e00ff */
[----:B------:R-:W-:-:S04]  /*4e60*/  @P6 FADD.FTZ R154, R31, -R154 ;  /* 0x8000009a1f9a6221 */ /* 0x000fc80000010000 */
[----:B------:R-:W-:-:S04]  /*4e70*/  @P6 FFMA.FTZ R153, R4, R154, R153 ;  /* 0x0000009a04996223 */ /* 0x000fc80000010099 */
[----:B------:R-:W-:-:S04]  /*4e80*/  FMUL.FTZ R153, R153, UR17 ;  /* 0x0000001199997c20 */ /* 0x000fc80008410000 */
[----:B------:R-:W-:-:S05]  /*4e90*/  FMUL.FTZ R153, R153, UR16 ;  /* 0x0000001099997c20 */ /* 0x000fca0008410000 */
[----:B------:R-:W-:Y:S02]  /*4ea0*/  FSEL R153, R153, RZ, P0 ;  /* 0x000000ff99997208 */ /* 0x000fe40000000000 */
[----:B------:R-:W-:Y:S02]  /*4eb0*/  ISETP.NE.AND P0, PT, R155, RZ, PT ;  /* 0x000000ff9b00720c */ /* 0x000fe40003f05270 */
[----:B------:R-:W-:-:S04]  /*4ec0*/  F2FP.BF16.F32.PACK_AB R153, RZ, R153 ;  /* 0x00000099ff99723e */ /* 0x000fc800000010ff */
[----:B------:R-:W-:-:S07]  /*4ed0*/  PRMT R144, R144, 0x5410, R153 ;  /* 0x0000541090907816 */ /* 0x000fce0000000099 */
.L_x_3742:
[----:B------:R-:W-:Y:S05]  /*4ee0*/  @!P4 BRA `(.L_x_3743) ;  /* 0x000000000030c947 */ /* 0x000fea0003800000 */
        /* <DEDUP_REMOVED lines=12> */
.L_x_3743:
        /* <DEDUP_REMOVED lines=14> */
.L_x_3744:
        /* <DEDUP_REMOVED lines=13> */
.L_x_3745:
        /* <DEDUP_REMOVED lines=14> */
.L_x_3746:
        /* <DEDUP_REMOVED lines=13> */
.L_x_3747:
[----:B------:R-:W-:Y:S05]  /*5310*/  @!P4 BRA `(.L_x_3740) ;  /* 0x0000000c005cc947 */ /* 0x000fea0003800000 */
[----:B0----5:R-:W-:Y:S01]  /*5320*/  PRMT R152, R35, 0x7632, R152 ;  /* 0x0000763223987816 */ /* 0x021fe20000000098 */
        /* <DEDUP_REMOVED lines=12> */
.L_x_3731:
        /* <DEDUP_REMOVED lines=13> */
[----:B------:R-:W-:Y:S01]  /*54c0*/  FFMA.FTZ R153, R27, R7, R156 ;  /* 0x000000071b997223 */ /* 0x000fe2000001009c */
[C---:B------:R-:W-:Y:S01]  /*54d0*/  FMUL.FTZ R148, R4.reuse, R149 ;  /* 0x0000009504947220 */ /* 0x040fe20000410000 */
[----:B------:R-:W-:Y:S01]  /*54e0*/  FMUL.FTZ R149, R4, R151 ;  /* 0x0000009704957220 */ /* 0x000fe20000410000 */
[----:B------:R-:W-:Y:S01]  /*54f0*/  FADD.FTZ R161, R171, -R154 ;  /* 0x8000009aaba17221 */ /* 0x000fe20000010000 */
[----:B------:R-:W-:Y:S01]  /*5500*/  FSEL R159, R150, RZ, P6 ;  /* 0x000000ff969f7208 */ /* 0x000fe20003000000 */
[-CC-:B------:R-:W-:Y:S01]  /*5510*/  FFMA.FTZ R150, R172, R7.reuse, R156.reuse ;  /* 0x00000007ac967223 */ /* 0x180fe2000001009c */
[----:B------:R-:W-:Y:S01]  /*5520*/  FADD.FTZ R153, R30, -R153 ;  /* 0x800000991e997221 */ /* 0x000fe20000010000 */
[-CC-:B------:R-:W-:Y:S01]  /*5530*/  FFMA.FTZ R163, R29, R7.reuse, R156.reuse ;  /* 0x000000071da37223 */ /* 0x180fe2000001009c */
[----:B------:R-:W-:Y:S01]  /*5540*/  FFMA.FTZ R160, R176, R7, R156 ;  /* 0x00000007b0a07223 */ /* 0x000fe2000001009c */
[----:B------:R-:W-:Y:S01]  /*5550*/  FADD.FTZ R151, R169, -R150 ;  /* 0x80000096a9977221 */ /* 0x000fe20000010000 */
[----:B------:R-:W-:Y:S01]  /*5560*/  FSEL R155, R148, RZ, P6 ;  /* 0x000000ff949b7208 */ /* 0x000fe20003000000 */
[----:B------:R-:W-:Y:S01]  /*5570*/  FADD.FTZ R163, R168, -R163 ;  /* 0x800000a3a8a37221 */ /* 0x000fe20000010000 */
[----:B------:R-:W-:Y:S01]  /*5580*/  FSEL R158, R149, RZ, P6 ;  /* 0x000000ff959e7208 */ /* 0x000fe20003000000 */
        /* <DEDUP_REMOVED lines=24> */
.L_x_3749:
[----:B------:R-:W-:Y:S05]  /*5710*/  @!P4 BRA `(.L_x_3750) ;  /* 0x000000000018c947 */ /* 0x000fea0003800000 */
[----:B------:R-:W-:Y:S01]  /*5720*/  FMUL.FTZ R150, R158, UR17 ;  /* 0x000000119e967c20 */ /* 0x000fe20008410000 */
[----:B-----5:R-:W-:-:S03]  /*5730*/  LOP3.LUT P6, RZ, R182, 0xff00, RZ, 0xc0, !PT ;  /* 0x0000ff00b6ff7812 */ /* 0x020fc600078cc0ff */
[----:B------:R-:W-:-:S05]  /*5740*/  FMUL.FTZ R150, R150, UR16 ;  /* 0x0000001096967c20 */ /* 0x000fca0008410000 */
[----:B------:R-:W-:-:S04]  /*5750*/  FSEL R150, R150, RZ, P6 ;  /* 0x000000ff96967208 */ /* 0x000fc80003000000 */
[----:B------:R-:W-:-:S04]  /*5760*/  F2FP.BF16.F32.PACK_AB R150, RZ, R150 ;  /* 0x00000096ff96723e */ /* 0x000fc800000010ff */
[----:B------:R-:W-:-:S07]  /*5770*/  PRMT R144, R144, 0x5410, R150 ;  /* 0x0000541090907816 */ /* 0x000fce0000000096 */
.L_x_3750:
[----:B------:R-:W-:Y:S05]  /*5780*/  @!P4 BRA `(.L_x_3751) ;  /* 0x000000000018c947 */ /* 0x000fea0003800000 */
[----:B------:R-:W-:Y:S01]  /*5790*/  FMUL.FTZ R150, R159, UR17 ;  /* 0x000000119f967c20 */ /* 0x000fe20008410000 */
[----:B-----5:R-:W-:-:S03]  /*57a0*/  LOP3.LUT P6, RZ, R182, 0xff0000, RZ, 0xc0, !PT ;  /* 0x00ff0000b6ff7812 */ /* 0x020fc600078cc0ff */
[----:B------:R-:W-:-:S05]  /*57b0*/  FMUL.FTZ R150, R150, UR16 ;  /* 0x0000001096967c20 */ /* 0x000fca0008410000 */
[----:B------:R-:W-:-:S04]  /*57c0*/  FSEL R150, R150, RZ, P6 ;  /* 0x000000ff96967208 */ /* 0x000fc80003000000 */
[----:B------:R-:W-:-:S04]  /*57d0*/  F2FP.BF16.F32.PACK_AB R150, RZ, R150 ;  /* 0x00000096ff96723e */ /* 0x000fc800000010ff */
[----:B------:R-:W-:-:S07]  /*57e0*/  PRMT R145, R150, 0x7610, R145 ;  /* 0x0000761096917816 */ /* 0x000fce0000000091 */
.L_x_3751:
[----:B------:R-:W-:Y:S05]  /*57f0*/  @!P4 BRA `(.L_x_3752) ;  /* 0x000000000018c947 */ /* 0x000fea0003800000 */
[----:B------:R-:W-:Y:S01]  /*5800*/  FMUL.FTZ R150, R160, UR17 ;  /* 0x00000011a0967c20 */ /* 0x000fe20008410000 */
[----:B-----5:R-:W-:-:S03]  /*5810*/  LOP3.LUT P6, RZ, R182, 0xff000000, RZ, 0xc0, !PT ;  /* 0xff000000b6ff7812 */ /* 0x020fc600078cc0ff */
[----:B------:R-:W-:-:S05]  /*5820*/  FMUL.FTZ R150, R150, UR16 ;  /* 0x0000001096967c20 */ /* 0x000fca0008410000 */
[----:B------:R-:W-:-:S04]  /*5830*/  FSEL R150, R150, RZ, P6 ;  /* 0x000000ff96967208 */ /* 0x000fc80003000000 */
[----:B------:R-:W-:-:S04]  /*5840*/  F2FP.BF16.F32.PACK_AB R150, RZ, R150 ;  /* 0x00000096ff96723e */ /* 0x000fc800000010ff */
[----:B------:R-:W-:-:S07]  /*5850*/  PRMT R145, R145, 0x5410, R150 ;  /* 0x0000541091917816 */ /* 0x000fce0000000096 */
.L_x_3752:
[----:B------:R-:W-:Y:S05]  /*5860*/  @!P4 BRA `(.L_x_3753) ;  /* 0x000000000018c947 */ /* 0x000fea0003800000 */
[----:B------:R-:W-:Y:S01]  /*5870*/  FMUL.FTZ R150, R151, UR17 ;  /* 0x0000001197967c20 */ /* 0x000fe20008410000 */
[----:B-----5:R-:W-:-:S03]  /*5880*/  LOP3.LUT P6, RZ, R183, 0xff, RZ, 0xc0, !PT ;  /* 0x000000ffb7ff7812 */ /* 0x020fc600078cc0ff */
[----:B------:R-:W-:-:S05]  /*5890*/  FMUL.FTZ R150, R150, UR16 ;  /* 0x0000001096967c20 */ /* 0x000fca0008410000 */
[----:B------:R-:W-:-:S04]  /*58a0*/  FSEL R150, R150, RZ, P6 ;  /* 0x000000ff96967208 */ /* 0x000fc80003000000 */
[----:B------:R-:W-:-:S04]  /*58b0*/  F2FP.BF16.F32.PACK_AB R150, RZ, R150 ;  /* 0x00000096ff96723e */ /* 0x000fc800000010ff */
[----:B------:R-:W-:-:S07]  /*58c0*/  PRMT R146, R150, 0x7610, R146 ;  /* 0x0000761096927816 */ /* 0x000fce0000000092 */
.L_x_3753:
[----:B------:R-:W-:Y:S05]  /*58d0*/  @!P4 BRA `(.L_x_3754) ;  /* 0x000000000018c947 */ /* 0x000fea0003800000 */
[----:B------:R-:W-:Y:S01]  /*58e0*/  FMUL.FTZ R150, R162, UR17 ;  /* 0x00000011a2967c20 */ /* 0x000fe20008410000 */
[----:B-----5:R-:W-:-:S03]  /*58f0*/  LOP3.LUT P6, RZ, R183, 0xff00, RZ, 0xc0, !PT ;  /* 0x0000ff00b7ff7812 */ /* 0x020fc600078cc0ff */
[----:B------:R-:W-:-:S05]  /*5900*/  FMUL.FTZ R150, R150, UR16 ;  /* 0x0000001096967c20 */ /* 0x000fca0008410000 */
[----:B------:R-:W-:-:S04]  /*5910*/  FSEL R150, R150, RZ, P6 ;  /* 0x000000ff96967208 */ /* 0x000fc80003000000 */
[----:B------:R-:W-:-:S04]  /*5920*/  F2FP.BF16.F32.PACK_AB R150, RZ, R150 ;  /* 0x00000096ff96723e */ /* 0x000fc800000010ff */
[----:B------:R-:W-:-:S07]  /*5930*/  PRMT R146, R146, 0x5410, R150 ;  /* 0x0000541092927816 */ /* 0x000fce0000000096 */
.L_x_3754:
[----:B------:R-:W-:Y:S05]  /*5940*/  @!P4 BRA `(.L_x_3755) ;  /* 0x000000000018c947 */ /* 0x000fea0003800000 */
[----:B------:R-:W-:Y:S01]  /*5950*/  FMUL.FTZ R150, R154, UR17 ;  /* 0x000000119a967c20 */ /* 0x000fe20008410000 */
[----:B-----5:R-:W-:-:S03]  /*5960*/  LOP3.LUT P6, RZ, R183, 0xff0000, RZ, 0xc0, !PT ;  /* 0x00ff0000b7ff7812 */ /* 0x020fc600078cc0ff */
[----:B------:R-:W-:-:S05]  /*5970*/  FMUL.FTZ R150, R150, UR16 ;  /* 0x0000001096967c20 */ /* 0x000fca0008410000 */
[----:B------:R-:W-:-:S04]  /*5980*/  FSEL R150, R150, RZ, P6 ;  /* 0x000000ff96967208 */ /* 0x000fc80003000000 */
[----:B------:R-:W-:-:S04]  /*5990*/  F2FP.BF16.F32.PACK_AB R150, RZ, R150 ;  /* 0x00000096ff96723e */ /* 0x000fc800000010ff */
[----:B------:R-:W-:-:S07]  /*59a0*/  PRMT R147, R150, 0x7610, R147 ;  /* 0x0000761096937816 */ /* 0x000fce0000000093 */
.L_x_3755:
        /* <DEDUP_REMOVED lines=13> */
.L_x_3748:
        /* <DEDUP_REMOVED lines=12> */
.L_x_3756:
        /* <DEDUP_REMOVED lines=12> */
.L_x_3757:
        /* <DEDUP_REMOVED lines=12> */
.L_x_3758:
        /* <DEDUP_REMOVED lines=12> */
.L_x_3759:
        /* <DEDUP_REMOVED lines=12> */
.L_x_3760:
        /* <DEDUP_REMOVED lines=12> */
.L_x_3761:
        /* <DEDUP_REMOVED lines=12> */
.L_x_3762:
        /* <DEDUP_REMOVED lines=13> */
.L_x_3740:
[----:B0-----:R-:W0:Y:S08]  /*6090*/  @P5 LDC.64 R154, c[0x0][0x478] ;  /* 0x00011e00ff9a5b82 */ /* 0x001e300000000a00 */
[----:B------:R-:W1:Y:S01]  /*60a0*/  @P4 LDC.64 R152, c[0x0][0x468] ;  /* 0x00011a00ff984b82 */ /* 0x000e620000000a00 */
[C---:B0-----:R-:W-:Y:S01]  /*60b0*/  @P5 IMAD.WIDE.U32 R154, R8.reuse, 0x10, R154 ;  /* 0x00000010089a5825 */ /* 0x041fe200078e009a */
[----:B------:R-:W-:-:S04]  /*60c0*/  IADD3 R8, PT, PT, R8, 0x100, RZ ;  /* 0x0000010008087810 */ /* 0x000fc80007ffe0ff */
[----:B------:R2:W-:Y:S01]  /*60d0*/  @P5 STG.E.128 desc[UR10][R154.64], R148 ;  /* 0x000000949a005986 */ /* 0x0005e2000c101d0a */
[----:B-1----:R-:W-:-:S04]  /*60e0*/  @P4 IMAD.WIDE.U32 R152, R157, 0x10, R152 ;  /* 0x000000109d984825 */ /* 0x002fc800078e0098 */
[----:B------:R-:W-:Y:S01]  /*60f0*/  VIADD R157, R157, 0x100 ;  /* 0x000001009d9d7836 */ /* 0x000fe20000000000 */
[----:B------:R2:W-:Y:S06]  /*6100*/  @P4 STG.E.128 desc[UR10][R152.64], R144 ;  /* 0x0000009098004986 */ /* 0x0005ec000c101d0a */
.L_x_3730:
[----:B------:R-:W-:Y:S05]  /*6110*/  BSYNC.RECONVERGENT B0 ;  /* 0x0000000000007941 */ /* 0x000fea0003800200 */
.L_x_3729:
        /* <DEDUP_REMOVED lines=10> */
[----:B0-2--5:R-:W-:Y:S01]  /*61c0*/  IMAD.U32 R155, R137, 0x10000, RZ ;  /* 0x00010000899b7824 */ /* 0x025fe200078e00ff */
        /* <DEDUP_REMOVED lines=48> */
.L_x_3767:
[----:B------:R-:W-:Y:S05]  /*64d0*/  @!P4 BRA `(.L_x_3768) ;  /* 0x000000000018c947 */ /* 0x000fea0003800000 */
[----:B------:R-:W-:Y:S01]  /*64e0*/  FMUL.FTZ R153, R153, UR17 ;  /* 0x0000001199997c20 */ /* 0x000fe20008410000 */
[----:B------:R-:W-:-:S03]  /*64f0*/  LOP3.LUT P6, RZ, R184, 0xff00, RZ, 0xc0, !PT ;  /* 0x0000ff00b8ff7812 */ /* 0x000fc600078cc0ff */
[----:B------:R-:W-:-:S05]  /*6500*/  FMUL.FTZ R153, R153, UR16 ;  /* 0x0000001099997c20 */ /* 0x000fca0008410000 */
[----:B------:R-:W-:-:S04]  /*6510*/  FSEL R153, R153, RZ, P6 ;  /* 0x000000ff99997208 */ /* 0x000fc80003000000 */
[----:B------:R-:W-:-:S04]  /*6520*/  F2FP.BF16.F32.PACK_AB R153, RZ, R153 ;  /* 0x00000099ff99723e */ /* 0x000fc800000010ff */
[----:B------:R-:W-:-:S07]  /*6530*/  PRMT R144, R144, 0x5410, R153 ;  /* 0x0000541090907816 */ /* 0x000fce0000000099 */
.L_x_3768:
[----:B------:R-:W-:Y:S05]  /*6540*/  @!P4 BRA `(.L_x_3769) ;  /* 0x000000000018c947 */ /* 0x000fea0003800000 */
[----:B------:R-:W-:Y:S01]  /*6550*/  FMUL.FTZ R155, R155, UR17 ;  /* 0x000000119b9b7c20 */ /* 0x000fe20008410000 */
[----:B------:R-:W-:-:S03]  /*6560*/  LOP3.LUT P6, RZ, R184, 0xff0000, RZ, 0xc0, !PT ;  /* 0x00ff0000b8ff7812 */ /* 0x000fc600078cc0ff */
[----:B------:R-:W-:-:S05]  /*6570*/  FMUL.FTZ R155, R155, UR16 ;  /* 0x000000109b9b7c20 */ /* 0x000fca0008410000 */
[----:B------:R-:W-:-:S04]  /*6580*/  FSEL R155, R155, RZ, P6 ;  /* 0x000000ff9b9b7208 */ /* 0x000fc80003000000 */
[----:B------:R-:W-:-:S04]  /*6590*/  F2FP.BF16.F32.PACK_AB R155, RZ, R155 ;  /* 0x0000009bff9b723e */ /* 0x000fc800000010ff */
[----:B------:R-:W-:-:S07]  /*65a0*/  PRMT R145, R155, 0x7610, R145 ;  /* 0x000076109b917816 */ /* 0x000fce0000000091 */
.L_x_3769:
[----:B------:R-:W-:Y:S05]  /*65b0*/  @!P4 BRA `(.L_x_3770) ;  /* 0x000000000018c947 */ /* 0x000fea0003800000 */
[----:B------:R-:W-:Y:S01]  /*65c0*/  FMUL.FTZ R161, R161, UR17 ;  /* 0x00000011a1a17c20 */ /* 0x000fe20008410000 */
[----:B------:R-:W-:-:S03]  /*65d0*/  LOP3.LUT P6, RZ, R184, 0xff000000, RZ, 0xc0, !PT ;  /* 0xff000000b8ff7812 */ /* 0x000fc600078cc0ff */
[----:B------:R-:W-:-:S05]  /*65e0*/  FMUL.FTZ R161, R161, UR16 ;  /* 0x00000010a1a17c20 */ /* 0x000fca0008410000 */
[----:B------:R-:W-:-:S04]  /*65f0*/  FSEL R161, R161, RZ, P6 ;  /* 0x000000ffa1a17208 */ /* 0x000fc80003000000 */
[----:B------:R-:W-:-:S04]  /*6600*/  F2FP.BF16.F32.PACK_AB R161, RZ, R161 ;  /* 0x000000a1ffa1723e */ /* 0x000fc800000010ff */
[----:B------:R-:W-:-:S07]  /*6610*/  PRMT R145, R145, 0x5410, R161 ;  /* 0x0000541091917816 */ /* 0x000fce00000000a1 */
.L_x_3770:
[----:B------:R-:W-:Y:S05]  /*6620*/  @!P4 BRA `(.L_x_3771) ;  /* 0x000000000018c947 */ /* 0x000fea0003800000 */
[----:B------:R-:W-:Y:S01]  /*6630*/  FMUL.FTZ R151, R151, UR17 ;  /* 0x0000001197977c20 */ /* 0x000fe20008410000 */
[----:B------:R-:W-:-:S03]  /*6640*/  LOP3.LUT P6, RZ, R185, 0xff, RZ, 0xc0, !PT ;  /* 0x000000ffb9ff7812 */ /* 0x000fc600078cc0ff */
[----:B------:R-:W-:-:S05]  /*6650*/  FMUL.FTZ R151, R151, UR16 ;  /* 0x0000001097977c20 */ /* 0x000fca0008410000 */
[----:B------:R-:W-:-:S04]  /*6660*/  FSEL R151, R151, RZ, P6 ;  /* 0x000000ff97977208 */ /* 0x000fc80003000000 */
[----:B------:R-:W-:-:S04]  /*6670*/  F2FP.BF16.F32.PACK_AB R151, RZ, R151 ;  /* 0x00000097ff97723e */ /* 0x000fc800000010ff */
[----:B------:R-:W-:-:S07]  /*6680*/  PRMT R146, R151, 0x7610, R146 ;  /* 0x0000761097927816 */ /* 0x000fce0000000092 */
.L_x_3771:
[----:B------:R-:W-:Y:S05]  /*6690*/  @!P4 BRA `(.L_x_3772) ;  /* 0x000000000018c947 */ /* 0x000fea0003800000 */
[----:B------:R-:W-:Y:S01]  /*66a0*/  FMUL.FTZ R163, R163, UR17 ;  /* 0x00000011a3a37c20 */ /* 0x000fe20008410000 */
[----:B------:R-:W-:-:S03]  /*66b0*/  LOP3.LUT P6, RZ, R185, 0xff00, RZ, 0xc0, !PT ;  /* 0x0000ff00b9ff7812 */ /* 0x000fc600078cc0ff */
[----:B------:R-:W-:-:S05]  /*66c0*/  FMUL.FTZ R163, R163, UR16 ;  /* 0x00000010a3a37c20 */ /* 0x000fca0008410000 */
[----:B------:R-:W-:-:S04]  /*66d0*/  FSEL R163, R163, RZ, P6 ;  /* 0x000000ffa3a37208 */ /* 0x000fc80003000000 */
[----:B------:R-:W-:-:S04]  /*66e0*/  F2FP.BF16.F32.PACK_AB R163, RZ, R163 ;  /* 0x000000a3ffa3723e */ /* 0x000fc800000010ff */
[----:B------:R-:W-:-:S07]  /*66f0*/  PRMT R146, R146, 0x5410, R163 ;  /* 0x0000541092927816 */ /* 0x000fce00000000a3 */
.L_x_3772:
[----:B------:R-:W-:Y:S05]  /*6700*/  @!P4 BRA `(.L_x_3773) ;  /* 0x000000000018c947 */ /* 0x000fea0003800000 */
[----:B------:R-:W-:Y:S01]  /*6710*/  FMUL.FTZ R148, R165, UR17 ;  /* 0x00000011a5947c20 */ /* 0x000fe20008410000 */
[----:B------:R-:W-:-:S03]  /*6720*/  LOP3.LUT P6, RZ, R185, 0xff0000, RZ, 0xc0, !PT ;  /* 0x00ff0000b9ff7812 */ /* 0x000fc600078cc0ff */
[----:B------:R-:W-:-:S05]  /*6730*/  FMUL.FTZ R148, R148, UR16 ;  /* 0x0000001094947c20 */ /* 0x000fca0008410000 */
[----:B------:R-:W-:-:S04]  /*6740*/  FSEL R148, R148, RZ, P6 ;  /* 0x000000ff94947208 */ /* 0x000fc80003000000 */
[----:B------:R-:W-:-:S04]  /*6750*/  F2FP.BF16.F32.PACK_AB R148, RZ, R148 ;  /* 0x00000094ff94723e */ /* 0x000fc800000010ff */
[----:B------:R-:W-:-:S07]  /*6760*/  PRMT R147, R148, 0x7610, R147 ;  /* 0x0000761094937816 */ /* 0x000fce0000000093 */
.L_x_3773:
        /* <DEDUP_REMOVED lines=13> */
.L_x_3766:
[----:B------:R-:W-:Y:S01]  /*6840*/  ISETP.GT.AND P6, PT, R6, RZ, PT ;  /* 0x000000ff0600720c */ /* 0x000fe20003fc4270 */
[----:B------:R-:W-:-:S12]  /*6850*/  @!P4 BRA `(.L_x_3775) ;  /* 0x000000000030c947 */ /* 0x000fd80003800000 */
[----:B0-2---:R-:W-:Y:S01]  /*6860*/  @P6 FFMA.FTZ R155, R177, R7, R156 ;  /* 0x00000007b19b6223 */ /* 0x005fe2000001009c */
        /* <DEDUP_REMOVED lines=11> */
.L_x_3775:
[----:B------:R-:W-:Y:S05]  /*6920*/  @!P4 BRA `(.L_x_3776) ;  /* 0x000000000034c947 */ /* 0x000fea0003800000 */
[----:B0-2--5:R-:W-:Y:S01]  /*6930*/  PRMT R152, R136, 0x7632, R152 ;  /* 0x0000763288987816 */ /* 0x025fe20000000098 */
        /* <DEDUP_REMOVED lines=12> */
.L_x_3776:
[----:B------:R-:W-:Y:S05]  /*6a00*/  @!P4 BRA `(.L_x_3777) ;  /* 0x000000000030c947 */ /* 0x000fea0003800000 */
        /* <DEDUP_REMOVED lines=12> */
.L_x_3777:
        /* <DEDUP_REMOVED lines=14> */
.L_x_3778:
        /* <DEDUP_REMOVED lines=13> */
.L_x_3779:
        /* <DEDUP_REMOVED lines=14> */
.L_x_3780:
        /* <DEDUP_REMOVED lines=13> */
.L_x_3781:
[----:B------:R-:W-:Y:S05]  /*6e30*/  @!P4 BRA `(.L_x_3774) ;  /* 0x0000000c005cc947 */ /* 0x000fea0003800000 */
[----:B0-2--5:R-:W-:Y:S01]  /*6e40*/  PRMT R152, R139, 0x7632, R152 ;  /* 0x000076328b987816 */ /* 0x025fe20000000098 */
        /* <DEDUP_REMOVED lines=12> */
.L_x_3765:
        /* <DEDUP_REMOVED lines=50> */
.L_x_3783:
[----:B------:R-:W-:Y:S05]  /*7230*/  @!P4 BRA `(.L_x_3784) ;  /* 0x000000000018c947 */ /* 0x000fea0003800000 */
[----:B------:R-:W-:Y:S01]  /*7240*/  FMUL.FTZ R150, R158, UR17 ;  /* 0x000000119e967c20 */ /* 0x000fe20008410000 */
[----:B-----5:R-:W-:-:S03]  /*7250*/  LOP3.LUT P6, RZ, R184, 0xff00, RZ, 0xc0, !PT ;  /* 0x0000ff00b8ff7812 */ /* 0x020fc600078cc0ff */
[----:B------:R-:W-:-:S05]  /*7260*/  FMUL.FTZ R150, R150, UR16 ;  /* 0x0000001096967c20 */ /* 0x000fca0008410000 */
[----:B------:R-:W-:-:S04]  /*7270*/  FSEL R150, R150, RZ, P6 ;  /* 0x000000ff96967208 */ /* 0x000fc80003000000 */
[----:B------:R-:W-:-:S04]  /*7280*/  F2FP.BF16.F32.PACK_AB R150, RZ, R150 ;  /* 0x00000096ff96723e */ /* 0x000fc800000010ff */
[----:B------:R-:W-:-:S07]  /*7290*/  PRMT R144, R144, 0x5410, R150 ;  /* 0x0000541090907816 */ /* 0x000fce0000000096 */
.L_x_3784:
[----:B------:R-:W-:Y:S05]  /*72a0*/  @!P4 BRA `(.L_x_3785) ;  /* 0x000000000018c947 */ /* 0x000fea0003800000 */
[----:B------:R-:W-:Y:S01]  /*72b0*/  FMUL.FTZ R150, R159, UR17 ;  /* 0x000000119f967c20 */ /* 0x000fe20008410000 */
[----:B-----5:R-:W-:-:S03]  /*72c0*/  LOP3.LUT P6, RZ, R184, 0xff0000, RZ, 0xc0, !PT ;  /* 0x00ff0000b8ff7812 */ /* 0x020fc600078cc0ff */
[----:B------:R-:W-:-:S05]  /*72d0*/  FMUL.FTZ R150, R150, UR16 ;  /* 0x0000001096967c20 */ /* 0x000fca0008410000 */
[----:B------:R-:W-:-:S04]  /*72e0*/  FSEL R150, R150, RZ, P6 ;  /* 0x000000ff96967208 */ /* 0x000fc80003000000 */
[----:B------:R-:W-:-:S04]  /*72f0*/  F2FP.BF16.F32.PACK_AB R150, RZ, R150 ;  /* 0x00000096ff96723e */ /* 0x000fc800000010ff */
[----:B------:R-:W-:-:S07]  /*7300*/  PRMT R145, R150, 0x7610, R145 ;  /* 0x0000761096917816 */ /* 0x000fce0000000091 */
.L_x_3785:
[----:B------:R-:W-:Y:S05]  /*7310*/  @!P4 BRA `(.L_x_3786) ;  /* 0x000000000018c947 */ /* 0x000fea0003800000 */
[----:B------:R-:W-:Y:S01]  /*7320*/  FMUL.FTZ R150, R160, UR17 ;  /* 0x00000011a0967c20 */ /* 0x000fe20008410000 */
[----:B-----5:R-:W-:-:S03]  /*7330*/  LOP3.LUT P6, RZ, R184, 0xff000000, RZ, 0xc0, !PT ;  /* 0xff000000b8ff7812 */ /* 0x020fc600078cc0ff */
[----:B------:R-:W-:-:S05]  /*7340*/  FMUL.FTZ R150, R150, UR16 ;  /* 0x0000001096967c20 */ /* 0x000fca0008410000 */
[----:B------:R-:W-:-:S04]  /*7350*/  FSEL R150, R150, RZ, P6 ;  /* 0x000000ff96967208 */ /* 0x000fc80003000000 */
[----:B------:R-:W-:-:S04]  /*7360*/  F2FP.BF16.F32.PACK_AB R150, RZ, R150 ;  /* 0x00000096ff96723e */ /* 0x000fc800000010ff */
[----:B------:R-:W-:-:S07]  /*7370*/  PRMT R145, R145, 0x5410, R150 ;  /* 0x0000541091917816 */ /* 0x000fce0000000096 */
.L_x_3786:
[----:B------:R-:W-:Y:S05]  /*7380*/  @!P4 BRA `(.L_x_3787) ;  /* 0x000000000018c947 */ /* 0x000fea0003800000 */
[----:B------:R-:W-:Y:S01]  /*7390*/  FMUL.FTZ R150, R151, UR17 ;  /* 0x0000001197967c20 */ /* 0x000fe20008410000 */
[----:B-----5:R-:W-:-:S03]  /*73a0*/  LOP3.LUT P6, RZ, R185, 0xff, RZ, 0xc0, !PT ;  /* 0x000000ffb9ff7812 */ /* 0x020fc600078cc0ff */
[----:B------:R-:W-:-:S05]  /*73b0*/  FMUL.FTZ R150, R150, UR16 ;  /* 0x0000001096967c20 */ /* 0x000fca0008410000 */
[----:B------:R-:W-:-:S04]  /*73c0*/  FSEL R150, R150, RZ, P6 ;  /* 0x000000ff96967208 */ /* 0x000fc80003000000 */
[----:B------:R-:W-:-:S04]  /*73d0*/  F2FP.BF16.F32.PACK_AB R150, RZ, R150 ;  /* 0x00000096ff96723e */ /* 0x000fc800000010ff */
[----:B------:R-:W-:-:S07]  /*73e0*/  PRMT R146, R150, 0x7610, R146 ;  /* 0x0000761096927816 */ /* 0x000fce0000000092 */
.L_x_3787:
[----:B------:R-:W-:Y:S05]  /*73f0*/  @!P4 BRA `(.L_x_3788) ;  /* 0x000000000018c947 */ /* 0x000fea0003800000 */
[----:B------:R-:W-:Y:S01]  /*7400*/  FMUL.FTZ R150, R162, UR17 ;  /* 0x00000011a2967c20 */ /* 0x000fe20008410000 */
[----:B-----5:R-:W-:-:S03]  /*7410*/  LOP3.LUT P6, RZ, R185, 0xff00, RZ, 0xc0, !PT ;  /* 0x0000ff00b9ff7812 */ /* 0x020fc600078cc0ff */
[----:B------:R-:W-:-:S05]  /*7420*/  FMUL.FTZ R150, R150, UR16 ;  /* 0x0000001096967c20 */ /* 0x000fca0008410000 */
[----:B------:R-:W-:-:S04]  /*7430*/  FSEL R150, R150, RZ, P6 ;  /* 0x000000ff96967208 */ /* 0x000fc80003000000 */
[----:B------:R-:W-:-:S04]  /*7440*/  F2FP.BF16.F32.PACK_AB R150, RZ, R150 ;  /* 0x00000096ff96723e */ /* 0x000fc800000010ff */
[----:B------:R-:W-:-:S07]  /*7450*/  PRMT R146, R146, 0x5410, R150 ;  /* 0x0000541092927816 */ /* 0x000fce0000000096 */
.L_x_3788:
[----:B------:R-:W-:Y:S05]  /*7460*/  @!P4 BRA `(.L_x_3789) ;  /* 0x000000000018c947 */ /* 0x000fea0003800000 */
[----:B------:R-:W-:Y:S01]  /*7470*/  FMUL.FTZ R150, R154, UR17 ;  /* 0x000000119a967c20 */ /* 0x000fe20008410000 */
[----:B-----5:R-:W-:-:S03]  /*7480*/  LOP3.LUT P6, RZ, R185, 0xff0000, RZ, 0xc0, !PT ;  /* 0x00ff0000b9ff7812 */ /* 0x020fc600078cc0ff */
[----:B------:R-:W-:-:S05]  /*7490*/  FMUL.FTZ R150, R150, UR16 ;  /* 0x0000001096967c20 */ /* 0x000fca0008410000 */
[----:B------:R-:W-:-:S04]  /*74a0*/  FSEL R150, R150, RZ, P6 ;  /* 0x000000ff96967208 */ /* 0x000fc80003000000 */
[----:B------:R-:W-:-:S04]  /*74b0*/  F2FP.BF16.F32.PACK_AB R150, RZ, R150 ;  /* 0x00000096ff96723e */ /* 0x000fc800000010ff */
[----:B------:R-:W-:-:S07]  /*74c0*/  PRMT R147, R150, 0x7610, R147 ;  /* 0x0000761096937816 */ /* 0x000fce0000000093 */
.L_x_3789:
        /* <DEDUP_REMOVED lines=13> */
.L_x_3782:
        /* <DEDUP_REMOVED lines=12> */
.L_x_3790:
        /* <DEDUP_REMOVED lines=12> */
.L_x_3791:
        /* <DEDUP_REMOVED lines=12> */
.L_x_3792:
        /* <DEDUP_REMOVED lines=12> */
.L_x_3793:
        /* <DEDUP_REMOVED lines=12> */
.L_x_3794:
        /* <DEDUP_REMOVED lines=12> */
.L_x_3795:
        /* <DEDUP_REMOVED lines=12> */
.L_x_3796:
        /* <DEDUP_REMOVED lines=13> */
.L_x_3774:
[----:B0-2---:R-:W0:Y:S08]  /*7bb0*/  @P5 LDC.64 R154, c[0x0][0x478] ;  /* 0x00011e00ff9a5b82 */ /* 0x005e300000000a00 */
[----:B------:R-:W1:Y:S01]  /*7bc0*/  @P4 LDC.64 R152, c[0x0][0x468] ;  /* 0x00011a00ff984b82 */ /* 0x000e620000000a00 */
[C---:B0-----:R-:W-:Y:S01]  /*7bd0*/  @P5 IMAD.WIDE.U32 R154, R8.reuse, 0x10, R154 ;  /* 0x00000010089a5825 */ /* 0x041fe200078e009a */
[----:B------:R-:W-:-:S04]  /*7be0*/  IADD3 R8, PT, PT, R8, 0x100, RZ ;  /* 0x0000010008087810 */ /* 0x000fc80007ffe0ff */
[----:B------:R3:W-:Y:S01]  /*7bf0*/  @P5 STG.E.128 desc[UR10][R154.64], R148 ;  /* 0x000000949a005986 */ /* 0x0007e2000c101d0a */
[----:B-1----:R-:W-:-:S04]  /*7c00*/  @P4 IMAD.WIDE.U32 R152, R157, 0x10, R152 ;  /* 0x000000109d984825 */ /* 0x002fc800078e0098 */
[----:B------:R-:W-:Y:S01]  /*7c10*/  VIADD R157, R157, 0x100 ;  /* 0x000001009d9d7836 */ /* 0x000fe20000000000 */
[----:B------:R3:W-:Y:S06]  /*7c20*/  @P4 STG.E.128 desc[UR10][R152.64], R144 ;  /* 0x0000009098004986 */ /* 0x0007ec000c101d0a */
.L_x_3764:
[----:B------:R-:W-:Y:S05]  /*7c30*/  BSYNC.RECONVERGENT B0 ;  /* 0x0000000000007941 */ /* 0x000fea0003800200 */
.L_x_3763:
        /* <DEDUP_REMOVED lines=10> */
[C---:B0-23-5:R-:W-:Y:S01]  /*7ce0*/  IMAD.U32 R153, R141.reuse, 0x10000, RZ ;  /* 0x000100008d997824 */ /* 0x06dfe200078e00ff */
[----:B------:R-:W-:Y:S02]  /*7cf0*/  PRMT R6, R140, 0x7632, R6 ;  /* 0x000076328c067816 */ /* 0x000fe40000000006 */
[----:B------:R-:W-:Y:S02]  /*7d00*/  PRMT R150, R141, 0x7632, R150 ;  /* 0x000076328d967816 */ /* 0x000fe40000000096 */
[----:B------:R-:W-:-:S03]  /*7d10*/  SHF.L.U32 R6, R6, 0x10, RZ ;  /* 0x0000001006067819 */ /* 0x000fc600000006ff */
        /* <DEDUP_REMOVED lines=9> */
[----:B------:R-:W-:Y:S01]  /*7db0*/  SHF.L.U32 R7, R140, 0x10, RZ ;  /* 0x000000108c077819 */ /* 0x000fe200000006ff */
[----:B------:R-:W-:Y:S01]  /*7dc0*/  @P6 FADD.FTZ R151, R207, -R148 ;  /* 0x80000094cf976221 */ /* 0x000fe20000010000 */
[----:B------:R-:W-:Y:S01]  /*7dd0*/  @P6 FADD.FTZ R149, R202, -R149 ;  /* 0x80000095ca956221 */ /* 0x000fe20000010000 */
[----:B------:R-:W-:Y:S01]  /*7de0*/  @P6 FADD.FTZ R148, R204, -R155 ;  /* 0x8000009bcc946221 */ /* 0x000fe20000010000 */
[----:B------:R-:W-:Y:S01]  /*7df0*/  @P6 FADD.FTZ R155, R209, -R152 ;  /* 0x80000098d19b6221 */ /* 0x000fe20000010000 */
[C---:B------:R-:W-:Y:S01]  /*7e00*/  @P6 FFMA.FTZ R6, R4.reuse, R151, R6 ;  /* 0x0000009704066223 */ /* 0x040fe20000010006 */
[C---:B------:R-:W-:Y:S01]  /*7e10*/  @P6 FFMA.FTZ R7, R4.reuse, R149, R7 ;  /* 0x0000009504076223 */ /* 0x040fe20000010007 */
[----:B------:R-:W-:Y:S01]  /*7e20*/  @P6 FFMA.FTZ R153, R4, R148, R153 ;  /* 0x0000009404996223 */ /* 0x000fe20000010099 */
[----:B------:R-:W-:Y:S01]  /*7e30*/  PRMT R148, R142, 0x7632, R148 ;  /* 0x000076328e947816 */ /* 0x000fe20000000094 */
[----:B------:R-:W-:Y:S01]  /*7e40*/  @P6 FFMA.FTZ R150, R4, R155, R150 ;  /* 0x0000009b04966223 */ /* 0x000fe20000010096 */
[C---:B------:R-:W-:Y:S01]  /*7e50*/  PRMT R149, R143.reuse, 0x7632, R149 ;  /* 0x000076328f957816 */ /* 0x040fe20000000095 */
[----:B------:R-:W-:Y:S01]  /*7e60*/  IMAD.U32 R155, R143, 0x10000, RZ ;  /* 0x000100008f9b7824 */ /* 0x000fe200078e00ff */
[----:B------:R-:W-:Y:S01]  /*7e70*/  SHF.L.U32 R152, R148, 0x10, RZ ;  /* 0x0000001094987819 */ /* 0x000fe200000006ff */
[----:B------:R-:W-:Y:S01]  /*7e80*/  @P6 FADD.FTZ R148, R214, -R161 ;  /* 0x800000a1d6946221 */ /* 0x000fe20000010000 */
[----:B------:R-:W-:Y:S01]  /*7e90*/  SHF.L.U32 R156, R149, 0x10, RZ ;  /* 0x00000010959c7819 */ /* 0x000fe200000006ff */
[----:B------:R-:W-:Y:S01]  /*7ea0*/  @P6 FADD.FTZ R149, R211, -R154 ;  /* 0x8000009ad3956221 */ /* 0x000fe20000010000 */
[----:B------:R-:W-:Y:S01]  /*7eb0*/  SHF.L.U32 R151, R142, 0x10, RZ ;  /* 0x000000108e977819 */ /* 0x000fe200000006ff */
        /* <DEDUP_REMOVED lines=15> */
.L_x_3801:
[----:B------:R-:W-:Y:S05]  /*7fb0*/  @!P4 BRA `(.L_x_3802) ;  /* 0x000000000018c947 */ /* 0x000fea0003800000 */
[----:B------:R-:W-:Y:S01]  /*7fc0*/  FMUL.FTZ R6, R6, UR17 ;  /* 0x0000001106067c20 */ /* 0x000fe20008410000 */
[----:B------:R-:W-:-:S03]  /*7fd0*/  LOP3.LUT P6, RZ, R186, 0xff00, RZ, 0xc0, !PT ;  /* 0x0000ff00baff7812 */ /* 0x000fc600078cc0ff */
[----:B------:R-:W-:-:S05]  /*7fe0*/  FMUL.FTZ R6, R6, UR16 ;  /* 0x0000001006067c20 */ /* 0x000fca0008410000 */
[----:B------:R-:W-:-:S04]  /*7ff0*/  FSEL R6, R6, RZ, P6 ;  /* 0x000000ff06067208 */ /* 0x000fc80003000000 */
[----:B------:R-:W-:-:S04]  /*8000*/  F2FP.BF16.F32.PACK_AB R6, RZ, R6 ;  /* 0x00000006ff06723e */ /* 0x000fc800000010ff */
[----:B------:R-:W-:-:S07]  /*8010*/  PRMT R144, R144, 0x5410, R6 ;  /* 0x0000541090907816 */ /* 0x000fce0000000006 */
.L_x_3802:
[----:B------:R-:W-:Y:S05]  /*8020*/  @!P4 BRA `(.L_x_3803) ;  /* 0x000000000018c947 */ /* 0x000fea0003800000 */
[----:B------:R-:W-:Y:S01]  /*8030*/  FMUL.FTZ R153, R153, UR17 ;  /* 0x0000001199997c20 */ /* 0x000fe20008410000 */
[----:B------:R-:W-:-:S03]  /*8040*/  LOP3.LUT P6, RZ, R186, 0xff0000, RZ, 0xc0, !PT ;  /* 0x00ff0000baff7812 */ /* 0x000fc600078cc0ff */
[----:B------:R-:W-:-:S05]  /*8050*/  FMUL.FTZ R153, R153, UR16 ;  /* 0x0000001099997c20 */ /* 0x000fca0008410000 */
[----:B------:R-:W-:-:S04]  /*8060*/  FSEL R153, R153, RZ, P6 ;  /* 0x000000ff99997208 */ /* 0x000fc80003000000 */
[----:B------:R-:W-:-:S04]  /*8070*/  F2FP.BF16.F32.PACK_AB R153, RZ, R153 ;  /* 0x00000099ff99723e */ /* 0x000fc800000010ff */
[----:B------:R-:W-:-:S07]  /*8080*/  PRMT R145, R153, 0x7610, R145 ;  /* 0x0000761099917816 */ /* 0x000fce0000000091 */
.L_x_3803:
[----:B------:R-:W-:Y:S05]  /*8090*/  @!P4 BRA `(.L_x_3804) ;  /* 0x000000000018c947 */ /* 0x000fea0003800000 */
[----:B------:R-:W-:Y:S01]  /*80a0*/  FMUL.FTZ R150, R150, UR17 ;  /* 0x0000001196967c20 */ /* 0x000fe20008410000 */
[----:B------:R-:W-:-:S03]  /*80b0*/  LOP3.LUT P6, RZ, R186, 0xff000000, RZ, 0xc0, !PT ;  /* 0xff000000baff7812 */ /* 0x000fc600078cc0ff */
[----:B------:R-:W-:-:S05]  /*80c0*/  FMUL.FTZ R150, R150, UR16 ;  /* 0x0000001096967c20 */ /* 0x000fca0008410000 */
[----:B------:R-:W-:-:S04]  /*80d0*/  FSEL R150, R150, RZ, P6 ;  /* 0x000000ff96967208 */ /* 0x000fc80003000000 */
[----:B------:R-:W-:-:S04]  /*80e0*/  F2FP.BF16.F32.PACK_AB R150, RZ, R150 ;  /* 0x00000096ff96723e */ /* 0x000fc800000010ff */
[----:B------:R-:W-:-:S07]  /*80f0*/  PRMT R145, R145, 0x5410, R150 ;  /* 0x0000541091917816 */ /* 0x000fce0000000096 */
.L_x_3804:
[----:B------:R-:W-:Y:S05]  /*8100*/  @!P4 BRA `(.L_x_3805) ;  /* 0x000000000018c947 */ /* 0x000fea0003800000 */
[----:B------:R-:W-:Y:S01]  /*8110*/  FMUL.FTZ R4, R151, UR17 ;  /* 0x0000001197047c20 */ /* 0x000fe20008410000 */
[----:B------:R-:W-:-:S03]  /*8120*/  LOP3.LUT P6, RZ, R187, 0xff, RZ, 0xc0, !PT ;  /* 0x000000ffbbff7812 */ /* 0x000fc600078cc0ff */
[----:B------:R-:W-:-:S05]  /*8130*/  FMUL.FTZ R4, R4, UR16 ;  /* 0x0000001004047c20 */ /* 0x000fca0008410000 */
[----:B------:R-:W-:-:S04]  /*8140*/  FSEL R4, R4, RZ, P6 ;  /* 0x000000ff04047208 */ /* 0x000fc80003000000 */
[----:B------:R-:W-:-:S04]  /*8150*/  F2FP.BF16.F32.PACK_AB R4, RZ, R4 ;  /* 0x00000004ff04723e */ /* 0x000fc800000010ff */
[----:B------:R-:W-:-:S07]  /*8160*/  PRMT R146, R4, 0x7610, R146 ;  /* 0x0000761004927816 */ /* 0x000fce0000000092 */
.L_x_3805:
[----:B------:R-:W-:Y:S05]  /*8170*/  @!P4 BRA `(.L_x_3806) ;  /* 0x000000000018c947 */ /* 0x000fea0003800000 */
[----:B------:R-:W-:Y:S01]  /*8180*/  FMUL.FTZ R4, R152, UR17 ;  /* 0x0000001198047c20 */ /* 0x000fe20008410000 */
[----:B------:R-:W-:-:S03]  /*8190*/  LOP3.LUT P6, RZ, R187, 0xff00, RZ, 0xc0, !PT ;  /* 0x0000ff00bbff7812 */ /* 0x000fc600078cc0ff */
[----:B------:R-:W-:-:S05]  /*81a0*/  FMUL.FTZ R4, R4, UR16 ;  /* 0x0000001004047c20 */ /* 0x000fca0008410000 */
[----:B------:R-:W-:-:S04]  /*81b0*/  FSEL R4, R4, RZ, P6 ;  /* 0x000000ff04047208 */ /* 0x000fc80003000000 */
[----:B------:R-:W-:-:S04]  /*81c0*/  F2FP.BF16.F32.PACK_AB R4, RZ, R4 ;  /* 0x00000004ff04723e */ /* 0x000fc800000010ff */
[----:B------:R-:W-:-:S07]  /*81d0*/  PRMT R146, R146, 0x5410, R4 ;  /* 0x0000541092927816 */ /* 0x000fce0000000004 */
.L_x_3806:
[----:B------:R-:W-:Y:S05]  /*81e0*/  @!P4 BRA `(.L_x_3807) ;  /* 0x000000000018c947 */ /* 0x000fea0003800000 */
[----:B------:R-:W-:Y:S01]  /*81f0*/  FMUL.FTZ R4, R155, UR17 ;  /* 0x000000119b047c20 */ /* 0x000fe20008410000 */
[----:B------:R-:W-:-:S03]  /*8200*/  LOP3.LUT P6, RZ, R187, 0xff0000, RZ, 0xc0, !PT ;  /* 0x00ff0000bbff7812 */ /* 0x000fc600078cc0ff */
[----:B------:R-:W-:-:S05]  /*8210*/  FMUL.FTZ R4, R4, UR16 ;  /* 0x0000001004047c20 */ /* 0x000fca0008410000 */
[----:B------:R-:W-:-:S04]  /*8220*/  FSEL R4, R4, RZ, P6 ;  /* 0x000000ff04047208 */ /* 0x000fc80003000000 */
[----:B------:R-:W-:-:S04]  /*8230*/  F2FP.BF16.F32.PACK_AB R4, RZ, R4 ;  /* 0x00000004ff04723e */ /* 0x000fc800000010ff */
[----:B------:R-:W-:-:S07]  /*8240*/  PRMT R147, R4, 0x7610, R147 ;  /* 0x0000761004937816 */ /* 0x000fce0000000093 */
.L_x_3807:
        /* <DEDUP_REMOVED lines=11> */
.L_x_3800:
        /* <DEDUP_REMOVED lines=14> */
.L_x_3809:
        /* <DEDUP_REMOVED lines=14> */
.L_x_3810:
[----:B------:R-:W-:Y:S05]  /*84c0*/  @!P4 BRA `(.L_x_3811) ;  /* 0x000000000030c947 */ /* 0x000fea0003800000 */
[----:B0-23--:R-:W-:Y:S01]  /*84d0*/  @P6 FFMA.FTZ R155, R201, R7, R156 ;  /* 0x00000007c99b6223 */ /* 0x00dfe2000001009c */
        /* <DEDUP_REMOVED lines=11> */
.L_x_3811:
[----:B------:R-:W-:Y:S05]  /*8590*/  @!P4 BRA `(.L_x_3812) ;  /* 0x000000000034c947 */ /* 0x000fea0003800000 */
[----:B-----5:R-:W-:Y:S01]  /*85a0*/  PRMT R6, R141, 0x7632, R6 ;  /* 0x000076328d067816 */ /* 0x020fe20000000006 */
[----:B0-23--:R-:W-:Y:S01]  /*85b0*/  @P6 FFMA.FTZ R152, R210, R7, R156 ;  /* 0x00000007d2986223 */ /* 0x00dfe2000001009c */
        /* <DEDUP_REMOVED lines=11> */
.L_x_3812:
        /* <DEDUP_REMOVED lines=13> */
.L_x_3813:
        /* <DEDUP_REMOVED lines=14> */
.L_x_3814:
        /* <DEDUP_REMOVED lines=13> */
.L_x_3815:
        /* <DEDUP_REMOVED lines=14> */
.L_x_3799:
        /* <DEDUP_REMOVED lines=46> */
.L_x_3817:
[----:B------:R-:W-:Y:S05]  /*8cb0*/  @!P4 BRA `(.L_x_3818) ;  /* 0x000000000018c947 */ /* 0x000fea0003800000 */
[----:B------:R-:W-:Y:S01]  /*8cc0*/  FMUL.FTZ R4, R7, UR17 ;  /* 0x0000001107047c20 */ /* 0x000fe20008410000 */
[----:B-----5:R-:W-:-:S03]  /*8cd0*/  LOP3.LUT P6, RZ, R186, 0xff00, RZ, 0xc0, !PT ;  /* 0x0000ff00baff7812 */ /* 0x020fc600078cc0ff */
[----:B------:R-:W-:-:S05]  /*8ce0*/  FMUL.FTZ R4, R4, UR16 ;  /* 0x0000001004047c20 */ /* 0x000fca0008410000 */
[----:B------:R-:W-:-:S04]  /*8cf0*/  FSEL R4, R4, RZ, P6 ;  /* 0x000000ff04047208 */ /* 0x000fc80003000000 */
[----:B------:R-:W-:-:S04]  /*8d00*/  F2FP.BF16.F32.PACK_AB R4, RZ, R4 ;  /* 0x00000004ff04723e */ /* 0x000fc800000010ff */
[----:B------:R-:W-:-:S07]  /*8d10*/  PRMT R144, R144, 0x5410, R4 ;  /* 0x0000541090907816 */ /* 0x000fce0000000004 */
.L_x_3818:
[----:B------:R-:W-:Y:S05]  /*8d20*/  @!P4 BRA `(.L_x_3819) ;  /* 0x000000000018c947 */ /* 0x000fea0003800000 */
[----:B------:R-:W-:Y:S01]  /*8d30*/  FMUL.FTZ R4, R153, UR17 ;  /* 0x0000001199047c20 */ /* 0x000fe20008410000 */
[----:B-----5:R-:W-:-:S03]  /*8d40*/  LOP3.LUT P6, RZ, R186, 0xff0000, RZ, 0xc0, !PT ;  /* 0x00ff0000baff7812 */ /* 0x020fc600078cc0ff */
[----:B------:R-:W-:-:S05]  /*8d50*/  FMUL.FTZ R4, R4, UR16 ;  /* 0x0000001004047c20 */ /* 0x000fca0008410000 */
[----:B------:R-:W-:-:S04]  /*8d60*/  FSEL R4, R4, RZ, P6 ;  /* 0x000000ff04047208 */ /* 0x000fc80003000000 */
[----:B------:R-:W-:-:S04]  /*8d70*/  F2FP.BF16.F32.PACK_AB R4, RZ, R4 ;  /* 0x00000004ff04723e */ /* 0x000fc800000010ff */
[----:B------:R-:W-:-:S07]  /*8d80*/  PRMT R145, R4, 0x7610, R145 ;  /* 0x0000761004917816 */ /* 0x000fce0000000091 */
.L_x_3819:
[----:B------:R-:W-:Y:S05]  /*8d90*/  @!P4 BRA `(.L_x_3820) ;  /* 0x000000000018c947 */ /* 0x000fea0003800000 */
[----:B------:R-:W-:Y:S01]  /*8da0*/  FMUL.FTZ R4, R154, UR17 ;  /* 0x000000119a047c20 */ /* 0x000fe20008410000 */
[----:B-----5:R-:W-:-:S03]  /*8db0*/  LOP3.LUT P6, RZ, R186, 0xff000000, RZ, 0xc0, !PT ;  /* 0xff000000baff7812 */ /* 0x020fc600078cc0ff */
[----:B------:R-:W-:-:S05]  /*8dc0*/  FMUL.FTZ R4, R4, UR16 ;  /* 0x0000001004047c20 */ /* 0x000fca0008410000 */
[----:B------:R-:W-:-:S04]  /*8dd0*/  FSEL R4, R4, RZ, P6 ;  /* 0x000000ff04047208 */ /* 0x000fc80003000000 */
[----:B------:R-:W-:-:S04]  /*8de0*/  F2FP.BF16.F32.PACK_AB R4, RZ, R4 ;  /* 0x00000004ff04723e */ /* 0x000fc800000010ff */
[----:B------:R-:W-:-:S07]  /*8df0*/  PRMT R145, R145, 0x5410, R4 ;  /* 0x0000541091917816 */ /* 0x000fce0000000004 */
.L_x_3820:
[----:B------:R-:W-:Y:S05]  /*8e00*/  @!P4 BRA `(.L_x_3821) ;  /* 0x000000000018c947 */ /* 0x000fea0003800000 */
[----:B------:R-:W-:Y:S01]  /*8e10*/  FMUL.FTZ R4, R150, UR17 ;  /* 0x0000001196047c20 */ /* 0x000fe20008410000 */
[----:B-----5:R-:W-:-:S03]  /*8e20*/  LOP3.LUT P6, RZ, R187, 0xff, RZ, 0xc0, !PT ;  /* 0x000000ffbbff7812 */ /* 0x020fc600078cc0ff */
[----:B------:R-:W-:-:S05]  /*8e30*/  FMUL.FTZ R4, R4, UR16 ;  /* 0x0000001004047c20 */ /* 0x000fca0008410000 */
[----:B------:R-:W-:-:S04]  /*8e40*/  FSEL R4, R4, RZ, P6 ;  /* 0x000000ff04047208 */ /* 0x000fc80003000000 */
[----:B------:R-:W-:-:S04]  /*8e50*/  F2FP.BF16.F32.PACK_AB R4, RZ, R4 ;  /* 0x00000004ff04723e */ /* 0x000fc800000010ff */
[----:B------:R-:W-:-:S07]  /*8e60*/  PRMT R146, R4, 0x7610, R146 ;  /* 0x0000761004927816 */ /* 0x000fce0000000092 */
.L_x_3821:
[----:B------:R-:W-:Y:S05]  /*8e70*/  @!P4 BRA `(.L_x_3822) ;  /* 0x000000000018c947 */ /* 0x000fea0003800000 */
[----:B------:R-:W-:Y:S01]  /*8e80*/  FMUL.FTZ R4, R151, UR17 ;  /* 0x0000001197047c20 */ /* 0x000fe20008410000 */
[----:B-----5:R-:W-:-:S03]  /*8e90*/  LOP3.LUT P6, RZ, R187, 0xff00, RZ, 0xc0, !PT ;  /* 0x0000ff00bbff7812 */ /* 0x020fc600078cc0ff */
[----:B------:R-:W-:-:S05]  /*8ea0*/  FMUL.FTZ R4, R4, UR16 ;  /* 0x0000001004047c20 */ /* 0x000fca0008410000 */
[----:B------:R-:W-:-:S04]  /*8eb0*/  FSEL R4, R4, RZ, P6 ;  /* 0x000000ff04047208 */ /* 0x000fc80003000000 */
[----:B------:R-:W-:-:S04]  /*8ec0*/  F2FP.BF16.F32.PACK_AB R4, RZ, R4 ;  /* 0x00000004ff04723e */ /* 0x000fc800000010ff */
[----:B------:R-:W-:-:S07]  /*8ed0*/  PRMT R146, R146, 0x5410, R4 ;  /* 0x0000541092927816 */ /* 0x000fce0000000004 */
.L_x_3822:
[----:B------:R-:W-:Y:S05]  /*8ee0*/  @!P4 BRA `(.L_x_3823) ;  /* 0x000000000018c947 */ /* 0x000fea0003800000 */
[----:B------:R-:W-:Y:S01]  /*8ef0*/  FMUL.FTZ R4, R152, UR17 ;  /* 0x0000001198047c20 */ /* 0x000fe20008410000 */
[----:B-----5:R-:W-:-:S03]  /*8f00*/  LOP3.LUT P6, RZ, R187, 0xff0000, RZ, 0xc0, !PT ;  /* 0x00ff0000bbff7812 */ /* 0x020fc600078cc0ff */
[----:B------:R-:W-:-:S05]  /*8f10*/  FMUL.FTZ R4, R4, UR16 ;  /* 0x0000001004047c20 */ /* 0x000fca0008410000 */
[----:B------:R-:W-:-:S04]  /*8f20*/  FSEL R4, R4, RZ, P6 ;  /* 0x000000ff04047208 */ /* 0x000fc80003000000 */
[----:B------:R-:W-:-:S04]  /*8f30*/  F2FP.BF16.F32.PACK_AB R4, RZ, R4 ;  /* 0x00000004ff04723e */ /* 0x000fc800000010ff */
[----:B------:R-:W-:-:S07]  /*8f40*/  PRMT R147, R4, 0x7610, R147 ;  /* 0x0000761004937816 */ /* 0x000fce0000000093 */
.L_x_3823:
        /* <DEDUP_REMOVED lines=11> */
.L_x_3816:
        /* <DEDUP_REMOVED lines=12> */
.L_x_3824:
        /* <DEDUP_REMOVED lines=12> */
.L_x_3825:
        /* <DEDUP_REMOVED lines=12> */
.L_x_3826:
        /* <DEDUP_REMOVED lines=12> */
.L_x_3827:
        /* <DEDUP_REMOVED lines=12> */
.L_x_3828:
        /* <DEDUP_REMOVED lines=12> */
.L_x_3829:
        /* <DEDUP_REMOVED lines=12> */
.L_x_3830:
        /* <DEDUP_REMOVED lines=13> */
.L_x_3808:
[----:B0-23--:R-:W0:Y:S08]  /*9610*/  @P5 LDC.64 R152, c[0x0][0x478] ;  /* 0x00011e00ff985b82 */ /* 0x00de300000000a00 */
[----:B------:R-:W1:Y:S01]  /*9620*/  @P4 LDC.64 R6, c[0x0][0x468] ;  /* 0x00011a00ff064b82 */ /* 0x000e620000000a00 */
[----:B0-----:R-:W-:-:S05]  /*9630*/  @P5 IMAD.WIDE.U32 R152, R8, 0x10, R152 ;  /* 0x0000001008985825 */ /* 0x001fca00078e0098 */
[----:B------:R4:W-:Y:S01]  /*9640*/  @P5 STG.E.128 desc[UR10][R152.64], R148 ;  /* 0x0000009498005986 */ /* 0x0009e2000c101d0a */
[----:B-1----:R-:W-:-:S05]  /*9650*/  @P4 IMAD.WIDE.U32 R6, R157, 0x10, R6 ;  /* 0x000000109d064825 */ /* 0x002fca00078e0006 */
[----:B------:R4:W-:Y:S02]  /*9660*/  @P4 STG.E.128 desc[UR10][R6.64], R144 ;  /* 0x0000009006004986 */ /* 0x0009e4000c101d0a */
.L_x_3798:
[----:B------:R-:W-:Y:S05]  /*9670*/  BSYNC.RECONVERGENT B0 ;  /* 0x0000000000007941 */ /* 0x000fea0003800200 */
.L_x_3797:
[----:B----4-:R-:W1:Y:S01]  /*9680*/  LDC.64 R6, c[0x0][0x380] ;  /* 0x0000e000ff067b82 */ /* 0x010e620000000a00 */
[----:B------:R-:W-:Y:S01]  /*9690*/  UPLOP3.LUT UP1, UPT, UPT, UPT, UP1, 0x40, 0x4 ;  /* 0x000000000004789c */ /* 0x000fe20003f2e810 */
[----:B-1----:R-:W-:-:S04]  /*96a0*/  IADD3 R0, PT, PT, R0, R6, RZ ;  /* 0x0000000600007210 */ /* 0x002fc80007ffe0ff */
[----:B------:R-:W-:-:S13]  /*96b0*/  ISETP.GE.AND P4, PT, R0, R7, PT ;  /* 0x000000070000720c */ /* 0x000fda0003f86270 */
[----:B------:R-:W-:Y:S05]  /*96c0*/  @!P4 BRA `(.L_x_3831) ;  /* 0xffffff6c00fcc947 */ /* 0x000fea000383ffff */
.L_x_3682:
        /* <DEDUP_REMOVED lines=10> */
[----:B------:R0:W-:Y:S03]  /*9770*/  @P0 STG.E.128 desc[UR10][R2.64], R68 ;  /* 0x0000004402000986 */ /* 0x0001e6000c101d0a */
[----:B------:R-:W-:Y:S01]  /*9780*/  @P0 VIADD R215, R215, 0x100 ;  /* 0x00000100d7d70836 */ /* 0x000fe20000000000 */
[----:B------:R0:W-:Y:S02]  /*9790*/  @P0 STG.E.128 desc[UR10][R2.64+0x10], R64 ;  /* 0x0000104002000986 */ /* 0x0001e4000c101d0a */
[----:B------:R-:W3:Y:S01]  /*97a0*/  LDC.64 R14, c[0x0][0x448] ;  /* 0x00011200ff0e7b82 */ /* 0x000ee20000000a00 */
[C---:B--2---:R-:W-:Y:S01]  /*97b0*/  @P1 IMAD.WIDE.U32 R8, R215.reuse, 0x20, R8 ;  /* 0x00000020d7081825 */ /* 0x044fe200078e0008 */
        /* <DEDUP_REMOVED lines=25> */
.L_x_3832:
        /* <DEDUP_REMOVED lines=11> */
.L_x_15629:


//--------------------- .text._ZN10layer_norm22ln_bwd_finalize_kernelINS_22Kernel_traits_finalizeILj8192Ef13__nv_bfloat16S2_S2_fjLb0ELj1024ELj4ENS_18Kernel_traits_baseILj8192EfS2_S2_S2_fjLj1024EEEEELb0ELb1EEEvNS_9BwdParamsE --------------------------
	.section	.text._ZN10layer_norm22ln_bwd_finalize_kernelINS_22Kernel_traits_finalizeILj8192Ef13__nv_bfloat16S2_S2_fjLb0ELj1024ELj4ENS_18Kernel_traits_baseILj8192EfS2_S2_S2_fjLj1024EEEEELb0ELb1EEEvNS_9BwdParamsE,"ax",@progbits
	.align	128
        .global         _ZN10layer_norm22ln_bwd_finalize_kernelINS_22Kernel_traits_finalizeILj8192Ef13__nv_bfloat16S2_S2_fjLb0ELj1024ELj4ENS_18Kernel_traits_baseILj8192EfS2_S2_S2_fjLj1024EEEEELb0ELb1EEEvNS_9BwdParamsE
        .type           _ZN10layer_norm22ln_bwd_finalize_kernelINS_22Kernel_traits_finalizeILj8192Ef13__nv_bfloat16S2_S2_fjLb0ELj1024ELj4ENS_18Kernel_traits_baseILj8192EfS2_S2_S2_fjLj1024EEEEELb0ELb1EEEvNS_9BwdParamsE,@function
        .size           _ZN10layer_norm22ln_bwd_finalize_kernelINS_22Kernel_traits_finalizeILj8192Ef13__nv_bfloat16S2_S2_fjLb0ELj1024ELj4ENS_18Kernel_traits_baseILj8192EfS2_S2_S2_fjLj1024EEEEELb0ELb1EEEvNS_9BwdParamsE,(.L_x_15630 - _ZN10layer_norm22ln_bwd_finalize_kernelINS_22Kernel_traits_finalizeILj8192Ef13__nv_bfloat16S2_S2_fjLb0ELj1024ELj4ENS_18Kernel_traits_baseILj8192EfS2_S2_S2_fjLj1024EEEEELb0ELb1EEEvNS_9BwdParamsE)
        .other          _ZN10layer_norm22ln_bwd_finalize_kernelINS_22Kernel_traits_finalizeILj8192Ef13__nv_bfloat16S2_S2_fjLb0ELj1024ELj4ENS_18Kernel_traits_baseILj8192EfS2_S2_S2_fjLj1024EEEEELb0ELb1EEEvNS_9BwdParamsE,@"STO_CUDA_ENTRY STV_DEFAULT"
_ZN10layer_norm22ln_bwd_finalize_kernelINS_22Kernel_traits_finalizeILj8192Ef13__nv_bfloat16S2_S2_fjLb0ELj1024ELj4ENS_18Kernel_traits_baseILj8192EfS2_S2_S2_fjLj1024EEEEELb0ELb1EEEvNS_9BwdParamsE:
.text._ZN10layer_norm22ln_bwd_finalize_kernelINS_22Kernel_traits_finalizeILj8192Ef13__nv_bfloat16S2_S2_fjLb0ELj1024ELj4ENS_18Kernel_traits_baseILj8192EfS2_S2_S2_fjLj1024EEEEELb0ELb1EEEvNS_9BwdParamsE:
        /* <DEDUP_REMOVED lines=28> */
[C---:B------:R-:W-:Y:S02]  /*01c0*/  LOP3.LUT R7, R3.reuse, 0x160, RZ, 0xfc, !PT ;  /* 0x0000016003077812 */ /* 0x040fe400078efcff */
        /* <DEDUP_REMOVED lines=10> */
[----:B------:R-:W-:Y:S01]  /*0270*/  LOP3.LUT R21, R3, 0xe0, RZ, 0xfc, !PT ;  /* 0x000000e003157812 */ /* 0x000fe200078efcff */
[-CC-:B0-----:R-:W-:Y:S01]  /*0280*/  IMAD R8, R7, R55.reuse, R0.reuse ;  /* 0x0000003707087224 */ /* 0x181fe200078e0200 */
[----:B------:R-:W-:Y:S01]  /*0290*/  LOP3.LUT R23, R3, 0x40, RZ, 0xfc, !PT ;  /* 0x0000004003177812 */ /* 0x000fe200078efcff */
[-CC-:B------:R-:W-:Y:S01]  /*02a0*/  IMAD R10, R9, R55.reuse, R0.reuse ;  /* 0x00000037090a7224 */ /* 0x180fe200078e0200 */
[----:B------:R-:W-:Y:S01]  /*02b0*/  LOP3.LUT R25, R3, 0x60, RZ, 0xfc, !PT ;  /* 0x0000006003197812 */ /* 0x000fe200078efcff */
[-CC-:B------:R-:W-:Y:S01]  /*02c0*/  IMAD R34, R34, R55.reuse, R0.reuse ;  /* 0x0000003722227224 */ /* 0x180fe200078e0200 */
[----:B------:R-:W-:Y:S01]  /*02d0*/  LOP3.LUT R27, R54, 0xffffff0, RZ, 0xc0, !PT ;  /* 0x0ffffff0361b7812 */ /* 0x000fe200078ec0ff */
[-CC-:B------:R-:W-:Y:S01]  /*02e0*/  IMAD R16, R2, R55.reuse, R0.reuse ;  /* 0x0000003702107224 */ /* 0x180fe200078e0200 */
[----:B------:R-:W-:Y:S01]  /*02f0*/  IADD3 R7, PT, PT, R57, R8, RZ ;  /* 0x0000000839077210 */ /* 0x000fe20007ffe0ff */
[----:B------:R-:W-:-:S02]  /*0300*/  IMAD R4, R4, R55, R0 ;  /* 0x0000003704047224 */ /* 0x000fc400078e0200 */
[----:B------:R-:W-:Y:S02]  /*0310*/  HFMA2 R2, -RZ, RZ, 0, 0 ;  /* 0x00000000ff027431 */ /* 0x000fe400000001ff */
        /* <DEDUP_REMOVED lines=19> */
[----:B------:R-:W-:Y:S01]  /*0450*/  IADD3 R18, PT, PT, R57, R22, RZ ;  /* 0x0000001639127210 */ /* 0x000fe20007ffe0ff */
[----:B------:R-:W-:Y:S01]  /*0460*/  IMAD R0, R3, R55, R0 ;  /* 0x0000003703007224 */ /* 0x000fe200078e0200 */
[----:B------:R-:W-:-:S02]  /*0470*/  IADD3 R13, PT, PT, R57, R24, RZ ;  /* 0x00000018390d7210 */ /* 0x000fc40007ffe0ff */
[C---:B------:R-:W-:Y:S02]  /*0480*/  IADD3 R14, PT, PT, R57.reuse, R26, RZ ;  /* 0x0000001a390e7210 */ /* 0x040fe40007ffe0ff */
[C---:B------:R-:W-:Y:S02]  /*0490*/  IADD3 R15, PT, PT, R57.reuse, R28, RZ ;  /* 0x0000001c390f7210 */ /* 0x040fe40007ffe0ff */
[C---:B------:R-:W-:Y:S02]  /*04a0*/  IADD3 R4, PT, PT, R57.reuse, R30, RZ ;  /* 0x0000001e39047210 */ /* 0x040fe40007ffe0ff */
[C---:B------:R-:W-:Y:S02]  /*04b0*/  IADD3 R17, PT, PT, R57.reuse, R32, RZ ;  /* 0x0000002039117210 */ /* 0x040fe40007ffe0ff */
[----:B------:R-:W-:-:S07]  /*04c0*/  IADD3 R0, PT, PT, R57, R0, RZ ;  /* 0x0000000039007210 */ /* 0x000fce0007ffe0ff */
.L_x_3837:
        /* <DEDUP_REMOVED lines=118> */
.L_x_3836:
[----:B------:R-:W-:Y:S05]  /*0c30*/  BSYNC.RECONVERGENT B1 ;  /* 0x0000000000017941 */ /* 0x000fea0003800200 */
.L_x_3835:
        /* <DEDUP_REMOVED lines=17> */
[----:B------:R-:W-:Y:S01]  /*0d50*/  IMAD.WIDE.U32 R18, R21, 0x4, R6 ;  /* 0x0000000415127825 */ /* 0x000fe200078e0006 */
[----:B------:R0:W3:Y:S03]  /*0d60*/  LDG.E R10, desc[UR6][R14.64] ;  /* 0x000000060e0a7981 */ /* 0x0000e6000c1e1900 */
[--C-:B--2---:R-:W-:Y:S01]  /*0d70*/  IMAD.WIDE.U32 R16, R9, 0x4, R4.reuse ;  /* 0x0000000409107825 */ /* 0x104fe200078e0004 */
[----:B------:R-:W-:Y:S01]  /*0d80*/  LEA R31, R32, R25, 0x5 ;  /* 0x00000019201f7211 */ /* 0x000fe200078e28ff */
[----:B------:R1:W2:Y:S02]  /*0d90*/  LDG.E R9, desc[UR6][R18.64] ;  /* 0x0000000612097981 */ /* 0x0002a4000c1e1900 */
[----:B------:R-:W-:Y:S02]  /*0da0*/  IMAD.WIDE.U32 R20, R21, 0x4, R4 ;  /* 0x0000000415147825 */ /* 0x000fe400078e0004 */
[----:B------:R4:W5:Y:S02]  /*0db0*/  LDG.E R13, desc[UR6][R16.64] ;  /* 0x00000006100d7981 */ /* 0x000964000c1e1900 */
[----:B------:R-:W-:-:S02]  /*0dc0*/  IMAD.WIDE.U32 R22, R25, 0x4, R6 ;  /* 0x0000000419167825 */ /* 0x000fc400078e0006 */
[----:B------:R-:W5:Y:S02]  /*0dd0*/  LDG.E R28, desc[UR6][R20.64] ;  /* 0x00000006141c7981 */ /* 0x000f64000c1e1900 */
[----:B------:R-:W-:Y:S02]  /*0de0*/  IMAD.WIDE.U32 R24, R25, 0x4, R4 ;  /* 0x0000000419187825 */ /* 0x000fe400078e0004 */
[----:B------:R4:W5:Y:S02]  /*0df0*/  LDG.E R12, desc[UR6][R22.64] ;  /* 0x00000006160c7981 */ /* 0x000964000c1e1900 */
[C---:B0-----:R-:W-:Y:S02]  /*0e00*/  IMAD.WIDE.U32 R14, R31.reuse, 0x4, R6 ;  /* 0x000000041f0e7825 */ /* 0x041fe400078e0006 */
[----:B------:R0:W5:Y:S02]  /*0e10*/  LDG.E R30, desc[UR6][R24.64] ;  /* 0x00000006181e7981 */ /* 0x000164000c1e1900 */
[--C-:B-1----:R-:W-:Y:S01]  /*0e20*/  IMAD.WIDE.U32 R18, R31, 0x4, R4.reuse ;  /* 0x000000041f127825 */ /* 0x102fe200078e0004 */
[----:B------:R-:W-:Y:S01]  /*0e30*/  LEA R31, R32, R33, 0x5 ;  /* 0x00000021201f7211 */ /* 0x000fe200078e28ff */
[----:B------:R-:W5:Y:S02]  /*0e40*/  LDG.E R14, desc[UR6][R14.64] ;  /* 0x000000060e0e7981 */ /* 0x000f64000c1e1900 */
[----:B----4-:R-:W-:-:S02]  /*0e50*/  IMAD.WIDE.U32 R16, R33, 0x4, R4 ;  /* 0x0000000421107825 */ /* 0x010fc400078e0004 */
[----:B------:R-:W4:Y:S02]  /*0e60*/  LDG.E R18, desc[UR6][R18.64] ;  /* 0x0000000612127981 */ /* 0x000f24000c1e1900 */
[--C-:B------:R-:W-:Y:S01]  /*0e70*/  IMAD.WIDE.U32 R26, R33, 0x4, R6.reuse ;  /* 0x00000004211a7825 */ /* 0x100fe200078e0006 */
[C---:B------:R-:W-:Y:S01]  /*0e80*/  LEA R33, R32.reuse, R33, 0x6 ;  /* 0x0000002120217211 */ /* 0x040fe200078e30ff */
[----:B------:R-:W4:Y:S02]  /*0e90*/  LDG.E R16, desc[UR6][R16.64] ;  /* 0x0000000610107981 */ /* 0x000f24000c1e1900 */
[C---:B------:R-:W-:Y:S02]  /*0ea0*/  IMAD.WIDE.U32 R22, R31.reuse, 0x4, R6 ;  /* 0x000000041f167825 */ /* 0x040fe400078e0006 */
[----:B------:R1:W4:Y:S02]  /*0eb0*/  LDG.E R11, desc[UR6][R26.64] ;  /* 0x000000061a0b7981 */ /* 0x000324000c1e1900 */
[--C-:B------:R-:W-:Y:S01]  /*0ec0*/  IMAD.WIDE.U32 R20, R31, 0x4, R4.reuse ;  /* 0x000000041f147825 */ /* 0x100fe200078e0004 */
[----:B------:R-:W-:Y:S01]  /*0ed0*/  LEA R31, R32, R33, 0x5 ;  /* 0x00000021201f7211 */ /* 0x000fe200078e28ff */
[----:B------:R-:W4:Y:S02]  /*0ee0*/  LDG.E R22, desc[UR6][R22.64] ;  /* 0x0000000616167981 */ /* 0x000f24000c1e1900 */
[----:B0-----:R-:W-:-:S02]  /*0ef0*/  IMAD.WIDE.U32 R24, R33, 0x4, R4 ;  /* 0x0000000421187825 */ /* 0x001fc400078e0004 */
[----:B------:R-:W4:Y:S02]  /*0f00*/  LDG.E R20, desc[UR6][R20.64] ;  /* 0x0000000614147981 */ /* 0x000f24000c1e1900 */
[--C-:B-1----:R-:W-:Y:S02]  /*0f10*/  IMAD.WIDE.U32 R26, R33, 0x4, R6.reuse ;  /* 0x00000004211a7825 */ /* 0x102fe400078e0006 */
[----:B------:R-:W4:Y:S02]  /*0f20*/  LDG.E R24, desc[UR6][R24.64] ;  /* 0x0000000618187981 */ /* 0x000f24000c1e1900 */
[C---:B------:R-:W-:Y:S02]  /*0f30*/  IMAD.WIDE.U32 R6, R31.reuse, 0x4, R6 ;  /* 0x000000041f067825 */ /* 0x040fe400078e0006 */
[----:B------:R-:W4:Y:S02]  /*0f40*/  LDG.E R26, desc[UR6][R26.64] ;  /* 0x000000061a1a7981 */ /* 0x000f24000c1e1900 */
[----:B------:R-:W-:-:S02]  /*0f50*/  IMAD.WIDE.U32 R4, R31, 0x4, R4 ;  /* 0x000000041f047825 */ /* 0x000fc400078e0004 */
[----:B------:R-:W4:Y:S04]  /*0f60*/  LDG.E R6, desc[UR6][R6.64] ;  /* 0x0000000606067981 */ /* 0x000f28000c1e1900 */
[----:B------:R-:W4:Y:S01]  /*0f70*/  LDG.E R4, desc[UR6][R4.64] ;  /* 0x0000000604047981 */ /* 0x000f22000c1e1900 */
[----:B------:R-:W-:Y:S01]  /*0f80*/  IADD3 R3, PT, PT, R3, 0x100, RZ ;  /* 0x0000010003037810 */ /* 0x000fe20007ffe0ff */
[----:B---3--:R-:W-:-:S04]  /*0f90*/  FADD.FTZ R10, R43, R10 ;  /* 0x0000000a2b0a7221 */ /* 0x008fc80000010000 */
[----:B--2---:R-:W-:Y:S01]  /*0fa0*/  FADD.FTZ R9, R10, R9 ;  /* 0x000000090a097221 */ /* 0x004fe20000010000 */
[----:B-----5:R-:W-:-:S04]  /*0fb0*/  FADD.FTZ R13, R2, R13 ;  /* 0x0000000d020d7221 */ /* 0x020fc80000010000 */
[----:B------:R-:W-:Y:S01]  /*0fc0*/  FADD.FTZ R13, R13, R28 ;  /* 0x0000001c0d0d7221 */ /* 0x000fe20000010000 */
[----:B------:R-:W-:-:S03]  /*0fd0*/  FADD.FTZ R9, R9, R12 ;  /* 0x0000000c09097221 */ /* 0x000fc60000010000 */
[----:B------:R-:W-:Y:S01]  /*0fe0*/  FADD.FTZ R13, R13, R30 ;  /* 0x0000001e0d0d7221 */ /* 0x000fe20000010000 */
[----:B------:R-:W-:-:S03]  /*0ff0*/  FADD.FTZ R14, R9, R14 ;  /* 0x0000000e090e7221 */ /* 0x000fc60000010000 */
[----:B----4-:R-:W-:-:S04]  /*1000*/  FADD.FTZ R13, R13, R18 ;  /* 0x000000120d0d7221 */ /* 0x010fc80000010000 */
        /* <DEDUP_REMOVED lines=8> */
.L_x_3839:
[----:B------:R-:W-:Y:S05]  /*1090*/  BSYNC.RECONVERGENT B1 ;  /* 0x0000000000017941 */ /* 0x000fea0003800200 */
.L_x_3838:
        /* <DEDUP_REMOVED lines=38> */
.L_x_3841:
[----:B------:R-:W-:Y:S05]  /*1300*/  BSYNC.RECONVERGENT B1 ;  /* 0x0000000000017941 */ /* 0x000fea0003800200 */
.L_x_3840:
[----:B------:R-:W-:Y:S05]  /*1310*/  @!P1 BRA `(.L_x_3834) ;  /* 0x0000000000409947 */ /* 0x000fea0003800000 */
[----:B------:R-:W0:Y:S01]  /*1320*/  LDC R14, c[0x0][0x388] ;  /* 0x0000e200ff0e7b82 */ /* 0x000e220000000800 */
[----:B------:R-:W-:-:S07]  /*1330*/  IADD3 R12, PT, PT, -R54, RZ, RZ ;  /* 0x000000ff360c7210 */ /* 0x000fce0007ffe1ff */
[----:B------:R-:W1:Y:S08]  /*1340*/  LDC.64 R8, c[0x0][0x440] ;  /* 0x00011000ff087b82 */ /* 0x000e700000000a00 */
[----:B------:R-:W2:Y:S01]  /*1350*/  LDC.64 R10, c[0x0][0x448] ;  /* 0x00011200ff0a7b82 */ /* 0x000ea20000000a00 */
[----:B0-----:R-:W-:-:S05]  /*1360*/  IMAD R0, R3, R14, R0 ;  /* 0x0000000e03007224 */ /* 0x001fca00078e0200 */
[----:B------:R-:W-:-:S07]  /*1370*/  IADD3 R3, PT, PT, R57, R0, RZ ;  /* 0x0000000039037210 */ /* 0x000fce0007ffe0ff */
.L_x_3842:
        /* <DEDUP_REMOVED lines=10> */
.L_x_3834:
[----:B------:R-:W-:Y:S05]  /*1420*/  BSYNC.RECONVERGENT B0 ;  /* 0x0000000000007941 */ /* 0x000fea0003800200 */
.L_x_3833:
[----:B------:R-:W0:Y:S01]  /*1430*/  S2R R3, SR_TID.X ;  /* 0x0000000000037919 */ /* 0x000e220000002100 */
[----:B------:R-:W1:Y:S01]  /*1440*/  S2UR UR5, SR_CgaCtaId ;  /* 0x00000000000579c3 */ /* 0x000e620000008800 */
[----:B------:R-:W-:Y:S01]  /*1450*/  UMOV UR4, 0x400 ;  /* 0x0000040000047882 */ /* 0x000fe20000000000 */
[C---:B------:R-:W-:Y:S02]  /*1460*/  SHF.L.U32 R5, R57.reuse, 0x7, RZ ;  /* 0x0000000739057819 */ /* 0x040fe400000006ff */
[C---:B------:R-:W-:Y:S02]  /*1470*/  ISETP.NE.AND P1, PT, R57.reuse, RZ, PT ;  /* 0x000000ff3900720c */ /* 0x040fe40003f25270 */
[----:B------:R-:W-:Y:S01]  /*1480*/  ISETP.GT.U32.AND P0, PT, R57, 0xf, PT ;  /* 0x0000000f3900780c */ /* 0x000fe20003f04070 */
[----:B-1----:R-:W-:Y:S01]  /*1490*/  ULEA UR4, UR5, UR4, 0x18 ;  /* 0x0000000405047291 */ /* 0x002fe2000f8ec0ff */
[----:B0-----:R-:W-:-:S04]  /*14a0*/  SHF.R.U32.HI R12, RZ, 0x5, R3 ;  /* 0x00000005ff0c7819 */ /* 0x001fc80000011603 */
[C-C-:B------:R-:W-:Y:S02]  /*14b0*/  LOP3.LUT R0, R12.reuse, 0x1f, R3.reuse, 0x78, !PT ;  /* 0x0000001f0c007812 */ /* 0x140fe400078e7803 */
[----:B------:R-:W-:Y:S02]  /*14c0*/  ISETP.NE.OR P0, PT, R12, 0x1f, P0 ;  /* 0x0000001f0c00780c */ /* 0x000fe40000705670 */
        /* <DEDUP_REMOVED lines=44> */
[----:B-1----:R-:W-:Y:S04]  /*1790*/  STG.E.64 desc[UR6][R6.64], R4 ;  /* 0x0000000406007986 */ /* 0x002fe8000c101b06 */
[----:B--2---:R-:W-:Y:S01]  /*17a0*/  STG.E.64 desc[UR6][R8.64], R2 ;  /* 0x0000000208007986 */ /* 0x004fe2000c101b06 */
[----:B------:R-:W-:Y:S05]  /*17b0*/  EXIT ;  /* 0x000000000000794d */ /* 0x000fea0003800000 */
.L_x_3843:
        /* <DEDUP_REMOVED lines=12> */
.L_x_15630:


//--------------------- .text._ZN10layer_norm13ln_bwd_kernelINS_13Kernel_traitsIf13__nv_bfloat16S2_S2_fjLj8192ELj1ELj1ELj8ELj16ENS_18Kernel_traits_baseILj8192EfS2_S2_S2_fjLj256EEEEELb1ELb0ELb1ELb1EEEvNS_9BwdParamsE --------------------------
	.section	.text._ZN10layer_norm13ln_bwd_kernelINS_13Kernel_traitsIf13__nv_bfloat16S2_S2_fjLj8192ELj1ELj1ELj8ELj16ENS_18Kernel_traits_baseILj8192EfS2_S2_S2_fjLj256EEEEELb1ELb0ELb1ELb1EEEvNS_9BwdParamsE,"ax",@progbits
	.align	128
        .global         _ZN10layer_norm13ln_bwd_kernelINS_13Kernel_traitsIf13__nv_bfloat16S2_S2_fjLj8192ELj1ELj1ELj8ELj16ENS_18Kernel_traits_baseILj8192EfS2_S2_S2_fjLj256EEEEELb1ELb0ELb1ELb1EEEvNS_9BwdParamsE
        .type           _ZN10layer_norm13ln_bwd_kernelINS_13Kernel_traitsIf13__nv_bfloat16S2_S2_fjLj8192ELj1ELj1ELj8ELj16ENS_18Kernel_traits_baseILj8192EfS2_S2_S2_fjLj256EEEEELb1ELb0ELb1ELb1EEEvNS_9BwdParamsE,@function
        .size           _ZN10layer_norm13ln_bwd_kernelINS_13Kernel_traitsIf13__nv_bfloat16S2_S2_fjLj8192ELj1ELj1ELj8ELj16ENS_18Kernel_traits_baseILj8192EfS2_S2_S2_fjLj256EEEEELb1ELb0ELb1ELb1EEEvNS_9BwdParamsE,(.L_x_15631 - _ZN10layer_norm13ln_bwd_kernelINS_13Kernel_traitsIf13__nv_bfloat16S2_S2_fjLj8192ELj1ELj1ELj8ELj16ENS_18Kernel_traits_baseILj8192EfS2_S2_S2_fjLj256EEEEELb1ELb0ELb1ELb1EEEvNS_9BwdParamsE)
        .other          _ZN10layer_norm13ln_bwd_kernelINS_13Kernel_traitsIf13__nv_bfloat16S2_S2_fjLj8192ELj1ELj1ELj8ELj16ENS_18Kernel_traits_baseILj8192EfS2_S2_S2_fjLj256EEEEELb1ELb0ELb1ELb1EEEvNS_9BwdParamsE,@"STO_CUDA_ENTRY STV_DEFAULT"
_ZN10layer_norm13ln_bwd_kernelINS_13Kernel_traitsIf13__nv_bfloat16S2_S2_fjLj8192ELj1ELj1ELj8ELj16ENS_18Kernel_traits_baseILj8192EfS2_S2_S2_fjLj256EEEEELb1ELb0ELb1ELb1EEEvNS_9BwdParamsE:
.text._ZN10layer_norm13ln_bwd_kernelINS_13Kernel_traitsIf13__nv_bfloat16S2_S2_fjLj8192ELj1ELj1ELj8ELj16ENS_18Kernel_traits_baseILj8192EfS2_S2_S2_fjLj256EEEEELb1ELb0ELb1ELb1EEEvNS_9BwdParamsE:
        /* <DEDUP_REMOVED lines=58> */
.L_x_3978:
[----:B------:R-:W1:Y:S08]  /*03a0*/  LDC.64 R152, c[0x0][0x3f8] ;  /* 0x0000fe00ff987b82 */ /* 0x000e700000000a00 */
[----:B------:R-:W2:Y:S08]  /*03b0*/  LDC.64 R156, c[0x0][0x3c8] ;  /* 0x0000f200ff9c7b82 */ /* 0x000eb00000000a00 */
[----:B------:R-:W3:Y:S01]  /*03c0*/  LDC.64 R154, c[0x0][0x3f0] ;  /* 0x0000fc00ff9a7b82 */ /* 0x000ee20000000a00 */
[----:B-1----:R-:W-:-:S07]  /*03d0*/  IMAD.WIDE R158, R0, 0x4, R152 ;  /* 0x00000004009e7825 */ /* 0x002fce00078e0298 */
[----:B------:R-:W1:Y:S01]  /*03e0*/  LDC.64 R152, c[0x0][0x3c0] ;  /* 0x0000f000ff987b82 */ /* 0x000e620000000a00 */
[----:B------:R-:W4:Y:S01]  /*03f0*/  LDG.E R209, desc[UR12][R158.64] ;  /* 0x0000000c9ed17981 */ /* 0x000f22000c1e1900 */
[----:B--2---:R-:W-:-:S05]  /*0400*/  IMAD.WIDE R156, R0, 0x4, R156 ;  /* 0x00000004009c7825 */ /* 0x004fca00078e029c */
[----:B-----5:R2:W5:Y:S01]  /*0410*/  LDG.E R212, desc[UR12][R156.64] ;  /* 0x0000000c9cd47981 */ /* 0x020562000c1e1900 */
[----:B---3--:R-:W-:-:S05]  /*0420*/  IMAD.WIDE R154, R0, 0x4, R154 ;  /* 0x00000004009a7825 */ /* 0x008fca00078e029a */
[----:B------:R2:W5:Y:S01]  /*0430*/  LDG.E R214, desc[UR12][R154.64] ;  /* 0x0000000c9ad67981 */ /* 0x000562000c1e1900 */
[----:B----4-:R-:W-:-:S13]  /*0440*/  ISETP.GE.AND P1, PT, R209, 0x1, PT ;  /* 0x00000001d100780c */ /* 0x010fda0003f26270 */
[----:B-12---:R-:W-:Y:S05]  /*0450*/  @!P1 BRA `(.L_x_3845) ;  /* 0x0000001800249947 */ /* 0x006fea0003800000 */
        /* <DEDUP_REMOVED lines=9> */
[----:B------:R-:W-:-:S03]  /*04f0*/  IMAD R6, R6, R167, RZ ;  /* 0x000000a706067224 */ /* 0x000fc600078e02ff */
[----:B------:R-:W-:Y:S02]  /*0500*/  LEA.HI R2, R3, R2, RZ, 0x3 ;  /* 0x0000000203027211 */ /* 0x000fe400078f18ff */
[----:B------:R-:W-:Y:S02]  /*0510*/  SHF.R.S32.HI R3, RZ, 0x1f, R6 ;  /* 0x0000001fff037819 */ /* 0x000fe40000011406 */
[-C--:B------:R-:W-:Y:S02]  /*0520*/  LEA.HI.SX32 R169, R2, R211.reuse, 0x1d ;  /* 0x000000d302a97211 */ /* 0x080fe400078feaff */
[----:B------:R-:W-:Y:S02]  /*0530*/  LEA.HI R6, R3, R6, RZ, 0x3 ;  /* 0x0000000603067211 */ /* 0x000fe400078f18ff */
[C---:B------:R-:W-:Y:S01]  /*0540*/  IADD3 R171, PT, PT, R169.reuse, 0x100, RZ ;  /* 0x00000100a9ab7810 */ /* 0x040fe20007ffe0ff */
[C---:B------:R-:W-:Y:S01]  /*0550*/  VIADD R173, R169.reuse, 0x200 ;  /* 0x00000200a9ad7836 */ /* 0x040fe20000000000 */
[----:B------:R-:W-:Y:S01]  /*0560*/  LEA.HI.SX32 R7, R6, R211, 0x1d ;  /* 0x000000d306077211 */ /* 0x000fe200078feaff */
[C-C-:B-1----:R-:W-:Y:S01]  /*0570*/  IMAD.WIDE.U32 R156, R169.reuse, 0x10, R12.reuse ;  /* 0x00000010a99c7825 */ /* 0x142fe200078e000c */
[----:B------:R-:W-:Y:S01]  /*0580*/  IADD3 R175, PT, PT, R169, 0x300, RZ ;  /* 0x00000300a9af7810 */ /* 0x000fe20007ffe0ff */
[----:B------:R1:W3:Y:S01]  /*0590*/  LDG.E R3, desc[UR12][R152.64] ;  /* 0x0000000c98037981 */ /* 0x0002e2000c1e1900 */
[----:B------:R-:W-:Y:S01]  /*05a0*/  IADD3 R9, PT, PT, R7, 0x200, RZ ;  /* 0x0000020007097810 */ /* 0x000fe20007ffe0ff */
[--C-:B------:R-:W-:Y:S01]  /*05b0*/  IMAD.WIDE.U32 R24, R171, 0x10, R12.reuse ;  /* 0x00000010ab187825 */ /* 0x100fe200078e000c */
[----:B------:R-:W-:Y:S01]  /*05c0*/  IADD3 R21, PT, PT, R7, 0x100, RZ ;  /* 0x0000010007157810 */ /* 0x000fe20007ffe0ff */
[----:B------:R-:W4:Y:S02]  /*05d0*/  LDG.E.128 R156, desc[UR12][R156.64] ;  /* 0x0000000c9c9c7981 */ /* 0x000f24000c1e1d00 */
[----:B------:R-:W-:-:S02]  /*05e0*/  IMAD.WIDE.U32 R16, R173, 0x10, R12 ;  /* 0x00000010ad107825 */ /* 0x000fc400078e000c */
[----:B------:R-:W4:Y:S02]  /*05f0*/  LDG.E.128 R24, desc[UR12][R24.64] ;  /* 0x0000000c18187981 */ /* 0x000f24000c1e1d00 */
[----:B--2---:R-:W-:Y:S02]  /*0600*/  IMAD.WIDE.U32 R8, R9, 0x10, R4 ;  /* 0x0000001009087825 */ /* 0x004fe400078e0004 */
[----:B------:R-:W2:Y:S02]  /*0610*/  LDG.E.128 R16, desc[UR12][R16.64] ;  /* 0x0000000c10107981 */ /* 0x000ea4000c1e1d00 */
[----:B------:R-:W-:Y:S02]  /*0620*/  IMAD.WIDE.U32 R12, R175, 0x10, R12 ;  /* 0x00000010af0c7825 */ /* 0x000fe400078e000c */
[----:B------:R-:W2:Y:S02]  /*0630*/  LDG.E.128 R8, desc[UR12][R8.64] ;  /* 0x0000000c08087981 */ /* 0x000ea4000c1e1d00 */
[C-C-:B------:R-:W-:Y:S01]  /*0640*/  IMAD.WIDE.U32 R28, R7.reuse, 0x10, R4.reuse ;  /* 0x00000010071c7825 */ /* 0x140fe200078e0004 */
[----:B------:R-:W-:Y:S01]  /*0650*/  IADD3 R7, PT, PT, R7, 0x300, RZ ;  /* 0x0000030007077810 */ /* 0x000fe20007ffe0ff */
[----:B------:R-:W2:Y:S02]  /*0660*/  LDG.E.128 R12, desc[UR12][R12.64] ;  /* 0x0000000c0c0c7981 */ /* 0x000ea4000c1e1d00 */
[----:B------:R-:W-:-:S02]  /*0670*/  IMAD.WIDE.U32 R20, R21, 0x10, R4 ;  /* 0x0000001015147825 */ /* 0x000fc400078e0004 */
[----:B------:R-:W2:Y:S02]  /*0680*/  LDG.E.128 R28, desc[UR12][R28.64] ;  /* 0x0000000c1c1c7981 */ /* 0x000ea4000c1e1d00 */
[----:B------:R-:W-:Y:S02]  /*0690*/  IMAD.WIDE.U32 R4, R7, 0x10, R4 ;  /* 0x0000001007047825 */ /* 0x000fe400078e0004 */
[----:B------:R-:W2:Y:S04]  /*06a0*/  LDG.E.128 R20, desc[UR12][R20.64] ;  /* 0x0000000c14147981 */ /* 0x000ea8000c1e1d00 */
[----:B------:R-:W2:Y:S01]  /*06b0*/  LDG.E.128 R4, desc[UR12][R4.64] ;  /* 0x0000000c04047981 */ /* 0x000ea2000c1e1d00 */
[----:B------:R-:W-:Y:S02]  /*06c0*/  ISETP.NE.U32.AND P0, PT, RZ, UR6, PT ;  /* 0x00000006ff007c0c */ /* 0x000fe4000bf05070 */
[----:B-----5:R-:W-:-:S02]  /*06d0*/  ISETP.GE.AND P2, PT, R214, 0x1, PT ;  /* 0x00000001d600780c */ /* 0x020fc40003f46270 */
[----:B------:R-:W-:-:S11]  /*06e0*/  ISETP.NE.AND.EX P0, PT, R213, RZ, PT, P0 ;  /* 0x000000ffd500720c */ /* 0x000fd60003f05300 */
[----:B------:R-:W-:Y:S02]  /*06f0*/  @P2 IADD3 R2, PT, PT, R214, -0x1, RZ ;  /* 0xffffffffd6022810 */ /* 0x000fe40007ffe0ff */
[----:B------:R-:W0:Y:S03]  /*0700*/  @P0 LDC.64 R162, c[0x0][0x438] ;  /* 0x00010e00ffa20b82 */ /* 0x000e260000000a00 */
[----:B------:R-:W-:-:S05]  /*0710*/  @P2 IMAD R2, R2, R167, RZ ;  /* 0x000000a702022224 */ /* 0x000fca00078e02ff */
[----:B-1----:R-:W-:Y:S01]  /*0720*/  @P2 SHF.R.S32.HI R153, RZ, 0x1f, R2 ;  /* 0x0000001fff992819 */ /* 0x002fe20000011402 */
[----:B------:R-:W-:Y:S01]  /*0730*/  IMAD.MOV.U32 R197, RZ, RZ, RZ ;  /* 0x000000ffffc57224 */ /* 0x000fe200078e00ff */
[----:B------:R-:W1:Y:S02]  /*0740*/  @P0 LDC.64 R154, c[0x0][0x438] ;  /* 0x00010e00ff9a0b82 */ /* 0x000e640000000a00 */
[----:B------:R-:W-:-:S04]  /*0750*/  @P2 LEA.HI R2, R153, R2, RZ, 0x3 ;  /* 0x0000000299022211 */ /* 0x000fc800078f18ff */
[----:B------:R-:W-:Y:S02]  /*0760*/  @P2 LEA.HI.SX32 R197, R2, R211, 0x1d ;  /* 0x000000d302c52211 */ /* 0x000fe400078feaff */
[----:B------:R-:W1:Y:S02]  /*0770*/  @P0 LDC.64 R160, c[0x0][0x438] ;  /* 0x00010e00ffa00b82 */ /* 0x000e640000000a00 */
[C---:B------:R-:W-:Y:S02]  /*0780*/  IADD3 R195, PT, PT, R197.reuse, 0x100, RZ ;  /* 0x00000100c5c37810 */ /* 0x040fe40007ffe0ff */
[----:B------:R-:W-:Y:S01]  /*0790*/  IADD3 R193, PT, PT, R197, 0x200, RZ ;  /* 0x00000200c5c17810 */ /* 0x000fe20007ffe0ff */
[----:B0-----:R-:W-:Y:S01]  /*07a0*/  @P0 IMAD.WIDE.U32 R162, R173, 0x10, R162 ;  /* 0x00000010ada20825 */ /* 0x001fe200078e00a2 */
[C---:B------:R-:W-:Y:S02]  /*07b0*/  IADD3 R173, PT, PT, R197.reuse, 0x300, RZ ;  /* 0x00000300c5ad7810 */ /* 0x040fe40007ffe0ff */
[----:B------:R-:W0:Y:S01]  /*07c0*/  @P0 LDC.64 R164, c[0x0][0x438] ;  /* 0x00010e00ffa40b82 */ /* 0x000e220000000a00 */
[--C-:B------:R-:W-:Y:S01]  /*07d0*/  IMAD.WIDE.U32 R196, R197, 0x8, R190.reuse ;  /* 0x00000008c5c47825 */ /* 0x100fe200078e00be */
[----:B------:R-:W5:Y:S03]  /*07e0*/  @P0 LDG.E.128 R36, desc[UR12][R162.64] ;  /* 0x0000000ca2240981 */ /* 0x000f66000c1e1d00 */
[----:B------:R-:W-:-:S02]  /*07f0*/  IMAD.WIDE.U32 R194, R195, 0x8, R190 ;  /* 0x00000008c3c27825 */ /* 0x000fc400078e00be */
[----:B------:R-:W5:Y:S02]  /*0800*/  LDG.E.64 R196, desc[UR12][R196.64] ;  /* 0x0000000cc4c47981 */ /* 0x000f64000c1e1b00 */
[--C-:B------:R-:W-:Y:S02]  /*0810*/  IMAD.WIDE.U32 R192, R193, 0x8, R190.reuse ;  /* 0x00000008c1c07825 */ /* 0x100fe400078e00be */
[----:B------:R-:W5:Y:S02]  /*0820*/  LDG.E.64 R194, desc[UR12][R194.64] ;  /* 0x0000000cc2c27981 */ /* 0x000f64000c1e1b00 */
[----:B------:R-:W-:Y:S02]  /*0830*/  IMAD.WIDE.U32 R190, R173, 0x8, R190 ;  /* 0x00000008adbe7825 */ /* 0x000fe400078e00be */
[----:B------:R-:W5:Y:S04]  /*0840*/  LDG.E.64 R192, desc[UR12][R192.64] ;  /* 0x0000000cc0c07981 */ /* 0x000f68000c1e1b00 */
[----:B------:R-:W5:Y:S01]  /*0850*/  LDG.E.64 R190, desc[UR12][R190.64] ;  /* 0x0000000cbebe7981 */ /* 0x000f62000c1e1b00 */
[----:B-1----:R-:W-:-:S04]  /*0860*/  @P0 IMAD.WIDE.U32 R154, R169, 0x10, R154 ;  /* 0x00000010a99a0825 */ /* 0x002fc800078e009a */
[----:B------:R-:W-:Y:S01]  /*0870*/  @P0 IMAD.WIDE.U32 R160, R171, 0x10, R160 ;  /* 0x00000010aba00825 */ /* 0x000fe200078e00a0 */
[----:B------:R-:W5:Y:S03]  /*0880*/  @P0 LDG.E.128 R44, desc[UR12][R154.64] ;  /* 0x0000000c9a2c0981 */ /* 0x000f66000c1e1d00 */
[----:B0-----:R-:W-:Y:S01]  /*0890*/  @P0 IMAD.WIDE.U32 R164, R175, 0x10, R164 ;  /* 0x00000010afa40825 */ /* 0x001fe200078e00a4 */
[----:B------:R-:W5:Y:S04]  /*08a0*/  @P0 LDG.E.128 R40, desc[UR12][R160.64] ;  /* 0x0000000ca0280981 */ /* 0x000f68000c1e1d00 */
[----:B------:R3:W5:Y:S01]  /*08b0*/  @P0 LDG.E.128 R32, desc[UR12][R164.64] ;  /* 0x0000000ca4200981 */ /* 0x000762000c1e1d00 */
[----:B------:R-:W-:-:S04]  /*08c0*/  ISETP.NE.AND P0, PT, RZ, UR11, PT ;  /* 0x0000000bff007c0c */ /* 0x000fc8000bf05270 */
[----:B---3--:R-:W-:Y:S02]  /*08d0*/  FSEL R164, R3, RZ, !P0 ;  /* 0x000000ff03a47208 */ /* 0x008fe40004000000 */
[C---:B----4-:R-:W-:Y:S02]  /*08e0*/  PRMT R167, R157.reuse, 0x7632, R167 ;  /* 0x000076329da77816 */ /* 0x050fe400000000a7 */
[----:B------:R-:W-:Y:S02]  /*08f0*/  PRMT R166, R156, 0x7632, R166 ;  /* 0x000076329ca67816 */ /* 0x000fe400000000a6 */
[----:B------:R-:W-:Y:S02]  /*0900*/  PRMT R174, R24, 0x7632, R174 ;  /* 0x0000763218ae7816 */ /* 0x000fe400000000ae */
[----:B------:R-:W-:Y:S02]  /*0910*/  SHF.L.U32 R157, R157, 0x10, RZ ;  /* 0x000000109d9d7819 */ /* 0x000fe400000006ff */
[----:B------:R-:W-:-:S02]  /*0920*/  PRMT R172, R159, 0x7632, R172 ;  /* 0x000076329fac7816 */ /* 0x000fc400000000ac */
[----:B------:R-:W-:Y:S02]  /*0930*/  PRMT R153, R27, 0x7632, R153 ;  /* 0x000076321b997816 */ /* 0x000fe40000000099 */
[C---:B--2---:R-:W-:Y:S01]  /*0940*/  PRMT R162, R8.reuse, 0x7632, R162 ;  /* 0x0000763208a27816 */ /* 0x044fe200000000a2 */
[----:B------:R-:W-:Y:S01]  /*0950*/  IMAD.U32 R205, R8, 0x10000, RZ ;  /* 0x0001000008cd7824 */ /* 0x000fe200078e00ff */
[----:B------:R-:W-:Y:S02]  /*0960*/  SHF.L.U32 R159, R159, 0x10, RZ ;  /* 0x000000109f9f7819 */ /* 0x000fe400000006ff */
[----:B------:R-:W-:Y:S01]  /*0970*/  PRMT R8, R12, 0x7632, R8 ;  /* 0x000076320c087816 */ /* 0x000fe20000000008 */
[----:B------:R-:W-:Y:S01]  /*0980*/  IMAD.U32 R211, R14, 0x10000, RZ ;  /* 0x000100000ed37824 */ /* 0x000fe200078e00ff */
[----:B------:R-:W-:Y:S02]  /*0990*/  SHF.L.U32 R217, R12, 0x10, RZ ;  /* 0x000000100cd97819 */ /* 0x000fe400000006ff */
[----:B------:R-:W-:Y:S01]  /*09a0*/  PRMT R12, R14, 0x7632, R12 ;  /* 0x000076320e0c7816 */ /* 0x000fe2000000000c */
[C---:B------:R-:W-:Y:S01]  /*09b0*/  IMAD.U32 R171, R29.reuse, 0x10000, RZ ;  /* 0x000100001dab7824 */ /* 0x040fe200078e00ff */
[----:B------:R-:W-:-:S02]  /*09c0*/  PRMT R152, R29, 0x7632, R152 ;  /* 0x000076321d987816 */ /* 0x000fc40000000098 */
[----:B------:R-:W-:Y:S01]  /*09d0*/  PRMT R14, R15, 0x7632, R14 ;  /* 0x000076320f0e7816 */ /* 0x000fe2000000000e */
[----:B------:R-:W-:Y:S01]  /*09e0*/  IMAD.U32 R174, R174, 0x10000, RZ ;  /* 0x00010000aeae7824 */ /* 0x000fe200078e00ff */
[C---:B------:R-:W-:Y:S02]  /*09f0*/  PRMT R29, R30.reuse, 0x7632, R29 ;  /* 0x000076321e1d7816 */ /* 0x040fe4000000001d */
[----:B------:R-:W-:Y:S02]  /*0a00*/  SHF.L.U32 R169, R30, 0x10, RZ ;  /* 0x000000101ea97819 */ /* 0x000fe400000006ff */
[----:B------:R-:W-:Y:S02]  /*0a10*/  PRMT R177, R25, 0x7632, R177 ;  /* 0x0000763219b17816 */ /* 0x000fe400000000b1 */
[----:B------:R-:W-:Y:S02]  /*0a20*/  SHF.L.U32 R156, R156, 0x10, RZ ;  /* 0x000000109c9c7819 */ /* 0x000fe400000006ff */
[----:B------:R-:W-:-:S02]  /*0a30*/  PRMT R30, R10, 0x7632, R30 ;  /* 0x000076320a1e7816 */ /* 0x000fc4000000001e */
[----:B------:R-:W-:Y:S01]  /*0a40*/  SHF.L.U32 R187, R10, 0x10, RZ ;  /* 0x000000100abb7819 */ /* 0x000fe200000006ff */
[----:B------:R-:W-:Y:S01]  /*0a50*/  IMAD.U32 R176, R24, 0x10000, RZ ;  /* 0x0001000018b07824 */ /* 0x000fe200078e00ff */
[----:B------:R-:W-:Y:S02]  /*0a60*/  PRMT R155, R18, 0x7632, R155 ;  /* 0x00007632129b7816 */ /* 0x000fe4000000009b */
[C---:B------:R-:W-:Y:S02]  /*0a70*/  PRMT R160, R9.reuse, 0x7632, R160 ;  /* 0x0000763209a07816 */ /* 0x040fe400000000a0 */
[----:B------:R-:W-:Y:S01]  /*0a80*/  SHF.L.U32 R189, R9, 0x10, RZ ;  /* 0x0000001009bd7819 */ /* 0x000fe200000006ff */
[----:B------:R-:W-:Y:S01]  /*0a90*/  FADD.FTZ R9, -R164, R157 ;  /* 0x0000009da4097221 */ /* 0x000fe20000010100 */
[----:B------:R-:W-:Y:S02]  /*0aa0*/  PRMT R10, R13, 0x7632, R10 ;  /* 0x000076320d0a7816 */ /* 0x000fe4000000000a */
[----:B------:R-:W-:-:S02]  /*0ab0*/  SHF.L.U32 R166, R166, 0x10, RZ ;  /* 0x00000010a6a67819 */ /* 0x000fc400000006ff */
[----:B------:R-:W-:Y:S01]  /*0ac0*/  SHF.L.U32 R153, R153, 0x10, RZ ;  /* 0x0000001099997819 */ /* 0x000fe200000006ff */
[----:B------:R-:W-:Y:S01]  /*0ad0*/  IMAD.U32 R207, R22, 0x10000, RZ ;  /* 0x0001000016cf7824 */ /* 0x000fe200078e00ff */
[----:B------:R-:W-:Y:S01]  /*0ae0*/  PRMT R168, R158, 0x7632, R168 ;  /* 0x000076329ea87816 */ /* 0x000fe200000000a8 */
[----:B------:R-:W-:Y:S01]  /*0af0*/  FADD.FTZ R231, -R164, R159 ;  /* 0x0000009fa4e77221 */ /* 0x000fe20000010100 */
[C---:B------:R-:W-:Y:S02]  /*0b00*/  PRMT R154, R11.reuse, 0x7632, R154 ;  /* 0x000076320b9a7816 */ /* 0x040fe4000000009a */
[----:B------:R-:W-:Y:S02]  /*0b10*/  SHF.L.U32 R173, R11, 0x10, RZ ;  /* 0x000000100bad7819 */ /* 0x000fe400000006ff */
[----:B------:R-:W-:Y:S02]  /*0b20*/  SHF.L.U32 R14, R14, 0x10, RZ ;  /* 0x000000100e0e7819 */ /* 0x000fe400000006ff */
[----:B------:R-:W-:-:S02]  /*0b30*/  PRMT R24, R22, 0x7632, R24 ;  /* 0x0000763216187816 */ /* 0x000fc40000000018 */
[----:B------:R-:W-:Y:S02]  /*0b40*/  SHF.L.U32 R223, R18, 0x10, RZ ;  /* 0x0000001012df7819 */ /* 0x000fe400000006ff */
[----:B------:R-:W-:Y:S02]  /*0b50*/  SHF.L.U32 R11, R167, 0x10, RZ ;  /* 0x00000010a70b7819 */ /* 0x000fe400000006ff */
[----:B------:R-:W-:Y:S01]  /*0b60*/  SHF.L.U32 R179, R177, 0x10, RZ ;  /* 0x00000010b1b37819 */ /* 0x000fe200000006ff */
[----:B------:R-:W-:Y:S01]  /*0b70*/  FADD.FTZ R177, -R164, R174 ;  /* 0x000000aea4b17221 */ /* 0x000fe20000010100 */
[----:B------:R-:W-:Y:S01]  /*0b80*/  PRMT R2, R28, 0x7632, R2 ;  /* 0x000076321c027816 */ /* 0x000fe20000000002 */
[----:B------:R-:W-:Y:S01]  /*0b90*/  FADD.FTZ R3, -R164, R156 ;  /* 0x0000009ca4037221 */ /* 0x000fe20000010100 */
[----:B------:R-:W-:Y:S02]  /*0ba0*/  SHF.L.U32 R175, R28, 0x10, RZ ;  /* 0x000000101caf7819 */ /* 0x000fe400000006ff */
[----:B------:R-:W-:-:S02]  /*0bb0*/  PRMT R22, R16, 0x7632, R22 ;  /* 0x0000763210167816 */ /* 0x000fc40000000016 */
[----:B------:R-:W-:Y:S02]  /*0bc0*/  SHF.L.U32 R225, R16, 0x10, RZ ;  /* 0x0000001010e17819 */ /* 0x000fe400000006ff */
[----:B------:R-:W-:Y:S01]  /*0bd0*/  SHF.L.U32 R8, R8, 0x10, RZ ;  /* 0x0000001008087819 */ /* 0x000fe200000006ff */
[C---:B------:R-:W-:Y:S01]  /*0be0*/  FADD.FTZ R183, -R164.reuse, R153 ;  /* 0x00000099a4b77221 */ /* 0x040fe20000010100 */
[----:B------:R-:W-:Y:S02]  /*0bf0*/  PRMT R28, R31, 0x7632, R28 ;  /* 0x000076321f1c7816 */ /* 0x000fe4000000001c */
[C---:B------:R-:W-:Y:S02]  /*0c00*/  PRMT R16, R17.reuse, 0x7632, R16 ;  /* 0x0000763211107816 */ /* 0x040fe40000000010 */
[----:B------:R-:W-:Y:S01]  /*0c10*/  SHF.L.U32 R221, R17, 0x10, RZ ;  /* 0x0000001011dd7819 */ /* 0x000fe200000006ff */
[----:B------:R-:W-:Y:S01]  /*0c20*/  FADD.FTZ R17, -R164, R166 ;  /* 0x000000a6a4117221 */ /* 0x000fe20000010100 */
[----:B------:R-:W-:-:S02]  /*0c30*/  SHF.L.U32 R215, R13, 0x10, RZ ;  /* 0x000000100dd77819 */ /* 0x000fc400000006ff */
[----:B------:R-:W-:Y:S02]  /*0c40*/  SHF.L.U32 R155, R155, 0x10, RZ ;  /* 0x000000109b9b7819 */ /* 0x000fe400000006ff */
[----:B------:R-:W-:Y:S02]  /*0c50*/  SHF.L.U32 R10, R10, 0x10, RZ ;  /* 0x000000100a0a7819 */ /* 0x000fe400000006ff */
[C---:B------:R-:W-:Y:S02]  /*0c60*/  PRMT R174, R5.reuse, 0x7632, R174 ;  /* 0x0000763205ae7816 */ /* 0x040fe400000000ae */
[----:B------:R-:W-:Y:S01]  /*0c70*/  SHF.L.U32 R235, R5, 0x10, RZ ;  /* 0x0000001005eb7819 */ /* 0x000fe200000006ff */
[----:B------:R-:W-:Y:S01]  /*0c80*/  FMUL.FTZ R5, R212, R9 ;  /* 0x00000009d4057220 */ /* 0x000fe20000410000 */
[----:B------:R-:W-:Y:S01]  /*0c90*/  SHF.L.U32 R31, R31, 0x10, RZ ;  /* 0x000000101f1f7819 */ /* 0x000fe200000006ff */
[----:B------:R-:W-:Y:S01]  /*0ca0*/  FADD.FTZ R153, -R164, R14 ;  /* 0x0000000ea4997221 */ /* 0x000fe20000010100 */
[----:B------:R-:W-:Y:S01]  /*0cb0*/  SHF.L.U32 R13, R168, 0x10, RZ ;  /* 0x00000010a80d7819 */ /* 0x000fe200000006ff */
[----:B------:R-:W-:Y:S01]  /*0cc0*/  FMUL.FTZ R9, R212, R231 ;  /* 0x000000e7d4097220 */ /* 0x000fe20000410000 */
[----:B------:R-:W-:Y:S01]  /*0cd0*/  SHF.L.U32 R12, R12, 0x10, RZ ;  /* 0x000000100c0c7819 */ /* 0x000fe200000006ff */
[C---:B------:R-:W-:Y:S01]  /*0ce0*/  FADD.FTZ R11, -R164.reuse, R11 ;  /* 0x0000000ba40b7221 */ /* 0x040fe20000010100 */
[----:B------:R-:W-:Y:S01]  /*0cf0*/  FADD.FTZ R223, -R164, R223 ;  /* 0x000000dfa4df7221 */ /* 0x000fe20000010100 */
[----:B------:R-:W-:Y:S01]  /*0d00*/  SHF.L.U32 R14, R2, 0x10, RZ ;  /* 0x00000010020e7819 */ /* 0x000fe200000006ff */
[----:B------:R-:W-:Y:S01]  /*0d10*/  FADD.FTZ R161, -R164, R8 ;  /* 0x00000008a4a17221 */ /* 0x000fe20000010100 */
[----:B------:R-:W-:Y:S01]  /*0d20*/  SHF.L.U32 R170, R158, 0x10, RZ ;  /* 0x000000109eaa7819 */ /* 0x000fe200000006ff */
[----:B------:R-:W-:Y:S01]  /*0d30*/  FMUL.FTZ R3, R212, R3 ;  /* 0x00000003d4037220 */ /* 0x000fe20000410000 */
[----:B------:R-:W-:Y:S01]  /*0d40*/  PRMT R18, R19, 0x7632, R18 ;  /* 0x0000763213127816 */ /* 0x000fe20000000012 */
[----:B------:R-:W-:Y:S01]  /*0d50*/  FMUL.FTZ R2, R76, R175 ;  /* 0x000000af4c027220 */ /* 0x000fe20000410000 */
[----:B------:R-:W-:Y:S01]  /*0d60*/  SHF.L.U32 R201, R15, 0x10, RZ ;  /* 0x000000100fc97819 */ /* 0x000fe200000006ff */
[C---:B------:R-:W-:Y:S01]  /*0d70*/  FADD.FTZ R165, -R164.reuse, R155 ;  /* 0x0000009ba4a57221 */ /* 0x040fe20000010100 */
[----:B------:R-:W-:Y:S01]  /*0d80*/  PRMT R158, R23, 0x7632, R158 ;  /* 0x00007632179e7816 */ /* 0x000fe2000000009e */
[----:B------:R-:W-:Y:S01]  /*0d90*/  FADD.FTZ R157, -R164, R10 ;  /* 0x0000000aa49d7221 */ /* 0x000fe20000010100 */
[----:B------:R-:W-:Y:S01]  /*0da0*/  SHF.L.U32 R15, R172, 0x10, RZ ;  /* 0x00000010ac0f7819 */ /* 0x000fe200000006ff */
[----:B------:R-:W-:Y:S01]  /*0db0*/  FMUL.FTZ R8, R212, R17 ;  /* 0x00000011d4087220 */ /* 0x000fe20000410000 */
[C---:B------:R-:W-:Y:S01]  /*0dc0*/  FADD.FTZ R13, -R164.reuse, R13 ;  /* 0x0000000da40d7221 */ /* 0x040fe20000010100 */
[----:B------:R-:W-:Y:S01]  /*0dd0*/  FADD.FTZ R155, -R164, R12 ;  /* 0x0000000ca49b7221 */ /* 0x000fe20000010100 */
[----:B------:R-:W-:Y:S01]  /*0de0*/  SHF.L.U32 R152, R152, 0x10, RZ ;  /* 0x0000001098987819 */ /* 0x000fe200000006ff */
[----:B------:R-:W-:Y:S01]  /*0df0*/  FADD.FTZ R138, R138, R31 ;  /* 0x0000001f8a8a7221 */ /* 0x000fe20000010000 */
[-C--:B------:R-:W-:Y:S01]  /*0e00*/  FFMA.FTZ R86, R9, R31.reuse, R86 ;  /* 0x0000001f09567223 */ /* 0x080fe20000010056 */
[----:B------:R-:W-:Y:S01]  /*0e10*/  FMUL.FTZ R10, R74, R31 ;  /* 0x0000001f4a0a7220 */ /* 0x000fe20000410000 */
[C---:B------:R-:W-:Y:S01]  /*0e20*/  FMUL.FTZ R12, R212.reuse, R11 ;  /* 0x0000000bd40c7220 */ /* 0x040fe20000410000 */
[----:B------:R-:W-:Y:S01]  /*0e30*/  FMUL.FTZ R31, R212, R223 ;  /* 0x000000dfd41f7220 */ /* 0x000fe20000410000 */
[----:B------:R-:W-:Y:S01]  /*0e40*/  SHF.L.U32 R16, R16, 0x10, RZ ;  /* 0x0000001010107819 */ /* 0x000fe200000006ff */
[----:B------:R-:W-:Y:S01]  /*0e50*/  FADD.FTZ R140, R140, R175 ;  /* 0x000000af8c8c7221 */ /* 0x000fe20000010000 */
[----:B------:R-:W-:Y:S01]  /*0e60*/  FFMA.FTZ R80, R3, R175, R80 ;  /* 0x000000af03507223 */ /* 0x000fe20000010050 */
[----:B------:R-:W-:Y:S01]  /*0e70*/  FMUL.FTZ R11, R77, R14 ;  /* 0x0000000e4d0b7220 */ /* 0x000fe20000410000 */
[----:B------:R-:W-:Y:S01]  /*0e80*/  FADD.FTZ R172, RZ, R2 ;  /* 0x00000002ffac7221 */ /* 0x000fe20000010000 */
[----:B------:R-:W-:Y:S01]  /*0e90*/  PRMT R180, R26, 0x7632, R180 ;  /* 0x000076321ab47816 */ /* 0x000fe200000000b4 */
[----:B------:R-:W-:-:S02]  /*0ea0*/  IMAD.U32 R18, R18, 0x10000, RZ ;  /* 0x0001000012127824 */ /* 0x000fc400078e00ff */
[----:B------:R-:W-:Y:S01]  /*0eb0*/  FADD.FTZ R141, R141, R14 ;  /* 0x0000000e8d8d7221 */ /* 0x000fe20000010000 */
[----:B------:R-:W-:Y:S01]  /*0ec0*/  FFMA.FTZ R81, R8, R14, R81 ;  /* 0x0000000e08517223 */ /* 0x000fe20000010051 */
[----:B------:R-:W-:Y:S01]  /*0ed0*/  SHF.L.U32 R184, R158, 0x10, RZ ;  /* 0x000000109eb87819 */ /* 0x000fe200000006ff */
[----:B------:R-:W-:Y:S01]  /*0ee0*/  FFMA.FTZ R175, R3, R2, RZ ;  /* 0x0000000203af7223 */ /* 0x000fe200000100ff */
[C-C-:B------:R-:W-:Y:S01]  /*0ef0*/  FADD.FTZ R229, -R164.reuse, R170.reuse ;  /* 0x000000aaa4e57221 */ /* 0x140fe20000010100 */
[----:B------:R-:W-:Y:S01]  /*0f00*/  FADD.FTZ R15, -R164, R15 ;  /* 0x0000000fa40f7221 */ /* 0x000fe20000010100 */
[----:B------:R-:W-:Y:S01]  /*0f10*/  FMUL.FTZ R14, R212, R13 ;  /* 0x0000000dd40e7220 */ /* 0x000fe20000410000 */
[----:B------:R-:W-:Y:S01]  /*0f20*/  SHF.L.U32 R158, R30, 0x10, RZ ;  /* 0x000000101e9e7819 */ /* 0x000fe200000006ff */
[----:B------:R-:W-:Y:S01]  /*0f30*/  FADD.FTZ R221, -R164, R221 ;  /* 0x000000dda4dd7221 */ /* 0x000fe20000010100 */
        /* <DEDUP_REMOVED lines=8> */
[----:B------:R-:W-:Y:S01]  /*0fc0*/  SHF.L.U32 R181, R26, 0x10, RZ ;  /* 0x000000101ab57819 */ /* 0x000fe200000006ff */
[----:B------:R-:W-:Y:S01]  /*0fd0*/  FMUL.FTZ R4, R78, R171 ;  /* 0x000000ab4e047220 */ /* 0x000fe20000410000 */
[----:B------:R-:W-:Y:S01]  /*0fe0*/  SHF.L.U32 R152, R174, 0x10, RZ ;  /* 0x00000010ae987819 */ /* 0x000fe200000006ff */
[----:B------:R-:W-:Y:S01]  /*0ff0*/  FADD.FTZ R187, R172, R11 ;  /* 0x0000000bacbb7221 */ /* 0x000fe20000010000 */
[----:B------:R-:W-:Y:S01]  /*1000*/  SHF.L.U32 R178, R25, 0x10, RZ ;  /* 0x0000001019b27819 */ /* 0x000fe200000006ff */
[C---:B------:R-:W-:Y:S01]  /*1010*/  FADD.FTZ R167, -R164.reuse, R16 ;  /* 0x00000010a4a77221 */ /* 0x040fe20000010100 */
[----:B------:R-:W-:Y:S01]  /*1020*/  SHF.L.U32 R227, R27, 0x10, RZ ;  /* 0x000000101be37819 */ /* 0x000fe200000006ff */
[----:B------:R-:W-:Y:S01]  /*1030*/  FADD.FTZ R163, -R164, R18 ;  /* 0x00000012a4a37221 */ /* 0x000fe20000010100 */
[----:B------:R-:W-:Y:S01]  /*1040*/  SHF.L.U32 R219, R19, 0x10, RZ ;  /* 0x0000001013db7819 */ /* 0x000fe200000006ff */
[----:B------:R-:W-:Y:S01]  /*1050*/  FFMA.FTZ R174, R8, R11, R175 ;  /* 0x0000000b08ae7223 */ /* 0x000fe200000100af */
[----:B------:R-:W-:Y:S01]  /*1060*/  SHF.L.U32 R180, R180, 0x10, RZ ;  /* 0x00000010b4b47819 */ /* 0x000fe200000006ff */
[----:B------:R-:W-:Y:S01]  /*1070*/  FMUL.FTZ R16, R212, R15 ;  /* 0x0000000fd4107220 */ /* 0x000fe20000410000 */
[----:B------:R-:W-:-:S02]  /*1080*/  SHF.L.U32 R22, R22, 0x10, RZ ;  /* 0x0000001016167819 */ /* 0x000fc400000006ff */
[----:B------:R-:W-:Y:S01]  /*1090*/  SHF.L.U32 R28, R28, 0x10, RZ ;  /* 0x000000101c1c7819 */ /* 0x000fe200000006ff */
[----:B------:R-:W-:Y:S01]  /*10a0*/  FADD.FTZ R19, -R164, R176 ;  /* 0x000000b0a4137221 */ /* 0x000fe20000010100 */
[----:B------:R-:W-:Y:S01]  /*10b0*/  SHF.L.U32 R18, R29, 0x10, RZ ;  /* 0x000000101d127819 */ /* 0x000fe200000006ff */
[----:B------:R-:W-:Y:S01]  /*10c0*/  FMUL.FTZ R29, R212, R221 ;  /* 0x000000ddd41d7220 */ /* 0x000fe20000410000 */
[C---:B------:R-:W-:Y:S01]  /*10d0*/  PRMT R26, R20.reuse, 0x7632, R26 ;  /* 0x00007632141a7816 */ /* 0x040fe2000000001a */
[----:B------:R-:W-:Y:S01]  /*10e0*/  FADD.FTZ R176, R187, R4 ;  /* 0x00000004bbb07221 */ /* 0x000fe20000010000 */
[----:B------:R-:W-:Y:S01]  /*10f0*/  SHF.L.U32 R27, R20, 0x10, RZ ;  /* 0x00000010141b7819 */ /* 0x000fe200000006ff */
[----:B------:R-:W-:Y:S01]  /*1100*/  FFMA.FTZ R187, R5, R4, R174 ;  /* 0x0000000405bb7223 */ /* 0x000fe200000100ae */
[----:B------:R-:W-:Y:S01]  /*1110*/  SHF.L.U32 R199, R23, 0x10, RZ ;  /* 0x0000001017c77819 */ /* 0x000fe200000006ff */
[C---:B------:R-:W-:Y:S01]  /*1120*/  FADD.FTZ R23, -R164.reuse, R181 ;  /* 0x000000b5a4177221 */ /* 0x040fe20000010100 */
[C---:B------:R-:W-:Y:S01]  /*1130*/  PRMT R20, R21.reuse, 0x7632, R20 ;  /* 0x0000763215147816 */ /* 0x040fe20000000014 */
[C---:B------:R-:W-:Y:S01]  /*1140*/  FADD.FTZ R227, -R164.reuse, R227 ;  /* 0x000000e3a4e37221 */ /* 0x040fe20000010100 */
        /* <DEDUP_REMOVED lines=11> */
[----:B------:R-:W-:Y:S01]  /*1200*/  FADD.FTZ R139, R139, R28 ;  /* 0x0000001c8b8b7221 */ /* 0x000fe20000010000 */
[-C--:B------:R-:W-:Y:S01]  /*1210*/  FFMA.FTZ R87, R16, R28.reuse, R87 ;  /* 0x0000001c10577223 */ /* 0x080fe20000010057 */
[----:B------:R-:W-:Y:S01]  /*1220*/  FMUL.FTZ R17, R75, R28 ;  /* 0x0000001c4b117220 */ /* 0x000fe20000410000 */
[C---:B------:R-:W-:Y:S01]  /*1230*/  PRMT R164, R6.reuse, 0x7632, R164 ;  /* 0x0000763206a47816 */ /* 0x040fe200000000a4 */
[----:B------:R-:W-:-:S02]  /*1240*/  IMAD.U32 R203, R6, 0x10000, RZ ;  /* 0x0001000006cb7824 */ /* 0x000fc400078e00ff */
[----:B------:R-:W-:Y:S01]  /*1250*/  FADD.FTZ R126, R126, R189 ;  /* 0x000000bd7e7e7221 */ /* 0x000fe20000010000 */
[-C--:B------:R-:W-:Y:S01]  /*1260*/  FFMA.FTZ R98, R29, R189.reuse, R98 ;  /* 0x000000bd1d627223 */ /* 0x080fe20000010062 */
[----:B------:R-:W-:Y:S01]  /*1270*/  FMUL.FTZ R28, R62, R189 ;  /* 0x000000bd3e1c7220 */ /* 0x000fe20000410000 */
[C---:B------:R-:W-:Y:S01]  /*1280*/  PRMT R156, R7.reuse, 0x7632, R156 ;  /* 0x00007632079c7816 */ /* 0x040fe2000000009c */
[----:B------:R-:W-:Y:S01]  /*1290*/  FMUL.FTZ R6, R72, R169 ;  /* 0x000000a948067220 */ /* 0x000fe20000410000 */
[----:B------:R-:W-:Y:S01]  /*12a0*/  SHF.L.U32 R159, R7, 0x10, RZ ;  /* 0x00000010079f7819 */ /* 0x000fe200000006ff */
[----:B------:R-:W-:Y:S01]  /*12b0*/  FADD.FTZ R189, R176, R13 ;  /* 0x0000000db0bd7221 */ /* 0x000fe20000010000 */
[----:B------:R-:W-:Y:S01]  /*12c0*/  FMUL.FTZ R7, R212, R229 ;  /* 0x000000e5d4077220 */ /* 0x000fe20000410000 */
[----:B------:R-:W-:Y:S01]  /*12d0*/  FFMA.FTZ R174, R12, R13, R187 ;  /* 0x0000000d0cae7223 */ /* 0x000fe200000100bb */
[----:B------:R-:W-:Y:S01]  /*12e0*/  FMUL.FTZ R15, R73, R18 ;  /* 0x00000012490f7220 */ /* 0x000fe20000410000 */
[----:B------:R-:W-:-:S02]  /*12f0*/  FADD.FTZ R176, R189, R6 ;  /* 0x00000006bdb07221 */ /* 0x000fc40000010000 */
[----:B------:R-:W-:Y:S02]  /*1300*/  FFMA.FTZ R187, R7, R6, R174 ;  /* 0x0000000607bb7223 */ /* 0x000fe400000100ae */
[----:B------:R-:W-:Y:S02]  /*1310*/  FADD.FTZ R189, R176, R15 ;  /* 0x0000000fb0bd7221 */ /* 0x000fe40000010000 */
[----:B------:R-:W-:Y:S01]  /*1320*/  FFMA.FTZ R178, R14, R15, R187 ;  /* 0x0000000f0eb27223 */ /* 0x000fe200000100bb */
[----:B------:R-:W-:Y:S01]  /*1330*/  FMUL.FTZ R176, R212, R177 ;  /* 0x000000b1d4b07220 */ /* 0x000fe20000410000 */
[----:B------:R-:W-:Y:S02]  /*1340*/  FADD.FTZ R180, R189, R10 ;  /* 0x0000000abdb47221 */ /* 0x000fe40000010000 */
[----:B------:R-:W-:Y:S01]  /*1350*/  FFMA.FTZ R177, R9, R10, R178 ;  /* 0x0000000a09b17223 */ /* 0x000fe200000100b2 */
[----:B------:R-:W-:Y:S01]  /*1360*/  FADD.FTZ R137, R137, R18 ;  /* 0x0000001289897221 */ /* 0x000fe20000010000 */
[----:B------:R-:W-:Y:S01]  /*1370*/  FFMA.FTZ R85, R14, R18, R85 ;  /* 0x000000120e557223 */ /* 0x000fe20000010055 */
        /* <DEDUP_REMOVED lines=9> */
[----:B------:R-:W-:-:S02]  /*1410*/  IMAD.U32 R186, R20, 0x10000, RZ ;  /* 0x0001000014ba7824 */ /* 0x000fc400078e00ff */
[----:B------:R-:W-:Y:S01]  /*1420*/  FMUL.FTZ R20, R70, R25 ;  /* 0x0000001946147220 */ /* 0x000fe20000410000 */
[----:B------:R-:W-:Y:S01]  /*1430*/  FADD.FTZ R133, R133, R182 ;  /* 0x000000b685857221 */ /* 0x000fe20000010000 */
[----:B------:R-:W-:Y:S01]  /*1440*/  FFMA.FTZ R89, R176, R182, R89 ;  /* 0x000000b6b0597223 */ /* 0x000fe20000010059 */
[----:B------:R-:W-:Y:S01]  /*1450*/  FADD.FTZ R187, R180, R177 ;  /* 0x000000b1b4bb7221 */ /* 0x000fe20000010000 */
[----:B------:R-:W-:Y:S01]  /*1460*/  FMUL.FTZ R21, R212, R21 ;  /* 0x00000015d4157220 */ /* 0x000fe20000410000 */
[----:B------:R-:W-:Y:S01]  /*1470*/  FFMA.FTZ R182, R176, R177, R179 ;  /* 0x000000b1b0b67223 */ /* 0x000fe200000100b3 */
[----:B------:R-:W-:Y:S01]  /*1480*/  FADD.FTZ R135, R135, R186 ;  /* 0x000000ba87877221 */ /* 0x000fe20000010000 */
[-C--:B------:R-:W-:Y:S01]  /*1490*/  FFMA.FTZ R91, R178, R186.reuse, R91 ;  /* 0x000000bab25b7223 */ /* 0x080fe2000001005b */
        /* <DEDUP_REMOVED lines=44> */
[----:B------:R-:W-:Y:S01]  /*1760*/  FADD.FTZ R127, R127, R160 ;  /* 0x000000a07f7f7221 */ /* 0x000fe20000010000 */
[-C--:B------:R-:W-:Y:S01]  /*1770*/  FFMA.FTZ R99, R186, R160.reuse, R99 ;  /* 0x000000a0ba637223 */ /* 0x080fe20000010063 */
[----:B------:R-:W-:Y:S01]  /*1780*/  FMUL.FTZ R187, R63, R160 ;  /* 0x000000a03fbb7220 */ /* 0x000fe20000410000 */
[----:B------:R-:W-:Y:S01]  /*1790*/  FADD.FTZ R160, R189, R28 ;  /* 0x0000001cbda07221 */ /* 0x000fe20000010000 */
[----:B------:R-:W-:-:S03]  /*17a0*/  FFMA.FTZ R165, R29, R28, R166 ;  /* 0x0000001c1da57223 */ /* 0x000fc600000100a6 */
        /* <DEDUP_REMOVED lines=20> */
[----:B------:R-:W-:Y:S01]  /*18f0*/  FMUL.FTZ R175, R212, R211 ;  /* 0x000000d3d4af7220 */ /* 0x000fe20000410000 */
        /* <DEDUP_REMOVED lines=12> */
[-C--:B------:R-:W-:Y:S01]  /*19c0*/  FFMA.FTZ R105, R200, R154.reuse, R105 ;  /* 0x0000009ac8697223 */ /* 0x080fe20000010069 */
[----:B------:R-:W-:Y:S01]  /*19d0*/  FMUL.FTZ R203, R53, R154 ;  /* 0x0000009a35cb7220 */ /* 0x000fe20000410000 */
[----:B------:R-:W-:Y:S01]  /*19e0*/  FADD.FTZ R154, R161, R170 ;  /* 0x000000aaa19a7221 */ /* 0x000fe20000010000 */
[----:B------:R-:W-:Y:S01]  /*19f0*/  FFMA.FTZ R161, R171, R170, R158 ;  /* 0x000000aaaba17223 */ /* 0x000fe2000001009e */
        /* <DEDUP_REMOVED lines=10> */
[-C--:B------:R-:W-:Y:S01]  /*1aa0*/  FFMA.FTZ R107, R202, R152.reuse, R107 ;  /* 0x00000098ca6b7223 */ /* 0x080fe2000001006b */
[----:B------:R-:W-:Y:S01]  /*1ab0*/  FMUL.FTZ R205, R55, R152 ;  /* 0x0000009837cd7220 */ /* 0x000fe20000410000 */
[----:B------:R-:W-:Y:S01]  /*1ac0*/  FADD.FTZ R152, R157, R172 ;  /* 0x000000ac9d987221 */ /* 0x000fe20000010000 */
[----:B------:R-:W-:Y:S01]  /*1ad0*/  FFMA.FTZ R157, R173, R172, R154 ;  /* 0x000000acad9d7223 */ /* 0x000fe2000001009a */
[----:B------:R-:W-:Y:S01]  /*1ae0*/  FMUL.FTZ R204, R212, R155 ;  /* 0x0000009bd4cc7220 */ /* 0x000fe20000410000 */
[----:B------:R-:W-:Y:S01]  /*1af0*/  SHF.L.U32 R164, R164, 0x10, RZ ;  /* 0x00000010a4a47819 */ /* 0x000fe200000006ff */
[----:B------:R-:W-:Y:S01]  /*1b00*/  FADD.FTZ R155, R152, R205 ;  /* 0x000000cd989b7221 */ /* 0x000fe20000010000 */
[----:B------:R-:W-:Y:S01]  /*1b10*/  FFMA.FTZ R152, R202, R205, R157 ;  /* 0x000000cdca987223 */ /* 0x000fe2000001009d */
[----:B------:R-:W-:Y:S01]  /*1b20*/  FADD.FTZ R128, R128, R207 ;  /* 0x000000cf80807221 */ /* 0x000fe20000010000 */
[----:B------:R-:W-:Y:S01]  /*1b30*/  FFMA.FTZ R92, R23, R207, R92 ;  /* 0x000000cf175c7223 */ /* 0x000fe2000001005c */
[----:B------:R-:W-:Y:S01]  /*1b40*/  FADD.FTZ R154, R155, R174 ;  /* 0x000000ae9b9a7221 */ /* 0x000fe20000010000 */
        /* <DEDUP_REMOVED lines=22> */
[C---:B------:R-:W-:Y:S01]  /*1cb0*/  FFMA.FTZ R111, R210.reuse, R156, R111 ;  /* 0x0000009cd26f7223 */ /* 0x040fe2000001006f */
[----:B------:R-:W-:Y:S01]  /*1cc0*/  FADD.FTZ R157, R157, R208 ;  /* 0x000000d09d9d7221 */ /* 0x000fe20000010000 */
[----:B------:R-:W-:Y:S01]  /*1cd0*/  FFMA.FTZ R153, R210, R208, R153 ;  /* 0x000000d0d2997223 */ /* 0x000fe20000010099 */
[----:B------:R-:W-:Y:S06]  /*1ce0*/  BRA `(.L_x_3846) ;  /* 0x0000000000dc7947 */ /* 0x000fec0003800000 */
.L_x_3845:
[----:B-----5:R-:W-:Y:S01]  /*1cf0*/  ISETP.GE.AND P2, PT, R214, 0x1, PT ;  /* 0x00000001d600780c */ /* 0x020fe20003f46270 */
[----:B------:R-:W-:Y:S01]  /*1d00*/  IMAD.MOV.U32 R157, RZ, RZ, RZ ;  /* 0x000000ffff9d7224 */ /* 0x000fe200078e00ff */
[----:B------:R-:W-:Y:S02]  /*1d10*/  MOV R213, UR7 ;  /* 0x0000000700d57c02 */ /* 0x000fe40008000f00 */
[----:B------:R-:W-:Y:S02]  /*1d20*/  ISETP.NE.U32.AND P0, PT, RZ, UR6, PT ;  /* 0x00000006ff007c0c */ /* 0x000fe4000bf05070 */
[----:B------:R-:W-:Y:S02]  /*1d30*/  MOV R197, RZ ;  /* 0x000000ff00c57202 */ /* 0x000fe40000000f00 */
[----:B------:R-:W-:-:S05]  /*1d40*/  ISETP.NE.AND.EX P0, PT, R213, RZ, PT, P0 ;  /* 0x000000ffd500720c */ /* 0x000fca0003f05300 */
[----:B------:R-:W1:Y:S01]  /*1d50*/  @P2 LDC R153, c[0x0][0x388] ;  /* 0x0000e200ff992b82 */ /* 0x000e620000000800 */
[----:B------:R-:W-:-:S05]  /*1d60*/  @P2 IADD3 R152, PT, PT, R214, -0x1, RZ ;  /* 0xffffffffd6982810 */ /* 0x000fca0007ffe0ff */
[----:B-1----:R-:W-:-:S05]  /*1d70*/  @P2 IMAD R152, R152, R153, RZ ;  /* 0x0000009998982224 */ /* 0x002fca00078e02ff */
[----:B------:R-:W-:-:S04]  /*1d80*/  @P2 SHF.R.S32.HI R153, RZ, 0x1f, R152 ;  /* 0x0000001fff992819 */ /* 0x000fc80000011498 */
[----:B------:R-:W-:Y:S01]  /*1d90*/  @P2 LEA.HI R152, R153, R152, RZ, 0x3 ;  /* 0x0000009899982211 */ /* 0x000fe200078f18ff */
[----:B------:R-:W-:-:S03]  /*1da0*/  HFMA2 R153, -RZ, RZ, 0, 0 ;  /* 0x00000000ff997431 */ /* 0x000fc600000001ff */
[----:B------:R-:W-:Y:S01]  /*1db0*/  @P2 LEA.HI.SX32 R197, R152, R211, 0x1d ;  /* 0x000000d398c52211 */ /* 0x000fe200078feaff */
[----:B------:R-:W-:Y:S06]  /*1dc0*/  @P0 BRA `(.L_x_3847) ;  /* 0x0000000000340947 */ /* 0x000fec0003800000 */
[----:B------:R-:W1:Y:S01]  /*1dd0*/  LDC.64 R190, c[0x0][0x3b0] ;  /* 0x0000ec00ffbe7b82 */ /* 0x000e620000000a00 */
[C---:B------:R-:W-:Y:S02]  /*1de0*/  IADD3 R195, PT, PT, R197.reuse, 0x100, RZ ;  /* 0x00000100c5c37810 */ /* 0x040fe40007ffe0ff */
[C---:B------:R-:W-:Y:S02]  /*1df0*/  IADD3 R193, PT, PT, R197.reuse, 0x200, RZ ;  /* 0x00000200c5c17810 */ /* 0x040fe40007ffe0ff */
[C---:B------:R-:W-:Y:S01]  /*1e00*/  IADD3 R155, PT, PT, R197.reuse, 0x300, RZ ;  /* 0x00000300c59b7810 */ /* 0x040fe20007ffe0ff */
        /* <DEDUP_REMOVED lines=9> */
.L_x_3847:
[----:B------:R-:W1:Y:S01]  /*1ea0*/  LDC.64 R190, c[0x0][0x3b0] ;  /* 0x0000ec00ffbe7b82 */ /* 0x000e620000000a00 */
[----:B------:R-:W-:Y:S01]  /*1eb0*/  IMAD R34, R0, UR15, RZ ;  /* 0x0000000f00227c24 */ /* 0x000fe2000f8e02ff */
[C---:B------:R-:W-:Y:S01]  /*1ec0*/  IADD3 R195, PT, PT, R197.reuse, 0x100, RZ ;  /* 0x00000100c5c37810 */ /* 0x040fe20007ffe0ff */
[C---:B------:R-:W-:Y:S01]  /*1ed0*/  VIADD R39, R197.reuse, 0x300 ;  /* 0x00000300c5277836 */ /* 0x040fe20000000000 */
[----:B------:R-:W-:Y:S02]  /*1ee0*/  IADD3 R193, PT, PT, R197, 0x200, RZ ;  /* 0x00000200c5c17810 */ /* 0x000fe40007ffe0ff */
[----:B------:R-:W-:Y:S02]  /*1ef0*/  SHF.R.S32.HI R35, RZ, 0x1f, R34 ;  /* 0x0000001fff237819 */ /* 0x000fe40000011422 */
[----:B------:R-:W2:Y:S02]  /*1f00*/  LDC.64 R32, c[0x0][0x438] ;  /* 0x00010e00ff207b82 */ /* 0x000ea40000000a00 */
[----:B------:R-:W-:-:S04]  /*1f10*/  LEA.HI R34, R35, R34, RZ, 0x3 ;  /* 0x0000002223227211 */ /* 0x000fc800078f18ff */
[----:B------:R-:W-:-:S04]  /*1f20*/  LEA.HI.SX32 R45, R34, R211, 0x1d ;  /* 0x000000d3222d7211 */ /* 0x000fc800078feaff */
[C---:B------:R-:W-:Y:S02]  /*1f30*/  IADD3 R41, PT, PT, R45.reuse, 0x100, RZ ;  /* 0x000001002d297810 */ /* 0x040fe40007ffe0ff */
[C---:B------:R-:W-:Y:S02]  /*1f40*/  IADD3 R37, PT, PT, R45.reuse, 0x200, RZ ;  /* 0x000002002d257810 */ /* 0x040fe40007ffe0ff */
[----:B------:R-:W-:Y:S01]  /*1f50*/  IADD3 R35, PT, PT, R45, 0x300, RZ ;  /* 0x000003002d237810 */ /* 0x000fe20007ffe0ff */
[----:B-1----:R-:W-:-:S04]  /*1f60*/  IMAD.WIDE.U32 R196, R197, 0x8, R190 ;  /* 0x00000008c5c47825 */ /* 0x002fc800078e00be */
[--C-:B------:R-:W-:Y:S02]  /*1f70*/  IMAD.WIDE.U32 R194, R195, 0x8, R190.reuse ;  /* 0x00000008c3c27825 */ /* 0x100fe400078e00be */
[----:B------:R-:W5:Y:S02]  /*1f80*/  LDG.E.64 R196, desc[UR12][R196.64] ;  /* 0x0000000cc4c47981 */ /* 0x000f64000c1e1b00 */
[----:B------:R-:W-:Y:S02]  /*1f90*/  IMAD.WIDE.U32 R192, R193, 0x8, R190 ;  /* 0x00000008c1c07825 */ /* 0x000fe400078e00be */
[----:B------:R-:W5:Y:S02]  /*1fa0*/  LDG.E.64 R194, desc[UR12][R194.64] ;  /* 0x0000000cc2c27981 */ /* 0x000f64000c1e1b00 */
[--C-:B--2---:R-:W-:Y:S02]  /*1fb0*/  IMAD.WIDE.U32 R44, R45, 0x10, R32.reuse ;  /* 0x000000102d2c7825 */ /* 0x104fe400078e0020 */
[----:B------:R-:W5:Y:S02]  /*1fc0*/  LDG.E.64 R192, desc[UR12][R192.64] ;  /* 0x0000000cc0c07981 */ /* 0x000f64000c1e1b00 */
[----:B------:R-:W-:-:S02]  /*1fd0*/  IMAD.WIDE.U32 R40, R41, 0x10, R32 ;  /* 0x0000001029287825 */ /* 0x000fc400078e0020 */
[----:B------:R-:W5:Y:S02]  /*1fe0*/  LDG.E.128 R44, desc[UR12][R44.64] ;  /* 0x0000000c2c2c7981 */ /* 0x000f64000c1e1d00 */
[----:B------:R-:W-:Y:S02]  /*1ff0*/  IMAD.WIDE.U32 R36, R37, 0x10, R32 ;  /* 0x0000001025247825 */ /* 0x000fe400078e0020 */
[----:B------:R-:W5:Y:S02]  /*2000*/  LDG.E.128 R40, desc[UR12][R40.64] ;  /* 0x0000000c28287981 */ /* 0x000f64000c1e1d00 */
[----:B------:R-:W-:Y:S02]  /*2010*/  IMAD.WIDE.U32 R190, R39, 0x8, R190 ;  /* 0x0000000827be7825 */ /* 0x000fe400078e00be */
[----:B------:R-:W5:Y:S02]  /*2020*/  LDG.E.128 R36, desc[UR12][R36.64] ;  /* 0x0000000c24247981 */ /* 0x000f64000c1e1d00 */
[----:B------:R-:W-:-:S02]  /*2030*/  IMAD.WIDE.U32 R32, R35, 0x10, R32 ;  /* 0x0000001023207825 */ /* 0x000fc400078e0020 */
[----:B------:R-:W5:Y:S04]  /*2040*/  LDG.E.64 R190, desc[UR12][R190.64] ;  /* 0x0000000cbebe7981 */ /* 0x000f68000c1e1b00 */
[----:B------:R-:W5:Y:S02]  /*2050*/  LDG.E.128 R32, desc[UR12][R32.64] ;  /* 0x0000000c20207981 */ /* 0x000f64000c1e1d00 */
.L_x_3846:
        /* <DEDUP_REMOVED lines=32> */
.L_x_3849:
[----:B------:R-:W-:Y:S05]  /*2260*/  BSYNC.RECONVERGENT B0 ;  /* 0x0000000000007941 */ /* 0x000fea0003800200 */
.L_x_3848:
[----:B------:R-:W2:Y:S08]  /*2270*/  S2UR UR5, SR_CgaCtaId ;  /* 0x00000000000579c3 */ /* 0x000eb00000008800 */
[----:B------:R-:W-:Y:S01]  /*2280*/  BAR.SYNC.DEFER_BLOCKING 0x0 ;  /* 0x0000000000007b1d */ /* 0x000fe20000010000 */
[----:B------:R-:W-:Y:S02]  /*2290*/  ISETP.NE.U32.AND P0, PT, RZ, UR6, PT ;  /* 0x00000006ff007c0c */ /* 0x000fe4000bf05070 */
[----:B------:R-:W-:-:S02]  /*22a0*/  @P2 IADD3 R214, PT, PT, R214, -0x1, RZ ;  /* 0xffffffffd6d62810 */ /* 0x000fc40007ffe0ff */
[----:B------:R-:W-:Y:S01]  /*22b0*/  ISETP.NE.AND.EX P0, PT, R213, RZ, PT, P0 ;  /* 0x000000ffd500720c */ /* 0x000fe20003f05300 */
[----:B------:R-:W-:Y:S02]  /*22c0*/  UMOV UR4, 0x400 ;  /* 0x0000040000047882 */ /* 0x000fe40000000000 */
[----:B------:R-:W3:Y:S01]  /*22d0*/  LDC R217, c[0x0][0x388] ;  /* 0x0000e200ffd97b82 */ /* 0x000ee20000000800 */
[----:B------:R-:W-:Y:S01]  /*22e0*/  ISETP.NE.AND P3, PT, RZ, UR11, PT ;  /* 0x0000000bff007c0c */ /* 0x000fe2000bf65270 */
[----:B--2---:R-:W-:-:S04]  /*22f0*/  ULEA UR4, UR5, UR4, 0x18 ;  /* 0x0000000405047291 */ /* 0x004fc8000f8ec0ff */
[----:B------:R-:W-:Y:S02]  /*2300*/  UIADD3 UR5, UPT, UPT, UR4, 0x8040, URZ ;  /* 0x0000804004057890 */ /* 0x000fe4000fffe0ff */
[----:B------:R-:W-:Y:S02]  /*2310*/  @!UP1 UIADD3 UR5, UPT, UPT, UR4, 0x8000, URZ ;  /* 0x0000800004059890 */ /* 0x000fe4000fffe0ff */
[----:B------:R-:W-:Y:S01]  /*2320*/  UIADD3 UR10, UPT, UPT, UR4, 0x8050, URZ ;  /* 0x00008050040a7890 */ /* 0x000fe2000fffe0ff */
[----:B---3--:R-:W-:Y:S01]  /*2330*/  @P2 IMAD R214, R214, R217, RZ ;  /* 0x000000d9d6d62224 */ /* 0x008fe200078e02ff */
[----:B------:R-:W-:-:S05]  /*2340*/  @!UP1 UIADD3 UR10, UPT, UPT, UR4, 0x8010, URZ ;  /* 0x00008010040a9890 */ /* 0x000fca000fffe0ff */
        /* <DEDUP_REMOVED lines=10> */
[----:B------:R-:W-:Y:S02]  /*23f0*/  IMAD R153, R0, R217, RZ ;  /* 0x000000d900997224 */ /* 0x000fe400078e02ff */
[----:B------:R-:W-:Y:S01]  /*2400*/  FADD.FTZ R215, R154, R215 ;  /* 0x000000d79ad77221 */ /* 0x000fe20000010000 */
[----:B------:R-:W-:Y:S01]  /*2410*/  FADD.FTZ R152, R155, R152 ;  /* 0x000000989b987221 */ /* 0x000fe20000010000 */
[----:B------:R-:W-:-:S02]  /*2420*/  @P2 SHF.R.S32.HI R155, RZ, 0x1f, R214 ;  /* 0x0000001fff9b2819 */ /* 0x000fc400000114d6 */
[----:B--2---:R-:W-:Y:S01]  /*2430*/  FADD.FTZ R215, R215, R156 ;  /* 0x0000009cd7d77221 */ /* 0x004fe20000010000 */
[----:B------:R-:W-:Y:S01]  /*2440*/  FADD.FTZ R152, R152, R157 ;  /* 0x0000009d98987221 */ /* 0x000fe20000010000 */
[----:B------:R-:W-:Y:S02]  /*2450*/  SHF.R.S32.HI R154, RZ, 0x1f, R153 ;  /* 0x0000001fff9a7819 */ /* 0x000fe40000011499 */
[----:B------:R-:W-:Y:S01]  /*2460*/  FADD.FTZ R215, R158, R215 ;  /* 0x000000d79ed77221 */ /* 0x000fe20000010000 */
[----:B------:R-:W-:Y:S01]  /*2470*/  FADD.FTZ R152, R159, R152 ;  /* 0x000000989f987221 */ /* 0x000fe20000010000 */
[----:B------:R-:W-:Y:S02]  /*2480*/  LEA.HI R154, R154, R153, RZ, 0x3 ;  /* 0x000000999a9a7211 */ /* 0x000fe400078f18ff */
[----:B---3--:R-:W-:Y:S01]  /*2490*/  FADD.FTZ R215, R215, R160 ;  /* 0x000000a0d7d77221 */ /* 0x008fe20000010000 */
[----:B------:R-:W-:Y:S01]  /*24a0*/  FADD.FTZ R152, R152, R161 ;  /* 0x000000a198987221 */ /* 0x000fe20000010000 */
[----:B------:R-:W-:-:S02]  /*24b0*/  @P2 LEA.HI R214, R155, R214, RZ, 0x3 ;  /* 0x000000d69bd62211 */ /* 0x000fc400078f18ff */
[----:B------:R-:W-:Y:S01]  /*24c0*/  FADD.FTZ R215, R162, R215 ;  /* 0x000000d7a2d77221 */ /* 0x000fe20000010000 */
[----:B------:R-:W-:Y:S01]  /*24d0*/  FADD.FTZ R152, R163, R152 ;  /* 0x00000098a3987221 */ /* 0x000fe20000010000 */
[----:B------:R-:W-:Y:S02]  /*24e0*/  MOV R159, RZ ;  /* 0x000000ff009f7202 */ /* 0x000fe40000000f00 */
[----:B----4-:R-:W-:Y:S01]  /*24f0*/  FADD.FTZ R215, R215, R164 ;  /* 0x000000a4d7d77221 */ /* 0x010fe20000010000 */
        /* <DEDUP_REMOVED lines=26> */
.L_x_3852:
        /* <DEDUP_REMOVED lines=12> */
.L_x_3853:
        /* <DEDUP_REMOVED lines=12> */
.L_x_3854:
        /* <DEDUP_REMOVED lines=12> */
.L_x_3855:
        /* <DEDUP_REMOVED lines=12> */
.L_x_3856:
        /* <DEDUP_REMOVED lines=12> */
.L_x_3857:
        /* <DEDUP_REMOVED lines=12> */
.L_x_3858:
        /* <DEDUP_REMOVED lines=14> */
.L_x_3851:
        /* <DEDUP_REMOVED lines=17> */
.L_x_3860:
        /* <DEDUP_REMOVED lines=10> */
.L_x_3861:
        /* <DEDUP_REMOVED lines=9> */
.L_x_3862:
        /* <DEDUP_REMOVED lines=24> */
.L_x_3863:
        /* <DEDUP_REMOVED lines=12> */
.L_x_3864:
[----:B------:R-:W-:Y:S05]  /*3080*/  @!P2 BRA `(.L_x_3865) ;  /* 0x000000000018a947 */ /* 0x000fea0003800000 */
[----:B------:R-:W-:Y:S01]  /*3090*/  FMUL.FTZ R149, R153, UR17 ;  /* 0x0000001199957c20 */ /* 0x000fe20008410000 */
[----:B-----5:R-:W-:-:S03]  /*30a0*/  LOP3.LUT P0, RZ, R197, 0xff00, RZ, 0xc0, !PT ;  /* 0x0000ff00c5ff7812 */ /* 0x020fc6000780c0ff */
[----:B------:R-:W-:-:S05]  /*30b0*/  FMUL.FTZ R149, R149, UR16 ;  /* 0x0000001095957c20 */ /* 0x000fca0008410000 */
[----:B------:R-:W-:-:S04]  /*30c0*/  FSEL R149, R149, RZ, P0 ;  /* 0x000000ff95957208 */ /* 0x000fc80000000000 */
[----:B------:R-:W-:-:S04]  /*30d0*/  F2FP.BF16.F32.PACK_AB R149, RZ, R149 ;  /* 0x00000095ff95723e */ /* 0x000fc800000010ff */
[----:B------:R-:W-:-:S07]  /*30e0*/  PRMT R146, R146, 0x5410, R149 ;  /* 0x0000541092927816 */ /* 0x000fce0000000095 */
.L_x_3865:
[----:B------:R-:W-:Y:S05]  /*30f0*/  @!P2 BRA `(.L_x_3866) ;  /* 0x000000000018a947 */ /* 0x000fea0003800000 */
[----:B------:R-:W-:Y:S01]  /*3100*/  FMUL.FTZ R149, R155, UR17 ;  /* 0x000000119b957c20 */ /* 0x000fe20008410000 */
[----:B-----5:R-:W-:-:S03]  /*3110*/  LOP3.LUT P0, RZ, R197, 0xff0000, RZ, 0xc0, !PT ;  /* 0x00ff0000c5ff7812 */ /* 0x020fc6000780c0ff */
[----:B------:R-:W-:-:S05]  /*3120*/  FMUL.FTZ R149, R149, UR16 ;  /* 0x0000001095957c20 */ /* 0x000fca0008410000 */
[----:B------:R-:W-:-:S04]  /*3130*/  FSEL R149, R149, RZ, P0 ;  /* 0x000000ff95957208 */ /* 0x000fc80000000000 */
[----:B------:R-:W-:-:S04]  /*3140*/  F2FP.BF16.F32.PACK_AB R149, RZ, R149 ;  /* 0x00000095ff95723e */ /* 0x000fc800000010ff */
[----:B------:R-:W-:-:S07]  /*3150*/  PRMT R147, R149, 0x7610, R147 ;  /* 0x0000761095937816 */ /* 0x000fce0000000093 */
.L_x_3866:
        /* <DEDUP_REMOVED lines=13> */
.L_x_3850:
        /* <DEDUP_REMOVED lines=17> */
.L_x_3868:
        /* <DEDUP_REMOVED lines=12> */
.L_x_3869:
        /* <DEDUP_REMOVED lines=11> */
.L_x_3870:
        /* <DEDUP_REMOVED lines=12> */
.L_x_3871:
        /* <DEDUP_REMOVED lines=11> */
.L_x_3872:
        /* <DEDUP_REMOVED lines=12> */
.L_x_3873:
        /* <DEDUP_REMOVED lines=11> */
.L_x_3874:
        /* <DEDUP_REMOVED lines=14> */
.L_x_3867:
[----:B------:R-:W-:Y:S01]  /*3870*/  ISETP.GT.AND P0, PT, R209, RZ, PT ;  /* 0x000000ffd100720c */ /* 0x000fe20003f04270 */
[----:B------:R-:W-:Y:S01]  /*3880*/  @P1 FFMA.FTZ R215, R3, R156, R157 ;  /* 0x0000009c03d71223 */ /* 0x000fe2000001009d */
[----:B-----5:R-:W-:Y:S02]  /*3890*/  PRMT R148, R44, 0x7632, R148 ;  /* 0x000076322c947816 */ /* 0x020fe40000000094 */
[----:B------:R-:W-:Y:S02]  /*38a0*/  PRMT R149, R46, 0x7632, R149 ;  /* 0x000076322e957816 */ /* 0x000fe40000000095 */
[C---:B------:R-:W-:Y:S01]  /*38b0*/  SHF.L.U32 R153, R45.reuse, 0x10, RZ ;  /* 0x000000102d997819 */ /* 0x040fe200000006ff */
[----:B------:R-:W-:Y:S01]  /*38c0*/  IMAD.U32 R151, R148, 0x10000, RZ ;  /* 0x0001000094977824 */ /* 0x000fe200078e00ff */
[----:B------:R-:W-:Y:S02]  /*38d0*/  PRMT R148, R45, 0x7632, R148 ;  /* 0x000076322d947816 */ /* 0x000fe40000000094 */
[----:B------:R-:W-:-:S02]  /*38e0*/  SHF.L.U32 R165, R149, 0x10, RZ ;  /* 0x0000001095a57819 */ /* 0x000fc400000006ff */
[----:B------:R-:W-:Y:S01]  /*38f0*/  SHF.L.U32 R155, R148, 0x10, RZ ;  /* 0x00000010949b7819 */ /* 0x000fe200000006ff */
[-CC-:B------:R-:W-:Y:S01]  /*3900*/  @P0 FFMA.FTZ R150, R8, R156.reuse, R157.reuse ;  /* 0x0000009c08960223 */ /* 0x180fe2000001009d */
[-CC-:B------:R-:W-:Y:S01]  /*3910*/  @P0 FFMA.FTZ R149, R5, R156.reuse, R157.reuse ;  /* 0x0000009c05950223 */ /* 0x180fe2000001009d */
[-CC-:B------:R-:W-:Y:S01]  /*3920*/  @P0 FFMA.FTZ R148, R12, R156.reuse, R157.reuse ;  /* 0x0000009c0c940223 */ /* 0x180fe2000001009d */
[-CC-:B------:R-:W-:Y:S01]  /*3930*/  @P0 FFMA.FTZ R167, R7, R156.reuse, R157.reuse ;  /* 0x0000009c07a70223 */ /* 0x180fe2000001009d */
[----:B------:R-:W-:Y:S01]  /*3940*/  @P0 FADD.FTZ R150, R11, -R150 ;  /* 0x800000960b960221 */ /* 0x000fe20000010000 */
[----:B------:R-:W-:Y:S01]  /*3950*/  @P0 FFMA.FTZ R152, R14, R156, R157 ;  /* 0x0000009c0e980223 */ /* 0x000fe2000001009d */
[----:B------:R-:W-:Y:S01]  /*3960*/  @P0 FADD.FTZ R149, R4, -R149 ;  /* 0x8000009504950221 */ /* 0x000fe20000010000 */
[----:B------:R-:W-:Y:S01]  /*3970*/  @P0 FADD.FTZ R148, R13, -R148 ;  /* 0x800000940d940221 */ /* 0x000fe20000010000 */
[----:B------:R-:W-:Y:S01]  /*3980*/  @P0 FFMA.FTZ R151, R212, R150, R151 ;  /* 0x00000096d4970223 */ /* 0x000fe20000010097 */
[----:B------:R-:W-:Y:S01]  /*3990*/  SHF.L.U32 R163, R46, 0x10, RZ ;  /* 0x000000102ea37819 */ /* 0x000fe200000006ff */
[----:B------:R-:W-:Y:S01]  /*39a0*/  @P0 FADD.FTZ R150, R6, -R167 ;  /* 0x800000a706960221 */ /* 0x000fe20000010000 */
[----:B------:R-:W-:Y:S01]  /*39b0*/  @P0 FADD.FTZ R152, R15, -R152 ;  /* 0x800000980f980221 */ /* 0x000fe20000010000 */
[C---:B------:R-:W-:Y:S01]  /*39c0*/  @P0 FFMA.FTZ R153, R212.reuse, R149, R153 ;  /* 0x00000095d4990223 */ /* 0x040fe20000010099 */
[----:B------:R-:W-:Y:S01]  /*39d0*/  @P0 FFMA.FTZ R155, R212, R148, R155 ;  /* 0x00000094d49b0223 */ /* 0x000fe2000001009b */
[----:B------:R-:W-:Y:S01]  /*39e0*/  PRMT R148, R47, 0x7632, R148 ;  /* 0x000076322f947816 */ /* 0x000fe20000000094 */
[-CC-:B------:R-:W-:Y:S01]  /*39f0*/  @P0 FFMA.FTZ R149, R9, R156.reuse, R157.reuse ;  /* 0x0000009c09950223 */ /* 0x180fe2000001009d */
[----:B------:R-:W-:Y:S01]  /*3a00*/  @P0 FFMA.FTZ R154, R16, R156, R157 ;  /* 0x0000009c109a0223 */ /* 0x000fe2000001009d */
[C---:B------:R-:W-:Y:S01]  /*3a10*/  @P0 FFMA.FTZ R163, R212.reuse, R150, R163 ;  /* 0x00000096d4a30223 */ /* 0x040fe200000100a3 */
[----:B------:R-:W-:Y:S01]  /*3a20*/  @P0 FFMA.FTZ R165, R212, R152, R165 ;  /* 0x00000098d4a50223 */ /* 0x000fe200000100a5 */
[----:B------:R-:W-:Y:S01]  /*3a30*/  SHF.L.U32 R167, R47, 0x10, RZ ;  /* 0x000000102fa77819 */ /* 0x000fe200000006ff */
[----:B------:R-:W-:Y:S01]  /*3a40*/  @P0 FADD.FTZ R150, R10, -R149 ;  /* 0x800000950a960221 */ /* 0x000fe20000010000 */
[----:B------:R-:W-:Y:S01]  /*3a50*/  SHF.L.U32 R152, R148, 0x10, RZ ;  /* 0x0000001094987819 */ /* 0x000fe200000006ff */
[----:B------:R-:W-:Y:S01]  /*3a60*/  @P0 FADD.FTZ R217, R17, -R154 ;  /* 0x8000009a11d90221 */ /* 0x000fe20000010000 */
[----:B------:R-:W-:-:S02]  /*3a70*/  IMAD.U32 R149, R44, 0x10000, RZ ;  /* 0x000100002c957824 */ /* 0x000fc400078e00ff */
[----:B------:R-:W-:Y:S01]  /*3a80*/  @P1 FADD.FTZ R148, R2, -R215 ;  /* 0x800000d702941221 */ /* 0x000fe20000010000 */
        /* <DEDUP_REMOVED lines=11> */
.L_x_3875:
[----:B------:R-:W-:Y:S05]  /*3b40*/  @!P2 BRA `(.L_x_3876) ;  /* 0x000000000018a947 */ /* 0x000fea0003800000 */
[----:B------:R-:W-:Y:S01]  /*3b50*/  FMUL.FTZ R148, R151, UR17 ;  /* 0x0000001197947c20 */ /* 0x000fe20008410000 */
[----:B------:R-:W-:-:S03]  /*3b60*/  LOP3.LUT P0, RZ, R196, 0xff00, RZ, 0xc0, !PT ;  /* 0x0000ff00c4ff7812 */ /* 0x000fc6000780c0ff */
[----:B------:R-:W-:-:S05]  /*3b70*/  FMUL.FTZ R148, R148, UR16 ;  /* 0x0000001094947c20 */ /* 0x000fca0008410000 */
[----:B------:R-:W-:-:S04]  /*3b80*/  FSEL R148, R148, RZ, P0 ;  /* 0x000000ff94947208 */ /* 0x000fc80000000000 */
[----:B------:R-:W-:-:S04]  /*3b90*/  F2FP.BF16.F32.PACK_AB R148, RZ, R148 ;  /* 0x00000094ff94723e */ /* 0x000fc800000010ff */
[----:B------:R-:W-:-:S07]  /*3ba0*/  PRMT R144, R144, 0x5410, R148 ;  /* 0x0000541090907816 */ /* 0x000fce0000000094 */
.L_x_3876:
[----:B------:R-:W-:Y:S05]  /*3bb0*/  @!P2 BRA `(.L_x_3877) ;  /* 0x000000000018a947 */ /* 0x000fea0003800000 */
[----:B------:R-:W-:Y:S01]  /*3bc0*/  FMUL.FTZ R148, R153, UR17 ;  /* 0x0000001199947c20 */ /* 0x000fe20008410000 */
[----:B------:R-:W-:-:S03]  /*3bd0*/  LOP3.LUT P0, RZ, R196, 0xff0000, RZ, 0xc0, !PT ;  /* 0x00ff0000c4ff7812 */ /* 0x000fc6000780c0ff */
[----:B------:R-:W-:-:S05]  /*3be0*/  FMUL.FTZ R148, R148, UR16 ;  /* 0x0000001094947c20 */ /* 0x000fca0008410000 */
[----:B------:R-:W-:-:S04]  /*3bf0*/  FSEL R148, R148, RZ, P0 ;  /* 0x000000ff94947208 */ /* 0x000fc80000000000 */
[----:B------:R-:W-:-:S04]  /*3c00*/  F2FP.BF16.F32.PACK_AB R148, RZ, R148 ;  /* 0x00000094ff94723e */ /* 0x000fc800000010ff */
[----:B------:R-:W-:-:S07]  /*3c10*/  PRMT R145, R148, 0x7610, R145 ;  /* 0x0000761094917816 */ /* 0x000fce0000000091 */
.L_x_3877:
[----:B------:R-:W-:Y:S05]  /*3c20*/  @!P2 BRA `(.L_x_3878) ;  /* 0x000000000018a947 */ /* 0x000fea0003800000 */
[----:B------:R-:W-:Y:S01]  /*3c30*/  FMUL.FTZ R148, R155, UR17 ;  /* 0x000000119b947c20 */ /* 0x000fe20008410000 */
[----:B------:R-:W-:-:S03]  /*3c40*/  LOP3.LUT P0, RZ, R196, 0xff000000, RZ, 0xc0, !PT ;  /* 0xff000000c4ff7812 */ /* 0x000fc6000780c0ff */
[----:B------:R-:W-:-:S05]  /*3c50*/  FMUL.FTZ R148, R148, UR16 ;  /* 0x0000001094947c20 */ /* 0x000fca0008410000 */
[----:B------:R-:W-:-:S04]  /*3c60*/  FSEL R148, R148, RZ, P0 ;  /* 0x000000ff94947208 */ /* 0x000fc80000000000 */
[----:B------:R-:W-:-:S04]  /*3c70*/  F2FP.BF16.F32.PACK_AB R148, RZ, R148 ;  /* 0x00000094ff94723e */ /* 0x000fc800000010ff */
[----:B------:R-:W-:-:S07]  /*3c80*/  PRMT R145, R145, 0x5410, R148 ;  /* 0x0000541091917816 */ /* 0x000fce0000000094 */
.L_x_3878:
[----:B------:R-:W-:Y:S05]  /*3c90*/  @!P2 BRA `(.L_x_3879) ;  /* 0x000000000018a947 */ /* 0x000fea0003800000 */
[----:B------:R-:W-:Y:S01]  /*3ca0*/  FMUL.FTZ R163, R163, UR17 ;  /* 0x00000011a3a37c20 */ /* 0x000fe20008410000 */
[----:B------:R-:W-:-:S03]  /*3cb0*/  LOP3.LUT P0, RZ, R197, 0xff, RZ, 0xc0, !PT ;  /* 0x000000ffc5ff7812 */ /* 0x000fc6000780c0ff */
[----:B------:R-:W-:-:S05]  /*3cc0*/  FMUL.FTZ R163, R163, UR16 ;  /* 0x00000010a3a37c20 */ /* 0x000fca0008410000 */
[----:B------:R-:W-:-:S04]  /*3cd0*/  FSEL R163, R163, RZ, P0 ;  /* 0x000000ffa3a37208 */ /* 0x000fc80000000000 */
[----:B------:R-:W-:-:S04]  /*3ce0*/  F2FP.BF16.F32.PACK_AB R163, RZ, R163 ;  /* 0x000000a3ffa3723e */ /* 0x000fc800000010ff */
[----:B------:R-:W-:-:S07]  /*3cf0*/  PRMT R146, R163, 0x7610, R146 ;  /* 0x00007610a3927816 */ /* 0x000fce0000000092 */
.L_x_3879:
[----:B------:R-:W-:Y:S05]  /*3d00*/  @!P2 BRA `(.L_x_3880) ;  /* 0x000000000018a947 */ /* 0x000fea0003800000 */
[----:B------:R-:W-:Y:S01]  /*3d10*/  FMUL.FTZ R148, R165, UR17 ;  /* 0x00000011a5947c20 */ /* 0x000fe20008410000 */
[----:B------:R-:W-:-:S03]  /*3d20*/  LOP3.LUT P0, RZ, R197, 0xff00, RZ, 0xc0, !PT ;  /* 0x0000ff00c5ff7812 */ /* 0x000fc6000780c0ff */
[----:B------:R-:W-:-:S05]  /*3d30*/  FMUL.FTZ R148, R148, UR16 ;  /* 0x0000001094947c20 */ /* 0x000fca0008410000 */
[----:B------:R-:W-:-:S04]  /*3d40*/  FSEL R148, R148, RZ, P0 ;  /* 0x000000ff94947208 */ /* 0x000fc80000000000 */
[----:B------:R-:W-:-:S04]  /*3d50*/  F2FP.BF16.F32.PACK_AB R148, RZ, R148 ;  /* 0x00000094ff94723e */ /* 0x000fc800000010ff */
[----:B------:R-:W-:-:S07]  /*3d60*/  PRMT R146, R146, 0x5410, R148 ;  /* 0x0000541092927816 */ /* 0x000fce0000000094 */
.L_x_3880:
        /* <DEDUP_REMOVED lines=13> */
.L_x_3881:
        /* <DEDUP_REMOVED lines=11> */
.L_x_3859:
[----:B------:R-:W-:Y:S01]  /*3ef0*/  ISETP.NE.U32.AND P0, PT, RZ, UR4, PT ;  /* 0x00000004ff007c0c */ /* 0x000fe2000bf05070 */
[----:B------:R-:W1:Y:S01]  /*3f00*/  @P2 LDC.64 R152, c[0x0][0x468] ;  /* 0x00011a00ff982b82 */ /* 0x000e620000000a00 */
[----:B------:R-:W-:Y:S02]  /*3f10*/  ISETP.NE.U32.AND P1, PT, RZ, UR6, PT ;  /* 0x00000006ff007c0c */ /* 0x000fe4000bf25070 */
[----:B------:R-:W-:Y:S02]  /*3f20*/  ISETP.NE.AND.EX P0, PT, RZ, UR5, PT, P0 ;  /* 0x00000005ff007c0c */ /* 0x000fe4000bf05300 */
[----:B------:R-:W-:-:S11]  /*3f30*/  ISETP.NE.AND.EX P1, PT, R213, RZ, PT, P1 ;  /* 0x000000ffd500720c */ /* 0x000fd60003f25310 */
[----:B------:R-:W2:Y:S01]  /*3f40*/  @P0 LDC.64 R154, c[0x0][0x478] ;  /* 0x00011e00ff9a0b82 */ /* 0x000ea20000000a00 */
[----:B-1----:R-:W-:-:S04]  /*3f50*/  @P2 IMAD.WIDE.U32 R152, R159, 0x10, R152 ;  /* 0x000000109f982825 */ /* 0x002fc800078e0098 */
[----:B--2---:R-:W-:-:S05]  /*3f60*/  @P0 IMAD.WIDE.U32 R154, R161, 0x10, R154 ;  /* 0x00000010a19a0825 */ /* 0x004fca00078e009a */
[----:B------:R1:W-:Y:S04]  /*3f70*/  @P0 STG.E.128 desc[UR12][R154.64], R148 ;  /* 0x000000949a000986 */ /* 0x0003e8000c101d0c */
[----:B------:R1:W-:Y:S01]  /*3f80*/  @P2 STG.E.128 desc[UR12][R152.64], R144 ;  /* 0x0000009098002986 */ /* 0x0003e2000c101d0c */
[----:B------:R-:W-:Y:S05]  /*3f90*/  @!P1 BRA `(.L_x_3882) ;  /* 0x0000000c001c9947 */ /* 0x000fea0003800000 */
[----:B------:R-:W-:Y:S05]  /*3fa0*/  @!P0 BRA `(.L_x_3883) ;  /* 0x00000004009c8947 */ /* 0x000fea0003800000 */
[----:B------:R-:W-:Y:S02]  /*3fb0*/  ISETP.GT.AND P3, PT, R209, RZ, PT ;  /* 0x000000ffd100720c */ /* 0x000fe40003f64270 */
[----:B-1---5:R-:W-:Y:S02]  /*3fc0*/  PRMT R148, R40, 0x7632, R148 ;  /* 0x0000763228947816 */ /* 0x022fe40000000094 */
[C---:B------:R-:W-:Y:S02]  /*3fd0*/  PRMT R150, R41.reuse, 0x7632, R150 ;  /* 0x0000763229967816 */ /* 0x040fe40000000096 */
        /* <DEDUP_REMOVED lines=15> */
[----:B------:R-:W-:Y:S01]  /*40d0*/  @P3 FFMA.FTZ R165, R212, R152, R165 ;  /* 0x00000098d4a53223 */ /* 0x000fe200000100a5 */
[----:B------:R-:W-:Y:S01]  /*40e0*/  PRMT R152, R43, 0x7632, R152 ;  /* 0x000076322b987816 */ /* 0x000fe20000000098 */
[----:B------:R-:W-:Y:S01]  /*40f0*/  @P3 FFMA.FTZ R213, R25, R156, R157 ;  /* 0x0000009c19d53223 */ /* 0x000fe2000001009d */
[----:B------:R-:W-:-:S02]  /*4100*/  IMAD.U32 R150, R148, 0x10000, RZ ;  /* 0x0001000094967824 */ /* 0x000fc400078e00ff */
[-CC-:B------:R-:W-:Y:S01]  /*4110*/  @P3 FFMA.FTZ R148, R180, R156.reuse, R157.reuse ;  /* 0x0000009cb4943223 */ /* 0x180fe2000001009d */
[-CC-:B------:R-:W-:Y:S01]  /*4120*/  @P3 FFMA.FTZ R163, R23, R156.reuse, R157.reuse ;  /* 0x0000009c17a33223 */ /* 0x180fe2000001009d */
[----:B------:R-:W-:Y:S01]  /*4130*/  @P3 FFMA.FTZ R154, R182, R156, R157 ;  /* 0x0000009cb69a3223 */ /* 0x000fe2000001009d */
[----:B------:R-:W-:Y:S01]  /*4140*/  @P3 FFMA.FTZ R149, R212, R151, R149 ;  /* 0x00000097d4953223 */ /* 0x000fe20000010095 */
[----:B------:R-:W-:Y:S01]  /*4150*/  @P3 FADD.FTZ R167, R181, -R148 ;  /* 0x80000094b5a73221 */ /* 0x000fe20000010000 */
[----:B------:R-:W-:Y:S01]  /*4160*/  SHF.L.U32 R151, R42, 0x10, RZ ;  /* 0x000000102a977819 */ /* 0x000fe200000006ff */
[----:B------:R-:W-:Y:S01]  /*4170*/  @P3 FADD.FTZ R148, R24, -R213 ;  /* 0x800000d518943221 */ /* 0x000fe20000010000 */
[----:B------:R-:W-:Y:S01]  /*4180*/  SHF.L.U32 R197, R43, 0x10, RZ ;  /* 0x000000102bc57819 */ /* 0x000fe200000006ff */
[----:B------:R-:W-:Y:S01]  /*4190*/  @P3 FADD.FTZ R163, R22, -R163 ;  /* 0x800000a316a33221 */ /* 0x000fe20000010000 */
[----:B------:R-:W-:Y:S01]  /*41a0*/  SHF.L.U32 R152, R152, 0x10, RZ ;  /* 0x0000001098987819 */ /* 0x000fe200000006ff */
[----:B------:R-:W-:Y:S01]  /*41b0*/  @P3 FADD.FTZ R213, R183, -R154 ;  /* 0x8000009ab7d53221 */ /* 0x000fe20000010000 */
[C---:B------:R-:W-:Y:S01]  /*41c0*/  @P3 FFMA.FTZ R150, R212.reuse, R167, R150 ;  /* 0x000000a7d4963223 */ /* 0x040fe20000010096 */
[C---:B------:R-:W-:Y:S01]  /*41d0*/  @P3 FFMA.FTZ R151, R212.reuse, R163, R151 ;  /* 0x000000a3d4973223 */ /* 0x040fe20000010097 */
[C---:B------:R-:W-:Y:S01]  /*41e0*/  @P3 FFMA.FTZ R197, R212.reuse, R148, R197 ;  /* 0x00000094d4c53223 */ /* 0x040fe200000100c5 */
[----:B------:R-:W-:Y:S01]  /*41f0*/  @P3 FFMA.FTZ R152, R212, R213, R152 ;  /* 0x000000d5d4983223 */ /* 0x000fe20000010098 */
        /* <DEDUP_REMOVED lines=11> */
.L_x_3884:
[----:B------:R-:W-:Y:S05]  /*42b0*/  @!P2 BRA `(.L_x_3885) ;  /* 0x000000000018a947 */ /* 0x000fea0003800000 */
[----:B------:R-:W-:Y:S01]  /*42c0*/  FMUL.FTZ R153, R153, UR17 ;  /* 0x0000001199997c20 */ /* 0x000fe20008410000 */
[----:B------:R-:W-:-:S03]  /*42d0*/  LOP3.LUT P3, RZ, R194, 0xff00, RZ, 0xc0, !PT ;  /* 0x0000ff00c2ff7812 */ /* 0x000fc6000786c0ff */
[----:B------:R-:W-:-:S05]  /*42e0*/  FMUL.FTZ R153, R153, UR16 ;  /* 0x0000001099997c20 */ /* 0x000fca0008410000 */
[----:B------:R-:W-:-:S04]  /*42f0*/  FSEL R153, R153, RZ, P3 ;  /* 0x000000ff99997208 */ /* 0x000fc80001800000 */
[----:B------:R-:W-:-:S04]  /*4300*/  F2FP.BF16.F32.PACK_AB R153, RZ, R153 ;  /* 0x00000099ff99723e */ /* 0x000fc800000010ff */
[----:B------:R-:W-:-:S07]  /*4310*/  PRMT R144, R144, 0x5410, R153 ;  /* 0x0000541090907816 */ /* 0x000fce0000000099 */
.L_x_3885:
[----:B------:R-:W-:Y:S05]  /*4320*/  @!P2 BRA `(.L_x_3886) ;  /* 0x000000000018a947 */ /* 0x000fea0003800000 */
[----:B------:R-:W-:Y:S01]  /*4330*/  FMUL.FTZ R155, R155, UR17 ;  /* 0x000000119b9b7c20 */ /* 0x000fe20008410000 */
[----:B------:R-:W-:-:S03]  /*4340*/  LOP3.LUT P3, RZ, R194, 0xff0000, RZ, 0xc0, !PT ;  /* 0x00ff0000c2ff7812 */ /* 0x000fc6000786c0ff */
[----:B------:R-:W-:-:S05]  /*4350*/  FMUL.FTZ R155, R155, UR16 ;  /* 0x000000109b9b7c20 */ /* 0x000fca0008410000 */
[----:B------:R-:W-:-:S04]  /*4360*/  FSEL R155, R155, RZ, P3 ;  /* 0x000000ff9b9b7208 */ /* 0x000fc80001800000 */
[----:B------:R-:W-:-:S04]  /*4370*/  F2FP.BF16.F32.PACK_AB R155, RZ, R155 ;  /* 0x0000009bff9b723e */ /* 0x000fc800000010ff */
[----:B------:R-:W-:-:S07]  /*4380*/  PRMT R145, R155, 0x7610, R145 ;  /* 0x000076109b917816 */ /* 0x000fce0000000091 */
.L_x_3886:
[----:B------:R-:W-:Y:S05]  /*4390*/  @!P2 BRA `(.L_x_3887) ;  /* 0x000000000018a947 */ /* 0x000fea0003800000 */
[----:B------:R-:W-:Y:S01]  /*43a0*/  FMUL.FTZ R165, R165, UR17 ;  /* 0x00000011a5a57c20 */ /* 0x000fe20008410000 */
[----:B------:R-:W-:-:S03]  /*43b0*/  LOP3.LUT P3, RZ, R194, 0xff000000, RZ, 0xc0, !PT ;  /* 0xff000000c2ff7812 */ /* 0x000fc6000786c0ff */
[----:B------:R-:W-:-:S05]  /*43c0*/  FMUL.FTZ R165, R165, UR16 ;  /* 0x00000010a5a57c20 */ /* 0x000fca0008410000 */
[----:B------:R-:W-:-:S04]  /*43d0*/  FSEL R165, R165, RZ, P3 ;  /* 0x000000ffa5a57208 */ /* 0x000fc80001800000 */
[----:B------:R-:W-:-:S04]  /*43e0*/  F2FP.BF16.F32.PACK_AB R165, RZ, R165 ;  /* 0x000000a5ffa5723e */ /* 0x000fc800000010ff */
[----:B------:R-:W-:-:S07]  /*43f0*/  PRMT R145, R145, 0x5410, R165 ;  /* 0x0000541091917816 */ /* 0x000fce00000000a5 */
.L_x_3887:
[----:B------:R-:W-:Y:S05]  /*4400*/  @!P2 BRA `(.L_x_3888) ;  /* 0x000000000018a947 */ /* 0x000fea0003800000 */
[----:B------:R-:W-:Y:S01]  /*4410*/  FMUL.FTZ R148, R151, UR17 ;  /* 0x0000001197947c20 */ /* 0x000fe20008410000 */
[----:B------:R-:W-:-:S03]  /*4420*/  LOP3.LUT P3, RZ, R195, 0xff, RZ, 0xc0, !PT ;  /* 0x000000ffc3ff7812 */ /* 0x000fc6000786c0ff */
[----:B------:R-:W-:-:S05]  /*4430*/  FMUL.FTZ R148, R148, UR16 ;  /* 0x0000001094947c20 */ /* 0x000fca0008410000 */
[----:B------:R-:W-:-:S04]  /*4440*/  FSEL R148, R148, RZ, P3 ;  /* 0x000000ff94947208 */ /* 0x000fc80001800000 */
[----:B------:R-:W-:-:S04]  /*4450*/  F2FP.BF16.F32.PACK_AB R148, RZ, R148 ;  /* 0x00000094ff94723e */ /* 0x000fc800000010ff */
[----:B------:R-:W-:-:S07]  /*4460*/  PRMT R146, R148, 0x7610, R146 ;  /* 0x0000761094927816 */ /* 0x000fce0000000092 */
.L_x_3888:
[----:B------:R-:W-:Y:S05]  /*4470*/  @!P2 BRA `(.L_x_3889) ;  /* 0x000000000018a947 */ /* 0x000fea0003800000 */
[----:B------:R-:W-:Y:S01]  /*4480*/  FMUL.FTZ R148, R150, UR17 ;  /* 0x0000001196947c20 */ /* 0x000fe20008410000 */
[----:B------:R-:W-:-:S03]  /*4490*/  LOP3.LUT P3, RZ, R195, 0xff00, RZ, 0xc0, !PT ;  /* 0x0000ff00c3ff7812 */ /* 0x000fc6000786c0ff */
[----:B------:R-:W-:-:S05]  /*44a0*/  FMUL.FTZ R148, R148, UR16 ;  /* 0x0000001094947c20 */ /* 0x000fca0008410000 */
[----:B------:R-:W-:-:S04]  /*44b0*/  FSEL R148, R148, RZ, P3 ;  /* 0x000000ff94947208 */ /* 0x000fc80001800000 */
[----:B------:R-:W-:-:S04]  /*44c0*/  F2FP.BF16.F32.PACK_AB R148, RZ, R148 ;  /* 0x00000094ff94723e */ /* 0x000fc800000010ff */
[----:B------:R-:W-:-:S07]  /*44d0*/  PRMT R146, R146, 0x5410, R148 ;  /* 0x0000541092927816 */ /* 0x000fce0000000094 */
.L_x_3889:
[----:B------:R-:W-:Y:S05]  /*44e0*/  @!P2 BRA `(.L_x_3890) ;  /* 0x000000000018a947 */ /* 0x000fea0003800000 */
[----:B------:R-:W-:Y:S01]  /*44f0*/  FMUL.FTZ R148, R197, UR17 ;  /* 0x00000011c5947c20 */ /* 0x000fe20008410000 */
[----:B------:R-:W-:-:S03]  /*4500*/  LOP3.LUT P3, RZ, R195, 0xff0000, RZ, 0xc0, !PT ;  /* 0x00ff0000c3ff7812 */ /* 0x000fc6000786c0ff */
[----:B------:R-:W-:-:S05]  /*4510*/  FMUL.FTZ R148, R148, UR16 ;  /* 0x0000001094947c20 */ /* 0x000fca0008410000 */
[----:B------:R-:W-:-:S04]  /*4520*/  FSEL R148, R148, RZ, P3 ;  /* 0x000000ff94947208 */ /* 0x000fc80001800000 */
[----:B------:R-:W-:-:S04]  /*4530*/  F2FP.BF16.F32.PACK_AB R148, RZ, R148 ;  /* 0x00000094ff94723e */ /* 0x000fc800000010ff */
[----:B------:R-:W-:-:S07]  /*4540*/  PRMT R147, R148, 0x7610, R147 ;  /* 0x0000761094937816 */ /* 0x000fce0000000093 */
.L_x_3890:
        /* <DEDUP_REMOVED lines=13> */
.L_x_3883:
[----:B------:R-:W-:Y:S01]  /*4620*/  ISETP.GT.AND P3, PT, R209, RZ, PT ;  /* 0x000000ffd100720c */ /* 0x000fe20003f64270 */
[----:B------:R-:W-:-:S12]  /*4630*/  @!P2 BRA `(.L_x_3892) ;  /* 0x000000000028a947 */ /* 0x000fd80003800000 */
[----:B-1----:R-:W-:Y:S01]  /*4640*/  @P3 FFMA.FTZ R155, R19, R156, R157 ;  /* 0x0000009c139b3223 */ /* 0x002fe2000001009d */
        /* <DEDUP_REMOVED lines=9> */
.L_x_3892:
[----:B------:R-:W-:Y:S05]  /*46e0*/  @!P2 BRA `(.L_x_3893) ;  /* 0x00000000002ca947 */ /* 0x000fea0003800000 */
[----:B-1---5:R-:W-:Y:S01]  /*46f0*/  PRMT R152, R40, 0x7632, R152 ;  /* 0x0000763228987816 */ /* 0x022fe20000000098 */
        /* <DEDUP_REMOVED lines=10> */
.L_x_3893:
[----:B------:R-:W-:Y:S05]  /*47a0*/  @!P2 BRA `(.L_x_3894) ;  /* 0x000000000028a947 */ /* 0x000fea0003800000 */
        /* <DEDUP_REMOVED lines=10> */
.L_x_3894:
        /* <DEDUP_REMOVED lines=12> */
.L_x_3895:
        /* <DEDUP_REMOVED lines=11> */
.L_x_3896:
[----:B------:R-:W-:Y:S05]  /*49c0*/  @!P2 BRA `(.L_x_3897) ;  /* 0x00000000002ca947 */ /* 0x000fea0003800000 */
[----:B-1---5:R-:W-:Y:S01]  /*49d0*/  PRMT R152, R42, 0x7632, R152 ;  /* 0x000076322a987816 */ /* 0x022fe20000000098 */
        /* <DEDUP_REMOVED lines=10> */
.L_x_3897:
        /* <DEDUP_REMOVED lines=11> */
.L_x_3898:
[----:B------:R-:W-:Y:S05]  /*4b30*/  @!P2 BRA `(.L_x_3891) ;  /* 0x0000000c0040a947 */ /* 0x000fea0003800000 */
[----:B-1---5:R-:W-:Y:S01]  /*4b40*/  PRMT R152, R43, 0x7632, R152 ;  /* 0x000076322b987816 */ /* 0x022fe20000000098 */
        /* <DEDUP_REMOVED lines=12> */
.L_x_3882:
[----:B------:R-:W-:Y:S05]  /*4c10*/  @!P0 BRA `(.L_x_3899) ;  /* 0x0000000400848947 */ /* 0x000fea0003800000 */
[-CC-:B-1----:R-:W-:Y:S01]  /*4c20*/  FFMA.FTZ R149, R19, R156.reuse, R157.reuse ;  /* 0x0000009c13957223 */ /* 0x182fe2000001009d */
        /* <DEDUP_REMOVED lines=17> */
.L_x_3900:
        /* <DEDUP_REMOVED lines=9> */
.L_x_3901:
        /* <DEDUP_REMOVED lines=24> */
.L_x_3902:
[----:B------:R-:W-:Y:S05]  /*4f50*/  @!P2 BRA `(.L_x_3903) ;  /* 0x000000000018a947 */ /* 0x000fea0003800000 */
[----:B------:R-:W-:Y:S01]  /*4f60*/  FMUL.FTZ R149, R153, UR17 ;  /* 0x0000001199957c20 */ /* 0x000fe20008410000 */
[----:B-----5:R-:W-:-:S03]  /*4f70*/  LOP3.LUT P4, RZ, R194, 0xff000000, RZ, 0xc0, !PT ;  /* 0xff000000c2ff7812 */ /* 0x020fc6000788c0ff */
[----:B------:R-:W-:-:S05]  /*4f80*/  FMUL.FTZ R149, R149, UR16 ;  /* 0x0000001095957c20 */ /* 0x000fca0008410000 */
[----:B------:R-:W-:-:S04]  /*4f90*/  FSEL R149, R149, RZ, P4 ;  /* 0x000000ff95957208 */ /* 0x000fc80002000000 */
[----:B------:R-:W-:-:S04]  /*4fa0*/  F2FP.BF16.F32.PACK_AB R149, RZ, R149 ;  /* 0x00000095ff95723e */ /* 0x000fc800000010ff */
[----:B------:R-:W-:-:S07]  /*4fb0*/  PRMT R145, R145, 0x5410, R149 ;  /* 0x0000541091917816 */ /* 0x000fce0000000095 */
.L_x_3903:
        /* <DEDUP_REMOVED lines=12> */
.L_x_3904:
[----:B------:R-:W-:Y:S05]  /*5080*/  @!P2 BRA `(.L_x_3905) ;  /* 0x000000000018a947 */ /* 0x000fea0003800000 */
[----:B------:R-:W-:Y:S01]  /*5090*/  FMUL.FTZ R150, R152, UR17 ;  /* 0x0000001198967c20 */ /* 0x000fe20008410000 */
[----:B-----5:R-:W-:-:S03]  /*50a0*/  LOP3.LUT P4, RZ, R195, 0xff00, RZ, 0xc0, !PT ;  /* 0x0000ff00c3ff7812 */ /* 0x020fc6000788c0ff */
[----:B------:R-:W-:-:S05]  /*50b0*/  FMUL.FTZ R150, R150, UR16 ;  /* 0x0000001096967c20 */ /* 0x000fca0008410000 */
[----:B------:R-:W-:-:S04]  /*50c0*/  FSEL R150, R150, RZ, P4 ;  /* 0x000000ff96967208 */ /* 0x000fc80002000000 */
[----:B------:R-:W-:-:S04]  /*50d0*/  F2FP.BF16.F32.PACK_AB R150, RZ, R150 ;  /* 0x00000096ff96723e */ /* 0x000fc800000010ff */
[----:B------:R-:W-:-:S07]  /*50e0*/  PRMT R146, R146, 0x5410, R150 ;  /* 0x0000541092927816 */ /* 0x000fce0000000096 */
.L_x_3905:
        /* <DEDUP_REMOVED lines=10> */
.L_x_3906:
        /* <DEDUP_REMOVED lines=10> */
.L_x_3899:
[----:B------:R-:W-:Y:S05]  /*5230*/  @!P2 BRA `(.L_x_3907) ;  /* 0x00000000002ca947 */ /* 0x000fea0003800000 */
[----:B-1----:R-:W-:Y:S01]  /*5240*/  FFMA.FTZ R153, R19, R156, R157 ;  /* 0x0000009c13997223 */ /* 0x002fe2000001009d */
        /* <DEDUP_REMOVED lines=10> */
.L_x_3907:
        /* <DEDUP_REMOVED lines=12> */
.L_x_3908:
        /* <DEDUP_REMOVED lines=12> */
.L_x_3909:
        /* <DEDUP_REMOVED lines=12> */
.L_x_3910:
        /* <DEDUP_REMOVED lines=12> */
.L_x_3911:
        /* <DEDUP_REMOVED lines=12> */
.L_x_3912:
        /* <DEDUP_REMOVED lines=12> */
.L_x_3913:
[----:B------:R-:W-:Y:S05]  /*5770*/  @!P2 BRA `(.L_x_3891) ;  /* 0x000000000030a947 */ /* 0x000fea0003800000 */
[----:B-1----:R-:W-:Y:S01]  /*5780*/  FFMA.FTZ R152, R182, R156, R157 ;  /* 0x0000009cb6987223 */ /* 0x002fe2000001009d */
        /* <DEDUP_REMOVED lines=11> */
.L_x_3891:
        /* <DEDUP_REMOVED lines=10> */
[----:B------:R-:W-:Y:S02]  /*58e0*/  ISETP.GT.AND P3, PT, R209, RZ, PT ;  /* 0x000000ffd100720c */ /* 0x000fe40003f64270 */
[C---:B-1---5:R-:W-:Y:S02]  /*58f0*/  PRMT R148, R36.reuse, 0x7632, R148 ;  /* 0x0000763224947816 */ /* 0x062fe40000000094 */
        /* <DEDUP_REMOVED lines=45> */
.L_x_3916:
[----:B------:R-:W-:Y:S05]  /*5bd0*/  @!P2 BRA `(.L_x_3917) ;  /* 0x000000000018a947 */ /* 0x000fea0003800000 */
[----:B------:R-:W-:Y:S01]  /*5be0*/  FMUL.FTZ R153, R153, UR17 ;  /* 0x0000001199997c20 */ /* 0x000fe20008410000 */
[----:B------:R-:W-:-:S03]  /*5bf0*/  LOP3.LUT P3, RZ, R192, 0xff00, RZ, 0xc0, !PT ;  /* 0x0000ff00c0ff7812 */ /* 0x000fc6000786c0ff */
[----:B------:R-:W-:-:S05]  /*5c00*/  FMUL.FTZ R153, R153, UR16 ;  /* 0x0000001099997c20 */ /* 0x000fca0008410000 */
[----:B------:R-:W-:-:S04]  /*5c10*/  FSEL R153, R153, RZ, P3 ;  /* 0x000000ff99997208 */ /* 0x000fc80001800000 */
[----:B------:R-:W-:-:S04]  /*5c20*/  F2FP.BF16.F32.PACK_AB R153, RZ, R153 ;  /* 0x00000099ff99723e */ /* 0x000fc800000010ff */
[----:B------:R-:W-:-:S07]  /*5c30*/  PRMT R144, R144, 0x5410, R153 ;  /* 0x0000541090907816 */ /* 0x000fce0000000099 */
.L_x_3917:
[----:B------:R-:W-:Y:S05]  /*5c40*/  @!P2 BRA `(.L_x_3918) ;  /* 0x000000000018a947 */ /* 0x000fea0003800000 */
[----:B------:R-:W-:Y:S01]  /*5c50*/  FMUL.FTZ R155, R155, UR17 ;  /* 0x000000119b9b7c20 */ /* 0x000fe20008410000 */
[----:B------:R-:W-:-:S03]  /*5c60*/  LOP3.LUT P3, RZ, R192, 0xff0000, RZ, 0xc0, !PT ;  /* 0x00ff0000c0ff7812 */ /* 0x000fc6000786c0ff */
[----:B------:R-:W-:-:S05]  /*5c70*/  FMUL.FTZ R155, R155, UR16 ;  /* 0x000000109b9b7c20 */ /* 0x000fca0008410000 */
[----:B------:R-:W-:-:S04]  /*5c80*/  FSEL R155, R155, RZ, P3 ;  /* 0x000000ff9b9b7208 */ /* 0x000fc80001800000 */
[----:B------:R-:W-:-:S04]  /*5c90*/  F2FP.BF16.F32.PACK_AB R155, RZ, R155 ;  /* 0x0000009bff9b723e */ /* 0x000fc800000010ff */
[----:B------:R-:W-:-:S07]  /*5ca0*/  PRMT R145, R155, 0x7610, R145 ;  /* 0x000076109b917816 */ /* 0x000fce0000000091 */
.L_x_3918:
[----:B------:R-:W-:Y:S05]  /*5cb0*/  @!P2 BRA `(.L_x_3919) ;  /* 0x000000000018a947 */ /* 0x000fea0003800000 */
[----:B------:R-:W-:Y:S01]  /*5cc0*/  FMUL.FTZ R152, R152, UR17 ;  /* 0x0000001198987c20 */ /* 0x000fe20008410000 */
[----:B------:R-:W-:-:S03]  /*5cd0*/  LOP3.LUT P3, RZ, R192, 0xff000000, RZ, 0xc0, !PT ;  /* 0xff000000c0ff7812 */ /* 0x000fc6000786c0ff */
[----:B------:R-:W-:-:S05]  /*5ce0*/  FMUL.FTZ R152, R152, UR16 ;  /* 0x0000001098987c20 */ /* 0x000fca0008410000 */
[----:B------:R-:W-:-:S04]  /*5cf0*/  FSEL R152, R152, RZ, P3 ;  /* 0x000000ff98987208 */ /* 0x000fc80001800000 */
[----:B------:R-:W-:-:S04]  /*5d00*/  F2FP.BF16.F32.PACK_AB R152, RZ, R152 ;  /* 0x00000098ff98723e */ /* 0x000fc800000010ff */
[----:B------:R-:W-:-:S07]  /*5d10*/  PRMT R145, R145, 0x5410, R152 ;  /* 0x0000541091917816 */ /* 0x000fce0000000098 */
.L_x_3919:
[----:B------:R-:W-:Y:S05]  /*5d20*/  @!P2 BRA `(.L_x_3920) ;  /* 0x000000000018a947 */ /* 0x000fea0003800000 */
[----:B------:R-:W-:Y:S01]  /*5d30*/  FMUL.FTZ R148, R163, UR17 ;  /* 0x00000011a3947c20 */ /* 0x000fe20008410000 */
[----:B------:R-:W-:-:S03]  /*5d40*/  LOP3.LUT P3, RZ, R193, 0xff, RZ, 0xc0, !PT ;  /* 0x000000ffc1ff7812 */ /* 0x000fc6000786c0ff */
[----:B------:R-:W-:-:S05]  /*5d50*/  FMUL.FTZ R148, R148, UR16 ;  /* 0x0000001094947c20 */ /* 0x000fca0008410000 */
[----:B------:R-:W-:-:S04]  /*5d60*/  FSEL R148, R148, RZ, P3 ;  /* 0x000000ff94947208 */ /* 0x000fc80001800000 */
[----:B------:R-:W-:-:S04]  /*5d70*/  F2FP.BF16.F32.PACK_AB R148, RZ, R148 ;  /* 0x00000094ff94723e */ /* 0x000fc800000010ff */
[----:B------:R-:W-:-:S07]  /*5d80*/  PRMT R146, R148, 0x7610, R146 ;  /* 0x0000761094927816 */ /* 0x000fce0000000092 */
.L_x_3920:
[----:B------:R-:W-:Y:S05]  /*5d90*/  @!P2 BRA `(.L_x_3921) ;  /* 0x000000000018a947 */ /* 0x000fea0003800000 */
[----:B------:R-:W-:Y:S01]  /*5da0*/  FMUL.FTZ R148, R150, UR17 ;  /* 0x0000001196947c20 */ /* 0x000fe20008410000 */
[----:B------:R-:W-:-:S03]  /*5db0*/  LOP3.LUT P3, RZ, R193, 0xff00, RZ, 0xc0, !PT ;  /* 0x0000ff00c1ff7812 */ /* 0x000fc6000786c0ff */
[----:B------:R-:W-:-:S05]  /*5dc0*/  FMUL.FTZ R148, R148, UR16 ;  /* 0x0000001094947c20 */ /* 0x000fca0008410000 */
[----:B------:R-:W-:-:S04]  /*5dd0*/  FSEL R148, R148, RZ, P3 ;  /* 0x000000ff94947208 */ /* 0x000fc80001800000 */
[----:B------:R-:W-:-:S04]  /*5de0*/  F2FP.BF16.F32.PACK_AB R148, RZ, R148 ;  /* 0x00000094ff94723e */ /* 0x000fc800000010ff */
[----:B------:R-:W-:-:S07]  /*5df0*/  PRMT R146, R146, 0x5410, R148 ;  /* 0x0000541092927816 */ /* 0x000fce0000000094 */
.L_x_3921:
        /* <DEDUP_REMOVED lines=9> */
.L_x_3922:
        /* <DEDUP_REMOVED lines=10> */
.L_x_3915:
        /* <DEDUP_REMOVED lines=12> */
.L_x_3924:
        /* <DEDUP_REMOVED lines=12> */
.L_x_3925:
        /* <DEDUP_REMOVED lines=11> */
.L_x_3926:
        /* <DEDUP_REMOVED lines=12> */
.L_x_3927:
        /* <DEDUP_REMOVED lines=11> */
.L_x_3928:
        /* <DEDUP_REMOVED lines=12> */
.L_x_3929:
        /* <DEDUP_REMOVED lines=11> */
.L_x_3930:
        /* <DEDUP_REMOVED lines=14> */
.L_x_3914:
[----:B------:R-:W-:Y:S05]  /*6520*/  @!P0 BRA `(.L_x_3931) ;  /* 0x00000004007c8947 */ /* 0x000fea0003800000 */
[-CC-:B-1----:R-:W-:Y:S01]  /*6530*/  FFMA.FTZ R149, R27, R156.reuse, R157.reuse ;  /* 0x0000009c1b957223 */ /* 0x182fe2000001009d */
        /* <DEDUP_REMOVED lines=17> */
.L_x_3932:
[----:B------:R-:W-:Y:S05]  /*6650*/  @!P2 BRA `(.L_x_3933) ;  /* 0x000000000018a947 */ /* 0x000fea0003800000 */
[----:B------:R-:W-:Y:S01]  /*6660*/  FMUL.FTZ R149, R151, UR17 ;  /* 0x0000001197957c20 */ /* 0x000fe20008410000 */
[----:B-----5:R-:W-:-:S03]  /*6670*/  LOP3.LUT P4, RZ, R192, 0xff00, RZ, 0xc0, !PT ;  /* 0x0000ff00c0ff7812 */ /* 0x020fc6000788c0ff */
[----:B------:R-:W-:-:S05]  /*6680*/  FMUL.FTZ R149, R149, UR16 ;  /* 0x0000001095957c20 */ /* 0x000fca0008410000 */
[----:B------:R-:W-:-:S04]  /*6690*/  FSEL R149, R149, RZ, P4 ;  /* 0x000000ff95957208 */ /* 0x000fc80002000000 */
[----:B------:R-:W-:-:S04]  /*66a0*/  F2FP.BF16.F32.PACK_AB R149, RZ, R149 ;  /* 0x00000095ff95723e */ /* 0x000fc800000010ff */
[----:B------:R-:W-:-:S07]  /*66b0*/  PRMT R144, R144, 0x5410, R149 ;  /* 0x0000541090907816 */ /* 0x000fce0000000095 */
.L_x_3933:
        /* <DEDUP_REMOVED lines=26> */
.L_x_3934:
[----:B------:R-:W-:Y:S05]  /*6860*/  @!P2 BRA `(.L_x_3935) ;  /* 0x000000000018a947 */ /* 0x000fea0003800000 */
[----:B------:R-:W-:Y:S01]  /*6870*/  FMUL.FTZ R149, R155, UR17 ;  /* 0x000000119b957c20 */ /* 0x000fe20008410000 */
[----:B-----5:R-:W-:-:S03]  /*6880*/  LOP3.LUT P4, RZ, R192, 0xff000000, RZ, 0xc0, !PT ;  /* 0xff000000c0ff7812 */ /* 0x020fc6000788c0ff */
[----:B------:R-:W-:-:S05]  /*6890*/  FMUL.FTZ R149, R149, UR16 ;  /* 0x0000001095957c20 */ /* 0x000fca0008410000 */
[----:B------:R-:W-:-:S04]  /*68a0*/  FSEL R149, R149, RZ, P4 ;  /* 0x000000ff95957208 */ /* 0x000fc80002000000 */
[----:B------:R-:W-:-:S04]  /*68b0*/  F2FP.BF16.F32.PACK_AB R149, RZ, R149 ;  /* 0x00000095ff95723e */ /* 0x000fc800000010ff */
[----:B------:R-:W-:-:S07]  /*68c0*/  PRMT R145, R145, 0x5410, R149 ;  /* 0x0000541091917816 */ /* 0x000fce0000000095 */
.L_x_3935:
        /* <DEDUP_REMOVED lines=12> */
.L_x_3936:
[----:B------:R-:W-:Y:S05]  /*6990*/  @!P2 BRA `(.L_x_3937) ;  /* 0x000000000018a947 */ /* 0x000fea0003800000 */
[----:B------:R-:W-:Y:S01]  /*69a0*/  FMUL.FTZ R150, R152, UR17 ;  /* 0x0000001198967c20 */ /* 0x000fe20008410000 */
[----:B-----5:R-:W-:-:S03]  /*69b0*/  LOP3.LUT P3, RZ, R193, 0xff00, RZ, 0xc0, !PT ;  /* 0x0000ff00c1ff7812 */ /* 0x020fc6000786c0ff */
[----:B------:R-:W-:-:S05]  /*69c0*/  FMUL.FTZ R150, R150, UR16 ;  /* 0x0000001096967c20 */ /* 0x000fca0008410000 */
[----:B------:R-:W-:-:S04]  /*69d0*/  FSEL R150, R150, RZ, P3 ;  /* 0x000000ff96967208 */ /* 0x000fc80001800000 */
[----:B------:R-:W-:-:S04]  /*69e0*/  F2FP.BF16.F32.PACK_AB R150, RZ, R150 ;  /* 0x00000096ff96723e */ /* 0x000fc800000010ff */
[----:B------:R-:W-:-:S07]  /*69f0*/  PRMT R146, R146, 0x5410, R150 ;  /* 0x0000541092927816 */ /* 0x000fce0000000096 */
.L_x_3937:
[----:B------:R-:W-:Y:S05]  /*6a00*/  @!P2 BRA `(.L_x_3938) ;  /* 0x000000000018a947 */ /* 0x000fea0003800000 */
[----:B------:R-:W-:Y:S01]  /*6a10*/  FMUL.FTZ R150, R153, UR17 ;  /* 0x0000001199967c20 */ /* 0x000fe20008410000 */
[----:B-----5:R-:W-:-:S03]  /*6a20*/  LOP3.LUT P3, RZ, R193, 0xff0000, RZ, 0xc0, !PT ;  /* 0x00ff0000c1ff7812 */ /* 0x020fc6000786c0ff */
[----:B------:R-:W-:-:S05]  /*6a30*/  FMUL.FTZ R150, R150, UR16 ;  /* 0x0000001096967c20 */ /* 0x000fca0008410000 */
[----:B------:R-:W-:-:S04]  /*6a40*/  FSEL R150, R150, RZ, P3 ;  /* 0x000000ff96967208 */ /* 0x000fc80001800000 */
[----:B------:R-:W-:-:S04]  /*6a50*/  F2FP.BF16.F32.PACK_AB R150, RZ, R150 ;  /* 0x00000096ff96723e */ /* 0x000fc800000010ff */
[----:B------:R-:W-:-:S07]  /*6a60*/  PRMT R147, R150, 0x7610, R147 ;  /* 0x0000761096937816 */ /* 0x000fce0000000093 */
.L_x_3938:
        /* <DEDUP_REMOVED lines=11> */
.L_x_3931:
        /* <DEDUP_REMOVED lines=12> */
.L_x_3939:
        /* <DEDUP_REMOVED lines=12> */
.L_x_3940:
        /* <DEDUP_REMOVED lines=12> */
.L_x_3941:
        /* <DEDUP_REMOVED lines=12> */
.L_x_3942:
        /* <DEDUP_REMOVED lines=12> */
.L_x_3943:
        /* <DEDUP_REMOVED lines=12> */
.L_x_3944:
        /* <DEDUP_REMOVED lines=12> */
.L_x_3945:
        /* <DEDUP_REMOVED lines=13> */
.L_x_3923:
[----:B-1----:R-:W1:Y:S01]  /*7130*/  @P0 LDC.64 R152, c[0x0][0x478] ;  /* 0x00011e00ff980b82 */ /* 0x002e620000000a00 */
[----:B------:R-:W-:Y:S01]  /*7140*/  @P0 VIADD R163, R161, 0x200 ;  /* 0x00000200a1a30836 */ /* 0x000fe20000000000 */
[----:B------:R-:W-:-:S06]  /*7150*/  @P2 IADD3 R165, PT, PT, R159, 0x200, RZ ;  /* 0x000002009fa52810 */ /* 0x000fcc0007ffe0ff */
        /* <DEDUP_REMOVED lines=9> */
[----:B------:R-:W-:Y:S02]  /*71f0*/  SHF.L.U32 R151, R32, 0x10, RZ ;  /* 0x0000001020977819 */ /* 0x000fe400000006ff */
[C---:B------:R-:W-:Y:S02]  /*7200*/  SHF.L.U32 R155, R33.reuse, 0x10, RZ ;  /* 0x00000010219b7819 */ /* 0x040fe400000006ff */
[----:B------:R-:W-:Y:S02]  /*7210*/  SHF.L.U32 R150, R148, 0x10, RZ ;  /* 0x0000001094967819 */ /* 0x000fe400000006ff */
[----:B------:R-:W-:-:S03]  /*7220*/  PRMT R153, R33, 0x7632, R153 ;  /* 0x0000763221997816 */ /* 0x000fc60000000099 */
        /* <DEDUP_REMOVED lines=10> */
[----:B------:R-:W-:Y:S01]  /*72d0*/  SHF.L.U32 R154, R153, 0x10, RZ ;  /* 0x00000010999a7819 */ /* 0x000fe200000006ff */
[C---:B------:R-:W-:Y:S01]  /*72e0*/  @P1 FFMA.FTZ R151, R212.reuse, R149, R151 ;  /* 0x00000095d4971223 */ /* 0x040fe20000010097 */
[----:B------:R-:W-:Y:S01]  /*72f0*/  @P1 FFMA.FTZ R155, R212, R148, R155 ;  /* 0x00000094d49b1223 */ /* 0x000fe2000001009b */
[----:B------:R-:W-:Y:S01]  /*7300*/  @P1 FADD.FTZ R153, R203, -R152 ;  /* 0x80000098cb991221 */ /* 0x000fe20000010000 */
[----:B------:R-:W-:Y:S01]  /*7310*/  @P1 FADD.FTZ R157, R205, -R158 ;  /* 0x8000009ecd9d1221 */ /* 0x000fe20000010000 */
[----:B------:R-:W-:Y:S01]  /*7320*/  PRMT R148, R34, 0x7632, R148 ;  /* 0x0000763222947816 */ /* 0x000fe20000000094 */
[----:B------:R-:W-:Y:S01]  /*7330*/  @P1 FADD.FTZ R165, R174, -R165 ;  /* 0x800000a5aea51221 */ /* 0x000fe20000010000 */
[C---:B------:R-:W-:Y:S01]  /*7340*/  PRMT R149, R35.reuse, 0x7632, R149 ;  /* 0x0000763223957816 */ /* 0x040fe20000000095 */
[C---:B------:R-:W-:Y:S01]  /*7350*/  @P1 FFMA.FTZ R150, R212.reuse, R153, R150 ;  /* 0x00000099d4961223 */ /* 0x040fe20000010096 */
[----:B------:R-:W-:Y:S01]  /*7360*/  @P1 FFMA.FTZ R154, R212, R157, R154 ;  /* 0x0000009dd49a1223 */ /* 0x000fe2000001009a */
[----:B------:R-:W-:Y:S01]  /*7370*/  SHF.L.U32 R152, R148, 0x10, RZ ;  /* 0x0000001094987819 */ /* 0x000fe200000006ff */
[----:B------:R-:W-:Y:S01]  /*7380*/  IMAD.U32 R157, R35, 0x10000, RZ ;  /* 0x00010000239d7824 */ /* 0x000fe200078e00ff */
[----:B------:R-:W-:Y:S01]  /*7390*/  SHF.L.U32 R156, R149, 0x10, RZ ;  /* 0x00000010959c7819 */ /* 0x000fe200000006ff */
[----:B------:R-:W-:Y:S01]  /*73a0*/  @P1 FADD.FTZ R149, R207, -R160 ;  /* 0x800000a0cf951221 */ /* 0x000fe20000010000 */
[----:B------:R-:W-:Y:S01]  /*73b0*/  SHF.L.U32 R153, R34, 0x10, RZ ;  /* 0x0000001022997819 */ /* 0x000fe200000006ff */
[----:B------:R-:W-:Y:S01]  /*73c0*/  @P1 FADD.FTZ R148, R206, -R167 ;  /* 0x800000a7ce941221 */ /* 0x000fe20000010000 */
[----:B------:R-:W-:Y:S01]  /*73d0*/  @P1 FADD.FTZ R193, R208, -R193 ;  /* 0x800000c1d0c11221 */ /* 0x000fe20000010000 */
[----:B------:R-:W-:Y:S01]  /*73e0*/  @P1 FFMA.FTZ R152, R212, R149, R152 ;  /* 0x00000095d4981223 */ /* 0x000fe20000010098 */
[----:B------:R-:W-:Y:S01]  /*73f0*/  F2FP.BF16.F32.PACK_AB R149, R154, R155 ;  /* 0x0000009b9a95723e */ /* 0x000fe200000010ff */
[C---:B------:R-:W-:Y:S01]  /*7400*/  @P1 FFMA.FTZ R157, R212.reuse, R148, R157 ;  /* 0x00000094d49d1223 */ /* 0x040fe2000001009d */
[C---:B------:R-:W-:Y:S01]  /*7410*/  @P1 FFMA.FTZ R153, R212.reuse, R165, R153 ;  /* 0x000000a5d4991223 */ /* 0x040fe20000010099 */
[----:B------:R-:W-:Y:S01]  /*7420*/  @P1 FFMA.FTZ R156, R212, R193, R156 ;  /* 0x000000c1d49c1223 */ /* 0x000fe2000001009c */
        /* <DEDUP_REMOVED lines=8> */
.L_x_3948:
[----:B------:R-:W-:Y:S05]  /*74b0*/  @!P2 BRA `(.L_x_3949) ;  /* 0x000000000018a947 */ /* 0x000fea0003800000 */
[----:B------:R-:W-:Y:S01]  /*74c0*/  FMUL.FTZ R150, R150, UR17 ;  /* 0x0000001196967c20 */ /* 0x000fe20008410000 */
[----:B------:R-:W-:-:S03]  /*74d0*/  LOP3.LUT P1, RZ, R190, 0xff00, RZ, 0xc0, !PT ;  /* 0x0000ff00beff7812 */ /* 0x000fc6000782c0ff */
[----:B------:R-:W-:-:S05]  /*74e0*/  FMUL.FTZ R150, R150, UR16 ;  /* 0x0000001096967c20 */ /* 0x000fca0008410000 */
[----:B------:R-:W-:-:S04]  /*74f0*/  FSEL R150, R150, RZ, P1 ;  /* 0x000000ff96967208 */ /* 0x000fc80000800000 */
[----:B------:R-:W-:-:S04]  /*7500*/  F2FP.BF16.F32.PACK_AB R150, RZ, R150 ;  /* 0x00000096ff96723e */ /* 0x000fc800000010ff */
[----:B------:R-:W-:-:S07]  /*7510*/  PRMT R144, R144, 0x5410, R150 ;  /* 0x0000541090907816 */ /* 0x000fce0000000096 */
.L_x_3949:
[----:B------:R-:W-:Y:S05]  /*7520*/  @!P2 BRA `(.L_x_3950) ;  /* 0x000000000018a947 */ /* 0x000fea0003800000 */
[----:B------:R-:W-:Y:S01]  /*7530*/  FMUL.FTZ R155, R155, UR17 ;  /* 0x000000119b9b7c20 */ /* 0x000fe20008410000 */
[----:B------:R-:W-:-:S03]  /*7540*/  LOP3.LUT P1, RZ, R190, 0xff0000, RZ, 0xc0, !PT ;  /* 0x00ff0000beff7812 */ /* 0x000fc6000782c0ff */
[----:B------:R-:W-:-:S05]  /*7550*/  FMUL.FTZ R155, R155, UR16 ;  /* 0x000000109b9b7c20 */ /* 0x000fca0008410000 */
[----:B------:R-:W-:-:S04]  /*7560*/  FSEL R155, R155, RZ, P1 ;  /* 0x000000ff9b9b7208 */ /* 0x000fc80000800000 */
[----:B------:R-:W-:-:S04]  /*7570*/  F2FP.BF16.F32.PACK_AB R155, RZ, R155 ;  /* 0x0000009bff9b723e */ /* 0x000fc800000010ff */
[----:B------:R-:W-:-:S07]  /*7580*/  PRMT R145, R155, 0x7610, R145 ;  /* 0x000076109b917816 */ /* 0x000fce0000000091 */
.L_x_3950:
[----:B------:R-:W-:Y:S05]  /*7590*/  @!P2 BRA `(.L_x_3951) ;  /* 0x000000000018a947 */ /* 0x000fea0003800000 */
[----:B------:R-:W-:Y:S01]  /*75a0*/  FMUL.FTZ R154, R154, UR17 ;  /* 0x000000119a9a7c20 */ /* 0x000fe20008410000 */
[----:B------:R-:W-:-:S03]  /*75b0*/  LOP3.LUT P1, RZ, R190, 0xff000000, RZ, 0xc0, !PT ;  /* 0xff000000beff7812 */ /* 0x000fc6000782c0ff */
[----:B------:R-:W-:-:S05]  /*75c0*/  FMUL.FTZ R154, R154, UR16 ;  /* 0x000000109a9a7c20 */ /* 0x000fca0008410000 */
[----:B------:R-:W-:-:S04]  /*75d0*/  FSEL R154, R154, RZ, P1 ;  /* 0x000000ff9a9a7208 */ /* 0x000fc80000800000 */
[----:B------:R-:W-:-:S04]  /*75e0*/  F2FP.BF16.F32.PACK_AB R154, RZ, R154 ;  /* 0x0000009aff9a723e */ /* 0x000fc800000010ff */
[----:B------:R-:W-:-:S07]  /*75f0*/  PRMT R145, R145, 0x5410, R154 ;  /* 0x0000541091917816 */ /* 0x000fce000000009a */
.L_x_3951:
[----:B------:R-:W-:Y:S05]  /*7600*/  @!P2 BRA `(.L_x_3952) ;  /* 0x000000000018a947 */ /* 0x000fea0003800000 */
[----:B------:R-:W-:Y:S01]  /*7610*/  FMUL.FTZ R150, R153, UR17 ;  /* 0x0000001199967c20 */ /* 0x000fe20008410000 */
[----:B------:R-:W-:-:S03]  /*7620*/  LOP3.LUT P1, RZ, R191, 0xff, RZ, 0xc0, !PT ;  /* 0x000000ffbfff7812 */ /* 0x000fc6000782c0ff */
[----:B------:R-:W-:-:S05]  /*7630*/  FMUL.FTZ R150, R150, UR16 ;  /* 0x0000001096967c20 */ /* 0x000fca0008410000 */
[----:B------:R-:W-:-:S04]  /*7640*/  FSEL R150, R150, RZ, P1 ;  /* 0x000000ff96967208 */ /* 0x000fc80000800000 */
[----:B------:R-:W-:-:S04]  /*7650*/  F2FP.BF16.F32.PACK_AB R150, RZ, R150 ;  /* 0x00000096ff96723e */ /* 0x000fc800000010ff */
[----:B------:R-:W-:-:S07]  /*7660*/  PRMT R146, R150, 0x7610, R146 ;  /* 0x0000761096927816 */ /* 0x000fce0000000092 */
.L_x_3952:
[----:B------:R-:W-:Y:S05]  /*7670*/  @!P2 BRA `(.L_x_3953) ;  /* 0x000000000018a947 */ /* 0x000fea0003800000 */
[----:B------:R-:W-:Y:S01]  /*7680*/  FMUL.FTZ R150, R152, UR17 ;  /* 0x0000001198967c20 */ /* 0x000fe20008410000 */
[----:B------:R-:W-:-:S03]  /*7690*/  LOP3.LUT P1, RZ, R191, 0xff00, RZ, 0xc0, !PT ;  /* 0x0000ff00bfff7812 */ /* 0x000fc6000782c0ff */
[----:B------:R-:W-:-:S05]  /*76a0*/  FMUL.FTZ R150, R150, UR16 ;  /* 0x0000001096967c20 */ /* 0x000fca0008410000 */
[----:B------:R-:W-:-:S04]  /*76b0*/  FSEL R150, R150, RZ, P1 ;  /* 0x000000ff96967208 */ /* 0x000fc80000800000 */
[----:B------:R-:W-:-:S04]  /*76c0*/  F2FP.BF16.F32.PACK_AB R150, RZ, R150 ;  /* 0x00000096ff96723e */ /* 0x000fc800000010ff */
[----:B------:R-:W-:-:S07]  /*76d0*/  PRMT R146, R146, 0x5410, R150 ;  /* 0x0000541092927816 */ /* 0x000fce0000000096 */
.L_x_3953:
[----:B------:R-:W-:Y:S05]  /*76e0*/  @!P2 BRA `(.L_x_3954) ;  /* 0x000000000018a947 */ /* 0x000fea0003800000 */
[----:B------:R-:W-:Y:S01]  /*76f0*/  FMUL.FTZ R150, R157, UR17 ;  /* 0x000000119d967c20 */ /* 0x000fe20008410000 */
[----:B------:R-:W-:-:S03]  /*7700*/  LOP3.LUT P1, RZ, R191, 0xff0000, RZ, 0xc0, !PT ;  /* 0x00ff0000bfff7812 */ /* 0x000fc6000782c0ff */
[----:B------:R-:W-:-:S05]  /*7710*/  FMUL.FTZ R150, R150, UR16 ;  /* 0x0000001096967c20 */ /* 0x000fca0008410000 */
[----:B------:R-:W-:-:S04]  /*7720*/  FSEL R150, R150, RZ, P1 ;  /* 0x000000ff96967208 */ /* 0x000fc80000800000 */
[----:B------:R-:W-:-:S04]  /*7730*/  F2FP.BF16.F32.PACK_AB R150, RZ, R150 ;  /* 0x00000096ff96723e */ /* 0x000fc800000010ff */
[----:B------:R-:W-:-:S07]  /*7740*/  PRMT R147, R150, 0x7610, R147 ;  /* 0x0000761096937816 */ /* 0x000fce0000000093 */
.L_x_3954:
        /* <DEDUP_REMOVED lines=11> */
.L_x_3947:
        /* <DEDUP_REMOVED lines=12> */
.L_x_3956:
        /* <DEDUP_REMOVED lines=12> */
.L_x_3957:
        /* <DEDUP_REMOVED lines=11> */
.L_x_3958:
        /* <DEDUP_REMOVED lines=12> */
.L_x_3959:
[----:B------:R-:W-:Y:S05]  /*7af0*/  @!P2 BRA `(.L_x_3960) ;  /* 0x000000000028a947 */ /* 0x000fea0003800000 */
[----:B-1----:R-:W-:Y:S01]  /*7b00*/  @P1 FFMA.FTZ R155, R175, R156, R157 ;  /* 0x0000009caf9b1223 */ /* 0x002fe2000001009d */
        /* <DEDUP_REMOVED lines=9> */
.L_x_3960:
        /* <DEDUP_REMOVED lines=12> */
.L_x_3961:
        /* <DEDUP_REMOVED lines=11> */
.L_x_3962:
        /* <DEDUP_REMOVED lines=14> */
.L_x_3946:
[----:B------:R-:W-:Y:S05]  /*7df0*/  @!P0 BRA `(.L_x_3963) ;  /* 0x00000004007c8947 */ /* 0x000fea0003800000 */
[-CC-:B-1----:R-:W-:Y:S01]  /*7e00*/  FFMA.FTZ R149, R171, R156.reuse, R157.reuse ;  /* 0x0000009cab957223 */ /* 0x182fe2000001009d */
        /* <DEDUP_REMOVED lines=9> */
[----:B------:R-:W-:Y:S01]  /*7ea0*/  FMUL.FTZ R148, R212, R149 ;  /* 0x00000095d4947220 */ /* 0x000fe20000410000 */
[----:B------:R-:W-:Y:S01]  /*7eb0*/  FADD.FTZ R153, R172, -R153 ;  /* 0x80000099ac997221 */ /* 0x000fe20000010000 */
[----:B------:R-:W-:Y:S01]  /*7ec0*/  FMUL.FTZ R149, R212, R151 ;  /* 0x00000097d4957220 */ /* 0x000fe20000410000 */
[----:B------:R-:W-:Y:S01]  /*7ed0*/  ISETP.GT.AND P1, PT, R209, RZ, PT ;  /* 0x000000ffd100720c */ /* 0x000fe20003f24270 */
        /* <DEDUP_REMOVED lines=20> */
.L_x_3964:
[----:B------:R-:W-:Y:S05]  /*8020*/  @!P2 BRA `(.L_x_3965) ;  /* 0x000000000018a947 */ /* 0x000fea0003800000 */
[----:B------:R-:W-:Y:S01]  /*8030*/  FMUL.FTZ R148, R156, UR17 ;  /* 0x000000119c947c20 */ /* 0x000fe20008410000 */
[----:B-----5:R-:W-:-:S03]  /*8040*/  LOP3.LUT P3, RZ, R190, 0xff00, RZ, 0xc0, !PT ;  /* 0x0000ff00beff7812 */ /* 0x020fc6000786c0ff */
[----:B------:R-:W-:-:S05]  /*8050*/  FMUL.FTZ R148, R148, UR16 ;  /* 0x0000001094947c20 */ /* 0x000fca0008410000 */
[----:B------:R-:W-:-:S04]  /*8060*/  FSEL R148, R148, RZ, P3 ;  /* 0x000000ff94947208 */ /* 0x000fc80001800000 */
[----:B------:R-:W-:-:S04]  /*8070*/  F2FP.BF16.F32.PACK_AB R148, RZ, R148 ;  /* 0x00000094ff94723e */ /* 0x000fc800000010ff */
[----:B------:R-:W-:-:S07]  /*8080*/  PRMT R144, R144, 0x5410, R148 ;  /* 0x0000541090907816 */ /* 0x000fce0000000094 */
.L_x_3965:
        /* <DEDUP_REMOVED lines=10> */
.L_x_3966:
[----:B------:R-:W-:Y:S05]  /*8130*/  @!P2 BRA `(.L_x_3967) ;  /* 0x000000000018a947 */ /* 0x000fea0003800000 */
[----:B------:R-:W-:Y:S01]  /*8140*/  FMUL.FTZ R149, R151, UR17 ;  /* 0x0000001197957c20 */ /* 0x000fe20008410000 */
[----:B-----5:R-:W-:-:S03]  /*8150*/  LOP3.LUT P3, RZ, R190, 0xff000000, RZ, 0xc0, !PT ;  /* 0xff000000beff7812 */ /* 0x020fc6000786c0ff */
[----:B------:R-:W-:-:S05]  /*8160*/  FMUL.FTZ R149, R149, UR16 ;  /* 0x0000001095957c20 */ /* 0x000fca0008410000 */
[----:B------:R-:W-:-:S04]  /*8170*/  FSEL R149, R149, RZ, P3 ;  /* 0x000000ff95957208 */ /* 0x000fc80001800000 */
[----:B------:R-:W-:-:S04]  /*8180*/  F2FP.BF16.F32.PACK_AB R149, RZ, R149 ;  /* 0x00000095ff95723e */ /* 0x000fc800000010ff */
[----:B------:R-:W-:-:S07]  /*8190*/  PRMT R145, R145, 0x5410, R149 ;  /* 0x0000541091917816 */ /* 0x000fce0000000095 */
.L_x_3967:
        /* <DEDUP_REMOVED lines=12> */
.L_x_3968:
[----:B------:R-:W-:Y:S05]  /*8260*/  @!P2 BRA `(.L_x_3969) ;  /* 0x000000000018a947 */ /* 0x000fea0003800000 */
[----:B------:R-:W-:Y:S01]  /*8270*/  FMUL.FTZ R150, R153, UR17 ;  /* 0x0000001199967c20 */ /* 0x000fe20008410000 */
[----:B-----5:R-:W-:-:S03]  /*8280*/  LOP3.LUT P1, RZ, R191, 0xff00, RZ, 0xc0, !PT ;  /* 0x0000ff00bfff7812 */ /* 0x020fc6000782c0ff */
[----:B------:R-:W-:-:S05]  /*8290*/  FMUL.FTZ R150, R150, UR16 ;  /* 0x0000001096967c20 */ /* 0x000fca0008410000 */
[----:B------:R-:W-:-:S04]  /*82a0*/  FSEL R150, R150, RZ, P1 ;  /* 0x000000ff96967208 */ /* 0x000fc80000800000 */
[----:B------:R-:W-:-:S04]  /*82b0*/  F2FP.BF16.F32.PACK_AB R150, RZ, R150 ;  /* 0x00000096ff96723e */ /* 0x000fc800000010ff */
[----:B------:R-:W-:-:S07]  /*82c0*/  PRMT R146, R146, 0x5410, R150 ;  /* 0x0000541092927816 */ /* 0x000fce0000000096 */
.L_x_3969:
[----:B------:R-:W-:Y:S05]  /*82d0*/  @!P2 BRA `(.L_x_3970) ;  /* 0x000000000018a947 */ /* 0x000fea0003800000 */
[----:B------:R-:W-:Y:S01]  /*82e0*/  FMUL.FTZ R150, R151, UR17 ;  /* 0x0000001197967c20 */ /* 0x000fe20008410000 */
[----:B-----5:R-:W-:-:S03]  /*82f0*/  LOP3.LUT P1, RZ, R191, 0xff0000, RZ, 0xc0, !PT ;  /* 0x00ff0000bfff7812 */ /* 0x020fc6000782c0ff */
[----:B------:R-:W-:-:S05]  /*8300*/  FMUL.FTZ R150, R150, UR16 ;  /* 0x0000001096967c20 */ /* 0x000fca0008410000 */
[----:B------:R-:W-:-:S04]  /*8310*/  FSEL R150, R150, RZ, P1 ;  /* 0x000000ff96967208 */ /* 0x000fc80000800000 */
[----:B------:R-:W-:-:S04]  /*8320*/  F2FP.BF16.F32.PACK_AB R150, RZ, R150 ;  /* 0x00000096ff96723e */ /* 0x000fc800000010ff */
[----:B------:R-:W-:-:S07]  /*8330*/  PRMT R147, R150, 0x7610, R147 ;  /* 0x0000761096937816 */ /* 0x000fce0000000093 */
.L_x_3970:
        /* <DEDUP_REMOVED lines=11> */
.L_x_3963:
        /* <DEDUP_REMOVED lines=12> */
.L_x_3971:
        /* <DEDUP_REMOVED lines=12> */
.L_x_3972:
        /* <DEDUP_REMOVED lines=12> */
.L_x_3973:
        /* <DEDUP_REMOVED lines=12> */
.L_x_3974:
        /* <DEDUP_REMOVED lines=12> */
.L_x_3975:
        /* <DEDUP_REMOVED lines=12> */
.L_x_3976:
        /* <DEDUP_REMOVED lines=12> */
.L_x_3977:
[----:B------:R-:W-:Y:S05]  /*8930*/  @!P2 BRA `(.L_x_3955) ;  /* 0x000000000030a947 */ /* 0x000fea0003800000 */
[----:B------:R-:W-:Y:S01]  /*8940*/  FFMA.FTZ R157, R210, R156, R157 ;  /* 0x0000009cd29d7223 */ /* 0x000fe2000001009d */
[----:B------:R-:W-:-:S03]  /*8950*/  ISETP.GT.AND P1, PT, R209, RZ, PT ;  /* 0x000000ffd100720c */ /* 0x000fc60003f24270 */
[----:B------:R-:W-:-:S04]  /*8960*/  FADD.FTZ R157, R208, -R157 ;  /* 0x8000009dd09d7221 */ /* 0x000fc80000010000 */
[----:B-1----:R-:W-:-:S05]  /*8970*/  FMUL.FTZ R152, R212, R157 ;  /* 0x0000009dd4987220 */ /* 0x002fca0000410000 */
        /* <DEDUP_REMOVED lines=8> */
.L_x_3955:
[----:B-1----:R-:W1:Y:S01]  /*8a00*/  @P0 LDC.64 R152, c[0x0][0x478] ;  /* 0x00011e00ff980b82 */ /* 0x002e620000000a00 */
        /* <DEDUP_REMOVED lines=12> */
.L_x_3844:
        /* <DEDUP_REMOVED lines=25> */
.L_x_3979:
        /* <DEDUP_REMOVED lines=10> */
.L_x_15631:


//--------------------- .text._ZN10layer_norm13ln_bwd_kernelINS_13Kernel_traitsIf13__nv_bfloat16S2_S2_fjLj8192ELj1ELj1ELj8ELj16ENS_18Kernel_traits_baseILj8192EfS2_S2_S2_fjLj256EEEEELb1ELb1ELb0ELb0EEEvNS_9BwdParamsE --------------------------
	.section	.text._ZN10layer_norm13ln_bwd_kernelINS_13Kernel_traitsIf13__nv_bfloat16S2_S2_fjLj8192ELj1ELj1ELj8ELj16ENS_18Kernel_traits_baseILj8192EfS2_S2_S2_fjLj256EEEEELb1ELb1ELb0ELb0EEEvNS_9BwdParamsE,"ax",@progbits
	.align	128
        .global         _ZN10layer_norm13ln_bwd_kernelINS_13Kernel_traitsIf13__nv_bfloat16S2_S2_fjLj8192ELj1ELj1ELj8ELj16ENS_18Kernel_traits_baseILj8192EfS2_S2_S2_fjLj256EEEEELb1ELb1ELb0ELb0EEEvNS_9BwdParamsE
        .type           _ZN10layer_norm13ln_bwd_kernelINS_13Kernel_traitsIf13__nv_bfloat16S2_S2_fjLj8192ELj1ELj1ELj8ELj16ENS_18Kernel_traits_baseILj8192EfS2_S2_S2_fjLj256EEEEELb1ELb1ELb0ELb0EEEvNS_9BwdParamsE,@function
        .size           _ZN10layer_norm13ln_bwd_kernelINS_13Kernel_traitsIf13__nv_bfloat16S2_S2_fjLj8192ELj1ELj1ELj8ELj16ENS_18Kernel_traits_baseILj8192EfS2_S2_S2_fjLj256EEEEELb1ELb1ELb0ELb0EEEvNS_9BwdParamsE,(.L_x_15632 - _ZN10layer_norm13ln_bwd_kernelINS_13Kernel_traitsIf13__nv_bfloat16S2_S2_fjLj8192ELj1ELj1ELj8ELj16ENS_18Kernel_traits_baseILj8192EfS2_S2_S2_fjLj256EEEEELb1ELb1ELb0ELb0EEEvNS_9BwdParamsE)
        .other          _ZN10layer_norm13ln_bwd_kernelINS_13Kernel_traitsIf13__nv_bfloat16S2_S2_fjLj8192ELj1ELj1ELj8ELj16ENS_18Kernel_traits_baseILj8192EfS2_S2_S2_fjLj256EEEEELb1ELb1ELb0ELb0EEEvNS_9BwdParamsE,@"STO_CUDA_ENTRY STV_DEFAULT"
_ZN10layer_norm13ln_bwd_kernelINS_13Kernel_traitsIf13__nv_bfloat16S2_S2_fjLj8192ELj1ELj1ELj8ELj16ENS_18Kernel_traits_baseILj8192EfS2_S2_S2_fjLj256EEEEELb1ELb1ELb0ELb0EEEvNS_9BwdParamsE:
.text._ZN10layer_norm13ln_bwd_kernelINS_13Kernel_traitsIf13__nv_bfloat16S2_S2_fjLj8192ELj1ELj1ELj8ELj16ENS_18Kernel_traits_baseILj8192EfS2_S2_S2_fjLj256EEEEELb1ELb1ELb0ELb0EEEvNS_9BwdParamsE:
        /* <DEDUP_REMOVED lines=12> */
[----:B-1----:R-:W-:Y:S01]  /*00c0*/  USHF.R.S32.HI UR4, URZ, 0x1f, UR6 ;  /* 0x0000001fff047899 */ /* 0x002fe20008011406 */
[----:B0-----:R-:W-:Y:S01]  /*00d0*/  LOP3.LUT R230, R0, 0xff, RZ, 0x3c, !PT ;  /* 0x000000ff00e67812 */ /* 0x001fe200078e3cff */
[----:B------:R-:W0:Y:S01]  /*00e0*/  LDCU.64 UR12, c[0x0][0x358] ;  /* 0x00006b00ff0c77ac */ /* 0x000e220008000a00 */
[----:B------:R-:W-:Y:S01]  /*00f0*/  MOV R23, R0 ;  /* 0x0000000000177202 */ /* 0x000fe20000000f00 */
[----:B------:R-:W-:-:S06]  /*0100*/  ULEA.HI UR4, UR4, UR6, URZ, 0x3 ;  /* 0x0000000604047291 */ /* 0x000fcc000f8f18ff */
[----:B------:R-:W-:-:S04]  /*0110*/  MOV R3, UR4 ;  /* 0x0000000400037c02 */ /* 0x000fc80008000f00 */
[----:B------:R-:W-:Y:S01]  /*0120*/  LEA.HI.SX32 R230, R3, R230, 0x1d ;  /* 0x000000e603e67211 */ /* 0x000fe200078feaff */
[----:B------:R-:W1:Y:S01]  /*0130*/  S2UR UR7, SR_CTAID.X ;  /* 0x00000000000779c3 */ /* 0x000e620000002500 */
[----:B------:R-:W1:Y:S02]  /*0140*/  LDCU UR4, c[0x0][0x384] ;  /* 0x00007080ff0477ac */ /* 0x000e640008000800 */
[C---:B------:R-:W-:Y:S02]  /*0150*/  ISETP.GE.U32.AND P3, PT, R230.reuse, 0x100, PT ;  /* 0x00000100e600780c */ /* 0x040fe40003f66070 */
[C---:B------:R-:W-:Y:S02]  /*0160*/  ISETP.GE.U32.AND P0, PT, R230.reuse, 0x200, PT ;  /* 0x00000200e600780c */ /* 0x040fe40003f06070 */
[C---:B------:R-:W-:Y:S02]  /*0170*/  ISETP.GE.U32.AND P1, PT, R230.reuse, 0x300, PT ;  /* 0x00000300e600780c */ /* 0x040fe40003f26070 */
[----:B------:R-:W-:-:S02]  /*0180*/  ISETP.GE.U32.AND P2, PT, R230, 0x400, PT ;  /* 0x00000400e600780c */ /* 0x000fc40003f46070 */
[----:B------:R-:W-:Y:S02]  /*0190*/  CS2R R140, SRZ ;  /* 0x00000000008c7805 */ /* 0x000fe4000001ff00 */
[----:B------:R-:W-:Y:S02]  /*01a0*/  P2R R252, PR, RZ, 0x8 ;  /* 0x00000008fffc7803 */ /* 0x000fe40000000000 */
[----:B------:R-:W-:Y:S02]  /*01b0*/  CS2R R142, SRZ ;  /* 0x00000000008e7805 */ /* 0x000fe4000001ff00 */
[----:B------:R-:W-:Y:S01]  /*01c0*/  P2R R248, PR, RZ, 0x4 ;  /* 0x00000004fff87803 */ /* 0x000fe20000000000 */
[----:B------:R-:W0:Y:S08]  /*01d0*/  @P3 LDC.64 R2, c[0x0][0x3d0] ;  /* 0x0000f400ff023b82 */ /* 0x000e300000000a00 */
[----:B------:R-:W1:Y:S08]  /*01e0*/  @P3 LDC.64 R4, c[0x0][0x3e8] ;  /* 0x0000fa00ff043b82 */ /* 0x000e700000000a00 */
[----:B------:R-:W1:Y:S08]  /*01f0*/  @P0 LDC.64 R6, c[0x0][0x3d0] ;  /* 0x0000f400ff060b82 */ /* 0x000e700000000a00 */
[----:B------:R-:W1:Y:S01]  /*0200*/  @P0 LDC.64 R8, c[0x0][0x3e8] ;  /* 0x0000fa00ff080b82 */ /* 0x000e620000000a00 */
[----:B0-----:R-:W-:-:S04]  /*0210*/  @P3 IMAD.WIDE.U32 R2, R23, 0x20, R2 ;  /* 0x0000002017023825 */ /* 0x001fc800078e0002 */
[C---:B-1----:R-:W-:Y:S01]  /*0220*/  @P3 IMAD.WIDE.U32 R4, R23.reuse, 0x20, R4 ;  /* 0x0000002017043825 */ /* 0x042fe200078e0004 */
[----:B------:R-:W-:Y:S02]  /*0230*/  @P3 LOP3.LUT R23, R23, 0x100, RZ, 0xfc, !PT ;  /* 0x0000010017173812 */ /* 0x000fe400078efcff */
[----:B------:R-:W0:Y:S02]  /*0240*/  @P1 LDC.64 R14, c[0x0][0x3d0] ;  /* 0x0000f400ff0e1b82 */ /* 0x000e240000000a00 */
[----:B------:R1:W5:Y:S01]  /*0250*/  @P3 LDG.E.128 R172, desc[UR12][R4.64] ;  /* 0x0000000c04ac3981 */ /* 0x000362000c1e1d00 */
[----:B------:R-:W-:-:S03]  /*0260*/  @P0 IMAD.WIDE.U32 R10, R23, 0x20, R6 ;  /* 0x00000020170a0825 */ /* 0x000fc600078e0006 */
[----:B------:R1:W5:Y:S02]  /*0270*/  @P3 LDG.E.128 R168, desc[UR12][R4.64+0x10] ;  /* 0x0000100c04a83981 */ /* 0x000364000c1e1d00 */
[----:B------:R-:W1:Y:S01]  /*0280*/  @P1 LDC.64 R16, c[0x0][0x3e8] ;  /* 0x0000fa00ff101b82 */ /* 0x000e620000000a00 */
[C---:B------:R-:W-:Y:S01]  /*0290*/  @P0 IMAD.WIDE.U32 R12, R23.reuse, 0x20, R8 ;  /* 0x00000020170c0825 */ /* 0x040fe200078e0008 */
[----:B------:R-:W-:-:S06]  /*02a0*/  @P0 IADD3 R23, PT, PT, R23, 0x100, RZ ;  /* 0x0000010017170810 */ /* 0x000fcc0007ffe0ff */
[----:B------:R-:W1:Y:S01]  /*02b0*/  @P2 LDC.64 R18, c[0x0][0x3d0] ;  /* 0x0000f400ff122b82 */ /* 0x000e620000000a00 */
[----:B------:R0:W5:Y:S04]  /*02c0*/  @P0 LDG.E.128 R164, desc[UR12][R12.64] ;  /* 0x0000000c0ca40981 */ /* 0x000168000c1e1d00 */
[----:B------:R0:W5:Y:S03]  /*02d0*/  @P0 LDG.E.128 R160, desc[UR12][R12.64+0x10] ;  /* 0x0000100c0ca00981 */ /* 0x000166000c1e1d00 */
[----:B------:R-:W1:Y:S01]  /*02e0*/  @P2 LDC.64 R20, c[0x0][0x3e8] ;  /* 0x0000fa00ff142b82 */ /* 0x000e620000000a00 */
[----:B0-----:R-:W-:-:S05]  /*02f0*/  @P1 IMAD.WIDE.U32 R14, R23, 0x20, R14 ;  /* 0x00000020170e1825 */ /* 0x001fca00078e000e */
[----:B------:R0:W5:Y:S01]  /*0300*/  @P1 LDG.E.128 R244, desc[UR12][R14.64] ;  /* 0x0000000c0ef41981 */ /* 0x000162000c1e1d00 */
[C---:B-1----:R-:W-:Y:S01]  /*0310*/  @P1 IMAD.WIDE.U32 R16, R23.reuse, 0x20, R16 ;  /* 0x0000002017101825 */ /* 0x042fe200078e0010 */
[----:B------:R-:W-:Y:S02]  /*0320*/  @P1 IADD3 R23, PT, PT, R23, 0x100, RZ ;  /* 0x0000010017171810 */ /* 0x000fe40007ffe0ff */
[----:B------:R0:W5:Y:S04]  /*0330*/  @P1 LDG.E.128 R240, desc[UR12][R14.64+0x10] ;  /* 0x0000100c0ef01981 */ /* 0x000168000c1e1d00 */
[----:B------:R0:W5:Y:S01]  /*0340*/  @P1 LDG.E.128 R156, desc[UR12][R16.64] ;  /* 0x0000000c109c1981 */ /* 0x000162000c1e1d00 */
[----:B------:R-:W-:-:S03]  /*0350*/  @P2 IMAD.WIDE.U32 R6, R23, 0x20, R18 ;  /* 0x0000002017062825 */ /* 0x000fc600078e0012 */
[----:B------:R0:W5:Y:S04]  /*0360*/  @P1 LDG.E.128 R152, desc[UR12][R16.64+0x10] ;  /* 0x0000100c10981981 */ /* 0x000168000c1e1d00 */
[----:B------:R0:W5:Y:S01]  /*0370*/  @P2 LDG.E.128 R236, desc[UR12][R6.64] ;  /* 0x0000000c06ec2981 */ /* 0x000162000c1e1d00 */
[----:B------:R-:W-:-:S03]  /*0380*/  @P2 IMAD.WIDE.U32 R8, R23, 0x20, R20 ;  /* 0x0000002017082825 */ /* 0x000fc600078e0014 */
        /* <DEDUP_REMOVED lines=62> */
[----:B------:R-:W-:Y:S05]  /*0770*/  BRA.U UP0, `(.L_x_3980) ;  /* 0x000000a100287547 */ /* 0x000fea000b800000 */
[----:B------:R-:W1:Y:S01]  /*0780*/  LDCU.64 UR4, c[0x0][0x3e0] ;  /* 0x00007c00ff0477ac */ /* 0x000e620008000a00 */
        /* <DEDUP_REMOVED lines=17> */
[----:B-1----:R-:W-:Y:S01]  /*08a0*/  UISETP.NE.U32.AND UP0, UPT, UR4, URZ, UPT ;  /* 0x000000ff0400728c */ /* 0x002fe2000bf05070 */
        /* <DEDUP_REMOVED lines=33> */
[----:B------:R-:W-:Y:S01]  /*0ac0*/  UISETP.NE.AND.EX UP0, UPT, UR5, URZ, UPT, UP0 ;  /* 0x000000ff0500728c */ /* 0x000fe2000bf05300 */
[----:B------:R-:W2:Y:S01]  /*0ad0*/  LDCU UR6, c[0x0][0x388] ;  /* 0x00007100ff0677ac */ /* 0x000ea20008000800 */
[----:B------:R-:W3:Y:S01]  /*0ae0*/  LDCU.U8 UR16, c[0x0][0x410] ;  /* 0x00008200ff1077ac */ /* 0x000ee20008000000 */
[----:B------:R-:W4:Y:S01]  /*0af0*/  LDCU UR17, c[0x0][0x400] ;  /* 0x00008000ff1177ac */ /* 0x000f220008000800 */
[----:B------:R-:W0:Y:S01]  /*0b00*/  LDCU.64 UR20, c[0x0][0x478] ;  /* 0x00008f00ff1477ac */ /* 0x000e220008000a00 */
[----:B------:R-:W0:Y:S01]  /*0b10*/  LDCU.64 UR18, c[0x0][0x438] ;  /* 0x00008700ff1277ac */ /* 0x000e220008000a00 */
[----:B------:R-:W0:Y:S01]  /*0b20*/  LDCU.128 UR8, c[0x0][0x3c0] ;  /* 0x00007800ff0877ac */ /* 0x000e220008000c00 */
[----:B------:R-:W0:Y:S04]  /*0b30*/  LDCU.64 UR24, c[0x0][0x380] ;  /* 0x00007000ff1877ac */ /* 0x000e280008000a00 */
.L_x_4022:
[----:B------:R-:W1:Y:S01]  /*0b40*/  @UP0 LDCU.64 UR4, c[0x0][0x3e0] ;  /* 0x00007c00ff0407ac */ /* 0x000e620008000a00 */
[----:B------:R-:W-:Y:S01]  /*0b50*/  PLOP3.LUT P0, PT, PT, PT, UP0, 0x80, 0x8 ;  /* 0x000000000008781c */ /* 0x000fe20003f0f008 */
[----:B0-----:R-:W-:Y:S02]  /*0b60*/  UIMAD.WIDE UR14, UR7, 0x4, UR10 ;  /* 0x00000004070e78a5 */ /* 0x001fe4000f8e020a */
[----:B-1----:R-:W-:-:S06]  /*0b70*/  @UP0 UIMAD.WIDE UR4, UR7, 0x2, UR4 ;  /* 0x00000002070408a5 */ /* 0x002fcc000f8e0204 */
[----:B------:R-:W-:Y:S02]  /*0b80*/  MOV R176, UR4 ;  /* 0x0000000400b07c02 */ /* 0x000fe40008000f00 */
[----:B------:R-:W-:Y:S01]  /*0b90*/  MOV R177, UR5 ;  /* 0x0000000500b17c02 */ /* 0x000fe20008000f00 */
[----:B------:R-:W-:-:S04]  /*0ba0*/  UIMAD.WIDE UR4, UR7, 0x4, UR8 ;  /* 0x00000004070478a5 */ /* 0x000fc8000f8e0208 */
[----:B------:R0:W4:Y:S02]  /*0bb0*/  @P0 LDG.E.U16 R21, desc[UR12][R176.64] ;  /* 0x0000000cb0150981 */ /* 0x000124000c1e1500 */
[----:B0-----:R-:W-:Y:S02]  /*0bc0*/  MOV R176, UR14 ;  /* 0x0000000e00b07c02 */ /* 0x001fe40008000f00 */
[----:B------:R-:W-:-:S05]  /*0bd0*/  MOV R177, UR15 ;  /* 0x0000000f00b17c02 */ /* 0x000fca0008000f00 */
[----:B------:R0:W4:Y:S02]  /*0be0*/  LDG.E R178, desc[UR12][R176.64] ;  /* 0x0000000cb0b27981 */ /* 0x000124000c1e1900 */
[----:B0-----:R-:W-:Y:S02]  /*0bf0*/  MOV R176, UR4 ;  /* 0x0000000400b07c02 */ /* 0x001fe40008000f00 */
[----:B------:R-:W-:-:S05]  /*0c00*/  MOV R177, UR5 ;  /* 0x0000000500b17c02 */ /* 0x000fca0008000f00 */
[----:B------:R-:W4:Y:S01]  /*0c10*/  LDG.E R176, desc[UR12][R176.64] ;  /* 0x0000000cb0b07981 */ /* 0x000f22000c1e1900 */
[----:B--2---:R-:W-:Y:S01]  /*0c20*/  UIMAD UR4, UR7, UR6, URZ ;  /* 0x00000006070472a4 */ /* 0x004fe2000f8e02ff */
[C---:B------:R-:W-:Y:S01]  /*0c30*/  ISETP.GE.U32.AND P4, PT, R230.reuse, 0x100, PT ;  /* 0x00000100e600780c */ /* 0x040fe20003f86070 */
[----:B------:R-:W-:Y:S01]  /*0c40*/  UMOV UR14, 0x3f800000 ;  /* 0x3f800000000e7882 */ /* 0x000fe20000000000 */
[----:B------:R-:W0:Y:S01]  /*0c50*/  S2R R231, SR_TID.X ;  /* 0x0000000000e77919 */ /* 0x000e220000002100 */
[----:B------:R-:W-:Y:S01]  /*0c60*/  USHF.R.S32.HI UR5, URZ, 0x1f, UR4 ;  /* 0x0000001fff057899 */ /* 0x000fe20008011404 */
[----:B---3--:R-:W-:Y:S01]  /*0c70*/  ISETP.NE.AND P3, PT, RZ, UR16, PT ;  /* 0x00000010ff007c0c */ /* 0x008fe2000bf65270 */
[----:B------:R-:W-:Y:S01]  /*0c80*/  BSSY.RECONVERGENT B0, `(.L_x_3981) ;  /* 0x0000077000007945 */ /* 0x000fe20003800200 */
[C---:B------:R-:W-:Y:S01]  /*0c90*/  ISETP.GE.U32.AND P5, PT, R230.reuse, 0x400, PT ;  /* 0x00000400e600780c */ /* 0x040fe20003fa6070 */
[----:B------:R-:W-:Y:S01]  /*0ca0*/  ULEA.HI UR5, UR5, UR4, URZ, 0x3 ;  /* 0x0000000405057291 */ /* 0x000fe2000f8f18ff */
[----:B------:R-:W-:-:S02]  /*0cb0*/  ISETP.GE.U32.AND P1, PT, R230, 0x300, PT ;  /* 0x00000300e600780c */ /* 0x000fc40003f26070 */
[----:B------:R-:W-:Y:S02]  /*0cc0*/  CS2R R228, SRZ ;  /* 0x0000000000e47805 */ /* 0x000fe4000001ff00 */
[----:B------:R-:W-:Y:S02]  /*0cd0*/  P2R R252, PR, RZ, 0x10 ;  /* 0x00000010fffc7803 */ /* 0x000fe40000000000 */
[----:B------:R-:W-:Y:S02]  /*0ce0*/  P2R R248, PR, RZ, 0x20 ;  /* 0x00000020fff87803 */ /* 0x000fe40000000000 */
[----:B----4-:R-:W-:Y:S02]  /*0cf0*/  @P0 R2UR UR15, R21 ;  /* 0x00000000150f02ca */ /* 0x010fe400000e0000 */
[----:B------:R-:W-:Y:S02]  /*0d00*/  MOV R21, UR5 ;  /* 0x0000000500157c02 */ /* 0x000fe40008000f00 */
[----:B------:R-:W-:-:S02]  /*0d10*/  ISETP.GE.U32.AND P0, PT, R230, 0x200, PT ;  /* 0x00000200e600780c */ /* 0x000fc40003f06070 */
[----:B0-----:R-:W-:-:S04]  /*0d20*/  LEA.HI.SX32 R21, R21, R231, 0x1d ;  /* 0x000000e715157211 */ /* 0x001fc800078feaff */
[----:B------:R-:W-:-:S03]  /*0d30*/  MOV R227, R21 ;  /* 0x0000001500e37202 */ /* 0x000fc60000000f00 */
[----:B------:R-:W-:Y:S01]  /*0d40*/  @UP0 USHF.L.U32 UR14, UR15, 0x10, URZ ;  /* 0x000000100f0e0899 */ /* 0x000fe200080006ff */
[----:B------:R-:W-:Y:S02]  /*0d50*/  R2UR UR23, R178 ;  /* 0x00000000b21772ca */ /* 0x000fe400000e0000 */
[----:B------:R-:W-:Y:S01]  /*0d60*/  FSEL R195, R176, RZ, !P3 ;  /* 0x000000ffb0c37208 */ /* 0x000fe20005800000 */
[----:B-----5:R-:W-:-:S12]  /*0d70*/  @!P4 BRA `(.L_x_3982) ;  /* 0x00000004009cc947 */ /* 0x020fd80003800000 */
[----:B------:R-:W0:Y:S01]  /*0d80*/  LDC.64 R176, c[0x0][0x3a8] ;  /* 0x0000ea00ffb07b82 */ /* 0x000e220000000a00 */
[----:B------:R-:W2:Y:S04]  /*0d90*/  LDL R229, [R1+0x30] ;  /* 0x0000300001e57983 */ /* 0x000ea80000100800 */
[----:B------:R-:W3:Y:S03]  /*0da0*/  LDL R228, [R1+0x20] ;  /* 0x0000200001e47983 */ /* 0x000ee60000100800 */
[----:B------:R-:W1:Y:S01]  /*0db0*/  LDC.64 R180, c[0x0][0x428] ;  /* 0x00010a00ffb47b82 */ /* 0x000e620000000a00 */
[----:B------:R-:W-:Y:S01]  /*0dc0*/  ISETP.NE.U32.AND P2, PT, RZ, UR18, PT ;  /* 0x00000012ff007c0c */ /* 0x000fe2000bf45070 */
[----:B------:R-:W4:Y:S04]  /*0dd0*/  LDL R227, [R1+0x28] ;  /* 0x0000280001e37983 */ /* 0x000f280000100800 */
[----:B------:R-:W4:Y:S02]  /*0de0*/  LDL R226, [R1+0x34] ;  /* 0x0000340001e27983 */ /* 0x000f240000100800 */
[----:B------:R-:W1:Y:S02]  /*0df0*/  LDC.64 R182, c[0x0][0x3b0] ;  /* 0x0000ec00ffb67b82 */ /* 0x000e640000000a00 */
[----:B------:R-:W4:Y:S04]  /*0e00*/  LDL R225, [R1+0x38] ;  /* 0x0000380001e17983 */ /* 0x000f280000100800 */
[----:B------:R-:W4:Y:S01]  /*0e10*/  LDL R251, [R1+0x3c] ;  /* 0x00003c0001fb7983 */ /* 0x000f220000100800 */
[----:B0-----:R-:W-:-:S03]  /*0e20*/  IMAD.WIDE.U32 R176, R21, 0x10, R176 ;  /* 0x0000001015b07825 */ /* 0x001fc600078e00b0 */
[----:B------:R-:W4:Y:S04]  /*0e30*/  LDL R250, [R1+0x24] ;  /* 0x0000240001fa7983 */ /* 0x000f280000100800 */
[----:B------:R-:W2:Y:S01]  /*0e40*/  LDG.E.128 R176, desc[UR12][R176.64] ;  /* 0x0000000cb0b07981 */ /* 0x000ea2000c1e1d00 */
[----:B-1----:R-:W-:-:S03]  /*0e50*/  IMAD.WIDE.U32 R180, R21, 0x10, R180 ;  /* 0x0000001015b47825 */ /* 0x002fc600078e00b4 */
[----:B------:R-:W4:Y:S04]  /*0e60*/  LDL R249, [R1+0x2c] ;  /* 0x00002c0001f97983 */ /* 0x000f280000100800 */
[----:B------:R0:W3:Y:S01]  /*0e70*/  LDG.E.128 R184, desc[UR12][R180.64] ;  /* 0x0000000cb4b87981 */ /* 0x0000e2000c1e1d00 */
[----:B------:R-:W-:-:S13]  /*0e80*/  ISETP.NE.AND.EX P2, PT, RZ, UR19, PT, P2 ;  /* 0x00000013ff007c0c */ /* 0x000fda000bf45320 */
[----:B0-----:R-:W0:Y:S02]  /*0e90*/  @P2 LDC.64 R180, c[0x0][0x438] ;  /* 0x00010e00ffb42b82 */ /* 0x001e240000000a00 */
[----:B0-----:R-:W-:-:S05]  /*0ea0*/  @P2 IMAD.WIDE.U32 R180, R21, 0x10, R180 ;  /* 0x0000001015b42825 */ /* 0x001fca00078e00b4 */
[----:B------:R0:W5:Y:S02]  /*0eb0*/  @P2 LDG.E.128 R44, desc[UR12][R180.64] ;  /* 0x0000000cb42c2981 */ /* 0x000164000c1e1d00 */
[----:B0-----:R-:W-:-:S06]  /*0ec0*/  IMAD.WIDE.U32 R180, R21, 0x8, R182 ;  /* 0x0000000815b47825 */ /* 0x001fcc00078e00b6 */
[----:B------:R-:W5:Y:S01]  /*0ed0*/  LDG.E.64 R180, desc[UR12][R180.64] ;  /* 0x0000000cb4b47981 */ /* 0x000f62000c1e1b00 */
[----:B--2---:R-:W-:Y:S02]  /*0ee0*/  SHF.L.U32 R224, R176, 0x10, RZ ;  /* 0x00000010b0e07819 */ /* 0x004fe400000006ff */
[----:B------:R-:W-:Y:S02]  /*0ef0*/  SHF.L.U32 R223, R177, 0x10, RZ ;  /* 0x00000010b1df7819 */ /* 0x000fe400000006ff */
[C---:B------:R-:W-:Y:S02]  /*0f00*/  PRMT R0, R178.reuse, 0x7632, R0 ;  /* 0x00007632b2007816 */ /* 0x040fe40000000000 */
[----:B------:R-:W-:Y:S01]  /*0f10*/  SHF.L.U32 R178, R178, 0x10, RZ ;  /* 0x00000010b2b27819 */ /* 0x000fe200000006ff */
[----:B------:R-:W-:Y:S01]  /*0f20*/  FADD.FTZ R224, -R195, R224 ;  /* 0x000000e0c3e07221 */ /* 0x000fe20000010100 */
[----:B------:R-:W-:Y:S02]  /*0f30*/  PRMT R183, R179, 0x7632, R183 ;  /* 0x00007632b3b77816 */ /* 0x000fe400000000b7 */
[----:B------:R-:W-:-:S02]  /*0f40*/  PRMT R221, R177, 0x7632, R221 ;  /* 0x00007632b1dd7816 */ /* 0x000fc400000000dd */
[----:B------:R-:W-:Y:S02]  /*0f50*/  SHF.L.U32 R179, R179, 0x10, RZ ;  /* 0x00000010b3b37819 */ /* 0x000fe400000006ff */
[C---:B---3--:R-:W-:Y:S02]  /*0f60*/  PRMT R20, R186.reuse, 0x7632, R20 ;  /* 0x00007632ba147816 */ /* 0x048fe40000000014 */
[----:B------:R-:W-:Y:S01]  /*0f70*/  SHF.L.U32 R182, R186, 0x10, RZ ;  /* 0x00000010bab67819 */ /* 0x000fe200000006ff */
[C---:B------:R-:W-:Y:S01]  /*0f80*/  FADD.FTZ R186, -R195.reuse, R223 ;  /* 0x000000dfc3ba7221 */ /* 0x040fe20000010100 */
[C---:B------:R-:W-:Y:S01]  /*0f90*/  PRMT R193, R184.reuse, 0x7632, R193 ;  /* 0x00007632b8c17816 */ /* 0x040fe200000000c1 */
[----:B------:R-:W-:Y:S01]  /*0fa0*/  FADD.FTZ R223, -R195, R178 ;  /* 0x000000b2c3df7221 */ /* 0x000fe20000010100 */
[----:B------:R-:W-:Y:S02]  /*0fb0*/  SHF.L.U32 R184, R184, 0x10, RZ ;  /* 0x00000010b8b87819 */ /* 0x000fe400000006ff */
[----:B------:R-:W-:-:S02]  /*0fc0*/  PRMT R177, R185, 0x7632, R177 ;  /* 0x00007632b9b17816 */ /* 0x000fc400000000b1 */
[----:B------:R-:W-:Y:S02]  /*0fd0*/  SHF.L.U32 R222, R185, 0x10, RZ ;  /* 0x00000010b9de7819 */ /* 0x000fe400000006ff */
[----:B------:R-:W-:Y:S01]  /*0fe0*/  SHF.L.U32 R178, R0, 0x10, RZ ;  /* 0x0000001000b27819 */ /* 0x000fe200000006ff */
[----:B------:R-:W-:Y:S01]  /*0ff0*/  FMUL.FTZ R0, R224, UR23 ;  /* 0x00000017e0007c20 */ /* 0x000fe20008410000 */
[----:B------:R-:W-:Y:S01]  /*1000*/  SHF.L.U32 R185, R221, 0x10, RZ ;  /* 0x00000010ddb97819 */ /* 0x000fe200000006ff */
[----:B------:R-:W-:Y:S01]  /*1010*/  FADD.FTZ R221, -R195, R179 ;  /* 0x000000b3c3dd7221 */ /* 0x000fe20000010100 */
[----:B------:R-:W-:Y:S02]  /*1020*/  PRMT R220, R176, 0x7632, R220 ;  /* 0x00007632b0dc7816 */ /* 0x000fe400000000dc */
[----:B------:R-:W-:Y:S01]  /*1030*/  SHF.L.U32 R179, R183, 0x10, RZ ;  /* 0x00000010b7b37819 */ /* 0x000fe200000006ff */
[----:B------:R-:W-:Y:S01]  /*1040*/  FADD.FTZ R108, R108, R184 ;  /* 0x000000b86c6c7221 */ /* 0x000fe20000010000 */
[----:B------:R-:W-:Y:S01]  /*1050*/  SHF.L.U32 R183, R193, 0x10, RZ ;  /* 0x00000010c1b77819 */ /* 0x000fe200000006ff */
[-C--:B------:R-:W-:Y:S01]  /*1060*/  FFMA.FTZ R140, R0, R184.reuse, R140 ;  /* 0x000000b8008c7223 */ /* 0x080fe2000001008c */
[----:B------:R-:W-:Y:S01]  /*1070*/  FMUL.FTZ R193, R229, R184 ;  /* 0x000000b8e5c17220 */ /* 0x000fe20000410000 */
[----:B------:R-:W-:Y:S01]  /*1080*/  FMUL.FTZ R184, R223, UR23 ;  /* 0x00000017dfb87c20 */ /* 0x000fe20008410000 */
[----:B------:R-:W-:Y:S01]  /*1090*/  SHF.L.U32 R220, R220, 0x10, RZ ;  /* 0x00000010dcdc7819 */ /* 0x000fe200000006ff */
[----:B------:R-:W-:Y:S01]  /*10a0*/  FADD.FTZ R104, R104, R182 ;  /* 0x000000b668687221 */ /* 0x000fe20000010000 */
[C---:B------:R-:W-:Y:S01]  /*10b0*/  PRMT R176, R187.reuse, 0x7632, R176 ;  /* 0x00007632bbb07816 */ /* 0x040fe200000000b0 */
[-C--:B------:R-:W-:Y:S01]  /*10c0*/  FFMA.FTZ R136, R184, R182.reuse, R136 ;  /* 0x000000b6b8887223 */ /* 0x080fe20000010088 */
[----:B------:R-:W-:Y:S01]  /*10d0*/  SHF.L.U32 R187, R187, 0x10, RZ ;  /* 0x00000010bbbb7819 */ /* 0x000fe200000006ff */
[----:B------:R-:W-:Y:S01]  /*10e0*/  FMUL.FTZ R223, R228, R182 ;  /* 0x000000b6e4df7220 */ /* 0x000fe20000410000 */
[----:B------:R-:W-:Y:S01]  /*10f0*/  FMUL.FTZ R182, R221, UR23 ;  /* 0x00000017ddb67c20 */ /* 0x000fe20008410000 */
[----:B------:R-:W-:-:S02]  /*1100*/  FADD.FTZ R220, -R195, R220 ;  /* 0x000000dcc3dc7221 */ /* 0x000fc40000010100 */
[----:B------:R-:W-:Y:S01]  /*1110*/  FADD.FTZ R106, R106, R187 ;  /* 0x000000bb6a6a7221 */ /* 0x000fe20000010000 */
[-C--:B------:R-:W-:Y:S01]  /*1120*/  FFMA.FTZ R138, R182, R187.reuse, R138 ;  /* 0x000000bbb68a7223 */ /* 0x080fe2000001008a */
[----:B----4-:R-:W-:Y:S01]  /*1130*/  FMUL.FTZ R221, R227, R187 ;  /* 0x000000bbe3dd7220 */ /* 0x010fe20000410000 */
[----:B------:R-:W-:Y:S01]  /*1140*/  FMUL.FTZ R187, R220, UR23 ;  /* 0x00000017dcbb7c20 */ /* 0x000fe20008410000 */
[----:B------:R-:W-:Y:S01]  /*1150*/  FADD.FTZ R185, -R195, R185 ;  /* 0x000000b9c3b97221 */ /* 0x000fe20000010100 */
[----:B------:R-:W-:Y:S01]  /*1160*/  FADD.FTZ R109, R109, R183 ;  /* 0x000000b76d6d7221 */ /* 0x000fe20000010000 */
[-C--:B------:R-:W-:Y:S01]  /*1170*/  FMUL.FTZ R226, R226, R183.reuse ;  /* 0x000000b7e2e27220 */ /* 0x080fe20000410000 */
[----:B------:R-:W-:Y:S01]  /*1180*/  FFMA.FTZ R141, R187, R183, R141 ;  /* 0x000000b7bb8d7223 */ /* 0x000fe2000001008d */
[----:B------:R-:W-:Y:S01]  /*1190*/  FADD.FTZ R183, RZ, R193 ;  /* 0x000000c1ffb77221 */ /* 0x000fe20000010000 */
[----:B------:R-:W-:Y:S01]  /*11a0*/  FFMA.FTZ R220, R0, R193, RZ ;  /* 0x000000c100dc7223 */ /* 0x000fe200000100ff */
[----:B------:R-:W-:Y:S01]  /*11b0*/  SHF.L.U32 R177, R177, 0x10, RZ ;  /* 0x00000010b1b17819 */ /* 0x000fe200000006ff */
[----:B------:R-:W-:Y:S01]  /*11c0*/  FMUL.FTZ R185, R185, UR23 ;  /* 0x00000017b9b97c20 */ /* 0x000fe20008410000 */
[----:B------:R-:W-:Y:S01]  /*11d0*/  FMUL.FTZ R186, R186, UR23 ;  /* 0x00000017baba7c20 */ /* 0x000fe20008410000 */
        /* <DEDUP_REMOVED lines=14> */
[----:B------:R-:W-:Y:S01]  /*12c0*/  FFMA.FTZ R142, R186, R222, R142 ;  /* 0x000000deba8e7223 */ /* 0x000fe2000001008e */
        /* <DEDUP_REMOVED lines=8> */
[----:B------:R-:W-:Y:S01]  /*1350*/  FFMA.FTZ R137, R183, R20, R137 ;  /* 0x00000014b7897223 */ /* 0x000fe20000010089 */
[----:B------:R-:W-:Y:S01]  /*1360*/  FMUL.FTZ R20, R179, UR23 ;  /* 0x00000017b3147c20 */ /* 0x000fe20008410000 */
        /* <DEDUP_REMOVED lines=8> */
.L_x_3982:
[----:B------:R-:W-:Y:S05]  /*13f0*/  BSYNC.RECONVERGENT B0 ;  /* 0x0000000000007941 */ /* 0x000fea0003800200 */
.L_x_3981:
[----:B------:R-:W-:Y:S04]  /*1400*/  BSSY.RECONVERGENT B0, `(.L_x_3983) ;  /* 0x0000069000007945 */ /* 0x000fe80003800200 */
[----:B------:R-:W-:Y:S05]  /*1410*/  @!P0 BRA `(.L_x_3984) ;  /* 0x00000004009c8947 */ /* 0x000fea0003800000 */
[----:B------:R-:W0:Y:S01]  /*1420*/  LDC.64 R16, c[0x0][0x3a8] ;  /* 0x0000ea00ff107b82 */ /* 0x000e220000000a00 */
[----:B------:R-:W2:Y:S04]  /*1430*/  LDL R219, [R1+0x10] ;  /* 0x0000100001db7983 */ /* 0x000ea80000100800 */
[----:B------:R-:W3:Y:S03]  /*1440*/  LDL R250, [R1+0x8] ;  /* 0x0000080001fa7983 */ /* 0x000ee60000100800 */
[----:B------:R-:W1:Y:S01]  /*1450*/  LDC.64 R26, c[0x0][0x428] ;  /* 0x00010a00ff1a7b82 */ /* 0x000e620000000a00 */
[----:B------:R-:W-:Y:S01]  /*1460*/  ISETP.NE.U32.AND P2, PT, RZ, UR18, PT ;  /* 0x00000012ff007c0c */ /* 0x000fe2000bf45070 */
[----:B------:R-:W4:Y:S04]  /*1470*/  LDL R251, [R1+0x1c] ;  /* 0x00001c0001fb7983 */ /* 0x000f280000100800 */
[----:B------:R-:W4:Y:S02]  /*1480*/  LDL R249, [R1+0xc] ;  /* 0x00000c0001f97983 */ /* 0x000f240000100800 */
[----:B------:R-:W1:Y:S01]  /*1490*/  LDC.64 R188, c[0x0][0x3b0] ;  /* 0x0000ec00ffbc7b82 */ /* 0x000e620000000a00 */
[----:B0-----:R-:W-:-:S06]  /*14a0*/  IMAD.WIDE.U32 R16, R227, 0x10, R16 ;  /* 0x00000010e3107825 */ /* 0x001fcc00078e0010 */
[----:B------:R-:W2:Y:S01]  /*14b0*/  LDG.E.128 R16, desc[UR12][R16.64] ;  /* 0x0000000c10107981 */ /* 0x000ea2000c1e1d00 */
[----:B-1----:R-:W-:-:S05]  /*14c0*/  IMAD.WIDE.U32 R26, R227, 0x10, R26 ;  /* 0x00000010e31a7825 */ /* 0x002fca00078e001a */
        /* <DEDUP_REMOVED lines=8> */
[C---:B------:R-:W-:Y:S02]  /*1550*/  PRMT R191, R17.reuse, 0x7632, R191 ;  /* 0x0000763211bf7816 */ /* 0x040fe400000000bf */
[----:B------:R-:W-:Y:S02]  /*1560*/  SHF.L.U32 R217, R17, 0x10, RZ ;  /* 0x0000001011d97819 */ /* 0x000fe400000006ff */
[----:B------:R-:W-:Y:S02]  /*1570*/  PRMT R189, R19, 0x7632, R189 ;  /* 0x0000763213bd7816 */ /* 0x000fe400000000bd */
[C---:B---3--:R-:W-:Y:S02]  /*1580*/  PRMT R17, R177.reuse, 0x7632, R17 ;  /* 0x00007632b1117816 */ /* 0x048fe40000000011 */
[----:B------:R-:W-:Y:S01]  /*1590*/  SHF.L.U32 R214, R177, 0x10, RZ ;  /* 0x00000010b1d67819 */ /* 0x000fe200000006ff */
[----:B------:R-:W-:Y:S01]  /*15a0*/  FADD.FTZ R177, -R195, R218 ;  /* 0x000000dac3b17221 */ /* 0x000fe20000010100 */
[----:B------:R-:W-:Y:S01]  /*15b0*/  SHF.L.U32 R213, R19, 0x10, RZ ;  /* 0x0000001013d57819 */ /* 0x000fe200000006ff */
[----:B------:R-:W2:Y:S01]  /*15c0*/  LDL R218, [R1] ;  /* 0x0000000001da7983 */ /* 0x000ea20000100800 */
[----:B------:R-:W-:-:S02]  /*15d0*/  PRMT R19, R176, 0x7632, R19 ;  /* 0x00007632b0137816 */ /* 0x000fc40000000013 */
[----:B------:R-:W-:Y:S02]  /*15e0*/  SHF.L.U32 R215, R176, 0x10, RZ ;  /* 0x00000010b0d77819 */ /* 0x000fe400000006ff */
[C---:B------:R-:W-:Y:S02]  /*15f0*/  PRMT R176, R179.reuse, 0x7632, R176 ;  /* 0x00007632b3b07816 */ /* 0x040fe400000000b0 */
[----:B------:R-:W-:Y:S02]  /*1600*/  SHF.L.U32 R190, R179, 0x10, RZ ;  /* 0x00000010b3be7819 */ /* 0x000fe400000006ff */
[----:B------:R-:W-:Y:S01]  /*1610*/  SHF.L.U32 R179, R191, 0x10, RZ ;  /* 0x00000010bfb37819 */ /* 0x000fe200000006ff */
[----:B------:R-:W-:Y:S01]  /*1620*/  FMUL.FTZ R191, R177, UR23 ;  /* 0x00000017b1bf7c20 */ /* 0x000fe20008410000 */
[----:B------:R-:W-:Y:S01]  /*1630*/  FADD.FTZ R100, R100, R215 ;  /* 0x000000d764647221 */ /* 0x000fe20000010000 */
[-C--:B------:R-:W-:Y:S02]  /*1640*/  FMUL.FTZ R219, R219, R215.reuse ;  /* 0x000000d7dbdb7220 */ /* 0x080fe40000410000 */
[----:B------:R-:W-:-:S02]  /*1650*/  FFMA.FTZ R132, R191, R215, R132 ;  /* 0x000000d7bf847223 */ /* 0x000fc40000010084 */
[----:B------:R-:W3:Y:S01]  /*1660*/  LDL R215, [R1+0x18] ;  /* 0x0000180001d77983 */ /* 0x000ee20000100800 */
[----:B------:R-:W-:Y:S02]  /*1670*/  SHF.L.U32 R216, R18, 0x10, RZ ;  /* 0x0000001012d87819 */ /* 0x000fe400000006ff */
[----:B------:R-:W-:-:S03]  /*1680*/  PRMT R212, R16, 0x7632, R212 ;  /* 0x0000763210d47816 */ /* 0x000fc600000000d4 */
[----:B------:R-:W-:Y:S01]  /*1690*/  FADD.FTZ R216, -R195, R216 ;  /* 0x000000d8c3d87221 */ /* 0x000fe20000010100 */
[----:B------:R-:W-:Y:S02]  /*16a0*/  PRMT R188, R18, 0x7632, R188 ;  /* 0x0000763212bc7816 */ /* 0x000fe400000000bc */
[C---:B------:R-:W-:Y:S02]  /*16b0*/  PRMT R16, R178.reuse, 0x7632, R16 ;  /* 0x00007632b2107816 */ /* 0x040fe40000000010 */
[----:B------:R-:W-:Y:S02]  /*16c0*/  SHF.L.U32 R18, R178, 0x10, RZ ;  /* 0x00000010b2127819 */ /* 0x000fe400000006ff */
[----:B------:R-:W-:Y:S01]  /*16d0*/  SHF.L.U32 R178, R19, 0x10, RZ ;  /* 0x0000001013b27819 */ /* 0x000fe200000006ff */
[----:B------:R-:W-:Y:S02]  /*16e0*/  FMUL.FTZ R19, R216, UR23 ;  /* 0x00000017d8137c20 */ /* 0x000fe40008410000 */
[----:B------:R-:W4:Y:S01]  /*16f0*/  LDL R216, [R1+0x14] ;  /* 0x0000140001d87983 */ /* 0x000f220000100800 */
[C---:B------:R-:W-:Y:S01]  /*1700*/  FADD.FTZ R217, -R195.reuse, R217 ;  /* 0x000000d9c3d97221 */ /* 0x040fe20000010100 */
[----:B------:R-:W-:Y:S01]  /*1710*/  FADD.FTZ R213, -R195, R213 ;  /* 0x000000d5c3d57221 */ /* 0x000fe20000010100 */
[----:B------:R-:W-:-:S02]  /*1720*/  SHF.L.U32 R177, R189, 0x10, RZ ;  /* 0x00000010bdb17819 */ /* 0x000fc400000006ff */
[----:B------:R-:W-:Y:S01]  /*1730*/  FMUL.FTZ R189, R217, UR23 ;  /* 0x00000017d9bd7c20 */ /* 0x000fe20008410000 */
[----:B------:R-:W-:Y:S01]  /*1740*/  FADD.FTZ R96, R96, R18 ;  /* 0x0000001260607221 */ /* 0x000fe20000010000 */
[----:B------:R-:W-:Y:S01]  /*1750*/  FFMA.FTZ R128, R19, R18, R128 ;  /* 0x0000001213807223 */ /* 0x000fe20000010080 */
[----:B------:R-:W-:Y:S01]  /*1760*/  SHF.L.U32 R212, R212, 0x10, RZ ;  /* 0x00000010d4d47819 */ /* 0x000fe200000006ff */
[----:B---3--:R-:W-:Y:S01]  /*1770*/  FMUL.FTZ R217, R215, R214 ;  /* 0x000000d6d7d97220 */ /* 0x008fe20000410000 */
[----:B--2---:R-:W-:Y:S01]  /*1780*/  FMUL.FTZ R215, R218, R18 ;  /* 0x00000012dad77220 */ /* 0x004fe20000410000 */
[----:B------:R-:W-:Y:S01]  /*1790*/  FMUL.FTZ R18, R213, UR23 ;  /* 0x00000017d5127c20 */ /* 0x000fe20008410000 */
[----:B------:R-:W-:Y:S02]  /*17a0*/  FMUL.FTZ R213, R250, R190 ;  /* 0x000000befad57220 */ /* 0x000fe40000410000 */
[----:B------:R-:W2:Y:S01]  /*17b0*/  LDL R250, [R1+0x4] ;  /* 0x0000040001fa7983 */ /* 0x000ea20000100800 */
[----:B------:R-:W-:Y:S01]  /*17c0*/  FADD.FTZ R102, R102, R214 ;  /* 0x000000d666667221 */ /* 0x000fe20000010000 */
[----:B------:R-:W-:Y:S01]  /*17d0*/  FFMA.FTZ R134, R189, R214, R134 ;  /* 0x000000d6bd867223 */ /* 0x000fe20000010086 */
[----:B------:R-:W-:Y:S01]  /*17e0*/  FADD.FTZ R214, -R195, R212 ;  /* 0x000000d4c3d67221 */ /* 0x000fe20000010100 */
[----:B------:R-:W-:Y:S01]  /*17f0*/  FADD.FTZ R98, R98, R190 ;  /* 0x000000be62627221 */ /* 0x000fe20000010000 */
[----:B------:R-:W-:-:S02]  /*1800*/  FFMA.FTZ R130, R18, R190, R130 ;  /* 0x000000be12827223 */ /* 0x000fc40000010082 */
[----:B------:R-:W-:Y:S01]  /*1810*/  FMUL.FTZ R190, R214, UR23 ;  /* 0x00000017d6be7c20 */ /* 0x000fe20008410000 */
[----:B------:R-:W-:Y:S01]  /*1820*/  FADD.FTZ R101, R101, R178 ;  /* 0x000000b265657221 */ /* 0x000fe20000010000 */
[----:B------:R-:W-:Y:S01]  /*1830*/  SHF.L.U32 R188, R188, 0x10, RZ ;  /* 0x00000010bcbc7819 */ /* 0x000fe200000006ff */
[----:B------:R-:W-:Y:S01]  /*1840*/  FADD.FTZ R214, R229, R219 ;  /* 0x000000dbe5d67221 */ /* 0x000fe20000010000 */
[-C--:B------:R-:W-:Y:S01]  /*1850*/  FFMA.FTZ R133, R190, R178.reuse, R133 ;  /* 0x000000b2be857223 */ /* 0x080fe20000010085 */
[----:B----4-:R-:W-:Y:S01]  /*1860*/  FMUL.FTZ R218, R216, R178 ;  /* 0x000000b2d8da7220 */ /* 0x010fe20000410000 */
[----:B------:R-:W-:Y:S01]  /*1870*/  FFMA.FTZ R178, R191, R219, R228 ;  /* 0x000000dbbfb27223 */ /* 0x000fe200000100e4 */
[----:B------:R-:W-:Y:S01]  /*1880*/  FADD.FTZ R212, -R195, R179 ;  /* 0x000000b3c3d47221 */ /* 0x000fe20000010100 */
[----:B------:R-:W-:Y:S01]  /*1890*/  SHF.L.U32 R17, R17, 0x10, RZ ;  /* 0x0000001011117819 */ /* 0x000fe200000006ff */
[----:B------:R-:W-:Y:S01]  /*18a0*/  FADD.FTZ R214, R214, R218 ;  /* 0x000000dad6d67221 */ /* 0x000fe20000010000 */
[----:B------:R-:W-:Y:S01]  /*18b0*/  FFMA.FTZ R178, R190, R218, R178 ;  /* 0x000000dabeb27223 */ /* 0x000fe200000100b2 */
[----:B------:R-:W-:Y:S01]  /*18c0*/  FADD.FTZ R179, -R195, R188 ;  /* 0x000000bcc3b37221 */ /* 0x000fe20000010100 */
[----:B------:R-:W-:Y:S01]  /*18d0*/  FMUL.FTZ R188, R212, UR23 ;  /* 0x00000017d4bc7c20 */ /* 0x000fe20008410000 */
[----:B------:R-:W-:Y:S01]  /*18e0*/  FMUL.FTZ R216, R251, R17 ;  /* 0x00000011fbd87220 */ /* 0x000fe20000410000 */
[----:B------:R-:W-:Y:S01]  /*18f0*/  FADD.FTZ R214, R214, R217 ;  /* 0x000000d9d6d67221 */ /* 0x000fe20000010000 */
[----:B------:R-:W-:Y:S01]  /*1900*/  FFMA.FTZ R178, R189, R217, R178 ;  /* 0x000000d9bdb27223 */ /* 0x000fe200000100b2 */
[----:B------:R-:W-:Y:S01]  /*1910*/  FADD.FTZ R103, R103, R17 ;  /* 0x0000001167677221 */ /* 0x000fe20000010000 */
[----:B------:R-:W-:Y:S01]  /*1920*/  FFMA.FTZ R135, R188, R17, R135 ;  /* 0x00000011bc877223 */ /* 0x000fe20000010087 */
[----:B------:R-:W-:Y:S01]  /*1930*/  SHF.L.U32 R16, R16, 0x10, RZ ;  /* 0x0000001010107819 */ /* 0x000fe200000006ff */
[----:B------:R-:W-:Y:S01]  /*1940*/  FMUL.FTZ R17, R179, UR23 ;  /* 0x00000017b3117c20 */ /* 0x000fe20008410000 */
        /* <DEDUP_REMOVED lines=8> */
[----:B------:R-:W-:Y:S01]  /*19d0*/  FMUL.FTZ R212, R249, R176 ;  /* 0x000000b0f9d47220 */ /* 0x000fe20000410000 */
[----:B------:R-:W-:Y:S01]  /*19e0*/  FADD.FTZ R99, R99, R176 ;  /* 0x000000b063637221 */ /* 0x000fe20000010000 */
[----:B------:R-:W-:Y:S01]  /*19f0*/  IADD3 R227, PT, PT, R227, 0x100, RZ ;  /* 0x00000100e3e37810 */ /* 0x000fe20007ffe0ff */
[----:B--2---:R-:W-:-:S04]  /*1a00*/  FMUL.FTZ R214, R250, R16 ;  /* 0x00000010fad67220 */ /* 0x004fc80000410000 */
[----:B------:R-:W-:Y:S01]  /*1a10*/  FADD.FTZ R179, R179, R214 ;  /* 0x000000d6b3b37221 */ /* 0x000fe20000010000 */
[----:B------:R-:W-:Y:S01]  /*1a20*/  FFMA.FTZ R178, R17, R214, R178 ;  /* 0x000000d611b27223 */ /* 0x000fe200000100b2 */
[----:B------:R-:W-:Y:S02]  /*1a30*/  FMUL.FTZ R16, R177, UR23 ;  /* 0x00000017b1107c20 */ /* 0x000fe40008410000 */
[----:B------:R-:W-:Y:S01]  /*1a40*/  FADD.FTZ R179, R179, R213 ;  /* 0x000000d5b3b37221 */ /* 0x000fe20000010000 */
[----:B------:R-:W-:Y:S01]  /*1a50*/  FFMA.FTZ R178, R18, R213, R178 ;  /* 0x000000d512b27223 */ /* 0x000fe200000100b2 */
[C---:B------:R-:W-:Y:S02]  /*1a60*/  FFMA.FTZ R131, R16.reuse, R176, R131 ;  /* 0x000000b010837223 */ /* 0x040fe40000010083 */
[----:B------:R-:W-:Y:S01]  /*1a70*/  FADD.FTZ R229, R179, R212 ;  /* 0x000000d4b3e57221 */ /* 0x000fe20000010000 */
[----:B------:R-:W-:-:S07]  /*1a80*/  FFMA.FTZ R228, R16, R212, R178 ;  /* 0x000000d410e47223 */ /* 0x000fce00000100b2 */
.L_x_3984:
[----:B------:R-:W-:Y:S05]  /*1a90*/  BSYNC.RECONVERGENT B0 ;  /* 0x0000000000007941 */ /* 0x000fea0003800200 */
.L_x_3983:
        /* <DEDUP_REMOVED lines=10> */
[----:B------:R-:W4:Y:S08]  /*1b40*/  LDG.E.128 R12, desc[UR12][R12.64] ;  /* 0x0000000c0c0c7981 */ /* 0x000f30000c1e1d00 */
[----:B------:R-:W0:Y:S02]  /*1b50*/  @P2 LDC.64 R24, c[0x0][0x438] ;  /* 0x00010e00ff182b82 */ /* 0x000e240000000a00 */
[----:B0-----:R-:W-:-:S05]  /*1b60*/  @P2 IMAD.WIDE.U32 R24, R227, 0x10, R24 ;  /* 0x00000010e3182825 */ /* 0x001fca00078e0018 */
[----:B------:R2:W5:Y:S02]  /*1b70*/  @P2 LDG.E.128 R36, desc[UR12][R24.64] ;  /* 0x0000000c18242981 */ /* 0x000564000c1e1d00 */
[----:B--2---:R-:W-:-:S06]  /*1b80*/  IMAD.WIDE.U32 R24, R227, 0x8, R176 ;  /* 0x00000008e3187825 */ /* 0x004fcc00078e00b0 */
[----:B------:R-:W5:Y:S01]  /*1b90*/  LDG.E.64 R24, desc[UR12][R24.64] ;  /* 0x0000000c18187981 */ /* 0x000f62000c1e1b00 */
[----:B------:R-:W-:Y:S02]  /*1ba0*/  IADD3 R227, PT, PT, R227, 0x100, RZ ;  /* 0x00000100e3e37810 */ /* 0x000fe40007ffe0ff */
[----:B---3--:R-:W-:Y:S02]  /*1bb0*/  SHF.L.U32 R210, R9, 0x10, RZ ;  /* 0x0000001009d27819 */ /* 0x008fe400000006ff */
[C---:B------:R-:W-:Y:S02]  /*1bc0*/  PRMT R204, R8.reuse, 0x7632, R204 ;  /* 0x0000763208cc7816 */ /* 0x040fe400000000cc */
[----:B------:R-:W-:Y:S02]  /*1bd0*/  SHF.L.U32 R211, R8, 0x10, RZ ;  /* 0x0000001008d37819 */ /* 0x000fe400000006ff */
[C---:B----4-:R-:W-:Y:S02]  /*1be0*/  PRMT R177, R12.reuse, 0x7632, R177 ;  /* 0x000076320cb17816 */ /* 0x050fe400000000b1 */
[----:B------:R-:W-:-:S02]  /*1bf0*/  SHF.L.U32 R207, R12, 0x10, RZ ;  /* 0x000000100ccf7819 */ /* 0x000fc400000006ff */
[C---:B------:R-:W-:Y:S02]  /*1c00*/  PRMT R8, R14.reuse, 0x7632, R8 ;  /* 0x000076320e087816 */ /* 0x040fe40000000008 */
[----:B------:R-:W-:Y:S01]  /*1c10*/  SHF.L.U32 R12, R14, 0x10, RZ ;  /* 0x000000100e0c7819 */ /* 0x000fe200000006ff */
[----:B------:R-:W-:Y:S01]  /*1c20*/  FADD.FTZ R14, -R195, R210 ;  /* 0x000000d2c30e7221 */ /* 0x000fe20000010100 */
[----:B------:R-:W-:Y:S02]  /*1c30*/  SHF.L.U32 R209, R10, 0x10, RZ ;  /* 0x000000100ad17819 */ /* 0x000fe400000006ff */
[----:B------:R-:W-:Y:S01]  /*1c40*/  PRMT R205, R9, 0x7632, R205 ;  /* 0x0000763209cd7816 */ /* 0x000fe200000000cd */
[----:B------:R-:W-:Y:S01]  /*1c50*/  FMUL.FTZ R14, R14, UR23 ;  /* 0x000000170e0e7c20 */ /* 0x000fe20008410000 */
[----:B------:R-:W-:Y:S02]  /*1c60*/  SHF.L.U32 R206, R13, 0x10, RZ ;  /* 0x000000100dce7819 */ /* 0x000fe400000006ff */
[----:B------:R-:W-:-:S02]  /*1c70*/  SHF.L.U32 R204, R204, 0x10, RZ ;  /* 0x00000010cccc7819 */ /* 0x000fc400000006ff */
[----:B------:R-:W-:Y:S02]  /*1c80*/  PRMT R178, R10, 0x7632, R178 ;  /* 0x000076320ab27816 */ /* 0x000fe400000000b2 */
[C---:B------:R-:W-:Y:S02]  /*1c90*/  PRMT R10, R11.reuse, 0x7632, R10 ;  /* 0x000076320b0a7816 */ /* 0x040fe4000000000a */
[----:B------:R-:W-:Y:S02]  /*1ca0*/  SHF.L.U32 R208, R11, 0x10, RZ ;  /* 0x000000100bd07819 */ /* 0x000fe400000006ff */
[----:B------:R-:W-:Y:S01]  /*1cb0*/  PRMT R9, R13, 0x7632, R9 ;  /* 0x000076320d097816 */ /* 0x000fe20000000009 */
[----:B------:R-:W-:Y:S01]  /*1cc0*/  FADD.FTZ R13, -R195, R209 ;  /* 0x000000d1c30d7221 */ /* 0x000fe20000010100 */
[C---:B------:R-:W-:Y:S02]  /*1cd0*/  PRMT R176, R15.reuse, 0x7632, R176 ;  /* 0x000076320fb07816 */ /* 0x040fe400000000b0 */
[----:B------:R-:W-:Y:S01]  /*1ce0*/  SHF.L.U32 R179, R15, 0x10, RZ ;  /* 0x000000100fb37819 */ /* 0x000fe200000006ff */
[----:B------:R-:W-:Y:S01]  /*1cf0*/  FADD.FTZ R15, -R195, R211 ;  /* 0x000000d3c30f7221 */ /* 0x000fe20000010100 */
[----:B------:R-:W-:Y:S01]  /*1d00*/  SHF.L.U32 R11, R205, 0x10, RZ ;  /* 0x00000010cd0b7819 */ /* 0x000fe200000006ff */
[----:B------:R-:W-:Y:S01]  /*1d10*/  FADD.FTZ R94, R94, R206 ;  /* 0x000000ce5e5e7221 */ /* 0x000fe20000010000 */
[-C--:B------:R-:W-:Y:S01]  /*1d20*/  FFMA.FTZ R126, R14, R206.reuse, R126 ;  /* 0x000000ce0e7e7223 */ /* 0x080fe2000001007e */
[----:B-----5:R-:W-:Y:S01]  /*1d30*/  FMUL.FTZ R209, R246, R206 ;  /* 0x000000cef6d17220 */ /* 0x020fe20000410000 */
[----:B------:R-:W-:Y:S01]  /*1d40*/  FADD.FTZ R206, -R195, R204 ;  /* 0x000000ccc3ce7221 */ /* 0x000fe20000010100 */
[----:B------:R-:W-:Y:S01]  /*1d50*/  FMUL.FTZ R15, R15, UR23 ;  /* 0x000000170f0f7c20 */ /* 0x000fe20008410000 */
[----:B------:R-:W-:Y:S01]  /*1d60*/  SHF.L.U32 R177, R177, 0x10, RZ ;  /* 0x00000010b1b17819 */ /* 0x000fe200000006ff */
[----:B------:R-:W-:Y:S01]  /*1d70*/  FMUL.FTZ R13, R13, UR23 ;  /* 0x000000170d0d7c20 */ /* 0x000fe20008410000 */
[C---:B------:R-:W-:Y:S01]  /*1d80*/  FADD.FTZ R204, -R195.reuse, R11 ;  /* 0x0000000bc3cc7221 */ /* 0x040fe20000010100 */
[----:B------:R-:W-:Y:S01]  /*1d90*/  FADD.FTZ R205, -R195, R208 ;  /* 0x000000d0c3cd7221 */ /* 0x000fe20000010100 */
[----:B------:R-:W-:Y:S01]  /*1da0*/  FMUL.FTZ R11, R206, UR23 ;  /* 0x00000017ce0b7c20 */ /* 0x000fe20008410000 */
[-C--:B------:R-:W-:Y:S01]  /*1db0*/  FMUL.FTZ R211, R244, R207.reuse ;  /* 0x000000cff4d37220 */ /* 0x080fe20000410000 */
[----:B------:R-:W-:Y:S01]  /*1dc0*/  FADD.FTZ R92, R92, R207 ;  /* 0x000000cf5c5c7221 */ /* 0x000fe20000010000 */
[----:B------:R-:W-:Y:S01]  /*1dd0*/  FFMA.FTZ R124, R15, R207, R124 ;  /* 0x000000cf0f7c7223 */ /* 0x000fe2000001007c */
[----:B------:R-:W-:Y:S01]  /*1de0*/  FADD.FTZ R88, R88, R12 ;  /* 0x0000000c58587221 */ /* 0x000fe20000010000 */
[-C--:B------:R-:W-:Y:S01]  /*1df0*/  FFMA.FTZ R120, R13, R12.reuse, R120 ;  /* 0x0000000c0d787223 */ /* 0x080fe20000010078 */
[----:B------:R-:W-:Y:S01]  /*1e00*/  FMUL.FTZ R207, R240, R12 ;  /* 0x0000000cf0cf7220 */ /* 0x000fe20000410000 */
[----:B------:R-:W-:Y:S01]  /*1e10*/  SHF.L.U32 R178, R178, 0x10, RZ ;  /* 0x00000010b2b27819 */ /* 0x000fe200000006ff */
[----:B------:R-:W-:Y:S01]  /*1e20*/  FMUL.FTZ R12, R205, UR23 ;  /* 0x00000017cd0c7c20 */ /* 0x000fe20008410000 */
[----:B------:R-:W-:Y:S01]  /*1e30*/  FADD.FTZ R93, R93, R177 ;  /* 0x000000b15d5d7221 */ /* 0x000fe20000010000 */
[-C--:B------:R-:W-:Y:S01]  /*1e40*/  FFMA.FTZ R125, R11, R177.reuse, R125 ;  /* 0x000000b10b7d7223 */ /* 0x080fe2000001007d */
[----:B------:R-:W-:Y:S01]  /*1e50*/  FMUL.FTZ R210, R245, R177 ;  /* 0x000000b1f5d27220 */ /* 0x000fe20000410000 */
[----:B------:R-:W-:Y:S01]  /*1e60*/  SHF.L.U32 R10, R10, 0x10, RZ ;  /* 0x000000100a0a7819 */ /* 0x000fe200000006ff */
[----:B------:R-:W-:Y:S01]  /*1e70*/  FADD.FTZ R206, R229, R211 ;  /* 0x000000d3e5ce7221 */ /* 0x000fe20000010000 */
[----:B------:R-:W-:Y:S01]  /*1e80*/  FFMA.FTZ R177, R15, R211, R228 ;  /* 0x000000d30fb17223 */ /* 0x000fe200000100e4 */
[----:B------:R-:W-:Y:S01]  /*1e90*/  SHF.L.U32 R9, R9, 0x10, RZ ;  /* 0x0000001009097819 */ /* 0x000fe200000006ff */
[----:B------:R-:W-:Y:S01]  /*1ea0*/  FADD.FTZ R90, R90, R179 ;  /* 0x000000b35a5a7221 */ /* 0x000fe20000010000 */
[-C--:B------:R-:W-:Y:S01]  /*1eb0*/  FFMA.FTZ R122, R12, R179.reuse, R122 ;  /* 0x000000b30c7a7223 */ /* 0x080fe2000001007a */
[----:B------:R-:W-:Y:S01]  /*1ec0*/  FMUL.FTZ R205, R242, R179 ;  /* 0x000000b3f2cd7220 */ /* 0x000fe20000410000 */
[----:B------:R-:W-:Y:S01]  /*1ed0*/  FADD.FTZ R179, -R195, R178 ;  /* 0x000000b2c3b37221 */ /* 0x000fe20000010100 */
        /* <DEDUP_REMOVED lines=13> */
[----:B------:R-:W-:Y:S01]  /*1fb0*/  FMUL.FTZ R206, R241, R8 ;  /* 0x00000008f1ce7220 */ /* 0x000fe20000410000 */
[----:B------:R-:W-:Y:S01]  /*1fc0*/  FADD.FTZ R179, R179, R207 ;  /* 0x000000cfb3b37221 */ /* 0x000fe20000010000 */
[----:B------:R-:W-:Y:S01]  /*1fd0*/  FFMA.FTZ R177, R13, R207, R177 ;  /* 0x000000cf0db17223 */ /* 0x000fe200000100b1 */
[----:B------:R-:W-:Y:S02]  /*1fe0*/  SHF.L.U32 R176, R176, 0x10, RZ ;  /* 0x00000010b0b07819 */ /* 0x000fe400000006ff */
        /* <DEDUP_REMOVED lines=11> */
[----:B------:R-:W-:-:S07]  /*20a0*/  FFMA.FTZ R228, R8, R204, R177 ;  /* 0x000000cc08e47223 */ /* 0x000fce00000100b1 */
.L_x_3986:
[----:B------:R-:W-:Y:S05]  /*20b0*/  BSYNC.RECONVERGENT B0 ;  /* 0x0000000000007941 */ /* 0x000fea0003800200 */
.L_x_3985:
[----:B------:R-:W-:Y:S04]  /*20c0*/  BSSY.RECONVERGENT B0, `(.L_x_3987) ;  /* 0x0000060000007945 */ /* 0x000fe80003800200 */
[----:B------:R-:W-:Y:S05]  /*20d0*/  @!P5 BRA `(.L_x_3988) ;  /* 0x000000040078d947 */ /* 0x000fea0003800000 */
[----:B------:R-:W0:Y:S08]  /*20e0*/  LDC.64 R2, c[0x0][0x3a8] ;  /* 0x0000ea00ff027b82 */ /* 0x000e300000000a00 */
[----:B------:R-:W1:Y:S01]  /*20f0*/  LDC.64 R22, c[0x0][0x428] ;  /* 0x00010a00ff167b82 */ /* 0x000e620000000a00 */
[----:B------:R-:W-:-:S07]  /*2100*/  ISETP.NE.U32.AND P2, PT, RZ, UR18, PT ;  /* 0x00000012ff007c0c */ /* 0x000fce000bf45070 */
[----:B------:R-:W2:Y:S01]  /*2110*/  LDC.64 R196, c[0x0][0x3b0] ;  /* 0x0000ec00ffc47b82 */ /* 0x000ea20000000a00 */
[----:B0-----:R-:W-:-:S05]  /*2120*/  IMAD.WIDE.U32 R2, R227, 0x10, R2 ;  /* 0x00000010e3027825 */ /* 0x001fca00078e0002 */
[----:B------:R1:W3:Y:S02]  /*2130*/  LDG.E.128 R4, desc[UR12][R2.64] ;  /* 0x0000000c02047981 */ /* 0x0002e4000c1e1d00 */
[----:B-1----:R-:W-:-:S05]  /*2140*/  IMAD.WIDE.U32 R2, R227, 0x10, R22 ;  /* 0x00000010e3027825 */ /* 0x002fca00078e0016 */
[----:B------:R0:W4:Y:S01]  /*2150*/  LDG.E.128 R176, desc[UR12][R2.64] ;  /* 0x0000000c02b07981 */ /* 0x000122000c1e1d00 */
[----:B------:R-:W-:-:S13]  /*2160*/  ISETP.NE.AND.EX P2, PT, RZ, UR19, PT, P2 ;  /* 0x00000013ff007c0c */ /* 0x000fda000bf45320 */
[----:B0-----:R-:W0:Y:S02]  /*2170*/  @P2 LDC.64 R2, c[0x0][0x438] ;  /* 0x00010e00ff022b82 */ /* 0x001e240000000a00 */
[----:B0-----:R-:W-:-:S04]  /*2180*/  @P2 IMAD.WIDE.U32 R22, R227, 0x10, R2 ;  /* 0x00000010e3162825 */ /* 0x001fc800078e0002 */
[----:B--2---:R-:W-:Y:S01]  /*2190*/  IMAD.WIDE.U32 R2, R227, 0x8, R196 ;  /* 0x00000008e3027825 */ /* 0x004fe200078e00c4 */
[----:B------:R-:W5:Y:S04]  /*21a0*/  @P2 LDG.E.128 R32, desc[UR12][R22.64] ;  /* 0x0000000c16202981 */ /* 0x000f68000c1e1d00 */
[----:B------:R0:W5:Y:S01]  /*21b0*/  LDG.E.64 R22, desc[UR12][R2.64] ;  /* 0x0000000c02167981 */ /* 0x000162000c1e1b00 */
[C---:B---3--:R-:W-:Y:S02]  /*21c0*/  PRMT R194, R4.reuse, 0x7632, R194 ;  /* 0x0000763204c27816 */ /* 0x048fe400000000c2 */
[----:B------:R-:W-:Y:S02]  /*21d0*/  SHF.L.U32 R192, R4, 0x10, RZ ;  /* 0x0000001004c07819 */ /* 0x000fe400000006ff */
[----:B------:R-:W-:-:S02]  /*21e0*/  PRMT R4, R5, 0x7632, R4 ;  /* 0x0000763205047816 */ /* 0x000fc40000000004 */
[----:B0-----:R-:W-:Y:S01]  /*21f0*/  PRMT R3, R6, 0x7632, R3 ;  /* 0x0000763206037816 */ /* 0x001fe20000000003 */
[----:B------:R-:W-:Y:S01]  /*2200*/  FADD.FTZ R192, -R195, R192 ;  /* 0x000000c0c3c07221 */ /* 0x000fe20000010100 */
[----:B------:R-:W-:Y:S02]  /*2210*/  PRMT R2, R7, 0x7632, R2 ;  /* 0x0000763207027816 */ /* 0x000fe40000000002 */
[----:B------:R-:W-:Y:S01]  /*2220*/  SHF.L.U32 R196, R5, 0x10, RZ ;  /* 0x0000001005c47819 */ /* 0x000fe200000006ff */
[----:B------:R-:W-:Y:S01]  /*2230*/  FMUL.FTZ R192, R192, UR23 ;  /* 0x00000017c0c07c20 */ /* 0x000fe20008410000 */
        /* <DEDUP_REMOVED lines=8> */
[----:B------:R-:W-:Y:S01]  /*22c0*/  SHF.L.U32 R2, R2, 0x10, RZ ;  /* 0x0000001002027819 */ /* 0x000fe200000006ff */
[C---:B------:R-:W-:Y:S01]  /*22d0*/  FADD.FTZ R5, -R195.reuse, R5 ;  /* 0x00000005c3057221 */ /* 0x040fe20000010100 */
[C---:B----4-:R-:W-:Y:S01]  /*22e0*/  PRMT R199, R176.reuse, 0x7632, R199 ;  /* 0x00007632b0c77816 */ /* 0x050fe200000000c7 */
[C---:B------:R-:W-:Y:S01]  /*22f0*/  FADD.FTZ R4, -R195.reuse, R4 ;  /* 0x00000004c3047221 */ /* 0x040fe20000010100 */
[----:B------:R-:W-:Y:S01]  /*2300*/  SHF.L.U32 R203, R176, 0x10, RZ ;  /* 0x00000010b0cb7819 */ /* 0x000fe200000006ff */
[C---:B------:R-:W-:Y:S01]  /*2310*/  FADD.FTZ R3, -R195.reuse, R3 ;  /* 0x00000003c3037221 */ /* 0x040fe20000010100 */
[----:B------:R-:W-:Y:S01]  /*2320*/  FADD.FTZ R2, -R195, R2 ;  /* 0x00000002c3027221 */ /* 0x000fe20000010100 */
[C---:B------:R-:W-:Y:S01]  /*2330*/  PRMT R176, R179.reuse, 0x7632, R176 ;  /* 0x00007632b3b07816 */ /* 0x040fe200000000b0 */
[----:B------:R-:W-:Y:S01]  /*2340*/  FMUL.FTZ R202, R194, UR23 ;  /* 0x00000017c2ca7c20 */ /* 0x000fe20008410000 */
[----:B------:R-:W-:Y:S01]  /*2350*/  SHF.L.U32 R195, R179, 0x10, RZ ;  /* 0x00000010b3c37819 */ /* 0x000fe200000006ff */
[----:B------:R-:W-:Y:S01]  /*2360*/  FADD.FTZ R84, R84, R203 ;  /* 0x000000cb54547221 */ /* 0x000fe20000010000 */
[----:B------:R-:W-:Y:S01]  /*2370*/  SHF.L.U32 R179, R199, 0x10, RZ ;  /* 0x00000010c7b37819 */ /* 0x000fe200000006ff */
[-C--:B------:R-:W-:Y:S01]  /*2380*/  FFMA.FTZ R116, R192, R203.reuse, R116 ;  /* 0x000000cbc0747223 */ /* 0x080fe20000010074 */
[----:B-----5:R-:W-:Y:S01]  /*2390*/  FMUL.FTZ R203, R236, R203 ;  /* 0x000000cbeccb7220 */ /* 0x020fe20000410000 */
[C---:B------:R-:W-:Y:S01]  /*23a0*/  PRMT R197, R177.reuse, 0x7632, R197 ;  /* 0x00007632b1c57816 */ /* 0x040fe200000000c5 */
[----:B------:R-:W-:Y:S01]  /*23b0*/  FMUL.FTZ R4, R4, UR23 ;  /* 0x0000001704047c20 */ /* 0x000fe20008410000 */
[----:B------:R-:W-:Y:S01]  /*23c0*/  SHF.L.U32 R196, R177, 0x10, RZ ;  /* 0x00000010b1c47819 */ /* 0x000fe200000006ff */
[----:B------:R-:W-:Y:S01]  /*23d0*/  FADD.FTZ R85, R85, R179 ;  /* 0x000000b355557221 */ /* 0x000fe20000010000 */
[-C--:B------:R-:W-:Y:S01]  /*23e0*/  FFMA.FTZ R117, R202, R179.reuse, R117 ;  /* 0x000000b3ca757223 */ /* 0x080fe20000010075 */
[----:B------:R-:W-:Y:S01]  /*23f0*/  FMUL.FTZ R201, R237, R179 ;  /* 0x000000b3edc97220 */ /* 0x000fe20000410000 */
[----:B------:R-:W-:Y:S01]  /*2400*/  FADD.FTZ R194, R229, R203 ;  /* 0x000000cbe5c27221 */ /* 0x000fe20000010000 */
[----:B------:R-:W-:Y:S01]  /*2410*/  FFMA.FTZ R179, R192, R203, R228 ;  /* 0x000000cbc0b37223 */ /* 0x000fe200000100e4 */
[C---:B------:R-:W-:Y:S01]  /*2420*/  PRMT R177, R178.reuse, 0x7632, R177 ;  /* 0x00007632b2b17816 */ /* 0x040fe200000000b1 */
[----:B------:R-:W-:Y:S01]  /*2430*/  FMUL.FTZ R7, R7, UR23 ;  /* 0x0000001707077c20 */ /* 0x000fe20008410000 */
[----:B------:R-:W-:Y:S01]  /*2440*/  SHF.L.U32 R198, R178, 0x10, RZ ;  /* 0x00000010b2c67819 */ /* 0x000fe200000006ff */
[----:B------:R-:W-:Y:S01]  /*2450*/  FMUL.FTZ R200, R238, R196 ;  /* 0x000000c4eec87220 */ /* 0x000fe20000410000 */
[----:B------:R-:W-:Y:S01]  /*2460*/  SHF.L.U32 R178, R197, 0x10, RZ ;  /* 0x00000010c5b27819 */ /* 0x000fe200000006ff */
[----:B------:R-:W-:Y:S01]  /*2470*/  FADD.FTZ R194, R194, R201 ;  /* 0x000000c9c2c27221 */ /* 0x000fe20000010000 */
[----:B------:R-:W-:Y:S01]  /*2480*/  FFMA.FTZ R179, R202, R201, R179 ;  /* 0x000000c9cab37223 */ /* 0x000fe200000100b3 */
[----:B------:R-:W-:Y:S01]  /*2490*/  FMUL.FTZ R6, R6, UR23 ;  /* 0x0000001706067c20 */ /* 0x000fe20008410000 */
[----:B------:R-:W-:Y:S01]  /*24a0*/  SHF.L.U32 R177, R177, 0x10, RZ ;  /* 0x00000010b1b17819 */ /* 0x000fe200000006ff */
        /* <DEDUP_REMOVED lines=18> */
[----:B------:R-:W-:Y:S01]  /*25d0*/  FMUL.FTZ R196, R234, R195 ;  /* 0x000000c3eac47220 */ /* 0x000fe20000410000 */
[----:B------:R-:W-:Y:S01]  /*25e0*/  FADD.FTZ R178, R178, R197 ;  /* 0x000000c5b2b27221 */ /* 0x000fe20000010000 */
[----:B------:R-:W-:Y:S01]  /*25f0*/  FFMA.FTZ R179, R3, R197, R179 ;  /* 0x000000c503b37223 */ /* 0x000fe200000100b3 */
[----:B------:R-:W-:Y:S01]  /*2600*/  FMUL.FTZ R2, R2, UR23 ;  /* 0x0000001702027c20 */ /* 0x000fe20008410000 */
        /* <DEDUP_REMOVED lines=11> */
.L_x_3988:
[----:B------:R-:W-:Y:S05]  /*26c0*/  BSYNC.RECONVERGENT B0 ;  /* 0x0000000000007941 */ /* 0x000fea0003800200 */
.L_x_3987:
        /* <DEDUP_REMOVED lines=31> */
.L_x_3990:
[----:B------:R-:W-:Y:S05]  /*28c0*/  BSYNC.RECONVERGENT B0 ;  /* 0x0000000000007941 */ /* 0x000fea0003800200 */
.L_x_3989:
        /* <DEDUP_REMOVED lines=48> */
[----:B------:R-:W-:Y:S01]  /*2bd0*/  FFMA.FTZ R227, R186, UR4, R195 ;  /* 0x00000004bae37c23 */ /* 0x000fe200080100c3 */
[C---:B-----5:R-:W-:Y:S02]  /*2be0*/  LOP3.LUT P4, RZ, R180.reuse, 0xff0000, RZ, 0xc0, !PT ;  /* 0x00ff0000b4ff7812 */ /* 0x060fe4000788c0ff */
[----:B------:R-:W-:Y:S01]  /*2bf0*/  LOP3.LUT P3, RZ, R180, 0xff000000, RZ, 0xc0, !PT ;  /* 0xff000000b4ff7812 */ /* 0x000fe2000786c0ff */
[----:B------:R-:W-:Y:S01]  /*2c00*/  FADD.FTZ R227, R225, -R227 ;  /* 0x800000e3e1e37221 */ /* 0x000fe20000010000 */
[C---:B------:R-:W-:Y:S02]  /*2c10*/  LOP3.LUT P5, RZ, R181.reuse, 0xff, RZ, 0xc0, !PT ;  /* 0x000000ffb5ff7812 */ /* 0x040fe400078ac0ff */
[----:B------:R-:W-:Y:S01]  /*2c20*/  LOP3.LUT P6, RZ, R181, 0xff0000, RZ, 0xc0, !PT ;  /* 0x00ff0000b5ff7812 */ /* 0x000fe200078cc0ff */
[----:B------:R-:W-:-:S04]  /*2c30*/  FMUL.FTZ R227, R227, UR23 ;  /* 0x00000017e3e37c20 */ /* 0x000fc80008410000 */
[----:B------:R-:W-:Y:S02]  /*2c40*/  FMUL.FTZ R227, R227, UR14 ;  /* 0x0000000ee3e37c20 */ /* 0x000fe40008410000 */
[----:B------:R-:W-:Y:S02]  /*2c50*/  @P4 SHF.L.U32 R229, R177, 0x10, RZ ;  /* 0x00000010b1e54819 */ /* 0x000fe400000006ff */
[----:B------:R-:W-:Y:S01]  /*2c60*/  FMUL.FTZ R228, R227, UR22 ;  /* 0x00000016e3e47c20 */ /* 0x000fe20008410000 */
[----:B------:R-:W-:Y:S01]  /*2c70*/  HFMA2 R227, -RZ, RZ, 0, 0 ;  /* 0x00000000ffe37431 */ /* 0x000fe200000001ff */
[----:B------:R-:W-:Y:S02]  /*2c80*/  @P3 PRMT R177, R177, 0x7632, R177 ;  /* 0x00007632b1b13816 */ /* 0x000fe400000000b1 */
[----:B------:R-:W-:Y:S02]  /*2c90*/  @P5 SHF.L.U32 R231, R178, 0x10, RZ ;  /* 0x00000010b2e75819 */ /* 0x000fe400000006ff */
[----:B------:R-:W-:Y:S01]  /*2ca0*/  @P3 SHF.L.U32 R177, R177, 0x10, RZ ;  /* 0x00000010b1b13819 */ /* 0x000fe200000006ff */
[----:B------:R-:W-:Y:S01]  /*2cb0*/  @P4 FMUL.FTZ R227, R229, R228 ;  /* 0x000000e4e5e34220 */ /* 0x000fe20000410000 */
[----:B------:R-:W-:-:S03]  /*2cc0*/  @P6 SHF.L.U32 R249, R179, 0x10, RZ ;  /* 0x00000010b3f96819 */ /* 0x000fc600000006ff */
[----:B------:R-:W-:Y:S01]  /*2cd0*/  FADD.FTZ R78, R78, R227 ;  /* 0x000000e34e4e7221 */ /* 0x000fe20000010000 */
[----:B------:R-:W-:-:S04]  /*2ce0*/  FFMA.FTZ R227, R185, UR4, R195 ;  /* 0x00000004b9e37c23 */ /* 0x000fc800080100c3 */
[----:B------:R-:W-:-:S04]  /*2cf0*/  FADD.FTZ R227, R224, -R227 ;  /* 0x800000e3e0e37221 */ /* 0x000fc80000010000 */
[----:B------:R-:W-:-:S04]  /*2d00*/  FMUL.FTZ R227, R227, UR23 ;  /* 0x00000017e3e37c20 */ /* 0x000fc80008410000 */
[----:B------:R-:W-:-:S04]  /*2d10*/  FMUL.FTZ R227, R227, UR14 ;  /* 0x0000000ee3e37c20 */ /* 0x000fc80008410000 */
[----:B------:R-:W-:Y:S01]  /*2d20*/  FMUL.FTZ R229, R227, UR22 ;  /* 0x00000016e3e57c20 */ /* 0x000fe20008410000 */
[----:B------:R-:W-:-:S03]  /*2d30*/  MOV R227, RZ ;  /* 0x000000ff00e37202 */ /* 0x000fc60000000f00 */
[-C--:B------:R-:W-:Y:S01]  /*2d40*/  @P3 FMUL.FTZ R227, R177, R229.reuse ;  /* 0x000000e5b1e33220 */ /* 0x080fe20000410000 */
[----:B------:R-:W-:Y:S01]  /*2d50*/  FFMA.FTZ R177, R184, UR4, R195 ;  /* 0x00000004b8b17c23 */ /* 0x000fe200080100c3 */
[----:B------:R-:W-:Y:S02]  /*2d60*/  FMUL.FTZ R229, R175, R229 ;  /* 0x000000e5afe57220 */ /* 0x000fe40000410000 */
[----:B------:R-:W-:Y:S01]  /*2d70*/  FADD.FTZ R79, R79, R227 ;  /* 0x000000e34f4f7221 */ /* 0x000fe20000010000 */
[----:B------:R-:W-:Y:S02]  /*2d80*/  FADD.FTZ R177, R223, -R177 ;  /* 0x800000b1dfb17221 */ /* 0x000fe40000010000 */
[----:B------:R-:W-:Y:S02]  /*2d90*/  FSEL R229, R229, RZ, P3 ;  /* 0x000000ffe5e57208 */ /* 0x000fe40001800000 */
[----:B------:R-:W-:Y:S01]  /*2da0*/  FMUL.FTZ R177, R177, UR23 ;  /* 0x00000017b1b17c20 */ /* 0x000fe20008410000 */
[----:B------:R-:W-:-:S03]  /*2db0*/  LOP3.LUT P3, RZ, R180, 0xff00, RZ, 0xc0, !PT ;  /* 0x0000ff00b4ff7812 */ /* 0x000fc6000786c0ff */
[----:B------:R-:W-:-:S04]  /*2dc0*/  FMUL.FTZ R177, R177, UR14 ;  /* 0x0000000eb1b17c20 */ /* 0x000fc80008410000 */
[----:B------:R-:W-:Y:S01]  /*2dd0*/  FMUL.FTZ R227, R177, UR22 ;  /* 0x00000016b1e37c20 */ /* 0x000fe20008410000 */
[----:B------:R-:W-:-:S03]  /*2de0*/  HFMA2 R177, -RZ, RZ, 0, 0 ;  /* 0x00000000ffb17431 */ /* 0x000fc600000001ff */
[----:B------:R-:W-:-:S04]  /*2df0*/  @P5 FMUL.FTZ R177, R231, R227 ;  /* 0x000000e3e7b15220 */ /* 0x000fc80000410000 */
[----:B------:R-:W-:Y:S01]  /*2e00*/  FADD.FTZ R177, R72, R177 ;  /* 0x000000b148b17221 */ /* 0x000fe20000010000 */
[----:B------:R-:W-:Y:S01]  /*2e10*/  FMUL.FTZ R72, R168, R227 ;  /* 0x000000e3a8487220 */ /* 0x000fe20000410000 */
[----:B------:R-:W-:-:S04]  /*2e20*/  FFMA.FTZ R227, R183, UR4, R195 ;  /* 0x00000004b7e37c23 */ /* 0x000fc800080100c3 */
[----:B------:R-:W-:Y:S01]  /*2e30*/  FSEL R72, R72, RZ, P5 ;  /* 0x000000ff48487208 */ /* 0x000fe20002800000 */
[----:B------:R-:W-:Y:S01]  /*2e40*/  FADD.FTZ R227, R222, -R227 ;  /* 0x800000e3dee37221 */ /* 0x000fe20000010000 */
[----:B------:R-:W-:-:S03]  /*2e50*/  LOP3.LUT P5, RZ, R181, 0xff00, RZ, 0xc0, !PT ;  /* 0x0000ff00b5ff7812 */ /* 0x000fc600078ac0ff */
[----:B------:R-:W-:-:S04]  /*2e60*/  FMUL.FTZ R227, R227, UR23 ;  /* 0x00000017e3e37c20 */ /* 0x000fc80008410000 */
[----:B------:R-:W-:-:S04]  /*2e70*/  FMUL.FTZ R227, R227, UR14 ;  /* 0x0000000ee3e37c20 */ /* 0x000fc80008410000 */
[----:B------:R-:W-:Y:S01]  /*2e80*/  FMUL.FTZ R231, R227, UR22 ;  /* 0x00000016e3e77c20 */ /* 0x000fe20008410000 */
[----:B------:R-:W-:Y:S02]  /*2e90*/  MOV R227, RZ ;  /* 0x000000ff00e37202 */ /* 0x000fe40000000f00 */
[----:B------:R-:W-:-:S04]  /*2ea0*/  @P5 PRMT R178, R178, 0x7632, R178 ;  /* 0x00007632b2b25816 */ /* 0x000fc800000000b2 */
[----:B------:R-:W-:-:S05]  /*2eb0*/  @P5 SHF.L.U32 R178, R178, 0x10, RZ ;  /* 0x00000010b2b25819 */ /* 0x000fca00000006ff */
[----:B------:R-:W-:Y:S01]  /*2ec0*/  @P5 FMUL.FTZ R227, R178, R231 ;  /* 0x000000e7b2e35220 */ /* 0x000fe20000410000 */
[----:B------:R-:W-:-:S03]  /*2ed0*/  HFMA2 R178, -RZ, RZ, 0, 0 ;  /* 0x00000000ffb27431 */ /* 0x000fc600000001ff */
[----:B------:R-:W-:Y:S01]  /*2ee0*/  FADD.FTZ R227, R73, R227 ;  /* 0x000000e349e37221 */ /* 0x000fe20000010000 */
[----:B------:R-:W-:-:S04]  /*2ef0*/  FFMA.FTZ R73, R182, UR4, R195 ;  /* 0x00000004b6497c23 */ /* 0x000fc800080100c3 */
[----:B------:R-:W-:-:S04]  /*2f00*/  FADD.FTZ R73, R221, -R73 ;  /* 0x80000049dd497221 */ /* 0x000fc80000010000 */
[----:B------:R-:W-:-:S04]  /*2f10*/  FMUL.FTZ R73, R73, UR23 ;  /* 0x0000001749497c20 */ /* 0x000fc80008410000 */
[----:B------:R-:W-:-:S04]  /*2f20*/  FMUL.FTZ R73, R73, UR14 ;  /* 0x0000000e49497c20 */ /* 0x000fc80008410000 */
[----:B------:R-:W-:-:S04]  /*2f30*/  FMUL.FTZ R73, R73, UR22 ;  /* 0x0000001649497c20 */ /* 0x000fc80008410000 */
[-C--:B------:R-:W-:Y:S01]  /*2f40*/  @P6 FMUL.FTZ R178, R249, R73.reuse ;  /* 0x00000049f9b26220 */ /* 0x080fe20000410000 */
[----:B------:R-:W-:Y:S01]  /*2f50*/  FMUL.FTZ R73, R170, R73 ;  /* 0x00000049aa497220 */ /* 0x000fe20000410000 */
[----:B------:R-:W-:Y:S02]  /*2f60*/  MOV R249, RZ ;  /* 0x000000ff00f97202 */ /* 0x000fe40000000f00 */
[----:B------:R-:W-:Y:S01]  /*2f70*/  FADD.FTZ R178, R74, R178 ;  /* 0x000000b24ab27221 */ /* 0x000fe20000010000 */
[----:B------:R-:W-:Y:S01]  /*2f80*/  FFMA.FTZ R74, R20, UR4, R195 ;  /* 0x00000004144a7c23 */ /* 0x000fe200080100c3 */
[----:B------:R-:W-:Y:S02]  /*2f90*/  FSEL R73, R73, RZ, P6 ;  /* 0x000000ff49497208 */ /* 0x000fe40003000000 */
[----:B------:R-:W-:Y:S01]  /*2fa0*/  ISETP.GE.U32.AND P6, PT, R180, RZ, PT ;  /* 0x000000ffb400720c */ /* 0x000fe20003fc6070 */
[----:B------:R-:W-:-:S03]  /*2fb0*/  FADD.FTZ R74, R220, -R74 ;  /* 0x8000004adc4a7221 */ /* 0x000fc60000010000 */
[----:B------:R-:W-:Y:S01]  /*2fc0*/  ISETP.GE.U32.AND.EX P6, PT, R181, 0x1000000, PT, P6 ;  /* 0x01000000b500780c */ /* 0x000fe20003fc6160 */
[----:B------:R-:W-:-:S04]  /*2fd0*/  FMUL.FTZ R74, R74, UR23 ;  /* 0x000000174a4a7c20 */ /* 0x000fc80008410000 */
[----:B------:R-:W-:-:S04]  /*2fe0*/  FMUL.FTZ R74, R74, UR14 ;  /* 0x0000000e4a4a7c20 */ /* 0x000fc80008410000 */
[----:B------:R-:W-:-:S04]  /*2ff0*/  FMUL.FTZ R74, R74, UR22 ;  /* 0x000000164a4a7c20 */ /* 0x000fc80008410000 */
[----:B------:R-:W-:-:S04]  /*3000*/  @P6 PRMT R179, R179, 0x7632, R179 ;  /* 0x00007632b3b36816 */ /* 0x000fc800000000b3 */
[----:B------:R-:W-:-:S05]  /*3010*/  @P6 SHF.L.U32 R179, R179, 0x10, RZ ;  /* 0x00000010b3b36819 */ /* 0x000fca00000006ff */
[----:B------:R-:W-:-:S04]  /*3020*/  @P6 FMUL.FTZ R249, R179, R74 ;  /* 0x0000004ab3f96220 */ /* 0x000fc80000410000 */
[----:B------:R-:W-:Y:S01]  /*3030*/  FADD.FTZ R179, R75, R249 ;  /* 0x000000f94bb37221 */ /* 0x000fe20000010000 */
[----:B------:R-:W-:Y:S01]  /*3040*/  FMUL.FTZ R75, R171, R74 ;  /* 0x0000004aab4b7220 */ /* 0x000fe20000410000 */
[----:B------:R-:W-:-:S04]  /*3050*/  FMUL.FTZ R74, R169, R231 ;  /* 0x000000e7a94a7220 */ /* 0x000fc80000410000 */
[----:B------:R-:W-:Y:S02]  /*3060*/  FSEL R75, R75, RZ, P6 ;  /* 0x000000ff4b4b7208 */ /* 0x000fe40003000000 */
[----:B------:R-:W-:Y:S02]  /*3070*/  FSEL R74, R74, RZ, P5 ;  /* 0x000000ff4a4a7208 */ /* 0x000fe40002800000 */
[----:B------:R-:W-:Y:S01]  /*3080*/  F2FP.BF16.F32.PACK_AB R75, R75, R73 ;  /* 0x000000494b4b723e */ /* 0x000fe200000010ff */
[----:B------:R-:W-:Y:S01]  /*3090*/  FMUL.FTZ R73, R174, R228 ;  /* 0x000000e4ae497220 */ /* 0x000fe20000410000 */
[----:B------:R-:W-:Y:S01]  /*30a0*/  F2FP.BF16.F32.PACK_AB R74, R74, R72 ;  /* 0x000000484a4a723e */ /* 0x000fe200000010ff */
[----:B------:R-:W-:Y:S01]  /*30b0*/  FFMA.FTZ R72, R0, UR4, R195 ;  /* 0x0000000400487c23 */ /* 0x000fe200080100c3 */
[----:B------:R-:W-:Y:S02]  /*30c0*/  HFMA2 R228, -RZ, RZ, 0, 0 ;  /* 0x00000000ffe47431 */ /* 0x000fe400000001ff */
[----:B------:R-:W-:Y:S01]  /*30d0*/  FSEL R73, R73, RZ, P4 ;  /* 0x000000ff49497208 */ /* 0x000fe20002000000 */
[----:B------:R-:W-:Y:S01]  /*30e0*/  FADD.FTZ R72, R193, -R72 ;  /* 0x80000048c1487221 */ /* 0x000fe20000010000 */
[----:B------:R-:W-:-:S02]  /*30f0*/  LOP3.LUT P4, RZ, R180, 0xff, RZ, 0xc0, !PT ;  /* 0x000000ffb4ff7812 */ /* 0x000fc4000788c0ff */
[----:B------:R-:W-:Y:S01]  /*3100*/  F2FP.BF16.F32.PACK_AB R73, R229, R73 ;  /* 0x00000049e549723e */ /* 0x000fe200000010ff */
[----:B------:R-:W-:-:S04]  /*3110*/  FMUL.FTZ R72, R72, UR23 ;  /* 0x0000001748487c20 */ /* 0x000fc80008410000 */
[----:B------:R-:W-:-:S04]  /*3120*/  FMUL.FTZ R72, R72, UR14 ;  /* 0x0000000e48487c20 */ /* 0x000fc80008410000 */
[----:B------:R-:W-:Y:S02]  /*3130*/  FMUL.FTZ R72, R72, UR22 ;  /* 0x0000001648487c20 */ /* 0x000fe40008410000 */
[C---:B------:R-:W-:Y:S02]  /*3140*/  @P4 SHF.L.U32 R229, R176.reuse, 0x10, RZ ;  /* 0x00000010b0e54819 */ /* 0x040fe400000006ff */
[----:B------:R-:W-:-:S03]  /*3150*/  @P3 PRMT R176, R176, 0x7632, R176 ;  /* 0x00007632b0b03816 */ /* 0x000fc600000000b0 */
[-C--:B------:R-:W-:Y:S01]  /*3160*/  @P4 FMUL.FTZ R228, R229, R72.reuse ;  /* 0x00000048e5e44220 */ /* 0x080fe20000410000 */
[----:B------:R-:W-:Y:S01]  /*3170*/  @P3 SHF.L.U32 R176, R176, 0x10, RZ ;  /* 0x00000010b0b03819 */ /* 0x000fe200000006ff */
[----:B------:R-:W-:Y:S02]  /*3180*/  FMUL.FTZ R72, R172, R72 ;  /* 0x00000048ac487220 */ /* 0x000fe40000410000 */
[----:B------:R-:W-:Y:S01]  /*3190*/  FADD.FTZ R228, R76, R228 ;  /* 0x000000e44ce47221 */ /* 0x000fe20000010000 */
[----:B------:R-:W-:Y:S02]  /*31a0*/  FFMA.FTZ R76, R187, UR4, R195 ;  /* 0x00000004bb4c7c23 */ /* 0x000fe400080100c3 */
[----:B------:R-:W-:Y:S02]  /*31b0*/  FSEL R72, R72, RZ, P4 ;  /* 0x000000ff48487208 */ /* 0x000fe40002000000 */
[----:B------:R-:W-:-:S04]  /*31c0*/  FADD.FTZ R76, R226, -R76 ;  /* 0x8000004ce24c7221 */ /* 0x000fc80000010000 */
[----:B------:R-:W-:-:S04]  /*31d0*/  FMUL.FTZ R76, R76, UR23 ;  /* 0x000000174c4c7c20 */ /* 0x000fc80008410000 */
[----:B------:R-:W-:-:S04]  /*31e0*/  FMUL.FTZ R76, R76, UR14 ;  /* 0x0000000e4c4c7c20 */ /* 0x000fc80008410000 */
[----:B------:R-:W-:Y:S01]  /*31f0*/  FMUL.FTZ R229, R76, UR22 ;  /* 0x000000164ce57c20 */ /* 0x000fe20008410000 */
[----:B------:R-:W-:-:S03]  /*3200*/  MOV R76, RZ ;  /* 0x000000ff004c7202 */ /* 0x000fc60000000f00 */
[-C--:B------:R-:W-:Y:S01]  /*3210*/  @P3 FMUL.FTZ R76, R176, R229.reuse ;  /* 0x000000e5b04c3220 */ /* 0x080fe20000410000 */
[----:B------:R-:W-:-:S05]  /*3220*/  FMUL.FTZ R176, R173, R229 ;  /* 0x000000e5adb07220 */ /* 0x000fca0000410000 */
[----:B------:R-:W-:Y:S01]  /*3230*/  FSEL R229, R176, RZ, P3 ;  /* 0x000000ffb0e57208 */ /* 0x000fe20001800000 */
[----:B------:R-:W-:-:S03]  /*3240*/  FADD.FTZ R176, R77, R76 ;  /* 0x0000004c4db07221 */ /* 0x000fc60000010000 */
[----:B------:R-:W-:Y:S01]  /*3250*/  F2FP.BF16.F32.PACK_AB R72, R229, R72 ;  /* 0x00000048e548723e */ /* 0x000fe200000010ff */
[----:B------:R-:W-:Y:S06]  /*3260*/  BRA `(.L_x_3996) ;  /* 0x0000000400b47947 */ /* 0x000fec0003800000 */
.L_x_3995:
[--C-:B------:R-:W-:Y:S01]  /*3270*/  FFMA.FTZ R28, R186, UR4, R195.reuse ;  /* 0x00000004ba1c7c23 */ /* 0x100fe200080100c3 */
[C---:B-----5:R-:W-:Y:S01]  /*3280*/  LOP3.LUT P4, RZ, R180.reuse, 0xff0000, RZ, 0xc0, !PT ;  /* 0x00ff0000b4ff7812 */ /* 0x060fe2000788c0ff */
[----:B------:R-:W-:Y:S01]  /*3290*/  HFMA2 R227, -RZ, RZ, 0, 0 ;  /* 0x00000000ffe37431 */ /* 0x000fe200000001ff */
[----:B------:R-:W-:Y:S01]  /*32a0*/  LOP3.LUT P3, RZ, R180, 0xff000000, RZ, 0xc0, !PT ;  /* 0xff000000b4ff7812 */ /* 0x000fe2000786c0ff */
[----:B------:R-:W-:Y:S01]  /*32b0*/  FADD.FTZ R28, R225, -R28 ;  /* 0x8000001ce11c7221 */ /* 0x000fe20000010000 */
[----:B------:R-:W-:Y:S01]  /*32c0*/  HFMA2 R249, -RZ, RZ, 0, 0 ;  /* 0x00000000fff97431 */ /* 0x000fe200000001ff */
[----:B------:R-:W-:Y:S02]  /*32d0*/  MOV R251, RZ ;  /* 0x000000ff00fb7202 */ /* 0x000fe40000000f00 */
[----:B------:R-:W-:Y:S01]  /*32e0*/  FMUL.FTZ R29, R28, UR23 ;  /* 0x000000171c1d7c20 */ /* 0x000fe20008410000 */
[----:B------:R-:W-:-:S03]  /*32f0*/  FFMA.FTZ R28, R185, UR4, R195 ;  /* 0x00000004b91c7c23 */ /* 0x000fc600080100c3 */
[----:B------:R-:W-:Y:S01]  /*3300*/  FMUL.FTZ R30, R29, UR14 ;  /* 0x0000000e1d1e7c20 */ /* 0x000fe20008410000 */
[----:B------:R-:W-:Y:S01]  /*3310*/  FADD.FTZ R28, R224, -R28 ;  /* 0x8000001ce01c7221 */ /* 0x000fe20000010000 */
[C---:B------:R-:W-:Y:S02]  /*3320*/  @P4 SHF.L.U32 R31, R177.reuse, 0x10, RZ ;  /* 0x00000010b11f4819 */ /* 0x040fe400000006ff */
[----:B------:R-:W-:Y:S01]  /*3330*/  FMUL.FTZ R30, R30, UR22 ;  /* 0x000000161e1e7c20 */ /* 0x000fe20008410000 */
[----:B------:R-:W-:Y:S01]  /*3340*/  FMUL.FTZ R28, R28, UR23 ;  /* 0x000000171c1c7c20 */ /* 0x000fe20008410000 */
[----:B------:R-:W-:Y:S02]  /*3350*/  @P3 PRMT R177, R177, 0x7632, R177 ;  /* 0x00007632b1b13816 */ /* 0x000fe400000000b1 */
[----:B------:R-:W-:Y:S01]  /*3360*/  @P4 FMUL.FTZ R227, R31, R30 ;  /* 0x0000001e1fe34220 */ /* 0x000fe20000410000 */
[----:B------:R-:W-:Y:S01]  /*3370*/  FMUL.FTZ R31, R28, UR14 ;  /* 0x0000000e1c1f7c20 */ /* 0x000fe20008410000 */
[----:B------:R-:W-:-:S02]  /*3380*/  @P3 SHF.L.U32 R228, R177, 0x10, RZ ;  /* 0x00000010b1e43819 */ /* 0x000fc400000006ff */
[----:B------:R-:W-:Y:S01]  /*3390*/  FADD.FTZ R78, R78, R227 ;  /* 0x000000e34e4e7221 */ /* 0x000fe20000010000 */
[----:B------:R-:W-:Y:S01]  /*33a0*/  FMUL.FTZ R227, R174, R30 ;  /* 0x0000001eaee37220 */ /* 0x000fe20000410000 */
[----:B------:R-:W-:Y:S01]  /*33b0*/  FFMA.FTZ R30, R184, UR4, R195 ;  /* 0x00000004b81e7c23 */ /* 0x000fe200080100c3 */
[----:B------:R-:W-:Y:S01]  /*33c0*/  FMUL.FTZ R177, R31, UR22 ;  /* 0x000000161fb17c20 */ /* 0x000fe20008410000 */
[----:B------:R-:W-:Y:S02]  /*33d0*/  MOV R31, RZ ;  /* 0x000000ff001f7202 */ /* 0x000fe40000000f00 */
[----:B------:R-:W-:Y:S01]  /*33e0*/  FSEL R229, R227, RZ, P4 ;  /* 0x000000ffe3e57208 */ /* 0x000fe20002000000 */
[----:B------:R-:W-:Y:S01]  /*33f0*/  FADD.FTZ R30, R223, -R30 ;  /* 0x8000001edf1e7221 */ /* 0x000fe20000010000 */
[----:B------:R-:W-:Y:S01]  /*3400*/  LOP3.LUT P4, RZ, R181, 0xff, RZ, 0xc0, !PT ;  /* 0x000000ffb5ff7812 */ /* 0x000fe2000788c0ff */
[-C--:B------:R-:W-:Y:S01]  /*3410*/  FMUL.FTZ R227, R175, R177.reuse ;  /* 0x000000b1afe37220 */ /* 0x080fe20000410000 */
[----:B------:R-:W-:Y:S01]  /*3420*/  @P3 FMUL.FTZ R31, R228, R177 ;  /* 0x000000b1e41f3220 */ /* 0x000fe20000410000 */
[----:B------:R-:W-:Y:S01]  /*3430*/  FMUL.FTZ R30, R30, UR23 ;  /* 0x000000171e1e7c20 */ /* 0x000fe20008410000 */
[----:B------:R-:W-:Y:S01]  /*3440*/  HFMA2 R177, -RZ, RZ, 0, 0 ;  /* 0x00000000ffb17431 */ /* 0x000fe200000001ff */
[----:B------:R-:W-:Y:S01]  /*3450*/  F2FP.BF16.F32.PACK_AB R29, R28, R29 ;  /* 0x0000001d1c1d723e */ /* 0x000fe200000010ff */
[----:B------:R-:W-:Y:S01]  /*3460*/  FADD.FTZ R79, R79, R31 ;  /* 0x0000001f4f4f7221 */ /* 0x000fe20000010000 */
[----:B------:R-:W-:Y:S01]  /*3470*/  FSEL R231, R227, RZ, P3 ;  /* 0x000000ffe3e77208 */ /* 0x000fe20001800000 */
[----:B------:R-:W-:Y:S01]  /*3480*/  FMUL.FTZ R31, R30, UR14 ;  /* 0x0000000e1e1f7c20 */ /* 0x000fe20008410000 */
[----:B------:R-:W-:Y:S01]  /*3490*/  LOP3.LUT P3, RZ, R181, 0xff00, RZ, 0xc0, !PT ;  /* 0x0000ff00b5ff7812 */ /* 0x000fe2000786c0ff */
[----:B------:R-:W-:-:S02]  /*34a0*/  FFMA.FTZ R227, R183, UR4, R195 ;  /* 0x00000004b7e37c23 */ /* 0x000fc400080100c3 */
[----:B------:R-:W-:Y:S01]  /*34b0*/  FMUL.FTZ R31, R31, UR22 ;  /* 0x000000161f1f7c20 */ /* 0x000fe20008410000 */
[----:B------:R-:W-:Y:S01]  /*34c0*/  @P4 SHF.L.U32 R228, R178, 0x10, RZ ;  /* 0x00000010b2e44819 */ /* 0x000fe200000006ff */
[----:B------:R-:W-:-:S04]  /*34d0*/  FADD.FTZ R227, R222, -R227 ;  /* 0x800000e3dee37221 */ /* 0x000fc80000010000 */
[----:B------:R-:W-:Y:S01]  /*34e0*/  @P4 FMUL.FTZ R177, R228, R31 ;  /* 0x0000001fe4b14220 */ /* 0x000fe20000410000 */
[----:B------:R-:W-:Y:S01]  /*34f0*/  FMUL.FTZ R228, R227, UR23 ;  /* 0x00000017e3e47c20 */ /* 0x000fe20008410000 */
[----:B------:R-:W-:Y:S02]  /*3500*/  MOV R227, RZ ;  /* 0x000000ff00e37202 */ /* 0x000fe40000000f00 */
[----:B------:R-:W-:Y:S01]  /*3510*/  FADD.FTZ R177, R72, R177 ;  /* 0x000000b148b17221 */ /* 0x000fe20000010000 */
[----:B------:R-:W-:Y:S01]  /*3520*/  @P3 PRMT R72, R178, 0x7632, R72 ;  /* 0x00007632b2483816 */ /* 0x000fe20000000048 */
[C---:B------:R-:W-:Y:S01]  /*3530*/  FMUL.FTZ R178, R228.reuse, UR14 ;  /* 0x0000000ee4b27c20 */ /* 0x040fe20008410000 */
[----:B------:R-:W-:Y:S02]  /*3540*/  F2FP.BF16.F32.PACK_AB R30, R228, R30 ;  /* 0x0000001ee41e723e */ /* 0x000fe400000010ff */
[----:B------:R-:W-:Y:S01]  /*3550*/  @P3 SHF.L.U32 R72, R72, 0x10, RZ ;  /* 0x0000001048483819 */ /* 0x000fe200000006ff */
[----:B------:R-:W-:-:S04]  /*3560*/  FMUL.FTZ R178, R178, UR22 ;  /* 0x00000016b2b27c20 */ /* 0x000fc80008410000 */
[----:B------:R-:W-:Y:S01]  /*3570*/  @P3 FMUL.FTZ R227, R72, R178 ;  /* 0x000000b248e33220 */ /* 0x000fe20000410000 */
[----:B------:R-:W-:Y:S01]  /*3580*/  FMUL.FTZ R72, R168, R31 ;  /* 0x0000001fa8487220 */ /* 0x000fe20000410000 */
[----:B------:R-:W-:Y:S02]  /*3590*/  FFMA.FTZ R31, R182, UR4, R195 ;  /* 0x00000004b61f7c23 */ /* 0x000fe400080100c3 */
[----:B------:R-:W-:Y:S02]  /*35a0*/  FADD.FTZ R227, R73, R227 ;  /* 0x000000e349e37221 */ /* 0x000fe40000010000 */
[----:B------:R-:W-:Y:S01]  /*35b0*/  FSEL R72, R72, RZ, P4 ;  /* 0x000000ff48487208 */ /* 0x000fe20002000000 */
[----:B------:R-:W-:Y:S01]  /*35c0*/  FADD.FTZ R31, R221, -R31 ;  /* 0x8000001fdd1f7221 */ /* 0x000fe20000010000 */
[----:B------:R-:W-:-:S03]  /*35d0*/  LOP3.LUT P4, RZ, R181, 0xff0000, RZ, 0xc0, !PT ;  /* 0x00ff0000b5ff7812 */ /* 0x000fc6000788c0ff */
[----:B------:R-:W-:-:S04]  /*35e0*/  FMUL.FTZ R31, R31, UR23 ;  /* 0x000000171f1f7c20 */ /* 0x000fc80008410000 */
[----:B------:R-:W-:-:S04]  /*35f0*/  FMUL.FTZ R73, R31, UR14 ;  /* 0x0000000e1f497c20 */ /* 0x000fc80008410000 */
[----:B------:R-:W-:Y:S02]  /*3600*/  FMUL.FTZ R73, R73, UR22 ;  /* 0x0000001649497c20 */ /* 0x000fe40008410000 */
[----:B------:R-:W-:-:S05]  /*3610*/  @P4 SHF.L.U32 R250, R179, 0x10, RZ ;  /* 0x00000010b3fa4819 */ /* 0x000fca00000006ff */
[----:B------:R-:W-:Y:S01]  /*3620*/  @P4 FMUL.FTZ R249, R250, R73 ;  /* 0x00000049faf94220 */ /* 0x000fe20000410000 */
[----:B------:R-:W-:-:S03]  /*3630*/  FMUL.FTZ R250, R169, R178 ;  /* 0x000000b2a9fa7220 */ /* 0x000fc60000410000 */
[----:B------:R-:W-:Y:S01]  /*3640*/  FADD.FTZ R178, R74, R249 ;  /* 0x000000f94ab27221 */ /* 0x000fe20000010000 */
[----:B------:R-:W-:Y:S01]  /*3650*/  FFMA.FTZ R249, R20, UR4, R195 ;  /* 0x0000000414f97c23 */ /* 0x000fe200080100c3 */
[----:B------:R-:W-:Y:S02]  /*3660*/  FSEL R74, R250, RZ, P3 ;  /* 0x000000fffa4a7208 */ /* 0x000fe40001800000 */
[----:B------:R-:W-:Y:S01]  /*3670*/  ISETP.GE.U32.AND P3, PT, R180, RZ, PT ;  /* 0x000000ffb400720c */ /* 0x000fe20003f66070 */
[----:B------:R-:W-:Y:S01]  /*3680*/  FADD.FTZ R249, R220, -R249 ;  /* 0x800000f9dcf97221 */ /* 0x000fe20000010000 */
[----:B------:R-:W-:Y:S02]  /*3690*/  F2FP.BF16.F32.PACK_AB R74, R74, R72 ;  /* 0x000000484a4a723e */ /* 0x000fe400000010ff */
[----:B------:R-:W-:Y:S01]  /*36a0*/  ISETP.GE.U32.AND.EX P3, PT, R181, 0x1000000, PT, P3 ;  /* 0x01000000b500780c */ /* 0x000fe20003f66130 */
[----:B------:R-:W-:-:S04]  /*36b0*/  FMUL.FTZ R250, R249, UR23 ;  /* 0x00000017f9fa7c20 */ /* 0x000fc80008410000 */
[C---:B------:R-:W-:Y:S01]  /*36c0*/  FMUL.FTZ R249, R250.reuse, UR14 ;  /* 0x0000000efaf97c20 */ /* 0x040fe20008410000 */
[----:B------:R-:W-:-:S03]  /*36d0*/  F2FP.BF16.F32.PACK_AB R31, R250, R31 ;  /* 0x0000001ffa1f723e */ /* 0x000fc600000010ff */
[----:B------:R-:W-:-:S04]  /*36e0*/  FMUL.FTZ R249, R249, UR22 ;  /* 0x00000016f9f97c20 */ /* 0x000fc80008410000 */
[----:B------:R-:W-:-:S04]  /*36f0*/  @P3 PRMT R179, R179, 0x7632, R179 ;  /* 0x00007632b3b33816 */ /* 0x000fc800000000b3 */
[----:B------:R-:W-:-:S05]  /*3700*/  @P3 SHF.L.U32 R179, R179, 0x10, RZ ;  /* 0x00000010b3b33819 */ /* 0x000fca00000006ff */
[-C--:B------:R-:W-:Y:S01]  /*3710*/  @P3 FMUL.FTZ R251, R179, R249.reuse ;  /* 0x000000f9b3fb3220 */ /* 0x080fe20000410000 */
[----:B------:R-:W-:-:S03]  /*3720*/  FMUL.FTZ R249, R171, R249 ;  /* 0x000000f9abf97220 */ /* 0x000fc60000410000 */
[----:B------:R-:W-:Y:S01]  /*3730*/  FADD.FTZ R179, R75, R251 ;  /* 0x000000fb4bb37221 */ /* 0x000fe20000010000 */
[----:B------:R-:W-:Y:S01]  /*3740*/  FMUL.FTZ R75, R170, R73 ;  /* 0x00000049aa4b7220 */ /* 0x000fe20000410000 */
[----:B------:R-:W-:-:S04]  /*3750*/  FFMA.FTZ R73, R0, UR4, R195 ;  /* 0x0000000400497c23 */ /* 0x000fc800080100c3 */
[----:B------:R-:W-:Y:S01]  /*3760*/  FADD.FTZ R73, R193, -R73 ;  /* 0x80000049c1497221 */ /* 0x000fe20000010000 */
[----:B------:R-:W-:Y:S02]  /*3770*/  FSEL R75, R75, RZ, P4 ;  /* 0x000000ff4b4b7208 */ /* 0x000fe40002000000 */
[----:B------:R-:W-:Y:S01]  /*3780*/  LOP3.LUT P4, RZ, R180, 0xff, RZ, 0xc0, !PT ;  /* 0x000000ffb4ff7812 */ /* 0x000fe2000788c0ff */
[----:B------:R-:W-:-:S04]  /*3790*/  FMUL.FTZ R250, R73, UR23 ;  /* 0x0000001749fa7c20 */ /* 0x000fc80008410000 */
[----:B------:R-:W-:-:S04]  /*37a0*/  FMUL.FTZ R28, R250, UR14 ;  /* 0x0000000efa1c7c20 */ /* 0x000fc80008410000 */
[----:B------:R-:W-:Y:S01]  /*37b0*/  FMUL.FTZ R73, R28, UR22 ;  /* 0x000000161c497c20 */ /* 0x000fe20008410000 */
[----:B------:R-:W-:-:S03]  /*37c0*/  HFMA2 R28, -RZ, RZ, 0, 0 ;  /* 0x00000000ff1c7431 */ /* 0x000fc600000001ff */
[----:B------:R-:W-:-:S05]  /*37d0*/  @P4 SHF.L.U32 R228, R176, 0x10, RZ ;  /* 0x00000010b0e44819 */ /* 0x000fca00000006ff */
[-C--:B------:R-:W-:Y:S01]  /*37e0*/  @P4 FMUL.FTZ R28, R228, R73.reuse ;  /* 0x00000049e41c4220 */ /* 0x080fe20000410000 */
[----:B------:R-:W-:-:S03]  /*37f0*/  FMUL.FTZ R73, R172, R73 ;  /* 0x00000049ac497220 */ /* 0x000fc60000410000 */
[----:B------:R-:W-:Y:S01]  /*3800*/  FADD.FTZ R228, R76, R28 ;  /* 0x0000001c4ce47221 */ /* 0x000fe20000010000 */
[----:B------:R-:W-:Y:S01]  /*3810*/  FFMA.FTZ R28, R187, UR4, R195 ;  /* 0x00000004bb1c7c23 */ /* 0x000fe200080100c3 */
[----:B------:R-:W-:Y:S02]  /*3820*/  FSEL R76, R249, RZ, P3 ;  /* 0x000000fff94c7208 */ /* 0x000fe40001800000 */
[----:B------:R-:W-:Y:S01]  /*3830*/  LOP3.LUT P3, RZ, R180, 0xff00, RZ, 0xc0, !PT ;  /* 0x0000ff00b4ff7812 */ /* 0x000fe2000786c0ff */
[----:B------:R-:W-:Y:S01]  /*3840*/  FADD.FTZ R28, R226, -R28 ;  /* 0x8000001ce21c7221 */ /* 0x000fe20000010000 */
[----:B------:R-:W-:Y:S02]  /*3850*/  F2FP.BF16.F32.PACK_AB R75, R76, R75 ;  /* 0x0000004b4c4b723e */ /* 0x000fe400000010ff */
[----:B------:R-:W-:Y:S01]  /*3860*/  FSEL R72, R73, RZ, P4 ;  /* 0x000000ff49487208 */ /* 0x000fe20002000000 */
[----:B------:R-:W-:Y:S01]  /*3870*/  FMUL.FTZ R249, R28, UR23 ;  /* 0x000000171cf97c20 */ /* 0x000fe20008410000 */
[----:B------:R-:W-:-:S04]  /*3880*/  F2FP.BF16.F32.PACK_AB R73, R231, R229 ;  /* 0x000000e5e749723e */ /* 0x000fc800000010ff */
[C---:B------:R-:W-:Y:S01]  /*3890*/  F2FP.BF16.F32.PACK_AB R28, R249.reuse, R250 ;  /* 0x000000faf91c723e */ /* 0x040fe200000010ff */
[----:B------:R-:W-:Y:S01]  /*38a0*/  FMUL.FTZ R249, R249, UR14 ;  /* 0x0000000ef9f97c20 */ /* 0x000fe20008410000 */
[----:B------:R-:W-:Y:S02]  /*38b0*/  MOV R250, RZ ;  /* 0x000000ff00fa7202 */ /* 0x000fe40000000f00 */
[----:B------:R-:W-:Y:S01]  /*38c0*/  @P3 PRMT R176, R176, 0x7632, R176 ;  /* 0x00007632b0b03816 */ /* 0x000fe200000000b0 */
[----:B------:R-:W-:-:S03]  /*38d0*/  FMUL.FTZ R249, R249, UR22 ;  /* 0x00000016f9f97c20 */ /* 0x000fc60008410000 */
[----:B------:R-:W-:Y:S01]  /*38e0*/  @P3 SHF.L.U32 R176, R176, 0x10, RZ ;  /* 0x00000010b0b03819 */ /* 0x000fe200000006ff */
[----:B------:R-:W-:-:S04]  /*38f0*/  FMUL.FTZ R76, R173, R249 ;  /* 0x000000f9ad4c7220 */ /* 0x000fc80000410000 */
[----:B------:R-:W-:Y:S01]  /*3900*/  @P3 FMUL.FTZ R250, R176, R249 ;  /* 0x000000f9b0fa3220 */ /* 0x000fe20000410000 */
[----:B------:R-:W-:-:S03]  /*3910*/  FSEL R76, R76, RZ, P3 ;  /* 0x000000ff4c4c7208 */ /* 0x000fc60001800000 */
[----:B------:R-:W-:Y:S01]  /*3920*/  FADD.FTZ R176, R77, R250 ;  /* 0x000000fa4db07221 */ /* 0x000fe20000010000 */
[----:B------:R-:W-:-:S07]  /*3930*/  F2FP.BF16.F32.PACK_AB R72, R76, R72 ;  /* 0x000000484c48723e */ /* 0x000fce00000010ff */
.L_x_3996:
        /* <DEDUP_REMOVED lines=13> */
.L_x_3994:
[----:B------:R-:W-:Y:S05]  /*3a10*/  BSYNC.RECONVERGENT B1 ;  /* 0x0000000000017941 */ /* 0x000fea0003800200 */
.L_x_3993:
        /* <DEDUP_REMOVED lines=116> */
[----:B------:R-:W-:Y:S01]  /*4160*/  F2FP.BF16.F32.PACK_AB R64, R68, R64 ;  /* 0x000000404440723e */ /* 0x000fe200000010ff */
[----:B------:R-:W-:Y:S06]  /*4170*/  BRA `(.L_x_4000) ;  /* 0x0000000400a47947 */ /* 0x000fec0003800000 */
.L_x_3999:
        /* <DEDUP_REMOVED lines=104> */
[----:B------:R-:W-:-:S07]  /*4800*/  F2FP.BF16.F32.PACK_AB R64, R229, R64 ;  /* 0x00000040e540723e */ /* 0x000fce00000010ff */
.L_x_4000:
        /* <DEDUP_REMOVED lines=13> */
.L_x_3998:
[----:B------:R-:W-:Y:S05]  /*48e0*/  BSYNC.RECONVERGENT B1 ;  /* 0x0000000000017941 */ /* 0x000fea0003800200 */
.L_x_3997:
        /* <DEDUP_REMOVED lines=9> */
[C---:B------:R-:W-:Y:S01]  /*4980*/  LOP3.LUT P4, RZ, R24.reuse, 0xff0000, RZ, 0xc0, !PT ;  /* 0x00ff000018ff7812 */ /* 0x040fe2000788c0ff */
        /* <DEDUP_REMOVED lines=9> */
[C---:B-----5:R-:W-:Y:S02]  /*4a20*/  @P4 SHF.L.U32 R31, R177.reuse, 0x10, RZ ;  /* 0x00000010b11f4819 */ /* 0x060fe400000006ff */
        /* <DEDUP_REMOVED lines=98> */
.L_x_4003:
[----:B------:R-:W-:Y:S01]  /*5050*/  FFMA.FTZ R227, R14, UR4, R195 ;  /* 0x000000040ee37c23 */ /* 0x000fe200080100c3 */
[C---:B------:R-:W-:Y:S02]  /*5060*/  LOP3.LUT P4, RZ, R24.reuse, 0xff0000, RZ, 0xc0, !PT ;  /* 0x00ff000018ff7812 */ /* 0x040fe4000788c0ff */
[----:B------:R-:W-:Y:S01]  /*5070*/  LOP3.LUT P3, RZ, R24, 0xff000000, RZ, 0xc0, !PT ;  /* 0xff00000018ff7812 */ /* 0x000fe2000786c0ff */
[----:B------:R-:W-:Y:S01]  /*5080*/  FADD.FTZ R227, R209, -R227 ;  /* 0x800000e3d1e37221 */ /* 0x000fe20000010000 */
[C---:B------:R-:W-:Y:S02]  /*5090*/  LOP3.LUT P5, RZ, R25.reuse, 0xff, RZ, 0xc0, !PT ;  /* 0x000000ff19ff7812 */ /* 0x040fe400078ac0ff */
[----:B------:R-:W-:Y:S01]  /*50a0*/  LOP3.LUT P6, RZ, R25, 0xff0000, RZ, 0xc0, !PT ;  /* 0x00ff000019ff7812 */ /* 0x000fe200078cc0ff */
[----:B------:R-:W-:-:S04]  /*50b0*/  FMUL.FTZ R227, R227, UR23 ;  /* 0x00000017e3e37c20 */ /* 0x000fc80008410000 */
[----:B------:R-:W-:Y:S02]  /*50c0*/  FMUL.FTZ R227, R227, UR14 ;  /* 0x0000000ee3e37c20 */ /* 0x000fe40008410000 */
[----:B-----5:R-:W-:Y:S02]  /*50d0*/  @P4 SHF.L.U32 R229, R177, 0x10, RZ ;  /* 0x00000010b1e54819 */ /* 0x020fe400000006ff */
        /* <DEDUP_REMOVED lines=96> */
.L_x_4004:
        /* <DEDUP_REMOVED lines=13> */
.L_x_4002:
[----:B------:R-:W-:Y:S05]  /*57b0*/  BSYNC.RECONVERGENT B1 ;  /* 0x0000000000017941 */ /* 0x000fea0003800200 */
.L_x_4001:
[----:B------:R-:W-:-:S13]  /*57c0*/  ISETP.NE.AND P2, PT, R248, RZ, PT ;  /* 0x000000fff800720c */ /* 0x000fda0003f45270 */
        /* <DEDUP_REMOVED lines=81> */
[----:B------:R-:W-:Y:S01]  /*5ce0*/  @P3 FMUL.FTZ R251, R249, R179 ;  /* 0x000000b3f9fb3220 */ /* 0x000fe20000410000 */
        /* <DEDUP_REMOVED lines=20> */
[----:B------:R-:W-:Y:S01]  /*5e30*/  MOV R249, RZ ;  /* 0x000000ff00f97202 */ /* 0x000fe20000000f00 */
[----:B------:R-:W-:Y:S01]  /*5e40*/  FMUL.FTZ R28, R28, UR23 ;  /* 0x000000171c1c7c20 */ /* 0x000fe20008410000 */
[----:B------:R-:W-:-:S02]  /*5e50*/  FSEL R48, R49, RZ, P4 ;  /* 0x000000ff31307208 */ /* 0x000fc40002000000 */
[----:B------:R-:W-:Y:S01]  /*5e60*/  F2FP.BF16.F32.PACK_AB R49, R231, R229 ;  /* 0x000000e5e731723e */ /* 0x000fe200000010ff */
[C---:B------:R-:W-:Y:S01]  /*5e70*/  FMUL.FTZ R195, R28.reuse, UR14 ;  /* 0x0000000e1cc37c20 */ /* 0x040fe20008410000 */
[----:B------:R-:W-:-:S03]  /*5e80*/  F2FP.BF16.F32.PACK_AB R28, R28, R250 ;  /* 0x000000fa1c1c723e */ /* 0x000fc600000010ff */
        /* <DEDUP_REMOVED lines=9> */
.L_x_4006:
        /* <DEDUP_REMOVED lines=78> */
[--C-:B------:R-:W-:Y:S01]  /*6400*/  FFMA.FTZ R48, R192, UR4, R195.reuse ;  /* 0x00000004c0307c23 */ /* 0x100fe200080100c3 */
[----:B------:R-:W-:Y:S02]  /*6410*/  HFMA2 R228, -RZ, RZ, 0, 0 ;  /* 0x00000000ffe47431 */ /* 0x000fe400000001ff */
[----:B------:R-:W-:Y:S01]  /*6420*/  FFMA.FTZ R195, R202, UR4, R195 ;  /* 0x00000004cac37c23 */ /* 0x000fe200080100c3 */
[----:B------:R-:W-:Y:S01]  /*6430*/  FSEL R49, R49, RZ, P4 ;  /* 0x000000ff31317208 */ /* 0x000fe20002000000 */
[----:B------:R-:W-:Y:S01]  /*6440*/  FADD.FTZ R48, R203, -R48 ;  /* 0x80000030cb307221 */ /* 0x000fe20000010000 */
[----:B------:R-:W-:Y:S01]  /*6450*/  LOP3.LUT P4, RZ, R22, 0xff, RZ, 0xc0, !PT ;  /* 0x000000ff16ff7812 */ /* 0x000fe2000788c0ff */
[----:B------:R-:W-:Y:S01]  /*6460*/  FADD.FTZ R195, R201, -R195 ;  /* 0x800000c3c9c37221 */ /* 0x000fe20000010000 */
        /* <DEDUP_REMOVED lines=10> */
[----:B------:R-:W-:Y:S02]  /*6510*/  FMUL.FTZ R52, R195, UR23 ;  /* 0x00000017c3347c20 */ /* 0x000fe40008410000 */
[----:B------:R-:W-:Y:S02]  /*6520*/  FSEL R48, R48, RZ, P4 ;  /* 0x000000ff30307208 */ /* 0x000fe40002000000 */
        /* <DEDUP_REMOVED lines=8> */
.L_x_4007:
        /* <DEDUP_REMOVED lines=13> */
.L_x_3992:
[----:B------:R-:W-:Y:S01]  /*6680*/  ISETP.NE.AND P2, PT, R252, RZ, PT ;  /* 0x000000fffc00720c */ /* 0x000fe20003f45270 */
[----:B------:R-:W-:-:S12]  /*6690*/  BSSY.RECONVERGENT B1, `(.L_x_4008) ;  /* 0x0000106000017945 */ /* 0x000fd80003800200 */
        /* <DEDUP_REMOVED lines=8> */
[----:B-----5:R-:W-:Y:S02]  /*6720*/  SHF.L.U32 R228, R45, 0x10, RZ ;  /* 0x000000102de47819 */ /* 0x020fe400000006ff */
[C---:B------:R-:W-:Y:S01]  /*6730*/  LOP3.LUT P3, RZ, R180.reuse, 0xff0000, RZ, 0xc0, !PT ;  /* 0x00ff0000b4ff7812 */ /* 0x040fe2000786c0ff */
[----:B------:R-:W-:Y:S01]  /*6740*/  FADD.FTZ R227, R225, -R227 ;  /* 0x800000e3e1e37221 */ /* 0x000fe20000010000 */
[----:B------:R-:W-:Y:S02]  /*6750*/  LOP3.LUT P4, RZ, R180, 0xff000000, RZ, 0xc0, !PT ;  /* 0xff000000b4ff7812 */ /* 0x000fe4000788c0ff */
[----:B------:R-:W-:Y:S01]  /*6760*/  LOP3.LUT P2, RZ, R181, 0xff, RZ, 0xc0, !PT ;  /* 0x000000ffb5ff7812 */ /* 0x000fe2000784c0ff */
[----:B------:R-:W-:-:S04]  /*6770*/  FFMA.FTZ R227, R227, UR23, R228 ;  /* 0x00000017e3e37c23 */ /* 0x000fc800080100e4 */
[----:B------:R-:W-:-:S04]  /*6780*/  FMUL.FTZ R227, R227, UR14 ;  /* 0x0000000ee3e37c20 */ /* 0x000fc80008410000 */
[----:B------:R-:W-:Y:S01]  /*6790*/  FMUL.FTZ R228, R227, UR22 ;  /* 0x00000016e3e47c20 */ /* 0x000fe20008410000 */
[----:B------:R-:W-:Y:S01]  /*67a0*/  HFMA2 R227, -RZ, RZ, 0, 0 ;  /* 0x00000000ffe37431 */ /* 0x000fe200000001ff */
[----:B------:R-:W-:Y:S02]  /*67b0*/  @P3 SHF.L.U32 R229, R177, 0x10, RZ ;  /* 0x00000010b1e53819 */ /* 0x000fe400000006ff */
[----:B------:R-:W-:Y:S02]  /*67c0*/  PRMT R177, R45, 0x7632, R177 ;  /* 0x000076322db17816 */ /* 0x000fe400000000b1 */
[----:B------:R-:W-:Y:S01]  /*67d0*/  @P2 SHF.L.U32 R231, R178, 0x10, RZ ;  /* 0x00000010b2e72819 */ /* 0x000fe200000006ff */
[----:B------:R-:W-:Y:S01]  /*67e0*/  @P3 FMUL.FTZ R227, R228, R229 ;  /* 0x000000e5e4e33220 */ /* 0x000fe20000410000 */
[C---:B------:R-:W-:Y:S02]  /*67f0*/  SHF.L.U32 R229, R177.reuse, 0x10, RZ ;  /* 0x00000010b1e57819 */ /* 0x040fe400000006ff */
[----:B------:R-:W-:Y:S01]  /*6800*/  @P4 PRMT R177, R177, 0x7632, R177 ;  /* 0x00007632b1b14816 */ /* 0x000fe200000000b1 */
[----:B------:R-:W-:Y:S01]  /*6810*/  FADD.FTZ R78, R78, R227 ;  /* 0x000000e34e4e7221 */ /* 0x000fe20000010000 */
[----:B------:R-:W-:Y:S01]  /*6820*/  FFMA.FTZ R227, R185, UR4, R195 ;  /* 0x00000004b9e37c23 */ /* 0x000fe200080100c3 */
[----:B------:R-:W-:-:S02]  /*6830*/  PRMT R178, R46, 0x7632, R178 ;  /* 0x000076322eb27816 */ /* 0x000fc400000000b2 */
[----:B------:R-:W-:Y:S01]  /*6840*/  @P4 SHF.L.U32 R177, R177, 0x10, RZ ;  /* 0x00000010b1b14819 */ /* 0x000fe200000006ff */
[----:B------:R-:W-:-:S04]  /*6850*/  FADD.FTZ R227, R224, -R227 ;  /* 0x800000e3e0e37221 */ /* 0x000fc80000010000 */
[----:B------:R-:W-:-:S04]  /*6860*/  FFMA.FTZ R227, R227, UR23, R229 ;  /* 0x00000017e3e37c23 */ /* 0x000fc800080100e5 */
[----:B------:R-:W-:-:S04]  /*6870*/  FMUL.FTZ R227, R227, UR14 ;  /* 0x0000000ee3e37c20 */ /* 0x000fc80008410000 */
[----:B------:R-:W-:Y:S01]  /*6880*/  FMUL.FTZ R229, R227, UR22 ;  /* 0x00000016e3e57c20 */ /* 0x000fe20008410000 */
[----:B------:R-:W-:-:S03]  /*6890*/  MOV R227, RZ ;  /* 0x000000ff00e37202 */ /* 0x000fc60000000f00 */
[----:B------:R-:W-:Y:S01]  /*68a0*/  @P4 FMUL.FTZ R227, R229, R177 ;  /* 0x000000b1e5e34220 */ /* 0x000fe20000410000 */
[----:B------:R-:W-:Y:S01]  /*68b0*/  FFMA.FTZ R177, R184, UR4, R195 ;  /* 0x00000004b8b17c23 */ /* 0x000fe200080100c3 */
[----:B------:R-:W-:Y:S02]  /*68c0*/  FMUL.FTZ R229, R175, R229 ;  /* 0x000000e5afe57220 */ /* 0x000fe40000410000 */
[----:B------:R-:W-:Y:S01]  /*68d0*/  FADD.FTZ R79, R79, R227 ;  /* 0x000000e34f4f7221 */ /* 0x000fe20000010000 */
[----:B------:R-:W-:Y:S01]  /*68e0*/  SHF.L.U32 R227, R46, 0x10, RZ ;  /* 0x000000102ee37819 */ /* 0x000fe200000006ff */
[----:B------:R-:W-:Y:S01]  /*68f0*/  FADD.FTZ R177, R223, -R177 ;  /* 0x800000b1dfb17221 */ /* 0x000fe20000010000 */
[----:B------:R-:W-:-:S03]  /*6900*/  FSEL R229, R229, RZ, P4 ;  /* 0x000000ffe5e57208 */ /* 0x000fc60002000000 */
[----:B------:R-:W-:-:S04]  /*6910*/  FFMA.FTZ R177, R177, UR23, R227 ;  /* 0x00000017b1b17c23 */ /* 0x000fc800080100e3 */
[----:B------:R-:W-:-:S04]  /*6920*/  FMUL.FTZ R177, R177, UR14 ;  /* 0x0000000eb1b17c20 */ /* 0x000fc80008410000 */
[----:B------:R-:W-:Y:S01]  /*6930*/  FMUL.FTZ R227, R177, UR22 ;  /* 0x00000016b1e37c20 */ /* 0x000fe20008410000 */
[----:B------:R-:W-:-:S03]  /*6940*/  HFMA2 R177, -RZ, RZ, 0, 0 ;  /* 0x00000000ffb17431 */ /* 0x000fc600000001ff */
[----:B------:R-:W-:Y:S01]  /*6950*/  @P2 FMUL.FTZ R177, R227, R231 ;  /* 0x000000e7e3b12220 */ /* 0x000fe20000410000 */
[----:B------:R-:W-:Y:S01]  /*6960*/  SHF.L.U32 R231, R178, 0x10, RZ ;  /* 0x00000010b2e77819 */ /* 0x000fe200000006ff */
[----:B------:R-:W-:Y:S02]  /*6970*/  FMUL.FTZ R227, R168, R227 ;  /* 0x000000e3a8e37220 */ /* 0x000fe40000410000 */
[----:B------:R-:W-:Y:S01]  /*6980*/  FADD.FTZ R177, R72, R177 ;  /* 0x000000b148b17221 */ /* 0x000fe20000010000 */
[----:B------:R-:W-:-:S04]  /*6990*/  FFMA.FTZ R72, R183, UR4, R195 ;  /* 0x00000004b7487c23 */ /* 0x000fc800080100c3 */
[----:B------:R-:W-:-:S04]  /*69a0*/  FADD.FTZ R72, R222, -R72 ;  /* 0x80000048de487221 */ /* 0x000fc80000010000 */
[----:B------:R-:W-:Y:S01]  /*69b0*/  FFMA.FTZ R231, R72, UR23, R231 ;  /* 0x0000001748e77c23 */ /* 0x000fe200080100e7 */
[----:B------:R-:W-:Y:S02]  /*69c0*/  FSEL R72, R227, RZ, P2 ;  /* 0x000000ffe3487208 */ /* 0x000fe40001000000 */
[----:B------:R-:W-:Y:S01]  /*69d0*/  LOP3.LUT P2, RZ, R181, 0xff00, RZ, 0xc0, !PT ;  /* 0x0000ff00b5ff7812 */ /* 0x000fe2000784c0ff */
[----:B------:R-:W-:-:S12]  /*69e0*/  FMUL.FTZ R231, R231, UR14 ;  /* 0x0000000ee7e77c20 */ /* 0x000fd80008410000 */
[----:B------:R-:W-:-:S04]  /*69f0*/  @P2 PRMT R178, R178, 0x7632, R178 ;  /* 0x00007632b2b22816 */ /* 0x000fc800000000b2 */
[----:B------:R-:W-:Y:S01]  /*6a00*/  @P2 SHF.L.U32 R227, R178, 0x10, RZ ;  /* 0x00000010b2e32819 */ /* 0x000fe200000006ff */
[----:B------:R-:W-:Y:S01]  /*6a10*/  FMUL.FTZ R178, R231, UR22 ;  /* 0x00000016e7b27c20 */ /* 0x000fe20008410000 */
[----:B------:R-:W-:-:S03]  /*6a20*/  MOV R231, RZ ;  /* 0x000000ff00e77202 */ /* 0x000fc60000000f00 */
[----:B------:R-:W-:Y:S01]  /*6a30*/  @P2 FMUL.FTZ R231, R178, R227 ;  /* 0x000000e3b2e72220 */ /* 0x000fe20000410000 */
[----:B------:R-:W-:-:S03]  /*6a40*/  FMUL.FTZ R178, R169, R178 ;  /* 0x000000b2a9b27220 */ /* 0x000fc60000410000 */
[----:B------:R-:W-:Y:S01]  /*6a50*/  FADD.FTZ R227, R73, R231 ;  /* 0x000000e749e37221 */ /* 0x000fe20000010000 */
[----:B------:R-:W-:Y:S01]  /*6a60*/  FFMA.FTZ R73, R182, UR4, R195 ;  /* 0x00000004b6497c23 */ /* 0x000fe200080100c3 */
[----:B------:R-:W-:-:S03]  /*6a70*/  SHF.L.U32 R231, R47, 0x10, RZ ;  /* 0x000000102fe77819 */ /* 0x000fc600000006ff */
[----:B------:R-:W-:-:S04]  /*6a80*/  FADD.FTZ R73, R221, -R73 ;  /* 0x80000049dd497221 */ /* 0x000fc80000010000 */
[----:B------:R-:W-:Y:S01]  /*6a90*/  FFMA.FTZ R231, R73, UR23, R231 ;  /* 0x0000001749e77c23 */ /* 0x000fe200080100e7 */
[----:B------:R-:W-:Y:S02]  /*6aa0*/  FSEL R73, R178, RZ, P2 ;  /* 0x000000ffb2497208 */ /* 0x000fe40001000000 */
[----:B------:R-:W-:Y:S01]  /*6ab0*/  LOP3.LUT P2, RZ, R181, 0xff0000, RZ, 0xc0, !PT ;  /* 0x00ff0000b5ff7812 */ /* 0x000fe2000784c0ff */
[----:B------:R-:W-:-:S04]  /*6ac0*/  FMUL.FTZ R178, R231, UR14 ;  /* 0x0000000ee7b27c20 */ /* 0x000fc80008410000 */
[----:B------:R-:W-:Y:S01]  /*6ad0*/  FMUL.FTZ R231, R178, UR22 ;  /* 0x00000016b2e77c20 */ /* 0x000fe20008410000 */
[----:B------:R-:W-:-:S07]  /*6ae0*/  HFMA2 R178, -RZ, RZ, 0, 0 ;  /* 0x00000000ffb27431 */ /* 0x000fce00000001ff */
[----:B------:R-:W-:Y:S02]  /*6af0*/  @P2 SHF.L.U32 R249, R179, 0x10, RZ ;  /* 0x00000010b3f92819 */ /* 0x000fe400000006ff */
[----:B------:R-:W-:-:S03]  /*6b00*/  PRMT R179, R47, 0x7632, R179 ;  /* 0x000076322fb37816 */ /* 0x000fc600000000b3 */
        /* <DEDUP_REMOVED lines=8> */
[----:B------:R-:W-:Y:S01]  /*6b90*/  ISETP.GE.U32.AND P2, PT, R180, RZ, PT ;  /* 0x000000ffb400720c */ /* 0x000fe20003f46070 */
[----:B------:R-:W-:Y:S01]  /*6ba0*/  FMUL.FTZ R231, R249, UR14 ;  /* 0x0000000ef9e77c20 */ /* 0x000fe20008410000 */
[----:B------:R-:W-:Y:S02]  /*6bb0*/  MOV R249, RZ ;  /* 0x000000ff00f97202 */ /* 0x000fe40000000f00 */
[----:B------:R-:W-:Y:S01]  /*6bc0*/  ISETP.GE.U32.AND.EX P2, PT, R181, 0x1000000, PT, P2 ;  /* 0x01000000b500780c */ /* 0x000fe20003f46120 */
[----:B------:R-:W-:-:S12]  /*6bd0*/  FMUL.FTZ R231, R231, UR22 ;  /* 0x00000016e7e77c20 */ /* 0x000fd80008410000 */
[----:B------:R-:W-:-:S04]  /*6be0*/  @P2 PRMT R179, R179, 0x7632, R179 ;  /* 0x00007632b3b32816 */ /* 0x000fc800000000b3 */
[----:B------:R-:W-:-:S05]  /*6bf0*/  @P2 SHF.L.U32 R179, R179, 0x10, RZ ;  /* 0x00000010b3b32819 */ /* 0x000fca00000006ff */
[----:B------:R-:W-:-:S04]  /*6c00*/  @P2 FMUL.FTZ R249, R231, R179 ;  /* 0x000000b3e7f92220 */ /* 0x000fc80000410000 */
[----:B------:R-:W-:Y:S01]  /*6c10*/  FADD.FTZ R179, R75, R249 ;  /* 0x000000f94bb37221 */ /* 0x000fe20000010000 */
[----:B------:R-:W-:-:S05]  /*6c20*/  FMUL.FTZ R75, R171, R231 ;  /* 0x000000e7ab4b7220 */ /* 0x000fca0000410000 */
[----:B------:R-:W-:Y:S02]  /*6c30*/  FSEL R75, R75, RZ, P2 ;  /* 0x000000ff4b4b7208 */ /* 0x000fe40001000000 */
[----:B------:R-:W-:Y:S02]  /*6c40*/  LOP3.LUT P2, RZ, R180, 0xff, RZ, 0xc0, !PT ;  /* 0x000000ffb4ff7812 */ /* 0x000fe4000784c0ff */
[----:B------:R-:W-:Y:S02]  /*6c50*/  F2FP.BF16.F32.PACK_AB R75, R75, R74 ;  /* 0x0000004a4b4b723e */ /* 0x000fe400000010ff */
[----:B------:R-:W-:Y:S01]  /*6c60*/  F2FP.BF16.F32.PACK_AB R74, R73, R72 ;  /* 0x00000048494a723e */ /* 0x000fe200000010ff */
[----:B------:R-:W-:Y:S01]  /*6c70*/  FFMA.FTZ R72, R0, UR4, R195 ;  /* 0x0000000400487c23 */ /* 0x000fe200080100c3 */
[----:B------:R-:W-:-:S03]  /*6c80*/  SHF.L.U32 R73, R44, 0x10, RZ ;  /* 0x000000102c497819 */ /* 0x000fc600000006ff */
[----:B------:R-:W-:-:S04]  /*6c90*/  FADD.FTZ R72, R193, -R72 ;  /* 0x80000048c1487221 */ /* 0x000fc80000010000 */
[----:B------:R-:W-:Y:S01]  /*6ca0*/  FFMA.FTZ R72, R72, UR23, R73 ;  /* 0x0000001748487c23 */ /* 0x000fe20008010049 */
[----:B------:R-:W-:Y:S01]  /*6cb0*/  FMUL.FTZ R73, R174, R228 ;  /* 0x000000e4ae497220 */ /* 0x000fe20000410000 */
[----:B------:R-:W-:Y:S02]  /*6cc0*/  @P2 SHF.L.U32 R228, R176, 0x10, RZ ;  /* 0x00000010b0e42819 */ /* 0x000fe400000006ff */
[----:B------:R-:W-:Y:S01]  /*6cd0*/  FMUL.FTZ R72, R72, UR14 ;  /* 0x0000000e48487c20 */ /* 0x000fe20008410000 */
[----:B------:R-:W-:Y:S02]  /*6ce0*/  PRMT R176, R44, 0x7632, R176 ;  /* 0x000076322cb07816 */ /* 0x000fe400000000b0 */
[----:B------:R-:W-:Y:S01]  /*6cf0*/  FSEL R73, R73, RZ, P3 ;  /* 0x000000ff49497208 */ /* 0x000fe20001800000 */
[----:B------:R-:W-:Y:S01]  /*6d00*/  FMUL.FTZ R72, R72, UR22 ;  /* 0x0000001648487c20 */ /* 0x000fe20008410000 */
[----:B------:R-:W-:Y:S02]  /*6d10*/  LOP3.LUT P3, RZ, R180, 0xff00, RZ, 0xc0, !PT ;  /* 0x0000ff00b4ff7812 */ /* 0x000fe4000786c0ff */
[----:B------:R-:W-:Y:S01]  /*6d20*/  F2FP.BF16.F32.PACK_AB R73, R229, R73 ;  /* 0x00000049e549723e */ /* 0x000fe200000010ff */
[----:B------:R-:W-:-:S02]  /*6d30*/  HFMA2 R229, -RZ, RZ, 0, 0 ;  /* 0x00000000ffe57431 */ /* 0x000fc400000001ff */
[----:B------:R-:W-:Y:S01]  /*6d40*/  @P2 FMUL.FTZ R229, R72, R228 ;  /* 0x000000e448e52220 */ /* 0x000fe20000410000 */
[----:B------:R-:W-:Y:S01]  /*6d50*/  SHF.L.U32 R228, R176, 0x10, RZ ;  /* 0x00000010b0e47819 */ /* 0x000fe200000006ff */
[----:B------:R-:W-:Y:S02]  /*6d60*/  FMUL.FTZ R72, R172, R72 ;  /* 0x00000048ac487220 */ /* 0x000fe40000410000 */
[----:B------:R-:W-:Y:S01]  /*6d70*/  FADD.FTZ R229, R76, R229 ;  /* 0x000000e54ce57221 */ /* 0x000fe20000010000 */
[----:B------:R-:W-:-:S03]  /*6d80*/  FFMA.FTZ R76, R187, UR4, R195 ;  /* 0x00000004bb4c7c23 */ /* 0x000fc600080100c3 */
[----:B------:R-:W-:Y:S02]  /*6d90*/  @P3 PRMT R176, R176, 0x7632, R176 ;  /* 0x00007632b0b03816 */ /* 0x000fe400000000b0 */
[----:B------:R-:W-:Y:S01]  /*6da0*/  FSEL R72, R72, RZ, P2 ;  /* 0x000000ff48487208 */ /* 0x000fe20001000000 */
[----:B------:R-:W-:Y:S01]  /*6db0*/  FADD.FTZ R76, R226, -R76 ;  /* 0x8000004ce24c7221 */ /* 0x000fe20000010000 */
[----:B------:R-:W-:-:S03]  /*6dc0*/  @P3 SHF.L.U32 R176, R176, 0x10, RZ ;  /* 0x00000010b0b03819 */ /* 0x000fc600000006ff */
[----:B------:R-:W-:-:S04]  /*6dd0*/  FFMA.FTZ R76, R76, UR23, R228 ;  /* 0x000000174c4c7c23 */ /* 0x000fc800080100e4 */
[----:B------:R-:W-:-:S04]  /*6de0*/  FMUL.FTZ R76, R76, UR14 ;  /* 0x0000000e4c4c7c20 */ /* 0x000fc80008410000 */
[----:B------:R-:W-:Y:S01]  /*6df0*/  FMUL.FTZ R228, R76, UR22 ;  /* 0x000000164ce47c20 */ /* 0x000fe20008410000 */
[----:B------:R-:W-:-:S03]  /*6e00*/  MOV R76, RZ ;  /* 0x000000ff004c7202 */ /* 0x000fc60000000f00 */
[----:B------:R-:W-:Y:S01]  /*6e10*/  @P3 FMUL.FTZ R76, R228, R176 ;  /* 0x000000b0e44c3220 */ /* 0x000fe20000410000 */
[----:B------:R-:W-:-:S05]  /*6e20*/  FMUL.FTZ R176, R173, R228 ;  /* 0x000000e4adb07220 */ /* 0x000fca0000410000 */
[----:B------:R-:W-:Y:S01]  /*6e30*/  FSEL R228, R176, RZ, P3 ;  /* 0x000000ffb0e47208 */ /* 0x000fe20001800000 */
[----:B------:R-:W-:-:S03]  /*6e40*/  FADD.FTZ R176, R77, R76 ;  /* 0x0000004c4db07221 */ /* 0x000fc60000010000 */
[----:B------:R-:W-:Y:S01]  /*6e50*/  F2FP.BF16.F32.PACK_AB R72, R228, R72 ;  /* 0x00000048e448723e */ /* 0x000fe200000010ff */
[----:B------:R-:W-:Y:S06]  /*6e60*/  BRA `(.L_x_4011) ;  /* 0x0000000400e47947 */ /* 0x000fec0003800000 */
.L_x_4010:
[--C-:B------:R-:W-:Y:S01]  /*6e70*/  FFMA.FTZ R29, R186, UR4, R195.reuse ;  /* 0x00000004ba1d7c23 */ /* 0x100fe200080100c3 */
[----:B-----5:R-:W-:Y:S01]  /*6e80*/  PRMT R28, R45, 0x7632, R28 ;  /* 0x000076322d1c7816 */ /* 0x020fe2000000001c */
        /* <DEDUP_REMOVED lines=9> */
[----:B------:R-:W-:Y:S01]  /*6f20*/  LOP3.LUT P4, RZ, R181, 0xff, RZ, 0xc0, !PT ;  /* 0x000000ffb5ff7812 */ /* 0x000fe2000788c0ff */
[----:B------:R-:W-:Y:S01]  /*6f30*/  FFMA.FTZ R28, R30, UR23, R28 ;  /* 0x000000171e1c7c23 */ /* 0x000fe2000801001c */
[----:B------:R-:W-:-:S03]  /*6f40*/  FMUL.FTZ R30, R29, UR14 ;  /* 0x0000000e1d1e7c20 */ /* 0x000fc60008410000 */
[----:B------:R-:W-:Y:S01]  /*6f50*/  FMUL.FTZ R31, R28, UR14 ;  /* 0x0000000e1c1f7c20 */ /* 0x000fe20008410000 */
[----:B------:R-:W-:Y:S01]  /*6f60*/  FMUL.FTZ R227, R30, UR22 ;  /* 0x000000161ee37c20 */ /* 0x000fe20008410000 */
[----:B------:R-:W-:Y:S02]  /*6f70*/  @P2 SHF.L.U32 R30, R177, 0x10, RZ ;  /* 0x00000010b11e2819 */ /* 0x000fe400000006ff */
[----:B------:R-:W-:Y:S01]  /*6f80*/  FMUL.FTZ R228, R31, UR22 ;  /* 0x000000161fe47c20 */ /* 0x000fe20008410000 */
[----:B------:R-:W-:Y:S02]  /*6f90*/  MOV R31, RZ ;  /* 0x000000ff001f7202 */ /* 0x000fe40000000f00 */
[-C--:B------:R-:W-:Y:S01]  /*6fa0*/  @P2 FMUL.FTZ R229, R30, R227.reuse ;  /* 0x000000e31ee52220 */ /* 0x080fe20000410000 */
[----:B------:R-:W-:Y:S01]  /*6fb0*/  @P3 PRMT R30, R177, 0x7632, R30 ;  /* 0x00007632b11e3816 */ /* 0x000fe2000000001e */
[----:B------:R-:W-:Y:S01]  /*6fc0*/  FMUL.FTZ R227, R174, R227 ;  /* 0x000000e3aee37220 */ /* 0x000fe20000410000 */
[----:B------:R-:W-:Y:S01]  /*6fd0*/  SHF.L.U32 R177, R46, 0x10, RZ ;  /* 0x000000102eb17819 */ /* 0x000fe200000006ff */
[----:B------:R-:W-:Y:S01]  /*6fe0*/  FADD.FTZ R78, R78, R229 ;  /* 0x000000e54e4e7221 */ /* 0x000fe20000010000 */
[----:B------:R-:W-:-:S02]  /*6ff0*/  @P3 SHF.L.U32 R30, R30, 0x10, RZ ;  /* 0x000000101e1e3819 */ /* 0x000fc400000006ff */
[----:B------:R-:W-:Y:S02]  /*7000*/  @P4 SHF.L.U32 R229, R178, 0x10, RZ ;  /* 0x00000010b2e54819 */ /* 0x000fe400000006ff */
[----:B------:R-:W-:Y:S01]  /*7010*/  FSEL R231, R227, RZ, P2 ;  /* 0x000000ffe3e77208 */ /* 0x000fe20001000000 */
[----:B------:R-:W-:Y:S01]  /*7020*/  @P3 FMUL.FTZ R31, R30, R228 ;  /* 0x000000e41e1f3220 */ /* 0x000fe20000410000 */
[----:B------:R-:W-:Y:S01]  /*7030*/  FFMA.FTZ R30, R184, UR4, R195 ;  /* 0x00000004b81e7c23 */ /* 0x000fe200080100c3 */
[----:B------:R-:W-:Y:S02]  /*7040*/  LOP3.LUT P2, RZ, R181, 0xff00, RZ, 0xc0, !PT ;  /* 0x0000ff00b5ff7812 */ /* 0x000fe4000784c0ff */
[----:B------:R-:W-:Y:S01]  /*7050*/  FADD.FTZ R79, R79, R31 ;  /* 0x0000001f4f4f7221 */ /* 0x000fe20000010000 */
[----:B------:R-:W-:Y:S01]  /*7060*/  FADD.FTZ R30, R223, -R30 ;  /* 0x8000001edf1e7221 */ /* 0x000fe20000010000 */
[----:B------:R-:W-:Y:S02]  /*7070*/  PRMT R178, R46, 0x7632, R178 ;  /* 0x000076322eb27816 */ /* 0x000fe400000000b2 */
[----:B------:R-:W-:Y:S01]  /*7080*/  F2FP.BF16.F32.PACK_AB R29, R28, R29 ;  /* 0x0000001d1c1d723e */ /* 0x000fe200000010ff */
[----:B------:R-:W-:Y:S01]  /*7090*/  FFMA.FTZ R30, R30, UR23, R177 ;  /* 0x000000171e1e7c23 */ /* 0x000fe200080100b1 */
[----:B------:R-:W-:Y:S01]  /*70a0*/  HFMA2 R177, -RZ, RZ, 0, 0 ;  /* 0x00000000ffb17431 */ /* 0x000fe200000001ff */
[----:B------:R-:W-:-:S02]  /*70b0*/  SHF.L.U32 R227, R178, 0x10, RZ ;  /* 0x00000010b2e37819 */ /* 0x000fc400000006ff */
[----:B------:R-:W-:-:S04]  /*70c0*/  FMUL.FTZ R31, R30, UR14 ;  /* 0x0000000e1e1f7c20 */ /* 0x000fc80008410000 */
[----:B------:R-:W-:-:S04]  /*70d0*/  FMUL.FTZ R31, R31, UR22 ;  /* 0x000000161f1f7c20 */ /* 0x000fc80008410000 */
[----:B------:R-:W-:Y:S01]  /*70e0*/  @P4 FMUL.FTZ R177, R229, R31 ;  /* 0x0000001fe5b14220 */ /* 0x000fe20000410000 */
[----:B------:R-:W-:-:S03]  /*70f0*/  FFMA.FTZ R229, R183, UR4, R195 ;  /* 0x00000004b7e57c23 */ /* 0x000fc600080100c3 */
[----:B------:R-:W-:Y:S01]  /*7100*/  FADD.FTZ R177, R72, R177 ;  /* 0x000000b148b17221 */ /* 0x000fe20000010000 */
[----:B------:R-:W-:Y:S01]  /*7110*/  FADD.FTZ R229, R222, -R229 ;  /* 0x800000e5dee57221 */ /* 0x000fe20000010000 */
[----:B------:R-:W-:-:S03]  /*7120*/  @P2 PRMT R72, R178, 0x7632, R72 ;  /* 0x00007632b2482816 */ /* 0x000fc60000000048 */
[----:B------:R-:W-:Y:S01]  /*7130*/  FFMA.FTZ R229, R229, UR23, R227 ;  /* 0x00000017e5e57c23 */ /* 0x000fe200080100e3 */
[----:B------:R-:W-:-:S03]  /*7140*/  @P2 SHF.L.U32 R72, R72, 0x10, RZ ;  /* 0x0000001048482819 */ /* 0x000fc600000006ff */
[C---:B------:R-:W-:Y:S01]  /*7150*/  FMUL.FTZ R178, R229.reuse, UR14 ;  /* 0x0000000ee5b27c20 */ /* 0x040fe20008410000 */
[----:B------:R-:W-:-:S03]  /*7160*/  F2FP.BF16.F32.PACK_AB R30, R229, R30 ;  /* 0x0000001ee51e723e */ /* 0x000fc600000010ff */
[----:B------:R-:W-:Y:S01]  /*7170*/  FMUL.FTZ R250, R178, UR22 ;  /* 0x00000016b2fa7c20 */ /* 0x000fe20008410000 */
[----:B------:R-:W-:-:S03]  /*7180*/  MOV R178, RZ ;  /* 0x000000ff00b27202 */ /* 0x000fc60000000f00 */
[-C--:B------:R-:W-:Y:S01]  /*7190*/  @P2 FMUL.FTZ R178, R72, R250.reuse ;  /* 0x000000fa48b22220 */ /* 0x080fe20000410000 */
[----:B------:R-:W-:Y:S01]  /*71a0*/  FMUL.FTZ R72, R168, R31 ;  /* 0x0000001fa8487220 */ /* 0x000fe20000410000 */
[----:B------:R-:W-:Y:S01]  /*71b0*/  FFMA.FTZ R31, R182, UR4, R195 ;  /* 0x00000004b61f7c23 */ /* 0x000fe200080100c3 */
[----:B------:R-:W-:Y:S01]  /*71c0*/  FMUL.FTZ R251, R169, R250 ;  /* 0x000000faa9fb7220 */ /* 0x000fe20000410000 */
[----:B------:R-:W-:Y:S01]  /*71d0*/  FADD.FTZ R227, R73, R178 ;  /* 0x000000b249e37221 */ /* 0x000fe20000010000 */
[----:B------:R-:W-:Y:S01]  /*71e0*/  SHF.L.U32 R73, R47, 0x10, RZ ;  /* 0x000000102f497819 */ /* 0x000fe200000006ff */
[----:B------:R-:W-:Y:S01]  /*71f0*/  FADD.FTZ R31, R221, -R31 ;  /* 0x8000001fdd1f7221 */ /* 0x000fe20000010000 */
[----:B------:R-:W-:Y:S02]  /*7200*/  FSEL R72, R72, RZ, P4 ;  /* 0x000000ff48487208 */ /* 0x000fe40002000000 */
[----:B------:R-:W-:Y:S01]  /*7210*/  LOP3.LUT P4, RZ, R181, 0xff0000, RZ, 0xc0, !PT ;  /* 0x00ff0000b5ff7812 */ /* 0x000fe2000788c0ff */
[----:B------:R-:W-:-:S04]  /*7220*/  FFMA.FTZ R31, R31, UR23, R73 ;  /* 0x000000171f1f7c23 */ /* 0x000fc80008010049 */
[----:B------:R-:W-:-:S04]  /*7230*/  FMUL.FTZ R73, R31, UR14 ;  /* 0x0000000e1f497c20 */ /* 0x000fc80008410000 */
[----:B------:R-:W-:Y:S01]  /*7240*/  FMUL.FTZ R249, R73, UR22 ;  /* 0x0000001649f97c20 */ /* 0x000fe20008410000 */
[----:B------:R-:W-:-:S03]  /*7250*/  HFMA2 R73, -RZ, RZ, 0, 0 ;  /* 0x00000000ff497431 */ /* 0x000fc600000001ff */
[----:B------:R-:W-:Y:S01]  /*7260*/  @P4 SHF.L.U32 R178, R179, 0x10, RZ ;  /* 0x00000010b3b24819 */ /* 0x000fe200000006ff */
[----:B------:R-:W-:-:S04]  /*7270*/  FMUL.FTZ R229, R170, R249 ;  /* 0x000000f9aae57220 */ /* 0x000fc80000410000 */
[----:B------:R-:W-:-:S04]  /*7280*/  @P4 FMUL.FTZ R73, R178, R249 ;  /* 0x000000f9b2494220 */ /* 0x000fc80000410000 */
[----:B------:R-:W-:Y:S01]  /*7290*/  FADD.FTZ R178, R74, R73 ;  /* 0x000000494ab27221 */ /* 0x000fe20000010000 */
[----:B------:R-:W-:Y:S01]  /*72a0*/  PRMT R74, R47, 0x7632, R74 ;  /* 0x000076322f4a7816 */ /* 0x000fe2000000004a */
[----:B------:R-:W-:-:S03]  /*72b0*/  FFMA.FTZ R73, R20, UR4, R195 ;  /* 0x0000000414497c23 */ /* 0x000fc600080100c3 */
[----:B------:R-:W-:Y:S01]  /*72c0*/  SHF.L.U32 R74, R74, 0x10, RZ ;  /* 0x000000104a4a7819 */ /* 0x000fe200000006ff */
[----:B------:R-:W-:-:S04]  /*72d0*/  FADD.FTZ R73, R220, -R73 ;  /* 0x80000049dc497221 */ /* 0x000fc80000010000 */
[----:B------:R-:W-:Y:S01]  /*72e0*/  FFMA.FTZ R250, R73, UR23, R74 ;  /* 0x0000001749fa7c23 */ /* 0x000fe2000801004a */
[----:B------:R-:W-:Y:S02]  /*72f0*/  FSEL R74, R251, RZ, P2 ;  /* 0x000000fffb4a7208 */ /* 0x000fe40001000000 */
[----:B------:R-:W-:Y:S01]  /*7300*/  ISETP.GE.U32.AND P2, PT, R180, RZ, PT ;  /* 0x000000ffb400720c */ /* 0x000fe20003f46070 */
[C---:B------:R-:W-:Y:S01]  /*7310*/  FMUL.FTZ R73, R250.reuse, UR14 ;  /* 0x0000000efa497c20 */ /* 0x040fe20008410000 */
[----:B------:R-:W-:Y:S02]  /*7320*/  MOV R251, RZ ;  /* 0x000000ff00fb7202 */ /* 0x000fe40000000f00 */
[----:B------:R-:W-:Y:S01]  /*7330*/  ISETP.GE.U32.AND.EX P2, PT, R181, 0x1000000, PT, P2 ;  /* 0x01000000b500780c */ /* 0x000fe20003f46120 */
[----:B------:R-:W-:Y:S01]  /*7340*/  FMUL.FTZ R73, R73, UR22 ;  /* 0x0000001649497c20 */ /* 0x000fe20008410000 */
[----:B------:R-:W-:Y:S02]  /*7350*/  F2FP.BF16.F32.PACK_AB R31, R250, R31 ;  /* 0x0000001ffa1f723e */ /* 0x000fe400000010ff */
[----:B------:R-:W-:-:S02]  /*7360*/  SHF.L.U32 R250, R44, 0x10, RZ ;  /* 0x000000102cfa7819 */ /* 0x000fc400000006ff */
[----:B------:R-:W-:Y:S01]  /*7370*/  F2FP.BF16.F32.PACK_AB R74, R74, R72 ;  /* 0x000000484a4a723e */ /* 0x000fe200000010ff */
[----:B------:R-:W-:-:S05]  /*7380*/  FMUL.FTZ R72, R175, R228 ;  /* 0x000000e4af487220 */ /* 0x000fca0000410000 */
[----:B------:R-:W-:Y:S02]  /*7390*/  FSEL R72, R72, RZ, P3 ;  /* 0x000000ff48487208 */ /* 0x000fe40001800000 */
[----:B------:R-:W-:-:S04]  /*73a0*/  @P2 PRMT R179, R179, 0x7632, R179 ;  /* 0x00007632b3b32816 */ /* 0x000fc800000000b3 */
[----:B------:R-:W-:-:S05]  /*73b0*/  @P2 SHF.L.U32 R179, R179, 0x10, RZ ;  /* 0x00000010b3b32819 */ /* 0x000fca00000006ff */
[-C--:B------:R-:W-:Y:S01]  /*73c0*/  @P2 FMUL.FTZ R251, R179, R73.reuse ;  /* 0x00000049b3fb2220 */ /* 0x080fe20000410000 */
[----:B------:R-:W-:-:S03]  /*73d0*/  FMUL.FTZ R73, R171, R73 ;  /* 0x00000049ab497220 */ /* 0x000fc60000410000 */
[----:B------:R-:W-:Y:S01]  /*73e0*/  FADD.FTZ R179, R75, R251 ;  /* 0x000000fb4bb37221 */ /* 0x000fe20000010000 */
[----:B------:R-:W-:Y:S01]  /*73f0*/  FFMA.FTZ R75, R0, UR4, R195 ;  /* 0x00000004004b7c23 */ /* 0x000fe200080100c3 */
[----:B------:R-:W-:Y:S02]  /*7400*/  FSEL R73, R73, RZ, P2 ;  /* 0x000000ff49497208 */ /* 0x000fe40001000000 */
[----:B------:R-:W-:Y:S01]  /*7410*/  LOP3.LUT P2, RZ, R180, 0xff00, RZ, 0xc0, !PT ;  /* 0x0000ff00b4ff7812 */ /* 0x000fe2000784c0ff */
[----:B------:R-:W-:-:S04]  /*7420*/  FADD.FTZ R75, R193, -R75 ;  /* 0x8000004bc14b7221 */ /* 0x000fc80000010000 */
[----:B------:R-:W-:Y:S01]  /*7430*/  FFMA.FTZ R250, R75, UR23, R250 ;  /* 0x000000174bfa7c23 */ /* 0x000fe200080100fa */
[----:B------:R-:W-:Y:S02]  /*7440*/  FSEL R75, R229, RZ, P4 ;  /* 0x000000ffe54b7208 */ /* 0x000fe40002000000 */
[----:B------:R-:W-:Y:S01]  /*7450*/  LOP3.LUT P4, RZ, R180, 0xff, RZ, 0xc0, !PT ;  /* 0x000000ffb4ff7812 */ /* 0x000fe2000788c0ff */
[----:B------:R-:W-:Y:S01]  /*7460*/  FMUL.FTZ R28, R250, UR14 ;  /* 0x0000000efa1c7c20 */ /* 0x000fe20008410000 */
[----:B------:R-:W-:-:S03]  /*7470*/  F2FP.BF16.F32.PACK_AB R75, R73, R75 ;  /* 0x0000004b494b723e */ /* 0x000fc600000010ff */
[----:B------:R-:W-:Y:S01]  /*7480*/  FMUL.FTZ R249, R28, UR22 ;  /* 0x000000161cf97c20 */ /* 0x000fe20008410000 */
[----:B------:R-:W-:-:S03]  /*7490*/  HFMA2 R28, -RZ, RZ, 0, 0 ;  /* 0x00000000ff1c7431 */ /* 0x000fc600000001ff */
[----:B------:R-:W-:-:S04]  /*74a0*/  FMUL.FTZ R73, R172, R249 ;  /* 0x000000f9ac497220 */ /* 0x000fc80000410000 */
[C---:B------:R-:W-:Y:S02]  /*74b0*/  @P4 SHF.L.U32 R229, R176.reuse, 0x10, RZ ;  /* 0x00000010b0e54819 */ /* 0x040fe400000006ff */
[----:B------:R-:W-:-:S03]  /*74c0*/  @P2 PRMT R176, R176, 0x7632, R176 ;  /* 0x00007632b0b02816 */ /* 0x000fc600000000b0 */
[----:B------:R-:W-:Y:S01]  /*74d0*/  @P4 FMUL.FTZ R28, R229, R249 ;  /* 0x000000f9e51c4220 */ /* 0x000fe20000410000 */
[----:B------:R-:W-:-:S03]  /*74e0*/  @P2 SHF.L.U32 R176, R176, 0x10, RZ ;  /* 0x00000010b0b02819 */ /* 0x000fc600000006ff */
[----:B------:R-:W-:Y:S01]  /*74f0*/  FADD.FTZ R229, R76, R28 ;  /* 0x0000001c4ce57221 */ /* 0x000fe20000010000 */
[----:B------:R-:W-:Y:S01]  /*7500*/  PRMT R76, R44, 0x7632, R76 ;  /* 0x000076322c4c7816 */ /* 0x000fe2000000004c */
[----:B------:R-:W-:-:S03]  /*7510*/  FFMA.FTZ R28, R187, UR4, R195 ;  /* 0x00000004bb1c7c23 */ /* 0x000fc600080100c3 */
[----:B------:R-:W-:Y:S01]  /*7520*/  SHF.L.U32 R76, R76, 0x10, RZ ;  /* 0x000000104c4c7819 */ /* 0x000fe200000006ff */
[----:B------:R-:W-:-:S04]  /*7530*/  FADD.FTZ R28, R226, -R28 ;  /* 0x8000001ce21c7221 */ /* 0x000fc80000010000 */
[----:B------:R-:W-:-:S05]  /*7540*/  FFMA.FTZ R76, R28, UR23, R76 ;  /* 0x000000171c4c7c23 */ /* 0x000fca000801004c */
[C---:B------:R-:W-:Y:S01]  /*7550*/  F2FP.BF16.F32.PACK_AB R28, R76.reuse, R250 ;  /* 0x000000fa4c1c723e */ /* 0x040fe200000010ff */
[----:B------:R-:W-:Y:S01]  /*7560*/  FMUL.FTZ R76, R76, UR14 ;  /* 0x0000000e4c4c7c20 */ /* 0x000fe20008410000 */
[----:B------:R-:W-:-:S03]  /*7570*/  MOV R250, RZ ;  /* 0x000000ff00fa7202 */ /* 0x000fc60000000f00 */
[----:B------:R-:W-:-:S04]  /*7580*/  FMUL.FTZ R76, R76, UR22 ;  /* 0x000000164c4c7c20 */ /* 0x000fc80008410000 */
[-C--:B------:R-:W-:Y:S01]  /*7590*/  @P2 FMUL.FTZ R250, R176, R76.reuse ;  /* 0x0000004cb0fa2220 */ /* 0x080fe20000410000 */
[----:B------:R-:W-:-:S03]  /*75a0*/  FMUL.FTZ R76, R173, R76 ;  /* 0x0000004cad4c7220 */ /* 0x000fc60000410000 */
[----:B------:R-:W-:Y:S01]  /*75b0*/  FADD.FTZ R176, R77, R250 ;  /* 0x000000fa4db07221 */ /* 0x000fe20000010000 */
[----:B------:R-:W-:Y:S02]  /*75c0*/  FSEL R77, R73, RZ, P4 ;  /* 0x000000ff494d7208 */ /* 0x000fe40002000000 */
[----:B------:R-:W-:Y:S02]  /*75d0*/  FSEL R76, R76, RZ, P2 ;  /* 0x000000ff4c4c7208 */ /* 0x000fe40001000000 */
[----:B------:R-:W-:Y:S02]  /*75e0*/  F2FP.BF16.F32.PACK_AB R73, R72, R231 ;  /* 0x000000e74849723e */ /* 0x000fe400000010ff */
[----:B------:R-:W-:-:S07]  /*75f0*/  F2FP.BF16.F32.PACK_AB R72, R76, R77 ;  /* 0x0000004d4c48723e */ /* 0x000fce00000010ff */
.L_x_4011:
        /* <DEDUP_REMOVED lines=15> */
.L_x_4009:
[----:B------:R-:W-:Y:S05]  /*76f0*/  BSYNC.RECONVERGENT B1 ;  /* 0x0000000000017941 */ /* 0x000fea0003800200 */
.L_x_4008:
        /* <DEDUP_REMOVED lines=9> */
[----:B-----5:R-:W-:Y:S01]  /*7790*/  LOP3.LUT P4, RZ, R26, 0xff0000, RZ, 0xc0, !PT ;  /* 0x00ff00001aff7812 */ /* 0x020fe2000788c0ff */
[----:B------:R-:W-:Y:S01]  /*77a0*/  FFMA.FTZ R30, R188, UR4, R195 ;  /* 0x00000004bc1e7c23 */ /* 0x000fe200080100c3 */
[----:B------:R-:W-:Y:S01]  /*77b0*/  PRMT R28, R41, 0x7632, R28 ;  /* 0x00007632291c7816 */ /* 0x000fe2000000001c */
[----:B------:R-:W-:Y:S01]  /*77c0*/  FADD.FTZ R29, R217, -R29 ;  /* 0x8000001dd91d7221 */ /* 0x000fe20000010000 */
[----:B------:R-:W-:Y:S01]  /*77d0*/  SHF.L.U32 R31, R41, 0x10, RZ ;  /* 0x00000010291f7819 */ /* 0x000fe200000006ff */
[----:B------:R-:W-:Y:S01]  /*77e0*/  FADD.FTZ R30, R216, -R30 ;  /* 0x8000001ed81e7221 */ /* 0x000fe20000010000 */
[----:B------:R-:W-:Y:S01]  /*77f0*/  SHF.L.U32 R28, R28, 0x10, RZ ;  /* 0x000000101c1c7819 */ /* 0x000fe200000006ff */
[----:B------:R-:W-:Y:S01]  /*7800*/  HFMA2 R227, -RZ, RZ, 0, 0 ;  /* 0x00000000ffe37431 */ /* 0x000fe200000001ff */
[----:B------:R-:W-:Y:S01]  /*7810*/  LOP3.LUT P3, RZ, R26, 0xff000000, RZ, 0xc0, !PT ;  /* 0xff0000001aff7812 */ /* 0x000fe2000786c0ff */
[----:B------:R-:W-:Y:S01]  /*7820*/  FFMA.FTZ R29, R29, UR23, R31 ;  /* 0x000000171d1d7c23 */ /* 0x000fe2000801001f */
[----:B------:R-:W-:Y:S01]  /*7830*/  FFMA.FTZ R229, R19, UR4, R195 ;  /* 0x0000000413e57c23 */ /* 0x000fe200080100c3 */
[----:B------:R-:W-:-:S02]  /*7840*/  FFMA.FTZ R28, R30, UR23, R28 ;  /* 0x000000171e1c7c23 */ /* 0x000fc4000801001c */
[----:B------:R-:W-:Y:S01]  /*7850*/  FMUL.FTZ R30, R29, UR14 ;  /* 0x0000000e1d1e7c20 */ /* 0x000fe20008410000 */
[----:B------:R-:W-:Y:S02]  /*7860*/  @P4 SHF.L.U32 R31, R177, 0x10, RZ ;  /* 0x00000010b11f4819 */ /* 0x000fe400000006ff */
[----:B------:R-:W-:Y:S01]  /*7870*/  F2FP.BF16.F32.PACK_AB R29, R28, R29 ;  /* 0x0000001d1c1d723e */ /* 0x000fe200000010ff */
[----:B------:R-:W-:-:S04]  /*7880*/  FMUL.FTZ R30, R30, UR22 ;  /* 0x000000161e1e7c20 */ /* 0x000fc80008410000 */
[----:B------:R-:W-:Y:S01]  /*7890*/  @P4 FMUL.FTZ R227, R30, R31 ;  /* 0x0000001f1ee34220 */ /* 0x000fe20000410000 */
[----:B------:R-:W-:Y:S01]  /*78a0*/  @P3 PRMT R177, R177, 0x7632, R177 ;  /* 0x00007632b1b13816 */ /* 0x000fe200000000b1 */
[----:B------:R-:W-:Y:S02]  /*78b0*/  FMUL.FTZ R31, R28, UR14 ;  /* 0x0000000e1c1f7c20 */ /* 0x000fe40008410000 */
[----:B------:R-:W-:Y:S01]  /*78c0*/  FADD.FTZ R70, R70, R227 ;  /* 0x000000e346467221 */ /* 0x000fe20000010000 */
[----:B------:R-:W-:Y:S01]  /*78d0*/  @P3 SHF.L.U32 R228, R177, 0x10, RZ ;  /* 0x00000010b1e43819 */ /* 0x000fe200000006ff */
[----:B------:R-:W-:Y:S01]  /*78e0*/  FMUL.FTZ R177, R31, UR22 ;  /* 0x000000161fb17c20 */ /* 0x000fe20008410000 */
[----:B------:R-:W-:-:S03]  /*78f0*/  MOV R31, RZ ;  /* 0x000000ff001f7202 */ /* 0x000fc60000000f00 */
[----:B------:R-:W-:Y:S01]  /*7900*/  @P3 FMUL.FTZ R31, R177, R228 ;  /* 0x000000e4b11f3220 */ /* 0x000fe20000410000 */
[----:B------:R-:W-:Y:S01]  /*7910*/  FMUL.FTZ R228, R166, R30 ;  /* 0x0000001ea6e47220 */ /* 0x000fe20000410000 */
[----:B------:R-:W-:Y:S01]  /*7920*/  FADD.FTZ R30, R215, -R229 ;  /* 0x800000e5d71e7221 */ /* 0x000fe20000010000 */
[----:B------:R-:W-:Y:S01]  /*7930*/  SHF.L.U32 R229, R42, 0x10, RZ ;  /* 0x000000102ae57819 */ /* 0x000fe200000006ff */
[----:B------:R-:W-:Y:S01]  /*7940*/  FADD.FTZ R71, R71, R31 ;  /* 0x0000001f47477221 */ /* 0x000fe20000010000 */
[----:B------:R-:W-:Y:S01]  /*7950*/  FMUL.FTZ R227, R167, R177 ;  /* 0x000000b1a7e37220 */ /* 0x000fe20000410000 */
[----:B------:R-:W-:Y:S01]  /*7960*/  FSEL R228, R228, RZ, P4 ;  /* 0x000000ffe4e47208 */ /* 0x000fe20002000000 */
[----:B------:R-:W-:Y:S01]  /*7970*/  HFMA2 R177, -RZ, RZ, 0, 0 ;  /* 0x00000000ffb17431 */ /* 0x000fe200000001ff */
[----:B------:R-:W-:Y:S01]  /*7980*/  LOP3.LUT P4, RZ, R27, 0xff, RZ, 0xc0, !PT ;  /* 0x000000ff1bff7812 */ /* 0x000fe2000788c0ff */
[----:B------:R-:W-:Y:S01]  /*7990*/  FFMA.FTZ R30, R30, UR23, R229 ;  /* 0x000000171e1e7c23 */ /* 0x000fe200080100e5 */
[----:B------:R-:W-:-:S02]  /*79a0*/  FSEL R231, R227, RZ, P3 ;  /* 0x000000ffe3e77208 */ /* 0x000fc40001800000 */
[----:B------:R-:W-:Y:S01]  /*79b0*/  LOP3.LUT P3, RZ, R27, 0xff00, RZ, 0xc0, !PT ;  /* 0x0000ff001bff7812 */ /* 0x000fe2000786c0ff */
[----:B------:R-:W-:-:S04]  /*79c0*/  FMUL.FTZ R31, R30, UR14 ;  /* 0x0000000e1e1f7c20 */ /* 0x000fc80008410000 */
[----:B------:R-:W-:-:S04]  /*79d0*/  FMUL.FTZ R31, R31, UR22 ;  /* 0x000000161f1f7c20 */ /* 0x000fc80008410000 */
[----:B------:R-:W-:Y:S02]  /*79e0*/  @P4 SHF.L.U32 R229, R178, 0x10, RZ ;  /* 0x00000010b2e54819 */ /* 0x000fe400000006ff */
[----:B------:R-:W-:-:S03]  /*79f0*/  PRMT R178, R42, 0x7632, R178 ;  /* 0x000076322ab27816 */ /* 0x000fc600000000b2 */
[----:B------:R-:W-:Y:S01]  /*7a00*/  @P4 FMUL.FTZ R177, R31, R229 ;  /* 0x000000e51fb14220 */ /* 0x000fe20000410000 */
[----:B------:R-:W-:Y:S01]  /*7a10*/  FFMA.FTZ R229, R17, UR4, R195 ;  /* 0x0000000411e57c23 */ /* 0x000fe200080100c3 */
[----:B------:R-:W-:Y:S02]  /*7a20*/  SHF.L.U32 R227, R178, 0x10, RZ ;  /* 0x00000010b2e37819 */ /* 0x000fe400000006ff */
        /* <DEDUP_REMOVED lines=9> */
[----:B------:R-:W-:Y:S01]  /*7ac0*/  @P3 FMUL.FTZ R178, R250, R64 ;  /* 0x00000040fab23220 */ /* 0x000fe20000410000 */
        /* <DEDUP_REMOVED lines=29> */
[----:B------:R-:W-:-:S07]  /*7ca0*/  F2FP.BF16.F32.PACK_AB R66, R66, R64 ;  /* 0x000000404242723e */ /* 0x000fce00000010ff */
[----:B------:R-:W-:-:S04]  /*7cb0*/  @P3 PRMT R179, R179, 0x7632, R179 ;  /* 0x00007632b3b33816 */ /* 0x000fc800000000b3 */
[----:B------:R-:W-:-:S05]  /*7cc0*/  @P3 SHF.L.U32 R179, R179, 0x10, RZ ;  /* 0x00000010b3b33819 */ /* 0x000fca00000006ff */
[----:B------:R-:W-:Y:S01]  /*7cd0*/  @P3 FMUL.FTZ R251, R65, R179 ;  /* 0x000000b341fb3220 */ /* 0x000fe20000410000 */
        /* <DEDUP_REMOVED lines=15> */
[----:B------:R-:W-:Y:S02]  /*7dd0*/  @P3 PRMT R176, R176, 0x7632, R176 ;  /* 0x00007632b0b03816 */ /* 0x000fe400000000b0 */
[----:B------:R-:W-:Y:S01]  /*7de0*/  FSEL R64, R65, RZ, P4 ;  /* 0x000000ff41407208 */ /* 0x000fe20002000000 */
[----:B------:R-:W-:Y:S01]  /*7df0*/  @P4 FMUL.FTZ R28, R249, R229 ;  /* 0x000000e5f91c4220 */ /* 0x000fe20000410000 */
[----:B------:R-:W-:Y:S02]  /*7e00*/  @P3 SHF.L.U32 R176, R176, 0x10, RZ ;  /* 0x00000010b0b03819 */ /* 0x000fe400000006ff */
[----:B------:R-:W-:Y:S01]  /*7e10*/  F2FP.BF16.F32.PACK_AB R65, R231, R228 ;  /* 0x000000e4e741723e */ /* 0x000fe200000010ff */
        /* <DEDUP_REMOVED lines=10> */
[----:B------:R-:W-:Y:S01]  /*7ec0*/  @P3 FMUL.FTZ R250, R68, R176 ;  /* 0x000000b044fa3220 */ /* 0x000fe20000410000 */
[----:B------:R-:W-:-:S03]  /*7ed0*/  FMUL.FTZ R68, R165, R68 ;  /* 0x00000044a5447220 */ /* 0x000fc60000410000 */
[----:B------:R-:W-:Y:S02]  /*7ee0*/  FADD.FTZ R176, R69, R250 ;  /* 0x000000fa45b07221 */ /* 0x000fe40000010000 */
[----:B------:R-:W-:-:S04]  /*7ef0*/  FSEL R68, R68, RZ, P3 ;  /* 0x000000ff44447208 */ /* 0x000fc80001800000 */
[----:B------:R-:W-:Y:S01]  /*7f00*/  F2FP.BF16.F32.PACK_AB R64, R68, R64 ;  /* 0x000000404440723e */ /* 0x000fe200000010ff */
[----:B------:R-:W-:Y:S06]  /*7f10*/  BRA `(.L_x_4015) ;  /* 0x0000000400d47947 */ /* 0x000fec0003800000 */
.L_x_4014:
[----:B------:R-:W-:Y:S01]  /*7f20*/  FFMA.FTZ R227, R189, UR4, R195 ;  /* 0x00000004bde37c23 */ /* 0x000fe200080100c3 */
[----:B-----5:R-:W-:Y:S02]  /*7f30*/  SHF.L.U32 R228, R41, 0x10, RZ ;  /* 0x0000001029e47819 */ /* 0x020fe400000006ff */
[C---:B------:R-:W-:Y:S01]  /*7f40*/  LOP3.LUT P4, RZ, R26.reuse, 0xff0000, RZ, 0xc0, !PT ;  /* 0x00ff00001aff7812 */ /* 0x040fe2000788c0ff */
[----:B------:R-:W-:Y:S01]  /*7f50*/  FADD.FTZ R227, R217, -R227 ;  /* 0x800000e3d9e37221 */ /* 0x000fe20000010000 */
[----:B------:R-:W-:Y:S02]  /*7f60*/  LOP3.LUT P3, RZ, R26, 0xff000000, RZ, 0xc0, !PT ;  /* 0xff0000001aff7812 */ /* 0x000fe4000786c0ff */
[----:B------:R-:W-:Y:S01]  /*7f70*/  LOP3.LUT P5, RZ, R27, 0xff, RZ, 0xc0, !PT ;  /* 0x000000ff1bff7812 */ /* 0x000fe200078ac0ff */
[----:B------:R-:W-:Y:S01]  /*7f80*/  FFMA.FTZ R227, R227, UR23, R228 ;  /* 0x00000017e3e37c23 */ /* 0x000fe200080100e4 */
[----:B------:R-:W-:-:S03]  /*7f90*/  LOP3.LUT P6, RZ, R27, 0xff0000, RZ, 0xc0, !PT ;  /* 0x00ff00001bff7812 */ /* 0x000fc600078cc0ff */
        /* <DEDUP_REMOVED lines=13> */
[----:B------:R-:W-:Y:S01]  /*8070*/  FADD.FTZ R227, R216, -R227 ;  /* 0x800000e3d8e37221 */ /* 0x000fe20000010000 */
[----:B------:R-:W-:-:S03]  /*8080*/  @P6 SHF.L.U32 R249, R179, 0x10, RZ ;  /* 0x00000010b3f96819 */ /* 0x000fc600000006ff */
[----:B------:R-:W-:-:S04]  /*8090*/  FFMA.FTZ R227, R227, UR23, R229 ;  /* 0x00000017e3e37c23 */ /* 0x000fc800080100e5 */
[----:B------:R-:W-:-:S04]  /*80a0*/  FMUL.FTZ R227, R227, UR14 ;  /* 0x0000000ee3e37c20 */ /* 0x000fc80008410000 */
[----:B------:R-:W-:Y:S01]  /*80b0*/  FMUL.FTZ R229, R227, UR22 ;  /* 0x00000016e3e57c20 */ /* 0x000fe20008410000 */
[----:B------:R-:W-:-:S03]  /*80c0*/  MOV R227, RZ ;  /* 0x000000ff00e37202 */ /* 0x000fc60000000f00 */
[----:B------:R-:W-:Y:S01]  /*80d0*/  @P3 FMUL.FTZ R227, R177, R229 ;  /* 0x000000e5b1e33220 */ /* 0x000fe20000410000 */
[----:B------:R-:W-:-:S03]  /*80e0*/  FFMA.FTZ R177, R19, UR4, R195 ;  /* 0x0000000413b17c23 */ /* 0x000fc600080100c3 */
[----:B------:R-:W-:Y:S01]  /*80f0*/  FADD.FTZ R71, R71, R227 ;  /* 0x000000e347477221 */ /* 0x000fe20000010000 */
[----:B------:R-:W-:Y:S01]  /*8100*/  SHF.L.U32 R227, R42, 0x10, RZ ;  /* 0x000000102ae37819 */ /* 0x000fe200000006ff */
[----:B------:R-:W-:-:S04]  /*8110*/  FADD.FTZ R177, R215, -R177 ;  /* 0x800000b1d7b17221 */ /* 0x000fc80000010000 */
[----:B------:R-:W-:-:S04]  /*8120*/  FFMA.FTZ R177, R177, UR23, R227 ;  /* 0x00000017b1b17c23 */ /* 0x000fc800080100e3 */
[----:B------:R-:W-:-:S04]  /*8130*/  FMUL.FTZ R177, R177, UR14 ;  /* 0x0000000eb1b17c20 */ /* 0x000fc80008410000 */
[----:B------:R-:W-:Y:S01]  /*8140*/  FMUL.FTZ R227, R177, UR22 ;  /* 0x00000016b1e37c20 */ /* 0x000fe20008410000 */
[----:B------:R-:W-:-:S03]  /*8150*/  HFMA2 R177, -RZ, RZ, 0, 0 ;  /* 0x00000000ffb17431 */ /* 0x000fc600000001ff */
[----:B------:R-:W-:Y:S01]  /*8160*/  @P5 FMUL.FTZ R177, R231, R227 ;  /* 0x000000e3e7b15220 */ /* 0x000fe20000410000 */
[----:B------:R-:W-:-:S03]  /*8170*/  FFMA.FTZ R231, R17, UR4, R195 ;  /* 0x0000000411e77c23 */ /* 0x000fc600080100c3 */
[----:B------:R-:W-:Y:S01]  /*8180*/  FADD.FTZ R177, R64, R177 ;  /* 0x000000b140b17221 */ /* 0x000fe20000010000 */
[----:B------:R-:W-:Y:S01]  /*8190*/  FMUL.FTZ R64, R160, R227 ;  /* 0x000000e3a0407220 */ /* 0x000fe20000410000 */
[----:B------:R-:W-:Y:S01]  /*81a0*/  SHF.L.U32 R227, R178, 0x10, RZ ;  /* 0x00000010b2e37819 */ /* 0x000fe200000006ff */
[----:B------:R-:W-:-:S03]  /*81b0*/  FADD.FTZ R231, R214, -R231 ;  /* 0x800000e7d6e77221 */ /* 0x000fc60000010000 */
[----:B------:R-:W-:Y:S01]  /*81c0*/  FSEL R64, R64, RZ, P5 ;  /* 0x000000ff40407208 */ /* 0x000fe20002800000 */
[----:B------:R-:W-:Y:S01]  /*81d0*/  FFMA.FTZ R227, R231, UR23, R227 ;  /* 0x00000017e7e37c23 */ /* 0x000fe200080100e3 */
[----:B------:R-:W-:-:S03]  /*81e0*/  LOP3.LUT P5, RZ, R27, 0xff00, RZ, 0xc0, !PT ;  /* 0x0000ff001bff7812 */ /* 0x000fc600078ac0ff */
[----:B------:R-:W-:-:S04]  /*81f0*/  FMUL.FTZ R227, R227, UR14 ;  /* 0x0000000ee3e37c20 */ /* 0x000fc80008410000 */
[----:B------:R-:W-:Y:S01]  /*8200*/  FMUL.FTZ R231, R227, UR22 ;  /* 0x00000016e3e77c20 */ /* 0x000fe20008410000 */
[----:B------:R-:W-:-:S05]  /*8210*/  MOV R227, RZ ;  /* 0x000000ff00e37202 */ /* 0x000fca0000000f00 */
[----:B------:R-:W-:-:S04]  /*8220*/  @P5 PRMT R178, R178, 0x7632, R178 ;  /* 0x00007632b2b25816 */ /* 0x000fc800000000b2 */
[----:B------:R-:W-:-:S05]  /*8230*/  @P5 SHF.L.U32 R178, R178, 0x10, RZ ;  /* 0x00000010b2b25819 */ /* 0x000fca00000006ff */
[----:B------:R-:W-:Y:S01]  /*8240*/  @P5 FMUL.FTZ R227, R178, R231 ;  /* 0x000000e7b2e35220 */ /* 0x000fe20000410000 */
[----:B------:R-:W-:-:S03]  /*8250*/  SHF.L.U32 R178, R43, 0x10, RZ ;  /* 0x000000102bb27819 */ /* 0x000fc600000006ff */
[----:B------:R-:W-:Y:S01]  /*8260*/  FADD.FTZ R227, R65, R227 ;  /* 0x000000e341e37221 */ /* 0x000fe20000010000 */
[----:B------:R-:W-:-:S04]  /*8270*/  FFMA.FTZ R65, R18, UR4, R195 ;  /* 0x0000000412417c23 */ /* 0x000fc800080100c3 */
[----:B------:R-:W-:-:S04]  /*8280*/  FADD.FTZ R65, R213, -R65 ;  /* 0x80000041d5417221 */ /* 0x000fc80000010000 */
[----:B------:R-:W-:Y:S01]  /*8290*/  FFMA.FTZ R65, R65, UR23, R178 ;  /* 0x0000001741417c23 */ /* 0x000fe200080100b2 */
[----:B------:R-:W-:-:S03]  /*82a0*/  HFMA2 R178, -RZ, RZ, 0, 0 ;  /* 0x00000000ffb27431 */ /* 0x000fc600000001ff */
[----:B------:R-:W-:-:S04]  /*82b0*/  FMUL.FTZ R65, R65, UR14 ;  /* 0x0000000e41417c20 */ /* 0x000fc80008410000 */
[----:B------:R-:W-:-:S04]  /*82c0*/  FMUL.FTZ R65, R65, UR22 ;  /* 0x0000001641417c20 */ /* 0x000fc80008410000 */
[-C--:B------:R-:W-:Y:S01]  /*82d0*/  @P6 FMUL.FTZ R178, R249, R65.reuse ;  /* 0x00000041f9b26220 */ /* 0x080fe20000410000 */
[----:B------:R-:W-:Y:S01]  /*82e0*/  FMUL.FTZ R65, R162, R65 ;  /* 0x00000041a2417220 */ /* 0x000fe20000410000 */
[----:B------:R-:W-:Y:S02]  /*82f0*/  FFMA.FTZ R249, R16, UR4, R195 ;  /* 0x0000000410f97c23 */ /* 0x000fe400080100c3 */
[----:B------:R-:W-:Y:S01]  /*8300*/  FADD.FTZ R178, R66, R178 ;  /* 0x000000b242b27221 */ /* 0x000fe20000010000 */
[----:B------:R-:W-:Y:S01]  /*8310*/  PRMT R66, R43, 0x7632, R66 ;  /* 0x000076322b427816 */ /* 0x000fe20000000042 */
[----:B------:R-:W-:Y:S01]  /*8320*/  FADD.FTZ R249, R212, -R249 ;  /* 0x800000f9d4f97221 */ /* 0x000fe20000010000 */
[----:B------:R-:W-:Y:S02]  /*8330*/  FSEL R65, R65, RZ, P6 ;  /* 0x000000ff41417208 */ /* 0x000fe40003000000 */
[----:B------:R-:W-:Y:S02]  /*8340*/  ISETP.GE.U32.AND P6, PT, R26, RZ, PT ;  /* 0x000000ff1a00720c */ /* 0x000fe40003fc6070 */
[----:B------:R-:W-:-:S02]  /*8350*/  SHF.L.U32 R66, R66, 0x10, RZ ;  /* 0x0000001042427819 */ /* 0x000fc400000006ff */
[----:B------:R-:W-:-:S03]  /*8360*/  ISETP.GE.U32.AND.EX P6, PT, R27, 0x1000000, PT, P6 ;  /* 0x010000001b00780c */ /* 0x000fc60003fc6160 */
[----:B------:R-:W-:Y:S01]  /*8370*/  FFMA.FTZ R66, R249, UR23, R66 ;  /* 0x00000017f9427c23 */ /* 0x000fe20008010042 */
[----:B------:R-:W-:-:S03]  /*8380*/  MOV R249, RZ ;  /* 0x000000ff00f97202 */ /* 0x000fc60000000f00 */
[----:B------:R-:W-:-:S04]  /*8390*/  FMUL.FTZ R66, R66, UR14 ;  /* 0x0000000e42427c20 */ /* 0x000fc80008410000 */
[----:B------:R-:W-:Y:S02]  /*83a0*/  FMUL.FTZ R66, R66, UR22 ;  /* 0x0000001642427c20 */ /* 0x000fe40008410000 */
        /* <DEDUP_REMOVED lines=12> */
[----:B------:R-:W-:Y:S02]  /*8470*/  SHF.L.U32 R228, R40, 0x10, RZ ;  /* 0x0000001028e47819 */ /* 0x000fe400000006ff */
[----:B------:R-:W-:Y:S01]  /*8480*/  FSEL R65, R65, RZ, P4 ;  /* 0x000000ff41417208 */ /* 0x000fe20002000000 */
[----:B------:R-:W-:Y:S01]  /*8490*/  FADD.FTZ R64, R219, -R64 ;  /* 0x80000040db407221 */ /* 0x000fe20000010000 */
[----:B------:R-:W-:-:S03]  /*84a0*/  LOP3.LUT P4, RZ, R26, 0xff, RZ, 0xc0, !PT ;  /* 0x000000ff1aff7812 */ /* 0x000fc6000788c0ff */
[----:B------:R-:W-:Y:S01]  /*84b0*/  FFMA.FTZ R64, R64, UR23, R228 ;  /* 0x0000001740407c23 */ /* 0x000fe200080100e4 */
[----:B------:R-:W-:Y:S01]  /*84c0*/  FMUL.FTZ R228, R167, R229 ;  /* 0x000000e5a7e47220 */ /* 0x000fe20000410000 */
[----:B------:R-:W-:Y:S02]  /*84d0*/  HFMA2 R229, -RZ, RZ, 0, 0 ;  /* 0x00000000ffe57431 */ /* 0x000fe400000001ff */
[----:B------:R-:W-:Y:S02]  /*84e0*/  FMUL.FTZ R64, R64, UR14 ;  /* 0x0000000e40407c20 */ /* 0x000fe40008410000 */
[----:B------:R-:W-:Y:S02]  /*84f0*/  FSEL R228, R228, RZ, P3 ;  /* 0x000000ffe4e47208 */ /* 0x000fe40001800000 */
[----:B------:R-:W-:Y:S01]  /*8500*/  FMUL.FTZ R64, R64, UR22 ;  /* 0x0000001640407c20 */ /* 0x000fe20008410000 */
[----:B------:R-:W-:Y:S02]  /*8510*/  LOP3.LUT P3, RZ, R26, 0xff00, RZ, 0xc0, !PT ;  /* 0x0000ff001aff7812 */ /* 0x000fe4000786c0ff */
[----:B------:R-:W-:-:S02]  /*8520*/  F2FP.BF16.F32.PACK_AB R65, R228, R65 ;  /* 0x00000041e441723e */ /* 0x000fc400000010ff */
[----:B------:R-:W-:Y:S02]  /*8530*/  @P4 SHF.L.U32 R228, R176, 0x10, RZ ;  /* 0x00000010b0e44819 */ /* 0x000fe400000006ff */
[----:B------:R-:W-:-:S03]  /*8540*/  PRMT R176, R40, 0x7632, R176 ;  /* 0x0000763228b07816 */ /* 0x000fc600000000b0 */
[-C--:B------:R-:W-:Y:S01]  /*8550*/  @P4 FMUL.FTZ R229, R228, R64.reuse ;  /* 0x00000040e4e54220 */ /* 0x080fe20000410000 */
[----:B------:R-:W-:Y:S01]  /*8560*/  SHF.L.U32 R228, R176, 0x10, RZ ;  /* 0x00000010b0e47819 */ /* 0x000fe200000006ff */
[----:B------:R-:W-:Y:S02]  /*8570*/  FMUL.FTZ R64, R164, R64 ;  /* 0x00000040a4407220 */ /* 0x000fe40000410000 */
[----:B------:R-:W-:Y:S01]  /*8580*/  FADD.FTZ R229, R68, R229 ;  /* 0x000000e544e57221 */ /* 0x000fe20000010000 */
[----:B------:R-:W-:Y:S01]  /*8590*/  FFMA.FTZ R68, R190, UR4, R195 ;  /* 0x00000004be447c23 */ /* 0x000fe200080100c3 */
        /* <DEDUP_REMOVED lines=13> */
.L_x_4015:
        /* <DEDUP_REMOVED lines=13> */
.L_x_4013:
[----:B------:R-:W-:Y:S05]  /*8740*/  BSYNC.RECONVERGENT B1 ;  /* 0x0000000000017941 */ /* 0x000fea0003800200 */
.L_x_4012:
        /* <DEDUP_REMOVED lines=9> */
[----:B------:R-:W-:Y:S01]  /*87e0*/  LOP3.LUT P4, RZ, R24, 0xff0000, RZ, 0xc0, !PT ;  /* 0x00ff000018ff7812 */ /* 0x000fe2000788c0ff */
        /* <DEDUP_REMOVED lines=12> */
[----:B-----5:R-:W-:Y:S02]  /*88b0*/  @P4 SHF.L.U32 R31, R177, 0x10, RZ ;  /* 0x00000010b11f4819 */ /* 0x020fe400000006ff */
        /* <DEDUP_REMOVED lines=107> */
.L_x_4018:
[----:B------:R-:W-:Y:S01]  /*8f70*/  FFMA.FTZ R227, R14, UR4, R195 ;  /* 0x000000040ee37c23 */ /* 0x000fe200080100c3 */
[----:B------:R-:W-:Y:S02]  /*8f80*/  SHF.L.U32 R228, R37, 0x10, RZ ;  /* 0x0000001025e47819 */ /* 0x000fe400000006ff */
        /* <DEDUP_REMOVED lines=9> */
[----:B-----5:R-:W-:Y:S02]  /*9020*/  @P4 SHF.L.U32 R229, R177, 0x10, RZ ;  /* 0x00000010b1e54819 */ /* 0x020fe400000006ff */
        /* <DEDUP_REMOVED lines=105> */
.L_x_4019:
        /* <DEDUP_REMOVED lines=13> */
.L_x_4017:
[----:B------:R-:W-:Y:S05]  /*9790*/  BSYNC.RECONVERGENT B1 ;  /* 0x0000000000017941 */ /* 0x000fea0003800200 */
.L_x_4016:
        /* <DEDUP_REMOVED lines=22> */
[----:B-----5:R-:W-:-:S03]  /*9900*/  @P4 SHF.L.U32 R31, R177, 0x10, RZ ;  /* 0x00000010b11f4819 */ /* 0x020fc600000006ff */
[----:B------:R-:W-:-:S04]  /*9910*/  FMUL.FTZ R30, R30, UR22 ;  /* 0x000000161e1e7c20 */ /* 0x000fc80008410000 */
[----:B------:R-:W-:Y:S01]  /*9920*/  @P4 FMUL.FTZ R227, R30, R31 ;  /* 0x0000001f1ee34220 */ /* 0x000fe20000410000 */
[----:B------:R-:W-:Y:S01]  /*9930*/  @P3 PRMT R177, R177, 0x7632, R177 ;  /* 0x00007632b1b13816 */ /* 0x000fe200000000b1 */
[C---:B------:R-:W-:Y:S01]  /*9940*/  FMUL.FTZ R31, R29.reuse, UR14 ;  /* 0x0000000e1d1f7c20 */ /* 0x040fe20008410000 */
[----:B------:R-:W-:Y:S01]  /*9950*/  F2FP.BF16.F32.PACK_AB R29, R29, R28 ;  /* 0x0000001c1d1d723e */ /* 0x000fe200000010ff */
        /* <DEDUP_REMOVED lines=88> */
[----:B------:R-:W-:Y:S01]  /*9ee0*/  FFMA.FTZ R28, R202, UR4, R195 ;  /* 0x00000004ca1c7c23 */ /* 0x000fe200080100c3 */
[----:B------:R-:W-:-:S02]  /*9ef0*/  MOV R195, RZ ;  /* 0x000000ff00c37202 */ /* 0x000fc40000000f00 */
[----:B------:R-:W-:Y:S01]  /*9f00*/  SHF.L.U32 R52, R52, 0x10, RZ ;  /* 0x0000001034347819 */ /* 0x000fe200000006ff */
[----:B------:R-:W-:-:S04]  /*9f10*/  FADD.FTZ R28, R201, -R28 ;  /* 0x8000001cc91c7221 */ /* 0x000fc80000010000 */
[----:B------:R-:W-:-:S04]  /*9f20*/  FFMA.FTZ R28, R28, UR23, R52 ;  /* 0x000000171c1c7c23 */ /* 0x000fc80008010034 */
[C---:B------:R-:W-:Y:S01]  /*9f30*/  FMUL.FTZ R52, R28.reuse, UR14 ;  /* 0x0000000e1c347c20 */ /* 0x040fe20008410000 */
[----:B------:R-:W-:-:S03]  /*9f40*/  F2FP.BF16.F32.PACK_AB R28, R28, R250 ;  /* 0x000000fa1c1c723e */ /* 0x000fc600000010ff */
[----:B------:R-:W-:-:S04]  /*9f50*/  FMUL.FTZ R52, R52, UR22 ;  /* 0x0000001634347c20 */ /* 0x000fc80008410000 */
[----:B------:R-:W-:Y:S01]  /*9f60*/  @P3 FMUL.FTZ R195, R52, R176 ;  /* 0x000000b034c33220 */ /* 0x000fe20000410000 */
[----:B------:R-:W-:-:S03]  /*9f70*/  FMUL.FTZ R52, R149, R52 ;  /* 0x0000003495347220 */ /* 0x000fc60000410000 */
[----:B------:R-:W-:Y:S02]  /*9f80*/  FADD.FTZ R176, R53, R195 ;  /* 0x000000c335b07221 */ /* 0x000fe40000010000 */
[----:B------:R-:W-:-:S04]  /*9f90*/  FSEL R52, R52, RZ, P3 ;  /* 0x000000ff34347208 */ /* 0x000fc80001800000 */
[----:B------:R-:W-:Y:S01]  /*9fa0*/  F2FP.BF16.F32.PACK_AB R48, R52, R48 ;  /* 0x000000303430723e */ /* 0x000fe200000010ff */
[----:B------:R-:W-:Y:S06]  /*9fb0*/  BRA `(.L_x_4021) ;  /* 0x0000000400d47947 */ /* 0x000fec0003800000 */
.L_x_4020:
[----:B------:R-:W-:Y:S01]  /*9fc0*/  FFMA.FTZ R227, R7, UR4, R195 ;  /* 0x0000000407e37c23 */ /* 0x000fe200080100c3 */
[----:B------:R-:W-:Y:S02]  /*9fd0*/  SHF.L.U32 R228, R33, 0x10, RZ ;  /* 0x0000001021e47819 */ /* 0x000fe400000006ff */
[----:B------:R-:W-:Y:S01]  /*9fe0*/  LOP3.LUT P4, RZ, R22, 0xff0000, RZ, 0xc0, !PT ;  /* 0x00ff000016ff7812 */ /* 0x000fe2000788c0ff */
        /* <DEDUP_REMOVED lines=97> */
[----:B------:R-:W-:-:S03]  /*a600*/  FMUL.FTZ R48, R148, R48 ;  /* 0x0000003094307220 */ /* 0x000fc60000410000 */
[----:B------:R-:W-:Y:S01]  /*a610*/  FADD.FTZ R229, R52, R229 ;  /* 0x000000e534e57221 */ /* 0x000fe20000010000 */
[----:B------:R-:W-:Y:S01]  /*a620*/  FFMA.FTZ R52, R202, UR4, R195 ;  /* 0x00000004ca347c23 */ /* 0x000fe200080100c3 */
[C---:B------:R-:W-:Y:S02]  /*a630*/  SHF.L.U32 R195, R176.reuse, 0x10, RZ ;  /* 0x00000010b0c37819 */ /* 0x040fe400000006ff */
[----:B------:R-:W-:Y:S01]  /*a640*/  @P3 PRMT R176, R176, 0x7632, R176 ;  /* 0x00007632b0b03816 */ /* 0x000fe200000000b0 */
[----:B------:R-:W-:Y:S01]  /*a650*/  FADD.FTZ R52, R201, -R52 ;  /* 0x80000034c9347221 */ /* 0x000fe20000010000 */
[----:B------:R-:W-:Y:S02]  /*a660*/  FSEL R48, R48, RZ, P4 ;  /* 0x000000ff30307208 */ /* 0x000fe40002000000 */
[----:B------:R-:W-:Y:S01]  /*a670*/  @P3 SHF.L.U32 R176, R176, 0x10, RZ ;  /* 0x00000010b0b03819 */ /* 0x000fe200000006ff */
        /* <DEDUP_REMOVED lines=9> */
.L_x_4021:
        /* <DEDUP_REMOVED lines=12> */
.L_x_4005:
[----:B------:R-:W-:Y:S05]  /*a7d0*/  BSYNC.RECONVERGENT B0 ;  /* 0x0000000000007941 */ /* 0x000fea0003800200 */
.L_x_3991:
[----:B------:R-:W-:Y:S02]  /*a7e0*/  UIADD3 UR7, UPT, UPT, UR7, UR24, URZ ;  /* 0x0000001807077290 */ /* 0x000fe4000fffe0ff */
[----:B------:R-:W-:Y:S02]  /*a7f0*/  UPLOP3.LUT UP2, UPT, UPT, UPT, UP2, 0x40, 0x4 ;  /* 0x000000000004789c */ /* 0x000fe40003f4e820 */
[----:B------:R-:W-:-:S09]  /*a800*/  UISETP.GE.AND UP1, UPT, UR7, UR25, UPT ;  /* 0x000000190700728c */ /* 0x000fd2000bf26270 */
[----:B------:R-:W-:Y:S05]  /*a810*/  BRA.U !UP1, `(.L_x_4022) ;  /* 0xffffff6109c87547 */ /* 0x000fea000b83ffff */
.L_x_3980:
[----:B------:R-:W1:Y:S01]  /*a820*/  S2UR UR4, SR_CTAID.X ;  /* 0x00000000000479c3 */ /* 0x000e620000002500 */
[----:B------:R-:W2:Y:S01]  /*a830*/  S2R R21, SR_TID.X ;  /* 0x0000000000157919 */ /* 0x000ea20000002100 */
[----:B------:R-:W-:Y:S01]  /*a840*/  ISETP.NE.AND P2, PT, R252, RZ, PT ;  /* 0x000000fffc00720c */ /* 0x000fe20003f45270 */
[----:B------:R-:W-:Y:S01]  /*a850*/  BSSY.RECONVERGENT B0, `(.L_x_4023) ;  /* 0x0000012000007945 */ /* 0x000fe20003800200 */
[----:B-1----:R-:W-:-:S06]  /*a860*/  UIMAD UR4, UR4, UR6, URZ ;  /* 0x00000006040472a4 */ /* 0x002fcc000f8e02ff */
[----:B0-----:R-:W-:-:S04]  /*a870*/  MOV R9, UR4 ;  /* 0x0000000400097c02 */ /* 0x001fc80008000f00 */
[----:B--2---:R-:W-:Y:S01]  /*a880*/  LEA.HI R9, R9, R21, RZ, 0x1d ;  /* 0x0000001509097211 */ /* 0x004fe200078fe8ff */
        /* <DEDUP_REMOVED lines=14> */
.L_x_4024:
[----:B------:R-:W-:Y:S05]  /*a970*/  BSYNC.RECONVERGENT B0 ;  /* 0x0000000000007941 */ /* 0x000fea0003800200 */
.L_x_4023:
        /* <DEDUP_REMOVED lines=15> */
.L_x_4026:
[----:B------:R-:W-:Y:S05]  /*aa70*/  BSYNC.RECONVERGENT B0 ;  /* 0x0000000000007941 */ /* 0x000fea0003800200 */
.L_x_4025:
        /* <DEDUP_REMOVED lines=15> */
.L_x_4028:
[----:B------:R-:W-:Y:S05]  /*ab70*/  BSYNC.RECONVERGENT B0 ;  /* 0x0000000000007941 */ /* 0x000fea0003800200 */
.L_x_4027:
[----:B------:R-:W-:-:S13]  /*ab80*/  ISETP.NE.AND P0, PT, R248, RZ, PT ;  /* 0x000000fff800720c */ /* 0x000fda0003f05270 */
        /* <DEDUP_REMOVED lines=14> */
.L_x_4029:
        /* <DEDUP_REMOVED lines=9> */
.L_x_15632:


//--------------------- .text._ZN10layer_norm13ln_bwd_kernelINS_13Kernel_traitsIf13__nv_bfloat16S2_S2_fjLj8192ELj1ELj1ELj8ELj16ENS_18Kernel_traits_baseILj8192EfS2_S2_S2_fjLj256EEEEELb1ELb1ELb0ELb1EEEvNS_9BwdParamsE --------------------------
	.section	.text._ZN10layer_norm13ln_bwd_kernelINS_13Kernel_traitsIf13__nv_bfloat16S2_S2_fjLj8192ELj1ELj1ELj8ELj16ENS_18Kernel_traits_baseILj8192EfS2_S2_S2_fjLj256EEEEELb1ELb1ELb0ELb1EEEvNS_9BwdParamsE,"ax",@progbits
	.align	128
        .global         _ZN10layer_norm13ln_bwd_kernelINS_13Kernel_traitsIf13__nv_bfloat16S2_S2_fjLj8192ELj1ELj1ELj8ELj16ENS_18Kernel_traits_baseILj8192EfS2_S2_S2_fjLj256EEEEELb1ELb1ELb0ELb1EEEvNS_9BwdParamsE
        .type           _ZN10layer_norm13ln_bwd_kernelINS_13Kernel_traitsIf13__nv_bfloat16S2_S2_fjLj8192ELj1ELj1ELj8ELj16ENS_18Kernel_traits_baseILj8192EfS2_S2_S2_fjLj256EEEEELb1ELb1ELb0ELb1EEEvNS_9BwdParamsE,@function
        .size           _ZN10layer_norm13ln_bwd_kernelINS_13Kernel_traitsIf13__nv_bfloat16S2_S2_fjLj8192ELj1ELj1ELj8ELj16ENS_18Kernel_traits_baseILj8192EfS2_S2_S2_fjLj256EEEEELb1ELb1ELb0ELb1EEEvNS_9BwdParamsE,(.L_x_15633 - _ZN10layer_norm13ln_bwd_kernelINS_13Kernel_traitsIf13__nv_bfloat16S2_S2_fjLj8192ELj1ELj1ELj8ELj16ENS_18Kernel_traits_baseILj8192EfS2_S2_S2_fjLj256EEEEELb1ELb1ELb0ELb1EEEvNS_9BwdParamsE)
        .other          _ZN10layer_norm13ln_bwd_kernelINS_13Kernel_traitsIf13__nv_bfloat16S2_S2_fjLj8192ELj1ELj1ELj8ELj16ENS_18Kernel_traits_baseILj8192EfS2_S2_S2_fjLj256EEEEELb1ELb1ELb0ELb1EEEvNS_9BwdParamsE,@"STO_CUDA_ENTRY STV_DEFAULT"
_ZN10layer_norm13ln_bwd_kernelINS_13Kernel_traitsIf13__nv_bfloat16S2_S2_fjLj8192ELj1ELj1ELj8ELj16ENS_18Kernel_traits_baseILj8192EfS2_S2_S2_fjLj256EEEEELb1ELb1ELb0ELb1EEEvNS_9BwdParamsE:
.text._ZN10layer_norm13ln_bwd_kernelINS_13Kernel_traitsIf13__nv_bfloat16S2_S2_fjLj8192ELj1ELj1ELj8ELj16ENS_18Kernel_traits_baseILj8192EfS2_S2_S2_fjLj256EEEEELb1ELb1ELb0ELb1EEEvNS_9BwdParamsE:
        /* <DEDUP_REMOVED lines=56> */
[----:B------:R1:W-:Y:S01]  /*0380*/  STL [R1+0x8], RZ ;  /* 0x000008ff01007387 */ /* 0x0003e20000100800 */
[----:B------:R-:W2:Y:S01]  /*0390*/  LDC.64 R2, c[0x0][0x3d0] ;  /* 0x0000f400ff027b82 */ /* 0x000ea20000000a00 */
[----:B------:R-:W3:Y:S02]  /*03a0*/  LDCU.64 UR4, c[0x0][0x3e0] ;  /* 0x00007c00ff0477ac */ /* 0x000ee40008000a00 */
[----:B------:R1:W-:Y:S05]  /*03b0*/  STL [R1+0x4], RZ ;  /* 0x000004ff01007387 */ /* 0x0003ea0000100800 */
[----:B------:R-:W4:Y:S01]  /*03c0*/  LDC.64 R4, c[0x0][0x3e8] ;  /* 0x0000fa00ff047b82 */ /* 0x000f220000000a00 */
[----:B------:R1:W-:Y:S01]  /*03d0*/  STL [R1], RZ ;  /* 0x000000ff01007387 */ /* 0x0003e20000100800 */
[----:B------:R-:W-:Y:S01]  /*03e0*/  PLOP3.LUT P0, PT, PT, PT, PT, 0x8, 0x80 ;  /* 0x000000000080781c */ /* 0x000fe20003f0e170 */
[----:B------:R-:W-:Y:S01]  /*03f0*/  HFMA2 R252, -RZ, RZ, 0, 0 ;  /* 0x00000000fffc7431 */ /* 0x000fe200000001ff */
[----:B------:R-:W0:Y:S01]  /*0400*/  LDCU UR7, c[0x0][0x408] ;  /* 0x00008100ff0777ac */ /* 0x000e220008000800 */
[----:B------:R1:W-:Y:S01]  /*0410*/  STL [R1+0x3c], RZ ;  /* 0x00003cff01007387 */ /* 0x0003e20000100800 */
[----:B------:R-:W-:Y:S01]  /*0420*/  HFMA2 R190, -RZ, RZ, 0, 0 ;  /* 0x00000000ffbe7431 */ /* 0x000fe200000001ff */
[----:B------:R-:W-:-:S02]  /*0430*/  CS2R R234, SRZ ;  /* 0x0000000000ea7805 */ /* 0x000fc4000001ff00 */
[----:B------:R-:W-:Y:S01]  /*0440*/  CS2R R232, SRZ ;  /* 0x0000000000e87805 */ /* 0x000fe2000001ff00 */
[----:B------:R1:W-:Y:S01]  /*0450*/  STL [R1+0x38], RZ ;  /* 0x000038ff01007387 */ /* 0x0003e20000100800 */
[----:B------:R-:W-:Y:S02]  /*0460*/  CS2R R230, SRZ ;  /* 0x0000000000e67805 */ /* 0x000fe4000001ff00 */
[----:B------:R-:W-:Y:S02]  /*0470*/  CS2R R236, SRZ ;  /* 0x0000000000ec7805 */ /* 0x000fe4000001ff00 */
[----:B------:R-:W-:Y:S01]  /*0480*/  CS2R R240, SRZ ;  /* 0x0000000000f07805 */ /* 0x000fe2000001ff00 */
[----:B------:R1:W-:Y:S01]  /*0490*/  STL [R1+0x34], RZ ;  /* 0x000034ff01007387 */ /* 0x0003e20000100800 */
[----:B------:R-:W-:Y:S02]  /*04a0*/  CS2R R238, SRZ ;  /* 0x0000000000ee7805 */ /* 0x000fe4000001ff00 */
[----:B------:R-:W-:Y:S01]  /*04b0*/  CS2R R228, SRZ ;  /* 0x0000000000e47805 */ /* 0x000fe2000001ff00 */
[----:B--2---:R-:W-:Y:S01]  /*04c0*/  IMAD.WIDE.U32 R2, R0, 0x20, R2 ;  /* 0x0000002000027825 */ /* 0x004fe200078e0002 */
[----:B------:R1:W-:Y:S01]  /*04d0*/  STL [R1+0x30], RZ ;  /* 0x000030ff01007387 */ /* 0x0003e20000100800 */
[----:B------:R-:W-:-:S02]  /*04e0*/  CS2R R242, SRZ ;  /* 0x0000000000f27805 */ /* 0x000fc4000001ff00 */
[----:B------:R-:W-:Y:S02]  /*04f0*/  CS2R R246, SRZ ;  /* 0x0000000000f67805 */ /* 0x000fe4000001ff00 */
[----:B------:R-:W-:Y:S01]  /*0500*/  CS2R R244, SRZ ;  /* 0x0000000000f47805 */ /* 0x000fe2000001ff00 */
[----:B------:R1:W-:Y:S01]  /*0510*/  STL [R1+0x2c], RZ ;  /* 0x00002cff01007387 */ /* 0x0003e20000100800 */
[----:B------:R-:W-:Y:S02]  /*0520*/  CS2R R226, SRZ ;  /* 0x0000000000e27805 */ /* 0x000fe4000001ff00 */
[----:B------:R-:W-:Y:S01]  /*0530*/  CS2R R248, SRZ ;  /* 0x0000000000f87805 */ /* 0x000fe2000001ff00 */
[----:B----4-:R-:W-:Y:S01]  /*0540*/  IMAD.WIDE.U32 R4, R0, 0x20, R4 ;  /* 0x0000002000047825 */ /* 0x010fe200078e0004 */
[----:B------:R1:W-:Y:S01]  /*0550*/  STL [R1+0x28], RZ ;  /* 0x000028ff01007387 */ /* 0x0003e20000100800 */
[----:B------:R-:W-:Y:S02]  /*0560*/  CS2R R250, SRZ ;  /* 0x0000000000fa7805 */ /* 0x000fe4000001ff00 */
        /* <DEDUP_REMOVED lines=8> */
[----:B------:R-:W-:-:S02]  /*05f0*/  CS2R R210, SRZ ;  /* 0x0000000000d27805 */ /* 0x000fc4000001ff00 */
[----:B------:R-:W-:Y:S01]  /*0600*/  CS2R R208, SRZ ;  /* 0x0000000000d07805 */ /* 0x000fe2000001ff00 */
[----:B------:R1:W-:Y:S01]  /*0610*/  STL [R1+0x1c], RZ ;  /* 0x00001cff01007387 */ /* 0x0003e20000100800 */
[----:B------:R-:W-:Y:S02]  /*0620*/  CS2R R206, SRZ ;  /* 0x0000000000ce7805 */ /* 0x000fe4000001ff00 */
[----:B------:R-:W-:Y:S02]  /*0630*/  CS2R R204, SRZ ;  /* 0x0000000000cc7805 */ /* 0x000fe4000001ff00 */
[----:B------:R-:W-:Y:S01]  /*0640*/  MOV R203, RZ ;  /* 0x000000ff00cb7202 */ /* 0x000fe20000000f00 */
[----:B------:R1:W-:Y:S01]  /*0650*/  STL [R1+0x18], RZ ;  /* 0x000018ff01007387 */ /* 0x0003e20000100800 */
[----:B------:R-:W-:Y:S02]  /*0660*/  MOV R183, RZ ;  /* 0x000000ff00b77202 */ /* 0x000fe40000000f00 */
        /* <DEDUP_REMOVED lines=11> */
[----:B---3--:R-:W-:Y:S01]  /*0720*/  UISETP.NE.U32.AND UP0, UPT, UR4, URZ, UPT ;  /* 0x000000ff0400728c */ /* 0x008fe2000bf05070 */
[----:B------:R-:W-:Y:S02]  /*0730*/  P2R R0, PR, RZ, 0x1 ;  /* 0x00000001ff007803 */ /* 0x000fe40000000000 */
[----:B------:R-:W-:Y:S01]  /*0740*/  CS2R R14, SRZ ;  /* 0x00000000000e7805 */ /* 0x000fe2000001ff00 */
[----:B0-----:R-:W5:Y:S01]  /*0750*/  LDG.E.128 R96, desc[UR12][R2.64] ;  /* 0x0000000c02607981 */ /* 0x001f62000c1e1d00 */
[----:B------:R-:W-:Y:S02]  /*0760*/  CS2R R12, SRZ ;  /* 0x00000000000c7805 */ /* 0x000fe4000001ff00 */
[----:B------:R-:W-:Y:S02]  /*0770*/  CS2R R10, SRZ ;  /* 0x00000000000a7805 */ /* 0x000fe4000001ff00 */
[----:B------:R-:W-:Y:S01]  /*0780*/  CS2R R8, SRZ ;  /* 0x0000000000087805 */ /* 0x000fe2000001ff00 */
[----:B------:R-:W5:Y:S01]  /*0790*/  LDG.E.128 R92, desc[UR12][R2.64+0x10] ;  /* 0x0000100c025c7981 */ /* 0x000f62000c1e1d00 */
[----:B------:R-:W-:Y:S01]  /*07a0*/  CS2R R6, SRZ ;  /* 0x0000000000067805 */ /* 0x000fe2000001ff00 */
[----:B------:R-:W0:Y:S02]  /*07b0*/  LDCU UR15, c[0x0][0x388] ;  /* 0x00007100ff0f77ac */ /* 0x000e240008000800 */
[----:B------:R-:W5:Y:S01]  /*07c0*/  LDG.E.128 R88, desc[UR12][R2.64+0x2000] ;  /* 0x0020000c02587981 */ /* 0x000f62000c1e1d00 */
[----:B------:R-:W2:Y:S03]  /*07d0*/  LDCU.64 UR22, c[0x0][0x390] ;  /* 0x00007200ff1677ac */ /* 0x000ea60008000a00 */
[----:B------:R-:W5:Y:S01]  /*07e0*/  LDG.E.128 R84, desc[UR12][R2.64+0x2010] ;  /* 0x0020100c02547981 */ /* 0x000f62000c1e1d00 */
[----:B------:R-:W3:Y:S03]  /*07f0*/  LDCU.U8 UR14, c[0x0][0x410] ;  /* 0x00008200ff0e77ac */ /* 0x000ee60008000000 */
[----:B------:R-:W5:Y:S01]  /*0800*/  LDG.E.128 R80, desc[UR12][R2.64+0x4000] ;  /* 0x0040000c02507981 */ /* 0x000f62000c1e1d00 */
[----:B------:R-:W4:Y:S03]  /*0810*/  LDCU UR18, c[0x0][0x400] ;  /* 0x00008000ff1277ac */ /* 0x000f260008000800 */
[----:B------:R-:W5:Y:S01]  /*0820*/  LDG.E.128 R76, desc[UR12][R2.64+0x4010] ;  /* 0x0040100c024c7981 */ /* 0x000f62000c1e1d00 */
[----:B------:R-:W0:Y:S03]  /*0830*/  LDCU.64 UR20, c[0x0][0x478] ;  /* 0x00008f00ff1477ac */ /* 0x000e260008000a00 */
[----:B------:R-:W5:Y:S01]  /*0840*/  LDG.E.128 R72, desc[UR12][R2.64+0x6000] ;  /* 0x0060000c02487981 */ /* 0x000f62000c1e1d00 */
[----:B------:R-:W0:Y:S03]  /*0850*/  LDCU.128 UR8, c[0x0][0x3c0] ;  /* 0x00007800ff0877ac */ /* 0x000e260008000c00 */
[----:B------:R1:W5:Y:S01]  /*0860*/  LDG.E.128 R68, desc[UR12][R2.64+0x6010] ;  /* 0x0060100c02447981 */ /* 0x000362000c1e1d00 */
[----:B------:R-:W0:Y:S03]  /*0870*/  LDCU.64 UR16, c[0x0][0x438] ;  /* 0x00008700ff1077ac */ /* 0x000e260008000a00 */
[----:B------:R-:W5:Y:S01]  /*0880*/  LDG.E.128 R64, desc[UR12][R4.64+0x6010] ;  /* 0x0060100c04407981 */ /* 0x000f62000c1e1d00 */
[----:B------:R-:W0:Y:S03]  /*0890*/  LDCU.64 UR24, c[0x0][0x380] ;  /* 0x00007000ff1877ac */ /* 0x000e260008000a00 */
[----:B------:R-:W5:Y:S01]  /*08a0*/  LDG.E.128 R60, desc[UR12][R4.64+0x6000] ;  /* 0x0060000c043c7981 */ /* 0x000f62000c1e1d00 */
[----:B-1----:R-:W-:-:S03]  /*08b0*/  CS2R R2, SRZ ;  /* 0x0000000000027805 */ /* 0x002fc6000001ff00 */
[----:B------:R-:W5:Y:S04]  /*08c0*/  LDG.E.128 R56, desc[UR12][R4.64+0x4010] ;  /* 0x0040100c04387981 */ /* 0x000f68000c1e1d00 */
[----:B------:R-:W5:Y:S04]  /*08d0*/  LDG.E.128 R52, desc[UR12][R4.64+0x4000] ;  /* 0x0040000c04347981 */ /* 0x000f68000c1e1d00 */
[----:B------:R-:W5:Y:S04]  /*08e0*/  LDG.E.128 R48, desc[UR12][R4.64+0x2010] ;  /* 0x0020100c04307981 */ /* 0x000f68000c1e1d00 */
[----:B------:R-:W5:Y:S04]  /*08f0*/  LDG.E.128 R44, desc[UR12][R4.64+0x2000] ;  /* 0x0020000c042c7981 */ /* 0x000f68000c1e1d00 */
[----:B------:R-:W5:Y:S04]  /*0900*/  LDG.E.128 R40, desc[UR12][R4.64+0x10] ;  /* 0x0000100c04287981 */ /* 0x000f68000c1e1d00 */
[----:B------:R1:W5:Y:S01]  /*0910*/  LDG.E.128 R36, desc[UR12][R4.64] ;  /* 0x0000000c04247981 */ /* 0x000362000c1e1d00 */
[----:B------:R-:W-:Y:S01]  /*0920*/  UISETP.NE.AND.EX UP0, UPT, UR5, URZ, UPT, UP0 ;  /* 0x000000ff0500728c */ /* 0x000fe2000bf05300 */
[----:B01234-:R-:W-:-:S10]  /*0930*/  CS2R R4, SRZ ;  /* 0x0000000000047805 */ /* 0x01ffd4000001ff00 */
.L_x_4049:
[----:B0-----:R-:W0:Y:S01]  /*0940*/  S2R R153, SR_TID.X ;  /* 0x0000000000997919 */ /* 0x001e220000002100 */
[----:B------:R-:W1:Y:S01]  /*0950*/  LDC.64 R142, c[0x0][0x3a8] ;  /* 0x0000ea00ff8e7b82 */ /* 0x000e620000000a00 */
[----:B------:R-:W-:Y:S01]  /*0960*/  UIMAD UR4, UR6, UR15, URZ ;  /* 0x0000000f060472a4 */ /* 0x000fe2000f8e02ff */
[----:B------:R-:W-:Y:S01]  /*0970*/  ISETP.NE.AND P3, PT, R0, RZ, PT ;  /* 0x000000ff0000720c */ /* 0x000fe20003f65270 */
[----:B-----5:R2:W-:Y:S02]  /*0980*/  STL [R1+0x40], R36 ;  /* 0x0000402401007387 */ /* 0x0205e40000100800 */
[----:B------:R-:W-:-:S03]  /*0990*/  USHF.R.S32.HI UR5, URZ, 0x1f, UR4 ;  /* 0x0000001fff057899 */ /* 0x000fc60008011404 */
[----:B------:R-:W3:Y:S01]  /*09a0*/  LDC.64 R148, c[0x0][0x428] ;  /* 0x00010a00ff947b82 */ /* 0x000ee20000000a00 */
[----:B------:R-:W-:Y:S01]  /*09b0*/  ULEA.HI UR5, UR5, UR4, URZ, 0x3 ;  /* 0x0000000405057291 */ /* 0x000fe2000f8f18ff */
[----:B--2---:R-:W2:Y:S05]  /*09c0*/  LDL.LU R36, [R1+0x10] ;  /* 0x0000100001247983 */ /* 0x004eaa0000300800 */
[----:B------:R-:W-:Y:S01]  /*09d0*/  MOV R32, UR5 ;  /* 0x0000000500207c02 */ /* 0x000fe20008000f00 */
[----:B------:R-:W-:-:S06]  /*09e0*/  UIMAD.WIDE UR4, UR6, 0x4, UR10 ;  /* 0x00000004060478a5 */ /* 0x000fcc000f8e020a */
[----:B------:R-:W-:Y:S02]  /*09f0*/  MOV R34, UR4 ;  /* 0x0000000400227c02 */ /* 0x000fe40008000f00 */
[----:B------:R-:W-:Y:S01]  /*0a00*/  MOV R35, UR5 ;  /* 0x0000000500237c02 */ /* 0x000fe20008000f00 */
[----:B------:R-:W-:-:S04]  /*0a10*/  UIMAD.WIDE UR4, UR6, 0x4, UR8 ;  /* 0x00000004060478a5 */ /* 0x000fc8000f8e0208 */
[----:B------:R4:W2:Y:S01]  /*0a20*/  LDG.E R154, desc[UR12][R34.64] ;  /* 0x0000000c229a7981 */ /* 0x0008a2000c1e1900 */
[----:B0-----:R-:W-:-:S04]  /*0a30*/  LEA.HI.SX32 R32, R32, R153, 0x1d ;  /* 0x0000009920207211 */ /* 0x001fc800078feaff */
[C---:B------:R-:W-:Y:S01]  /*0a40*/  IADD3 R33, PT, PT, R32.reuse, 0x100, RZ ;  /* 0x0000010020217810 */ /* 0x040fe20007ffe0ff */
[C---:B-1----:R-:W-:Y:S01]  /*0a50*/  IMAD.WIDE.U32 R120, R32.reuse, 0x10, R142 ;  /* 0x0000001020787825 */ /* 0x042fe200078e008e */
[C---:B------:R-:W-:Y:S02]  /*0a60*/  IADD3 R158, PT, PT, R32.reuse, 0x200, RZ ;  /* 0x00000200209e7810 */ /* 0x040fe40007ffe0ff */
[C---:B----4-:R-:W-:Y:S01]  /*0a70*/  IADD3 R34, PT, PT, R32.reuse, 0x300, RZ ;  /* 0x0000030020227810 */ /* 0x050fe20007ffe0ff */
[--C-:B---3--:R-:W-:Y:S01]  /*0a80*/  IMAD.WIDE.U32 R124, R32, 0x10, R148.reuse ;  /* 0x00000010207c7825 */ /* 0x108fe200078e0094 */
[----:B------:R-:W-:Y:S01]  /*0a90*/  MOV R140, UR4 ;  /* 0x00000004008c7c02 */ /* 0x000fe20008000f00 */
[----:B------:R-:W3:Y:S01]  /*0aa0*/  LDG.E.128 R120, desc[UR12][R120.64] ;  /* 0x0000000c78787981 */ /* 0x000ee2000c1e1d00 */
[----:B------:R-:W-:Y:S01]  /*0ab0*/  MOV R141, UR5 ;  /* 0x00000005008d7c02 */ /* 0x000fe20008000f00 */
[----:B------:R-:W-:Y:S01]  /*0ac0*/  IMAD.WIDE.U32 R132, R33, 0x10, R148 ;  /* 0x0000001021847825 */ /* 0x000fe200078e0094 */
[----:B------:R-:W-:Y:S01]  /*0ad0*/  LOP3.LUT P1, RZ, R153, 0x1f, RZ, 0xc0, !PT ;  /* 0x0000001f99ff7812 */ /* 0x000fe2000782c0ff */
[----:B------:R-:W4:Y:S01]  /*0ae0*/  LDG.E.128 R124, desc[UR12][R124.64] ;  /* 0x0000000c7c7c7981 */ /* 0x000f22000c1e1d00 */
[----:B------:R-:W-:Y:S01]  /*0af0*/  PLOP3.LUT P0, PT, PT, PT, PT, 0x80, 0x8 ;  /* 0x000000000008781c */ /* 0x000fe20003f0f070 */
[--C-:B------:R-:W-:Y:S01]  /*0b00*/  IMAD.WIDE.U32 R136, R158, 0x10, R142.reuse ;  /* 0x000000109e887825 */ /* 0x100fe200078e008e */
[----:B------:R-:W-:Y:S01]  /*0b10*/  MOV R184, 0x400 ;  /* 0x0000040000b87802 */ /* 0x000fe20000000f00 */
[----:B------:R-:W4:Y:S01]  /*0b20*/  LDG.E R152, desc[UR12][R140.64] ;  /* 0x0000000c8c987981 */ /* 0x000f22000c1e1900 */
[----:B------:R-:W-:Y:S01]  /*0b30*/  ISETP.NE.AND P2, PT, RZ, UR14, PT ;  /* 0x0000000eff007c0c */ /* 0x000fe2000bf45270 */
[--C-:B------:R-:W-:Y:S01]  /*0b40*/  IMAD.WIDE.U32 R128, R33, 0x10, R142.reuse ;  /* 0x0000001021807825 */ /* 0x100fe200078e008e */
[----:B------:R-:W0:Y:S01]  /*0b50*/  @UP0 LDCU.64 UR4, c[0x0][0x3e0] ;  /* 0x00007c00ff0407ac */ /* 0x000e220008000a00 */
[----:B------:R-:W4:Y:S02]  /*0b60*/  LDG.E.128 R132, desc[UR12][R132.64] ;  /* 0x0000000c84847981 */ /* 0x000f24000c1e1d00 */
[----:B------:R-:W-:-:S02]  /*0b70*/  IMAD.WIDE.U32 R142, R34, 0x10, R142 ;  /* 0x00000010228e7825 */ /* 0x000fc400078e008e */
[----:B------:R-:W4:Y:S02]  /*0b80*/  LDG.E.128 R136, desc[UR12][R136.64] ;  /* 0x0000000c88887981 */ /* 0x000f24000c1e1d00 */
[----:B------:R-:W-:Y:S02]  /*0b90*/  IMAD.WIDE.U32 R144, R158, 0x10, R148 ;  /* 0x000000109e907825 */ /* 0x000fe400078e0094 */
[----:B------:R-:W4:Y:S04]  /*0ba0*/  LDG.E.128 R140, desc[UR12][R142.64] ;  /* 0x0000000c8e8c7981 */ /* 0x000f28000c1e1d00 */
[----:B------:R-:W4:Y:S04]  /*0bb0*/  LDG.E.128 R128, desc[UR12][R128.64] ;  /* 0x0000000c80807981 */ /* 0x000f28000c1e1d00 */
[----:B------:R-:W4:Y:S01]  /*0bc0*/  LDG.E.128 R144, desc[UR12][R144.64] ;  /* 0x0000000c90907981 */ /* 0x000f22000c1e1d00 */
[----:B------:R-:W1:Y:S01]  /*0bd0*/  S2R R35, SR_CgaCtaId ;  /* 0x0000000000237919 */ /* 0x000e620000008800 */
[----:B------:R-:W-:-:S02]  /*0be0*/  @!P1 PLOP3.LUT P0, PT, P3, PT, PT, 0x80, 0x8 ;  /* 0x000000000008981c */ /* 0x000fc40001f0f070 */
[----:B------:R-:W-:-:S04]  /*0bf0*/  @!P1 SHF.R.U32.HI R153, RZ, 0x2, R153 ;  /* 0x00000002ff999819 */ /* 0x000fc80000011699 */
[----:B------:R-:W-:Y:S01]  /*0c00*/  @!P1 LOP3.LUT R153, R153, 0x38, RZ, 0xc0, !PT ;  /* 0x0000003899999812 */ /* 0x000fe200078ec0ff */
[----:B------:R-:W-:-:S06]  /*0c10*/  IMAD.WIDE.U32 R148, R34, 0x10, R148 ;  /* 0x0000001022947825 */ /* 0x000fcc00078e0094 */
[----:B------:R-:W4:Y:S01]  /*0c20*/  LDG.E.128 R148, desc[UR12][R148.64] ;  /* 0x0000000c94947981 */ /* 0x000f22000c1e1d00 */
[----:B-1----:R-:W-:-:S04]  /*0c30*/  LEA R184, R35, R184, 0x18 ;  /* 0x000000b823b87211 */ /* 0x002fc800078ec0ff */
[----:B------:R-:W-:-:S04]  /*0c40*/  IADD3 R200, PT, PT, R184, 0x8040, RZ ;  /* 0x00008040b8c87810 */ /* 0x000fc80007ffe0ff */
[----:B------:R-:W-:Y:S02]  /*0c50*/  @!P1 MOV R35, R200 ;  /* 0x000000c800239202 */ /* 0x000fe40000000f00 */
[----:B------:R-:W-:-:S04]  /*0c60*/  @!P0 IADD3 R35, PT, PT, R184, 0x8000, RZ ;  /* 0x00008000b8238810 */ /* 0x000fc80007ffe0ff */
[----:B------:R-:W-:Y:S02]  /*0c70*/  @!P1 IADD3 R159, PT, PT, R153, R35, RZ ;  /* 0x00000023999f9210 */ /* 0x000fe40007ffe0ff */
[----:B--2---:R-:W-:Y:S02]  /*0c80*/  R2UR UR19, R154 ;  /* 0x000000009a1372ca */ /* 0x004fe400000e0000 */
[----:B---3--:R-:W-:Y:S02]  /*0c90*/  PRMT R153, R122, 0x7632, R153 ;  /* 0x000076327a997816 */ /* 0x008fe40000000099 */
        /* <DEDUP_REMOVED lines=10> */
[----:B------:R-:W-:Y:S01]  /*0d40*/  PRMT R133, R139, 0x7632, R133 ;  /* 0x000076328b857816 */ /* 0x000fe20000000085 */
[----:B------:R-:W-:Y:S01]  /*0d50*/  FADD.FTZ R195, -R124, R153 ;  /* 0x000000997cc37221 */ /* 0x000fe20000010100 */
[----:B------:R-:W-:Y:S02]  /*0d60*/  SHF.L.U32 R164, R140, 0x10, RZ ;  /* 0x000000108ca47819 */ /* 0x000fe400000006ff */
[----:B------:R-:W-:Y:S02]  /*0d70*/  SHF.L.U32 R153, R133, 0x10, RZ ;  /* 0x0000001085997819 */ /* 0x000fe400000006ff */
[----:B------:R-:W-:Y:S01]  /*0d80*/  SHF.L.U32 R165, R128, 0x10, RZ ;  /* 0x0000001080a57819 */ /* 0x000fe200000006ff */
[C---:B------:R-:W-:Y:S02]  /*0d90*/  FADD.FTZ R133, -R124.reuse, R164 ;  /* 0x000000a47c857221 */ /* 0x040fe40000010100 */
[----:B------:R-:W-:Y:S01]  /*0da0*/  FADD.FTZ R164, -R124, R153 ;  /* 0x000000997ca47221 */ /* 0x000fe20000010100 */
[----:B------:R-:W-:Y:S01]  /*0db0*/  SHF.L.U32 R153, R146, 0x10, RZ ;  /* 0x0000001092997819 */ /* 0x000fe200000006ff */
[----:B------:R-:W-:Y:S01]  /*0dc0*/  FADD.FTZ R165, -R124, R165 ;  /* 0x000000a57ca57221 */ /* 0x000fe20000010100 */
[----:B------:R-:W-:-:S02]  /*0dd0*/  SHF.L.U32 R188, R122, 0x10, RZ ;  /* 0x000000107abc7819 */ /* 0x000fc400000006ff */
[C---:B------:R-:W-:Y:S01]  /*0de0*/  PRMT R122, R132.reuse, 0x7632, R122 ;  /* 0x00007632847a7816 */ /* 0x040fe2000000007a */
[----:B------:R-:W-:Y:S01]  /*0df0*/  FMUL.FTZ R165, R165, UR19 ;  /* 0x00000013a5a57c20 */ /* 0x000fe20008410000 */
[----:B------:R-:W-:Y:S01]  /*0e00*/  SHF.L.U32 R132, R132, 0x10, RZ ;  /* 0x0000001084847819 */ /* 0x000fe200000006ff */
[----:B------:R-:W-:-:S04]  /*0e10*/  FADD.FTZ R36, R153, R36 ;  /* 0x0000002499247221 */ /* 0x000fc80000010000 */
[----:B------:R-:W-:Y:S01]  /*0e20*/  FADD.FTZ R211, R132, R211 ;  /* 0x000000d384d37221 */ /* 0x000fe20000010000 */
[-C--:B------:R-:W-:Y:S01]  /*0e30*/  FFMA.FTZ R10, R165, R132.reuse, R10 ;  /* 0x00000084a50a7223 */ /* 0x080fe2000001000a */
[----:B------:R-:W-:Y:S02]  /*0e40*/  FMUL.FTZ R168, R88, R132 ;  /* 0x0000008458a87220 */ /* 0x000fe40000410000 */
[----:B------:R-:W2:Y:S04]  /*0e50*/  LDL.LU R132, [R1+0xc] ;  /* 0x00000c0001847983 */ /* 0x000ea80000300800 */
[----:B------:R1:W-:Y:S04]  /*0e60*/  STL [R1+0x10], R36 ;  /* 0x0000102401007387 */ /* 0x0003e80000100800 */
[----:B-1----:R-:W3:Y:S01]  /*0e70*/  LDL.LU R36, [R1+0x18] ;  /* 0x0000180001247983 */ /* 0x002ee20000300800 */
[----:B------:R-:W-:-:S02]  /*0e80*/  PRMT R160, R120, 0x7632, R160 ;  /* 0x0000763278a07816 */ /* 0x000fc400000000a0 */
[----:B------:R-:W-:Y:S02]  /*0e90*/  SHF.L.U32 R186, R120, 0x10, RZ ;  /* 0x0000001078ba7819 */ /* 0x000fe400000006ff */
[----:B------:R-:W-:-:S03]  /*0ea0*/  SHF.L.U32 R201, R160, 0x10, RZ ;  /* 0x00000010a0c97819 */ /* 0x000fc600000006ff */
[C---:B------:R-:W-:Y:S02]  /*0eb0*/  FADD.FTZ R186, -R124.reuse, R186 ;  /* 0x000000ba7cba7221 */ /* 0x040fe40000010100 */
[----:B------:R-:W-:Y:S02]  /*0ec0*/  FADD.FTZ R201, -R124, R201 ;  /* 0x000000c97cc97221 */ /* 0x000fe40000010100 */
[----:B------:R-:W-:Y:S01]  /*0ed0*/  FMUL.FTZ R186, R186, UR19 ;  /* 0x00000013baba7c20 */ /* 0x000fe20008410000 */
[----:B------:R-:W-:Y:S01]  /*0ee0*/  SHF.L.U32 R123, R123, 0x10, RZ ;  /* 0x000000107b7b7819 */ /* 0x000fe200000006ff */
[----:B------:R-:W-:Y:S01]  /*0ef0*/  FADD.FTZ R199, -R124, R199 ;  /* 0x000000c77cc77221 */ /* 0x000fe20000010100 */
[----:B------:R-:W-:Y:S01]  /*0f00*/  FADD.FTZ R203, R189, R203 ;  /* 0x000000cbbdcb7221 */ /* 0x000fe20000010000 */
[-C--:B------:R-:W-:Y:S01]  /*0f10*/  FFMA.FTZ R2, R186, R189.reuse, R2 ;  /* 0x000000bdba027223 */ /* 0x080fe20000010002 */
[----:B------:R-:W-:Y:S01]  /*0f20*/  FMUL.FTZ R201, R201, UR19 ;  /* 0x00000013c9c97c20 */ /* 0x000fe20008410000 */
[----:B------:R-:W-:Y:S01]  /*0f30*/  FMUL.FTZ R189, R96, R189 ;  /* 0x000000bd60bd7220 */ /* 0x000fe20000410000 */
[----:B------:R-:W-:Y:S01]  /*0f40*/  SHF.L.U32 R198, R125, 0x10, RZ ;  /* 0x000000107dc67819 */ /* 0x000fe200000006ff */
[----:B------:R-:W-:Y:S01]  /*0f50*/  FMUL.FTZ R199, R199, UR19 ;  /* 0x00000013c7c77c20 */ /* 0x000fe20008410000 */
[----:B------:R-:W-:Y:S01]  /*0f60*/  PRMT R161, R125, 0x7632, R161 ;  /* 0x000076327da17816 */ /* 0x000fe200000000a1 */
[----:B------:R-:W-:Y:S01]  /*0f70*/  FADD.FTZ R204, R123, R204 ;  /* 0x000000cc7bcc7221 */ /* 0x000fe20000010000 */
[-C--:B------:R-:W-:Y:S01]  /*0f80*/  FFMA.FTZ R3, R201, R123.reuse, R3 ;  /* 0x0000007bc9037223 */ /* 0x080fe20000010003 */
[----:B------:R-:W-:Y:S01]  /*0f90*/  FMUL.FTZ R202, R97, R123 ;  /* 0x0000007b61ca7220 */ /* 0x000fe20000410000 */
[----:B------:R-:W-:Y:S01]  /*0fa0*/  FADD.FTZ R123, RZ, R189 ;  /* 0x000000bdff7b7221 */ /* 0x000fe20000010000 */
[----:B------:R-:W-:Y:S01]  /*0fb0*/  FADD.FTZ R188, -R124, R188 ;  /* 0x000000bc7cbc7221 */ /* 0x000fe20000010100 */
[----:B------:R-:W-:Y:S01]  /*0fc0*/  SHF.L.U32 R161, R161, 0x10, RZ ;  /* 0x00000010a1a17819 */ /* 0x000fe200000006ff */
[----:B------:R-:W-:Y:S01]  /*0fd0*/  FADD.FTZ R205, R198, R205 ;  /* 0x000000cdc6cd7221 */ /* 0x000fe20000010000 */
[-C--:B------:R-:W-:Y:S01]  /*0fe0*/  FFMA.FTZ R4, R199, R198.reuse, R4 ;  /* 0x000000c6c7047223 */ /* 0x080fe20000010004 */
[----:B------:R-:W-:Y:S01]  /*0ff0*/  FMUL.FTZ R198, R98, R198 ;  /* 0x000000c662c67220 */ /* 0x000fe20000410000 */
[----:B------:R-:W-:Y:S01]  /*1000*/  FADD.FTZ R123, R202, R123 ;  /* 0x0000007bca7b7221 */ /* 0x000fe20000010000 */
[----:B------:R-:W-:Y:S01]  /*1010*/  SHF.L.U32 R194, R126, 0x10, RZ ;  /* 0x000000107ec27819 */ /* 0x000fe200000006ff */
[----:B------:R-:W-:Y:S01]  /*1020*/  FMUL.FTZ R188, R188, UR19 ;  /* 0x00000013bcbc7c20 */ /* 0x000fe20008410000 */
[----:B------:R-:W-:-:S02]  /*1030*/  PRMT R155, R127, 0x7632, R155 ;  /* 0x000076327f9b7816 */ /* 0x000fc4000000009b */
[----:B------:R-:W-:Y:S01]  /*1040*/  SHF.L.U32 R187, R127, 0x10, RZ ;  /* 0x000000107fbb7819 */ /* 0x000fe200000006ff */
[----:B------:R-:W-:Y:S01]  /*1050*/  FMUL.FTZ R185, R99, R161 ;  /* 0x000000a163b97220 */ /* 0x000fe20000410000 */
[----:B------:R-:W-:Y:S01]  /*1060*/  PRMT R157, R126, 0x7632, R157 ;  /* 0x000076327e9d7816 */ /* 0x000fe2000000009d */
[----:B------:R-:W-:Y:S01]  /*1070*/  FADD.FTZ R123, R198, R123 ;  /* 0x0000007bc67b7221 */ /* 0x000fe20000010000 */
[C---:B------:R-:W-:Y:S02]  /*1080*/  PRMT R127, R131.reuse, 0x7632, R127 ;  /* 0x00007632837f7816 */ /* 0x040fe4000000007f */
[----:B------:R-:W-:Y:S02]  /*1090*/  SHF.L.U32 R173, R131, 0x10, RZ ;  /* 0x0000001083ad7819 */ /* 0x000fe400000006ff */
[C---:B------:R-:W-:Y:S02]  /*10a0*/  PRMT R131, R138.reuse, 0x7632, R131 ;  /* 0x000076328a837816 */ /* 0x040fe40000000083 */
[----:B------:R-:W-:-:S02]  /*10b0*/  SHF.L.U32 R163, R138, 0x10, RZ ;  /* 0x000000108aa37819 */ /* 0x000fc400000006ff */
[----:B------:R-:W-:Y:S02]  /*10c0*/  PRMT R126, R128, 0x7632, R126 ;  /* 0x00007632807e7816 */ /* 0x000fe4000000007e */
[----:B------:R-:W-:Y:S02]  /*10d0*/  SHF.L.U32 R139, R139, 0x10, RZ ;  /* 0x000000108b8b7819 */ /* 0x000fe400000006ff */
[----:B------:R-:W-:Y:S01]  /*10e0*/  PRMT R138, R142, 0x7632, R138 ;  /* 0x000076328e8a7816 */ /* 0x000fe2000000008a */
[----:B------:R-:W-:Y:S01]  /*10f0*/  FADD.FTZ R193, -R124, R193 ;  /* 0x000000c17cc17221 */ /* 0x000fe20000010100 */
[C---:B------:R-:W-:Y:S01]  /*1100*/  PRMT R128, R129.reuse, 0x7632, R128 ;  /* 0x0000763281807816 */ /* 0x040fe20000000080 */
[----:B------:R-:W-:Y:S01]  /*1110*/  FADD.FTZ R207, R194, R207 ;  /* 0x000000cfc2cf7221 */ /* 0x000fe20000010000 */
[----:B------:R-:W-:Y:S01]  /*1120*/  SHF.L.U32 R169, R129, 0x10, RZ ;  /* 0x0000001081a97819 */ /* 0x000fe200000006ff */
[-C--:B------:R-:W-:Y:S01]  /*1130*/  FFMA.FTZ R6, R188, R194.reuse, R6 ;  /* 0x000000c2bc067223 */ /* 0x080fe20000010006 */
[----:B------:R-:W-:Y:S01]  /*1140*/  SHF.L.U32 R142, R142, 0x10, RZ ;  /* 0x000000108e8e7819 */ /* 0x000fe200000006ff */
[----:B------:R-:W-:Y:S01]  /*1150*/  FMUL.FTZ R194, R92, R194 ;  /* 0x000000c25cc27220 */ /* 0x000fe20000410000 */
[C---:B------:R-:W-:Y:S01]  /*1160*/  PRMT R125, R130.reuse, 0x7632, R125 ;  /* 0x00007632827d7816 */ /* 0x040fe2000000007d */
[----:B------:R-:W-:Y:S01]  /*1170*/  FADD.FTZ R123, R185, R123 ;  /* 0x0000007bb97b7221 */ /* 0x000fe20000010000 */
        /* <DEDUP_REMOVED lines=8> */
[----:B------:R-:W-:Y:S01]  /*1200*/  PRMT R136, R141, 0x7632, R136 ;  /* 0x000076328d887816 */ /* 0x000fe20000000088 */
[C---:B------:R-:W-:Y:S01]  /*1210*/  FADD.FTZ R160, -R124.reuse, R139 ;  /* 0x0000008b7ca07221 */ /* 0x040fe20000010100 */
[----:B------:R-:W-:Y:S01]  /*1220*/  PRMT R140, R143, 0x7632, R140 ;  /* 0x000076328f8c7816 */ /* 0x000fe2000000008c */
[----:B------:R-:W-:Y:S01]  /*1230*/  FADD.FTZ R139, -R124, R142 ;  /* 0x0000008e7c8b7221 */ /* 0x000fe20000010100 */
[----:B------:R-:W-:Y:S01]  /*1240*/  SHF.L.U32 R137, R137, 0x10, RZ ;  /* 0x0000001089897819 */ /* 0x000fe200000006ff */
[----:B------:R-:W-:Y:S01]  /*1250*/  FMUL.FTZ R193, R193, UR19 ;  /* 0x00000013c1c17c20 */ /* 0x000fe20008410000 */
[----:B------:R-:W-:Y:S01]  /*1260*/  SHF.L.U32 R166, R141, 0x10, RZ ;  /* 0x000000108da67819 */ /* 0x000fe200000006ff */
[----:B------:R-:W-:Y:S01]  /*1270*/  FMUL.FTZ R196, R93, R157 ;  /* 0x0000009d5dc47220 */ /* 0x000fe20000410000 */
[----:B------:R-:W-:Y:S01]  /*1280*/  SHF.L.U32 R143, R143, 0x10, RZ ;  /* 0x000000108f8f7819 */ /* 0x000fe200000006ff */
[----:B------:R-:W-:Y:S01]  /*1290*/  FADD.FTZ R123, R194, R123 ;  /* 0x0000007bc27b7221 */ /* 0x000fe20000010000 */
        /* <DEDUP_REMOVED lines=12> */
[----:B------:R-:W-:Y:S01]  /*1360*/  SHF.L.U32 R140, R140, 0x10, RZ ;  /* 0x000000108c8c7819 */ /* 0x000fe200000006ff */
[----:B------:R-:W-:Y:S01]  /*1370*/  FADD.FTZ R209, R187, R209 ;  /* 0x000000d1bbd17221 */ /* 0x000fe20000010000 */
[----:B------:R-:W-:Y:S01]  /*1380*/  SHF.L.U32 R155, R155, 0x10, RZ ;  /* 0x000000109b9b7819 */ /* 0x000fe200000006ff */
[-C--:B------:R-:W-:Y:S01]  /*1390*/  FFMA.FTZ R8, R193, R187.reuse, R8 ;  /* 0x000000bbc1087223 */ /* 0x080fe20000010008 */
[C---:B------:R-:W-:Y:S01]  /*13a0*/  FADD.FTZ R125, -R124.reuse, R137 ;  /* 0x000000897c7d7221 */ /* 0x040fe20000010100 */
[----:B------:R-:W-:Y:S01]  /*13b0*/  FADD.FTZ R152, -R124, R163 ;  /* 0x000000a37c987221 */ /* 0x000fe20000010100 */
        /* <DEDUP_REMOVED lines=21> */
[----:B------:R-:W-:Y:S01]  /*1510*/  PRMT R140, R147, 0x7632, R140 ;  /* 0x00007632938c7816 */ /* 0x000fe2000000008c */
[----:B------:R-:W-:Y:S01]  /*1520*/  FMUL.FTZ R192, R95, R155 ;  /* 0x0000009b5fc07220 */ /* 0x000fe20000410000 */
[----:B------:R-:W-:Y:S01]  /*1530*/  SHF.L.U32 R162, R147, 0x10, RZ ;  /* 0x0000001093a27819 */ /* 0x000fe200000006ff */
[----:B------:R-:W-:Y:S01]  /*1540*/  FMUL.FTZ R147, R125, UR19 ;  /* 0x000000137d937c20 */ /* 0x000fe20008410000 */
[----:B------:R-:W-:Y:S01]  /*1550*/  FADD.FTZ R123, R187, R123 ;  /* 0x0000007bbb7b7221 */ /* 0x000fe20000010000 */
[----:B------:R-:W-:Y:S01]  /*1560*/  FFMA.FTZ R125, R186, R189, RZ ;  /* 0x000000bdba7d7223 */ /* 0x000fe200000100ff */
        /* <DEDUP_REMOVED lines=9> */
[----:B------:R-:W-:Y:S01]  /*1600*/  FMUL.FTZ R197, R197, UR19 ;  /* 0x00000013c5c57c20 */ /* 0x000fe20008410000 */
[----:B------:R-:W-:Y:S01]  /*1610*/  FFMA.FTZ R122, R199, R198, R125 ;  /* 0x000000c6c77a7223 */ /* 0x000fe2000001007d */
[----:B------:R-:W-:Y:S01]  /*1620*/  SHF.L.U32 R121, R121, 0x10, RZ ;  /* 0x0000001079797819 */ /* 0x000fe200000006ff */
[----:B------:R-:W-:Y:S01]  /*1630*/  FADD.FTZ R213, R171, R213 ;  /* 0x000000d5abd57221 */ /* 0x000fe20000010000 */
[-C--:B------:R-:W-:Y:S01]  /*1640*/  FFMA.FTZ R12, R169, R171.reuse, R12 ;  /* 0x000000aba90c7223 */ /* 0x080fe2000001000c */
[----:B------:R-:W-:Y:S01]  /*1650*/  FMUL.FTZ R177, R177, UR19 ;  /* 0x00000013b1b17c20 */ /* 0x000fe20008410000 */
[----:B------:R-:W-:Y:S01]  /*1660*/  FMUL.FTZ R171, R90, R171 ;  /* 0x000000ab5aab7220 */ /* 0x000fe20000410000 */
[----:B------:R-:W-:Y:S01]  /*1670*/  FADD.FTZ R123, R176, R123 ;  /* 0x0000007bb07b7221 */ /* 0x000fe20000010000 */
[----:B------:R-:W-:Y:S01]  /*1680*/  FFMA.FTZ R122, R197, R185, R122 ;  /* 0x000000b9c57a7223 */ /* 0x000fe2000001007a */
[C---:B------:R-:W-:Y:S01]  /*1690*/  PRMT R35, R134.reuse, 0x7632, R35 ;  /* 0x0000763286237816 */ /* 0x040fe20000000023 */
[----:B------:R-:W-:Y:S01]  /*16a0*/  FADD.FTZ R216, R121, R216 ;  /* 0x000000d879d87221 */ /* 0x000fe20000010000 */
[----:B------:R-:W-:Y:S01]  /*16b0*/  SHF.L.U32 R134, R134, 0x10, RZ ;  /* 0x0000001086867819 */ /* 0x000fe200000006ff */
[-C--:B------:R-:W-:Y:S01]  /*16c0*/  FFMA.FTZ R13, R177, R121.reuse, R13 ;  /* 0x00000079b10d7223 */ /* 0x080fe2000001000d */
[----:B------:R-:W-:Y:S01]  /*16d0*/  FMUL.FTZ R178, R91, R121 ;  /* 0x000000795bb27220 */ /* 0x000fe20000410000 */
[----:B------:R-:W-:Y:S01]  /*16e0*/  FADD.FTZ R121, R171, R123 ;  /* 0x0000007bab797221 */ /* 0x000fe20000010000 */
[----:B------:R-:W-:Y:S01]  /*16f0*/  FMUL.FTZ R195, R195, UR19 ;  /* 0x00000013c3c37c20 */ /* 0x000fe20008410000 */
[----:B------:R-:W-:Y:S01]  /*1700*/  FFMA.FTZ R122, R188, R194, R122 ;  /* 0x000000c2bc7a7223 */ /* 0x000fe2000001007a */
[----:B------:R-:W-:Y:S01]  /*1710*/  SHF.L.U32 R35, R35, 0x10, RZ ;  /* 0x0000001023237819 */ /* 0x000fe200000006ff */
[----:B------:R-:W-:Y:S01]  /*1720*/  FMUL.FTZ R172, R84, R134 ;  /* 0x0000008654ac7220 */ /* 0x000fe20000410000 */
        /* <DEDUP_REMOVED lines=17> */
[----:B------:R-:W-:Y:S01]  /*1840*/  PRMT R130, R144, 0x7632, R130 ;  /* 0x0000763290827816 */ /* 0x000fe20000000082 */
[----:B------:R-:W-:Y:S01]  /*1850*/  FADD.FTZ R220, R120, R220 ;  /* 0x000000dc78dc7221 */ /* 0x000fe20000010000 */
[----:B------:R-:W-:Y:S01]  /*1860*/  SHF.L.U32 R144, R144, 0x10, RZ ;  /* 0x0000001090907819 */ /* 0x000fe200000006ff */
[-C--:B------:R-:W-:Y:S01]  /*1870*/  FFMA.FTZ R17, R181, R120.reuse, R17 ;  /* 0x00000078b5117223 */ /* 0x080fe20000010011 */
        /* <DEDUP_REMOVED lines=8> */
[----:B------:R-:W-:Y:S01]  /*1900*/  PRMT R127, R145, 0x7632, R127 ;  /* 0x00007632917f7816 */ /* 0x000fe2000000007f */
[----:B------:R-:W-:Y:S01]  /*1910*/  FADD.FTZ R210, R155, R210 ;  /* 0x000000d29bd27221 */ /* 0x000fe20000010000 */
[----:B------:R-:W-:Y:S01]  /*1920*/  SHF.L.U32 R136, R145, 0x10, RZ ;  /* 0x0000001091887819 */ /* 0x000fe200000006ff */
[----:B------:R-:W-:Y:S01]  /*1930*/  FFMA.FTZ R9, R191, R155, R9 ;  /* 0x0000009bbf097223 */ /* 0x000fe20000010009 */
[----:B------:R-:W-:Y:S01]  /*1940*/  FMUL.FTZ R155, R81, R130 ;  /* 0x00000082519b7220 */ /* 0x000fe20000410000 */
[----:B------:R-:W-:Y:S01]  /*1950*/  FADD.FTZ R120, R146, R120 ;  /* 0x0000007892787221 */ /* 0x000fe20000010000 */
[----:B------:R-:W-:Y:S01]  /*1960*/  FFMA.FTZ R35, R169, R171, R35 ;  /* 0x000000aba9237223 */ /* 0x000fe20000010023 */
[----:B------:R-:W-:-:S02]  /*1970*/  PRMT R214, R150, 0x7632, R214 ;  /* 0x0000763296d67816 */ /* 0x000fc400000000d6 */
[----:B------:R-:W-:Y:S01]  /*1980*/  SHF.L.U32 R126, R150, 0x10, RZ ;  /* 0x00000010967e7819 */ /* 0x000fe200000006ff */
[----:B------:R-:W-:Y:S01]  /*1990*/  FMUL.FTZ R150, R82, R136 ;  /* 0x0000008852967220 */ /* 0x000fe20000410000 */
[----:B------:R-:W-:Y:S01]  /*19a0*/  SHF.L.U32 R127, R127, 0x10, RZ ;  /* 0x000000107f7f7819 */ /* 0x000fe200000006ff */
[----:B------:R-:W-:Y:S01]  /*19b0*/  FADD.FTZ R120, R155, R120 ;  /* 0x000000789b787221 */ /* 0x000fe20000010000 */
[----:B------:R-:W-:Y:S01]  /*19c0*/  FMUL.FTZ R170, R170, UR19 ;  /* 0x00000013aaaa7c20 */ /* 0x000fe20008410000 */
[----:B------:R-:W-:Y:S01]  /*19d0*/  FFMA.FTZ R35, R177, R178, R35 ;  /* 0x000000b2b1237223 */ /* 0x000fe20000010023 */
[----:B------:R-:W-:Y:S01]  /*19e0*/  FADD.FTZ R208, R157, R208 ;  /* 0x000000d09dd07221 */ /* 0x000fe20000010000 */
[----:B------:R-:W-:Y:S01]  /*19f0*/  FFMA.FTZ R7, R195, R157, R7 ;  /* 0x0000009dc3077223 */ /* 0x000fe20000010007 */
[----:B------:R-:W-:Y:S01]  /*1a00*/  FMUL.FTZ R152, R152, UR19 ;  /* 0x0000001398987c20 */ /* 0x000fe20008410000 */
[----:B------:R-:W-:Y:S01]  /*1a10*/  FMUL.FTZ R157, R83, R127 ;  /* 0x0000007f539d7220 */ /* 0x000fe20000410000 */
[----:B------:R-:W-:Y:S01]  /*1a20*/  FADD.FTZ R120, R150, R120 ;  /* 0x0000007896787221 */ /* 0x000fe20000010000 */
[----:B------:R-:W-:Y:S01]  /*1a30*/  FFMA.FTZ R35, R170, R172, R35 ;  /* 0x000000acaa237223 */ /* 0x000fe20000010023 */
[----:B------:R-:W-:Y:S01]  /*1a40*/  SHF.L.U32 R131, R131, 0x10, RZ ;  /* 0x0000001083837819 */ /* 0x000fe200000006ff */
[-C--:B------:R-:W-:Y:S01]  /*1a50*/  FFMA.FTZ R22, R152, R153.reuse, R22 ;  /* 0x0000009998167223 */ /* 0x080fe20000010016 */
[----:B------:R-:W-:Y:S01]  /*1a60*/  FMUL.FTZ R153, R76, R153 ;  /* 0x000000994c997220 */ /* 0x000fe20000410000 */
[----:B------:R-:W-:Y:S01]  /*1a70*/  FADD.FTZ R120, R157, R120 ;  /* 0x000000789d787221 */ /* 0x000fe20000010000 */
[----:B------:R-:W-:Y:S01]  /*1a80*/  FFMA.FTZ R35, R179, R180, R35 ;  /* 0x000000b4b3237223 */ /* 0x000fe20000010023 */
[----:B------:R-:W-:Y:S01]  /*1a90*/  FADD.FTZ R206, R161, R206 ;  /* 0x000000cea1ce7221 */ /* 0x000fe20000010000 */
[----:B------:R-:W-:Y:S01]  /*1aa0*/  FFMA.FTZ R5, R197, R161, R5 ;  /* 0x000000a1c5057223 */ /* 0x000fe20000010005 */
[----:B------:R-:W-:Y:S01]  /*1ab0*/  FMUL.FTZ R160, R160, UR19 ;  /* 0x00000013a0a07c20 */ /* 0x000fe20008410000 */
[----:B------:R-:W-:Y:S01]  /*1ac0*/  FMUL.FTZ R145, R141, UR19 ;  /* 0x000000138d917c20 */ /* 0x000fe20008410000 */
[----:B------:R-:W-:Y:S01]  /*1ad0*/  FADD.FTZ R125, R153, R120 ;  /* 0x00000078997d7221 */ /* 0x000fe20000010000 */
[----:B------:R-:W-:Y:S01]  /*1ae0*/  FMUL.FTZ R161, R77, R131 ;  /* 0x000000834da17220 */ /* 0x000fe20000410000 */
[----:B------:R-:W-:Y:S01]  /*1af0*/  FFMA.FTZ R141, R173, R174, R35 ;  /* 0x000000aead8d7223 */ /* 0x000fe20000010023 */
[----:B------:R-:W-:Y:S01]  /*1b00*/  FMUL.FTZ R156, R156, UR19 ;  /* 0x000000139c9c7c20 */ /* 0x000fe20008410000 */
[----:B------:R-:W-:Y:S01]  /*1b10*/  SHF.L.U32 R140, R140, 0x10, RZ ;  /* 0x000000108c8c7819 */ /* 0x000fe200000006ff */
[----:B------:R-:W-:Y:S01]  /*1b20*/  FFMA.FTZ R24, R160, R162, R24 ;  /* 0x000000a2a0187223 */ /* 0x000fe20000010018 */
[----:B------:R-:W-:Y:S01]  /*1b30*/  FADD.FTZ R125, R161, R125 ;  /* 0x0000007da17d7221 */ /* 0x000fe20000010000 */
[----:B------:R-:W-:Y:S01]  /*1b40*/  FFMA.FTZ R141, R181, R182, R141 ;  /* 0x000000b6b58d7223 */ /* 0x000fe2000001008d */
[----:B------:R-:W-:Y:S01]  /*1b50*/  PRMT R129, R148, 0x7632, R129 ;  /* 0x0000763294817816 */ /* 0x000fe20000000081 */
[----:B------:R-:W-:Y:S01]  /*1b60*/  FFMA.FTZ R21, R156, R127, R21 ;  /* 0x0000007f9c157223 */ /* 0x000fe20000010015 */
[----:B------:R-:W-:-:S02]  /*1b70*/  SHF.L.U32 R148, R148, 0x10, RZ ;  /* 0x0000001094947819 */ /* 0x000fc400000006ff */
[----:B------:R-:W-:Y:S01]  /*1b80*/  PRMT R215, R151, 0x7632, R215 ;  /* 0x0000763297d77816 */ /* 0x000fe200000000d7 */
[----:B------:R-:W-:Y:S01]  /*1b90*/  FMUL.FTZ R154, R154, UR19 ;  /* 0x000000139a9a7c20 */ /* 0x000fe20008410000 */
[----:B------:R-:W-:Y:S01]  /*1ba0*/  FFMA.FTZ R141, R145, R146, R141 ;  /* 0x00000092918d7223 */ /* 0x000fe2000001008d */
[----:B------:R-:W-:Y:S01]  /*1bb0*/  SHF.L.U32 R129, R129, 0x10, RZ ;  /* 0x0000001081817819 */ /* 0x000fe200000006ff */
[----:B------:R-:W-:Y:S01]  /*1bc0*/  FMUL.FTZ R35, R72, R148 ;  /* 0x0000009448237220 */ /* 0x000fe20000410000 */
[C---:B------:R-:W-:Y:S01]  /*1bd0*/  PRMT R128, R149.reuse, 0x7632, R128 ;  /* 0x0000763295807816 */ /* 0x040fe20000000080 */
[----:B------:R-:W-:Y:S01]  /*1be0*/  FFMA.FTZ R141, R154, R155, R141 ;  /* 0x0000009b9a8d7223 */ /* 0x000fe2000001008d */
[----:B------:R-:W-:Y:S01]  /*1bf0*/  SHF.L.U32 R149, R149, 0x10, RZ ;  /* 0x0000001095957819 */ /* 0x000fe200000006ff */
[----:B------:R-:W-:Y:S02]  /*1c00*/  FMUL.FTZ R120, R73, R129 ;  /* 0x0000008149787220 */ /* 0x000fe40000410000 */
[----:B------:R-:W-:Y:S01]  /*1c10*/  FFMA.FTZ R141, R147, R150, R141 ;  /* 0x00000096938d7223 */ /* 0x000fe2000001008d */
[----:B------:R-:W-:Y:S01]  /*1c20*/  SHF.L.U32 R128, R128, 0x10, RZ ;  /* 0x0000001080807819 */ /* 0x000fe200000006ff */
[----:B------:R-:W-:-:S02]  /*1c30*/  FMUL.FTZ R121, R74, R149 ;  /* 0x000000954a797220 */ /* 0x000fc40000410000 */
[----:B------:R-:W-:Y:S01]  /*1c40*/  FFMA.FTZ R141, R156, R157, R141 ;  /* 0x0000009d9c8d7223 */ /* 0x000fe2000001008d */
[----:B------:R-:W-:Y:S01]  /*1c50*/  FMUL.FTZ R163, R163, UR19 ;  /* 0x00000013a3a37c20 */ /* 0x000fe20008410000 */
[----:B------:R-:W-:Y:S02]  /*1c60*/  FMUL.FTZ R122, R75, R128 ;  /* 0x000000804b7a7220 */ /* 0x000fe40000410000 */
[----:B------:R-:W-:Y:S01]  /*1c70*/  FFMA.FTZ R141, R152, R153, R141 ;  /* 0x00000099988d7223 */ /* 0x000fe2000001008d */
[----:B------:R-:W-:Y:S01]  /*1c80*/  SHF.L.U32 R214, R214, 0x10, RZ ;  /* 0x00000010d6d67819 */ /* 0x000fe200000006ff */
[----:B------:R-:W-:Y:S01]  /*1c90*/  FMUL.FTZ R123, R68, R126 ;  /* 0x0000007e447b7220 */ /* 0x000fe20000410000 */
[----:B--2---:R-:W-:Y:S01]  /*1ca0*/  FADD.FTZ R132, R127, R132 ;  /* 0x000000847f847221 */ /* 0x004fe20000010000 */
[----:B------:R-:W-:Y:S01]  /*1cb0*/  SHF.L.U32 R127, R151, 0x10, RZ ;  /* 0x00000010977f7819 */ /* 0x000fe200000006ff */
[----:B------:R-:W-:Y:S01]  /*1cc0*/  FMUL.FTZ R151, R79, R140 ;  /* 0x0000008c4f977220 */ /* 0x000fe20000410000 */
[----:B---3--:R-:W-:Y:S01]  /*1cd0*/  FADD.FTZ R36, R162, R36 ;  /* 0x00000024a2247221 */ /* 0x008fe20000010000 */
[----:B------:R-:W-:-:S04]  /*1ce0*/  FMUL.FTZ R162, R78, R162 ;  /* 0x000000a24ea27220 */ /* 0x000fc80000410000 */
[----:B------:R-:W-:-:S04]  /*1cf0*/  FADD.FTZ R125, R162, R125 ;  /* 0x0000007da27d7221 */ /* 0x000fc80000010000 */
[----:B------:R-:W-:-:S04]  /*1d00*/  FADD.FTZ R125, R151, R125 ;  /* 0x0000007d977d7221 */ /* 0x000fc80000010000 */
[----:B------:R-:W-:-:S04]  /*1d10*/  FADD.FTZ R125, R35, R125 ;  /* 0x0000007d237d7221 */ /* 0x000fc80000010000 */
[----:B------:R-:W-:-:S04]  /*1d20*/  FADD.FTZ R125, R125, R120 ;  /* 0x000000787d7d7221 */ /* 0x000fc80000010000 */
[----:B------:R-:W-:Y:S01]  /*1d30*/  FADD.FTZ R125, R125, R121 ;  /* 0x000000797d7d7221 */ /* 0x000fe20000010000 */
[----:B------:R-:W-:-:S03]  /*1d40*/  FFMA.FTZ R141, R163, R161, R141 ;  /* 0x000000a1a38d7223 */ /* 0x000fc6000001008d */
[----:B------:R-:W-:Y:S01]  /*1d50*/  FADD.FTZ R125, R125, R122 ;  /* 0x0000007a7d7d7221 */ /* 0x000fe20000010000 */
[----:B------:R1:W-:Y:S01]  /*1d60*/  STL [R1+0xc], R132 ;  /* 0x00000c8401007387 */ /* 0x0003e20000100800 */
[----:B------:R-:W-:Y:S01]  /*1d70*/  FMUL.FTZ R164, R164, UR19 ;  /* 0x00000013a4a47c20 */ /* 0x000fe20008410000 */
[----:B------:R-:W-:Y:S01]  /*1d80*/  FFMA.FTZ R141, R160, R162, R141 ;  /* 0x000000a2a08d7223 */ /* 0x000fe2000001008d */
[----:B------:R-:W-:Y:S01]  /*1d90*/  FADD.FTZ R125, R125, R123 ;  /* 0x0000007b7d7d7221 */ /* 0x000fe20000010000 */
[----:B------:R-:W-:Y:S01]  /*1da0*/  FADD.FTZ R217, R134, R217 ;  /* 0x000000d986d97221 */ /* 0x000fe20000010000 */
[----:B------:R-:W-:Y:S01]  /*1db0*/  FFMA.FTZ R14, R170, R134, R14 ;  /* 0x00000086aa0e7223 */ /* 0x000fe2000001000e */
[----:B------:R-:W-:Y:S01]  /*1dc0*/  SHF.L.U32 R215, R215, 0x10, RZ ;  /* 0x00000010d7d77819 */ /* 0x000fe200000006ff */
[----:B-1----:R-:W-:Y:S01]  /*1dd0*/  FMUL.FTZ R132, R69, R214 ;  /* 0x000000d645847220 */ /* 0x002fe20000410000 */
[----:B------:R-:W-:Y:S01]  /*1de0*/  FMUL.FTZ R134, R70, R127 ;  /* 0x0000007f46867220 */ /* 0x000fe20000410000 */
[----:B------:R-:W-:Y:S01]  /*1df0*/  FMUL.FTZ R133, R133, UR19 ;  /* 0x0000001385857c20 */ /* 0x000fe20008410000 */
[----:B------:R-:W-:Y:S01]  /*1e00*/  FFMA.FTZ R141, R164, R151, R141 ;  /* 0x00000097a48d7223 */ /* 0x000fe2000001008d */
[----:B------:R-:W-:Y:S01]  /*1e10*/  FADD.FTZ R125, R125, R132 ;  /* 0x000000847d7d7221 */ /* 0x000fe20000010000 */
[----:B------:R-:W-:Y:S01]  /*1e20*/  FADD.FTZ R223, R136, R223 ;  /* 0x000000df88df7221 */ /* 0x000fe20000010000 */
        /* <DEDUP_REMOVED lines=8> */
[----:B------:R-:W-:Y:S01]  /*1eb0*/  FADD.FTZ R222, R130, R222 ;  /* 0x000000de82de7221 */ /* 0x000fe20000010000 */
[----:B------:R-:W-:Y:S01]  /*1ec0*/  FFMA.FTZ R19, R154, R130, R19 ;  /* 0x000000829a137223 */ /* 0x000fe20000010013 */
[----:B------:R-:W-:Y:S01]  /*1ed0*/  FMUL.FTZ R138, R138, UR19 ;  /* 0x000000138a8a7c20 */ /* 0x000fe20008410000 */
[----:B------:R-:W-:Y:S01]  /*1ee0*/  FFMA.FTZ R141, R137, R121, R141 ;  /* 0x00000079898d7223 */ /* 0x000fe2000001008d */
[----:B------:R-:W1:Y:S01]  /*1ef0*/  SHFL.DOWN PT, R130, R125, 0x10, 0x1f ;  /* 0x0a001f007d827f89 */ /* 0x000e6200000e0000 */
[----:B------:R-:W-:Y:S02]  /*1f00*/  FMUL.FTZ R139, R139, UR19 ;  /* 0x000000138b8b7c20 */ /* 0x000fe40008410000 */
[----:B------:R-:W-:Y:S01]  /*1f10*/  FFMA.FTZ R141, R138, R122, R141 ;  /* 0x0000007a8a8d7223 */ /* 0x000fe2000001008d */
[----:B------:R-:W-:-:S03]  /*1f20*/  FMUL.FTZ R142, R142, UR19 ;  /* 0x000000138e8e7c20 */ /* 0x000fc60008410000 */
[----:B------:R-:W-:Y:S01]  /*1f30*/  FFMA.FTZ R141, R139, R123, R141 ;  /* 0x0000007b8b8d7223 */ /* 0x000fe2000001008d */
[----:B------:R-:W-:Y:S01]  /*1f40*/  FMUL.FTZ R143, R143, UR19 ;  /* 0x000000138f8f7c20 */ /* 0x000fe20008410000 */
[----:B------:R-:W-:Y:S02]  /*1f50*/  FADD.FTZ R221, R144, R221 ;  /* 0x000000dd90dd7221 */ /* 0x000fe40000010000 */
[----:B------:R-:W-:Y:S01]  /*1f60*/  FFMA.FTZ R141, R142, R132, R141 ;  /* 0x000000848e8d7223 */ /* 0x000fe2000001008d */
[----:B------:R-:W-:Y:S01]  /*1f70*/  FFMA.FTZ R18, R145, R144, R18 ;  /* 0x0000009091127223 */ /* 0x000fe20000010012 */
[----:B------:R-:W-:Y:S02]  /*1f80*/  FMUL.FTZ R144, R124, UR19 ;  /* 0x000000137c907c20 */ /* 0x000fe40008410000 */
[----:B------:R-:W-:-:S04]  /*1f90*/  FFMA.FTZ R124, R143, R134, R141 ;  /* 0x000000868f7c7223 */ /* 0x000fc8000001008d */
[----:B------:R-:W-:Y:S01]  /*1fa0*/  FFMA.FTZ R124, R144, R136, R124 ;  /* 0x00000088907c7223 */ /* 0x000fe2000001007c */
[----:B-1----:R-:W-:-:S04]  /*1fb0*/  FADD.FTZ R130, R125, R130 ;  /* 0x000000827d827221 */ /* 0x002fc80000010000 */
[----:B------:R-:W1:Y:S02]  /*1fc0*/  SHFL.DOWN PT, R125, R124, 0x10, 0x1f ;  /* 0x0a001f007c7d7f89 */ /* 0x000e6400000e0000 */
[----:B-1----:R-:W-:Y:S02]  /*1fd0*/  FADD.FTZ R124, R124, R125 ;  /* 0x0000007d7c7c7221 */ /* 0x002fe40000010000 */
[----:B------:R-:W1:Y:S02]  /*1fe0*/  SHFL.DOWN PT, R125, R130, 0x8, 0x1f ;  /* 0x09001f00827d7f89 */ /* 0x000e6400000e0000 */
[----:B-1----:R-:W-:Y:S02]  /*1ff0*/  FADD.FTZ R130, R130, R125 ;  /* 0x0000007d82827221 */ /* 0x002fe40000010000 */
[----:B------:R-:W1:Y:S04]  /*2000*/  SHFL.DOWN PT, R125, R124, 0x8, 0x1f ;  /* 0x09001f007c7d7f89 */ /* 0x000e6800000e0000 */
[----:B------:R2:W-:Y:S04]  /*2010*/  STL [R1+0x18], R36 ;  /* 0x0000182401007387 */ /* 0x0005e80000100800 */
[----:B--2---:R-:W2:Y:S04]  /*2020*/  LDL.LU R36, [R1+0x1c] ;  /* 0x00001c0001247983 */ /* 0x004ea80000300800 */
[----:B------:R-:W3:Y:S04]  /*2030*/  LDL.LU R167, [R1+0x20] ;  /* 0x0000200001a77983 */ /* 0x000ee80000300800 */
[----:B------:R-:W4:Y:S01]  /*2040*/  LDL.LU R166, [R1+0x28] ;  /* 0x0000280001a67983 */ /* 0x000f220000300800 */
[----:B-1----:R-:W-:-:S03]  /*2050*/  FADD.FTZ R124, R124, R125 ;  /* 0x0000007d7c7c7221 */ /* 0x002fc60000010000 */
[----:B------:R-:W1:Y:S04]  /*2060*/  SHFL.DOWN PT, R125, R130, 0x4, 0x1f ;  /* 0x08801f00827d7f89 */ /* 0x000e6800000e0000 */
[----:B------:R-:W3:Y:S01]  /*2070*/  LDL.LU R141, [R1+0x14] ;  /* 0x00001400018d7983 */ /* 0x000ee20000300800 */
[----:B-1----:R-:W-:-:S03]  /*2080*/  FADD.FTZ R130, R130, R125 ;  /* 0x0000007d82827221 */ /* 0x002fc60000010000 */
[----:B------:R-:W1:Y:S02]  /*2090*/  SHFL.DOWN PT, R125, R124, 0x4, 0x1f ;  /* 0x08801f007c7d7f89 */ /* 0x000e6400000e0000 */
[----:B-1----:R-:W-:Y:S02]  /*20a0*/  FADD.FTZ R124, R124, R125 ;  /* 0x0000007d7c7c7221 */ /* 0x002fe40000010000 */
[----:B------:R-:W1:Y:S02]  /*20b0*/  SHFL.DOWN PT, R125, R130, 0x2, 0x1f ;  /* 0x08401f00827d7f89 */ /* 0x000e6400000e0000 */
[----:B-1----:R-:W-:Y:S02]  /*20c0*/  FADD.FTZ R130, R130, R125 ;  /* 0x0000007d82827221 */ /* 0x002fe40000010000 */
[----:B------:R-:W1:Y:S02]  /*20d0*/  SHFL.DOWN PT, R125, R124, 0x2, 0x1f ;  /* 0x08401f007c7d7f89 */ /* 0x000e6400000e0000 */
[----:B-1----:R-:W-:-:S02]  /*20e0*/  FADD.FTZ R125, R124, R125 ;  /* 0x0000007d7c7d7221 */ /* 0x002fc40000010000 */
[----:B------:R-:W1:Y:S02]  /*20f0*/  SHFL.DOWN PT, R124, R130, 0x1, 0x1f ;  /* 0x08201f00827c7f89 */ /* 0x000e6400000e0000 */
[----:B-1----:R-:W-:Y:S02]  /*2100*/  FADD.FTZ R124, R130, R124 ;  /* 0x0000007c827c7221 */ /* 0x002fe40000010000 */
[----:B------:R-:W1:Y:S01]  /*2110*/  SHFL.DOWN PT, R130, R125, 0x1, 0x1f ;  /* 0x08201f007d827f89 */ /* 0x000e6200000e0000 */
[----:B------:R-:W-:Y:S01]  /*2120*/  ISETP.NE.U32.AND P0, PT, RZ, UR16, PT ;  /* 0x00000010ff007c0c */ /* 0x000fe2000bf05070 */
[----:B0-----:R-:W-:-:S03]  /*2130*/  @UP0 UIMAD.WIDE UR4, UR6, 0x2, UR4 ;  /* 0x00000002060408a5 */ /* 0x001fc6000f8e0204 */
[----:B------:R-:W-:Y:S01]  /*2140*/  ISETP.NE.AND.EX P0, PT, RZ, UR17, PT, P0 ;  /* 0x00000011ff007c0c */ /* 0x000fe2000bf05300 */
[----:B-1----:R-:W-:-:S05]  /*2150*/  FADD.FTZ R125, R125, R130 ;  /* 0x000000827d7d7221 */ /* 0x002fca0000010000 */
[----:B------:R0:W-:Y:S01]  /*2160*/  @!P1 STS.64 [R159], R124 ;  /* 0x0000007c9f009388 */ /* 0x0001e20000000a00 */
[----:B------:R-:W-:Y:S02]  /*2170*/  PLOP3.LUT P1, PT, PT, PT, UP0, 0x80, 0x8 ;  /* 0x000000000008781c */ /* 0x000fe40003f2f008 */
[----:B0-----:R-:W-:Y:S02]  /*2180*/  MOV R124, UR4 ;  /* 0x00000004007c7c02 */ /* 0x001fe40008000f00 */
[----:B------:R-:W-:-:S09]  /*2190*/  MOV R125, UR5 ;  /* 0x00000005007d7c02 */ /* 0x000fd20008000f00 */
[----:B------:R0:W4:Y:S02]  /*21a0*/  @P1 LDG.E.U16 R130, desc[UR12][R124.64] ;  /* 0x0000000c7c821981 */ /* 0x000124000c1e1500 */
        /* <DEDUP_REMOVED lines=9> */
[----:B0-----:R-:W0:Y:S01]  /*2240*/  @P0 LDC.64 R124, c[0x0][0x438] ;  /* 0x00010e00ff7c0b82 */ /* 0x001e220000000a00 */
[----:B--2---:R-:W-:Y:S01]  /*2250*/  FADD.FTZ R36, R140, R36 ;  /* 0x000000248c247221 */ /* 0x004fe20000010000 */
[----:B---3--:R-:W-:Y:S01]  /*2260*/  FADD.FTZ R141, R131, R141 ;  /* 0x0000008d838d7221 */ /* 0x008fe20000010000 */
[----:B0-----:R-:W-:-:S05]  /*2270*/  @P0 IMAD.WIDE.U32 R124, R34, 0x10, R124 ;  /* 0x00000010227c0825 */ /* 0x001fca00078e007c */
[----:B------:R0:W5:Y:S02]  /*2280*/  @P0 LDG.E.128 R112, desc[UR12][R124.64] ;  /* 0x0000000c7c700981 */ /* 0x000164000c1e1d00 */
[----:B0-----:R-:W0:Y:S01]  /*2290*/  LDC.64 R124, c[0x0][0x3b0] ;  /* 0x0000ec00ff7c7b82 */ /* 0x001e220000000a00 */
[----:B------:R-:W-:Y:S01]  /*22a0*/  FADD.FTZ R167, R148, R167 ;  /* 0x000000a794a77221 */ /* 0x000fe20000010000 */
[----:B------:R1:W-:Y:S01]  /*22b0*/  STL [R1+0x1c], R36 ;  /* 0x00001c2401007387 */ /* 0x0003e20000100800 */
[----:B----4-:R-:W-:Y:S01]  /*22c0*/  FADD.FTZ R166, R149, R166 ;  /* 0x000000a695a67221 */ /* 0x010fe20000010000 */
[----:B------:R-:W-:Y:S02]  /*22d0*/  FFMA.FTZ R23, R163, R131, R23 ;  /* 0x00000083a3177223 */ /* 0x000fe40000010017 */
[----:B------:R2:W-:Y:S01]  /*22e0*/  STL [R1+0x14], R141 ;  /* 0x0000148d01007387 */ /* 0x0005e20000100800 */
[----:B------:R-:W-:Y:S01]  /*22f0*/  FFMA.FTZ R26, R133, R148, R26 ;  /* 0x00000094851a7223 */ /* 0x000fe2000001001a */
[----:B------:R-:W-:Y:S01]  /*2300*/  FFMA.FTZ R28, R137, R149, R28 ;  /* 0x00000095891c7223 */ /* 0x000fe2000001001c */
[----:B------:R-:W-:Y:S01]  /*2310*/  FFMA.FTZ R25, R164, R140, R25 ;  /* 0x0000008ca4197223 */ /* 0x000fe20000010019 */
[----:B-1----:R-:W3:Y:S04]  /*2320*/  LDL.LU R36, [R1+0x30] ;  /* 0x0000300001247983 */ /* 0x002ee80000300800 */
[----:B------:R-:W4:Y:S04]  /*2330*/  LDL.LU R131, [R1+0x2c] ;  /* 0x00002c0001837983 */ /* 0x000f280000300800 */
[----:B------:R-:W-:Y:S01]  /*2340*/  STL [R1+0x20], R167 ;  /* 0x000020a701007387 */ /* 0x000fe20000100800 */
[----:B0-----:R-:W-:-:S03]  /*2350*/  IMAD.WIDE.U32 R148, R158, 0x8, R124 ;  /* 0x000000089e947825 */ /* 0x001fc600078e007c */
[----:B------:R0:W-:Y:S01]  /*2360*/  STL [R1+0x28], R166 ;  /* 0x000028a601007387 */ /* 0x0001e20000100800 */
[----:B------:R-:W-:-:S03]  /*2370*/  IMAD.WIDE.U32 R158, R33, 0x8, R124 ;  /* 0x00000008219e7825 */ /* 0x000fc600078e007c */
[----:B------:R-:W5:Y:S01]  /*2380*/  LDG.E.64 R148, desc[UR12][R148.64] ;  /* 0x0000000c94947981 */ /* 0x000f62000c1e1b00 */
[----:B--2---:R-:W-:-:S03]  /*2390*/  IMAD.WIDE.U32 R140, R34, 0x8, R124 ;  /* 0x00000008228c7825 */ /* 0x004fc600078e007c */
[----:B------:R-:W5:Y:S01]  /*23a0*/  LDG.E.64 R158, desc[UR12][R158.64] ;  /* 0x0000000c9e9e7981 */ /* 0x000f62000c1e1b00 */
[----:B0-----:R-:W-:-:S03]  /*23b0*/  IMAD.WIDE.U32 R166, R32, 0x8, R124 ;  /* 0x0000000820a67825 */ /* 0x001fc600078e007c */
[----:B------:R-:W2:Y:S04]  /*23c0*/  LDL.LU R124, [R1+0x38] ;  /* 0x00003800017c7983 */ /* 0x000ea80000300800 */
[----:B------:R-:W4:Y:S04]  /*23d0*/  LDL.LU R125, [R1+0x24] ;  /* 0x00002400017d7983 */ /* 0x000f280000300800 */
[----:B------:R-:W5:Y:S04]  /*23e0*/  LDG.E.64 R166, desc[UR12][R166.64] ;  /* 0x0000000ca6a67981 */ /* 0x000f68000c1e1b00 */
[----:B------:R-:W5:Y:S01]  /*23f0*/  LDG.E.64 R140, desc[UR12][R140.64] ;  /* 0x0000000c8c8c7981 */ /* 0x000f62000c1e1b00 */
[----:B------:R-:W-:Y:S01]  /*2400*/  @!P3 IADD3 R200, PT, PT, R184, 0x8000, RZ ;  /* 0x00008000b8c8b810 */ /* 0x000fe20007ffe0ff */
[----:B------:R-:W-:Y:S01]  /*2410*/  FFMA.FTZ R30, R139, R126, R30 ;  /* 0x0000007e8b1e7223 */ /* 0x000fe2000001001e */
[----:B------:R-:W-:Y:S01]  /*2420*/  FFMA.FTZ R183, R143, R127, R183 ;  /* 0x0000007f8fb77223 */ /* 0x000fe200000100b7 */
[----:B------:R-:W-:Y:S01]  /*2430*/  FFMA.FTZ R27, R135, R129, R27 ;  /* 0x00000081871b7223 */ /* 0x000fe2000001001b */
[----:B------:R-:W-:Y:S01]  /*2440*/  FFMA.FTZ R29, R138, R128, R29 ;  /* 0x000000808a1d7223 */ /* 0x000fe2000001001d */
[----:B------:R-:W-:Y:S01]  /*2450*/  @P1 R2UR UR4, R130 ;  /* 0x00000000820412ca */ /* 0x000fe200000e0000 */
[----:B---3--:R-:W-:-:S05]  /*2460*/  FADD.FTZ R36, R126, R36 ;  /* 0x000000247e247221 */ /* 0x008fca0000010000 */
[----:B------:R0:W-:Y:S04]  /*2470*/  STL [R1+0x30], R36 ;  /* 0x0000302401007387 */ /* 0x0001e80000100800 */
[----:B0-----:R0:W5:Y:S01]  /*2480*/  LDL.LU R36, [R1+0x40] ;  /* 0x0000400001247983 */ /* 0x0011620000300800 */
[----:B--2---:R-:W-:Y:S01]  /*2490*/  FADD.FTZ R124, R127, R124 ;  /* 0x0000007c7f7c7221 */ /* 0x004fe20000010000 */
[----:B----4-:R-:W-:-:S04]  /*24a0*/  FADD.FTZ R125, R129, R125 ;  /* 0x0000007d817d7221 */ /* 0x010fc80000010000 */
[----:B------:R-:W-:Y:S04]  /*24b0*/  STL [R1+0x38], R124 ;  /* 0x0000387c01007387 */ /* 0x000fe80000100800 */
[----:B------:R-:W-:Y:S01]  /*24c0*/  STL [R1+0x24], R125 ;  /* 0x0000247d01007387 */ /* 0x000fe20000100800 */
[----:B------:R-:W-:Y:S06]  /*24d0*/  BAR.SYNC.DEFER_BLOCKING 0x0 ;  /* 0x0000000000007b1d */ /* 0x000fec0000010000 */
[----:B------:R1:W2:Y:S01]  /*24e0*/  LDS.128 R124, [R200] ;  /* 0x00000000c87c7984 */ /* 0x0002a20000000c00 */
[----:B------:R-:W-:-:S02]  /*24f0*/  IADD3 R129, PT, PT, R184, 0x8050, RZ ;  /* 0x00008050b8817810 */ /* 0x000fc40007ffe0ff */
[----:B------:R-:W-:Y:S01]  /*2500*/  @!P3 IADD3 R129, PT, PT, R184, 0x8010, RZ ;  /* 0x00008010b881b810 */ /* 0x000fe20007ffe0ff */
[----:B------:R-:W-:Y:S01]  /*2510*/  FADD.FTZ R131, R128, R131 ;  /* 0x0000008380837221 */ /* 0x000fe20000010000 */
[----:B-1----:R-:W3:Y:S01]  /*2520*/  LDL.LU R200, [R1+0x3c] ;  /* 0x00003c0001c87983 */ /* 0x002ee20000300800 */
[----:B--2---:R-:W-:Y:S01]  /*2530*/  FADD.FTZ R124, RZ, R124 ;  /* 0x0000007cff7c7221 */ /* 0x004fe20000010000 */
[----:B------:R-:W-:-:S03]  /*2540*/  FADD.FTZ R125, RZ, R125 ;  /* 0x0000007dff7d7221 */ /* 0x000fc60000010000 */
[----:B------:R-:W-:Y:S01]  /*2550*/  FADD.FTZ R128, R126, R124 ;  /* 0x0000007c7e807221 */ /* 0x000fe20000010000 */
[----:B------:R-:W-:Y:S02]  /*2560*/  FADD.FTZ R130, R127, R125 ;  /* 0x0000007d7f827221 */ /* 0x000fe40000010000 */
[----:B------:R-:W1:Y:S02]  /*2570*/  LDS.128 R124, [R129] ;  /* 0x00000000817c7984 */ /* 0x000e640000000c00 */
[----:B-1----:R-:W-:Y:S01]  /*2580*/  FADD.FTZ R128, R128, R124 ;  /* 0x0000007c80807221 */ /* 0x002fe20000010000 */
[----:B------:R-:W-:Y:S01]  /*2590*/  IADD3 R124, PT, PT, R184, 0x8060, RZ ;  /* 0x00008060b87c7810 */ /* 0x000fe20007ffe0ff */
[----:B------:R-:W-:Y:S01]  /*25a0*/  FADD.FTZ R125, R130, R125 ;  /* 0x0000007d827d7221 */ /* 0x000fe20000010000 */
[----:B------:R-:W-:Y:S01]  /*25b0*/  @!P3 IADD3 R124, PT, PT, R184, 0x8020, RZ ;  /* 0x00008020b87cb810 */ /* 0x000fe20007ffe0ff */
[----:B------:R-:W-:Y:S02]  /*25c0*/  FADD.FTZ R128, R126, R128 ;  /* 0x000000807e807221 */ /* 0x000fe40000010000 */
[----:B------:R-:W-:-:S03]  /*25d0*/  FADD.FTZ R129, R127, R125 ;  /* 0x0000007d7f817221 */ /* 0x000fc60000010000 */
[----:B------:R-:W1:Y:S04]  /*25e0*/  LDS.128 R124, [R124] ;  /* 0x000000007c7c7984 */ /* 0x000e680000000c00 */
[----:B------:R-:W-:Y:S01]  /*25f0*/  STL [R1+0x2c], R131 ;  /* 0x00002c8301007387 */ /* 0x000fe20000100800 */
[----:B-1----:R-:W-:Y:S01]  /*2600*/  FADD.FTZ R125, R129, R125 ;  /* 0x0000007d817d7221 */ /* 0x002fe20000010000 */
[C---:B------:R-:W-:Y:S02]  /*2610*/  IADD3 R129, PT, PT, R184.reuse, 0x8070, RZ ;  /* 0x00008070b8817810 */ /* 0x040fe40007ffe0ff */
[----:B------:R-:W-:Y:S02]  /*2620*/  @!P3 IADD3 R129, PT, PT, R184, 0x8030, RZ ;  /* 0x00008030b881b810 */ /* 0x000fe40007ffe0ff */
[----:B------:R-:W2:Y:S01]  /*2630*/  LDL.LU R184, [R1+0x34] ;  /* 0x0000340001b87983 */ /* 0x000ea20000300800 */
[----:B------:R-:W-:-:S03]  /*2640*/  FADD.FTZ R124, R128, R124 ;  /* 0x0000007c807c7221 */ /* 0x000fc60000010000 */
[----:B------:R-:W1:Y:S01]  /*2650*/  LDS.128 R128, [R129] ;  /* 0x0000000081807984 */ /* 0x000e620000000c00 */
[----:B------:R-:W-:Y:S01]  /*2660*/  FADD.FTZ R125, R127, R125 ;  /* 0x0000007d7f7d7221 */ /* 0x000fe20000010000 */
[----:B------:R-:W-:Y:S01]  /*2670*/  FADD.FTZ R124, R126, R124 ;  /* 0x0000007c7e7c7221 */ /* 0x000fe20000010000 */
[----:B------:R-:W-:-:S04]  /*2680*/  UISETP.NE.U32.AND UP1, UPT, UR16, URZ, UPT ;  /* 0x000000ff1000728c */ /* 0x000fc8000bf25070 */
[----:B------:R-:W-:Y:S01]  /*2690*/  UISETP.NE.AND.EX UP1, UPT, UR17, URZ, UPT, UP1 ;  /* 0x000000ff1100728c */ /* 0x000fe2000bf25310 */
[----:B------:R-:W-:Y:S01]  /*26a0*/  FFMA.FTZ R31, R142, R214, R31 ;  /* 0x000000d68e1f7223 */ /* 0x000fe2000001001f */
[----:B------:R-:W-:Y:S01]  /*26b0*/  FFMA.FTZ R190, R144, R215, R190 ;  /* 0x000000d790be7223 */ /* 0x000fe200000100be */
[----:B------:R-:W-:Y:S01]  /*26c0*/  UMOV UR5, 0x3f800000 ;  /* 0x3f80000000057882 */ /* 0x000fe20000000000 */
[----:B------:R-:W-:Y:S01]  /*26d0*/  @UP0 USHF.L.U32 UR5, UR4, 0x10, URZ ;  /* 0x0000001004050899 */ /* 0x000fe200080006ff */
[----:B-1----:R-:W-:-:S04]  /*26e0*/  FADD.FTZ R125, R125, R129 ;  /* 0x000000817d7d7221 */ /* 0x002fc80000010000 */
[----:B------:R-:W-:Y:S01]  /*26f0*/  FADD.FTZ R125, R131, R125 ;  /* 0x0000007d837d7221 */ /* 0x000fe20000010000 */
[----:B------:R-:W-:-:S03]  /*2700*/  FADD.FTZ R124, R124, R128 ;  /* 0x000000807c7c7221 */ /* 0x000fc60000010000 */
[----:B------:R-:W-:Y:S01]  /*2710*/  FMUL.FTZ R125, R125, UR18 ;  /* 0x000000127d7d7c20 */ /* 0x000fe20008410000 */
[----:B------:R-:W-:-:S04]  /*2720*/  FADD.FTZ R124, R130, R124 ;  /* 0x0000007c827c7221 */ /* 0x000fc80000010000 */
[----:B------:R-:W-:Y:S01]  /*2730*/  R2UR UR26, R125 ;  /* 0x000000007d1a72ca */ /* 0x000fe200000e0000 */
[----:B------:R-:W-:-:S05]  /*2740*/  FMUL.FTZ R124, R124, UR18 ;  /* 0x000000127c7c7c20 */ /* 0x000fca0008410000 */
[----:B------:R-:W-:Y:S01]  /*2750*/  FSEL R130, R124, RZ, !P2 ;  /* 0x000000ff7c827208 */ /* 0x000fe20005000000 */
[----:B---3--:R-:W-:Y:S01]  /*2760*/  FADD.FTZ R200, R215, R200 ;  /* 0x000000c8d7c87221 */ /* 0x008fe20000010000 */
[----:B--2---:R-:W-:-:S05]  /*2770*/  FADD.FTZ R184, R214, R184 ;  /* 0x000000b8d6b87221 */ /* 0x004fca0000010000 */
[----:B------:R0:W-:Y:S04]  /*2780*/  STL [R1+0x34], R184 ;  /* 0x000034b801007387 */ /* 0x0001e80000100800 */
[----:B------:R0:W-:Y:S01]  /*2790*/  STL [R1+0x3c], R200 ;  /* 0x00003cc801007387 */ /* 0x0001e20000100800 */
[----:B------:R-:W-:Y:S05]  /*27a0*/  BRA.U UP1, `(.L_x_4031) ;  /* 0x0000003101e47547 */ /* 0x000fea000b800000 */
[----:B------:R-:W-:Y:S01]  /*27b0*/  HFMA2 R125, -RZ, RZ, 0, 9.5367431640625e-07 ;  /* 0x00000010ff7d7431 */ /* 0x000fe200000001ff */
[----:B------:R-:W-:-:S04]  /*27c0*/  ISETP.NE.U32.AND P1, PT, RZ, UR20, PT ;  /* 0x00000014ff007c0c */ /* 0x000fc8000bf25070 */
[----:B------:R-:W-:Y:S01]  /*27d0*/  ISETP.NE.AND.EX P1, PT, RZ, UR21, PT, P1 ;  /* 0x00000015ff007c0c */ /* 0x000fe2000bf25310 */
[----:B------:R-:W-:-:S06]  /*27e0*/  IMAD.WIDE.U32 R124, R32, R125, UR22 ;  /* 0x00000016207c7e25 */ /* 0x000fcc000f8e007d */
[----:B------:R-:W5:Y:S06]  /*27f0*/  LDG.E.128 R124, desc[UR12][R124.64] ;  /* 0x0000000c7c7c7981 */ /* 0x000f6c000c1e1d00 */
[----:B------:R-:W-:Y:S05]  /*2800*/  @P1 BRA `(.L_x_4032) ;  /* 0x0000000400881947 */ /* 0x000fea0003800000 */
[--C-:B------:R-:W-:Y:S01]  /*2810*/  FFMA.FTZ R199, R199, UR26, R130.reuse ;  /* 0x0000001ac7c77c23 */ /* 0x100fe20008010082 */
[C---:B-----5:R-:W-:Y:S01]  /*2820*/  LOP3.LUT P5, RZ, R166.reuse, 0xff0000, RZ, 0xc0, !PT ;  /* 0x00ff0000a6ff7812 */ /* 0x060fe200078ac0ff */
[--C-:B------:R-:W-:Y:S01]  /*2830*/  FFMA.FTZ R197, R197, UR26, R130.reuse ;  /* 0x0000001ac5c57c23 */ /* 0x100fe20008010082 */
[----:B------:R-:W-:Y:S01]  /*2840*/  LOP3.LUT P4, RZ, R166, 0xff000000, RZ, 0xc0, !PT ;  /* 0xff000000a6ff7812 */ /* 0x000fe2000788c0ff */
[----:B------:R-:W-:Y:S01]  /*2850*/  FADD.FTZ R199, R198, -R199 ;  /* 0x800000c7c6c77221 */ /* 0x000fe20000010000 */
[----:B------:R-:W-:Y:S01]  /*2860*/  UMOV UR4, UR7 ;  /* 0x0000000700047c82 */ /* 0x000fe20008000000 */
[----:B------:R-:W-:Y:S01]  /*2870*/  FADD.FTZ R185, R185, -R197 ;  /* 0x800000c5b9b97221 */ /* 0x000fe20000010000 */
[----:B------:R-:W-:Y:S01]  /*2880*/  MOV R131, RZ ;  /* 0x000000ff00837202 */ /* 0x000fe20000000f00 */
[----:B------:R-:W-:Y:S01]  /*2890*/  FMUL.FTZ R199, R199, UR19 ;  /* 0x00000013c7c77c20 */ /* 0x000fe20008410000 */
[--C-:B------:R-:W-:Y:S01]  /*28a0*/  FFMA.FTZ R188, R188, UR26, R130.reuse ;  /* 0x0000001abcbc7c23 */ /* 0x100fe20008010082 */
[----:B------:R-:W-:Y:S01]  /*28b0*/  FMUL.FTZ R185, R185, UR19 ;  /* 0x00000013b9b97c20 */ /* 0x000fe20008410000 */
[----:B------:R-:W-:Y:S01]  /*28c0*/  LOP3.LUT P0, RZ, R167, 0xff, RZ, 0xc0, !PT ;  /* 0x000000ffa7ff7812 */ /* 0x000fe2000780c0ff */
[----:B------:R-:W-:Y:S01]  /*28d0*/  FMUL.FTZ R128, R199, UR5 ;  /* 0x00000005c7807c20 */ /* 0x000fe20008410000 */
[----:B------:R-:W-:Y:S01]  /*28e0*/  LOP3.LUT P3, RZ, R167, 0xff00, RZ, 0xc0, !PT ;  /* 0x0000ff00a7ff7812 */ /* 0x000fe2000786c0ff */
[--C-:B------:R-:W-:Y:S01]  /*28f0*/  FFMA.FTZ R195, R195, UR26, R130.reuse ;  /* 0x0000001ac3c37c23 */ /* 0x100fe20008010082 */
[----:B------:R-:W-:Y:S01]  /*2900*/  @P5 SHF.L.U32 R129, R125, 0x10, RZ ;  /* 0x000000107d815819 */ /* 0x000fe200000006ff */
[----:B------:R-:W-:Y:S01]  /*2910*/  FMUL.FTZ R128, R128, UR4 ;  /* 0x0000000480807c20 */ /* 0x000fe20008410000 */
[--C-:B------:R-:W-:Y:S01]  /*2920*/  FFMA.FTZ R193, R193, UR26, R130.reuse ;  /* 0x0000001ac1c17c23 */ /* 0x100fe20008010082 */
[----:B------:R-:W-:Y:S01]  /*2930*/  FADD.FTZ R196, R196, -R195 ;  /* 0x800000c3c4c47221 */ /* 0x000fe20000010000 */
[----:B------:R-:W-:Y:S01]  /*2940*/  LOP3.LUT P2, RZ, R167, 0xff0000, RZ, 0xc0, !PT ;  /* 0x00ff0000a7ff7812 */ /* 0x000fe2000784c0ff */
[----:B------:R-:W-:Y:S01]  /*2950*/  @P5 FMUL.FTZ R131, R128, R129 ;  /* 0x0000008180835220 */ /* 0x000fe20000410000 */
[----:B------:R-:W-:Y:S01]  /*2960*/  @P4 PRMT R129, R125, 0x7632, R129 ;  /* 0x000076327d814816 */ /* 0x000fe20000000081 */
[----:B------:R-:W-:Y:S01]  /*2970*/  FMUL.FTZ R125, R185, UR5 ;  /* 0x00000005b97d7c20 */ /* 0x000fe20008410000 */
[----:B0-----:R-:W-:Y:S01]  /*2980*/  CS2R R184, SRZ ;  /* 0x0000000000b87805 */ /* 0x001fe2000001ff00 */
[----:B------:R-:W-:Y:S01]  /*2990*/  FMUL.FTZ R196, R196, UR19 ;  /* 0x00000013c4c47c20 */ /* 0x000fe20008410000 */
[----:B------:R-:W-:Y:S01]  /*29a0*/  @P4 SHF.L.U32 R129, R129, 0x10, RZ ;  /* 0x0000001081814819 */ /* 0x000fe200000006ff */
[----:B------:R-:W-:Y:S01]  /*29b0*/  FMUL.FTZ R125, R125, UR4 ;  /* 0x000000047d7d7c20 */ /* 0x000fe20008410000 */
[----:B------:R-:W-:Y:S01]  /*29c0*/  FADD.FTZ R193, R187, -R193 ;  /* 0x800000c1bbc17221 */ /* 0x000fe20000010000 */
[----:B------:R-:W-:Y:S01]  /*29d0*/  MOV R187, RZ ;  /* 0x000000ff00bb7202 */ /* 0x000fe20000000f00 */
[----:B------:R-:W-:Y:S01]  /*29e0*/  FFMA.FTZ R191, R191, UR26, R130 ;  /* 0x0000001abfbf7c23 */ /* 0x000fe20008010082 */
[----:B------:R-:W-:Y:S01]  /*29f0*/  @P4 FMUL.FTZ R185, R125, R129 ;  /* 0x000000817db94220 */ /* 0x000fe20000410000 */
[----:B------:R-:W-:Y:S01]  /*2a00*/  FADD.FTZ R129, R194, -R188 ;  /* 0x800000bcc2817221 */ /* 0x000fe20000010000 */
[C---:B------:R-:W-:Y:S01]  /*2a10*/  @P0 SHF.L.U32 R188, R126.reuse, 0x10, RZ ;  /* 0x000000107ebc0819 */ /* 0x040fe200000006ff */
[----:B------:R-:W-:Y:S01]  /*2a20*/  FMUL.FTZ R193, R193, UR19 ;  /* 0x00000013c1c17c20 */ /* 0x000fe20008410000 */
[----:B------:R-:W-:Y:S01]  /*2a30*/  @P3 PRMT R194, R126, 0x7632, R194 ;  /* 0x000076327ec23816 */ /* 0x000fe200000000c2 */
[----:B------:R-:W-:Y:S01]  /*2a40*/  FMUL.FTZ R129, R129, UR19 ;  /* 0x0000001381817c20 */ /* 0x000fe20008410000 */
[----:B------:R-:W-:Y:S01]  /*2a50*/  FMUL.FTZ R126, R196, UR5 ;  /* 0x00000005c47e7c20 */ /* 0x000fe20008410000 */
[----:B------:R-:W-:Y:S01]  /*2a60*/  FMUL.FTZ R193, R193, UR5 ;  /* 0x00000005c1c17c20 */ /* 0x000fe20008410000 */
[----:B------:R-:W-:Y:S01]  /*2a70*/  @P3 SHF.L.U32 R194, R194, 0x10, RZ ;  /* 0x00000010c2c23819 */ /* 0x000fe200000006ff */
[----:B------:R-:W-:Y:S01]  /*2a80*/  FMUL.FTZ R129, R129, UR5 ;  /* 0x0000000581817c20 */ /* 0x000fe20008410000 */
[----:B------:R-:W-:Y:S01]  /*2a90*/  FMUL.FTZ R126, R126, UR4 ;  /* 0x000000047e7e7c20 */ /* 0x000fe20008410000 */
[----:B------:R-:W-:Y:S01]  /*2aa0*/  FMUL.FTZ R193, R193, UR4 ;  /* 0x00000004c1c17c20 */ /* 0x000fe20008410000 */
[--C-:B------:R-:W-:Y:S01]  /*2ab0*/  FFMA.FTZ R201, R201, UR26, R130.reuse ;  /* 0x0000001ac9c97c23 */ /* 0x100fe20008010082 */
[----:B------:R-:W-:Y:S01]  /*2ac0*/  FMUL.FTZ R129, R129, UR4 ;  /* 0x0000000481817c20 */ /* 0x000fe20008410000 */
[----:B------:R-:W-:Y:S01]  /*2ad0*/  FADD.FTZ R191, R192, -R191 ;  /* 0x800000bfc0bf7221 */ /* 0x000fe20000010000 */
[----:B------:R-:W-:Y:S01]  /*2ae0*/  FMUL.FTZ R128, R38, R128 ;  /* 0x0000008026807220 */ /* 0x000fe20000410000 */
[----:B------:R-:W-:Y:S01]  /*2af0*/  FADD.FTZ R202, R202, -R201 ;  /* 0x800000c9caca7221 */ /* 0x000fe20000010000 */
[----:B------:R-:W-:Y:S01]  /*2b00*/  @P0 FMUL.FTZ R184, R129, R188 ;  /* 0x000000bc81b80220 */ /* 0x000fe20000410000 */
[----:B------:R-:W-:Y:S01]  /*2b10*/  MOV R188, RZ ;  /* 0x000000ff00bc7202 */ /* 0x000fe20000000f00 */
[----:B------:R-:W-:Y:S01]  /*2b20*/  FMUL.FTZ R129, R40, R129 ;  /* 0x0000008128817220 */ /* 0x000fe20000410000 */
[----:B------:R-:W-:Y:S01]  /*2b30*/  @P3 FMUL.FTZ R188, R126, R194 ;  /* 0x000000c27ebc3220 */ /* 0x000fe20000410000 */
[----:B------:R-:W-:Y:S01]  /*2b40*/  @P2 SHF.L.U32 R194, R127, 0x10, RZ ;  /* 0x000000107fc22819 */ /* 0x000fe200000006ff */
[----:B------:R-:W-:Y:S01]  /*2b50*/  FMUL.FTZ R126, R41, R126 ;  /* 0x0000007e297e7220 */ /* 0x000fe20000410000 */
[----:B------:R-:W-:Y:S01]  /*2b60*/  FMUL.FTZ R191, R191, UR19 ;  /* 0x00000013bfbf7c20 */ /* 0x000fe20008410000 */
[----:B------:R-:W-:Y:S01]  /*2b70*/  FSEL R129, R129, RZ, P0 ;  /* 0x000000ff81817208 */ /* 0x000fe20000000000 */
[----:B------:R-:W-:Y:S01]  /*2b80*/  FMUL.FTZ R202, R202, UR19 ;  /* 0x00000013caca7c20 */ /* 0x000fe20008410000 */
[----:B------:R-:W-:Y:S01]  /*2b90*/  ISETP.GE.U32.AND P0, PT, R166, RZ, PT ;  /* 0x000000ffa600720c */ /* 0x000fe20003f06070 */
[----:B------:R-:W-:Y:S01]  /*2ba0*/  @P2 FMUL.FTZ R187, R193, R194 ;  /* 0x000000c2c1bb2220 */ /* 0x000fe20000410000 */
[----:B------:R-:W-:Y:S01]  /*2bb0*/  FMUL.FTZ R193, R42, R193 ;  /* 0x000000c12ac17220 */ /* 0x000fe20000410000 */
[----:B------:R-:W-:Y:S01]  /*2bc0*/  FSEL R126, R126, RZ, P3 ;  /* 0x000000ff7e7e7208 */ /* 0x000fe20001800000 */
[----:B------:R-:W-:Y:S01]  /*2bd0*/  FMUL.FTZ R202, R202, UR5 ;  /* 0x00000005caca7c20 */ /* 0x000fe20008410000 */
[----:B------:R-:W-:Y:S01]  /*2be0*/  ISETP.GE.U32.AND.EX P0, PT, R167, 0x1000000, PT, P0 ;  /* 0x01000000a700780c */ /* 0x000fe20003f06100 */
[----:B------:R-:W-:Y:S01]  /*2bf0*/  FFMA.FTZ R167, R186, UR26, R130 ;  /* 0x0000001abaa77c23 */ /* 0x000fe20008010082 */
[C---:B------:R-:W-:Y:S01]  /*2c00*/  LOP3.LUT P3, RZ, R166.reuse, 0xff, RZ, 0xc0, !PT ;  /* 0x000000ffa6ff7812 */ /* 0x040fe2000786c0ff */
[----:B------:R-:W-:Y:S01]  /*2c10*/  FMUL.FTZ R125, R39, R125 ;  /* 0x0000007d277d7220 */ /* 0x000fe20000410000 */
[----:B------:R-:W-:Y:S01]  /*2c20*/  FSEL R193, R193, RZ, P2 ;  /* 0x000000ffc1c17208 */ /* 0x000fe20001000000 */
[----:B------:R-:W-:Y:S01]  /*2c30*/  FADD.FTZ R167, R189, -R167 ;  /* 0x800000a7bda77221 */ /* 0x000fe20000010000 */
[----:B------:R-:W-:-:S02]  /*2c40*/  LOP3.LUT P2, RZ, R166, 0xff00, RZ, 0xc0, !PT ;  /* 0x0000ff00a6ff7812 */ /* 0x000fc4000784c0ff */
[----:B------:R-:W-:Y:S01]  /*2c50*/  MOV R166, RZ ;  /* 0x000000ff00a67202 */ /* 0x000fe20000000f00 */
[----:B------:R-:W-:Y:S01]  /*2c60*/  FMUL.FTZ R167, R167, UR19 ;  /* 0x00000013a7a77c20 */ /* 0x000fe20008410000 */
[----:B------:R-:W-:Y:S02]  /*2c70*/  FSEL R128, R128, RZ, P5 ;  /* 0x000000ff80807208 */ /* 0x000fe40002800000 */
[----:B------:R-:W-:Y:S01]  /*2c80*/  FSEL R125, R125, RZ, P4 ;  /* 0x000000ff7d7d7208 */ /* 0x000fe20002000000 */
[----:B------:R-:W-:Y:S01]  /*2c90*/  FMUL.FTZ R167, R167, UR5 ;  /* 0x00000005a7a77c20 */ /* 0x000fe20008410000 */
[----:B------:R-:W-:Y:S01]  /*2ca0*/  @P0 PRMT R186, R127, 0x7632, R186 ;  /* 0x000076327fba0816 */ /* 0x000fe200000000ba */
[----:B------:R-:W-:Y:S01]  /*2cb0*/  FMUL.FTZ R127, R191, UR5 ;  /* 0x00000005bf7f7c20 */ /* 0x000fe20008410000 */
[----:B------:R-:W-:Y:S01]  /*2cc0*/  @P3 SHF.L.U32 R189, R124, 0x10, RZ ;  /* 0x000000107cbd3819 */ /* 0x000fe200000006ff */
[----:B------:R-:W-:Y:S01]  /*2cd0*/  FMUL.FTZ R167, R167, UR4 ;  /* 0x00000004a7a77c20 */ /* 0x000fe20008410000 */
[----:B------:R-:W-:Y:S01]  /*2ce0*/  @P0 SHF.L.U32 R186, R186, 0x10, RZ ;  /* 0x00000010baba0819 */ /* 0x000fe200000006ff */
[----:B------:R-:W-:Y:S01]  /*2cf0*/  FMUL.FTZ R127, R127, UR4 ;  /* 0x000000047f7f7c20 */ /* 0x000fe20008410000 */
[----:B------:R-:W-:-:S02]  /*2d00*/  @P2 PRMT R124, R124, 0x7632, R124 ;  /* 0x000076327c7c2816 */ /* 0x000fc4000000007c */
[----:B------:R-:W-:Y:S01]  /*2d10*/  F2FP.BF16.F32.PACK_AB R126, R126, R129 ;  /* 0x000000817e7e723e */ /* 0x000fe200000010ff */
[----:B------:R-:W-:Y:S01]  /*2d20*/  @P0 FMUL.FTZ R166, R127, R186 ;  /* 0x000000ba7fa60220 */ /* 0x000fe20000410000 */
[----:B------:R-:W-:Y:S01]  /*2d30*/  @P2 SHF.L.U32 R191, R124, 0x10, RZ ;  /* 0x000000107cbf2819 */ /* 0x000fe200000006ff */
[----:B------:R-:W-:Y:S01]  /*2d40*/  FMUL.FTZ R124, R202, UR4 ;  /* 0x00000004ca7c7c20 */ /* 0x000fe20008410000 */
[----:B------:R-:W-:Y:S01]  /*2d50*/  MOV R186, RZ ;  /* 0x000000ff00ba7202 */ /* 0x000fe20000000f00 */
[----:B------:R-:W-:Y:S01]  /*2d60*/  @P3 FMUL.FTZ R186, R167, R189 ;  /* 0x000000bda7ba3220 */ /* 0x000fe20000410000 */
[----:B------:R-:W-:Y:S01]  /*2d70*/  MOV R189, RZ ;  /* 0x000000ff00bd7202 */ /* 0x000fe20000000f00 */
[----:B------:R-:W-:Y:S01]  /*2d80*/  @P2 FMUL.FTZ R189, R124, R191 ;  /* 0x000000bf7cbd2220 */ /* 0x000fe20000410000 */
[----:B------:R-:W-:Y:S01]  /*2d90*/  FMUL.FTZ R127, R43, R127 ;  /* 0x0000007f2b7f7220 */ /* 0x000fe20000410000 */
[----:B------:R-:W-:Y:S01]  /*2da0*/  FMUL.FTZ R167, R36, R167 ;  /* 0x000000a724a77220 */ /* 0x000fe20000410000 */
[----:B------:R-:W-:Y:S01]  /*2db0*/  FMUL.FTZ R124, R37, R124 ;  /* 0x0000007c257c7220 */ /* 0x000fe20000410000 */
[----:B------:R-:W-:-:S02]  /*2dc0*/  F2FP.BF16.F32.PACK_AB R125, R125, R128 ;  /* 0x000000807d7d723e */ /* 0x000fc400000010ff */
[----:B------:R-:W-:Y:S02]  /*2dd0*/  FSEL R127, R127, RZ, P0 ;  /* 0x000000ff7f7f7208 */ /* 0x000fe40000000000 */
[----:B------:R-:W-:Y:S02]  /*2de0*/  FSEL R167, R167, RZ, P3 ;  /* 0x000000ffa7a77208 */ /* 0x000fe40001800000 */
[----:B------:R-:W-:Y:S02]  /*2df0*/  FSEL R124, R124, RZ, P2 ;  /* 0x000000ff7c7c7208 */ /* 0x000fe40001000000 */
[----:B------:R-:W-:Y:S02]  /*2e00*/  F2FP.BF16.F32.PACK_AB R127, R127, R193 ;  /* 0x000000c17f7f723e */ /* 0x000fe400000010ff */
[----:B------:R-:W-:Y:S01]  /*2e10*/  F2FP.BF16.F32.PACK_AB R124, R124, R167 ;  /* 0x000000a77c7c723e */ /* 0x000fe200000010ff */
[----:B------:R-:W-:Y:S06]  /*2e20*/  BRA `(.L_x_4033) ;  /* 0x0000000400947947 */ /* 0x000fec0003800000 */
.L_x_4032:
[--C-:B------:R-:W-:Y:S01]  /*2e30*/  FFMA.FTZ R199, R199, UR26, R130.reuse ;  /* 0x0000001ac7c77c23 */ /* 0x100fe20008010082 */
[C---:B-----5:R-:W-:Y:S01]  /*2e40*/  LOP3.LUT P2, RZ, R166.reuse, 0xff0000, RZ, 0xc0, !PT ;  /* 0x00ff0000a6ff7812 */ /* 0x060fe2000784c0ff */
[----:B------:R-:W-:Y:S01]  /*2e50*/  FFMA.FTZ R116, R197, UR26, R130 ;  /* 0x0000001ac5747c23 */ /* 0x000fe20008010082 */
        /* <DEDUP_REMOVED lines=8> */
[----:B0-----:R-:W-:Y:S01]  /*2ee0*/  CS2R R184, SRZ ;  /* 0x0000000000b87805 */ /* 0x001fe2000001ff00 */
[----:B------:R-:W-:Y:S01]  /*2ef0*/  FMUL.FTZ R128, R117, UR5 ;  /* 0x0000000575807c20 */ /* 0x000fe20008410000 */
[----:B------:R-:W-:Y:S01]  /*2f00*/  LOP3.LUT P4, RZ, R167, 0xff, RZ, 0xc0, !PT ;  /* 0x000000ffa7ff7812 */ /* 0x000fe2000788c0ff */
[--C-:B------:R-:W-:Y:S01]  /*2f10*/  FFMA.FTZ R193, R193, UR26, R130.reuse ;  /* 0x0000001ac1c17c23 */ /* 0x100fe20008010082 */
[----:B------:R-:W-:Y:S01]  /*2f20*/  @P2 SHF.L.U32 R118, R125, 0x10, RZ ;  /* 0x000000107d762819 */ /* 0x000fe200000006ff */
[----:B------:R-:W-:Y:S01]  /*2f30*/  FMUL.FTZ R128, R128, UR4 ;  /* 0x0000000480807c20 */ /* 0x000fe20008410000 */
[----:B------:R-:W-:Y:S01]  /*2f40*/  LOP3.LUT P5, RZ, R167, 0xff00, RZ, 0xc0, !PT ;  /* 0x0000ff00a7ff7812 */ /* 0x000fe200078ac0ff */
[----:B------:R-:W-:Y:S01]  /*2f50*/  FFMA.FTZ R191, R191, UR26, R130 ;  /* 0x0000001abfbf7c23 */ /* 0x000fe20008010082 */
[----:B------:R-:W-:Y:S01]  /*2f60*/  ISETP.GE.U32.AND P0, PT, R166, RZ, PT ;  /* 0x000000ffa600720c */ /* 0x000fe20003f06070 */
[----:B------:R-:W-:Y:S01]  /*2f70*/  @P2 FMUL.FTZ R131, R128, R118 ;  /* 0x0000007680832220 */ /* 0x000fe20000410000 */
[----:B------:R-:W-:Y:S01]  /*2f80*/  @P3 PRMT R118, R125, 0x7632, R118 ;  /* 0x000076327d763816 */ /* 0x000fe20000000076 */
[----:B------:R-:W-:Y:S01]  /*2f90*/  FMUL.FTZ R125, R116, UR5 ;  /* 0x00000005747d7c20 */ /* 0x000fe20008410000 */
[----:B------:R-:W-:Y:S01]  /*2fa0*/  ISETP.GE.U32.AND.EX P0, PT, R167, 0x1000000, PT, P0 ;  /* 0x01000000a700780c */ /* 0x000fe20003f06100 */
[----:B------:R-:W-:Y:S01]  /*2fb0*/  FADD.FTZ R187, R187, -R193 ;  /* 0x800000c1bbbb7221 */ /* 0x000fe20000010000 */
[----:B------:R-:W-:Y:S01]  /*2fc0*/  @P3 SHF.L.U32 R118, R118, 0x10, RZ ;  /* 0x0000001076763819 */ /* 0x000fe200000006ff */
[----:B------:R-:W-:Y:S01]  /*2fd0*/  FMUL.FTZ R125, R125, UR4 ;  /* 0x000000047d7d7c20 */ /* 0x000fe20008410000 */
[----:B------:R-:W-:Y:S01]  /*2fe0*/  @P4 SHF.L.U32 R129, R126, 0x10, RZ ;  /* 0x000000107e814819 */ /* 0x000fe200000006ff */
[--C-:B------:R-:W-:Y:S01]  /*2ff0*/  FADD.FTZ R192, R192, -R191.reuse ;  /* 0x800000bfc0c07221 */ /* 0x100fe20000010000 */
[----:B------:R-:W-:Y:S01]  /*3000*/  LOP3.LUT P6, RZ, R167, 0xff0000, RZ, 0xc0, !PT ;  /* 0x00ff0000a7ff7812 */ /* 0x000fe200078cc0ff */
[----:B------:R-:W-:Y:S01]  /*3010*/  @P3 FMUL.FTZ R185, R125, R118 ;  /* 0x000000767db93220 */ /* 0x000fe20000410000 */
[----:B------:R-:W-:Y:S01]  /*3020*/  FADD.FTZ R118, R194, -R188 ;  /* 0x800000bcc2767221 */ /* 0x000fe20000010000 */
[----:B------:R-:W-:Y:S01]  /*3030*/  FFMA.FTZ R194, R195, UR26, R130 ;  /* 0x0000001ac3c27c23 */ /* 0x000fe20008010082 */
[----:B------:R-:W-:Y:S01]  /*3040*/  MOV R188, RZ ;  /* 0x000000ff00bc7202 */ /* 0x000fe20000000f00 */
[----:B------:R-:W-:Y:S01]  /*3050*/  FMUL.FTZ R192, R192, UR19 ;  /* 0x00000013c0c07c20 */ /* 0x000fe20008410000 */
[----:B------:R-:W-:Y:S01]  /*3060*/  FMUL.FTZ R118, R118, UR19 ;  /* 0x0000001376767c20 */ /* 0x000fe20008410000 */
[----:B------:R-:W-:Y:S01]  /*3070*/  FADD.FTZ R194, R196, -R194 ;  /* 0x800000c2c4c27221 */ /* 0x000fe20000010000 */
[--C-:B------:R-:W-:Y:S01]  /*3080*/  FFMA.FTZ R186, R186, UR26, R130.reuse ;  /* 0x0000001ababa7c23 */ /* 0x100fe20008010082 */
[----:B------:R-:W-:Y:S01]  /*3090*/  FFMA.FTZ R201, R201, UR26, R130 ;  /* 0x0000001ac9c97c23 */ /* 0x000fe20008010082 */
[----:B------:R-:W-:Y:S01]  /*30a0*/  FMUL.FTZ R119, R118, UR5 ;  /* 0x0000000576777c20 */ /* 0x000fe20008410000 */
[----:B------:R-:W-:Y:S01]  /*30b0*/  FMUL.FTZ R194, R194, UR19 ;  /* 0x00000013c2c27c20 */ /* 0x000fe20008410000 */
[----:B------:R-:W-:Y:S01]  /*30c0*/  @P0 PRMT R191, R127, 0x7632, R191 ;  /* 0x000076327fbf0816 */ /* 0x000fe200000000bf */
[----:B------:R-:W-:Y:S01]  /*30d0*/  FADD.FTZ R189, R189, -R186 ;  /* 0x800000babdbd7221 */ /* 0x000fe20000010000 */
[----:B------:R-:W-:Y:S01]  /*30e0*/  FMUL.FTZ R119, R119, UR4 ;  /* 0x0000000477777c20 */ /* 0x000fe20008410000 */
[----:B------:R-:W-:Y:S01]  /*30f0*/  @P6 SHF.L.U32 R167, R127, 0x10, RZ ;  /* 0x000000107fa76819 */ /* 0x000fe200000006ff */
[----:B------:R-:W-:Y:S01]  /*3100*/  FMUL.FTZ R127, R192, UR5 ;  /* 0x00000005c07f7c20 */ /* 0x000fe20008410000 */
[----:B------:R-:W-:Y:S01]  /*3110*/  FADD.FTZ R202, R202, -R201 ;  /* 0x800000c9caca7221 */ /* 0x000fe20000010000 */
[----:B------:R-:W-:Y:S01]  /*3120*/  @P4 FMUL.FTZ R184, R119, R129 ;  /* 0x0000008177b84220 */ /* 0x000fe20000410000 */
[----:B------:R-:W-:Y:S01]  /*3130*/  @P5 PRMT R129, R126, 0x7632, R129 ;  /* 0x000076327e815816 */ /* 0x000fe20000000081 */
[----:B------:R-:W-:Y:S01]  /*3140*/  FMUL.FTZ R126, R194, UR5 ;  /* 0x00000005c27e7c20 */ /* 0x000fe20008410000 */
[----:B------:R-:W-:Y:S01]  /*3150*/  FMUL.FTZ R119, R40, R119 ;  /* 0x0000007728777220 */ /* 0x000fe20000410000 */
[----:B------:R-:W-:Y:S01]  /*3160*/  @P0 SHF.L.U32 R191, R191, 0x10, RZ ;  /* 0x00000010bfbf0819 */ /* 0x000fe200000006ff */
[----:B------:R-:W-:Y:S01]  /*3170*/  FMUL.FTZ R127, R127, UR4 ;  /* 0x000000047f7f7c20 */ /* 0x000fe20008410000 */
[----:B------:R-:W-:Y:S01]  /*3180*/  @P5 SHF.L.U32 R129, R129, 0x10, RZ ;  /* 0x0000001081815819 */ /* 0x000fe200000006ff */
[----:B------:R-:W-:Y:S01]  /*3190*/  FMUL.FTZ R126, R126, UR4 ;  /* 0x000000047e7e7c20 */ /* 0x000fe20008410000 */
[----:B------:R-:W-:Y:S01]  /*31a0*/  F2FP.BF16.F32.PACK_AB R117, R116, R117 ;  /* 0x000000757475723e */ /* 0x000fe200000010ff */
[----:B------:R-:W-:Y:S01]  /*31b0*/  FMUL.FTZ R116, R202, UR19 ;  /* 0x00000013ca747c20 */ /* 0x000fe20008410000 */
[----:B------:R-:W-:Y:S01]  /*31c0*/  MOV R186, RZ ;  /* 0x000000ff00ba7202 */ /* 0x000fe20000000f00 */
[----:B------:R-:W-:Y:S01]  /*31d0*/  @P5 FMUL.FTZ R188, R126, R129 ;  /* 0x000000817ebc5220 */ /* 0x000fe20000410000 */
[----:B------:R-:W-:Y:S01]  /*31e0*/  FMUL.FTZ R129, R41, R126 ;  /* 0x0000007e29817220 */ /* 0x000fe20000410000 */
[----:B------:R-:W-:Y:S01]  /*31f0*/  FSEL R126, R119, RZ, P4 ;  /* 0x000000ff777e7208 */ /* 0x000fe20002000000 */
[----:B------:R-:W-:Y:S01]  /*3200*/  FMUL.FTZ R119, R187, UR19 ;  /* 0x00000013bb777c20 */ /* 0x000fe20008410000 */
[----:B------:R-:W-:Y:S01]  /*3210*/  LOP3.LUT P4, RZ, R166, 0xff, RZ, 0xc0, !PT ;  /* 0x000000ffa6ff7812 */ /* 0x000fe2000788c0ff */
[----:B------:R-:W-:Y:S01]  /*3220*/  FMUL.FTZ R128, R38, R128 ;  /* 0x0000008026807220 */ /* 0x000fe20000410000 */
[----:B------:R-:W-:Y:S01]  /*3230*/  FSEL R129, R129, RZ, P5 ;  /* 0x000000ff81817208 */ /* 0x000fe20002800000 */
[----:B------:R-:W-:Y:S01]  /*3240*/  FMUL.FTZ R125, R39, R125 ;  /* 0x0000007d277d7220 */ /* 0x000fe20000410000 */
[----:B------:R-:W-:Y:S01]  /*3250*/  LOP3.LUT P5, RZ, R166, 0xff00, RZ, 0xc0, !PT ;  /* 0x0000ff00a6ff7812 */ /* 0x000fe200078ac0ff */
[----:B------:R-:W-:Y:S01]  /*3260*/  FMUL.FTZ R166, R119, UR5 ;  /* 0x0000000577a67c20 */ /* 0x000fe20008410000 */
[----:B------:R-:W-:-:S02]  /*3270*/  MOV R187, RZ ;  /* 0x000000ff00bb7202 */ /* 0x000fc40000000f00 */
[----:B------:R-:W-:Y:S01]  /*3280*/  F2FP.BF16.F32.PACK_AB R119, R192, R119 ;  /* 0x00000077c077723e */ /* 0x000fe200000010ff */
[----:B------:R-:W-:Y:S01]  /*3290*/  FMUL.FTZ R166, R166, UR4 ;  /* 0x00000004a6a67c20 */ /* 0x000fe20008410000 */
[----:B------:R-:W-:Y:S01]  /*32a0*/  FMUL.FTZ R192, R189, UR19 ;  /* 0x00000013bdc07c20 */ /* 0x000fe20008410000 */
[----:B------:R-:W-:Y:S02]  /*32b0*/  FSEL R128, R128, RZ, P2 ;  /* 0x000000ff80807208 */ /* 0x000fe40001000000 */
[----:B------:R-:W-:Y:S01]  /*32c0*/  @P6 FMUL.FTZ R187, R166, R167 ;  /* 0x000000a7a6bb6220 */ /* 0x000fe20000410000 */
[----:B------:R-:W-:Y:S01]  /*32d0*/  FMUL.FTZ R167, R42, R166 ;  /* 0x000000a62aa77220 */ /* 0x000fe20000410000 */
[----:B------:R-:W-:Y:S01]  /*32e0*/  MOV R166, RZ ;  /* 0x000000ff00a67202 */ /* 0x000fe20000000f00 */
[----:B------:R-:W-:Y:S01]  /*32f0*/  @P0 FMUL.FTZ R166, R127, R191 ;  /* 0x000000bf7fa60220 */ /* 0x000fe20000410000 */
[----:B------:R-:W-:Y:S01]  /*3300*/  FMUL.FTZ R191, R192, UR5 ;  /* 0x00000005c0bf7c20 */ /* 0x000fe20008410000 */
[C---:B------:R-:W-:Y:S01]  /*3310*/  @P4 SHF.L.U32 R189, R124.reuse, 0x10, RZ ;  /* 0x000000107cbd4819 */ /* 0x040fe200000006ff */
[----:B------:R-:W-:Y:S01]  /*3320*/  FMUL.FTZ R127, R43, R127 ;  /* 0x0000007f2b7f7220 */ /* 0x000fe20000410000 */
[----:B------:R-:W-:Y:S01]  /*3330*/  @P5 PRMT R193, R124, 0x7632, R193 ;  /* 0x000076327cc15816 */ /* 0x000fe200000000c1 */
[----:B------:R-:W-:Y:S01]  /*3340*/  FMUL.FTZ R124, R116, UR5 ;  /* 0x00000005747c7c20 */ /* 0x000fe20008410000 */
[----:B------:R-:W-:Y:S01]  /*3350*/  FMUL.FTZ R191, R191, UR4 ;  /* 0x00000004bfbf7c20 */ /* 0x000fe20008410000 */
[----:B------:R-:W-:-:S02]  /*3360*/  FSEL R167, R167, RZ, P6 ;  /* 0x000000ffa7a77208 */ /* 0x000fc40003000000 */
[----:B------:R-:W-:Y:S01]  /*3370*/  @P5 SHF.L.U32 R193, R193, 0x10, RZ ;  /* 0x00000010c1c15819 */ /* 0x000fe200000006ff */
[----:B------:R-:W-:Y:S01]  /*3380*/  FMUL.FTZ R124, R124, UR4 ;  /* 0x000000047c7c7c20 */ /* 0x000fe20008410000 */
[----:B------:R-:W-:Y:S01]  /*3390*/  @P4 FMUL.FTZ R186, R191, R189 ;  /* 0x000000bdbfba4220 */ /* 0x000fe20000410000 */
[----:B------:R-:W-:Y:S01]  /*33a0*/  MOV R189, RZ ;  /* 0x000000ff00bd7202 */ /* 0x000fe20000000f00 */
[----:B------:R-:W-:Y:S01]  /*33b0*/  FMUL.FTZ R191, R36, R191 ;  /* 0x000000bf24bf7220 */ /* 0x000fe20000410000 */
[----:B------:R-:W-:Y:S01]  /*33c0*/  @P5 FMUL.FTZ R189, R124, R193 ;  /* 0x000000c17cbd5220 */ /* 0x000fe20000410000 */
[----:B------:R-:W-:Y:S01]  /*33d0*/  FMUL.FTZ R124, R37, R124 ;  /* 0x0000007c257c7220 */ /* 0x000fe20000410000 */
        /* <DEDUP_REMOVED lines=10> */
.L_x_4033:
[----:B------:R-:W0:Y:S01]  /*3480*/  @P1 LDC.64 R128, c[0x0][0x478] ;  /* 0x00011e00ff801b82 */ /* 0x000e220000000a00 */
[----:B------:R-:W-:-:S07]  /*3490*/  MOV R194, 0x10 ;  /* 0x0000001000c27802 */ /* 0x000fce0000000f00 */
[----:B------:R-:W1:Y:S01]  /*34a0*/  LDC.64 R192, c[0x0][0x468] ;  /* 0x00011a00ffc07b82 */ /* 0x000e620000000a00 */
[----:B0-----:R-:W-:-:S05]  /*34b0*/  @P1 IMAD.WIDE.U32 R128, R32, 0x10, R128 ;  /* 0x0000001020801825 */ /* 0x001fca00078e0080 */
[----:B------:R1:W-:Y:S02]  /*34c0*/  @P1 STG.E.128 desc[UR12][R128.64], R116 ;  /* 0x0000007480001986 */ /* 0x0003e4000c101d0c */
[----:B-1----:R-:W-:-:S05]  /*34d0*/  IMAD.WIDE.U32 R128, R32, 0x10, R192 ;  /* 0x0000001020807825 */ /* 0x002fca00078e00c0 */
[----:B------:R0:W-:Y:S02]  /*34e0*/  STG.E.128 desc[UR12][R128.64], R124 ;  /* 0x0000007c80007986 */ /* 0x0001e4000c101d0c */
[----:B0-----:R-:W-:-:S06]  /*34f0*/  IMAD.WIDE.U32 R124, R33, R194, UR22 ;  /* 0x00000016217c7e25 */ /* 0x001fcc000f8e00c2 */
        /* <DEDUP_REMOVED lines=9> */
[C---:B------:R-:W-:Y:S01]  /*3590*/  LOP3.LUT P4, RZ, R159.reuse, 0xff, RZ, 0xc0, !PT ;  /* 0x000000ff9fff7812 */ /* 0x040fe2000788c0ff */
[----:B------:R-:W-:Y:S01]  /*35a0*/  FMUL.FTZ R117, R116, UR19 ;  /* 0x0000001374757c20 */ /* 0x000fe20008410000 */
[----:B------:R-:W-:Y:S01]  /*35b0*/  LOP3.LUT P5, RZ, R159, 0xff00, RZ, 0xc0, !PT ;  /* 0x0000ff009fff7812 */ /* 0x000fe200078ac0ff */
[----:B------:R-:W-:Y:S01]  /*35c0*/  FMUL.FTZ R116, R177, UR19 ;  /* 0x00000013b1747c20 */ /* 0x000fe20008410000 */
[--C-:B------:R-:W-:Y:S01]  /*35d0*/  FFMA.FTZ R175, R175, UR26, R130.reuse ;  /* 0x0000001aafaf7c23 */ /* 0x100fe20008010082 */
[----:B------:R-:W-:Y:S01]  /*35e0*/  FMUL.FTZ R128, R117, UR5 ;  /* 0x0000000575807c20 */ /* 0x000fe20008410000 */
[----:B------:R-:W-:Y:S01]  /*35f0*/  MOV R169, RZ ;  /* 0x000000ff00a97202 */ /* 0x000fe20000000f00 */
[----:B------:R-:W-:Y:S01]  /*3600*/  FFMA.FTZ R179, R179, UR26, R130 ;  /* 0x0000001ab3b37c23 */ /* 0x000fe20008010082 */
[C---:B-----5:R-:W-:Y:S01]  /*3610*/  @P2 SHF.L.U32 R119, R125.reuse, 0x10, RZ ;  /* 0x000000107d772819 */ /* 0x060fe200000006ff */
[----:B------:R-:W-:Y:S01]  /*3620*/  FMUL.FTZ R128, R128, UR4 ;  /* 0x0000000480807c20 */ /* 0x000fe20008410000 */
[----:B------:R-:W-:Y:S01]  /*3630*/  @P3 PRMT R118, R125, 0x7632, R118 ;  /* 0x000076327d763816 */ /* 0x000fe20000000076 */
[----:B------:R-:W-:Y:S01]  /*3640*/  FMUL.FTZ R125, R116, UR5 ;  /* 0x00000005747d7c20 */ /* 0x000fe20008410000 */
[----:B------:R-:W-:Y:S01]  /*3650*/  FADD.FTZ R176, R176, -R175 ;  /* 0x800000afb0b07221 */ /* 0x000fe20000010000 */
[----:B------:R-:W-:Y:S01]  /*3660*/  @P2 FMUL.FTZ R167, R128, R119 ;  /* 0x0000007780a72220 */ /* 0x000fe20000410000 */
[----:B------:R-:W-:Y:S01]  /*3670*/  @P3 SHF.L.U32 R118, R118, 0x10, RZ ;  /* 0x0000001076763819 */ /* 0x000fe200000006ff */
[----:B------:R-:W-:Y:S01]  /*3680*/  FMUL.FTZ R125, R125, UR4 ;  /* 0x000000047d7d7c20 */ /* 0x000fe20008410000 */
[----:B------:R-:W-:Y:S01]  /*3690*/  FFMA.FTZ R119, R170, UR26, R130 ;  /* 0x0000001aaa777c23 */ /* 0x000fe20008010082 */
[----:B------:R-:W-:Y:S01]  /*36a0*/  FADD.FTZ R175, R180, -R179 ;  /* 0x800000b3b4af7221 */ /* 0x000fe20000010000 */
[----:B------:R-:W-:Y:S01]  /*36b0*/  @P5 PRMT R129, R126, 0x7632, R129 ;  /* 0x000076327e815816 */ /* 0x000fe20000000081 */
[----:B------:R-:W-:Y:S01]  /*36c0*/  @P3 FMUL.FTZ R169, R125, R118 ;  /* 0x000000767da93220 */ /* 0x000fe20000410000 */
[----:B------:R-:W-:Y:S01]  /*36d0*/  FADD.FTZ R118, R172, -R119 ;  /* 0x80000077ac767221 */ /* 0x000fe20000010000 */
[----:B------:R-:W-:Y:S01]  /*36e0*/  FMUL.FTZ R175, R175, UR19 ;  /* 0x00000013afaf7c20 */ /* 0x000fe20008410000 */
[----:B------:R-:W-:-:S02]  /*36f0*/  @P4 SHF.L.U32 R172, R126, 0x10, RZ ;  /* 0x000000107eac4819 */ /* 0x000fc400000006ff */
[----:B------:R-:W-:Y:S01]  /*3700*/  CS2R R170, SRZ ;  /* 0x0000000000aa7805 */ /* 0x000fe2000001ff00 */
[----:B------:R-:W-:Y:S01]  /*3710*/  FMUL.FTZ R118, R118, UR19 ;  /* 0x0000001376767c20 */ /* 0x000fe20008410000 */
[----:B------:R-:W-:Y:S01]  /*3720*/  FMUL.FTZ R126, R175, UR5 ;  /* 0x00000005af7e7c20 */ /* 0x000fe20008410000 */
[----:B------:R-:W-:Y:S01]  /*3730*/  @P5 SHF.L.U32 R129, R129, 0x10, RZ ;  /* 0x0000001081815819 */ /* 0x000fe200000006ff */
[--C-:B------:R-:W-:Y:S01]  /*3740*/  FFMA.FTZ R173, R173, UR26, R130.reuse ;  /* 0x0000001aadad7c23 */ /* 0x100fe20008010082 */
[----:B------:R-:W-:Y:S01]  /*3750*/  FMUL.FTZ R119, R118, UR5 ;  /* 0x0000000576777c20 */ /* 0x000fe20008410000 */
[----:B------:R-:W-:Y:S01]  /*3760*/  FMUL.FTZ R126, R126, UR4 ;  /* 0x000000047e7e7c20 */ /* 0x000fe20008410000 */
[----:B------:R-:W-:Y:S01]  /*3770*/  LOP3.LUT P6, RZ, R159, 0xff0000, RZ, 0xc0, !PT ;  /* 0x00ff00009fff7812 */ /* 0x000fe200078cc0ff */
[----:B------:R-:W-:Y:S01]  /*3780*/  FADD.FTZ R174, R174, -R173 ;  /* 0x800000adaeae7221 */ /* 0x000fe20000010000 */
[----:B------:R-:W-:Y:S01]  /*3790*/  FMUL.FTZ R119, R119, UR4 ;  /* 0x0000000477777c20 */ /* 0x000fe20008410000 */
[----:B------:R-:W-:Y:S01]  /*37a0*/  @P5 FMUL.FTZ R171, R126, R129 ;  /* 0x000000817eab5220 */ /* 0x000fe20000410000 */
[----:B------:R-:W-:Y:S01]  /*37b0*/  FMUL.FTZ R129, R49, R126 ;  /* 0x0000007e31817220 */ /* 0x000fe20000410000 */
[----:B------:R-:W-:Y:S01]  /*37c0*/  ISETP.GE.U32.AND P0, PT, R158, RZ, PT ;  /* 0x000000ff9e00720c */ /* 0x000fe20003f06070 */
[----:B------:R-:W-:Y:S01]  /*37d0*/  @P4 FMUL.FTZ R170, R119, R172 ;  /* 0x000000ac77aa4220 */ /* 0x000fe20000410000 */
[----:B------:R-:W-:Y:S01]  /*37e0*/  FMUL.FTZ R119, R48, R119 ;  /* 0x0000007730777220 */ /* 0x000fe20000410000 */
[--C-:B------:R-:W-:Y:S01]  /*37f0*/  FFMA.FTZ R181, R181, UR26, R130.reuse ;  /* 0x0000001ab5b57c23 */ /* 0x100fe20008010082 */
[----:B------:R-:W-:Y:S01]  /*3800*/  FSEL R129, R129, RZ, P5 ;  /* 0x000000ff81817208 */ /* 0x000fe20002800000 */
[----:B------:R-:W-:Y:S01]  /*3810*/  FFMA.FTZ R165, R165, UR26, R130 ;  /* 0x0000001aa5a57c23 */ /* 0x000fe20008010082 */
[----:B------:R-:W-:Y:S01]  /*3820*/  ISETP.GE.U32.AND.EX P0, PT, R159, 0x1000000, PT, P0 ;  /* 0x010000009f00780c */ /* 0x000fe20003f06100 */
[----:B------:R-:W-:Y:S01]  /*3830*/  FADD.FTZ R181, R182, -R181 ;  /* 0x800000b5b6b57221 */ /* 0x000fe20000010000 */
[----:B------:R-:W-:Y:S01]  /*3840*/  FSEL R126, R119, RZ, P4 ;  /* 0x000000ff777e7208 */ /* 0x000fe20002000000 */
[----:B------:R-:W-:Y:S01]  /*3850*/  FMUL.FTZ R119, R174, UR19 ;  /* 0x00000013ae777c20 */ /* 0x000fe20008410000 */
[C---:B------:R-:W-:Y:S01]  /*3860*/  LOP3.LUT P4, RZ, R158.reuse, 0xff, RZ, 0xc0, !PT ;  /* 0x000000ff9eff7812 */ /* 0x040fe2000788c0ff */
[----:B------:R-:W-:Y:S01]  /*3870*/  HFMA2 R172, -RZ, RZ, 0, 0 ;  /* 0x00000000ffac7431 */ /* 0x000fe200000001ff */
[----:B------:R-:W-:Y:S01]  /*3880*/  LOP3.LUT P5, RZ, R158, 0xff00, RZ, 0xc0, !PT ;  /* 0x0000ff009eff7812 */ /* 0x000fe200078ac0ff */
[----:B------:R-:W-:Y:S01]  /*3890*/  FMUL.FTZ R158, R119, UR5 ;  /* 0x00000005779e7c20 */ /* 0x000fe20008410000 */
[----:B------:R-:W-:Y:S01]  /*38a0*/  FADD.FTZ R174, R168, -R165 ;  /* 0x800000a5a8ae7221 */ /* 0x000fe20000010000 */
[----:B------:R-:W-:Y:S01]  /*38b0*/  FMUL.FTZ R168, R181, UR19 ;  /* 0x00000013b5a87c20 */ /* 0x000fe20008410000 */
[----:B------:R-:W-:Y:S01]  /*38c0*/  F2FP.BF16.F32.PACK_AB R118, R175, R118 ;  /* 0x00000076af76723e */ /* 0x000fe200000010ff */
[----:B------:R-:W-:Y:S01]  /*38d0*/  FMUL.FTZ R173, R158, UR4 ;  /* 0x000000049ead7c20 */ /* 0x000fe20008410000 */
[----:B------:R-:W-:Y:S01]  /*38e0*/  @P6 SHF.L.U32 R158, R127, 0x10, RZ ;  /* 0x000000107f9e6819 */ /* 0x000fe200000006ff */
[----:B------:R-:W-:Y:S01]  /*38f0*/  FMUL.FTZ R174, R174, UR19 ;  /* 0x00000013aeae7c20 */ /* 0x000fe20008410000 */
[----:B------:R-:W-:Y:S01]  /*3900*/  FMUL.FTZ R175, R176, UR19 ;  /* 0x00000013b0af7c20 */ /* 0x000fe20008410000 */
[----:B------:R-:W-:Y:S01]  /*3910*/  F2FP.BF16.F32.PACK_AB R119, R168, R119 ;  /* 0x00000077a877723e */ /* 0x000fe200000010ff */
[----:B------:R-:W-:Y:S01]  /*3920*/  FMUL.FTZ R128, R46, R128 ;  /* 0x000000802e807220 */ /* 0x000fe20000410000 */
[----:B------:R-:W-:Y:S01]  /*3930*/  @P6 FMUL.FTZ R172, R173, R158 ;  /* 0x0000009eadac6220 */ /* 0x000fe20000410000 */
[----:B------:R-:W-:Y:S01]  /*3940*/  @P0 PRMT R158, R127, 0x7632, R158 ;  /* 0x000076327f9e0816 */ /* 0x000fe2000000009e */
[----:B------:R-:W-:Y:S01]  /*3950*/  FMUL.FTZ R127, R168, UR5 ;  /* 0x00000005a87f7c20 */ /* 0x000fe20008410000 */
[----:B------:R-:W-:Y:S01]  /*3960*/  FMUL.FTZ R168, R174, UR5 ;  /* 0x00000005aea87c20 */ /* 0x000fe20008410000 */
[----:B------:R-:W-:Y:S01]  /*3970*/  @P4 SHF.L.U32 R165, R124, 0x10, RZ ;  /* 0x000000107ca54819 */ /* 0x000fe200000006ff */
[----:B------:R-:W-:Y:S01]  /*3980*/  FMUL.FTZ R173, R50, R173 ;  /* 0x000000ad32ad7220 */ /* 0x000fe20000410000 */
[----:B------:R-:W-:Y:S01]  /*3990*/  @P5 PRMT R177, R124, 0x7632, R177 ;  /* 0x000076327cb15816 */ /* 0x000fe200000000b1 */
[----:B------:R-:W-:Y:S01]  /*39a0*/  FMUL.FTZ R124, R175, UR5 ;  /* 0x00000005af7c7c20 */ /* 0x000fe20008410000 */
[----:B------:R-:W-:Y:S01]  /*39b0*/  FMUL.FTZ R168, R168, UR4 ;  /* 0x00000004a8a87c20 */ /* 0x000fe20008410000 */
[----:B------:R-:W-:Y:S01]  /*39c0*/  @P0 SHF.L.U32 R178, R158, 0x10, RZ ;  /* 0x000000109eb20819 */ /* 0x000fe200000006ff */
[----:B------:R-:W-:Y:S01]  /*39d0*/  FMUL.FTZ R127, R127, UR4 ;  /* 0x000000047f7f7c20 */ /* 0x000fe20008410000 */
[----:B------:R-:W-:-:S02]  /*39e0*/  @P5 SHF.L.U32 R177, R177, 0x10, RZ ;  /* 0x00000010b1b15819 */ /* 0x000fc400000006ff */
[----:B------:R-:W-:Y:S01]  /*39f0*/  CS2R R158, SRZ ;  /* 0x00000000009e7805 */ /* 0x000fe2000001ff00 */
[----:B------:R-:W-:Y:S01]  /*3a00*/  FMUL.FTZ R124, R124, UR4 ;  /* 0x000000047c7c7c20 */ /* 0x000fe20008410000 */
[----:B------:R-:W-:Y:S01]  /*3a10*/  @P4 FMUL.FTZ R159, R168, R165 ;  /* 0x000000a5a89f4220 */ /* 0x000fe20000410000 */
[----:B------:R-:W-:Y:S01]  /*3a20*/  MOV R165, RZ ;  /* 0x000000ff00a57202 */ /* 0x000fe20000000f00 */
[----:B------:R-:W-:Y:S01]  /*3a30*/  @P0 FMUL.FTZ R158, R127, R178 ;  /* 0x000000b27f9e0220 */ /* 0x000fe20000410000 */
[----:B------:R-:W-:Y:S01]  /*3a40*/  @P5 FMUL.FTZ R165, R124, R177 ;  /* 0x000000b17ca55220 */ /* 0x000fe20000410000 */
[----:B------:R-:W-:Y:S01]  /*3a50*/  FMUL.FTZ R127, R51, R127 ;  /* 0x0000007f337f7220 */ /* 0x000fe20000410000 */
[----:B------:R-:W-:Y:S01]  /*3a60*/  FMUL.FTZ R125, R47, R125 ;  /* 0x0000007d2f7d7220 */ /* 0x000fe20000410000 */
[----:B------:R-:W-:Y:S01]  /*3a70*/  FMUL.FTZ R168, R44, R168 ;  /* 0x000000a82ca87220 */ /* 0x000fe20000410000 */
[----:B------:R-:W-:Y:S01]  /*3a80*/  FMUL.FTZ R124, R45, R124 ;  /* 0x0000007c2d7c7220 */ /* 0x000fe20000410000 */
[----:B------:R-:W-:-:S02]  /*3a90*/  F2FP.BF16.F32.PACK_AB R126, R129, R126 ;  /* 0x0000007e817e723e */ /* 0x000fc400000010ff */
[----:B------:R-:W-:Y:S02]  /*3aa0*/  FSEL R173, R173, RZ, P6 ;  /* 0x000000ffadad7208 */ /* 0x000fe40003000000 */
[----:B------:R-:W-:Y:S02]  /*3ab0*/  FSEL R176, R127, RZ, P0 ;  /* 0x000000ff7fb07208 */ /* 0x000fe40000000000 */
        /* <DEDUP_REMOVED lines=10> */
.L_x_4034:
        /* <DEDUP_REMOVED lines=9> */
[----:B------:R-:W-:Y:S01]  /*3bf0*/  MOV R169, RZ ;  /* 0x000000ff00a97202 */ /* 0x000fe20000000f00 */
[----:B------:R-:W-:Y:S01]  /*3c00*/  FMUL.FTZ R178, R178, UR19 ;  /* 0x00000013b2b27c20 */ /* 0x000fe20008410000 */
[----:B------:R-:W-:Y:S01]  /*3c10*/  LOP3.LUT P3, RZ, R159, 0xff00, RZ, 0xc0, !PT ;  /* 0x0000ff009fff7812 */ /* 0x000fe2000786c0ff */
[----:B------:R-:W-:Y:S01]  /*3c20*/  FMUL.FTZ R128, R128, UR5 ;  /* 0x0000000580807c20 */ /* 0x000fe20008410000 */
[--C-:B------:R-:W-:Y:S01]  /*3c30*/  FFMA.FTZ R173, R173, UR26, R130.reuse ;  /* 0x0000001aadad7c23 */ /* 0x100fe20008010082 */
[----:B-----5:R-:W-:Y:S01]  /*3c40*/  @P5 SHF.L.U32 R129, R125, 0x10, RZ ;  /* 0x000000107d815819 */ /* 0x020fe200000006ff */
[--C-:B------:R-:W-:Y:S01]  /*3c50*/  FFMA.FTZ R179, R179, UR26, R130.reuse ;  /* 0x0000001ab3b37c23 */ /* 0x100fe20008010082 */
[----:B------:R-:W-:Y:S01]  /*3c60*/  FMUL.FTZ R128, R128, UR4 ;  /* 0x0000000480807c20 */ /* 0x000fe20008410000 */
[----:B------:R-:W-:Y:S01]  /*3c70*/  LOP3.LUT P2, RZ, R159, 0xff0000, RZ, 0xc0, !PT ;  /* 0x00ff00009fff7812 */ /* 0x000fe2000784c0ff */
[----:B------:R-:W-:Y:S01]  /*3c80*/  FADD.FTZ R173, R174, -R173 ;  /* 0x800000adaead7221 */ /* 0x000fe20000010000 */
[----:B------:R-:W-:Y:S01]  /*3c90*/  FADD.FTZ R180, R180, -R179 ;  /* 0x800000b3b4b47221 */ /* 0x000fe20000010000 */
[----:B------:R-:W-:Y:S01]  /*3ca0*/  @P5 FMUL.FTZ R167, R129, R128 ;  /* 0x0000008081a75220 */ /* 0x000fe20000410000 */
[----:B------:R-:W-:Y:S01]  /*3cb0*/  @P4 PRMT R129, R125, 0x7632, R129 ;  /* 0x000076327d814816 */ /* 0x000fe20000000081 */
[----:B------:R-:W-:Y:S01]  /*3cc0*/  FMUL.FTZ R125, R178, UR5 ;  /* 0x00000005b27d7c20 */ /* 0x000fe20008410000 */
[--C-:B------:R-:W-:Y:S01]  /*3cd0*/  FFMA.FTZ R175, R175, UR26, R130.reuse ;  /* 0x0000001aafaf7c23 */ /* 0x100fe20008010082 */
[----:B------:R-:W-:Y:S01]  /*3ce0*/  FMUL.FTZ R173, R173, UR19 ;  /* 0x00000013adad7c20 */ /* 0x000fe20008410000 */
[----:B------:R-:W-:Y:S01]  /*3cf0*/  @P4 SHF.L.U32 R129, R129, 0x10, RZ ;  /* 0x0000001081814819 */ /* 0x000fe200000006ff */
[----:B------:R-:W-:Y:S01]  /*3d00*/  FMUL.FTZ R125, R125, UR4 ;  /* 0x000000047d7d7c20 */ /* 0x000fe20008410000 */
[----:B------:R-:W-:Y:S01]  /*3d10*/  FMUL.FTZ R180, R180, UR19 ;  /* 0x00000013b4b47c20 */ /* 0x000fe20008410000 */
[--C-:B------:R-:W-:Y:S01]  /*3d20*/  FADD.FTZ R176, R176, -R175.reuse ;  /* 0x800000afb0b07221 */ /* 0x100fe20000010000 */
[----:B------:R-:W-:Y:S01]  /*3d30*/  @P3 PRMT R175, R126, 0x7632, R175 ;  /* 0x000076327eaf3816 */ /* 0x000fe200000000af */
[----:B------:R-:W-:Y:S01]  /*3d40*/  @P4 FMUL.FTZ R169, R129, R125 ;  /* 0x0000007d81a94220 */ /* 0x000fe20000410000 */
[--C-:B------:R-:W-:Y:S01]  /*3d50*/  FFMA.FTZ R129, R170, UR26, R130.reuse ;  /* 0x0000001aaa817c23 */ /* 0x100fe20008010082 */
[----:B------:R-:W-:Y:S01]  /*3d60*/  CS2R R170, SRZ ;  /* 0x0000000000aa7805 */ /* 0x000fe2000001ff00 */
[----:B------:R-:W-:Y:S01]  /*3d70*/  FMUL.FTZ R173, R173, UR5 ;  /* 0x00000005adad7c20 */ /* 0x000fe20008410000 */
[----:B------:R-:W-:Y:S01]  /*3d80*/  @P2 SHF.L.U32 R174, R127, 0x10, RZ ;  /* 0x000000107fae2819 */ /* 0x000fe200000006ff */
[----:B------:R-:W-:Y:S01]  /*3d90*/  FADD.FTZ R129, R172, -R129 ;  /* 0x80000081ac817221 */ /* 0x000fe20000010000 */
[----:B------:R-:W-:Y:S01]  /*3da0*/  @P0 SHF.L.U32 R172, R126, 0x10, RZ ;  /* 0x000000107eac0819 */ /* 0x000fe200000006ff */
[----:B------:R-:W-:Y:S01]  /*3db0*/  FMUL.FTZ R126, R180, UR5 ;  /* 0x00000005b47e7c20 */ /* 0x000fe20008410000 */
[----:B------:R-:W-:Y:S01]  /*3dc0*/  @P3 SHF.L.U32 R175, R175, 0x10, RZ ;  /* 0x00000010afaf3819 */ /* 0x000fe200000006ff */
[----:B------:R-:W-:Y:S01]  /*3dd0*/  FMUL.FTZ R129, R129, UR19 ;  /* 0x0000001381817c20 */ /* 0x000fe20008410000 */
[----:B------:R-:W-:Y:S01]  /*3de0*/  FMUL.FTZ R173, R173, UR4 ;  /* 0x00000004adad7c20 */ /* 0x000fe20008410000 */
[----:B------:R-:W-:Y:S01]  /*3df0*/  FMUL.FTZ R126, R126, UR4 ;  /* 0x000000047e7e7c20 */ /* 0x000fe20008410000 */
[--C-:B------:R-:W-:Y:S01]  /*3e00*/  FFMA.FTZ R181, R181, UR26, R130.reuse ;  /* 0x0000001ab5b57c23 */ /* 0x100fe20008010082 */
[----:B------:R-:W-:Y:S01]  /*3e10*/  FMUL.FTZ R129, R129, UR5 ;  /* 0x0000000581817c20 */ /* 0x000fe20008410000 */
[----:B------:R-:W-:Y:S01]  /*3e20*/  FFMA.FTZ R165, R165, UR26, R130 ;  /* 0x0000001aa5a57c23 */ /* 0x000fe20008010082 */
[----:B------:R-:W-:Y:S01]  /*3e30*/  @P3 FMUL.FTZ R171, R175, R126 ;  /* 0x0000007eafab3220 */ /* 0x000fe20000410000 */
[----:B------:R-:W-:Y:S01]  /*3e40*/  FADD.FTZ R181, R182, -R181 ;  /* 0x800000b5b6b57221 */ /* 0x000fe20000010000 */
[----:B------:R-:W-:Y:S01]  /*3e50*/  FMUL.FTZ R129, R129, UR4 ;  /* 0x0000000481817c20 */ /* 0x000fe20008410000 */
[----:B------:R-:W-:Y:S01]  /*3e60*/  FADD.FTZ R165, R168, -R165 ;  /* 0x800000a5a8a57221 */ /* 0x000fe20000010000 */
[----:B------:R-:W-:Y:S01]  /*3e70*/  FMUL.FTZ R176, R176, UR19 ;  /* 0x00000013b0b07c20 */ /* 0x000fe20008410000 */
[----:B------:R-:W-:Y:S01]  /*3e80*/  FMUL.FTZ R168, R181, UR19 ;  /* 0x00000013b5a87c20 */ /* 0x000fe20008410000 */
[----:B------:R-:W-:Y:S01]  /*3e90*/  @P0 FMUL.FTZ R170, R172, R129 ;  /* 0x00000081acaa0220 */ /* 0x000fe20000410000 */
[----:B------:R-:W-:-:S02]  /*3ea0*/  HFMA2 R172, -RZ, RZ, 0, 0 ;  /* 0x00000000ffac7431 */ /* 0x000fc400000001ff */
[----:B------:R-:W-:Y:S01]  /*3eb0*/  FMUL.FTZ R129, R48, R129 ;  /* 0x0000008130817220 */ /* 0x000fe20000410000 */
[----:B------:R-:W-:Y:S01]  /*3ec0*/  FMUL.FTZ R168, R168, UR5 ;  /* 0x00000005a8a87c20 */ /* 0x000fe20008410000 */
[----:B------:R-:W-:Y:S01]  /*3ed0*/  FMUL.FTZ R165, R165, UR19 ;  /* 0x00000013a5a57c20 */ /* 0x000fe20008410000 */
[----:B------:R-:W-:Y:S01]  /*3ee0*/  FMUL.FTZ R128, R46, R128 ;  /* 0x000000802e807220 */ /* 0x000fe20000410000 */
[----:B------:R-:W-:Y:S01]  /*3ef0*/  FMUL.FTZ R125, R47, R125 ;  /* 0x0000007d2f7d7220 */ /* 0x000fe20000410000 */
[-C--:B------:R-:W-:Y:S01]  /*3f00*/  @P2 FMUL.FTZ R172, R174, R173.reuse ;  /* 0x000000adaeac2220 */ /* 0x080fe20000410000 */
[----:B------:R-:W-:Y:S01]  /*3f10*/  FMUL.FTZ R174, R49, R126 ;  /* 0x0000007e31ae7220 */ /* 0x000fe20000410000 */
[----:B------:R-:W-:Y:S01]  /*3f20*/  FSEL R126, R129, RZ, P0 ;  /* 0x000000ff817e7208 */ /* 0x000fe20000000000 */
[----:B------:R-:W-:Y:S01]  /*3f30*/  FMUL.FTZ R173, R50, R173 ;  /* 0x000000ad32ad7220 */ /* 0x000fe20000410000 */
[----:B------:R-:W-:Y:S01]  /*3f40*/  ISETP.GE.U32.AND P0, PT, R158, RZ, PT ;  /* 0x000000ff9e00720c */ /* 0x000fe20003f06070 */
[----:B------:R-:W-:Y:S01]  /*3f50*/  FMUL.FTZ R168, R168, UR4 ;  /* 0x00000004a8a87c20 */ /* 0x000fe20008410000 */
[----:B------:R-:W-:Y:S01]  /*3f60*/  FSEL R129, R174, RZ, P3 ;  /* 0x000000ffae817208 */ /* 0x000fe20001800000 */
[----:B------:R-:W-:Y:S01]  /*3f70*/  FMUL.FTZ R175, R165, UR5 ;  /* 0x00000005a5af7c20 */ /* 0x000fe20008410000 */
[----:B------:R-:W-:-:S02]  /*3f80*/  ISETP.GE.U32.AND.EX P0, PT, R159, 0x1000000, PT, P0 ;  /* 0x010000009f00780c */ /* 0x000fc40003f06100 */
[----:B------:R-:W-:Y:S01]  /*3f90*/  FSEL R173, R173, RZ, P2 ;  /* 0x000000ffadad7208 */ /* 0x000fe20001000000 */
[----:B------:R-:W-:Y:S01]  /*3fa0*/  FMUL.FTZ R175, R175, UR4 ;  /* 0x00000004afaf7c20 */ /* 0x000fe20008410000 */
[C---:B------:R-:W-:Y:S02]  /*3fb0*/  LOP3.LUT P3, RZ, R158.reuse, 0xff, RZ, 0xc0, !PT ;  /* 0x000000ff9eff7812 */ /* 0x040fe4000786c0ff */
[----:B------:R-:W-:Y:S02]  /*3fc0*/  LOP3.LUT P2, RZ, R158, 0xff00, RZ, 0xc0, !PT ;  /* 0x0000ff009eff7812 */ /* 0x000fe4000784c0ff */
[----:B------:R-:W-:Y:S02]  /*3fd0*/  CS2R R158, SRZ ;  /* 0x00000000009e7805 */ /* 0x000fe4000001ff00 */
[----:B------:R-:W-:Y:S02]  /*3fe0*/  MOV R165, RZ ;  /* 0x000000ff00a57202 */ /* 0x000fe40000000f00 */
[----:B------:R-:W-:-:S02]  /*3ff0*/  FSEL R128, R128, RZ, P5 ;  /* 0x000000ff80807208 */ /* 0x000fc40002800000 */
[----:B------:R-:W-:Y:S02]  /*4000*/  FSEL R125, R125, RZ, P4 ;  /* 0x000000ff7d7d7208 */ /* 0x000fe40002000000 */
[----:B------:R-:W-:Y:S02]  /*4010*/  @P0 PRMT R127, R127, 0x7632, R127 ;  /* 0x000076327f7f0816 */ /* 0x000fe4000000007f */
[----:B------:R-:W-:Y:S02]  /*4020*/  F2FP.BF16.F32.PACK_AB R126, R129, R126 ;  /* 0x0000007e817e723e */ /* 0x000fe400000010ff */
[----:B------:R-:W-:Y:S02]  /*4030*/  @P0 SHF.L.U32 R127, R127, 0x10, RZ ;  /* 0x000000107f7f0819 */ /* 0x000fe400000006ff */
[C---:B------:R-:W-:Y:S02]  /*4040*/  @P3 SHF.L.U32 R174, R124.reuse, 0x10, RZ ;  /* 0x000000107cae3819 */ /* 0x040fe400000006ff */
[----:B------:R-:W-:Y:S01]  /*4050*/  F2FP.BF16.F32.PACK_AB R125, R125, R128 ;  /* 0x000000807d7d723e */ /* 0x000fe200000010ff */
[-C--:B------:R-:W-:Y:S01]  /*4060*/  @P0 FMUL.FTZ R158, R127, R168.reuse ;  /* 0x000000a87f9e0220 */ /* 0x080fe20000410000 */
[----:B------:R-:W-:Y:S01]  /*4070*/  @P2 PRMT R127, R124, 0x7632, R127 ;  /* 0x000076327c7f2816 */ /* 0x000fe2000000007f */
[----:B------:R-:W-:Y:S01]  /*4080*/  FMUL.FTZ R124, R176, UR5 ;  /* 0x00000005b07c7c20 */ /* 0x000fe20008410000 */
[-C--:B------:R-:W-:Y:S01]  /*4090*/  @P3 FMUL.FTZ R159, R174, R175.reuse ;  /* 0x000000afae9f3220 */ /* 0x080fe20000410000 */
[----:B------:R-:W-:Y:S01]  /*40a0*/  FMUL.FTZ R168, R51, R168 ;  /* 0x000000a833a87220 */ /* 0x000fe20000410000 */
[----:B------:R-:W-:Y:S01]  /*40b0*/  @P2 SHF.L.U32 R127, R127, 0x10, RZ ;  /* 0x000000107f7f2819 */ /* 0x000fe200000006ff */
[----:B------:R-:W-:Y:S01]  /*40c0*/  FMUL.FTZ R124, R124, UR4 ;  /* 0x000000047c7c7c20 */ /* 0x000fe20008410000 */
[----:B------:R-:W-:-:S02]  /*40d0*/  FMUL.FTZ R175, R44, R175 ;  /* 0x000000af2caf7220 */ /* 0x000fc40000410000 */
[----:B------:R-:W-:Y:S01]  /*40e0*/  FSEL R168, R168, RZ, P0 ;  /* 0x000000ffa8a87208 */ /* 0x000fe20000000000 */
[-C--:B------:R-:W-:Y:S01]  /*40f0*/  @P2 FMUL.FTZ R165, R127, R124.reuse ;  /* 0x0000007c7fa52220 */ /* 0x080fe20000410000 */
[----:B------:R-:W-:Y:S01]  /*4100*/  FMUL.FTZ R124, R45, R124 ;  /* 0x0000007c2d7c7220 */ /* 0x000fe20000410000 */
[----:B------:R-:W-:Y:S02]  /*4110*/  FSEL R175, R175, RZ, P3 ;  /* 0x000000ffafaf7208 */ /* 0x000fe40001800000 */
[----:B------:R-:W-:Y:S02]  /*4120*/  F2FP.BF16.F32.PACK_AB R127, R168, R173 ;  /* 0x000000ada87f723e */ /* 0x000fe400000010ff */
[----:B------:R-:W-:-:S04]  /*4130*/  FSEL R124, R124, RZ, P2 ;  /* 0x000000ff7c7c7208 */ /* 0x000fc80001000000 */
[----:B------:R-:W-:-:S07]  /*4140*/  F2FP.BF16.F32.PACK_AB R124, R124, R175 ;  /* 0x000000af7c7c723e */ /* 0x000fce00000010ff */
.L_x_4035:
[----:B------:R-:W0:Y:S02]  /*4150*/  @P1 LDC.64 R128, c[0x0][0x478] ;  /* 0x00011e00ff801b82 */ /* 0x000e240000000a00 */
[----:B0-----:R-:W-:-:S05]  /*4160*/  @P1 IMAD.WIDE.U32 R128, R33, 0x10, R128 ;  /* 0x0000001021801825 */ /* 0x001fca00078e0080 */
[----:B------:R0:W-:Y:S02]  /*4170*/  @P1 STG.E.128 desc[UR12][R128.64], R116 ;  /* 0x0000007480001986 */ /* 0x0001e4000c101d0c */
[----:B0-----:R-:W-:Y:S01]  /*4180*/  IMAD.WIDE.U32 R128, R33, 0x10, R192 ;  /* 0x0000001021807825 */ /* 0x001fe200078e00c0 */
[----:B------:R-:W-:-:S04]  /*4190*/  MOV R33, 0x10 ;  /* 0x0000001000217802 */ /* 0x000fc80000000f00 */
[----:B------:R0:W-:Y:S02]  /*41a0*/  STG.E.128 desc[UR12][R128.64], R124 ;  /* 0x0000007c80007986 */ /* 0x0001e4000c101d0c */
[----:B0-----:R-:W-:-:S05]  /*41b0*/  IADD3 R128, PT, PT, R32, 0x200, RZ ;  /* 0x0000020020807810 */ /* 0x001fca0007ffe0ff */
[----:B------:R-:W-:-:S06]  /*41c0*/  IMAD.WIDE.U32 R124, R128, R33, UR22 ;  /* 0x00000016807c7e25 */ /* 0x000fcc000f8e0021 */
[----:B------:R-:W5:Y:S01]  /*41d0*/  LDG.E.128 R124, desc[UR12][R124.64] ;  /* 0x0000000c7c7c7981 */ /* 0x000f62000c1e1d00 */
[----:B------:R-:W-:Y:S05]  /*41e0*/  @!P1 BRA `(.L_x_4036) ;  /* 0x0000000400909947 */ /* 0x000fea0003800000 */
[--C-:B------:R-:W-:Y:S01]  /*41f0*/  FFMA.FTZ R152, R152, UR26, R130.reuse ;  /* 0x0000001a98987c23 */ /* 0x100fe20008010082 */
[----:B------:R-:W-:Y:S01]  /*4200*/  LOP3.LUT P0, RZ, R149, 0xff, RZ, 0xc0, !PT ;  /* 0x000000ff95ff7812 */ /* 0x000fe2000780c0ff */
[----:B------:R-:W-:Y:S01]  /*4210*/  FFMA.FTZ R32, R163, UR26, R130 ;  /* 0x0000001aa3207c23 */ /* 0x000fe20008010082 */
[----:B------:R-:W-:Y:S01]  /*4220*/  LOP3.LUT P3, RZ, R149, 0xff00, RZ, 0xc0, !PT ;  /* 0x0000ff0095ff7812 */ /* 0x000fe2000786c0ff */
[----:B------:R-:W-:Y:S01]  /*4230*/  FADD.FTZ R117, R153, -R152 ;  /* 0x8000009899757221 */ /* 0x000fe20000010000 */
[----:B------:R-:W-:Y:S01]  /*4240*/  FFMA.FTZ R33, R160, UR26, R130 ;  /* 0x0000001aa0217c23 */ /* 0x000fe20008010082 */
[----:B------:R-:W-:Y:S01]  /*4250*/  FADD.FTZ R118, R161, -R32 ;  /* 0x80000020a1767221 */ /* 0x000fe20000010000 */
[----:B------:R-:W-:Y:S01]  /*4260*/  CS2R R152, SRZ ;  /* 0x0000000000987805 */ /* 0x000fe2000001ff00 */
[----:B------:R-:W-:Y:S01]  /*4270*/  FMUL.FTZ R117, R117, UR19 ;  /* 0x0000001375757c20 */ /* 0x000fe20008410000 */
[----:B------:R-:W-:Y:S01]  /*4280*/  FADD.FTZ R33, R162, -R33 ;  /* 0x80000021a2217221 */ /* 0x000fe20000010000 */
[----:B------:R-:W-:Y:S01]  /*4290*/  FMUL.FTZ R118, R118, UR19 ;  /* 0x0000001376767c20 */ /* 0x000fe20008410000 */
[----:B------:R-:W-:Y:S01]  /*42a0*/  LOP3.LUT P2, RZ, R149, 0xff0000, RZ, 0xc0, !PT ;  /* 0x00ff000095ff7812 */ /* 0x000fe2000784c0ff */
[----:B------:R-:W-:Y:S01]  /*42b0*/  FMUL.FTZ R32, R117, UR5 ;  /* 0x0000000575207c20 */ /* 0x000fe20008410000 */
[----:B------:R-:W-:Y:S01]  /*42c0*/  FMUL.FTZ R119, R33, UR19 ;  /* 0x0000001321777c20 */ /* 0x000fe20008410000 */
[----:B------:R-:W-:Y:S01]  /*42d0*/  HFMA2 R160, -RZ, RZ, 0, 0 ;  /* 0x00000000ffa07431 */ /* 0x000fe200000001ff */
[----:B------:R-:W-:Y:S01]  /*42e0*/  LOP3.LUT P5, RZ, R148, 0xff0000, RZ, 0xc0, !PT ;  /* 0x00ff000094ff7812 */ /* 0x000fe200078ac0ff */
[----:B------:R-:W-:Y:S01]  /*42f0*/  FMUL.FTZ R129, R32, UR4 ;  /* 0x0000000420817c20 */ /* 0x000fe20008410000 */
[C---:B-----5:R-:W-:Y:S01]  /*4300*/  @P0 SHF.L.U32 R32, R126.reuse, 0x10, RZ ;  /* 0x000000107e200819 */ /* 0x060fe200000006ff */
[----:B------:R-:W-:Y:S01]  /*4310*/  FFMA.FTZ R147, R147, UR26, R130 ;  /* 0x0000001a93937c23 */ /* 0x000fe20008010082 */
[----:B------:R-:W-:Y:S01]  /*4320*/  @P3 PRMT R126, R126, 0x7632, R126 ;  /* 0x000076327e7e3816 */ /* 0x000fe2000000007e */
[----:B------:R-:W-:Y:S01]  /*4330*/  FMUL.FTZ R33, R56, R129 ;  /* 0x0000008138217220 */ /* 0x000fe20000410000 */
[----:B------:R-:W-:Y:S01]  /*4340*/  LOP3.LUT P4, RZ, R148, 0xff000000, RZ, 0xc0, !PT ;  /* 0xff00000094ff7812 */ /* 0x000fe2000788c0ff */
[----:B------:R-:W-:Y:S01]  /*4350*/  @P0 FMUL.FTZ R152, R129, R32 ;  /* 0x0000002081980220 */ /* 0x000fe20000410000 */
[----:B------:R-:W-:Y:S01]  /*4360*/  FMUL.FTZ R32, R118, UR5 ;  /* 0x0000000576207c20 */ /* 0x000fe20008410000 */
[----:B------:R-:W-:Y:S01]  /*4370*/  @P3 SHF.L.U32 R126, R126, 0x10, RZ ;  /* 0x000000107e7e3819 */ /* 0x000fe200000006ff */
[--C-:B------:R-:W-:Y:S01]  /*4380*/  FFMA.FTZ R156, R156, UR26, R130.reuse ;  /* 0x0000001a9c9c7c23 */ /* 0x100fe20008010082 */
[----:B------:R-:W-:Y:S01]  /*4390*/  FSEL R33, R33, RZ, P0 ;  /* 0x000000ff21217208 */ /* 0x000fe20000000000 */
[----:B------:R-:W-:Y:S01]  /*43a0*/  FMUL.FTZ R116, R32, UR4 ;  /* 0x0000000420747c20 */ /* 0x000fe20008410000 */
[----:B------:R-:W-:Y:S01]  /*43b0*/  FMUL.FTZ R32, R119, UR5 ;  /* 0x0000000577207c20 */ /* 0x000fe20008410000 */
[--C-:B------:R-:W-:Y:S01]  /*43c0*/  FFMA.FTZ R154, R154, UR26, R130.reuse ;  /* 0x0000001a9a9a7c23 */ /* 0x100fe20008010082 */
[----:B------:R-:W-:Y:S01]  /*43d0*/  ISETP.GE.U32.AND P0, PT, R148, RZ, PT ;  /* 0x000000ff9400720c */ /* 0x000fe20003f06070 */
[----:B------:R-:W-:Y:S01]  /*43e0*/  @P3 FMUL.FTZ R153, R116, R126 ;  /* 0x0000007e74993220 */ /* 0x000fe20000410000 */
[----:B------:R-:W-:Y:S01]  /*43f0*/  FMUL.FTZ R161, R32, UR4 ;  /* 0x0000000420a17c20 */ /* 0x000fe20008410000 */
[----:B------:R-:W-:Y:S01]  /*4400*/  @P2 SHF.L.U32 R32, R127, 0x10, RZ ;  /* 0x000000107f202819 */ /* 0x000fe200000006ff */
[----:B------:R-:W-:Y:S01]  /*4410*/  FMUL.FTZ R126, R57, R116 ;  /* 0x00000074397e7220 */ /* 0x000fe20000410000 */
[----:B------:R-:W-:Y:S01]  /*4420*/  FADD.FTZ R116, R150, -R147 ;  /* 0x8000009396747221 */ /* 0x000fe20000010000 */
[----:B------:R-:W-:Y:S01]  /*4430*/  FFMA.FTZ R164, R164, UR26, R130 ;  /* 0x0000001aa4a47c23 */ /* 0x000fe20008010082 */
[----:B------:R-:W-:Y:S01]  /*4440*/  FADD.FTZ R156, R157, -R156 ;  /* 0x8000009c9d9c7221 */ /* 0x000fe20000010000 */
[----:B------:R-:W-:Y:S01]  /*4450*/  @P2 FMUL.FTZ R160, R161, R32 ;  /* 0x00000020a1a02220 */ /* 0x000fe20000410000 */
[----:B------:R-:W-:Y:S01]  /*4460*/  FMUL.FTZ R32, R58, R161 ;  /* 0x000000a13a207220 */ /* 0x000fe20000410000 */
[----:B------:R-:W-:Y:S01]  /*4470*/  FFMA.FTZ R145, R145, UR26, R130 ;  /* 0x0000001a91917c23 */ /* 0x000fe20008010082 */
[----:B------:R-:W-:Y:S01]  /*4480*/  FMUL.FTZ R116, R116, UR19 ;  /* 0x0000001374747c20 */ /* 0x000fe20008410000 */
[----:B------:R-:W-:Y:S01]  /*4490*/  FADD.FTZ R155, R155, -R154 ;  /* 0x8000009a9b9b7221 */ /* 0x000fe20000010000 */
[----:B------:R-:W-:Y:S01]  /*44a0*/  FSEL R126, R126, RZ, P3 ;  /* 0x000000ff7e7e7208 */ /* 0x000fe20001800000 */
[----:B------:R-:W-:Y:S01]  /*44b0*/  FADD.FTZ R154, R151, -R164 ;  /* 0x800000a4979a7221 */ /* 0x000fe20000010000 */
[----:B------:R-:W-:Y:S01]  /*44c0*/  FSEL R32, R32, RZ, P2 ;  /* 0x000000ff20207208 */ /* 0x000fe20001000000 */
[----:B------:R-:W-:Y:S01]  /*44d0*/  FMUL.FTZ R151, R156, UR19 ;  /* 0x000000139c977c20 */ /* 0x000fe20008410000 */
[----:B------:R-:W-:Y:S01]  /*44e0*/  ISETP.GE.U32.AND.EX P0, PT, R149, 0x1000000, PT, P0 ;  /* 0x010000009500780c */ /* 0x000fe20003f06100 */
[----:B------:R-:W-:Y:S01]  /*44f0*/  FMUL.FTZ R129, R116, UR5 ;  /* 0x0000000574817c20 */ /* 0x000fe20008410000 */
[C---:B------:R-:W-:Y:S01]  /*4500*/  LOP3.LUT P3, RZ, R148.reuse, 0xff, RZ, 0xc0, !PT ;  /* 0x000000ff94ff7812 */ /* 0x040fe2000786c0ff */
[----:B------:R-:W-:Y:S01]  /*4510*/  FMUL.FTZ R150, R151, UR5 ;  /* 0x0000000597967c20 */ /* 0x000fe20008410000 */
[----:B------:R-:W-:Y:S01]  /*4520*/  LOP3.LUT P2, RZ, R148, 0xff00, RZ, 0xc0, !PT ;  /* 0x0000ff0094ff7812 */ /* 0x000fe2000784c0ff */
[----:B------:R-:W-:Y:S01]  /*4530*/  FADD.FTZ R148, R146, -R145 ;  /* 0x8000009192947221 */ /* 0x000fe20000010000 */
[----:B------:R-:W-:Y:S01]  /*4540*/  @P5 SHF.L.U32 R146, R125, 0x10, RZ ;  /* 0x000000107d925819 */ /* 0x000fe200000006ff */
[----:B------:R-:W-:Y:S01]  /*4550*/  FMUL.FTZ R129, R129, UR4 ;  /* 0x0000000481817c20 */ /* 0x000fe20008410000 */
[----:B------:R-:W-:Y:S01]  /*4560*/  @P4 PRMT R125, R125, 0x7632, R125 ;  /* 0x000076327d7d4816 */ /* 0x000fe2000000007d */
[----:B------:R-:W-:Y:S01]  /*4570*/  FMUL.FTZ R150, R150, UR4 ;  /* 0x0000000496967c20 */ /* 0x000fe20008410000 */
[----:B------:R-:W-:Y:S01]  /*4580*/  MOV R145, RZ ;  /* 0x000000ff00917202 */ /* 0x000fe20000000f00 */
[----:B------:R-:W-:Y:S01]  /*4590*/  @P5 FMUL.FTZ R145, R129, R146 ;  /* 0x0000009281915220 */ /* 0x000fe20000410000 */
[----:B------:R-:W-:Y:S01]  /*45a0*/  @P4 SHF.L.U32 R125, R125, 0x10, RZ ;  /* 0x000000107d7d4819 */ /* 0x000fe200000006ff */
[----:B------:R-:W-:Y:S01]  /*45b0*/  FMUL.FTZ R154, R154, UR19 ;  /* 0x000000139a9a7c20 */ /* 0x000fe20008410000 */
[----:B------:R-:W-:-:S02]  /*45c0*/  CS2R R146, SRZ ;  /* 0x0000000000927805 */ /* 0x000fc4000001ff00 */
[----:B------:R-:W-:Y:S01]  /*45d0*/  @P0 PRMT R127, R127, 0x7632, R127 ;  /* 0x000076327f7f0816 */ /* 0x000fe2000000007f */
[----:B------:R-:W-:Y:S01]  /*45e0*/  FMUL.FTZ R162, R155, UR19 ;  /* 0x000000139ba27c20 */ /* 0x000fe20008410000 */
[----:B------:R-:W-:Y:S01]  /*45f0*/  @P4 FMUL.FTZ R146, R150, R125 ;  /* 0x0000007d96924220 */ /* 0x000fe20000410000 */
[----:B------:R-:W-:Y:S01]  /*4600*/  FMUL.FTZ R125, R154, UR5 ;  /* 0x000000059a7d7c20 */ /* 0x000fe20008410000 */
[----:B------:R-:W-:Y:S01]  /*4610*/  @P0 SHF.L.U32 R149, R127, 0x10, RZ ;  /* 0x000000107f950819 */ /* 0x000fe200000006ff */
[----:B------:R-:W-:Y:S01]  /*4620*/  FMUL.FTZ R127, R148, UR19 ;  /* 0x00000013947f7c20 */ /* 0x000fe20008410000 */
[----:B------:R-:W-:Y:S01]  /*4630*/  @P3 SHF.L.U32 R156, R124, 0x10, RZ ;  /* 0x000000107c9c3819 */ /* 0x000fe200000006ff */
[----:B------:R-:W-:Y:S01]  /*4640*/  FMUL.FTZ R164, R125, UR4 ;  /* 0x000000047da47c20 */ /* 0x000fe20008410000 */
[----:B------:R-:W-:Y:S02]  /*4650*/  HFMA2 R148, -RZ, RZ, 0, 0 ;  /* 0x00000000ff947431 */ /* 0x000fe400000001ff */
[----:B------:R-:W-:Y:S01]  /*4660*/  FMUL.FTZ R125, R127, UR5 ;  /* 0x000000057f7d7c20 */ /* 0x000fe20008410000 */
[----:B------:R-:W-:Y:S01]  /*4670*/  F2FP.BF16.F32.PACK_AB R119, R154, R119 ;  /* 0x000000779a77723e */ /* 0x000fe200000010ff */
[----:B------:R-:W-:Y:S01]  /*4680*/  @P0 FMUL.FTZ R147, R164, R149 ;  /* 0x00000095a4930220 */ /* 0x000fe20000410000 */
[----:B------:R-:W-:Y:S01]  /*4690*/  @P2 PRMT R149, R124, 0x7632, R149 ;  /* 0x000076327c952816 */ /* 0x000fe20000000095 */
[----:B------:R-:W-:Y:S01]  /*46a0*/  FMUL.FTZ R124, R162, UR5 ;  /* 0x00000005a27c7c20 */ /* 0x000fe20008410000 */
[----:B------:R-:W-:Y:S01]  /*46b0*/  FMUL.FTZ R125, R125, UR4 ;  /* 0x000000047d7d7c20 */ /* 0x000fe20008410000 */
[----:B------:R-:W-:Y:S01]  /*46c0*/  FMUL.FTZ R154, R59, R164 ;  /* 0x000000a43b9a7220 */ /* 0x000fe20000410000 */
[----:B------:R-:W-:Y:S01]  /*46d0*/  @P2 SHF.L.U32 R155, R149, 0x10, RZ ;  /* 0x00000010959b2819 */ /* 0x000fe200000006ff */
[----:B------:R-:W-:Y:S01]  /*46e0*/  FMUL.FTZ R124, R124, UR4 ;  /* 0x000000047c7c7c20 */ /* 0x000fe20008410000 */
[----:B------:R-:W-:Y:S01]  /*46f0*/  MOV R149, RZ ;  /* 0x000000ff00957202 */ /* 0x000fe20000000f00 */
[----:B------:R-:W-:Y:S01]  /*4700*/  @P3 FMUL.FTZ R148, R125, R156 ;  /* 0x0000009c7d943220 */ /* 0x000fe20000410000 */
[----:B------:R-:W-:Y:S01]  /*4710*/  F2FP.BF16.F32.PACK_AB R118, R118, R117 ;  /* 0x000000757676723e */ /* 0x000fe200000010ff */
[----:B------:R-:W-:Y:S01]  /*4720*/  @P2 FMUL.FTZ R149, R124, R155 ;  /* 0x0000009b7c952220 */ /* 0x000fe20000410000 */
[----:B------:R-:W-:Y:S01]  /*4730*/  F2FP.BF16.F32.PACK_AB R117, R151, R116 ;  /* 0x000000749775723e */ /* 0x000fe200000010ff */
[----:B------:R-:W-:Y:S01]  /*4740*/  FMUL.FTZ R129, R54, R129 ;  /* 0x0000008136817220 */ /* 0x000fe20000410000 */
[----:B------:R-:W-:Y:S01]  /*4750*/  FSEL R151, R154, RZ, P0 ;  /* 0x000000ff9a977208 */ /* 0x000fe20000000000 */
[----:B------:R-:W-:Y:S01]  /*4760*/  FMUL.FTZ R150, R55, R150 ;  /* 0x0000009637967220 */ /* 0x000fe20000410000 */
[----:B------:R-:W-:Y:S01]  /*4770*/  FMUL.FTZ R125, R52, R125 ;  /* 0x0000007d347d7220 */ /* 0x000fe20000410000 */
[----:B------:R-:W-:Y:S01]  /*4780*/  FMUL.FTZ R124, R53, R124 ;  /* 0x0000007c357c7220 */ /* 0x000fe20000410000 */
[----:B------:R-:W-:-:S02]  /*4790*/  F2FP.BF16.F32.PACK_AB R116, R162, R127 ;  /* 0x0000007fa274723e */ /* 0x000fc400000010ff */
[----:B------:R-:W-:Y:S02]  /*47a0*/  F2FP.BF16.F32.PACK_AB R127, R151, R32 ;  /* 0x00000020977f723e */ /* 0x000fe400000010ff */
[----:B------:R-:W-:Y:S02]  /*47b0*/  F2FP.BF16.F32.PACK_AB R126, R126, R33 ;  /* 0x000000217e7e723e */ /* 0x000fe400000010ff */
[----:B------:R-:W-:Y:S02]  /*47c0*/  FSEL R129, R129, RZ, P5 ;  /* 0x000000ff81817208 */ /* 0x000fe40002800000 */
[----:B------:R-:W-:Y:S02]  /*47d0*/  FSEL R150, R150, RZ, P4 ;  /* 0x000000ff96967208 */ /* 0x000fe40002000000 */
[----:B------:R-:W-:Y:S02]  /*47e0*/  FSEL R32, R125, RZ, P3 ;  /* 0x000000ff7d207208 */ /* 0x000fe40001800000 */
[----:B------:R-:W-:-:S02]  /*47f0*/  FSEL R33, R124, RZ, P2 ;  /* 0x000000ff7c217208 */ /* 0x000fc40001000000 */
[----:B------:R-:W-:Y:S02]  /*4800*/  F2FP.BF16.F32.PACK_AB R125, R150, R129 ;  /* 0x00000081967d723e */ /* 0x000fe400000010ff */
[----:B------:R-:W-:Y:S01]  /*4810*/  F2FP.BF16.F32.PACK_AB R124, R33, R32 ;  /* 0x00000020217c723e */ /* 0x000fe200000010ff */
[----:B------:R-:W-:Y:S06]  /*4820*/  BRA `(.L_x_4037) ;  /* 0x00000004007c7947 */ /* 0x000fec0003800000 */
.L_x_4036:
[--C-:B------:R-:W-:Y:S01]  /*4830*/  FFMA.FTZ R152, R152, UR26, R130.reuse ;  /* 0x0000001a98987c23 */ /* 0x100fe20008010082 */
[----:B------:R-:W-:Y:S01]  /*4840*/  LOP3.LUT P0, RZ, R149, 0xff, RZ, 0xc0, !PT ;  /* 0x000000ff95ff7812 */ /* 0x000fe2000780c0ff */
[----:B------:R-:W-:Y:S01]  /*4850*/  FFMA.FTZ R32, R163, UR26, R130 ;  /* 0x0000001aa3207c23 */ /* 0x000fe20008010082 */
[----:B------:R-:W-:Y:S01]  /*4860*/  LOP3.LUT P3, RZ, R149, 0xff00, RZ, 0xc0, !PT ;  /* 0x0000ff0095ff7812 */ /* 0x000fe2000786c0ff */
[----:B------:R-:W-:Y:S01]  /*4870*/  FADD.FTZ R152, R153, -R152 ;  /* 0x8000009899987221 */ /* 0x000fe20000010000 */
[----:B------:R-:W-:Y:S01]  /*4880*/  FFMA.FTZ R129, R160, UR26, R130 ;  /* 0x0000001aa0817c23 */ /* 0x000fe20008010082 */
[----:B------:R-:W-:Y:S01]  /*4890*/  FADD.FTZ R161, R161, -R32 ;  /* 0x80000020a1a17221 */ /* 0x000fe20000010000 */
[----:B------:R-:W-:Y:S01]  /*48a0*/  LOP3.LUT P2, RZ, R149, 0xff0000, RZ, 0xc0, !PT ;  /* 0x00ff000095ff7812 */ /* 0x000fe2000784c0ff */
[----:B------:R-:W-:Y:S01]  /*48b0*/  FMUL.FTZ R33, R152, UR19 ;  /* 0x0000001398217c20 */ /* 0x000fe20008410000 */
[----:B------:R-:W-:Y:S01]  /*48c0*/  CS2R R152, SRZ ;  /* 0x0000000000987805 */ /* 0x000fe2000001ff00 */
[----:B------:R-:W-:Y:S01]  /*48d0*/  FADD.FTZ R162, R162, -R129 ;  /* 0x80000081a2a27221 */ /* 0x000fe20000010000 */
[----:B------:R-:W-:-:S02]  /*48e0*/  HFMA2 R160, -RZ, RZ, 0, 0 ;  /* 0x00000000ffa07431 */ /* 0x000fc400000001ff */
[----:B------:R-:W-:Y:S01]  /*48f0*/  FMUL.FTZ R33, R33, UR5 ;  /* 0x0000000521217c20 */ /* 0x000fe20008410000 */
[----:B------:R-:W-:Y:S01]  /*4900*/  FFMA.FTZ R147, R147, UR26, R130 ;  /* 0x0000001a93937c23 */ /* 0x000fe20008010082 */
[----:B-----5:R-:W-:Y:S01]  /*4910*/  @P0 SHF.L.U32 R32, R126, 0x10, RZ ;  /* 0x000000107e200819 */ /* 0x020fe200000006ff */
[----:B------:R-:W-:Y:S01]  /*4920*/  FMUL.FTZ R162, R162, UR19 ;  /* 0x00000013a2a27c20 */ /* 0x000fe20008410000 */
[----:B------:R-:W-:Y:S01]  /*4930*/  FMUL.FTZ R33, R33, UR4 ;  /* 0x0000000421217c20 */ /* 0x000fe20008410000 */
[----:B------:R-:W-:Y:S01]  /*4940*/  @P3 PRMT R126, R126, 0x7632, R126 ;  /* 0x000076327e7e3816 */ /* 0x000fe2000000007e */
[----:B------:R-:W-:Y:S01]  /*4950*/  FADD.FTZ R147, R150, -R147 ;  /* 0x8000009396937221 */ /* 0x000fe20000010000 */
[----:B------:R-:W-:Y:S01]  /*4960*/  LOP3.LUT P5, RZ, R148, 0xff0000, RZ, 0xc0, !PT ;  /* 0x00ff000094ff7812 */ /* 0x000fe200078ac0ff */
[-C--:B------:R-:W-:Y:S01]  /*4970*/  @P0 FMUL.FTZ R152, R32, R33.reuse ;  /* 0x0000002120980220 */ /* 0x080fe20000410000 */
[----:B------:R-:W-:Y:S01]  /*4980*/  FMUL.FTZ R32, R161, UR19 ;  /* 0x00000013a1207c20 */ /* 0x000fe20008410000 */
[----:B------:R-:W-:Y:S01]  /*4990*/  @P3 SHF.L.U32 R129, R126, 0x10, RZ ;  /* 0x000000107e813819 */ /* 0x000fe200000006ff */
[--C-:B------:R-:W-:Y:S01]  /*49a0*/  FFMA.FTZ R156, R156, UR26, R130.reuse ;  /* 0x0000001a9c9c7c23 */ /* 0x100fe20008010082 */
[----:B------:R-:W-:Y:S01]  /*49b0*/  LOP3.LUT P4, RZ, R148, 0xff000000, RZ, 0xc0, !PT ;  /* 0xff00000094ff7812 */ /* 0x000fe2000788c0ff */
[----:B------:R-:W-:Y:S01]  /*49c0*/  FMUL.FTZ R32, R32, UR5 ;  /* 0x0000000520207c20 */ /* 0x000fe20008410000 */
[----:B------:R-:W-:Y:S01]  /*49d0*/  FMUL.FTZ R33, R56, R33 ;  /* 0x0000002138217220 */ /* 0x000fe20000410000 */
[----:B------:R-:W-:Y:S01]  /*49e0*/  FFMA.FTZ R145, R145, UR26, R130 ;  /* 0x0000001a91917c23 */ /* 0x000fe20008010082 */
[----:B------:R-:W-:Y:S01]  /*49f0*/  FADD.FTZ R156, R157, -R156 ;  /* 0x8000009c9d9c7221 */ /* 0x000fe20000010000 */
[----:B------:R-:W-:Y:S01]  /*4a00*/  FMUL.FTZ R126, R32, UR4 ;  /* 0x00000004207e7c20 */ /* 0x000fe20008410000 */
[----:B------:R-:W-:Y:S01]  /*4a10*/  FMUL.FTZ R32, R162, UR5 ;  /* 0x00000005a2207c20 */ /* 0x000fe20008410000 */
[----:B------:R-:W-:Y:S01]  /*4a20*/  FSEL R33, R33, RZ, P0 ;  /* 0x000000ff21217208 */ /* 0x000fe20000000000 */
[----:B------:R-:W-:Y:S01]  /*4a30*/  FMUL.FTZ R150, R156, UR19 ;  /* 0x000000139c967c20 */ /* 0x000fe20008410000 */
[-C--:B------:R-:W-:Y:S01]  /*4a40*/  @P3 FMUL.FTZ R153, R129, R126.reuse ;  /* 0x0000007e81993220 */ /* 0x080fe20000410000 */
[----:B------:R-:W-:Y:S01]  /*4a50*/  FMUL.FTZ R129, R32, UR4 ;  /* 0x0000000420817c20 */ /* 0x000fe20008410000 */
[----:B------:R-:W-:Y:S01]  /*4a60*/  @P2 SHF.L.U32 R32, R127, 0x10, RZ ;  /* 0x000000107f202819 */ /* 0x000fe200000006ff */
[----:B------:R-:W-:Y:S01]  /*4a70*/  FMUL.FTZ R150, R150, UR5 ;  /* 0x0000000596967c20 */ /* 0x000fe20008410000 */
[----:B------:R-:W-:Y:S01]  /*4a80*/  ISETP.GE.U32.AND P0, PT, R148, RZ, PT ;  /* 0x000000ff9400720c */ /* 0x000fe20003f06070 */
[----:B------:R-:W-:Y:S01]  /*4a90*/  FFMA.FTZ R164, R164, UR26, R130 ;  /* 0x0000001aa4a47c23 */ /* 0x000fe20008010082 */
[----:B------:R-:W-:Y:S01]  /*4aa0*/  FMUL.FTZ R126, R57, R126 ;  /* 0x0000007e397e7220 */ /* 0x000fe20000410000 */
[-C--:B------:R-:W-:Y:S01]  /*4ab0*/  @P2 FMUL.FTZ R160, R32, R129.reuse ;  /* 0x0000008120a02220 */ /* 0x080fe20000410000 */
[----:B------:R-:W-:Y:S01]  /*4ac0*/  FMUL.FTZ R32, R58, R129 ;  /* 0x000000813a207220 */ /* 0x000fe20000410000 */
[----:B------:R-:W-:Y:S01]  /*4ad0*/  FMUL.FTZ R129, R147, UR19 ;  /* 0x0000001393817c20 */ /* 0x000fe20008410000 */
[----:B------:R-:W-:Y:S01]  /*4ae0*/  FADD.FTZ R147, R146, -R145 ;  /* 0x8000009192937221 */ /* 0x000fe20000010000 */
[----:B------:R-:W-:Y:S01]  /*4af0*/  @P5 SHF.L.U32 R146, R125, 0x10, RZ ;  /* 0x000000107d925819 */ /* 0x000fe200000006ff */
[----:B------:R-:W-:Y:S01]  /*4b00*/  FMUL.FTZ R150, R150, UR4 ;  /* 0x0000000496967c20 */ /* 0x000fe20008410000 */
[----:B------:R-:W-:Y:S01]  /*4b10*/  FMUL.FTZ R129, R129, UR5 ;  /* 0x0000000581817c20 */ /* 0x000fe20008410000 */
[----:B------:R-:W-:Y:S01]  /*4b20*/  @P4 PRMT R125, R125, 0x7632, R125 ;  /* 0x000076327d7d4816 */ /* 0x000fe2000000007d */
[----:B------:R-:W-:Y:S01]  /*4b30*/  FADD.FTZ R164, R151, -R164 ;  /* 0x800000a497a47221 */ /* 0x000fe20000010000 */
[----:B------:R-:W-:Y:S01]  /*4b40*/  ISETP.GE.U32.AND.EX P0, PT, R149, 0x1000000, PT, P0 ;  /* 0x010000009500780c */ /* 0x000fe20003f06100 */
[----:B------:R-:W-:Y:S01]  /*4b50*/  FMUL.FTZ R129, R129, UR4 ;  /* 0x0000000481817c20 */ /* 0x000fe20008410000 */
[----:B------:R-:W-:Y:S01]  /*4b60*/  MOV R145, RZ ;  /* 0x000000ff00917202 */ /* 0x000fe20000000f00 */
[----:B------:R-:W-:Y:S01]  /*4b70*/  FFMA.FTZ R154, R154, UR26, R130 ;  /* 0x0000001a9a9a7c23 */ /* 0x000fe20008010082 */
[----:B------:R-:W-:Y:S01]  /*4b80*/  @P4 SHF.L.U32 R125, R125, 0x10, RZ ;  /* 0x000000107d7d4819 */ /* 0x000fe200000006ff */
[-C--:B------:R-:W-:Y:S01]  /*4b90*/  @P5 FMUL.FTZ R145, R146, R129.reuse ;  /* 0x0000008192915220 */ /* 0x080fe20000410000 */
[----:B------:R-:W-:Y:S01]  /*4ba0*/  HFMA2 R146, -RZ, RZ, 0, 0 ;  /* 0x00000000ff927431 */ /* 0x000fe200000001ff */
[----:B------:R-:W-:Y:S01]  /*4bb0*/  FSEL R126, R126, RZ, P3 ;  /* 0x000000ff7e7e7208 */ /* 0x000fe20001800000 */
[----:B------:R-:W-:Y:S01]  /*4bc0*/  FADD.FTZ R155, R155, -R154 ;  /* 0x8000009a9b9b7221 */ /* 0x000fe20000010000 */
[----:B------:R-:W-:Y:S01]  /*4bd0*/  FSEL R32, R32, RZ, P2 ;  /* 0x000000ff20207208 */ /* 0x000fe20001000000 */
[----:B------:R-:W-:Y:S01]  /*4be0*/  FMUL.FTZ R129, R54, R129 ;  /* 0x0000008136817220 */ /* 0x000fe20000410000 */
[C---:B------:R-:W-:Y:S01]  /*4bf0*/  LOP3.LUT P3, RZ, R148.reuse, 0xff, RZ, 0xc0, !PT ;  /* 0x000000ff94ff7812 */ /* 0x040fe2000786c0ff */
[-C--:B------:R-:W-:Y:S01]  /*4c00*/  @P4 FMUL.FTZ R146, R125, R150.reuse ;  /* 0x000000967d924220 */ /* 0x080fe20000410000 */
[----:B------:R-:W-:Y:S01]  /*4c10*/  LOP3.LUT P2, RZ, R148, 0xff00, RZ, 0xc0, !PT ;  /* 0x0000ff0094ff7812 */ /* 0x000fe2000784c0ff */
[----:B------:R-:W-:Y:S01]  /*4c20*/  FMUL.FTZ R125, R164, UR19 ;  /* 0x00000013a47d7c20 */ /* 0x000fe20008410000 */
[----:B------:R-:W-:Y:S01]  /*4c30*/  @P0 PRMT R148, R127, 0x7632, R148 ;  /* 0x000076327f940816 */ /* 0x000fe20000000094 */
[----:B------:R-:W-:Y:S01]  /*4c40*/  FMUL.FTZ R127, R147, UR19 ;  /* 0x00000013937f7c20 */ /* 0x000fe20008410000 */
[----:B------:R-:W-:Y:S01]  /*4c50*/  FMUL.FTZ R155, R155, UR19 ;  /* 0x000000139b9b7c20 */ /* 0x000fe20008410000 */
[----:B------:R-:W-:Y:S01]  /*4c60*/  FMUL.FTZ R125, R125, UR5 ;  /* 0x000000057d7d7c20 */ /* 0x000fe20008410000 */
[----:B------:R-:W-:Y:S01]  /*4c70*/  @P0 SHF.L.U32 R149, R148, 0x10, RZ ;  /* 0x0000001094950819 */ /* 0x000fe200000006ff */
[----:B------:R-:W-:Y:S01]  /*4c80*/  FMUL.FTZ R150, R55, R150 ;  /* 0x0000009637967220 */ /* 0x000fe20000410000 */
[----:B------:R-:W-:Y:S01]  /*4c90*/  MOV R147, RZ ;  /* 0x000000ff00937202 */ /* 0x000fe20000000f00 */
[----:B------:R-:W-:Y:S01]  /*4ca0*/  FMUL.FTZ R154, R125, UR4 ;  /* 0x000000047d9a7c20 */ /* 0x000fe20008410000 */
[----:B------:R-:W-:Y:S01]  /*4cb0*/  FMUL.FTZ R125, R127, UR5 ;  /* 0x000000057f7d7c20 */ /* 0x000fe20008410000 */
[----:B------:R-:W-:-:S02]  /*4cc0*/  @P3 SHF.L.U32 R156, R124, 0x10, RZ ;  /* 0x000000107c9c3819 */ /* 0x000fc400000006ff */
[----:B------:R-:W-:Y:S01]  /*4cd0*/  @P2 PRMT R127, R124, 0x7632, R127 ;  /* 0x000076327c7f2816 */ /* 0x000fe2000000007f */
[----:B------:R-:W-:Y:S01]  /*4ce0*/  FMUL.FTZ R151, R125, UR4 ;  /* 0x000000047d977c20 */ /* 0x000fe20008410000 */
[----:B------:R-:W-:Y:S01]  /*4cf0*/  FMUL.FTZ R124, R155, UR5 ;  /* 0x000000059b7c7c20 */ /* 0x000fe20008410000 */
[-C--:B------:R-:W-:Y:S01]  /*4d00*/  FMUL.FTZ R125, R59, R154.reuse ;  /* 0x0000009a3b7d7220 */ /* 0x080fe20000410000 */
[----:B------:R-:W-:Y:S01]  /*4d10*/  @P2 SHF.L.U32 R127, R127, 0x10, RZ ;  /* 0x000000107f7f2819 */ /* 0x000fe200000006ff */
[----:B------:R-:W-:Y:S01]  /*4d20*/  @P0 FMUL.FTZ R147, R149, R154 ;  /* 0x0000009a95930220 */ /* 0x000fe20000410000 */
[----:B------:R-:W-:Y:S01]  /*4d30*/  FMUL.FTZ R124, R124, UR4 ;  /* 0x000000047c7c7c20 */ /* 0x000fe20008410000 */
[----:B------:R-:W-:Y:S02]  /*4d40*/  CS2R R148, SRZ ;  /* 0x0000000000947805 */ /* 0x000fe4000001ff00 */
[----:B------:R-:W-:Y:S01]  /*4d50*/  FSEL R125, R125, RZ, P0 ;  /* 0x000000ff7d7d7208 */ /* 0x000fe20000000000 */
[----:B------:R-:W-:Y:S01]  /*4d60*/  @P3 FMUL.FTZ R148, R156, R151 ;  /* 0x000000979c943220 */ /* 0x000fe20000410000 */
[-C--:B------:R-:W-:Y:S01]  /*4d70*/  @P2 FMUL.FTZ R149, R127, R124.reuse ;  /* 0x0000007c7f952220 */ /* 0x080fe20000410000 */
[----:B------:R-:W-:Y:S01]  /*4d80*/  F2FP.BF16.F32.PACK_AB R126, R126, R33 ;  /* 0x000000217e7e723e */ /* 0x000fe200000010ff */
[----:B------:R-:W-:Y:S01]  /*4d90*/  FMUL.FTZ R33, R53, R124 ;  /* 0x0000007c35217220 */ /* 0x000fe20000410000 */
[----:B------:R-:W-:Y:S01]  /*4da0*/  F2FP.BF16.F32.PACK_AB R127, R125, R32 ;  /* 0x000000207d7f723e */ /* 0x000fe200000010ff */
[----:B------:R-:W-:Y:S01]  /*4db0*/  FMUL.FTZ R32, R52, R151 ;  /* 0x0000009734207220 */ /* 0x000fe20000410000 */
[----:B------:R-:W-:-:S02]  /*4dc0*/  FSEL R125, R129, RZ, P5 ;  /* 0x000000ff817d7208 */ /* 0x000fc40002800000 */
[----:B------:R-:W-:Y:S02]  /*4dd0*/  FSEL R150, R150, RZ, P4 ;  /* 0x000000ff96967208 */ /* 0x000fe40002000000 */
[----:B------:R-:W-:Y:S02]  /*4de0*/  FSEL R32, R32, RZ, P3 ;  /* 0x000000ff20207208 */ /* 0x000fe40001800000 */
[----:B------:R-:W-:Y:S02]  /*4df0*/  FSEL R33, R33, RZ, P2 ;  /* 0x000000ff21217208 */ /* 0x000fe40001000000 */
[----:B------:R-:W-:Y:S02]  /*4e00*/  F2FP.BF16.F32.PACK_AB R125, R150, R125 ;  /* 0x0000007d967d723e */ /* 0x000fe400000010ff */
[----:B------:R-:W-:-:S07]  /*4e10*/  F2FP.BF16.F32.PACK_AB R124, R33, R32 ;  /* 0x00000020217c723e */ /* 0x000fce00000010ff */
.L_x_4037:
[----:B------:R-:W0:Y:S01]  /*4e20*/  @P1 LDC.64 R32, c[0x0][0x478] ;  /* 0x00011e00ff201b82 */ /* 0x000e220000000a00 */
[----:B------:R-:W-:Y:S01]  /*4e30*/  MOV R129, 0x10 ;  /* 0x0000001000817802 */ /* 0x000fe20000000f00 */
[----:B0-----:R-:W-:-:S05]  /*4e40*/  @P1 IMAD.WIDE.U32 R32, R128, 0x10, R32 ;  /* 0x0000001080201825 */ /* 0x001fca00078e0020 */
[----:B------:R0:W-:Y:S02]  /*4e50*/  @P1 STG.E.128 desc[UR12][R32.64], R116 ;  /* 0x0000007420001986 */ /* 0x0001e4000c101d0c */
[----:B0-----:R-:W-:-:S04]  /*4e60*/  IMAD.WIDE.U32 R32, R128, 0x10, R192 ;  /* 0x0000001080207825 */ /* 0x001fc800078e00c0 */
[----:B------:R-:W-:Y:S01]  /*4e70*/  IMAD.WIDE.U32 R128, R34, R129, UR22 ;  /* 0x0000001622807e25 */ /* 0x000fe2000f8e0081 */
[----:B------:R0:W-:Y:S04]  /*4e80*/  STG.E.128 desc[UR12][R32.64], R124 ;  /* 0x0000007c20007986 */ /* 0x0001e8000c101d0c */
[----:B0-----:R0:W5:Y:S01]  /*4e90*/  LDG.E.128 R124, desc[UR12][R128.64] ;  /* 0x0000000c807c7981 */ /* 0x001162000c1e1d00 */
[----:B------:R-:W-:Y:S05]  /*4ea0*/  @!P1 BRA `(.L_x_4038) ;  /* 0x0000000400909947 */ /* 0x000fea0003800000 */
[--C-:B------:R-:W-:Y:S01]  /*4eb0*/  FFMA.FTZ R32, R137, UR26, R130.reuse ;  /* 0x0000001a89207c23 */ /* 0x100fe20008010082 */
[----:B------:R-:W-:Y:S01]  /*4ec0*/  LOP3.LUT P0, RZ, R140, 0xff0000, RZ, 0xc0, !PT ;  /* 0x00ff00008cff7812 */ /* 0x000fe2000780c0ff */
[--C-:B------:R-:W-:Y:S01]  /*4ed0*/  FFMA.FTZ R117, R138, UR26, R130.reuse ;  /* 0x0000001a8a757c23 */ /* 0x100fe20008010082 */
[----:B------:R-:W-:Y:S01]  /*4ee0*/  FFMA.FTZ R118, R139, UR26, R130 ;  /* 0x0000001a8b767c23 */ /* 0x000fe20008010082 */
[----:B------:R-:W-:Y:S01]  /*4ef0*/  FADD.FTZ R32, R121, -R32 ;  /* 0x8000002079207221 */ /* 0x000fe20000010000 */
[----:B------:R-:W-:Y:S01]  /*4f00*/  LOP3.LUT P5, RZ, R141, 0xff, RZ, 0xc0, !PT ;  /* 0x000000ff8dff7812 */ /* 0x000fe200078ac0ff */
[----:B------:R-:W-:Y:S01]  /*4f10*/  FADD.FTZ R122, R122, -R117 ;  /* 0x800000757a7a7221 */ /* 0x000fe20000010000 */
[----:B------:R-:W-:Y:S01]  /*4f20*/  LOP3.LUT P2, RZ, R140, 0xff000000, RZ, 0xc0, !PT ;  /* 0xff0000008cff7812 */ /* 0x000fe2000784c0ff */
[----:B------:R-:W-:Y:S01]  /*4f30*/  FADD.FTZ R118, R123, -R118 ;  /* 0x800000767b767221 */ /* 0x000fe20000010000 */
[----:B------:R-:W-:Y:S01]  /*4f40*/  FMUL.FTZ R117, R32, UR19 ;  /* 0x0000001320757c20 */ /* 0x000fe20008410000 */
[----:B------:R-:W-:Y:S01]  /*4f50*/  FMUL.FTZ R32, R122, UR19 ;  /* 0x000000137a207c20 */ /* 0x000fe20008410000 */
[--C-:B------:R-:W-:Y:S01]  /*4f60*/  FFMA.FTZ R135, R135, UR26, R130.reuse ;  /* 0x0000001a87877c23 */ /* 0x100fe20008010082 */
[----:B------:R-:W-:Y:S01]  /*4f70*/  FMUL.FTZ R118, R118, UR19 ;  /* 0x0000001376767c20 */ /* 0x000fe20008410000 */
[----:B------:R-:W-:Y:S01]  /*4f80*/  FMUL.FTZ R119, R117, UR5 ;  /* 0x0000000575777c20 */ /* 0x000fe20008410000 */
[----:B-----5:R-:W-:Y:S01]  /*4f90*/  @P0 SHF.L.U32 R121, R125, 0x10, RZ ;  /* 0x000000107d790819 */ /* 0x020fe200000006ff */
[----:B------:R-:W-:Y:S01]  /*4fa0*/  FMUL.FTZ R122, R32, UR5 ;  /* 0x00000005207a7c20 */ /* 0x000fe20008410000 */
[----:B------:R-:W-:Y:S01]  /*4fb0*/  FMUL.FTZ R123, R118, UR5 ;  /* 0x00000005767b7c20 */ /* 0x000fe20008410000 */
[----:B------:R-:W-:Y:S01]  /*4fc0*/  FMUL.FTZ R119, R119, UR4 ;  /* 0x0000000477777c20 */ /* 0x000fe20008410000 */
[--C-:B------:R-:W-:Y:S01]  /*4fd0*/  FFMA.FTZ R137, R142, UR26, R130.reuse ;  /* 0x0000001a8e897c23 */ /* 0x100fe20008010082 */
[--C-:B------:R-:W-:Y:S01]  /*4fe0*/  FFMA.FTZ R143, R143, UR26, R130.reuse ;  /* 0x0000001a8f8f7c23 */ /* 0x100fe20008010082 */
[--C-:B------:R-:W-:Y:S01]  /*4ff0*/  FFMA.FTZ R33, R144, UR26, R130.reuse ;  /* 0x0000001a90217c23 */ /* 0x100fe20008010082 */
[----:B------:R-:W-:Y:S01]  /*5000*/  FFMA.FTZ R116, R133, UR26, R130 ;  /* 0x0000001a85747c23 */ /* 0x000fe20008010082 */
[----:B0-----:R-:W-:-:S02]  /*5010*/  CS2R R128, SRZ ;  /* 0x0000000000807805 */ /* 0x001fc4000001ff00 */
[----:B------:R-:W-:Y:S01]  /*5020*/  @P5 SHF.L.U32 R130, R126, 0x10, RZ ;  /* 0x000000107e825819 */ /* 0x000fe200000006ff */
[----:B------:R-:W-:Y:S01]  /*5030*/  FMUL.FTZ R133, R123, UR4 ;  /* 0x000000047b857c20 */ /* 0x000fe20008410000 */
[----:B------:R-:W-:Y:S01]  /*5040*/  @P0 FMUL.FTZ R129, R119, R121 ;  /* 0x0000007977810220 */ /* 0x000fe20000410000 */
[----:B------:R-:W-:Y:S01]  /*5050*/  @P2 PRMT R125, R125, 0x7632, R125 ;  /* 0x000076327d7d2816 */ /* 0x000fe2000000007d */
[----:B------:R-:W-:Y:S01]  /*5060*/  FMUL.FTZ R122, R122, UR4 ;  /* 0x000000047a7a7c20 */ /* 0x000fe20008410000 */
[----:B------:R-:W-:Y:S01]  /*5070*/  FMUL.FTZ R121, R62, R119 ;  /* 0x000000773e797220 */ /* 0x000fe20000410000 */
[----:B------:R-:W-:Y:S02]  /*5080*/  HFMA2 R138, -RZ, RZ, 0, 0 ;  /* 0x00000000ff8a7431 */ /* 0x000fe400000001ff */
[----:B------:R-:W-:Y:S01]  /*5090*/  @P5 FMUL.FTZ R128, R133, R130 ;  /* 0x0000008285805220 */ /* 0x000fe20000410000 */
[----:B------:R-:W-:Y:S01]  /*50a0*/  @P2 SHF.L.U32 R125, R125, 0x10, RZ ;  /* 0x000000107d7d2819 */ /* 0x000fe200000006ff */
[----:B------:R-:W-:Y:S01]  /*50b0*/  FMUL.FTZ R130, R63, R122 ;  /* 0x0000007a3f827220 */ /* 0x000fe20000410000 */
[----:B------:R-:W-:Y:S01]  /*50c0*/  FSEL R121, R121, RZ, P0 ;  /* 0x000000ff79797208 */ /* 0x000fe20000000000 */
[----:B------:R-:W-:Y:S01]  /*50d0*/  FADD.FTZ R123, R132, -R137 ;  /* 0x80000089847b7221 */ /* 0x000fe20000010000 */
[----:B------:R-:W-:Y:S01]  /*50e0*/  ISETP.GE.U32.AND P0, PT, R140, RZ, PT ;  /* 0x000000ff8c00720c */ /* 0x000fe20003f06070 */
[----:B------:R-:W-:Y:S01]  /*50f0*/  @P2 FMUL.FTZ R138, R122, R125 ;  /* 0x0000007d7a8a2220 */ /* 0x000fe20000410000 */
[----:B------:R-:W-:Y:S01]  /*5100*/  FSEL R130, R130, RZ, P2 ;  /* 0x000000ff82827208 */ /* 0x000fe20001000000 */
[----:B------:R-:W-:Y:S01]  /*5110*/  FMUL.FTZ R122, R64, R133 ;  /* 0x00000085407a7220 */ /* 0x000fe20000410000 */
[----:B------:R-:W-:Y:S01]  /*5120*/  LOP3.LUT P2, RZ, R140, 0xff00, RZ, 0xc0, !PT ;  /* 0x0000ff008cff7812 */ /* 0x000fe2000784c0ff */
[----:B------:R-:W-:Y:S01]  /*5130*/  FMUL.FTZ R123, R123, UR19 ;  /* 0x000000137b7b7c20 */ /* 0x000fe20008410000 */
[C---:B------:R-:W-:Y:S01]  /*5140*/  ISETP.GE.U32.AND.EX P0, PT, R141.reuse, 0x1000000, PT, P0 ;  /* 0x010000008d00780c */ /* 0x040fe20003f06100 */
[----:B------:R-:W-:Y:S01]  /*5150*/  FADD.FTZ R136, R136, -R33 ;  /* 0x8000002188887221 */ /* 0x000fe20000010000 */
[----:B------:R-:W-:Y:S01]  /*5160*/  LOP3.LUT P4, RZ, R141, 0xff00, RZ, 0xc0, !PT ;  /* 0x0000ff008dff7812 */ /* 0x000fe2000788c0ff */
[----:B------:R-:W-:Y:S01]  /*5170*/  FMUL.FTZ R33, R123, UR5 ;  /* 0x000000057b217c20 */ /* 0x000fe20008410000 */
[----:B------:R-:W-:Y:S01]  /*5180*/  LOP3.LUT P3, RZ, R140, 0xff, RZ, 0xc0, !PT ;  /* 0x000000ff8cff7812 */ /* 0x000fe2000786c0ff */
[----:B------:R-:W-:Y:S01]  /*5190*/  FADD.FTZ R143, R134, -R143 ;  /* 0x8000008f868f7221 */ /* 0x000fe20000010000 */
[----:B------:R-:W-:Y:S01]  /*51a0*/  FSEL R122, R122, RZ, P5 ;  /* 0x000000ff7a7a7208 */ /* 0x000fe20002800000 */
[----:B------:R-:W-:Y:S01]  /*51b0*/  FADD.FTZ R116, R35, -R116 ;  /* 0x8000007423747221 */ /* 0x000fe20000010000 */
[----:B------:R-:W-:Y:S01]  /*51c0*/  LOP3.LUT P5, RZ, R141, 0xff0000, RZ, 0xc0, !PT ;  /* 0x00ff00008dff7812 */ /* 0x000fe200078ac0ff */
[----:B------:R-:W-:Y:S01]  /*51d0*/  FADD.FTZ R135, R120, -R135 ;  /* 0x8000008778877221 */ /* 0x000fe20000010000 */
[----:B------:R-:W-:Y:S01]  /*51e0*/  FMUL.FTZ R139, R33, UR4 ;  /* 0x00000004218b7c20 */ /* 0x000fe20008410000 */
[----:B------:R-:W-:Y:S01]  /*51f0*/  @P2 PRMT R33, R124, 0x7632, R33 ;  /* 0x000076327c212816 */ /* 0x000fe20000000021 */
[----:B------:R-:W-:Y:S01]  /*5200*/  FMUL.FTZ R140, R136, UR19 ;  /* 0x00000013888c7c20 */ /* 0x000fe20008410000 */
[----:B------:R-:W-:Y:S01]  /*5210*/  @P0 PRMT R120, R127, 0x7632, R120 ;  /* 0x000076327f780816 */ /* 0x000fe20000000078 */
[----:B------:R-:W-:Y:S01]  /*5220*/  FMUL.FTZ R143, R143, UR19 ;  /* 0x000000138f8f7c20 */ /* 0x000fe20008410000 */
[----:B------:R-:W-:Y:S01]  /*5230*/  @P4 PRMT R126, R126, 0x7632, R126 ;  /* 0x000076327e7e4816 */ /* 0x000fe2000000007e */
[----:B------:R-:W-:Y:S01]  /*5240*/  FMUL.FTZ R136, R116, UR19 ;  /* 0x0000001374887c20 */ /* 0x000fe20008410000 */
[----:B------:R-:W-:Y:S01]  /*5250*/  FMUL.FTZ R137, R135, UR19 ;  /* 0x0000001387897c20 */ /* 0x000fe20008410000 */
[----:B------:R-:W-:Y:S01]  /*5260*/  @P2 SHF.L.U32 R119, R33, 0x10, RZ ;  /* 0x0000001021772819 */ /* 0x000fe200000006ff */
[----:B------:R-:W-:Y:S01]  /*5270*/  FMUL.FTZ R134, R140, UR5 ;  /* 0x000000058c867c20 */ /* 0x000fe20008410000 */
[----:B------:R-:W-:Y:S01]  /*5280*/  @P0 SHF.L.U32 R135, R120, 0x10, RZ ;  /* 0x0000001078870819 */ /* 0x000fe200000006ff */
[----:B------:R-:W-:Y:S01]  /*5290*/  FMUL.FTZ R120, R143, UR5 ;  /* 0x000000058f787c20 */ /* 0x000fe20008410000 */
[----:B------:R-:W-:Y:S01]  /*52a0*/  @P4 SHF.L.U32 R126, R126, 0x10, RZ ;  /* 0x000000107e7e4819 */ /* 0x000fe200000006ff */
[----:B------:R-:W-:Y:S01]  /*52b0*/  FMUL.FTZ R33, R136, UR5 ;  /* 0x0000000588217c20 */ /* 0x000fe20008410000 */
[----:B------:R-:W-:Y:S01]  /*52c0*/  FMUL.FTZ R116, R137, UR5 ;  /* 0x0000000589747c20 */ /* 0x000fe20008410000 */
[----:B------:R-:W-:Y:S01]  /*52d0*/  @P3 SHF.L.U32 R35, R124, 0x10, RZ ;  /* 0x000000107c233819 */ /* 0x000fe200000006ff */
[----:B------:R-:W-:Y:S01]  /*52e0*/  FMUL.FTZ R141, R120, UR4 ;  /* 0x00000004788d7c20 */ /* 0x000fe20008410000 */
[----:B------:R-:W-:Y:S01]  /*52f0*/  MOV R125, RZ ;  /* 0x000000ff007d7202 */ /* 0x000fe20000000f00 */
[----:B------:R-:W-:Y:S01]  /*5300*/  FMUL.FTZ R142, R134, UR4 ;  /* 0x00000004868e7c20 */ /* 0x000fe20008410000 */
[----:B------:R-:W-:Y:S01]  /*5310*/  FMUL.FTZ R33, R33, UR4 ;  /* 0x0000000421217c20 */ /* 0x000fe20008410000 */
[----:B------:R-:W-:Y:S01]  /*5320*/  @P5 SHF.L.U32 R132, R127, 0x10, RZ ;  /* 0x000000107f845819 */ /* 0x000fe200000006ff */
[----:B------:R-:W-:Y:S01]  /*5330*/  @P4 FMUL.FTZ R125, R139, R126 ;  /* 0x0000007e8b7d4220 */ /* 0x000fe20000410000 */
[----:B------:R-:W-:Y:S01]  /*5340*/  FMUL.FTZ R134, R116, UR4 ;  /* 0x0000000474867c20 */ /* 0x000fe20008410000 */
[----:B------:R-:W-:-:S02]  /*5350*/  CS2R R126, SRZ ;  /* 0x00000000007e7805 */ /* 0x000fc4000001ff00 */
[----:B------:R-:W-:Y:S01]  /*5360*/  F2FP.BF16.F32.PACK_AB R118, R123, R118 ;  /* 0x000000767b76723e */ /* 0x000fe200000010ff */
[----:B------:R-:W-:Y:S01]  /*5370*/  @P3 FMUL.FTZ R127, R33, R35 ;  /* 0x00000023217f3220 */ /* 0x000fe20000410000 */
[----:B------:R-:W-:Y:S01]  /*5380*/  F2FP.BF16.F32.PACK_AB R117, R32, R117 ;  /* 0x000000752075723e */ /* 0x000fe200000010ff */
[----:B------:R-:W-:Y:S01]  /*5390*/  FMUL.FTZ R120, R66, R141 ;  /* 0x0000008d42787220 */ /* 0x000fe20000410000 */
[----:B------:R-:W-:Y:S01]  /*53a0*/  FMUL.FTZ R123, R67, R142 ;  /* 0x0000008e437b7220 */ /* 0x000fe20000410000 */
[----:B------:R-:W-:Y:S01]  /*53b0*/  FMUL.FTZ R32, R60, R33 ;  /* 0x000000213c207220 */ /* 0x000fe20000410000 */
[----:B------:R-:W-:Y:S01]  /*53c0*/  FMUL.FTZ R35, R65, R139 ;  /* 0x0000008b41237220 */ /* 0x000fe20000410000 */
[----:B------:R-:W-:Y:S01]  /*53d0*/  FMUL.FTZ R33, R61, R134 ;  /* 0x000000863d217220 */ /* 0x000fe20000410000 */
[----:B------:R-:W-:Y:S01]  /*53e0*/  HFMA2 R133, -RZ, RZ, 0, 0 ;  /* 0x00000000ff857431 */ /* 0x000fe200000001ff */
[----:B------:R-:W-:Y:S01]  /*53f0*/  FSEL R120, R120, RZ, P5 ;  /* 0x000000ff78787208 */ /* 0x000fe20002800000 */
[----:B------:R-:W-:Y:S01]  /*5400*/  @P5 FMUL.FTZ R126, R141, R132 ;  /* 0x000000848d7e5220 */ /* 0x000fe20000410000 */
[----:B------:R-:W-:-:S02]  /*5410*/  FSEL R123, R123, RZ, P0 ;  /* 0x000000ff7b7b7208 */ /* 0x000fc40000000000 */
[----:B------:R-:W-:Y:S01]  /*5420*/  FSEL R35, R35, RZ, P4 ;  /* 0x000000ff23237208 */ /* 0x000fe20002000000 */
[----:B------:R-:W-:Y:S01]  /*5430*/  @P0 FMUL.FTZ R133, R142, R135 ;  /* 0x000000878e850220 */ /* 0x000fe20000410000 */
[----:B------:R-:W-:Y:S02]  /*5440*/  FSEL R32, R32, RZ, P3 ;  /* 0x000000ff20207208 */ /* 0x000fe40001800000 */
[----:B------:R-:W-:Y:S02]  /*5450*/  FSEL R33, R33, RZ, P2 ;  /* 0x000000ff21217208 */ /* 0x000fe40001000000 */
[----:B------:R-:W-:Y:S01]  /*5460*/  MOV R124, RZ ;  /* 0x000000ff007c7202 */ /* 0x000fe20000000f00 */
[----:B------:R-:W-:Y:S01]  /*5470*/  @P2 FMUL.FTZ R124, R134, R119 ;  /* 0x00000077867c2220 */ /* 0x000fe20000410000 */
[----:B------:R-:W-:Y:S02]  /*5480*/  F2FP.BF16.F32.PACK_AB R123, R123, R120 ;  /* 0x000000787b7b723e */ /* 0x000fe400000010ff */
[----:B------:R-:W-:-:S02]  /*5490*/  F2FP.BF16.F32.PACK_AB R119, R140, R143 ;  /* 0x0000008f8c77723e */ /* 0x000fc400000010ff */
[----:B------:R-:W-:Y:S02]  /*54a0*/  F2FP.BF16.F32.PACK_AB R116, R137, R136 ;  /* 0x000000888974723e */ /* 0x000fe400000010ff */
[----:B------:R-:W-:Y:S02]  /*54b0*/  F2FP.BF16.F32.PACK_AB R122, R35, R122 ;  /* 0x0000007a237a723e */ /* 0x000fe400000010ff */
[----:B------:R-:W-:Y:S02]  /*54c0*/  F2FP.BF16.F32.PACK_AB R121, R130, R121 ;  /* 0x000000798279723e */ /* 0x000fe400000010ff */
[----:B------:R-:W-:Y:S01]  /*54d0*/  F2FP.BF16.F32.PACK_AB R120, R33, R32 ;  /* 0x000000202178723e */ /* 0x000fe200000010ff */
[----:B------:R-:W-:Y:S06]  /*54e0*/  BRA `(.L_x_4039) ;  /* 0x00000004007c7947 */ /* 0x000fec0003800000 */
.L_x_4038:
[C---:B------:R-:W-:Y:S01]  /*54f0*/  LOP3.LUT P0, RZ, R140.reuse, 0xff0000, RZ, 0xc0, !PT ;  /* 0x00ff00008cff7812 */ /* 0x040fe2000780c0ff */
[--C-:B------:R-:W-:Y:S01]  /*5500*/  FFMA.FTZ R32, R137, UR26, R130.reuse ;  /* 0x0000001a89207c23 */ /* 0x100fe20008010082 */
[----:B------:R-:W-:Y:S01]  /*5510*/  LOP3.LUT P2, RZ, R140, 0xff000000, RZ, 0xc0, !PT ;  /* 0xff0000008cff7812 */ /* 0x000fe2000784c0ff */
[--C-:B0-----:R-:W-:Y:S01]  /*5520*/  FFMA.FTZ R129, R138, UR26, R130.reuse ;  /* 0x0000001a8a817c23 */ /* 0x101fe20008010082 */
[----:B------:R-:W-:Y:S01]  /*5530*/  FFMA.FTZ R128, R139, UR26, R130 ;  /* 0x0000001a8b807c23 */ /* 0x000fe20008010082 */
[----:B------:R-:W-:Y:S01]  /*5540*/  FADD.FTZ R32, R121, -R32 ;  /* 0x8000002079207221 */ /* 0x000fe20000010000 */
[----:B------:R-:W-:Y:S01]  /*5550*/  FFMA.FTZ R137, R142, UR26, R130 ;  /* 0x0000001a8e897c23 */ /* 0x000fe20008010082 */
[----:B------:R-:W-:Y:S01]  /*5560*/  FADD.FTZ R122, R122, -R129 ;  /* 0x800000817a7a7221 */ /* 0x000fe20000010000 */
[----:B------:R-:W-:Y:S01]  /*5570*/  FADD.FTZ R123, R123, -R128 ;  /* 0x800000807b7b7221 */ /* 0x000fe20000010000 */
[----:B------:R-:W-:Y:S01]  /*5580*/  FMUL.FTZ R32, R32, UR19 ;  /* 0x0000001320207c20 */ /* 0x000fe20008410000 */
[--C-:B------:R-:W-:Y:S01]  /*5590*/  FFMA.FTZ R135, R135, UR26, R130.reuse ;  /* 0x0000001a87877c23 */ /* 0x100fe20008010082 */
[----:B------:R-:W-:Y:S01]  /*55a0*/  FMUL.FTZ R121, R122, UR19 ;  /* 0x000000137a797c20 */ /* 0x000fe20008410000 */
[--C-:B------:R-:W-:Y:S01]  /*55b0*/  FFMA.FTZ R143, R143, UR26, R130.reuse ;  /* 0x0000001a8f8f7c23 */ /* 0x100fe20008010082 */
[C---:B-----5:R-:W-:Y:S01]  /*55c0*/  @P0 SHF.L.U32 R142, R125.reuse, 0x10, RZ ;  /* 0x000000107d8e0819 */ /* 0x060fe200000006ff */
[----:B------:R-:W-:Y:S01]  /*55d0*/  FMUL.FTZ R32, R32, UR5 ;  /* 0x0000000520207c20 */ /* 0x000fe20008410000 */
[----:B------:R-:W-:Y:S01]  /*55e0*/  @P2 PRMT R125, R125, 0x7632, R125 ;  /* 0x000076327d7d2816 */ /* 0x000fe2000000007d */
[----:B------:R-:W-:Y:S01]  /*55f0*/  FMUL.FTZ R121, R121, UR5 ;  /* 0x0000000579797c20 */ /* 0x000fe20008410000 */
[--C-:B------:R-:W-:Y:S01]  /*5600*/  FFMA.FTZ R33, R144, UR26, R130.reuse ;  /* 0x0000001a90217c23 */ /* 0x100fe20008010082 */
[----:B------:R-:W-:Y:S01]  /*5610*/  FFMA.FTZ R130, R133, UR26, R130 ;  /* 0x0000001a85827c23 */ /* 0x000fe20008010082 */
[----:B------:R-:W-:-:S02]  /*5620*/  HFMA2 R138, -RZ, RZ, 0, 0 ;  /* 0x00000000ff8a7431 */ /* 0x000fc400000001ff */
[----:B------:R-:W-:Y:S01]  /*5630*/  FMUL.FTZ R122, R123, UR19 ;  /* 0x000000137b7a7c20 */ /* 0x000fe20008410000 */
[----:B------:R-:W-:Y:S01]  /*5640*/  @P2 SHF.L.U32 R133, R125, 0x10, RZ ;  /* 0x000000107d852819 */ /* 0x000fe200000006ff */
[----:B------:R-:W-:Y:S01]  /*5650*/  FMUL.FTZ R123, R32, UR4 ;  /* 0x00000004207b7c20 */ /* 0x000fe20008410000 */
[----:B------:R-:W-:Y:S01]  /*5660*/  FMUL.FTZ R32, R121, UR4 ;  /* 0x0000000479207c20 */ /* 0x000fe20008410000 */
[C---:B------:R-:W-:Y:S01]  /*5670*/  LOP3.LUT P5, RZ, R141.reuse, 0xff, RZ, 0xc0, !PT ;  /* 0x000000ff8dff7812 */ /* 0x040fe200078ac0ff */
[----:B------:R-:W-:Y:S01]  /*5680*/  FMUL.FTZ R122, R122, UR5 ;  /* 0x000000057a7a7c20 */ /* 0x000fe20008410000 */
[----:B------:R-:W-:Y:S01]  /*5690*/  LOP3.LUT P4, RZ, R141, 0xff00, RZ, 0xc0, !PT ;  /* 0x0000ff008dff7812 */ /* 0x000fe2000788c0ff */
[-C--:B------:R-:W-:Y:S01]  /*56a0*/  @P2 FMUL.FTZ R138, R133, R32.reuse ;  /* 0x00000020858a2220 */ /* 0x080fe20000410000 */
[-C--:B------:R-:W-:Y:S01]  /*56b0*/  FMUL.FTZ R121, R62, R123.reuse ;  /* 0x0000007b3e797220 */ /* 0x080fe20000410000 */
[----:B------:R-:W-:Y:S01]  /*56c0*/  FMUL.FTZ R32, R63, R32 ;  /* 0x000000203f207220 */ /* 0x000fe20000410000 */
[----:B------:R-:W-:Y:S01]  /*56d0*/  CS2R R128, SRZ ;  /* 0x0000000000807805 */ /* 0x000fe2000001ff00 */
[----:B------:R-:W-:Y:S01]  /*56e0*/  FADD.FTZ R137, R132, -R137 ;  /* 0x8000008984897221 */ /* 0x000fe20000010000 */
[----:B------:R-:W-:Y:S01]  /*56f0*/  @P0 FMUL.FTZ R129, R142, R123 ;  /* 0x0000007b8e810220 */ /* 0x000fe20000410000 */
[----:B------:R-:W-:Y:S01]  /*5700*/  FSEL R121, R121, RZ, P0 ;  /* 0x000000ff79797208 */ /* 0x000fe20000000000 */
[----:B------:R-:W-:Y:S01]  /*5710*/  FMUL.FTZ R125, R122, UR4 ;  /* 0x000000047a7d7c20 */ /* 0x000fe20008410000 */
[----:B------:R-:W-:Y:S01]  /*5720*/  FSEL R32, R32, RZ, P2 ;  /* 0x000000ff20207208 */ /* 0x000fe20001000000 */
[----:B------:R-:W-:Y:S01]  /*5730*/  FMUL.FTZ R137, R137, UR19 ;  /* 0x0000001389897c20 */ /* 0x000fe20008410000 */
[----:B------:R-:W-:Y:S01]  /*5740*/  ISETP.GE.U32.AND P0, PT, R140, RZ, PT ;  /* 0x000000ff8c00720c */ /* 0x000fe20003f06070 */
[-C--:B------:R-:W-:Y:S01]  /*5750*/  FMUL.FTZ R122, R64, R125.reuse ;  /* 0x0000007d407a7220 */ /* 0x080fe20000410000 */
[----:B------:R-:W-:Y:S01]  /*5760*/  LOP3.LUT P2, RZ, R140, 0xff00, RZ, 0xc0, !PT ;  /* 0x0000ff008cff7812 */ /* 0x000fe2000784c0ff */
[----:B------:R-:W-:Y:S01]  /*5770*/  FADD.FTZ R123, R136, -R33 ;  /* 0x80000021887b7221 */ /* 0x000fe20000010000 */
[C---:B------:R-:W-:Y:S01]  /*5780*/  @P5 SHF.L.U32 R144, R126.reuse, 0x10, RZ ;  /* 0x000000107e905819 */ /* 0x040fe200000006ff */
[----:B------:R-:W-:Y:S01]  /*5790*/  FMUL.FTZ R33, R137, UR5 ;  /* 0x0000000589217c20 */ /* 0x000fe20008410000 */
[----:B------:R-:W-:Y:S01]  /*57a0*/  ISETP.GE.U32.AND.EX P0, PT, R141, 0x1000000, PT, P0 ;  /* 0x010000008d00780c */ /* 0x000fe20003f06100 */
[----:B------:R-:W-:Y:S01]  /*57b0*/  FADD.FTZ R130, R35, -R130 ;  /* 0x8000008223827221 */ /* 0x000fe20000010000 */
[----:B------:R-:W-:Y:S01]  /*57c0*/  @P4 PRMT R126, R126, 0x7632, R126 ;  /* 0x000076327e7e4816 */ /* 0x000fe2000000007e */
[----:B------:R-:W-:Y:S01]  /*57d0*/  @P5 FMUL.FTZ R128, R144, R125 ;  /* 0x0000007d90805220 */ /* 0x000fe20000410000 */
[----:B------:R-:W-:Y:S01]  /*57e0*/  LOP3.LUT P3, RZ, R140, 0xff, RZ, 0xc0, !PT ;  /* 0x000000ff8cff7812 */ /* 0x000fe2000786c0ff */
[----:B------:R-:W-:Y:S01]  /*57f0*/  FADD.FTZ R143, R134, -R143 ;  /* 0x8000008f868f7221 */ /* 0x000fe20000010000 */
[----:B------:R-:W-:Y:S01]  /*5800*/  FSEL R122, R122, RZ, P5 ;  /* 0x000000ff7a7a7208 */ /* 0x000fe20002800000 */
[----:B------:R-:W-:Y:S01]  /*5810*/  FMUL.FTZ R134, R33, UR4 ;  /* 0x0000000421867c20 */ /* 0x000fe20008410000 */
[----:B------:R-:W-:Y:S01]  /*5820*/  @P4 SHF.L.U32 R35, R126, 0x10, RZ ;  /* 0x000000107e234819 */ /* 0x000fe200000006ff */
[----:B------:R-:W-:Y:S01]  /*5830*/  FADD.FTZ R135, R120, -R135 ;  /* 0x8000008778877221 */ /* 0x000fe20000010000 */
[----:B------:R-:W-:Y:S01]  /*5840*/  LOP3.LUT P5, RZ, R141, 0xff0000, RZ, 0xc0, !PT ;  /* 0x00ff00008dff7812 */ /* 0x000fe200078ac0ff */
[----:B------:R-:W-:Y:S01]  /*5850*/  FMUL.FTZ R143, R143, UR19 ;  /* 0x000000138f8f7c20 */ /* 0x000fe20008410000 */
[----:B------:R-:W-:Y:S01]  /*5860*/  MOV R125, RZ ;  /* 0x000000ff007d7202 */ /* 0x000fe20000000f00 */
[----:B------:R-:W-:Y:S01]  /*5870*/  @P4 FMUL.FTZ R125, R35, R134 ;  /* 0x00000086237d4220 */ /* 0x000fe20000410000 */
[----:B------:R-:W-:Y:S01]  /*5880*/  @P2 PRMT R120, R124, 0x7632, R120 ;  /* 0x000076327c782816 */ /* 0x000fe20000000078 */
[----:B------:R-:W-:Y:S01]  /*5890*/  FMUL.FTZ R123, R123, UR19 ;  /* 0x000000137b7b7c20 */ /* 0x000fe20008410000 */
[----:B------:R-:W-:Y:S01]  /*58a0*/  FMUL.FTZ R33, R130, UR19 ;  /* 0x0000001382217c20 */ /* 0x000fe20008410000 */
[----:B------:R-:W-:Y:S01]  /*58b0*/  FMUL.FTZ R35, R135, UR19 ;  /* 0x0000001387237c20 */ /* 0x000fe20008410000 */
[----:B------:R-:W-:Y:S01]  /*58c0*/  @P0 PRMT R132, R127, 0x7632, R132 ;  /* 0x000076327f840816 */ /* 0x000fe20000000084 */
[----:B------:R-:W-:Y:S01]  /*58d0*/  FMUL.FTZ R123, R123, UR5 ;  /* 0x000000057b7b7c20 */ /* 0x000fe20008410000 */
[----:B------:R-:W-:Y:S01]  /*58e0*/  @P2 SHF.L.U32 R137, R120, 0x10, RZ ;  /* 0x0000001078892819 */ /* 0x000fe200000006ff */
        /* <DEDUP_REMOVED lines=8> */
[----:B------:R-:W-:Y:S01]  /*5970*/  FMUL.FTZ R33, R33, UR4 ;  /* 0x0000000421217c20 */ /* 0x000fe20008410000 */
[----:B------:R-:W-:Y:S01]  /*5980*/  @P5 SHF.L.U32 R140, R127, 0x10, RZ ;  /* 0x000000107f8c5819 */ /* 0x000fe200000006ff */
[----:B------:R-:W-:Y:S01]  /*5990*/  FMUL.FTZ R132, R35, UR4 ;  /* 0x0000000423847c20 */ /* 0x000fe20008410000 */
[----:B------:R-:W-:Y:S01]  /*59a0*/  CS2R R126, SRZ ;  /* 0x00000000007e7805 */ /* 0x000fe2000001ff00 */
[----:B------:R-:W-:Y:S01]  /*59b0*/  @P0 FMUL.FTZ R133, R139, R130 ;  /* 0x000000828b850220 */ /* 0x000fe20000410000 */
[----:B------:R-:W-:Y:S01]  /*59c0*/  @P3 FMUL.FTZ R127, R136, R33 ;  /* 0x00000021887f3220 */ /* 0x000fe20000410000 */
[----:B------:R-:W-:Y:S01]  /*59d0*/  FMUL.FTZ R123, R66, R135 ;  /* 0x00000087427b7220 */ /* 0x000fe20000410000 */
[----:B------:R-:W-:Y:S01]  /*59e0*/  FMUL.FTZ R120, R65, R134 ;  /* 0x0000008641787220 */ /* 0x000fe20000410000 */
[----:B------:R-:W-:Y:S01]  /*59f0*/  FMUL.FTZ R130, R67, R130 ;  /* 0x0000008243827220 */ /* 0x000fe20000410000 */
[----:B------:R-:W-:Y:S01]  /*5a00*/  FMUL.FTZ R33, R60, R33 ;  /* 0x000000213c217220 */ /* 0x000fe20000410000 */
[-C--:B------:R-:W-:Y:S01]  /*5a10*/  FMUL.FTZ R35, R61, R132.reuse ;  /* 0x000000843d237220 */ /* 0x080fe20000410000 */
[----:B------:R-:W-:Y:S01]  /*5a20*/  MOV R124, RZ ;  /* 0x000000ff007c7202 */ /* 0x000fe20000000f00 */
[----:B------:R-:W-:Y:S01]  /*5a30*/  @P5 FMUL.FTZ R126, R140, R135 ;  /* 0x000000878c7e5220 */ /* 0x000fe20000410000 */
[----:B------:R-:W-:Y:S01]  /*5a40*/  @P2 FMUL.FTZ R124, R137, R132 ;  /* 0x00000084897c2220 */ /* 0x000fe20000410000 */
[----:B------:R-:W-:-:S02]  /*5a50*/  FSEL R132, R123, RZ, P5 ;  /* 0x000000ff7b847208 */ /* 0x000fc40002800000 */
[----:B------:R-:W-:Y:S02]  /*5a60*/  FSEL R135, R120, RZ, P4 ;  /* 0x000000ff78877208 */ /* 0x000fe40002000000 */
[----:B------:R-:W-:Y:S02]  /*5a70*/  FSEL R123, R130, RZ, P0 ;  /* 0x000000ff827b7208 */ /* 0x000fe40000000000 */
[----:B------:R-:W-:Y:S02]  /*5a80*/  FSEL R33, R33, RZ, P3 ;  /* 0x000000ff21217208 */ /* 0x000fe40001800000 */
[----:B------:R-:W-:Y:S02]  /*5a90*/  FSEL R120, R35, RZ, P2 ;  /* 0x000000ff23787208 */ /* 0x000fe40001000000 */
[----:B------:R-:W-:Y:S02]  /*5aa0*/  F2FP.BF16.F32.PACK_AB R123, R123, R132 ;  /* 0x000000847b7b723e */ /* 0x000fe400000010ff */
[----:B------:R-:W-:-:S02]  /*5ab0*/  F2FP.BF16.F32.PACK_AB R122, R135, R122 ;  /* 0x0000007a877a723e */ /* 0x000fc400000010ff */
[----:B------:R-:W-:Y:S02]  /*5ac0*/  F2FP.BF16.F32.PACK_AB R121, R32, R121 ;  /* 0x000000792079723e */ /* 0x000fe400000010ff */
[----:B------:R-:W-:-:S07]  /*5ad0*/  F2FP.BF16.F32.PACK_AB R120, R120, R33 ;  /* 0x000000217878723e */ /* 0x000fce00000010ff */
.L_x_4039:
[----:B------:R-:W0:Y:S02]  /*5ae0*/  @P1 LDC.64 R32, c[0x0][0x478] ;  /* 0x00011e00ff201b82 */ /* 0x000e240000000a00 */
[----:B0-----:R-:W-:-:S04]  /*5af0*/  @P1 IMAD.WIDE.U32 R32, R34, 0x10, R32 ;  /* 0x0000001022201825 */ /* 0x001fc800078e0020 */
[----:B------:R-:W-:Y:S01]  /*5b00*/  IMAD.WIDE.U32 R34, R34, 0x10, R192 ;  /* 0x0000001022227825 */ /* 0x000fe200078e00c0 */
[----:B------:R0:W-:Y:S04]  /*5b10*/  @P1 STG.E.128 desc[UR12][R32.64], R116 ;  /* 0x0000007420001986 */ /* 0x0001e8000c101d0c */
[----:B------:R0:W-:Y:S01]  /*5b20*/  STG.E.128 desc[UR12][R34.64], R120 ;  /* 0x0000007822007986 */ /* 0x0001e2000c101d0c */
[----:B------:R-:W-:Y:S05]  /*5b30*/  BRA `(.L_x_4040) ;  /* 0x0000003800747947 */ /* 0x000fea0003800000 */
.L_x_4031:
[----:B------:R-:W-:-:S05]  /*5b40*/  HFMA2 R124, -RZ, RZ, 0, 9.5367431640625e-07 ;  /* 0x00000010ff7c7431 */ /* 0x000fca00000001ff */
[----:B------:R-:W-:-:S06]  /*5b50*/  IMAD.WIDE.U32 R124, R32, R124, UR22 ;  /* 0x00000016207c7e25 */ /* 0x000fcc000f8e007c */
[----:B------:R-:W5:Y:S01]  /*5b60*/  LDG.E.128 R124, desc[UR12][R124.64] ;  /* 0x0000000c7c7c7981 */ /* 0x000f62000c1e1d00 */
[----:B------:R-:W-:-:S04]  /*5b70*/  UISETP.NE.U32.AND UP1, UPT, UR20, URZ, UPT ;  /* 0x000000ff1400728c */ /* 0x000fc8000bf25070 */
[----:B------:R-:W-:-:S09]  /*5b80*/  UISETP.NE.AND.EX UP1, UPT, UR21, URZ, UPT, UP1 ;  /* 0x000000ff1500728c */ /* 0x000fd2000bf25310 */
[----:B------:R-:W-:Y:S05]  /*5b90*/  BRA.U UP1, `(.L_x_4041) ;  /* 0x0000000501b87547 */ /* 0x000fea000b800000 */
[----:B------:R-:W-:Y:S01]  /*5ba0*/  FFMA.FTZ R186, R186, UR26, R130 ;  /* 0x0000001ababa7c23 */ /* 0x000fe20008010082 */
[----:B-----5:R-:W-:Y:S01]  /*5bb0*/  LOP3.LUT P4, RZ, R166, 0xff, RZ, 0xc0, !PT ;  /* 0x000000ffa6ff7812 */ /* 0x020fe2000788c0ff */
[----:B------:R-:W-:Y:S01]  /*5bc0*/  UMOV UR4, UR7 ;  /* 0x0000000700047c82 */ /* 0x000fe20008000000 */
[----:B------:R-:W-:Y:S01]  /*5bd0*/  SHF.L.U32 R34, R100, 0x10, RZ ;  /* 0x0000001064227819 */ /* 0x000fe200000006ff */
[----:B------:R-:W-:Y:S01]  /*5be0*/  FADD.FTZ R186, R189, -R186 ;  /* 0x800000babdba7221 */ /* 0x000fe20000010000 */
[----:B------:R-:W-:Y:S01]  /*5bf0*/  LOP3.LUT P1, RZ, R166, 0xff00, RZ, 0xc0, !PT ;  /* 0x0000ff00a6ff7812 */ /* 0x000fe2000782c0ff */
[--C-:B------:R-:W-:Y:S01]  /*5c00*/  FFMA.FTZ R201, R201, UR26, R130.reuse ;  /* 0x0000001ac9c97c23 */ /* 0x100fe20008010082 */
[----:B------:R-:W-:Y:S01]  /*5c10*/  FFMA.FTZ R199, R199, UR26, R130 ;  /* 0x0000001ac7c77c23 */ /* 0x000fe20008010082 */
[----:B------:R-:W-:Y:S01]  /*5c20*/  FFMA.FTZ R34, R186, UR19, R34 ;  /* 0x00000013ba227c23 */ /* 0x000fe20008010022 */
[----:B------:R-:W-:Y:S01]  /*5c30*/  MOV R186, RZ ;  /* 0x000000ff00ba7202 */ /* 0x000fe20000000f00 */
[----:B------:R-:W-:Y:S01]  /*5c40*/  FADD.FTZ R202, R202, -R201 ;  /* 0x800000c9caca7221 */ /* 0x000fe20000010000 */
[----:B------:R-:W-:Y:S01]  /*5c50*/  MOV R189, RZ ;  /* 0x000000ff00bd7202 */ /* 0x000fe20000000f00 */
[----:B------:R-:W-:Y:S01]  /*5c60*/  FMUL.FTZ R34, R34, UR5 ;  /* 0x0000000522227c20 */ /* 0x000fe20008410000 */
[----:B------:R-:W-:Y:S01]  /*5c70*/  LOP3.LUT P3, RZ, R166, 0xff0000, RZ, 0xc0, !PT ;  /* 0x00ff0000a6ff7812 */ /* 0x000fe2000786c0ff */
[----:B------:R-:W-:Y:S01]  /*5c80*/  FADD.FTZ R199, R198, -R199 ;  /* 0x800000c7c6c77221 */ /* 0x000fe20000010000 */
[----:B------:R-:W-:Y:S01]  /*5c90*/  @P4 SHF.L.U32 R128, R124, 0x10, RZ ;  /* 0x000000107c804819 */ /* 0x000fe200000006ff */
[----:B------:R-:W-:Y:S01]  /*5ca0*/  FMUL.FTZ R34, R34, UR4 ;  /* 0x0000000422227c20 */ /* 0x000fe20008410000 */
[----:B------:R-:W-:Y:S01]  /*5cb0*/  MOV R131, RZ ;  /* 0x000000ff00837202 */ /* 0x000fe20000000f00 */
[----:B------:R-:W-:Y:S01]  /*5cc0*/  FFMA.FTZ R197, R197, UR26, R130 ;  /* 0x0000001ac5c57c23 */ /* 0x000fe20008010082 */
[----:B------:R-:W-:Y:S01]  /*5cd0*/  @P1 PRMT R124, R124, 0x7632, R124 ;  /* 0x000076327c7c1816 */ /* 0x000fe2000000007c */
[----:B------:R-:W-:Y:S01]  /*5ce0*/  @P4 FMUL.FTZ R186, R34, R128 ;  /* 0x0000008022ba4220 */ /* 0x000fe20000410000 */
[----:B------:R-:W-:Y:S01]  /*5cf0*/  PRMT R128, R100, 0x7632, R128 ;  /* 0x0000763264807816 */ /* 0x000fe20000000080 */
[----:B------:R-:W-:Y:S01]  /*5d00*/  FADD.FTZ R185, R185, -R197 ;  /* 0x800000c5b9b97221 */ /* 0x000fe20000010000 */
[----:B------:R-:W-:Y:S01]  /*5d10*/  LOP3.LUT P2, RZ, R166, 0xff000000, RZ, 0xc0, !PT ;  /* 0xff000000a6ff7812 */ /* 0x000fe2000784c0ff */
[--C-:B------:R-:W-:Y:S01]  /*5d20*/  FFMA.FTZ R188, R188, UR26, R130.reuse ;  /* 0x0000001abcbc7c23 */ /* 0x100fe20008010082 */
[----:B------:R-:W-:Y:S01]  /*5d30*/  SHF.L.U32 R128, R128, 0x10, RZ ;  /* 0x0000001080807819 */ /* 0x000fe200000006ff */
[----:B------:R-:W-:Y:S01]  /*5d40*/  FFMA.FTZ R195, R195, UR26, R130 ;  /* 0x0000001ac3c37c23 */ /* 0x000fe20008010082 */
[C---:B------:R-:W-:Y:S01]  /*5d50*/  LOP3.LUT P0, RZ, R167.reuse, 0xff, RZ, 0xc0, !PT ;  /* 0x000000ffa7ff7812 */ /* 0x040fe2000780c0ff */
[----:B------:R-:W-:Y:S01]  /*5d60*/  FADD.FTZ R188, R194, -R188 ;  /* 0x800000bcc2bc7221 */ /* 0x000fe20000010000 */
[----:B------:R-:W-:Y:S01]  /*5d70*/  LOP3.LUT P5, RZ, R167, 0xff00, RZ, 0xc0, !PT ;  /* 0x0000ff00a7ff7812 */ /* 0x000fe200078ac0ff */
[----:B------:R-:W-:Y:S01]  /*5d80*/  FFMA.FTZ R128, R202, UR19, R128 ;  /* 0x00000013ca807c23 */ /* 0x000fe20008010080 */
[----:B------:R-:W-:Y:S01]  /*5d90*/  FADD.FTZ R196, R196, -R195 ;  /* 0x800000c3c4c47221 */ /* 0x000fe20000010000 */
[--C-:B------:R-:W-:Y:S01]  /*5da0*/  FFMA.FTZ R193, R193, UR26, R130.reuse ;  /* 0x0000001ac1c17c23 */ /* 0x100fe20008010082 */
[----:B------:R-:W-:Y:S01]  /*5db0*/  FFMA.FTZ R191, R191, UR26, R130 ;  /* 0x0000001abfbf7c23 */ /* 0x000fe20008010082 */
[----:B------:R-:W-:Y:S01]  /*5dc0*/  FMUL.FTZ R129, R128, UR5 ;  /* 0x0000000580817c20 */ /* 0x000fe20008410000 */
[----:B------:R-:W-:Y:S01]  /*5dd0*/  @P1 SHF.L.U32 R128, R124, 0x10, RZ ;  /* 0x000000107c801819 */ /* 0x000fe200000006ff */
[----:B------:R-:W-:Y:S01]  /*5de0*/  FADD.FTZ R193, R187, -R193 ;  /* 0x800000c1bbc17221 */ /* 0x000fe20000010000 */
[----:B------:R-:W-:Y:S01]  /*5df0*/  SHF.L.U32 R187, R103, 0x10, RZ ;  /* 0x0000001067bb7819 */ /* 0x000fe200000006ff */
[----:B------:R-:W-:Y:S01]  /*5e00*/  FMUL.FTZ R124, R129, UR4 ;  /* 0x00000004817c7c20 */ /* 0x000fe20008410000 */
[C---:B------:R-:W-:Y:S01]  /*5e10*/  @P3 SHF.L.U32 R129, R125.reuse, 0x10, RZ ;  /* 0x000000107d813819 */ /* 0x040fe200000006ff */
[----:B------:R-:W-:Y:S01]  /*5e20*/  FADD.FTZ R191, R192, -R191 ;  /* 0x800000bfc0bf7221 */ /* 0x000fe20000010000 */
[----:B------:R-:W-:Y:S01]  /*5e30*/  @P2 PRMT R125, R125, 0x7632, R125 ;  /* 0x000076327d7d2816 */ /* 0x000fe2000000007d */
[----:B------:R-:W-:Y:S01]  /*5e40*/  @P1 FMUL.FTZ R189, R124, R128 ;  /* 0x000000807cbd1220 */ /* 0x000fe20000410000 */
[----:B------:R-:W-:Y:S01]  /*5e50*/  SHF.L.U32 R128, R101, 0x10, RZ ;  /* 0x0000001065807819 */ /* 0x000fe200000006ff */
[----:B------:R-:W-:Y:S01]  /*5e60*/  FFMA.FTZ R187, R193, UR19, R187 ;  /* 0x00000013c1bb7c23 */ /* 0x000fe200080100bb */
[----:B------:R-:W-:Y:S01]  /*5e70*/  @P5 PRMT R194, R126, 0x7632, R194 ;  /* 0x000076327ec25816 */ /* 0x000fe200000000c2 */
[----:B------:R-:W-:Y:S01]  /*5e80*/  FMUL.FTZ R34, R36, R34 ;  /* 0x0000002224227220 */ /* 0x000fe20000410000 */
[----:B------:R-:W-:Y:S01]  /*5e90*/  FMUL.FTZ R124, R37, R124 ;  /* 0x0000007c257c7220 */ /* 0x000fe20000410000 */
[----:B------:R-:W-:Y:S01]  /*5ea0*/  FFMA.FTZ R128, R199, UR19, R128 ;  /* 0x00000013c7807c23 */ /* 0x000fe20008010080 */
[----:B------:R-:W-:Y:S01]  /*5eb0*/  @P5 SHF.L.U32 R194, R194, 0x10, RZ ;  /* 0x00000010c2c25819 */ /* 0x000fe200000006ff */
[----:B------:R-:W-:Y:S01]  /*5ec0*/  FMUL.FTZ R187, R187, UR5 ;  /* 0x00000005bbbb7c20 */ /* 0x000fe20008410000 */
[----:B------:R-:W-:Y:S01]  /*5ed0*/  FSEL R34, R34, RZ, P4 ;  /* 0x000000ff22227208 */ /* 0x000fe20002000000 */
[----:B------:R-:W-:Y:S01]  /*5ee0*/  FMUL.FTZ R128, R128, UR5 ;  /* 0x0000000580807c20 */ /* 0x000fe20008410000 */
[----:B------:R-:W-:Y:S01]  /*5ef0*/  FSEL R124, R124, RZ, P1 ;  /* 0x000000ff7c7c7208 */ /* 0x000fe20000800000 */
[----:B------:R-:W-:Y:S01]  /*5f00*/  FMUL.FTZ R193, R187, UR4 ;  /* 0x00000004bbc17c20 */ /* 0x000fe20008410000 */
[----:B------:R-:W-:Y:S01]  /*5f10*/  MOV R187, RZ ;  /* 0x000000ff00bb7202 */ /* 0x000fe20000000f00 */
[----:B------:R-:W-:Y:S01]  /*5f20*/  FMUL.FTZ R128, R128, UR4 ;  /* 0x0000000480807c20 */ /* 0x000fe20008410000 */
[----:B------:R-:W-:-:S03]  /*5f30*/  F2FP.BF16.F32.PACK_AB R124, R124, R34 ;  /* 0x000000227c7c723e */ /* 0x000fc600000010ff */
[----:B------:R-:W-:Y:S01]  /*5f40*/  @P3 FMUL.FTZ R131, R128, R129 ;  /* 0x0000008180833220 */ /* 0x000fe20000410000 */
[----:B------:R-:W-:Y:S01]  /*5f50*/  PRMT R129, R101, 0x7632, R129 ;  /* 0x0000763265817816 */ /* 0x000fe20000000081 */
[----:B------:R-:W-:-:S03]  /*5f60*/  FMUL.FTZ R128, R38, R128 ;  /* 0x0000008026807220 */ /* 0x000fc60000410000 */
[----:B------:R-:W-:Y:S02]  /*5f70*/  SHF.L.U32 R129, R129, 0x10, RZ ;  /* 0x0000001081817819 */ /* 0x000fe400000006ff */
[----:B------:R-:W-:-:S03]  /*5f80*/  FSEL R128, R128, RZ, P3 ;  /* 0x000000ff80807208 */ /* 0x000fc60001800000 */
[----:B------:R-:W-:-:S04]  /*5f90*/  FFMA.FTZ R129, R185, UR19, R129 ;  /* 0x00000013b9817c23 */ /* 0x000fc80008010081 */
[----:B0-----:R-:W-:Y:S01]  /*5fa0*/  FMUL.FTZ R184, R129, UR5 ;  /* 0x0000000581b87c20 */ /* 0x001fe20008410000 */
[----:B------:R-:W-:-:S03]  /*5fb0*/  @P2 SHF.L.U32 R129, R125, 0x10, RZ ;  /* 0x000000107d812819 */ /* 0x000fc600000006ff */
[----:B------:R-:W-:Y:S01]  /*5fc0*/  FMUL.FTZ R125, R184, UR4 ;  /* 0x00000004b87d7c20 */ /* 0x000fe20008410000 */
[----:B------:R-:W-:-:S03]  /*5fd0*/  CS2R R184, SRZ ;  /* 0x0000000000b87805 */ /* 0x000fc6000001ff00 */
[----:B------:R-:W-:Y:S01]  /*5fe0*/  @P2 FMUL.FTZ R185, R125, R129 ;  /* 0x000000817db92220 */ /* 0x000fe20000410000 */
[----:B------:R-:W-:Y:S01]  /*5ff0*/  SHF.L.U32 R129, R102, 0x10, RZ ;  /* 0x0000001066817819 */ /* 0x000fe200000006ff */
[----:B------:R-:W-:-:S04]  /*6000*/  FMUL.FTZ R125, R39, R125 ;  /* 0x0000007d277d7220 */ /* 0x000fc80000410000 */
[----:B------:R-:W-:Y:S01]  /*6010*/  FFMA.FTZ R129, R188, UR19, R129 ;  /* 0x00000013bc817c23 */ /* 0x000fe20008010081 */
[----:B------:R-:W-:Y:S02]  /*6020*/  @P0 SHF.L.U32 R188, R126, 0x10, RZ ;  /* 0x000000107ebc0819 */ /* 0x000fe400000006ff */
[----:B------:R-:W-:Y:S01]  /*6030*/  FSEL R125, R125, RZ, P2 ;  /* 0x000000ff7d7d7208 */ /* 0x000fe20001000000 */
[----:B------:R-:W-:-:S03]  /*6040*/  FMUL.FTZ R129, R129, UR5 ;  /* 0x0000000581817c20 */ /* 0x000fc60008410000 */
[----:B------:R-:W-:Y:S01]  /*6050*/  F2FP.BF16.F32.PACK_AB R125, R125, R128 ;  /* 0x000000807d7d723e */ /* 0x000fe200000010ff */
[----:B------:R-:W-:-:S04]  /*6060*/  FMUL.FTZ R129, R129, UR4 ;  /* 0x0000000481817c20 */ /* 0x000fc80008410000 */
[----:B------:R-:W-:Y:S01]  /*6070*/  @P0 FMUL.FTZ R184, R129, R188 ;  /* 0x000000bc81b80220 */ /* 0x000fe20000410000 */
[----:B------:R-:W-:Y:S01]  /*6080*/  PRMT R188, R102, 0x7632, R188 ;  /* 0x0000763266bc7816 */ /* 0x000fe200000000bc */
[----:B------:R-:W-:-:S03]  /*6090*/  FMUL.FTZ R129, R40, R129 ;  /* 0x0000008128817220 */ /* 0x000fc60000410000 */
[----:B------:R-:W-:Y:S02]  /*60a0*/  SHF.L.U32 R188, R188, 0x10, RZ ;  /* 0x00000010bcbc7819 */ /* 0x000fe400000006ff */
[----:B------:R-:W-:Y:S02]  /*60b0*/  FSEL R129, R129, RZ, P0 ;  /* 0x000000ff81817208 */ /* 0x000fe40000000000 */
[----:B------:R-:W-:Y:S01]  /*60c0*/  LOP3.LUT P0, RZ, R167, 0xff0000, RZ, 0xc0, !PT ;  /* 0x00ff0000a7ff7812 */ /* 0x000fe2000780c0ff */
[----:B------:R-:W-:-:S04]  /*60d0*/  FFMA.FTZ R188, R196, UR19, R188 ;  /* 0x00000013c4bc7c23 */ /* 0x000fc800080100bc */
[----:B------:R-:W-:Y:S01]  /*60e0*/  FMUL.FTZ R126, R188, UR5 ;  /* 0x00000005bc7e7c20 */ /* 0x000fe20008410000 */
[----:B------:R-:W-:-:S03]  /*60f0*/  MOV R188, RZ ;  /* 0x000000ff00bc7202 */ /* 0x000fc60000000f00 */
[----:B------:R-:W-:-:S04]  /*6100*/  FMUL.FTZ R126, R126, UR4 ;  /* 0x000000047e7e7c20 */ /* 0x000fc80008410000 */
[----:B------:R-:W-:Y:S01]  /*6110*/  @P5 FMUL.FTZ R188, R126, R194 ;  /* 0x000000c27ebc5220 */ /* 0x000fe20000410000 */
[----:B------:R-:W-:Y:S01]  /*6120*/  @P0 SHF.L.U32 R194, R127, 0x10, RZ ;  /* 0x000000107fc20819 */ /* 0x000fe200000006ff */
[----:B------:R-:W-:-:S04]  /*6130*/  FMUL.FTZ R126, R41, R126 ;  /* 0x0000007e297e7220 */ /* 0x000fc80000410000 */
[----:B------:R-:W-:Y:S01]  /*6140*/  @P0 FMUL.FTZ R187, R193, R194 ;  /* 0x000000c2c1bb0220 */ /* 0x000fe20000410000 */
[----:B------:R-:W-:Y:S01]  /*6150*/  FMUL.FTZ R193, R42, R193 ;  /* 0x000000c12ac17220 */ /* 0x000fe20000410000 */
[----:B------:R-:W-:-:S04]  /*6160*/  FSEL R126, R126, RZ, P5 ;  /* 0x000000ff7e7e7208 */ /* 0x000fc80002800000 */
[----:B------:R-:W-:Y:S02]  /*6170*/  FSEL R193, R193, RZ, P0 ;  /* 0x000000ffc1c17208 */ /* 0x000fe40000000000 */
[----:B------:R-:W-:Y:S02]  /*6180*/  ISETP.GE.U32.AND P0, PT, R166, RZ, PT ;  /* 0x000000ffa600720c */ /* 0x000fe40003f06070 */
[----:B------:R-:W-:Y:S02]  /*6190*/  PRMT R166, R103, 0x7632, R166 ;  /* 0x0000763267a67816 */ /* 0x000fe400000000a6 */
[----:B------:R-:W-:Y:S02]  /*61a0*/  ISETP.GE.U32.AND.EX P0, PT, R167, 0x1000000, PT, P0 ;  /* 0x01000000a700780c */ /* 0x000fe40003f06100 */
[----:B------:R-:W-:Y:S02]  /*61b0*/  SHF.L.U32 R166, R166, 0x10, RZ ;  /* 0x00000010a6a67819 */ /* 0x000fe400000006ff */
[----:B------:R-:W-:-:S03]  /*61c0*/  F2FP.BF16.F32.PACK_AB R126, R126, R129 ;  /* 0x000000817e7e723e */ /* 0x000fc600000010ff */
[----:B------:R-:W-:-:S04]  /*61d0*/  FFMA.FTZ R166, R191, UR19, R166 ;  /* 0x00000013bfa67c23 */ /* 0x000fc800080100a6 */
[----:B------:R-:W-:Y:S02]  /*61e0*/  FMUL.FTZ R166, R166, UR5 ;  /* 0x00000005a6a67c20 */ /* 0x000fe40008410000 */
[----:B------:R-:W-:Y:S02]  /*61f0*/  @P0 PRMT R127, R127, 0x7632, R127 ;  /* 0x000076327f7f0816 */ /* 0x000fe4000000007f */
[----:B------:R-:W-:Y:S01]  /*6200*/  FMUL.FTZ R167, R166, UR4 ;  /* 0x00000004a6a77c20 */ /* 0x000fe20008410000 */
[----:B------:R-:W-:Y:S02]  /*6210*/  MOV R166, RZ ;  /* 0x000000ff00a67202 */ /* 0x000fe40000000f00 */
[----:B------:R-:W-:-:S05]  /*6220*/  @P0 SHF.L.U32 R127, R127, 0x10, RZ ;  /* 0x000000107f7f0819 */ /* 0x000fca00000006ff */
[----:B------:R-:W-:Y:S01]  /*6230*/  @P0 FMUL.FTZ R166, R167, R127 ;  /* 0x0000007fa7a60220 */ /* 0x000fe20000410000 */
[----:B------:R-:W-:-:S05]  /*6240*/  FMUL.FTZ R167, R43, R167 ;  /* 0x000000a72ba77220 */ /* 0x000fca0000410000 */
[----:B------:R-:W-:-:S04]  /*6250*/  FSEL R127, R167, RZ, P0 ;  /* 0x000000ffa77f7208 */ /* 0x000fc80000000000 */
[----:B------:R-:W-:Y:S01]  /*6260*/  F2FP.BF16.F32.PACK_AB R127, R127, R193 ;  /* 0x000000c17f7f723e */ /* 0x000fe200000010ff */
[----:B------:R-:W-:Y:S06]  /*6270*/  BRA `(.L_x_4042) ;  /* 0x0000000400c47947 */ /* 0x000fec0003800000 */
.L_x_4041:
[--C-:B------:R-:W-:Y:S01]  /*6280*/  FFMA.FTZ R199, R199, UR26, R130.reuse ;  /* 0x0000001ac7c77c23 */ /* 0x100fe20008010082 */
[----:B-----5:R-:W-:Y:S01]  /*6290*/  LOP3.LUT P1, RZ, R166, 0xff0000, RZ, 0xc0, !PT ;  /* 0x00ff0000a6ff7812 */ /* 0x020fe2000782c0ff */
[----:B------:R-:W-:Y:S01]  /*62a0*/  UMOV UR4, UR7 ;  /* 0x0000000700047c82 */ /* 0x000fe20008000000 */
[----:B------:R-:W-:Y:S01]  /*62b0*/  SHF.L.U32 R34, R101, 0x10, RZ ;  /* 0x0000001065227819 */ /* 0x000fe200000006ff */
[----:B------:R-:W-:Y:S01]  /*62c0*/  FADD.FTZ R117, R198, -R199 ;  /* 0x800000c7c6757221 */ /* 0x000fe20000010000 */
[----:B------:R-:W-:Y:S01]  /*62d0*/  MOV R131, RZ ;  /* 0x000000ff00837202 */ /* 0x000fe20000000f00 */
[----:B------:R-:W-:Y:S01]  /*62e0*/  FFMA.FTZ R116, R197, UR26, R130 ;  /* 0x0000001ac5747c23 */ /* 0x000fe20008010082 */
[----:B------:R-:W-:Y:S01]  /*62f0*/  LOP3.LUT P2, RZ, R166, 0xff000000, RZ, 0xc0, !PT ;  /* 0xff000000a6ff7812 */ /* 0x000fe2000784c0ff */
[----:B------:R-:W-:Y:S01]  /*6300*/  FFMA.FTZ R117, R117, UR19, R34 ;  /* 0x0000001375757c23 */ /* 0x000fe20008010022 */
[----:B------:R-:W-:Y:S01]  /*6310*/  FFMA.FTZ R188, R188, UR26, R130 ;  /* 0x0000001abcbc7c23 */ /* 0x000fe20008010082 */
[----:B------:R-:W-:Y:S01]  /*6320*/  FADD.FTZ R116, R185, -R116 ;  /* 0x80000074b9747221 */ /* 0x000fe20000010000 */
[----:B0-----:R-:W-:Y:S01]  /*6330*/  CS2R R184, SRZ ;  /* 0x0000000000b87805 */ /* 0x001fe2000001ff00 */
[----:B------:R-:W-:Y:S01]  /*6340*/  FMUL.FTZ R34, R117, UR5 ;  /* 0x0000000575227c20 */ /* 0x000fe20008410000 */
[----:B------:R-:W-:Y:S01]  /*6350*/  LOP3.LUT P5, RZ, R167, 0xff, RZ, 0xc0, !PT ;  /* 0x000000ffa7ff7812 */ /* 0x000fe200078ac0ff */
[----:B------:R-:W-:Y:S01]  /*6360*/  FFMA.FTZ R129, R195, UR26, R130 ;  /* 0x0000001ac3817c23 */ /* 0x000fe20008010082 */
[----:B------:R-:W-:Y:S01]  /*6370*/  @P1 SHF.L.U32 R118, R125, 0x10, RZ ;  /* 0x000000107d761819 */ /* 0x000fe200000006ff */
[----:B------:R-:W-:Y:S01]  /*6380*/  FMUL.FTZ R34, R34, UR4 ;  /* 0x0000000422227c20 */ /* 0x000fe20008410000 */
[----:B------:R-:W-:Y:S01]  /*6390*/  SHF.L.U32 R119, R102, 0x10, RZ ;  /* 0x0000001066777819 */ /* 0x000fe200000006ff */
[----:B------:R-:W-:Y:S01]  /*63a0*/  FADD.FTZ R129, R196, -R129 ;  /* 0x80000081c4817221 */ /* 0x000fe20000010000 */
[----:B------:R-:W-:Y:S01]  /*63b0*/  LOP3.LUT P3, RZ, R167, 0xff00, RZ, 0xc0, !PT ;  /* 0x0000ff00a7ff7812 */ /* 0x000fe2000786c0ff */
[-C--:B------:R-:W-:Y:S01]  /*63c0*/  @P1 FMUL.FTZ R131, R118, R34.reuse ;  /* 0x0000002276831220 */ /* 0x080fe20000410000 */
[----:B------:R-:W-:Y:S01]  /*63d0*/  PRMT R118, R101, 0x7632, R118 ;  /* 0x0000763265767816 */ /* 0x000fe20000000076 */
[--C-:B------:R-:W-:Y:S01]  /*63e0*/  FFMA.FTZ R193, R193, UR26, R130.reuse ;  /* 0x0000001ac1c17c23 */ /* 0x100fe20008010082 */
[--C-:B------:R-:W-:Y:S01]  /*63f0*/  FFMA.FTZ R191, R191, UR26, R130.reuse ;  /* 0x0000001abfbf7c23 */ /* 0x100fe20008010082 */
[----:B------:R-:W-:Y:S01]  /*6400*/  LOP3.LUT P6, RZ, R167, 0xff0000, RZ, 0xc0, !PT ;  /* 0x00ff0000a7ff7812 */ /* 0x000fe200078cc0ff */
[----:B------:R-:W-:Y:S01]  /*6410*/  FFMA.FTZ R186, R186, UR26, R130 ;  /* 0x0000001ababa7c23 */ /* 0x000fe20008010082 */
[----:B------:R-:W-:Y:S01]  /*6420*/  SHF.L.U32 R118, R118, 0x10, RZ ;  /* 0x0000001076767819 */ /* 0x000fe200000006ff */
[----:B------:R-:W-:Y:S01]  /*6430*/  FADD.FTZ R187, R187, -R193 ;  /* 0x800000c1bbbb7221 */ /* 0x000fe20000010000 */
[----:B------:R-:W-:Y:S01]  /*6440*/  @P5 SHF.L.U32 R128, R126, 0x10, RZ ;  /* 0x000000107e805819 */ /* 0x000fe200000006ff */
[----:B------:R-:W-:Y:S01]  /*6450*/  FADD.FTZ R192, R192, -R191 ;  /* 0x800000bfc0c07221 */ /* 0x000fe20000010000 */
[----:B------:R-:W-:Y:S01]  /*6460*/  ISETP.GE.U32.AND P0, PT, R166, RZ, PT ;  /* 0x000000ffa600720c */ /* 0x000fe20003f06070 */
[--C-:B------:R-:W-:Y:S01]  /*6470*/  FFMA.FTZ R116, R116, UR19, R118.reuse ;  /* 0x0000001374747c23 */ /* 0x100fe20008010076 */
[----:B------:R-:W-:Y:S01]  /*6480*/  @P2 PRMT R118, R125, 0x7632, R118 ;  /* 0x000076327d762816 */ /* 0x000fe20000000076 */
[----:B------:R-:W-:Y:S01]  /*6490*/  FADD.FTZ R186, R189, -R186 ;  /* 0x800000babdba7221 */ /* 0x000fe20000010000 */
[----:B------:R-:W-:Y:S01]  /*64a0*/  LOP3.LUT P4, RZ, R166, 0xff, RZ, 0xc0, !PT ;  /* 0x000000ffa6ff7812 */ /* 0x000fe2000788c0ff */
[----:B------:R-:W-:Y:S01]  /*64b0*/  FMUL.FTZ R125, R116, UR5 ;  /* 0x00000005747d7c20 */ /* 0x000fe20008410000 */
[----:B------:R-:W-:Y:S01]  /*64c0*/  @P2 SHF.L.U32 R118, R118, 0x10, RZ ;  /* 0x0000001076762819 */ /* 0x000fe200000006ff */
[----:B------:R-:W-:Y:S01]  /*64d0*/  FFMA.FTZ R201, R201, UR26, R130 ;  /* 0x0000001ac9c97c23 */ /* 0x000fe20008010082 */
[----:B------:R-:W-:Y:S01]  /*64e0*/  ISETP.GE.U32.AND.EX P0, PT, R167, 0x1000000, PT, P0 ;  /* 0x01000000a700780c */ /* 0x000fe20003f06100 */
[----:B------:R-:W-:Y:S01]  /*64f0*/  FMUL.FTZ R125, R125, UR4 ;  /* 0x000000047d7d7c20 */ /* 0x000fe20008410000 */
[----:B------:R-:W-:Y:S01]  /*6500*/  @P6 SHF.L.U32 R167, R127, 0x10, RZ ;  /* 0x000000107fa76819 */ /* 0x000fe200000006ff */
[----:B------:R-:W-:Y:S01]  /*6510*/  FADD.FTZ R202, R202, -R201 ;  /* 0x800000c9caca7221 */ /* 0x000fe20000010000 */
[----:B------:R-:W-:Y:S01]  /*6520*/  F2FP.BF16.F32.PACK_AB R117, R116, R117 ;  /* 0x000000757475723e */ /* 0x000fe200000010ff */
[-C--:B------:R-:W-:Y:S01]  /*6530*/  @P2 FMUL.FTZ R185, R118, R125.reuse ;  /* 0x0000007d76b92220 */ /* 0x080fe20000410000 */
[----:B------:R-:W-:Y:S01]  /*6540*/  FADD.FTZ R118, R194, -R188 ;  /* 0x800000bcc2767221 */ /* 0x000fe20000010000 */
[----:B------:R-:W-:Y:S01]  /*6550*/  MOV R188, RZ ;  /* 0x000000ff00bc7202 */ /* 0x000fe20000000f00 */
[----:B------:R-:W-:Y:S01]  /*6560*/  FMUL.FTZ R34, R38, R34 ;  /* 0x0000002226227220 */ /* 0x000fe20000410000 */
[----:B------:R-:W-:Y:S01]  /*6570*/  @P4 SHF.L.U32 R116, R124, 0x10, RZ ;  /* 0x000000107c744819 */ /* 0x000fe200000006ff */
[----:B------:R-:W-:Y:S01]  /*6580*/  FFMA.FTZ R118, R118, UR19, R119 ;  /* 0x0000001376767c23 */ /* 0x000fe20008010077 */
[----:B------:R-:W-:Y:S01]  /*6590*/  MOV R189, RZ ;  /* 0x000000ff00bd7202 */ /* 0x000fe20000000f00 */
[----:B------:R-:W-:Y:S01]  /*65a0*/  FMUL.FTZ R125, R39, R125 ;  /* 0x0000007d277d7220 */ /* 0x000fe20000410000 */
[----:B------:R-:W-:Y:S01]  /*65b0*/  FSEL R34, R34, RZ, P1 ;  /* 0x000000ff22227208 */ /* 0x000fe20000800000 */
[----:B------:R-:W-:-:S03]  /*65c0*/  FMUL.FTZ R119, R118, UR5 ;  /* 0x0000000576777c20 */ /* 0x000fc60008410000 */
[----:B------:R-:W-:Y:S01]  /*65d0*/  FSEL R125, R125, RZ, P2 ;  /* 0x000000ff7d7d7208 */ /* 0x000fe20001000000 */
[----:B------:R-:W-:-:S03]  /*65e0*/  FMUL.FTZ R119, R119, UR4 ;  /* 0x0000000477777c20 */ /* 0x000fc60008410000 */
[----:B------:R-:W-:Y:S01]  /*65f0*/  F2FP.BF16.F32.PACK_AB R125, R125, R34 ;  /* 0x000000227d7d723e */ /* 0x000fe200000010ff */
[-C--:B------:R-:W-:Y:S01]  /*6600*/  @P5 FMUL.FTZ R184, R128, R119.reuse ;  /* 0x0000007780b85220 */ /* 0x080fe20000410000 */
[----:B------:R-:W-:Y:S01]  /*6610*/  PRMT R128, R102, 0x7632, R128 ;  /* 0x0000763266807816 */ /* 0x000fe20000000080 */
[----:B------:R-:W-:-:S03]  /*6620*/  FMUL.FTZ R191, R40, R119 ;  /* 0x0000007728bf7220 */ /* 0x000fc60000410000 */
[----:B------:R-:W-:-:S05]  /*6630*/  SHF.L.U32 R128, R128, 0x10, RZ ;  /* 0x0000001080807819 */ /* 0x000fca00000006ff */
[--C-:B------:R-:W-:Y:S01]  /*6640*/  FFMA.FTZ R129, R129, UR19, R128.reuse ;  /* 0x0000001381817c23 */ /* 0x100fe20008010080 */
[----:B------:R-:W-:-:S03]  /*6650*/  @P3 PRMT R128, R126, 0x7632, R128 ;  /* 0x000076327e803816 */ /* 0x000fc60000000080 */
[C---:B------:R-:W-:Y:S01]  /*6660*/  FMUL.FTZ R126, R129.reuse, UR5 ;  /* 0x00000005817e7c20 */ /* 0x040fe20008410000 */
[----:B------:R-:W-:Y:S02]  /*6670*/  @P3 SHF.L.U32 R128, R128, 0x10, RZ ;  /* 0x0000001080803819 */ /* 0x000fe400000006ff */
[----:B------:R-:W-:Y:S01]  /*6680*/  F2FP.BF16.F32.PACK_AB R118, R129, R118 ;  /* 0x000000768176723e */ /* 0x000fe200000010ff */
[----:B------:R-:W-:-:S04]  /*6690*/  FMUL.FTZ R126, R126, UR4 ;  /* 0x000000047e7e7c20 */ /* 0x000fc80008410000 */
[-C--:B------:R-:W-:Y:S01]  /*66a0*/  @P3 FMUL.FTZ R188, R128, R126.reuse ;  /* 0x0000007e80bc3220 */ /* 0x080fe20000410000 */
[----:B------:R-:W-:Y:S01]  /*66b0*/  SHF.L.U32 R128, R103, 0x10, RZ ;  /* 0x0000001067807819 */ /* 0x000fe200000006ff */
[----:B------:R-:W-:-:S04]  /*66c0*/  FMUL.FTZ R126, R41, R126 ;  /* 0x0000007e297e7220 */ /* 0x000fc80000410000 */
[----:B------:R-:W-:Y:S01]  /*66d0*/  FFMA.FTZ R119, R187, UR19, R128 ;  /* 0x00000013bb777c23 */ /* 0x000fe20008010080 */
[----:B------:R-:W-:Y:S02]  /*66e0*/  FSEL R128, R191, RZ, P5 ;  /* 0x000000ffbf807208 */ /* 0x000fe40002800000 */
[----:B------:R-:W-:Y:S01]  /*66f0*/  LOP3.LUT P5, RZ, R166, 0xff00, RZ, 0xc0, !PT ;  /* 0x0000ff00a6ff7812 */ /* 0x000fe200078ac0ff */
[----:B------:R-:W-:Y:S01]  /*6700*/  FMUL.FTZ R166, R119, UR5 ;  /* 0x0000000577a67c20 */ /* 0x000fe20008410000 */
[----:B------:R-:W-:Y:S02]  /*6710*/  MOV R187, RZ ;  /* 0x000000ff00bb7202 */ /* 0x000fe40000000f00 */
[----:B------:R-:W-:Y:S01]  /*6720*/  @P0 PRMT R191, R127, 0x7632, R191 ;  /* 0x000076327fbf0816 */ /* 0x000fe200000000bf */
[----:B------:R-:W-:Y:S01]  /*6730*/  FMUL.FTZ R166, R166, UR4 ;  /* 0x00000004a6a67c20 */ /* 0x000fe20008410000 */
[----:B------:R-:W-:Y:S02]  /*6740*/  FSEL R126, R126, RZ, P3 ;  /* 0x000000ff7e7e7208 */ /* 0x000fe40001800000 */
[----:B------:R-:W-:Y:S01]  /*6750*/  @P0 SHF.L.U32 R191, R191, 0x10, RZ ;  /* 0x00000010bfbf0819 */ /* 0x000fe200000006ff */
[-C--:B------:R-:W-:Y:S01]  /*6760*/  @P6 FMUL.FTZ R187, R167, R166.reuse ;  /* 0x000000a6a7bb6220 */ /* 0x080fe20000410000 */
[----:B------:R-:W-:Y:S01]  /*6770*/  FMUL.FTZ R167, R42, R166 ;  /* 0x000000a62aa77220 */ /* 0x000fe20000410000 */
[----:B------:R-:W-:-:S02]  /*6780*/  PRMT R166, R103, 0x7632, R166 ;  /* 0x0000763267a67816 */ /* 0x000fc400000000a6 */
[----:B------:R-:W-:Y:S02]  /*6790*/  F2FP.BF16.F32.PACK_AB R126, R126, R128 ;  /* 0x000000807e7e723e */ /* 0x000fe400000010ff */
[----:B------:R-:W-:Y:S02]  /*67a0*/  SHF.L.U32 R166, R166, 0x10, RZ ;  /* 0x00000010a6a67819 */ /* 0x000fe400000006ff */
[----:B------:R-:W-:-:S03]  /*67b0*/  FSEL R167, R167, RZ, P6 ;  /* 0x000000ffa7a77208 */ /* 0x000fc60003000000 */
[----:B------:R-:W-:Y:S01]  /*67c0*/  FFMA.FTZ R192, R192, UR19, R166 ;  /* 0x00000013c0c07c23 */ /* 0x000fe200080100a6 */
[----:B------:R-:W-:-:S03]  /*67d0*/  MOV R166, RZ ;  /* 0x000000ff00a67202 */ /* 0x000fc60000000f00 */
[C---:B------:R-:W-:Y:S01]  /*67e0*/  FMUL.FTZ R127, R192.reuse, UR5 ;  /* 0x00000005c07f7c20 */ /* 0x040fe20008410000 */
[----:B------:R-:W-:-:S03]  /*67f0*/  F2FP.BF16.F32.PACK_AB R119, R192, R119 ;  /* 0x00000077c077723e */ /* 0x000fc600000010ff */
[----:B------:R-:W-:-:S04]  /*6800*/  FMUL.FTZ R127, R127, UR4 ;  /* 0x000000047f7f7c20 */ /* 0x000fc80008410000 */
[-C--:B------:R-:W-:Y:S01]  /*6810*/  @P0 FMUL.FTZ R166, R191, R127.reuse ;  /* 0x0000007fbfa60220 */ /* 0x080fe20000410000 */
[----:B------:R-:W-:Y:S01]  /*6820*/  SHF.L.U32 R191, R100, 0x10, RZ ;  /* 0x0000001064bf7819 */ /* 0x000fe200000006ff */
[----:B------:R-:W-:-:S04]  /*6830*/  FMUL.FTZ R127, R43, R127 ;  /* 0x0000007f2b7f7220 */ /* 0x000fc80000410000 */
[----:B------:R-:W-:Y:S01]  /*6840*/  FFMA.FTZ R191, R186, UR19, R191 ;  /* 0x00000013babf7c23 */ /* 0x000fe200080100bf */
[----:B------:R-:W-:Y:S02]  /*6850*/  PRMT R186, R100, 0x7632, R186 ;  /* 0x0000763264ba7816 */ /* 0x000fe400000000ba */
[----:B------:R-:W-:Y:S01]  /*6860*/  FSEL R127, R127, RZ, P0 ;  /* 0x000000ff7f7f7208 */ /* 0x000fe20000000000 */
[----:B------:R-:W-:Y:S01]  /*6870*/  FMUL.FTZ R129, R191, UR5 ;  /* 0x00000005bf817c20 */ /* 0x000fe20008410000 */
[----:B------:R-:W-:Y:S02]  /*6880*/  SHF.L.U32 R186, R186, 0x10, RZ ;  /* 0x00000010baba7819 */ /* 0x000fe400000006ff */
[----:B------:R-:W-:Y:S01]  /*6890*/  F2FP.BF16.F32.PACK_AB R127, R127, R167 ;  /* 0x000000a77f7f723e */ /* 0x000fe200000010ff */
[----:B------:R-:W-:Y:S02]  /*68a0*/  FMUL.FTZ R129, R129, UR4 ;  /* 0x0000000481817c20 */ /* 0x000fe40008410000 */
[----:B------:R-:W-:Y:S01]  /*68b0*/  FFMA.FTZ R202, R202, UR19, R186 ;  /* 0x00000013caca7c23 */ /* 0x000fe200080100ba */
[----:B------:R-:W-:Y:S01]  /*68c0*/  MOV R186, RZ ;  /* 0x000000ff00ba7202 */ /* 0x000fe20000000f00 */
[-C--:B------:R-:W-:Y:S01]  /*68d0*/  @P4 FMUL.FTZ R186, R116, R129.reuse ;  /* 0x0000008174ba4220 */ /* 0x080fe20000410000 */
[----:B------:R-:W-:Y:S01]  /*68e0*/  @P5 PRMT R116, R124, 0x7632, R116 ;  /* 0x000076327c745816 */ /* 0x000fe20000000074 */
[----:B------:R-:W-:Y:S01]  /*68f0*/  FMUL.FTZ R124, R202, UR5 ;  /* 0x00000005ca7c7c20 */ /* 0x000fe20008410000 */
[----:B------:R-:W-:-:S02]  /*6900*/  FMUL.FTZ R129, R36, R129 ;  /* 0x0000008124817220 */ /* 0x000fc40000410000 */
[----:B------:R-:W-:Y:S01]  /*6910*/  @P5 SHF.L.U32 R116, R116, 0x10, RZ ;  /* 0x0000001074745819 */ /* 0x000fe200000006ff */
[----:B------:R-:W-:Y:S02]  /*6920*/  FMUL.FTZ R124, R124, UR4 ;  /* 0x000000047c7c7c20 */ /* 0x000fe40008410000 */
[----:B------:R-:W-:Y:S02]  /*6930*/  FSEL R129, R129, RZ, P4 ;  /* 0x000000ff81817208 */ /* 0x000fe40002000000 */
[-C--:B------:R-:W-:Y:S01]  /*6940*/  @P5 FMUL.FTZ R189, R116, R124.reuse ;  /* 0x0000007c74bd5220 */ /* 0x080fe20000410000 */
[----:B------:R-:W-:Y:S01]  /*6950*/  FMUL.FTZ R124, R37, R124 ;  /* 0x0000007c257c7220 */ /* 0x000fe20000410000 */
[----:B------:R-:W-:-:S04]  /*6960*/  F2FP.BF16.F32.PACK_AB R116, R202, R191 ;  /* 0x000000bfca74723e */ /* 0x000fc800000010ff */
[----:B------:R-:W-:-:S04]  /*6970*/  FSEL R124, R124, RZ, P5 ;  /* 0x000000ff7c7c7208 */ /* 0x000fc80002800000 */
[----:B------:R-:W-:-:S07]  /*6980*/  F2FP.BF16.F32.PACK_AB R124, R124, R129 ;  /* 0x000000817c7c723e */ /* 0x000fce00000010ff */
.L_x_4042:
[----:B------:R-:W-:Y:S01]  /*6990*/  ISETP.NE.U32.AND P0, PT, RZ, UR20, PT ;  /* 0x00000014ff007c0c */ /* 0x000fe2000bf05070 */
[----:B------:R-:W0:Y:S01]  /*69a0*/  LDC.64 R192, c[0x0][0x468] ;  /* 0x00011a00ffc07b82 */ /* 0x000e220000000a00 */
[----:B------:R-:W-:Y:S02]  /*69b0*/  MOV R34, 0x10 ;  /* 0x0000001000227802 */ /* 0x000fe40000000f00 */
[----:B------:R-:W-:-:S13]  /*69c0*/  ISETP.NE.AND.EX P0, PT, RZ, UR21, PT, P0 ;  /* 0x00000015ff007c0c */ /* 0x000fda000bf05300 */
[----:B------:R-:W1:Y:S02]  /*69d0*/  @P0 LDC.64 R128, c[0x0][0x478] ;  /* 0x00011e00ff800b82 */ /* 0x000e640000000a00 */
[----:B-1----:R-:W-:-:S05]  /*69e0*/  @P0 IMAD.WIDE.U32 R128, R32, 0x10, R128 ;  /* 0x0000001020800825 */ /* 0x002fca00078e0080 */
[----:B------:R0:W-:Y:S02]  /*69f0*/  @P0 STG.E.128 desc[UR12][R128.64], R116 ;  /* 0x0000007480000986 */ /* 0x0001e4000c101d0c */
[----:B0-----:R-:W-:-:S05]  /*6a00*/  IMAD.WIDE.U32 R128, R32, 0x10, R192 ;  /* 0x0000001020807825 */ /* 0x001fca00078e00c0 */
[----:B------:R0:W-:Y:S02]  /*6a10*/  STG.E.128 desc[UR12][R128.64], R124 ;  /* 0x0000007c80007986 */ /* 0x0001e4000c101d0c */
[----:B0-----:R-:W-:-:S06]  /*6a20*/  IMAD.WIDE.U32 R124, R33, R34, UR22 ;  /* 0x00000016217c7e25 */ /* 0x001fcc000f8e0022 */
[----:B------:R-:W5:Y:S01]  /*6a30*/  LDG.E.128 R124, desc[UR12][R124.64] ;  /* 0x0000000c7c7c7981 */ /* 0x000f62000c1e1d00 */
[----:B------:R-:W-:Y:S05]  /*6a40*/  @!P0 BRA `(.L_x_4043) ;  /* 0x0000000400c08947 */ /* 0x000fea0003800000 */
[--C-:B------:R-:W-:Y:S01]  /*6a50*/  FFMA.FTZ R34, R169, UR26, R130.reuse ;  /* 0x0000001aa9227c23 */ /* 0x100fe20008010082 */
[--C-:B------:R-:W-:Y:S01]  /*6a60*/  FFMA.FTZ R119, R170, UR26, R130.reuse ;  /* 0x0000001aaa777c23 */ /* 0x100fe20008010082 */
[----:B------:R-:W-:Y:S01]  /*6a70*/  LOP3.LUT P5, RZ, R158, 0xff0000, RZ, 0xc0, !PT ;  /* 0x00ff00009eff7812 */ /* 0x000fe200078ac0ff */
[----:B------:R-:W-:Y:S01]  /*6a80*/  FFMA.FTZ R177, R177, UR26, R130 ;  /* 0x0000001ab1b17c23 */ /* 0x000fe20008010082 */
[----:B------:R-:W-:Y:S01]  /*6a90*/  FADD.FTZ R117, R171, -R34 ;  /* 0x80000022ab757221 */ /* 0x000fe20000010000 */
[C---:B------:R-:W-:Y:S01]  /*6aa0*/  SHF.L.U32 R34, R105.reuse, 0x10, RZ ;  /* 0x0000001069227819 */ /* 0x040fe200000006ff */
        /* <DEDUP_REMOVED lines=8> */
[----:B------:R-:W-:Y:S01]  /*6b30*/  FMUL.FTZ R34, R117, UR5 ;  /* 0x0000000575227c20 */ /* 0x000fe20008410000 */
[----:B------:R-:W-:Y:S01]  /*6b40*/  LOP3.LUT P3, RZ, R159, 0xff00, RZ, 0xc0, !PT ;  /* 0x0000ff009fff7812 */ /* 0x000fe2000786c0ff */
[----:B------:R-:W-:Y:S01]  /*6b50*/  FFMA.FTZ R116, R116, UR19, R119 ;  /* 0x0000001374747c23 */ /* 0x000fe20008010077 */
[----:B-----5:R-:W-:Y:S01]  /*6b60*/  @P5 SHF.L.U32 R119, R125, 0x10, RZ ;  /* 0x000000107d775819 */ /* 0x020fe200000006ff */
[----:B------:R-:W-:Y:S01]  /*6b70*/  FMUL.FTZ R34, R34, UR4 ;  /* 0x0000000422227c20 */ /* 0x000fe20008410000 */
[--C-:B------:R-:W-:Y:S01]  /*6b80*/  FFMA.FTZ R179, R179, UR26, R130.reuse ;  /* 0x0000001ab3b37c23 */ /* 0x100fe20008010082 */
[----:B------:R-:W-:Y:S01]  /*6b90*/  SHF.L.U32 R129, R106, 0x10, RZ ;  /* 0x000000106a817819 */ /* 0x000fe200000006ff */
[----:B------:R-:W-:Y:S01]  /*6ba0*/  FFMA.FTZ R173, R173, UR26, R130 ;  /* 0x0000001aadad7c23 */ /* 0x000fe20008010082 */
[----:B------:R-:W-:Y:S01]  /*6bb0*/  @P5 FMUL.FTZ R167, R34, R119 ;  /* 0x0000007722a75220 */ /* 0x000fe20000410000 */
[----:B------:R-:W-:Y:S01]  /*6bc0*/  @P4 PRMT R119, R125, 0x7632, R119 ;  /* 0x000076327d774816 */ /* 0x000fe20000000077 */
[----:B------:R-:W-:Y:S01]  /*6bd0*/  FADD.FTZ R128, R180, -R179 ;  /* 0x800000b3b4807221 */ /* 0x000fe20000010000 */
[----:B------:R-:W-:Y:S01]  /*6be0*/  FMUL.FTZ R125, R116, UR5 ;  /* 0x00000005747d7c20 */ /* 0x000fe20008410000 */
[----:B------:R-:W-:Y:S01]  /*6bf0*/  @P1 SHF.L.U32 R172, R126, 0x10, RZ ;  /* 0x000000107eac1819 */ /* 0x000fe200000006ff */
[----:B------:R-:W-:Y:S01]  /*6c00*/  FFMA.FTZ R118, R118, UR19, R129 ;  /* 0x0000001376767c23 */ /* 0x000fe20008010081 */
[----:B------:R-:W-:Y:S01]  /*6c10*/  @P4 SHF.L.U32 R170, R119, 0x10, RZ ;  /* 0x0000001077aa4819 */ /* 0x000fe200000006ff */
[----:B------:R-:W-:Y:S01]  /*6c20*/  FMUL.FTZ R125, R125, UR4 ;  /* 0x000000047d7d7c20 */ /* 0x000fe20008410000 */
[----:B------:R-:W-:Y:S01]  /*6c30*/  PRMT R119, R106, 0x7632, R119 ;  /* 0x000076326a777816 */ /* 0x000fe20000000077 */
[----:B------:R-:W-:Y:S01]  /*6c40*/  FADD.FTZ R174, R174, -R173 ;  /* 0x800000adaeae7221 */ /* 0x000fe20000010000 */
[----:B------:R-:W-:Y:S01]  /*6c50*/  MOV R169, RZ ;  /* 0x000000ff00a97202 */ /* 0x000fe20000000f00 */
[----:B------:R-:W-:Y:S01]  /*6c60*/  @P4 FMUL.FTZ R169, R125, R170 ;  /* 0x000000aa7da94220 */ /* 0x000fe20000410000 */
[----:B------:R-:W-:-:S02]  /*6c70*/  SHF.L.U32 R119, R119, 0x10, RZ ;  /* 0x0000001077777819 */ /* 0x000fc400000006ff */
[----:B------:R-:W-:Y:S02]  /*6c80*/  CS2R R170, SRZ ;  /* 0x0000000000aa7805 */ /* 0x000fe4000001ff00 */
[----:B------:R-:W-:Y:S01]  /*6c90*/  LOP3.LUT P2, RZ, R159, 0xff0000, RZ, 0xc0, !PT ;  /* 0x00ff00009fff7812 */ /* 0x000fe2000784c0ff */
[----:B------:R-:W-:Y:S01]  /*6ca0*/  FMUL.FTZ R129, R118, UR5 ;  /* 0x0000000576817c20 */ /* 0x000fe20008410000 */
[--C-:B------:R-:W-:Y:S01]  /*6cb0*/  FFMA.FTZ R175, R175, UR26, R130.reuse ;  /* 0x0000001aafaf7c23 */ /* 0x100fe20008010082 */
[--C-:B------:R-:W-:Y:S01]  /*6cc0*/  FFMA.FTZ R128, R128, UR19, R119.reuse ;  /* 0x0000001380807c23 */ /* 0x100fe20008010077 */
[----:B------:R-:W-:Y:S01]  /*6cd0*/  @P3 PRMT R119, R126, 0x7632, R119 ;  /* 0x000076327e773816 */ /* 0x000fe20000000077 */
[----:B------:R-:W-:Y:S01]  /*6ce0*/  FMUL.FTZ R129, R129, UR4 ;  /* 0x0000000481817c20 */ /* 0x000fe20008410000 */
[----:B------:R-:W-:Y:S01]  /*6cf0*/  FFMA.FTZ R181, R181, UR26, R130 ;  /* 0x0000001ab5b57c23 */ /* 0x000fe20008010082 */
[----:B------:R-:W-:Y:S01]  /*6d00*/  FMUL.FTZ R126, R128, UR5 ;  /* 0x00000005807e7c20 */ /* 0x000fe20008410000 */
[----:B------:R-:W-:Y:S01]  /*6d10*/  @P3 SHF.L.U32 R119, R119, 0x10, RZ ;  /* 0x0000001077773819 */ /* 0x000fe200000006ff */
[----:B------:R-:W-:Y:S01]  /*6d20*/  @P1 FMUL.FTZ R170, R129, R172 ;  /* 0x000000ac81aa1220 */ /* 0x000fe20000410000 */
[----:B------:R-:W-:-:S02]  /*6d30*/  HFMA2 R172, -RZ, RZ, 0, 0 ;  /* 0x00000000ffac7431 */ /* 0x000fc400000001ff */
[----:B------:R-:W-:Y:S01]  /*6d40*/  FMUL.FTZ R126, R126, UR4 ;  /* 0x000000047e7e7c20 */ /* 0x000fe20008410000 */
[----:B------:R-:W-:Y:S01]  /*6d50*/  FMUL.FTZ R129, R48, R129 ;  /* 0x0000008130817220 */ /* 0x000fe20000410000 */
[----:B------:R-:W-:Y:S01]  /*6d60*/  FADD.FTZ R176, R176, -R175 ;  /* 0x800000afb0b07221 */ /* 0x000fe20000010000 */
[----:B------:R-:W-:Y:S01]  /*6d70*/  FFMA.FTZ R175, R165, UR26, R130 ;  /* 0x0000001aa5af7c23 */ /* 0x000fe20008010082 */
[----:B------:R-:W-:Y:S01]  /*6d80*/  @P3 FMUL.FTZ R171, R126, R119 ;  /* 0x000000777eab3220 */ /* 0x000fe20000410000 */
[----:B------:R-:W-:Y:S01]  /*6d90*/  SHF.L.U32 R119, R107, 0x10, RZ ;  /* 0x000000106b777819 */ /* 0x000fe200000006ff */
[----:B------:R-:W-:Y:S01]  /*6da0*/  FMUL.FTZ R126, R49, R126 ;  /* 0x0000007e317e7220 */ /* 0x000fe20000410000 */
[----:B------:R-:W-:Y:S01]  /*6db0*/  FSEL R129, R129, RZ, P1 ;  /* 0x000000ff81817208 */ /* 0x000fe20000800000 */
[----:B------:R-:W-:Y:S01]  /*6dc0*/  FADD.FTZ R182, R182, -R181 ;  /* 0x800000b5b6b67221 */ /* 0x000fe20000010000 */
[----:B------:R-:W-:Y:S01]  /*6dd0*/  ISETP.GE.U32.AND P1, PT, R158, RZ, PT ;  /* 0x000000ff9e00720c */ /* 0x000fe20003f26070 */
[----:B------:R-:W-:Y:S01]  /*6de0*/  FFMA.FTZ R119, R174, UR19, R119 ;  /* 0x00000013ae777c23 */ /* 0x000fe20008010077 */
[----:B------:R-:W-:Y:S01]  /*6df0*/  @P2 SHF.L.U32 R174, R127, 0x10, RZ ;  /* 0x000000107fae2819 */ /* 0x000fe200000006ff */
[----:B------:R-:W-:Y:S01]  /*6e00*/  FADD.FTZ R175, R168, -R175 ;  /* 0x800000afa8af7221 */ /* 0x000fe20000010000 */
[----:B------:R-:W-:Y:S01]  /*6e10*/  FSEL R126, R126, RZ, P3 ;  /* 0x000000ff7e7e7208 */ /* 0x000fe20001800000 */
[----:B------:R-:W-:Y:S01]  /*6e20*/  FMUL.FTZ R173, R119, UR5 ;  /* 0x0000000577ad7c20 */ /* 0x000fe20008410000 */
[----:B------:R-:W-:Y:S01]  /*6e30*/  LOP3.LUT P3, RZ, R158, 0xff, RZ, 0xc0, !PT ;  /* 0x000000ff9eff7812 */ /* 0x000fe2000786c0ff */
[----:B------:R-:W-:Y:S01]  /*6e40*/  FMUL.FTZ R34, R46, R34 ;  /* 0x000000222e227220 */ /* 0x000fe20000410000 */
[----:B------:R-:W-:Y:S01]  /*6e50*/  ISETP.GE.U32.AND.EX P1, PT, R159, 0x1000000, PT, P1 ;  /* 0x010000009f00780c */ /* 0x000fe20003f26110 */
[----:B------:R-:W-:Y:S01]  /*6e60*/  FMUL.FTZ R173, R173, UR4 ;  /* 0x00000004adad7c20 */ /* 0x000fe20008410000 */
[----:B------:R-:W-:Y:S01]  /*6e70*/  PRMT R127, R104, 0x7632, R127 ;  /* 0x00007632687f7816 */ /* 0x000fe2000000007f */
[----:B------:R-:W-:Y:S01]  /*6e80*/  FMUL.FTZ R125, R47, R125 ;  /* 0x0000007d2f7d7220 */ /* 0x000fe20000410000 */
[----:B------:R-:W-:Y:S01]  /*6e90*/  F2FP.BF16.F32.PACK_AB R126, R126, R129 ;  /* 0x000000817e7e723e */ /* 0x000fe200000010ff */
[----:B------:R-:W-:Y:S01]  /*6ea0*/  @P2 FMUL.FTZ R172, R173, R174 ;  /* 0x000000aeadac2220 */ /* 0x000fe20000410000 */
[----:B------:R-:W-:Y:S01]  /*6eb0*/  FMUL.FTZ R173, R50, R173 ;  /* 0x000000ad32ad7220 */ /* 0x000fe20000410000 */
[----:B------:R-:W-:-:S02]  /*6ec0*/  SHF.L.U32 R174, R104, 0x10, RZ ;  /* 0x0000001068ae7819 */ /* 0x000fc400000006ff */
[----:B------:R-:W-:Y:S02]  /*6ed0*/  SHF.L.U32 R159, R127, 0x10, RZ ;  /* 0x000000107f9f7819 */ /* 0x000fe400000006ff */
[----:B------:R-:W-:Y:S01]  /*6ee0*/  FSEL R173, R173, RZ, P2 ;  /* 0x000000ffadad7208 */ /* 0x000fe20001000000 */
[----:B------:R-:W-:Y:S01]  /*6ef0*/  FFMA.FTZ R174, R175, UR19, R174 ;  /* 0x00000013afae7c23 */ /* 0x000fe200080100ae */
[----:B------:R-:W-:Y:S01]  /*6f00*/  LOP3.LUT P2, RZ, R158, 0xff00, RZ, 0xc0, !PT ;  /* 0x0000ff009eff7812 */ /* 0x000fe2000784c0ff */
[----:B------:R-:W-:Y:S01]  /*6f10*/  FFMA.FTZ R176, R176, UR19, R159 ;  /* 0x00000013b0b07c23 */ /* 0x000fe2000801009f */
[----:B------:R-:W-:Y:S01]  /*6f20*/  PRMT R158, R107, 0x7632, R158 ;  /* 0x000076326b9e7816 */ /* 0x000fe2000000009e */
[----:B------:R-:W-:Y:S01]  /*6f30*/  FMUL.FTZ R168, R174, UR5 ;  /* 0x00000005aea87c20 */ /* 0x000fe20008410000 */
[----:B------:R-:W-:Y:S02]  /*6f40*/  @P1 PRMT R127, R127, 0x7632, R127 ;  /* 0x000076327f7f1816 */ /* 0x000fe4000000007f */
[----:B------:R-:W-:-:S02]  /*6f50*/  SHF.L.U32 R165, R158, 0x10, RZ ;  /* 0x000000109ea57819 */ /* 0x000fc400000006ff */
[----:B------:R-:W-:Y:S02]  /*6f60*/  CS2R R158, SRZ ;  /* 0x00000000009e7805 */ /* 0x000fe4000001ff00 */
[----:B------:R-:W-:Y:S01]  /*6f70*/  @P1 SHF.L.U32 R127, R127, 0x10, RZ ;  /* 0x000000107f7f1819 */ /* 0x000fe200000006ff */
[----:B------:R-:W-:Y:S01]  /*6f80*/  FMUL.FTZ R168, R168, UR4 ;  /* 0x00000004a8a87c20 */ /* 0x000fe20008410000 */
[----:B------:R-:W-:Y:S01]  /*6f90*/  FSEL R34, R34, RZ, P5 ;  /* 0x000000ff22227208 */ /* 0x000fe20002800000 */
[----:B------:R-:W-:Y:S01]  /*6fa0*/  FFMA.FTZ R182, R182, UR19, R165 ;  /* 0x00000013b6b67c23 */ /* 0x000fe200080100a5 */
[----:B------:R-:W-:Y:S02]  /*6fb0*/  MOV R165, RZ ;  /* 0x000000ff00a57202 */ /* 0x000fe40000000f00 */
[----:B------:R-:W-:Y:S01]  /*6fc0*/  FSEL R125, R125, RZ, P4 ;  /* 0x000000ff7d7d7208 */ /* 0x000fe20002000000 */
[----:B------:R-:W-:Y:S01]  /*6fd0*/  FMUL.FTZ R178, R182, UR5 ;  /* 0x00000005b6b27c20 */ /* 0x000fe20008410000 */
[----:B------:R-:W-:-:S02]  /*6fe0*/  F2FP.BF16.F32.PACK_AB R117, R116, R117 ;  /* 0x000000757475723e */ /* 0x000fc400000010ff */
[----:B------:R-:W-:Y:S01]  /*6ff0*/  F2FP.BF16.F32.PACK_AB R119, R182, R119 ;  /* 0x00000077b677723e */ /* 0x000fe200000010ff */
[----:B------:R-:W-:Y:S01]  /*7000*/  FMUL.FTZ R178, R178, UR4 ;  /* 0x00000004b2b27c20 */ /* 0x000fe20008410000 */
[----:B------:R-:W-:Y:S02]  /*7010*/  F2FP.BF16.F32.PACK_AB R118, R128, R118 ;  /* 0x000000768076723e */ /* 0x000fe400000010ff */
[----:B------:R-:W-:Y:S01]  /*7020*/  F2FP.BF16.F32.PACK_AB R116, R176, R174 ;  /* 0x000000aeb074723e */ /* 0x000fe200000010ff */
[----:B------:R-:W-:Y:S01]  /*7030*/  @P1 FMUL.FTZ R158, R178, R127 ;  /* 0x0000007fb29e1220 */ /* 0x000fe20000410000 */
[----:B------:R-:W-:Y:S01]  /*7040*/  @P3 SHF.L.U32 R127, R124, 0x10, RZ ;  /* 0x000000107c7f3819 */ /* 0x000fe200000006ff */
[----:B------:R-:W-:Y:S01]  /*7050*/  FMUL.FTZ R178, R51, R178 ;  /* 0x000000b233b27220 */ /* 0x000fe20000410000 */
[----:B------:R-:W-:-:S03]  /*7060*/  F2FP.BF16.F32.PACK_AB R125, R125, R34 ;  /* 0x000000227d7d723e */ /* 0x000fc600000010ff */
[----:B------:R-:W-:Y:S01]  /*7070*/  @P3 FMUL.FTZ R159, R168, R127 ;  /* 0x0000007fa89f3220 */ /* 0x000fe20000410000 */
[----:B------:R-:W-:Y:S01]  /*7080*/  @P2 PRMT R127, R124, 0x7632, R127 ;  /* 0x000076327c7f2816 */ /* 0x000fe2000000007f */
[----:B------:R-:W-:Y:S01]  /*7090*/  FMUL.FTZ R124, R176, UR5 ;  /* 0x00000005b07c7c20 */ /* 0x000fe20008410000 */
[----:B------:R-:W-:Y:S01]  /*70a0*/  FMUL.FTZ R168, R44, R168 ;  /* 0x000000a82ca87220 */ /* 0x000fe20000410000 */
[----:B------:R-:W-:Y:S02]  /*70b0*/  FSEL R178, R178, RZ, P1 ;  /* 0x000000ffb2b27208 */ /* 0x000fe40000800000 */
[----:B------:R-:W-:Y:S01]  /*70c0*/  @P2 SHF.L.U32 R127, R127, 0x10, RZ ;  /* 0x000000107f7f2819 */ /* 0x000fe200000006ff */
[----:B------:R-:W-:Y:S01]  /*70d0*/  FMUL.FTZ R124, R124, UR4 ;  /* 0x000000047c7c7c20 */ /* 0x000fe20008410000 */
[----:B------:R-:W-:-:S03]  /*70e0*/  FSEL R168, R168, RZ, P3 ;  /* 0x000000ffa8a87208 */ /* 0x000fc60001800000 */
[----:B------:R-:W-:Y:S01]  /*70f0*/  @P2 FMUL.FTZ R165, R124, R127 ;  /* 0x0000007f7ca52220 */ /* 0x000fe20000410000 */
[----:B------:R-:W-:Y:S01]  /*7100*/  FMUL.FTZ R124, R45, R124 ;  /* 0x0000007c2d7c7220 */ /* 0x000fe20000410000 */
[----:B------:R-:W-:-:S04]  /*7110*/  F2FP.BF16.F32.PACK_AB R127, R178, R173 ;  /* 0x000000adb27f723e */ /* 0x000fc800000010ff */
[----:B------:R-:W-:-:S04]  /*7120*/  FSEL R129, R124, RZ, P2 ;  /* 0x000000ff7c817208 */ /* 0x000fc80001000000 */
[----:B------:R-:W-:Y:S01]  /*7130*/  F2FP.BF16.F32.PACK_AB R124, R129, R168 ;  /* 0x000000a8817c723e */ /* 0x000fe200000010ff */
[----:B------:R-:W-:Y:S06]  /*7140*/  BRA `(.L_x_4044) ;  /* 0x0000000400b47947 */ /* 0x000fec0003800000 */
.L_x_4043:
[----:B------:R-:W-:Y:S01]  /*7150*/  FFMA.FTZ R34, R169, UR26, R130 ;  /* 0x0000001aa9227c23 */ /* 0x000fe20008010082 */
[C---:B------:R-:W-:Y:S01]  /*7160*/  LOP3.LUT P5, RZ, R158.reuse, 0xff0000, RZ, 0xc0, !PT ;  /* 0x00ff00009eff7812 */ /* 0x040fe200078ac0ff */
[----:B------:R-:W-:Y:S01]  /*7170*/  HFMA2 R167, -RZ, RZ, 0, 0 ;  /* 0x00000000ffa77431 */ /* 0x000fe200000001ff */
[----:B------:R-:W-:Y:S01]  /*7180*/  LOP3.LUT P4, RZ, R158, 0xff000000, RZ, 0xc0, !PT ;  /* 0xff0000009eff7812 */ /* 0x000fe2000788c0ff */
[----:B------:R-:W-:Y:S01]  /*7190*/  FADD.FTZ R171, R171, -R34 ;  /* 0x80000022abab7221 */ /* 0x000fe20000010000 */
[----:B------:R-:W-:Y:S01]  /*71a0*/  SHF.L.U32 R34, R105, 0x10, RZ ;  /* 0x0000001069227819 */ /* 0x000fe200000006ff */
[--C-:B------:R-:W-:Y:S01]  /*71b0*/  FFMA.FTZ R177, R177, UR26, R130.reuse ;  /* 0x0000001ab1b17c23 */ /* 0x100fe20008010082 */
[----:B------:R-:W-:Y:S01]  /*71c0*/  LOP3.LUT P1, RZ, R159, 0xff, RZ, 0xc0, !PT ;  /* 0x000000ff9fff7812 */ /* 0x000fe2000782c0ff */
[----:B------:R-:W-:Y:S01]  /*71d0*/  FFMA.FTZ R175, R175, UR26, R130 ;  /* 0x0000001aafaf7c23 */ /* 0x000fe20008010082 */
[----:B------:R-:W-:Y:S01]  /*71e0*/  LOP3.LUT P3, RZ, R159, 0xff00, RZ, 0xc0, !PT ;  /* 0x0000ff009fff7812 */ /* 0x000fe2000786c0ff */
[----:B------:R-:W-:Y:S01]  /*71f0*/  FFMA.FTZ R34, R171, UR19, R34 ;  /* 0x00000013ab227c23 */ /* 0x000fe20008010022 */
[----:B------:R-:W-:Y:S01]  /*7200*/  FADD.FTZ R178, R178, -R177 ;  /* 0x800000b1b2b27221 */ /* 0x000fe20000010000 */
[----:B------:R-:W-:Y:S01]  /*7210*/  MOV R169, RZ ;  /* 0x000000ff00a97202 */ /* 0x000fe20000000f00 */
[--C-:B------:R-:W-:Y:S01]  /*7220*/  FFMA.FTZ R173, R173, UR26, R130.reuse ;  /* 0x0000001aadad7c23 */ /* 0x100fe20008010082 */
[----:B------:R-:W-:Y:S01]  /*7230*/  FMUL.FTZ R34, R34, UR5 ;  /* 0x0000000522227c20 */ /* 0x000fe20008410000 */
[----:B-----5:R-:W-:Y:S01]  /*7240*/  @P5 SHF.L.U32 R129, R125, 0x10, RZ ;  /* 0x000000107d815819 */ /* 0x020fe200000006ff */
[----:B------:R-:W-:Y:S01]  /*7250*/  FADD.FTZ R176, R176, -R175 ;  /* 0x800000afb0b07221 */ /* 0x000fe20000010000 */
[----:B------:R-:W-:Y:S01]  /*7260*/  PRMT R125, R105, 0x7632, R125 ;  /* 0x00007632697d7816 */ /* 0x000fe2000000007d */
[----:B------:R-:W-:Y:S01]  /*7270*/  FMUL.FTZ R34, R34, UR4 ;  /* 0x0000000422227c20 */ /* 0x000fe20008410000 */
[----:B------:R-:W-:Y:S01]  /*7280*/  LOP3.LUT P2, RZ, R159, 0xff0000, RZ, 0xc0, !PT ;  /* 0x00ff00009fff7812 */ /* 0x000fe2000784c0ff */
[----:B------:R-:W-:Y:S01]  /*7290*/  FFMA.FTZ R179, R179, UR26, R130 ;  /* 0x0000001ab3b37c23 */ /* 0x000fe20008010082 */
[----:B------:R-:W-:Y:S01]  /*72a0*/  @P4 PRMT R128, R125, 0x7632, R128 ;  /* 0x000076327d804816 */ /* 0x000fe20000000080 */
[-C--:B------:R-:W-:Y:S01]  /*72b0*/  @P5 FMUL.FTZ R167, R129, R34.reuse ;  /* 0x0000002281a75220 */ /* 0x080fe20000410000 */
[----:B------:R-:W-:Y:S01]  /*72c0*/  SHF.L.U32 R129, R125, 0x10, RZ ;  /* 0x000000107d817819 */ /* 0x000fe200000006ff */
[----:B------:R-:W-:Y:S01]  /*72d0*/  FADD.FTZ R173, R174, -R173 ;  /* 0x800000adaead7221 */ /* 0x000fe20000010000 */
[----:B------:R-:W-:Y:S01]  /*72e0*/  @P4 SHF.L.U32 R128, R128, 0x10, RZ ;  /* 0x0000001080804819 */ /* 0x000fe200000006ff */
[----:B------:R-:W-:Y:S01]  /*72f0*/  FADD.FTZ R180, R180, -R179 ;  /* 0x800000b3b4b47221 */ /* 0x000fe20000010000 */
[--C-:B------:R-:W-:Y:S01]  /*7300*/  FFMA.FTZ R181, R181, UR26, R130.reuse ;  /* 0x0000001ab5b57c23 */ /* 0x100fe20008010082 */
[----:B------:R-:W-:Y:S01]  /*7310*/  FFMA.FTZ R129, R178, UR19, R129 ;  /* 0x00000013b2817c23 */ /* 0x000fe20008010081 */
[--C-:B------:R-:W-:Y:S01]  /*7320*/  FFMA.FTZ R165, R165, UR26, R130.reuse ;  /* 0x0000001aa5a57c23 */ /* 0x100fe20008010082 */
[----:B------:R-:W-:Y:S01]  /*7330*/  FMUL.FTZ R34, R46, R34 ;  /* 0x000000222e227220 */ /* 0x000fe20000410000 */
[----:B------:R-:W-:Y:S01]  /*7340*/  FADD.FTZ R182, R182, -R181 ;  /* 0x800000b5b6b67221 */ /* 0x000fe20000010000 */
[----:B------:R-:W-:Y:S01]  /*7350*/  FMUL.FTZ R125, R129, UR5 ;  /* 0x00000005817d7c20 */ /* 0x000fe20008410000 */
[----:B------:R-:W-:Y:S01]  /*7360*/  FFMA.FTZ R129, R170, UR26, R130 ;  /* 0x0000001aaa817c23 */ /* 0x000fe20008010082 */
[----:B------:R-:W-:-:S02]  /*7370*/  HFMA2 R170, -RZ, RZ, 0, 0 ;  /* 0x00000000ffaa7431 */ /* 0x000fc400000001ff */
[----:B------:R-:W-:Y:S01]  /*7380*/  FADD.FTZ R168, R168, -R165 ;  /* 0x800000a5a8a87221 */ /* 0x000fe20000010000 */
[----:B------:R-:W-:Y:S01]  /*7390*/  FMUL.FTZ R125, R125, UR4 ;  /* 0x000000047d7d7c20 */ /* 0x000fe20008410000 */
[----:B------:R-:W-:Y:S01]  /*73a0*/  FADD.FTZ R172, R172, -R129 ;  /* 0x80000081acac7221 */ /* 0x000fe20000010000 */
[----:B------:R-:W-:Y:S02]  /*73b0*/  SHF.L.U32 R129, R106, 0x10, RZ ;  /* 0x000000106a817819 */ /* 0x000fe400000006ff */
[-C--:B------:R-:W-:Y:S01]  /*73c0*/  @P4 FMUL.FTZ R169, R128, R125.reuse ;  /* 0x0000007d80a94220 */ /* 0x080fe20000410000 */
[----:B------:R-:W-:Y:S01]  /*73d0*/  @P1 SHF.L.U32 R128, R126, 0x10, RZ ;  /* 0x000000107e801819 */ /* 0x000fe200000006ff */
[----:B------:R-:W-:Y:S01]  /*73e0*/  FMUL.FTZ R125, R47, R125 ;  /* 0x0000007d2f7d7220 */ /* 0x000fe20000410000 */
[----:B------:R-:W-:Y:S01]  /*73f0*/  FFMA.FTZ R129, R172, UR19, R129 ;  /* 0x00000013ac817c23 */ /* 0x000fe20008010081 */
[----:B------:R-:W-:Y:S01]  /*7400*/  PRMT R126, R106, 0x7632, R126 ;  /* 0x000076326a7e7816 */ /* 0x000fe2000000007e */
[----:B------:R-:W-:Y:S01]  /*7410*/  HFMA2 R172, -RZ, RZ, 0, 0 ;  /* 0x00000000ffac7431 */ /* 0x000fe200000001ff */
[----:B------:R-:W-:Y:S01]  /*7420*/  FSEL R34, R34, RZ, P5 ;  /* 0x000000ff22227208 */ /* 0x000fe20002800000 */
[----:B------:R-:W-:Y:S01]  /*7430*/  FMUL.FTZ R129, R129, UR5 ;  /* 0x0000000581817c20 */ /* 0x000fe20008410000 */
[----:B------:R-:W-:-:S02]  /*7440*/  SHF.L.U32 R171, R126, 0x10, RZ ;  /* 0x000000107eab7819 */ /* 0x000fc400000006ff */
[----:B------:R-:W-:Y:S01]  /*7450*/  FSEL R125, R125, RZ, P4 ;  /* 0x000000ff7d7d7208 */ /* 0x000fe20002000000 */
[----:B------:R-:W-:Y:S02]  /*7460*/  FMUL.FTZ R129, R129, UR4 ;  /* 0x0000000481817c20 */ /* 0x000fe40008410000 */
[----:B------:R-:W-:Y:S01]  /*7470*/  FFMA.FTZ R171, R180, UR19, R171 ;  /* 0x00000013b4ab7c23 */ /* 0x000fe200080100ab */
[----:B------:R-:W-:Y:S01]  /*7480*/  F2FP.BF16.F32.PACK_AB R125, R125, R34 ;  /* 0x000000227d7d723e */ /* 0x000fe200000010ff */
[----:B------:R-:W-:Y:S01]  /*7490*/  @P1 FMUL.FTZ R170, R128, R129 ;  /* 0x0000008180aa1220 */ /* 0x000fe20000410000 */
[----:B------:R-:W-:Y:S01]  /*74a0*/  @P3 PRMT R128, R126, 0x7632, R128 ;  /* 0x000076327e803816 */ /* 0x000fe20000000080 */
[----:B------:R-:W-:Y:S01]  /*74b0*/  FMUL.FTZ R126, R171, UR5 ;  /* 0x00000005ab7e7c20 */ /* 0x000fe20008410000 */
[----:B------:R-:W-:Y:S02]  /*74c0*/  MOV R171, RZ ;  /* 0x000000ff00ab7202 */ /* 0x000fe40000000f00 */
[----:B------:R-:W-:Y:S01]  /*74d0*/  @P3 SHF.L.U32 R175, R128, 0x10, RZ ;  /* 0x0000001080af3819 */ /* 0x000fe200000006ff */
[----:B------:R-:W-:Y:S01]  /*74e0*/  FMUL.FTZ R126, R126, UR4 ;  /* 0x000000047e7e7c20 */ /* 0x000fe20008410000 */
[----:B------:R-:W-:-:S03]  /*74f0*/  SHF.L.U32 R128, R107, 0x10, RZ ;  /* 0x000000106b807819 */ /* 0x000fc600000006ff */
[-C--:B------:R-:W-:Y:S01]  /*7500*/  @P3 FMUL.FTZ R171, R175, R126.reuse ;  /* 0x0000007eafab3220 */ /* 0x080fe20000410000 */
[----:B------:R-:W-:Y:S01]  /*7510*/  FMUL.FTZ R126, R49, R126 ;  /* 0x0000007e317e7220 */ /* 0x000fe20000410000 */
[----:B------:R-:W-:Y:S01]  /*7520*/  FFMA.FTZ R173, R173, UR19, R128 ;  /* 0x00000013adad7c23 */ /* 0x000fe20008010080 */
[----:B------:R-:W-:Y:S02]  /*7530*/  @P2 SHF.L.U32 R128, R127, 0x10, RZ ;  /* 0x000000107f802819 */ /* 0x000fe400000006ff */
[----:B------:R-:W-:Y:S01]  /*7540*/  PRMT R127, R104, 0x7632, R127 ;  /* 0x00007632687f7816 */ /* 0x000fe2000000007f */
[----:B------:R-:W-:Y:S01]  /*7550*/  FMUL.FTZ R173, R173, UR5 ;  /* 0x00000005adad7c20 */ /* 0x000fe20008410000 */
[----:B------:R-:W-:Y:S02]  /*7560*/  FSEL R126, R126, RZ, P3 ;  /* 0x000000ff7e7e7208 */ /* 0x000fe40001800000 */
[----:B------:R-:W-:Y:S01]  /*7570*/  LOP3.LUT P3, RZ, R158, 0xff, RZ, 0xc0, !PT ;  /* 0x000000ff9eff7812 */ /* 0x000fe2000786c0ff */
[----:B------:R-:W-:-:S04]  /*7580*/  FMUL.FTZ R173, R173, UR4 ;  /* 0x00000004adad7c20 */ /* 0x000fc80008410000 */
[----:B------:R-:W-:Y:S01]  /*7590*/  @P2 FMUL.FTZ R172, R128, R173 ;  /* 0x000000ad80ac2220 */ /* 0x000fe20000410000 */
[----:B------:R-:W-:Y:S01]  /*75a0*/  FMUL.FTZ R128, R48, R129 ;  /* 0x0000008130807220 */ /* 0x000fe20000410000 */
[----:B------:R-:W-:-:S04]  /*75b0*/  FMUL.FTZ R129, R50, R173 ;  /* 0x000000ad32817220 */ /* 0x000fc80000410000 */
[----:B------:R-:W-:Y:S02]  /*75c0*/  FSEL R128, R128, RZ, P1 ;  /* 0x000000ff80807208 */ /* 0x000fe40000800000 */
[C---:B------:R-:W-:Y:S02]  /*75d0*/  ISETP.GE.U32.AND P1, PT, R158.reuse, RZ, PT ;  /* 0x000000ff9e00720c */ /* 0x040fe40003f26070 */
[----:B------:R-:W-:Y:S02]  /*75e0*/  FSEL R129, R129, RZ, P2 ;  /* 0x000000ff81817208 */ /* 0x000fe40001000000 */
[----:B------:R-:W-:Y:S02]  /*75f0*/  LOP3.LUT P2, RZ, R158, 0xff00, RZ, 0xc0, !PT ;  /* 0x0000ff009eff7812 */ /* 0x000fe4000784c0ff */
[----:B------:R-:W-:Y:S02]  /*7600*/  ISETP.GE.U32.AND.EX P1, PT, R159, 0x1000000, PT, P1 ;  /* 0x010000009f00780c */ /* 0x000fe40003f26110 */
[----:B------:R-:W-:-:S02]  /*7610*/  PRMT R158, R107, 0x7632, R158 ;  /* 0x000076326b9e7816 */ /* 0x000fc4000000009e */
[C---:B------:R-:W-:Y:S02]  /*7620*/  SHF.L.U32 R159, R127.reuse, 0x10, RZ ;  /* 0x000000107f9f7819 */ /* 0x040fe400000006ff */
[----:B------:R-:W-:Y:S02]  /*7630*/  SHF.L.U32 R173, R158, 0x10, RZ ;  /* 0x000000109ead7819 */ /* 0x000fe400000006ff */
[----:B------:R-:W-:Y:S01]  /*7640*/  @P3 SHF.L.U32 R174, R124, 0x10, RZ ;  /* 0x000000107cae3819 */ /* 0x000fe200000006ff */
[----:B------:R-:W-:Y:S01]  /*7650*/  FFMA.FTZ R176, R176, UR19, R159 ;  /* 0x00000013b0b07c23 */ /* 0x000fe2000801009f */
[----:B------:R-:W-:Y:S01]  /*7660*/  SHF.L.U32 R159, R104, 0x10, RZ ;  /* 0x00000010689f7819 */ /* 0x000fe200000006ff */
[----:B------:R-:W-:Y:S01]  /*7670*/  FFMA.FTZ R173, R182, UR19, R173 ;  /* 0x00000013b6ad7c23 */ /* 0x000fe200080100ad */
[----:B------:R-:W-:Y:S02]  /*7680*/  F2FP.BF16.F32.PACK_AB R126, R126, R128 ;  /* 0x000000807e7e723e */ /* 0x000fe400000010ff */
[----:B------:R-:W-:Y:S01]  /*7690*/  @P1 PRMT R158, R127, 0x7632, R158 ;  /* 0x000076327f9e1816 */ /* 0x000fe2000000009e */
[----:B------:R-:W-:Y:S01]  /*76a0*/  FMUL.FTZ R127, R173, UR5 ;  /* 0x00000005ad7f7c20 */ /* 0x000fe20008410000 */
[----:B------:R-:W-:-:S02]  /*76b0*/  FFMA.FTZ R159, R168, UR19, R159 ;  /* 0x00000013a89f7c23 */ /* 0x000fc4000801009f */
[----:B------:R-:W-:Y:S01]  /*76c0*/  @P1 SHF.L.U32 R165, R158, 0x10, RZ ;  /* 0x000000109ea51819 */ /* 0x000fe200000006ff */
[----:B------:R-:W-:Y:S01]  /*76d0*/  FMUL.FTZ R168, R127, UR4 ;  /* 0x000000047fa87c20 */ /* 0x000fe20008410000 */
[----:B------:R-:W-:Y:S01]  /*76e0*/  @P2 PRMT R127, R124, 0x7632, R127 ;  /* 0x000076327c7f2816 */ /* 0x000fe2000000007f */
[----:B------:R-:W-:Y:S01]  /*76f0*/  FMUL.FTZ R173, R159, UR5 ;  /* 0x000000059fad7c20 */ /* 0x000fe20008410000 */
[----:B------:R-:W-:Y:S01]  /*7700*/  FMUL.FTZ R124, R176, UR5 ;  /* 0x00000005b07c7c20 */ /* 0x000fe20008410000 */
[----:B------:R-:W-:Y:S01]  /*7710*/  HFMA2 R159, -RZ, RZ, 0, 0 ;  /* 0x00000000ff9f7431 */ /* 0x000fe200000001ff */
[----:B------:R-:W-:Y:S01]  /*7720*/  @P2 SHF.L.U32 R127, R127, 0x10, RZ ;  /* 0x000000107f7f2819 */ /* 0x000fe200000006ff */
[----:B------:R-:W-:Y:S01]  /*7730*/  FMUL.FTZ R173, R173, UR4 ;  /* 0x00000004adad7c20 */ /* 0x000fe20008410000 */
[----:B------:R-:W-:Y:S01]  /*7740*/  FMUL.FTZ R124, R124, UR4 ;  /* 0x000000047c7c7c20 */ /* 0x000fe20008410000 */
[----:B------:R-:W-:Y:S01]  /*7750*/  MOV R158, RZ ;  /* 0x000000ff009e7202 */ /* 0x000fe20000000f00 */
[----:B------:R-:W-:Y:S01]  /*7760*/  @P1 FMUL.FTZ R158, R165, R168 ;  /* 0x000000a8a59e1220 */ /* 0x000fe20000410000 */
[----:B------:R-:W-:Y:S01]  /*7770*/  MOV R165, RZ ;  /* 0x000000ff00a57202 */ /* 0x000fe20000000f00 */
[-C--:B------:R-:W-:Y:S01]  /*7780*/  @P3 FMUL.FTZ R159, R174, R173.reuse ;  /* 0x000000adae9f3220 */ /* 0x080fe20000410000 */
[----:B------:R-:W-:Y:S01]  /*7790*/  @P2 FMUL.FTZ R165, R127, R124 ;  /* 0x0000007c7fa52220 */ /* 0x000fe20000410000 */
[----:B------:R-:W-:Y:S01]  /*77a0*/  FMUL.FTZ R168, R51, R168 ;  /* 0x000000a833a87220 */ /* 0x000fe20000410000 */
[----:B------:R-:W-:Y:S01]  /*77b0*/  FMUL.FTZ R173, R44, R173 ;  /* 0x000000ad2cad7220 */ /* 0x000fe20000410000 */
[----:B------:R-:W-:-:S03]  /*77c0*/  FMUL.FTZ R124, R45, R124 ;  /* 0x0000007c2d7c7220 */ /* 0x000fc60000410000 */
[----:B------:R-:W-:Y:S02]  /*77d0*/  FSEL R168, R168, RZ, P1 ;  /* 0x000000ffa8a87208 */ /* 0x000fe40000800000 */
[----:B------:R-:W-:Y:S02]  /*77e0*/  FSEL R173, R173, RZ, P3 ;  /* 0x000000ffadad7208 */ /* 0x000fe40001800000 */
[----:B------:R-:W-:Y:S02]  /*77f0*/  FSEL R124, R124, RZ, P2 ;  /* 0x000000ff7c7c7208 */ /* 0x000fe40001000000 */
[----:B------:R-:W-:Y:S02]  /*7800*/  F2FP.BF16.F32.PACK_AB R127, R168, R129 ;  /* 0x00000081a87f723e */ /* 0x000fe400000010ff */
[----:B------:R-:W-:-:S07]  /*7810*/  F2FP.BF16.F32.PACK_AB R124, R124, R173 ;  /* 0x000000ad7c7c723e */ /* 0x000fce00000010ff */
.L_x_4044:
[----:B------:R-:W0:Y:S01]  /*7820*/  @P0 LDC.64 R128, c[0x0][0x478] ;  /* 0x00011e00ff800b82 */ /* 0x000e220000000a00 */
[----:B------:R-:W-:Y:S01]  /*7830*/  MOV R34, 0x10 ;  /* 0x0000001000227802 */ /* 0x000fe20000000f00 */
[----:B0-----:R-:W-:-:S05]  /*7840*/  @P0 IMAD.WIDE.U32 R128, R33, 0x10, R128 ;  /* 0x0000001021800825 */ /* 0x001fca00078e0080 */
[----:B------:R0:W-:Y:S02]  /*7850*/  @P0 STG.E.128 desc[UR12][R128.64], R116 ;  /* 0x0000007480000986 */ /* 0x0001e4000c101d0c */
[----:B0-----:R-:W-:Y:S01]  /*7860*/  IMAD.WIDE.U32 R128, R33, 0x10, R192 ;  /* 0x0000001021807825 */ /* 0x001fe200078e00c0 */
[----:B------:R-:W-:-:S04]  /*7870*/  IADD3 R33, PT, PT, R32, 0x200, RZ ;  /* 0x0000020020217810 */ /* 0x000fc80007ffe0ff */
[----:B------:R0:W-:Y:S02]  /*7880*/  STG.E.128 desc[UR12][R128.64], R124 ;  /* 0x0000007c80007986 */ /* 0x0001e4000c101d0c */
[----:B0-----:R-:W-:-:S06]  /*7890*/  IMAD.WIDE.U32 R124, R33, R34, UR22 ;  /* 0x00000016217c7e25 */ /* 0x001fcc000f8e0022 */
[----:B------:R-:W5:Y:S01]  /*78a0*/  LDG.E.128 R124, desc[UR12][R124.64] ;  /* 0x0000000c7c7c7981 */ /* 0x000f62000c1e1d00 */
[----:B------:R-:W-:Y:S05]  /*78b0*/  @!P0 BRA `(.L_x_4045) ;  /* 0x0000000400bc8947 */ /* 0x000fea0003800000 */
[--C-:B------:R-:W-:Y:S01]  /*78c0*/  FFMA.FTZ R34, R163, UR26, R130.reuse ;  /* 0x0000001aa3227c23 */ /* 0x100fe20008010082 */
[--C-:B------:R-:W-:Y:S01]  /*78d0*/  FFMA.FTZ R152, R152, UR26, R130.reuse ;  /* 0x0000001a98987c23 */ /* 0x100fe20008010082 */
[----:B------:R-:W-:Y:S01]  /*78e0*/  SHF.L.U32 R118, R110, 0x10, RZ ;  /* 0x000000106e767819 */ /* 0x000fe200000006ff */
[----:B------:R-:W-:Y:S01]  /*78f0*/  FFMA.FTZ R119, R160, UR26, R130 ;  /* 0x0000001aa0777c23 */ /* 0x000fe20008010082 */
[--C-:B------:R-:W-:Y:S01]  /*7900*/  FADD.FTZ R117, R161, -R34.reuse ;  /* 0x80000022a1757221 */ /* 0x100fe20000010000 */
[----:B------:R-:W-:Y:S01]  /*7910*/  PRMT R34, R110, 0x7632, R34 ;  /* 0x000076326e227816 */ /* 0x000fe20000000022 */
[----:B------:R-:W-:Y:S01]  /*7920*/  FADD.FTZ R153, R153, -R152 ;  /* 0x8000009899997221 */ /* 0x000fe20000010000 */
[----:B------:R-:W-:Y:S01]  /*7930*/  LOP3.LUT P1, RZ, R149, 0xff, RZ, 0xc0, !PT ;  /* 0x000000ff95ff7812 */ /* 0x000fe2000782c0ff */
[----:B------:R-:W-:Y:S01]  /*7940*/  FADD.FTZ R162, R162, -R119 ;  /* 0x80000077a2a27221 */ /* 0x000fe20000010000 */
[----:B------:R-:W-:Y:S01]  /*7950*/  SHF.L.U32 R34, R34, 0x10, RZ ;  /* 0x0000001022227819 */ /* 0x000fe200000006ff */
[----:B------:R-:W-:Y:S01]  /*7960*/  FFMA.FTZ R118, R153, UR19, R118 ;  /* 0x0000001399767c23 */ /* 0x000fe20008010076 */
[----:B------:R-:W-:-:S02]  /*7970*/  LOP3.LUT P3, RZ, R149, 0xff00, RZ, 0xc0, !PT ;  /* 0x0000ff0095ff7812 */ /* 0x000fc4000786c0ff */
[----:B------:R-:W-:Y:S02]  /*7980*/  CS2R R152, SRZ ;  /* 0x0000000000987805 */ /* 0x000fe4000001ff00 */
[----:B------:R-:W-:Y:S01]  /*7990*/  SHF.L.U32 R119, R111, 0x10, RZ ;  /* 0x000000106f777819 */ /* 0x000fe200000006ff */
[----:B------:R-:W-:Y:S01]  /*79a0*/  FFMA.FTZ R117, R117, UR19, R34 ;  /* 0x0000001375757c23 */ /* 0x000fe20008010022 */
[----:B------:R-:W-:Y:S01]  /*79b0*/  FMUL.FTZ R34, R118, UR5 ;  /* 0x0000000576227c20 */ /* 0x000fe20008410000 */
[----:B------:R-:W-:Y:S01]  /*79c0*/  LOP3.LUT P2, RZ, R149, 0xff0000, RZ, 0xc0, !PT ;  /* 0x00ff000095ff7812 */ /* 0x000fe2000784c0ff */
[--C-:B------:R-:W-:Y:S01]  /*79d0*/  FFMA.FTZ R147, R147, UR26, R130.reuse ;  /* 0x0000001a93937c23 */ /* 0x100fe20008010082 */
[----:B------:R-:W-:Y:S01]  /*79e0*/  FFMA.FTZ R119, R162, UR19, R119 ;  /* 0x00000013a2777c23 */ /* 0x000fe20008010077 */
[----:B------:R-:W-:Y:S01]  /*79f0*/  FMUL.FTZ R129, R34, UR4 ;  /* 0x0000000422817c20 */ /* 0x000fe20008410000 */
[----:B-----5:R-:W-:Y:S01]  /*7a00*/  @P1 SHF.L.U32 R34, R126, 0x10, RZ ;  /* 0x000000107e221819 */ /* 0x020fe200000006ff */
[--C-:B------:R-:W-:Y:S01]  /*7a10*/  FFMA.FTZ R156, R156, UR26, R130.reuse ;  /* 0x0000001a9c9c7c23 */ /* 0x100fe20008010082 */
[----:B------:R-:W-:Y:S01]  /*7a20*/  FADD.FTZ R150, R150, -R147 ;  /* 0x8000009396967221 */ /* 0x000fe20000010000 */
[----:B------:R-:W-:Y:S01]  /*7a30*/  FFMA.FTZ R128, R154, UR26, R130 ;  /* 0x0000001a9a807c23 */ /* 0x000fe20008010082 */
[----:B------:R-:W-:Y:S01]  /*7a40*/  @P3 PRMT R126, R126, 0x7632, R126 ;  /* 0x000076327e7e3816 */ /* 0x000fe2000000007e */
[----:B------:R-:W-:Y:S01]  /*7a50*/  @P1 FMUL.FTZ R152, R129, R34 ;  /* 0x0000002281981220 */ /* 0x000fe20000410000 */
[----:B------:R-:W-:Y:S01]  /*7a60*/  FMUL.FTZ R34, R117, UR5 ;  /* 0x0000000575227c20 */ /* 0x000fe20008410000 */
[----:B------:R-:W-:Y:S01]  /*7a70*/  FADD.FTZ R147, R157, -R156 ;  /* 0x8000009c9d937221 */ /* 0x000fe20000010000 */
[----:B------:R-:W-:Y:S01]  /*7a80*/  @P3 SHF.L.U32 R126, R126, 0x10, RZ ;  /* 0x000000107e7e3819 */ /* 0x000fe200000006ff */
[----:B------:R-:W-:Y:S01]  /*7a90*/  FFMA.FTZ R157, R145, UR26, R130 ;  /* 0x0000001a919d7c23 */ /* 0x000fe20008010082 */
[----:B------:R-:W-:Y:S01]  /*7aa0*/  FMUL.FTZ R116, R34, UR4 ;  /* 0x0000000422747c20 */ /* 0x000fe20008410000 */
[----:B------:R-:W-:Y:S01]  /*7ab0*/  FMUL.FTZ R34, R119, UR5 ;  /* 0x0000000577227c20 */ /* 0x000fe20008410000 */
[----:B------:R-:W-:Y:S01]  /*7ac0*/  LOP3.LUT P5, RZ, R148, 0xff0000, RZ, 0xc0, !PT ;  /* 0x00ff000094ff7812 */ /* 0x000fe200078ac0ff */
[----:B------:R-:W-:Y:S01]  /*7ad0*/  FADD.FTZ R128, R155, -R128 ;  /* 0x800000809b807221 */ /* 0x000fe20000010000 */
[----:B------:R-:W-:Y:S01]  /*7ae0*/  @P3 FMUL.FTZ R153, R116, R126 ;  /* 0x0000007e74993220 */ /* 0x000fe20000410000 */
[----:B------:R-:W-:Y:S01]  /*7af0*/  FMUL.FTZ R126, R57, R116 ;  /* 0x00000074397e7220 */ /* 0x000fe20000410000 */
[----:B------:R-:W-:Y:S01]  /*7b00*/  FMUL.FTZ R161, R34, UR4 ;  /* 0x0000000422a17c20 */ /* 0x000fe20008410000 */
[----:B------:R-:W-:Y:S01]  /*7b10*/  PRMT R116, R109, 0x7632, R116 ;  /* 0x000076326d747816 */ /* 0x000fe20000000074 */
[----:B------:R-:W-:Y:S01]  /*7b20*/  FFMA.FTZ R164, R164, UR26, R130 ;  /* 0x0000001aa4a47c23 */ /* 0x000fe20008010082 */
[----:B------:R-:W-:Y:S01]  /*7b30*/  @P2 SHF.L.U32 R34, R127, 0x10, RZ ;  /* 0x000000107f222819 */ /* 0x000fe200000006ff */
[----:B------:R-:W-:Y:S01]  /*7b40*/  FADD.FTZ R157, R146, -R157 ;  /* 0x8000009d929d7221 */ /* 0x000fe20000010000 */
[----:B------:R-:W-:Y:S01]  /*7b50*/  PRMT R127, R111, 0x7632, R127 ;  /* 0x000076326f7f7816 */ /* 0x000fe2000000007f */
[----:B------:R-:W-:Y:S01]  /*7b60*/  FMUL.FTZ R129, R56, R129 ;  /* 0x0000008138817220 */ /* 0x000fe20000410000 */
[----:B------:R-:W-:Y:S01]  /*7b70*/  SHF.L.U32 R155, R109, 0x10, RZ ;  /* 0x000000106d9b7819 */ /* 0x000fe200000006ff */
[----:B------:R-:W-:Y:S01]  /*7b80*/  FADD.FTZ R151, R151, -R164 ;  /* 0x800000a497977221 */ /* 0x000fe20000010000 */
[----:B------:R-:W-:Y:S01]  /*7b90*/  SHF.L.U32 R146, R116, 0x10, RZ ;  /* 0x0000001074927819 */ /* 0x000fe200000006ff */
[----:B------:R-:W-:Y:S01]  /*7ba0*/  HFMA2 R160, -RZ, RZ, 0, 0 ;  /* 0x00000000ffa07431 */ /* 0x000fe200000001ff */
[----:B------:R-:W-:Y:S01]  /*7bb0*/  PRMT R116, R108, 0x7632, R116 ;  /* 0x000076326c747816 */ /* 0x000fe20000000074 */
[----:B------:R-:W-:Y:S01]  /*7bc0*/  FFMA.FTZ R155, R150, UR19, R155 ;  /* 0x00000013969b7c23 */ /* 0x000fe2000801009b */
[----:B------:R-:W-:-:S02]  /*7bd0*/  SHF.L.U32 R154, R127, 0x10, RZ ;  /* 0x000000107f9a7819 */ /* 0x000fc400000006ff */
[----:B------:R-:W-:Y:S01]  /*7be0*/  LOP3.LUT P4, RZ, R148, 0xff000000, RZ, 0xc0, !PT ;  /* 0xff00000094ff7812 */ /* 0x000fe2000788c0ff */
[----:B------:R-:W-:Y:S01]  /*7bf0*/  @P2 FMUL.FTZ R160, R161, R34 ;  /* 0x00000022a1a02220 */ /* 0x000fe20000410000 */
[----:B------:R-:W-:Y:S01]  /*7c00*/  SHF.L.U32 R145, R116, 0x10, RZ ;  /* 0x0000001074917819 */ /* 0x000fe200000006ff */
[----:B------:R-:W-:Y:S01]  /*7c10*/  FFMA.FTZ R154, R151, UR19, R154 ;  /* 0x00000013979a7c23 */ /* 0x000fe2000801009a */
[----:B------:R-:W-:Y:S01]  /*7c20*/  FSEL R129, R129, RZ, P1 ;  /* 0x000000ff81817208 */ /* 0x000fe20000800000 */
[----:B------:R-:W-:Y:S01]  /*7c30*/  FMUL.FTZ R151, R155, UR5 ;  /* 0x000000059b977c20 */ /* 0x000fe20008410000 */
[----:B------:R-:W-:Y:S01]  /*7c40*/  ISETP.GE.U32.AND P1, PT, R148, RZ, PT ;  /* 0x000000ff9400720c */ /* 0x000fe20003f26070 */
[----:B------:R-:W-:Y:S01]  /*7c50*/  FFMA.FTZ R150, R128, UR19, R145 ;  /* 0x0000001380967c23 */ /* 0x000fe20008010091 */
[----:B------:R-:W-:Y:S01]  /*7c60*/  @P5 SHF.L.U32 R128, R125, 0x10, RZ ;  /* 0x000000107d805819 */ /* 0x000fe200000006ff */
[----:B------:R-:W-:Y:S01]  /*7c70*/  FMUL.FTZ R151, R151, UR4 ;  /* 0x0000000497977c20 */ /* 0x000fe20008410000 */
[----:B------:R-:W-:Y:S01]  /*7c80*/  ISETP.GE.U32.AND.EX P1, PT, R149, 0x1000000, PT, P1 ;  /* 0x010000009500780c */ /* 0x000fe20003f26110 */
[----:B------:R-:W-:Y:S01]  /*7c90*/  FFMA.FTZ R116, R147, UR19, R146 ;  /* 0x0000001393747c23 */ /* 0x000fe20008010092 */
[----:B------:R-:W-:Y:S01]  /*7ca0*/  MOV R145, RZ ;  /* 0x000000ff00917202 */ /* 0x000fe20000000f00 */
[----:B------:R-:W-:Y:S01]  /*7cb0*/  FMUL.FTZ R34, R58, R161 ;  /* 0x000000a13a227220 */ /* 0x000fe20000410000 */
[----:B------:R-:W-:Y:S01]  /*7cc0*/  @P5 FMUL.FTZ R145, R151, R128 ;  /* 0x0000008097915220 */ /* 0x000fe20000410000 */
[----:B------:R-:W-:Y:S01]  /*7cd0*/  @P4 PRMT R125, R125, 0x7632, R125 ;  /* 0x000076327d7d4816 */ /* 0x000fe2000000007d */
[----:B------:R-:W-:Y:S01]  /*7ce0*/  FMUL.FTZ R128, R116, UR5 ;  /* 0x0000000574807c20 */ /* 0x000fe20008410000 */
[----:B------:R-:W-:-:S02]  /*7cf0*/  FSEL R126, R126, RZ, P3 ;  /* 0x000000ff7e7e7208 */ /* 0x000fc40001800000 */
[----:B------:R-:W-:Y:S02]  /*7d00*/  CS2R R146, SRZ ;  /* 0x0000000000927805 */ /* 0x000fe4000001ff00 */
[----:B------:R-:W-:Y:S01]  /*7d10*/  @P4 SHF.L.U32 R125, R125, 0x10, RZ ;  /* 0x000000107d7d4819 */ /* 0x000fe200000006ff */
[----:B------:R-:W-:Y:S01]  /*7d20*/  FMUL.FTZ R128, R128, UR4 ;  /* 0x0000000480807c20 */ /* 0x000fe20008410000 */
[----:B------:R-:W-:Y:S01]  /*7d30*/  FSEL R34, R34, RZ, P2 ;  /* 0x000000ff22227208 */ /* 0x000fe20001000000 */
[----:B------:R-:W-:Y:S01]  /*7d40*/  FMUL.FTZ R151, R54, R151 ;  /* 0x0000009736977220 */ /* 0x000fe20000410000 */
[----:B------:R-:W-:Y:S01]  /*7d50*/  LOP3.LUT P3, RZ, R148, 0xff, RZ, 0xc0, !PT ;  /* 0x000000ff94ff7812 */ /* 0x000fe2000786c0ff */
[----:B------:R-:W-:Y:S01]  /*7d60*/  @P4 FMUL.FTZ R146, R128, R125 ;  /* 0x0000007d80924220 */ /* 0x000fe20000410000 */
[----:B------:R-:W-:Y:S01]  /*7d70*/  LOP3.LUT P2, RZ, R148, 0xff00, RZ, 0xc0, !PT ;  /* 0x0000ff0094ff7812 */ /* 0x000fe2000784c0ff */
[----:B------:R-:W-:Y:S01]  /*7d80*/  FMUL.FTZ R125, R154, UR5 ;  /* 0x000000059a7d7c20 */ /* 0x000fe20008410000 */
[----:B------:R-:W-:Y:S01]  /*7d90*/  @P1 PRMT R127, R127, 0x7632, R127 ;  /* 0x000076327f7f1816 */ /* 0x000fe2000000007f */
[----:B------:R-:W-:Y:S01]  /*7da0*/  FMUL.FTZ R128, R55, R128 ;  /* 0x0000008037807220 */ /* 0x000fe20000410000 */
[----:B------:R-:W-:Y:S01]  /*7db0*/  SHF.L.U32 R148, R108, 0x10, RZ ;  /* 0x000000106c947819 */ /* 0x000fe200000006ff */
[----:B------:R-:W-:Y:S01]  /*7dc0*/  FMUL.FTZ R162, R125, UR4 ;  /* 0x000000047da27c20 */ /* 0x000fe20008410000 */
[----:B------:R-:W-:-:S02]  /*7dd0*/  @P1 SHF.L.U32 R127, R127, 0x10, RZ ;  /* 0x000000107f7f1819 */ /* 0x000fc400000006ff */
[----:B------:R-:W-:Y:S01]  /*7de0*/  F2FP.BF16.F32.PACK_AB R126, R126, R129 ;  /* 0x000000817e7e723e */ /* 0x000fe200000010ff */
[----:B------:R-:W-:Y:S01]  /*7df0*/  FFMA.FTZ R157, R157, UR19, R148 ;  /* 0x000000139d9d7c23 */ /* 0x000fe20008010094 */
[----:B------:R-:W-:Y:S01]  /*7e00*/  CS2R R148, SRZ ;  /* 0x0000000000947805 */ /* 0x000fe2000001ff00 */
[----:B------:R-:W-:Y:S01]  /*7e10*/  @P1 FMUL.FTZ R147, R162, R127 ;  /* 0x0000007fa2931220 */ /* 0x000fe20000410000 */
[C---:B------:R-:W-:Y:S01]  /*7e20*/  @P3 SHF.L.U32 R156, R124.reuse, 0x10, RZ ;  /* 0x000000107c9c3819 */ /* 0x040fe200000006ff */
[----:B------:R-:W-:Y:S01]  /*7e30*/  FMUL.FTZ R125, R157, UR5 ;  /* 0x000000059d7d7c20 */ /* 0x000fe20008410000 */
[----:B------:R-:W-:Y:S01]  /*7e40*/  @P2 PRMT R127, R124, 0x7632, R127 ;  /* 0x000076327c7f2816 */ /* 0x000fe2000000007f */
[----:B------:R-:W-:Y:S01]  /*7e50*/  FMUL.FTZ R124, R150, UR5 ;  /* 0x00000005967c7c20 */ /* 0x000fe20008410000 */
[----:B------:R-:W-:Y:S01]  /*7e60*/  FSEL R151, R151, RZ, P5 ;  /* 0x000000ff97977208 */ /* 0x000fe20002800000 */
[----:B------:R-:W-:Y:S01]  /*7e70*/  FMUL.FTZ R125, R125, UR4 ;  /* 0x000000047d7d7c20 */ /* 0x000fe20008410000 */
[----:B------:R-:W-:Y:S01]  /*7e80*/  @P2 SHF.L.U32 R127, R127, 0x10, RZ ;  /* 0x000000107f7f2819 */ /* 0x000fe200000006ff */
[----:B------:R-:W-:Y:S01]  /*7e90*/  FMUL.FTZ R124, R124, UR4 ;  /* 0x000000047c7c7c20 */ /* 0x000fe20008410000 */
[----:B------:R-:W-:Y:S01]  /*7ea0*/  FSEL R128, R128, RZ, P4 ;  /* 0x000000ff80807208 */ /* 0x000fe20002000000 */
[----:B------:R-:W-:Y:S01]  /*7eb0*/  @P3 FMUL.FTZ R148, R125, R156 ;  /* 0x0000009c7d943220 */ /* 0x000fe20000410000 */
[----:B------:R-:W-:Y:S01]  /*7ec0*/  FMUL.FTZ R125, R52, R125 ;  /* 0x0000007d347d7220 */ /* 0x000fe20000410000 */
[----:B------:R-:W-:Y:S01]  /*7ed0*/  @P2 FMUL.FTZ R149, R124, R127 ;  /* 0x0000007f7c952220 */ /* 0x000fe20000410000 */
[----:B------:R-:W-:Y:S01]  /*7ee0*/  FMUL.FTZ R127, R59, R162 ;  /* 0x000000a23b7f7220 */ /* 0x000fe20000410000 */
[----:B------:R-:W-:Y:S01]  /*7ef0*/  FMUL.FTZ R124, R53, R124 ;  /* 0x0000007c357c7220 */ /* 0x000fe20000410000 */
[----:B------:R-:W-:-:S02]  /*7f00*/  F2FP.BF16.F32.PACK_AB R118, R117, R118 ;  /* 0x000000767576723e */ /* 0x000fc400000010ff */
[----:B------:R-:W-:Y:S02]  /*7f10*/  F2FP.BF16.F32.PACK_AB R117, R116, R155 ;  /* 0x0000009b7475723e */ /* 0x000fe400000010ff */
[----:B------:R-:W-:Y:S02]  /*7f20*/  FSEL R127, R127, RZ, P1 ;  /* 0x000000ff7f7f7208 */ /* 0x000fe40000800000 */
[----:B------:R-:W-:Y:S02]  /*7f30*/  FSEL R129, R124, RZ, P2 ;  /* 0x000000ff7c817208 */ /* 0x000fe40001000000 */
[----:B------:R-:W-:Y:S02]  /*7f40*/  F2FP.BF16.F32.PACK_AB R127, R127, R34 ;  /* 0x000000227f7f723e */ /* 0x000fe400000010ff */
[----:B------:R-:W-:Y:S02]  /*7f50*/  FSEL R34, R125, RZ, P3 ;  /* 0x000000ff7d227208 */ /* 0x000fe40001800000 */
[----:B------:R-:W-:-:S02]  /*7f60*/  F2FP.BF16.F32.PACK_AB R119, R154, R119 ;  /* 0x000000779a77723e */ /* 0x000fc400000010ff */
[----:B------:R-:W-:Y:S02]  /*7f70*/  F2FP.BF16.F32.PACK_AB R116, R150, R157 ;  /* 0x0000009d9674723e */ /* 0x000fe400000010ff */
[----:B------:R-:W-:Y:S02]  /*7f80*/  F2FP.BF16.F32.PACK_AB R125, R128, R151 ;  /* 0x00000097807d723e */ /* 0x000fe400000010ff */
[----:B------:R-:W-:Y:S01]  /*7f90*/  F2FP.BF16.F32.PACK_AB R124, R129, R34 ;  /* 0x00000022817c723e */ /* 0x000fe200000010ff */
[----:B------:R-:W-:Y:S06]  /*7fa0*/  BRA `(.L_x_4046) ;  /* 0x0000000400b07947 */ /* 0x000fec0003800000 */
.L_x_4045:
[--C-:B------:R-:W-:Y:S01]  /*7fb0*/  FFMA.FTZ R152, R152, UR26, R130.reuse ;  /* 0x0000001a98987c23 */ /* 0x100fe20008010082 */
[----:B------:R-:W-:Y:S01]  /*7fc0*/  LOP3.LUT P1, RZ, R149, 0xff, RZ, 0xc0, !PT ;  /* 0x000000ff95ff7812 */ /* 0x000fe2000782c0ff */
[----:B------:R-:W-:Y:S01]  /*7fd0*/  FFMA.FTZ R34, R163, UR26, R130 ;  /* 0x0000001aa3227c23 */ /* 0x000fe20008010082 */
[C---:B------:R-:W-:Y:S01]  /*7fe0*/  SHF.L.U32 R129, R110.reuse, 0x10, RZ ;  /* 0x000000106e817819 */ /* 0x040fe200000006ff */
[----:B------:R-:W-:Y:S01]  /*7ff0*/  FADD.FTZ R152, R153, -R152 ;  /* 0x8000009899987221 */ /* 0x000fe20000010000 */
[----:B------:R-:W-:Y:S01]  /*8000*/  PRMT R128, R110, 0x7632, R128 ;  /* 0x000076326e807816 */ /* 0x000fe20000000080 */
[----:B------:R-:W-:Y:S01]  /*8010*/  FADD.FTZ R34, R161, -R34 ;  /* 0x80000022a1227221 */ /* 0x000fe20000010000 */
[----:B------:R-:W-:Y:S01]  /*8020*/  LOP3.LUT P3, RZ, R149, 0xff00, RZ, 0xc0, !PT ;  /* 0x0000ff0095ff7812 */ /* 0x000fe2000786c0ff */
[----:B------:R-:W-:Y:S01]  /*8030*/  FFMA.FTZ R129, R152, UR19, R129 ;  /* 0x0000001398817c23 */ /* 0x000fe20008010081 */
[----:B------:R-:W-:Y:S01]  /*8040*/  SHF.L.U32 R153, R128, 0x10, RZ ;  /* 0x0000001080997819 */ /* 0x000fe200000006ff */
[----:B------:R-:W-:Y:S01]  /*8050*/  FFMA.FTZ R161, R160, UR26, R130 ;  /* 0x0000001aa0a17c23 */ /* 0x000fe20008010082 */
[----:B------:R-:W-:-:S02]  /*8060*/  HFMA2 R152, -RZ, RZ, 0, 0 ;  /* 0x00000000ff987431 */ /* 0x000fc400000001ff */
[----:B------:R-:W-:Y:S01]  /*8070*/  FMUL.FTZ R129, R129, UR5 ;  /* 0x0000000581817c20 */ /* 0x000fe20008410000 */
[----:B------:R-:W-:Y:S01]  /*8080*/  SHF.L.U32 R128, R111, 0x10, RZ ;  /* 0x000000106f807819 */ /* 0x000fe200000006ff */
[----:B------:R-:W-:Y:S01]  /*8090*/  FFMA.FTZ R153, R34, UR19, R153 ;  /* 0x0000001322997c23 */ /* 0x000fe20008010099 */
[----:B-----5:R-:W-:Y:S01]  /*80a0*/  @P1 SHF.L.U32 R34, R126, 0x10, RZ ;  /* 0x000000107e221819 */ /* 0x020fe200000006ff */
[----:B------:R-:W-:Y:S01]  /*80b0*/  FMUL.FTZ R129, R129, UR4 ;  /* 0x0000000481817c20 */ /* 0x000fe20008410000 */
[----:B------:R-:W-:Y:S01]  /*80c0*/  FADD.FTZ R161, R162, -R161 ;  /* 0x800000a1a2a17221 */ /* 0x000fe20000010000 */
[----:B------:R-:W-:Y:S01]  /*80d0*/  LOP3.LUT P2, RZ, R149, 0xff0000, RZ, 0xc0, !PT ;  /* 0x00ff000095ff7812 */ /* 0x000fe2000784c0ff */
[----:B------:R-:W-:Y:S01]  /*80e0*/  FFMA.FTZ R147, R147, UR26, R130 ;  /* 0x0000001a93937c23 */ /* 0x000fe20008010082 */
[-C--:B------:R-:W-:Y:S01]  /*80f0*/  @P1 FMUL.FTZ R152, R34, R129.reuse ;  /* 0x0000008122981220 */ /* 0x080fe20000410000 */
[----:B------:R-:W-:Y:S01]  /*8100*/  @P3 PRMT R126, R126, 0x7632, R126 ;  /* 0x000076327e7e3816 */ /* 0x000fe2000000007e */
[----:B------:R-:W-:Y:S01]  /*8110*/  FMUL.FTZ R34, R153, UR5 ;  /* 0x0000000599227c20 */ /* 0x000fe20008410000 */
[----:B------:R-:W-:Y:S01]  /*8120*/  FFMA.FTZ R128, R161, UR19, R128 ;  /* 0x00000013a1807c23 */ /* 0x000fe20008010080 */
[----:B------:R-:W-:Y:S01]  /*8130*/  MOV R153, RZ ;  /* 0x000000ff00997202 */ /* 0x000fe20000000f00 */
[--C-:B------:R-:W-:Y:S01]  /*8140*/  FFMA.FTZ R156, R156, UR26, R130.reuse ;  /* 0x0000001a9c9c7c23 */ /* 0x100fe20008010082 */
[----:B------:R-:W-:Y:S01]  /*8150*/  @P3 SHF.L.U32 R161, R126, 0x10, RZ ;  /* 0x000000107ea13819 */ /* 0x000fe200000006ff */
[----:B------:R-:W-:Y:S01]  /*8160*/  FMUL.FTZ R126, R34, UR4 ;  /* 0x00000004227e7c20 */ /* 0x000fe20008410000 */
[----:B------:R-:W-:Y:S01]  /*8170*/  FMUL.FTZ R34, R128, UR5 ;  /* 0x0000000580227c20 */ /* 0x000fe20008410000 */
[----:B------:R-:W-:Y:S01]  /*8180*/  FADD.FTZ R150, R150, -R147 ;  /* 0x8000009396967221 */ /* 0x000fe20000010000 */
[----:B------:R-:W-:Y:S01]  /*8190*/  FFMA.FTZ R147, R145, UR26, R130 ;  /* 0x0000001a91937c23 */ /* 0x000fe20008010082 */
[-C--:B------:R-:W-:Y:S01]  /*81a0*/  @P3 FMUL.FTZ R153, R161, R126.reuse ;  /* 0x0000007ea1993220 */ /* 0x080fe20000410000 */
[----:B------:R-:W-:Y:S01]  /*81b0*/  FMUL.FTZ R161, R34, UR4 ;  /* 0x0000000422a17c20 */ /* 0x000fe20008410000 */
[----:B------:R-:W-:Y:S01]  /*81c0*/  @P2 SHF.L.U32 R34, R127, 0x10, RZ ;  /* 0x000000107f222819 */ /* 0x000fe200000006ff */
[----:B------:R-:W-:Y:S01]  /*81d0*/  FMUL.FTZ R129, R56, R129 ;  /* 0x0000008138817220 */ /* 0x000fe20000410000 */
[----:B------:R-:W-:Y:S01]  /*81e0*/  PRMT R127, R109, 0x7632, R127 ;  /* 0x000076326d7f7816 */ /* 0x000fe2000000007f */
[----:B------:R-:W-:Y:S01]  /*81f0*/  FADD.FTZ R156, R157, -R156 ;  /* 0x8000009c9d9c7221 */ /* 0x000fe20000010000 */
[----:B------:R-:W-:Y:S01]  /*8200*/  LOP3.LUT P5, RZ, R148, 0xff0000, RZ, 0xc0, !PT ;  /* 0x00ff000094ff7812 */ /* 0x000fe200078ac0ff */
[--C-:B------:R-:W-:Y:S01]  /*8210*/  FFMA.FTZ R154, R154, UR26, R130.reuse ;  /* 0x0000001a9a9a7c23 */ /* 0x100fe20008010082 */
[----:B------:R-:W-:Y:S01]  /*8220*/  SHF.L.U32 R145, R127, 0x10, RZ ;  /* 0x000000107f917819 */ /* 0x000fe200000006ff */
[----:B------:R-:W-:Y:S01]  /*8230*/  FFMA.FTZ R164, R164, UR26, R130 ;  /* 0x0000001aa4a47c23 */ /* 0x000fe20008010082 */
[----:B------:R-:W-:Y:S01]  /*8240*/  FSEL R129, R129, RZ, P1 ;  /* 0x000000ff81817208 */ /* 0x000fe20000800000 */
[----:B------:R-:W-:Y:S01]  /*8250*/  FADD.FTZ R155, R155, -R154 ;  /* 0x8000009a9b9b7221 */ /* 0x000fe20000010000 */
[----:B------:R-:W-:Y:S01]  /*8260*/  ISETP.GE.U32.AND P1, PT, R148, RZ, PT ;  /* 0x000000ff9400720c */ /* 0x000fe20003f26070 */
[----:B------:R-:W-:Y:S01]  /*8270*/  FFMA.FTZ R156, R156, UR19, R145 ;  /* 0x000000139c9c7c23 */ /* 0x000fe20008010091 */
[----:B------:R-:W-:Y:S01]  /*8280*/  SHF.L.U32 R145, R109, 0x10, RZ ;  /* 0x000000106d917819 */ /* 0x000fe200000006ff */
[----:B------:R-:W-:Y:S01]  /*8290*/  FADD.FTZ R164, R151, -R164 ;  /* 0x800000a497a47221 */ /* 0x000fe20000010000 */
[----:B------:R-:W-:Y:S01]  /*82a0*/  PRMT R128, R111, 0x7632, R128 ;  /* 0x000076326f807816 */ /* 0x000fe20000000080 */
[----:B------:R-:W-:Y:S01]  /*82b0*/  HFMA2 R160, -RZ, RZ, 0, 0 ;  /* 0x00000000ffa07431 */ /* 0x000fe200000001ff */
[----:B------:R-:W-:Y:S01]  /*82c0*/  PRMT R127, R108, 0x7632, R127 ;  /* 0x000076326c7f7816 */ /* 0x000fe2000000007f */
[----:B------:R-:W-:Y:S01]  /*82d0*/  FFMA.FTZ R145, R150, UR19, R145 ;  /* 0x0000001396917c23 */ /* 0x000fe20008010091 */
[----:B------:R-:W-:Y:S01]  /*82e0*/  LOP3.LUT P4, RZ, R148, 0xff000000, RZ, 0xc0, !PT ;  /* 0xff00000094ff7812 */ /* 0x000fe2000788c0ff */
[----:B------:R-:W-:Y:S01]  /*82f0*/  FMUL.FTZ R126, R57, R126 ;  /* 0x0000007e397e7220 */ /* 0x000fe20000410000 */
[----:B------:R-:W-:Y:S01]  /*8300*/  ISETP.GE.U32.AND.EX P1, PT, R149, 0x1000000, PT, P1 ;  /* 0x010000009500780c */ /* 0x000fe20003f26110 */
[----:B------:R-:W-:Y:S01]  /*8310*/  FMUL.FTZ R151, R145, UR5 ;  /* 0x0000000591977c20 */ /* 0x000fe20008410000 */
[----:B------:R-:W-:Y:S01]  /*8320*/  SHF.L.U32 R149, R128, 0x10, RZ ;  /* 0x0000001080957819 */ /* 0x000fe200000006ff */
[-C--:B------:R-:W-:Y:S01]  /*8330*/  @P2 FMUL.FTZ R160, R34, R161.reuse ;  /* 0x000000a122a02220 */ /* 0x080fe20000410000 */
[----:B------:R-:W-:Y:S01]  /*8340*/  SHF.L.U32 R128, R127, 0x10, RZ ;  /* 0x000000107f807819 */ /* 0x000fe200000006ff */
[----:B------:R-:W-:Y:S01]  /*8350*/  FMUL.FTZ R151, R151, UR4 ;  /* 0x0000000497977c20 */ /* 0x000fe20008410000 */
[----:B------:R-:W-:Y:S01]  /*8360*/  MOV R145, RZ ;  /* 0x000000ff00917202 */ /* 0x000fe20000000f00 */
[----:B------:R-:W-:Y:S01]  /*8370*/  FMUL.FTZ R34, R58, R161 ;  /* 0x000000a13a227220 */ /* 0x000fe20000410000 */
[----:B------:R-:W-:Y:S01]  /*8380*/  FADD.FTZ R147, R146, -R147 ;  /* 0x8000009392937221 */ /* 0x000fe20000010000 */
[----:B------:R-:W-:Y:S01]  /*8390*/  FFMA.FTZ R155, R155, UR19, R128 ;  /* 0x000000139b9b7c23 */ /* 0x000fe20008010080 */
[C---:B------:R-:W-:Y:S01]  /*83a0*/  @P5 SHF.L.U32 R128, R125.reuse, 0x10, RZ ;  /* 0x000000107d805819 */ /* 0x040fe200000006ff */
[----:B------:R-:W-:Y:S01]  /*83b0*/  HFMA2 R146, -RZ, RZ, 0, 0 ;  /* 0x00000000ff927431 */ /* 0x000fe200000001ff */
[----:B------:R-:W-:Y:S01]  /*83c0*/  @P4 PRMT R125, R125, 0x7632, R125 ;  /* 0x000076327d7d4816 */ /* 0x000fe2000000007d */
[----:B------:R-:W-:Y:S01]  /*83d0*/  FFMA.FTZ R149, R164, UR19, R149 ;  /* 0x00000013a4957c23 */ /* 0x000fe20008010095 */
[----:B------:R-:W-:Y:S01]  /*83e0*/  FSEL R126, R126, RZ, P3 ;  /* 0x000000ff7e7e7208 */ /* 0x000fe20001800000 */
[-C--:B------:R-:W-:Y:S01]  /*83f0*/  @P5 FMUL.FTZ R145, R128, R151.reuse ;  /* 0x0000009780915220 */ /* 0x080fe20000410000 */
[----:B------:R-:W-:Y:S01]  /*8400*/  FMUL.FTZ R128, R156, UR5 ;  /* 0x000000059c807c20 */ /* 0x000fe20008410000 */
[----:B------:R-:W-:Y:S01]  /*8410*/  @P4 SHF.L.U32 R125, R125, 0x10, RZ ;  /* 0x000000107d7d4819 */ /* 0x000fe200000006ff */
[----:B------:R-:W-:Y:S01]  /*8420*/  FMUL.FTZ R155, R155, UR5 ;  /* 0x000000059b9b7c20 */ /* 0x000fe20008410000 */
[----:B------:R-:W-:Y:S01]  /*8430*/  FSEL R34, R34, RZ, P2 ;  /* 0x000000ff22227208 */ /* 0x000fe20001000000 */
[----:B------:R-:W-:Y:S01]  /*8440*/  FMUL.FTZ R128, R128, UR4 ;  /* 0x0000000480807c20 */ /* 0x000fe20008410000 */
[----:B------:R-:W-:Y:S01]  /*8450*/  LOP3.LUT P3, RZ, R148, 0xff, RZ, 0xc0, !PT ;  /* 0x000000ff94ff7812 */ /* 0x000fe2000786c0ff */
[----:B------:R-:W-:Y:S01]  /*8460*/  FMUL.FTZ R151, R54, R151 ;  /* 0x0000009736977220 */ /* 0x000fe20000410000 */
[----:B------:R-:W-:Y:S01]  /*8470*/  LOP3.LUT P2, RZ, R148, 0xff00, RZ, 0xc0, !PT ;  /* 0x0000ff0094ff7812 */ /* 0x000fe2000784c0ff */
[-C--:B------:R-:W-:Y:S01]  /*8480*/  @P4 FMUL.FTZ R146, R125, R128.reuse ;  /* 0x000000807d924220 */ /* 0x080fe20000410000 */
[----:B------:R-:W-:Y:S01]  /*8490*/  @P1 PRMT R127, R127, 0x7632, R127 ;  /* 0x000076327f7f1816 */ /* 0x000fe2000000007f */
[----:B------:R-:W-:Y:S01]  /*84a0*/  FMUL.FTZ R125, R149, UR5 ;  /* 0x00000005957d7c20 */ /* 0x000fe20008410000 */
[----:B------:R-:W-:Y:S01]  /*84b0*/  SHF.L.U32 R148, R108, 0x10, RZ ;  /* 0x000000106c947819 */ /* 0x000fe200000006ff */
[----:B------:R-:W-:Y:S01]  /*84c0*/  FMUL.FTZ R128, R55, R128 ;  /* 0x0000008037807220 */ /* 0x000fe20000410000 */
[----:B------:R-:W-:Y:S01]  /*84d0*/  @P1 SHF.L.U32 R127, R127, 0x10, RZ ;  /* 0x000000107f7f1819 */ /* 0x000fe200000006ff */
[----:B------:R-:W-:Y:S01]  /*84e0*/  FMUL.FTZ R150, R125, UR4 ;  /* 0x000000047d967c20 */ /* 0x000fe20008410000 */
[----:B------:R-:W-:Y:S01]  /*84f0*/  F2FP.BF16.F32.PACK_AB R126, R126, R129 ;  /* 0x000000817e7e723e */ /* 0x000fe200000010ff */
[----:B------:R-:W-:Y:S01]  /*8500*/  FFMA.FTZ R148, R147, UR19, R148 ;  /* 0x0000001393947c23 */ /* 0x000fe20008010094 */
[----:B------:R-:W-:Y:S01]  /*8510*/  MOV R147, RZ ;  /* 0x000000ff00937202 */ /* 0x000fe20000000f00 */
[-C--:B------:R-:W-:Y:S01]  /*8520*/  @P1 FMUL.FTZ R147, R127, R150.reuse ;  /* 0x000000967f931220 */ /* 0x080fe20000410000 */
[----:B------:R-:W-:Y:S01]  /*8530*/  @P3 SHF.L.U32 R154, R124, 0x10, RZ ;  /* 0x000000107c9a3819 */ /* 0x000fe200000006ff */
[----:B------:R-:W-:Y:S01]  /*8540*/  FMUL.FTZ R125, R148, UR5 ;  /* 0x00000005947d7c20 */ /* 0x000fe20008410000 */
[----:B------:R-:W-:Y:S01]  /*8550*/  @P2 PRMT R127, R124, 0x7632, R127 ;  /* 0x000076327c7f2816 */ /* 0x000fe2000000007f */
[----:B------:R-:W-:Y:S01]  /*8560*/  FMUL.FTZ R124, R59, R150 ;  /* 0x000000963b7c7220 */ /* 0x000fe20000410000 */
[----:B------:R-:W-:Y:S01]  /*8570*/  FMUL.FTZ R150, R155, UR4 ;  /* 0x000000049b967c20 */ /* 0x000fe20008410000 */
[----:B------:R-:W-:Y:S01]  /*8580*/  FMUL.FTZ R125, R125, UR4 ;  /* 0x000000047d7d7c20 */ /* 0x000fe20008410000 */
[----:B------:R-:W-:-:S02]  /*8590*/  @P2 SHF.L.U32 R157, R127, 0x10, RZ ;  /* 0x000000107f9d2819 */ /* 0x000fc400000006ff */
[----:B------:R-:W-:Y:S02]  /*85a0*/  CS2R R148, SRZ ;  /* 0x0000000000947805 */ /* 0x000fe4000001ff00 */
[----:B------:R-:W-:Y:S01]  /*85b0*/  FSEL R127, R124, RZ, P1 ;  /* 0x000000ff7c7f7208 */ /* 0x000fe20000800000 */
[-C--:B------:R-:W-:Y:S01]  /*85c0*/  FMUL.FTZ R124, R53, R150.reuse ;  /* 0x00000096357c7220 */ /* 0x080fe20000410000 */
[-C--:B------:R-:W-:Y:S01]  /*85d0*/  @P3 FMUL.FTZ R148, R154, R125.reuse ;  /* 0x0000007d9a943220 */ /* 0x080fe20000410000 */
[----:B------:R-:W-:Y:S01]  /*85e0*/  FSEL R128, R128, RZ, P4 ;  /* 0x000000ff80807208 */ /* 0x000fe20002000000 */
[----:B------:R-:W-:Y:S01]  /*85f0*/  @P2 FMUL.FTZ R149, R157, R150 ;  /* 0x000000969d952220 */ /* 0x000fe20000410000 */
[----:B------:R-:W-:Y:S01]  /*8600*/  F2FP.BF16.F32.PACK_AB R127, R127, R34 ;  /* 0x000000227f7f723e */ /* 0x000fe200000010ff */
[----:B------:R-:W-:Y:S01]  /*8610*/  FMUL.FTZ R34, R52, R125 ;  /* 0x0000007d34227220 */ /* 0x000fe20000410000 */
[----:B------:R-:W-:Y:S02]  /*8620*/  FSEL R125, R151, RZ, P5 ;  /* 0x000000ff977d7208 */ /* 0x000fe40002800000 */
[----:B------:R-:W-:-:S02]  /*8630*/  FSEL R129, R124, RZ, P2 ;  /* 0x000000ff7c817208 */ /* 0x000fc40001000000 */
[----:B------:R-:W-:Y:S02]  /*8640*/  FSEL R34, R34, RZ, P3 ;  /* 0x000000ff22227208 */ /* 0x000fe40001800000 */
[----:B------:R-:W-:Y:S02]  /*8650*/  F2FP.BF16.F32.PACK_AB R125, R128, R125 ;  /* 0x0000007d807d723e */ /* 0x000fe400000010ff */
[----:B------:R-:W-:-:S07]  /*8660*/  F2FP.BF16.F32.PACK_AB R124, R129, R34 ;  /* 0x00000022817c723e */ /* 0x000fce00000010ff */
.L_x_4046:
[----:B------:R-:W0:Y:S01]  /*8670*/  @P0 LDC.64 R128, c[0x0][0x478] ;  /* 0x00011e00ff800b82 */ /* 0x000e220000000a00 */
[----:B------:R-:W-:Y:S02]  /*8680*/  IADD3 R151, PT, PT, R32, 0x300, RZ ;  /* 0x0000030020977810 */ /* 0x000fe40007ffe0ff */
[----:B------:R-:W-:Y:S01]  /*8690*/  MOV R34, 0x10 ;  /* 0x0000001000227802 */ /* 0x000fe20000000f00 */
[----:B0-----:R-:W-:-:S04]  /*86a0*/  @P0 IMAD.WIDE.U32 R128, R33, 0x10, R128 ;  /* 0x0000001021800825 */ /* 0x001fc800078e0080 */
[----:B------:R-:W-:Y:S01]  /*86b0*/  IMAD.WIDE.U32 R32, R33, 0x10, R192 ;  /* 0x0000001021207825 */ /* 0x000fe200078e00c0 */
[----:B------:R0:W-:Y:S04]  /*86c0*/  @P0 STG.E.128 desc[UR12][R128.64], R116 ;  /* 0x0000007480000986 */ /* 0x0001e8000c101d0c */
[----:B------:R1:W-:Y:S01]  /*86d0*/  STG.E.128 desc[UR12][R32.64], R124 ;  /* 0x0000007c20007986 */ /* 0x0003e2000c101d0c */
[----:B0-----:R-:W-:-:S05]  /*86e0*/  IMAD.WIDE.U32 R128, R151, R34, UR22 ;  /* 0x0000001697807e25 */ /* 0x001fca000f8e0022 */
[----:B-1----:R0:W5:Y:S01]  /*86f0*/  LDG.E.128 R124, desc[UR12][R128.64] ;  /* 0x0000000c807c7981 */ /* 0x002162000c1e1d00 */
[----:B------:R-:W-:Y:S05]  /*8700*/  @!P0 BRA `(.L_x_4047) ;  /* 0x0000000400c08947 */ /* 0x000fea0003800000 */
[--C-:B------:R-:W-:Y:S01]  /*8710*/  FFMA.FTZ R32, R137, UR26, R130.reuse ;  /* 0x0000001a89207c23 */ /* 0x100fe20008010082 */
[----:B------:R-:W-:Y:S01]  /*8720*/  LOP3.LUT P1, RZ, R140, 0xff0000, RZ, 0xc0, !PT ;  /* 0x00ff00008cff7812 */ /* 0x000fe2000782c0ff */
[----:B------:R-:W-:Y:S01]  /*8730*/  FFMA.FTZ R33, R138, UR26, R130 ;  /* 0x0000001a8a217c23 */ /* 0x000fe20008010082 */
[----:B------:R-:W-:Y:S01]  /*8740*/  SHF.L.U32 R117, R113, 0x10, RZ ;  /* 0x0000001071757819 */ /* 0x000fe200000006ff */
[--C-:B------:R-:W-:Y:S01]  /*8750*/  FADD.FTZ R34, R121, -R32.reuse ;  /* 0x8000002079227221 */ /* 0x100fe20000010000 */
[----:B------:R-:W-:Y:S01]  /*8760*/  PRMT R32, R113, 0x7632, R32 ;  /* 0x0000763271207816 */ /* 0x000fe20000000020 */
[----:B------:R-:W-:Y:S01]  /*8770*/  FADD.FTZ R33, R122, -R33 ;  /* 0x800000217a217221 */ /* 0x000fe20000010000 */
[----:B------:R-:W-:Y:S01]  /*8780*/  LOP3.LUT P2, RZ, R140, 0xff000000, RZ, 0xc0, !PT ;  /* 0xff0000008cff7812 */ /* 0x000fe2000784c0ff */
[----:B------:R-:W-:Y:S01]  /*8790*/  FFMA.FTZ R117, R34, UR19, R117 ;  /* 0x0000001322757c23 */ /* 0x000fe20008010075 */
[----:B------:R-:W-:Y:S01]  /*87a0*/  SHF.L.U32 R32, R32, 0x10, RZ ;  /* 0x0000001020207819 */ /* 0x000fe200000006ff */
[----:B------:R-:W-:Y:S01]  /*87b0*/  FFMA.FTZ R116, R139, UR26, R130 ;  /* 0x0000001a8b747c23 */ /* 0x000fe20008010082 */
[----:B------:R-:W-:-:S02]  /*87c0*/  SHF.L.U32 R118, R114, 0x10, RZ ;  /* 0x0000001072767819 */ /* 0x000fc400000006ff */
[----:B0-----:R-:W-:Y:S02]  /*87d0*/  CS2R R128, SRZ ;  /* 0x0000000000807805 */ /* 0x001fe4000001ff00 */
[----:B------:R-:W-:Y:S01]  /*87e0*/  LOP3.LUT P5, RZ, R141, 0xff, RZ, 0xc0, !PT ;  /* 0x000000ff8dff7812 */ /* 0x000fe200078ac0ff */
[----:B------:R-:W-:Y:S01]  /*87f0*/  FFMA.FTZ R32, R33, UR19, R32 ;  /* 0x0000001321207c23 */ /* 0x000fe20008010020 */
[----:B------:R-:W-:Y:S01]  /*8800*/  FMUL.FTZ R33, R117, UR5 ;  /* 0x0000000575217c20 */ /* 0x000fe20008410000 */
[----:B------:R-:W-:Y:S01]  /*8810*/  FADD.FTZ R123, R123, -R116 ;  /* 0x800000747b7b7221 */ /* 0x000fe20000010000 */
[----:B-----5:R-:W-:Y:S01]  /*8820*/  @P1 SHF.L.U32 R34, R125, 0x10, RZ ;  /* 0x000000107d221819 */ /* 0x020fe200000006ff */
[----:B------:R-:W-:Y:S01]  /*8830*/  FMUL.FTZ R116, R32, UR5 ;  /* 0x0000000520747c20 */ /* 0x000fe20008410000 */
[----:B------:R-:W-:Y:S01]  /*8840*/  FMUL.FTZ R33, R33, UR4 ;  /* 0x0000000421217c20 */ /* 0x000fe20008410000 */
[----:B------:R-:W-:Y:S01]  /*8850*/  @P2 PRMT R125, R125, 0x7632, R125 ;  /* 0x000076327d7d2816 */ /* 0x000fe2000000007d */
[----:B------:R-:W-:-:S02]  /*8860*/  HFMA2 R138, -RZ, RZ, 0, 0 ;  /* 0x00000000ff8a7431 */ /* 0x000fc400000001ff */
[----:B------:R-:W-:Y:S01]  /*8870*/  FMUL.FTZ R116, R116, UR4 ;  /* 0x0000000474747c20 */ /* 0x000fe20008410000 */
[----:B------:R-:W-:Y:S01]  /*8880*/  @P1 FMUL.FTZ R129, R33, R34 ;  /* 0x0000002221811220 */ /* 0x000fe20000410000 */
[----:B------:R-:W-:Y:S01]  /*8890*/  FMUL.FTZ R33, R62, R33 ;  /* 0x000000213e217220 */ /* 0x000fe20000410000 */
[----:B------:R-:W-:Y:S01]  /*88a0*/  FFMA.FTZ R118, R123, UR19, R118 ;  /* 0x000000137b767c23 */ /* 0x000fe20008010076 */
[----:B------:R-:W-:Y:S01]  /*88b0*/  @P2 SHF.L.U32 R125, R125, 0x10, RZ ;  /* 0x000000107d7d2819 */ /* 0x000fe200000006ff */
[----:B------:R-:W-:Y:S01]  /*88c0*/  FMUL.FTZ R122, R63, R116 ;  /* 0x000000743f7a7220 */ /* 0x000fe20000410000 */
[--C-:B------:R-:W-:Y:S01]  /*88d0*/  FFMA.FTZ R135, R135, UR26, R130.reuse ;  /* 0x0000001a87877c23 */ /* 0x100fe20008010082 */
[--C-:B------:R-:W-:Y:S01]  /*88e0*/  FFMA.FTZ R123, R142, UR26, R130.reuse ;  /* 0x0000001a8e7b7c23 */ /* 0x100fe20008010082 */
[--C-:B------:R-:W-:Y:S01]  /*88f0*/  FFMA.FTZ R143, R143, UR26, R130.reuse ;  /* 0x0000001a8f8f7c23 */ /* 0x100fe20008010082 */
[--C-:B------:R-:W-:Y:S01]  /*8900*/  FFMA.FTZ R137, R144, UR26, R130.reuse ;  /* 0x0000001a90897c23 */ /* 0x100fe20008010082 */
[----:B------:R-:W-:Y:S01]  /*8910*/  FMUL.FTZ R119, R118, UR5 ;  /* 0x0000000576777c20 */ /* 0x000fe20008410000 */
[----:B------:R-:W-:Y:S01]  /*8920*/  FSEL R33, R33, RZ, P1 ;  /* 0x000000ff21217208 */ /* 0x000fe20000800000 */
[----:B------:R-:W-:Y:S01]  /*8930*/  FFMA.FTZ R130, R133, UR26, R130 ;  /* 0x0000001a85827c23 */ /* 0x000fe20008010082 */
[----:B------:R-:W-:Y:S01]  /*8940*/  @P2 FMUL.FTZ R138, R116, R125 ;  /* 0x0000007d748a2220 */ /* 0x000fe20000410000 */
[----:B------:R-:W-:Y:S01]  /*8950*/  ISETP.GE.U32.AND P1, PT, R140, RZ, PT ;  /* 0x000000ff8c00720c */ /* 0x000fe20003f26070 */
[----:B------:R-:W-:Y:S01]  /*8960*/  FMUL.FTZ R119, R119, UR4 ;  /* 0x0000000477777c20 */ /* 0x000fe20008410000 */
[----:B------:R-:W-:Y:S01]  /*8970*/  FSEL R122, R122, RZ, P2 ;  /* 0x000000ff7a7a7208 */ /* 0x000fe20001000000 */
[----:B------:R-:W-:Y:S01]  /*8980*/  FADD.FTZ R125, R132, -R123 ;  /* 0x8000007b847d7221 */ /* 0x000fe20000010000 */
[----:B------:R-:W-:Y:S01]  /*8990*/  PRMT R116, R114, 0x7632, R116 ;  /* 0x0000763272747816 */ /* 0x000fe20000000074 */
[----:B------:R-:W-:Y:S01]  /*89a0*/  FMUL.FTZ R34, R64, R119 ;  /* 0x0000007740227220 */ /* 0x000fe20000410000 */
[----:B------:R-:W-:Y:S01]  /*89b0*/  LOP3.LUT P3, RZ, R140, 0xff, RZ, 0xc0, !PT ;  /* 0x000000ff8cff7812 */ /* 0x000fe2000786c0ff */
[----:B------:R-:W-:Y:S01]  /*89c0*/  FADD.FTZ R134, R134, -R143 ;  /* 0x8000008f86867221 */ /* 0x000fe20000010000 */
[----:B------:R-:W-:Y:S01]  /*89d0*/  LOP3.LUT P2, RZ, R140, 0xff00, RZ, 0xc0, !PT ;  /* 0x0000ff008cff7812 */ /* 0x000fe2000784c0ff */
[----:B------:R-:W-:Y:S01]  /*89e0*/  FADD.FTZ R140, R120, -R135 ;  /* 0x80000087788c7221 */ /* 0x000fe20000010000 */
[----:B------:R-:W-:Y:S01]  /*89f0*/  @P5 SHF.L.U32 R121, R126, 0x10, RZ ;  /* 0x000000107e795819 */ /* 0x000fe200000006ff */
[----:B------:R-:W-:Y:S01]  /*8a00*/  FADD.FTZ R135, R35, -R130 ;  /* 0x8000008223877221 */ /* 0x000fe20000010000 */
[----:B------:R-:W-:Y:S01]  /*8a10*/  ISETP.GE.U32.AND.EX P1, PT, R141, 0x1000000, PT, P1 ;  /* 0x010000008d00780c */ /* 0x000fe20003f26110 */
[----:B------:R-:W-:Y:S01]  /*8a20*/  FADD.FTZ R142, R136, -R137 ;  /* 0x80000089888e7221 */ /* 0x000fe20000010000 */
[----:B------:R-:W-:Y:S01]  /*8a30*/  PRMT R35, R112, 0x7632, R35 ;  /* 0x0000763270237816 */ /* 0x000fe20000000023 */
[----:B------:R-:W-:Y:S01]  /*8a40*/  @P5 FMUL.FTZ R128, R119, R121 ;  /* 0x0000007977805220 */ /* 0x000fe20000410000 */
[----:B------:R-:W-:Y:S01]  /*8a50*/  SHF.L.U32 R120, R116, 0x10, RZ ;  /* 0x0000001074787819 */ /* 0x000fe200000006ff */
[----:B------:R-:W-:Y:S01]  /*8a60*/  HFMA2 R133, -RZ, RZ, 0, 0 ;  /* 0x00000000ff857431 */ /* 0x000fe200000001ff */
[----:B------:R-:W-:-:S02]  /*8a70*/  LOP3.LUT P4, RZ, R141, 0xff00, RZ, 0xc0, !PT ;  /* 0x0000ff008dff7812 */ /* 0x000fc4000788c0ff */
[----:B------:R-:W-:Y:S02]  /*8a80*/  SHF.L.U32 R116, R112, 0x10, RZ ;  /* 0x0000001070747819 */ /* 0x000fe400000006ff */
[----:B------:R-:W-:Y:S01]  /*8a90*/  SHF.L.U32 R119, R35, 0x10, RZ ;  /* 0x0000001023777819 */ /* 0x000fe200000006ff */
[----:B------:R-:W-:Y:S01]  /*8aa0*/  FFMA.FTZ R35, R125, UR19, R120 ;  /* 0x000000137d237c23 */ /* 0x000fe20008010078 */
[----:B------:R-:W-:Y:S01]  /*8ab0*/  PRMT R123, R115, 0x7632, R123 ;  /* 0x00007632737b7816 */ /* 0x000fe2000000007b */
[----:B------:R-:W-:Y:S01]  /*8ac0*/  FFMA.FTZ R135, R135, UR19, R116 ;  /* 0x0000001387877c23 */ /* 0x000fe20008010074 */
[----:B------:R-:W-:Y:S01]  /*8ad0*/  FSEL R34, R34, RZ, P5 ;  /* 0x000000ff22227208 */ /* 0x000fe20002800000 */
[----:B------:R-:W-:Y:S01]  /*8ae0*/  FMUL.FTZ R116, R35, UR5 ;  /* 0x0000000523747c20 */ /* 0x000fe20008410000 */
[----:B------:R-:W-:Y:S01]  /*8af0*/  LOP3.LUT P5, RZ, R141, 0xff0000, RZ, 0xc0, !PT ;  /* 0x00ff00008dff7812 */ /* 0x000fe200078ac0ff */
[----:B------:R-:W-:Y:S01]  /*8b00*/  FFMA.FTZ R136, R140, UR19, R119 ;  /* 0x000000138c887c23 */ /* 0x000fe20008010077 */
[----:B------:R-:W-:Y:S01]  /*8b10*/  SHF.L.U32 R121, R115, 0x10, RZ ;  /* 0x0000001073797819 */ /* 0x000fe200000006ff */
[----:B------:R-:W-:Y:S01]  /*8b20*/  FMUL.FTZ R137, R116, UR4 ;  /* 0x0000000474897c20 */ /* 0x000fe20008410000 */
[----:B------:R-:W-:-:S02]  /*8b30*/  SHF.L.U32 R123, R123, 0x10, RZ ;  /* 0x000000107b7b7819 */ /* 0x000fc400000006ff */
[----:B------:R-:W-:Y:S01]  /*8b40*/  @P1 PRMT R120, R127, 0x7632, R120 ;  /* 0x000076327f781816 */ /* 0x000fe20000000078 */
[----:B------:R-:W-:Y:S01]  /*8b50*/  FFMA.FTZ R139, R134, UR19, R121 ;  /* 0x00000013868b7c23 */ /* 0x000fe20008010079 */
[----:B------:R-:W-:Y:S01]  /*8b60*/  @P4 PRMT R126, R126, 0x7632, R126 ;  /* 0x000076327e7e4816 */ /* 0x000fe2000000007e */
[----:B------:R-:W-:Y:S01]  /*8b70*/  FFMA.FTZ R142, R142, UR19, R123 ;  /* 0x000000138e8e7c23 */ /* 0x000fe2000801007b */
[----:B------:R-:W-:Y:S01]  /*8b80*/  @P2 PRMT R116, R124, 0x7632, R116 ;  /* 0x000076327c742816 */ /* 0x000fe20000000074 */
[----:B------:R-:W-:Y:S01]  /*8b90*/  FMUL.FTZ R123, R139, UR5 ;  /* 0x000000058b7b7c20 */ /* 0x000fe20008410000 */
[----:B------:R-:W-:Y:S01]  /*8ba0*/  @P1 SHF.L.U32 R134, R120, 0x10, RZ ;  /* 0x0000001078861819 */ /* 0x000fe200000006ff */
[----:B------:R-:W-:Y:S01]  /*8bb0*/  FMUL.FTZ R120, R136, UR5 ;  /* 0x0000000588787c20 */ /* 0x000fe20008410000 */
[----:B------:R-:W-:Y:S01]  /*8bc0*/  @P4 SHF.L.U32 R126, R126, 0x10, RZ ;  /* 0x000000107e7e4819 */ /* 0x000fe200000006ff */
[----:B------:R-:W-:Y:S01]  /*8bd0*/  FMUL.FTZ R132, R142, UR5 ;  /* 0x000000058e847c20 */ /* 0x000fe20008410000 */
[----:B------:R-:W-:Y:S01]  /*8be0*/  @P2 SHF.L.U32 R121, R116, 0x10, RZ ;  /* 0x0000001074792819 */ /* 0x000fe200000006ff */
        /* <DEDUP_REMOVED lines=10> */
[----:B------:R-:W-:Y:S01]  /*8c90*/  MOV R124, RZ ;  /* 0x000000ff007c7202 */ /* 0x000fe20000000f00 */
[----:B------:R-:W-:Y:S01]  /*8ca0*/  @P2 FMUL.FTZ R124, R140, R121 ;  /* 0x000000798c7c2220 */ /* 0x000fe20000410000 */
[----:B------:R-:W-:Y:S01]  /*8cb0*/  @P5 FMUL.FTZ R126, R123, R130 ;  /* 0x000000827b7e5220 */ /* 0x000fe20000410000 */
[----:B------:R-:W-:Y:S01]  /*8cc0*/  F2FP.BF16.F32.PACK_AB R118, R35, R118 ;  /* 0x000000762376723e */ /* 0x000fe200000010ff */
[----:B------:R-:W-:Y:S01]  /*8cd0*/  FMUL.FTZ R121, R66, R123 ;  /* 0x0000007b42797220 */ /* 0x000fe20000410000 */
[----:B------:R-:W-:Y:S01]  /*8ce0*/  F2FP.BF16.F32.PACK_AB R117, R32, R117 ;  /* 0x000000752075723e */ /* 0x000fe200000010ff */
[----:B------:R-:W-:Y:S01]  /*8cf0*/  FMUL.FTZ R123, R67, R141 ;  /* 0x0000008d437b7220 */ /* 0x000fe20000410000 */
[----:B------:R-:W-:Y:S01]  /*8d00*/  FMUL.FTZ R120, R65, R137 ;  /* 0x0000008941787220 */ /* 0x000fe20000410000 */
[----:B------:R-:W-:Y:S01]  /*8d10*/  FMUL.FTZ R32, R60, R132 ;  /* 0x000000843c207220 */ /* 0x000fe20000410000 */
[----:B------:R-:W-:Y:S01]  /*8d20*/  FMUL.FTZ R35, R61, R140 ;  /* 0x0000008c3d237220 */ /* 0x000fe20000410000 */
[----:B------:R-:W-:Y:S01]  /*8d30*/  F2FP.BF16.F32.PACK_AB R116, R136, R135 ;  /* 0x000000878874723e */ /* 0x000fe200000010ff */
[----:B------:R-:W-:Y:S01]  /*8d40*/  @P3 FMUL.FTZ R127, R132, R119 ;  /* 0x00000077847f3220 */ /* 0x000fe20000410000 */
[----:B------:R-:W-:Y:S01]  /*8d50*/  FSEL R130, R121, RZ, P5 ;  /* 0x000000ff79827208 */ /* 0x000fe20002800000 */
[----:B------:R-:W-:Y:S01]  /*8d60*/  @P1 FMUL.FTZ R133, R141, R134 ;  /* 0x000000868d851220 */ /* 0x000fe20000410000 */
        /* <DEDUP_REMOVED lines=9> */
[----:B------:R-:W-:Y:S06]  /*8e00*/  BRA `(.L_x_4048) ;  /* 0x0000000400ac7947 */ /* 0x000fec0003800000 */
.L_x_4047:
[--C-:B------:R-:W-:Y:S01]  /*8e10*/  FFMA.FTZ R33, R138, UR26, R130.reuse ;  /* 0x0000001a8a217c23 */ /* 0x100fe20008010082 */
[C---:B------:R-:W-:Y:S01]  /*8e20*/  LOP3.LUT P1, RZ, R140.reuse, 0xff0000, RZ, 0xc0, !PT ;  /* 0x00ff00008cff7812 */ /* 0x040fe2000782c0ff */
[----:B------:R-:W-:Y:S01]  /*8e30*/  FFMA.FTZ R32, R137, UR26, R130 ;  /* 0x0000001a89207c23 */ /* 0x000fe20008010082 */
[----:B------:R-:W-:Y:S01]  /*8e40*/  LOP3.LUT P2, RZ, R140, 0xff000000, RZ, 0xc0, !PT ;  /* 0xff0000008cff7812 */ /* 0x000fe2000784c0ff */
[----:B------:R-:W-:Y:S01]  /*8e50*/  FADD.FTZ R122, R122, -R33 ;  /* 0x800000217a7a7221 */ /* 0x000fe20000010000 */
[----:B------:R-:W-:Y:S01]  /*8e60*/  PRMT R34, R113, 0x7632, R34 ;  /* 0x0000763271227816 */ /* 0x000fe20000000022 */
[----:B------:R-:W-:Y:S01]  /*8e70*/  FADD.FTZ R32, R121, -R32 ;  /* 0x8000002079207221 */ /* 0x000fe20000010000 */
[----:B------:R-:W-:Y:S01]  /*8e80*/  SHF.L.U32 R33, R113, 0x10, RZ ;  /* 0x0000001071217819 */ /* 0x000fe200000006ff */
[----:B0-----:R-:W-:Y:S01]  /*8e90*/  FFMA.FTZ R128, R139, UR26, R130 ;  /* 0x0000001a8b807c23 */ /* 0x001fe20008010082 */
[----:B------:R-:W-:Y:S01]  /*8ea0*/  SHF.L.U32 R121, R34, 0x10, RZ ;  /* 0x0000001022797819 */ /* 0x000fe200000006ff */
[----:B------:R-:W-:Y:S01]  /*8eb0*/  HFMA2 R138, -RZ, RZ, 0, 0 ;  /* 0x00000000ff8a7431 */ /* 0x000fe200000001ff */
[----:B------:R-:W-:Y:S01]  /*8ec0*/  LOP3.LUT P5, RZ, R141, 0xff, RZ, 0xc0, !PT ;  /* 0x000000ff8dff7812 */ /* 0x000fe200078ac0ff */
[----:B------:R-:W-:Y:S01]  /*8ed0*/  FFMA.FTZ R32, R32, UR19, R33 ;  /* 0x0000001320207c23 */ /* 0x000fe20008010021 */
[----:B------:R-:W-:Y:S01]  /*8ee0*/  FADD.FTZ R128, R123, -R128 ;  /* 0x800000807b807221 */ /* 0x000fe20000010000 */
[----:B------:R-:W-:Y:S01]  /*8ef0*/  FFMA.FTZ R33, R122, UR19, R121 ;  /* 0x000000137a217c23 */ /* 0x000fe20008010079 */
[C---:B-----5:R-:W-:Y:S01]  /*8f00*/  @P1 SHF.L.U32 R122, R125.reuse, 0x10, RZ ;  /* 0x000000107d7a1819 */ /* 0x060fe200000006ff */
[----:B------:R-:W-:Y:S01]  /*8f10*/  FMUL.FTZ R32, R32, UR5 ;  /* 0x0000000520207c20 */ /* 0x000fe20008410000 */
[----:B------:R-:W-:Y:S01]  /*8f20*/  @P2 PRMT R125, R125, 0x7632, R125 ;  /* 0x000076327d7d2816 */ /* 0x000fe2000000007d */
[----:B------:R-:W-:Y:S01]  /*8f30*/  FMUL.FTZ R33, R33, UR5 ;  /* 0x0000000521217c20 */ /* 0x000fe20008410000 */
[----:B------:R-:W-:Y:S01]  /*8f40*/  SHF.L.U32 R123, R114, 0x10, RZ ;  /* 0x00000010727b7819 */ /* 0x000fe200000006ff */
[----:B------:R-:W-:Y:S01]  /*8f50*/  FMUL.FTZ R121, R32, UR4 ;  /* 0x0000000420797c20 */ /* 0x000fe20008410000 */
[----:B------:R-:W-:Y:S01]  /*8f60*/  @P2 SHF.L.U32 R125, R125, 0x10, RZ ;  /* 0x000000107d7d2819 */ /* 0x000fe200000006ff */
[----:B------:R-:W-:Y:S01]  /*8f70*/  FMUL.FTZ R32, R33, UR4 ;  /* 0x0000000421207c20 */ /* 0x000fe20008410000 */
[--C-:B------:R-:W-:Y:S01]  /*8f80*/  FFMA.FTZ R137, R142, UR26, R130.reuse ;  /* 0x0000001a8e897c23 */ /* 0x100fe20008010082 */
[----:B------:R-:W-:Y:S01]  /*8f90*/  FFMA.FTZ R34, R128, UR19, R123 ;  /* 0x0000001380227c23 */ /* 0x000fe2000801007b */
[----:B------:R-:W-:Y:S01]  /*8fa0*/  CS2R R128, SRZ ;  /* 0x0000000000807805 */ /* 0x000fe2000001ff00 */
[-C--:B------:R-:W-:Y:S01]  /*8fb0*/  @P2 FMUL.FTZ R138, R125, R32.reuse ;  /* 0x000000207d8a2220 */ /* 0x080fe20000410000 */
[-C--:B------:R-:W-:Y:S01]  /*8fc0*/  @P1 FMUL.FTZ R129, R122, R121.reuse ;  /* 0x000000797a811220 */ /* 0x080fe20000410000 */
[----:B------:R-:W-:Y:S01]  /*8fd0*/  FMUL.FTZ R34, R34, UR5 ;  /* 0x0000000522227c20 */ /* 0x000fe20008410000 */
[----:B------:R-:W-:Y:S01]  /*8fe0*/  FMUL.FTZ R33, R62, R121 ;  /* 0x000000793e217220 */ /* 0x000fe20000410000 */
[----:B------:R-:W-:Y:S01]  /*8ff0*/  FMUL.FTZ R32, R63, R32 ;  /* 0x000000203f207220 */ /* 0x000fe20000410000 */
[----:B------:R-:W-:Y:S01]  /*9000*/  LOP3.LUT P4, RZ, R141, 0xff00, RZ, 0xc0, !PT ;  /* 0x0000ff008dff7812 */ /* 0x000fe2000788c0ff */
[--C-:B------:R-:W-:Y:S01]  /*9010*/  FFMA.FTZ R135, R135, UR26, R130.reuse ;  /* 0x0000001a87877c23 */ /* 0x100fe20008010082 */
[----:B------:R-:W-:Y:S01]  /*9020*/  PRMT R121, R114, 0x7632, R121 ;  /* 0x0000763272797816 */ /* 0x000fe20000000079 */
[--C-:B------:R-:W-:Y:S01]  /*9030*/  FFMA.FTZ R143, R143, UR26, R130.reuse ;  /* 0x0000001a8f8f7c23 */ /* 0x100fe20008010082 */
[--C-:B------:R-:W-:Y:S01]  /*9040*/  FFMA.FTZ R139, R144, UR26, R130.reuse ;  /* 0x0000001a908b7c23 */ /* 0x100fe20008010082 */
[----:B------:R-:W-:Y:S01]  /*9050*/  FFMA.FTZ R130, R133, UR26, R130 ;  /* 0x0000001a85827c23 */ /* 0x000fe20008010082 */
[----:B------:R-:W-:Y:S01]  /*9060*/  FMUL.FTZ R123, R34, UR4 ;  /* 0x00000004227b7c20 */ /* 0x000fe20008410000 */
[----:B------:R-:W-:Y:S01]  /*9070*/  FADD.FTZ R137, R132, -R137 ;  /* 0x8000008984897221 */ /* 0x000fe20000010000 */
[----:B------:R-:W-:Y:S01]  /*9080*/  FSEL R32, R32, RZ, P2 ;  /* 0x000000ff20207208 */ /* 0x000fe20001000000 */
[----:B------:R-:W-:Y:S01]  /*9090*/  FADD.FTZ R135, R120, -R135 ;  /* 0x8000008778877221 */ /* 0x000fe20000010000 */
[----:B------:R-:W-:Y:S01]  /*90a0*/  SHF.L.U32 R132, R121, 0x10, RZ ;  /* 0x0000001079847819 */ /* 0x000fe200000006ff */
[----:B------:R-:W-:Y:S01]  /*90b0*/  FADD.FTZ R130, R35, -R130 ;  /* 0x8000008223827221 */ /* 0x000fe20000010000 */
[----:B------:R-:W-:Y:S01]  /*90c0*/  LOP3.LUT P2, RZ, R140, 0xff00, RZ, 0xc0, !PT ;  /* 0x0000ff008cff7812 */ /* 0x000fe2000784c0ff */
[-C--:B------:R-:W-:Y:S01]  /*90d0*/  FMUL.FTZ R34, R64, R123.reuse ;  /* 0x0000007b40227220 */ /* 0x080fe20000410000 */
[----:B------:R-:W-:Y:S01]  /*90e0*/  @P5 SHF.L.U32 R142, R126, 0x10, RZ ;  /* 0x000000107e8e5819 */ /* 0x000fe200000006ff */
[----:B------:R-:W-:Y:S01]  /*90f0*/  FFMA.FTZ R132, R137, UR19, R132 ;  /* 0x0000001389847c23 */ /* 0x000fe20008010084 */
[----:B------:R-:W-:Y:S01]  /*9100*/  FSEL R33, R33, RZ, P1 ;  /* 0x000000ff21217208 */ /* 0x000fe20000800000 */
[----:B------:R-:W-:Y:S01]  /*9110*/  FADD.FTZ R143, R134, -R143 ;  /* 0x8000008f868f7221 */ /* 0x000fe20000010000 */
[----:B------:R-:W-:Y:S01]  /*9120*/  ISETP.GE.U32.AND P1, PT, R140, RZ, PT ;  /* 0x000000ff8c00720c */ /* 0x000fe20003f26070 */
[----:B------:R-:W-:Y:S01]  /*9130*/  @P5 FMUL.FTZ R128, R142, R123 ;  /* 0x0000007b8e805220 */ /* 0x000fe20000410000 */
[----:B------:R-:W-:Y:S01]  /*9140*/  PRMT R120, R112, 0x7632, R120 ;  /* 0x0000763270787816 */ /* 0x000fe20000000078 */
[----:B------:R-:W-:Y:S01]  /*9150*/  FADD.FTZ R139, R136, -R139 ;  /* 0x8000008b888b7221 */ /* 0x000fe20000010000 */
[----:B------:R-:W-:Y:S01]  /*9160*/  SHF.L.U32 R35, R112, 0x10, RZ ;  /* 0x0000001070237819 */ /* 0x000fe200000006ff */
[----:B------:R-:W-:Y:S01]  /*9170*/  HFMA2 R133, -RZ, RZ, 0, 0 ;  /* 0x00000000ff857431 */ /* 0x000fe200000001ff */
[----:B------:R-:W-:-:S02]  /*9180*/  ISETP.GE.U32.AND.EX P1, PT, R141, 0x1000000, PT, P1 ;  /* 0x010000008d00780c */ /* 0x000fc40003f26110 */
[----:B------:R-:W-:Y:S01]  /*9190*/  SHF.L.U32 R122, R120, 0x10, RZ ;  /* 0x00000010787a7819 */ /* 0x000fe200000006ff */
[----:B------:R-:W-:Y:S01]  /*91a0*/  FFMA.FTZ R120, R130, UR19, R35 ;  /* 0x0000001382787c23 */ /* 0x000fe20008010023 */
[----:B------:R-:W-:Y:S01]  /*91b0*/  FSEL R34, R34, RZ, P5 ;  /* 0x000000ff22227208 */ /* 0x000fe20002800000 */
[----:B------:R-:W-:Y:S01]  /*91c0*/  FMUL.FTZ R35, R132, UR5 ;  /* 0x0000000584237c20 */ /* 0x000fe20008410000 */
[----:B------:R-:W-:Y:S01]  /*91d0*/  PRMT R123, R115, 0x7632, R123 ;  /* 0x00007632737b7816 */ /* 0x000fe2000000007b */
[----:B------:R-:W-:Y:S01]  /*91e0*/  FFMA.FTZ R135, R135, UR19, R122 ;  /* 0x0000001387877c23 */ /* 0x000fe2000801007a */
[----:B------:R-:W-:Y:S01]  /*91f0*/  LOP3.LUT P5, RZ, R141, 0xff0000, RZ, 0xc0, !PT ;  /* 0x00ff00008dff7812 */ /* 0x000fe200078ac0ff */
[----:B------:R-:W-:Y:S01]  /*9200*/  FMUL.FTZ R130, R35, UR4 ;  /* 0x0000000423827c20 */ /* 0x000fe20008410000 */
[----:B------:R-:W-:Y:S02]  /*9210*/  @P4 PRMT R126, R126, 0x7632, R126 ;  /* 0x000076327e7e4816 */ /* 0x000fe4000000007e */
[----:B------:R-:W-:-:S02]  /*9220*/  LOP3.LUT P3, RZ, R140, 0xff, RZ, 0xc0, !PT ;  /* 0x000000ff8cff7812 */ /* 0x000fc4000786c0ff */
[----:B------:R-:W-:Y:S02]  /*9230*/  SHF.L.U32 R134, R115, 0x10, RZ ;  /* 0x0000001073867819 */ /* 0x000fe400000006ff */
[----:B------:R-:W-:Y:S02]  /*9240*/  SHF.L.U32 R136, R123, 0x10, RZ ;  /* 0x000000107b887819 */ /* 0x000fe400000006ff */
[----:B------:R-:W-:Y:S01]  /*9250*/  @P4 SHF.L.U32 R121, R126, 0x10, RZ ;  /* 0x000000107e794819 */ /* 0x000fe200000006ff */
[----:B------:R-:W-:Y:S01]  /*9260*/  FFMA.FTZ R143, R143, UR19, R134 ;  /* 0x000000138f8f7c23 */ /* 0x000fe20008010086 */
[----:B------:R-:W-:Y:S01]  /*9270*/  @P2 PRMT R35, R124, 0x7632, R35 ;  /* 0x000076327c232816 */ /* 0x000fe20000000023 */
[----:B------:R-:W-:Y:S01]  /*9280*/  FFMA.FTZ R122, R139, UR19, R136 ;  /* 0x000000138b7a7c23 */ /* 0x000fe20008010088 */
[----:B------:R-:W-:Y:S01]  /*9290*/  MOV R125, RZ ;  /* 0x000000ff007d7202 */ /* 0x000fe20000000f00 */
[----:B------:R-:W-:Y:S01]  /*92a0*/  @P4 FMUL.FTZ R125, R121, R130 ;  /* 0x00000082797d4220 */ /* 0x000fe20000410000 */
[----:B------:R-:W-:Y:S01]  /*92b0*/  @P2 SHF.L.U32 R123, R35, 0x10, RZ ;  /* 0x00000010237b2819 */ /* 0x000fe200000006ff */
[----:B------:R-:W-:Y:S01]  /*92c0*/  FMUL.FTZ R121, R143, UR5 ;  /* 0x000000058f797c20 */ /* 0x000fe20008410000 */
        /* <DEDUP_REMOVED lines=10> */
[----:B------:R-:W-:Y:S01]  /*9370*/  CS2R R126, SRZ ;  /* 0x00000000007e7805 */ /* 0x000fe2000001ff00 */
[----:B------:R-:W-:Y:S01]  /*9380*/  FMUL.FTZ R132, R122, UR4 ;  /* 0x000000047a847c20 */ /* 0x000fe20008410000 */
[----:B------:R-:W-:Y:S01]  /*9390*/  MOV R124, RZ ;  /* 0x000000ff007c7202 */ /* 0x000fe20000000f00 */
[-C--:B------:R-:W-:Y:S01]  /*93a0*/  @P5 FMUL.FTZ R126, R136, R121.reuse ;  /* 0x00000079887e5220 */ /* 0x080fe20000410000 */
[----:B------:R-:W-:Y:S01]  /*93b0*/  FMUL.FTZ R122, R66, R121 ;  /* 0x00000079427a7220 */ /* 0x000fe20000410000 */
[-C--:B------:R-:W-:Y:S01]  /*93c0*/  @P3 FMUL.FTZ R127, R134, R35.reuse ;  /* 0x00000023867f3220 */ /* 0x080fe20000410000 */
[----:B------:R-:W-:Y:S01]  /*93d0*/  @P2 FMUL.FTZ R124, R123, R120 ;  /* 0x000000787b7c2220 */ /* 0x000fe20000410000 */
[----:B------:R-:W-:Y:S01]  /*93e0*/  FMUL.FTZ R121, R65, R130 ;  /* 0x0000008241797220 */ /* 0x000fe20000410000 */
[----:B------:R-:W-:Y:S01]  /*93f0*/  FMUL.FTZ R123, R67, R132 ;  /* 0x00000084437b7220 */ /* 0x000fe20000410000 */
[----:B------:R-:W-:Y:S01]  /*9400*/  FMUL.FTZ R35, R60, R35 ;  /* 0x000000233c237220 */ /* 0x000fe20000410000 */
[----:B------:R-:W-:Y:S01]  /*9410*/  FMUL.FTZ R120, R61, R120 ;  /* 0x000000783d787220 */ /* 0x000fe20000410000 */
        /* <DEDUP_REMOVED lines=9> */
[----:B------:R-:W-:-:S07]  /*94b0*/  F2FP.BF16.F32.PACK_AB R32, R120, R121 ;  /* 0x000000797820723e */ /* 0x000fce00000010ff */
.L_x_4048:
[----:B------:R-:W0:Y:S01]  /*94c0*/  @P0 LDC.64 R120, c[0x0][0x478] ;  /* 0x00011e00ff780b82 */ /* 0x000e220000000a00 */
[----:B------:R-:W-:-:S04]  /*94d0*/  IMAD.WIDE.U32 R122, R151, 0x10, R192 ;  /* 0x00000010977a7825 */ /* 0x000fc800078e00c0 */
[----:B0-----:R-:W-:-:S05]  /*94e0*/  @P0 IMAD.WIDE.U32 R120, R151, 0x10, R120 ;  /* 0x0000001097780825 */ /* 0x001fca00078e0078 */
[----:B------:R1:W-:Y:S04]  /*94f0*/  @P0 STG.E.128 desc[UR12][R120.64], R116 ;  /* 0x0000007478000986 */ /* 0x0003e8000c101d0c */
[----:B------:R1:W-:Y:S02]  /*9500*/  STG.E.128 desc[UR12][R122.64], R32 ;  /* 0x000000207a007986 */ /* 0x0003e4000c101d0c */
.L_x_4040:
[----:B01----:R-:W2:Y:S04]  /*9510*/  LDL.LU R122, [R1+0x8] ;  /* 0x00000800017a7983 */ /* 0x003ea80000300800 */
[----:B------:R-:W3:Y:S04]  /*9520*/  LDL.LU R121, [R1+0x4] ;  /* 0x0000040001797983 */ /* 0x000ee80000300800 */
[----:B------:R-:W4:Y:S01]  /*9530*/  LDL.LU R120, [R1] ;  /* 0x0000000001787983 */ /* 0x000f220000300800 */
[----:B------:R-:W-:Y:S01]  /*9540*/  UIADD3 UR6, UPT, UPT, UR6, UR24, URZ ;  /* 0x0000001806067290 */ /* 0x000fe2000fffe0ff */
[----:B------:R-:W-:Y:S01]  /*9550*/  ISETP.NE.AND P0, PT, R0, RZ, PT ;  /* 0x000000ff0000720c */ /* 0x000fe20003f05270 */
[----:B------:R-:W-:Y:S01]  /*9560*/  FADD.FTZ R224, R186, R224 ;  /* 0x000000e0bae07221 */ /* 0x000fe20000010000 */
[----:B------:R-:W-:Y:S01]  /*9570*/  FADD.FTZ R225, R184, R225 ;  /* 0x000000e1b8e17221 */ /* 0x000fe20000010000 */
[----:B------:R-:W-:Y:S01]  /*9580*/  UISETP.GE.AND UP1, UPT, UR6, UR25, UPT ;  /* 0x000000190600728c */ /* 0x000fe2000bf26270 */
[----:B------:R-:W-:Y:S01]  /*9590*/  PLOP3.LUT P0, PT, P0, PT, PT, 0x8, 0x80 ;  /* 0x000000000080781c */ /* 0x000fe2000070e170 */
        /* <DEDUP_REMOVED lines=24> */
[----:B------:R-:W-:Y:S01]  /*9720*/  P2R R0, PR, RZ, 0x1 ;  /* 0x00000001ff007803 */ /* 0x000fe20000000000 */
[----:B------:R-:W-:Y:S01]  /*9730*/  FADD.FTZ R232, R125, R232 ;  /* 0x000000e87de87221 */ /* 0x000fe20000010000 */
[----:B------:R-:W-:Y:S01]  /*9740*/  FADD.FTZ R233, R126, R233 ;  /* 0x000000e97ee97221 */ /* 0x000fe20000010000 */
[----:B------:R-:W-:Y:S01]  /*9750*/  FADD.FTZ R234, R133, R234 ;  /* 0x000000ea85ea7221 */ /* 0x000fe20000010000 */
[----:B--2---:R-:W-:Y:S01]  /*9760*/  FADD.FTZ R122, R185, R122 ;  /* 0x0000007ab97a7221 */ /* 0x004fe20000010000 */
[----:B---3--:R-:W-:Y:S01]  /*9770*/  FADD.FTZ R121, R131, R121 ;  /* 0x0000007983797221 */ /* 0x008fe20000010000 */
[----:B----4-:R-:W-:-:S05]  /*9780*/  FADD.FTZ R120, R189, R120 ;  /* 0x00000078bd787221 */ /* 0x010fca0000010000 */
[----:B------:R0:W-:Y:S04]  /*9790*/  STL [R1], R120 ;  /* 0x0000007801007387 */ /* 0x0001e80000100800 */
[----:B------:R0:W-:Y:S04]  /*97a0*/  STL [R1+0x4], R121 ;  /* 0x0000047901007387 */ /* 0x0001e80000100800 */
[----:B------:R0:W-:Y:S01]  /*97b0*/  STL [R1+0x8], R122 ;  /* 0x0000087a01007387 */ /* 0x0001e20000100800 */
[----:B------:R-:W-:Y:S05]  /*97c0*/  BRA.U !UP1, `(.L_x_4049) ;  /* 0xffffff71095c7547 */ /* 0x000fea000b83ffff */
[----:B------:R1:W5:Y:S01]  /*97d0*/  LDL.LU R79, [R1+0xc] ;  /* 0x00000c00014f7983 */ /* 0x0003620000300800 */
        /* <DEDUP_REMOVED lines=90> */
[----:B-1----:R-:W-:-:S07]  /*9d80*/  MOV R27, R200 ;  /* 0x000000c8001b7202 */ /* 0x002fce0000000f00 */
.L_x_4030:
[----:B------:R-:W1:Y:S01]  /*9d90*/  S2R R96, SR_TID.X ;  /* 0x0000000000607919 */ /* 0x000e620000002100 */
[----:B------:R-:W2:Y:S08]  /*9da0*/  S2UR UR4, SR_CTAID.X ;  /* 0x00000000000479c3 */ /* 0x000eb00000002500 */
[----:B------:R-:W2:Y:S08]  /*9db0*/  LDC R0, c[0x0][0x388] ;  /* 0x0000e200ff007b82 */ /* 0x000eb00000000800 */
[----:B------:R-:W3:Y:S08]  /*9dc0*/  LDC.64 R2, c[0x0][0x440] ;  /* 0x00011000ff027b82 */ /* 0x000ef00000000a00 */
[----:B------:R-:W4:Y:S08]  /*9dd0*/  LDC.64 R20, c[0x0][0x448] ;  /* 0x00011200ff147b82 */ /* 0x000f300000000a00 */
[----:B------:R-:W0:Y:S01]  /*9de0*/  LDC.64 R22, c[0x0][0x460] ;  /* 0x00011800ff167b82 */ /* 0x000e220000000a00 */
[----:B--2---:R-:W-:-:S05]  /*9df0*/  IMAD R0, R0, UR4, RZ ;  /* 0x0000000400007c24 */ /* 0x004fca000f8e02ff */
[----:B-1----:R-:W-:-:S05]  /*9e00*/  LEA.HI R97, R0, R96, RZ, 0x1d ;  /* 0x0000006000617211 */ /* 0x002fca00078fe8ff */
[----:B---3--:R-:W-:-:S04]  /*9e10*/  IMAD.WIDE.U32 R2, R97, 0x20, R2 ;  /* 0x0000002061027825 */ /* 0x008fc800078e0002 */
[C---:B----4-:R-:W-:Y:S01]  /*9e20*/  IMAD.WIDE.U32 R20, R97.reuse, 0x20, R20 ;  /* 0x0000002061147825 */ /* 0x050fe200078e0014 */
        /* <DEDUP_REMOVED lines=26> */
.L_x_4050:
        /* <DEDUP_REMOVED lines=11> */
.L_x_15633:


//--------------------- .text._ZN10layer_norm22ln_bwd_finalize_kernelINS_22Kernel_traits_finalizeILj8192Ef13__nv_bfloat16S2_S2_fjLb1ELj1024ELj4ENS_18Kernel_traits_baseILj8192EfS2_S2_S2_fjLj1024EEEEELb1ELb0EEEvNS_9BwdParamsE --------------------------
	.section	.text._ZN10layer_norm22ln_bwd_finalize_kernelINS_22Kernel_traits_finalizeILj8192Ef13__nv_bfloat16S2_S2_fjLb1ELj1024ELj4ENS_18Kernel_traits_baseILj8192EfS2_S2_S2_fjLj1024EEEEELb1ELb0EEEvNS_9BwdParamsE,"ax",@progbits
	.align	128
        .global         _ZN10layer_norm22ln_bwd_finalize_kernelINS_22Kernel_traits_finalizeILj8192Ef13__nv_bfloat16S2_S2_fjLb1ELj1024ELj4ENS_18Kernel_traits_baseILj8192EfS2_S2_S2_fjLj1024EEEEELb1ELb0EEEvNS_9BwdParamsE
        .type           _ZN10layer_norm22ln_bwd_finalize_kernelINS_22Kernel_traits_finalizeILj8192Ef13__nv_bfloat16S2_S2_fjLb1ELj1024ELj4ENS_18Kernel_traits_baseILj8192EfS2_S2_S2_fjLj1024EEEEELb1ELb0EEEvNS_9BwdParamsE,@function
        .size           _ZN10layer_norm22ln_bwd_finalize_kernelINS_22Kernel_traits_finalizeILj8192Ef13__nv_bfloat16S2_S2_fjLb1ELj1024ELj4ENS_18Kernel_traits_baseILj8192EfS2_S2_S2_fjLj1024EEEEELb1ELb0EEEvNS_9BwdParamsE,(.L_x_15634 - _ZN10layer_norm22ln_bwd_finalize_kernelINS_22Kernel_traits_finalizeILj8192Ef13__nv_bfloat16S2_S2_fjLb1ELj1024ELj4ENS_18Kernel_traits_baseILj8192EfS2_S2_S2_fjLj1024EEEEELb1ELb0EEEvNS_9BwdParamsE)
        .other          _ZN10layer_norm22ln_bwd_finalize_kernelINS_22Kernel_traits_finalizeILj8192Ef13__nv_bfloat16S2_S2_fjLb1ELj1024ELj4ENS_18Kernel_traits_baseILj8192EfS2_S2_S2_fjLj1024EEEEELb1ELb0EEEvNS_9BwdParamsE,@"STO_CUDA_ENTRY STV_DEFAULT"
_ZN10layer_norm22ln_bwd_finalize_kernelINS_22Kernel_traits_finalizeILj8192Ef13__nv_bfloat16S2_S2_fjLb1ELj1024ELj4ENS_18Kernel_traits_baseILj8192EfS2_S2_S2_fjLj1024EEEEELb1ELb0EEEvNS_9BwdParamsE:
.text._ZN10layer_norm22ln_bwd_finalize_kernelINS_22Kernel_traits_finalizeILj8192Ef13__nv_bfloat16S2_S2_fjLb1ELj1024ELj4ENS_18Kernel_traits_baseILj8192EfS2_S2_S2_fjLj1024EEEEELb1ELb0EEEvNS_9BwdParamsE:
        /* <DEDUP_REMOVED lines=23> */
[----:B------:R-:W-:Y:S02]  /*0170*/  MOV R18, RZ ;  /* 0x000000ff00127202 */ /* 0x000fe40000000f00 */
[----:B------:R-:W-:Y:S02]  /*0180*/  IADD3 R9, PT, PT, R9, R8, RZ ;  /* 0x0000000809097210 */ /* 0x000fe40007ffe0ff */
[----:B------:R-:W-:-:S02]  /*0190*/  MOV R8, R5 ;  /* 0x0000000500087202 */ /* 0x000fc40000000f00 */
[C---:B------:R-:W-:Y:S02]  /*01a0*/  ISETP.GE.U32.AND P0, PT, R9.reuse, 0xe0, PT ;  /* 0x000000e00900780c */ /* 0x040fe40003f06070 */
[----:B------:R-:W-:Y:S02]  /*01b0*/  MOV R28, RZ ;  /* 0x000000ff001c7202 */ /* 0x000fe40000000f00 */
[----:B------:R-:W-:Y:S02]  /*01c0*/  MOV R7, RZ ;  /* 0x000000ff00077202 */ /* 0x000fe40000000f00 */
[----:B------:R-:W-:-:S07]  /*01d0*/  LEA.HI R10, R9, 0x1, RZ, 0x1b ;  /* 0x00000001090a7811 */ /* 0x000fce00078fd8ff */
[----:B------:R-:W-:Y:S05]  /*01e0*/  @!P0 BRA `(.L_x_4054) ;  /* 0x0000000400c48947 */ /* 0x000fea0003800000 */
        /* <DEDUP_REMOVED lines=13> */
[----:B------:R-:W-:Y:S01]  /*02c0*/  IADD3 R22, PT, PT, R6, R13, RZ ;  /* 0x0000000d06167210 */ /* 0x000fe20007ffe0ff */
        /* <DEDUP_REMOVED lines=11> */
[----:B------:R-:W-:-:S07]  /*0380*/  IADD3 R24, PT, PT, R6, R15, RZ ;  /* 0x0000000f06187210 */ /* 0x000fce0007ffe0ff */
.L_x_4055:
[----:B------:R-:W0:Y:S02]  /*0390*/  LDC.64 R14, c[0x0][0x440] ;  /* 0x00011000ff0e7b82 */ /* 0x000e240000000a00 */
[----:B0-----:R-:W-:-:S04]  /*03a0*/  IMAD.WIDE.U32 R20, R11, 0x4, R14 ;  /* 0x000000040b147825 */ /* 0x001fc800078e000e */
[--C-:B------:R-:W-:Y:S02]  /*03b0*/  IMAD.WIDE.U32 R16, R23, 0x4, R14.reuse ;  /* 0x0000000417107825 */ /* 0x100fe400078e000e */
[----:B------:R-:W2:Y:S04]  /*03c0*/  LDG.E R20, desc[UR6][R20.64] ;  /* 0x0000000614147981 */ /* 0x000ea8000c1e1900 */
[----:B------:R0:W3:Y:S02]  /*03d0*/  LDG.E R12, desc[UR6][R16.64] ;  /* 0x00000006100c7981 */ /* 0x0000e4000c1e1900 */
[----:B0-----:R-:W-:-:S05]  /*03e0*/  IMAD.WIDE.U32 R16, R13, 0x4, R14 ;  /* 0x000000040d107825 */ /* 0x001fca00078e000e */
[----:B------:R0:W4:Y:S02]  /*03f0*/  LDG.E R19, desc[UR6][R16.64] ;  /* 0x0000000610137981 */ /* 0x000124000c1e1900 */
[----:B0-----:R-:W-:-:S04]  /*0400*/  IMAD.WIDE.U32 R16, R22, 0x4, R14 ;  /* 0x0000000416107825 */ /* 0x001fc800078e000e */
[----:B--2---:R-:W-:Y:S01]  /*0410*/  FADD.FTZ R7, R20, R7 ;  /* 0x0000000714077221 */ /* 0x004fe20000010000 */
[----:B------:R-:W-:-:S04]  /*0420*/  IMAD.WIDE.U32 R20, R24, 0x4, R14 ;  /* 0x0000000418147825 */ /* 0x000fc800078e000e */
[----:B---3--:R-:W-:Y:S02]  /*0430*/  FADD.FTZ R7, R7, R12 ;  /* 0x0000000c07077221 */ /* 0x008fe40000010000 */
[----:B------:R0:W2:Y:S02]  /*0440*/  LDG.E R12, desc[UR6][R20.64] ;  /* 0x00000006140c7981 */ /* 0x0000a4000c1e1900 */
[----:B----4-:R-:W-:Y:S02]  /*0450*/  FADD.FTZ R7, R7, R19 ;  /* 0x0000001307077221 */ /* 0x010fe40000010000 */
[----:B------:R1:W3:Y:S01]  /*0460*/  LDG.E R19, desc[UR6][R16.64] ;  /* 0x0000000610137981 */ /* 0x0002e2000c1e1900 */
[----:B0-----:R-:W-:-:S04]  /*0470*/  IMAD.WIDE.U32 R20, R25, 0x4, R14 ;  /* 0x0000000419147825 */ /* 0x001fc800078e000e */
[----:B-1----:R-:W-:-:S04]  /*0480*/  IMAD.WIDE.U32 R16, R27, 0x4, R14 ;  /* 0x000000041b107825 */ /* 0x002fc800078e000e */
[----:B--2---:R-:W-:Y:S02]  /*0490*/  FADD.FTZ R7, R7, R12 ;  /* 0x0000000c07077221 */ /* 0x004fe40000010000 */
[----:B------:R-:W2:Y:S02]  /*04a0*/  LDG.E R12, desc[UR6][R20.64] ;  /* 0x00000006140c7981 */ /* 0x000ea4000c1e1900 */
[----:B---3--:R-:W-:Y:S02]  /*04b0*/  FADD.FTZ R19, R7, R19 ;  /* 0x0000001307137221 */ /* 0x008fe40000010000 */
[----:B------:R0:W3:Y:S02]  /*04c0*/  LDG.E R7, desc[UR6][R16.64] ;  /* 0x0000000610077981 */ /* 0x0000e4000c1e1900 */
[----:B0-----:R-:W0:Y:S01]  /*04d0*/  LDC.64 R16, c[0x0][0x448] ;  /* 0x00011200ff107b82 */ /* 0x001e220000000a00 */
[----:B------:R-:W-:-:S04]  /*04e0*/  IMAD.WIDE.U32 R20, R29, 0x4, R14 ;  /* 0x000000041d147825 */ /* 0x000fc800078e000e */
[----:B0-----:R-:W-:-:S06]  /*04f0*/  IMAD.WIDE.U32 R14, R11, 0x4, R16 ;  /* 0x000000040b0e7825 */ /* 0x001fcc00078e0010 */
[----:B------:R-:W4:Y:S01]  /*0500*/  LDG.E R15, desc[UR6][R14.64] ;  /* 0x000000060e0f7981 */ /* 0x000f22000c1e1900 */
[----:B--2---:R-:W-:-:S03]  /*0510*/  FADD.FTZ R19, R19, R12 ;  /* 0x0000000c13137221 */ /* 0x004fc60000010000 */
[----:B------:R0:W2:Y:S02]  /*0520*/  LDG.E R12, desc[UR6][R20.64] ;  /* 0x00000006140c7981 */ /* 0x0000a4000c1e1900 */
[----:B0-----:R-:W-:-:S04]  /*0530*/  IMAD.WIDE.U32 R20, R23, 0x4, R16 ;  /* 0x0000000417147825 */ /* 0x001fc800078e0010 */
[----:B---3--:R-:W-:Y:S02]  /*0540*/  FADD.FTZ R7, R19, R7 ;  /* 0x0000000713077221 */ /* 0x008fe40000010000 */
[----:B------:R-:W3:Y:S01]  /*0550*/  LDG.E R19, desc[UR6][R20.64] ;  /* 0x0000000614137981 */ /* 0x000ee2000c1e1900 */
[----:B----4-:R-:W-:Y:S01]  /*0560*/  FADD.FTZ R28, R15, R28 ;  /* 0x0000001c0f1c7221 */ /* 0x010fe20000010000 */
[----:B------:R-:W-:-:S04]  /*0570*/  IMAD.WIDE.U32 R14, R13, 0x4, R16 ;  /* 0x000000040d0e7825 */ /* 0x000fc800078e0010 */
[----:B---3--:R-:W-:Y:S02]  /*0580*/  FADD.FTZ R19, R28, R19 ;  /* 0x000000131c137221 */ /* 0x008fe40000010000 */
[----:B------:R-:W3:Y:S01]  /*0590*/  LDG.E R28, desc[UR6][R14.64] ;  /* 0x000000060e1c7981 */ /* 0x000ee2000c1e1900 */
        /* <DEDUP_REMOVED lines=8> */
[----:B------:R0:W3:Y:S01]  /*0620*/  LDG.E R19, desc[UR6][R20.64] ;  /* 0x0000000614137981 */ /* 0x0000e2000c1e1900 */
[----:B------:R-:W-:-:S04]  /*0630*/  IMAD.WIDE.U32 R14, R27, 0x4, R16 ;  /* 0x000000041b0e7825 */ /* 0x000fc800078e0010 */
[----:B0-----:R-:W-:-:S04]  /*0640*/  IMAD.WIDE.U32 R20, R29, 0x4, R16 ;  /* 0x000000041d147825 */ /* 0x001fc800078e0010 */
[----:B---3--:R-:W-:Y:S02]  /*0650*/  FADD.FTZ R28, R28, R19 ;  /* 0x000000131c1c7221 */ /* 0x008fe40000010000 */
[----:B------:R0:W3:Y:S02]  /*0660*/  LDG.E R19, desc[UR6][R14.64] ;  /* 0x000000060e137981 */ /* 0x0000e4000c1e1900 */
[----:B0-----:R-:W0:Y:S02]  /*0670*/  LDC.64 R14, c[0x0][0x460] ;  /* 0x00011800ff0e7b82 */ /* 0x001e240000000a00 */
[----:B0-----:R-:W-:-:S06]  /*0680*/  IMAD.WIDE.U32 R16, R11, 0x4, R14 ;  /* 0x000000040b107825 */ /* 0x001fcc00078e000e */
[----:B------:R-:W4:Y:S01]  /*0690*/  LDG.E R17, desc[UR6][R16.64] ;  /* 0x0000000610117981 */ /* 0x000f22000c1e1900 */
[----:B---3--:R-:W-:Y:S01]  /*06a0*/  FADD.FTZ R28, R28, R19 ;  /* 0x000000131c1c7221 */ /* 0x008fe20000010000 */
[----:B----4-:R-:W-:Y:S01]  /*06b0*/  FADD.FTZ R17, R17, R18 ;  /* 0x0000001211117221 */ /* 0x010fe20000010000 */
[----:B------:R-:W-:-:S06]  /*06c0*/  IMAD.WIDE.U32 R18, R23, 0x4, R14 ;  /* 0x0000000417127825 */ /* 0x000fcc00078e000e */
[----:B------:R-:W3:Y:S01]  /*06d0*/  LDG.E R18, desc[UR6][R18.64] ;  /* 0x0000000612127981 */ /* 0x000ee2000c1e1900 */
[----:B--2---:R-:W-:-:S03]  /*06e0*/  FADD.FTZ R7, R7, R12 ;  /* 0x0000000c07077221 */ /* 0x004fc60000010000 */
[----:B------:R0:W2:Y:S02]  /*06f0*/  LDG.E R12, desc[UR6][R20.64] ;  /* 0x00000006140c7981 */ /* 0x0000a4000c1e1900 */
[----:B0-----:R-:W-:-:S06]  /*0700*/  IMAD.WIDE.U32 R20, R13, 0x4, R14 ;  /* 0x000000040d147825 */ /* 0x001fcc00078e000e */
[----:B------:R-:W4:Y:S01]  /*0710*/  LDG.E R20, desc[UR6][R20.64] ;  /* 0x0000000614147981 */ /* 0x000f22000c1e1900 */
[----:B---3--:R-:W-:Y:S01]  /*0720*/  FADD.FTZ R17, R17, R18 ;  /* 0x0000001211117221 */ /* 0x008fe20000010000 */
[----:B------:R-:W-:-:S06]  /*0730*/  IMAD.WIDE.U32 R18, R24, 0x4, R14 ;  /* 0x0000000418127825 */ /* 0x000fcc00078e000e */
[----:B------:R-:W3:Y:S01]  /*0740*/  LDG.E R18, desc[UR6][R18.64] ;  /* 0x0000000612127981 */ /* 0x000ee2000c1e1900 */
[----:B----4-:R-:W-:-:S04]  /*0750*/  FADD.FTZ R17, R17, R20 ;  /* 0x0000001411117221 */ /* 0x010fc80000010000 */
[----:B---3--:R-:W-:Y:S01]  /*0760*/  FADD.FTZ R20, R17, R18 ;  /* 0x0000001211147221 */ /* 0x008fe20000010000 */
[----:B------:R-:W-:-:S06]  /*0770*/  IMAD.WIDE.U32 R16, R22, 0x4, R14 ;  /* 0x0000000416107825 */ /* 0x000fcc00078e000e */
[----:B------:R-:W3:Y:S01]  /*0780*/  LDG.E R17, desc[UR6][R16.64] ;  /* 0x0000000610117981 */ /* 0x000ee2000c1e1900 */
[----:B------:R-:W-:-:S06]  /*0790*/  IMAD.WIDE.U32 R18, R25, 0x4, R14 ;  /* 0x0000000419127825 */ /* 0x000fcc00078e000e */
[----:B------:R-:W4:Y:S01]  /*07a0*/  LDG.E R19, desc[UR6][R18.64] ;  /* 0x0000000612137981 */ /* 0x000f22000c1e1900 */
[----:B------:R-:W-:Y:S01]  /*07b0*/  IADD3 R26, PT, PT, R26, 0x8, RZ ;  /* 0x000000081a1a7810 */ /* 0x000fe20007ffe0ff */
[----:B---3--:R-:W-:Y:S01]  /*07c0*/  FADD.FTZ R16, R20, R17 ;  /* 0x0000001114107221 */ /* 0x008fe20000010000 */
[----:B------:R-:W-:-:S04]  /*07d0*/  IMAD.WIDE.U32 R20, R27, 0x4, R14 ;  /* 0x000000041b147825 */ /* 0x000fc800078e000e */
[----:B------:R-:W-:Y:S02]  /*07e0*/  IMAD.WIDE.U32 R14, R29, 0x4, R14 ;  /* 0x000000041d0e7825 */ /* 0x000fe400078e000e */
[----:B------:R-:W3:Y:S04]  /*07f0*/  LDG.E R21, desc[UR6][R20.64] ;  /* 0x0000000614157981 */ /* 0x000ee8000c1e1900 */
[----:B------:R-:W5:Y:S01]  /*0800*/  LDG.E R15, desc[UR6][R14.64] ;  /* 0x000000060e0f7981 */ /* 0x000f62000c1e1900 */
[----:B------:R-:W-:Y:S01]  /*0810*/  ISETP.NE.AND P0, PT, R26, RZ, PT ;  /* 0x000000ff1a00720c */ /* 0x000fe20003f05270 */
[----:B----4-:R-:W-:Y:S01]  /*0820*/  FADD.FTZ R16, R16, R19 ;  /* 0x0000001310107221 */ /* 0x010fe20000010000 */
[----:B--2---:R-:W-:Y:S01]  /*0830*/  FADD.FTZ R28, R28, R12 ;  /* 0x0000000c1c1c7221 */ /* 0x004fe20000010000 */
[----:B------:R-:W-:-:S02]  /*0840*/  IADD3 R8, PT, PT, R8, 0x100, RZ ;  /* 0x0000010008087810 */ /* 0x000fc40007ffe0ff */
[C---:B------:R-:W-:Y:S02]  /*0850*/  LEA R11, R4.reuse, R11, 0x8 ;  /* 0x0000000b040b7211 */ /* 0x040fe400078e40ff */
[C---:B------:R-:W-:Y:S02]  /*0860*/  LEA R23, R4.reuse, R23, 0x8 ;  /* 0x0000001704177211 */ /* 0x040fe400078e40ff */
[C---:B------:R-:W-:Y:S02]  /*0870*/  LEA R13, R4.reuse, R13, 0x8 ;  /* 0x0000000d040d7211 */ /* 0x040fe400078e40ff */
[C---:B------:R-:W-:Y:S02]  /*0880*/  LEA R24, R4.reuse, R24, 0x8 ;  /* 0x0000001804187211 */ /* 0x040fe400078e40ff */
[C---:B------:R-:W-:Y:S02]  /*0890*/  LEA R22, R4.reuse, R22, 0x8 ;  /* 0x0000001604167211 */ /* 0x040fe400078e40ff */
[----:B------:R-:W-:-:S02]  /*08a0*/  LEA R25, R4, R25, 0x8 ;  /* 0x0000001904197211 */ /* 0x000fc400078e40ff */
[C---:B------:R-:W-:Y:S02]  /*08b0*/  LEA R27, R4.reuse, R27, 0x8 ;  /* 0x0000001b041b7211 */ /* 0x040fe400078e40ff */
[----:B------:R-:W-:Y:S01]  /*08c0*/  LEA R29, R4, R29, 0x8 ;  /* 0x0000001d041d7211 */ /* 0x000fe200078e40ff */
[----:B---3--:R-:W-:-:S04]  /*08d0*/  FADD.FTZ R16, R16, R21 ;  /* 0x0000001510107221 */ /* 0x008fc80000010000 */
[----:B-----5:R-:W-:Y:S01]  /*08e0*/  FADD.FTZ R18, R16, R15 ;  /* 0x0000000f10127221 */ /* 0x020fe20000010000 */
[----:B------:R-:W-:Y:S06]  /*08f0*/  @P0 BRA `(.L_x_4055) ;  /* 0xfffffff800a40947 */ /* 0x000fec000383ffff */
.L_x_4054:
[----:B------:R-:W-:Y:S05]  /*0900*/  BSYNC.RECONVERGENT B1 ;  /* 0x0000000000017941 */ /* 0x000fea0003800200 */
.L_x_4053:
        /* <DEDUP_REMOVED lines=15> */
[----:B------:R0:W2:Y:S02]  /*0a00*/  LDG.E R26, desc[UR6][R26.64] ;  /* 0x000000061a1a7981 */ /* 0x0000a4000c1e1900 */
[CC--:B0-----:R-:W-:Y:S02]  /*0a10*/  LEA R27, R4.reuse, R19.reuse, 0x5 ;  /* 0x00000013041b7211 */ /* 0x0c1fe400078e28ff */
[----:B------:R-:W-:-:S03]  /*0a20*/  LEA R19, R4, R19, 0x6 ;  /* 0x0000001304137211 */ /* 0x000fc600078e30ff */
[----:B------:R-:W-:-:S05]  /*0a30*/  IMAD.WIDE.U32 R24, R27, 0x4, R10 ;  /* 0x000000041b187825 */ /* 0x000fca00078e000a */
[----:B------:R0:W5:Y:S02]  /*0a40*/  LDG.E R16, desc[UR6][R24.64] ;  /* 0x0000000618107981 */ /* 0x000164000c1e1900 */
[----:B0-----:R-:W-:-:S04]  /*0a50*/  IMAD.WIDE.U32 R24, R27, 0x4, R14 ;  /* 0x000000041b187825 */ /* 0x001fc800078e000e */
[----:B---3--:R-:W-:Y:S01]  /*0a60*/  FADD.FTZ R28, R28, R21 ;  /* 0x000000151c1c7221 */ /* 0x008fe20000010000 */
[----:B------:R-:W-:-:S06]  /*0a70*/  IMAD.WIDE.U32 R20, R19, 0x4, R10 ;  /* 0x0000000413147825 */ /* 0x000fcc00078e000a */
[----:B------:R-:W3:Y:S04]  /*0a80*/  LDG.E R20, desc[UR6][R20.64] ;  /* 0x0000000614147981 */ /* 0x000ee8000c1e1900 */
[----:B------:R4:W3:Y:S01]  /*0a90*/  LDG.E R21, desc[UR6][R24.64] ;  /* 0x0000000618157981 */ /* 0x0008e2000c1e1900 */
[----:B--2---:R-:W-:Y:S01]  /*0aa0*/  FADD.FTZ R7, R7, R26 ;  /* 0x0000001a07077221 */ /* 0x004fe20000010000 */
[----:B------:R-:W-:-:S04]  /*0ab0*/  IMAD.WIDE.U32 R26, R27, 0x4, R12 ;  /* 0x000000041b1a7825 */ /* 0x000fc800078e000c */
[----:B----4-:R-:W-:Y:S01]  /*0ac0*/  FADD.FTZ R24, R18, R23 ;  /* 0x0000001712187221 */ /* 0x010fe20000010000 */
[----:B------:R-:W-:Y:S01]  /*0ad0*/  IMAD.WIDE.U32 R22, R19, 0x4, R14 ;  /* 0x0000000413167825 */ /* 0x000fe200078e000e */
[----:B------:R-:W-:-:S03]  /*0ae0*/  LEA R25, R4, R19, 0x5 ;  /* 0x0000001304197211 */ /* 0x000fc600078e28ff */
[----:B------:R-:W-:Y:S02]  /*0af0*/  IMAD.WIDE.U32 R18, R19, 0x4, R12 ;  /* 0x0000000413127825 */ /* 0x000fe400078e000c */
[----:B------:R-:W2:Y:S02]  /*0b00*/  LDG.E R22, desc[UR6][R22.64] ;  /* 0x0000000616167981 */ /* 0x000ea4000c1e1900 */
[C---:B------:R-:W-:Y:S02]  /*0b10*/  IMAD.WIDE.U32 R10, R25.reuse, 0x4, R10 ;  /* 0x00000004190a7825 */ /* 0x040fe400078e000a */
[----:B------:R-:W4:Y:S02]  /*0b20*/  LDG.E R18, desc[UR6][R18.64] ;  /* 0x0000000612127981 */ /* 0x000f24000c1e1900 */
[C---:B------:R-:W-:Y:S02]  /*0b30*/  IMAD.WIDE.U32 R14, R25.reuse, 0x4, R14 ;  /* 0x00000004190e7825 */ /* 0x040fe400078e000e */
[----:B------:R-:W4:Y:S02]  /*0b40*/  LDG.E R10, desc[UR6][R10.64] ;  /* 0x000000060a0a7981 */ /* 0x000f24000c1e1900 */
[----:B------:R-:W-:-:S02]  /*0b50*/  IMAD.WIDE.U32 R12, R25, 0x4, R12 ;  /* 0x00000004190c7825 */ /* 0x000fc400078e000c */
[----:B------:R-:W4:Y:S04]  /*0b60*/  LDG.E R23, desc[UR6][R26.64] ;  /* 0x000000061a177981 */ /* 0x000f28000c1e1900 */
[----:B------:R-:W4:Y:S04]  /*0b70*/  LDG.E R14, desc[UR6][R14.64] ;  /* 0x000000060e0e7981 */ /* 0x000f28000c1e1900 */
[----:B------:R-:W4:Y:S01]  /*0b80*/  LDG.E R12, desc[UR6][R12.64] ;  /* 0x000000060c0c7981 */ /* 0x000f22000c1e1900 */
[----:B-----5:R-:W-:Y:S01]  /*0b90*/  FADD.FTZ R7, R7, R16 ;  /* 0x0000001007077221 */ /* 0x020fe20000010000 */
[----:B------:R-:W-:-:S03]  /*0ba0*/  IADD3 R8, PT, PT, R8, 0x80, RZ ;  /* 0x0000008008087810 */ /* 0x000fc60007ffe0ff */
[----:B---3--:R-:W-:Y:S01]  /*0bb0*/  FADD.FTZ R7, R7, R20 ;  /* 0x0000001407077221 */ /* 0x008fe20000010000 */
[----:B------:R-:W-:-:S04]  /*0bc0*/  FADD.FTZ R21, R28, R21 ;  /* 0x000000151c157221 */ /* 0x000fc80000010000 */
[----:B--2---:R-:W-:Y:S01]  /*0bd0*/  FADD.FTZ R21, R21, R22 ;  /* 0x0000001615157221 */ /* 0x004fe20000010000 */
[----:B----4-:R-:W-:-:S04]  /*0be0*/  FADD.FTZ R23, R24, R23 ;  /* 0x0000001718177221 */ /* 0x010fc80000010000 */
[----:B------:R-:W-:Y:S01]  /*0bf0*/  FADD.FTZ R23, R23, R18 ;  /* 0x0000001217177221 */ /* 0x000fe20000010000 */
[----:B------:R-:W-:Y:S01]  /*0c00*/  FADD.FTZ R7, R7, R10 ;  /* 0x0000000a07077221 */ /* 0x000fe20000010000 */
[----:B------:R-:W-:Y:S02]  /*0c10*/  FADD.FTZ R28, R21, R14 ;  /* 0x0000000e151c7221 */ /* 0x000fe40000010000 */
[----:B------:R-:W-:-:S07]  /*0c20*/  FADD.FTZ R18, R23, R12 ;  /* 0x0000000c17127221 */ /* 0x000fce0000010000 */
.L_x_4057:
[----:B------:R-:W-:Y:S05]  /*0c30*/  BSYNC.RECONVERGENT B1 ;  /* 0x0000000000017941 */ /* 0x000fea0003800200 */
.L_x_4056:
        /* <DEDUP_REMOVED lines=29> */
.L_x_4059:
[----:B------:R-:W-:Y:S05]  /*0e10*/  BSYNC.RECONVERGENT B1 ;  /* 0x0000000000017941 */ /* 0x000fea0003800200 */
.L_x_4058:
        /* <DEDUP_REMOVED lines=14> */
.L_x_4052:
[----:B------:R-:W-:Y:S05]  /*0f00*/  BSYNC.RECONVERGENT B0 ;  /* 0x0000000000007941 */ /* 0x000fea0003800200 */
.L_x_4051:
        /* <DEDUP_REMOVED lines=30> */
[----:B--2---:R-:W-:-:S03]  /*10f0*/  FADD.FTZ R16, R15, R16 ;  /* 0x000000100f107221 */ /* 0x004fc60000010000 */
[----:B------:R-:W1:Y:S01]  /*1100*/  SHFL.BFLY PT, R3, R12, 0x4, 0x1f ;  /* 0x0c801f000c037f89 */ /* 0x000e6200000e0000 */
[----:B------:R-:W-:-:S03]  /*1110*/  LOP3.LUT R15, R0, 0x7ffffff0, RZ, 0xc0, !PT ;  /* 0x7ffffff0000f7812 */ /* 0x000fc600078ec0ff */
[----:B------:R-:W2:Y:S01]  /*1120*/  SHFL.BFLY PT, R9, R16, 0x4, 0x1f ;  /* 0x0c801f0010097f89 */ /* 0x000ea200000e0000 */
[----:B------:R-:W-:Y:S01]  /*1130*/  IADD3 R0, PT, PT, R6, R15, RZ ;  /* 0x0000000f06007210 */ /* 0x000fe20007ffe0ff */
        /* <DEDUP_REMOVED lines=8> */
[----:B------:R-:W-:Y:S01]  /*11c0*/  SHF.L.U32 R3, R0, 0x1, RZ ;  /* 0x0000000100037819 */ /* 0x000fe200000006ff */
[----:B--2---:R-:W-:-:S03]  /*11d0*/  FADD.FTZ R12, R11, R10 ;  /* 0x0000000a0b0c7221 */ /* 0x004fc60000010000 */
[----:B------:R-:W0:Y:S01]  /*11e0*/  SHFL.BFLY PT, R7, R2, 0x10, 0x1f ;  /* 0x0e001f0002077f89 */ /* 0x000e2200000e0000 */
[----:B------:R-:W-:Y:S02]  /*11f0*/  ISETP.GE.U32.AND P1, PT, R3, R4, PT ;  /* 0x000000040300720c */ /* 0x000fe40003f26070 */
[----:B------:R-:W-:Y:S01]  /*1200*/  @!P0 LEA R4, R5, UR4, 0x2 ;  /* 0x0000000405048c11 */ /* 0x000fe2000f8e10ff */
        /* <DEDUP_REMOVED lines=23> */
[----:B0-----:R-:W-:Y:S04]  /*1380*/  STG.E.64 desc[UR6][R8.64], R6 ;  /* 0x0000000608007986 */ /* 0x001fe8000c101b06 */
[----:B--2---:R-:W-:Y:S04]  /*1390*/  STG.E.64 desc[UR6][R10.64], R4 ;  /* 0x000000040a007986 */ /* 0x004fe8000c101b06 */
[----:B----4-:R-:W-:Y:S01]  /*13a0*/  STG.E.64 desc[UR6][R12.64], R2 ;  /* 0x000000020c007986 */ /* 0x010fe2000c101b06 */
[----:B------:R-:W-:Y:S05]  /*13b0*/  EXIT ;  /* 0x000000000000794d */ /* 0x000fea0003800000 */
.L_x_4060:
        /* <DEDUP_REMOVED lines=12> */
.L_x_15634:


//--------------------- .text._ZN10layer_norm13ln_bwd_kernelINS_13Kernel_traitsIf13__nv_bfloat16S2_S2_fjLj8192ELj1ELj1ELj8ELj16ENS_18Kernel_traits_baseILj8192EfS2_S2_S2_fjLj256EEEEELb1ELb1ELb1ELb0EEEvNS_9BwdParamsE --------------------------
	.section	.text._ZN10layer_norm13ln_bwd_kernelINS_13Kernel_traitsIf13__nv_bfloat16S2_S2_fjLj8192ELj1ELj1ELj8ELj16ENS_18Kernel_traits_baseILj8192EfS2_S2_S2_fjLj256EEEEELb1ELb1ELb1ELb0EEEvNS_9BwdParamsE,"ax",@progbits
	.align	128
        .global         _ZN10layer_norm13ln_bwd_kernelINS_13Kernel_traitsIf13__nv_bfloat16S2_S2_fjLj8192ELj1ELj1ELj8ELj16ENS_18Kernel_traits_baseILj8192EfS2_S2_S2_fjLj256EEEEELb1ELb1ELb1ELb0EEEvNS_9BwdParamsE
        .type           _ZN10layer_norm13ln_bwd_kernelINS_13Kernel_traitsIf13__nv_bfloat16S2_S2_fjLj8192ELj1ELj1ELj8ELj16ENS_18Kernel_traits_baseILj8192EfS2_S2_S2_fjLj256EEEEELb1ELb1ELb1ELb0EEEvNS_9BwdParamsE,@function
        .size           _ZN10layer_norm13ln_bwd_kernelINS_13Kernel_traitsIf13__nv_bfloat16S2_S2_fjLj8192ELj1ELj1ELj8ELj16ENS_18Kernel_traits_baseILj8192EfS2_S2_S2_fjLj256EEEEELb1ELb1ELb1ELb0EEEvNS_9BwdParamsE,(.L_x_15635 - _ZN10layer_norm13ln_bwd_kernelINS_13Kernel_traitsIf13__nv_bfloat16S2_S2_fjLj8192ELj1ELj1ELj8ELj16ENS_18Kernel_traits_baseILj8192EfS2_S2_S2_fjLj256EEEEELb1ELb1ELb1ELb0EEEvNS_9BwdParamsE)
        .other          _ZN10layer_norm13ln_bwd_kernelINS_13Kernel_traitsIf13__nv_bfloat16S2_S2_fjLj8192ELj1ELj1ELj8ELj16ENS_18Kernel_traits_baseILj8192EfS2_S2_S2_fjLj256EEEEELb1ELb1ELb1ELb0EEEvNS_9BwdParamsE,@"STO_CUDA_ENTRY STV_DEFAULT"
_ZN10layer_norm13ln_bwd_kernelINS_13Kernel_traitsIf13__nv_bfloat16S2_S2_fjLj8192ELj1ELj1ELj8ELj16ENS_18Kernel_traits_baseILj8192EfS2_S2_S2_fjLj256EEEEELb1ELb1ELb1ELb0EEEvNS_9BwdParamsE:
.text._ZN10layer_norm13ln_bwd_kernelINS_13Kernel_traitsIf13__nv_bfloat16S2_S2_fjLj8192ELj1ELj1ELj8ELj16ENS_18Kernel_traits_baseILj8192EfS2_S2_S2_fjLj256EEEEELb1ELb1ELb1ELb0EEEvNS_9BwdParamsE:
        /* <DEDUP_REMOVED lines=10> */
[----:B------:R0:W2:Y:S04]  /*00a0*/  LDL.64 R32, [R1+0x20] ;  /* 0x0000200001207983 */ /* 0x0000a80000100a00 */
[----:B------:R0:W2:Y:S04]  /*00b0*/  LDL.64 R34, [R1+0x28] ;  /* 0x0000280001227983 */ /* 0x0000a80000100a00 */
[----:B------:R0:W2:Y:S04]  /*00c0*/  LDL.64 R28, [R1+0x10] ;  /* 0x00001000011c7983 */ /* 0x0000a80000100a00 */
[----:B------:R0:W2:Y:S04]  /*00d0*/  LDL.64 R30, [R1+0x18] ;  /* 0x00001800011e7983 */ /* 0x0000a80000100a00 */
[----:B------:R2:W2:Y:S04]  /*00e0*/  LDL.64 R24, [R1] ;  /* 0x0000000001187983 */ /* 0x0004a80000100a00 */
[----:B------:R2:W2:Y:S01]  /*00f0*/  LDL.64 R26, [R1+0x8] ;  /* 0x00000800011a7983 */ /* 0x0004a20000100a00 */
[----:B-1----:R-:W-:Y:S01]  /*0100*/  USHF.R.S32.HI UR4, URZ, 0x1f, UR9 ;  /* 0x0000001fff047899 */ /* 0x002fe20008011409 */
[----:B0-----:R-:W-:Y:S01]  /*0110*/  LOP3.LUT R2, R252, 0xff, RZ, 0x3c, !PT ;  /* 0x000000fffc027812 */ /* 0x001fe200078e3cff */
[----:B------:R-:W0:Y:S02]  /*0120*/  LDCU.64 UR20, c[0x0][0x358] ;  /* 0x00006b00ff1477ac */ /* 0x000e240008000a00 */
[----:B------:R-:W-:-:S06]  /*0130*/  ULEA.HI UR4, UR4, UR9, URZ, 0x3 ;  /* 0x0000000904047291 */ /* 0x000fcc000f8f18ff */
[----:B------:R-:W-:-:S04]  /*0140*/  MOV R3, UR4 ;  /* 0x0000000400037c02 */ /* 0x000fc80008000f00 */
[----:B------:R-:W-:Y:S01]  /*0150*/  LEA.HI.SX32 R2, R3, R2, 0x1d ;  /* 0x0000000203027211 */ /* 0x000fe200078feaff */
[----:B------:R-:W1:Y:S01]  /*0160*/  S2UR UR11, SR_CTAID.X ;  /* 0x00000000000b79c3 */ /* 0x000e620000002500 */
[----:B------:R-:W-:Y:S01]  /*0170*/  MOV R3, R252 ;  /* 0x000000fc00037202 */ /* 0x000fe20000000f00 */
[----:B------:R-:W1:Y:S01]  /*0180*/  LDCU UR4, c[0x0][0x384] ;  /* 0x00007080ff0477ac */ /* 0x000e620008000800 */
[C---:B------:R-:W-:Y:S02]  /*0190*/  ISETP.GE.U32.AND P1, PT, R2.reuse, 0x100, PT ;  /* 0x000001000200780c */ /* 0x040fe40003f26070 */
[C---:B------:R-:W-:Y:S02]  /*01a0*/  ISETP.GE.U32.AND P2, PT, R2.reuse, 0x200, PT ;  /* 0x000002000200780c */ /* 0x040fe40003f46070 */
[C---:B------:R-:W-:Y:S02]  /*01b0*/  ISETP.GE.U32.AND P3, PT, R2.reuse, 0x300, PT ;  /* 0x000003000200780c */ /* 0x040fe40003f66070 */
[----:B------:R-:W-:-:S07]  /*01c0*/  ISETP.GE.U32.AND P4, PT, R2, 0x400, PT ;  /* 0x000004000200780c */ /* 0x000fce0003f86070 */
[----:B------:R-:W0:Y:S08]  /*01d0*/  @P1 LDC.64 R4, c[0x0][0x3d0] ;  /* 0x0000f400ff041b82 */ /* 0x000e300000000a00 */
[----:B------:R-:W1:Y:S08]  /*01e0*/  @P1 LDC.64 R6, c[0x0][0x3e8] ;  /* 0x0000fa00ff061b82 */ /* 0x000e700000000a00 */
[----:B------:R-:W1:Y:S08]  /*01f0*/  @P2 LDC.64 R8, c[0x0][0x3d0] ;  /* 0x0000f400ff082b82 */ /* 0x000e700000000a00 */
[----:B------:R-:W1:Y:S01]  /*0200*/  @P2 LDC.64 R10, c[0x0][0x3e8] ;  /* 0x0000fa00ff0a2b82 */ /* 0x000e620000000a00 */
[----:B0-----:R-:W-:-:S07]  /*0210*/  @P1 IMAD.WIDE.U32 R4, R3, 0x20, R4 ;  /* 0x0000002003041825 */ /* 0x001fce00078e0004 */
[----:B------:R-:W0:Y:S01]  /*0220*/  @P3 LDC.64 R16, c[0x0][0x3d0] ;  /* 0x0000f400ff103b82 */ /* 0x000e220000000a00 */
[C---:B-1----:R-:W-:Y:S01]  /*0230*/  @P1 IMAD.WIDE.U32 R6, R3.reuse, 0x20, R6 ;  /* 0x0000002003061825 */ /* 0x042fe200078e0006 */
[----:B------:R-:W-:-:S04]  /*0240*/  @P1 LOP3.LUT R3, R3, 0x100, RZ, 0xfc, !PT ;  /* 0x0000010003031812 */ /* 0x000fc800078efcff */
[----:B------:R1:W5:Y:S01]  /*0250*/  @P1 LDG.E.128 R160, desc[UR20][R6.64] ;  /* 0x0000001406a01981 */ /* 0x000362000c1e1d00 */
[C---:B------:R-:W-:Y:S01]  /*0260*/  @P2 IMAD.WIDE.U32 R12, R3.reuse, 0x20, R8 ;  /* 0x00000020030c2825 */ /* 0x040fe200078e0008 */
[----:B------:R-:W1:Y:S02]  /*0270*/  @P3 LDC.64 R18, c[0x0][0x3e8] ;  /* 0x0000fa00ff123b82 */ /* 0x000e640000000a00 */
[----:B------:R0:W5:Y:S01]  /*0280*/  @P1 LDG.E.128 R156, desc[UR20][R6.64+0x10] ;  /* 0x00001014069c1981 */ /* 0x000162000c1e1d00 */
[C---:B------:R-:W-:Y:S01]  /*0290*/  @P2 IMAD.WIDE.U32 R14, R3.reuse, 0x20, R10 ;  /* 0x00000020030e2825 */ /* 0x040fe200078e000a */
[----:B------:R-:W-:-:S04]  /*02a0*/  @P2 IADD3 R3, PT, PT, R3, 0x100, RZ ;  /* 0x0000010003032810 */ /* 0x000fc80007ffe0ff */
[----:B------:R-:W1:Y:S01]  /*02b0*/  @P4 LDC.64 R20, c[0x0][0x3d0] ;  /* 0x0000f400ff144b82 */ /* 0x000e620000000a00 */
[----:B------:R0:W5:Y:S02]  /*02c0*/  @P2 LDG.E.128 R152, desc[UR20][R14.64] ;  /* 0x000000140e982981 */ /* 0x000164000c1e1d00 */
[C---:B0-----:R-:W-:Y:S02]  /*02d0*/  @P3 IMAD.WIDE.U32 R16, R3.reuse, 0x20, R16 ;  /* 0x0000002003103825 */ /* 0x041fe400078e0010 */
[----:B------:R0:W5:Y:S03]  /*02e0*/  @P2 LDG.E.128 R148, desc[UR20][R14.64+0x10] ;  /* 0x000010140e942981 */ /* 0x000166000c1e1d00 */
[----:B------:R-:W0:Y:S01]  /*02f0*/  @P4 LDC.64 R22, c[0x0][0x3e8] ;  /* 0x0000fa00ff164b82 */ /* 0x000e220000000a00 */
[C---:B-1----:R-:W-:Y:S01]  /*0300*/  @P3 IMAD.WIDE.U32 R18, R3.reuse, 0x20, R18 ;  /* 0x0000002003123825 */ /* 0x042fe200078e0012 */
[----:B------:R-:W-:-:S04]  /*0310*/  @P3 IADD3 R3, PT, PT, R3, 0x100, RZ ;  /* 0x0000010003033810 */ /* 0x000fc80007ffe0ff */
[----:B------:R1:W5:Y:S01]  /*0320*/  @P3 LDG.E.128 R144, desc[UR20][R18.64] ;  /* 0x0000001412903981 */ /* 0x000362000c1e1d00 */
[----:B------:R-:W-:-:S03]  /*0330*/  @P4 IMAD.WIDE.U32 R8, R3, 0x20, R20 ;  /* 0x0000002003084825 */ /* 0x000fc600078e0014 */
[----:B------:R1:W5:Y:S04]  /*0340*/  @P3 LDG.E.128 R140, desc[UR20][R18.64+0x10] ;  /* 0x00001014128c3981 */ /* 0x000368000c1e1d00 */
[----:B------:R1:W5:Y:S01]  /*0350*/  @P4 LDG.E.128 R248, desc[UR20][R8.64] ;  /* 0x0000001408f84981 */ /* 0x000362000c1e1d00 */
[----:B0-----:R-:W-:-:S03]  /*0360*/  @P4 IMAD.WIDE.U32 R10, R3, 0x20, R22 ;  /* 0x00000020030a4825 */ /* 0x001fc600078e0016 */
[----:B------:R1:W5:Y:S04]  /*0370*/  @P4 LDG.E.128 R244, desc[UR20][R8.64+0x10] ;  /* 0x0000101408f44981 */ /* 0x000368000c1e1d00 */
[----:B------:R1:W5:Y:S04]  /*0380*/  @P4 LDG.E.128 R136, desc[UR20][R10.64] ;  /* 0x000000140a884981 */ /* 0x000368000c1e1d00 */
[----:B------:R1:W5:Y:S04]  /*0390*/  @P4 LDG.E.128 R132, desc[UR20][R10.64+0x10] ;  /* 0x000010140a844981 */ /* 0x000368000c1e1d00 */
[----:B---3--:R-:W3:Y:S04]  /*03a0*/  @P1 LDG.E.128 R44, desc[UR20][R4.64] ;  /* 0x00000014042c1981 */ /* 0x008ee8000c1e1d00 */
[----:B----4-:R-:W4:Y:S04]  /*03b0*/  @P1 LDG.E.128 R40, desc[UR20][R4.64+0x10] ;  /* 0x0000101404281981 */ /* 0x010f28000c1e1d00 */
[----:B--2---:R-:W2:Y:S04]  /*03c0*/  @P2 LDG.E.128 R36, desc[UR20][R12.64] ;  /* 0x000000140c242981 */ /* 0x004ea8000c1e1d00 */
[----:B------:R-:W2:Y:S04]  /*03d0*/  @P2 LDG.E.128 R32, desc[UR20][R12.64+0x10] ;  /* 0x000010140c202981 */ /* 0x000ea8000c1e1d00 */
[----:B------:R-:W2:Y:S04]  /*03e0*/  @P3 LDG.E.128 R28, desc[UR20][R16.64] ;  /* 0x00000014101c3981 */ /* 0x000ea8000c1e1d00 */
        /* <DEDUP_REMOVED lines=50> */
[----:B------:R0:W-:Y:S04]  /*0710*/  @P2 STL.64 [R1+0x20], R32 ;  /* 0x0000202001002387 */ /* 0x0001e80000100a00 */
[----:B------:R0:W-:Y:S04]  /*0720*/  @P2 STL.64 [R1+0x28], R34 ;  /* 0x0000282201002387 */ /* 0x0001e80000100a00 */
[----:B------:R0:W-:Y:S04]  /*0730*/  @P3 STL.64 [R1+0x10], R28 ;  /* 0x0000101c01003387 */ /* 0x0001e80000100a00 */
[----:B------:R1:W-:Y:S04]  /*0740*/  @P3 STL.64 [R1+0x18], R30 ;  /* 0x0000181e01003387 */ /* 0x0003e80000100a00 */
[----:B------:R2:W-:Y:S04]  /*0750*/  @P3 STL.64 [R1], R24 ;  /* 0x0000001801003387 */ /* 0x0005e80000100a00 */
[----:B------:R2:W-:Y:S01]  /*0760*/  @P3 STL.64 [R1+0x8], R26 ;  /* 0x0000081a01003387 */ /* 0x0005e20000100a00 */
[----:B0-----:R-:W-:-:S02]  /*0770*/  CS2R R44, SRZ ;  /* 0x00000000002c7805 */ /* 0x001fc4000001ff00 */
[----:B---3--:R-:W-:Y:S02]  /*0780*/  CS2R R46, SRZ ;  /* 0x00000000002e7805 */ /* 0x008fe4000001ff00 */
[----:B----4-:R-:W-:Y:S02]  /*0790*/  CS2R R40, SRZ ;  /* 0x0000000000287805 */ /* 0x010fe4000001ff00 */
[----:B-1----:R-:W-:Y:S02]  /*07a0*/  CS2R R42, SRZ ;  /* 0x00000000002a7805 */ /* 0x002fe4000001ff00 */
        /* <DEDUP_REMOVED lines=61> */
.L_x_4276:
[----:B0-----:R-:W-:-:S06]  /*0b80*/  UIMAD.WIDE UR6, UR11, 0x4, UR18 ;  /* 0x000000040b0678a5 */ /* 0x001fcc000f8e0212 */
[----:B-123--:R-:W-:Y:S02]  /*0b90*/  MOV R180, UR6 ;  /* 0x0000000600b47c02 */ /* 0x00efe40008000f00 */
[----:B------:R-:W-:-:S05]  /*0ba0*/  MOV R181, UR7 ;  /* 0x0000000700b57c02 */ /* 0x000fca0008000f00 */
[----:B------:R0:W2:Y:S01]  /*0bb0*/  LDG.E R180, desc[UR20][R180.64] ;  /* 0x00000014b4b47981 */ /* 0x0000a2000c1e1900 */
[----:B------:R-:W-:-:S06]  /*0bc0*/  UIMAD.WIDE UR6, UR11, 0x4, UR14 ;  /* 0x000000040b0678a5 */ /* 0x000fcc000f8e020e */
[----:B0-----:R-:W-:Y:S02]  /*0bd0*/  MOV R181, UR7 ;  /* 0x0000000700b57c02 */ /* 0x001fe40008000f00 */
[----:B--2---:R-:W-:Y:S01]  /*0be0*/  R2UR UR32, R180 ;  /* 0x00000000b42072ca */ /* 0x004fe200000e0000 */
[----:B------:R-:W-:-:S06]  /*0bf0*/  IMAD.U32 R180, RZ, RZ, UR6 ;  /* 0x00000006ffb47e24 */ /* 0x000fcc000f8e00ff */
[----:B------:R0:W2:Y:S01]  /*0c00*/  LDG.E R180, desc[UR20][R180.64] ;  /* 0x00000014b4b47981 */ /* 0x0000a2000c1e1900 */
[----:B------:R-:W-:-:S06]  /*0c10*/  UIMAD.WIDE UR6, UR11, 0x4, UR12 ;  /* 0x000000040b0678a5 */ /* 0x000fcc000f8e020c */
[----:B0-----:R-:W-:Y:S02]  /*0c20*/  MOV R181, UR7 ;  /* 0x0000000700b57c02 */ /* 0x001fe40008000f00 */
[----:B--2---:R-:W-:Y:S02]  /*0c30*/  R2UR UR33, R180 ;  /* 0x00000000b42172ca */ /* 0x004fe400000e0000 */
[----:B------:R-:W-:-:S06]  /*0c40*/  MOV R180, UR6 ;  /* 0x0000000600b47c02 */ /* 0x000fcc0008000f00 */
[----:B------:R-:W2:Y:S01]  /*0c50*/  LDG.E R180, desc[UR20][R180.64] ;  /* 0x00000014b4b47981 */ /* 0x000ea2000c1e1900 */
[----:B------:R-:W-:Y:S04]  /*0c60*/  BSSY.RECONVERGENT B0, `(.L_x_4062) ;  /* 0x0000218000007945 */ /* 0x000fe80003800200 */
[----:B------:R-:W-:Y:S01]  /*0c70*/  UISETP.GE.AND UP2, UPT, UR33, 0x1, UPT ;  /* 0x000000012100788c */ /* 0x000fe2000bf46270 */
[----:B--2---:R-:W-:-:S08]  /*0c80*/  R2UR UR10, R180 ;  /* 0x00000000b40a72ca */ /* 0x004fd000000e0000 */
[----:B-----5:R-:W-:Y:S07]  /*0c90*/  BRA.U !UP2, `(.L_x_4063) ;  /* 0x0000001d0a1c7547 */ /* 0x020fee000b800000 */
[----:B------:R-:W-:-:S06]  /*0ca0*/  UIMAD.WIDE UR6, UR11, 0x4, UR16 ;  /* 0x000000040b0678a5 */ /* 0x000fcc000f8e0210 */
[----:B------:R-:W-:Y:S02]  /*0cb0*/  MOV R180, UR6 ;  /* 0x0000000600b47c02 */ /* 0x000fe40008000f00 */
[----:B------:R-:W-:-:S05]  /*0cc0*/  MOV R181, UR7 ;  /* 0x0000000700b57c02 */ /* 0x000fca0008000f00 */
[----:B------:R0:W2:Y:S01]  /*0cd0*/  LDG.E R180, desc[UR20][R180.64] ;  /* 0x00000014b4b47981 */ /* 0x0000a2000c1e1900 */
[----:B------:R-:W-:Y:S01]  /*0ce0*/  UISETP.GE.AND UP3, UPT, UR10, 0x1, UPT ;  /* 0x000000010a00788c */ /* 0x000fe2000bf66270 */
[----:B-1----:R-:W-:Y:S01]  /*0cf0*/  ISETP.NE.AND P0, PT, RZ, UR30, PT ;  /* 0x0000001eff007c0c */ /* 0x002fe2000bf05270 */
[----:B------:R-:W-:Y:S01]  /*0d00*/  UMOV UR9, UR4 ;  /* 0x0000000400097c82 */ /* 0x000fe20008000000 */
[----:B------:R-:W1:Y:S01]  /*0d10*/  S2R R252, SR_TID.X ;  /* 0x0000000000fc7919 */ /* 0x000e620000002100 */
[----:B------:R-:W-:Y:S01]  /*0d20*/  UIADD3 UR6, UPT, UPT, UR33, -0x1, URZ ;  /* 0xffffffff21067890 */ /* 0x000fe2000fffe0ff */
[C---:B------:R-:W-:Y:S01]  /*0d30*/  ISETP.GE.U32.AND P1, PT, R2.reuse, 0x100, PT ;  /* 0x000001000200780c */ /* 0x040fe20003f26070 */
[----:B------:R-:W-:Y:S01]  /*0d40*/  HFMA2 R228, -RZ, RZ, 0, 0 ;  /* 0x00000000ffe47431 */ /* 0x000fe200000001ff */
[----:B------:R-:W-:Y:S01]  /*0d50*/  BSSY.RECONVERGENT B1, `(.L_x_4064) ;  /* 0x0000083000017945 */ /* 0x000fe20003800200 */
[----:B------:R-:W-:Y:S02]  /*0d60*/  ISETP.GE.U32.AND P2, PT, R2, 0x200, PT ;  /* 0x000002000200780c */ /* 0x000fe40003f46070 */
[----:B------:R-:W-:-:S02]  /*0d70*/  CS2R R234, SRZ ;  /* 0x0000000000ea7805 */ /* 0x000fc4000001ff00 */
[C---:B------:R-:W-:Y:S01]  /*0d80*/  ISETP.GE.U32.AND P3, PT, R2.reuse, 0x300, PT ;  /* 0x000003000200780c */ /* 0x040fe20003f66070 */
[----:B------:R-:W-:Y:S01]  /*0d90*/  @UP3 UIADD3 UR5, UPT, UPT, UR10, -0x1, URZ ;  /* 0xffffffff0a053890 */ /* 0x000fe2000fffe0ff */
[----:B------:R-:W-:-:S03]  /*0da0*/  ISETP.GE.U32.AND P4, PT, R2, 0x400, PT ;  /* 0x000004000200780c */ /* 0x000fc60003f86070 */
[----:B------:R-:W-:Y:S02]  /*0db0*/  @UP3 UIMAD UR7, UR5, UR9, URZ ;  /* 0x00000009050732a4 */ /* 0x000fe4000f8e02ff */
[----:B------:R-:W-:Y:S02]  /*0dc0*/  UIMAD UR5, UR11, UR9, URZ ;  /* 0x000000090b0572a4 */ /* 0x000fe4000f8e02ff */
[----:B------:R-:W-:-:S04]  /*0dd0*/  @UP3 USHF.R.S32.HI UR8, URZ, 0x1f, UR7 ;  /* 0x0000001fff083899 */ /* 0x000fc80008011407 */
[----:B------:R-:W-:Y:S02]  /*0de0*/  @UP3 ULEA.HI UR8, UR8, UR7, URZ, 0x3 ;  /* 0x0000000708083291 */ /* 0x000fe4000f8f18ff */
[----:B------:R-:W-:Y:S02]  /*0df0*/  UIMAD UR7, UR6, UR9, URZ ;  /* 0x00000009060772a4 */ /* 0x000fe4000f8e02ff */
[----:B------:R-:W-:-:S04]  /*0e00*/  USHF.R.S32.HI UR6, URZ, 0x1f, UR5 ;  /* 0x0000001fff067899 */ /* 0x000fc80008011405 */
[----:B------:R-:W-:-:S06]  /*0e10*/  ULEA.HI UR6, UR6, UR5, URZ, 0x3 ;  /* 0x0000000506067291 */ /* 0x000fcc000f8f18ff */
[----:B0-----:R-:W-:-:S05]  /*0e20*/  IMAD.U32 R181, RZ, RZ, UR6 ;  /* 0x00000006ffb57e24 */ /* 0x001fca000f8e00ff */
[----:B-1----:R-:W-:-:S04]  /*0e30*/  LEA.HI.SX32 R243, R181, R252, 0x1d ;  /* 0x000000fcb5f37211 */ /* 0x002fc800078feaff */
[----:B------:R-:W-:Y:S02]  /*0e40*/  MOV R227, R243 ;  /* 0x000000f300e37202 */ /* 0x000fe40000000f00 */
[----:B--2---:R-:W-:Y:S02]  /*0e50*/  FSEL R180, R180, RZ, !P0 ;  /* 0x000000ffb4b47208 */ /* 0x004fe40004000000 */
[----:B------:R-:W-:Y:S02]  /*0e60*/  PLOP3.LUT P0, PT, PT, PT, UP3, 0x80, 0x8 ;  /* 0x000000000008781c */ /* 0x000fe40003f0f038 */
[----:B------:R-:W-:Y:S02]  /*0e70*/  R2UR UR34, R180 ;  /* 0x00000000b42272ca */ /* 0x000fe400000e0000 */
[----:B------:R-:W-:Y:S01]  /*0e80*/  MOV R180, UR8 ;  /* 0x0000000800b47c02 */ /* 0x000fe20008000f00 */
[----:B------:R-:W-:-:S04]  /*0e90*/  USHF.R.S32.HI UR8, URZ, 0x1f, UR7 ;  /* 0x0000001fff087899 */ /* 0x000fc80008011407 */
[----:B------:R-:W-:-:S04]  /*0ea0*/  ULEA.HI UR8, UR8, UR7, URZ, 0x3 ;  /* 0x0000000708087291 */ /* 0x000fc8000f8f18ff */
[----:B------:R-:W-:Y:S02]  /*0eb0*/  @P0 LEA.HI.SX32 R228, R180, R252, 0x1d ;  /* 0x000000fcb4e40211 */ /* 0x000fe400078feaff */
[----:B------:R-:W-:-:S04]  /*0ec0*/  MOV R180, UR8 ;  /* 0x0000000800b47c02 */ /* 0x000fc80008000f00 */
[----:B------:R-:W-:Y:S01]  /*0ed0*/  LEA.HI.SX32 R236, R180, R252, 0x1d ;  /* 0x000000fcb4ec7211 */ /* 0x000fe200078feaff */
[----:B------:R-:W-:Y:S06]  /*0ee0*/  @!P1 BRA `(.L_x_4065) ;  /* 0x0000000400a49947 */ /* 0x000fec0003800000 */
[----:B------:R-:W0:Y:S01]  /*0ef0*/  LDC.64 R180, c[0x0][0x3a8] ;  /* 0x0000ea00ffb47b82 */ /* 0x000e220000000a00 */
[----:B------:R-:W2:Y:S04]  /*0f00*/  LDL R238, [R1+0x50] ;  /* 0x0000500001ee7983 */ /* 0x000ea80000100800 */
[----:B------:R-:W3:Y:S03]  /*0f10*/  LDL R237, [R1+0x58] ;  /* 0x0000580001ed7983 */ /* 0x000ee60000100800 */
[----:B------:R-:W1:Y:S01]  /*0f20*/  LDC.64 R184, c[0x0][0x428] ;  /* 0x00010a00ffb87b82 */ /* 0x000e620000000a00 */
[----:B----4-:R-:W-:Y:S01]  /*0f30*/  ISETP.NE.U32.AND P0, PT, RZ, UR24, PT ;  /* 0x00000018ff007c0c */ /* 0x010fe2000bf05070 */
[----:B------:R-:W4:Y:S04]  /*0f40*/  LDL R240, [R1+0x48] ;  /* 0x0000480001f07983 */ /* 0x000f280000100800 */
[----:B------:R-:W4:Y:S02]  /*0f50*/  LDL R239, [R1+0x54] ;  /* 0x0000540001ef7983 */ /* 0x000f240000100800 */
[----:B------:R-:W1:Y:S02]  /*0f60*/  LDC.64 R222, c[0x0][0x3b0] ;  /* 0x0000ec00ffde7b82 */ /* 0x000e640000000a00 */
[----:B------:R-:W4:Y:S04]  /*0f70*/  LDL R235, [R1+0x44] ;  /* 0x0000440001eb7983 */ /* 0x000f280000100800 */
[----:B------:R-:W4:Y:S01]  /*0f80*/  LDL R234, [R1+0x4c] ;  /* 0x00004c0001ea7983 */ /* 0x000f220000100800 */
[----:B0-----:R-:W-:-:S06]  /*0f90*/  IMAD.WIDE.U32 R180, R227, 0x10, R180 ;  /* 0x00000010e3b47825 */ /* 0x001fcc00078e00b4 */
[----:B------:R-:W2:Y:S01]  /*0fa0*/  LDG.E.128 R180, desc[UR20][R180.64] ;  /* 0x00000014b4b47981 */ /* 0x000ea2000c1e1d00 */
[----:B-1----:R-:W-:-:S06]  /*0fb0*/  IMAD.WIDE.U32 R184, R236, 0x10, R184 ;  /* 0x00000010ecb87825 */ /* 0x002fcc00078e00b8 */
[----:B------:R-:W3:Y:S01]  /*0fc0*/  LDG.E.128 R184, desc[UR20][R184.64] ;  /* 0x00000014b8b87981 */ /* 0x000ee2000c1e1d00 */
[----:B------:R-:W-:-:S13]  /*0fd0*/  ISETP.NE.AND.EX P0, PT, RZ, UR25, PT, P0 ;  /* 0x00000019ff007c0c */ /* 0x000fda000bf05300 */
[----:B------:R-:W0:Y:S02]  /*0fe0*/  @P0 LDC.64 R192, c[0x0][0x438] ;  /* 0x00010e00ffc00b82 */ /* 0x000e240000000a00 */
[----:B0-----:R-:W-:-:S05]  /*0ff0*/  @P0 IMAD.WIDE.U32 R192, R227, 0x10, R192 ;  /* 0x00000010e3c00825 */ /* 0x001fca00078e00c0 */
[----:B------:R0:W5:Y:S02]  /*1000*/  @P0 LDG.E.128 R32, desc[UR20][R192.64] ;  /* 0x00000014c0200981 */ /* 0x000164000c1e1d00 */
[----:B0-----:R-:W-:-:S06]  /*1010*/  IMAD.WIDE.U32 R192, R228, 0x8, R222 ;  /* 0x00000008e4c07825 */ /* 0x001fcc00078e00de */
[----:B------:R-:W5:Y:S01]  /*1020*/  LDG.E.64 R192, desc[UR20][R192.64] ;  /* 0x00000014c0c07981 */ /* 0x000f62000c1e1b00 */
[C---:B--2---:R-:W-:Y:S02]  /*1030*/  PRMT R232, R182.reuse, 0x7632, R232 ;  /* 0x00007632b6e87816 */ /* 0x044fe400000000e8 */
[----:B------:R-:W-:Y:S02]  /*1040*/  PRMT R231, R181, 0x7632, R231 ;  /* 0x00007632b5e77816 */ /* 0x000fe400000000e7 */
[----:B------:R-:W-:Y:S02]  /*1050*/  SHF.L.U32 R225, R182, 0x10, RZ ;  /* 0x00000010b6e17819 */ /* 0x000fe400000006ff */
[C---:B------:R-:W-:Y:S02]  /*1060*/  PRMT R233, R183.reuse, 0x7632, R233 ;  /* 0x00007632b7e97816 */ /* 0x040fe400000000e9 */
[----:B------:R-:W-:Y:S02]  /*1070*/  SHF.L.U32 R230, R183, 0x10, RZ ;  /* 0x00000010b7e67819 */ /* 0x000fe400000006ff */
[----:B------:R-:W-:-:S02]  /*1080*/  SHF.L.U32 R183, R232, 0x10, RZ ;  /* 0x00000010e8b77819 */ /* 0x000fc400000006ff */
[----:B------:R-:W-:Y:S01]  /*1090*/  SHF.L.U32 R229, R181, 0x10, RZ ;  /* 0x00000010b5e57819 */ /* 0x000fe200000006ff */
[----:B------:R-:W2:Y:S01]  /*10a0*/  LDL R232, [R1+0x5c] ;  /* 0x00005c0001e87983 */ /* 0x000ea20000100800 */
[C---:B---3--:R-:W-:Y:S02]  /*10b0*/  PRMT R181, R186.reuse, 0x7632, R181 ;  /* 0x00007632bab57816 */ /* 0x048fe400000000b5 */
[----:B------:R-:W-:Y:S02]  /*10c0*/  SHF.L.U32 R223, R186, 0x10, RZ ;  /* 0x00000010badf7819 */ /* 0x000fe400000006ff */
[----:B------:R-:W-:Y:S01]  /*10d0*/  SHF.L.U32 R186, R231, 0x10, RZ ;  /* 0x00000010e7ba7819 */ /* 0x000fe200000006ff */
[----:B------:R-:W-:Y:S01]  /*10e0*/  FADD.FTZ R231, R225, -UR34 ;  /* 0x80000022e1e77e21 */ /* 0x000fe20008010000 */
[----:B------:R-:W-:Y:S02]  /*10f0*/  FADD.FTZ R225, R230, -UR34 ;  /* 0x80000022e6e17e21 */ /* 0x000fe40008010000 */
[----:B------:R-:W3:Y:S01]  /*1100*/  LDL R230, [R1+0x40] ;  /* 0x0000400001e67983 */ /* 0x000ee20000100800 */
[----:B------:R-:W-:-:S02]  /*1110*/  SHF.L.U32 R222, R180, 0x10, RZ ;  /* 0x00000010b4de7819 */ /* 0x000fc400000006ff */
[----:B------:R-:W-:Y:S02]  /*1120*/  PRMT R0, R180, 0x7632, R0 ;  /* 0x00007632b4007816 */ /* 0x000fe40000000000 */
[C---:B------:R-:W-:Y:S02]  /*1130*/  PRMT R4, R184.reuse, 0x7632, R4 ;  /* 0x00007632b8047816 */ /* 0x040fe40000000004 */
[----:B------:R-:W-:Y:S01]  /*1140*/  SHF.L.U32 R226, R184, 0x10, RZ ;  /* 0x00000010b8e27819 */ /* 0x000fe200000006ff */
[----:B------:R-:W-:Y:S01]  /*1150*/  FADD.FTZ R184, R222, -UR34 ;  /* 0x80000022deb87e21 */ /* 0x000fe20008010000 */
[----:B------:R-:W-:Y:S01]  /*1160*/  FADD.FTZ R229, R229, -UR34 ;  /* 0x80000022e5e57e21 */ /* 0x000fe20008010000 */
[C---:B------:R-:W-:Y:S01]  /*1170*/  PRMT R182, R185.reuse, 0x7632, R182 ;  /* 0x00007632b9b67816 */ /* 0x040fe200000000b6 */
[----:B------:R-:W-:Y:S01]  /*1180*/  IMAD.U32 R224, R185, 0x10000, RZ ;  /* 0x00010000b9e07824 */ /* 0x000fe200078e00ff */
[----:B------:R-:W-:Y:S01]  /*1190*/  SHF.L.U32 R222, R0, 0x10, RZ ;  /* 0x0000001000de7819 */ /* 0x000fe200000006ff */
[----:B------:R-:W-:Y:S01]  /*11a0*/  IMAD.U32 R185, R4, 0x10000, RZ ;  /* 0x0001000004b97824 */ /* 0x000fe200078e00ff */
[C---:B------:R-:W-:Y:S01]  /*11b0*/  PRMT R180, R187.reuse, 0x7632, R180 ;  /* 0x00007632bbb47816 */ /* 0x040fe200000000b4 */
[----:B------:R-:W-:Y:S01]  /*11c0*/  FMUL.FTZ R4, R238, R226 ;  /* 0x000000e2ee047220 */ /* 0x000fe20000410000 */
[----:B------:R-:W-:Y:S01]  /*11d0*/  SHF.L.U32 R187, R187, 0x10, RZ ;  /* 0x00000010bbbb7819 */ /* 0x000fe200000006ff */
[----:B------:R-:W-:Y:S01]  /*11e0*/  FMUL.FTZ R238, R229, UR32 ;  /* 0x00000020e5ee7c20 */ /* 0x000fe20008410000 */
[----:B------:R-:W-:Y:S01]  /*11f0*/  FADD.FTZ R222, R222, -UR34 ;  /* 0x80000022dede7e21 */ /* 0x000fe20008010000 */
[----:B------:R-:W-:Y:S01]  /*1200*/  FMUL.FTZ R225, R225, UR32 ;  /* 0x00000020e1e17c20 */ /* 0x000fe20008410000 */
[----:B------:R-:W-:Y:S01]  /*1210*/  FMUL.FTZ R0, R184, UR32 ;  /* 0x00000020b8007c20 */ /* 0x000fe20008410000 */
[----:B------:R-:W-:Y:S01]  /*1220*/  FADD.FTZ R98, R98, R224 ;  /* 0x000000e062627221 */ /* 0x000fe20000010000 */
[-C--:B------:R-:W-:Y:S01]  /*1230*/  FFMA.FTZ R130, R238, R224.reuse, R130 ;  /* 0x000000e0ee827223 */ /* 0x080fe20000010082 */
[----:B------:R-:W-:Y:S01]  /*1240*/  FMUL.FTZ R237, R237, R224 ;  /* 0x000000e0eded7220 */ /* 0x000fe20000410000 */
[----:B------:R-:W-:Y:S01]  /*1250*/  SHF.L.U32 R184, R233, 0x10, RZ ;  /* 0x00000010e9b87819 */ /* 0x000fe200000006ff */
[-C--:B----4-:R-:W-:Y:S01]  /*1260*/  FMUL.FTZ R224, R240, R187.reuse ;  /* 0x000000bbf0e07220 */ /* 0x090fe20000410000 */
[----:B------:R-:W-:Y:S01]  /*1270*/  FMUL.FTZ R240, R222, UR32 ;  /* 0x00000020def07c20 */ /* 0x000fe20008410000 */
[----:B------:R-:W-:Y:S01]  /*1280*/  FADD.FTZ R94, R94, R187 ;  /* 0x000000bb5e5e7221 */ /* 0x000fe20000010000 */
[----:B------:R-:W-:Y:S01]  /*1290*/  FFMA.FTZ R126, R225, R187, R126 ;  /* 0x000000bbe17e7223 */ /* 0x000fe2000001007e */
[----:B------:R-:W-:Y:S01]  /*12a0*/  FADD.FTZ R187, R186, -UR34 ;  /* 0x80000022babb7e21 */ /* 0x000fe20008010000 */
[----:B------:R-:W-:Y:S01]  /*12b0*/  FADD.FTZ R186, R183, -UR34 ;  /* 0x80000022b7ba7e21 */ /* 0x000fe20008010000 */
[----:B------:R-:W-:Y:S01]  /*12c0*/  FADD.FTZ R183, R184, -UR34 ;  /* 0x80000022b8b77e21 */ /* 0x000fe20008010000 */
        /* <DEDUP_REMOVED lines=8> */
[----:B------:R-:W-:-:S02]  /*1350*/  FFMA.FTZ R185, R240, R239, R185 ;  /* 0x000000eff0b97223 */ /* 0x000fc400000100b9 */
[----:B------:R-:W-:Y:S01]  /*1360*/  FADD.FTZ R99, R99, R182 ;  /* 0x000000b663637221 */ /* 0x000fe20000010000 */
[----:B------:R-:W-:Y:S01]  /*1370*/  FFMA.FTZ R131, R233, R182, R131 ;  /* 0x000000b6e9837223 */ /* 0x000fe20000010083 */
[----:B------:R-:W-:Y:S01]  /*1380*/  FADD.FTZ R184, R184, R237 ;  /* 0x000000edb8b87221 */ /* 0x000fe20000010000 */
        /* <DEDUP_REMOVED lines=8> */
[----:B------:R-:W-:Y:S01]  /*1410*/  SHF.L.U32 R180, R180, 0x10, RZ ;  /* 0x00000010b4b47819 */ /* 0x000fe200000006ff */
[----:B------:R-:W-:Y:S01]  /*1420*/  FADD.FTZ R92, R92, R223 ;  /* 0x000000df5c5c7221 */ /* 0x000fe20000010000 */
[----:B------:R-:W-:-:S03]  /*1430*/  FFMA.FTZ R124, R231, R223, R124 ;  /* 0x000000dfe77c7223 */ /* 0x000fc6000001007c */
[----:B------:R-:W-:Y:S01]  /*1440*/  FMUL.FTZ R222, R234, R180 ;  /* 0x000000b4eade7220 */ /* 0x000fe20000410000 */
[----:B------:R-:W-:Y:S01]  /*1450*/  IADD3 R236, PT, PT, R236, 0x100, RZ ;  /* 0x00000100ecec7810 */ /* 0x000fe20007ffe0ff */
[----:B------:R-:W-:Y:S01]  /*1460*/  FADD.FTZ R95, R95, R180 ;  /* 0x000000b45f5f7221 */ /* 0x000fe20000010000 */
[----:B------:R-:W-:Y:S02]  /*1470*/  IADD3 R228, PT, PT, R228, 0x100, RZ ;  /* 0x00000100e4e47810 */ /* 0x000fe40007ffe0ff */
[----:B------:R-:W-:Y:S01]  /*1480*/  IADD3 R227, PT, PT, R227, 0x100, RZ ;  /* 0x00000100e3e37810 */ /* 0x000fe20007ffe0ff */
[----:B--2---:R-:W-:Y:S01]  /*1490*/  FMUL.FTZ R232, R232, R182 ;  /* 0x000000b6e8e87220 */ /* 0x004fe20000410000 */
[----:B------:R-:W-:-:S03]  /*14a0*/  FFMA.FTZ R182, R238, R237, R185 ;  /* 0x000000edeeb67223 */ /* 0x000fc600000100b9 */
[----:B------:R-:W-:Y:S01]  /*14b0*/  FADD.FTZ R184, R184, R232 ;  /* 0x000000e8b8b87221 */ /* 0x000fe20000010000 */
[----:B------:R-:W-:Y:S01]  /*14c0*/  FFMA.FTZ R182, R233, R232, R182 ;  /* 0x000000e8e9b67223 */ /* 0x000fe200000100b6 */
[----:B---3--:R-:W-:-:S04]  /*14d0*/  FMUL.FTZ R230, R230, R223 ;  /* 0x000000dfe6e67220 */ /* 0x008fc80000410000 */
[----:B------:R-:W-:Y:S01]  /*14e0*/  FADD.FTZ R181, R184, R230 ;  /* 0x000000e6b8b57221 */ /* 0x000fe20000010000 */
[----:B------:R-:W-:-:S03]  /*14f0*/  FFMA.FTZ R182, R231, R230, R182 ;  /* 0x000000e6e7b67223 */ /* 0x000fc600000100b6 */
[----:B------:R-:W-:Y:S01]  /*1500*/  FADD.FTZ R181, R181, R226 ;  /* 0x000000e2b5b57221 */ /* 0x000fe20000010000 */
[----:B------:R-:W-:Y:S01]  /*1510*/  FFMA.FTZ R182, R229, R226, R182 ;  /* 0x000000e2e5b67223 */ /* 0x000fe200000100b6 */
[----:B------:R-:W-:Y:S02]  /*1520*/  FMUL.FTZ R223, R183, UR32 ;  /* 0x00000020b7df7c20 */ /* 0x000fe40008410000 */
[----:B------:R-:W-:Y:S01]  /*1530*/  FADD.FTZ R181, R181, R224 ;  /* 0x000000e0b5b57221 */ /* 0x000fe20000010000 */
[----:B------:R-:W-:Y:S01]  /*1540*/  FFMA.FTZ R182, R225, R224, R182 ;  /* 0x000000e0e1b67223 */ /* 0x000fe200000100b6 */
[----:B------:R-:W-:Y:S02]  /*1550*/  FFMA.FTZ R127, R223, R180, R127 ;  /* 0x000000b4df7f7223 */ /* 0x000fe4000001007f */
[----:B------:R-:W-:Y:S01]  /*1560*/  FADD.FTZ R235, R181, R222 ;  /* 0x000000deb5eb7221 */ /* 0x000fe20000010000 */
[----:B------:R-:W-:-:S07]  /*1570*/  FFMA.FTZ R234, R223, R222, R182 ;  /* 0x000000dedfea7223 */ /* 0x000fce00000100b6 */
.L_x_4065:
[----:B---34-:R-:W-:Y:S05]  /*1580*/  BSYNC.RECONVERGENT B1 ;  /* 0x0000000000017941 */ /* 0x018fea0003800200 */
.L_x_4064:
[----:B------:R-:W-:Y:S04]  /*1590*/  BSSY.RECONVERGENT B1, `(.L_x_4066) ;  /* 0x000006b000017945 */ /* 0x000fe80003800200 */
[----:B------:R-:W-:Y:S05]  /*15a0*/  @!P2 BRA `(.L_x_4067) ;  /* 0x0000000400a4a947 */ /* 0x000fea0003800000 */
[----:B------:R-:W0:Y:S01]  /*15b0*/  LDC.64 R6, c[0x0][0x3a8] ;  /* 0x0000ea00ff067b82 */ /* 0x000e220000000a00 */
[----:B------:R-:W2:Y:S04]  /*15c0*/  LDL R221, [R1+0x30] ;  /* 0x0000300001dd7983 */ /* 0x000ea80000100800 */
[----:B------:R-:W3:Y:S03]  /*15d0*/  LDL R187, [R1+0x24] ;  /* 0x0000240001bb7983 */ /* 0x000ee60000100800 */
[----:B------:R-:W1:Y:S01]  /*15e0*/  LDC.64 R12, c[0x0][0x428] ;  /* 0x00010a00ff0c7b82 */ /* 0x000e620000000a00 */
[----:B------:R-:W-:Y:S01]  /*15f0*/  ISETP.NE.U32.AND P0, PT, RZ, UR24, PT ;  /* 0x00000018ff007c0c */ /* 0x000fe2000bf05070 */
[----:B------:R-:W4:Y:S06]  /*1600*/  LDL R186, [R1+0x2c] ;  /* 0x00002c0001ba7983 */ /* 0x000f2c0000100800 */
[----:B------:R-:W1:Y:S01]  /*1610*/  LDC.64 R16, c[0x0][0x3b0] ;  /* 0x0000ec00ff107b82 */ /* 0x000e620000000a00 */
[----:B0-----:R-:W-:-:S05]  /*1620*/  IMAD.WIDE.U32 R6, R227, 0x10, R6 ;  /* 0x00000010e3067825 */ /* 0x001fca00078e0006 */
[----:B------:R0:W2:Y:S01]  /*1630*/  LDG.E.128 R8, desc[UR20][R6.64] ;  /* 0x0000001406087981 */ /* 0x0000a2000c1e1d00 */
[----:B-1----:R-:W-:-:S06]  /*1640*/  IMAD.WIDE.U32 R12, R236, 0x10, R12 ;  /* 0x00000010ec0c7825 */ /* 0x002fcc00078e000c */
[----:B------:R-:W3:Y:S01]  /*1650*/  LDG.E.128 R12, desc[UR20][R12.64] ;  /* 0x000000140c0c7981 */ /* 0x000ee2000c1e1d00 */
[----:B------:R-:W-:-:S13]  /*1660*/  ISETP.NE.AND.EX P0, PT, RZ, UR25, PT, P0 ;  /* 0x00000019ff007c0c */ /* 0x000fda000bf05300 */
[----:B0-----:R-:W0:Y:S02]  /*1670*/  @P0 LDC.64 R6, c[0x0][0x438] ;  /* 0x00010e00ff060b82 */ /* 0x001e240000000a00 */
[----:B0-----:R-:W-:-:S05]  /*1680*/  @P0 IMAD.WIDE.U32 R6, R227, 0x10, R6 ;  /* 0x00000010e3060825 */ /* 0x001fca00078e0006 */
[----:B------:R0:W5:Y:S02]  /*1690*/  @P0 LDG.E.128 R28, desc[UR20][R6.64] ;  /* 0x00000014061c0981 */ /* 0x000164000c1e1d00 */
[----:B0-----:R-:W-:-:S05]  /*16a0*/  IMAD.WIDE.U32 R6, R228, 0x8, R16 ;  /* 0x00000008e4067825 */ /* 0x001fca00078e0010 */
[----:B------:R0:W5:Y:S01]  /*16b0*/  LDG.E.64 R190, desc[UR20][R6.64] ;  /* 0x0000001406be7981 */ /* 0x000162000c1e1b00 */
[C---:B--2---:R-:W-:Y:S02]  /*16c0*/  SHF.L.U32 R16, R8.reuse, 0x10, RZ ;  /* 0x0000001008107819 */ /* 0x044fe400000006ff */
[C---:B------:R-:W-:Y:S02]  /*16d0*/  SHF.L.U32 R3, R9.reuse, 0x10, RZ ;  /* 0x0000001009037819 */ /* 0x040fe400000006ff */
[----:B------:R-:W-:Y:S02]  /*16e0*/  PRMT R181, R8, 0x7632, R181 ;  /* 0x0000763208b57816 */ /* 0x000fe400000000b5 */
[----:B------:R-:W-:Y:S02]  /*16f0*/  PRMT R183, R9, 0x7632, R183 ;  /* 0x0000763209b77816 */ /* 0x000fe400000000b7 */
[C---:B---3--:R-:W-:Y:S02]  /*1700*/  PRMT R17, R12.reuse, 0x7632, R17 ;  /* 0x000076320c117816 */ /* 0x048fe40000000011 */
[----:B------:R-:W-:Y:S01]  /*1710*/  SHF.L.U32 R5, R12, 0x10, RZ ;  /* 0x000000100c057819 */ /* 0x000fe200000006ff */
[----:B------:R-:W-:Y:S01]  /*1720*/  FADD.FTZ R12, R16, -UR34 ;  /* 0x80000022100c7e21 */ /* 0x000fe20008010000 */
[----:B------:R-:W-:-:S02]  /*1730*/  PRMT R8, R14, 0x7632, R8 ;  /* 0x000076320e087816 */ /* 0x000fc40000000008 */
[----:B------:R-:W-:Y:S01]  /*1740*/  SHF.L.U32 R9, R14, 0x10, RZ ;  /* 0x000000100e097819 */ /* 0x000fe200000006ff */
[----:B------:R-:W-:Y:S01]  /*1750*/  FADD.FTZ R14, R3, -UR34 ;  /* 0x80000022030e7e21 */ /* 0x000fe20008010000 */
[----:B------:R-:W-:Y:S01]  /*1760*/  FMUL.FTZ R3, R12, UR32 ;  /* 0x000000200c037c20 */ /* 0x000fe20008410000 */
[----:B------:R-:W-:Y:S02]  /*1770*/  SHF.L.U32 R12, R17, 0x10, RZ ;  /* 0x00000010110c7819 */ /* 0x000fe400000006ff */
[----:B------:R-:W2:Y:S01]  /*1780*/  LDL R17, [R1+0x38] ;  /* 0x0000380001117983 */ /* 0x000ea20000100800 */
[----:B------:R-:W-:Y:S01]  /*1790*/  PRMT R185, R11, 0x7632, R185 ;  /* 0x000076320bb97816 */ /* 0x000fe200000000b9 */
[C---:B------:R-:W-:Y:S01]  /*17a0*/  IMAD.U32 R180, R10.reuse, 0x10000, RZ ;  /* 0x000100000ab47824 */ /* 0x040fe200078e00ff */
[----:B------:R-:W-:Y:S02]  /*17b0*/  PRMT R184, R10, 0x7632, R184 ;  /* 0x000076320ab87816 */ /* 0x000fe400000000b8 */
[----:B0-----:R-:W-:-:S02]  /*17c0*/  PRMT R6, R13, 0x7632, R6 ;  /* 0x000076320d067816 */ /* 0x001fc40000000006 */
[----:B------:R-:W-:Y:S02]  /*17d0*/  SHF.L.U32 R7, R13, 0x10, RZ ;  /* 0x000000100d077819 */ /* 0x000fe400000006ff */
[----:B------:R-:W-:Y:S02]  /*17e0*/  SHF.L.U32 R13, R181, 0x10, RZ ;  /* 0x00000010b50d7819 */ /* 0x000fe400000006ff */
[----:B------:R-:W-:Y:S01]  /*17f0*/  SHF.L.U32 R181, R185, 0x10, RZ ;  /* 0x00000010b9b57819 */ /* 0x000fe200000006ff */
[----:B------:R-:W-:Y:S01]  /*1800*/  FADD.FTZ R16, R180, -UR34 ;  /* 0x80000022b4107e21 */ /* 0x000fe20008010000 */
[----:B------:R-:W3:Y:S01]  /*1810*/  LDL R185, [R1+0x20] ;  /* 0x0000200001b97983 */ /* 0x000ee20000100800 */
[----:B------:R-:W-:-:S03]  /*1820*/  SHF.L.U32 R180, R184, 0x10, RZ ;  /* 0x00000010b8b47819 */ /* 0x000fc600000006ff */
[----:B------:R-:W4:Y:S01]  /*1830*/  LDL R184, [R1+0x34] ;  /* 0x0000340001b87983 */ /* 0x000f220000100800 */
[----:B------:R-:W-:Y:S01]  /*1840*/  SHF.L.U32 R182, R11, 0x10, RZ ;  /* 0x000000100bb67819 */ /* 0x000fe200000006ff */
[----:B------:R-:W-:Y:S02]  /*1850*/  IMAD.U32 R11, R183, 0x10000, RZ ;  /* 0x00010000b70b7824 */ /* 0x000fe400078e00ff */
[----:B------:R-:W4:Y:S01]  /*1860*/  LDL R183, [R1+0x3c] ;  /* 0x00003c0001b77983 */ /* 0x000f220000100800 */
[C---:B------:R-:W-:Y:S02]  /*1870*/  PRMT R18, R15.reuse, 0x7632, R18 ;  /* 0x000076320f127816 */ /* 0x040fe40000000012 */
[----:B------:R-:W-:Y:S01]  /*1880*/  SHF.L.U32 R10, R15, 0x10, RZ ;  /* 0x000000100f0a7819 */ /* 0x000fe200000006ff */
[----:B------:R-:W-:Y:S02]  /*1890*/  FADD.FTZ R15, R182, -UR34 ;  /* 0x80000022b60f7e21 */ /* 0x000fe40008010000 */
[----:B------:R-:W4:Y:S01]  /*18a0*/  LDL R182, [R1+0x28] ;  /* 0x0000280001b67983 */ /* 0x000f220000100800 */
[----:B------:R-:W-:Y:S01]  /*18b0*/  FADD.FTZ R88, R88, R5 ;  /* 0x0000000558587221 */ /* 0x000fe20000010000 */
[-C--:B------:R-:W-:Y:S01]  /*18c0*/  FFMA.FTZ R120, R3, R5.reuse, R120 ;  /* 0x0000000503787223 */ /* 0x080fe20000010078 */
[----:B------:R-:W-:Y:S01]  /*18d0*/  FMUL.FTZ R221, R221, R5 ;  /* 0x00000005dddd7220 */ /* 0x000fe20000410000 */
[----:B------:R-:W-:Y:S01]  /*18e0*/  FMUL.FTZ R5, R14, UR32 ;  /* 0x000000200e057c20 */ /* 0x000fe20008410000 */
[----:B------:R-:W-:-:S03]  /*18f0*/  FADD.FTZ R90, R90, R7 ;  /* 0x000000075a5a7221 */ /* 0x000fc60000010000 */
[----:B------:R-:W-:Y:S01]  /*1900*/  FFMA.FTZ R122, R5, R7, R122 ;  /* 0x00000007057a7223 */ /* 0x000fe2000001007a */
[----:B------:R-:W-:Y:S01]  /*1910*/  SHF.L.U32 R14, R6, 0x10, RZ ;  /* 0x00000010060e7819 */ /* 0x000fe200000006ff */
[----:B------:R-:W-:Y:S01]  /*1920*/  FMUL.FTZ R6, R16, UR32 ;  /* 0x0000002010067c20 */ /* 0x000fe20008410000 */
[----:B------:R-:W-:Y:S01]  /*1930*/  SHF.L.U32 R16, R8, 0x10, RZ ;  /* 0x0000001008107819 */ /* 0x000fe200000006ff */
[----:B------:R-:W-:Y:S02]  /*1940*/  FADD.FTZ R84, R84, R9 ;  /* 0x0000000954547221 */ /* 0x000fe40000010000 */
[----:B------:R-:W-:Y:S01]  /*1950*/  FFMA.FTZ R116, R6, R9, R116 ;  /* 0x0000000906747223 */ /* 0x000fe20000010074 */
[----:B------:R-:W-:Y:S01]  /*1960*/  FADD.FTZ R89, R89, R12 ;  /* 0x0000000c59597221 */ /* 0x000fe20000010000 */
[----:B------:R-:W-:Y:S01]  /*1970*/  FADD.FTZ R91, R91, R14 ;  /* 0x0000000e5b5b7221 */ /* 0x000fe20000010000 */
[----:B------:R-:W-:Y:S01]  /*1980*/  FADD.FTZ R85, R85, R16 ;  /* 0x0000001055557221 */ /* 0x000fe20000010000 */
[----:B------:R-:W-:Y:S01]  /*1990*/  SHF.L.U32 R18, R18, 0x10, RZ ;  /* 0x0000001012127819 */ /* 0x000fe200000006ff */
[----:B------:R-:W-:-:S04]  /*19a0*/  FADD.FTZ R86, R86, R10 ;  /* 0x0000000a56567221 */ /* 0x000fc80000010000 */
[----:B------:R-:W-:Y:S01]  /*19b0*/  FADD.FTZ R87, R87, R18 ;  /* 0x0000001257577221 */ /* 0x000fe20000010000 */
[----:B------:R-:W-:Y:S01]  /*19c0*/  IADD3 R236, PT, PT, R236, 0x100, RZ ;  /* 0x00000100ecec7810 */ /* 0x000fe20007ffe0ff */
[----:B------:R-:W-:Y:S01]  /*19d0*/  VIADD R227, R227, 0x100 ;  /* 0x00000100e3e37836 */ /* 0x000fe20000000000 */
[----:B------:R-:W-:Y:S01]  /*19e0*/  IADD3 R228, PT, PT, R228, 0x100, RZ ;  /* 0x00000100e4e47810 */ /* 0x000fe20007ffe0ff */
[----:B--2---:R-:W-:Y:S01]  /*19f0*/  FMUL.FTZ R7, R17, R7 ;  /* 0x0000000711077220 */ /* 0x004fe20000410000 */
[----:B------:R-:W-:Y:S01]  /*1a00*/  FADD.FTZ R17, R13, -UR34 ;  /* 0x800000220d117e21 */ /* 0x000fe20008010000 */
[----:B------:R-:W-:-:S03]  /*1a10*/  FADD.FTZ R13, R11, -UR34 ;  /* 0x800000220b0d7e21 */ /* 0x000fc60008010000 */
[----:B------:R-:W-:Y:S01]  /*1a20*/  FMUL.FTZ R11, R17, UR32 ;  /* 0x00000020110b7c20 */ /* 0x000fe20008410000 */
[----:B------:R-:W-:Y:S01]  /*1a30*/  FADD.FTZ R17, R181, -UR34 ;  /* 0x80000022b5117e21 */ /* 0x000fe20008010000 */
[----:B------:R-:W-:Y:S02]  /*1a40*/  FFMA.FTZ R181, R3, R221, R234 ;  /* 0x000000dd03b57223 */ /* 0x000fe400000100ea */
[-C--:B------:R-:W-:Y:S01]  /*1a50*/  FFMA.FTZ R121, R11, R12.reuse, R121 ;  /* 0x0000000c0b797223 */ /* 0x080fe20000010079 */
[----:B---3--:R-:W-:Y:S01]  /*1a60*/  FMUL.FTZ R8, R185, R9 ;  /* 0x00000009b9087220 */ /* 0x008fe20000410000 */
[----:B------:R-:W-:Y:S01]  /*1a70*/  FMUL.FTZ R9, R15, UR32 ;  /* 0x000000200f097c20 */ /* 0x000fe20008410000 */
[----:B------:R-:W-:Y:S01]  /*1a80*/  FADD.FTZ R15, R180, -UR34 ;  /* 0x80000022b40f7e21 */ /* 0x000fe20008010000 */
[----:B------:R-:W-:Y:S01]  /*1a90*/  FADD.FTZ R180, R235, R221 ;  /* 0x000000ddebb47221 */ /* 0x000fe20000010000 */
[----:B----4-:R-:W-:Y:S01]  /*1aa0*/  FMUL.FTZ R12, R184, R12 ;  /* 0x0000000cb80c7220 */ /* 0x010fe20000410000 */
[----:B------:R-:W-:-:S03]  /*1ab0*/  FMUL.FTZ R13, R13, UR32 ;  /* 0x000000200d0d7c20 */ /* 0x000fc60008410000 */
[----:B------:R-:W-:Y:S01]  /*1ac0*/  FADD.FTZ R180, R180, R12 ;  /* 0x0000000cb4b47221 */ /* 0x000fe20000010000 */
[----:B------:R-:W-:Y:S01]  /*1ad0*/  FFMA.FTZ R181, R11, R12, R181 ;  /* 0x0000000c0bb57223 */ /* 0x000fe200000100b5 */
[-C--:B------:R-:W-:Y:S01]  /*1ae0*/  FFMA.FTZ R123, R13, R14.reuse, R123 ;  /* 0x0000000e0d7b7223 */ /* 0x080fe2000001007b */
[----:B------:R-:W-:Y:S01]  /*1af0*/  FMUL.FTZ R14, R183, R14 ;  /* 0x0000000eb70e7220 */ /* 0x000fe20000410000 */
[----:B------:R-:W-:Y:S01]  /*1b00*/  FADD.FTZ R180, R180, R7 ;  /* 0x00000007b4b47221 */ /* 0x000fe20000010000 */
[----:B------:R-:W-:Y:S01]  /*1b10*/  FFMA.FTZ R181, R5, R7, R181 ;  /* 0x0000000705b57223 */ /* 0x000fe200000100b5 */
[----:B------:R-:W-:Y:S02]  /*1b20*/  FMUL.FTZ R15, R15, UR32 ;  /* 0x000000200f0f7c20 */ /* 0x000fe40008410000 */
[----:B------:R-:W-:Y:S01]  /*1b30*/  FADD.FTZ R180, R180, R14 ;  /* 0x0000000eb4b47221 */ /* 0x000fe20000010000 */
[----:B------:R-:W-:Y:S01]  /*1b40*/  FFMA.FTZ R181, R13, R14, R181 ;  /* 0x0000000e0db57223 */ /* 0x000fe200000100b5 */
[-C--:B------:R-:W-:Y:S01]  /*1b50*/  FFMA.FTZ R117, R15, R16.reuse, R117 ;  /* 0x000000100f757223 */ /* 0x080fe20000010075 */
[----:B------:R-:W-:Y:S01]  /*1b60*/  FMUL.FTZ R16, R187, R16 ;  /* 0x00000010bb107220 */ /* 0x000fe20000410000 */
[----:B------:R-:W-:Y:S01]  /*1b70*/  FADD.FTZ R180, R180, R8 ;  /* 0x00000008b4b47221 */ /* 0x000fe20000010000 */
[----:B------:R-:W-:Y:S01]  /*1b80*/  FFMA.FTZ R181, R6, R8, R181 ;  /* 0x0000000806b57223 */ /* 0x000fe200000100b5 */
[-C--:B------:R-:W-:Y:S01]  /*1b90*/  FFMA.FTZ R118, R9, R10.reuse, R118 ;  /* 0x0000000a09767223 */ /* 0x080fe20000010076 */
[----:B------:R-:W-:Y:S01]  /*1ba0*/  FMUL.FTZ R17, R17, UR32 ;  /* 0x0000002011117c20 */ /* 0x000fe20008410000 */
[----:B------:R-:W-:Y:S01]  /*1bb0*/  FMUL.FTZ R10, R182, R10 ;  /* 0x0000000ab60a7220 */ /* 0x000fe20000410000 */
[----:B------:R-:W-:Y:S01]  /*1bc0*/  FADD.FTZ R180, R180, R16 ;  /* 0x00000010b4b47221 */ /* 0x000fe20000010000 */
[----:B------:R-:W-:Y:S01]  /*1bd0*/  FFMA.FTZ R181, R15, R16, R181 ;  /* 0x000000100fb57223 */ /* 0x000fe200000100b5 */
[-C--:B------:R-:W-:Y:S01]  /*1be0*/  FFMA.FTZ R119, R17, R18.reuse, R119 ;  /* 0x0000001211777223 */ /* 0x080fe20000010077 */
[----:B------:R-:W-:Y:S01]  /*1bf0*/  FMUL.FTZ R18, R186, R18 ;  /* 0x00000012ba127220 */ /* 0x000fe20000410000 */
[----:B------:R-:W-:Y:S01]  /*1c00*/  FADD.FTZ R180, R180, R10 ;  /* 0x0000000ab4b47221 */ /* 0x000fe20000010000 */
[----:B------:R-:W-:-:S03]  /*1c10*/  FFMA.FTZ R181, R9, R10, R181 ;  /* 0x0000000a09b57223 */ /* 0x000fc600000100b5 */
[----:B------:R-:W-:Y:S01]  /*1c20*/  FADD.FTZ R235, R180, R18 ;  /* 0x00000012b4eb7221 */ /* 0x000fe20000010000 */
[----:B------:R-:W-:-:S07]  /*1c30*/  FFMA.FTZ R234, R17, R18, R181 ;  /* 0x0000001211ea7223 */ /* 0x000fce00000100b5 */
.L_x_4067:
[----:B------:R-:W-:Y:S05]  /*1c40*/  BSYNC.RECONVERGENT B1 ;  /* 0x0000000000017941 */ /* 0x000fea0003800200 */
.L_x_4066:
[----:B------:R-:W-:Y:S04]  /*1c50*/  BSSY.RECONVERGENT B1, `(.L_x_4068) ;  /* 0x000006b000017945 */ /* 0x000fe80003800200 */
[----:B------:R-:W-:Y:S05]  /*1c60*/  @!P3 BRA `(.L_x_4069) ;  /* 0x0000000400a4b947 */ /* 0x000fea0003800000 */
[----:B------:R-:W0:Y:S01]  /*1c70*/  LDC.64 R20, c[0x0][0x3a8] ;  /* 0x0000ea00ff147b82 */ /* 0x000e220000000a00 */
[----:B------:R-:W-:Y:S01]  /*1c80*/  ISETP.NE.U32.AND P0, PT, RZ, UR24, PT ;  /* 0x00000018ff007c0c */ /* 0x000fe2000bf05070 */
[----:B------:R-:W2:Y:S04]  /*1c90*/  LDL R204, [R1+0x8] ;  /* 0x0000080001cc7983 */ /* 0x000ea80000100800 */
[----:B------:R-:W3:Y:S02]  /*1ca0*/  LDL R203, [R1+0x14] ;  /* 0x0000140001cb7983 */ /* 0x000ee40000100800 */
[----:B------:R-:W1:Y:S02]  /*1cb0*/  LDC.64 R180, c[0x0][0x428] ;  /* 0x00010a00ffb47b82 */ /* 0x000e640000000a00 */
[----:B------:R-:W4:Y:S04]  /*1cc0*/  LDL R202, [R1] ;  /* 0x0000000001ca7983 */ /* 0x000f280000100800 */
[----:B------:R-:W4:Y:S02]  /*1cd0*/  LDL R205, [R1+0x1c] ;  /* 0x00001c0001cd7983 */ /* 0x000f240000100800 */
[----:B------:R-:W1:Y:S02]  /*1ce0*/  LDC.64 R186, c[0x0][0x3b0] ;  /* 0x0000ec00ffba7b82 */ /* 0x000e640000000a00 */
[----:B------:R-:W4:Y:S01]  /*1cf0*/  LDL R206, [R1+0xc] ;  /* 0x00000c0001ce7983 */ /* 0x000f220000100800 */
[----:B0-----:R-:W-:-:S06]  /*1d00*/  IMAD.WIDE.U32 R20, R227, 0x10, R20 ;  /* 0x00000010e3147825 */ /* 0x001fcc00078e0014 */
[----:B------:R-:W2:Y:S01]  /*1d10*/  LDG.E.128 R20, desc[UR20][R20.64] ;  /* 0x0000001414147981 */ /* 0x000ea2000c1e1d00 */
[----:B------:R-:W-:-:S13]  /*1d20*/  ISETP.NE.AND.EX P0, PT, RZ, UR25, PT, P0 ;  /* 0x00000019ff007c0c */ /* 0x000fda000bf05300 */
[----:B------:R-:W0:Y:S01]  /*1d30*/  @P0 LDC.64 R184, c[0x0][0x438] ;  /* 0x00010e00ffb80b82 */ /* 0x000e220000000a00 */
[----:B-1----:R-:W-:-:S06]  /*1d40*/  IMAD.WIDE.U32 R180, R236, 0x10, R180 ;  /* 0x00000010ecb47825 */ /* 0x002fcc00078e00b4 */
[----:B------:R-:W3:Y:S01]  /*1d50*/  LDG.E.128 R180, desc[UR20][R180.64] ;  /* 0x00000014b4b47981 */ /* 0x000ee2000c1e1d00 */
[----:B0-----:R-:W-:-:S05]  /*1d60*/  @P0 IMAD.WIDE.U32 R184, R227, 0x10, R184 ;  /* 0x00000010e3b80825 */ /* 0x001fca00078e00b8 */
[----:B------:R0:W5:Y:S02]  /*1d70*/  @P0 LDG.E.128 R24, desc[UR20][R184.64] ;  /* 0x00000014b8180981 */ /* 0x000164000c1e1d00 */
[----:B0-----:R-:W-:-:S05]  /*1d80*/  IMAD.WIDE.U32 R184, R228, 0x8, R186 ;  /* 0x00000008e4b87825 */ /* 0x001fca00078e00ba */
[----:B------:R2:W5:Y:S02]  /*1d90*/  LDG.E.64 R188, desc[UR20][R184.64] ;  /* 0x00000014b8bc7981 */ /* 0x000564000c1e1b00 */
[----:B--2---:R-:W-:Y:S02]  /*1da0*/  SHF.L.U32 R184, R20, 0x10, RZ ;  /* 0x0000001014b87819 */ /* 0x004fe400000006ff */
[----:B------:R-:W-:-:S03]  /*1db0*/  SHF.L.U32 R19, R21, 0x10, RZ ;  /* 0x0000001015137819 */ /* 0x000fc600000006ff */
[----:B------:R-:W-:Y:S02]  /*1dc0*/  FADD.FTZ R198, R184, -UR34 ;  /* 0x80000022b8c67e21 */ /* 0x000fe40008010000 */
[----:B------:R-:W-:Y:S02]  /*1dd0*/  FADD.FTZ R184, R19, -UR34 ;  /* 0x8000002213b87e21 */ /* 0x000fe40008010000 */
[----:B------:R-:W-:Y:S02]  /*1de0*/  FMUL.FTZ R19, R198, UR32 ;  /* 0x00000020c6137c20 */ /* 0x000fe40008410000 */
[----:B------:R-:W2:Y:S01]  /*1df0*/  LDL R198, [R1+0x18] ;  /* 0x0000180001c67983 */ /* 0x000ea20000100800 */
[----:B------:R-:W-:Y:S02]  /*1e00*/  PRMT R199, R21, 0x7632, R199 ;  /* 0x0000763215c77816 */ /* 0x000fe400000000c7 */
[----:B------:R-:W-:Y:S02]  /*1e10*/  PRMT R200, R22, 0x7632, R200 ;  /* 0x0000763216c87816 */ /* 0x000fe400000000c8 */
[----:B------:R-:W-:-:S02]  /*1e20*/  PRMT R201, R23, 0x7632, R201 ;  /* 0x0000763217c97816 */ /* 0x000fc400000000c9 */
[----:B------:R-:W-:Y:S02]  /*1e30*/  SHF.L.U32 R187, R22, 0x10, RZ ;  /* 0x0000001016bb7819 */ /* 0x000fe400000006ff */
[----:B------:R-:W-:Y:S02]  /*1e40*/  SHF.L.U32 R197, R23, 0x10, RZ ;  /* 0x0000001017c57819 */ /* 0x000fe400000006ff */
[C---:B---3--:R-:W-:Y:S02]  /*1e50*/  PRMT R22, R181.reuse, 0x7632, R22 ;  /* 0x00007632b5167816 */ /* 0x048fe40000000016 */
[----:B------:R-:W-:Y:S02]  /*1e60*/  SHF.L.U32 R23, R181, 0x10, RZ ;  /* 0x00000010b5177819 */ /* 0x000fe400000006ff */
[----:B------:R-:W-:Y:S02]  /*1e70*/  SHF.L.U32 R181, R199, 0x10, RZ ;  /* 0x00000010c7b57819 */ /* 0x000fe400000006ff */
[----:B------:R-:W-:-:S02]  /*1e80*/  SHF.L.U32 R199, R200, 0x10, RZ ;  /* 0x00000010c8c77819 */ /* 0x000fc400000006ff */
[----:B------:R-:W-:Y:S02]  /*1e90*/  SHF.L.U32 R200, R201, 0x10, RZ ;  /* 0x00000010c9c87819 */ /* 0x000fe400000006ff */
[----:B------:R-:W3:Y:S01]  /*1ea0*/  LDL R201, [R1+0x10] ;  /* 0x0000100001c97983 */ /* 0x000ee20000100800 */
[----:B------:R-:W-:Y:S02]  /*1eb0*/  PRMT R21, R180, 0x7632, R21 ;  /* 0x00007632b4157816 */ /* 0x000fe40000000015 */
[C---:B------:R-:W-:Y:S02]  /*1ec0*/  PRMT R186, R182.reuse, 0x7632, R186 ;  /* 0x00007632b6ba7816 */ /* 0x040fe400000000ba */
[----:B------:R-:W-:Y:S01]  /*1ed0*/  SHF.L.U32 R196, R182, 0x10, RZ ;  /* 0x00000010b6c47819 */ /* 0x000fe200000006ff */
[----:B------:R-:W-:Y:S01]  /*1ee0*/  FADD.FTZ R182, R187, -UR34 ;  /* 0x80000022bbb67e21 */ /* 0x000fe20008010000 */
[----:B------:R-:W-:Y:S02]  /*1ef0*/  PRMT R185, R20, 0x7632, R185 ;  /* 0x0000763214b97816 */ /* 0x000fe400000000b9 */
[----:B------:R-:W-:Y:S01]  /*1f00*/  SHF.L.U32 R187, R21, 0x10, RZ ;  /* 0x0000001015bb7819 */ /* 0x000fe200000006ff */
[----:B------:R-:W-:Y:S01]  /*1f10*/  FMUL.FTZ R21, R184, UR32 ;  /* 0x00000020b8157c20 */ /* 0x000fe20008410000 */
[----:B------:R-:W-:-:S02]  /*1f20*/  SHF.L.U32 R20, R180, 0x10, RZ ;  /* 0x00000010b4147819 */ /* 0x000fc400000006ff */
[C---:B------:R-:W-:Y:S01]  /*1f30*/  PRMT R180, R183.reuse, 0x7632, R180 ;  /* 0x00007632b7b47816 */ /* 0x040fe200000000b4 */
[----:B------:R-:W-:Y:S02]  /*1f40*/  IMAD.U32 R183, R183, 0x10000, RZ ;  /* 0x00010000b7b77824 */ /* 0x000fe400078e00ff */
[----:B------:R-:W-:Y:S01]  /*1f50*/  FADD.FTZ R82, R82, R23 ;  /* 0x0000001752527221 */ /* 0x000fe20000010000 */
[-C--:B------:R-:W-:Y:S01]  /*1f60*/  FFMA.FTZ R114, R21, R23.reuse, R114 ;  /* 0x0000001715727223 */ /* 0x080fe20000010072 */
[----:B--2---:R-:W-:Y:S01]  /*1f70*/  FMUL.FTZ R23, R198, R23 ;  /* 0x00000017c6177220 */ /* 0x004fe20000410000 */
[----:B------:R-:W-:Y:S02]  /*1f80*/  FMUL.FTZ R198, R204, R183 ;  /* 0x000000b7ccc67220 */ /* 0x000fe40000410000 */
[----:B------:R-:W2:Y:S01]  /*1f90*/  LDL R204, [R1+0x4] ;  /* 0x0000040001cc7983 */ /* 0x000ea20000100800 */
[----:B------:R-:W-:Y:S01]  /*1fa0*/  FADD.FTZ R197, R197, -UR34 ;  /* 0x80000022c5c57e21 */ /* 0x000fe20008010000 */
[----:B------:R-:W-:-:S02]  /*1fb0*/  SHF.L.U32 R185, R185, 0x10, RZ ;  /* 0x00000010b9b97819 */ /* 0x000fc400000006ff */
[----:B------:R-:W-:Y:S01]  /*1fc0*/  SHF.L.U32 R184, R22, 0x10, RZ ;  /* 0x0000001016b87819 */ /* 0x000fe200000006ff */
[----:B------:R-:W-:Y:S01]  /*1fd0*/  FMUL.FTZ R22, R182, UR32 ;  /* 0x00000020b6167c20 */ /* 0x000fe20008410000 */
[----:B------:R-:W-:Y:S01]  /*1fe0*/  FMUL.FTZ R197, R197, UR32 ;  /* 0x00000020c5c57c20 */ /* 0x000fe20008410000 */
[----:B------:R-:W-:Y:S02]  /*1ff0*/  IMAD.U32 R182, R186, 0x10000, RZ ;  /* 0x00010000bab67824 */ /* 0x000fe400078e00ff */
[----:B------:R-:W-:Y:S01]  /*2000*/  FADD.FTZ R186, R185, -UR34 ;  /* 0x80000022b9ba7e21 */ /* 0x000fe20008010000 */
[----:B------:R-:W-:Y:S01]  /*2010*/  FADD.FTZ R78, R78, R183 ;  /* 0x000000b74e4e7221 */ /* 0x000fe20000010000 */
[----:B------:R-:W-:Y:S01]  /*2020*/  FFMA.FTZ R110, R197, R183, R110 ;  /* 0x000000b7c56e7223 */ /* 0x000fe2000001006e */
[----:B------:R-:W-:Y:S01]  /*2030*/  FADD.FTZ R183, R199, -UR34 ;  /* 0x80000022c7b77e21 */ /* 0x000fe20008010000 */
[----:B------:R-:W-:Y:S01]  /*2040*/  FADD.FTZ R80, R80, R20 ;  /* 0x0000001450507221 */ /* 0x000fe20000010000 */
[-C--:B------:R-:W-:Y:S01]  /*2050*/  FFMA.FTZ R112, R19, R20.reuse, R112 ;  /* 0x0000001413707223 */ /* 0x080fe20000010070 */
[----:B------:R-:W-:Y:S01]  /*2060*/  FMUL.FTZ R199, R186, UR32 ;  /* 0x00000020bac77c20 */ /* 0x000fe20008410000 */
[----:B------:R-:W-:Y:S01]  /*2070*/  FADD.FTZ R185, R181, -UR34 ;  /* 0x80000022b5b97e21 */ /* 0x000fe20008010000 */
[----:B------:R-:W-:Y:S01]  /*2080*/  FADD.FTZ R181, R200, -UR34 ;  /* 0x80000022c8b57e21 */ /* 0x000fe20008010000 */
[----:B---3--:R-:W-:Y:S01]  /*2090*/  FMUL.FTZ R20, R201, R20 ;  /* 0x00000014c9147220 */ /* 0x008fe20000410000 */
[----:B------:R-:W-:Y:S01]  /*20a0*/  FADD.FTZ R81, R81, R187 ;  /* 0x000000bb51517221 */ /* 0x000fe20000010000 */
[-C--:B------:R-:W-:Y:S01]  /*20b0*/  FFMA.FTZ R113, R199, R187.reuse, R113 ;  /* 0x000000bbc7717223 */ /* 0x080fe20000010071 */
[----:B------:R-:W-:Y:S01]  /*20c0*/  FMUL.FTZ R200, R203, R187 ;  /* 0x000000bbcbc87220 */ /* 0x000fe20000410000 */
[----:B------:R-:W-:Y:S01]  /*20d0*/  FADD.FTZ R186, R235, R20 ;  /* 0x00000014ebba7221 */ /* 0x000fe20000010000 */
[----:B------:R-:W-:Y:S01]  /*20e0*/  FFMA.FTZ R187, R19, R20, R234 ;  /* 0x0000001413bb7223 */ /* 0x000fe200000100ea */
[----:B------:R-:W-:-:S02]  /*20f0*/  FADD.FTZ R76, R76, R196 ;  /* 0x000000c44c4c7221 */ /* 0x000fc40000010000 */
[----:B------:R-:W-:Y:S01]  /*2100*/  FADD.FTZ R186, R186, R200 ;  /* 0x000000c8baba7221 */ /* 0x000fe20000010000 */
[----:B------:R-:W-:Y:S01]  /*2110*/  FFMA.FTZ R187, R199, R200, R187 ;  /* 0x000000c8c7bb7223 */ /* 0x000fe200000100bb */
[-C--:B------:R-:W-:Y:S01]  /*2120*/  FFMA.FTZ R108, R22, R196.reuse, R108 ;  /* 0x000000c4166c7223 */ /* 0x080fe2000001006c */
[----:B----4-:R-:W-:Y:S01]  /*2130*/  FMUL.FTZ R196, R202, R196 ;  /* 0x000000c4cac47220 */ /* 0x010fe20000410000 */
[----:B------:R-:W-:Y:S01]  /*2140*/  FMUL.FTZ R201, R185, UR32 ;  /* 0x00000020b9c97c20 */ /* 0x000fe20008410000 */
[----:B------:R-:W-:Y:S01]  /*2150*/  FMUL.FTZ R202, R205, R184 ;  /* 0x000000b8cdca7220 */ /* 0x000fe20000410000 */
[----:B------:R-:W-:Y:S01]  /*2160*/  FADD.FTZ R186, R186, R23 ;  /* 0x00000017baba7221 */ /* 0x000fe20000010000 */
[----:B------:R-:W-:Y:S01]  /*2170*/  FFMA.FTZ R187, R21, R23, R187 ;  /* 0x0000001715bb7223 */ /* 0x000fe200000100bb */
[----:B------:R-:W-:Y:S02]  /*2180*/  FMUL.FTZ R203, R183, UR32 ;  /* 0x00000020b7cb7c20 */ /* 0x000fe40008410000 */
[----:B------:R-:W-:Y:S01]  /*2190*/  FADD.FTZ R183, R186, R202 ;  /* 0x000000cabab77221 */ /* 0x000fe20000010000 */
[----:B------:R-:W-:Y:S01]  /*21a0*/  FFMA.FTZ R187, R201, R202, R187 ;  /* 0x000000cac9bb7223 */ /* 0x000fe200000100bb */
[----:B------:R-:W-:Y:S01]  /*21b0*/  FADD.FTZ R77, R77, R182 ;  /* 0x000000b64d4d7221 */ /* 0x000fe20000010000 */
[----:B------:R-:W-:Y:S01]  /*21c0*/  FFMA.FTZ R109, R203, R182, R109 ;  /* 0x000000b6cb6d7223 */ /* 0x000fe2000001006d */
[----:B------:R-:W-:Y:S01]  /*21d0*/  FADD.FTZ R183, R183, R196 ;  /* 0x000000c4b7b77221 */ /* 0x000fe20000010000 */
[----:B------:R-:W-:Y:S01]  /*21e0*/  SHF.L.U32 R180, R180, 0x10, RZ ;  /* 0x00000010b4b47819 */ /* 0x000fe200000006ff */
[----:B------:R-:W-:-:S04]  /*21f0*/  FMUL.FTZ R205, R181, UR32 ;  /* 0x00000020b5cd7c20 */ /* 0x000fc80008410000 */
[----:B------:R-:W-:Y:S01]  /*2200*/  FMUL.FTZ R206, R206, R180 ;  /* 0x000000b4cece7220 */ /* 0x000fe20000410000 */
[----:B------:R-:W-:Y:S01]  /*2210*/  IADD3 R236, PT, PT, R236, 0x100, RZ ;  /* 0x00000100ecec7810 */ /* 0x000fe20007ffe0ff */
[----:B------:R-:W-:Y:S01]  /*2220*/  FADD.FTZ R83, R83, R184 ;  /* 0x000000b853537221 */ /* 0x000fe20000010000 */
[----:B------:R-:W-:Y:S01]  /*2230*/  FFMA.FTZ R115, R201, R184, R115 ;  /* 0x000000b8c9737223 */ /* 0x000fe20000010073 */
[----:B------:R-:W-:Y:S01]  /*2240*/  FADD.FTZ R79, R79, R180 ;  /* 0x000000b44f4f7221 */ /* 0x000fe20000010000 */
[----:B------:R-:W-:Y:S01]  /*2250*/  FFMA.FTZ R111, R205, R180, R111 ;  /* 0x000000b4cd6f7223 */ /* 0x000fe2000001006f */
[----:B------:R-:W-:Y:S02]  /*2260*/  IADD3 R228, PT, PT, R228, 0x100, RZ ;  /* 0x00000100e4e47810 */ /* 0x000fe40007ffe0ff */
[----:B------:R-:W-:Y:S01]  /*2270*/  IADD3 R227, PT, PT, R227, 0x100, RZ ;  /* 0x00000100e3e37810 */ /* 0x000fe20007ffe0ff */
[----:B--2---:R-:W-:Y:S01]  /*2280*/  FMUL.FTZ R204, R204, R182 ;  /* 0x000000b6cccc7220 */ /* 0x004fe20000410000 */
[----:B------:R-:W-:-:S03]  /*2290*/  FFMA.FTZ R182, R22, R196, R187 ;  /* 0x000000c416b67223 */ /* 0x000fc600000100bb */
[----:B------:R-:W-:Y:S01]  /*22a0*/  FADD.FTZ R183, R183, R204 ;  /* 0x000000ccb7b77221 */ /* 0x000fe20000010000 */
[----:B------:R-:W-:-:S03]  /*22b0*/  FFMA.FTZ R182, R203, R204, R182 ;  /* 0x000000cccbb67223 */ /* 0x000fc600000100b6 */
[----:B------:R-:W-:Y:S01]  /*22c0*/  FADD.FTZ R183, R183, R198 ;  /* 0x000000c6b7b77221 */ /* 0x000fe20000010000 */
[----:B------:R-:W-:-:S03]  /*22d0*/  FFMA.FTZ R182, R197, R198, R182 ;  /* 0x000000c6c5b67223 */ /* 0x000fc600000100b6 */
[----:B------:R-:W-:Y:S01]  /*22e0*/  FADD.FTZ R235, R183, R206 ;  /* 0x000000ceb7eb7221 */ /* 0x000fe20000010000 */
[----:B------:R-:W-:-:S07]  /*22f0*/  FFMA.FTZ R234, R205, R206, R182 ;  /* 0x000000cecdea7223 */ /* 0x000fce00000100b6 */
.L_x_4069:
[----:B------:R-:W-:Y:S05]  /*2300*/  BSYNC.RECONVERGENT B1 ;  /* 0x0000000000017941 */ /* 0x000fea0003800200 */
.L_x_4068:
        /* <DEDUP_REMOVED lines=11> */
[----:B0-----:R-:W-:-:S04]  /*23c0*/  @P0 IMAD.WIDE.U32 R208, R227, 0x10, R194 ;  /* 0x00000010e3d00825 */ /* 0x001fc800078e00c2 */
[--C-:B--2---:R-:W-:Y:S01]  /*23d0*/  IMAD.WIDE.U32 R194, R228, 0x8, R210.reuse ;  /* 0x00000008e4c27825 */ /* 0x104fe200078e00d2 */
[----:B------:R4:W5:Y:S05]  /*23e0*/  @P0 LDG.E.128 R164, desc[UR20][R208.64] ;  /* 0x00000014d0a40981 */ /* 0x00096a000c1e1d00 */
[----:B------:R-:W5:Y:S01]  /*23f0*/  LDG.E.64 R194, desc[UR20][R194.64] ;  /* 0x00000014c2c27981 */ /* 0x000f62000c1e1b00 */
[C---:B---3--:R-:W-:Y:S02]  /*2400*/  PRMT R210, R180.reuse, 0x7632, R210 ;  /* 0x00007632b4d27816 */ /* 0x048fe400000000d2 */
[----:B------:R-:W-:Y:S02]  /*2410*/  SHF.L.U32 R213, R180, 0x10, RZ ;  /* 0x00000010b4d57819 */ /* 0x000fe400000006ff */
[----:B------:R-:W-:-:S02]  /*2420*/  PRMT R211, R182, 0x7632, R211 ;  /* 0x00007632b6d37816 */ /* 0x000fc400000000d3 */
[----:B------:R-:W-:Y:S02]  /*2430*/  SHF.L.U32 R212, R182, 0x10, RZ ;  /* 0x00000010b6d47819 */ /* 0x000fe400000006ff */
[----:B------:R-:W-:Y:S02]  /*2440*/  SHF.L.U32 R215, R181, 0x10, RZ ;  /* 0x00000010b5d77819 */ /* 0x000fe400000006ff */
[C---:B------:R-:W-:Y:S01]  /*2450*/  PRMT R182, R183.reuse, 0x7632, R182 ;  /* 0x00007632b7b67816 */ /* 0x040fe200000000b6 */
[----:B----4-:R-:W-:Y:S01]  /*2460*/  IMAD.U32 R209, R184, 0x10000, RZ ;  /* 0x00010000b8d17824 */ /* 0x010fe200078e00ff */
[----:B------:R-:W-:Y:S02]  /*2470*/  SHF.L.U32 R183, R183, 0x10, RZ ;  /* 0x00000010b7b77819 */ /* 0x000fe400000006ff */
[----:B------:R-:W-:Y:S02]  /*2480*/  SHF.L.U32 R214, R210, 0x10, RZ ;  /* 0x00000010d2d67819 */ /* 0x000fe400000006ff */
[----:B------:R-:W-:-:S02]  /*2490*/  PRMT R207, R181, 0x7632, R207 ;  /* 0x00007632b5cf7816 */ /* 0x000fc400000000cf */
[----:B------:R-:W-:Y:S01]  /*24a0*/  PRMT R208, R184, 0x7632, R208 ;  /* 0x00007632b8d07816 */ /* 0x000fe200000000d0 */
        /* <DEDUP_REMOVED lines=8> */
[C---:B------:R-:W-:Y:S01]  /*2530*/  PRMT R218, R187.reuse, 0x7632, R218 ;  /* 0x00007632bbda7816 */ /* 0x040fe200000000da */
[----:B------:R-:W-:Y:S01]  /*2540*/  IMAD.U32 R184, R208, 0x10000, RZ ;  /* 0x00010000d0b87824 */ /* 0x000fe200078e00ff */
[----:B------:R-:W-:Y:S01]  /*2550*/  SHF.L.U32 R187, R187, 0x10, RZ ;  /* 0x00000010bbbb7819 */ /* 0x000fe200000006ff */
[----:B------:R-:W-:Y:S01]  /*2560*/  FMUL.FTZ R213, R213, UR32 ;  /* 0x00000020d5d57c20 */ /* 0x000fe20008410000 */
[----:B------:R-:W-:Y:S01]  /*2570*/  FMUL.FTZ R215, R215, UR32 ;  /* 0x00000020d7d77c20 */ /* 0x000fe20008410000 */
        /* <DEDUP_REMOVED lines=16> */
[----:B------:R-:W-:Y:S01]  /*2680*/  SHF.L.U32 R186, R211, 0x10, RZ ;  /* 0x00000010d3ba7819 */ /* 0x000fe200000006ff */
        /* <DEDUP_REMOVED lines=39> */
[----:B------:R-:W-:Y:S06]  /*2900*/  BRA `(.L_x_4070) ;  /* 0x0000000400347947 */ /* 0x000fec0003800000 */
.L_x_4063:
[----:B------:R-:W-:Y:S01]  /*2910*/  UISETP.GE.AND UP3, UPT, UR10, 0x1, UPT ;  /* 0x000000010a00788c */ /* 0x000fe2000bf66270 */
[----:B------:R-:W0:Y:S01]  /*2920*/  S2R R252, SR_TID.X ;  /* 0x0000000000fc7919 */ /* 0x000e220000002100 */
[----:B------:R-:W-:Y:S01]  /*2930*/  UMOV UR9, UR4 ;  /* 0x0000000400097c82 */ /* 0x000fe20008000000 */
[----:B------:R-:W-:Y:S01]  /*2940*/  HFMA2 R182, -RZ, RZ, 0, 0 ;  /* 0x00000000ffb67431 */ /* 0x000fe200000001ff */
[----:B----4-:R-:W-:Y:S02]  /*2950*/  UISETP.NE.U32.AND UP0, UPT, UR24, URZ, UPT ;  /* 0x000000ff1800728c */ /* 0x010fe4000bf05070 */
[----:B------:R-:W-:Y:S02]  /*2960*/  PLOP3.LUT P0, PT, PT, PT, UP3, 0x80, 0x8 ;  /* 0x000000000008781c */ /* 0x000fe40003f0f038 */
[----:B------:R-:W-:-:S03]  /*2970*/  UISETP.NE.AND.EX UP0, UPT, UR25, URZ, UPT, UP0 ;  /* 0x000000ff1900728c */ /* 0x000fc6000bf05300 */
[----:B------:R-:W-:-:S04]  /*2980*/  @UP3 UIADD3 UR5, UPT, UPT, UR10, -0x1, URZ ;  /* 0xffffffff0a053890 */ /* 0x000fc8000fffe0ff */
[----:B------:R-:W-:Y:S02]  /*2990*/  @UP3 UIMAD UR7, UR5, UR9, URZ ;  /* 0x00000009050732a4 */ /* 0x000fe4000f8e02ff */
[----:B------:R-:W-:Y:S02]  /*29a0*/  UIMAD UR5, UR11, UR9, URZ ;  /* 0x000000090b0572a4 */ /* 0x000fe4000f8e02ff */
[----:B------:R-:W-:Y:S02]  /*29b0*/  @UP3 USHF.R.S32.HI UR8, URZ, 0x1f, UR7 ;  /* 0x0000001fff083899 */ /* 0x000fe40008011407 */
[----:B------:R-:W-:Y:S02]  /*29c0*/  USHF.R.S32.HI UR6, URZ, 0x1f, UR5 ;  /* 0x0000001fff067899 */ /* 0x000fe40008011405 */
[----:B------:R-:W-:Y:S02]  /*29d0*/  @UP3 ULEA.HI UR8, UR8, UR7, URZ, 0x3 ;  /* 0x0000000708083291 */ /* 0x000fe4000f8f18ff */
[----:B------:R-:W-:-:S04]  /*29e0*/  ULEA.HI UR6, UR6, UR5, URZ, 0x3 ;  /* 0x0000000506067291 */ /* 0x000fc8000f8f18ff */
[----:B------:R-:W-:-:S04]  /*29f0*/  MOV R180, UR8 ;  /* 0x0000000800b47c02 */ /* 0x000fc80008000f00 */
[----:B0-----:R-:W-:Y:S02]  /*2a00*/  @P0 LEA.HI.SX32 R182, R180, R252, 0x1d ;  /* 0x000000fcb4b60211 */ /* 0x001fe400078feaff */
[----:B------:R-:W-:-:S04]  /*2a10*/  MOV R180, UR6 ;  /* 0x0000000600b47c02 */ /* 0x000fc80008000f00 */
[----:B------:R-:W-:-:S04]  /*2a20*/  LEA.HI.SX32 R243, R180, R252, 0x1d ;  /* 0x000000fcb4f37211 */ /* 0x000fc800078feaff */
[----:B------:R-:W-:Y:S01]  /*2a30*/  MOV R183, R243 ;  /* 0x000000f300b77202 */ /* 0x000fe20000000f00 */
[----:B------:R-:W-:Y:S06]  /*2a40*/  BRA.U UP0, `(.L_x_4071) ;  /* 0x0000000100587547 */ /* 0x000fec000b800000 */
[C---:B------:R-:W-:Y:S02]  /*2a50*/  ISETP.GE.U32.AND P1, PT, R2.reuse, 0x100, PT ;  /* 0x000001000200780c */ /* 0x040fe40003f26070 */
[----:B------:R-:W-:-:S11]  /*2a60*/  ISETP.GE.U32.AND P2, PT, R2, 0x200, PT ;  /* 0x000002000200780c */ /* 0x000fd60003f46070 */
[----:B------:R-:W0:Y:S01]  /*2a70*/  @P1 LDC.64 R180, c[0x0][0x3b0] ;  /* 0x0000ec00ffb41b82 */ /* 0x000e220000000a00 */
[----:B------:R-:W-:Y:S01]  /*2a80*/  ISETP.GE.U32.AND P3, PT, R2, 0x300, PT ;  /* 0x000003000200780c */ /* 0x000fe20003f66070 */
[----:B0-----:R-:W-:-:S05]  /*2a90*/  @P1 IMAD.WIDE.U32 R180, R182, 0x8, R180 ;  /* 0x00000008b6b41825 */ /* 0x001fca00078e00b4 */
[----:B------:R0:W5:Y:S01]  /*2aa0*/  @P1 LDG.E.64 R192, desc[UR20][R180.64] ;  /* 0x00000014b4c01981 */ /* 0x000162000c1e1b00 */
[----:B------:R-:W-:Y:S01]  /*2ab0*/  @P1 VIADD R182, R182, 0x100 ;  /* 0x00000100b6b61836 */ /* 0x000fe20000000000 */
[----:B0-----:R-:W0:Y:S03]  /*2ac0*/  @P2 LDC.64 R180, c[0x0][0x3b0] ;  /* 0x0000ec00ffb42b82 */ /* 0x001e260000000a00 */
[----:B0-----:R-:W-:-:S05]  /*2ad0*/  @P2 IMAD.WIDE.U32 R180, R182, 0x8, R180 ;  /* 0x00000008b6b42825 */ /* 0x001fca00078e00b4 */
[----:B------:R0:W5:Y:S01]  /*2ae0*/  @P2 LDG.E.64 R190, desc[UR20][R180.64] ;  /* 0x00000014b4be2981 */ /* 0x000162000c1e1b00 */
[----:B------:R-:W-:Y:S01]  /*2af0*/  @P2 IADD3 R182, PT, PT, R182, 0x100, RZ ;  /* 0x00000100b6b62810 */ /* 0x000fe20007ffe0ff */
[----:B0-----:R-:W0:Y:S04]  /*2b00*/  @P3 LDC.64 R180, c[0x0][0x3b0] ;  /* 0x0000ec00ffb43b82 */ /* 0x001e280000000a00 */
[----:B0-----:R-:W-:-:S05]  /*2b10*/  @P3 IMAD.WIDE.U32 R180, R182, 0x8, R180 ;  /* 0x00000008b6b43825 */ /* 0x001fca00078e00b4 */
[----:B------:R2:W5:Y:S01]  /*2b20*/  @P3 LDG.E.64 R188, desc[UR20][R180.64] ;  /* 0x00000014b4bc3981 */ /* 0x000562000c1e1b00 */
[----:B------:R-:W-:Y:S02]  /*2b30*/  ISETP.GE.U32.AND P4, PT, R2, 0x400, PT ;  /* 0x000004000200780c */ /* 0x000fe40003f86070 */
[----:B------:R-:W-:Y:S02]  /*2b40*/  CS2R R234, SRZ ;  /* 0x0000000000ea7805 */ /* 0x000fe4000001ff00 */
[----:B------:R-:W-:-:S09]  /*2b50*/  @P3 IADD3 R182, PT, PT, R182, 0x100, RZ ;  /* 0x00000100b6b63810 */ /* 0x000fd20007ffe0ff */
[----:B--2---:R-:W-:Y:S05]  /*2b60*/  @!P4 BRA `(.L_x_4070) ;  /* 0x00000000009cc947 */ /* 0x004fea0003800000 */
[----:B------:R-:W0:Y:S02]  /*2b70*/  LDC.64 R180, c[0x0][0x3b0] ;  /* 0x0000ec00ffb47b82 */ /* 0x000e240000000a00 */
[----:B0-----:R-:W-:-:S05]  /*2b80*/  IMAD.WIDE.U32 R182, R182, 0x8, R180 ;  /* 0x00000008b6b67825 */ /* 0x001fca00078e00b4 */
[----:B------:R2:W5:Y:S01]  /*2b90*/  LDG.E.64 R194, desc[UR20][R182.64] ;  /* 0x00000014b6c27981 */ /* 0x000562000c1e1b00 */
[----:B------:R-:W-:Y:S05]  /*2ba0*/  BRA `(.L_x_4070) ;  /* 0x00000000008c7947 */ /* 0x000fea0003800000 */
.L_x_4071:
[C---:B------:R-:W-:Y:S02]  /*2bb0*/  ISETP.GE.U32.AND P1, PT, R2.reuse, 0x100, PT ;  /* 0x000001000200780c */ /* 0x040fe40003f26070 */
[C---:B------:R-:W-:Y:S02]  /*2bc0*/  ISETP.GE.U32.AND P2, PT, R2.reuse, 0x200, PT ;  /* 0x000002000200780c */ /* 0x040fe40003f46070 */
[----:B------:R-:W-:-:S09]  /*2bd0*/  ISETP.GE.U32.AND P3, PT, R2, 0x300, PT ;  /* 0x000003000200780c */ /* 0x000fd20003f66070 */
[----:B------:R-:W0:Y:S01]  /*2be0*/  @P1 LDC.64 R180, c[0x0][0x438] ;  /* 0x00010e00ffb41b82 */ /* 0x000e220000000a00 */
[----:B------:R-:W-:-:S07]  /*2bf0*/  ISETP.GE.U32.AND P4, PT, R2, 0x400, PT ;  /* 0x000004000200780c */ /* 0x000fce0003f86070 */
[----:B------:R-:W2:Y:S08]  /*2c00*/  @P2 LDC.64 R186, c[0x0][0x438] ;  /* 0x00010e00ffba2b82 */ /* 0x000eb00000000a00 */
[----:B------:R-:W4:Y:S01]  /*2c10*/  @P3 LDC.64 R184, c[0x0][0x438] ;  /* 0x00010e00ffb83b82 */ /* 0x000f220000000a00 */
[----:B0-----:R-:W-:-:S05]  /*2c20*/  @P1 IMAD.WIDE.U32 R180, R183, 0x10, R180 ;  /* 0x00000010b7b41825 */ /* 0x001fca00078e00b4 */
[----:B------:R0:W5:Y:S01]  /*2c30*/  @P1 LDG.E.128 R32, desc[UR20][R180.64] ;  /* 0x00000014b4201981 */ /* 0x000162000c1e1d00 */
[----:B------:R-:W-:-:S05]  /*2c40*/  @P1 IADD3 R183, PT, PT, R183, 0x100, RZ ;  /* 0x00000100b7b71810 */ /* 0x000fca0007ffe0ff */
[C---:B--2---:R-:W-:Y:S01]  /*2c50*/  @P2 IMAD.WIDE.U32 R234, R183.reuse, 0x10, R186 ;  /* 0x00000010b7ea2825 */ /* 0x044fe200078e00ba */
[----:B------:R-:W-:Y:S01]  /*2c60*/  @P2 IADD3 R183, PT, PT, R183, 0x100, RZ ;  /* 0x00000100b7b72810 */ /* 0x000fe20007ffe0ff */
[----:B0-----:R-:W0:Y:S03]  /*2c70*/  @P4 LDC.64 R180, c[0x0][0x438] ;  /* 0x00010e00ffb44b82 */ /* 0x001e260000000a00 */
[----:B------:R-:W5:Y:S01]  /*2c80*/  @P2 LDG.E.128 R28, desc[UR20][R234.64] ;  /* 0x00000014ea1c2981 */ /* 0x000f62000c1e1d00 */
[C---:B----4-:R-:W-:Y:S01]  /*2c90*/  @P3 IMAD.WIDE.U32 R186, R183.reuse, 0x10, R184 ;  /* 0x00000010b7ba3825 */ /* 0x050fe200078e00b8 */
        /* <DEDUP_REMOVED lines=15> */
[----:B------:R-:W-:Y:S01]  /*2d90*/  @P3 VIADD R182, R182, 0x100 ;  /* 0x00000100b6b63836 */ /* 0x000fe20000000000 */
[----:B0-----:R-:W0:Y:S03]  /*2da0*/  @P4 LDC.64 R180, c[0x0][0x3b0] ;  /* 0x0000ec00ffb44b82 */ /* 0x001e260000000a00 */
[----:B0-----:R-:W-:-:S05]  /*2db0*/  @P4 IMAD.WIDE.U32 R180, R182, 0x8, R180 ;  /* 0x00000008b6b44825 */ /* 0x001fca00078e00b4 */
[----:B------:R0:W5:Y:S01]  /*2dc0*/  @P4 LDG.E.64 R194, desc[UR20][R180.64] ;  /* 0x00000014b4c24981 */ /* 0x000162000c1e1b00 */
[----:B------:R-:W-:-:S07]  /*2dd0*/  CS2R R234, SRZ ;  /* 0x0000000000ea7805 */ /* 0x000fce000001ff00 */
.L_x_4070:
[----:B-1-3--:R-:W-:Y:S05]  /*2de0*/  BSYNC.RECONVERGENT B0 ;  /* 0x0000000000007941 */ /* 0x00afea0003800200 */
.L_x_4062:
[----:B0-----:R-:W0:Y:S01]  /*2df0*/  SHFL.DOWN PT, R180, R235, 0x10, 0x1f ;  /* 0x0a001f00ebb47f89 */ /* 0x001e2200000e0000 */
[----:B------:R-:W-:Y:S01]  /*2e00*/  LOP3.LUT P0, RZ, R252, 0x1f, RZ, 0xc0, !PT ;  /* 0x0000001ffcff7812 */ /* 0x000fe2000780c0ff */
[----:B------:R-:W-:Y:S02]  /*2e10*/  BSSY.RECONVERGENT B0, `(.L_x_4072) ;  /* 0x000001d000007945 */ /* 0x000fe40003800200 */
[----:B------:R-:W1:Y:S01]  /*2e20*/  SHFL.DOWN PT, R181, R234, 0x10, 0x1f ;  /* 0x0a001f00eab57f89 */ /* 0x000e6200000e0000 */
[----:B0-----:R-:W-:Y:S01]  /*2e30*/  FADD.FTZ R180, R180, R235 ;  /* 0x000000ebb4b47221 */ /* 0x001fe20000010000 */
[----:B-1----:R-:W-:-:S04]  /*2e40*/  FADD.FTZ R181, R181, R234 ;  /* 0x000000eab5b57221 */ /* 0x002fc80000010000 */
[----:B--2---:R-:W0:Y:S02]  /*2e50*/  SHFL.DOWN PT, R182, R180, 0x8, 0x1f ;  /* 0x09001f00b4b67f89 */ /* 0x004e2400000e0000 */
        /* <DEDUP_REMOVED lines=24> */
.L_x_4073:
[----:B------:R-:W-:Y:S05]  /*2fe0*/  BSYNC.RECONVERGENT B0 ;  /* 0x0000000000007941 */ /* 0x000fea0003800200 */
.L_x_4072:
[----:B------:R-:W1:Y:S08]  /*2ff0*/  S2UR UR6, SR_CgaCtaId ;  /* 0x00000000000679c3 */ /* 0x000e700000008800 */
[----:B------:R-:W-:Y:S01]  /*3000*/  BAR.SYNC.DEFER_BLOCKING 0x0 ;  /* 0x0000000000007b1d */ /* 0x000fe20000010000 */
[----:B------:R-:W-:Y:S01]  /*3010*/  @UP3 UIADD3 UR10, UPT, UPT, UR10, -0x1, URZ ;  /* 0xffffffff0a0a3890 */ /* 0x000fe2000fffe0ff */
[----:B------:R-:W-:-:S02]  /*3020*/  ISETP.NE.AND P0, PT, RZ, UR30, PT ;  /* 0x0000001eff007c0c */ /* 0x000fc4000bf05270 */
[----:B------:R-:W-:Y:S01]  /*3030*/  PLOP3.LUT P5, PT, PT, PT, UP3, 0x80, 0x8 ;  /* 0x000000000008781c */ /* 0x000fe20003faf038 */
        /* <DEDUP_REMOVED lines=50> */
.L_x_4076:
        /* <DEDUP_REMOVED lines=11> */
[----:B------:R-:W-:Y:S01]  /*3410*/  MOV R184, UR8 ;  /* 0x0000000800b87c02 */ /* 0x000fe20008000f00 */
[----:B------:R-:W-:Y:S01]  /*3420*/  IMAD.U32 R185, R168, 0x10000, RZ ;  /* 0x00010000a8b97824 */ /* 0x000fe200078e00ff */
[----:B------:R-:W-:-:S03]  /*3430*/  ISETP.LT.AND P0, PT, RZ, UR33, PT ;  /* 0x00000021ff007c0c */ /* 0x000fc6000bf01270 */
[----:B------:R-:W-:-:S04]  /*3440*/  FFMA.FTZ R184, R0, R184, UR10 ;  /* 0x0000000a00b87e23 */ /* 0x000fc800080100b8 */
[----:B------:R-:W-:-:S04]  /*3450*/  FADD.FTZ R184, R4, -R184 ;  /* 0x800000b804b87221 */ /* 0x000fc80000010000 */
[----:B------:R-:W-:-:S05]  /*3460*/  FMUL.FTZ R184, R184, UR32 ;  /* 0x00000020b8b87c20 */ /* 0x000fca0008410000 */
[----:B------:R-:W-:-:S05]  /*3470*/  FSEL R184, R184, RZ, P0 ;  /* 0x000000ffb8b87208 */ /* 0x000fca0000000000 */
[----:B------:R-:W-:-:S04]  /*3480*/  FMUL.FTZ R184, R184, UR23 ;  /* 0x00000017b8b87c20 */ /* 0x000fc80008410000 */
[----:B------:R-:W-:-:S04]  /*3490*/  FMUL.FTZ R184, R184, UR22 ;  /* 0x00000016b8b87c20 */ /* 0x000fc80008410000 */
[----:B------:R-:W-:-:S07]  /*34a0*/  FMUL.FTZ R184, R185, R184 ;  /* 0x000000b8b9b87220 */ /* 0x000fce0000410000 */
.L_x_4081:
[----:B------:R-:W-:Y:S05]  /*34b0*/  BSYNC.RECONVERGENT B1 ;  /* 0x0000000000017941 */ /* 0x000fea0003800200 */
.L_x_4080:
[----:B------:R-:W-:Y:S01]  /*34c0*/  FADD.FTZ R64, R64, R184 ;  /* 0x000000b840407221 */ /* 0x000fe20000010000 */
[----:B------:R-:W-:Y:S02]  /*34d0*/  MOV R184, UR8 ;  /* 0x0000000800b87c02 */ /* 0x000fe40008000f00 */
[----:B------:R-:W-:-:S03]  /*34e0*/  ISETP.LT.AND P0, PT, RZ, UR33, PT ;  /* 0x00000021ff007c0c */ /* 0x000fc6000bf01270 */
[----:B------:R-:W-:-:S04]  /*34f0*/  FFMA.FTZ R184, R0, R184, UR10 ;  /* 0x0000000a00b87e23 */ /* 0x000fc800080100b8 */
[----:B------:R-:W-:-:S04]  /*3500*/  FADD.FTZ R184, R4, -R184 ;  /* 0x800000b804b87221 */ /* 0x000fc80000010000 */
[----:B------:R-:W-:-:S05]  /*3510*/  FMUL.FTZ R184, R184, UR32 ;  /* 0x00000020b8b87c20 */ /* 0x000fca0008410000 */
[----:B------:R-:W-:-:S05]  /*3520*/  FSEL R184, R184, RZ, P0 ;  /* 0x000000ffb8b87208 */ /* 0x000fca0000000000 */
[----:B------:R-:W-:-:S04]  /*3530*/  FMUL.FTZ R184, R184, UR23 ;  /* 0x00000017b8b87c20 */ /* 0x000fc80008410000 */
[----:B------:R-:W-:-:S04]  /*3540*/  FMUL.FTZ R184, R184, UR22 ;  /* 0x00000016b8b87c20 */ /* 0x000fc80008410000 */
[----:B------:R-:W-:-:S05]  /*3550*/  FMUL.FTZ R184, R160, R184 ;  /* 0x000000b8a0b87220 */ /* 0x000fca0000410000 */
[----:B------:R-:W-:-:S04]  /*3560*/  FSEL R184, R184, RZ, P5 ;  /* 0x000000ffb8b87208 */ /* 0x000fc80002800000 */
[----:B------:R-:W-:-:S04]  /*3570*/  F2FP.BF16.F32.PACK_AB R184, RZ, R184 ;  /* 0x000000b8ffb8723e */ /* 0x000fc800000010ff */
[----:B------:R-:W-:-:S07]  /*3580*/  PRMT R172, R184, 0x7610, R172 ;  /* 0x00007610b8ac7816 */ /* 0x000fce00000000ac */
.L_x_4079:
[----:B------:R-:W-:Y:S05]  /*3590*/  BRA.U !UP3, `(.L_x_4082) ;  /* 0x000000010b747547 */ /* 0x000fea000b800000 */
[----:B-----5:R-:W-:Y:S01]  /*35a0*/  LOP3.LUT P0, RZ, R192, 0xff00, RZ, 0xc0, !PT ;  /* 0x0000ff00c0ff7812 */ /* 0x020fe2000780c0ff */
[----:B------:R-:W-:Y:S01]  /*35b0*/  BSSY.RECONVERGENT B1, `(.L_x_4083) ;  /* 0x000000e000017945 */ /* 0x000fe20003800200 */
[----:B------:R-:W-:-:S11]  /*35c0*/  MOV R184, RZ ;  /* 0x000000ff00b87202 */ /* 0x000fd60000000f00 */
[----:B------:R-:W-:Y:S05]  /*35d0*/  @!P0 BRA `(.L_x_4084) ;  /* 0x00000000002c8947 */ /* 0x000fea0003800000 */
[----:B------:R-:W-:Y:S02]  /*35e0*/  MOV R184, UR8 ;  /* 0x0000000800b87c02 */ /* 0x000fe40008000f00 */
[----:B------:R-:W-:Y:S02]  /*35f0*/  ISETP.LT.AND P5, PT, RZ, UR33, PT ;  /* 0x00000021ff007c0c */ /* 0x000fe4000bfa1270 */
[----:B------:R-:W-:Y:S01]  /*3600*/  PRMT R185, R168, 0x7632, R185 ;  /* 0x00007632a8b97816 */ /* 0x000fe200000000b9 */
[----:B------:R-:W-:-:S03]  /*3610*/  FFMA.FTZ R184, R240, R184, UR10 ;  /* 0x0000000af0b87e23 */ /* 0x000fc600080100b8 */
[----:B------:R-:W-:Y:S01]  /*3620*/  SHF.L.U32 R185, R185, 0x10, RZ ;  /* 0x00000010b9b97819 */ /* 0x000fe200000006ff */
[----:B------:R-:W-:-:S04]  /*3630*/  FADD.FTZ R184, R239, -R184 ;  /* 0x800000b8efb87221 */ /* 0x000fc80000010000 */
[----:B------:R-:W-:-:S05]  /*3640*/  FMUL.FTZ R184, R184, UR32 ;  /* 0x00000020b8b87c20 */ /* 0x000fca0008410000 */
[----:B------:R-:W-:-:S05]  /*3650*/  FSEL R184, R184, RZ, P5 ;  /* 0x000000ffb8b87208 */ /* 0x000fca0002800000 */
[----:B------:R-:W-:-:S04]  /*3660*/  FMUL.FTZ R184, R184, UR23 ;  /* 0x00000017b8b87c20 */ /* 0x000fc80008410000 */
[----:B------:R-:W-:-:S04]  /*3670*/  FMUL.FTZ R184, R184, UR22 ;  /* 0x00000016b8b87c20 */ /* 0x000fc80008410000 */
[----:B------:R-:W-:-:S07]  /*3680*/  FMUL.FTZ R184, R185, R184 ;  /* 0x000000b8b9b87220 */ /* 0x000fce0000410000 */
.L_x_4084:
[----:B------:R-:W-:Y:S05]  /*3690*/  BSYNC.RECONVERGENT B1 ;  /* 0x0000000000017941 */ /* 0x000fea0003800200 */
.L_x_4083:
        /* <DEDUP_REMOVED lines=13> */
.L_x_4082:
        /* <DEDUP_REMOVED lines=15> */
.L_x_4087:
[----:B------:R-:W-:Y:S05]  /*3860*/  BSYNC.RECONVERGENT B1 ;  /* 0x0000000000017941 */ /* 0x000fea0003800200 */
.L_x_4086:
        /* <DEDUP_REMOVED lines=13> */
.L_x_4085:
        /* <DEDUP_REMOVED lines=16> */
.L_x_4090:
[----:B------:R-:W-:Y:S05]  /*3a40*/  BSYNC.RECONVERGENT B1 ;  /* 0x0000000000017941 */ /* 0x000fea0003800200 */
.L_x_4089:
        /* <DEDUP_REMOVED lines=13> */
.L_x_4088:
        /* <DEDUP_REMOVED lines=15> */
.L_x_4093:
[----:B------:R-:W-:Y:S05]  /*3c10*/  BSYNC.RECONVERGENT B1 ;  /* 0x0000000000017941 */ /* 0x000fea0003800200 */
.L_x_4092:
        /* <DEDUP_REMOVED lines=13> */
.L_x_4091:
        /* <DEDUP_REMOVED lines=16> */
.L_x_4096:
[----:B------:R-:W-:Y:S05]  /*3df0*/  BSYNC.RECONVERGENT B1 ;  /* 0x0000000000017941 */ /* 0x000fea0003800200 */
.L_x_4095:
        /* <DEDUP_REMOVED lines=13> */
.L_x_4094:
        /* <DEDUP_REMOVED lines=15> */
.L_x_4099:
[----:B------:R-:W-:Y:S05]  /*3fc0*/  BSYNC.RECONVERGENT B1 ;  /* 0x0000000000017941 */ /* 0x000fea0003800200 */
.L_x_4098:
        /* <DEDUP_REMOVED lines=13> */
.L_x_4097:
[----:B------:R-:W-:Y:S05]  /*40a0*/  BRA.U !UP3, `(.L_x_4100) ;  /* 0x0000001d0b847547 */ /* 0x000fea000b800000 */
[----:B-----5:R-:W-:Y:S01]  /*40b0*/  ISETP.GE.U32.AND P0, PT, R192, RZ, PT ;  /* 0x000000ffc000720c */ /* 0x020fe20003f06070 */
[----:B------:R-:W-:Y:S01]  /*40c0*/  BSSY.RECONVERGENT B1, `(.L_x_4101) ;  /* 0x000000f000017945 */ /* 0x000fe20003800200 */
[----:B------:R-:W-:Y:S02]  /*40d0*/  MOV R184, RZ ;  /* 0x000000ff00b87202 */ /* 0x000fe40000000f00 */
[----:B------:R-:W-:-:S13]  /*40e0*/  ISETP.GE.U32.AND.EX P0, PT, R193, 0x1000000, PT, P0 ;  /* 0x01000000c100780c */ /* 0x000fda0003f06100 */
        /* <DEDUP_REMOVED lines=12> */
.L_x_4102:
[----:B------:R-:W-:Y:S05]  /*41b0*/  BSYNC.RECONVERGENT B1 ;  /* 0x0000000000017941 */ /* 0x000fea0003800200 */
.L_x_4101:
        /* <DEDUP_REMOVED lines=12> */
[----:B------:R-:W-:Y:S01]  /*4280*/  PRMT R175, R175, 0x5410, R184 ;  /* 0x00005410afaf7816 */ /* 0x000fe200000000b8 */
[----:B------:R-:W-:Y:S06]  /*4290*/  BRA `(.L_x_4100) ;  /* 0x0000001c00087947 */ /* 0x000fec0003800000 */
.L_x_4078:
[----:B------:R-:W-:Y:S02]  /*42a0*/  MOV R176, UR8 ;  /* 0x0000000800b07c02 */ /* 0x000fe40008000f00 */
[----:B------:R-:W-:-:S03]  /*42b0*/  ISETP.LT.AND P0, PT, RZ, UR33, PT ;  /* 0x00000021ff007c0c */ /* 0x000fc6000bf01270 */
[----:B------:R-:W-:-:S04]  /*42c0*/  FFMA.FTZ R176, R0, R176, UR10 ;  /* 0x0000000a00b07e23 */ /* 0x000fc800080100b0 */
[----:B------:R-:W-:-:S04]  /*42d0*/  FADD.FTZ R176, R4, -R176 ;  /* 0x800000b004b07221 */ /* 0x000fc80000010000 */
[----:B------:R-:W-:-:S05]  /*42e0*/  FMUL.FTZ R176, R176, UR32 ;  /* 0x00000020b0b07c20 */ /* 0x000fca0008410000 */
[----:B------:R-:W-:Y:S01]  /*42f0*/  FSEL R176, R176, RZ, P0 ;  /* 0x000000ffb0b07208 */ /* 0x000fe20000000000 */
[----:B------:R-:W-:Y:S06]  /*4300*/  BRA.U !UP3, `(.L_x_4103) ;  /* 0x000000010b2c7547 */ /* 0x000fec000b800000 */
[----:B-----5:R-:W-:Y:S01]  /*4310*/  LOP3.LUT P5, RZ, R192, 0xff, RZ, 0xc0, !PT ;  /* 0x000000ffc0ff7812 */ /* 0x020fe200078ac0ff */
[----:B------:R-:W-:Y:S01]  /*4320*/  FMUL.FTZ R177, R176, UR23 ;  /* 0x00000017b0b17c20 */ /* 0x000fe20008410000 */
[----:B------:R-:W-:-:S03]  /*4330*/  HFMA2 R178, -RZ, RZ, 0, 0 ;  /* 0x00000000ffb27431 */ /* 0x000fc600000001ff */
[----:B------:R-:W-:-:S08]  /*4340*/  FMUL.FTZ R177, R177, UR22 ;  /* 0x00000016b1b17c20 */ /* 0x000fd00008410000 */
[----:B------:R-:W-:-:S04]  /*4350*/  @P5 IMAD.U32 R179, R168, 0x10000, RZ ;  /* 0x00010000a8b35824 */ /* 0x000fc800078e00ff */
[-C--:B------:R-:W-:Y:S01]  /*4360*/  @P5 FMUL.FTZ R178, R179, R177.reuse ;  /* 0x000000b1b3b25220 */ /* 0x080fe20000410000 */
[----:B------:R-:W-:-:S03]  /*4370*/  FMUL.FTZ R177, R160, R177 ;  /* 0x000000b1a0b17220 */ /* 0x000fc60000410000 */
[----:B------:R-:W-:Y:S02]  /*4380*/  FADD.FTZ R64, R64, R178 ;  /* 0x000000b240407221 */ /* 0x000fe40000010000 */
[----:B------:R-:W-:-:S04]  /*4390*/  FSEL R177, R177, RZ, P5 ;  /* 0x000000ffb1b17208 */ /* 0x000fc80002800000 */
[----:B------:R-:W-:-:S04]  /*43a0*/  F2FP.BF16.F32.PACK_AB R177, RZ, R177 ;  /* 0x000000b1ffb1723e */ /* 0x000fc800000010ff */
[----:B------:R-:W-:-:S07]  /*43b0*/  PRMT R172, R177, 0x7610, R172 ;  /* 0x00007610b1ac7816 */ /* 0x000fce00000000ac */
.L_x_4103:
[----:B------:R-:W-:-:S05]  /*43c0*/  MOV R177, UR8 ;  /* 0x0000000800b17c02 */ /* 0x000fca0008000f00 */
[----:B------:R-:W-:-:S04]  /*43d0*/  FFMA.FTZ R177, R240, R177, UR10 ;  /* 0x0000000af0b17e23 */ /* 0x000fc800080100b1 */
[----:B------:R-:W-:-:S04]  /*43e0*/  FADD.FTZ R177, R239, -R177 ;  /* 0x800000b1efb17221 */ /* 0x000fc80000010000 */
[----:B------:R-:W-:-:S05]  /*43f0*/  FMUL.FTZ R177, R177, UR32 ;  /* 0x00000020b1b17c20 */ /* 0x000fca0008410000 */
[----:B------:R-:W-:Y:S01]  /*4400*/  FSEL R179, R177, RZ, P0 ;  /* 0x000000ffb1b37208 */ /* 0x000fe20000000000 */
[----:B------:R-:W-:Y:S06]  /*4410*/  BRA.U !UP3, `(.L_x_4104) ;  /* 0x000000010b307547 */ /* 0x000fec000b800000 */
[----:B-----5:R-:W-:Y:S01]  /*4420*/  LOP3.LUT P5, RZ, R192, 0xff00, RZ, 0xc0, !PT ;  /* 0x0000ff00c0ff7812 */ /* 0x020fe200078ac0ff */
[----:B------:R-:W-:Y:S01]  /*4430*/  FMUL.FTZ R177, R179, UR23 ;  /* 0x00000017b3b17c20 */ /* 0x000fe20008410000 */
[----:B------:R-:W-:-:S03]  /*4440*/  MOV R184, RZ ;  /* 0x000000ff00b87202 */ /* 0x000fc60000000f00 */
[----:B------:R-:W-:-:S08]  /*4450*/  FMUL.FTZ R177, R177, UR22 ;  /* 0x00000016b1b17c20 */ /* 0x000fd00008410000 */
[----:B------:R-:W-:-:S04]  /*4460*/  @P5 PRMT R178, R168, 0x7632, R178 ;  /* 0x00007632a8b25816 */ /* 0x000fc800000000b2 */
[----:B------:R-:W-:-:S05]  /*4470*/  @P5 SHF.L.U32 R178, R178, 0x10, RZ ;  /* 0x00000010b2b25819 */ /* 0x000fca00000006ff */
[-C--:B------:R-:W-:Y:S01]  /*4480*/  @P5 FMUL.FTZ R184, R178, R177.reuse ;  /* 0x000000b1b2b85220 */ /* 0x080fe20000410000 */
[----:B------:R-:W-:-:S03]  /*4490*/  FMUL.FTZ R177, R161, R177 ;  /* 0x000000b1a1b17220 */ /* 0x000fc60000410000 */
[----:B------:R-:W-:Y:S02]  /*44a0*/  FADD.FTZ R65, R65, R184 ;  /* 0x000000b841417221 */ /* 0x000fe40000010000 */
[----:B------:R-:W-:-:S04]  /*44b0*/  FSEL R177, R177, RZ, P5 ;  /* 0x000000ffb1b17208 */ /* 0x000fc80002800000 */
[----:B------:R-:W-:-:S04]  /*44c0*/  F2FP.BF16.F32.PACK_AB R177, RZ, R177 ;  /* 0x000000b1ffb1723e */ /* 0x000fc800000010ff */
[----:B------:R-:W-:-:S07]  /*44d0*/  PRMT R172, R172, 0x5410, R177 ;  /* 0x00005410acac7816 */ /* 0x000fce00000000b1 */
.L_x_4104:
        /* <DEDUP_REMOVED lines=10> */
[----:B------:R-:W-:-:S05]  /*4580*/  @P5 SHF.L.U32 R185, R169, 0x10, RZ ;  /* 0x00000010a9b95819 */ /* 0x000fca00000006ff */
[-C--:B------:R-:W-:Y:S01]  /*4590*/  @P5 FMUL.FTZ R184, R185, R178.reuse ;  /* 0x000000b2b9b85220 */ /* 0x080fe20000410000 */
[----:B------:R-:W-:-:S03]  /*45a0*/  FMUL.FTZ R178, R162, R178 ;  /* 0x000000b2a2b27220 */ /* 0x000fc60000410000 */
[----:B------:R-:W-:Y:S02]  /*45b0*/  FADD.FTZ R66, R66, R184 ;  /* 0x000000b842427221 */ /* 0x000fe40000010000 */
[----:B------:R-:W-:-:S04]  /*45c0*/  FSEL R178, R178, RZ, P5 ;  /* 0x000000ffb2b27208 */ /* 0x000fc80002800000 */
[----:B------:R-:W-:-:S04]  /*45d0*/  F2FP.BF16.F32.PACK_AB R178, RZ, R178 ;  /* 0x000000b2ffb2723e */ /* 0x000fc800000010ff */
[----:B------:R-:W-:-:S07]  /*45e0*/  PRMT R173, R178, 0x7610, R173 ;  /* 0x00007610b2ad7816 */ /* 0x000fce00000000ad */
.L_x_4105:
        /* <DEDUP_REMOVED lines=10> */
[----:B------:R-:W-:-:S05]  /*4690*/  @P5 PRMT R185, R169, 0x7632, R185 ;  /* 0x00007632a9b95816 */ /* 0x000fca00000000b9 */
[----:B------:R-:W-:-:S04]  /*46a0*/  @P5 IMAD.U32 R185, R185, 0x10000, RZ ;  /* 0x00010000b9b95824 */ /* 0x000fc800078e00ff */
[-C--:B------:R-:W-:Y:S01]  /*46b0*/  @P5 FMUL.FTZ R186, R185, R178.reuse ;  /* 0x000000b2b9ba5220 */ /* 0x080fe20000410000 */
[----:B------:R-:W-:-:S03]  /*46c0*/  FMUL.FTZ R178, R163, R178 ;  /* 0x000000b2a3b27220 */ /* 0x000fc60000410000 */
[----:B------:R-:W-:Y:S02]  /*46d0*/  FADD.FTZ R67, R67, R186 ;  /* 0x000000ba43437221 */ /* 0x000fe40000010000 */
[----:B------:R-:W-:-:S04]  /*46e0*/  FSEL R178, R178, RZ, P5 ;  /* 0x000000ffb2b27208 */ /* 0x000fc80002800000 */
[----:B------:R-:W-:-:S04]  /*46f0*/  F2FP.BF16.F32.PACK_AB R178, RZ, R178 ;  /* 0x000000b2ffb2723e */ /* 0x000fc800000010ff */
[----:B------:R-:W-:-:S07]  /*4700*/  PRMT R173, R173, 0x5410, R178 ;  /* 0x00005410adad7816 */ /* 0x000fce00000000b2 */
.L_x_4106:
        /* <DEDUP_REMOVED lines=17> */
.L_x_4107:
[----:B------:R-:W-:-:S05]  /*4820*/  MOV R185, UR8 ;  /* 0x0000000800b97c02 */ /* 0x000fca0008000f00 */
[----:B------:R-:W-:-:S04]  /*4830*/  FFMA.FTZ R185, R229, R185, UR10 ;  /* 0x0000000ae5b97e23 */ /* 0x000fc800080100b9 */
[----:B------:R-:W-:-:S04]  /*4840*/  FADD.FTZ R185, R226, -R185 ;  /* 0x800000b9e2b97221 */ /* 0x000fc80000010000 */
[----:B------:R-:W-:-:S05]  /*4850*/  FMUL.FTZ R185, R185, UR32 ;  /* 0x00000020b9b97c20 */ /* 0x000fca0008410000 */
[----:B------:R-:W-:Y:S01]  /*4860*/  FSEL R185, R185, RZ, P0 ;  /* 0x000000ffb9b97208 */ /* 0x000fe20000000000 */
[----:B------:R-:W-:Y:S06]  /*4870*/  BRA.U !UP3, `(.L_x_4108) ;  /* 0x000000010b307547 */ /* 0x000fec000b800000 */
[----:B-----5:R-:W-:Y:S01]  /*4880*/  LOP3.LUT P5, RZ, R193, 0xff00, RZ, 0xc0, !PT ;  /* 0x0000ff00c1ff7812 */ /* 0x020fe200078ac0ff */
[----:B------:R-:W-:-:S04]  /*4890*/  FMUL.FTZ R186, R185, UR23 ;  /* 0x00000017b9ba7c20 */ /* 0x000fc80008410000 */
[----:B------:R-:W-:-:S08]  /*48a0*/  FMUL.FTZ R186, R186, UR22 ;  /* 0x00000016baba7c20 */ /* 0x000fd00008410000 */
[----:B------:R-:W-:-:S04]  /*48b0*/  @P5 PRMT R187, R170, 0x7632, R187 ;  /* 0x00007632aabb5816 */ /* 0x000fc800000000bb */
[----:B------:R-:W-:Y:S02]  /*48c0*/  @P5 SHF.L.U32 R227, R187, 0x10, RZ ;  /* 0x00000010bbe35819 */ /* 0x000fe400000006ff */
[----:B------:R-:W-:-:S03]  /*48d0*/  MOV R187, RZ ;  /* 0x000000ff00bb7202 */ /* 0x000fc60000000f00 */
[-C--:B------:R-:W-:Y:S01]  /*48e0*/  @P5 FMUL.FTZ R187, R227, R186.reuse ;  /* 0x000000bae3bb5220 */ /* 0x080fe20000410000 */
[----:B------:R-:W-:-:S03]  /*48f0*/  FMUL.FTZ R186, R157, R186 ;  /* 0x000000ba9dba7220 */ /* 0x000fc60000410000 */
[----:B------:R-:W-:Y:S02]  /*4900*/  FADD.FTZ R61, R61, R187 ;  /* 0x000000bb3d3d7221 */ /* 0x000fe40000010000 */
[----:B------:R-:W-:-:S04]  /*4910*/  FSEL R186, R186, RZ, P5 ;  /* 0x000000ffbaba7208 */ /* 0x000fc80002800000 */
[----:B------:R-:W-:-:S04]  /*4920*/  F2FP.BF16.F32.PACK_AB R186, RZ, R186 ;  /* 0x000000baffba723e */ /* 0x000fc800000010ff */
[----:B------:R-:W-:-:S07]  /*4930*/  PRMT R174, R174, 0x5410, R186 ;  /* 0x00005410aeae7816 */ /* 0x000fce00000000ba */
.L_x_4108:
[----:B------:R-:W-:Y:S02]  /*4940*/  F2FP.BF16.F32.PACK_AB R176, R179, R176 ;  /* 0x000000b0b3b0723e */ /* 0x000fe400000010ff */
[----:B------:R-:W-:Y:S01]  /*4950*/  F2FP.BF16.F32.PACK_AB R177, R184, R177 ;  /* 0x000000b1b8b1723e */ /* 0x000fe200000010ff */
[----:B------:R-:W-:Y:S01]  /*4960*/  IMAD.U32 R184, RZ, RZ, UR8 ;  /* 0x00000008ffb87e24 */ /* 0x000fe2000f8e00ff */
[----:B------:R-:W-:Y:S02]  /*4970*/  MOV R179, UR8 ;  /* 0x0000000800b37c02 */ /* 0x000fe40008000f00 */
[----:B------:R-:W-:Y:S01]  /*4980*/  F2FP.BF16.F32.PACK_AB R178, R185, R178 ;  /* 0x000000b2b9b2723e */ /* 0x000fe200000010ff */
[----:B------:R-:W-:Y:S02]  /*4990*/  FFMA.FTZ R184, R223, R184, UR10 ;  /* 0x0000000adfb87e23 */ /* 0x000fe400080100b8 */
[----:B------:R-:W-:Y:S02]  /*49a0*/  FFMA.FTZ R179, R225, R179, UR10 ;  /* 0x0000000ae1b37e23 */ /* 0x000fe400080100b3 */
[----:B------:R-:W-:-:S02]  /*49b0*/  FADD.FTZ R184, R222, -R184 ;  /* 0x800000b8deb87221 */ /* 0x000fc40000010000 */
[----:B------:R-:W-:Y:S02]  /*49c0*/  FADD.FTZ R179, R224, -R179 ;  /* 0x800000b3e0b37221 */ /* 0x000fe40000010000 */
[----:B------:R-:W-:Y:S02]  /*49d0*/  FMUL.FTZ R184, R184, UR32 ;  /* 0x00000020b8b87c20 */ /* 0x000fe40008410000 */
[----:B------:R-:W-:-:S03]  /*49e0*/  FMUL.FTZ R179, R179, UR32 ;  /* 0x00000020b3b37c20 */ /* 0x000fc60008410000 */
[----:B------:R-:W-:Y:S02]  /*49f0*/  FSEL R184, R184, RZ, P0 ;  /* 0x000000ffb8b87208 */ /* 0x000fe40000000000 */
        /* <DEDUP_REMOVED lines=13> */
.L_x_4109:
[----:B------:R-:W-:Y:S01]  /*4ad0*/  F2FP.BF16.F32.PACK_AB R179, R184, R185 ;  /* 0x000000b9b8b3723e */ /* 0x000fe200000010ff */
[----:B------:R-:W-:Y:S06]  /*4ae0*/  BRA.U !UP3, `(.L_x_4100) ;  /* 0x000000110bf47547 */ /* 0x000fec000b800000 */
[----:B-----5:R-:W-:Y:S01]  /*4af0*/  ISETP.GE.U32.AND P0, PT, R192, RZ, PT ;  /* 0x000000ffc000720c */ /* 0x020fe20003f06070 */
[----:B------:R-:W-:Y:S01]  /*4b00*/  FMUL.FTZ R184, R184, UR23 ;  /* 0x00000017b8b87c20 */ /* 0x000fe20008410000 */
[----:B------:R-:W-:Y:S02]  /*4b10*/  MOV R186, RZ ;  /* 0x000000ff00ba7202 */ /* 0x000fe40000000f00 */
[----:B------:R-:W-:Y:S01]  /*4b20*/  ISETP.GE.U32.AND.EX P0, PT, R193, 0x1000000, PT, P0 ;  /* 0x01000000c100780c */ /* 0x000fe20003f06100 */
[----:B------:R-:W-:-:S12]  /*4b30*/  FMUL.FTZ R184, R184, UR22 ;  /* 0x00000016b8b87c20 */ /* 0x000fd80008410000 */
[----:B------:R-:W-:-:S04]  /*4b40*/  @P0 PRMT R185, R171, 0x7632, R185 ;  /* 0x00007632abb90816 */ /* 0x000fc800000000b9 */
[----:B------:R-:W-:-:S05]  /*4b50*/  @P0 SHF.L.U32 R185, R185, 0x10, RZ ;  /* 0x00000010b9b90819 */ /* 0x000fca00000006ff */
[-C--:B------:R-:W-:Y:S01]  /*4b60*/  @P0 FMUL.FTZ R186, R185, R184.reuse ;  /* 0x000000b8b9ba0220 */ /* 0x080fe20000410000 */
[----:B------:R-:W-:-:S03]  /*4b70*/  FMUL.FTZ R184, R159, R184 ;  /* 0x000000b89fb87220 */ /* 0x000fc60000410000 */
[----:B------:R-:W-:Y:S02]  /*4b80*/  FADD.FTZ R63, R63, R186 ;  /* 0x000000ba3f3f7221 */ /* 0x000fe40000010000 */
[----:B------:R-:W-:-:S04]  /*4b90*/  FSEL R184, R184, RZ, P0 ;  /* 0x000000ffb8b87208 */ /* 0x000fc80000000000 */
[----:B------:R-:W-:-:S04]  /*4ba0*/  F2FP.BF16.F32.PACK_AB R184, RZ, R184 ;  /* 0x000000b8ffb8723e */ /* 0x000fc800000010ff */
[----:B------:R-:W-:Y:S01]  /*4bb0*/  PRMT R175, R175, 0x5410, R184 ;  /* 0x00005410afaf7816 */ /* 0x000fe200000000b8 */
[----:B------:R-:W-:Y:S06]  /*4bc0*/  BRA `(.L_x_4100) ;  /* 0x0000001000bc7947 */ /* 0x000fec0003800000 */
.L_x_4077:
[----:B------:R-:W-:Y:S02]  /*4bd0*/  MOV R180, UR26 ;  /* 0x0000001a00b47c02 */ /* 0x000fe40008000f00 */
[----:B------:R-:W-:Y:S02]  /*4be0*/  MOV R181, UR27 ;  /* 0x0000001b00b57c02 */ /* 0x000fe40008000f00 */
[----:B------:R-:W-:-:S04]  /*4bf0*/  ISETP.NE.U32.AND P0, PT, R180, RZ, PT ;  /* 0x000000ffb400720c */ /* 0x000fc80003f05070 */
[----:B------:R-:W-:-:S13]  /*4c00*/  ISETP.NE.AND.EX P0, PT, R181, RZ, PT, P0 ;  /* 0x000000ffb500720c */ /* 0x000fda0003f05300 */
[----:B------:R-:W-:Y:S05]  /*4c10*/  @P0 BRA `(.L_x_4110) ;  /* 0x00000008004c0947 */ /* 0x000fea0003800000 */
[----:B------:R-:W-:Y:S01]  /*4c20*/  ISETP.LT.AND P5, PT, RZ, UR33, PT ;  /* 0x00000021ff007c0c */ /* 0x000fe2000bfa1270 */
[----:B------:R-:W-:-:S12]  /*4c30*/  BRA.U !UP3, `(.L_x_4111) ;  /* 0x000000010b407547 */ /* 0x000fd8000b800000 */
[----:B------:R-:W-:Y:S01]  /*4c40*/  IMAD.U32 R184, RZ, RZ, UR8 ;  /* 0x00000008ffb87e24 */ /* 0x000fe2000f8e00ff */
[----:B-----5:R-:W-:Y:S02]  /*4c50*/  LOP3.LUT P0, RZ, R192, 0xff, RZ, 0xc0, !PT ;  /* 0x000000ffc0ff7812 */ /* 0x020fe4000780c0ff */
[----:B------:R-:W-:Y:S01]  /*4c60*/  SHF.L.U32 R185, R32, 0x10, RZ ;  /* 0x0000001020b97819 */ /* 0x000fe200000006ff */
[----:B------:R-:W-:-:S04]  /*4c70*/  @P5 FFMA.FTZ R184, R0, R184, UR10 ;  /* 0x0000000a00b85e23 */ /* 0x000fc800080100b8 */
[----:B------:R-:W-:-:S04]  /*4c80*/  @P5 FADD.FTZ R184, R4, -R184 ;  /* 0x800000b804b85221 */ /* 0x000fc80000010000 */
[----:B------:R-:W-:Y:S02]  /*4c90*/  @P5 FFMA.FTZ R185, R184, UR32, R185 ;  /* 0x00000020b8b95c23 */ /* 0x000fe400080100b9 */
[----:B------:R-:W-:Y:S02]  /*4ca0*/  @P0 SHF.L.U32 R186, R168, 0x10, RZ ;  /* 0x00000010a8ba0819 */ /* 0x000fe400000006ff */
[----:B------:R-:W-:Y:S01]  /*4cb0*/  FMUL.FTZ R184, R185, UR23 ;  /* 0x00000017b9b87c20 */ /* 0x000fe20008410000 */
[----:B------:R-:W-:-:S03]  /*4cc0*/  HFMA2 R185, -RZ, RZ, 0, 0 ;  /* 0x00000000ffb97431 */ /* 0x000fc600000001ff */
[----:B------:R-:W-:-:S04]  /*4cd0*/  FMUL.FTZ R184, R184, UR22 ;  /* 0x00000016b8b87c20 */ /* 0x000fc80008410000 */
[-C--:B------:R-:W-:Y:S01]  /*4ce0*/  @P0 FMUL.FTZ R185, R186, R184.reuse ;  /* 0x000000b8bab90220 */ /* 0x080fe20000410000 */
[----:B------:R-:W-:-:S03]  /*4cf0*/  FMUL.FTZ R184, R160, R184 ;  /* 0x000000b8a0b87220 */ /* 0x000fc60000410000 */
[----:B------:R-:W-:Y:S02]  /*4d00*/  FADD.FTZ R64, R64, R185 ;  /* 0x000000b940407221 */ /* 0x000fe40000010000 */
[----:B------:R-:W-:-:S04]  /*4d10*/  FSEL R184, R184, RZ, P0 ;  /* 0x000000ffb8b87208 */ /* 0x000fc80000000000 */
[----:B------:R-:W-:-:S04]  /*4d20*/  F2FP.BF16.F32.PACK_AB R184, RZ, R184 ;  /* 0x000000b8ffb8723e */ /* 0x000fc800000010ff */
[----:B------:R-:W-:-:S07]  /*4d30*/  PRMT R172, R184, 0x7610, R172 ;  /* 0x00007610b8ac7816 */ /* 0x000fce00000000ac */
.L_x_4111:
[----:B------:R-:W-:Y:S05]  /*4d40*/  BRA.U !UP3, `(.L_x_4112) ;  /* 0x000000010b487547 */ /* 0x000fea000b800000 */
[----:B------:R-:W-:Y:S02]  /*4d50*/  MOV R184, UR8 ;  /* 0x0000000800b87c02 */ /* 0x000fe40008000f00 */
[----:B-----5:R-:W-:Y:S02]  /*4d60*/  LOP3.LUT P0, RZ, R192, 0xff00, RZ, 0xc0, !PT ;  /* 0x0000ff00c0ff7812 */ /* 0x020fe4000780c0ff */
[----:B------:R-:W-:Y:S01]  /*4d70*/  PRMT R185, R32, 0x7632, R185 ;  /* 0x0000763220b97816 */ /* 0x000fe200000000b9 */
[----:B------:R-:W-:Y:S01]  /*4d80*/  @P5 FFMA.FTZ R184, R240, R184, UR10 ;  /* 0x0000000af0b85e23 */ /* 0x000fe200080100b8 */
[----:B------:R-:W-:Y:S02]  /*4d90*/  MOV R186, RZ ;  /* 0x000000ff00ba7202 */ /* 0x000fe40000000f00 */
[----:B------:R-:W-:Y:S01]  /*4da0*/  SHF.L.U32 R185, R185, 0x10, RZ ;  /* 0x00000010b9b97819 */ /* 0x000fe200000006ff */
[----:B------:R-:W-:-:S04]  /*4db0*/  @P5 FADD.FTZ R184, R239, -R184 ;  /* 0x800000b8efb85221 */ /* 0x000fc80000010000 */
[----:B------:R-:W-:Y:S02]  /*4dc0*/  @P5 FFMA.FTZ R185, R184, UR32, R185 ;  /* 0x00000020b8b95c23 */ /* 0x000fe400080100b9 */
[----:B------:R-:W-:Y:S02]  /*4dd0*/  @P0 PRMT R184, R168, 0x7632, R184 ;  /* 0x00007632a8b80816 */ /* 0x000fe400000000b8 */
[----:B------:R-:W-:Y:S02]  /*4de0*/  FMUL.FTZ R185, R185, UR23 ;  /* 0x00000017b9b97c20 */ /* 0x000fe40008410000 */
[----:B------:R-:W-:Y:S02]  /*4df0*/  @P0 SHF.L.U32 R184, R184, 0x10, RZ ;  /* 0x00000010b8b80819 */ /* 0x000fe400000006ff */
[----:B------:R-:W-:-:S04]  /*4e00*/  FMUL.FTZ R185, R185, UR22 ;  /* 0x00000016b9b97c20 */ /* 0x000fc80008410000 */
[----:B------:R-:W-:Y:S01]  /*4e10*/  @P0 FMUL.FTZ R186, R185, R184 ;  /* 0x000000b8b9ba0220 */ /* 0x000fe20000410000 */
[----:B------:R-:W-:-:S03]  /*4e20*/  FMUL.FTZ R185, R161, R185 ;  /* 0x000000b9a1b97220 */ /* 0x000fc60000410000 */
[----:B------:R-:W-:Y:S02]  /*4e30*/  FADD.FTZ R65, R65, R186 ;  /* 0x000000ba41417221 */ /* 0x000fe40000010000 */
[----:B------:R-:W-:-:S04]  /*4e40*/  FSEL R184, R185, RZ, P0 ;  /* 0x000000ffb9b87208 */ /* 0x000fc80000000000 */
[----:B------:R-:W-:-:S04]  /*4e50*/  F2FP.BF16.F32.PACK_AB R184, RZ, R184 ;  /* 0x000000b8ffb8723e */ /* 0x000fc800000010ff */
[----:B------:R-:W-:-:S07]  /*4e60*/  PRMT R172, R172, 0x5410, R184 ;  /* 0x00005410acac7816 */ /* 0x000fce00000000b8 */
.L_x_4112:
[----:B------:R-:W-:Y:S05]  /*4e70*/  BRA.U !UP3, `(.L_x_4113) ;  /* 0x000000010b407547 */ /* 0x000fea000b800000 */
        /* <DEDUP_REMOVED lines=16> */
.L_x_4113:
        /* <DEDUP_REMOVED lines=19> */
.L_x_4114:
        /* <DEDUP_REMOVED lines=17> */
.L_x_4115:
        /* <DEDUP_REMOVED lines=19> */
.L_x_4116:
        /* <DEDUP_REMOVED lines=17> */
.L_x_4117:
[----:B------:R-:W-:Y:S05]  /*5400*/  BRA.U !UP3, `(.L_x_4100) ;  /* 0x000000090bac7547 */ /* 0x000fea000b800000 */
[----:B-----5:R-:W-:Y:S02]  /*5410*/  ISETP.GE.U32.AND P0, PT, R192, RZ, PT ;  /* 0x000000ffc000720c */ /* 0x020fe40003f06070 */
[----:B------:R-:W-:Y:S02]  /*5420*/  MOV R184, UR8 ;  /* 0x0000000800b87c02 */ /* 0x000fe40008000f00 */
[----:B------:R-:W-:Y:S02]  /*5430*/  ISETP.GE.U32.AND.EX P0, PT, R193, 0x1000000, PT, P0 ;  /* 0x01000000c100780c */ /* 0x000fe40003f06100 */
        /* <DEDUP_REMOVED lines=15> */
[----:B------:R-:W-:Y:S01]  /*5530*/  PRMT R175, R175, 0x5410, R184 ;  /* 0x00005410afaf7816 */ /* 0x000fe200000000b8 */
[----:B------:R-:W-:Y:S06]  /*5540*/  BRA `(.L_x_4100) ;  /* 0x00000008005c7947 */ /* 0x000fec0003800000 */
.L_x_4110:
[----:B------:R-:W-:Y:S01]  /*5550*/  ISETP.LT.AND P0, PT, RZ, UR33, PT ;  /* 0x00000021ff007c0c */ /* 0x000fe2000bf01270 */
[----:B------:R-:W-:Y:S01]  /*5560*/  IMAD.U32 R178, RZ, RZ, UR8 ;  /* 0x00000008ffb27e24 */ /* 0x000fe2000f8e00ff */
[----:B------:R-:W-:Y:S02]  /*5570*/  PLOP3.LUT P5, PT, PT, PT, UP2, 0x80, 0x8 ;  /* 0x000000000008781c */ /* 0x000fe40003faf028 */
[----:B------:R-:W-:Y:S02]  /*5580*/  MOV R177, UR8 ;  /* 0x0000000800b17c02 */ /* 0x000fe40008000f00 */
[C---:B-----5:R-:W-:Y:S02]  /*5590*/  PRMT R176, R32.reuse, 0x7632, R176 ;  /* 0x0000763220b07816 */ /* 0x060fe400000000b0 */
[----:B------:R-:W-:Y:S02]  /*55a0*/  SHF.L.U32 R184, R32, 0x10, RZ ;  /* 0x0000001020b87819 */ /* 0x000fe400000006ff */
[----:B------:R-:W-:-:S03]  /*55b0*/  SHF.L.U32 R176, R176, 0x10, RZ ;  /* 0x00000010b0b07819 */ /* 0x000fc600000006ff */
[----:B------:R-:W-:Y:S02]  /*55c0*/  @P0 FFMA.FTZ R178, R240, R178, UR10 ;  /* 0x0000000af0b20e23 */ /* 0x000fe400080100b2 */
[----:B------:R-:W-:Y:S02]  /*55d0*/  @P5 FFMA.FTZ R177, R0, R177, UR10 ;  /* 0x0000000a00b15e23 */ /* 0x000fe400080100b1 */
[----:B------:R-:W-:Y:S02]  /*55e0*/  @P0 FADD.FTZ R178, R239, -R178 ;  /* 0x800000b2efb20221 */ /* 0x000fe40000010000 */
[----:B------:R-:W-:Y:S02]  /*55f0*/  @P5 FADD.FTZ R177, R4, -R177 ;  /* 0x800000b104b15221 */ /* 0x000fe40000010000 */
[----:B------:R-:W-:Y:S02]  /*5600*/  @P0 FFMA.FTZ R176, R178, UR32, R176 ;  /* 0x00000020b2b00c23 */ /* 0x000fe400080100b0 */
[----:B------:R-:W-:Y:S01]  /*5610*/  @P5 FFMA.FTZ R184, R177, UR32, R184 ;  /* 0x00000020b1b85c23 */ /* 0x000fe200080100b8 */
[----:B------:R-:W-:Y:S06]  /*5620*/  BRA.U !UP3, `(.L_x_4118) ;  /* 0x000000010b2c7547 */ /* 0x000fec000b800000 */
[----:B------:R-:W-:Y:S01]  /*5630*/  LOP3.LUT P5, RZ, R192, 0xff, RZ, 0xc0, !PT ;  /* 0x000000ffc0ff7812 */ /* 0x000fe200078ac0ff */
        /* <DEDUP_REMOVED lines=10> */
.L_x_4118:
[----:B------:R-:W-:Y:S05]  /*56e0*/  BRA.U !UP3, `(.L_x_4119) ;  /* 0x000000010b307547 */ /* 0x000fea000b800000 */
[----:B------:R-:W-:Y:S01]  /*56f0*/  LOP3.LUT P5, RZ, R192, 0xff00, RZ, 0xc0, !PT ;  /* 0x0000ff00c0ff7812 */ /* 0x000fe200078ac0ff */
[----:B------:R-:W-:Y:S01]  /*5700*/  FMUL.FTZ R177, R176, UR23 ;  /* 0x00000017b0b17c20 */ /* 0x000fe20008410000 */
[----:B------:R-:W-:-:S03]  /*5710*/  MOV R179, RZ ;  /* 0x000000ff00b37202 */ /* 0x000fc60000000f00 */
[----:B------:R-:W-:-:S08]  /*5720*/  FMUL.FTZ R177, R177, UR22 ;  /* 0x00000016b1b17c20 */ /* 0x000fd00008410000 */
[----:B------:R-:W-:-:S04]  /*5730*/  @P5 PRMT R178, R168, 0x7632, R178 ;  /* 0x00007632a8b25816 */ /* 0x000fc800000000b2 */
[----:B------:R-:W-:-:S05]  /*5740*/  @P5 SHF.L.U32 R178, R178, 0x10, RZ ;  /* 0x00000010b2b25819 */ /* 0x000fca00000006ff */
[----:B------:R-:W-:Y:S01]  /*5750*/  @P5 FMUL.FTZ R179, R177, R178 ;  /* 0x000000b2b1b35220 */ /* 0x000fe20000410000 */
[----:B------:R-:W-:-:S03]  /*5760*/  FMUL.FTZ R177, R161, R177 ;  /* 0x000000b1a1b17220 */ /* 0x000fc60000410000 */
[----:B------:R-:W-:Y:S02]  /*5770*/  FADD.FTZ R65, R65, R179 ;  /* 0x000000b341417221 */ /* 0x000fe40000010000 */
[----:B------:R-:W-:-:S04]  /*5780*/  FSEL R177, R177, RZ, P5 ;  /* 0x000000ffb1b17208 */ /* 0x000fc80002800000 */
[----:B------:R-:W-:-:S04]  /*5790*/  F2FP.BF16.F32.PACK_AB R177, RZ, R177 ;  /* 0x000000b1ffb1723e */ /* 0x000fc800000010ff */
[----:B------:R-:W-:-:S07]  /*57a0*/  PRMT R172, R172, 0x5410, R177 ;  /* 0x00005410acac7816 */ /* 0x000fce00000000b1 */
.L_x_4119:
[----:B------:R-:W-:-:S04]  /*57b0*/  IMAD.U32 R177, RZ, RZ, UR8 ;  /* 0x00000008ffb17e24 */ /* 0x000fc8000f8e00ff */
[----:B------:R-:W-:-:S04]  /*57c0*/  @P0 FFMA.FTZ R177, R238, R177, UR10 ;  /* 0x0000000aeeb10e23 */ /* 0x000fc800080100b1 */
[----:B------:R-:W-:Y:S01]  /*57d0*/  @P0 FADD.FTZ R178, R237, -R177 ;  /* 0x800000b1edb20221 */ /* 0x000fe20000010000 */
[----:B------:R-:W-:-:S05]  /*57e0*/  SHF.L.U32 R177, R33, 0x10, RZ ;  /* 0x0000001021b17819 */ /* 0x000fca00000006ff */
        /* <DEDUP_REMOVED lines=13> */
.L_x_4120:
[----:B------:R-:W-:Y:S02]  /*58c0*/  MOV R178, UR8 ;  /* 0x0000000800b27c02 */ /* 0x000fe40008000f00 */
[----:B------:R-:W-:-:S03]  /*58d0*/  PRMT R179, R33, 0x7632, R179 ;  /* 0x0000763221b37816 */ /* 0x000fc600000000b3 */
[----:B------:R-:W-:Y:S01]  /*58e0*/  @P0 FFMA.FTZ R178, R233, R178, UR10 ;  /* 0x0000000ae9b20e23 */ /* 0x000fe200080100b2 */
        /* <DEDUP_REMOVED lines=16> */
.L_x_4121:
        /* <DEDUP_REMOVED lines=17> */
.L_x_4122:
        /* <DEDUP_REMOVED lines=8> */
[----:B------:R-:W-:-:S04]  /*5b80*/  FMUL.FTZ R179, R186, UR23 ;  /* 0x00000017bab37c20 */ /* 0x000fc80008410000 */
[----:B------:R-:W-:-:S08]  /*5b90*/  FMUL.FTZ R179, R179, UR22 ;  /* 0x00000016b3b37c20 */ /* 0x000fd00008410000 */
[----:B------:R-:W-:-:S04]  /*5ba0*/  @P5 PRMT R187, R170, 0x7632, R187 ;  /* 0x00007632aabb5816 */ /* 0x000fc800000000bb */
[----:B------:R-:W-:Y:S02]  /*5bb0*/  @P5 SHF.L.U32 R227, R187, 0x10, RZ ;  /* 0x00000010bbe35819 */ /* 0x000fe400000006ff */
[----:B------:R-:W-:-:S03]  /*5bc0*/  MOV R187, RZ ;  /* 0x000000ff00bb7202 */ /* 0x000fc60000000f00 */
[----:B------:R-:W-:Y:S01]  /*5bd0*/  @P5 FMUL.FTZ R187, R179, R227 ;  /* 0x000000e3b3bb5220 */ /* 0x000fe20000410000 */
[----:B------:R-:W-:-:S03]  /*5be0*/  FMUL.FTZ R179, R157, R179 ;  /* 0x000000b39db37220 */ /* 0x000fc60000410000 */
[----:B------:R-:W-:Y:S02]  /*5bf0*/  FADD.FTZ R61, R61, R187 ;  /* 0x000000bb3d3d7221 */ /* 0x000fe40000010000 */
[----:B------:R-:W-:-:S04]  /*5c00*/  FSEL R179, R179, RZ, P5 ;  /* 0x000000ffb3b37208 */ /* 0x000fc80002800000 */
[----:B------:R-:W-:-:S04]  /*5c10*/  F2FP.BF16.F32.PACK_AB R179, RZ, R179 ;  /* 0x000000b3ffb3723e */ /* 0x000fc800000010ff */
[----:B------:R-:W-:-:S07]  /*5c20*/  PRMT R174, R174, 0x5410, R179 ;  /* 0x00005410aeae7816 */ /* 0x000fce00000000b3 */
.L_x_4123:
[----:B------:R-:W-:Y:S01]  /*5c30*/  IMAD.U32 R179, RZ, RZ, UR8 ;  /* 0x00000008ffb37e24 */ /* 0x000fe2000f8e00ff */
        /* <DEDUP_REMOVED lines=25> */
.L_x_4124:
[----:B------:R-:W-:Y:S01]  /*5dd0*/  F2FP.BF16.F32.PACK_AB R179, R184, R179 ;  /* 0x000000b3b8b3723e */ /* 0x000fe200000010ff */
[----:B------:R-:W-:Y:S06]  /*5de0*/  BRA.U !UP3, `(.L_x_4100) ;  /* 0x000000010b347547 */ /* 0x000fec000b800000 */
[----:B------:R-:W-:Y:S01]  /*5df0*/  ISETP.GE.U32.AND P0, PT, R192, RZ, PT ;  /* 0x000000ffc000720c */ /* 0x000fe20003f06070 */
[----:B------:R-:W-:Y:S01]  /*5e00*/  FMUL.FTZ R184, R184, UR23 ;  /* 0x00000017b8b87c20 */ /* 0x000fe20008410000 */
[----:B------:R-:W-:Y:S02]  /*5e10*/  MOV R186, RZ ;  /* 0x000000ff00ba7202 */ /* 0x000fe40000000f00 */
[----:B------:R-:W-:Y:S01]  /*5e20*/  ISETP.GE.U32.AND.EX P0, PT, R193, 0x1000000, PT, P0 ;  /* 0x01000000c100780c */ /* 0x000fe20003f06100 */
[----:B------:R-:W-:-:S12]  /*5e30*/  FMUL.FTZ R184, R184, UR22 ;  /* 0x00000016b8b87c20 */ /* 0x000fd80008410000 */
        /* <DEDUP_REMOVED lines=8> */
.L_x_4100:
[----:B------:R-:W-:Y:S01]  /*5ec0*/  ISETP.NE.U32.AND P0, PT, R180, RZ, PT ;  /* 0x000000ffb400720c */ /* 0x000fe20003f05070 */
[----:B------:R-:W0:Y:S01]  /*5ed0*/  @UP3 LDCU.64 UR6, c[0x0][0x468] ;  /* 0x00008d00ff0637ac */ /* 0x000e220008000a00 */
[----:B------:R-:W-:Y:S02]  /*5ee0*/  PLOP3.LUT P5, PT, PT, PT, UP3, 0x80, 0x8 ;  /* 0x000000000008781c */ /* 0x000fe40003faf038 */
[----:B------:R-:W-:-:S13]  /*5ef0*/  ISETP.NE.AND.EX P0, PT, R181, RZ, PT, P0 ;  /* 0x000000ffb500720c */ /* 0x000fda0003f05300 */
[----:B------:R-:W1:Y:S02]  /*5f00*/  @P0 LDC.64 R180, c[0x0][0x478] ;  /* 0x00011e00ffb40b82 */ /* 0x000e640000000a00 */
[C---:B-1----:R-:W-:Y:S01]  /*5f10*/  @P0 IMAD.WIDE.U32 R180, R183.reuse, 0x10, R180 ;  /* 0x00000010b7b40825 */ /* 0x042fe200078e00b4 */
[----:B------:R-:W-:-:S04]  /*5f20*/  IADD3 R183, PT, PT, R183, 0x100, RZ ;  /* 0x00000100b7b77810 */ /* 0x000fc80007ffe0ff */
[----:B------:R1:W-:Y:S01]  /*5f30*/  @P0 STG.E.128 desc[UR20][R180.64], R176 ;  /* 0x000000b0b4000986 */ /* 0x0003e2000c101d14 */
[----:B------:R-:W-:Y:S01]  /*5f40*/  PLOP3.LUT P0, PT, PT, PT, UP3, 0x80, 0x8 ;  /* 0x000000000008781c */ /* 0x000fe20003f0f038 */
[----:B-1----:R-:W-:-:S12]  /*5f50*/  IMAD.MOV.U32 R180, RZ, RZ, 0x10 ;  /* 0x00000010ffb47424 */ /* 0x002fd800078e00ff */
[C---:B0-----:R-:W-:Y:S01]  /*5f60*/  @P0 IMAD.WIDE.U32 R180, R182.reuse, R180, UR6 ;  /* 0x00000006b6b40e25 */ /* 0x041fe2000f8e00b4 */
[----:B------:R-:W-:-:S04]  /*5f70*/  IADD3 R182, PT, PT, R182, 0x100, RZ ;  /* 0x00000100b6b67810 */ /* 0x000fc80007ffe0ff */
[----:B------:R0:W-:Y:S03]  /*5f80*/  @P5 STG.E.128 desc[UR20][R180.64], R172 ;  /* 0x000000acb4005986 */ /* 0x0001e6000c101d14 */
.L_x_4075:
[----:B------:R-:W-:Y:S05]  /*5f90*/  BSYNC.RECONVERGENT B0 ;  /* 0x0000000000007941 */ /* 0x000fea0003800200 */
.L_x_4074:
        /* <DEDUP_REMOVED lines=8> */
.L_x_4127:
[----:B------:R-:W-:Y:S05]  /*6020*/  BRA.U !UP0, `(.L_x_4128) ;  /* 0x0000001108b87547 */ /* 0x000fea000b800000 */
[----:B------:R-:W-:-:S04]  /*6030*/  UISETP.NE.U32.AND UP0, UPT, UR26, URZ, UPT ;  /* 0x000000ff1a00728c */ /* 0x000fc8000bf05070 */
[----:B------:R-:W-:-:S06]  /*6040*/  UISETP.NE.AND.EX UP0, UPT, UR27, URZ, UPT, UP0 ;  /* 0x000000ff1b00728c */ /* 0x000fcc000bf05300 */
[----:B------:R-:W-:-:S13]  /*6050*/  PLOP3.LUT P5, PT, PT, PT, UP0, 0x80, 0x8 ;  /* 0x000000000008781c */ /* 0x000fda0003faf008 */
[----:B------:R-:W-:Y:S05]  /*6060*/  @!P5 BRA `(.L_x_4129) ;  /* 0x00000008005cd947 */ /* 0x000fea0003800000 */
[----:B------:R-:W-:Y:S02]  /*6070*/  ISETP.LT.AND P0, PT, RZ, UR33, PT ;  /* 0x00000021ff007c0c */ /* 0x000fe4000bf01270 */
[----:B------:R-:W-:Y:S02]  /*6080*/  MOV R178, UR8 ;  /* 0x0000000800b27c02 */ /* 0x000fe40008000f00 */
[----:B------:R-:W-:Y:S02]  /*6090*/  MOV R177, UR8 ;  /* 0x0000000800b17c02 */ /* 0x000fe40008000f00 */
[C---:B-----5:R-:W-:Y:S02]  /*60a0*/  PRMT R176, R28.reuse, 0x7632, R176 ;  /* 0x000076321cb07816 */ /* 0x060fe400000000b0 */
[----:B0-----:R-:W-:Y:S02]  /*60b0*/  SHF.L.U32 R180, R28, 0x10, RZ ;  /* 0x000000101cb47819 */ /* 0x001fe400000006ff */
[----:B------:R-:W-:-:S03]  /*60c0*/  SHF.L.U32 R176, R176, 0x10, RZ ;  /* 0x00000010b0b07819 */ /* 0x000fc600000006ff */
[----:B------:R-:W-:Y:S01]  /*60d0*/  @P0 FFMA.FTZ R178, R11, R178, UR10 ;  /* 0x0000000a0bb20e23 */ /* 0x000fe200080100b2 */
[----:B------:R-:W-:-:S03]  /*60e0*/  @P0 FFMA.FTZ R177, R3, R177, UR10 ;  /* 0x0000000a03b10e23 */ /* 0x000fc600080100b1 */
[----:B------:R-:W-:Y:S01]  /*60f0*/  @P0 FADD.FTZ R178, R12, -R178 ;  /* 0x800000b20cb20221 */ /* 0x000fe20000010000 */
[----:B------:R-:W-:-:S03]  /*6100*/  @P0 FADD.FTZ R177, R221, -R177 ;  /* 0x800000b1ddb10221 */ /* 0x000fc60000010000 */
[----:B------:R-:W-:Y:S01]  /*6110*/  @P0 FFMA.FTZ R176, R178, UR32, R176 ;  /* 0x00000020b2b00c23 */ /* 0x000fe200080100b0 */
[----:B------:R-:W-:Y:S01]  /*6120*/  @P0 FFMA.FTZ R180, R177, UR32, R180 ;  /* 0x00000020b1b40c23 */ /* 0x000fe200080100b4 */
[----:B------:R-:W-:Y:S06]  /*6130*/  BRA.U !UP3, `(.L_x_4130) ;  /* 0x000000010b2c7547 */ /* 0x000fec000b800000 */
[----:B------:R-:W-:Y:S01]  /*6140*/  LOP3.LUT P6, RZ, R190, 0xff, RZ, 0xc0, !PT ;  /* 0x000000ffbeff7812 */ /* 0x000fe200078cc0ff */
        /* <DEDUP_REMOVED lines=10> */
.L_x_4130:
        /* <DEDUP_REMOVED lines=13> */
.L_x_4131:
[----:B------:R-:W-:-:S05]  /*62c0*/  MOV R177, UR8 ;  /* 0x0000000800b17c02 */ /* 0x000fca0008000f00 */
        /* <DEDUP_REMOVED lines=16> */
.L_x_4132:
[----:B------:R-:W-:Y:S02]  /*63d0*/  MOV R178, UR8 ;  /* 0x0000000800b27c02 */ /* 0x000fe40008000f00 */
[----:B------:R-:W-:-:S03]  /*63e0*/  PRMT R179, R29, 0x7632, R179 ;  /* 0x000076321db37816 */ /* 0x000fc600000000b3 */
[----:B------:R-:W-:Y:S02]  /*63f0*/  @P0 FFMA.FTZ R178, R13, R178, UR10 ;  /* 0x0000000a0db20e23 */ /* 0x000fe400080100b2 */
[----:B------:R-:W-:Y:S02]  /*6400*/  IMAD.U32 R181, R179, 0x10000, RZ ;  /* 0x00010000b3b57824 */ /* 0x000fe400078e00ff */
        /* <DEDUP_REMOVED lines=15> */
.L_x_4133:
[----:B------:R-:W-:Y:S02]  /*6500*/  MOV R178, UR8 ;  /* 0x0000000800b27c02 */ /* 0x000fe40008000f00 */
[----:B------:R-:W-:-:S03]  /*6510*/  SHF.L.U32 R184, R30, 0x10, RZ ;  /* 0x000000101eb87819 */ /* 0x000fc600000006ff */
[----:B------:R-:W-:-:S04]  /*6520*/  @P0 FFMA.FTZ R178, R6, R178, UR10 ;  /* 0x0000000a06b20e23 */ /* 0x000fc800080100b2 */
[----:B------:R-:W-:-:S04]  /*6530*/  @P0 FADD.FTZ R178, R8, -R178 ;  /* 0x800000b208b20221 */ /* 0x000fc80000010000 */
        /* <DEDUP_REMOVED lines=13> */
.L_x_4134:
        /* <DEDUP_REMOVED lines=19> */
.L_x_4135:
        /* <DEDUP_REMOVED lines=26> */
.L_x_4136:
        /* <DEDUP_REMOVED lines=14> */
[----:B------:R-:W-:Y:S01]  /*69c0*/  PRMT R175, R175, 0x5410, R180 ;  /* 0x00005410afaf7816 */ /* 0x000fe200000000b4 */
[----:B------:R-:W-:Y:S06]  /*69d0*/  BRA `(.L_x_4137) ;  /* 0x00000020005c7947 */ /* 0x000fec0003800000 */
.L_x_4129:
[----:B------:R-:W-:Y:S01]  /*69e0*/  ISETP.LT.AND P6, PT, RZ, UR33, PT ;  /* 0x00000021ff007c0c */ /* 0x000fe2000bfc1270 */
[----:B------:R-:W-:-:S12]  /*69f0*/  BRA.U !UP3, `(.L_x_4138) ;  /* 0x000000010b407547 */ /* 0x000fd8000b800000 */
[----:B0-----:R-:W-:Y:S02]  /*6a00*/  MOV R180, UR8 ;  /* 0x0000000800b47c02 */ /* 0x001fe40008000f00 */
        /* <DEDUP_REMOVED lines=15> */
.L_x_4138:
[----:B------:R-:W-:Y:S05]  /*6b00*/  BRA.U !UP3, `(.L_x_4139) ;  /* 0x000000010b487547 */ /* 0x000fea000b800000 */
[----:B0-----:R-:W-:Y:S02]  /*6b10*/  MOV R180, UR8 ;  /* 0x0000000800b47c02 */ /* 0x001fe40008000f00 */
[----:B-----5:R-:W-:Y:S02]  /*6b20*/  LOP3.LUT P0, RZ, R190, 0xff00, RZ, 0xc0, !PT ;  /* 0x0000ff00beff7812 */ /* 0x020fe4000780c0ff */
[----:B------:R-:W-:Y:S01]  /*6b30*/  PRMT R181, R28, 0x7632, R181 ;  /* 0x000076321cb57816 */ /* 0x000fe200000000b5 */
[----:B------:R-:W-:Y:S01]  /*6b40*/  @P6 FFMA.FTZ R180, R11, R180, UR10 ;  /* 0x0000000a0bb46e23 */ /* 0x000fe200080100b4 */
[----:B------:R-:W-:-:S03]  /*6b50*/  MOV R184, RZ ;  /* 0x000000ff00b87202 */ /* 0x000fc60000000f00 */
[----:B------:R-:W-:Y:S02]  /*6b60*/  IMAD.U32 R181, R181, 0x10000, RZ ;  /* 0x00010000b5b57824 */ /* 0x000fe400078e00ff */
[----:B------:R-:W-:-:S04]  /*6b70*/  @P6 FADD.FTZ R180, R12, -R180 ;  /* 0x800000b40cb46221 */ /* 0x000fc80000010000 */
[----:B------:R-:W-:Y:S01]  /*6b80*/  @P6 FFMA.FTZ R181, R180, UR32, R181 ;  /* 0x00000020b4b56c23 */ /* 0x000fe200080100b5 */
[----:B------:R-:W-:-:S03]  /*6b90*/  @P0 PRMT R180, R168, 0x7632, R180 ;  /* 0x00007632a8b40816 */ /* 0x000fc600000000b4 */
[----:B------:R-:W-:Y:S01]  /*6ba0*/  FMUL.FTZ R181, R181, UR23 ;  /* 0x00000017b5b57c20 */ /* 0x000fe20008410000 */
[----:B------:R-:W-:-:S03]  /*6bb0*/  @P0 SHF.L.U32 R180, R180, 0x10, RZ ;  /* 0x00000010b4b40819 */ /* 0x000fc600000006ff */
[----:B------:R-:W-:-:S04]  /*6bc0*/  FMUL.FTZ R181, R181, UR22 ;  /* 0x00000016b5b57c20 */ /* 0x000fc80008410000 */
[----:B------:R-:W-:Y:S01]  /*6bd0*/  @P0 FMUL.FTZ R184, R181, R180 ;  /* 0x000000b4b5b80220 */ /* 0x000fe20000410000 */
[----:B------:R-:W-:-:S03]  /*6be0*/  FMUL.FTZ R181, R153, R181 ;  /* 0x000000b599b57220 */ /* 0x000fc60000410000 */
[----:B------:R-:W-:Y:S02]  /*6bf0*/  FADD.FTZ R57, R57, R184 ;  /* 0x000000b839397221 */ /* 0x000fe40000010000 */
[----:B------:R-:W-:-:S04]  /*6c00*/  FSEL R180, R181, RZ, P0 ;  /* 0x000000ffb5b47208 */ /* 0x000fc80000000000 */
[----:B------:R-:W-:-:S04]  /*6c10*/  F2FP.BF16.F32.PACK_AB R180, RZ, R180 ;  /* 0x000000b4ffb4723e */ /* 0x000fc800000010ff */
[----:B------:R-:W-:-:S07]  /*6c20*/  PRMT R172, R172, 0x5410, R180 ;  /* 0x00005410acac7816 */ /* 0x000fce00000000b4 */
.L_x_4139:
[----:B------:R-:W-:Y:S05]  /*6c30*/  BRA.U !UP3, `(.L_x_4140) ;  /* 0x000000010b407547 */ /* 0x000fea000b800000 */
        /* <DEDUP_REMOVED lines=16> */
.L_x_4140:
[----:B------:R-:W-:Y:S05]  /*6d40*/  BRA.U !UP3, `(.L_x_4141) ;  /* 0x000000010b487547 */ /* 0x000fea000b800000 */
[----:B0-----:R-:W-:Y:S02]  /*6d50*/  MOV R180, UR8 ;  /* 0x0000000800b47c02 */ /* 0x001fe40008000f00 */
        /* <DEDUP_REMOVED lines=8> */
[----:B------:R-:W-:-:S03]  /*6de0*/  FMUL.FTZ R181, R181, UR23 ;  /* 0x00000017b5b57c20 */ /* 0x000fc60008410000 */
[----:B------:R-:W-:Y:S02]  /*6df0*/  @P0 IMAD.U32 R180, R180, 0x10000, RZ ;  /* 0x00010000b4b40824 */ /* 0x000fe400078e00ff */
[----:B------:R-:W-:-:S04]  /*6e00*/  FMUL.FTZ R181, R181, UR22 ;  /* 0x00000016b5b57c20 */ /* 0x000fc80008410000 */
[----:B------:R-:W-:Y:S01]  /*6e10*/  @P0 FMUL.FTZ R184, R181, R180 ;  /* 0x000000b4b5b80220 */ /* 0x000fe20000410000 */
[----:B------:R-:W-:-:S03]  /*6e20*/  FMUL.FTZ R181, R155, R181 ;  /* 0x000000b59bb57220 */ /* 0x000fc60000410000 */
[----:B------:R-:W-:Y:S02]  /*6e30*/  FADD.FTZ R59, R59, R184 ;  /* 0x000000b83b3b7221 */ /* 0x000fe40000010000 */
[----:B------:R-:W-:-:S04]  /*6e40*/  FSEL R180, R181, RZ, P0 ;  /* 0x000000ffb5b47208 */ /* 0x000fc80000000000 */
[----:B------:R-:W-:-:S04]  /*6e50*/  F2FP.BF16.F32.PACK_AB R180, RZ, R180 ;  /* 0x000000b4ffb4723e */ /* 0x000fc800000010ff */
[----:B------:R-:W-:-:S07]  /*6e60*/  PRMT R173, R173, 0x5410, R180 ;  /* 0x00005410adad7816 */ /* 0x000fce00000000b4 */
.L_x_4141:
        /* <DEDUP_REMOVED lines=17> */
.L_x_4142:
[----:B------:R-:W-:Y:S05]  /*6f80*/  BRA.U !UP3, `(.L_x_4143) ;  /* 0x000000010b487547 */ /* 0x000fea000b800000 */
[----:B0-----:R-:W-:Y:S01]  /*6f90*/  MOV R180, UR8 ;  /* 0x0000000800b47c02 */ /* 0x001fe20008000f00 */
[----:B------:R-:W-:Y:S01]  /*6fa0*/  IMAD.MOV.U32 R184, RZ, RZ, RZ ;  /* 0x000000ffffb87224 */ /* 0x000fe200078e00ff */
[----:B-----5:R-:W-:Y:S02]  /*6fb0*/  LOP3.LUT P0, RZ, R191, 0xff00, RZ, 0xc0, !PT ;  /* 0x0000ff00bfff7812 */ /* 0x020fe4000780c0ff */
[----:B------:R-:W-:Y:S01]  /*6fc0*/  PRMT R181, R30, 0x7632, R181 ;  /* 0x000076321eb57816 */ /* 0x000fe200000000b5 */
[----:B------:R-:W-:-:S03]  /*6fd0*/  @P6 FFMA.FTZ R180, R15, R180, UR10 ;  /* 0x0000000a0fb46e23 */ /* 0x000fc600080100b4 */
        /* <DEDUP_REMOVED lines=13> */
.L_x_4143:
        /* <DEDUP_REMOVED lines=9> */
[----:B------:R-:W-:-:S03]  /*7140*/  MOV R181, RZ ;  /* 0x000000ff00b57202 */ /* 0x000fc60000000f00 */
[----:B------:R-:W-:-:S04]  /*7150*/  FMUL.FTZ R180, R180, UR22 ;  /* 0x00000016b4b47c20 */ /* 0x000fc80008410000 */
[-C--:B------:R-:W-:Y:S01]  /*7160*/  @P0 FMUL.FTZ R181, R184, R180.reuse ;  /* 0x000000b4b8b50220 */ /* 0x080fe20000410000 */
[----:B------:R-:W-:-:S03]  /*7170*/  FMUL.FTZ R180, R150, R180 ;  /* 0x000000b496b47220 */ /* 0x000fc60000410000 */
[----:B------:R-:W-:Y:S02]  /*7180*/  FADD.FTZ R54, R54, R181 ;  /* 0x000000b536367221 */ /* 0x000fe40000010000 */
[----:B------:R-:W-:-:S04]  /*7190*/  FSEL R180, R180, RZ, P0 ;  /* 0x000000ffb4b47208 */ /* 0x000fc80000000000 */
[----:B------:R-:W-:-:S04]  /*71a0*/  F2FP.BF16.F32.PACK_AB R180, RZ, R180 ;  /* 0x000000b4ffb4723e */ /* 0x000fc800000010ff */
[----:B------:R-:W-:-:S07]  /*71b0*/  PRMT R175, R180, 0x7610, R175 ;  /* 0x00007610b4af7816 */ /* 0x000fce00000000af */
.L_x_4144:
[----:B------:R-:W-:Y:S05]  /*71c0*/  BRA.U !UP3, `(.L_x_4137) ;  /* 0x000000190b607547 */ /* 0x000fea000b800000 */
[----:B-----5:R-:W-:Y:S01]  /*71d0*/  ISETP.GE.U32.AND P0, PT, R190, RZ, PT ;  /* 0x000000ffbe00720c */ /* 0x020fe20003f06070 */
[----:B------:R-:W-:Y:S01]  /*71e0*/  HFMA2 R184, -RZ, RZ, 0, 0 ;  /* 0x00000000ffb87431 */ /* 0x000fe200000001ff */
[----:B0-----:R-:W-:Y:S02]  /*71f0*/  MOV R180, UR8 ;  /* 0x0000000800b47c02 */ /* 0x001fe40008000f00 */
[----:B------:R-:W-:Y:S02]  /*7200*/  ISETP.GE.U32.AND.EX P0, PT, R191, 0x1000000, PT, P0 ;  /* 0x01000000bf00780c */ /* 0x000fe40003f06100 */
        /* <DEDUP_REMOVED lines=16> */
.L_x_4128:
[----:B------:R-:W-:-:S04]  /*7310*/  UISETP.NE.U32.AND UP0, UPT, UR26, URZ, UPT ;  /* 0x000000ff1a00728c */ /* 0x000fc8000bf05070 */
[----:B------:R-:W-:-:S06]  /*7320*/  UISETP.NE.AND.EX UP0, UPT, UR27, URZ, UPT, UP0 ;  /* 0x000000ff1b00728c */ /* 0x000fcc000bf05300 */
[----:B------:R-:W-:-:S13]  /*7330*/  PLOP3.LUT P5, PT, PT, PT, UP0, 0x80, 0x8 ;  /* 0x000000000008781c */ /* 0x000fda0003faf008 */
[----:B------:R-:W-:Y:S05]  /*7340*/  @!P5 BRA `(.L_x_4145) ;  /* 0x00000008004cd947 */ /* 0x000fea0003800000 */
[----:B------:R-:W-:Y:S01]  /*7350*/  IMAD.U32 R176, RZ, RZ, UR8 ;  /* 0x00000008ffb07e24 */ /* 0x000fe2000f8e00ff */
        /* <DEDUP_REMOVED lines=10> */
[----:B------:R-:W-:-:S05]  /*7400*/  @P6 SHF.L.U32 R179, R168, 0x10, RZ ;  /* 0x00000010a8b36819 */ /* 0x000fca00000006ff */
[-C--:B------:R-:W-:Y:S01]  /*7410*/  @P6 FMUL.FTZ R178, R179, R177.reuse ;  /* 0x000000b1b3b26220 */ /* 0x080fe20000410000 */
[----:B------:R-:W-:-:S03]  /*7420*/  FMUL.FTZ R177, R152, R177 ;  /* 0x000000b198b17220 */ /* 0x000fc60000410000 */
[----:B------:R-:W-:Y:S02]  /*7430*/  FADD.FTZ R56, R56, R178 ;  /* 0x000000b238387221 */ /* 0x000fe40000010000 */
[----:B------:R-:W-:-:S04]  /*7440*/  FSEL R177, R177, RZ, P6 ;  /* 0x000000ffb1b17208 */ /* 0x000fc80003000000 */
[----:B------:R-:W-:-:S04]  /*7450*/  F2FP.BF16.F32.PACK_AB R177, RZ, R177 ;  /* 0x000000b1ffb1723e */ /* 0x000fc800000010ff */
[----:B0-----:R-:W-:-:S07]  /*7460*/  PRMT R172, R177, 0x7610, R172 ;  /* 0x00007610b1ac7816 */ /* 0x001fce00000000ac */
.L_x_4146:
        /* <DEDUP_REMOVED lines=8> */
[----:B0-----:R-:W-:-:S03]  /*74f0*/  HFMA2 R180, -RZ, RZ, 0, 0 ;  /* 0x00000000ffb47431 */ /* 0x001fc600000001ff */
        /* <DEDUP_REMOVED lines=9> */
.L_x_4147:
        /* <DEDUP_REMOVED lines=8> */
[----:B0-----:R-:W-:-:S03]  /*7610*/  MOV R180, RZ ;  /* 0x000000ff00b47202 */ /* 0x001fc60000000f00 */
        /* <DEDUP_REMOVED lines=8> */
.L_x_4148:
[----:B------:R-:W-:-:S04]  /*76a0*/  IMAD.U32 R178, RZ, RZ, UR8 ;  /* 0x00000008ffb27e24 */ /* 0x000fc8000f8e00ff */
[----:B------:R-:W-:-:S04]  /*76b0*/  FFMA.FTZ R178, R13, R178, UR10 ;  /* 0x0000000a0db27e23 */ /* 0x000fc800080100b2 */
[----:B------:R-:W-:-:S04]  /*76c0*/  FADD.FTZ R178, R14, -R178 ;  /* 0x800000b20eb27221 */ /* 0x000fc80000010000 */
[----:B------:R-:W-:-:S05]  /*76d0*/  FMUL.FTZ R178, R178, UR32 ;  /* 0x00000020b2b27c20 */ /* 0x000fca0008410000 */
[----:B0-----:R-:W-:Y:S01]  /*76e0*/  FSEL R180, R178, RZ, P0 ;  /* 0x000000ffb2b47208 */ /* 0x001fe20000000000 */
[----:B------:R-:W-:Y:S06]  /*76f0*/  BRA.U !UP3, `(.L_x_4149) ;  /* 0x000000010b307547 */ /* 0x000fec000b800000 */
[----:B-----5:R-:W-:Y:S01]  /*7700*/  LOP3.LUT P6, RZ, R190, 0xff000000, RZ, 0xc0, !PT ;  /* 0xff000000beff7812 */ /* 0x020fe200078cc0ff */
[----:B------:R-:W-:Y:S01]  /*7710*/  FMUL.FTZ R178, R180, UR23 ;  /* 0x00000017b4b27c20 */ /* 0x000fe20008410000 */
[----:B------:R-:W-:-:S03]  /*7720*/  HFMA2 R184, -RZ, RZ, 0, 0 ;  /* 0x00000000ffb87431 */ /* 0x000fc600000001ff */
        /* <DEDUP_REMOVED lines=9> */
.L_x_4149:
        /* <DEDUP_REMOVED lines=17> */
.L_x_4150:
        /* <DEDUP_REMOVED lines=18> */
.L_x_4151:
        /* <DEDUP_REMOVED lines=25> */
.L_x_4152:
[----:B------:R-:W-:Y:S01]  /*7b80*/  F2FP.BF16.F32.PACK_AB R179, R180, R179 ;  /* 0x000000b3b4b3723e */ /* 0x000fe200000010ff */
[----:B------:R-:W-:Y:S06]  /*7b90*/  BRA.U !UP3, `(.L_x_4137) ;  /* 0x0000000d0bec7547 */ /* 0x000fec000b800000 */
[----:B-----5:R-:W-:Y:S01]  /*7ba0*/  ISETP.GE.U32.AND P0, PT, R190, RZ, PT ;  /* 0x000000ffbe00720c */ /* 0x020fe20003f06070 */
[----:B------:R-:W-:Y:S01]  /*7bb0*/  FMUL.FTZ R180, R180, UR23 ;  /* 0x00000017b4b47c20 */ /* 0x000fe20008410000 */
[----:B------:R-:W-:Y:S02]  /*7bc0*/  HFMA2 R184, -RZ, RZ, 0, 0 ;  /* 0x00000000ffb87431 */ /* 0x000fe400000001ff */
        /* <DEDUP_REMOVED lines=11> */
.L_x_4145:
[----:B------:R-:W-:Y:S05]  /*7c80*/  BRA.U !UP3, `(.L_x_4153) ;  /* 0x000000010b707547 */ /* 0x000fea000b800000 */
[----:B-----5:R-:W-:Y:S01]  /*7c90*/  LOP3.LUT P0, RZ, R190, 0xff, RZ, 0xc0, !PT ;  /* 0x000000ffbeff7812 */ /* 0x020fe2000780c0ff */
[----:B------:R-:W-:Y:S01]  /*7ca0*/  BSSY.RECONVERGENT B1, `(.L_x_4154) ;  /* 0x000000d000017945 */ /* 0x000fe20003800200 */
[----:B0-----:R-:W-:-:S11]  /*7cb0*/  MOV R180, RZ ;  /* 0x000000ff00b47202 */ /* 0x001fd60000000f00 */
[----:B------:R-:W-:Y:S05]  /*7cc0*/  @!P0 BRA `(.L_x_4155) ;  /* 0x0000000000288947 */ /* 0x000fea0003800000 */
[----:B------:R-:W-:Y:S02]  /*7cd0*/  MOV R180, UR8 ;  /* 0x0000000800b47c02 */ /* 0x000fe40008000f00 */
[----:B------:R-:W-:Y:S02]  /*7ce0*/  ISETP.LT.AND P6, PT, RZ, UR33, PT ;  /* 0x00000021ff007c0c */ /* 0x000fe4000bfc1270 */
[----:B------:R-:W-:Y:S01]  /*7cf0*/  SHF.L.U32 R181, R168, 0x10, RZ ;  /* 0x00000010a8b57819 */ /* 0x000fe200000006ff */
[----:B------:R-:W-:-:S04]  /*7d00*/  FFMA.FTZ R180, R3, R180, UR10 ;  /* 0x0000000a03b47e23 */ /* 0x000fc800080100b4 */
[----:B------:R-:W-:-:S04]  /*7d10*/  FADD.FTZ R180, R221, -R180 ;  /* 0x800000b4ddb47221 */ /* 0x000fc80000010000 */
[----:B------:R-:W-:-:S05]  /*7d20*/  FMUL.FTZ R180, R180, UR32 ;  /* 0x00000020b4b47c20 */ /* 0x000fca0008410000 */
[----:B------:R-:W-:-:S05]  /*7d30*/  FSEL R180, R180, RZ, P6 ;  /* 0x000000ffb4b47208 */ /* 0x000fca0003000000 */
[----:B------:R-:W-:-:S04]  /*7d40*/  FMUL.FTZ R180, R180, UR23 ;  /* 0x00000017b4b47c20 */ /* 0x000fc80008410000 */
[----:B------:R-:W-:-:S04]  /*7d50*/  FMUL.FTZ R180, R180, UR22 ;  /* 0x00000016b4b47c20 */ /* 0x000fc80008410000 */
[----:B------:R-:W-:-:S07]  /*7d60*/  FMUL.FTZ R180, R181, R180 ;  /* 0x000000b4b5b47220 */ /* 0x000fce0000410000 */
.L_x_4155:
[----:B------:R-:W-:Y:S05]  /*7d70*/  BSYNC.RECONVERGENT B1 ;  /* 0x0000000000017941 */ /* 0x000fea0003800200 */
.L_x_4154:
[----:B------:R-:W-:Y:S01]  /*7d80*/  FADD.FTZ R56, R56, R180 ;  /* 0x000000b438387221 */ /* 0x000fe20000010000 */
[----:B------:R-:W-:Y:S01]  /*7d90*/  IMAD.U32 R180, RZ, RZ, UR8 ;  /* 0x00000008ffb47e24 */ /* 0x000fe2000f8e00ff */
        /* <DEDUP_REMOVED lines=11> */
.L_x_4153:
[----:B------:R-:W-:Y:S05]  /*7e50*/  BRA.U !UP3, `(.L_x_4156) ;  /* 0x000000010b747547 */ /* 0x000fea000b800000 */
[----:B-----5:R-:W-:Y:S01]  /*7e60*/  LOP3.LUT P0, RZ, R190, 0xff00, RZ, 0xc0, !PT ;  /* 0x0000ff00beff7812 */ /* 0x020fe2000780c0ff */
[----:B------:R-:W-:Y:S01]  /*7e70*/  BSSY.RECONVERGENT B1, `(.L_x_4157) ;  /* 0x000000e000017945 */ /* 0x000fe20003800200 */
[----:B0-----:R-:W-:-:S11]  /*7e80*/  HFMA2 R180, -RZ, RZ, 0, 0 ;  /* 0x00000000ffb47431 */ /* 0x001fd600000001ff */
        /* <DEDUP_REMOVED lines=12> */
.L_x_4158:
[----:B------:R-:W-:Y:S05]  /*7f50*/  BSYNC.RECONVERGENT B1 ;  /* 0x0000000000017941 */ /* 0x000fea0003800200 */
.L_x_4157:
        /* <DEDUP_REMOVED lines=13> */
.L_x_4156:
        /* <DEDUP_REMOVED lines=15> */
.L_x_4161:
[----:B------:R-:W-:Y:S05]  /*8120*/  BSYNC.RECONVERGENT B1 ;  /* 0x0000000000017941 */ /* 0x000fea0003800200 */
.L_x_4160:
        /* <DEDUP_REMOVED lines=13> */
.L_x_4159:
[----:B------:R-:W-:Y:S05]  /*8200*/  BRA.U !UP3, `(.L_x_4162) ;  /* 0x000000010b747547 */ /* 0x000fea000b800000 */
[----:B-----5:R-:W-:Y:S01]  /*8210*/  LOP3.LUT P0, RZ, R190, 0xff000000, RZ, 0xc0, !PT ;  /* 0xff000000beff7812 */ /* 0x020fe2000780c0ff */
[----:B------:R-:W-:Y:S01]  /*8220*/  BSSY.RECONVERGENT B1, `(.L_x_4163) ;  /* 0x000000e000017945 */ /* 0x000fe20003800200 */
[----:B0-----:R-:W-:-:S11]  /*8230*/  IMAD.MOV.U32 R180, RZ, RZ, RZ ;  /* 0x000000ffffb47224 */ /* 0x001fd600078e00ff */
        /* <DEDUP_REMOVED lines=12> */
.L_x_4164:
[----:B------:R-:W-:Y:S05]  /*8300*/  BSYNC.RECONVERGENT B1 ;  /* 0x0000000000017941 */ /* 0x000fea0003800200 */
.L_x_4163:
        /* <DEDUP_REMOVED lines=13> */
.L_x_4162:
[----:B------:R-:W-:Y:S05]  /*83e0*/  BRA.U !UP3, `(.L_x_4165) ;  /* 0x000000010b707547 */ /* 0x000fea000b800000 */
[----:B-----5:R-:W-:Y:S01]  /*83f0*/  LOP3.LUT P0, RZ, R191, 0xff, RZ, 0xc0, !PT ;  /* 0x000000ffbfff7812 */ /* 0x020fe2000780c0ff */
[----:B------:R-:W-:Y:S01]  /*8400*/  BSSY.RECONVERGENT B1, `(.L_x_4166) ;  /* 0x000000d000017945 */ /* 0x000fe20003800200 */
[----:B0-----:R-:W-:-:S11]  /*8410*/  HFMA2 R180, -RZ, RZ, 0, 0 ;  /* 0x00000000ffb47431 */ /* 0x001fd600000001ff */
        /* <DEDUP_REMOVED lines=11> */
.L_x_4167:
[----:B------:R-:W-:Y:S05]  /*84d0*/  BSYNC.RECONVERGENT B1 ;  /* 0x0000000000017941 */ /* 0x000fea0003800200 */
.L_x_4166:
        /* <DEDUP_REMOVED lines=13> */
.L_x_4165:
[----:B------:R-:W-:Y:S05]  /*85b0*/  BRA.U !UP3, `(.L_x_4168) ;  /* 0x000000010b747547 */ /* 0x000fea000b800000 */
[----:B-----5:R-:W-:Y:S01]  /*85c0*/  LOP3.LUT P0, RZ, R191, 0xff00, RZ, 0xc0, !PT ;  /* 0x0000ff00bfff7812 */ /* 0x020fe2000780c0ff */
[----:B------:R-:W-:Y:S01]  /*85d0*/  BSSY.RECONVERGENT B1, `(.L_x_4169) ;  /* 0x000000e000017945 */ /* 0x000fe20003800200 */
[----:B0-----:R-:W-:-:S11]  /*85e0*/  MOV R180, RZ ;  /* 0x000000ff00b47202 */ /* 0x001fd60000000f00 */
[----:B------:R-:W-:Y:S05]  /*85f0*/  @!P0 BRA `(.L_x_4170) ;  /* 0x00000000002c8947 */ /* 0x000fea0003800000 */
[----:B------:R-:W-:Y:S01]  /*8600*/  IMAD.U32 R180, RZ, RZ, UR8 ;  /* 0x00000008ffb47e24 */ /* 0x000fe2000f8e00ff */
        /* <DEDUP_REMOVED lines=10> */
.L_x_4170:
[----:B------:R-:W-:Y:S05]  /*86b0*/  BSYNC.RECONVERGENT B1 ;  /* 0x0000000000017941 */ /* 0x000fea0003800200 */
.L_x_4169:
        /* <DEDUP_REMOVED lines=13> */
.L_x_4168:
        /* <DEDUP_REMOVED lines=15> */
.L_x_4173:
[----:B------:R-:W-:Y:S05]  /*8880*/  BSYNC.RECONVERGENT B1 ;  /* 0x0000000000017941 */ /* 0x000fea0003800200 */
.L_x_4172:
        /* <DEDUP_REMOVED lines=13> */
.L_x_4171:
[----:B------:R-:W-:Y:S05]  /*8960*/  BRA.U !UP3, `(.L_x_4137) ;  /* 0x000000010b787547 */ /* 0x000fea000b800000 */
[----:B-----5:R-:W-:Y:S01]  /*8970*/  ISETP.GE.U32.AND P0, PT, R190, RZ, PT ;  /* 0x000000ffbe00720c */ /* 0x020fe20003f06070 */
[----:B------:R-:W-:Y:S01]  /*8980*/  BSSY.RECONVERGENT B1, `(.L_x_4174) ;  /* 0x000000f000017945 */ /* 0x000fe20003800200 */
[----:B0-----:R-:W-:Y:S02]  /*8990*/  MOV R180, RZ ;  /* 0x000000ff00b47202 */ /* 0x001fe40000000f00 */
[----:B------:R-:W-:-:S13]  /*89a0*/  ISETP.GE.U32.AND.EX P0, PT, R191, 0x1000000, PT, P0 ;  /* 0x01000000bf00780c */ /* 0x000fda0003f06100 */
[----:B------:R-:W-:Y:S05]  /*89b0*/  @!P0 BRA `(.L_x_4175) ;  /* 0x00000000002c8947 */ /* 0x000fea0003800000 */
[----:B------:R-:W-:Y:S02]  /*89c0*/  MOV R180, UR8 ;  /* 0x0000000800b47c02 */ /* 0x000fe40008000f00 */
[----:B------:R-:W-:Y:S02]  /*89d0*/  ISETP.LT.AND P6, PT, RZ, UR33, PT ;  /* 0x00000021ff007c0c */ /* 0x000fe4000bfc1270 */
[----:B------:R-:W-:Y:S01]  /*89e0*/  PRMT R181, R171, 0x7632, R181 ;  /* 0x00007632abb57816 */ /* 0x000fe200000000b5 */
[----:B------:R-:W-:-:S04]  /*89f0*/  FFMA.FTZ R180, R17, R180, UR10 ;  /* 0x0000000a11b47e23 */ /* 0x000fc800080100b4 */
[----:B------:R-:W-:Y:S01]  /*8a00*/  FADD.FTZ R180, R18, -R180 ;  /* 0x800000b412b47221 */ /* 0x000fe20000010000 */
[----:B------:R-:W-:-:S03]  /*8a10*/  IMAD.U32 R181, R181, 0x10000, RZ ;  /* 0x00010000b5b57824 */ /* 0x000fc600078e00ff */
[----:B------:R-:W-:-:S05]  /*8a20*/  FMUL.FTZ R180, R180, UR32 ;  /* 0x00000020b4b47c20 */ /* 0x000fca0008410000 */
[----:B------:R-:W-:-:S05]  /*8a30*/  FSEL R180, R180, RZ, P6 ;  /* 0x000000ffb4b47208 */ /* 0x000fca0003000000 */
[----:B------:R-:W-:-:S04]  /*8a40*/  FMUL.FTZ R180, R180, UR23 ;  /* 0x00000017b4b47c20 */ /* 0x000fc80008410000 */
[----:B------:R-:W-:-:S04]  /*8a50*/  FMUL.FTZ R180, R180, UR22 ;  /* 0x00000016b4b47c20 */ /* 0x000fc80008410000 */
[----:B------:R-:W-:-:S07]  /*8a60*/  FMUL.FTZ R180, R181, R180 ;  /* 0x000000b4b5b47220 */ /* 0x000fce0000410000 */
.L_x_4175:
[----:B------:R-:W-:Y:S05]  /*8a70*/  BSYNC.RECONVERGENT B1 ;  /* 0x0000000000017941 */ /* 0x000fea0003800200 */
.L_x_4174:
        /* <DEDUP_REMOVED lines=13> */
.L_x_4137:
[----:B0-----:R-:W0:Y:S01]  /*8b50*/  @P5 LDC.64 R180, c[0x0][0x478] ;  /* 0x00011e00ffb45b82 */ /* 0x001e220000000a00 */
[----:B------:R-:W1:Y:S01]  /*8b60*/  @UP3 LDCU.64 UR6, c[0x0][0x468] ;  /* 0x00008d00ff0637ac */ /* 0x000e620008000a00 */
[----:B------:R-:W-:Y:S01]  /*8b70*/  PLOP3.LUT P0, PT, PT, PT, UP3, 0x80, 0x8 ;  /* 0x000000000008781c */ /* 0x000fe20003f0f038 */
[C---:B0-----:R-:W-:Y:S01]  /*8b80*/  @P5 IMAD.WIDE.U32 R180, R183.reuse, 0x10, R180 ;  /* 0x00000010b7b45825 */ /* 0x041fe200078e00b4 */
[----:B------:R-:W-:-:S04]  /*8b90*/  IADD3 R183, PT, PT, R183, 0x100, RZ ;  /* 0x00000100b7b77810 */ /* 0x000fc80007ffe0ff */
[----:B------:R0:W-:Y:S01]  /*8ba0*/  @P5 STG.E.128 desc[UR20][R180.64], R176 ;  /* 0x000000b0b4005986 */ /* 0x0001e2000c101d14 */
[----:B------:R-:W-:Y:S02]  /*8bb0*/  PLOP3.LUT P5, PT, PT, PT, UP3, 0x80, 0x8 ;  /* 0x000000000008781c */ /* 0x000fe40003faf038 */
[----:B0-----:R-:W-:-:S05]  /*8bc0*/  MOV R180, 0x10 ;  /* 0x0000001000b47802 */ /* 0x001fca0000000f00 */
[C---:B-1----:R-:W-:Y:S01]  /*8bd0*/  @P0 IMAD.WIDE.U32 R180, R182.reuse, R180, UR6 ;  /* 0x00000006b6b40e25 */ /* 0x042fe2000f8e00b4 */
[----:B------:R-:W-:-:S05]  /*8be0*/  IADD3 R182, PT, PT, R182, 0x100, RZ ;  /* 0x00000100b6b67810 */ /* 0x000fca0007ffe0ff */
[----:B------:R1:W-:Y:S02]  /*8bf0*/  @P5 STG.E.128 desc[UR20][R180.64], R172 ;  /* 0x000000acb4005986 */ /* 0x0003e4000c101d14 */
.L_x_4126:
[----:B------:R-:W-:Y:S05]  /*8c00*/  BSYNC.RECONVERGENT B0 ;  /* 0x0000000000007941 */ /* 0x000fea0003800200 */
.L_x_4125:
        /* <DEDUP_REMOVED lines=8> */
.L_x_4178:
        /* <DEDUP_REMOVED lines=9> */
[----:B01----:R-:W-:Y:S02]  /*8d20*/  SHF.L.U32 R180, R24, 0x10, RZ ;  /* 0x0000001018b47819 */ /* 0x003fe400000006ff */
        /* <DEDUP_REMOVED lines=10> */
[----:B------:R-:W-:-:S03]  /*8dd0*/  IMAD.MOV.U32 R178, RZ, RZ, RZ ;  /* 0x000000ffffb27224 */ /* 0x000fc600078e00ff */
        /* <DEDUP_REMOVED lines=8> */
.L_x_4181:
[----:B------:R-:W-:Y:S05]  /*8e60*/  BRA.U !UP3, `(.L_x_4182) ;  /* 0x000000010b307547 */ /* 0x000fea000b800000 */
[----:B------:R-:W-:Y:S01]  /*8e70*/  LOP3.LUT P6, RZ, R188, 0xff00, RZ, 0xc0, !PT ;  /* 0x0000ff00bcff7812 */ /* 0x000fe200078cc0ff */
[----:B------:R-:W-:Y:S01]  /*8e80*/  FMUL.FTZ R177, R176, UR23 ;  /* 0x00000017b0b17c20 */ /* 0x000fe20008410000 */
[----:B------:R-:W-:-:S03]  /*8e90*/  HFMA2 R179, -RZ, RZ, 0, 0 ;  /* 0x00000000ffb37431 */ /* 0x000fc600000001ff */
        /* <DEDUP_REMOVED lines=9> */
.L_x_4182:
        /* <DEDUP_REMOVED lines=17> */
.L_x_4183:
        /* <DEDUP_REMOVED lines=19> */
.L_x_4184:
        /* <DEDUP_REMOVED lines=17> */
.L_x_4185:
        /* <DEDUP_REMOVED lines=9> */
[----:B------:R-:W-:-:S03]  /*9310*/  HFMA2 R186, -RZ, RZ, 0, 0 ;  /* 0x00000000ffba7431 */ /* 0x000fc600000001ff */
[----:B------:R-:W-:-:S08]  /*9320*/  FMUL.FTZ R179, R179, UR22 ;  /* 0x00000016b3b37c20 */ /* 0x000fd00008410000 */
[----:B------:R-:W-:-:S05]  /*9330*/  @P6 PRMT R185, R170, 0x7632, R185 ;  /* 0x00007632aab96816 */ /* 0x000fca00000000b9 */
[----:B------:R-:W-:-:S04]  /*9340*/  @P6 IMAD.U32 R185, R185, 0x10000, RZ ;  /* 0x00010000b9b96824 */ /* 0x000fc800078e00ff */
[----:B------:R-:W-:Y:S01]  /*9350*/  @P6 FMUL.FTZ R186, R179, R185 ;  /* 0x000000b9b3ba6220 */ /* 0x000fe20000410000 */
[----:B------:R-:W-:-:S03]  /*9360*/  FMUL.FTZ R179, R141, R179 ;  /* 0x000000b38db37220 */ /* 0x000fc60000410000 */
[----:B------:R-:W-:Y:S02]  /*9370*/  FADD.FTZ R45, R45, R186 ;  /* 0x000000ba2d2d7221 */ /* 0x000fe40000010000 */
[----:B------:R-:W-:-:S04]  /*9380*/  FSEL R179, R179, RZ, P6 ;  /* 0x000000ffb3b37208 */ /* 0x000fc80003000000 */
[----:B------:R-:W-:-:S04]  /*9390*/  F2FP.BF16.F32.PACK_AB R179, RZ, R179 ;  /* 0x000000b3ffb3723e */ /* 0x000fc800000010ff */
[----:B------:R-:W-:-:S07]  /*93a0*/  PRMT R174, R174, 0x5410, R179 ;  /* 0x00005410aeae7816 */ /* 0x000fce00000000b3 */
.L_x_4186:
        /* <DEDUP_REMOVED lines=26> */
.L_x_4187:
[----:B------:R-:W-:Y:S01]  /*9550*/  F2FP.BF16.F32.PACK_AB R179, R180, R179 ;  /* 0x000000b3b4b3723e */ /* 0x000fe200000010ff */
[----:B------:R-:W-:Y:S06]  /*9560*/  BRA.U !UP3, `(.L_x_4188) ;  /* 0x000000210b947547 */ /* 0x000fec000b800000 */
[----:B------:R-:W-:Y:S01]  /*9570*/  ISETP.GE.U32.AND P0, PT, R188, RZ, PT ;  /* 0x000000ffbc00720c */ /* 0x000fe20003f06070 */
[----:B------:R-:W-:Y:S01]  /*9580*/  FMUL.FTZ R180, R180, UR23 ;  /* 0x00000017b4b47c20 */ /* 0x000fe20008410000 */
[----:B------:R-:W-:Y:S02]  /*9590*/  IMAD.MOV.U32 R184, RZ, RZ, RZ ;  /* 0x000000ffffb87224 */ /* 0x000fe400078e00ff */
        /* <DEDUP_REMOVED lines=11> */
.L_x_4180:
[----:B------:R-:W-:Y:S01]  /*9650*/  ISETP.LT.AND P6, PT, RZ, UR33, PT ;  /* 0x00000021ff007c0c */ /* 0x000fe2000bfc1270 */
[----:B------:R-:W-:-:S12]  /*9660*/  BRA.U !UP3, `(.L_x_4189) ;  /* 0x000000010b407547 */ /* 0x000fd8000b800000 */
[----:B01----:R-:W-:Y:S02]  /*9670*/  MOV R180, UR8 ;  /* 0x0000000800b47c02 */ /* 0x003fe40008000f00 */
        /* <DEDUP_REMOVED lines=15> */
.L_x_4189:
[----:B------:R-:W-:Y:S05]  /*9770*/  BRA.U !UP3, `(.L_x_4190) ;  /* 0x000000010b487547 */ /* 0x000fea000b800000 */
[----:B01----:R-:W-:Y:S02]  /*9780*/  MOV R180, UR8 ;  /* 0x0000000800b47c02 */ /* 0x003fe40008000f00 */
        /* <DEDUP_REMOVED lines=17> */
.L_x_4190:
[----:B------:R-:W-:Y:S05]  /*98a0*/  BRA.U !UP3, `(.L_x_4191) ;  /* 0x000000010b407547 */ /* 0x000fea000b800000 */
[----:B01----:R-:W-:Y:S01]  /*98b0*/  IMAD.U32 R180, RZ, RZ, UR8 ;  /* 0x00000008ffb47e24 */ /* 0x003fe2000f8e00ff */
        /* <DEDUP_REMOVED lines=15> */
.L_x_4191:
        /* <DEDUP_REMOVED lines=19> */
.L_x_4192:
[----:B------:R-:W-:Y:S05]  /*9ae0*/  BRA.U !UP3, `(.L_x_4193) ;  /* 0x000000010b407547 */ /* 0x000fea000b800000 */
[----:B01----:R-:W-:Y:S01]  /*9af0*/  MOV R180, UR8 ;  /* 0x0000000800b47c02 */ /* 0x003fe20008000f00 */
[----:B-----5:R-:W-:Y:S01]  /*9b00*/  IMAD.U32 R181, R26, 0x10000, RZ ;  /* 0x000100001ab57824 */ /* 0x020fe200078e00ff */
[----:B------:R-:W-:-:S03]  /*9b10*/  LOP3.LUT P0, RZ, R189, 0xff, RZ, 0xc0, !PT ;  /* 0x000000ffbdff7812 */ /* 0x000fc6000780c0ff */
        /* <DEDUP_REMOVED lines=13> */
.L_x_4193:
        /* <DEDUP_REMOVED lines=19> */
.L_x_4194:
[----:B------:R-:W-:Y:S05]  /*9d20*/  BRA.U !UP3, `(.L_x_4195) ;  /* 0x000000010b407547 */ /* 0x000fea000b800000 */
        /* <DEDUP_REMOVED lines=8> */
[----:B------:R-:W-:-:S03]  /*9db0*/  IMAD.MOV.U32 R181, RZ, RZ, RZ ;  /* 0x000000ffffb57224 */ /* 0x000fc600078e00ff */
[----:B------:R-:W-:-:S04]  /*9dc0*/  FMUL.FTZ R180, R180, UR22 ;  /* 0x00000016b4b47c20 */ /* 0x000fc80008410000 */
[-C--:B------:R-:W-:Y:S01]  /*9dd0*/  @P0 FMUL.FTZ R181, R184, R180.reuse ;  /* 0x000000b4b8b50220 */ /* 0x080fe20000410000 */
[----:B------:R-:W-:-:S03]  /*9de0*/  FMUL.FTZ R180, R142, R180 ;  /* 0x000000b48eb47220 */ /* 0x000fc60000410000 */
[----:B------:R-:W-:Y:S02]  /*9df0*/  FADD.FTZ R46, R46, R181 ;  /* 0x000000b52e2e7221 */ /* 0x000fe40000010000 */
[----:B------:R-:W-:-:S04]  /*9e00*/  FSEL R180, R180, RZ, P0 ;  /* 0x000000ffb4b47208 */ /* 0x000fc80000000000 */
[----:B------:R-:W-:-:S04]  /*9e10*/  F2FP.BF16.F32.PACK_AB R180, RZ, R180 ;  /* 0x000000b4ffb4723e */ /* 0x000fc800000010ff */
[----:B------:R-:W-:-:S07]  /*9e20*/  PRMT R175, R180, 0x7610, R175 ;  /* 0x00007610b4af7816 */ /* 0x000fce00000000af */
.L_x_4195:
[----:B------:R-:W-:Y:S05]  /*9e30*/  BRA.U !UP3, `(.L_x_4188) ;  /* 0x000000190b607547 */ /* 0x000fea000b800000 */
[----:B-----5:R-:W-:Y:S01]  /*9e40*/  ISETP.GE.U32.AND P0, PT, R188, RZ, PT ;  /* 0x000000ffbc00720c */ /* 0x020fe20003f06070 */
[----:B------:R-:W-:Y:S01]  /*9e50*/  HFMA2 R184, -RZ, RZ, 0, 0 ;  /* 0x00000000ffb87431 */ /* 0x000fe200000001ff */
[----:B01----:R-:W-:Y:S02]  /*9e60*/  MOV R180, UR8 ;  /* 0x0000000800b47c02 */ /* 0x003fe40008000f00 */
        /* <DEDUP_REMOVED lines=17> */
.L_x_4179:
[----:B------:R-:W-:-:S04]  /*9f80*/  UISETP.NE.U32.AND UP0, UPT, UR26, URZ, UPT ;  /* 0x000000ff1a00728c */ /* 0x000fc8000bf05070 */
[----:B------:R-:W-:-:S06]  /*9f90*/  UISETP.NE.AND.EX UP0, UPT, UR27, URZ, UPT, UP0 ;  /* 0x000000ff1b00728c */ /* 0x000fcc000bf05300 */
[----:B------:R-:W-:-:S13]  /*9fa0*/  PLOP3.LUT P5, PT, PT, PT, UP0, 0x80, 0x8 ;  /* 0x000000000008781c */ /* 0x000fda0003faf008 */
[----:B------:R-:W-:Y:S05]  /*9fb0*/  @!P5 BRA `(.L_x_4196) ;  /* 0x00000008004cd947 */ /* 0x000fea0003800000 */
        /* <DEDUP_REMOVED lines=17> */
[----:B01----:R-:W-:-:S07]  /*a0d0*/  PRMT R172, R177, 0x7610, R172 ;  /* 0x00007610b1ac7816 */ /* 0x003fce00000000ac */
.L_x_4197:
[----:B------:R-:W-:-:S04]  /*a0e0*/  IMAD.U32 R177, RZ, RZ, UR8 ;  /* 0x00000008ffb17e24 */ /* 0x000fc8000f8e00ff */
[----:B------:R-:W-:-:S04]  /*a0f0*/  FFMA.FTZ R177, R199, R177, UR10 ;  /* 0x0000000ac7b17e23 */ /* 0x000fc800080100b1 */
[----:B------:R-:W-:-:S04]  /*a100*/  FADD.FTZ R177, R200, -R177 ;  /* 0x800000b1c8b17221 */ /* 0x000fc80000010000 */
[----:B------:R-:W-:-:S05]  /*a110*/  FMUL.FTZ R177, R177, UR32 ;  /* 0x00000020b1b17c20 */ /* 0x000fca0008410000 */
[----:B------:R-:W-:Y:S01]  /*a120*/  FSEL R179, R177, RZ, P0 ;  /* 0x000000ffb1b37208 */ /* 0x000fe20000000000 */
[----:B------:R-:W-:Y:S06]  /*a130*/  BRA.U !UP3, `(.L_x_4198) ;  /* 0x000000010b307547 */ /* 0x000fec000b800000 */
[----:B-----5:R-:W-:Y:S01]  /*a140*/  LOP3.LUT P6, RZ, R188, 0xff00, RZ, 0xc0, !PT ;  /* 0x0000ff00bcff7812 */ /* 0x020fe200078cc0ff */
[----:B------:R-:W-:Y:S01]  /*a150*/  FMUL.FTZ R177, R179, UR23 ;  /* 0x00000017b3b17c20 */ /* 0x000fe20008410000 */
[----:B01----:R-:W-:-:S03]  /*a160*/  HFMA2 R180, -RZ, RZ, 0, 0 ;  /* 0x00000000ffb47431 */ /* 0x003fc600000001ff */
        /* <DEDUP_REMOVED lines=9> */
.L_x_4198:
        /* <DEDUP_REMOVED lines=8> */
[----:B01----:R-:W-:-:S03]  /*a280*/  MOV R180, RZ ;  /* 0x000000ff00b47202 */ /* 0x003fc60000000f00 */
        /* <DEDUP_REMOVED lines=8> */
.L_x_4199:
[----:B------:R-:W-:-:S05]  /*a310*/  MOV R178, UR8 ;  /* 0x0000000800b27c02 */ /* 0x000fca0008000f00 */
[----:B------:R-:W-:-:S04]  /*a320*/  FFMA.FTZ R178, R201, R178, UR10 ;  /* 0x0000000ac9b27e23 */ /* 0x000fc800080100b2 */
[----:B------:R-:W-:-:S04]  /*a330*/  FADD.FTZ R178, R202, -R178 ;  /* 0x800000b2cab27221 */ /* 0x000fc80000010000 */
[----:B------:R-:W-:-:S05]  /*a340*/  FMUL.FTZ R178, R178, UR32 ;  /* 0x00000020b2b27c20 */ /* 0x000fca0008410000 */
[----:B01----:R-:W-:Y:S01]  /*a350*/  FSEL R180, R178, RZ, P0 ;  /* 0x000000ffb2b47208 */ /* 0x003fe20000000000 */
        /* <DEDUP_REMOVED lines=13> */
.L_x_4200:
        /* <DEDUP_REMOVED lines=17> */
.L_x_4201:
        /* <DEDUP_REMOVED lines=18> */
.L_x_4202:
        /* <DEDUP_REMOVED lines=25> */
.L_x_4203:
        /* <DEDUP_REMOVED lines=16> */
.L_x_4196:
[----:B------:R-:W-:Y:S05]  /*a8f0*/  BRA.U !UP3, `(.L_x_4204) ;  /* 0x000000010b707547 */ /* 0x000fea000b800000 */
[----:B-----5:R-:W-:Y:S01]  /*a900*/  LOP3.LUT P0, RZ, R188, 0xff, RZ, 0xc0, !PT ;  /* 0x000000ffbcff7812 */ /* 0x020fe2000780c0ff */
[----:B------:R-:W-:Y:S01]  /*a910*/  BSSY.RECONVERGENT B1, `(.L_x_4205) ;  /* 0x000000d000017945 */ /* 0x000fe20003800200 */
[----:B01----:R-:W-:-:S11]  /*a920*/  MOV R180, RZ ;  /* 0x000000ff00b47202 */ /* 0x003fd60000000f00 */
        /* <DEDUP_REMOVED lines=11> */
.L_x_4206:
[----:B------:R-:W-:Y:S05]  /*a9e0*/  BSYNC.RECONVERGENT B1 ;  /* 0x0000000000017941 */ /* 0x000fea0003800200 */
.L_x_4205:
        /* <DEDUP_REMOVED lines=13> */
.L_x_4204:
[----:B------:R-:W-:Y:S05]  /*aac0*/  BRA.U !UP3, `(.L_x_4207) ;  /* 0x000000010b747547 */ /* 0x000fea000b800000 */
[----:B-----5:R-:W-:Y:S01]  /*aad0*/  LOP3.LUT P0, RZ, R188, 0xff00, RZ, 0xc0, !PT ;  /* 0x0000ff00bcff7812 */ /* 0x020fe2000780c0ff */
[----:B------:R-:W-:Y:S01]  /*aae0*/  BSSY.RECONVERGENT B1, `(.L_x_4208) ;  /* 0x000000e000017945 */ /* 0x000fe20003800200 */
[----:B01----:R-:W-:-:S11]  /*aaf0*/  HFMA2 R180, -RZ, RZ, 0, 0 ;  /* 0x00000000ffb47431 */ /* 0x003fd600000001ff */
        /* <DEDUP_REMOVED lines=12> */
.L_x_4209:
[----:B------:R-:W-:Y:S05]  /*abc0*/  BSYNC.RECONVERGENT B1 ;  /* 0x0000000000017941 */ /* 0x000fea0003800200 */
.L_x_4208:
        /* <DEDUP_REMOVED lines=13> */
.L_x_4207:
        /* <DEDUP_REMOVED lines=15> */
.L_x_4212:
[----:B------:R-:W-:Y:S05]  /*ad90*/  BSYNC.RECONVERGENT B1 ;  /* 0x0000000000017941 */ /* 0x000fea0003800200 */
.L_x_4211:
        /* <DEDUP_REMOVED lines=13> */
.L_x_4210:
        /* <DEDUP_REMOVED lines=16> */
.L_x_4215:
[----:B------:R-:W-:Y:S05]  /*af70*/  BSYNC.RECONVERGENT B1 ;  /* 0x0000000000017941 */ /* 0x000fea0003800200 */
.L_x_4214:
        /* <DEDUP_REMOVED lines=13> */
.L_x_4213:
        /* <DEDUP_REMOVED lines=15> */
.L_x_4218:
[----:B------:R-:W-:Y:S05]  /*b140*/  BSYNC.RECONVERGENT B1 ;  /* 0x0000000000017941 */ /* 0x000fea0003800200 */
.L_x_4217:
        /* <DEDUP_REMOVED lines=13> */
.L_x_4216:
        /* <DEDUP_REMOVED lines=16> */
.L_x_4221:
[----:B------:R-:W-:Y:S05]  /*b320*/  BSYNC.RECONVERGENT B1 ;  /* 0x0000000000017941 */ /* 0x000fea0003800200 */
.L_x_4220:
        /* <DEDUP_REMOVED lines=13> */
.L_x_4219:
[----:B------:R-:W-:Y:S05]  /*b400*/  BRA.U !UP3, `(.L_x_4222) ;  /* 0x000000010b707547 */ /* 0x000fea000b800000 */
[----:B-----5:R-:W-:Y:S01]  /*b410*/  LOP3.LUT P0, RZ, R189, 0xff0000, RZ, 0xc0, !PT ;  /* 0x00ff0000bdff7812 */ /* 0x020fe2000780c0ff */
[----:B------:R-:W-:Y:S01]  /*b420*/  BSSY.RECONVERGENT B1, `(.L_x_4223) ;  /* 0x000000d000017945 */ /* 0x000fe20003800200 */
[----:B01----:R-:W-:-:S11]  /*b430*/  IMAD.MOV.U32 R180, RZ, RZ, RZ ;  /* 0x000000ffffb47224 */ /* 0x003fd600078e00ff */
        /* <DEDUP_REMOVED lines=11> */
.L_x_4224:
[----:B------:R-:W-:Y:S05]  /*b4f0*/  BSYNC.RECONVERGENT B1 ;  /* 0x0000000000017941 */ /* 0x000fea0003800200 */
.L_x_4223:
        /* <DEDUP_REMOVED lines=13> */
.L_x_4222:
[----:B------:R-:W-:Y:S05]  /*b5d0*/  BRA.U !UP3, `(.L_x_4188) ;  /* 0x000000010b787547 */ /* 0x000fea000b800000 */
[----:B-----5:R-:W-:Y:S01]  /*b5e0*/  ISETP.GE.U32.AND P0, PT, R188, RZ, PT ;  /* 0x000000ffbc00720c */ /* 0x020fe20003f06070 */
[----:B------:R-:W-:Y:S01]  /*b5f0*/  BSSY.RECONVERGENT B1, `(.L_x_4225) ;  /* 0x000000f000017945 */ /* 0x000fe20003800200 */
[----:B01----:R-:W-:Y:S02]  /*b600*/  MOV R180, RZ ;  /* 0x000000ff00b47202 */ /* 0x003fe40000000f00 */
        /* <DEDUP_REMOVED lines=13> */
.L_x_4226:
[----:B------:R-:W-:Y:S05]  /*b6e0*/  BSYNC.RECONVERGENT B1 ;  /* 0x0000000000017941 */ /* 0x000fea0003800200 */
.L_x_4225:
        /* <DEDUP_REMOVED lines=13> */
.L_x_4188:
[----:B01----:R-:W0:Y:S01]  /*b7c0*/  @P5 LDC.64 R180, c[0x0][0x478] ;  /* 0x00011e00ffb45b82 */ /* 0x003e220000000a00 */
[----:B------:R-:W1:Y:S01]  /*b7d0*/  @UP3 LDCU.64 UR6, c[0x0][0x468] ;  /* 0x00008d00ff0637ac */ /* 0x000e620008000a00 */
[----:B------:R-:W-:Y:S01]  /*b7e0*/  PLOP3.LUT P0, PT, PT, PT, UP3, 0x80, 0x8 ;  /* 0x000000000008781c */ /* 0x000fe20003f0f038 */
[C---:B0-----:R-:W-:Y:S01]  /*b7f0*/  @P5 IMAD.WIDE.U32 R180, R183.reuse, 0x10, R180 ;  /* 0x00000010b7b45825 */ /* 0x041fe200078e00b4 */
[----:B------:R-:W-:-:S04]  /*b800*/  IADD3 R183, PT, PT, R183, 0x100, RZ ;  /* 0x00000100b7b77810 */ /* 0x000fc80007ffe0ff */
[----:B------:R0:W-:Y:S01]  /*b810*/  @P5 STG.E.128 desc[UR20][R180.64], R176 ;  /* 0x000000b0b4005986 */ /* 0x0001e2000c101d14 */
[----:B------:R-:W-:Y:S02]  /*b820*/  PLOP3.LUT P5, PT, PT, PT, UP3, 0x80, 0x8 ;  /* 0x000000000008781c */ /* 0x000fe40003faf038 */
[----:B0-----:R-:W-:-:S05]  /*b830*/  MOV R180, 0x10 ;  /* 0x0000001000b47802 */ /* 0x001fca0000000f00 */
[----:B-1----:R-:W-:-:S04]  /*b840*/  @P0 IMAD.WIDE.U32 R180, R182, R180, UR6 ;  /* 0x00000006b6b40e25 */ /* 0x002fc8000f8e00b4 */
[----:B------:R-:W-:Y:S02]  /*b850*/  VIADD R182, R182, 0x100 ;  /* 0x00000100b6b67836 */ /* 0x000fe40000000000 */
[----:B------:R2:W-:Y:S05]  /*b860*/  @P5 STG.E.128 desc[UR20][R180.64], R172 ;  /* 0x000000acb4005986 */ /* 0x0005ea000c101d14 */
.L_x_4177:
[----:B------:R-:W-:Y:S05]  /*b870*/  BSYNC.RECONVERGENT B0 ;  /* 0x0000000000007941 */ /* 0x000fea0003800200 */
.L_x_4176:
        /* <DEDUP_REMOVED lines=8> */
.L_x_4229:
        /* <DEDUP_REMOVED lines=9> */
[----:B012---:R-:W-:Y:S02]  /*b990*/  SHF.L.U32 R180, R164, 0x10, RZ ;  /* 0x00000010a4b47819 */ /* 0x007fe400000006ff */
        /* <DEDUP_REMOVED lines=19> */
.L_x_4232:
[----:B------:R-:W-:Y:S05]  /*bad0*/  BRA.U !UP3, `(.L_x_4233) ;  /* 0x000000010b307547 */ /* 0x000fea000b800000 */
[----:B------:R-:W-:Y:S01]  /*bae0*/  LOP3.LUT P6, RZ, R194, 0xff00, RZ, 0xc0, !PT ;  /* 0x0000ff00c2ff7812 */ /* 0x000fe200078cc0ff */
[----:B------:R-:W-:Y:S01]  /*baf0*/  FMUL.FTZ R177, R176, UR23 ;  /* 0x00000017b0b17c20 */ /* 0x000fe20008410000 */
[----:B------:R-:W-:-:S03]  /*bb00*/  IMAD.MOV.U32 R179, RZ, RZ, RZ ;  /* 0x000000ffffb37224 */ /* 0x000fc600078e00ff */
        /* <DEDUP_REMOVED lines=9> */
.L_x_4233:
        /* <DEDUP_REMOVED lines=17> */
.L_x_4234:
        /* <DEDUP_REMOVED lines=19> */
.L_x_4235:
[----:B------:R-:W-:Y:S01]  /*bde0*/  IMAD.U32 R178, RZ, RZ, UR8 ;  /* 0x00000008ffb27e24 */ /* 0x000fe2000f8e00ff */
        /* <DEDUP_REMOVED lines=16> */
.L_x_4236:
        /* <DEDUP_REMOVED lines=19> */
.L_x_4237:
        /* <DEDUP_REMOVED lines=8> */
[----:B------:R-:W-:Y:S01]  /*c0a0*/  IMAD.U32 R179, R167, 0x10000, RZ ;  /* 0x00010000a7b37824 */ /* 0x000fe200078e00ff */
[----:B------:R-:W-:Y:S01]  /*c0b0*/  SHF.L.U32 R180, R180, 0x10, RZ ;  /* 0x00000010b4b47819 */ /* 0x000fe200000006ff */
[----:B------:R-:W-:Y:S01]  /*c0c0*/  @P0 FADD.FTZ R181, R241, -R181 ;  /* 0x800000b5f1b50221 */ /* 0x000fe20000010000 */
[----:B------:R-:W-:Y:S01]  /*c0d0*/  F2FP.BF16.F32.PACK_AB R178, R178, R184 ;  /* 0x000000b8b2b2723e */ /* 0x000fe200000010ff */
[----:B------:R-:W-:-:S02]  /*c0e0*/  @P0 FFMA.FTZ R179, R185, UR32, R179 ;  /* 0x00000020b9b30c23 */ /* 0x000fc400080100b3 */
        /* <DEDUP_REMOVED lines=13> */
.L_x_4238:
[----:B------:R-:W-:Y:S01]  /*c1c0*/  F2FP.BF16.F32.PACK_AB R179, R180, R179 ;  /* 0x000000b3b4b3723e */ /* 0x000fe200000010ff */
[----:B------:R-:W-:Y:S06]  /*c1d0*/  BRA.U !UP3, `(.L_x_4239) ;  /* 0x000000210b687547 */ /* 0x000fec000b800000 */
        /* <DEDUP_REMOVED lines=14> */
.L_x_4231:
[----:B------:R-:W-:Y:S01]  /*c2c0*/  ISETP.LT.AND P6, PT, RZ, UR33, PT ;  /* 0x00000021ff007c0c */ /* 0x000fe2000bfc1270 */
[----:B------:R-:W-:-:S12]  /*c2d0*/  BRA.U !UP3, `(.L_x_4240) ;  /* 0x000000010b407547 */ /* 0x000fd8000b800000 */
[----:B012---:R-:W-:Y:S02]  /*c2e0*/  MOV R180, UR8 ;  /* 0x0000000800b47c02 */ /* 0x007fe40008000f00 */
        /* <DEDUP_REMOVED lines=15> */
.L_x_4240:
[----:B------:R-:W-:Y:S05]  /*c3e0*/  BRA.U !UP3, `(.L_x_4241) ;  /* 0x000000010b487547 */ /* 0x000fea000b800000 */
[----:B012---:R-:W-:Y:S02]  /*c3f0*/  MOV R180, UR8 ;  /* 0x0000000800b47c02 */ /* 0x007fe40008000f00 */
        /* <DEDUP_REMOVED lines=17> */
.L_x_4241:
[----:B------:R-:W-:Y:S05]  /*c510*/  BRA.U !UP3, `(.L_x_4242) ;  /* 0x000000010b407547 */ /* 0x000fea000b800000 */
[----:B012---:R-:W-:Y:S02]  /*c520*/  MOV R180, UR8 ;  /* 0x0000000800b47c02 */ /* 0x007fe40008000f00 */
[----:B-----5:R-:W-:Y:S02]  /*c530*/  SHF.L.U32 R181, R165, 0x10, RZ ;  /* 0x00000010a5b57819 */ /* 0x020fe400000006ff */
[----:B------:R-:W-:Y:S01]  /*c540*/  LOP3.LUT P0, RZ, R194, 0xff0000, RZ, 0xc0, !PT ;  /* 0x00ff0000c2ff7812 */ /* 0x000fe2000780c0ff */
[----:B------:R-:W-:-:S04]  /*c550*/  @P6 FFMA.FTZ R180, R209, R180, UR10 ;  /* 0x0000000ad1b46e23 */ /* 0x000fc800080100b4 */
[----:B------:R-:W-:-:S04]  /*c560*/  @P6 FADD.FTZ R180, R211, -R180 ;  /* 0x800000b4d3b46221 */ /* 0x000fc80000010000 */
[----:B------:R-:W-:-:S04]  /*c570*/  @P6 FFMA.FTZ R181, R180, UR32, R181 ;  /* 0x00000020b4b56c23 */ /* 0x000fc800080100b5 */
[----:B------:R-:W-:Y:S01]  /*c580*/  FMUL.FTZ R180, R181, UR23 ;  /* 0x00000017b5b47c20 */ /* 0x000fe20008410000 */
[----:B------:R-:W-:Y:S02]  /*c590*/  HFMA2 R181, -RZ, RZ, 0, 0 ;  /* 0x00000000ffb57431 */ /* 0x000fe400000001ff */
[----:B------:R-:W-:Y:S02]  /*c5a0*/  @P0 IMAD.U32 R184, R169, 0x10000, RZ ;  /* 0x00010000a9b80824 */ /* 0x000fe400078e00ff */
[----:B------:R-:W-:-:S04]  /*c5b0*/  FMUL.FTZ R180, R180, UR22 ;  /* 0x00000016b4b47c20 */ /* 0x000fc80008410000 */
[-C--:B------:R-:W-:Y:S01]  /*c5c0*/  @P0 FMUL.FTZ R181, R184, R180.reuse ;  /* 0x000000b4b8b50220 */ /* 0x080fe20000410000 */
[----:B------:R-:W-:-:S03]  /*c5d0*/  FMUL.FTZ R180, R138, R180 ;  /* 0x000000b48ab47220 */ /* 0x000fc60000410000 */
[----:B------:R-:W-:Y:S02]  /*c5e0*/  FADD.FTZ R42, R42, R181 ;  /* 0x000000b52a2a7221 */ /* 0x000fe40000010000 */
[----:B------:R-:W-:-:S04]  /*c5f0*/  FSEL R180, R180, RZ, P0 ;  /* 0x000000ffb4b47208 */ /* 0x000fc80000000000 */
[----:B------:R-:W-:-:S04]  /*c600*/  F2FP.BF16.F32.PACK_AB R180, RZ, R180 ;  /* 0x000000b4ffb4723e */ /* 0x000fc800000010ff */
[----:B------:R-:W-:-:S07]  /*c610*/  PRMT R173, R180, 0x7610, R173 ;  /* 0x00007610b4ad7816 */ /* 0x000fce00000000ad */
.L_x_4242:
        /* <DEDUP_REMOVED lines=19> */
.L_x_4243:
[----:B------:R-:W-:Y:S05]  /*c750*/  BRA.U !UP3, `(.L_x_4244) ;  /* 0x000000010b407547 */ /* 0x000fea000b800000 */
        /* <DEDUP_REMOVED lines=16> */
.L_x_4244:
[----:B------:R-:W-:Y:S05]  /*c860*/  BRA.U !UP3, `(.L_x_4245) ;  /* 0x000000010b487547 */ /* 0x000fea000b800000 */
[----:B012---:R-:W-:Y:S01]  /*c870*/  IMAD.U32 R180, RZ, RZ, UR8 ;  /* 0x00000008ffb47e24 */ /* 0x007fe2000f8e00ff */
        /* <DEDUP_REMOVED lines=17> */
.L_x_4245:
        /* <DEDUP_REMOVED lines=17> */
.L_x_4246:
[----:B------:R-:W-:Y:S05]  /*caa0*/  BRA.U !UP3, `(.L_x_4239) ;  /* 0x000000190b347547 */ /* 0x000fea000b800000 */
[----:B-----5:R-:W-:Y:S02]  /*cab0*/  ISETP.GE.U32.AND P0, PT, R194, RZ, PT ;  /* 0x000000ffc200720c */ /* 0x020fe40003f06070 */
[----:B012---:R-:W-:Y:S02]  /*cac0*/  MOV R180, UR8 ;  /* 0x0000000800b47c02 */ /* 0x007fe40008000f00 */
[----:B------:R-:W-:Y:S02]  /*cad0*/  ISETP.GE.U32.AND.EX P0, PT, R195, 0x1000000, PT, P0 ;  /* 0x01000000c300780c */ /* 0x000fe40003f06100 */
        /* <DEDUP_REMOVED lines=17> */
.L_x_4230:
        /* <DEDUP_REMOVED lines=21> */
[----:B012---:R-:W-:-:S07]  /*cd40*/  PRMT R172, R177, 0x7610, R172 ;  /* 0x00007610b1ac7816 */ /* 0x007fce00000000ac */
.L_x_4248:
        /* <DEDUP_REMOVED lines=8> */
[----:B012---:R-:W-:-:S03]  /*cdd0*/  MOV R180, RZ ;  /* 0x000000ff00b47202 */ /* 0x007fc60000000f00 */
        /* <DEDUP_REMOVED lines=9> */
.L_x_4249:
        /* <DEDUP_REMOVED lines=8> */
[----:B012---:R-:W-:-:S03]  /*cef0*/  HFMA2 R180, -RZ, RZ, 0, 0 ;  /* 0x00000000ffb47431 */ /* 0x007fc600000001ff */
        /* <DEDUP_REMOVED lines=8> */
.L_x_4250:
[----:B------:R-:W-:-:S05]  /*cf80*/  MOV R178, UR8 ;  /* 0x0000000800b27c02 */ /* 0x000fca0008000f00 */
[----:B------:R-:W-:-:S04]  /*cf90*/  FFMA.FTZ R178, R217, R178, UR10 ;  /* 0x0000000ad9b27e23 */ /* 0x000fc800080100b2 */
[----:B------:R-:W-:-:S04]  /*cfa0*/  FADD.FTZ R178, R218, -R178 ;  /* 0x800000b2dab27221 */ /* 0x000fc80000010000 */
[----:B------:R-:W-:-:S05]  /*cfb0*/  FMUL.FTZ R178, R178, UR32 ;  /* 0x00000020b2b27c20 */ /* 0x000fca0008410000 */
[----:B012---:R-:W-:Y:S01]  /*cfc0*/  FSEL R180, R178, RZ, P0 ;  /* 0x000000ffb2b47208 */ /* 0x007fe20000000000 */
        /* <DEDUP_REMOVED lines=13> */
.L_x_4251:
        /* <DEDUP_REMOVED lines=17> */
.L_x_4252:
        /* <DEDUP_REMOVED lines=18> */
.L_x_4253:
        /* <DEDUP_REMOVED lines=25> */
.L_x_4254:
        /* <DEDUP_REMOVED lines=16> */
.L_x_4247:
[----:B------:R-:W-:Y:S05]  /*d560*/  BRA.U !UP3, `(.L_x_4255) ;  /* 0x000000010b707547 */ /* 0x000fea000b800000 */
[----:B-----5:R-:W-:Y:S01]  /*d570*/  LOP3.LUT P0, RZ, R194, 0xff, RZ, 0xc0, !PT ;  /* 0x000000ffc2ff7812 */ /* 0x020fe2000780c0ff */
[----:B------:R-:W-:Y:S01]  /*d580*/  BSSY.RECONVERGENT B1, `(.L_x_4256) ;  /* 0x000000d000017945 */ /* 0x000fe20003800200 */
[----:B012---:R-:W-:-:S11]  /*d590*/  IMAD.MOV.U32 R180, RZ, RZ, RZ ;  /* 0x000000ffffb47224 */ /* 0x007fd600078e00ff */
        /* <DEDUP_REMOVED lines=11> */
.L_x_4257:
[----:B------:R-:W-:Y:S05]  /*d650*/  BSYNC.RECONVERGENT B1 ;  /* 0x0000000000017941 */ /* 0x000fea0003800200 */
.L_x_4256:
        /* <DEDUP_REMOVED lines=13> */
.L_x_4255:
[----:B------:R-:W-:Y:S05]  /*d730*/  BRA.U !UP3, `(.L_x_4258) ;  /* 0x000000010b747547 */ /* 0x000fea000b800000 */
[----:B-----5:R-:W-:Y:S01]  /*d740*/  LOP3.LUT P0, RZ, R194, 0xff00, RZ, 0xc0, !PT ;  /* 0x0000ff00c2ff7812 */ /* 0x020fe2000780c0ff */
[----:B------:R-:W-:Y:S01]  /*d750*/  BSSY.RECONVERGENT B1, `(.L_x_4259) ;  /* 0x000000e000017945 */ /* 0x000fe20003800200 */
[----:B012---:R-:W-:-:S11]  /*d760*/  HFMA2 R180, -RZ, RZ, 0, 0 ;  /* 0x00000000ffb47431 */ /* 0x007fd600000001ff */
        /* <DEDUP_REMOVED lines=12> */
.L_x_4260:
[----:B------:R-:W-:Y:S05]  /*d830*/  BSYNC.RECONVERGENT B1 ;  /* 0x0000000000017941 */ /* 0x000fea0003800200 */
.L_x_4259:
        /* <DEDUP_REMOVED lines=13> */
.L_x_4258:
[----:B------:R-:W-:Y:S05]  /*d910*/  BRA.U !UP3, `(.L_x_4261) ;  /* 0x000000010b707547 */ /* 0x000fea000b800000 */
[----:B-----5:R-:W-:Y:S01]  /*d920*/  LOP3.LUT P0, RZ, R194, 0xff0000, RZ, 0xc0, !PT ;  /* 0x00ff0000c2ff7812 */ /* 0x020fe2000780c0ff */
[----:B------:R-:W-:Y:S01]  /*d930*/  BSSY.RECONVERGENT B1, `(.L_x_4262) ;  /* 0x000000d000017945 */ /* 0x000fe20003800200 */
[----:B012---:R-:W-:-:S11]  /*d940*/  MOV R180, RZ ;  /* 0x000000ff00b47202 */ /* 0x007fd60000000f00 */
[----:B------:R-:W-:Y:S05]  /*d950*/  @!P0 BRA `(.L_x_4263) ;  /* 0x0000000000288947 */ /* 0x000fea0003800000 */
[----:B------:R-:W-:Y:S01]  /*d960*/  IMAD.U32 R180, RZ, RZ, UR8 ;  /* 0x00000008ffb47e24 */ /* 0x000fe2000f8e00ff */
        /* <DEDUP_REMOVED lines=9> */
.L_x_4263:
[----:B------:R-:W-:Y:S05]  /*da00*/  BSYNC.RECONVERGENT B1 ;  /* 0x0000000000017941 */ /* 0x000fea0003800200 */
.L_x_4262:
        /* <DEDUP_REMOVED lines=13> */
.L_x_4261:
        /* <DEDUP_REMOVED lines=16> */
.L_x_4266:
[----:B------:R-:W-:Y:S05]  /*dbe0*/  BSYNC.RECONVERGENT B1 ;  /* 0x0000000000017941 */ /* 0x000fea0003800200 */
.L_x_4265:
        /* <DEDUP_REMOVED lines=13> */
.L_x_4264:
[----:B------:R-:W-:Y:S05]  /*dcc0*/  BRA.U !UP3, `(.L_x_4267) ;  /* 0x000000010b707547 */ /* 0x000fea000b800000 */
[----:B-----5:R-:W-:Y:S01]  /*dcd0*/  LOP3.LUT P0, RZ, R195, 0xff, RZ, 0xc0, !PT ;  /* 0x000000ffc3ff7812 */ /* 0x020fe2000780c0ff */
[----:B------:R-:W-:Y:S01]  /*dce0*/  BSSY.RECONVERGENT B1, `(.L_x_4268) ;  /* 0x000000d000017945 */ /* 0x000fe20003800200 */
[----:B012---:R-:W-:-:S11]  /*dcf0*/  MOV R180, RZ ;  /* 0x000000ff00b47202 */ /* 0x007fd60000000f00 */
        /* <DEDUP_REMOVED lines=11> */
.L_x_4269:
[----:B------:R-:W-:Y:S05]  /*ddb0*/  BSYNC.RECONVERGENT B1 ;  /* 0x0000000000017941 */ /* 0x000fea0003800200 */
.L_x_4268:
        /* <DEDUP_REMOVED lines=13> */
.L_x_4267:
        /* <DEDUP_REMOVED lines=16> */
.L_x_4272:
[----:B------:R-:W-:Y:S05]  /*df90*/  BSYNC.RECONVERGENT B1 ;  /* 0x0000000000017941 */ /* 0x000fea0003800200 */
.L_x_4271:
        /* <DEDUP_REMOVED lines=13> */
.L_x_4270:
[----:B------:R-:W-:Y:S05]  /*e070*/  BRA.U !UP3, `(.L_x_4273) ;  /* 0x000000010b707547 */ /* 0x000fea000b800000 */
[----:B-----5:R-:W-:Y:S01]  /*e080*/  LOP3.LUT P0, RZ, R195, 0xff0000, RZ, 0xc0, !PT ;  /* 0x00ff0000c3ff7812 */ /* 0x020fe2000780c0ff */
[----:B------:R-:W-:Y:S01]  /*e090*/  BSSY.RECONVERGENT B1, `(.L_x_4274) ;  /* 0x000000d000017945 */ /* 0x000fe20003800200 */
[----:B012---:R-:W-:-:S11]  /*e0a0*/  MOV R180, RZ ;  /* 0x000000ff00b47202 */ /* 0x007fd60000000f00 */
        /* <DEDUP_REMOVED lines=11> */
.L_x_4275:
[----:B------:R-:W-:Y:S05]  /*e160*/  BSYNC.RECONVERGENT B1 ;  /* 0x0000000000017941 */ /* 0x000fea0003800200 */
.L_x_4274:
        /* <DEDUP_REMOVED lines=13> */
.L_x_4273:
[----:B------:R-:W-:Y:S05]  /*e240*/  BRA.U !UP3, `(.L_x_4239) ;  /* 0x000000010b4c7547 */ /* 0x000fea000b800000 */
[----:B012---:R-:W-:Y:S01]  /*e250*/  MOV R180, UR8 ;  /* 0x0000000800b47c02 */ /* 0x007fe20008000f00 */
[----:B------:R-:W-:Y:S01]  /*e260*/  HFMA2 R184, -RZ, RZ, 0, 0 ;  /* 0x00000000ffb87431 */ /* 0x000fe200000001ff */
[----:B-----5:R-:W-:Y:S02]  /*e270*/  ISETP.GE.U32.AND P0, PT, R194, RZ, PT ;  /* 0x000000ffc200720c */ /* 0x020fe40003f06070 */
[----:B------:R-:W-:Y:S01]  /*e280*/  ISETP.LT.AND P6, PT, RZ, UR33, PT ;  /* 0x00000021ff007c0c */ /* 0x000fe2000bfc1270 */
[----:B------:R-:W-:Y:S01]  /*e290*/  FFMA.FTZ R180, R242, R180, UR10 ;  /* 0x0000000af2b47e23 */ /* 0x000fe200080100b4 */
[----:B------:R-:W-:-:S03]  /*e2a0*/  ISETP.GE.U32.AND.EX P0, PT, R195, 0x1000000, PT, P0 ;  /* 0x01000000c300780c */ /* 0x000fc60003f06100 */
[----:B------:R-:W-:-:S04]  /*e2b0*/  FADD.FTZ R180, R241, -R180 ;  /* 0x800000b4f1b47221 */ /* 0x000fc80000010000 */
[----:B------:R-:W-:-:S05]  /*e2c0*/  FMUL.FTZ R180, R180, UR32 ;  /* 0x00000020b4b47c20 */ /* 0x000fca0008410000 */
[----:B------:R-:W-:-:S05]  /*e2d0*/  FSEL R180, R180, RZ, P6 ;  /* 0x000000ffb4b47208 */ /* 0x000fca0003000000 */
[----:B------:R-:W-:Y:S01]  /*e2e0*/  FMUL.FTZ R181, R180, UR23 ;  /* 0x00000017b4b57c20 */ /* 0x000fe20008410000 */
[----:B------:R-:W-:-:S03]  /*e2f0*/  @P0 PRMT R180, R171, 0x7632, R180 ;  /* 0x00007632abb40816 */ /* 0x000fc600000000b4 */
[----:B------:R-:W-:Y:S01]  /*e300*/  FMUL.FTZ R181, R181, UR22 ;  /* 0x00000016b5b57c20 */ /* 0x000fe20008410000 */
[----:B------:R-:W-:-:S05]  /*e310*/  @P0 SHF.L.U32 R180, R180, 0x10, RZ ;  /* 0x00000010b4b40819 */ /* 0x000fca00000006ff */
[----:B------:R-:W-:Y:S01]  /*e320*/  @P0 FMUL.FTZ R184, R181, R180 ;  /* 0x000000b4b5b80220 */ /* 0x000fe20000410000 */
[----:B------:R-:W-:-:S03]  /*e330*/  FMUL.FTZ R181, R135, R181 ;  /* 0x000000b587b57220 */ /* 0x000fc60000410000 */
[----:B------:R-:W-:Y:S02]  /*e340*/  FADD.FTZ R39, R39, R184 ;  /* 0x000000b827277221 */ /* 0x000fe40000010000 */
[----:B------:R-:W-:-:S04]  /*e350*/  FSEL R180, R181, RZ, P0 ;  /* 0x000000ffb5b47208 */ /* 0x000fc80000000000 */
[----:B------:R-:W-:-:S04]  /*e360*/  F2FP.BF16.F32.PACK_AB R180, RZ, R180 ;  /* 0x000000b4ffb4723e */ /* 0x000fc800000010ff */
[----:B------:R-:W-:-:S07]  /*e370*/  PRMT R175, R175, 0x5410, R180 ;  /* 0x00005410afaf7816 */ /* 0x000fce00000000b4 */
.L_x_4239:
[----:B012---:R-:W0:Y:S01]  /*e380*/  @P5 LDC.64 R180, c[0x0][0x478] ;  /* 0x00011e00ffb45b82 */ /* 0x007e220000000a00 */
[----:B------:R-:W1:Y:S01]  /*e390*/  @UP3 LDCU.64 UR6, c[0x0][0x468] ;  /* 0x00008d00ff0637ac */ /* 0x000e620008000a00 */
[----:B------:R-:W-:Y:S01]  /*e3a0*/  PLOP3.LUT P0, PT, PT, PT, UP3, 0x80, 0x8 ;  /* 0x000000000008781c */ /* 0x000fe20003f0f038 */
[----:B0-----:R-:W-:-:S05]  /*e3b0*/  @P5 IMAD.WIDE.U32 R180, R183, 0x10, R180 ;  /* 0x00000010b7b45825 */ /* 0x001fca00078e00b4 */
[----:B------:R0:W-:Y:S01]  /*e3c0*/  @P5 STG.E.128 desc[UR20][R180.64], R176 ;  /* 0x000000b0b4005986 */ /* 0x0001e2000c101d14 */
[----:B------:R-:W-:Y:S02]  /*e3d0*/  PLOP3.LUT P5, PT, PT, PT, UP3, 0x80, 0x8 ;  /* 0x000000000008781c */ /* 0x000fe40003faf038 */
[----:B0-----:R-:W-:-:S05]  /*e3e0*/  MOV R180, 0x10 ;  /* 0x0000001000b47802 */ /* 0x001fca0000000f00 */
[----:B-1----:R-:W-:-:S06]  /*e3f0*/  @P0 IMAD.WIDE.U32 R180, R182, R180, UR6 ;  /* 0x00000006b6b40e25 */ /* 0x002fcc000f8e00b4 */
[----:B------:R3:W-:Y:S02]  /*e400*/  @P5 STG.E.128 desc[UR20][R180.64], R172 ;  /* 0x000000acb4005986 */ /* 0x0007e4000c101d14 */
.L_x_4228:
[----:B------:R-:W-:Y:S05]  /*e410*/  BSYNC.RECONVERGENT B0 ;  /* 0x0000000000007941 */ /* 0x000fea0003800200 */
.L_x_4227:
[----:B------:R-:W-:Y:S02]  /*e420*/  UIADD3 UR11, UPT, UPT, UR11, UR28, URZ ;  /* 0x0000001c0b0b7290 */ /* 0x000fe4000fffe0ff */
[----:B------:R-:W-:Y:S02]  /*e430*/  UPLOP3.LUT UP1, UPT, UPT, UPT, UP1, 0x40, 0x4 ;  /* 0x000000000004789c */ /* 0x000fe40003f2e810 */
[----:B------:R-:W-:-:S09]  /*e440*/  UISETP.GE.AND UP0, UPT, UR11, UR29, UPT ;  /* 0x0000001d0b00728c */ /* 0x000fd2000bf06270 */
[----:B------:R-:W-:Y:S05]  /*e450*/  BRA.U !UP0, `(.L_x_4276) ;  /* 0xffffff2508c87547 */ /* 0x000fea000b83ffff */
.L_x_4061:
        /* <DEDUP_REMOVED lines=19> */
.L_x_4278:
[----:B------:R-:W-:Y:S05]  /*e590*/  BSYNC.RECONVERGENT B0 ;  /* 0x0000000000007941 */ /* 0x000fea0003800200 */
.L_x_4277:
        /* <DEDUP_REMOVED lines=15> */
.L_x_4280:
[----:B------:R-:W-:Y:S05]  /*e690*/  BSYNC.RECONVERGENT B0 ;  /* 0x0000000000007941 */ /* 0x000fea0003800200 */
.L_x_4279:
        /* <DEDUP_REMOVED lines=15> */
.L_x_4282:
[----:B------:R-:W-:Y:S05]  /*e790*/  BSYNC.RECONVERGENT B0 ;  /* 0x0000000000007941 */ /* 0x000fea0003800200 */
.L_x_4281:
        /* <DEDUP_REMOVED lines=14> */
.L_x_4283:
        /* <DEDUP_REMOVED lines=16> */
.L_x_15635:


//--------------------- .text._ZN10layer_norm22ln_bwd_finalize_kernelINS_22Kernel_traits_finalizeILj8192Ef13__nv_bfloat16S2_S2_fjLb1ELj1024ELj4ENS_18Kernel_traits_baseILj8192EfS2_S2_S2_fjLj1024EEEEELb1ELb1EEEvNS_9BwdParamsE --------------------------
	.section	.text._ZN10layer_norm22ln_bwd_finalize_kernelINS_22Kernel_traits_finalizeILj8192Ef13__nv_bfloat16S2_S2_fjLb1ELj1024ELj4ENS_18Kernel_traits_baseILj8192EfS2_S2_S2_fjLj1024EEEEELb1ELb1EEEvNS_9BwdParamsE,"ax",@progbits
	.align	128
        .global         _ZN10layer_norm22ln_bwd_finalize_kernelINS_22Kernel_traits_finalizeILj8192Ef13__nv_bfloat16S2_S2_fjLb1ELj1024ELj4ENS_18Kernel_traits_baseILj8192EfS2_S2_S2_fjLj1024EEEEELb1ELb1EEEvNS_9BwdParamsE
        .type           _ZN10layer_norm22ln_bwd_finalize_kernelINS_22Kernel_traits_finalizeILj8192Ef13__nv_bfloat16S2_S2_fjLb1ELj1024ELj4ENS_18Kernel_traits_baseILj8192EfS2_S2_S2_fjLj1024EEEEELb1ELb1EEEvNS_9BwdParamsE,@function
        .size           _ZN10layer_norm22ln_bwd_finalize_kernelINS_22Kernel_traits_finalizeILj8192Ef13__nv_bfloat16S2_S2_fjLb1ELj1024ELj4ENS_18Kernel_traits_baseILj8192EfS2_S2_S2_fjLj1024EEEEELb1ELb1EEEvNS_9BwdParamsE,(.L_x_15636 - _ZN10layer_norm22ln_bwd_finalize_kernelINS_22Kernel_traits_finalizeILj8192Ef13__nv_bfloat16S2_S2_fjLb1ELj1024ELj4ENS_18Kernel_traits_baseILj8192EfS2_S2_S2_fjLj1024EEEEELb1ELb1EEEvNS_9BwdParamsE)
        .other          _ZN10layer_norm22ln_bwd_finalize_kernelINS_22Kernel_traits_finalizeILj8192Ef13__nv_bfloat16S2_S2_fjLb1ELj1024ELj4ENS_18Kernel_traits_baseILj8192EfS2_S2_S2_fjLj1024EEEEELb1ELb1EEEvNS_9BwdParamsE,@"STO_CUDA_ENTRY STV_DEFAULT"
_ZN10layer_norm22ln_bwd_finalize_kernelINS_22Kernel_traits_finalizeILj8192Ef13__nv_bfloat16S2_S2_fjLb1ELj1024ELj4ENS_18Kernel_traits_baseILj8192EfS2_S2_S2_fjLj1024EEEEELb1ELb1EEEvNS_9BwdParamsE:
.text._ZN10layer_norm22ln_bwd_finalize_kernelINS_22Kernel_traits_finalizeILj8192Ef13__nv_bfloat16S2_S2_fjLb1ELj1024ELj4ENS_18Kernel_traits_baseILj8192EfS2_S2_S2_fjLj1024EEEEELb1ELb1EEEvNS_9BwdParamsE:
        /* <DEDUP_REMOVED lines=42> */
[-CC-:B------:R-:W-:Y:S01]  /*02a0*/  IMAD R23, R14, R12.reuse, R9.reuse ;  /* 0x0000000c0e177224 */ /* 0x180fe200078e0209 */
[C---:B------:R-:W-:Y:S01]  /*02b0*/  IADD3 R29, PT, PT, R4.reuse, R11, RZ ;  /* 0x0000000b041d7210 */ /* 0x040fe20007ffe0ff */
[-CC-:B------:R-:W-:Y:S01]  /*02c0*/  IMAD R15, R15, R12.reuse, R9.reuse ;  /* 0x0000000c0f0f7224 */ /* 0x180fe200078e0209 */
[----:B------:R-:W-:Y:S01]  /*02d0*/  IADD3 R24, PT, PT, R4, R13, RZ ;  /* 0x0000000d04187210 */ /* 0x000fe20007ffe0ff */
[-CC-:B------:R-:W-:Y:S01]  /*02e0*/  IMAD R27, R16, R12.reuse, R9.reuse ;  /* 0x0000000c101b7224 */ /* 0x180fe200078e0209 */
[C---:B------:R-:W-:Y:S01]  /*02f0*/  IADD3 R23, PT, PT, R4.reuse, R23, RZ ;  /* 0x0000001704177210 */ /* 0x040fe20007ffe0ff */
[-CC-:B------:R-:W-:Y:S01]  /*0300*/  IMAD R17, R17, R12.reuse, R9.reuse ;  /* 0x0000000c11117224 */ /* 0x180fe200078e0209 */
[C---:B------:R-:W-:Y:S01]  /*0310*/  IADD3 R25, PT, PT, R4.reuse, R15, RZ ;  /* 0x0000000f04197210 */ /* 0x040fe20007ffe0ff */
[-CC-:B------:R-:W-:Y:S01]  /*0320*/  IMAD R19, R19, R12.reuse, R9.reuse ;  /* 0x0000000c13137224 */ /* 0x180fe200078e0209 */
[C---:B------:R-:W-:Y:S01]  /*0330*/  IADD3 R27, PT, PT, R4.reuse, R27, RZ ;  /* 0x0000001b041b7210 */ /* 0x040fe20007ffe0ff */
[----:B------:R-:W-:Y:S01]  /*0340*/  IMAD R9, R5, R12, R9 ;  /* 0x0000000c05097224 */ /* 0x000fe200078e0209 */
[----:B------:R-:W-:-:S02]  /*0350*/  IADD3 R13, PT, PT, R4, R17, RZ ;  /* 0x00000011040d7210 */ /* 0x000fc40007ffe0ff */
[C---:B------:R-:W-:Y:S02]  /*0360*/  IADD3 R22, PT, PT, R4.reuse, R19, RZ ;  /* 0x0000001304167210 */ /* 0x040fe40007ffe0ff */
[----:B------:R-:W-:-:S07]  /*0370*/  IADD3 R9, PT, PT, R4, R9, RZ ;  /* 0x0000000904097210 */ /* 0x000fce0007ffe0ff */
.L_x_4288:
        /* <DEDUP_REMOVED lines=87> */
.L_x_4287:
[----:B------:R-:W-:Y:S05]  /*08f0*/  BSYNC.RECONVERGENT B1 ;  /* 0x0000000000017941 */ /* 0x000fea0003800200 */
.L_x_4286:
        /* <DEDUP_REMOVED lines=11> */
[----:B-1----:R-:W-:-:S05]  /*09b0*/  IMAD.WIDE.U32 R22, R19, 0x4, R12 ;  /* 0x0000000413167825 */ /* 0x002fca00078e000c */
[----:B------:R1:W3:Y:S01]  /*09c0*/  LDG.E R11, desc[UR6][R22.64] ;  /* 0x00000006160b7981 */ /* 0x0002e2000c1e1900 */
[----:B--2---:R-:W-:-:S05]  /*09d0*/  IMAD.WIDE.U32 R24, R19, 0x4, R14 ;  /* 0x0000000413187825 */ /* 0x004fca00078e000e */
[----:B------:R2:W4:Y:S01]  /*09e0*/  LDG.E R27, desc[UR6][R24.64] ;  /* 0x00000006181b7981 */ /* 0x000522000c1e1900 */
[CC--:B-1----:R-:W-:Y:S01]  /*09f0*/  LEA R23, R26.reuse, R19.reuse, 0x5 ;  /* 0x000000131a177211 */ /* 0x0c2fe200078e28ff */
[----:B0-----:R-:W-:Y:S01]  /*0a00*/  IMAD.WIDE.U32 R20, R19, 0x4, R16 ;  /* 0x0000000413147825 */ /* 0x001fe200078e0010 */
[----:B------:R-:W-:-:S04]  /*0a10*/  LEA R19, R26, R19, 0x6 ;  /* 0x000000131a137211 */ /* 0x000fc800078e30ff */
[----:B------:R0:W5:Y:S01]  /*0a20*/  LDG.E R29, desc[UR6][R20.64] ;  /* 0x00000006141d7981 */ /* 0x000162000c1e1900 */
[----:B--2---:R-:W-:-:S04]  /*0a30*/  IMAD.WIDE.U32 R24, R23, 0x4, R12 ;  /* 0x0000000417187825 */ /* 0x004fc800078e000c */
[----:B0-----:R-:W-:-:S05]  /*0a40*/  IMAD.WIDE.U32 R20, R19, 0x4, R12 ;  /* 0x0000000413147825 */ /* 0x001fca00078e000c */
[----:B------:R0:W2:Y:S02]  /*0a50*/  LDG.E R9, desc[UR6][R20.64] ;  /* 0x0000000614097981 */ /* 0x0000a4000c1e1900 */
[----:B0-----:R-:W-:-:S06]  /*0a60*/  IMAD.WIDE.U32 R20, R23, 0x4, R16 ;  /* 0x0000000417147825 */ /* 0x001fcc00078e0010 */
[----:B------:R-:W2:Y:S01]  /*0a70*/  LDG.E R21, desc[UR6][R20.64] ;  /* 0x0000000614157981 */ /* 0x000ea2000c1e1900 */
[----:B---3--:R-:W-:-:S03]  /*0a80*/  FADD.FTZ R11, R6, R11 ;  /* 0x0000000b060b7221 */ /* 0x008fc60000010000 */
[----:B------:R0:W3:Y:S02]  /*0a90*/  LDG.E R6, desc[UR6][R24.64] ;  /* 0x0000000618067981 */ /* 0x0000e4000c1e1900 */
[----:B0-----:R-:W-:-:S04]  /*0aa0*/  IMAD.WIDE.U32 R24, R19, 0x4, R16 ;  /* 0x0000000413187825 */ /* 0x001fc800078e0010 */
[----:B----4-:R-:W-:Y:S01]  /*0ab0*/  FADD.FTZ R22, R18, R27 ;  /* 0x0000001b12167221 */ /* 0x010fe20000010000 */
[----:B------:R0:W4:Y:S02]  /*0ac0*/  LDG.E R20, desc[UR6][R24.64] ;  /* 0x0000000618147981 */ /* 0x000124000c1e1900 */
[----:B0-----:R-:W-:Y:S01]  /*0ad0*/  IMAD.WIDE.U32 R24, R23, 0x4, R14 ;  /* 0x0000000417187825 */ /* 0x001fe200078e000e */
[----:B------:R-:W-:-:S03]  /*0ae0*/  LEA R23, R26, R19, 0x5 ;  /* 0x000000131a177211 */ /* 0x000fc600078e28ff */
[----:B------:R-:W-:Y:S02]  /*0af0*/  IMAD.WIDE.U32 R18, R19, 0x4, R14 ;  /* 0x0000000413127825 */ /* 0x000fe400078e000e */
[----:B------:R-:W4:Y:S02]  /*0b00*/  LDG.E R25, desc[UR6][R24.64] ;  /* 0x0000000618197981 */ /* 0x000f24000c1e1900 */
[C---:B------:R-:W-:Y:S02]  /*0b10*/  IMAD.WIDE.U32 R12, R23.reuse, 0x4, R12 ;  /* 0x00000004170c7825 */ /* 0x040fe400078e000c */
[----:B------:R-:W4:Y:S02]  /*0b20*/  LDG.E R18, desc[UR6][R18.64] ;  /* 0x0000000612127981 */ /* 0x000f24000c1e1900 */
[C---:B------:R-:W-:Y:S02]  /*0b30*/  IMAD.WIDE.U32 R16, R23.reuse, 0x4, R16 ;  /* 0x0000000417107825 */ /* 0x040fe400078e0010 */
[----:B------:R-:W4:Y:S02]  /*0b40*/  LDG.E R12, desc[UR6][R12.64] ;  /* 0x000000060c0c7981 */ /* 0x000f24000c1e1900 */
[----:B------:R-:W-:-:S02]  /*0b50*/  IMAD.WIDE.U32 R14, R23, 0x4, R14 ;  /* 0x00000004170e7825 */ /* 0x000fc400078e000e */
[----:B------:R-:W4:Y:S04]  /*0b60*/  LDG.E R17, desc[UR6][R16.64] ;  /* 0x0000000610117981 */ /* 0x000f28000c1e1900 */
[----:B------:R-:W4:Y:S01]  /*0b70*/  LDG.E R14, desc[UR6][R14.64] ;  /* 0x000000060e0e7981 */ /* 0x000f22000c1e1900 */
[----:B-----5:R-:W-:-:S04]  /*0b80*/  FADD.FTZ R28, R28, R29 ;  /* 0x0000001d1c1c7221 */ /* 0x020fc80000010000 */
[----:B--2---:R-:W-:Y:S01]  /*0b90*/  FADD.FTZ R21, R28, R21 ;  /* 0x000000151c157221 */ /* 0x004fe20000010000 */
[----:B------:R-:W-:Y:S01]  /*0ba0*/  IADD3 R8, PT, PT, R8, 0x80, RZ ;  /* 0x0000008008087810 */ /* 0x000fe20007ffe0ff */
[----:B---3--:R-:W-:-:S04]  /*0bb0*/  FADD.FTZ R6, R11, R6 ;  /* 0x000000060b067221 */ /* 0x008fc80000010000 */
[----:B------:R-:W-:Y:S01]  /*0bc0*/  FADD.FTZ R9, R6, R9 ;  /* 0x0000000906097221 */ /* 0x000fe20000010000 */
[----:B----4-:R-:W-:Y:S01]  /*0bd0*/  FADD.FTZ R20, R21, R20 ;  /* 0x0000001415147221 */ /* 0x010fe20000010000 */
[----:B------:R-:W-:-:S04]  /*0be0*/  FADD.FTZ R25, R22, R25 ;  /* 0x0000001916197221 */ /* 0x000fc80000010000 */
[----:B------:R-:W-:Y:S01]  /*0bf0*/  FADD.FTZ R25, R25, R18 ;  /* 0x0000001219197221 */ /* 0x000fe20000010000 */
[----:B------:R-:W-:Y:S01]  /*0c00*/  FADD.FTZ R6, R9, R12 ;  /* 0x0000000c09067221 */ /* 0x000fe20000010000 */
[----:B------:R-:W-:Y:S02]  /*0c10*/  FADD.FTZ R28, R20, R17 ;  /* 0x00000011141c7221 */ /* 0x000fe40000010000 */
[----:B------:R-:W-:-:S07]  /*0c20*/  FADD.FTZ R18, R25, R14 ;  /* 0x0000000e19127221 */ /* 0x000fce0000010000 */
.L_x_4290:
[----:B------:R-:W-:Y:S05]  /*0c30*/  BSYNC.RECONVERGENT B1 ;  /* 0x0000000000017941 */ /* 0x000fea0003800200 */
.L_x_4289:
        /* <DEDUP_REMOVED lines=30> */
.L_x_4292:
[----:B------:R-:W-:Y:S05]  /*0e20*/  BSYNC.RECONVERGENT B1 ;  /* 0x0000000000017941 */ /* 0x000fea0003800200 */
.L_x_4291:
        /* <DEDUP_REMOVED lines=15> */
.L_x_4285:
[----:B------:R-:W-:Y:S05]  /*0f20*/  BSYNC.RECONVERGENT B0 ;  /* 0x0000000000007941 */ /* 0x000fea0003800200 */
.L_x_4284:
[----:B------:R-:W0:Y:S01]  /*0f30*/  S2UR UR5, SR_CgaCtaId ;  /* 0x00000000000579c3 */ /* 0x000e220000008800 */
[----:B------:R-:W-:Y:S01]  /*0f40*/  UMOV UR4, 0x400 ;  /* 0x0000040000047882 */ /* 0x000fe20000000000 */
[--C-:B------:R-:W-:Y:S02]  /*0f50*/  LOP3.LUT R3, R5, 0x1f, R2.reuse, 0x78, !PT ;  /* 0x0000001f05037812 */ /* 0x100fe400078e7802 */
[C---:B------:R-:W-:Y:S02]  /*0f60*/  SHF.L.U32 R8, R4.reuse, 0x7, RZ ;  /* 0x0000000704087819 */ /* 0x040fe400000006ff */
[C---:B------:R-:W-:Y:S02]  /*0f70*/  LOP3.LUT R2, R3.reuse, 0x3e0, R2, 0xf8, !PT ;  /* 0x000003e003027812 */ /* 0x040fe400078ef802 */
[----:B------:R-:W-:Y:S02]  /*0f80*/  SHF.L.U32 R7, R3, 0x2, RZ ;  /* 0x0000000203077819 */ /* 0x000fe400000006ff */
[----:B------:R-:W-:-:S02]  /*0f90*/  ISETP.NE.AND P1, PT, R4, RZ, PT ;  /* 0x000000ff0400720c */ /* 0x000fc40003f25270 */
[----:B------:R-:W-:Y:S02]  /*0fa0*/  LOP3.LUT R7, R8, R7, RZ, 0xfc, !PT ;  /* 0x0000000708077212 */ /* 0x000fe400078efcff */
[----:B------:R-:W-:-:S04]  /*0fb0*/  ISETP.GT.U32.AND P0, PT, R4, 0xf, PT ;  /* 0x0000000f0400780c */ /* 0x000fc80003f04070 */
[----:B------:R-:W-:Y:S01]  /*0fc0*/  ISETP.NE.OR P0, PT, R5, 0x1f, P0 ;  /* 0x0000001f0500780c */ /* 0x000fe20000705670 */
[----:B0-----:R-:W-:-:S06]  /*0fd0*/  ULEA UR4, UR5, UR4, 0x18 ;  /* 0x0000000405047291 */ /* 0x001fcc000f8ec0ff */
[----:B------:R-:W-:Y:S02]  /*0fe0*/  LEA R3, R2, UR4, 0x2 ;  /* 0x0000000402037c11 */ /* 0x000fe4000f8e10ff */
[----:B------:R-:W-:-:S03]  /*0ff0*/  @!P1 LEA R5, R5, UR4, 0x2 ;  /* 0x0000000405059c11 */ /* 0x000fc6000f8e10ff */
        /* <DEDUP_REMOVED lines=42> */
[----:B------:R-:W-:Y:S01]  /*12a0*/  LEA R16, R4, UR4, 0x3 ;  /* 0x0000000404107c11 */ /* 0x000fe2000f8e18ff */
[----:B0-----:R-:W0:Y:S01]  /*12b0*/  LDC.64 R10, c[0x0][0x488] ;  /* 0x00012200ff0a7b82 */ /* 0x001e220000000a00 */
        /* <DEDUP_REMOVED lines=11> */
[----:B-1----:R-:W-:Y:S04]  /*1370*/  STG.E.64 desc[UR6][R4.64], R2 ;  /* 0x0000000204007986 */ /* 0x002fe8000c101b06 */
[----:B--2---:R-:W-:Y:S04]  /*1380*/  STG.E.64 desc[UR6][R10.64], R6 ;  /* 0x000000060a007986 */ /* 0x004fe8000c101b06 */
[----:B----4-:R-:W-:Y:S01]  /*1390*/  STG.E.64 desc[UR6][R12.64], R8 ;  /* 0x000000080c007986 */ /* 0x010fe2000c101b06 */
[----:B------:R-:W-:Y:S05]  /*13a0*/  EXIT ;  /* 0x000000000000794d */ /* 0x000fea0003800000 */
.L_x_4293:
        /* <DEDUP_REMOVED lines=13> */
.L_x_15636:


//--------------------- .text._ZN10layer_norm13ln_bwd_kernelINS_13Kernel_traitsIf13__nv_bfloat16S2_S2_fjLj8192ELj1ELj1ELj8ELj16ENS_18Kernel_traits_baseILj8192EfS2_S2_S2_fjLj256EEEEELb1ELb1ELb1ELb1EEEvNS_9BwdParamsE --------------------------
	.section	.text._ZN10layer_norm13ln_bwd_kernelINS_13Kernel_traitsIf13__nv_bfloat16S2_S2_fjLj8192ELj1ELj1ELj8ELj16ENS_18Kernel_traits_baseILj8192EfS2_S2_S2_fjLj256EEEEELb1ELb1ELb1ELb1EEEvNS_9BwdParamsE,"ax",@progbits
	.align	128
        .global         _ZN10layer_norm13ln_bwd_kernelINS_13Kernel_traitsIf13__nv_bfloat16S2_S2_fjLj8192ELj1ELj1ELj8ELj16ENS_18Kernel_traits_baseILj8192EfS2_S2_S2_fjLj256EEEEELb1ELb1ELb1ELb1EEEvNS_9BwdParamsE
        .type           _ZN10layer_norm13ln_bwd_kernelINS_13Kernel_traitsIf13__nv_bfloat16S2_S2_fjLj8192ELj1ELj1ELj8ELj16ENS_18Kernel_traits_baseILj8192EfS2_S2_S2_fjLj256EEEEELb1ELb1ELb1ELb1EEEvNS_9BwdParamsE,@function
        .size           _ZN10layer_norm13ln_bwd_kernelINS_13Kernel_traitsIf13__nv_bfloat16S2_S2_fjLj8192ELj1ELj1ELj8ELj16ENS_18Kernel_traits_baseILj8192EfS2_S2_S2_fjLj256EEEEELb1ELb1ELb1ELb1EEEvNS_9BwdParamsE,(.L_x_15637 - _ZN10layer_norm13ln_bwd_kernelINS_13Kernel_traitsIf13__nv_bfloat16S2_S2_fjLj8192ELj1ELj1ELj8ELj16ENS_18Kernel_traits_baseILj8192EfS2_S2_S2_fjLj256EEEEELb1ELb1ELb1ELb1EEEvNS_9BwdParamsE)
        .other          _ZN10layer_norm13ln_bwd_kernelINS_13Kernel_traitsIf13__nv_bfloat16S2_S2_fjLj8192ELj1ELj1ELj8ELj16ENS_18Kernel_traits_baseILj8192EfS2_S2_S2_fjLj256EEEEELb1ELb1ELb1ELb1EEEvNS_9BwdParamsE,@"STO_CUDA_ENTRY STV_DEFAULT"
_ZN10layer_norm13ln_bwd_kernelINS_13Kernel_traitsIf13__nv_bfloat16S2_S2_fjLj8192ELj1ELj1ELj8ELj16ENS_18Kernel_traits_baseILj8192EfS2_S2_S2_fjLj256EEEEELb1ELb1ELb1ELb1EEEvNS_9BwdParamsE:
.text._ZN10layer_norm13ln_bwd_kernelINS_13Kernel_traitsIf13__nv_bfloat16S2_S2_fjLj8192ELj1ELj1ELj8ELj16ENS_18Kernel_traits_baseILj8192EfS2_S2_S2_fjLj256EEEEELb1ELb1ELb1ELb1EEEvNS_9BwdParamsE:
        /* <DEDUP_REMOVED lines=64> */
[C---:B-1----:R-:W-:Y:S01]  /*0400*/  IMAD.WIDE.U32 R2, R252.reuse, 0x20, R2 ;  /* 0x00000020fc027825 */ /* 0x042fe200078e0002 */
[----:B------:R-:W1:Y:S04]  /*0410*/  LDCU.128 UR12, c[0x0][0x3c0] ;  /* 0x00007800ff0c77ac */ /* 0x000e680008000c00 */
[----:B0-----:R-:W2:Y:S01]  /*0420*/  LDG.E.128 R8, desc[UR22][R2.64+0x2010] ;  /* 0x0020101602087981 */ /* 0x001ea2000c1e1d00 */
[----:B------:R-:W0:Y:S01]  /*0430*/  LDCU.128 UR16, c[0x0][0x3f0] ;  /* 0x00007e00ff1077ac */ /* 0x000e220008000c00 */
[----:B----4-:R-:W-:-:S02]  /*0440*/  IMAD.WIDE.U32 R4, R252, 0x20, R4 ;  /* 0x00000020fc047825 */ /* 0x010fc400078e0004 */
[----:B------:R-:W4:Y:S01]  /*0450*/  LDG.E.128 R12, desc[UR22][R2.64+0x2000] ;  /* 0x00200016020c7981 */ /* 0x000f22000c1e1d00 */
[----:B------:R-:W0:Y:S03]  /*0460*/  LDCU.64 UR26, c[0x0][0x380] ;  /* 0x00007000ff1a77ac */ /* 0x000e260008000a00 */
[----:B------:R-:W3:Y:S04]  /*0470*/  LDG.E.128 R20, desc[UR22][R2.64] ;  /* 0x0000001602147981 */ /* 0x000ee8000c1e1d00 */
[----:B------:R-:W3:Y:S04]  /*0480*/  LDG.E.128 R16, desc[UR22][R2.64+0x10] ;  /* 0x0000101602107981 */ /* 0x000ee8000c1e1d00 */
        /* <DEDUP_REMOVED lines=17> */
[----:B---3--:R2:W-:Y:S04]  /*05a0*/  STL.64 [R1+0x30], R20 ;  /* 0x0000301401007387 */ /* 0x0085e80000100a00 */
[----:B------:R2:W-:Y:S04]  /*05b0*/  STL.64 [R1+0x38], R22 ;  /* 0x0000381601007387 */ /* 0x0005e80000100a00 */
[----:B------:R2:W-:Y:S04]  /*05c0*/  STL.64 [R1+0x18], R14 ;  /* 0x0000180e01007387 */ /* 0x0005e80000100a00 */
[----:B------:R2:W-:Y:S04]  /*05d0*/  STL.64 [R1+0x20], R16 ;  /* 0x0000201001007387 */ /* 0x0005e80000100a00 */
[----:B01----:R2:W-:Y:S02]  /*05e0*/  STL.64 [R1+0x28], R18 ;  /* 0x0000281201007387 */ /* 0x0035e40000100a00 */
.L_x_4494:
[----:B------:R-:W-:-:S06]  /*05f0*/  UIMAD.WIDE UR10, UR8, 0x4, UR14 ;  /* 0x00000004080a78a5 */ /* 0x000fcc000f8e020e */
[----:B-1----:R-:W-:Y:S02]  /*0600*/  MOV R184, UR10 ;  /* 0x0000000a00b87c02 */ /* 0x002fe40008000f00 */
[----:B------:R-:W-:-:S05]  /*0610*/  MOV R185, UR11 ;  /* 0x0000000b00b97c02 */ /* 0x000fca0008000f00 */
[----:B------:R0:W3:Y:S01]  /*0620*/  LDG.E R184, desc[UR22][R184.64] ;  /* 0x00000016b8b87981 */ /* 0x0000e2000c1e1900 */
        /* <DEDUP_REMOVED lines=11> */
[----:B---3--:R-:W-:-:S08]  /*06e0*/  R2UR UR20, R184 ;  /* 0x00000000b81472ca */ /* 0x008fd000000e0000 */
[----:B-----5:R-:W-:Y:S07]  /*06f0*/  BRA.U !UP3, `(.L_x_4295) ;  /* 0x000000190b987547 */ /* 0x020fee000b800000 */
[----:B------:R-:W0:Y:S01]  /*0700*/  S2R R2, SR_TID.X ;  /* 0x0000000000027919 */ /* 0x000e220000002100 */
[----:B------:R-:W-:Y:S01]  /*0710*/  UIMAD UR9, UR8, UR21, URZ ;  /* 0x00000015080972a4 */ /* 0x000fe2000f8e02ff */
[----:B------:R-:W1:Y:S01]  /*0720*/  LDC.64 R188, c[0x0][0x3a8] ;  /* 0x0000ea00ffbc7b82 */ /* 0x000e620000000a00 */
[----:B------:R-:W-:Y:S02]  /*0730*/  UIADD3 UR11, UPT, UPT, UR31, -0x1, URZ ;  /* 0xffffffff1f0b7890 */ /* 0x000fe4000fffe0ff */
[----:B------:R-:W-:Y:S02]  /*0740*/  USHF.R.S32.HI UR10, URZ, 0x1f, UR9 ;  /* 0x0000001fff0a7899 */ /* 0x000fe40008011409 */
[----:B------:R-:W-:Y:S02]  /*0750*/  UIMAD UR11, UR11, UR21, URZ ;  /* 0x000000150b0b72a4 */ /* 0x000fe4000f8e02ff */
[----:B------:R-:W-:Y:S01]  /*0760*/  ULEA.HI UR10, UR10, UR9, URZ, 0x3 ;  /* 0x000000090a0a7291 */ /* 0x000fe2000f8f18ff */
[----:B--2---:R-:W2:Y:S01]  /*0770*/  LDC.64 R12, c[0x0][0x428] ;  /* 0x00010a00ff0c7b82 */ /* 0x004ea20000000a00 */
[----:B------:R-:W-:-:S04]  /*0780*/  USHF.R.S32.HI UR9, URZ, 0x1f, UR11 ;  /* 0x0000001fff097899 */ /* 0x000fc8000801140b */
[----:B------:R-:W-:Y:S01]  /*0790*/  MOV R3, UR10 ;  /* 0x0000000a00037c02 */ /* 0x000fe20008000f00 */
[----:B------:R-:W-:Y:S02]  /*07a0*/  ULEA.HI UR9, UR9, UR11, URZ, 0x3 ;  /* 0x0000000b09097291 */ /* 0x000fe4000f8f18ff */
[----:B------:R-:W-:Y:S01]  /*07b0*/  UIMAD.WIDE UR10, UR8, 0x4, UR12 ;  /* 0x00000004080a78a5 */ /* 0x000fe2000f8e020c */
[----:B------:R-:W-:Y:S01]  /*07c0*/  ISETP.NE.U32.AND P0, PT, RZ, UR4, PT ;  /* 0x00000004ff007c0c */ /* 0x000fe2000bf05070 */
[----:B------:R-:W-:Y:S01]  /*07d0*/  UISETP.GE.AND UP2, UPT, UR20, 0x1, UPT ;  /* 0x000000011400788c */ /* 0x000fe2000bf46270 */
[----:B------:R-:W3:Y:S01]  /*07e0*/  LDC.64 R216, c[0x0][0x3b0] ;  /* 0x0000ec00ffd87b82 */ /* 0x000ee20000000a00 */
[-C--:B0-----:R-:W-:Y:S02]  /*07f0*/  LEA.HI.SX32 R198, R3, R2.reuse, 0x1d ;  /* 0x0000000203c67211 */ /* 0x081fe400078feaff */
[----:B------:R-:W-:Y:S02]  /*0800*/  MOV R3, UR9 ;  /* 0x0000000900037c02 */ /* 0x000fe40008000f00 */
[C---:B------:R-:W-:Y:S01]  /*0810*/  IADD3 R208, PT, PT, R198.reuse, 0x100, RZ ;  /* 0x00000100c6d07810 */ /* 0x040fe20007ffe0ff */
[----:B-1----:R-:W-:Y:S01]  /*0820*/  IMAD.WIDE.U32 R20, R198, 0x10, R188 ;  /* 0x00000010c6147825 */ /* 0x002fe200078e00bc */
[----:B------:R-:W-:-:S02]  /*0830*/  LEA.HI.SX32 R3, R3, R2, 0x1d ;  /* 0x0000000203037211 */ /* 0x000fc400078feaff */
[----:B------:R-:W-:Y:S01]  /*0840*/  IADD3 R206, PT, PT, R198, 0x200, RZ ;  /* 0x00000200c6ce7810 */ /* 0x000fe20007ffe0ff */
[----:B------:R-:W-:Y:S01]  /*0850*/  IMAD.WIDE.U32 R192, R208, 0x10, R188 ;  /* 0x00000010d0c07825 */ /* 0x000fe200078e00bc */
[----:B------:R-:W-:Y:S01]  /*0860*/  IADD3 R204, PT, PT, R198, 0x300, RZ ;  /* 0x00000300c6cc7810 */ /* 0x000fe20007ffe0ff */
[----:B------:R-:W4:Y:S02]  /*0870*/  LDG.E.128 R20, desc[UR22][R20.64] ;  /* 0x0000001614147981 */ /* 0x000f24000c1e1d00 */
[----:B--2---:R-:W-:Y:S02]  /*0880*/  IMAD.WIDE.U32 R200, R3, 0x10, R12 ;  /* 0x0000001003c87825 */ /* 0x004fe400078e000c */
[----:B------:R-:W2:Y:S02]  /*0890*/  LDG.E.128 R192, desc[UR22][R192.64] ;  /* 0x00000016c0c07981 */ /* 0x000ea4000c1e1d00 */
[--C-:B------:R-:W-:Y:S01]  /*08a0*/  IMAD.WIDE.U32 R184, R206, 0x10, R188.reuse ;  /* 0x00000010ceb87825 */ /* 0x100fe200078e00bc */
[----:B------:R-:W-:Y:S01]  /*08b0*/  MOV R16, UR10 ;  /* 0x0000000a00107c02 */ /* 0x000fe20008000f00 */
[----:B------:R-:W4:Y:S01]  /*08c0*/  LDG.E.128 R200, desc[UR22][R200.64] ;  /* 0x00000016c8c87981 */ /* 0x000f22000c1e1d00 */
[----:B------:R-:W-:Y:S01]  /*08d0*/  MOV R17, UR11 ;  /* 0x0000000b00117c02 */ /* 0x000fe20008000f00 */
[----:B------:R-:W-:-:S02]  /*08e0*/  IMAD.WIDE.U32 R188, R204, 0x10, R188 ;  /* 0x00000010ccbc7825 */ /* 0x000fc400078e00bc */
[----:B------:R-:W4:Y:S04]  /*08f0*/  LDG.E.128 R184, desc[UR22][R184.64] ;  /* 0x00000016b8b87981 */ /* 0x000f28000c1e1d00 */
[----:B------:R0:W4:Y:S04]  /*0900*/  LDG.E R0, desc[UR22][R16.64] ;  /* 0x0000001610007981 */ /* 0x000128000c1e1900 */
[----:B------:R-:W4:Y:S01]  /*0910*/  LDG.E.128 R188, desc[UR22][R188.64] ;  /* 0x00000016bcbc7981 */ /* 0x000f22000c1e1d00 */
[C---:B------:R-:W-:Y:S02]  /*0920*/  IADD3 R5, PT, PT, R3.reuse, 0x100, RZ ;  /* 0x0000010003057810 */ /* 0x040fe40007ffe0ff */
[----:B------:R-:W-:-:S02]  /*0930*/  IADD3 R9, PT, PT, R3, 0x200, RZ ;  /* 0x0000020003097810 */ /* 0x000fc40007ffe0ff */
[----:B------:R-:W-:Y:S01]  /*0940*/  IADD3 R3, PT, PT, R3, 0x300, RZ ;  /* 0x0000030003037810 */ /* 0x000fe20007ffe0ff */
[----:B------:R-:W-:-:S04]  /*0950*/  IMAD.WIDE.U32 R4, R5, 0x10, R12 ;  /* 0x0000001005047825 */ /* 0x000fc800078e000c */
[--C-:B------:R-:W-:Y:S02]  /*0960*/  IMAD.WIDE.U32 R8, R9, 0x10, R12.reuse ;  /* 0x0000001009087825 */ /* 0x100fe400078e000c */
[----:B------:R-:W4:Y:S02]  /*0970*/  LDG.E.128 R4, desc[UR22][R4.64] ;  /* 0x0000001604047981 */ /* 0x000f24000c1e1d00 */
[----:B------:R-:W-:Y:S02]  /*0980*/  IMAD.WIDE.U32 R12, R3, 0x10, R12 ;  /* 0x00000010030c7825 */ /* 0x000fe400078e000c */
[----:B------:R-:W4:Y:S04]  /*0990*/  LDG.E.128 R8, desc[UR22][R8.64] ;  /* 0x0000001608087981 */ /* 0x000f28000c1e1d00 */
[----:B------:R-:W4:Y:S01]  /*09a0*/  LDG.E.128 R12, desc[UR22][R12.64] ;  /* 0x000000160c0c7981 */ /* 0x000f22000c1e1d00 */
[----:B------:R-:W-:Y:S01]  /*09b0*/  ISETP.NE.AND.EX P0, PT, RZ, UR5, PT, P0 ;  /* 0x00000005ff007c0c */ /* 0x000fe2000bf05300 */
[----:B------:R-:W-:-:S04]  /*09c0*/  @UP2 UIADD3 UR9, UPT, UPT, UR20, -0x1, URZ ;  /* 0xffffffff14092890 */ /* 0x000fc8000fffe0ff */
[----:B------:R-:W-:Y:S01]  /*09d0*/  @UP2 UIMAD UR9, UR9, UR21, URZ ;  /* 0x00000015090922a4 */ /* 0x000fe2000f8e02ff */
[----:B------:R-:W-:-:S07]  /*09e0*/  PLOP3.LUT P1, PT, PT, PT, UP2, 0x80, 0x8 ;  /* 0x000000000008781c */ /* 0x000fce0003f2f028 */
[----:B0-----:R-:W0:Y:S01]  /*09f0*/  @P0 LDC.64 R16, c[0x0][0x438] ;  /* 0x00010e00ff100b82 */ /* 0x001e220000000a00 */
[----:B------:R-:W-:-:S07]  /*0a00*/  @UP2 USHF.R.S32.HI UR10, URZ, 0x1f, UR9 ;  /* 0x0000001fff0a2899 */ /* 0x000fce0008011409 */
[----:B------:R-:W1:Y:S08]  /*0a10*/  @P0 LDC.64 R18, c[0x0][0x438] ;  /* 0x00010e00ff120b82 */ /* 0x000e700000000a00 */
[----:B------:R-:W3:Y:S08]  /*0a20*/  @P0 LDC.64 R196, c[0x0][0x438] ;  /* 0x00010e00ffc40b82 */ /* 0x000ef00000000a00 */
[----:B------:R-:W3:Y:S01]  /*0a30*/  @P0 LDC.64 R212, c[0x0][0x438] ;  /* 0x00010e00ffd40b82 */ /* 0x000ee20000000a00 */
[----:B------:R-:W-:Y:S01]  /*0a40*/  @UP2 ULEA.HI UR10, UR10, UR9, URZ, 0x3 ;  /* 0x000000090a0a2291 */ /* 0x000fe2000f8f18ff */
[----:B------:R-:W-:-:S05]  /*0a50*/  IMAD.MOV.U32 R210, RZ, RZ, RZ ;  /* 0x000000ffffd27224 */ /* 0x000fca00078e00ff */
[----:B------:R-:W-:-:S04]  /*0a60*/  MOV R3, UR10 ;  /* 0x0000000a00037c02 */ /* 0x000fc80008000f00 */
[----:B------:R-:W-:Y:S01]  /*0a70*/  @P1 LEA.HI.SX32 R210, R3, R2, 0x1d ;  /* 0x0000000203d21211 */ /* 0x000fe200078feaff */
[----:B0-----:R-:W-:-:S03]  /*0a80*/  @P0 IMAD.WIDE.U32 R198, R198, 0x10, R16 ;  /* 0x00000010c6c60825 */ /* 0x001fc600078e0010 */
[----:B------:R-:W-:Y:S01]  /*0a90*/  IADD3 R214, PT, PT, R210, 0x300, RZ ;  /* 0x00000300d2d67810 */ /* 0x000fe20007ffe0ff */
[----:B-1----:R-:W-:Y:S01]  /*0aa0*/  @P0 IMAD.WIDE.U32 R208, R208, 0x10, R18 ;  /* 0x00000010d0d00825 */ /* 0x002fe200078e0012 */
[----:B------:R-:W5:Y:S03]  /*0ab0*/  @P0 LDG.E.128 R156, desc[UR22][R198.64] ;  /* 0x00000016c69c0981 */ /* 0x000f66000c1e1d00 */
[----:B---3--:R-:W-:Y:S01]  /*0ac0*/  @P0 IMAD.WIDE.U32 R206, R206, 0x10, R196 ;  /* 0x00000010cece0825 */ /* 0x008fe200078e00c4 */
[----:B------:R0:W5:Y:S03]  /*0ad0*/  @P0 LDG.E.128 R160, desc[UR22][R208.64] ;  /* 0x00000016d0a00981 */ /* 0x000166000c1e1d00 */
[----:B------:R-:W-:Y:S01]  /*0ae0*/  @P0 IMAD.WIDE.U32 R204, R204, 0x10, R212 ;  /* 0x00000010cccc0825 */ /* 0x000fe200078e00d4 */
[----:B------:R1:W5:Y:S04]  /*0af0*/  @P0 LDG.E.128 R164, desc[UR22][R206.64] ;  /* 0x00000016cea40981 */ /* 0x000368000c1e1d00 */
[----:B------:R-:W5:Y:S01]  /*0b00*/  @P0 LDG.E.128 R168, desc[UR22][R204.64] ;  /* 0x00000016cca80981 */ /* 0x000f62000c1e1d00 */
[----:B------:R-:W-:-:S02]  /*0b10*/  ISETP.NE.AND P0, PT, RZ, UR28, PT ;  /* 0x0000001cff007c0c */ /* 0x000fc4000bf05270 */
[C---:B--2---:R-:W-:Y:S02]  /*0b20*/  PRMT R18, R192.reuse, 0x7632, R18 ;  /* 0x00007632c0127816 */ /* 0x044fe40000000012 */
[----:B------:R-:W-:Y:S02]  /*0b30*/  SHF.L.U32 R17, R192, 0x10, RZ ;  /* 0x00000010c0117819 */ /* 0x000fe400000006ff */
[C---:B------:R-:W-:Y:S02]  /*0b40*/  PRMT R19, R193.reuse, 0x7632, R19 ;  /* 0x00007632c1137816 */ /* 0x040fe40000000013 */
[----:B------:R-:W-:Y:S01]  /*0b50*/  SHF.L.U32 R212, R193, 0x10, RZ ;  /* 0x00000010c1d47819 */ /* 0x000fe200000006ff */
[----:B------:R-:W-:Y:S01]  /*0b60*/  IMAD.WIDE.U32 R192, R214, 0x8, R216 ;  /* 0x00000008d6c07825 */ /* 0x000fe200078e00d8 */
[C---:B----4-:R-:W-:Y:S02]  /*0b70*/  PRMT R221, R200.reuse, 0x7632, R221 ;  /* 0x00007632c8dd7816 */ /* 0x050fe400000000dd */
[----:B------:R-:W-:-:S02]  /*0b80*/  SHF.L.U32 R234, R200, 0x10, RZ ;  /* 0x00000010c8ea7819 */ /* 0x000fc400000006ff */
[C---:B------:R-:W-:Y:S01]  /*0b90*/  PRMT R225, R202.reuse, 0x7632, R225 ;  /* 0x00007632cae17816 */ /* 0x040fe200000000e1 */
[----:B------:R2:W5:Y:S01]  /*0ba0*/  LDG.E.64 R198, desc[UR22][R192.64] ;  /* 0x00000016c0c67981 */ /* 0x000562000c1e1b00 */
[----:B------:R-:W-:Y:S02]  /*0bb0*/  SHF.L.U32 R232, R202, 0x10, RZ ;  /* 0x00000010cae87819 */ /* 0x000fe400000006ff */
[C---:B------:R-:W-:Y:S02]  /*0bc0*/  PRMT R16, R22.reuse, 0x7632, R16 ;  /* 0x0000763216107816 */ /* 0x040fe40000000010 */
[----:B------:R-:W-:Y:S02]  /*0bd0*/  SHF.L.U32 R196, R22, 0x10, RZ ;  /* 0x0000001016c47819 */ /* 0x000fe400000006ff */
[C---:B------:R-:W-:Y:S02]  /*0be0*/  IADD3 R202, PT, PT, R210.reuse, 0x100, RZ ;  /* 0x00000100d2ca7810 */ /* 0x040fe40007ffe0ff */
[----:B------:R-:W-:Y:S01]  /*0bf0*/  IADD3 R200, PT, PT, R210, 0x200, RZ ;  /* 0x00000200d2c87810 */ /* 0x000fe20007ffe0ff */
[----:B0-----:R-:W-:Y:S01]  /*0c00*/  IMAD.U32 R208, R185, 0x10000, RZ ;  /* 0x00010000b9d07824 */ /* 0x001fe200078e00ff */
[----:B------:R-:W-:-:S02]  /*0c10*/  PRMT R22, R23, 0x7632, R22 ;  /* 0x0000763217167816 */ /* 0x000fc40000000016 */
[C---:B-1----:R-:W-:Y:S02]  /*0c20*/  PRMT R206, R184.reuse, 0x7632, R206 ;  /* 0x00007632b8ce7816 */ /* 0x042fe400000000ce */
[----:B------:R-:W-:Y:S02]  /*0c30*/  SHF.L.U32 R207, R184, 0x10, RZ ;  /* 0x00000010b8cf7819 */ /* 0x000fe400000006ff */
[C---:B------:R-:W-:Y:S02]  /*0c40*/  PRMT R2, R20.reuse, 0x7632, R2 ;  /* 0x0000763214027816 */ /* 0x040fe40000000002 */
[----:B------:R-:W-:Y:S02]  /*0c50*/  SHF.L.U32 R213, R20, 0x10, RZ ;  /* 0x0000001014d57819 */ /* 0x000fe400000006ff */
[----:B------:R-:W-:Y:S02]  /*0c60*/  SHF.L.U32 R23, R23, 0x10, RZ ;  /* 0x0000001017177819 */ /* 0x000fe400000006ff */
[----:B------:R-:W-:-:S02]  /*0c70*/  PRMT R184, R185, 0x7632, R184 ;  /* 0x00007632b9b87816 */ /* 0x000fc400000000b8 */
[----:B--2---:R-:W-:Y:S01]  /*0c80*/  FSEL R193, R0, RZ, !P0 ;  /* 0x000000ff00c17208 */ /* 0x004fe20004000000 */
[----:B------:R-:W-:Y:S01]  /*0c90*/  IMAD.WIDE.U32 R210, R210, 0x8, R216 ;  /* 0x00000008d2d27825 */ /* 0x000fe200078e00d8 */
[----:B------:R-:W-:Y:S02]  /*0ca0*/  PRMT R20, R194, 0x7632, R20 ;  /* 0x00007632c2147816 */ /* 0x000fe40000000014 */
[C---:B------:R-:W-:Y:S02]  /*0cb0*/  PRMT R185, R186.reuse, 0x7632, R185 ;  /* 0x00007632bab97816 */ /* 0x040fe400000000b9 */
[----:B------:R-:W-:Y:S02]  /*0cc0*/  SHF.L.U32 R209, R186, 0x10, RZ ;  /* 0x00000010bad17819 */ /* 0x000fe400000006ff */
[C---:B------:R-:W-:Y:S02]  /*0cd0*/  PRMT R3, R21.reuse, 0x7632, R3 ;  /* 0x0000763215037816 */ /* 0x040fe40000000003 */
[----:B------:R-:W-:-:S02]  /*0ce0*/  SHF.L.U32 R197, R21, 0x10, RZ ;  /* 0x0000001015c57819 */ /* 0x000fc400000006ff */
[C---:B------:R-:W-:Y:S02]  /*0cf0*/  PRMT R227, R201.reuse, 0x7632, R227 ;  /* 0x00007632c9e37816 */ /* 0x040fe400000000e3 */
[----:B------:R-:W-:Y:S01]  /*0d00*/  SHF.L.U32 R233, R201, 0x10, RZ ;  /* 0x00000010c9e97819 */ /* 0x000fe200000006ff */
[----:B------:R-:W-:Y:S01]  /*0d10*/  IMAD.WIDE.U32 R200, R200, 0x8, R216 ;  /* 0x00000008c8c87825 */ /* 0x000fe200078e00d8 */
[C---:B------:R-:W-:Y:S02]  /*0d20*/  PRMT R223, R203.reuse, 0x7632, R223 ;  /* 0x00007632cbdf7816 */ /* 0x040fe400000000df */
[----:B------:R-:W-:Y:S01]  /*0d30*/  SHF.L.U32 R230, R203, 0x10, RZ ;  /* 0x00000010cbe67819 */ /* 0x000fe200000006ff */
[----:B------:R-:W-:Y:S01]  /*0d40*/  IMAD.WIDE.U32 R202, R202, 0x8, R216 ;  /* 0x00000008caca7825 */ /* 0x000fe200078e00d8 */
[----:B------:R-:W-:Y:S02]  /*0d50*/  SHF.L.U32 R194, R194, 0x10, RZ ;  /* 0x00000010c2c27819 */ /* 0x000fe400000006ff */
[----:B------:R-:W-:-:S02]  /*0d60*/  SHF.L.U32 R192, R187, 0x10, RZ ;  /* 0x00000010bbc07819 */ /* 0x000fc400000006ff */
[C---:B------:R-:W-:Y:S01]  /*0d70*/  SHF.L.U32 R215, R188.reuse, 0x10, RZ ;  /* 0x00000010bcd77819 */ /* 0x040fe200000006ff */
[----:B------:R-:W-:Y:S01]  /*0d80*/  FADD.FTZ R236, -R193, R23 ;  /* 0x00000017c1ec7221 */ /* 0x000fe20000010100 */
[----:B------:R-:W-:Y:S01]  /*0d90*/  PRMT R186, R187, 0x7632, R186 ;  /* 0x00007632bbba7816 */ /* 0x000fe200000000ba */
[----:B------:R0:W5:Y:S01]  /*0da0*/  LDG.E.64 R204, desc[UR22][R210.64] ;  /* 0x00000016d2cc7981 */ /* 0x000162000c1e1b00 */
[----:B------:R-:W-:Y:S02]  /*0db0*/  PRMT R21, R195, 0x7632, R21 ;  /* 0x00007632c3157816 */ /* 0x000fe40000000015 */
[----:B------:R-:W-:Y:S02]  /*0dc0*/  PRMT R187, R188, 0x7632, R187 ;  /* 0x00007632bcbb7816 */ /* 0x000fe400000000bb */
[----:B------:R-:W-:Y:S02]  /*0dd0*/  SHF.L.U32 R16, R16, 0x10, RZ ;  /* 0x0000001010107819 */ /* 0x000fe400000006ff */
[----:B------:R-:W-:-:S02]  /*0de0*/  SHF.L.U32 R22, R22, 0x10, RZ ;  /* 0x0000001016167819 */ /* 0x000fc400000006ff */
[----:B------:R-:W-:Y:S01]  /*0df0*/  SHF.L.U32 R219, R191, 0x10, RZ ;  /* 0x00000010bfdb7819 */ /* 0x000fe200000006ff */
[----:B------:R-:W-:Y:S01]  /*0e00*/  FADD.FTZ R0, -R193, R213 ;  /* 0x000000d5c1007221 */ /* 0x000fe20000010100 */
[----:B------:R-:W-:Y:S01]  /*0e10*/  SHF.L.U32 R195, R195, 0x10, RZ ;  /* 0x00000010c3c37819 */ /* 0x000fe200000006ff */
[----:B------:R-:W-:Y:S01]  /*0e20*/  FADD.FTZ R17, -R193, R17 ;  /* 0x00000011c1117221 */ /* 0x000fe20000010100 */
[----:B------:R-:W-:Y:S02]  /*0e30*/  PRMT R188, R189, 0x7632, R188 ;  /* 0x00007632bdbc7816 */ /* 0x000fe400000000bc */
[----:B------:R-:W-:Y:S02]  /*0e40*/  PRMT R222, R8, 0x7632, R222 ;  /* 0x0000763208de7816 */ /* 0x000fe400000000de */
[----:B------:R-:W-:Y:S01]  /*0e50*/  PRMT R238, R13, 0x7632, R238 ;  /* 0x000076320dee7816 */ /* 0x000fe200000000ee */
[----:B------:R-:W-:Y:S01]  /*0e60*/  FADD.FTZ R86, R86, R233 ;  /* 0x000000e956567221 */ /* 0x000fe20000010000 */
[----:B------:R-:W-:Y:S01]  /*0e70*/  SHF.L.U32 R216, R189, 0x10, RZ ;  /* 0x00000010bdd87819 */ /* 0x000fe200000006ff */
[----:B------:R-:W-:Y:S01]  /*0e80*/  FADD.FTZ R82, R82, R230 ;  /* 0x000000e652527221 */ /* 0x000fe20000010000 */
[----:B------:R-:W-:-:S02]  /*0e90*/  SHF.L.U32 R189, R2, 0x10, RZ ;  /* 0x0000001002bd7819 */ /* 0x000fc400000006ff */
[----:B------:R-:W-:Y:S02]  /*0ea0*/  PRMT R224, R9, 0x7632, R224 ;  /* 0x0000763209e07816 */ /* 0x000fe400000000e0 */
[----:B------:R-:W-:Y:S02]  /*0eb0*/  PRMT R226, R10, 0x7632, R226 ;  /* 0x000076320ae27816 */ /* 0x000fe400000000e2 */
[----:B------:R-:W-:Y:S02]  /*0ec0*/  PRMT R228, R11, 0x7632, R228 ;  /* 0x000076320be47816 */ /* 0x000fe400000000e4 */
[----:B------:R-:W-:Y:S02]  /*0ed0*/  PRMT R239, R14, 0x7632, R239 ;  /* 0x000076320eef7816 */ /* 0x000fe400000000ef */
[----:B------:R-:W-:Y:S01]  /*0ee0*/  PRMT R252, R15, 0x7632, R252 ;  /* 0x000076320ffc7816 */ /* 0x000fe200000000fc */
[----:B------:R-:W-:Y:S01]  /*0ef0*/  FADD.FTZ R80, R80, R232 ;  /* 0x000000e850507221 */ /* 0x000fe20000010000 */
[----:B------:R-:W-:Y:S01]  /*0f00*/  SHF.L.U32 R23, R19, 0x10, RZ ;  /* 0x0000001013177819 */ /* 0x000fe200000006ff */
[----:B------:R-:W-:Y:S01]  /*0f10*/  FADD.FTZ R19, -R193, R194 ;  /* 0x000000c2c1137221 */ /* 0x000fe20000010100 */
[----:B------:R-:W-:Y:S01]  /*0f20*/  SHF.L.U32 R217, R190, 0x10, RZ ;  /* 0x00000010bed97819 */ /* 0x000fe200000006ff */
[----:B------:R-:W-:Y:S01]  /*0f30*/  FADD.FTZ R84, R84, R234 ;  /* 0x000000ea54547221 */ /* 0x000fe20000010000 */
[----:B0-----:R-:W-:Y:S01]  /*0f40*/  PRMT R210, R190, 0x7632, R210 ;  /* 0x00007632bed27816 */ /* 0x001fe200000000d2 */
[----:B------:R-:W5:Y:S01]  /*0f50*/  LDG.E.64 R202, desc[UR22][R202.64] ;  /* 0x00000016caca7981 */ /* 0x000f62000c1e1b00 */
[----:B------:R-:W-:-:S02]  /*0f60*/  PRMT R211, R191, 0x7632, R211 ;  /* 0x00007632bfd37816 */ /* 0x000fc400000000d3 */
[----:B------:R-:W-:Y:S01]  /*0f70*/  SHF.L.U32 R194, R20, 0x10, RZ ;  /* 0x0000001014c27819 */ /* 0x000fe200000006ff */
[----:B------:R-:W-:Y:S01]  /*0f80*/  FADD.FTZ R20, -R193, R195 ;  /* 0x000000c3c1147221 */ /* 0x000fe20000010100 */
[----:B------:R-:W-:Y:S01]  /*0f90*/  SHF.L.U32 R190, R3, 0x10, RZ ;  /* 0x0000001003be7819 */ /* 0x000fe200000006ff */
[C---:B------:R-:W-:Y:S01]  /*0fa0*/  FADD.FTZ R220, -R193.reuse, R189 ;  /* 0x000000bdc1dc7221 */ /* 0x040fe20000010100 */
[C---:B------:R-:W-:Y:S01]  /*0fb0*/  FADD.FTZ R214, -R193.reuse, R16 ;  /* 0x00000010c1d67221 */ /* 0x040fe20000010100 */
[----:B------:R-:W-:Y:S01]  /*0fc0*/  SHF.L.U32 R195, R206, 0x10, RZ ;  /* 0x00000010cec37819 */ /* 0x000fe200000006ff */
[C---:B------:R-:W-:Y:S01]  /*0fd0*/  FADD.FTZ R3, -R193.reuse, R196 ;  /* 0x000000c4c1037221 */ /* 0x040fe20000010100 */
[C---:B------:R-:W-:Y:S01]  /*0fe0*/  FADD.FTZ R16, -R193.reuse, R22 ;  /* 0x00000016c1107221 */ /* 0x040fe20000010100 */
[----:B------:R-:W-:Y:S01]  /*0ff0*/  FADD.FTZ R189, -R193, R207 ;  /* 0x000000cfc1bd7221 */ /* 0x000fe20000010100 */
[----:B------:R-:W-:Y:S01]  /*1000*/  SHF.L.U32 R206, R185, 0x10, RZ ;  /* 0x00000010b9ce7819 */ /* 0x000fe200000006ff */
[C---:B------:R-:W-:Y:S01]  /*1010*/  FADD.FTZ R185, -R193.reuse, R217 ;  /* 0x000000d9c1b97221 */ /* 0x040fe20000010100 */
[----:B------:R-:W-:Y:S01]  /*1020*/  SHF.L.U32 R186, R186, 0x10, RZ ;  /* 0x00000010baba7819 */ /* 0x000fe200000006ff */
[----:B------:R-:W-:Y:S01]  /*1030*/  FADD.FTZ R217, -R193, R194 ;  /* 0x000000c2c1d97221 */ /* 0x000fe20000010100 */
[----:B------:R-:W-:Y:S01]  /*1040*/  SHF.L.U32 R22, R18, 0x10, RZ ;  /* 0x0000001012167819 */ /* 0x000fe200000006ff */
[----:B------:R-:W5:Y:S01]  /*1050*/  LDG.E.64 R200, desc[UR22][R200.64] ;  /* 0x00000016c8c87981 */ /* 0x000f62000c1e1b00 */
[----:B------:R-:W-:-:S02]  /*1060*/  SHF.L.U32 R21, R21, 0x10, RZ ;  /* 0x0000001015157819 */ /* 0x000fc400000006ff */
[----:B------:R-:W-:Y:S02]  /*1070*/  SHF.L.U32 R196, R184, 0x10, RZ ;  /* 0x00000010b8c47819 */ /* 0x000fe400000006ff */
[----:B------:R-:W-:Y:S02]  /*1080*/  SHF.L.U32 R207, R187, 0x10, RZ ;  /* 0x00000010bbcf7819 */ /* 0x000fe400000006ff */
[----:B------:R-:W-:Y:S02]  /*1090*/  SHF.L.U32 R188, R188, 0x10, RZ ;  /* 0x00000010bcbc7819 */ /* 0x000fe400000006ff */
[----:B------:R-:W-:Y:S02]  /*10a0*/  SHF.L.U32 R210, R210, 0x10, RZ ;  /* 0x00000010d2d27819 */ /* 0x000fe400000006ff */
[----:B------:R-:W-:Y:S01]  /*10b0*/  SHF.L.U32 R211, R211, 0x10, RZ ;  /* 0x00000010d3d37819 */ /* 0x000fe200000006ff */
[C---:B------:R-:W-:Y:S01]  /*10c0*/  FADD.FTZ R18, -R193.reuse, R212 ;  /* 0x000000d4c1127221 */ /* 0x040fe20000010100 */
[----:B------:R-:W-:Y:S01]  /*10d0*/  MOV R194, R221 ;  /* 0x000000dd00c27202 */ /* 0x000fe20000000f00 */
[C---:B------:R-:W-:Y:S01]  /*10e0*/  FADD.FTZ R2, -R193.reuse, R197 ;  /* 0x000000c5c1027221 */ /* 0x040fe20000010100 */
[----:B------:R-:W-:Y:S01]  /*10f0*/  MOV R212, R227 ;  /* 0x000000e300d47202 */ /* 0x000fe20000000f00 */
[C---:B------:R-:W-:Y:S01]  /*1100*/  FADD.FTZ R191, -R193.reuse, R209 ;  /* 0x000000d1c1bf7221 */ /* 0x040fe20000010100 */
[C---:B------:R-:W-:Y:S01]  /*1110*/  FADD.FTZ R221, -R193.reuse, R195 ;  /* 0x000000c3c1dd7221 */ /* 0x040fe20000010100 */
[----:B------:R-:W-:Y:S01]  /*1120*/  FADD.FTZ R218, -R193, R190 ;  /* 0x000000bec1da7221 */ /* 0x000fe20000010100 */
[----:B------:R-:W-:-:S02]  /*1130*/  IMAD.MOV.U32 R209, RZ, RZ, R225 ;  /* 0x000000ffffd17224 */ /* 0x000fc400078e00e1 */
        /* <DEDUP_REMOVED lines=17> */
[----:B------:R-:W-:Y:S02]  /*1250*/  SHF.L.U32 R207, R6, 0x10, RZ ;  /* 0x0000001006cf7819 */ /* 0x000fe400000006ff */
[----:B------:R-:W-:Y:S01]  /*1260*/  SHF.L.U32 R193, R8, 0x10, RZ ;  /* 0x0000001008c17819 */ /* 0x000fe200000006ff */
[----:B------:R-:W2:Y:S01]  /*1270*/  LDL R6, [R1+0x38] ;  /* 0x0000380001067983 */ /* 0x000ea20000100800 */
[----:B------:R-:W-:Y:S02]  /*1280*/  MOV R8, R194 ;  /* 0x000000c200087202 */ /* 0x000fe40000000f00 */
[----:B------:R-:W-:Y:S02]  /*1290*/  SHF.L.U32 R210, R13, 0x10, RZ ;  /* 0x000000100dd27819 */ /* 0x000fe400000006ff */
[----:B------:R-:W-:Y:S02]  /*12a0*/  SHF.L.U32 R13, R8, 0x10, RZ ;  /* 0x00000010080d7819 */ /* 0x000fe400000006ff */
[----:B------:R-:W3:Y:S01]  /*12b0*/  LDL R8, [R1+0x28] ;  /* 0x0000280001087983 */ /* 0x000ee20000100800 */
[----:B------:R-:W-:Y:S01]  /*12c0*/  FMUL.FTZ R2, R2, UR30 ;  /* 0x0000001e02027c20 */ /* 0x000fe20008410000 */
[----:B------:R-:W-:-:S02]  /*12d0*/  PRMT R188, R7, 0x7632, R188 ;  /* 0x0000763207bc7816 */ /* 0x000fc400000000bc */
[----:B------:R-:W-:Y:S01]  /*12e0*/  SHF.L.U32 R206, R7, 0x10, RZ ;  /* 0x0000001007ce7819 */ /* 0x000fe200000006ff */
[-C--:B------:R-:W-:Y:S01]  /*12f0*/  FFMA.FTZ R118, R2, R233.reuse, R118 ;  /* 0x000000e902767223 */ /* 0x080fe20000010076 */
[----:B------:R-:W4:Y:S01]  /*1300*/  LDL R7, [R1+0x20] ;  /* 0x0000200001077983 */ /* 0x000f220000100800 */
[C---:B------:R-:W-:Y:S02]  /*1310*/  PRMT R21, R4.reuse, 0x7632, R21 ;  /* 0x0000763204157816 */ /* 0x040fe40000000015 */
[----:B------:R-:W-:Y:S01]  /*1320*/  SHF.L.U32 R216, R4, 0x10, RZ ;  /* 0x0000001004d87819 */ /* 0x000fe200000006ff */
[----:B------:R-:W-:Y:S01]  /*1330*/  FMUL.FTZ R4, R236, UR30 ;  /* 0x0000001eec047c20 */ /* 0x000fe20008410000 */
[C---:B------:R-:W-:Y:S02]  /*1340*/  PRMT R22, R5.reuse, 0x7632, R22 ;  /* 0x0000763205167816 */ /* 0x040fe40000000016 */
[----:B------:R-:W-:Y:S01]  /*1350*/  SHF.L.U32 R208, R5, 0x10, RZ ;  /* 0x0000001005d07819 */ /* 0x000fe200000006ff */
[----:B------:R-:W-:Y:S01]  /*1360*/  FFMA.FTZ R114, R4, R230, R114 ;  /* 0x000000e604727223 */ /* 0x000fe20000010072 */
[----:B------:R-:W4:Y:S01]  /*1370*/  LDL R5, [R1+0x30] ;  /* 0x0000300001057983 */ /* 0x000f220000100800 */
[----:B--2---:R-:W-:Y:S01]  /*1380*/  FMUL.FTZ R6, R6, R233 ;  /* 0x000000e906067220 */ /* 0x004fe20000410000 */
[----:B------:R-:W-:-:S02]  /*1390*/  SHF.L.U32 R194, R9, 0x10, RZ ;  /* 0x0000001009c27819 */ /* 0x000fc400000006ff */
[----:B------:R-:W2:Y:S01]  /*13a0*/  LDL R233, [R1+0x3c] ;  /* 0x00003c0001e97983 */ /* 0x000ea20000100800 */
[----:B---3--:R-:W-:Y:S01]  /*13b0*/  FMUL.FTZ R8, R8, R230 ;  /* 0x000000e608087220 */ /* 0x008fe20000410000 */
[----:B------:R-:W-:Y:S02]  /*13c0*/  SHF.L.U32 R196, R11, 0x10, RZ ;  /* 0x000000100bc47819 */ /* 0x000fe400000006ff */
[----:B------:R-:W3:Y:S01]  /*13d0*/  LDL R230, [R1+0x34] ;  /* 0x0000340001e67983 */ /* 0x000ee20000100800 */
[----:B------:R-:W-:Y:S02]  /*13e0*/  MOV R9, R195 ;  /* 0x000000c300097202 */ /* 0x000fe40000000f00 */
[----:B------:R-:W-:Y:S01]  /*13f0*/  SHF.L.U32 R195, R10, 0x10, RZ ;  /* 0x000000100ac37819 */ /* 0x000fe200000006ff */
[----:B------:R-:W-:Y:S01]  /*1400*/  IMAD.MOV.U32 R10, RZ, RZ, R209 ;  /* 0x000000ffff0a7224 */ /* 0x000fe200078e00d1 */
[----:B------:R-:W-:Y:S02]  /*1410*/  MOV R11, R212 ;  /* 0x000000d4000b7202 */ /* 0x000fe40000000f00 */
[----:B------:R-:W-:Y:S01]  /*1420*/  SHF.L.U32 R211, R14, 0x10, RZ ;  /* 0x000000100ed37819 */ /* 0x000fe200000006ff */
[----:B------:R-:W-:Y:S01]  /*1430*/  FMUL.FTZ R3, R3, UR30 ;  /* 0x0000001e03037c20 */ /* 0x000fe20008410000 */
[----:B------:R-:W-:Y:S01]  /*1440*/  SHF.L.U32 R212, R15, 0x10, RZ ;  /* 0x000000100fd47819 */ /* 0x000fe200000006ff */
[-C--:B----4-:R-:W-:Y:S01]  /*1450*/  FMUL.FTZ R7, R7, R232.reuse ;  /* 0x000000e807077220 */ /* 0x090fe20000410000 */
[----:B------:R-:W-:Y:S01]  /*1460*/  SHF.L.U32 R14, R11, 0x10, RZ ;  /* 0x000000100b0e7819 */ /* 0x000fe200000006ff */
[----:B------:R-:W-:Y:S01]  /*1470*/  FADD.FTZ R85, R85, R13 ;  /* 0x0000000d55557221 */ /* 0x000fe20000010000 */
[----:B------:R-:W-:Y:S01]  /*1480*/  SHF.L.U32 R15, R10, 0x10, RZ ;  /* 0x000000100a0f7819 */ /* 0x000fe200000006ff */
[----:B------:R-:W-:Y:S01]  /*1490*/  FMUL.FTZ R10, R218, UR30 ;  /* 0x0000001eda0a7c20 */ /* 0x000fe20008410000 */
[----:B------:R-:W-:Y:S01]  /*14a0*/  FFMA.FTZ R112, R3, R232, R112 ;  /* 0x000000e803707223 */ /* 0x000fe20000010070 */
[----:B------:R-:W-:Y:S01]  /*14b0*/  FADD.FTZ R87, R87, R14 ;  /* 0x0000000e57577221 */ /* 0x000fe20000010000 */
[----:B------:R-:W-:Y:S01]  /*14c0*/  SHF.L.U32 R232, R9, 0x10, RZ ;  /* 0x0000001009e87819 */ /* 0x000fe200000006ff */
[----:B------:R-:W-:Y:S01]  /*14d0*/  FFMA.FTZ R119, R10, R14, R119 ;  /* 0x0000000e0a777223 */ /* 0x000fe20000010077 */
[----:B------:R-:W-:Y:S01]  /*14e0*/  FMUL.FTZ R9, R220, UR30 ;  /* 0x0000001edc097c20 */ /* 0x000fe20008410000 */
[----:B------:R-:W4:Y:S03]  /*14f0*/  LDL R218, [R1+0x18] ;  /* 0x0000180001da7983 */ /* 0x000f260000100800 */
[----:B------:R-:W-:Y:S01]  /*1500*/  FFMA.FTZ R117, R9, R13, R117 ;  /* 0x0000000d09757223 */ /* 0x000fe20000010075 */
[----:B------:R-:W4:Y:S01]  /*1510*/  LDL R220, [R1] ;  /* 0x0000000001dc7983 */ /* 0x000f220000100800 */
[----:B------:R-:W-:-:S03]  /*1520*/  FMUL.FTZ R0, R0, UR30 ;  /* 0x0000001e00007c20 */ /* 0x000fc60008410000 */
[----:B------:R-:W4:Y:S01]  /*1530*/  LDL R236, [R1+0x24] ;  /* 0x0000240001ec7983 */ /* 0x000f220000100800 */
[-C--:B------:R-:W-:Y:S01]  /*1540*/  FFMA.FTZ R116, R0, R234.reuse, R116 ;  /* 0x000000ea00747223 */ /* 0x080fe20000010074 */
[----:B------:R-:W-:Y:S02]  /*1550*/  FMUL.FTZ R5, R5, R234 ;  /* 0x000000ea05057220 */ /* 0x000fe40000410000 */
[----:B------:R-:W4:Y:S01]  /*1560*/  LDL R234, [R1+0x2c] ;  /* 0x00002c0001ea7983 */ /* 0x000f220000100800 */
[----:B--2---:R-:W-:-:S03]  /*1570*/  FMUL.FTZ R14, R233, R14 ;  /* 0x0000000ee90e7220 */ /* 0x004fc60000410000 */
[----:B------:R-:W2:Y:S01]  /*1580*/  LDL R233, [R1+0x10] ;  /* 0x0000100001e97983 */ /* 0x000ea20000100800 */
[----:B---3--:R-:W-:-:S03]  /*1590*/  FMUL.FTZ R13, R230, R13 ;  /* 0x0000000de60d7220 */ /* 0x008fc60000410000 */
[----:B------:R-:W3:Y:S01]  /*15a0*/  LDL R230, [R1+0x8] ;  /* 0x0000080001e67983 */ /* 0x000ee20000100800 */
[----:B------:R-:W-:Y:S01]  /*15b0*/  FMUL.FTZ R17, R17, UR30 ;  /* 0x0000001e11117c20 */ /* 0x000fe20008410000 */
[----:B------:R-:W-:Y:S01]  /*15c0*/  FMUL.FTZ R11, R214, UR30 ;  /* 0x0000001ed60b7c20 */ /* 0x000fe20008410000 */
[----:B------:R-:W-:Y:S01]  /*15d0*/  SHF.L.U32 R214, R21, 0x10, RZ ;  /* 0x0000001015d67819 */ /* 0x000fe200000006ff */
[----:B------:R-:W-:Y:S01]  /*15e0*/  FADD.FTZ R76, R76, R216 ;  /* 0x000000d84c4c7221 */ /* 0x000fe20000010000 */
[----:B------:R-:W-:Y:S01]  /*15f0*/  FFMA.FTZ R108, R17, R216, R108 ;  /* 0x000000d8116c7223 */ /* 0x000fe2000001006c */
[----:B------:R-:W-:Y:S01]  /*1600*/  FMUL.FTZ R20, R20, UR30 ;  /* 0x0000001e14147c20 */ /* 0x000fe20008410000 */
[----:B------:R-:W-:-:S03]  /*1610*/  FADD.FTZ R74, R74, R206 ;  /* 0x000000ce4a4a7221 */ /* 0x000fc60000010000 */
[----:B------:R-:W-:Y:S01]  /*1620*/  FFMA.FTZ R106, R20, R206, R106 ;  /* 0x000000ce146a7223 */ /* 0x000fe2000001006a */
[C---:B------:R-:W-:Y:S01]  /*1630*/  PRMT R237, R12.reuse, 0x7632, R237 ;  /* 0x000076320ced7816 */ /* 0x040fe200000000ed */
[----:B------:R-:W-:Y:S01]  /*1640*/  FADD.FTZ R81, R81, R15 ;  /* 0x0000000f51517221 */ /* 0x000fe20000010000 */
[-C--:B------:R-:W-:Y:S01]  /*1650*/  FFMA.FTZ R113, R11, R15.reuse, R113 ;  /* 0x0000000f0b717223 */ /* 0x080fe20000010071 */
[----:B------:R-:W-:Y:S01]  /*1660*/  SHF.L.U32 R209, R12, 0x10, RZ ;  /* 0x000000100cd17819 */ /* 0x000fe200000006ff */
[----:B------:R-:W-:Y:S01]  /*1670*/  FMUL.FTZ R12, R16, UR30 ;  /* 0x0000001e100c7c20 */ /* 0x000fe20008410000 */
[----:B----4-:R-:W-:Y:S02]  /*1680*/  FMUL.FTZ R15, R236, R15 ;  /* 0x0000000fec0f7220 */ /* 0x010fe40000410000 */
[----:B------:R-:W4:Y:S01]  /*1690*/  LDL R236, [R1+0x4] ;  /* 0x0000040001ec7983 */ /* 0x000f220000100800 */
[----:B------:R-:W-:-:S03]  /*16a0*/  FMUL.FTZ R16, R234, R232 ;  /* 0x000000e8ea107220 */ /* 0x000fc60000410000 */
[----:B------:R-:W4:Y:S01]  /*16b0*/  LDL R234, [R1+0xc] ;  /* 0x00000c0001ea7983 */ /* 0x000f220000100800 */
[----:B--2---:R-:W-:Y:S01]  /*16c0*/  FMUL.FTZ R21, R233, R216 ;  /* 0x000000d8e9157220 */ /* 0x004fe20000410000 */
[----:B------:R-:W-:Y:S01]  /*16d0*/  SHF.L.U32 R216, R22, 0x10, RZ ;  /* 0x0000001016d87819 */ /* 0x000fe200000006ff */
[----:B------:R-:W-:Y:S01]  /*16e0*/  FMUL.FTZ R22, R218, R208 ;  /* 0x000000d0da167220 */ /* 0x000fe20000410000 */
[----:B------:R-:W-:Y:S01]  /*16f0*/  SHF.L.U32 R218, R23, 0x10, RZ ;  /* 0x0000001017da7819 */ /* 0x000fe200000006ff */
[----:B------:R-:W-:Y:S01]  /*1700*/  FMUL.FTZ R23, R220, R207 ;  /* 0x000000cfdc177220 */ /* 0x000fe20000410000 */
[----:B------:R-:W-:Y:S01]  /*1710*/  SHF.L.U32 R220, R188, 0x10, RZ ;  /* 0x00000010bcdc7819 */ /* 0x000fe200000006ff */
[----:B---3--:R-:W-:Y:S01]  /*1720*/  FMUL.FTZ R188, R230, R206 ;  /* 0x000000cee6bc7220 */ /* 0x008fe20000410000 */
[----:B------:R-:W-:Y:S01]  /*1730*/  FMUL.FTZ R206, R187, UR30 ;  /* 0x0000001ebbce7c20 */ /* 0x000fe20008410000 */
[----:B------:R-:W-:Y:S02]  /*1740*/  SHF.L.U32 R187, R238, 0x10, RZ ;  /* 0x00000010eebb7819 */ /* 0x000fe400000006ff */
[----:B------:R-:W2:Y:S01]  /*1750*/  LDL R238, [R1+0x14] ;  /* 0x0000140001ee7983 */ /* 0x000ea20000100800 */
[----:B------:R-:W-:-:S03]  /*1760*/  SHF.L.U32 R230, R237, 0x10, RZ ;  /* 0x00000010ede67819 */ /* 0x000fc600000006ff */
[----:B------:R-:W3:Y:S01]  /*1770*/  LDL R237, [R1+0x1c] ;  /* 0x00001c0001ed7983 */ /* 0x000ee20000100800 */
[----:B------:R-:W-:Y:S01]  /*1780*/  FMUL.FTZ R18, R18, UR30 ;  /* 0x0000001e12127c20 */ /* 0x000fe20008410000 */
[----:B------:R-:W-:Y:S01]  /*1790*/  FMUL.FTZ R19, R19, UR30 ;  /* 0x0000001e13137c20 */ /* 0x000fe20008410000 */
[----:B------:R-:W-:Y:S01]  /*17a0*/  FADD.FTZ R78, R78, R208 ;  /* 0x000000d04e4e7221 */ /* 0x000fe20000010000 */
[----:B------:R-:W-:Y:S01]  /*17b0*/  FADD.FTZ R72, R72, R207 ;  /* 0x000000cf48487221 */ /* 0x000fe20000010000 */
[----:B------:R-:W-:Y:S01]  /*17c0*/  FFMA.FTZ R110, R18, R208, R110 ;  /* 0x000000d0126e7223 */ /* 0x000fe2000001006e */
[----:B------:R-:W-:Y:S01]  /*17d0*/  FFMA.FTZ R104, R19, R207, R104 ;  /* 0x000000cf13687223 */ /* 0x000fe20000010068 */
[----:B------:R-:W-:Y:S01]  /*17e0*/  FMUL.FTZ R207, R185, UR30 ;  /* 0x0000001eb9cf7c20 */ /* 0x000fe20008410000 */
[----:B------:R-:W-:Y:S01]  /*17f0*/  FMUL.FTZ R208, R184, UR30 ;  /* 0x0000001eb8d07c20 */ /* 0x000fe20008410000 */
[----:B------:R-:W-:Y:S01]  /*1800*/  FFMA.FTZ R184, R0, R5, RZ ;  /* 0x0000000500b87223 */ /* 0x000fe200000100ff */
[----:B------:R-:W-:-:S03]  /*1810*/  FADD.FTZ R185, RZ, R5 ;  /* 0x00000005ffb97221 */ /* 0x000fc60000010000 */
        /* <DEDUP_REMOVED lines=14> */
[----:B------:R-:W-:Y:S02]  /*1900*/  FMUL.FTZ R213, R213, UR30 ;  /* 0x0000001ed5d57c20 */ /* 0x000fe40008410000 */
[----:B------:R-:W-:Y:S01]  /*1910*/  FFMA.FTZ R233, R12, R16, R233 ;  /* 0x000000100ce97223 */ /* 0x000fe200000100e9 */
[----:B------:R-:W-:Y:S01]  /*1920*/  FADD.FTZ R232, R16, R232 ;  /* 0x000000e810e87221 */ /* 0x000fe20000010000 */
[----:B------:R-:W-:Y:S01]  /*1930*/  FADD.FTZ R77, R77, R214 ;  /* 0x000000d64d4d7221 */ /* 0x000fe20000010000 */
[----:B------:R-:W-:Y:S01]  /*1940*/  FFMA.FTZ R109, R213, R214, R109 ;  /* 0x000000d6d56d7223 */ /* 0x000fe2000001006d */
[----:B------:R-:W-:Y:S01]  /*1950*/  FFMA.FTZ R233, R17, R21, R233 ;  /* 0x0000001511e97223 */ /* 0x000fe200000100e9 */
[----:B------:R-:W-:Y:S01]  /*1960*/  FADD.FTZ R232, R21, R232 ;  /* 0x000000e815e87221 */ /* 0x000fe20000010000 */
[----:B------:R-:W-:Y:S01]  /*1970*/  FMUL.FTZ R215, R215, UR30 ;  /* 0x0000001ed7d77c20 */ /* 0x000fe20008410000 */
[----:B------:R-:W-:-:S03]  /*1980*/  FADD.FTZ R79, R79, R216 ;  /* 0x000000d84f4f7221 */ /* 0x000fc60000010000 */
[----:B------:R-:W-:Y:S01]  /*1990*/  FFMA.FTZ R111, R215, R216, R111 ;  /* 0x000000d8d76f7223 */ /* 0x000fe2000001006f */
[----:B------:R-:W-:Y:S01]  /*19a0*/  FMUL.FTZ R217, R217, UR30 ;  /* 0x0000001ed9d97c20 */ /* 0x000fe20008410000 */
[----:B------:R-:W-:-:S03]  /*19b0*/  FADD.FTZ R73, R73, R218 ;  /* 0x000000da49497221 */ /* 0x000fc60000010000 */
[-C--:B------:R-:W-:Y:S01]  /*19c0*/  FFMA.FTZ R105, R217, R218.reuse, R105 ;  /* 0x000000dad9697223 */ /* 0x080fe20000010069 */
[----:B----4-:R-:W-:Y:S01]  /*19d0*/  FMUL.FTZ R218, R236, R218 ;  /* 0x000000daecda7220 */ /* 0x010fe20000410000 */
        /* <DEDUP_REMOVED lines=9> */
[----:B-----5:R-:W-:Y:S01]  /*1a70*/  FMUL.FTZ R193, R248, R193 ;  /* 0x000000c1f8c17220 */ /* 0x020fe20000410000 */
        /* <DEDUP_REMOVED lines=22> */
[----:B------:R-:W-:-:S02]  /*1be0*/  IMAD.U32 R228, R228, 0x10000, RZ ;  /* 0x00010000e4e47824 */ /* 0x000fc400078e00ff */
        /* <DEDUP_REMOVED lines=12> */
[----:B------:R-:W-:-:S02]  /*1cb0*/  FADD.FTZ R61, R61, R230 ;  /* 0x000000e63d3d7221 */ /* 0x000fc40000010000 */
[-C--:B------:R-:W-:Y:S01]  /*1cc0*/  FFMA.FTZ R93, R229, R230.reuse, R93 ;  /* 0x000000e6e55d7223 */ /* 0x080fe2000001005d */
[----:B------:R-:W-:Y:S01]  /*1cd0*/  FMUL.FTZ R230, R241, R230 ;  /* 0x000000e6f1e67220 */ /* 0x000fe20000410000 */
[----:B------:R-:W-:Y:S01]  /*1ce0*/  FADD.FTZ R62, R62, R210 ;  /* 0x000000d23e3e7221 */ /* 0x000fe20000010000 */
[-C--:B------:R-:W-:Y:S01]  /*1cf0*/  FFMA.FTZ R94, R206, R210.reuse, R94 ;  /* 0x000000d2ce5e7223 */ /* 0x080fe2000001005e */
[----:B------:R-:W-:Y:S01]  /*1d00*/  FMUL.FTZ R231, R231, UR30 ;  /* 0x0000001ee7e77c20 */ /* 0x000fe20008410000 */
[----:B------:R-:W-:Y:S01]  /*1d10*/  FMUL.FTZ R210, R242, R210 ;  /* 0x000000d2f2d27220 */ /* 0x000fe20000410000 */
[----:B------:R-:W-:Y:S02]  /*1d20*/  FADD.FTZ R63, R63, R187 ;  /* 0x000000bb3f3f7221 */ /* 0x000fe40000010000 */
[----:B------:R-:W-:Y:S01]  /*1d30*/  FFMA.FTZ R95, R231, R187, R95 ;  /* 0x000000bbe75f7223 */ /* 0x000fe2000001005f */
[----:B------:R-:W-:Y:S01]  /*1d40*/  SHF.L.U32 R185, R239, 0x10, RZ ;  /* 0x00000010efb97819 */ /* 0x000fe200000006ff */
[----:B------:R-:W-:Y:S01]  /*1d50*/  FADD.FTZ R56, R56, R211 ;  /* 0x000000d338387221 */ /* 0x000fe20000010000 */
[-C--:B------:R-:W-:Y:S01]  /*1d60*/  FFMA.FTZ R88, R207, R211.reuse, R88 ;  /* 0x000000d3cf587223 */ /* 0x080fe20000010058 */
[----:B------:R-:W-:Y:S01]  /*1d70*/  FMUL.FTZ R211, R120, R211 ;  /* 0x000000d378d37220 */ /* 0x000fe20000410000 */
[----:B------:R-:W-:Y:S01]  /*1d80*/  SHF.L.U32 R184, R252, 0x10, RZ ;  /* 0x00000010fcb87819 */ /* 0x000fe200000006ff */
[----:B------:R-:W-:Y:S01]  /*1d90*/  FADD.FTZ R58, R58, R212 ;  /* 0x000000d43a3a7221 */ /* 0x000fe20000010000 */
[-C--:B------:R-:W-:Y:S01]  /*1da0*/  FFMA.FTZ R90, R208, R212.reuse, R90 ;  /* 0x000000d4d05a7223 */ /* 0x080fe2000001005a */
[----:B------:R-:W-:Y:S01]  /*1db0*/  FMUL.FTZ R212, R122, R212 ;  /* 0x000000d47ad47220 */ /* 0x000fe20000410000 */
[----:B------:R-:W-:Y:S01]  /*1dc0*/  FMUL.FTZ R235, R235, UR30 ;  /* 0x0000001eebeb7c20 */ /* 0x000fe20008410000 */
[-C--:B------:R-:W-:Y:S01]  /*1dd0*/  FMUL.FTZ R236, R123, R184.reuse ;  /* 0x000000b87bec7220 */ /* 0x080fe20000410000 */
[----:B------:R-:W-:Y:S01]  /*1de0*/  FADD.FTZ R57, R57, R185 ;  /* 0x000000b939397221 */ /* 0x000fe20000010000 */
[----:B------:R-:W-:Y:S01]  /*1df0*/  FADD.FTZ R59, R59, R184 ;  /* 0x000000b83b3b7221 */ /* 0x000fe20000010000 */
[----:B------:R-:W-:Y:S01]  /*1e00*/  FFMA.FTZ R91, R235, R184, R91 ;  /* 0x000000b8eb5b7223 */ /* 0x000fe2000001005b */
[----:B--2---:R-:W-:-:S04]  /*1e10*/  FMUL.FTZ R214, R238, R214 ;  /* 0x000000d6eed67220 */ /* 0x004fc80000410000 */
[----:B------:R-:W-:Y:S01]  /*1e20*/  FFMA.FTZ R233, R213, R214, R233 ;  /* 0x000000d6d5e97223 */ /* 0x000fe200000100e9 */
[----:B------:R-:W-:Y:S01]  /*1e30*/  FADD.FTZ R232, R214, R232 ;  /* 0x000000e8d6e87221 */ /* 0x000fe20000010000 */
[----:B---3--:R-:W-:Y:S02]  /*1e40*/  FMUL.FTZ R216, R237, R216 ;  /* 0x000000d8edd87220 */ /* 0x008fe40000410000 */
        /* <DEDUP_REMOVED lines=32> */
[----:B------:R-:W-:Y:S02]  /*2050*/  FMUL.FTZ R232, R243, R187 ;  /* 0x000000bbf3e87220 */ /* 0x000fe40000410000 */
[----:B------:R-:W-:Y:S01]  /*2060*/  FFMA.FTZ R187, R206, R210, R233 ;  /* 0x000000d2cebb7223 */ /* 0x000fe200000100e9 */
[----:B------:R-:W-:Y:S01]  /*2070*/  FADD.FTZ R234, R234, R210 ;  /* 0x000000d2eaea7221 */ /* 0x000fe20000010000 */
[----:B------:R-:W-:Y:S02]  /*2080*/  FMUL.FTZ R233, R186, UR30 ;  /* 0x0000001ebae97c20 */ /* 0x000fe40008410000 */
[----:B------:R-:W-:Y:S01]  /*2090*/  FFMA.FTZ R187, R231, R232, R187 ;  /* 0x000000e8e7bb7223 */ /* 0x000fe200000100bb */
[----:B------:R-:W-:Y:S01]  /*20a0*/  FADD.FTZ R186, R234, R232 ;  /* 0x000000e8eaba7221 */ /* 0x000fe20000010000 */
[----:B------:R-:W-:-:S02]  /*20b0*/  FMUL.FTZ R234, R121, R185 ;  /* 0x000000b979ea7220 */ /* 0x000fc40000410000 */
[----:B------:R-:W-:Y:S01]  /*20c0*/  FFMA.FTZ R187, R207, R211, R187 ;  /* 0x000000d3cfbb7223 */ /* 0x000fe200000100bb */
[----:B------:R-:W-:-:S03]  /*20d0*/  FADD.FTZ R186, R186, R211 ;  /* 0x000000d3baba7221 */ /* 0x000fc60000010000 */
[----:B------:R-:W-:Y:S01]  /*20e0*/  FFMA.FTZ R187, R233, R234, R187 ;  /* 0x000000eae9bb7223 */ /* 0x000fe200000100bb */
[----:B------:R-:W-:-:S03]  /*20f0*/  FADD.FTZ R186, R186, R234 ;  /* 0x000000eababa7221 */ /* 0x000fc60000010000 */
[----:B------:R-:W-:Y:S01]  /*2100*/  FFMA.FTZ R187, R208, R212, R187 ;  /* 0x000000d4d0bb7223 */ /* 0x000fe200000100bb */
[----:B------:R-:W-:Y:S01]  /*2110*/  FADD.FTZ R186, R186, R212 ;  /* 0x000000d4baba7221 */ /* 0x000fe20000010000 */
[----:B------:R-:W-:Y:S02]  /*2120*/  FFMA.FTZ R89, R233, R185, R89 ;  /* 0x000000b9e9597223 */ /* 0x000fe40000010059 */
[----:B------:R-:W-:Y:S01]  /*2130*/  FFMA.FTZ R185, R235, R236, R187 ;  /* 0x000000ecebb97223 */ /* 0x000fe200000100bb */
[----:B------:R-:W-:Y:S01]  /*2140*/  FADD.FTZ R184, R186, R236 ;  /* 0x000000ecbab87221 */ /* 0x000fe20000010000 */
[----:B------:R-:W-:Y:S06]  /*2150*/  BRA `(.L_x_4296) ;  /* 0x0000000000e47947 */ /* 0x000fec0003800000 */
.L_x_4295:
[----:B------:R-:W-:Y:S01]  /*2160*/  UISETP.GE.AND UP2, UPT, UR20, 0x1, UPT ;  /* 0x000000011400788c */ /* 0x000fe2000bf46270 */
[----:B------:R-:W-:Y:S01]  /*2170*/  HFMA2 R186, -RZ, RZ, 0, 0 ;  /* 0x00000000ffba7431 */ /* 0x000fe200000001ff */
[----:B------:R-:W-:-:S04]  /*2180*/  UISETP.NE.U32.AND UP0, UPT, UR4, URZ, UPT ;  /* 0x000000ff0400728c */ /* 0x000fc8000bf05070 */
[----:B------:R-:W-:-:S03]  /*2190*/  UISETP.NE.AND.EX UP0, UPT, UR5, URZ, UPT, UP0 ;  /* 0x000000ff0500728c */ /* 0x000fc6000bf05300 */
[----:B------:R-:W-:Y:S08]  /*21a0*/  BRA.U !UP2, `(.L_x_4297) ;  /* 0x000000010a1c7547 */ /* 0x000ff0000b800000 */
[----:B------:R-:W0:Y:S01]  /*21b0*/  S2R R184, SR_TID.X ;  /* 0x0000000000b87919 */ /* 0x000e220000002100 */
[----:B------:R-:W-:-:S04]  /*21c0*/  UIADD3 UR9, UPT, UPT, UR20, -0x1, URZ ;  /* 0xffffffff14097890 */ /* 0x000fc8000fffe0ff */
[----:B------:R-:W-:-:S04]  /*21d0*/  UIMAD UR9, UR9, UR21, URZ ;  /* 0x00000015090972a4 */ /* 0x000fc8000f8e02ff */
[----:B------:R-:W-:-:S04]  /*21e0*/  USHF.R.S32.HI UR10, URZ, 0x1f, UR9 ;  /* 0x0000001fff0a7899 */ /* 0x000fc80008011409 */
[----:B------:R-:W-:-:S06]  /*21f0*/  ULEA.HI UR10, UR10, UR9, URZ, 0x3 ;  /* 0x000000090a0a7291 */ /* 0x000fcc000f8f18ff */
[----:B------:R-:W-:-:S04]  /*2200*/  MOV R186, UR10 ;  /* 0x0000000a00ba7c02 */ /* 0x000fc80008000f00 */
[----:B0-----:R-:W-:-:S07]  /*2210*/  LEA.HI.SX32 R186, R186, R184, 0x1d ;  /* 0x000000b8baba7211 */ /* 0x001fce00078feaff */
.L_x_4297:
[----:B------:R-:W-:Y:S01]  /*2220*/  CS2R R184, SRZ ;  /* 0x0000000000b87805 */ /* 0x000fe2000001ff00 */
[----:B------:R-:W-:Y:S06]  /*2230*/  BRA.U UP0, `(.L_x_4298) ;  /* 0x0000000100347547 */ /* 0x000fec000b800000 */
[----:B------:R-:W0:Y:S01]  /*2240*/  LDC.64 R238, c[0x0][0x3b0] ;  /* 0x0000ec00ffee7b82 */ /* 0x000e220000000a00 */
[C---:B------:R-:W-:Y:S02]  /*2250*/  IADD3 R198, PT, PT, R186.reuse, 0x100, RZ ;  /* 0x00000100bac67810 */ /* 0x040fe40007ffe0ff */
[C---:B------:R-:W-:Y:S02]  /*2260*/  IADD3 R200, PT, PT, R186.reuse, 0x200, RZ ;  /* 0x00000200bac87810 */ /* 0x040fe40007ffe0ff */
[C---:B------:R-:W-:Y:S01]  /*2270*/  IADD3 R202, PT, PT, R186.reuse, 0x300, RZ ;  /* 0x00000300baca7810 */ /* 0x040fe20007ffe0ff */
[----:B0-----:R-:W-:-:S04]  /*2280*/  IMAD.WIDE.U32 R186, R186, 0x8, R238 ;  /* 0x00000008baba7825 */ /* 0x001fc800078e00ee */
[--C-:B------:R-:W-:Y:S01]  /*2290*/  IMAD.WIDE.U32 R198, R198, 0x8, R238.reuse ;  /* 0x00000008c6c67825 */ /* 0x100fe200078e00ee */
[----:B------:R0:W5:Y:S03]  /*22a0*/  LDG.E.64 R204, desc[UR22][R186.64] ;  /* 0x00000016bacc7981 */ /* 0x000166000c1e1b00 */
[----:B------:R-:W-:-:S04]  /*22b0*/  IMAD.WIDE.U32 R200, R200, 0x8, R238 ;  /* 0x00000008c8c87825 */ /* 0x000fc800078e00ee */
[----:B------:R-:W-:Y:S02]  /*22c0*/  IMAD.WIDE.U32 R238, R202, 0x8, R238 ;  /* 0x00000008caee7825 */ /* 0x000fe400078e00ee */
[----:B------:R0:W5:Y:S04]  /*22d0*/  LDG.E.64 R202, desc[UR22][R198.64] ;  /* 0x00000016c6ca7981 */ /* 0x000168000c1e1b00 */
[----:B------:R-:W5:Y:S04]  /*22e0*/  LDG.E.64 R200, desc[UR22][R200.64] ;  /* 0x00000016c8c87981 */ /* 0x000f68000c1e1b00 */
[----:B------:R0:W5:Y:S01]  /*22f0*/  LDG.E.64 R198, desc[UR22][R238.64] ;  /* 0x00000016eec67981 */ /* 0x000162000c1e1b00 */
[----:B------:R-:W-:Y:S05]  /*2300*/  BRA `(.L_x_4296) ;  /* 0x0000000000787947 */ /* 0x000fea0003800000 */
.L_x_4298:
[----:B------:R-:W0:Y:S01]  /*2310*/  S2R R158, SR_TID.X ;  /* 0x00000000009e7919 */ /* 0x000e220000002100 */
[----:B------:R-:W-:Y:S01]  /*2320*/  UIMAD UR9, UR8, UR21, URZ ;  /* 0x00000015080972a4 */ /* 0x000fe2000f8e02ff */
[----:B------:R-:W1:Y:S01]  /*2330*/  LDC.64 R170, c[0x0][0x3b0] ;  /* 0x0000ec00ffaa7b82 */ /* 0x000e620000000a00 */
[C---:B------:R-:W-:Y:S02]  /*2340*/  IADD3 R163, PT, PT, R186.reuse, 0x100, RZ ;  /* 0x00000100baa37810 */ /* 0x040fe40007ffe0ff */
[----:B------:R-:W-:Y:S01]  /*2350*/  USHF.R.S32.HI UR10, URZ, 0x1f, UR9 ;  /* 0x0000001fff0a7899 */ /* 0x000fe20008011409 */
[C---:B------:R-:W-:Y:S02]  /*2360*/  IADD3 R167, PT, PT, R186.reuse, 0x200, RZ ;  /* 0x00000200baa77810 */ /* 0x040fe40007ffe0ff */
[----:B------:R-:W-:Y:S01]  /*2370*/  IADD3 R159, PT, PT, R186, 0x300, RZ ;  /* 0x00000300ba9f7810 */ /* 0x000fe20007ffe0ff */
[----:B------:R-:W-:Y:S01]  /*2380*/  ULEA.HI UR10, UR10, UR9, URZ, 0x3 ;  /* 0x000000090a0a7291 */ /* 0x000fe2000f8f18ff */
[----:B------:R-:W3:Y:S05]  /*2390*/  LDC.64 R198, c[0x0][0x438] ;  /* 0x00010e00ffc67b82 */ /* 0x000eea0000000a00 */
[----:B------:R-:W-:Y:S01]  /*23a0*/  MOV R157, UR10 ;  /* 0x0000000a009d7c02 */ /* 0x000fe20008000f00 */
[----:B-1----:R-:W-:-:S04]  /*23b0*/  IMAD.WIDE.U32 R162, R163, 0x8, R170 ;  /* 0x00000008a3a27825 */ /* 0x002fc800078e00aa */
[--C-:B------:R-:W-:Y:S01]  /*23c0*/  IMAD.WIDE.U32 R166, R167, 0x8, R170.reuse ;  /* 0x00000008a7a67825 */ /* 0x100fe200078e00aa */
[----:B------:R1:W5:Y:S01]  /*23d0*/  LDG.E.64 R202, desc[UR22][R162.64] ;  /* 0x00000016a2ca7981 */ /* 0x000362000c1e1b00 */
[----:B0-----:R-:W-:Y:S02]  /*23e0*/  LEA.HI.SX32 R158, R157, R158, 0x1d ;  /* 0x0000009e9d9e7211 */ /* 0x001fe400078feaff */
[--C-:B------:R-:W-:Y:S01]  /*23f0*/  IMAD.WIDE.U32 R156, R186, 0x8, R170.reuse ;  /* 0x00000008ba9c7825 */ /* 0x100fe200078e00aa */
[----:B------:R1:W5:Y:S01]  /*2400*/  LDG.E.64 R200, desc[UR22][R166.64] ;  /* 0x00000016a6c87981 */ /* 0x000362000c1e1b00 */
[C---:B------:R-:W-:Y:S02]  /*2410*/  IADD3 R160, PT, PT, R158.reuse, 0x100, RZ ;  /* 0x000001009ea07810 */ /* 0x040fe40007ffe0ff */
[C---:B------:R-:W-:Y:S01]  /*2420*/  IADD3 R164, PT, PT, R158.reuse, 0x200, RZ ;  /* 0x000002009ea47810 */ /* 0x040fe20007ffe0ff */
[----:B------:R-:W-:Y:S01]  /*2430*/  IMAD.WIDE.U32 R170, R159, 0x8, R170 ;  /* 0x000000089faa7825 */ /* 0x000fe200078e00aa */
[C---:B------:R-:W-:Y:S01]  /*2440*/  IADD3 R168, PT, PT, R158.reuse, 0x300, RZ ;  /* 0x000003009ea87810 */ /* 0x040fe20007ffe0ff */
[----:B------:R1:W5:Y:S02]  /*2450*/  LDG.E.64 R204, desc[UR22][R156.64] ;  /* 0x000000169ccc7981 */ /* 0x000364000c1e1b00 */
[----:B---3--:R-:W-:-:S04]  /*2460*/  IMAD.WIDE.U32 R158, R158, 0x10, R198 ;  /* 0x000000109e9e7825 */ /* 0x008fc800078e00c6 */
[----:B------:R-:W-:-:S04]  /*2470*/  IMAD.WIDE.U32 R160, R160, 0x10, R198 ;  /* 0x00000010a0a07825 */ /* 0x000fc800078e00c6 */
[--C-:B------:R-:W-:Y:S01]  /*2480*/  IMAD.WIDE.U32 R164, R164, 0x10, R198.reuse ;  /* 0x00000010a4a47825 */ /* 0x100fe200078e00c6 */
[----:B------:R-:W5:Y:S03]  /*2490*/  LDG.E.128 R156, desc[UR22][R158.64] ;  /* 0x000000169e9c7981 */ /* 0x000f66000c1e1d00 */
[----:B------:R-:W-:Y:S01]  /*24a0*/  IMAD.WIDE.U32 R168, R168, 0x10, R198 ;  /* 0x00000010a8a87825 */ /* 0x000fe200078e00c6 */
[----:B------:R-:W5:Y:S04]  /*24b0*/  LDG.E.128 R160, desc[UR22][R160.64] ;  /* 0x00000016a0a07981 */ /* 0x000f68000c1e1d00 */
[----:B------:R1:W5:Y:S04]  /*24c0*/  LDG.E.64 R198, desc[UR22][R170.64] ;  /* 0x00000016aac67981 */ /* 0x000368000c1e1b00 */
[----:B------:R-:W5:Y:S04]  /*24d0*/  LDG.E.128 R164, desc[UR22][R164.64] ;  /* 0x00000016a4a47981 */ /* 0x000f68000c1e1d00 */
[----:B-1----:R-:W5:Y:S02]  /*24e0*/  LDG.E.128 R168, desc[UR22][R168.64] ;  /* 0x00000016a8a87981 */ /* 0x002f64000c1e1d00 */
.L_x_4296:
[----:B0-----:R-:W0:Y:S01]  /*24f0*/  SHFL.DOWN PT, R187, R184, 0x10, 0x1f ;  /* 0x0a001f00b8bb7f89 */ /* 0x001e2200000e0000 */
        /* <DEDUP_REMOVED lines=31> */
.L_x_4300:
[----:B------:R-:W-:Y:S05]  /*26f0*/  BSYNC.RECONVERGENT B0 ;  /* 0x0000000000007941 */ /* 0x000fea0003800200 */
.L_x_4299:
[----:B------:R-:W1:Y:S08]  /*2700*/  S2UR UR10, SR_CgaCtaId ;  /* 0x00000000000a79c3 */ /* 0x000e700000008800 */
[----:B------:R-:W-:Y:S01]  /*2710*/  BAR.SYNC.DEFER_BLOCKING 0x0 ;  /* 0x0000000000007b1d */ /* 0x000fe20000010000 */
[----:B------:R-:W-:Y:S01]  /*2720*/  @UP2 UIADD3 UR20, UPT, UPT, UR20, -0x1, URZ ;  /* 0xffffffff14142890 */ /* 0x000fe2000fffe0ff */
[----:B------:R-:W-:-:S03]  /*2730*/  PLOP3.LUT P0, PT, PT, PT, UP2, 0x80, 0x8 ;  /* 0x000000000008781c */ /* 0x000fc60003f0f028 */
[----:B------:R-:W-:Y:S01]  /*2740*/  @UP2 UIMAD UR20, UR20, UR21, URZ ;  /* 0x00000015141422a4 */ /* 0x000fe2000f8e02ff */
        /* <DEDUP_REMOVED lines=27> */
[----:B------:R-:W0:Y:S01]  /*2900*/  LDS.128 R184, [UR10] ;  /* 0x0000000affb87984 */ /* 0x000e220008000c00 */
[----:B------:R-:W1:Y:S01]  /*2910*/  @UP2 LDCU.64 UR10, c[0x0][0x390] ;  /* 0x00007200ff0a27ac */ /* 0x000e620008000a00 */
[----:B------:R-:W-:Y:S01]  /*2920*/  UISETP.NE.U32.AND UP0, UPT, UR4, URZ, UPT ;  /* 0x000000ff0400728c */ /* 0x000fe2000bf05070 */
[----:B0-----:R-:W-:Y:S01]  /*2930*/  FADD.FTZ R185, R237, R185 ;  /* 0x000000b9edb97221 */ /* 0x001fe20000010000 */
[----:B------:R-:W-:-:S03]  /*2940*/  FADD.FTZ R184, R238, R184 ;  /* 0x000000b8eeb87221 */ /* 0x000fc60000010000 */
[----:B------:R-:W-:Y:S01]  /*2950*/  FADD.FTZ R185, R187, R185 ;  /* 0x000000b9bbb97221 */ /* 0x000fe20000010000 */
[----:B------:R-:W-:Y:S01]  /*2960*/  FADD.FTZ R184, R186, R184 ;  /* 0x000000b8bab87221 */ /* 0x000fe20000010000 */
[----:B------:R-:W-:Y:S02]  /*2970*/  IMAD.U32 R186, RZ, RZ, UR9 ;  /* 0x00000009ffba7e24 */ /* 0x000fe4000f8e00ff */
[----:B------:R-:W-:-:S05]  /*2980*/  FMUL.FTZ R185, R185, UR29 ;  /* 0x0000001db9b97c20 */ /* 0x000fca0008410000 */
[----:B------:R-:W-:Y:S02]  /*2990*/  R2UR UR20, R185 ;  /* 0x00000000b91472ca */ /* 0x000fe400000e0000 */
[----:B------:R-:W-:Y:S02]  /*29a0*/  MOV R185, RZ ;  /* 0x000000ff00b97202 */ /* 0x000fe40000000f00 */
[----:B------:R-:W-:Y:S01]  /*29b0*/  @P0 LEA.HI.SX32 R185, R186, R252, 0x1d ;  /* 0x000000fcbab90211 */ /* 0x000fe200078feaff */
[----:B------:R-:W-:Y:S01]  /*29c0*/  HFMA2 R186, -RZ, RZ, 0, 9.5367431640625e-07 ;  /* 0x00000010ffba7431 */ /* 0x000fe200000001ff */
[----:B------:R-:W-:Y:S01]  /*29d0*/  UIMAD UR9, UR8, UR21, URZ ;  /* 0x00000015080972a4 */ /* 0x000fe2000f8e02ff */
[----:B------:R-:W-:-:S03]  /*29e0*/  FMUL.FTZ R184, R184, UR29 ;  /* 0x0000001db8b87c20 */ /* 0x000fc60008410000 */
[----:B-1----:R-:W-:Y:S01]  /*29f0*/  @P0 IMAD.WIDE.U32 R186, R185, R186, UR10 ;  /* 0x0000000ab9ba0e25 */ /* 0x002fe2000f8e00ba */
[----:B------:R-:W-:-:S04]  /*2a00*/  USHF.R.S32.HI UR10, URZ, 0x1f, UR9 ;  /* 0x0000001fff0a7899 */ /* 0x000fc80008011409 */
[----:B------:R0:W5:Y:S01]  /*2a10*/  @P0 LDG.E.128 R172, desc[UR22][R186.64] ;  /* 0x00000016baac0981 */ /* 0x000162000c1e1d00 */
[----:B------:R-:W-:Y:S01]  /*2a20*/  ISETP.NE.AND P0, PT, RZ, UR28, PT ;  /* 0x0000001cff007c0c */ /* 0x000fe2000bf05270 */
[----:B------:R-:W-:Y:S02]  /*2a30*/  UISETP.NE.AND.EX UP0, UPT, UR5, URZ, UPT, UP0 ;  /* 0x000000ff0500728c */ /* 0x000fe4000bf05300 */
[----:B------:R-:W-:Y:S01]  /*2a40*/  ULEA.HI UR10, UR10, UR9, URZ, 0x3 ;  /* 0x000000090a0a7291 */ /* 0x000fe2000f8f18ff */
[----:B------:R-:W-:-:S04]  /*2a50*/  FSEL R184, R184, RZ, !P0 ;  /* 0x000000ffb8b87208 */ /* 0x000fc80004000000 */
[----:B------:R-:W-:Y:S02]  /*2a60*/  R2UR UR32, R184 ;  /* 0x00000000b82072ca */ /* 0x000fe400000e0000 */
[----:B------:R-:W-:-:S04]  /*2a70*/  MOV R184, UR10 ;  /* 0x0000000a00b87c02 */ /* 0x000fc80008000f00 */
[----:B------:R-:W-:Y:S01]  /*2a80*/  LEA.HI.SX32 R184, R184, R252, 0x1d ;  /* 0x000000fcb8b87211 */ /* 0x000fe200078feaff */
[----:B0-----:R-:W-:Y:S08]  /*2a90*/  BRA.U UP0, `(.L_x_4301) ;  /* 0x0000001900107547 */ /* 0x001ff0000b800000 */
[----:B------:R-:W-:-:S04]  /*2aa0*/  UISETP.NE.U32.AND UP0, UPT, UR6, URZ, UPT ;  /* 0x000000ff0600728c */ /* 0x000fc8000bf05070 */
[----:B------:R-:W-:-:S09]  /*2ab0*/  UISETP.NE.AND.EX UP0, UPT, UR7, URZ, UPT, UP0 ;  /* 0x000000ff0700728c */ /* 0x000fd2000bf05300 */
[----:B------:R-:W-:Y:S05]  /*2ac0*/  BRA.U UP0, `(.L_x_4302) ;  /* 0x0000000d00b87547 */ /* 0x000fea000b800000 */
[----:B------:R-:W-:Y:S05]  /*2ad0*/  BRA.U !UP2, `(.L_x_4303) ;  /* 0x000000010a707547 */ /* 0x000fea000b800000 */
[----:B-----5:R-:W-:Y:S01]  /*2ae0*/  LOP3.LUT P1, RZ, R204, 0xff, RZ, 0xc0, !PT ;  /* 0x000000ffccff7812 */ /* 0x020fe2000782c0ff */
[----:B------:R-:W-:Y:S01]  /*2af0*/  BSSY.RECONVERGENT B0, `(.L_x_4304) ;  /* 0x000000d000007945 */ /* 0x000fe20003800200 */
[----:B------:R-:W-:-:S11]  /*2b00*/  MOV R186, RZ ;  /* 0x000000ff00ba7202 */ /* 0x000fd60000000f00 */
        /* <DEDUP_REMOVED lines=11> */
.L_x_4305:
[----:B------:R-:W-:Y:S05]  /*2bc0*/  BSYNC.RECONVERGENT B0 ;  /* 0x0000000000007941 */ /* 0x000fea0003800200 */
.L_x_4304:
        /* <DEDUP_REMOVED lines=13> */
.L_x_4303:
[----:B------:R-:W-:Y:S05]  /*2ca0*/  BRA.U !UP2, `(.L_x_4306) ;  /* 0x000000010a747547 */ /* 0x000fea000b800000 */
[----:B-----5:R-:W-:Y:S01]  /*2cb0*/  LOP3.LUT P0, RZ, R204, 0xff00, RZ, 0xc0, !PT ;  /* 0x0000ff00ccff7812 */ /* 0x020fe2000780c0ff */
[----:B------:R-:W-:Y:S01]  /*2cc0*/  BSSY.RECONVERGENT B0, `(.L_x_4307) ;  /* 0x000000e000007945 */ /* 0x000fe20003800200 */
[----:B------:R-:W-:-:S11]  /*2cd0*/  HFMA2 R186, -RZ, RZ, 0, 0 ;  /* 0x00000000ffba7431 */ /* 0x000fd600000001ff */
        /* <DEDUP_REMOVED lines=12> */
.L_x_4308:
[----:B------:R-:W-:Y:S05]  /*2da0*/  BSYNC.RECONVERGENT B0 ;  /* 0x0000000000007941 */ /* 0x000fea0003800200 */
.L_x_4307:
        /* <DEDUP_REMOVED lines=13> */
.L_x_4306:
        /* <DEDUP_REMOVED lines=15> */
.L_x_4311:
[----:B------:R-:W-:Y:S05]  /*2f70*/  BSYNC.RECONVERGENT B0 ;  /* 0x0000000000007941 */ /* 0x000fea0003800200 */
.L_x_4310:
        /* <DEDUP_REMOVED lines=13> */
.L_x_4309:
        /* <DEDUP_REMOVED lines=16> */
.L_x_4314:
[----:B------:R-:W-:Y:S05]  /*3150*/  BSYNC.RECONVERGENT B0 ;  /* 0x0000000000007941 */ /* 0x000fea0003800200 */
.L_x_4313:
        /* <DEDUP_REMOVED lines=13> */
.L_x_4312:
[----:B------:R-:W-:Y:S05]  /*3230*/  BRA.U !UP2, `(.L_x_4315) ;  /* 0x000000010a707547 */ /* 0x000fea000b800000 */
[----:B-----5:R-:W-:Y:S01]  /*3240*/  LOP3.LUT P0, RZ, R205, 0xff, RZ, 0xc0, !PT ;  /* 0x000000ffcdff7812 */ /* 0x020fe2000780c0ff */
[----:B------:R-:W-:Y:S01]  /*3250*/  BSSY.RECONVERGENT B0, `(.L_x_4316) ;  /* 0x000000d000007945 */ /* 0x000fe20003800200 */
[----:B------:R-:W-:-:S11]  /*3260*/  IMAD.MOV.U32 R186, RZ, RZ, RZ ;  /* 0x000000ffffba7224 */ /* 0x000fd600078e00ff */
        /* <DEDUP_REMOVED lines=11> */
.L_x_4317:
[----:B------:R-:W-:Y:S05]  /*3320*/  BSYNC.RECONVERGENT B0 ;  /* 0x0000000000007941 */ /* 0x000fea0003800200 */
.L_x_4316:
        /* <DEDUP_REMOVED lines=13> */
.L_x_4315:
        /* <DEDUP_REMOVED lines=16> */
.L_x_4320:
[----:B------:R-:W-:Y:S05]  /*3500*/  BSYNC.RECONVERGENT B0 ;  /* 0x0000000000007941 */ /* 0x000fea0003800200 */
.L_x_4319:
        /* <DEDUP_REMOVED lines=13> */
.L_x_4318:
[----:B------:R-:W-:Y:S05]  /*35e0*/  BRA.U !UP2, `(.L_x_4321) ;  /* 0x000000010a707547 */ /* 0x000fea000b800000 */
[----:B-----5:R-:W-:Y:S01]  /*35f0*/  LOP3.LUT P0, RZ, R205, 0xff0000, RZ, 0xc0, !PT ;  /* 0x00ff0000cdff7812 */ /* 0x020fe2000780c0ff */
[----:B------:R-:W-:Y:S01]  /*3600*/  BSSY.RECONVERGENT B0, `(.L_x_4322) ;  /* 0x000000d000007945 */ /* 0x000fe20003800200 */
[----:B------:R-:W-:-:S11]  /*3610*/  HFMA2 R186, -RZ, RZ, 0, 0 ;  /* 0x00000000ffba7431 */ /* 0x000fd600000001ff */
        /* <DEDUP_REMOVED lines=11> */
.L_x_4323:
[----:B------:R-:W-:Y:S05]  /*36d0*/  BSYNC.RECONVERGENT B0 ;  /* 0x0000000000007941 */ /* 0x000fea0003800200 */
.L_x_4322:
        /* <DEDUP_REMOVED lines=13> */
.L_x_4321:
        /* <DEDUP_REMOVED lines=17> */
.L_x_4326:
[----:B------:R-:W-:Y:S05]  /*38c0*/  BSYNC.RECONVERGENT B0 ;  /* 0x0000000000007941 */ /* 0x000fea0003800200 */
.L_x_4325:
        /* <DEDUP_REMOVED lines=14> */
.L_x_4302:
        /* <DEDUP_REMOVED lines=18> */
.L_x_4327:
        /* <DEDUP_REMOVED lines=18> */
.L_x_4328:
        /* <DEDUP_REMOVED lines=17> */
.L_x_4329:
        /* <DEDUP_REMOVED lines=18> */
.L_x_4330:
        /* <DEDUP_REMOVED lines=17> */
.L_x_4331:
        /* <DEDUP_REMOVED lines=18> */
.L_x_4332:
        /* <DEDUP_REMOVED lines=25> */
.L_x_4333:
[----:B------:R-:W-:Y:S01]  /*41e0*/  F2FP.BF16.F32.PACK_AB R183, R237, R183 ;  /* 0x000000b7edb7723e */ /* 0x000fe200000010ff */
[----:B------:R-:W-:Y:S06]  /*41f0*/  BRA.U !UP2, `(.L_x_4324) ;  /* 0x000000110aec7547 */ /* 0x000fec000b800000 */
[----:B-----5:R-:W-:Y:S01]  /*4200*/  ISETP.GE.U32.AND P0, PT, R204, RZ, PT ;  /* 0x000000ffcc00720c */ /* 0x020fe20003f06070 */
[----:B------:R-:W-:Y:S01]  /*4210*/  FMUL.FTZ R186, R237, UR25 ;  /* 0x00000019edba7c20 */ /* 0x000fe20008410000 */
[----:B------:R-:W-:Y:S02]  /*4220*/  MOV R204, RZ ;  /* 0x000000ff00cc7202 */ /* 0x000fe40000000f00 */
[----:B------:R-:W-:Y:S01]  /*4230*/  ISETP.GE.U32.AND.EX P0, PT, R205, 0x1000000, PT, P0 ;  /* 0x01000000cd00780c */ /* 0x000fe20003f06100 */
[----:B------:R-:W-:-:S12]  /*4240*/  FMUL.FTZ R186, R186, UR24 ;  /* 0x00000018baba7c20 */ /* 0x000fd80008410000 */
[----:B------:R-:W-:-:S05]  /*4250*/  @P0 PRMT R187, R175, 0x7632, R187 ;  /* 0x00007632afbb0816 */ /* 0x000fca00000000bb */
[----:B------:R-:W-:-:S04]  /*4260*/  @P0 IMAD.U32 R187, R187, 0x10000, RZ ;  /* 0x00010000bbbb0824 */ /* 0x000fc800078e00ff */
[-C--:B------:R-:W-:Y:S01]  /*4270*/  @P0 FMUL.FTZ R204, R187, R186.reuse ;  /* 0x000000babbcc0220 */ /* 0x080fe20000410000 */
[----:B------:R-:W-:-:S03]  /*4280*/  FMUL.FTZ R186, R151, R186 ;  /* 0x000000ba97ba7220 */ /* 0x000fc60000410000 */
[----:B------:R-:W-:Y:S02]  /*4290*/  FADD.FTZ R31, R31, R204 ;  /* 0x000000cc1f1f7221 */ /* 0x000fe40000010000 */
[----:B------:R-:W-:-:S04]  /*42a0*/  FSEL R186, R186, RZ, P0 ;  /* 0x000000ffbaba7208 */ /* 0x000fc80000000000 */
[----:B------:R-:W-:-:S04]  /*42b0*/  F2FP.BF16.F32.PACK_AB R186, RZ, R186 ;  /* 0x000000baffba723e */ /* 0x000fc800000010ff */
[----:B------:R-:W-:Y:S01]  /*42c0*/  PRMT R179, R179, 0x5410, R186 ;  /* 0x00005410b3b37816 */ /* 0x000fe200000000ba */
[----:B------:R-:W-:Y:S06]  /*42d0*/  BRA `(.L_x_4324) ;  /* 0x0000001000b47947 */ /* 0x000fec0003800000 */
.L_x_4301:
[----:B------:R-:W-:-:S04]  /*42e0*/  UISETP.NE.U32.AND UP0, UPT, UR6, URZ, UPT ;  /* 0x000000ff0600728c */ /* 0x000fc8000bf05070 */
[----:B------:R-:W-:-:S09]  /*42f0*/  UISETP.NE.AND.EX UP0, UPT, UR7, URZ, UPT, UP0 ;  /* 0x000000ff0700728c */ /* 0x000fd2000bf05300 */
[----:B------:R-:W-:Y:S05]  /*4300*/  BRA.U UP0, `(.L_x_4334) ;  /* 0x00000009004c7547 */ /* 0x000fea000b800000 */
[----:B------:R-:W-:Y:S01]  /*4310*/  ISETP.LT.AND P1, PT, RZ, UR31, PT ;  /* 0x0000001fff007c0c */ /* 0x000fe2000bf21270 */
[----:B------:R-:W-:-:S12]  /*4320*/  BRA.U !UP2, `(.L_x_4335) ;  /* 0x000000010a407547 */ /* 0x000fd8000b800000 */
[----:B------:R-:W-:Y:S02]  /*4330*/  MOV R186, UR20 ;  /* 0x0000001400ba7c02 */ /* 0x000fe40008000f00 */
[----:B-----5:R-:W-:Y:S02]  /*4340*/  SHF.L.U32 R187, R156, 0x10, RZ ;  /* 0x000000109cbb7819 */ /* 0x020fe400000006ff */
[----:B------:R-:W-:Y:S01]  /*4350*/  LOP3.LUT P0, RZ, R204, 0xff, RZ, 0xc0, !PT ;  /* 0x000000ffccff7812 */ /* 0x000fe2000780c0ff */
[----:B------:R-:W-:-:S04]  /*4360*/  @P1 FFMA.FTZ R186, R0, R186, UR32 ;  /* 0x0000002000ba1e23 */ /* 0x000fc800080100ba */
[----:B------:R-:W-:-:S04]  /*4370*/  @P1 FADD.FTZ R186, R5, -R186 ;  /* 0x800000ba05ba1221 */ /* 0x000fc80000010000 */
[----:B------:R-:W-:Y:S01]  /*4380*/  @P1 FFMA.FTZ R187, R186, UR30, R187 ;  /* 0x0000001ebabb1c23 */ /* 0x000fe200080100bb */
[----:B------:R-:W-:-:S03]  /*4390*/  HFMA2 R186, -RZ, RZ, 0, 0 ;  /* 0x00000000ffba7431 */ /* 0x000fc600000001ff */
[----:B------:R-:W-:-:S04]  /*43a0*/  FMUL.FTZ R187, R187, UR25 ;  /* 0x00000019bbbb7c20 */ /* 0x000fc80008410000 */
[----:B------:R-:W-:Y:S01]  /*43b0*/  FMUL.FTZ R237, R187, UR24 ;  /* 0x00000018bbed7c20 */ /* 0x000fe20008410000 */
[----:B------:R-:W-:-:S05]  /*43c0*/  @P0 SHF.L.U32 R187, R172, 0x10, RZ ;  /* 0x00000010acbb0819 */ /* 0x000fca00000006ff */
[----:B------:R-:W-:-:S04]  /*43d0*/  @P0 FMUL.FTZ R186, R187, R237 ;  /* 0x000000edbbba0220 */ /* 0x000fc80000410000 */
[----:B------:R-:W-:Y:S01]  /*43e0*/  FADD.FTZ R24, R24, R186 ;  /* 0x000000ba18187221 */ /* 0x000fe20000010000 */
[----:B------:R-:W-:-:S05]  /*43f0*/  FMUL.FTZ R186, R152, R237 ;  /* 0x000000ed98ba7220 */ /* 0x000fca0000410000 */
[----:B------:R-:W-:-:S04]  /*4400*/  FSEL R186, R186, RZ, P0 ;  /* 0x000000ffbaba7208 */ /* 0x000fc80000000000 */
[----:B------:R-:W-:-:S04]  /*4410*/  F2FP.BF16.F32.PACK_AB R186, RZ, R186 ;  /* 0x000000baffba723e */ /* 0x000fc800000010ff */
[----:B------:R-:W-:-:S07]  /*4420*/  PRMT R176, R186, 0x7610, R176 ;  /* 0x00007610bab07816 */ /* 0x000fce00000000b0 */
.L_x_4335:
[----:B------:R-:W-:Y:S05]  /*4430*/  BRA.U !UP2, `(.L_x_4336) ;  /* 0x000000010a487547 */ /* 0x000fea000b800000 */
[----:B------:R-:W-:Y:S02]  /*4440*/  MOV R186, UR20 ;  /* 0x0000001400ba7c02 */ /* 0x000fe40008000f00 */
        /* <DEDUP_REMOVED lines=9> */
[----:B------:R-:W-:Y:S01]  /*44e0*/  FMUL.FTZ R237, R187, UR24 ;  /* 0x00000018bbed7c20 */ /* 0x000fe20008410000 */
[----:B------:R-:W-:-:S03]  /*44f0*/  MOV R187, RZ ;  /* 0x000000ff00bb7202 */ /* 0x000fc60000000f00 */
[----:B------:R-:W-:Y:S01]  /*4500*/  @P0 FMUL.FTZ R187, R237, R186 ;  /* 0x000000baedbb0220 */ /* 0x000fe20000410000 */
[----:B------:R-:W-:-:S03]  /*4510*/  FMUL.FTZ R186, R153, R237 ;  /* 0x000000ed99ba7220 */ /* 0x000fc60000410000 */
[----:B------:R-:W-:Y:S02]  /*4520*/  FADD.FTZ R25, R25, R187 ;  /* 0x000000bb19197221 */ /* 0x000fe40000010000 */
[----:B------:R-:W-:-:S04]  /*4530*/  FSEL R186, R186, RZ, P0 ;  /* 0x000000ffbaba7208 */ /* 0x000fc80000000000 */
[----:B------:R-:W-:-:S04]  /*4540*/  F2FP.BF16.F32.PACK_AB R186, RZ, R186 ;  /* 0x000000baffba723e */ /* 0x000fc800000010ff */
[----:B------:R-:W-:-:S07]  /*4550*/  PRMT R176, R176, 0x5410, R186 ;  /* 0x00005410b0b07816 */ /* 0x000fce00000000ba */
.L_x_4336:
[----:B------:R-:W-:Y:S05]  /*4560*/  BRA.U !UP2, `(.L_x_4337) ;  /* 0x000000010a407547 */ /* 0x000fea000b800000 */
        /* <DEDUP_REMOVED lines=16> */
.L_x_4337:
        /* <DEDUP_REMOVED lines=19> */
.L_x_4338:
[----:B------:R-:W-:Y:S05]  /*47a0*/  BRA.U !UP2, `(.L_x_4339) ;  /* 0x000000010a407547 */ /* 0x000fea000b800000 */
[----:B------:R-:W-:Y:S01]  /*47b0*/  MOV R186, UR20 ;  /* 0x0000001400ba7c02 */ /* 0x000fe20008000f00 */
[----:B-----5:R-:W-:Y:S01]  /*47c0*/  IMAD.U32 R187, R158, 0x10000, RZ ;  /* 0x000100009ebb7824 */ /* 0x020fe200078e00ff */
[----:B------:R-:W-:-:S03]  /*47d0*/  LOP3.LUT P0, RZ, R205, 0xff, RZ, 0xc0, !PT ;  /* 0x000000ffcdff7812 */ /* 0x000fc6000780c0ff */
        /* <DEDUP_REMOVED lines=13> */
.L_x_4339:
        /* <DEDUP_REMOVED lines=19> */
.L_x_4340:
        /* <DEDUP_REMOVED lines=17> */
.L_x_4341:
        /* <DEDUP_REMOVED lines=21> */
.L_x_4334:
[----:B------:R-:W-:Y:S02]  /*4c40*/  ISETP.LT.AND P0, PT, RZ, UR31, PT ;  /* 0x0000001fff007c0c */ /* 0x000fe4000bf01270 */
[----:B------:R-:W-:Y:S02]  /*4c50*/  PLOP3.LUT P1, PT, PT, PT, UP3, 0x80, 0x8 ;  /* 0x000000000008781c */ /* 0x000fe40003f2f038 */
[----:B------:R-:W-:Y:S02]  /*4c60*/  MOV R182, UR20 ;  /* 0x0000001400b67c02 */ /* 0x000fe40008000f00 */
[----:B------:R-:W-:Y:S02]  /*4c70*/  MOV R181, UR20 ;  /* 0x0000001400b57c02 */ /* 0x000fe40008000f00 */
[C---:B-----5:R-:W-:Y:S02]  /*4c80*/  PRMT R180, R156.reuse, 0x7632, R180 ;  /* 0x000076329cb47816 */ /* 0x060fe400000000b4 */
[----:B------:R-:W-:-:S02]  /*4c90*/  SHF.L.U32 R186, R156, 0x10, RZ ;  /* 0x000000109cba7819 */ /* 0x000fc400000006ff */
[----:B------:R-:W-:Y:S01]  /*4ca0*/  SHF.L.U32 R180, R180, 0x10, RZ ;  /* 0x00000010b4b47819 */ /* 0x000fe200000006ff */
        /* <DEDUP_REMOVED lines=18> */
.L_x_4342:
        /* <DEDUP_REMOVED lines=13> */
.L_x_4343:
        /* <DEDUP_REMOVED lines=17> */
.L_x_4344:
        /* <DEDUP_REMOVED lines=11> */
[----:B------:R-:W-:Y:S01]  /*5060*/  @P1 SHF.L.U32 R237, R183, 0x10, RZ ;  /* 0x00000010b7ed1819 */ /* 0x000fe200000006ff */
[----:B------:R-:W-:-:S04]  /*5070*/  HFMA2 R183, -RZ, RZ, 0, 0 ;  /* 0x00000000ffb77431 */ /* 0x000fc800000001ff */
[----:B------:R-:W-:Y:S01]  /*5080*/  @P1 FMUL.FTZ R183, R182, R237 ;  /* 0x000000edb6b71220 */ /* 0x000fe20000410000 */
[----:B------:R-:W-:-:S03]  /*5090*/  FMUL.FTZ R182, R155, R182 ;  /* 0x000000b69bb67220 */ /* 0x000fc60000410000 */
[----:B------:R-:W-:Y:S02]  /*50a0*/  FADD.FTZ R27, R27, R183 ;  /* 0x000000b71b1b7221 */ /* 0x000fe40000010000 */
[----:B------:R-:W-:-:S04]  /*50b0*/  FSEL R182, R182, RZ, P1 ;  /* 0x000000ffb6b67208 */ /* 0x000fc80000800000 */
[----:B------:R-:W-:-:S04]  /*50c0*/  F2FP.BF16.F32.PACK_AB R182, RZ, R182 ;  /* 0x000000b6ffb6723e */ /* 0x000fc800000010ff */
[----:B------:R-:W-:-:S07]  /*50d0*/  PRMT R177, R177, 0x5410, R182 ;  /* 0x00005410b1b17816 */ /* 0x000fce00000000b6 */
.L_x_4345:
        /* <DEDUP_REMOVED lines=17> */
.L_x_4346:
[----:B------:R-:W-:-:S05]  /*51f0*/  MOV R183, UR20 ;  /* 0x0000001400b77c02 */ /* 0x000fca0008000f00 */
[----:B------:R-:W-:Y:S01]  /*5200*/  @P0 FFMA.FTZ R238, R11, R183, UR32 ;  /* 0x000000200bee0e23 */ /* 0x000fe200080100b7 */
[----:B------:R-:W-:-:S04]  /*5210*/  PRMT R183, R158, 0x7632, R183 ;  /* 0x000076329eb77816 */ /* 0x000fc800000000b7 */
[----:B------:R-:W-:Y:S01]  /*5220*/  SHF.L.U32 R237, R183, 0x10, RZ ;  /* 0x00000010b7ed7819 */ /* 0x000fe200000006ff */
[----:B------:R-:W-:-:S04]  /*5230*/  @P0 FADD.FTZ R183, R15, -R238 ;  /* 0x800000ee0fb70221 */ /* 0x000fc80000010000 */
[----:B------:R-:W-:Y:S01]  /*5240*/  @P0 FFMA.FTZ R237, R183, UR30, R237 ;  /* 0x0000001eb7ed0c23 */ /* 0x000fe200080100ed */
[----:B------:R-:W-:Y:S06]  /*5250*/  BRA.U !UP2, `(.L_x_4347) ;  /* 0x000000010a307547 */ /* 0x000fec000b800000 */
        /* <DEDUP_REMOVED lines=12> */
.L_x_4347:
        /* <DEDUP_REMOVED lines=26> */
.L_x_4348:
        /* <DEDUP_REMOVED lines=15> */
.L_x_4324:
[----:B------:R-:W-:Y:S01]  /*55b0*/  ISETP.NE.U32.AND P0, PT, RZ, UR6, PT ;  /* 0x00000006ff007c0c */ /* 0x000fe2000bf05070 */
[----:B------:R-:W0:Y:S01]  /*55c0*/  @UP2 LDCU.64 UR10, c[0x0][0x468] ;  /* 0x00008d00ff0a27ac */ /* 0x000e220008000a00 */
[----:B------:R-:W-:Y:S02]  /*55d0*/  PLOP3.LUT P1, PT, PT, PT, UP2, 0x80, 0x8 ;  /* 0x000000000008781c */ /* 0x000fe40003f2f028 */
[----:B------:R-:W-:Y:S01]  /*55e0*/  ISETP.NE.AND.EX P0, PT, RZ, UR7, PT, P0 ;  /* 0x00000007ff007c0c */ /* 0x000fe2000bf05300 */
[----:B------:R-:W-:-:S04]  /*55f0*/  UISETP.NE.U32.AND UP0, UPT, UR4, URZ, UPT ;  /* 0x000000ff0400728c */ /* 0x000fc8000bf05070 */
[----:B------:R-:W-:-:S08]  /*5600*/  UISETP.NE.AND.EX UP0, UPT, UR5, URZ, UPT, UP0 ;  /* 0x000000ff0500728c */ /* 0x000fd0000bf05300 */
        /* <DEDUP_REMOVED lines=11> */
.L_x_4349:
[----:B------:R-:W-:Y:S05]  /*56c0*/  BRA.U !UP0, `(.L_x_4350) ;  /* 0x0000001108ac7547 */ /* 0x000fea000b800000 */
[----:B------:R-:W-:Y:S05]  /*56d0*/  @!P0 BRA `(.L_x_4351) ;  /* 0x00000008005c8947 */ /* 0x000fea0003800000 */
[----:B------:R-:W-:Y:S02]  /*56e0*/  ISETP.LT.AND P1, PT, RZ, UR31, PT ;  /* 0x0000001fff007c0c */ /* 0x000fe4000bf21270 */
[----:B------:R-:W-:Y:S02]  /*56f0*/  MOV R181, UR20 ;  /* 0x0000001400b57c02 */ /* 0x000fe40008000f00 */
[----:B-----5:R-:W-:Y:S02]  /*5700*/  PRMT R182, R160, 0x7632, R182 ;  /* 0x00007632a0b67816 */ /* 0x020fe400000000b6 */
[----:B------:R-:W-:Y:S02]  /*5710*/  MOV R180, UR20 ;  /* 0x0000001400b47c02 */ /* 0x000fe40008000f00 */
[----:B0-----:R-:W-:-:S05]  /*5720*/  SHF.L.U32 R186, R182, 0x10, RZ ;  /* 0x00000010b6ba7819 */ /* 0x001fca00000006ff */
[----:B------:R-:W-:Y:S01]  /*5730*/  @P1 FFMA.FTZ R181, R213, R181, UR32 ;  /* 0x00000020d5b51e23 */ /* 0x000fe200080100b5 */
[----:B------:R-:W-:-:S03]  /*5740*/  @P1 FFMA.FTZ R180, R17, R180, UR32 ;  /* 0x0000002011b41e23 */ /* 0x000fc600080100b4 */
[----:B------:R-:W-:-:S04]  /*5750*/  @P1 FADD.FTZ R181, R214, -R181 ;  /* 0x800000b5d6b51221 */ /* 0x000fc80000010000 */
[----:B------:R-:W-:Y:S01]  /*5760*/  @P1 FFMA.FTZ R186, R181, UR30, R186 ;  /* 0x0000001eb5ba1c23 */ /* 0x000fe200080100ba */
        /* <DEDUP_REMOVED lines=15> */
.L_x_4352:
        /* <DEDUP_REMOVED lines=13> */
.L_x_4353:
        /* <DEDUP_REMOVED lines=17> */
.L_x_4354:
        /* <DEDUP_REMOVED lines=19> */
.L_x_4355:
        /* <DEDUP_REMOVED lines=17> */
.L_x_4356:
        /* <DEDUP_REMOVED lines=19> */
.L_x_4357:
        /* <DEDUP_REMOVED lines=26> */
.L_x_4358:
        /* <DEDUP_REMOVED lines=16> */
.L_x_4351:
        /* <DEDUP_REMOVED lines=18> */
.L_x_4360:
[----:B------:R-:W-:Y:S05]  /*6170*/  BRA.U !UP2, `(.L_x_4361) ;  /* 0x000000010a487547 */ /* 0x000fea000b800000 */
[----:B0-----:R-:W-:Y:S01]  /*6180*/  MOV R186, UR20 ;  /* 0x0000001400ba7c02 */ /* 0x001fe20008000f00 */
[----:B-----5:R-:W-:Y:S01]  /*6190*/  HFMA2 R204, -RZ, RZ, 0, 0 ;  /* 0x00000000ffcc7431 */ /* 0x020fe200000001ff */
[----:B------:R-:W-:Y:S02]  /*61a0*/  LOP3.LUT P1, RZ, R202, 0xff00, RZ, 0xc0, !PT ;  /* 0x0000ff00caff7812 */ /* 0x000fe4000782c0ff */
        /* <DEDUP_REMOVED lines=15> */
.L_x_4361:
        /* <DEDUP_REMOVED lines=17> */
.L_x_4362:
        /* <DEDUP_REMOVED lines=19> */
.L_x_4363:
        /* <DEDUP_REMOVED lines=17> */
.L_x_4364:
        /* <DEDUP_REMOVED lines=19> */
.L_x_4365:
        /* <DEDUP_REMOVED lines=17> */
.L_x_4366:
        /* <DEDUP_REMOVED lines=21> */
.L_x_4350:
        /* <DEDUP_REMOVED lines=19> */
.L_x_4368:
        /* <DEDUP_REMOVED lines=18> */
.L_x_4369:
        /* <DEDUP_REMOVED lines=17> */
.L_x_4370:
[----:B------:R-:W-:-:S05]  /*6ce0*/  MOV R182, UR20 ;  /* 0x0000001400b67c02 */ /* 0x000fca0008000f00 */
[----:B------:R-:W-:-:S04]  /*6cf0*/  FFMA.FTZ R182, R215, R182, UR32 ;  /* 0x00000020d7b67e23 */ /* 0x000fc800080100b6 */
[----:B------:R-:W-:-:S04]  /*6d00*/  FADD.FTZ R182, R216, -R182 ;  /* 0x800000b6d8b67221 */ /* 0x000fc80000010000 */
[----:B------:R-:W-:-:S05]  /*6d10*/  FMUL.FTZ R182, R182, UR30 ;  /* 0x0000001eb6b67c20 */ /* 0x000fca0008410000 */
[----:B0-----:R-:W-:Y:S01]  /*6d20*/  FSEL R186, R182, RZ, P1 ;  /* 0x000000ffb6ba7208 */ /* 0x001fe20000800000 */
        /* <DEDUP_REMOVED lines=13> */
.L_x_4371:
[----:B------:R-:W-:-:S05]  /*6e00*/  MOV R182, UR20 ;  /* 0x0000001400b67c02 */ /* 0x000fca0008000f00 */
[----:B------:R-:W-:-:S04]  /*6e10*/  FFMA.FTZ R182, R19, R182, UR32 ;  /* 0x0000002013b67e23 */ /* 0x000fc800080100b6 */
[----:B------:R-:W-:-:S04]  /*6e20*/  FADD.FTZ R182, R23, -R182 ;  /* 0x800000b617b67221 */ /* 0x000fc80000010000 */
[----:B------:R-:W-:-:S05]  /*6e30*/  FMUL.FTZ R182, R182, UR30 ;  /* 0x0000001eb6b67c20 */ /* 0x000fca0008410000 */
[----:B-----5:R-:W-:Y:S01]  /*6e40*/  FSEL R204, R182, RZ, P1 ;  /* 0x000000ffb6cc7208 */ /* 0x020fe20000800000 */
        /* <DEDUP_REMOVED lines=12> */
.L_x_4372:
[----:B------:R-:W-:-:S05]  /*6f10*/  MOV R182, UR20 ;  /* 0x0000001400b67c02 */ /* 0x000fca0008000f00 */
[----:B------:R-:W-:-:S04]  /*6f20*/  FFMA.FTZ R182, R217, R182, UR32 ;  /* 0x00000020d9b67e23 */ /* 0x000fc800080100b6 */
[----:B------:R-:W-:-:S04]  /*6f30*/  FADD.FTZ R182, R218, -R182 ;  /* 0x800000b6dab67221 */ /* 0x000fc80000010000 */
[----:B------:R-:W-:-:S05]  /*6f40*/  FMUL.FTZ R182, R182, UR30 ;  /* 0x0000001eb6b67c20 */ /* 0x000fca0008410000 */
[----:B------:R-:W-:Y:S01]  /*6f50*/  FSEL R187, R182, RZ, P1 ;  /* 0x000000ffb6bb7208 */ /* 0x000fe20000800000 */
[----:B------:R-:W-:Y:S06]  /*6f60*/  BRA.U !UP2, `(.L_x_4373) ;  /* 0x000000010a307547 */ /* 0x000fec000b800000 */
[----:B------:R-:W-:Y:S01]  /*6f70*/  LOP3.LUT P2, RZ, R203, 0xff00, RZ, 0xc0, !PT ;  /* 0x0000ff00cbff7812 */ /* 0x000fe2000784c0ff */
        /* <DEDUP_REMOVED lines=11> */
.L_x_4373:
        /* <DEDUP_REMOVED lines=25> */
.L_x_4374:
        /* <DEDUP_REMOVED lines=16> */
.L_x_4367:
        /* <DEDUP_REMOVED lines=15> */
.L_x_4377:
[----:B------:R-:W-:Y:S05]  /*73b0*/  BSYNC.RECONVERGENT B0 ;  /* 0x0000000000007941 */ /* 0x000fea0003800200 */
.L_x_4376:
        /* <DEDUP_REMOVED lines=13> */
.L_x_4375:
        /* <DEDUP_REMOVED lines=16> */
.L_x_4380:
[----:B------:R-:W-:Y:S05]  /*7590*/  BSYNC.RECONVERGENT B0 ;  /* 0x0000000000007941 */ /* 0x000fea0003800200 */
.L_x_4379:
        /* <DEDUP_REMOVED lines=13> */
.L_x_4378:
        /* <DEDUP_REMOVED lines=15> */
.L_x_4383:
[----:B------:R-:W-:Y:S05]  /*7760*/  BSYNC.RECONVERGENT B0 ;  /* 0x0000000000007941 */ /* 0x000fea0003800200 */
.L_x_4382:
        /* <DEDUP_REMOVED lines=13> */
.L_x_4381:
        /* <DEDUP_REMOVED lines=16> */
.L_x_4386:
[----:B------:R-:W-:Y:S05]  /*7940*/  BSYNC.RECONVERGENT B0 ;  /* 0x0000000000007941 */ /* 0x000fea0003800200 */
.L_x_4385:
        /* <DEDUP_REMOVED lines=13> */
.L_x_4384:
        /* <DEDUP_REMOVED lines=15> */
.L_x_4389:
[----:B------:R-:W-:Y:S05]  /*7b10*/  BSYNC.RECONVERGENT B0 ;  /* 0x0000000000007941 */ /* 0x000fea0003800200 */
.L_x_4388:
        /* <DEDUP_REMOVED lines=13> */
.L_x_4387:
        /* <DEDUP_REMOVED lines=16> */
.L_x_4392:
[----:B------:R-:W-:Y:S05]  /*7cf0*/  BSYNC.RECONVERGENT B0 ;  /* 0x0000000000007941 */ /* 0x000fea0003800200 */
.L_x_4391:
        /* <DEDUP_REMOVED lines=13> */
.L_x_4390:
        /* <DEDUP_REMOVED lines=15> */
.L_x_4395:
[----:B------:R-:W-:Y:S05]  /*7ec0*/  BSYNC.RECONVERGENT B0 ;  /* 0x0000000000007941 */ /* 0x000fea0003800200 */
.L_x_4394:
        /* <DEDUP_REMOVED lines=13> */
.L_x_4393:
[----:B------:R-:W-:Y:S05]  /*7fa0*/  BRA.U !UP2, `(.L_x_4359) ;  /* 0x000000010a787547 */ /* 0x000fea000b800000 */
[----:B-----5:R-:W-:Y:S01]  /*7fb0*/  ISETP.GE.U32.AND P1, PT, R202, RZ, PT ;  /* 0x000000ffca00720c */ /* 0x020fe20003f26070 */
[----:B------:R-:W-:Y:S01]  /*7fc0*/  BSSY.RECONVERGENT B0, `(.L_x_4396) ;  /* 0x000000f000007945 */ /* 0x000fe20003800200 */
[----:B0-----:R-:W-:Y:S02]  /*7fd0*/  HFMA2 R186, -RZ, RZ, 0, 0 ;  /* 0x00000000ffba7431 */ /* 0x001fe400000001ff */
        /* <DEDUP_REMOVED lines=13> */
.L_x_4397:
[----:B------:R-:W-:Y:S05]  /*80b0*/  BSYNC.RECONVERGENT B0 ;  /* 0x0000000000007941 */ /* 0x000fea0003800200 */
.L_x_4396:
        /* <DEDUP_REMOVED lines=13> */
.L_x_4359:
[----:B0-----:R-:W0:Y:S01]  /*8190*/  @P0 LDC.64 R186, c[0x0][0x478] ;  /* 0x00011e00ffba0b82 */ /* 0x001e220000000a00 */
[----:B------:R-:W1:Y:S01]  /*81a0*/  @UP2 LDCU.64 UR10, c[0x0][0x468] ;  /* 0x00008d00ff0a27ac */ /* 0x000e620008000a00 */
[----:B------:R-:W-:Y:S02]  /*81b0*/  PLOP3.LUT P1, PT, PT, PT, UP2, 0x80, 0x8 ;  /* 0x000000000008781c */ /* 0x000fe40003f2f028 */
[----:B-----5:R-:W-:-:S05]  /*81c0*/  @P0 IADD3 R202, PT, PT, R184, 0x100, RZ ;  /* 0x00000100b8ca0810 */ /* 0x020fca0007ffe0ff */
[----:B0-----:R-:W-:-:S05]  /*81d0*/  @P0 IMAD.WIDE.U32 R186, R202, 0x10, R186 ;  /* 0x00000010caba0825 */ /* 0x001fca00078e00ba */
[----:B------:R0:W-:Y:S02]  /*81e0*/  @P0 STG.E.128 desc[UR22][R186.64], R180 ;  /* 0x000000b4ba000986 */ /* 0x0001e4000c101d16 */
[----:B0-----:R-:W-:Y:S01]  /*81f0*/  MOV R187, 0x10 ;  /* 0x0000001000bb7802 */ /* 0x001fe20000000f00 */
[----:B------:R-:W-:-:S04]  /*8200*/  @P1 VIADD R186, R185, 0x100 ;  /* 0x00000100b9ba1836 */ /* 0x000fc80000000000 */
[----:B-1----:R-:W-:-:S05]  /*8210*/  @P1 IMAD.WIDE.U32 R186, R186, R187, UR10 ;  /* 0x0000000ababa1e25 */ /* 0x002fca000f8e00bb */
[----:B------:R0:W-:Y:S01]  /*8220*/  @P1 STG.E.128 desc[UR22][R186.64], R176 ;  /* 0x000000b0ba001986 */ /* 0x0001e2000c101d16 */
[----:B------:R-:W-:Y:S05]  /*8230*/  BRA.U !UP2, `(.L_x_4398) ;  /* 0x000000010a107547 */ /* 0x000fea000b800000 */
[----:B------:R-:W1:Y:S01]  /*8240*/  LDC.64 R174, c[0x0][0x390] ;  /* 0x0000e400ffae7b82 */ /* 0x000e620000000a00 */
[----:B------:R-:W-:-:S05]  /*8250*/  IADD3 R172, PT, PT, R185, 0x200, RZ ;  /* 0x00000200b9ac7810 */ /* 0x000fca0007ffe0ff */
[----:B-1----:R-:W-:-:S06]  /*8260*/  IMAD.WIDE.U32 R172, R172, 0x10, R174 ;  /* 0x00000010acac7825 */ /* 0x002fcc00078e00ae */
[----:B------:R-:W5:Y:S02]  /*8270*/  LDG.E.128 R172, desc[UR22][R172.64] ;  /* 0x00000016acac7981 */ /* 0x000f64000c1e1d00 */
.L_x_4398:
[----:B------:R-:W-:Y:S05]  /*8280*/  BRA.U !UP0, `(.L_x_4399) ;  /* 0x0000001108ac7547 */ /* 0x000fea000b800000 */
[----:B------:R-:W-:Y:S05]  /*8290*/  @!P0 BRA `(.L_x_4400) ;  /* 0x00000008005c8947 */ /* 0x000fea0003800000 */
[----:B------:R-:W-:Y:S02]  /*82a0*/  ISETP.LT.AND P1, PT, RZ, UR31, PT ;  /* 0x0000001fff007c0c */ /* 0x000fe4000bf21270 */
[----:B------:R-:W-:Y:S02]  /*82b0*/  MOV R182, UR20 ;  /* 0x0000001400b67c02 */ /* 0x000fe40008000f00 */
[----:B------:R-:W-:Y:S02]  /*82c0*/  MOV R181, UR20 ;  /* 0x0000001400b57c02 */ /* 0x000fe40008000f00 */
[C---:B------:R-:W-:Y:S02]  /*82d0*/  PRMT R180, R164.reuse, 0x7632, R180 ;  /* 0x00007632a4b47816 */ /* 0x040fe400000000b4 */
        /* <DEDUP_REMOVED lines=11> */
[----:B------:R-:W-:-:S03]  /*8390*/  MOV R182, RZ ;  /* 0x000000ff00b67202 */ /* 0x000fc60000000f00 */
[----:B------:R-:W-:-:S08]  /*83a0*/  FMUL.FTZ R181, R181, UR24 ;  /* 0x00000018b5b57c20 */ /* 0x000fd00008410000 */
[----:B-----5:R-:W-:-:S05]  /*83b0*/  @P2 SHF.L.U32 R183, R172, 0x10, RZ ;  /* 0x00000010acb72819 */ /* 0x020fca00000006ff */
[-C--:B------:R-:W-:Y:S01]  /*83c0*/  @P2 FMUL.FTZ R182, R183, R181.reuse ;  /* 0x000000b5b7b62220 */ /* 0x080fe20000410000 */
[----:B------:R-:W-:-:S03]  /*83d0*/  FMUL.FTZ R181, R136, R181 ;  /* 0x000000b588b57220 */ /* 0x000fc60000410000 */
[----:B------:R-:W-:Y:S02]  /*83e0*/  FADD.FTZ R40, R40, R182 ;  /* 0x000000b628287221 */ /* 0x000fe40000010000 */
[----:B------:R-:W-:-:S04]  /*83f0*/  FSEL R181, R181, RZ, P2 ;  /* 0x000000ffb5b57208 */ /* 0x000fc80001000000 */
[----:B------:R-:W-:-:S04]  /*8400*/  F2FP.BF16.F32.PACK_AB R181, RZ, R181 ;  /* 0x000000b5ffb5723e */ /* 0x000fc800000010ff */
[----:B------:R-:W-:-:S07]  /*8410*/  PRMT R176, R181, 0x7610, R176 ;  /* 0x00007610b5b07816 */ /* 0x000fce00000000b0 */
.L_x_4401:
[----:B------:R-:W-:Y:S05]  /*8420*/  BRA.U !UP2, `(.L_x_4402) ;  /* 0x000000010a307547 */ /* 0x000fea000b800000 */
[----:B------:R-:W-:Y:S01]  /*8430*/  LOP3.LUT P2, RZ, R200, 0xff00, RZ, 0xc0, !PT ;  /* 0x0000ff00c8ff7812 */ /* 0x000fe2000784c0ff */
[----:B------:R-:W-:Y:S01]  /*8440*/  FMUL.FTZ R181, R180, UR25 ;  /* 0x00000019b4b57c20 */ /* 0x000fe20008410000 */
[----:B------:R-:W-:-:S03]  /*8450*/  HFMA2 R183, -RZ, RZ, 0, 0 ;  /* 0x00000000ffb77431 */ /* 0x000fc600000001ff */
[----:B------:R-:W-:-:S08]  /*8460*/  FMUL.FTZ R181, R181, UR24 ;  /* 0x00000018b5b57c20 */ /* 0x000fd00008410000 */
[----:B-----5:R-:W-:-:S04]  /*8470*/  @P2 PRMT R182, R172, 0x7632, R182 ;  /* 0x00007632acb62816 */ /* 0x020fc800000000b6 */
[----:B------:R-:W-:-:S05]  /*8480*/  @P2 SHF.L.U32 R182, R182, 0x10, RZ ;  /* 0x00000010b6b62819 */ /* 0x000fca00000006ff */
[----:B------:R-:W-:Y:S01]  /*8490*/  @P2 FMUL.FTZ R183, R181, R182 ;  /* 0x000000b6b5b72220 */ /* 0x000fe20000410000 */
[----:B------:R-:W-:-:S03]  /*84a0*/  FMUL.FTZ R181, R137, R181 ;  /* 0x000000b589b57220 */ /* 0x000fc60000410000 */
[----:B------:R-:W-:Y:S02]  /*84b0*/  FADD.FTZ R41, R41, R183 ;  /* 0x000000b729297221 */ /* 0x000fe40000010000 */
[----:B------:R-:W-:-:S04]  /*84c0*/  FSEL R181, R181, RZ, P2 ;  /* 0x000000ffb5b57208 */ /* 0x000fc80001000000 */
[----:B------:R-:W-:-:S04]  /*84d0*/  F2FP.BF16.F32.PACK_AB R181, RZ, R181 ;  /* 0x000000b5ffb5723e */ /* 0x000fc800000010ff */
[----:B------:R-:W-:-:S07]  /*84e0*/  PRMT R176, R176, 0x5410, R181 ;  /* 0x00005410b0b07816 */ /* 0x000fce00000000b5 */
.L_x_4402:
        /* <DEDUP_REMOVED lines=17> */
.L_x_4403:
        /* <DEDUP_REMOVED lines=19> */
.L_x_4404:
[----:B------:R-:W-:Y:S01]  /*8730*/  MOV R182, UR20 ;  /* 0x0000001400b67c02 */ /* 0x000fe20008000f00 */
[----:B------:R-:W-:-:S04]  /*8740*/  IMAD.U32 R202, R166, 0x10000, RZ ;  /* 0x00010000a6ca7824 */ /* 0x000fc800078e00ff */
        /* <DEDUP_REMOVED lines=15> */
.L_x_4405:
        /* <DEDUP_REMOVED lines=19> */
.L_x_4406:
        /* <DEDUP_REMOVED lines=26> */
.L_x_4407:
[----:B------:R-:W-:Y:S01]  /*8b10*/  F2FP.BF16.F32.PACK_AB R183, R186, R183 ;  /* 0x000000b7bab7723e */ /* 0x000fe200000010ff */
[----:B------:R-:W-:Y:S06]  /*8b20*/  BRA.U !UP2, `(.L_x_4408) ;  /* 0x000000210a887547 */ /* 0x000fec000b800000 */
[----:B------:R-:W-:Y:S01]  /*8b30*/  ISETP.GE.U32.AND P1, PT, R200, RZ, PT ;  /* 0x000000ffc800720c */ /* 0x000fe20003f26070 */
[----:B------:R-:W-:Y:S01]  /*8b40*/  FMUL.FTZ R186, R186, UR25 ;  /* 0x00000019baba7c20 */ /* 0x000fe20008410000 */
[----:B------:R-:W-:Y:S02]  /*8b50*/  HFMA2 R200, -RZ, RZ, 0, 0 ;  /* 0x00000000ffc87431 */ /* 0x000fe400000001ff */
[----:B------:R-:W-:Y:S01]  /*8b60*/  ISETP.GE.U32.AND.EX P1, PT, R201, 0x1000000, PT, P1 ;  /* 0x01000000c900780c */ /* 0x000fe20003f26110 */
[----:B------:R-:W-:-:S12]  /*8b70*/  FMUL.FTZ R186, R186, UR24 ;  /* 0x00000018baba7c20 */ /* 0x000fd80008410000 */
[----:B-----5:R-:W-:-:S04]  /*8b80*/  @P1 PRMT R187, R175, 0x7632, R187 ;  /* 0x00007632afbb1816 */ /* 0x020fc800000000bb */
        /* <DEDUP_REMOVED lines=8> */
.L_x_4400:
[----:B------:R-:W-:Y:S01]  /*8c10*/  ISETP.LT.AND P2, PT, RZ, UR31, PT ;  /* 0x0000001fff007c0c */ /* 0x000fe2000bf41270 */
[----:B------:R-:W-:-:S12]  /*8c20*/  BRA.U !UP2, `(.L_x_4409) ;  /* 0x000000010a407547 */ /* 0x000fd8000b800000 */
[----:B0-----:R-:W-:Y:S02]  /*8c30*/  MOV R186, UR20 ;  /* 0x0000001400ba7c02 */ /* 0x001fe40008000f00 */
[----:B------:R-:W-:Y:S02]  /*8c40*/  LOP3.LUT P1, RZ, R200, 0xff, RZ, 0xc0, !PT ;  /* 0x000000ffc8ff7812 */ /* 0x000fe4000782c0ff */
[----:B------:R-:W-:Y:S01]  /*8c50*/  SHF.L.U32 R187, R164, 0x10, RZ ;  /* 0x00000010a4bb7819 */ /* 0x000fe200000006ff */
[----:B------:R-:W-:-:S04]  /*8c60*/  @P2 FFMA.FTZ R186, R189, R186, UR32 ;  /* 0x00000020bdba2e23 */ /* 0x000fc800080100ba */
[----:B------:R-:W-:-:S04]  /*8c70*/  @P2 FADD.FTZ R186, R193, -R186 ;  /* 0x800000bac1ba2221 */ /* 0x000fc80000010000 */
[----:B------:R-:W-:Y:S02]  /*8c80*/  @P2 FFMA.FTZ R187, R186, UR30, R187 ;  /* 0x0000001ebabb2c23 */ /* 0x000fe400080100bb */
[----:B-----5:R-:W-:Y:S02]  /*8c90*/  @P1 SHF.L.U32 R202, R172, 0x10, RZ ;  /* 0x00000010acca1819 */ /* 0x020fe400000006ff */
        /* <DEDUP_REMOVED lines=9> */
.L_x_4409:
[----:B------:R-:W-:Y:S05]  /*8d30*/  BRA.U !UP2, `(.L_x_4410) ;  /* 0x000000010a487547 */ /* 0x000fea000b800000 */
[----:B0-----:R-:W-:Y:S01]  /*8d40*/  IMAD.U32 R186, RZ, RZ, UR20 ;  /* 0x00000014ffba7e24 */ /* 0x001fe2000f8e00ff */
[----:B------:R-:W-:Y:S01]  /*8d50*/  LOP3.LUT P1, RZ, R200, 0xff00, RZ, 0xc0, !PT ;  /* 0x0000ff00c8ff7812 */ /* 0x000fe2000782c0ff */
[----:B------:R-:W-:Y:S01]  /*8d60*/  HFMA2 R202, -RZ, RZ, 0, 0 ;  /* 0x00000000ffca7431 */ /* 0x000fe200000001ff */
[----:B------:R-:W-:Y:S01]  /*8d70*/  PRMT R187, R164, 0x7632, R187 ;  /* 0x00007632a4bb7816 */ /* 0x000fe200000000bb */
[----:B------:R-:W-:-:S03]  /*8d80*/  @P2 FFMA.FTZ R186, R221, R186, UR32 ;  /* 0x00000020ddba2e23 */ /* 0x000fc600080100ba */
[----:B------:R-:W-:Y:S01]  /*8d90*/  SHF.L.U32 R187, R187, 0x10, RZ ;  /* 0x00000010bbbb7819 */ /* 0x000fe200000006ff */
[----:B------:R-:W-:-:S04]  /*8da0*/  @P2 FADD.FTZ R186, R222, -R186 ;  /* 0x800000badeba2221 */ /* 0x000fc80000010000 */
[----:B------:R-:W-:Y:S02]  /*8db0*/  @P2 FFMA.FTZ R187, R186, UR30, R187 ;  /* 0x0000001ebabb2c23 */ /* 0x000fe400080100bb */
[----:B-----5:R-:W-:Y:S02]  /*8dc0*/  @P1 PRMT R186, R172, 0x7632, R186 ;  /* 0x00007632acba1816 */ /* 0x020fe400000000ba */
        /* <DEDUP_REMOVED lines=9> */
.L_x_4410:
[----:B------:R-:W-:Y:S05]  /*8e60*/  BRA.U !UP2, `(.L_x_4411) ;  /* 0x000000010a407547 */ /* 0x000fea000b800000 */
        /* <DEDUP_REMOVED lines=16> */
.L_x_4411:
[----:B------:R-:W-:Y:S05]  /*8f70*/  BRA.U !UP2, `(.L_x_4412) ;  /* 0x000000010a487547 */ /* 0x000fea000b800000 */
[----:B0-----:R-:W-:Y:S01]  /*8f80*/  MOV R186, UR20 ;  /* 0x0000001400ba7c02 */ /* 0x001fe20008000f00 */
[----:B------:R-:W-:Y:S01]  /*8f90*/  HFMA2 R202, -RZ, RZ, 0, 0 ;  /* 0x00000000ffca7431 */ /* 0x000fe200000001ff */
[----:B------:R-:W-:Y:S02]  /*8fa0*/  LOP3.LUT P1, RZ, R200, 0xff000000, RZ, 0xc0, !PT ;  /* 0xff000000c8ff7812 */ /* 0x000fe4000782c0ff */
        /* <DEDUP_REMOVED lines=15> */
.L_x_4412:
        /* <DEDUP_REMOVED lines=17> */
.L_x_4413:
[----:B------:R-:W-:Y:S05]  /*91b0*/  BRA.U !UP2, `(.L_x_4414) ;  /* 0x000000010a487547 */ /* 0x000fea000b800000 */
[----:B0-----:R-:W-:Y:S01]  /*91c0*/  MOV R186, UR20 ;  /* 0x0000001400ba7c02 */ /* 0x001fe20008000f00 */
[----:B------:R-:W-:Y:S01]  /*91d0*/  IMAD.MOV.U32 R202, RZ, RZ, RZ ;  /* 0x000000ffffca7224 */ /* 0x000fe200078e00ff */
        /* <DEDUP_REMOVED lines=16> */
.L_x_4414:
        /* <DEDUP_REMOVED lines=17> */
.L_x_4415:
[----:B------:R-:W-:Y:S05]  /*93f0*/  BRA.U !UP2, `(.L_x_4408) ;  /* 0x000000190a547547 */ /* 0x000fea000b800000 */
[----:B------:R-:W-:Y:S02]  /*9400*/  ISETP.GE.U32.AND P1, PT, R200, RZ, PT ;  /* 0x000000ffc800720c */ /* 0x000fe40003f26070 */
[----:B0-----:R-:W-:Y:S02]  /*9410*/  MOV R186, UR20 ;  /* 0x0000001400ba7c02 */ /* 0x001fe40008000f00 */
[----:B------:R-:W-:Y:S02]  /*9420*/  ISETP.GE.U32.AND.EX P1, PT, R201, 0x1000000, PT, P1 ;  /* 0x01000000c900780c */ /* 0x000fe40003f26110 */
[----:B------:R-:W-:Y:S01]  /*9430*/  PRMT R187, R167, 0x7632, R187 ;  /* 0x00007632a7bb7816 */ /* 0x000fe200000000bb */
[----:B------:R-:W-:Y:S01]  /*9440*/  @P2 FFMA.FTZ R186, R227, R186, UR32 ;  /* 0x00000020e3ba2e23 */ /* 0x000fe200080100ba */
[----:B------:R-:W-:Y:S02]  /*9450*/  MOV R200, RZ ;  /* 0x000000ff00c87202 */ /* 0x000fe40000000f00 */
        /* <DEDUP_REMOVED lines=14> */
.L_x_4399:
        /* <DEDUP_REMOVED lines=8> */
[----:B------:R-:W-:Y:S01]  /*95c0*/  LOP3.LUT P2, RZ, R200, 0xff, RZ, 0xc0, !PT ;  /* 0x000000ffc8ff7812 */ /* 0x000fe2000784c0ff */
[----:B------:R-:W-:Y:S01]  /*95d0*/  FMUL.FTZ R181, R180, UR25 ;  /* 0x00000019b4b57c20 */ /* 0x000fe20008410000 */
[----:B------:R-:W-:-:S03]  /*95e0*/  HFMA2 R182, -RZ, RZ, 0, 0 ;  /* 0x00000000ffb67431 */ /* 0x000fc600000001ff */
[----:B------:R-:W-:-:S08]  /*95f0*/  FMUL.FTZ R181, R181, UR24 ;  /* 0x00000018b5b57c20 */ /* 0x000fd00008410000 */
[----:B-----5:R-:W-:-:S05]  /*9600*/  @P2 SHF.L.U32 R183, R172, 0x10, RZ ;  /* 0x00000010acb72819 */ /* 0x020fca00000006ff */
[-C--:B------:R-:W-:Y:S01]  /*9610*/  @P2 FMUL.FTZ R182, R183, R181.reuse ;  /* 0x000000b5b7b62220 */ /* 0x080fe20000410000 */
[----:B------:R-:W-:-:S03]  /*9620*/  FMUL.FTZ R181, R136, R181 ;  /* 0x000000b588b57220 */ /* 0x000fc60000410000 */
[----:B------:R-:W-:Y:S02]  /*9630*/  FADD.FTZ R40, R40, R182 ;  /* 0x000000b628287221 */ /* 0x000fe40000010000 */
[----:B------:R-:W-:-:S04]  /*9640*/  FSEL R181, R181, RZ, P2 ;  /* 0x000000ffb5b57208 */ /* 0x000fc80001000000 */
[----:B------:R-:W-:-:S04]  /*9650*/  F2FP.BF16.F32.PACK_AB R181, RZ, R181 ;  /* 0x000000b5ffb5723e */ /* 0x000fc800000010ff */
[----:B0-----:R-:W-:-:S07]  /*9660*/  PRMT R176, R181, 0x7610, R176 ;  /* 0x00007610b5b07816 */ /* 0x001fce00000000b0 */
.L_x_4417:
[----:B------:R-:W-:-:S05]  /*9670*/  MOV R181, UR20 ;  /* 0x0000001400b57c02 */ /* 0x000fca0008000f00 */
[----:B------:R-:W-:-:S04]  /*9680*/  FFMA.FTZ R181, R221, R181, UR32 ;  /* 0x00000020ddb57e23 */ /* 0x000fc800080100b5 */
[----:B------:R-:W-:-:S04]  /*9690*/  FADD.FTZ R181, R222, -R181 ;  /* 0x800000b5deb57221 */ /* 0x000fc80000010000 */
[----:B------:R-:W-:-:S05]  /*96a0*/  FMUL.FTZ R181, R181, UR30 ;  /* 0x0000001eb5b57c20 */ /* 0x000fca0008410000 */
[----:B------:R-:W-:Y:S01]  /*96b0*/  FSEL R183, R181, RZ, P1 ;  /* 0x000000ffb5b77208 */ /* 0x000fe20000800000 */
[----:B------:R-:W-:Y:S06]  /*96c0*/  BRA.U !UP2, `(.L_x_4418) ;  /* 0x000000010a307547 */ /* 0x000fec000b800000 */
[----:B------:R-:W-:Y:S01]  /*96d0*/  LOP3.LUT P2, RZ, R200, 0xff00, RZ, 0xc0, !PT ;  /* 0x0000ff00c8ff7812 */ /* 0x000fe2000784c0ff */
[----:B------:R-:W-:Y:S01]  /*96e0*/  FMUL.FTZ R181, R183, UR25 ;  /* 0x00000019b7b57c20 */ /* 0x000fe20008410000 */
[----:B0-----:R-:W-:-:S03]  /*96f0*/  MOV R186, RZ ;  /* 0x000000ff00ba7202 */ /* 0x001fc60000000f00 */
[----:B------:R-:W-:-:S08]  /*9700*/  FMUL.FTZ R181, R181, UR24 ;  /* 0x00000018b5b57c20 */ /* 0x000fd00008410000 */
[----:B-----5:R-:W-:-:S04]  /*9710*/  @P2 PRMT R182, R172, 0x7632, R182 ;  /* 0x00007632acb62816 */ /* 0x020fc800000000b6 */
[----:B------:R-:W-:-:S05]  /*9720*/  @P2 SHF.L.U32 R182, R182, 0x10, RZ ;  /* 0x00000010b6b62819 */ /* 0x000fca00000006ff */
[-C--:B------:R-:W-:Y:S01]  /*9730*/  @P2 FMUL.FTZ R186, R182, R181.reuse ;  /* 0x000000b5b6ba2220 */ /* 0x080fe20000410000 */
[----:B------:R-:W-:-:S03]  /*9740*/  FMUL.FTZ R181, R137, R181 ;  /* 0x000000b589b57220 */ /* 0x000fc60000410000 */
[----:B------:R-:W-:Y:S02]  /*9750*/  FADD.FTZ R41, R41, R186 ;  /* 0x000000ba29297221 */ /* 0x000fe40000010000 */
[----:B------:R-:W-:-:S04]  /*9760*/  FSEL R181, R181, RZ, P2 ;  /* 0x000000ffb5b57208 */ /* 0x000fc80001000000 */
[----:B------:R-:W-:-:S04]  /*9770*/  F2FP.BF16.F32.PACK_AB R181, RZ, R181 ;  /* 0x000000b5ffb5723e */ /* 0x000fc800000010ff */
[----:B------:R-:W-:-:S07]  /*9780*/  PRMT R176, R176, 0x5410, R181 ;  /* 0x00005410b0b07816 */ /* 0x000fce00000000b5 */
.L_x_4418:
        /* <DEDUP_REMOVED lines=8> */
[----:B0-----:R-:W-:-:S03]  /*9810*/  HFMA2 R186, -RZ, RZ, 0, 0 ;  /* 0x00000000ffba7431 */ /* 0x001fc600000001ff */
        /* <DEDUP_REMOVED lines=8> */
.L_x_4419:
[----:B------:R-:W-:-:S05]  /*98a0*/  MOV R182, UR20 ;  /* 0x0000001400b67c02 */ /* 0x000fca0008000f00 */
[----:B------:R-:W-:-:S04]  /*98b0*/  FFMA.FTZ R182, R223, R182, UR32 ;  /* 0x00000020dfb67e23 */ /* 0x000fc800080100b6 */
[----:B------:R-:W-:-:S04]  /*98c0*/  FADD.FTZ R182, R224, -R182 ;  /* 0x800000b6e0b67221 */ /* 0x000fc80000010000 */
[----:B------:R-:W-:-:S05]  /*98d0*/  FMUL.FTZ R182, R182, UR30 ;  /* 0x0000001eb6b67c20 */ /* 0x000fca0008410000 */
[----:B0-----:R-:W-:Y:S01]  /*98e0*/  FSEL R186, R182, RZ, P1 ;  /* 0x000000ffb6ba7208 */ /* 0x001fe20000800000 */
[----:B------:R-:W-:Y:S06]  /*98f0*/  BRA.U !UP2, `(.L_x_4420) ;  /* 0x000000010a307547 */ /* 0x000fec000b800000 */
[----:B------:R-:W-:Y:S01]  /*9900*/  LOP3.LUT P2, RZ, R200, 0xff000000, RZ, 0xc0, !PT ;  /* 0xff000000c8ff7812 */ /* 0x000fe2000784c0ff */
[----:B------:R-:W-:Y:S01]  /*9910*/  FMUL.FTZ R182, R186, UR25 ;  /* 0x00000019bab67c20 */ /* 0x000fe20008410000 */
[----:B------:R-:W-:-:S03]  /*9920*/  MOV R202, RZ ;  /* 0x000000ff00ca7202 */ /* 0x000fc60000000f00 */
[----:B------:R-:W-:-:S08]  /*9930*/  FMUL.FTZ R182, R182, UR24 ;  /* 0x00000018b6b67c20 */ /* 0x000fd00008410000 */
[----:B-----5:R-:W-:-:S05]  /*9940*/  @P2 PRMT R187, R173, 0x7632, R187 ;  /* 0x00007632adbb2816 */ /* 0x020fca00000000bb */
[----:B------:R-:W-:-:S04]  /*9950*/  @P2 IMAD.U32 R187, R187, 0x10000, RZ ;  /* 0x00010000bbbb2824 */ /* 0x000fc800078e00ff */
[-C--:B------:R-:W-:Y:S01]  /*9960*/  @P2 FMUL.FTZ R202, R187, R182.reuse ;  /* 0x000000b6bbca2220 */ /* 0x080fe20000410000 */
[----:B------:R-:W-:-:S03]  /*9970*/  FMUL.FTZ R182, R139, R182 ;  /* 0x000000b68bb67220 */ /* 0x000fc60000410000 */
[----:B------:R-:W-:Y:S02]  /*9980*/  FADD.FTZ R43, R43, R202 ;  /* 0x000000ca2b2b7221 */ /* 0x000fe40000010000 */
[----:B------:R-:W-:-:S04]  /*9990*/  FSEL R182, R182, RZ, P2 ;  /* 0x000000ffb6b67208 */ /* 0x000fc80001000000 */
[----:B------:R-:W-:-:S04]  /*99a0*/  F2FP.BF16.F32.PACK_AB R182, RZ, R182 ;  /* 0x000000b6ffb6723e */ /* 0x000fc800000010ff */
[----:B------:R-:W-:-:S07]  /*99b0*/  PRMT R177, R177, 0x5410, R182 ;  /* 0x00005410b1b17816 */ /* 0x000fce00000000b6 */
.L_x_4420:
        /* <DEDUP_REMOVED lines=17> */
.L_x_4421:
        /* <DEDUP_REMOVED lines=8> */
[----:B------:R-:W-:-:S03]  /*9b50*/  MOV R204, RZ ;  /* 0x000000ff00cc7202 */ /* 0x000fc60000000f00 */
        /* <DEDUP_REMOVED lines=9> */
.L_x_4422:
        /* <DEDUP_REMOVED lines=25> */
.L_x_4423:
[----:B------:R-:W-:Y:S01]  /*9d80*/  F2FP.BF16.F32.PACK_AB R183, R186, R183 ;  /* 0x000000b7bab7723e */ /* 0x000fe200000010ff */
[----:B------:R-:W-:Y:S06]  /*9d90*/  BRA.U !UP2, `(.L_x_4408) ;  /* 0x0000000d0aec7547 */ /* 0x000fec000b800000 */
[----:B------:R-:W-:Y:S01]  /*9da0*/  ISETP.GE.U32.AND P1, PT, R200, RZ, PT ;  /* 0x000000ffc800720c */ /* 0x000fe20003f26070 */
[----:B------:R-:W-:Y:S01]  /*9db0*/  FMUL.FTZ R186, R186, UR25 ;  /* 0x00000019baba7c20 */ /* 0x000fe20008410000 */
[----:B------:R-:W-:Y:S02]  /*9dc0*/  MOV R200, RZ ;  /* 0x000000ff00c87202 */ /* 0x000fe40000000f00 */
[----:B------:R-:W-:Y:S01]  /*9dd0*/  ISETP.GE.U32.AND.EX P1, PT, R201, 0x1000000, PT, P1 ;  /* 0x01000000c900780c */ /* 0x000fe20003f26110 */
[----:B------:R-:W-:-:S12]  /*9de0*/  FMUL.FTZ R186, R186, UR24 ;  /* 0x00000018baba7c20 */ /* 0x000fd80008410000 */
[----:B-----5:R-:W-:-:S04]  /*9df0*/  @P1 PRMT R187, R175, 0x7632, R187 ;  /* 0x00007632afbb1816 */ /* 0x020fc800000000bb */
        /* <DEDUP_REMOVED lines=8> */
.L_x_4416:
[----:B------:R-:W-:Y:S05]  /*9e80*/  BRA.U !UP2, `(.L_x_4424) ;  /* 0x000000010a707547 */ /* 0x000fea000b800000 */
[----:B------:R-:W-:Y:S01]  /*9e90*/  LOP3.LUT P1, RZ, R200, 0xff, RZ, 0xc0, !PT ;  /* 0x000000ffc8ff7812 */ /* 0x000fe2000782c0ff */
[----:B------:R-:W-:Y:S01]  /*9ea0*/  BSSY.RECONVERGENT B0, `(.L_x_4425) ;  /* 0x000000d000007945 */ /* 0x000fe20003800200 */
[----:B0-----:R-:W-:-:S11]  /*9eb0*/  HFMA2 R186, -RZ, RZ, 0, 0 ;  /* 0x00000000ffba7431 */ /* 0x001fd600000001ff */
[----:B------:R-:W-:Y:S05]  /*9ec0*/  @!P1 BRA `(.L_x_4426) ;  /* 0x0000000000289947 */ /* 0x000fea0003800000 */
        /* <DEDUP_REMOVED lines=8> */
[----:B------:R-:W-:-:S04]  /*9f50*/  FMUL.FTZ R186, R186, UR24 ;  /* 0x00000018baba7c20 */ /* 0x000fc80008410000 */
[----:B------:R-:W-:-:S07]  /*9f60*/  FMUL.FTZ R186, R187, R186 ;  /* 0x000000babbba7220 */ /* 0x000fce0000410000 */
.L_x_4426:
[----:B------:R-:W-:Y:S05]  /*9f70*/  BSYNC.RECONVERGENT B0 ;  /* 0x0000000000007941 */ /* 0x000fea0003800200 */
.L_x_4425:
        /* <DEDUP_REMOVED lines=13> */
.L_x_4424:
[----:B------:R-:W-:Y:S05]  /*a050*/  BRA.U !UP2, `(.L_x_4427) ;  /* 0x000000010a747547 */ /* 0x000fea000b800000 */
[----:B------:R-:W-:Y:S01]  /*a060*/  LOP3.LUT P1, RZ, R200, 0xff00, RZ, 0xc0, !PT ;  /* 0x0000ff00c8ff7812 */ /* 0x000fe2000782c0ff */
[----:B------:R-:W-:Y:S01]  /*a070*/  BSSY.RECONVERGENT B0, `(.L_x_4428) ;  /* 0x000000e000007945 */ /* 0x000fe20003800200 */
[----:B0-----:R-:W-:-:S11]  /*a080*/  MOV R186, RZ ;  /* 0x000000ff00ba7202 */ /* 0x001fd60000000f00 */
[----:B------:R-:W-:Y:S05]  /*a090*/  @!P1 BRA `(.L_x_4429) ;  /* 0x00000000002c9947 */ /* 0x000fea0003800000 */
        /* <DEDUP_REMOVED lines=11> */
.L_x_4429:
[----:B------:R-:W-:Y:S05]  /*a150*/  BSYNC.RECONVERGENT B0 ;  /* 0x0000000000007941 */ /* 0x000fea0003800200 */
.L_x_4428:
        /* <DEDUP_REMOVED lines=13> */
.L_x_4427:
        /* <DEDUP_REMOVED lines=15> */
.L_x_4432:
[----:B------:R-:W-:Y:S05]  /*a320*/  BSYNC.RECONVERGENT B0 ;  /* 0x0000000000007941 */ /* 0x000fea0003800200 */
.L_x_4431:
        /* <DEDUP_REMOVED lines=13> */
.L_x_4430:
[----:B------:R-:W-:Y:S05]  /*a400*/  BRA.U !UP2, `(.L_x_4433) ;  /* 0x000000010a747547 */ /* 0x000fea000b800000 */
[----:B------:R-:W-:Y:S01]  /*a410*/  LOP3.LUT P1, RZ, R200, 0xff000000, RZ, 0xc0, !PT ;  /* 0xff000000c8ff7812 */ /* 0x000fe2000782c0ff */
[----:B------:R-:W-:Y:S01]  /*a420*/  BSSY.RECONVERGENT B0, `(.L_x_4434) ;  /* 0x000000e000007945 */ /* 0x000fe20003800200 */
[----:B0-----:R-:W-:-:S11]  /*a430*/  MOV R186, RZ ;  /* 0x000000ff00ba7202 */ /* 0x001fd60000000f00 */
[----:B------:R-:W-:Y:S05]  /*a440*/  @!P1 BRA `(.L_x_4435) ;  /* 0x00000000002c9947 */ /* 0x000fea0003800000 */
        /* <DEDUP_REMOVED lines=11> */
.L_x_4435:
[----:B------:R-:W-:Y:S05]  /*a500*/  BSYNC.RECONVERGENT B0 ;  /* 0x0000000000007941 */ /* 0x000fea0003800200 */
.L_x_4434:
        /* <DEDUP_REMOVED lines=13> */
.L_x_4433:
        /* <DEDUP_REMOVED lines=15> */
.L_x_4438:
[----:B------:R-:W-:Y:S05]  /*a6d0*/  BSYNC.RECONVERGENT B0 ;  /* 0x0000000000007941 */ /* 0x000fea0003800200 */
.L_x_4437:
        /* <DEDUP_REMOVED lines=13> */
.L_x_4436:
        /* <DEDUP_REMOVED lines=16> */
.L_x_4441:
[----:B------:R-:W-:Y:S05]  /*a8b0*/  BSYNC.RECONVERGENT B0 ;  /* 0x0000000000007941 */ /* 0x000fea0003800200 */
.L_x_4440:
        /* <DEDUP_REMOVED lines=13> */
.L_x_4439:
[----:B------:R-:W-:Y:S05]  /*a990*/  BRA.U !UP2, `(.L_x_4442) ;  /* 0x000000010a707547 */ /* 0x000fea000b800000 */
[----:B------:R-:W-:Y:S01]  /*a9a0*/  LOP3.LUT P1, RZ, R201, 0xff0000, RZ, 0xc0, !PT ;  /* 0x00ff0000c9ff7812 */ /* 0x000fe2000782c0ff */
[----:B------:R-:W-:Y:S01]  /*a9b0*/  BSSY.RECONVERGENT B0, `(.L_x_4443) ;  /* 0x000000d000007945 */ /* 0x000fe20003800200 */
[----:B0-----:R-:W-:-:S11]  /*a9c0*/  IMAD.MOV.U32 R186, RZ, RZ, RZ ;  /* 0x000000ffffba7224 */ /* 0x001fd600078e00ff */
        /* <DEDUP_REMOVED lines=11> */
.L_x_4444:
[----:B------:R-:W-:Y:S05]  /*aa80*/  BSYNC.RECONVERGENT B0 ;  /* 0x0000000000007941 */ /* 0x000fea0003800200 */
.L_x_4443:
        /* <DEDUP_REMOVED lines=13> */
.L_x_4442:
[----:B------:R-:W-:Y:S05]  /*ab60*/  BRA.U !UP2, `(.L_x_4408) ;  /* 0x000000010a787547 */ /* 0x000fea000b800000 */
[----:B------:R-:W-:Y:S01]  /*ab70*/  ISETP.GE.U32.AND P1, PT, R200, RZ, PT ;  /* 0x000000ffc800720c */ /* 0x000fe20003f26070 */
[----:B------:R-:W-:Y:S01]  /*ab80*/  BSSY.RECONVERGENT B0, `(.L_x_4445) ;  /* 0x000000f000007945 */ /* 0x000fe20003800200 */
[----:B0-----:R-:W-:Y:S02]  /*ab90*/  HFMA2 R186, -RZ, RZ, 0, 0 ;  /* 0x00000000ffba7431 */ /* 0x001fe400000001ff */
[----:B------:R-:W-:-:S13]  /*aba0*/  ISETP.GE.U32.AND.EX P1, PT, R201, 0x1000000, PT, P1 ;  /* 0x01000000c900780c */ /* 0x000fda0003f26110 */
        /* <DEDUP_REMOVED lines=12> */
.L_x_4446:
[----:B------:R-:W-:Y:S05]  /*ac70*/  BSYNC.RECONVERGENT B0 ;  /* 0x0000000000007941 */ /* 0x000fea0003800200 */
.L_x_4445:
        /* <DEDUP_REMOVED lines=13> */
.L_x_4408:
[----:B0-----:R-:W0:Y:S01]  /*ad50*/  @P0 LDC.64 R186, c[0x0][0x478] ;  /* 0x00011e00ffba0b82 */ /* 0x001e220000000a00 */
[----:B------:R-:W-:Y:S01]  /*ad60*/  PLOP3.LUT P1, PT, PT, PT, UP2, 0x80, 0x8 ;  /* 0x000000000008781c */ /* 0x000fe20003f2f028 */
[----:B------:R-:W1:Y:S01]  /*ad70*/  @UP2 LDCU.64 UR10, c[0x0][0x468] ;  /* 0x00008d00ff0a27ac */ /* 0x000e620008000a00 */
[----:B------:R-:W-:-:S05]  /*ad80*/  @P0 IADD3 R200, PT, PT, R184, 0x200, RZ ;  /* 0x00000200b8c80810 */ /* 0x000fca0007ffe0ff */
[----:B0-----:R-:W-:Y:S01]  /*ad90*/  @P0 IMAD.WIDE.U32 R186, R200, 0x10, R186 ;  /* 0x00000010c8ba0825 */ /* 0x001fe200078e00ba */
[----:B------:R-:W-:-:S04]  /*ada0*/  IADD3 R200, PT, PT, R185, 0x300, RZ ;  /* 0x00000300b9c87810 */ /* 0x000fc80007ffe0ff */
[----:B------:R0:W-:Y:S02]  /*adb0*/  @P0 STG.E.128 desc[UR22][R186.64], R180 ;  /* 0x000000b4ba000986 */ /* 0x0001e4000c101d16 */
[----:B0-----:R-:W-:Y:S02]  /*adc0*/  MOV R187, 0x10 ;  /* 0x0000001000bb7802 */ /* 0x001fe40000000f00 */
[----:B------:R-:W-:-:S05]  /*add0*/  @P1 IADD3 R186, PT, PT, R185, 0x200, RZ ;  /* 0x00000200b9ba1810 */ /* 0x000fca0007ffe0ff */
[----:B-1----:R-:W-:-:S05]  /*ade0*/  @P1 IMAD.WIDE.U32 R186, R186, R187, UR10 ;  /* 0x0000000ababa1e25 */ /* 0x002fca000f8e00bb */
[----:B------:R0:W-:Y:S01]  /*adf0*/  @P1 STG.E.128 desc[UR22][R186.64], R176 ;  /* 0x000000b0ba001986 */ /* 0x0001e2000c101d16 */
[----:B------:R-:W-:Y:S05]  /*ae00*/  BRA.U !UP2, `(.L_x_4447) ;  /* 0x000000010a0c7547 */ /* 0x000fea000b800000 */
[----:B-----5:R-:W1:Y:S02]  /*ae10*/  LDC.64 R172, c[0x0][0x390] ;  /* 0x0000e400ffac7b82 */ /* 0x020e640000000a00 */
[----:B-1----:R-:W-:-:S06]  /*ae20*/  IMAD.WIDE.U32 R172, R200, 0x10, R172 ;  /* 0x00000010c8ac7825 */ /* 0x002fcc00078e00ac */
[----:B------:R-:W5:Y:S02]  /*ae30*/  LDG.E.128 R172, desc[UR22][R172.64] ;  /* 0x00000016acac7981 */ /* 0x000f64000c1e1d00 */
.L_x_4447:
[----:B------:R-:W-:Y:S05]  /*ae40*/  BRA.U !UP0, `(.L_x_4448) ;  /* 0x0000001108ac7547 */ /* 0x000fea000b800000 */
[----:B------:R-:W-:Y:S05]  /*ae50*/  @!P0 BRA `(.L_x_4449) ;  /* 0x00000008005c8947 */ /* 0x000fea0003800000 */
[----:B------:R-:W-:Y:S02]  /*ae60*/  ISETP.LT.AND P1, PT, RZ, UR31, PT ;  /* 0x0000001fff007c0c */ /* 0x000fe4000bf21270 */
[----:B------:R-:W-:Y:S02]  /*ae70*/  MOV R182, UR20 ;  /* 0x0000001400b67c02 */ /* 0x000fe40008000f00 */
[----:B------:R-:W-:Y:S02]  /*ae80*/  MOV R181, UR20 ;  /* 0x0000001400b57c02 */ /* 0x000fe40008000f00 */
[C---:B------:R-:W-:Y:S02]  /*ae90*/  PRMT R180, R168.reuse, 0x7632, R180 ;  /* 0x00007632a8b47816 */ /* 0x040fe400000000b4 */
[----:B------:R-:W-:Y:S02]  /*aea0*/  SHF.L.U32 R185, R168, 0x10, RZ ;  /* 0x00000010a8b97819 */ /* 0x000fe400000006ff */
        /* <DEDUP_REMOVED lines=19> */
.L_x_4450:
[----:B------:R-:W-:Y:S05]  /*afe0*/  BRA.U !UP2, `(.L_x_4451) ;  /* 0x000000010a307547 */ /* 0x000fea000b800000 */
[----:B------:R-:W-:Y:S01]  /*aff0*/  LOP3.LUT P2, RZ, R198, 0xff00, RZ, 0xc0, !PT ;  /* 0x0000ff00c6ff7812 */ /* 0x000fe2000784c0ff */
[----:B------:R-:W-:Y:S01]  /*b000*/  FMUL.FTZ R181, R180, UR25 ;  /* 0x00000019b4b57c20 */ /* 0x000fe20008410000 */
[----:B------:R-:W-:-:S03]  /*b010*/  IMAD.MOV.U32 R183, RZ, RZ, RZ ;  /* 0x000000ffffb77224 */ /* 0x000fc600078e00ff */
        /* <DEDUP_REMOVED lines=8> */
[----:B0-----:R-:W-:-:S07]  /*b0a0*/  PRMT R176, R176, 0x5410, R181 ;  /* 0x00005410b0b07816 */ /* 0x001fce00000000b5 */
.L_x_4451:
        /* <DEDUP_REMOVED lines=10> */
[----:B0----5:R-:W-:-:S05]  /*b150*/  @P2 SHF.L.U32 R186, R173, 0x10, RZ ;  /* 0x00000010adba2819 */ /* 0x021fca00000006ff */
[-C--:B------:R-:W-:Y:S01]  /*b160*/  @P2 FMUL.FTZ R183, R186, R182.reuse ;  /* 0x000000b6bab72220 */ /* 0x080fe20000410000 */
[----:B------:R-:W-:-:S03]  /*b170*/  FMUL.FTZ R182, R130, R182 ;  /* 0x000000b682b67220 */ /* 0x000fc60000410000 */
[----:B------:R-:W-:Y:S02]  /*b180*/  FADD.FTZ R50, R50, R183 ;  /* 0x000000b732327221 */ /* 0x000fe40000010000 */
[----:B------:R-:W-:-:S04]  /*b190*/  FSEL R182, R182, RZ, P2 ;  /* 0x000000ffb6b67208 */ /* 0x000fc80001000000 */
[----:B------:R-:W-:-:S04]  /*b1a0*/  F2FP.BF16.F32.PACK_AB R182, RZ, R182 ;  /* 0x000000b6ffb6723e */ /* 0x000fc800000010ff */
[----:B------:R-:W-:-:S07]  /*b1b0*/  PRMT R177, R182, 0x7610, R177 ;  /* 0x00007610b6b17816 */ /* 0x000fce00000000b1 */
.L_x_4452:
[----:B------:R-:W-:Y:S02]  /*b1c0*/  MOV R182, UR20 ;  /* 0x0000001400b67c02 */ /* 0x000fe40008000f00 */
[----:B------:R-:W-:-:S03]  /*b1d0*/  PRMT R183, R169, 0x7632, R183 ;  /* 0x00007632a9b77816 */ /* 0x000fc600000000b7 */
[----:B------:R-:W-:Y:S01]  /*b1e0*/  @P1 FFMA.FTZ R182, R231, R182, UR32 ;  /* 0x00000020e7b61e23 */ /* 0x000fe200080100b6 */
[----:B0-----:R-:W-:-:S03]  /*b1f0*/  SHF.L.U32 R186, R183, 0x10, RZ ;  /* 0x00000010b7ba7819 */ /* 0x001fc600000006ff */
[----:B------:R-:W-:-:S04]  /*b200*/  @P1 FADD.FTZ R182, R232, -R182 ;  /* 0x800000b6e8b61221 */ /* 0x000fc80000010000 */
[----:B------:R-:W-:Y:S01]  /*b210*/  @P1 FFMA.FTZ R186, R182, UR30, R186 ;  /* 0x0000001eb6ba1c23 */ /* 0x000fe200080100ba */
[----:B------:R-:W-:Y:S06]  /*b220*/  BRA.U !UP2, `(.L_x_4453) ;  /* 0x000000010a307547 */ /* 0x000fec000b800000 */
[----:B------:R-:W-:Y:S01]  /*b230*/  LOP3.LUT P2, RZ, R198, 0xff000000, RZ, 0xc0, !PT ;  /* 0xff000000c6ff7812 */ /* 0x000fe2000784c0ff */
[----:B------:R-:W-:Y:S01]  /*b240*/  FMUL.FTZ R182, R186, UR25 ;  /* 0x00000019bab67c20 */ /* 0x000fe20008410000 */
[----:B------:R-:W-:-:S03]  /*b250*/  MOV R187, RZ ;  /* 0x000000ff00bb7202 */ /* 0x000fc60000000f00 */
        /* <DEDUP_REMOVED lines=9> */
.L_x_4453:
        /* <DEDUP_REMOVED lines=17> */
.L_x_4454:
        /* <DEDUP_REMOVED lines=19> */
.L_x_4455:
[----:B------:R-:W-:Y:S02]  /*b530*/  MOV R183, UR20 ;  /* 0x0000001400b77c02 */ /* 0x000fe40008000f00 */
[----:B------:R-:W-:Y:S01]  /*b540*/  F2FP.BF16.F32.PACK_AB R181, R186, R181 ;  /* 0x000000b5bab5723e */ /* 0x000fe200000010ff */
[----:B------:R-:W-:Y:S01]  /*b550*/  IMAD.U32 R186, RZ, RZ, UR20 ;  /* 0x00000014ffba7e24 */ /* 0x000fe2000f8e00ff */
[----:B------:R-:W-:Y:S01]  /*b560*/  F2FP.BF16.F32.PACK_AB R180, R180, R185 ;  /* 0x000000b9b4b4723e */ /* 0x000fe200000010ff */
[----:B------:R-:W-:Y:S01]  /*b570*/  @P1 FFMA.FTZ R183, R208, R183, UR32 ;  /* 0x00000020d0b71e23 */ /* 0x000fe200080100b7 */
[----:B------:R-:W-:Y:S01]  /*b580*/  PRMT R185, R171, 0x7632, R185 ;  /* 0x00007632abb97816 */ /* 0x000fe200000000b9 */
[----:B------:R-:W-:Y:S01]  /*b590*/  @P1 FFMA.FTZ R186, R235, R186, UR32 ;  /* 0x00000020ebba1e23 */ /* 0x000fe200080100ba */
[----:B------:R-:W-:Y:S01]  /*b5a0*/  F2FP.BF16.F32.PACK_AB R182, R187, R182 ;  /* 0x000000b6bbb6723e */ /* 0x000fe200000010ff */
[----:B------:R-:W-:Y:S01]  /*b5b0*/  @P1 FADD.FTZ R201, R212, -R183 ;  /* 0x800000b7d4c91221 */ /* 0x000fe20000010000 */
[----:B------:R-:W-:Y:S01]  /*b5c0*/  SHF.L.U32 R183, R171, 0x10, RZ ;  /* 0x00000010abb77819 */ /* 0x000fe200000006ff */
[----:B------:R-:W-:Y:S01]  /*b5d0*/  @P1 FADD.FTZ R186, R236, -R186 ;  /* 0x800000baecba1221 */ /* 0x000fe20000010000 */
[----:B------:R-:W-:-:S03]  /*b5e0*/  SHF.L.U32 R185, R185, 0x10, RZ ;  /* 0x00000010b9b97819 */ /* 0x000fc600000006ff */
[----:B------:R-:W-:Y:S02]  /*b5f0*/  @P1 FFMA.FTZ R183, R201, UR30, R183 ;  /* 0x0000001ec9b71c23 */ /* 0x000fe400080100b7 */
        /* <DEDUP_REMOVED lines=13> */
.L_x_4456:
        /* <DEDUP_REMOVED lines=16> */
.L_x_4449:
[----:B------:R-:W-:Y:S01]  /*b7d0*/  ISETP.LT.AND P2, PT, RZ, UR31, PT ;  /* 0x0000001fff007c0c */ /* 0x000fe2000bf41270 */
[----:B------:R-:W-:-:S12]  /*b7e0*/  BRA.U !UP2, `(.L_x_4458) ;  /* 0x000000010a407547 */ /* 0x000fd8000b800000 */
[----:B------:R-:W-:Y:S02]  /*b7f0*/  MOV R185, UR20 ;  /* 0x0000001400b97c02 */ /* 0x000fe40008000f00 */
[----:B------:R-:W-:Y:S02]  /*b800*/  LOP3.LUT P1, RZ, R198, 0xff, RZ, 0xc0, !PT ;  /* 0x000000ffc6ff7812 */ /* 0x000fe4000782c0ff */
[----:B0-----:R-:W-:Y:S01]  /*b810*/  SHF.L.U32 R186, R168, 0x10, RZ ;  /* 0x00000010a8ba7819 */ /* 0x001fe200000006ff */
        /* <DEDUP_REMOVED lines=13> */
.L_x_4458:
[----:B------:R-:W-:Y:S05]  /*b8f0*/  BRA.U !UP2, `(.L_x_4459) ;  /* 0x000000010a487547 */ /* 0x000fea000b800000 */
[----:B------:R-:W-:Y:S02]  /*b900*/  MOV R185, UR20 ;  /* 0x0000001400b97c02 */ /* 0x000fe40008000f00 */
[----:B------:R-:W-:Y:S02]  /*b910*/  LOP3.LUT P1, RZ, R198, 0xff00, RZ, 0xc0, !PT ;  /* 0x0000ff00c6ff7812 */ /* 0x000fe4000782c0ff */
[----:B0-----:R-:W-:Y:S01]  /*b920*/  PRMT R186, R168, 0x7632, R186 ;  /* 0x00007632a8ba7816 */ /* 0x001fe200000000ba */
        /* <DEDUP_REMOVED lines=15> */
.L_x_4459:
[----:B------:R-:W-:Y:S05]  /*ba20*/  BRA.U !UP2, `(.L_x_4460) ;  /* 0x000000010a407547 */ /* 0x000fea000b800000 */
        /* <DEDUP_REMOVED lines=16> */
.L_x_4460:
[----:B------:R-:W-:Y:S05]  /*bb30*/  BRA.U !UP2, `(.L_x_4461) ;  /* 0x000000010a487547 */ /* 0x000fea000b800000 */
[----:B------:R-:W-:Y:S02]  /*bb40*/  MOV R185, UR20 ;  /* 0x0000001400b97c02 */ /* 0x000fe40008000f00 */
[----:B------:R-:W-:Y:S02]  /*bb50*/  LOP3.LUT P1, RZ, R198, 0xff000000, RZ, 0xc0, !PT ;  /* 0xff000000c6ff7812 */ /* 0x000fe4000782c0ff */
[----:B0-----:R-:W-:Y:S01]  /*bb60*/  PRMT R186, R169, 0x7632, R186 ;  /* 0x00007632a9ba7816 */ /* 0x001fe200000000ba */
[----:B------:R-:W-:Y:S01]  /*bb70*/  @P2 FFMA.FTZ R185, R231, R185, UR32 ;  /* 0x00000020e7b92e23 */ /* 0x000fe200080100b9 */
[----:B------:R-:W-:-:S03]  /*bb80*/  MOV R187, RZ ;  /* 0x000000ff00bb7202 */ /* 0x000fc60000000f00 */
[----:B------:R-:W-:Y:S02]  /*bb90*/  IMAD.U32 R186, R186, 0x10000, RZ ;  /* 0x00010000baba7824 */ /* 0x000fe400078e00ff */
[----:B------:R-:W-:-:S04]  /*bba0*/  @P2 FADD.FTZ R185, R232, -R185 ;  /* 0x800000b9e8b92221 */ /* 0x000fc80000010000 */
[----:B------:R-:W-:Y:S01]  /*bbb0*/  @P2 FFMA.FTZ R186, R185, UR30, R186 ;  /* 0x0000001eb9ba2c23 */ /* 0x000fe200080100ba */
[----:B-----5:R-:W-:-:S03]  /*bbc0*/  @P1 PRMT R185, R173, 0x7632, R185 ;  /* 0x00007632adb91816 */ /* 0x020fc600000000b9 */
        /* <DEDUP_REMOVED lines=9> */
.L_x_4461:
        /* <DEDUP_REMOVED lines=17> */
.L_x_4462:
        /* <DEDUP_REMOVED lines=19> */
.L_x_4463:
        /* <DEDUP_REMOVED lines=17> */
.L_x_4464:
[----:B------:R-:W-:Y:S05]  /*bfb0*/  BRA.U !UP2, `(.L_x_4457) ;  /* 0x000000190a287547 */ /* 0x000fea000b800000 */
[----:B------:R-:W-:Y:S02]  /*bfc0*/  ISETP.GE.U32.AND P1, PT, R198, RZ, PT ;  /* 0x000000ffc600720c */ /* 0x000fe40003f26070 */
[----:B------:R-:W-:Y:S02]  /*bfd0*/  MOV R185, UR20 ;  /* 0x0000001400b97c02 */ /* 0x000fe40008000f00 */
[----:B------:R-:W-:Y:S02]  /*bfe0*/  ISETP.GE.U32.AND.EX P1, PT, R199, 0x1000000, PT, P1 ;  /* 0x01000000c700780c */ /* 0x000fe40003f26110 */
        /* <DEDUP_REMOVED lines=17> */
.L_x_4448:
        /* <DEDUP_REMOVED lines=19> */
.L_x_4466:
        /* <DEDUP_REMOVED lines=17> */
[----:B0-----:R-:W-:-:S07]  /*c340*/  PRMT R176, R176, 0x5410, R181 ;  /* 0x00005410b0b07816 */ /* 0x001fce00000000b5 */
.L_x_4467:
        /* <DEDUP_REMOVED lines=17> */
.L_x_4468:
        /* <DEDUP_REMOVED lines=18> */
.L_x_4469:
[----:B------:R-:W-:-:S05]  /*c580*/  MOV R182, UR20 ;  /* 0x0000001400b67c02 */ /* 0x000fca0008000f00 */
[----:B------:R-:W-:-:S04]  /*c590*/  FFMA.FTZ R182, R207, R182, UR32 ;  /* 0x00000020cfb67e23 */ /* 0x000fc800080100b6 */
[----:B------:R-:W-:-:S04]  /*c5a0*/  FADD.FTZ R182, R211, -R182 ;  /* 0x800000b6d3b67221 */ /* 0x000fc80000010000 */
[----:B------:R-:W-:-:S05]  /*c5b0*/  FMUL.FTZ R182, R182, UR30 ;  /* 0x0000001eb6b67c20 */ /* 0x000fca0008410000 */
[----:B------:R-:W-:Y:S01]  /*c5c0*/  FSEL R182, R182, RZ, P1 ;  /* 0x000000ffb6b67208 */ /* 0x000fe20000800000 */
[----:B------:R-:W-:Y:S06]  /*c5d0*/  BRA.U !UP2, `(.L_x_4470) ;  /* 0x000000010a2c7547 */ /* 0x000fec000b800000 */
[----:B------:R-:W-:Y:S01]  /*c5e0*/  LOP3.LUT P2, RZ, R199, 0xff, RZ, 0xc0, !PT ;  /* 0x000000ffc7ff7812 */ /* 0x000fe2000784c0ff */
[----:B0-----:R-:W-:Y:S01]  /*c5f0*/  FMUL.FTZ R186, R182, UR25 ;  /* 0x00000019b6ba7c20 */ /* 0x001fe20008410000 */
        /* <DEDUP_REMOVED lines=9> */
.L_x_4470:
[----:B0-----:R-:W-:-:S05]  /*c690*/  MOV R186, UR20 ;  /* 0x0000001400ba7c02 */ /* 0x001fca0008000f00 */
        /* <DEDUP_REMOVED lines=17> */
.L_x_4471:
        /* <DEDUP_REMOVED lines=25> */
.L_x_4472:
        /* <DEDUP_REMOVED lines=16> */
.L_x_4465:
[----:B------:R-:W-:Y:S05]  /*ca40*/  BRA.U !UP2, `(.L_x_4473) ;  /* 0x000000010a707547 */ /* 0x000fea000b800000 */
[----:B------:R-:W-:Y:S01]  /*ca50*/  LOP3.LUT P1, RZ, R198, 0xff, RZ, 0xc0, !PT ;  /* 0x000000ffc6ff7812 */ /* 0x000fe2000782c0ff */
[----:B------:R-:W-:Y:S01]  /*ca60*/  BSSY.RECONVERGENT B0, `(.L_x_4474) ;  /* 0x000000d000007945 */ /* 0x000fe20003800200 */
[----:B------:R-:W-:-:S11]  /*ca70*/  HFMA2 R185, -RZ, RZ, 0, 0 ;  /* 0x00000000ffb97431 */ /* 0x000fd600000001ff */
[----:B------:R-:W-:Y:S05]  /*ca80*/  @!P1 BRA `(.L_x_4475) ;  /* 0x0000000000289947 */ /* 0x000fea0003800000 */
[----:B------:R-:W-:Y:S02]  /*ca90*/  MOV R185, UR20 ;  /* 0x0000001400b97c02 */ /* 0x000fe40008000f00 */
[----:B------:R-:W-:Y:S02]  /*caa0*/  ISETP.LT.AND P2, PT, RZ, UR31, PT ;  /* 0x0000001fff007c0c */ /* 0x000fe4000bf41270 */
[----:B0----5:R-:W-:Y:S01]  /*cab0*/  SHF.L.U32 R186, R172, 0x10, RZ ;  /* 0x00000010acba7819 */ /* 0x021fe200000006ff */
[----:B------:R-:W-:-:S04]  /*cac0*/  FFMA.FTZ R185, R197, R185, UR32 ;  /* 0x00000020c5b97e23 */ /* 0x000fc800080100b9 */
[----:B------:R-:W-:-:S04]  /*cad0*/  FADD.FTZ R185, R209, -R185 ;  /* 0x800000b9d1b97221 */ /* 0x000fc80000010000 */
[----:B------:R-:W-:-:S05]  /*cae0*/  FMUL.FTZ R185, R185, UR30 ;  /* 0x0000001eb9b97c20 */ /* 0x000fca0008410000 */
[----:B------:R-:W-:-:S05]  /*caf0*/  FSEL R185, R185, RZ, P2 ;  /* 0x000000ffb9b97208 */ /* 0x000fca0001000000 */
[----:B------:R-:W-:-:S04]  /*cb00*/  FMUL.FTZ R185, R185, UR25 ;  /* 0x00000019b9b97c20 */ /* 0x000fc80008410000 */
[----:B------:R-:W-:-:S04]  /*cb10*/  FMUL.FTZ R185, R185, UR24 ;  /* 0x00000018b9b97c20 */ /* 0x000fc80008410000 */
[----:B------:R-:W-:-:S07]  /*cb20*/  FMUL.FTZ R185, R186, R185 ;  /* 0x000000b9bab97220 */ /* 0x000fce0000410000 */
.L_x_4475:
[----:B------:R-:W-:Y:S05]  /*cb30*/  BSYNC.RECONVERGENT B0 ;  /* 0x0000000000007941 */ /* 0x000fea0003800200 */
.L_x_4474:
        /* <DEDUP_REMOVED lines=12> */
[----:B0-----:R-:W-:-:S07]  /*cc00*/  PRMT R176, R185, 0x7610, R176 ;  /* 0x00007610b9b07816 */ /* 0x001fce00000000b0 */
.L_x_4473:
[----:B------:R-:W-:Y:S05]  /*cc10*/  BRA.U !UP2, `(.L_x_4476) ;  /* 0x000000010a747547 */ /* 0x000fea000b800000 */
[----:B------:R-:W-:Y:S01]  /*cc20*/  LOP3.LUT P1, RZ, R198, 0xff00, RZ, 0xc0, !PT ;  /* 0x0000ff00c6ff7812 */ /* 0x000fe2000782c0ff */
[----:B------:R-:W-:Y:S01]  /*cc30*/  BSSY.RECONVERGENT B0, `(.L_x_4477) ;  /* 0x000000e000007945 */ /* 0x000fe20003800200 */
[----:B------:R-:W-:-:S11]  /*cc40*/  MOV R185, RZ ;  /* 0x000000ff00b97202 */ /* 0x000fd60000000f00 */
[----:B------:R-:W-:Y:S05]  /*cc50*/  @!P1 BRA `(.L_x_4478) ;  /* 0x00000000002c9947 */ /* 0x000fea0003800000 */
[----:B------:R-:W-:Y:S02]  /*cc60*/  MOV R185, UR20 ;  /* 0x0000001400b97c02 */ /* 0x000fe40008000f00 */
[----:B------:R-:W-:Y:S02]  /*cc70*/  ISETP.LT.AND P2, PT, RZ, UR31, PT ;  /* 0x0000001fff007c0c */ /* 0x000fe4000bf41270 */
[----:B0----5:R-:W-:Y:S01]  /*cc80*/  PRMT R186, R172, 0x7632, R186 ;  /* 0x00007632acba7816 */ /* 0x021fe200000000ba */
        /* <DEDUP_REMOVED lines=8> */
.L_x_4478:
[----:B------:R-:W-:Y:S05]  /*cd10*/  BSYNC.RECONVERGENT B0 ;  /* 0x0000000000007941 */ /* 0x000fea0003800200 */
.L_x_4477:
        /* <DEDUP_REMOVED lines=13> */
.L_x_4476:
        /* <DEDUP_REMOVED lines=15> */
.L_x_4481:
[----:B------:R-:W-:Y:S05]  /*cee0*/  BSYNC.RECONVERGENT B0 ;  /* 0x0000000000007941 */ /* 0x000fea0003800200 */
.L_x_4480:
        /* <DEDUP_REMOVED lines=13> */
.L_x_4479:
        /* <DEDUP_REMOVED lines=16> */
.L_x_4484:
[----:B------:R-:W-:Y:S05]  /*d0c0*/  BSYNC.RECONVERGENT B0 ;  /* 0x0000000000007941 */ /* 0x000fea0003800200 */
.L_x_4483:
        /* <DEDUP_REMOVED lines=13> */
.L_x_4482:
        /* <DEDUP_REMOVED lines=15> */
.L_x_4487:
[----:B------:R-:W-:Y:S05]  /*d290*/  BSYNC.RECONVERGENT B0 ;  /* 0x0000000000007941 */ /* 0x000fea0003800200 */
.L_x_4486:
        /* <DEDUP_REMOVED lines=13> */
.L_x_4485:
        /* <DEDUP_REMOVED lines=16> */
.L_x_4490:
[----:B------:R-:W-:Y:S05]  /*d470*/  BSYNC.RECONVERGENT B0 ;  /* 0x0000000000007941 */ /* 0x000fea0003800200 */
.L_x_4489:
        /* <DEDUP_REMOVED lines=13> */
.L_x_4488:
        /* <DEDUP_REMOVED lines=15> */
.L_x_4493:
[----:B------:R-:W-:Y:S05]  /*d640*/  BSYNC.RECONVERGENT B0 ;  /* 0x0000000000007941 */ /* 0x000fea0003800200 */
.L_x_4492:
        /* <DEDUP_REMOVED lines=13> */
.L_x_4491:
[----:B------:R-:W-:Y:S05]  /*d720*/  BRA.U !UP2, `(.L_x_4457) ;  /* 0x000000010a4c7547 */ /* 0x000fea000b800000 */
[----:B------:R-:W-:Y:S02]  /*d730*/  MOV R185, UR20 ;  /* 0x0000001400b97c02 */ /* 0x000fe40008000f00 */
[----:B------:R-:W-:Y:S02]  /*d740*/  ISETP.GE.U32.AND P1, PT, R198, RZ, PT ;  /* 0x000000ffc600720c */ /* 0x000fe40003f26070 */
[----:B------:R-:W-:Y:S01]  /*d750*/  ISETP.LT.AND P2, PT, RZ, UR31, PT ;  /* 0x0000001fff007c0c */ /* 0x000fe2000bf41270 */
[----:B------:R-:W-:Y:S01]  /*d760*/  FFMA.FTZ R185, R235, R185, UR32 ;  /* 0x00000020ebb97e23 */ /* 0x000fe200080100b9 */
[----:B------:R-:W-:Y:S02]  /*d770*/  ISETP.GE.U32.AND.EX P1, PT, R199, 0x1000000, PT, P1 ;  /* 0x01000000c700780c */ /* 0x000fe40003f26110 */
[----:B0-----:R-:W-:Y:S01]  /*d780*/  MOV R187, RZ ;  /* 0x000000ff00bb7202 */ /* 0x001fe20000000f00 */
[----:B------:R-:W-:-:S04]  /*d790*/  FADD.FTZ R185, R236, -R185 ;  /* 0x800000b9ecb97221 */ /* 0x000fc80000010000 */
[----:B------:R-:W-:-:S05]  /*d7a0*/  FMUL.FTZ R185, R185, UR30 ;  /* 0x0000001eb9b97c20 */ /* 0x000fca0008410000 */
[----:B------:R-:W-:-:S05]  /*d7b0*/  FSEL R185, R185, RZ, P2 ;  /* 0x000000ffb9b97208 */ /* 0x000fca0001000000 */
[----:B------:R-:W-:Y:S01]  /*d7c0*/  FMUL.FTZ R186, R185, UR25 ;  /* 0x00000019b9ba7c20 */ /* 0x000fe20008410000 */
[----:B-----5:R-:W-:-:S03]  /*d7d0*/  @P1 PRMT R185, R175, 0x7632, R185 ;  /* 0x00007632afb91816 */ /* 0x020fc600000000b9 */
        /* <DEDUP_REMOVED lines=8> */
.L_x_4457:
[----:B0-----:R-:W0:Y:S01]  /*d860*/  @P0 LDC.64 R186, c[0x0][0x478] ;  /* 0x00011e00ffba0b82 */ /* 0x001e220000000a00 */
[----:B------:R-:W-:Y:S01]  /*d870*/  @P0 IADD3 R184, PT, PT, R184, 0x300, RZ ;  /* 0x00000300b8b80810 */ /* 0x000fe20007ffe0ff */
[----:B------:R-:W1:Y:S01]  /*d880*/  @UP2 LDCU.64 UR10, c[0x0][0x468] ;  /* 0x00008d00ff0a27ac */ /* 0x000e620008000a00 */
[----:B------:R-:W-:Y:S02]  /*d890*/  UIADD3 UR8, UPT, UPT, UR8, UR26, URZ ;  /* 0x0000001a08087290 */ /* 0x000fe4000fffe0ff */
[----:B------:R-:W-:Y:S02]  /*d8a0*/  UPLOP3.LUT UP1, UPT, UPT, UPT, UP1, 0x40, 0x4 ;  /* 0x000000000004789c */ /* 0x000fe40003f2e810 */
[----:B------:R-:W-:Y:S01]  /*d8b0*/  UISETP.GE.AND UP0, UPT, UR8, UR27, UPT ;  /* 0x0000001b0800728c */ /* 0x000fe2000bf06270 */
[----:B0-----:R-:W-:-:S05]  /*d8c0*/  @P0 IMAD.WIDE.U32 R184, R184, 0x10, R186 ;  /* 0x00000010b8b80825 */ /* 0x001fca00078e00ba */
[----:B------:R0:W-:Y:S01]  /*d8d0*/  @P0 STG.E.128 desc[UR22][R184.64], R180 ;  /* 0x000000b4b8000986 */ /* 0x0001e2000c101d16 */
[----:B------:R-:W-:Y:S01]  /*d8e0*/  PLOP3.LUT P0, PT, PT, PT, UP2, 0x80, 0x8 ;  /* 0x000000000008781c */ /* 0x000fe20003f0f028 */
[----:B0-----:R-:W-:-:S12]  /*d8f0*/  HFMA2 R184, -RZ, RZ, 0, 9.5367431640625e-07 ;  /* 0x00000010ffb87431 */ /* 0x001fd800000001ff */
[----:B-1----:R-:W-:-:S05]  /*d900*/  @P0 IMAD.WIDE.U32 R184, R200, R184, UR10 ;  /* 0x0000000ac8b80e25 */ /* 0x002fca000f8e00b8 */
[----:B------:R1:W-:Y:S01]  /*d910*/  @P0 STG.E.128 desc[UR22][R184.64], R176 ;  /* 0x000000b0b8000986 */ /* 0x0003e2000c101d16 */
[----:B------:R-:W-:Y:S05]  /*d920*/  BRA.U !UP0, `(.L_x_4494) ;  /* 0xffffff2d08307547 */ /* 0x000fea000b83ffff */
.L_x_4294:
        /* <DEDUP_REMOVED lines=35> */
.L_x_4495:
        /* <DEDUP_REMOVED lines=10> */
.L_x_15637:


//--------------------- .text._ZN10layer_norm13ln_bwd_kernelINS_13Kernel_traitsI13__nv_bfloat16S2_fS2_fjLj8192ELj1ELj1ELj8ELj16ENS_18Kernel_traits_baseILj8192ES2_S2_fS2_fjLj256EEEEELb0ELb0ELb0ELb0EEEvNS_9BwdParamsE --------------------------
	.section	.text._ZN10layer_norm13ln_bwd_kernelINS_13Kernel_traitsI13__nv_bfloat16S2_fS2_fjLj8192ELj1ELj1ELj8ELj16ENS_18Kernel_traits_baseILj8192ES2_S2_fS2_fjLj256EEEEELb0ELb0ELb0ELb0EEEvNS_9BwdParamsE,"ax",@progbits
	.align	128
        .global         _ZN10layer_norm13ln_bwd_kernelINS_13Kernel_traitsI13__nv_bfloat16S2_fS2_fjLj8192ELj1ELj1ELj8ELj16ENS_18Kernel_traits_baseILj8192ES2_S2_fS2_fjLj256EEEEELb0ELb0ELb0ELb0EEEvNS_9BwdParamsE
        .type           _ZN10layer_norm13ln_bwd_kernelINS_13Kernel_traitsI13__nv_bfloat16S2_fS2_fjLj8192ELj1ELj1ELj8ELj16ENS_18Kernel_traits_baseILj8192ES2_S2_fS2_fjLj256EEEEELb0ELb0ELb0ELb0EEEvNS_9BwdParamsE,@function
        .size           _ZN10layer_norm13ln_bwd_kernelINS_13Kernel_traitsI13__nv_bfloat16S2_fS2_fjLj8192ELj1ELj1ELj8ELj16ENS_18Kernel_traits_baseILj8192ES2_S2_fS2_fjLj256EEEEELb0ELb0ELb0ELb0EEEvNS_9BwdParamsE,(.L_x_15638 - _ZN10layer_norm13ln_bwd_kernelINS_13Kernel_traitsI13__nv_bfloat16S2_fS2_fjLj8192ELj1ELj1ELj8ELj16ENS_18Kernel_traits_baseILj8192ES2_S2_fS2_fjLj256EEEEELb0ELb0ELb0ELb0EEEvNS_9BwdParamsE)
        .other          _ZN10layer_norm13ln_bwd_kernelINS_13Kernel_traitsI13__nv_bfloat16S2_fS2_fjLj8192ELj1ELj1ELj8ELj16ENS_18Kernel_traits_baseILj8192ES2_S2_fS2_fjLj256EEEEELb0ELb0ELb0ELb0EEEvNS_9BwdParamsE,@"STO_CUDA_ENTRY STV_DEFAULT"
_ZN10layer_norm13ln_bwd_kernelINS_13Kernel_traitsI13__nv_bfloat16S2_fS2_fjLj8192ELj1ELj1ELj8ELj16ENS_18Kernel_traits_baseILj8192ES2_S2_fS2_fjLj256EEEEELb0ELb0ELb0ELb0EEEvNS_9BwdParamsE:
.text._ZN10layer_norm13ln_bwd_kernelINS_13Kernel_traitsI13__nv_bfloat16S2_fS2_fjLj8192ELj1ELj1ELj8ELj16ENS_18Kernel_traits_baseILj8192ES2_S2_fS2_fjLj256EEEEELb0ELb0ELb0ELb0EEEvNS_9BwdParamsE:
        /* <DEDUP_REMOVED lines=66> */
[----:B------:R-:W0:Y:S01]  /*0420*/  LDC.64 R6, c[0x0][0x3e0] ;  /* 0x0000f800ff067b82 */ /* 0x000e220000000a00 */
        /* <DEDUP_REMOVED lines=55> */
.L_x_4538:
[----:B------:R-:W4:Y:S08]  /*07a0*/  @P0 LDC.64 R152, c[0x0][0x3e0] ;  /* 0x0000f800ff980b82 */ /* 0x000f300000000a00 */
[----:B------:R-:W0:Y:S08]  /*07b0*/  LDC.64 R154, c[0x0][0x3c0] ;  /* 0x0000f000ff9a7b82 */ /* 0x000e300000000a00 */
[----:B------:R-:W1:Y:S01]  /*07c0*/  LDC R2, c[0x0][0x388] ;  /* 0x0000e200ff027b82 */ /* 0x000e620000000800 */
[----:B----4-:R-:W-:-:S07]  /*07d0*/  @P0 IMAD.WIDE R156, R5, 0x2, R152 ;  /* 0x00000002059c0825 */ /* 0x010fce00078e0298 */
[----:B------:R-:W4:Y:S01]  /*07e0*/  LDC.64 R152, c[0x0][0x3c8] ;  /* 0x0000f200ff987b82 */ /* 0x000f220000000a00 */
[----:B------:R1:W5:Y:S01]  /*07f0*/  @P0 LDG.E.U16 R222, desc[UR8][R156.64] ;  /* 0x000000089cde0981 */ /* 0x000362000c1e1500 */
        /* <DEDUP_REMOVED lines=15> */
[----:B----4-:R-:W-:-:S04]  /*08f0*/  LEA.HI.SX32 R21, R21, R0, 0x1d ;  /* 0x0000000015157211 */ /* 0x010fc800078feaff */
[----:B------:R-:W-:Y:S02]  /*0900*/  MOV R165, R21 ;  /* 0x0000001500a57202 */ /* 0x000fe40000000f00 */
[----:B--2---:R-:W-:Y:S01]  /*0910*/  FSEL R164, R154, RZ, !P6 ;  /* 0x000000ff9aa47208 */ /* 0x004fe20007000000 */
[----:B0-----:R-:W-:Y:S06]  /*0920*/  @!P5 BRA `(.L_x_4498) ;  /* 0x000000040068d947 */ /* 0x001fec0003800000 */
[----:B------:R-:W0:Y:S08]  /*0930*/  LDC.64 R208, c[0x0][0x3a8] ;  /* 0x0000ea00ffd07b82 */ /* 0x000e300000000a00 */
[----:B------:R-:W1:Y:S01]  /*0940*/  LDC.64 R156, c[0x0][0x428] ;  /* 0x00010a00ff9c7b82 */ /* 0x000e620000000a00 */
[----:B0-----:R-:W-:-:S05]  /*0950*/  IMAD.WIDE.U32 R208, R21, 0x20, R208 ;  /* 0x0000002015d07825 */ /* 0x001fca00078e00d0 */
[----:B------:R-:W2:Y:S01]  /*0960*/  LDG.E.128 R152, desc[UR8][R208.64] ;  /* 0x00000008d0987981 */ /* 0x000ea2000c1e1d00 */
[----:B-1----:R-:W-:-:S03]  /*0970*/  IMAD.WIDE.U32 R156, R21, 0x10, R156 ;  /* 0x00000010159c7825 */ /* 0x002fc600078e009c */
[----:B------:R0:W4:Y:S04]  /*0980*/  LDG.E.128 R160, desc[UR8][R208.64+0x10] ;  /* 0x00001008d0a07981 */ /* 0x000128000c1e1d00 */
[----:B------:R-:W4:Y:S01]  /*0990*/  LDG.E.128 R156, desc[UR8][R156.64] ;  /* 0x000000089c9c7981 */ /* 0x000f22000c1e1d00 */
[----:B---3--:R-:W-:-:S04]  /*09a0*/  ISETP.NE.U32.AND P1, PT, RZ, UR10, PT ;  /* 0x0000000aff007c0c */ /* 0x008fc8000bf25070 */
[----:B------:R-:W-:Y:S02]  /*09b0*/  ISETP.NE.AND.EX P1, PT, RZ, UR11, PT, P1 ;  /* 0x0000000bff007c0c */ /* 0x000fe4000bf25310 */
[----:B------:R-:W-:-:S11]  /*09c0*/  SHF.L.U32 R221, R132, 0x10, RZ ;  /* 0x0000001084dd7819 */ /* 0x000fd600000006ff */
[----:B------:R-:W1:Y:S01]  /*09d0*/  @P1 LDC.64 R166, c[0x0][0x438] ;  /* 0x00010e00ffa61b82 */ /* 0x000e620000000a00 */
[----:B------:R-:W-:Y:S02]  /*09e0*/  SHF.L.U32 R218, R8, 0x10, RZ ;  /* 0x0000001008da7819 */ /* 0x000fe400000006ff */
[----:B------:R-:W-:Y:S02]  /*09f0*/  SHF.L.U32 R214, R7, 0x10, RZ ;  /* 0x0000001007d67819 */ /* 0x000fe400000006ff */
[----:B------:R-:W-:Y:S02]  /*0a00*/  SHF.L.U32 R217, R133, 0x10, RZ ;  /* 0x0000001085d97819 */ /* 0x000fe400000006ff */
[----:B------:R-:W-:Y:S02]  /*0a10*/  SHF.L.U32 R213, R134, 0x10, RZ ;  /* 0x0000001086d57819 */ /* 0x000fe400000006ff */
[----:B------:R-:W-:Y:S02]  /*0a20*/  SHF.L.U32 R210, R6, 0x10, RZ ;  /* 0x0000001006d27819 */ /* 0x000fe400000006ff */
[----:B0-----:R-:W-:-:S02]  /*0a30*/  SHF.L.U32 R209, R135, 0x10, RZ ;  /* 0x0000001087d17819 */ /* 0x001fc400000006ff */
[----:B------:R-:W-:Y:S01]  /*0a40*/  SHF.L.U32 R206, R4, 0x10, RZ ;  /* 0x0000001004ce7819 */ /* 0x000fe200000006ff */
[----:B-1----:R-:W-:-:S05]  /*0a50*/  @P1 IMAD.WIDE.U32 R166, R21, 0x20, R166 ;  /* 0x0000002015a61825 */ /* 0x002fca00078e00a6 */
[----:B------:R-:W5:Y:S04]  /*0a60*/  @P1 LDG.E.128 R52, desc[UR8][R166.64] ;  /* 0x00000008a6341981 */ /* 0x000f68000c1e1d00 */
[----:B------:R0:W5:Y:S01]  /*0a70*/  @P1 LDG.E.128 R48, desc[UR8][R166.64+0x10] ;  /* 0x00001008a6301981 */ /* 0x000162000c1e1d00 */
[C---:B--2---:R-:W-:Y:S01]  /*0a80*/  FADD.FTZ R220, -R164.reuse, R153 ;  /* 0x00000099a4dc7221 */ /* 0x044fe20000010100 */
[C---:B------:R-:W-:Y:S01]  /*0a90*/  FADD.FTZ R216, -R164.reuse, R155 ;  /* 0x0000009ba4d87221 */ /* 0x040fe20000010100 */
[----:B------:R-:W-:Y:S02]  /*0aa0*/  FADD.FTZ R152, -R164, R152 ;  /* 0x00000098a4987221 */ /* 0x000fe40000010100 */
[----:B-----5:R-:W-:Y:S01]  /*0ab0*/  FMUL.FTZ R220, R23, R220 ;  /* 0x000000dc17dc7220 */ /* 0x020fe20000410000 */
[----:B----4-:R-:W-:-:S02]  /*0ac0*/  PRMT R153, R156, 0x7632, R153 ;  /* 0x000076329c997816 */ /* 0x010fc40000000099 */
[----:B------:R-:W-:Y:S02]  /*0ad0*/  PRMT R155, R157, 0x7632, R155 ;  /* 0x000076329d9b7816 */ /* 0x000fe4000000009b */
[----:B------:R-:W-:Y:S01]  /*0ae0*/  SHF.L.U32 R156, R156, 0x10, RZ ;  /* 0x000000109c9c7819 */ /* 0x000fe200000006ff */
[----:B------:R-:W-:Y:S01]  /*0af0*/  FMUL.FTZ R216, R23, R216 ;  /* 0x000000d817d87220 */ /* 0x000fe20000410000 */
[----:B------:R-:W-:Y:S02]  /*0b00*/  SHF.L.U32 R153, R153, 0x10, RZ ;  /* 0x0000001099997819 */ /* 0x000fe400000006ff */
[----:B------:R-:W-:Y:S01]  /*0b10*/  SHF.L.U32 R155, R155, 0x10, RZ ;  /* 0x000000109b9b7819 */ /* 0x000fe200000006ff */
[----:B------:R-:W-:Y:S01]  /*0b20*/  FMUL.FTZ R223, R23, R152 ;  /* 0x0000009817df7220 */ /* 0x000fe20000410000 */
[----:B------:R-:W-:Y:S01]  /*0b30*/  FMUL.FTZ R221, R221, R156 ;  /* 0x0000009cdddd7220 */ /* 0x000fe20000410000 */
[----:B------:R-:W-:Y:S01]  /*0b40*/  FADD.FTZ R154, -R164, R154 ;  /* 0x0000009aa49a7221 */ /* 0x000fe20000010100 */
[----:B------:R-:W-:Y:S01]  /*0b50*/  SHF.L.U32 R157, R157, 0x10, RZ ;  /* 0x000000109d9d7819 */ /* 0x000fe200000006ff */
[-C--:B------:R-:W-:Y:S01]  /*0b60*/  FMUL.FTZ R218, R218, R153.reuse ;  /* 0x00000099dada7220 */ /* 0x080fe20000410000 */
[----:B------:R-:W-:Y:S01]  /*0b70*/  FFMA.FTZ R117, R220, R153, R117 ;  /* 0x00000099dc757223 */ /* 0x000fe20000010075 */
[----:B------:R-:W-:Y:S01]  /*0b80*/  FADD.FTZ R85, R85, R153 ;  /* 0x0000009955557221 */ /* 0x000fe20000010000 */
[-C--:B------:R-:W-:Y:S01]  /*0b90*/  FMUL.FTZ R214, R214, R155.reuse ;  /* 0x0000009bd6d67220 */ /* 0x080fe20000410000 */
[----:B------:R-:W-:Y:S01]  /*0ba0*/  FFMA.FTZ R119, R216, R155, R119 ;  /* 0x0000009bd8777223 */ /* 0x000fe20000010077 */
[----:B------:R-:W-:Y:S01]  /*0bb0*/  FADD.FTZ R87, R87, R155 ;  /* 0x0000009b57577221 */ /* 0x000fe20000010000 */
[----:B------:R-:W-:Y:S01]  /*0bc0*/  FADD.FTZ R153, RZ, R221 ;  /* 0x000000ddff997221 */ /* 0x000fe20000010000 */
[----:B------:R-:W-:Y:S01]  /*0bd0*/  FFMA.FTZ R155, R223, R221, RZ ;  /* 0x000000dddf9b7223 */ /* 0x000fe200000100ff */
[----:B------:R-:W-:Y:S01]  /*0be0*/  FMUL.FTZ R219, R23, R154 ;  /* 0x0000009a17db7220 */ /* 0x000fe20000410000 */
[----:B------:R-:W-:Y:S01]  /*0bf0*/  FMUL.FTZ R217, R217, R157 ;  /* 0x0000009dd9d97220 */ /* 0x000fe20000410000 */
[----:B------:R-:W-:Y:S01]  /*0c00*/  FADD.FTZ R152, R153, R218 ;  /* 0x000000da99987221 */ /* 0x000fe20000010000 */
[----:B------:R-:W-:Y:S01]  /*0c10*/  FFMA.FTZ R154, R220, R218, R155 ;  /* 0x000000dadc9a7223 */ /* 0x000fe2000001009b */
[----:B------:R-:W-:Y:S01]  /*0c20*/  PRMT R165, R158, 0x7632, R165 ;  /* 0x000076329ea57816 */ /* 0x000fe200000000a5 */
[----:B------:R-:W-:Y:S01]  /*0c30*/  FADD.FTZ R160, -R164, R160 ;  /* 0x000000a0a4a07221 */ /* 0x000fe20000010100 */
[----:B------:R-:W-:Y:S01]  /*0c40*/  SHF.L.U32 R158, R158, 0x10, RZ ;  /* 0x000000109e9e7819 */ /* 0x000fe200000006ff */
        /* <DEDUP_REMOVED lines=8> */
[C---:B0-----:R-:W-:Y:S01]  /*0cd0*/  PRMT R166, R159.reuse, 0x7632, R166 ;  /* 0x000076329fa67816 */ /* 0x041fe200000000a6 */
[----:B------:R-:W-:Y:S01]  /*0ce0*/  FADD.FTZ R162, -R164, R162 ;  /* 0x000000a2a4a27221 */ /* 0x000fe20000010100 */
[----:B------:R-:W-:Y:S01]  /*0cf0*/  SHF.L.U32 R159, R159, 0x10, RZ ;  /* 0x000000109f9f7819 */ /* 0x000fe200000006ff */
[----:B------:R-:W-:Y:S01]  /*0d00*/  FMUL.FTZ R212, R23, R212 ;  /* 0x000000d417d47220 */ /* 0x000fe20000410000 */
        /* <DEDUP_REMOVED lines=25> */
[----:B------:R-:W-:Y:S01]  /*0ea0*/  IADD3 R165, PT, PT, R21, 0x100, RZ ;  /* 0x0000010015a57810 */ /* 0x000fe20007ffe0ff */
[----:B------:R-:W-:Y:S01]  /*0eb0*/  FADD.FTZ R225, R225, R206 ;  /* 0x000000cee1e17221 */ /* 0x000fe20000010000 */
[----:B------:R-:W-:-:S07]  /*0ec0*/  FFMA.FTZ R224, R208, R206, R153 ;  /* 0x000000ced0e07223 */ /* 0x000fce0000010099 */
.L_x_4498:
[----:B---3--:R-:W-:Y:S05]  /*0ed0*/  BSYNC.RECONVERGENT B0 ;  /* 0x0000000000007941 */ /* 0x008fea0003800200 */
.L_x_4497:
[----:B------:R-:W-:Y:S04]  /*0ee0*/  BSSY.RECONVERGENT B0, `(.L_x_4499) ;  /* 0x000005c000007945 */ /* 0x000fe80003800200 */
[----:B------:R-:W-:Y:S05]  /*0ef0*/  @!P4 BRA `(.L_x_4500) ;  /* 0x000000040068c947 */ /* 0x000fea0003800000 */
[----:B------:R-:W0:Y:S08]  /*0f00*/  LDC.64 R192, c[0x0][0x3a8] ;  /* 0x0000ea00ffc07b82 */ /* 0x000e300000000a00 */
[----:B------:R-:W1:Y:S01]  /*0f10*/  LDC.64 R156, c[0x0][0x428] ;  /* 0x00010a00ff9c7b82 */ /* 0x000e620000000a00 */
[----:B0-----:R-:W-:-:S05]  /*0f20*/  IMAD.WIDE.U32 R192, R165, 0x20, R192 ;  /* 0x00000020a5c07825 */ /* 0x001fca00078e00c0 */
[----:B------:R-:W2:Y:S01]  /*0f30*/  LDG.E.128 R152, desc[UR8][R192.64] ;  /* 0x00000008c0987981 */ /* 0x000ea2000c1e1d00 */
[----:B-1----:R-:W-:-:S03]  /*0f40*/  IMAD.WIDE.U32 R156, R165, 0x10, R156 ;  /* 0x00000010a59c7825 */ /* 0x002fc600078e009c */
[----:B------:R0:W3:Y:S04]  /*0f50*/  LDG.E.128 R160, desc[UR8][R192.64+0x10] ;  /* 0x00001008c0a07981 */ /* 0x0000e8000c1e1d00 */
[----:B------:R-:W4:Y:S01]  /*0f60*/  LDG.E.128 R156, desc[UR8][R156.64] ;  /* 0x000000089c9c7981 */ /* 0x000f22000c1e1d00 */
[----:B------:R-:W-:-:S04]  /*0f70*/  ISETP.NE.U32.AND P1, PT, RZ, UR10, PT ;  /* 0x0000000aff007c0c */ /* 0x000fc8000bf25070 */
        /* <DEDUP_REMOVED lines=8> */
[----:B0-----:R-:W-:Y:S01]  /*1000*/  SHF.L.U32 R193, R131, 0x10, RZ ;  /* 0x0000001083c17819 */ /* 0x001fe200000006ff */
[----:B-1----:R-:W-:-:S05]  /*1010*/  @P1 IMAD.WIDE.U32 R166, R165, 0x20, R166 ;  /* 0x00000020a5a61825 */ /* 0x002fca00078e00a6 */
[----:B------:R-:W5:Y:S04]  /*1020*/  @P1 LDG.E.128 R44, desc[UR8][R166.64] ;  /* 0x00000008a62c1981 */ /* 0x000f68000c1e1d00 */
[----:B------:R0:W5:Y:S01]  /*1030*/  @P1 LDG.E.128 R40, desc[UR8][R166.64+0x10] ;  /* 0x00001008a6281981 */ /* 0x000162000c1e1d00 */
[----:B------:R-:W-:Y:S01]  /*1040*/  IADD3 R165, PT, PT, R165, 0x100, RZ ;  /* 0x00000100a5a57810 */ /* 0x000fe20007ffe0ff */
[C---:B--2---:R-:W-:Y:S01]  /*1050*/  FADD.FTZ R204, -R164.reuse, R153 ;  /* 0x00000099a4cc7221 */ /* 0x044fe20000010100 */
[C---:B------:R-:W-:Y:S01]  /*1060*/  FADD.FTZ R152, -R164.reuse, R152 ;  /* 0x00000098a4987221 */ /* 0x040fe20000010100 */
[----:B------:R-:W-:Y:S02]  /*1070*/  FADD.FTZ R200, -R164, R155 ;  /* 0x0000009ba4c87221 */ /* 0x000fe40000010100 */
[----:B-----5:R-:W-:Y:S01]  /*1080*/  FMUL.FTZ R204, R23, R204 ;  /* 0x000000cc17cc7220 */ /* 0x020fe20000410000 */
[----:B----4-:R-:W-:-:S02]  /*1090*/  PRMT R153, R156, 0x7632, R153 ;  /* 0x000076329c997816 */ /* 0x010fc40000000099 */
[----:B------:R-:W-:Y:S02]  /*10a0*/  SHF.L.U32 R156, R156, 0x10, RZ ;  /* 0x000000109c9c7819 */ /* 0x000fe400000006ff */
[----:B------:R-:W-:Y:S01]  /*10b0*/  SHF.L.U32 R153, R153, 0x10, RZ ;  /* 0x0000001099997819 */ /* 0x000fe200000006ff */
[----:B------:R-:W-:Y:S02]  /*10c0*/  FMUL.FTZ R207, R23, R152 ;  /* 0x0000009817cf7220 */ /* 0x000fe40000410000 */
[----:B------:R-:W-:Y:S01]  /*10d0*/  FMUL.FTZ R205, R205, R156 ;  /* 0x0000009ccdcd7220 */ /* 0x000fe20000410000 */
[C---:B------:R-:W-:Y:S01]  /*10e0*/  PRMT R155, R157.reuse, 0x7632, R155 ;  /* 0x000076329d9b7816 */ /* 0x040fe2000000009b */
[----:B------:R-:W-:Y:S01]  /*10f0*/  FADD.FTZ R154, -R164, R154 ;  /* 0x0000009aa49a7221 */ /* 0x000fe20000010100 */
[----:B------:R-:W-:Y:S01]  /*1100*/  SHF.L.U32 R157, R157, 0x10, RZ ;  /* 0x000000109d9d7819 */ /* 0x000fe200000006ff */
[-C--:B------:R-:W-:Y:S01]  /*1110*/  FMUL.FTZ R202, R202, R153.reuse ;  /* 0x00000099caca7220 */ /* 0x080fe20000410000 */
[C---:B------:R-:W-:Y:S01]  /*1120*/  FFMA.FTZ R109, R204.reuse, R153, R109 ;  /* 0x00000099cc6d7223 */ /* 0x040fe2000001006d */
[----:B------:R-:W-:Y:S01]  /*1130*/  FADD.FTZ R77, R77, R153 ;  /* 0x000000994d4d7221 */ /* 0x000fe20000010000 */
[----:B------:R-:W-:Y:S01]  /*1140*/  FADD.FTZ R225, R225, R205 ;  /* 0x000000cde1e17221 */ /* 0x000fe20000010000 */
[----:B------:R-:W-:Y:S01]  /*1150*/  FFMA.FTZ R153, R207, R205, R224 ;  /* 0x000000cdcf997223 */ /* 0x000fe200000100e0 */
[----:B------:R-:W-:Y:S01]  /*1160*/  SHF.L.U32 R155, R155, 0x10, RZ ;  /* 0x000000109b9b7819 */ /* 0x000fe200000006ff */
[C---:B------:R-:W-:Y:S01]  /*1170*/  FMUL.FTZ R203, R23.reuse, R154 ;  /* 0x0000009a17cb7220 */ /* 0x040fe20000410000 */
[----:B------:R-:W-:Y:S01]  /*1180*/  FMUL.FTZ R200, R23, R200 ;  /* 0x000000c817c87220 */ /* 0x000fe20000410000 */
[----:B------:R-:W-:Y:S01]  /*1190*/  FMUL.FTZ R201, R201, R157 ;  /* 0x0000009dc9c97220 */ /* 0x000fe20000410000 */
[----:B------:R-:W-:Y:S01]  /*11a0*/  FADD.FTZ R152, R225, R202 ;  /* 0x000000cae1987221 */ /* 0x000fe20000010000 */
[----:B------:R-:W-:Y:S01]  /*11b0*/  FFMA.FTZ R154, R204, R202, R153 ;  /* 0x000000cacc9a7223 */ /* 0x000fe20000010099 */
[----:B------:R-:W-:Y:S01]  /*11c0*/  PRMT R190, R158, 0x7632, R190 ;  /* 0x000076329ebe7816 */ /* 0x000fe200000000be */
[-C--:B------:R-:W-:Y:S01]  /*11d0*/  FMUL.FTZ R198, R198, R155.reuse ;  /* 0x0000009bc6c67220 */ /* 0x080fe20000410000 */
[----:B------:R-:W-:Y:S01]  /*11e0*/  SHF.L.U32 R158, R158, 0x10, RZ ;  /* 0x000000109e9e7819 */ /* 0x000fe200000006ff */
[----:B------:R-:W-:Y:S01]  /*11f0*/  FFMA.FTZ R111, R200, R155, R111 ;  /* 0x0000009bc86f7223 */ /* 0x000fe2000001006f */
[----:B------:R-:W-:Y:S01]  /*1200*/  FADD.FTZ R79, R79, R155 ;  /* 0x0000009b4f4f7221 */ /* 0x000fe20000010000 */
[----:B---3--:R-:W-:Y:S01]  /*1210*/  FADD.FTZ R160, -R164, R160 ;  /* 0x000000a0a4a07221 */ /* 0x008fe20000010100 */
        /* <DEDUP_REMOVED lines=8> */
[----:B0-----:R-:W-:Y:S01]  /*12a0*/  PRMT R166, R159, 0x7632, R166 ;  /* 0x000076329fa67816 */ /* 0x001fe200000000a6 */
[----:B------:R-:W-:Y:S01]  /*12b0*/  FMUL.FTZ R196, R23, R196 ;  /* 0x000000c417c47220 */ /* 0x000fe20000410000 */
[----:B------:R-:W-:Y:S01]  /*12c0*/  SHF.L.U32 R159, R159, 0x10, RZ ;  /* 0x000000109f9f7819 */ /* 0x000fe200000006ff */
[----:B------:R-:W-:Y:S01]  /*12d0*/  FADD.FTZ R162, -R164, R162 ;  /* 0x000000a2a4a27221 */ /* 0x000fe20000010100 */
[-C--:B------:R-:W-:Y:S01]  /*12e0*/  FMUL.FTZ R194, R194, R190.reuse ;  /* 0x000000bec2c27220 */ /* 0x080fe20000410000 */
[----:B------:R-:W-:Y:S01]  /*12f0*/  FADD.FTZ R153, R152, R197 ;  /* 0x000000c598997221 */ /* 0x000fe20000010000 */
[----:B------:R-:W-:Y:S01]  /*1300*/  FFMA.FTZ R155, R199, R197, R154 ;  /* 0x000000c5c79b7223 */ /* 0x000fe2000001009a */
        /* <DEDUP_REMOVED lines=25> */
.L_x_4500:
[----:B------:R-:W-:Y:S05]  /*14a0*/  BSYNC.RECONVERGENT B0 ;  /* 0x0000000000007941 */ /* 0x000fea0003800200 */
.L_x_4499:
        /* <DEDUP_REMOVED lines=10> */
[----:B------:R-:W-:-:S13]  /*1550*/  ISETP.NE.AND.EX P1, PT, RZ, UR11, PT, P1 ;  /* 0x0000000bff007c0c */ /* 0x000fda000bf25310 */
[----:B------:R-:W1:Y:S01]  /*1560*/  @P1 LDC.64 R156, c[0x0][0x438] ;  /* 0x00010e00ff9c1b82 */ /* 0x000e620000000a00 */
[----:B------:R-:W-:Y:S02]  /*1570*/  SHF.L.U32 R188, R124, 0x10, RZ ;  /* 0x000000107cbc7819 */ /* 0x000fe400000006ff */
[----:B------:R-:W-:Y:S02]  /*1580*/  SHF.L.U32 R189, R15, 0x10, RZ ;  /* 0x000000100fbd7819 */ /* 0x000fe400000006ff */
[----:B------:R-:W-:Y:S02]  /*1590*/  SHF.L.U32 R191, R16, 0x10, RZ ;  /* 0x0000001010bf7819 */ /* 0x000fe400000006ff */
[----:B------:R-:W-:Y:S02]  /*15a0*/  SHF.L.U32 R186, R125, 0x10, RZ ;  /* 0x000000107dba7819 */ /* 0x000fe400000006ff */
[----:B------:R-:W-:Y:S01]  /*15b0*/  SHF.L.U32 R184, R126, 0x10, RZ ;  /* 0x000000107eb87819 */ /* 0x000fe200000006ff */
[----:B-1----:R-:W-:-:S05]  /*15c0*/  @P1 IMAD.WIDE.U32 R156, R165, 0x20, R156 ;  /* 0x00000020a59c1825 */ /* 0x002fca00078e009c */
[----:B------:R-:W5:Y:S04]  /*15d0*/  @P1 LDG.E.128 R36, desc[UR8][R156.64] ;  /* 0x000000089c241981 */ /* 0x000f68000c1e1d00 */
[----:B------:R1:W5:Y:S01]  /*15e0*/  @P1 LDG.E.128 R32, desc[UR8][R156.64+0x10] ;  /* 0x000010089c201981 */ /* 0x000362000c1e1d00 */
[----:B------:R-:W-:Y:S02]  /*15f0*/  SHF.L.U32 R187, R14, 0x10, RZ ;  /* 0x000000100ebb7819 */ /* 0x000fe400000006ff */
[----:B------:R-:W-:Y:S02]  /*1600*/  SHF.L.U32 R169, R13, 0x10, RZ ;  /* 0x000000100da97819 */ /* 0x000fe400000006ff */
[----:B------:R-:W-:Y:S01]  /*1610*/  IADD3 R165, PT, PT, R165, 0x100, RZ ;  /* 0x00000100a5a57810 */ /* 0x000fe20007ffe0ff */
[C---:B--2---:R-:W-:Y:S01]  /*1620*/  FADD.FTZ R160, -R164.reuse, R25 ;  /* 0x00000019a4a07221 */ /* 0x044fe20000010100 */
[C---:B------:R-:W-:Y:S01]  /*1630*/  FADD.FTZ R24, -R164.reuse, R24 ;  /* 0x00000018a4187221 */ /* 0x040fe20000010100 */
[----:B------:R-:W-:Y:S01]  /*1640*/  FADD.FTZ R166, -R164, R27 ;  /* 0x0000001ba4a67221 */ /* 0x000fe20000010100 */
[----:B----4-:R-:W-:-:S02]  /*1650*/  PRMT R22, R28, 0x7632, R22 ;  /* 0x000076321c167816 */ /* 0x010fc40000000016 */
[----:B------:R-:W-:Y:S02]  /*1660*/  SHF.L.U32 R25, R28, 0x10, RZ ;  /* 0x000000101c197819 */ /* 0x000fe400000006ff */
[C---:B------:R-:W-:Y:S02]  /*1670*/  PRMT R28, R29.reuse, 0x7632, R28 ;  /* 0x000076321d1c7816 */ /* 0x040fe4000000001c */
[----:B0-----:R-:W-:Y:S01]  /*1680*/  SHF.L.U32 R159, R29, 0x10, RZ ;  /* 0x000000101d9f7819 */ /* 0x001fe200000006ff */
[C---:B-----5:R-:W-:Y:S01]  /*1690*/  FMUL.FTZ R29, R23.reuse, R24 ;  /* 0x00000018171d7220 */ /* 0x060fe20000410000 */
[----:B------:R-:W-:Y:S01]  /*16a0*/  SHF.L.U32 R28, R28, 0x10, RZ ;  /* 0x000000101c1c7819 */ /* 0x000fe200000006ff */
[----:B------:R-:W-:Y:S01]  /*16b0*/  FMUL.FTZ R24, R23, R166 ;  /* 0x000000a617187220 */ /* 0x000fe20000410000 */
[----:B------:R-:W-:Y:S01]  /*16c0*/  SHF.L.U32 R22, R22, 0x10, RZ ;  /* 0x0000001016167819 */ /* 0x000fe200000006ff */
[----:B------:R-:W-:Y:S01]  /*16d0*/  FMUL.FTZ R188, R188, R25 ;  /* 0x00000019bcbc7220 */ /* 0x000fe20000410000 */
[----:B------:R-:W-:Y:S01]  /*16e0*/  FADD.FTZ R162, -R164, R26 ;  /* 0x0000001aa4a27221 */ /* 0x000fe20000010100 */
[-C--:B------:R-:W-:Y:S01]  /*16f0*/  FMUL.FTZ R189, R189, R28.reuse ;  /* 0x0000001cbdbd7220 */ /* 0x080fe20000410000 */
[----:B------:R-:W-:Y:S01]  /*1700*/  FFMA.FTZ R103, R24, R28, R103 ;  /* 0x0000001c18677223 */ /* 0x000fe20000010067 */
[----:B------:R-:W-:Y:S01]  /*1710*/  FADD.FTZ R71, R71, R28 ;  /* 0x0000001c47477221 */ /* 0x000fe20000010000 */
[----:B-1----:R-:W-:Y:S01]  /*1720*/  PRMT R156, R31, 0x7632, R156 ;  /* 0x000076321f9c7816 */ /* 0x002fe2000000009c */
[----:B------:R-:W-:Y:S01]  /*1730*/  FMUL.FTZ R191, R191, R22 ;  /* 0x00000016bfbf7220 */ /* 0x000fe20000410000 */
[----:B------:R-:W-:Y:S01]  /*1740*/  SHF.L.U32 R157, R31, 0x10, RZ ;  /* 0x000000101f9d7819 */ /* 0x000fe200000006ff */
[----:B------:R-:W-:Y:S01]  /*1750*/  FADD.FTZ R28, R225, R188 ;  /* 0x000000bce11c7221 */ /* 0x000fe20000010000 */
[----:B------:R-:W-:Y:S01]  /*1760*/  FMUL.FTZ R26, R23, R160 ;  /* 0x000000a0171a7220 */ /* 0x000fe20000410000 */
[----:B------:R-:W-:Y:S01]  /*1770*/  FFMA.FTZ R31, R29, R188, R224 ;  /* 0x000000bc1d1f7223 */ /* 0x000fe200000100e0 */
[----:B------:R-:W-:-:S02]  /*1780*/  PRMT R158, R30, 0x7632, R158 ;  /* 0x000076321e9e7816 */ /* 0x000fc4000000009e */
[----:B------:R-:W-:Y:S01]  /*1790*/  SHF.L.U32 R161, R30, 0x10, RZ ;  /* 0x000000101ea17819 */ /* 0x000fe200000006ff */
[----:B---3--:R-:W-:Y:S01]  /*17a0*/  FADD.FTZ R30, -R164, R153 ;  /* 0x00000099a41e7221 */ /* 0x008fe20000010100 */
[----:B------:R-:W-:Y:S01]  /*17b0*/  FMUL.FTZ R186, R186, R159 ;  /* 0x0000009fbaba7220 */ /* 0x000fe20000410000 */
[----:B------:R-:W-:Y:S01]  /*17c0*/  FADD.FTZ R153, R28, R191 ;  /* 0x000000bf1c997221 */ /* 0x000fe20000010000 */
[----:B------:R-:W-:Y:S01]  /*17d0*/  FADD.FTZ R152, -R164, R152 ;  /* 0x00000098a4987221 */ /* 0x000fe20000010100 */
[----:B------:R-:W-:Y:S01]  /*17e0*/  FMUL.FTZ R27, R23, R162 ;  /* 0x000000a2171b7220 */ /* 0x000fe20000410000 */
[C---:B------:R-:W-:Y:S01]  /*17f0*/  FFMA.FTZ R28, R26.reuse, R191, R31 ;  /* 0x000000bf1a1c7223 */ /* 0x040fe2000001001f */
[----:B------:R-:W-:Y:S01]  /*1800*/  FFMA.FTZ R101, R26, R22, R101 ;  /* 0x000000161a657223 */ /* 0x000fe20000010065 */
[----:B------:R-:W-:Y:S01]  /*1810*/  FADD.FTZ R69, R69, R22 ;  /* 0x0000001645457221 */ /* 0x000fe20000010000 */
[----:B------:R-:W-:Y:S01]  /*1820*/  FMUL.FTZ R22, R23, R30 ;  /* 0x0000001e17167220 */ /* 0x000fe20000410000 */
[----:B------:R-:W-:Y:S01]  /*1830*/  FADD.FTZ R68, R68, R25 ;  /* 0x0000001944447221 */ /* 0x000fe20000010000 */
[----:B------:R-:W-:Y:S01]  /*1840*/  FFMA.FTZ R100, R29, R25, R100 ;  /* 0x000000191d647223 */ /* 0x000fe20000010064 */
[----:B------:R-:W-:Y:S01]  /*1850*/  FADD.FTZ R30, R153, R186 ;  /* 0x000000ba991e7221 */ /* 0x000fe20000010000 */
[----:B------:R-:W-:Y:S01]  /*1860*/  FMUL.FTZ R25, R23, R152 ;  /* 0x0000009817197220 */ /* 0x000fe20000410000 */
[----:B------:R-:W-:Y:S01]  /*1870*/  FFMA.FTZ R31, R27, R186, R28 ;  /* 0x000000ba1b1f7223 */ /* 0x000fe2000001001c */
[----:B------:R-:W-:Y:S01]  /*1880*/  SHF.L.U32 R152, R127, 0x10, RZ ;  /* 0x000000107f987819 */ /* 0x000fe200000006ff */
[----:B------:R-:W-:Y:S01]  /*1890*/  FMUL.FTZ R184, R184, R161 ;  /* 0x000000a1b8b87220 */ /* 0x000fe20000410000 */
[----:B------:R-:W-:Y:S01]  /*18a0*/  SHF.L.U32 R158, R158, 0x10, RZ ;  /* 0x000000109e9e7819 */ /* 0x000fe200000006ff */
[----:B------:R-:W-:Y:S01]  /*18b0*/  FADD.FTZ R153, R30, R189 ;  /* 0x000000bd1e997221 */ /* 0x000fe20000010000 */
[----:B------:R-:W-:Y:S01]  /*18c0*/  FFMA.FTZ R30, R24, R189, R31 ;  /* 0x000000bd181e7223 */ /* 0x000fe2000001001f */
[----:B------:R-:W-:Y:S01]  /*18d0*/  FMUL.FTZ R28, R152, R157 ;  /* 0x0000009d981c7220 */ /* 0x000fe20000410000 */
[C---:B------:R-:W-:Y:S01]  /*18e0*/  FADD.FTZ R154, -R164.reuse, R154 ;  /* 0x0000009aa49a7221 */ /* 0x040fe20000010100 */
[----:B------:R-:W-:Y:S01]  /*18f0*/  FMUL.FTZ R187, R187, R158 ;  /* 0x0000009ebbbb7220 */ /* 0x000fe20000410000 */
[----:B------:R-:W-:Y:S01]  /*1900*/  FADD.FTZ R152, R153, R184 ;  /* 0x000000b899987221 */ /* 0x000fe20000010000 */
[----:B------:R-:W-:Y:S01]  /*1910*/  FFMA.FTZ R153, R25, R184, R30 ;  /* 0x000000b819997223 */ /* 0x000fe2000001001e */
[----:B------:R-:W-:Y:S01]  /*1920*/  FADD.FTZ R226, -R164, R155 ;  /* 0x0000009ba4e27221 */ /* 0x000fe20000010100 */
[----:B------:R-:W-:Y:S01]  /*1930*/  SHF.L.U32 R156, R156, 0x10, RZ ;  /* 0x000000109c9c7819 */ /* 0x000fe200000006ff */
[----:B------:R-:W-:Y:S01]  /*1940*/  FADD.FTZ R155, R152, R187 ;  /* 0x000000bb989b7221 */ /* 0x000fe20000010000 */
[C---:B------:R-:W-:Y:S01]  /*1950*/  FMUL.FTZ R31, R23.reuse, R154 ;  /* 0x0000009a171f7220 */ /* 0x040fe20000410000 */
        /* <DEDUP_REMOVED lines=17> */
.L_x_4502:
[----:B------:R-:W-:Y:S05]  /*1a70*/  BSYNC.RECONVERGENT B0 ;  /* 0x0000000000007941 */ /* 0x000fea0003800200 */
.L_x_4501:
[----:B------:R-:W-:Y:S04]  /*1a80*/  BSSY.RECONVERGENT B0, `(.L_x_4503) ;  /* 0x000005b000007945 */ /* 0x000fe80003800200 */
[----:B------:R-:W-:Y:S05]  /*1a90*/  @!P2 BRA `(.L_x_4504) ;  /* 0x000000040064a947 */ /* 0x000fea0003800000 */
[----:B------:R-:W0:Y:S08]  /*1aa0*/  LDC.64 R170, c[0x0][0x3a8] ;  /* 0x0000ea00ffaa7b82 */ /* 0x000e300000000a00 */
[----:B------:R-:W1:Y:S01]  /*1ab0*/  LDC.64 R160, c[0x0][0x428] ;  /* 0x00010a00ffa07b82 */ /* 0x000e620000000a00 */
[----:B------:R-:W-:Y:S01]  /*1ac0*/  ISETP.NE.U32.AND P1, PT, RZ, UR10, PT ;  /* 0x0000000aff007c0c */ /* 0x000fe2000bf25070 */
[----:B0-----:R-:W-:-:S05]  /*1ad0*/  IMAD.WIDE.U32 R170, R165, 0x20, R170 ;  /* 0x00000020a5aa7825 */ /* 0x001fca00078e00aa */
[----:B------:R-:W2:Y:S01]  /*1ae0*/  LDG.E.128 R152, desc[UR8][R170.64] ;  /* 0x00000008aa987981 */ /* 0x000ea2000c1e1d00 */
[C---:B-1----:R-:W-:Y:S01]  /*1af0*/  IMAD.WIDE.U32 R160, R165.reuse, 0x10, R160 ;  /* 0x00000010a5a07825 */ /* 0x042fe200078e00a0 */
[----:B------:R-:W-:Y:S02]  /*1b00*/  ISETP.NE.AND.EX P1, PT, RZ, UR11, PT, P1 ;  /* 0x0000000bff007c0c */ /* 0x000fe4000bf25310 */
[----:B------:R0:W3:Y:S04]  /*1b10*/  LDG.E.128 R156, desc[UR8][R170.64+0x10] ;  /* 0x00001008aa9c7981 */ /* 0x0000e8000c1e1d00 */
[----:B------:R-:W4:Y:S07]  /*1b20*/  LDG.E.128 R160, desc[UR8][R160.64] ;  /* 0x00000008a0a07981 */ /* 0x000f2e000c1e1d00 */
[----:B------:R-:W1:Y:S02]  /*1b30*/  @P1 LDC.64 R166, c[0x0][0x438] ;  /* 0x00010e00ffa61b82 */ /* 0x000e640000000a00 */
[----:B-1----:R-:W-:-:S05]  /*1b40*/  @P1 IMAD.WIDE.U32 R166, R165, 0x20, R166 ;  /* 0x00000020a5a61825 */ /* 0x002fca00078e00a6 */
[----:B------:R1:W5:Y:S04]  /*1b50*/  @P1 LDG.E.128 R136, desc[UR8][R166.64] ;  /* 0x00000008a6881981 */ /* 0x000368000c1e1d00 */
[----:B------:R1:W5:Y:S01]  /*1b60*/  @P1 LDG.E.128 R140, desc[UR8][R166.64+0x10] ;  /* 0x00001008a68c1981 */ /* 0x000362000c1e1d00 */
[----:B------:R-:W-:Y:S02]  /*1b70*/  SHF.L.U32 R173, R20, 0x10, RZ ;  /* 0x0000001014ad7819 */ /* 0x000fe400000006ff */
[----:B0-----:R-:W-:Y:S02]  /*1b80*/  SHF.L.U32 R170, R120, 0x10, RZ ;  /* 0x0000001078aa7819 */ /* 0x001fe400000006ff */
[----:B------:R-:W-:Y:S02]  /*1b90*/  SHF.L.U32 R174, R121, 0x10, RZ ;  /* 0x0000001079ae7819 */ /* 0x000fe400000006ff */
[----:B------:R-:W-:-:S02]  /*1ba0*/  SHF.L.U32 R181, R18, 0x10, RZ ;  /* 0x0000001012b57819 */ /* 0x000fc400000006ff */
[----:B------:R-:W-:Y:S02]  /*1bb0*/  SHF.L.U32 R177, R19, 0x10, RZ ;  /* 0x0000001013b17819 */ /* 0x000fe400000006ff */
[----:B------:R-:W-:Y:S02]  /*1bc0*/  SHF.L.U32 R180, R123, 0x10, RZ ;  /* 0x000000107bb47819 */ /* 0x000fe400000006ff */
[----:B------:R-:W-:Y:S01]  /*1bd0*/  SHF.L.U32 R185, R17, 0x10, RZ ;  /* 0x0000001011b97819 */ /* 0x000fe200000006ff */
[C---:B--2---:R-:W-:Y:S01]  /*1be0*/  FADD.FTZ R152, -R164.reuse, R152 ;  /* 0x00000098a4987221 */ /* 0x044fe20000010100 */
[C---:B------:R-:W-:Y:S01]  /*1bf0*/  FADD.FTZ R168, -R164.reuse, R153 ;  /* 0x00000099a4a87221 */ /* 0x040fe20000010100 */
[C---:B------:R-:W-:Y:S01]  /*1c00*/  FADD.FTZ R172, -R164.reuse, R155 ;  /* 0x0000009ba4ac7221 */ /* 0x040fe20000010100 */
[C---:B------:R-:W-:Y:S01]  /*1c10*/  FADD.FTZ R154, -R164.reuse, R154 ;  /* 0x0000009aa49a7221 */ /* 0x040fe20000010100 */
[C---:B-----5:R-:W-:Y:S01]  /*1c20*/  FMUL.FTZ R171, R23.reuse, R152 ;  /* 0x0000009817ab7220 */ /* 0x060fe20000410000 */
[C---:B------:R-:W-:Y:S01]  /*1c30*/  FMUL.FTZ R168, R23.reuse, R168 ;  /* 0x000000a817a87220 */ /* 0x040fe20000410000 */
[C---:B---3--:R-:W-:Y:S01]  /*1c40*/  FADD.FTZ R182, -R164.reuse, R159 ;  /* 0x0000009fa4b67221 */ /* 0x048fe20000010100 */
[C-C-:B------:R-:W-:Y:S01]  /*1c50*/  FADD.FTZ R176, -R164.reuse, R156.reuse ;  /* 0x0000009ca4b07221 */ /* 0x140fe20000010100 */
[----:B------:R-:W-:Y:S01]  /*1c60*/  FADD.FTZ R178, -R164, R157 ;  /* 0x0000009da4b27221 */ /* 0x000fe20000010100 */
[C---:B----4-:R-:W-:Y:S01]  /*1c70*/  PRMT R153, R160.reuse, 0x7632, R153 ;  /* 0x00007632a0997816 */ /* 0x050fe20000000099 */
[C---:B------:R-:W-:Y:S01]  /*1c80*/  FMUL.FTZ R175, R23.reuse, R154 ;  /* 0x0000009a17af7220 */ /* 0x040fe20000410000 */
[----:B------:R-:W-:Y:S01]  /*1c90*/  SHF.L.U32 R155, R160, 0x10, RZ ;  /* 0x00000010a09b7819 */ /* 0x000fe200000006ff */
[----:B------:R-:W-:Y:S01]  /*1ca0*/  FMUL.FTZ R179, R23, R176 ;  /* 0x000000b017b37220 */ /* 0x000fe20000410000 */
[----:B------:R-:W-:Y:S01]  /*1cb0*/  SHF.L.U32 R152, R153, 0x10, RZ ;  /* 0x0000001099987819 */ /* 0x000fe200000006ff */
[----:B------:R-:W-:Y:S01]  /*1cc0*/  FMUL.FTZ R178, R23, R178 ;  /* 0x000000b217b27220 */ /* 0x000fe20000410000 */
[----:B------:R-:W-:Y:S01]  /*1cd0*/  SHF.L.U32 R159, R162, 0x10, RZ ;  /* 0x00000010a29f7819 */ /* 0x000fe200000006ff */
[----:B------:R-:W-:Y:S01]  /*1ce0*/  FMUL.FTZ R170, R170, R155 ;  /* 0x0000009baaaa7220 */ /* 0x000fe20000410000 */
[----:B------:R-:W-:Y:S01]  /*1cf0*/  PRMT R156, R161, 0x7632, R156 ;  /* 0x00007632a19c7816 */ /* 0x000fe2000000009c */
[-C--:B------:R-:W-:Y:S01]  /*1d00*/  FMUL.FTZ R173, R173, R152.reuse ;  /* 0x00000098adad7220 */ /* 0x080fe20000410000 */
[----:B------:R-:W-:Y:S01]  /*1d10*/  FFMA.FTZ R93, R168, R152, R93 ;  /* 0x00000098a85d7223 */ /* 0x000fe2000001005d */
[----:B------:R-:W-:Y:S01]  /*1d20*/  FADD.FTZ R61, R61, R152 ;  /* 0x000000983d3d7221 */ /* 0x000fe20000010000 */
[----:B------:R-:W-:Y:S01]  /*1d30*/  SHF.L.U32 R152, R122, 0x10, RZ ;  /* 0x000000107a987819 */ /* 0x000fe200000006ff */
[----:B------:R-:W-:Y:S01]  /*1d40*/  FFMA.FTZ R153, R171, R170, R224 ;  /* 0x000000aaab997223 */ /* 0x000fe200000100e0 */
[----:B------:R-:W-:Y:S01]  /*1d50*/  PRMT R157, R162, 0x7632, R157 ;  /* 0x00007632a29d7816 */ /* 0x000fe2000000009d */
[----:B------:R-:W-:Y:S01]  /*1d60*/  FADD.FTZ R60, R60, R155 ;  /* 0x0000009b3c3c7221 */ /* 0x000fe20000010000 */
[----:B------:R-:W-:Y:S01]  /*1d70*/  SHF.L.U32 R161, R161, 0x10, RZ ;  /* 0x00000010a1a17819 */ /* 0x000fe200000006ff */
[----:B------:R-:W-:Y:S01]  /*1d80*/  FMUL.FTZ R176, R152, R159 ;  /* 0x0000009f98b07220 */ /* 0x000fe20000410000 */
[----:B------:R-:W-:Y:S01]  /*1d90*/  FADD.FTZ R152, R225, R170 ;  /* 0x000000aae1987221 */ /* 0x000fe20000010000 */
[----:B------:R-:W-:Y:S01]  /*1da0*/  FFMA.FTZ R92, R171, R155, R92 ;  /* 0x0000009bab5c7223 */ /* 0x000fe2000001005c */
[----:B------:R-:W-:Y:S01]  /*1db0*/  SHF.L.U32 R154, R157, 0x10, RZ ;  /* 0x000000109d9a7819 */ /* 0x000fe200000006ff */
[----:B------:R-:W-:Y:S01]  /*1dc0*/  FMUL.FTZ R174, R174, R161 ;  /* 0x000000a1aeae7220 */ /* 0x000fe20000410000 */
[----:B------:R-:W-:Y:S01]  /*1dd0*/  SHF.L.U32 R156, R156, 0x10, RZ ;  /* 0x000000109c9c7819 */ /* 0x000fe200000006ff */
[----:B------:R-:W-:Y:S01]  /*1de0*/  FADD.FTZ R155, R152, R173 ;  /* 0x000000ad989b7221 */ /* 0x000fe20000010000 */
[----:B------:R-:W-:Y:S01]  /*1df0*/  FFMA.FTZ R152, R168, R173, R153 ;  /* 0x000000ada8987223 */ /* 0x000fe20000010099 */
[-C--:B------:R-:W-:Y:S01]  /*1e00*/  FMUL.FTZ R181, R181, R154.reuse ;  /* 0x0000009ab5b57220 */ /* 0x080fe20000410000 */
[----:B------:R-:W-:Y:S01]  /*1e10*/  FFMA.FTZ R89, R178, R154, R89 ;  /* 0x0000009ab2597223 */ /* 0x000fe20000010059 */
[----:B------:R-:W-:Y:S01]  /*1e20*/  FADD.FTZ R57, R57, R154 ;  /* 0x0000009a39397221 */ /* 0x000fe20000010000 */
[----:B------:R-:W-:Y:S01]  /*1e30*/  FMUL.FTZ R172, R23, R172 ;  /* 0x000000ac17ac7220 */ /* 0x000fe20000410000 */
[----:B------:R-:W-:Y:S01]  /*1e40*/  FMUL.FTZ R177, R177, R156 ;  /* 0x0000009cb1b17220 */ /* 0x000fe20000410000 */
[----:B------:R-:W-:Y:S01]  /*1e50*/  FADD.FTZ R154, R155, R174 ;  /* 0x000000ae9b9a7221 */ /* 0x000fe20000010000 */
[----:B------:R-:W-:Y:S01]  /*1e60*/  FFMA.FTZ R153, R175, R174, R152 ;  /* 0x000000aeaf997223 */ /* 0x000fe20000010098 */
[C---:B------:R-:W-:Y:S01]  /*1e70*/  PRMT R160, R163.reuse, 0x7632, R160 ;  /* 0x00007632a3a07816 */ /* 0x040fe200000000a0 */
[----:B------:R-:W-:Y:S01]  /*1e80*/  FADD.FTZ R158, -R164, R158 ;  /* 0x0000009ea49e7221 */ /* 0x000fe20000010100 */
        /* <DEDUP_REMOVED lines=24> */
[----:B------:R-:W-:Y:S01]  /*2010*/  FADD.FTZ R225, R154, R185 ;  /* 0x000000b99ae17221 */ /* 0x000fe20000010000 */
[----:B-1----:R-:W-:-:S07]  /*2020*/  FFMA.FTZ R224, R182, R185, R152 ;  /* 0x000000b9b6e07223 */ /* 0x002fce0000010098 */
.L_x_4504:
[----:B------:R-:W-:Y:S05]  /*2030*/  BSYNC.RECONVERGENT B0 ;  /* 0x0000000000007941 */ /* 0x000fea0003800200 */
.L_x_4503:
        /* <DEDUP_REMOVED lines=31> */
.L_x_4506:
[----:B------:R-:W-:Y:S05]  /*2230*/  BSYNC.RECONVERGENT B0 ;  /* 0x0000000000007941 */ /* 0x000fea0003800200 */
.L_x_4505:
        /* <DEDUP_REMOVED lines=28> */
[----:B------:R-:W-:Y:S01]  /*2400*/  FADD.FTZ R152, R152, R161 ;  /* 0x000000a198987221 */ /* 0x000fe20000010000 */
[----:B------:R-:W-:Y:S02]  /*2410*/  HFMA2 R160, -RZ, RZ, 1.875, 0 ;  /* 0x3f800000ffa07431 */ /* 0x000fe400000001ff */
[----:B------:R-:W-:Y:S01]  /*2420*/  FADD.FTZ R225, R162, R225 ;  /* 0x000000e1a2e17221 */ /* 0x000fe20000010000 */
[----:B------:R-:W-:-:S03]  /*2430*/  FADD.FTZ R152, R163, R152 ;  /* 0x00000098a3987221 */ /* 0x000fc60000010000 */
[----:B---3--:R-:W-:Y:S01]  /*2440*/  FADD.FTZ R225, R225, R164 ;  /* 0x000000a4e1e17221 */ /* 0x008fe20000010000 */
[----:B------:R-:W-:Y:S01]  /*2450*/  FADD.FTZ R152, R152, R165 ;  /* 0x000000a598987221 */ /* 0x000fe20000010000 */
[----:B-----5:R-:W-:Y:S02]  /*2460*/  @P0 SHF.L.U32 R160, R222, 0x10, RZ ;  /* 0x00000010dea00819 */ /* 0x020fe400000006ff */
        /* <DEDUP_REMOVED lines=48> */
.L_x_4511:
        /* <DEDUP_REMOVED lines=36> */
.L_x_4512:
[----:B------:R-:W0:Y:S08]  /*29b0*/  @P1 LDC.64 R158, c[0x0][0x478] ;  /* 0x00011e00ff9e1b82 */ /* 0x000e300000000a00 */
[----:B------:R-:W1:Y:S01]  /*29c0*/  LDC.64 R156, c[0x0][0x468] ;  /* 0x00011a00ff9c7b82 */ /* 0x000e620000000a00 */
[----:B0-----:R-:W-:-:S05]  /*29d0*/  @P1 IMAD.WIDE.U32 R158, R21, 0x20, R158 ;  /* 0x00000020159e1825 */ /* 0x001fca00078e009e */
[----:B------:R0:W-:Y:S01]  /*29e0*/  @P1 STG.E.128 desc[UR8][R158.64], R148 ;  /* 0x000000949e001986 */ /* 0x0001e2000c101d08 */
[----:B-1----:R-:W-:-:S03]  /*29f0*/  IMAD.WIDE.U32 R156, R21, 0x10, R156 ;  /* 0x00000010159c7825 */ /* 0x002fc600078e009c */
[----:B------:R0:W-:Y:S01]  /*2a00*/  @P1 STG.E.128 desc[UR8][R158.64+0x10], R144 ;  /* 0x000010909e001986 */ /* 0x0001e2000c101d08 */
[----:B------:R-:W-:-:S03]  /*2a10*/  IADD3 R21, PT, PT, R21, 0x100, RZ ;  /* 0x0000010015157810 */ /* 0x000fc60007ffe0ff */
[----:B------:R0:W-:Y:S04]  /*2a20*/  STG.E.128 desc[UR8][R156.64], R152 ;  /* 0x000000989c007986 */ /* 0x0001e8000c101d08 */
.L_x_4510:
[----:B------:R-:W-:Y:S05]  /*2a30*/  BSYNC.RECONVERGENT B1 ;  /* 0x0000000000017941 */ /* 0x000fea0003800200 */
.L_x_4509:
        /* <DEDUP_REMOVED lines=42> */
.L_x_4515:
        /* <DEDUP_REMOVED lines=36> */
.L_x_4516:
        /* <DEDUP_REMOVED lines=8> */
.L_x_4514:
[----:B------:R-:W-:Y:S05]  /*2fa0*/  BSYNC.RECONVERGENT B1 ;  /* 0x0000000000017941 */ /* 0x000fea0003800200 */
.L_x_4513:
        /* <DEDUP_REMOVED lines=42> */
.L_x_4519:
        /* <DEDUP_REMOVED lines=36> */
.L_x_4520:
        /* <DEDUP_REMOVED lines=8> */
.L_x_4518:
[----:B------:R-:W-:Y:S05]  /*3510*/  BSYNC.RECONVERGENT B1 ;  /* 0x0000000000017941 */ /* 0x000fea0003800200 */
.L_x_4517:
        /* <DEDUP_REMOVED lines=41> */
.L_x_4522:
        /* <DEDUP_REMOVED lines=36> */
.L_x_4523:
[----:B------:R-:W0:Y:S08]  /*39f0*/  @P1 LDC.64 R158, c[0x0][0x478] ;  /* 0x00011e00ff9e1b82 */ /* 0x000e300000000a00 */
[----:B------:R-:W1:Y:S01]  /*3a00*/  LDC.64 R156, c[0x0][0x468] ;  /* 0x00011a00ff9c7b82 */ /* 0x000e620000000a00 */
[----:B0-----:R-:W-:-:S05]  /*3a10*/  @P1 IMAD.WIDE.U32 R158, R21, 0x20, R158 ;  /* 0x00000020159e1825 */ /* 0x001fca00078e009e */
[----:B------:R4:W-:Y:S01]  /*3a20*/  @P1 STG.E.128 desc[UR8][R158.64], R148 ;  /* 0x000000949e001986 */ /* 0x0009e2000c101d08 */
[----:B-1----:R-:W-:-:S03]  /*3a30*/  IMAD.WIDE.U32 R156, R21, 0x10, R156 ;  /* 0x00000010159c7825 */ /* 0x002fc600078e009c */
[----:B------:R4:W-:Y:S04]  /*3a40*/  @P1 STG.E.128 desc[UR8][R158.64+0x10], R144 ;  /* 0x000010909e001986 */ /* 0x0009e8000c101d08 */
[----:B------:R4:W-:Y:S01]  /*3a50*/  STG.E.128 desc[UR8][R156.64], R152 ;  /* 0x000000989c007986 */ /* 0x0009e2000c101d08 */
[----:B------:R-:W-:Y:S05]  /*3a60*/  BRA `(.L_x_4521) ;  /* 0x00000014006c7947 */ /* 0x000fea0003800000 */
.L_x_4508:
[----:B------:R-:W-:Y:S04]  /*3a70*/  BSSY.RECONVERGENT B1, `(.L_x_4524) ;  /* 0x0000058000017945 */ /* 0x000fe80003800200 */
[----:B------:R-:W-:Y:S05]  /*3a80*/  @!P5 BRA `(.L_x_4525) ;  /* 0x000000040058d947 */ /* 0x000fea0003800000 */
        /* <DEDUP_REMOVED lines=19> */
[C---:B------:R-:W-:Y:S01]  /*3bc0*/  FFMA.FTZ R153, R23.reuse, R152, R52 ;  /* 0x0000009817997223 */ /* 0x040fe20000010034 */
        /* <DEDUP_REMOVED lines=20> */
.L_x_4526:
        /* <DEDUP_REMOVED lines=36> */
.L_x_4527:
        /* <DEDUP_REMOVED lines=8> */
[----:B------:R0:W-:Y:S04]  /*3fd0*/  @P1 STG.E.128 desc[UR8][R158.64+0x10], R144 ;  /* 0x000010909e001986 */ /* 0x0001e8000c101d08 */
[----:B------:R0:W-:Y:S02]  /*3fe0*/  STG.E.128 desc[UR8][R156.64], R152 ;  /* 0x000000989c007986 */ /* 0x0001e4000c101d08 */
.L_x_4525:
[----:B------:R-:W-:Y:S05]  /*3ff0*/  BSYNC.RECONVERGENT B1 ;  /* 0x0000000000017941 */ /* 0x000fea0003800200 */
.L_x_4524:
        /* <DEDUP_REMOVED lines=42> */
.L_x_4530:
        /* <DEDUP_REMOVED lines=36> */
.L_x_4531:
        /* <DEDUP_REMOVED lines=8> */
.L_x_4529:
[----:B------:R-:W-:Y:S05]  /*4560*/  BSYNC.RECONVERGENT B1 ;  /* 0x0000000000017941 */ /* 0x000fea0003800200 */
.L_x_4528:
        /* <DEDUP_REMOVED lines=11> */
[-C--:B------:R-:W-:Y:S01]  /*4620*/  FFMA.FTZ R145, R29, R161.reuse, R162 ;  /* 0x000000a11d917223 */ /* 0x080fe200000100a2 */
        /* <DEDUP_REMOVED lines=30> */
.L_x_4534:
        /* <DEDUP_REMOVED lines=36> */
.L_x_4535:
        /* <DEDUP_REMOVED lines=8> */
.L_x_4533:
[----:B------:R-:W-:Y:S05]  /*4ad0*/  BSYNC.RECONVERGENT B1 ;  /* 0x0000000000017941 */ /* 0x000fea0003800200 */
.L_x_4532:
        /* <DEDUP_REMOVED lines=41> */
.L_x_4536:
        /* <DEDUP_REMOVED lines=36> */
.L_x_4537:
[----:B------:R-:W0:Y:S08]  /*4fb0*/  @P1 LDC.64 R158, c[0x0][0x478] ;  /* 0x00011e00ff9e1b82 */ /* 0x000e300000000a00 */
[----:B------:R-:W1:Y:S01]  /*4fc0*/  LDC.64 R156, c[0x0][0x468] ;  /* 0x00011a00ff9c7b82 */ /* 0x000e620000000a00 */
[----:B0-----:R-:W-:-:S05]  /*4fd0*/  @P1 IMAD.WIDE.U32 R158, R21, 0x20, R158 ;  /* 0x00000020159e1825 */ /* 0x001fca00078e009e */
[----:B------:R0:W-:Y:S01]  /*4fe0*/  @P1 STG.E.128 desc[UR8][R158.64], R148 ;  /* 0x000000949e001986 */ /* 0x0001e2000c101d08 */
[----:B-1----:R-:W-:-:S03]  /*4ff0*/  IMAD.WIDE.U32 R156, R21, 0x10, R156 ;  /* 0x00000010159c7825 */ /* 0x002fc600078e009c */
[----:B------:R0:W-:Y:S04]  /*5000*/  @P1 STG.E.128 desc[UR8][R158.64+0x10], R144 ;  /* 0x000010909e001986 */ /* 0x0001e8000c101d08 */
[----:B------:R0:W-:Y:S02]  /*5010*/  STG.E.128 desc[UR8][R156.64], R152 ;  /* 0x000000989c007986 */ /* 0x0001e4000c101d08 */
.L_x_4521:
[----:B------:R-:W-:Y:S05]  /*5020*/  BSYNC.RECONVERGENT B0 ;  /* 0x0000000000007941 */ /* 0x000fea0003800200 */
.L_x_4507:
[----:B0-234-:R-:W0:Y:S01]  /*5030*/  LDC.64 R152, c[0x0][0x380] ;  /* 0x0000e000ff987b82 */ /* 0x01de220000000a00 */
[----:B------:R-:W-:Y:S01]  /*5040*/  UPLOP3.LUT UP1, UPT, UPT, UPT, UP1, 0x40, 0x4 ;  /* 0x000000000004789c */ /* 0x000fe20003f2e810 */
[----:B0-----:R-:W-:-:S04]  /*5050*/  IADD3 R5, PT, PT, R5, R152, RZ ;  /* 0x0000009805057210 */ /* 0x001fc80007ffe0ff */
[----:B------:R-:W-:-:S13]  /*5060*/  ISETP.GE.AND P1, PT, R5, R153, PT ;  /* 0x000000990500720c */ /* 0x000fda0003f26270 */
[----:B------:R-:W-:Y:S05]  /*5070*/  @!P1 BRA `(.L_x_4538) ;  /* 0xffffffb400c89947 */ /* 0x000fea000383ffff */
.L_x_4496:
[----:B------:R-:W0:Y:S08]  /*5080*/  S2UR UR4, SR_CTAID.X ;  /* 0x00000000000479c3 */ /* 0x000e300000002500 */
[----:B------:R-:W1:Y:S08]  /*5090*/  LDC.64 R4, c[0x0][0x440] ;  /* 0x00011000ff047b82 */ /* 0x000e700000000a00 */
[----:B------:R-:W2:Y:S08]  /*50a0*/  LDC.64 R6, c[0x0][0x448] ;  /* 0x00011200ff067b82 */ /* 0x000eb00000000a00 */
[----:B------:R-:W3:Y:S01]  /*50b0*/  LDC.64 R8, c[0x0][0x440] ;  /* 0x00011000ff087b82 */ /* 0x000ee20000000a00 */
[----:B0-----:R-:W-:-:S05]  /*50c0*/  IMAD R3, R2, UR4, RZ ;  /* 0x0000000402037c24 */ /* 0x001fca000f8e02ff */
        /* <DEDUP_REMOVED lines=35> */
.L_x_4539:
        /* <DEDUP_REMOVED lines=16> */
.L_x_15638:


//--------------------- .text._ZN10layer_norm13ln_bwd_kernelINS_13Kernel_traitsI13__nv_bfloat16S2_fS2_fjLj8192ELj1ELj1ELj8ELj16ENS_18Kernel_traits_baseILj8192ES2_S2_fS2_fjLj256EEEEELb0ELb0ELb0ELb1EEEvNS_9BwdParamsE --------------------------
	.section	.text._ZN10layer_norm13ln_bwd_kernelINS_13Kernel_traitsI13__nv_bfloat16S2_fS2_fjLj8192ELj1ELj1ELj8ELj16ENS_18Kernel_traits_baseILj8192ES2_S2_fS2_fjLj256EEEEELb0ELb0ELb0ELb1EEEvNS_9BwdParamsE,"ax",@progbits
	.align	128
        .global         _ZN10layer_norm13ln_bwd_kernelINS_13Kernel_traitsI13__nv_bfloat16S2_fS2_fjLj8192ELj1ELj1ELj8ELj16ENS_18Kernel_traits_baseILj8192ES2_S2_fS2_fjLj256EEEEELb0ELb0ELb0ELb1EEEvNS_9BwdParamsE
        .type           _ZN10layer_norm13ln_bwd_kernelINS_13Kernel_traitsI13__nv_bfloat16S2_fS2_fjLj8192ELj1ELj1ELj8ELj16ENS_18Kernel_traits_baseILj8192ES2_S2_fS2_fjLj256EEEEELb0ELb0ELb0ELb1EEEvNS_9BwdParamsE,@function
        .size           _ZN10layer_norm13ln_bwd_kernelINS_13Kernel_traitsI13__nv_bfloat16S2_fS2_fjLj8192ELj1ELj1ELj8ELj16ENS_18Kernel_traits_baseILj8192ES2_S2_fS2_fjLj256EEEEELb0ELb0ELb0ELb1EEEvNS_9BwdParamsE,(.L_x_15639 - _ZN10layer_norm13ln_bwd_kernelINS_13Kernel_traitsI13__nv_bfloat16S2_fS2_fjLj8192ELj1ELj1ELj8ELj16ENS_18Kernel_traits_baseILj8192ES2_S2_fS2_fjLj256EEEEELb0ELb0ELb0ELb1EEEvNS_9BwdParamsE)
        .other          _ZN10layer_norm13ln_bwd_kernelINS_13Kernel_traitsI13__nv_bfloat16S2_fS2_fjLj8192ELj1ELj1ELj8ELj16ENS_18Kernel_traits_baseILj8192ES2_S2_fS2_fjLj256EEEEELb0ELb0ELb0ELb1EEEvNS_9BwdParamsE,@"STO_CUDA_ENTRY STV_DEFAULT"
_ZN10layer_norm13ln_bwd_kernelINS_13Kernel_traitsI13__nv_bfloat16S2_fS2_fjLj8192ELj1ELj1ELj8ELj16ENS_18Kernel_traits_baseILj8192ES2_S2_fS2_fjLj256EEEEELb0ELb0ELb0ELb1EEEvNS_9BwdParamsE:
.text._ZN10layer_norm13ln_bwd_kernelINS_13Kernel_traitsI13__nv_bfloat16S2_fS2_fjLj8192ELj1ELj1ELj8ELj16ENS_18Kernel_traits_baseILj8192ES2_S2_fS2_fjLj256EEEEELb0ELb0ELb0ELb1EEEvNS_9BwdParamsE:
        /* <DEDUP_REMOVED lines=40> */
[----:B------:R-:W-:Y:S02]  /*0280*/  MOV R172, UR4 ;  /* 0x0000000400ac7c02 */ /* 0x000fe40008000f00 */
        /* <DEDUP_REMOVED lines=23> */
[----:B------:R-:W-:Y:S01]  /*0400*/  CS2R R18, SRZ ;  /* 0x0000000000127805 */ /* 0x000fe2000001ff00 */
[----:B------:R-:W1:Y:S01]  /*0410*/  LDC.64 R2, c[0x0][0x3e0] ;  /* 0x0000f800ff027b82 */ /* 0x000e620000000a00 */
[----:B------:R-:W-:-:S02]  /*0420*/  CS2R R16, SRZ ;  /* 0x0000000000107805 */ /* 0x000fc4000001ff00 */
[----:B------:R-:W-:Y:S01]  /*0430*/  MOV R171, RZ ;  /* 0x000000ff00ab7202 */ /* 0x000fe20000000f00 */
[----:B0-----:R-:W2:Y:S01]  /*0440*/  LDG.E.128 R188, desc[UR8][R146.64] ;  /* 0x0000000892bc7981 */ /* 0x001ea2000c1e1d00 */
[----:B------:R-:W-:Y:S01]  /*0450*/  UPLOP3.LUT UP1, UPT, UPT, UPT, UPT, 0x40, 0x4 ;  /* 0x000000000004789c */ /* 0x000fe20003f2e870 */
[----:B------:R-:W0:Y:S02]  /*0460*/  LDCU UR12, c[0x0][0x388] ;  /* 0x00007100ff0c77ac */ /* 0x000e240008000800 */
[----:B------:R-:W3:Y:S01]  /*0470*/  LDG.E.128 R12, desc[UR8][R146.64+0x1000] ;  /* 0x00100008920c7981 */ /* 0x000ee2000c1e1d00 */
[----:B------:R-:W4:Y:S03]  /*0480*/  LDCU.U8 UR7, c[0x0][0x410] ;  /* 0x00008200ff0777ac */ /* 0x000f260008000000 */
[----:B------:R-:W5:Y:S01]  /*0490*/  LDG.E.128 R8, desc[UR8][R146.64+0x2000] ;  /* 0x0020000892087981 */ /* 0x000f62000c1e1d00 */
[----:B------:R-:W0:Y:S03]  /*04a0*/  LDCU UR13, c[0x0][0x400] ;  /* 0x00008000ff0d77ac */ /* 0x000e260008000800 */
[----:B------:R1:W4:Y:S01]  /*04b0*/  LDG.E.128 R4, desc[UR8][R146.64+0x3000] ;  /* 0x0030000892047981 */ /* 0x000322000c1e1d00 */
[----:B------:R-:W0:Y:S01]  /*04c0*/  LDCU.64 UR14, c[0x0][0x478] ;  /* 0x00008f00ff0e77ac */ /* 0x000e220008000a00 */
[----:B------:R-:W0:Y:S01]  /*04d0*/  LDCU.64 UR10, c[0x0][0x438] ;  /* 0x00008700ff0a77ac */ /* 0x000e220008000a00 */
[----:B-1----:R-:W-:Y:S01]  /*04e0*/  ISETP.NE.U32.AND P0, PT, R2, RZ, PT ;  /* 0x000000ff0200720c */ /* 0x002fe20003f05070 */
[----:B------:R-:W-:-:S03]  /*04f0*/  HFMA2 R147, -RZ, RZ, 0, 0 ;  /* 0x00000000ff937431 */ /* 0x000fc600000001ff */
[----:B------:R-:W-:Y:S02]  /*0500*/  ISETP.NE.AND.EX P0, PT, R3, RZ, PT, P0 ;  /* 0x000000ff0300720c */ /* 0x000fe40003f05300 */
[----:B------:R-:W-:Y:S02]  /*0510*/  CS2R R2, SRZ ;  /* 0x0000000000027805 */ /* 0x000fe4000001ff00 */
[----:B--2---:R-:W-:Y:S02]  /*0520*/  PRMT R170, R188, 0x7632, R170 ;  /* 0x00007632bcaa7816 */ /* 0x004fe400000000aa */
[----:B------:R-:W-:Y:S02]  /*0530*/  PRMT R169, R189, 0x7632, R169 ;  /* 0x00007632bda97816 */ /* 0x000fe400000000a9 */
[----:B------:R-:W-:Y:S02]  /*0540*/  PRMT R168, R190, 0x7632, R168 ;  /* 0x00007632bea87816 */ /* 0x000fe400000000a8 */
[----:B------:R-:W-:-:S02]  /*0550*/  PRMT R167, R191, 0x7632, R167 ;  /* 0x00007632bfa77816 */ /* 0x000fc400000000a7 */
[----:B---3--:R-:W-:Y:S02]  /*0560*/  PRMT R166, R12, 0x7632, R166 ;  /* 0x000076320ca67816 */ /* 0x008fe400000000a6 */
[----:B------:R-:W-:Y:S02]  /*0570*/  PRMT R165, R13, 0x7632, R165 ;  /* 0x000076320da57816 */ /* 0x000fe400000000a5 */
[----:B------:R-:W-:Y:S02]  /*0580*/  PRMT R164, R14, 0x7632, R164 ;  /* 0x000076320ea47816 */ /* 0x000fe400000000a4 */
[----:B------:R-:W-:Y:S02]  /*0590*/  PRMT R163, R15, 0x7632, R163 ;  /* 0x000076320fa37816 */ /* 0x000fe400000000a3 */
[----:B-----5:R-:W-:Y:S02]  /*05a0*/  PRMT R162, R8, 0x7632, R162 ;  /* 0x0000763208a27816 */ /* 0x020fe400000000a2 */
[----:B------:R-:W-:-:S02]  /*05b0*/  PRMT R161, R9, 0x7632, R161 ;  /* 0x0000763209a17816 */ /* 0x000fc400000000a1 */
[----:B------:R-:W-:Y:S02]  /*05c0*/  PRMT R160, R10, 0x7632, R160 ;  /* 0x000076320aa07816 */ /* 0x000fe400000000a0 */
[----:B------:R-:W-:Y:S02]  /*05d0*/  PRMT R159, R11, 0x7632, R159 ;  /* 0x000076320b9f7816 */ /* 0x000fe4000000009f */
[----:B----4-:R-:W-:Y:S02]  /*05e0*/  PRMT R158, R4, 0x7632, R158 ;  /* 0x00007632049e7816 */ /* 0x010fe4000000009e */
[----:B------:R-:W-:Y:S02]  /*05f0*/  PRMT R157, R5, 0x7632, R157 ;  /* 0x00007632059d7816 */ /* 0x000fe4000000009d */
[----:B------:R-:W-:Y:S02]  /*0600*/  PRMT R156, R6, 0x7632, R156 ;  /* 0x00007632069c7816 */ /* 0x000fe4000000009c */
[----:B------:R-:W-:-:S02]  /*0610*/  PRMT R155, R7, 0x7632, R155 ;  /* 0x00007632079b7816 */ /* 0x000fc4000000009b */
        /* <DEDUP_REMOVED lines=37> */
[----:B0-----:R-:W-:-:S07]  /*0870*/  SHF.L.U32 R155, R155, 0x10, RZ ;  /* 0x000000109b9b7819 */ /* 0x001fce00000006ff */
.L_x_4561:
[----:B------:R-:W0:Y:S01]  /*0880*/  S2R R146, SR_TID.X ;  /* 0x0000000000927919 */ /* 0x000e220000002100 */
[----:B------:R-:W1:Y:S01]  /*0890*/  LDC.64 R110, c[0x0][0x3c0] ;  /* 0x0000f000ff6e7b82 */ /* 0x000e620000000a00 */
[----:B------:R-:W-:-:S05]  /*08a0*/  IMAD R0, R172, UR12, RZ ;  /* 0x0000000cac007c24 */ /* 0x000fca000f8e02ff */
[----:B------:R-:W-:Y:S02]  /*08b0*/  SHF.R.S32.HI R87, RZ, 0x1f, R0 ;  /* 0x0000001fff577819 */ /* 0x000fe40000011400 */
[----:B------:R-:W2:Y:S02]  /*08c0*/  LDC.64 R84, c[0x0][0x428] ;  /* 0x00010a00ff547b82 */ /* 0x000ea40000000a00 */
[----:B------:R-:W-:-:S06]  /*08d0*/  LEA.HI R87, R87, R0, RZ, 0x3 ;  /* 0x0000000057577211 */ /* 0x000fcc00078f18ff */
[----:B------:R-:W3:Y:S08]  /*08e0*/  LDC.64 R128, c[0x0][0x3a8] ;  /* 0x0000ea00ff807b82 */ /* 0x000ef00000000a00 */
[----:B------:R-:W4:Y:S01]  /*08f0*/  LDC.64 R194, c[0x0][0x3c8] ;  /* 0x0000f200ffc27b82 */ /* 0x000f220000000a00 */
[----:B-1----:R-:W-:-:S05]  /*0900*/  IMAD.WIDE R110, R172, 0x4, R110 ;  /* 0x00000004ac6e7825 */ /* 0x002fca00078e026e */
[----:B------:R-:W4:Y:S01]  /*0910*/  LDG.E R197, desc[UR8][R110.64] ;  /* 0x000000086ec57981 */ /* 0x000f22000c1e1900 */
[----:B0-----:R-:W-:-:S05]  /*0920*/  LEA.HI.SX32 R192, R87, R146, 0x1d ;  /* 0x0000009257c07211 */ /* 0x001fca00078feaff */
[C---:B--2---:R-:W-:Y:S01]  /*0930*/  IMAD.WIDE.U32 R92, R192.reuse, 0x10, R84 ;  /* 0x00000010c05c7825 */ /* 0x044fe200078e0054 */
[C---:B------:R-:W-:Y:S02]  /*0940*/  IADD3 R190, PT, PT, R192.reuse, 0x200, RZ ;  /* 0x00000200c0be7810 */ /* 0x040fe40007ffe0ff */
[C---:B------:R-:W-:Y:S01]  /*0950*/  IADD3 R191, PT, PT, R192.reuse, 0x100, RZ ;  /* 0x00000100c0bf7810 */ /* 0x040fe20007ffe0ff */
[C---:B---3--:R-:W-:Y:S01]  /*0960*/  IMAD.WIDE.U32 R86, R192.reuse, 0x20, R128 ;  /* 0x00000020c0567825 */ /* 0x048fe200078e0080 */
[----:B------:R-:W-:Y:S01]  /*0970*/  IADD3 R154, PT, PT, R192, 0x300, RZ ;  /* 0x00000300c09a7810 */ /* 0x000fe20007ffe0ff */
[----:B------:R-:W2:Y:S02]  /*0980*/  LDG.E.128 R92, desc[UR8][R92.64] ;  /* 0x000000085c5c7981 */ /* 0x000ea4000c1e1d00 */
[----:B------:R-:W-:Y:S02]  /*0990*/  IMAD.WIDE.U32 R116, R190, 0x10, R84 ;  /* 0x00000010be747825 */ /* 0x000fe400078e0054 */
[----:B------:R-:W3:Y:S02]  /*09a0*/  LDG.E.128 R88, desc[UR8][R86.64] ;  /* 0x0000000856587981 */ /* 0x000ee4000c1e1d00 */
[----:B----4-:R-:W-:-:S02]  /*09b0*/  IMAD.WIDE R194, R172, 0x4, R194 ;  /* 0x00000004acc27825 */ /* 0x010fc400078e02c2 */
[----:B------:R-:W4:Y:S02]  /*09c0*/  LDG.E.128 R96, desc[UR8][R86.64+0x10] ;  /* 0x0000100856607981 */ /* 0x000f24000c1e1d00 */
[C-C-:B------:R-:W-:Y:S02]  /*09d0*/  IMAD.WIDE.U32 R104, R191.reuse, 0x10, R84.reuse ;  /* 0x00000010bf687825 */ /* 0x140fe400078e0054 */
[----:B------:R0:W4:Y:S02]  /*09e0*/  LDG.E R189, desc[UR8][R194.64] ;  /* 0x00000008c2bd7981 */ /* 0x000124000c1e1900 */
[----:B------:R-:W-:Y:S02]  /*09f0*/  IMAD.WIDE.U32 R84, R154, 0x10, R84 ;  /* 0x000000109a547825 */ /* 0x000fe400078e0054 */
[----:B------:R-:W4:Y:S04]  /*0a00*/  LDG.E.128 R116, desc[UR8][R116.64] ;  /* 0x0000000874747981 */ /* 0x000f28000c1e1d00 */
[----:B------:R-:W4:Y:S01]  /*0a10*/  LDG.E.128 R84, desc[UR8][R84.64] ;  /* 0x0000000854547981 */ /* 0x000f22000c1e1d00 */
[--C-:B------:R-:W-:Y:S01]  /*0a20*/  IMAD.WIDE.U32 R108, R191, 0x20, R128.reuse ;  /* 0x00000020bf6c7825 */ /* 0x100fe200078e0080 */
[----:B------:R-:W-:Y:S01]  /*0a30*/  ISETP.NE.U32.AND P1, PT, RZ, UR10, PT ;  /* 0x0000000aff007c0c */ /* 0x000fe2000bf25070 */
[----:B0-----:R-:W0:Y:S01]  /*0a40*/  @P0 LDC.64 R194, c[0x0][0x3e0] ;  /* 0x0000f800ffc20b82 */ /* 0x001e220000000a00 */
[----:B------:R-:W4:Y:S04]  /*0a50*/  LDG.E.128 R104, desc[UR8][R104.64] ;  /* 0x0000000868687981 */ /* 0x000f28000c1e1d00 */
[----:B------:R-:W4:Y:S01]  /*0a60*/  LDG.E.128 R100, desc[UR8][R108.64] ;  /* 0x000000086c647981 */ /* 0x000f22000c1e1d00 */
[----:B------:R-:W-:-:S03]  /*0a70*/  IMAD.WIDE.U32 R120, R190, 0x20, R128 ;  /* 0x00000020be787825 */ /* 0x000fc600078e0080 */
[----:B------:R-:W4:Y:S01]  /*0a80*/  LDG.E.128 R108, desc[UR8][R108.64+0x10] ;  /* 0x000010086c6c7981 */ /* 0x000f22000c1e1d00 */
[----:B------:R-:W-:-:S03]  /*0a90*/  IMAD.WIDE.U32 R128, R154, 0x20, R128 ;  /* 0x000000209a807825 */ /* 0x000fc600078e0080 */
[----:B------:R-:W4:Y:S04]  /*0aa0*/  LDG.E.128 R112, desc[UR8][R120.64] ;  /* 0x0000000878707981 */ /* 0x000f28000c1e1d00 */
[----:B------:R-:W4:Y:S04]  /*0ab0*/  LDG.E.128 R124, desc[UR8][R128.64] ;  /* 0x00000008807c7981 */ /* 0x000f28000c1e1d00 */
[----:B------:R-:W4:Y:S04]  /*0ac0*/  LDG.E.128 R120, desc[UR8][R120.64+0x10] ;  /* 0x0000100878787981 */ /* 0x000f28000c1e1d00 */
[----:B------:R-:W4:Y:S01]  /*0ad0*/  LDG.E.128 R128, desc[UR8][R128.64+0x10] ;  /* 0x0000100880807981 */ /* 0x000f22000c1e1d00 */
[----:B------:R-:W-:-:S02]  /*0ae0*/  ISETP.NE.AND.EX P1, PT, RZ, UR11, PT, P1 ;  /* 0x0000000bff007c0c */ /* 0x000fc4000bf25310 */
[----:B------:R-:W-:-:S11]  /*0af0*/  ISETP.NE.AND P2, PT, RZ, UR7, PT ;  /* 0x00000007ff007c0c */ /* 0x000fd6000bf45270 */
[----:B------:R-:W1:Y:S08]  /*0b00*/  @P1 LDC.64 R214, c[0x0][0x438] ;  /* 0x00010e00ffd61b82 */ /* 0x000e700000000a00 */
[----:B------:R-:W0:Y:S08]  /*0b10*/  @P1 LDC.64 R204, c[0x0][0x438] ;  /* 0x00010e00ffcc1b82 */ /* 0x000e300000000a00 */
[----:B------:R-:W0:Y:S01]  /*0b20*/  @P1 LDC.64 R206, c[0x0][0x438] ;  /* 0x00010e00ffce1b82 */ /* 0x000e220000000a00 */
[----:B-1----:R-:W-:-:S07]  /*0b30*/  @P1 IMAD.WIDE.U32 R214, R192, 0x20, R214 ;  /* 0x00000020c0d61825 */ /* 0x002fce00078e00d6 */
[----:B------:R-:W1:Y:S01]  /*0b40*/  @P1 LDC.64 R198, c[0x0][0x438] ;  /* 0x00010e00ffc61b82 */ /* 0x000e620000000a00 */
[----:B------:R-:W5:Y:S04]  /*0b50*/  @P1 LDG.E.128 R44, desc[UR8][R214.64] ;  /* 0x00000008d62c1981 */ /* 0x000f68000c1e1d00 */
[----:B------:R4:W5:Y:S01]  /*0b60*/  @P1 LDG.E.128 R48, desc[UR8][R214.64+0x10] ;  /* 0x00001008d6301981 */ /* 0x000962000c1e1d00 */
[----:B0-----:R-:W-:-:S05]  /*0b70*/  @P1 IMAD.WIDE.U32 R204, R190, 0x20, R204 ;  /* 0x00000020becc1825 */ /* 0x001fca00078e00cc */
[----:B------:R-:W5:Y:S01]  /*0b80*/  @P1 LDG.E.128 R60, desc[UR8][R204.64] ;  /* 0x00000008cc3c1981 */ /* 0x000f62000c1e1d00 */
[----:B------:R-:W-:-:S03]  /*0b90*/  @P1 IMAD.WIDE.U32 R206, R191, 0x20, R206 ;  /* 0x00000020bfce1825 */ /* 0x000fc600078e00ce */
[----:B------:R0:W5:Y:S04]  /*0ba0*/  @P1 LDG.E.128 R64, desc[UR8][R204.64+0x10] ;  /* 0x00001008cc401981 */ /* 0x000168000c1e1d00 */
[----:B------:R-:W5:Y:S04]  /*0bb0*/  @P1 LDG.E.128 R52, desc[UR8][R206.64] ;  /* 0x00000008ce341981 */ /* 0x000f68000c1e1d00 */
[----:B------:R0:W5:Y:S01]  /*0bc0*/  @P1 LDG.E.128 R56, desc[UR8][R206.64+0x10] ;  /* 0x00001008ce381981 */ /* 0x000162000c1e1d00 */
[----:B-1----:R-:W-:-:S05]  /*0bd0*/  @P1 IMAD.WIDE.U32 R198, R154, 0x20, R198 ;  /* 0x000000209ac61825 */ /* 0x002fca00078e00c6 */
[----:B------:R-:W5:Y:S01]  /*0be0*/  @P1 LDG.E.128 R68, desc[UR8][R198.64] ;  /* 0x00000008c6441981 */ /* 0x000f62000c1e1d00 */
[----:B------:R-:W-:-:S03]  /*0bf0*/  @P0 IMAD.WIDE R194, R172, 0x2, R194 ;  /* 0x00000002acc20825 */ /* 0x000fc600078e02c2 */
[----:B------:R1:W5:Y:S04]  /*0c00*/  @P1 LDG.E.128 R72, desc[UR8][R198.64+0x10] ;  /* 0x00001008c6481981 */ /* 0x000368000c1e1d00 */
[----:B------:R1:W5:Y:S01]  /*0c10*/  @P0 LDG.E.U16 R193, desc[UR8][R194.64] ;  /* 0x00000008c2c10981 */ /* 0x000362000c1e1500 */
[----:B------:R-:W-:Y:S02]  /*0c20*/  FSEL R197, R197, RZ, !P2 ;  /* 0x000000ffc5c57208 */ /* 0x000fe40005000000 */
[C---:B--2---:R-:W-:Y:S02]  /*0c30*/  PRMT R245, R92.reuse, 0x7632, R245 ;  /* 0x000076325cf57816 */ /* 0x044fe400000000f5 */
[----:B------:R-:W-:Y:S01]  /*0c40*/  SHF.L.U32 R92, R92, 0x10, RZ ;  /* 0x000000105c5c7819 */ /* 0x000fe200000006ff */
[----:B---3--:R-:W-:Y:S01]  /*0c50*/  FADD.FTZ R0, -R197, R88 ;  /* 0x00000058c5007221 */ /* 0x008fe20000010100 */
[----:B------:R-:W-:-:S03]  /*0c60*/  SHF.L.U32 R245, R245, 0x10, RZ ;  /* 0x00000010f5f57819 */ /* 0x000fc600000006ff */
[----:B------:R-:W-:Y:S01]  /*0c70*/  FMUL.FTZ R225, R188, R92 ;  /* 0x0000005cbce17220 */ /* 0x000fe20000410000 */
[----:B------:R-:W-:Y:S01]  /*0c80*/  FADD.FTZ R228, -R197, R89 ;  /* 0x00000059c5e47221 */ /* 0x000fe20000010100 */
[----:B------:R-:W-:Y:S01]  /*0c90*/  PRMT R244, R93, 0x7632, R244 ;  /* 0x000076325df47816 */ /* 0x000fe200000000f4 */
[----:B----4-:R-:W-:Y:S01]  /*0ca0*/  FADD.FTZ R221, -R197, R96 ;  /* 0x00000060c5dd7221 */ /* 0x010fe20000010100 */
[----:B------:R-:W-:Y:S01]  /*0cb0*/  SHF.L.U32 R93, R93, 0x10, RZ ;  /* 0x000000105d5d7819 */ /* 0x000fe200000006ff */
[----:B------:R-:W-:Y:S01]  /*0cc0*/  FMUL.FTZ R0, R189, R0 ;  /* 0x00000000bd007220 */ /* 0x000fe20000410000 */
[----:B------:R-:W-:Y:S01]  /*0cd0*/  FMUL.FTZ R218, R170, R245 ;  /* 0x000000f5aada7220 */ /* 0x000fe20000410000 */
[C---:B------:R-:W-:Y:S02]  /*0ce0*/  PRMT R230, R117.reuse, 0x7632, R230 ;  /* 0x0000763275e67816 */ /* 0x040fe400000000e6 */
[----:B------:R-:W-:Y:S01]  /*0cf0*/  SHF.L.U32 R96, R117, 0x10, RZ ;  /* 0x0000001075607819 */ /* 0x000fe200000006ff */
[----:B------:R-:W-:Y:S01]  /*0d00*/  FADD.FTZ R117, RZ, R225 ;  /* 0x000000e1ff757221 */ /* 0x000fe20000010000 */
[----:B------:R-:W-:Y:S01]  /*0d10*/  PRMT R234, R85, 0x7632, R234 ;  /* 0x0000763255ea7816 */ /* 0x000fe200000000ea */
[----:B------:R-:W-:Y:S01]  /*0d20*/  FADD.FTZ R227, -R197, R90 ;  /* 0x0000005ac5e37221 */ /* 0x000fe20000010100 */
[----:B------:R-:W-:Y:S01]  /*0d30*/  SHF.L.U32 R229, R85, 0x10, RZ ;  /* 0x0000001055e57819 */ /* 0x000fe200000006ff */
[----:B------:R-:W-:Y:S01]  /*0d40*/  FMUL.FTZ R228, R189, R228 ;  /* 0x000000e4bde47220 */ /* 0x000fe20000410000 */
[----:B------:R-:W-:Y:S01]  /*0d50*/  FFMA.FTZ R85, R0, R225, RZ ;  /* 0x000000e100557223 */ /* 0x000fe200000100ff */
[----:B------:R-:W-:Y:S01]  /*0d60*/  SHF.L.U32 R244, R244, 0x10, RZ ;  /* 0x00000010f4f47819 */ /* 0x000fe200000006ff */
[----:B------:R-:W-:Y:S01]  /*0d70*/  FMUL.FTZ R224, R187, R93 ;  /* 0x0000005dbbe07220 */ /* 0x000fe20000410000 */
[----:B------:R-:W-:Y:S01]  /*0d80*/  FADD.FTZ R117, R218, R117 ;  /* 0x00000075da757221 */ /* 0x000fe20000010000 */
[C---:B------:R-:W-:Y:S01]  /*0d90*/  PRMT R233, R84.reuse, 0x7632, R233 ;  /* 0x0000763254e97816 */ /* 0x040fe200000000e9 */
[----:B------:R-:W-:Y:S01]  /*0da0*/  FADD.FTZ R226, -R197, R91 ;  /* 0x0000005bc5e27221 */ /* 0x000fe20000010100 */
[----:B------:R-:W-:Y:S01]  /*0db0*/  SHF.L.U32 R213, R84, 0x10, RZ ;  /* 0x0000001054d57819 */ /* 0x000fe200000006ff */
[----:B------:R-:W-:Y:S01]  /*0dc0*/  FMUL.FTZ R227, R189, R227 ;  /* 0x000000e3bde37220 */ /* 0x000fe20000410000 */
[----:B------:R-:W-:Y:S01]  /*0dd0*/  PRMT R243, R94, 0x7632, R243 ;  /* 0x000076325ef37816 */ /* 0x000fe200000000f3 */
[----:B------:R-:W-:Y:S01]  /*0de0*/  FFMA.FTZ R84, R228, R218, R85 ;  /* 0x000000dae4547223 */ /* 0x000fe20000010055 */
[----:B------:R-:W-:Y:S01]  /*0df0*/  SHF.L.U32 R94, R94, 0x10, RZ ;  /* 0x000000105e5e7819 */ /* 0x000fe200000006ff */
[----:B------:R-:W-:Y:S01]  /*0e00*/  FMUL.FTZ R216, R169, R244 ;  /* 0x000000f4a9d87220 */ /* 0x000fe20000410000 */
[----:B------:R-:W-:Y:S01]  /*0e10*/  FADD.FTZ R117, R224, R117 ;  /* 0x00000075e0757221 */ /* 0x000fe20000010000 */
[C---:B------:R-:W-:Y:S01]  /*0e20*/  FADD.FTZ R220, -R197.reuse, R97 ;  /* 0x00000061c5dc7221 */ /* 0x040fe20000010100 */
        /* <DEDUP_REMOVED lines=8> */
[----:B------:R-:W-:Y:S01]  /*0eb0*/  FMUL.FTZ R221, R189, R221 ;  /* 0x000000ddbddd7220 */ /* 0x000fe20000410000 */
[C---:B------:R-:W-:Y:S01]  /*0ec0*/  PRMT R242, R95.reuse, 0x7632, R242 ;  /* 0x000076325ff27816 */ /* 0x040fe200000000f2 */
        /* <DEDUP_REMOVED lines=12> */
[C---:B------:R-:W-:Y:S01]  /*0f90*/  PRMT R241, R104.reuse, 0x7632, R241 ;  /* 0x0000763268f17816 */ /* 0x040fe200000000f1 */
[----:B------:R-:W-:Y:S01]  /*0fa0*/  FMUL.FTZ R214, R167, R242 ;  /* 0x000000f2a7d67220 */ /* 0x000fe20000410000 */
[----:B------:R-:W-:Y:S01]  /*0fb0*/  SHF.L.U32 R90, R104, 0x10, RZ ;  /* 0x00000010685a7819 */ /* 0x000fe200000006ff */
[----:B------:R-:W-:Y:S01]  /*0fc0*/  FADD.FTZ R117, R222, R117 ;  /* 0x00000075de757221 */ /* 0x000fe20000010000 */
[----:B------:R-:W-:Y:S01]  /*0fd0*/  FADD.FTZ R212, -R197, R100 ;  /* 0x00000064c5d47221 */ /* 0x000fe20000010100 */
        /* <DEDUP_REMOVED lines=9> */
[----:B0-----:R-:W-:Y:S01]  /*1070*/  FMUL.FTZ R205, R166, R241 ;  /* 0x000000f1a6cd7220 */ /* 0x001fe20000410000 */
        /* <DEDUP_REMOVED lines=18> */
[----:B------:R-:W-:Y:S01]  /*11a0*/  FADD.FTZ R111, -R197, R111 ;  /* 0x0000006fc56f7221 */ /* 0x000fe20000010100 */
[----:B------:R-:W-:Y:S01]  /*11b0*/  SHF.L.U32 R239, R239, 0x10, RZ ;  /* 0x00000010efef7819 */ /* 0x000fe200000006ff */
[----:B------:R-:W-:Y:S01]  /*11c0*/  FMUL.FTZ R206, R182, R88 ;  /* 0x00000058b6ce7220 */ /* 0x000fe20000410000 */
[----:B------:R-:W-:Y:S01]  /*11d0*/  FADD.FTZ R85, R201, R116 ;  /* 0x00000074c9557221 */ /* 0x000fe20000010000 */
[----:B------:R-:W-:Y:S01]  /*11e0*/  FADD.FTZ R202, -R197, R109 ;  /* 0x0000006dc5ca7221 */ /* 0x000fe20000010100 */
[----:B------:R-:W-:Y:S01]  /*11f0*/  FMUL.FTZ R203, R189, R203 ;  /* 0x000000cbbdcb7220 */ /* 0x000fe20000410000 */
[----:B------:R-:W-:Y:S01]  /*1200*/  FFMA.FTZ R84, R209, R201, R84 ;  /* 0x000000c9d1547223 */ /* 0x000fe20000010054 */
[----:B------:R-:W-:Y:S01]  /*1210*/  PRMT R99, R107, 0x7632, R99 ;  /* 0x000076326b637816 */ /* 0x000fe20000000063 */
[----:B-1----:R-:W-:Y:S01]  /*1220*/  FMUL.FTZ R199, R189, R111 ;  /* 0x0000006fbdc77220 */ /* 0x002fe20000410000 */
[----:B------:R-:W-:Y:S01]  /*1230*/  SHF.L.U32 R89, R107, 0x10, RZ ;  /* 0x000000106b597819 */ /* 0x000fe200000006ff */
[----:B------:R-:W-:Y:S01]  /*1240*/  FMUL.FTZ R198, R164, R239 ;  /* 0x000000efa4c67220 */ /* 0x000fe20000410000 */
[----:B------:R-:W-:Y:S01]  /*1250*/  FADD.FTZ R111, R206, R85 ;  /* 0x00000055ce6f7221 */ /* 0x000fe20000010000 */
[----:B------:R-:W-:Y:S01]  /*1260*/  FADD.FTZ R200, -R197, R110 ;  /* 0x0000006ec5c87221 */ /* 0x000fe20000010100 */
[----:B------:R-:W-:Y:S01]  /*1270*/  FMUL.FTZ R202, R189, R202 ;  /* 0x000000cabdca7220 */ /* 0x000fe20000410000 */
        /* <DEDUP_REMOVED lines=24> */
[----:B------:R-:W-:Y:S01]  /*1400*/  FFMA.FTZ R84, R200, R204, R85 ;  /* 0x000000ccc8547223 */ /* 0x000fe20000010055 */
[----:B------:R-:W-:Y:S01]  /*1410*/  SHF.L.U32 R98, R98, 0x10, RZ ;  /* 0x0000001062627819 */ /* 0x000fe200000006ff */
[----:B------:R-:W-:Y:S01]  /*1420*/  FMUL.FTZ R121, R180, R97 ;  /* 0x00000061b4797220 */ /* 0x000fe20000410000 */
[----:B------:R-:W-:Y:S01]  /*1430*/  FADD.FTZ R116, R197, R116 ;  /* 0x00000074c5747221 */ /* 0x000fe20000010000 */
[----:B------:R-:W-:Y:S01]  /*1440*/  PRMT R232, R119, 0x7632, R232 ;  /* 0x0000763277e87816 */ /* 0x000fe200000000e8 */
[----:B------:R-:W-:Y:S01]  /*1450*/  FMUL.FTZ R117, R189, R194 ;  /* 0x000000c2bd757220 */ /* 0x000fe20000410000 */
[----:B------:R-:W-:Y:S01]  /*1460*/  SHF.L.U32 R196, R119, 0x10, RZ ;  /* 0x0000001077c47819 */ /* 0x000fe200000006ff */
[----:B------:R-:W-:Y:S01]  /*1470*/  FFMA.FTZ R84, R199, R197, R84 ;  /* 0x000000c5c7547223 */ /* 0x000fe20000010054 */
[----:B------:R-:W-:Y:S01]  /*1480*/  FMUL.FTZ R119, R189, R109 ;  /* 0x0000006dbd777220 */ /* 0x000fe20000410000 */
[----:B------:R-:W-:Y:S01]  /*1490*/  FMUL.FTZ R122, R162, R98 ;  /* 0x00000062a27a7220 */ /* 0x000fe20000410000 */
[----:B------:R-:W-:Y:S01]  /*14a0*/  FADD.FTZ R109, R121, R116 ;  /* 0x00000074796d7221 */ /* 0x000fe20000010000 */
[C---:B------:R-:W-:Y:S01]  /*14b0*/  PRMT R231, R118.reuse, 0x7632, R231 ;  /* 0x0000763276e77816 */ /* 0x040fe200000000e7 */
[----:B------:R-:W-:Y:S01]  /*14c0*/  FFMA.FTZ R85, R117, R121, R84 ;  /* 0x0000007975557223 */ /* 0x000fe20000010054 */
[----:B------:R-:W-:Y:S01]  /*14d0*/  SHF.L.U32 R195, R118, 0x10, RZ ;  /* 0x0000001076c37819 */ /* 0x000fe200000006ff */
[----:B------:R-:W-:Y:S01]  /*14e0*/  FMUL.FTZ R118, R189, R113 ;  /* 0x00000071bd767220 */ /* 0x000fe20000410000 */
[----:B------:R-:W-:Y:S01]  /*14f0*/  SHF.L.U32 R230, R230, 0x10, RZ ;  /* 0x00000010e6e67819 */ /* 0x000fe200000006ff */
[----:B------:R-:W-:Y:S01]  /*1500*/  FMUL.FTZ R123, R179, R96 ;  /* 0x00000060b37b7220 */ /* 0x000fe20000410000 */
[----:B------:R-:W-:Y:S01]  /*1510*/  FADD.FTZ R116, R122, R109 ;  /* 0x0000006d7a747221 */ /* 0x000fe20000010000 */
[----:B------:R-:W-:-:S02]  /*1520*/  FFMA.FTZ R84, R118, R122, R85 ;  /* 0x0000007a76547223 */ /* 0x000fc40000010055 */
        /* <DEDUP_REMOVED lines=18> */
[----:B------:R-:W-:-:S02]  /*1650*/  FMUL.FTZ R194, R159, R232 ;  /* 0x000000e89fc27220 */ /* 0x000fc40000410000 */
[----:B------:R-:W-:Y:S01]  /*1660*/  FADD.FTZ R103, R126, R103 ;  /* 0x000000677e677221 */ /* 0x000fe20000010000 */
[----:B------:R-:W-:Y:S01]  /*1670*/  FMUL.FTZ R131, R189, R105 ;  /* 0x00000069bd837220 */ /* 0x000fe20000410000 */
[----:B------:R-:W-:Y:S01]  /*1680*/  FFMA.FTZ R84, R130, R126, R85 ;  /* 0x0000007e82547223 */ /* 0x000fe20000010055 */
[----:B------:R-:W-:Y:S01]  /*1690*/  SHF.L.U32 R233, R233, 0x10, RZ ;  /* 0x00000010e9e97819 */ /* 0x000fe200000006ff */
[----:B------:R-:W-:Y:S01]  /*16a0*/  FMUL.FTZ R100, R176, R213 ;  /* 0x000000d5b0647220 */ /* 0x000fe20000410000 */
[----:B------:R-:W-:Y:S01]  /*16b0*/  FADD.FTZ R103, R194, R103 ;  /* 0x00000067c2677221 */ /* 0x000fe20000010000 */
[----:B------:R-:W-:Y:S01]  /*16c0*/  FMUL.FTZ R101, R189, R101 ;  /* 0x00000065bd657220 */ /* 0x000fe20000410000 */
[----:B------:R-:W-:Y:S02]  /*16d0*/  FFMA.FTZ R116, R131, R194, R84 ;  /* 0x000000c283747223 */ /* 0x000fe40000010054 */
[----:B------:R-:W-:Y:S01]  /*16e0*/  FADD.FTZ R84, R100, R103 ;  /* 0x0000006764547221 */ /* 0x000fe20000010000 */
[----:B------:R-:W-:Y:S01]  /*16f0*/  FMUL.FTZ R103, R158, R233 ;  /* 0x000000e99e677220 */ /* 0x000fe20000410000 */
[----:B------:R-:W-:Y:S01]  /*1700*/  FMUL.FTZ R102, R189, R102 ;  /* 0x00000066bd667220 */ /* 0x000fe20000410000 */
[----:B------:R-:W-:Y:S01]  /*1710*/  FFMA.FTZ R85, R101, R100, R116 ;  /* 0x0000006465557223 */ /* 0x000fe20000010074 */
[----:B------:R-:W-:Y:S01]  /*1720*/  SHF.L.U32 R234, R234, 0x10, RZ ;  /* 0x00000010eaea7819 */ /* 0x000fe200000006ff */
[----:B------:R-:W-:Y:S01]  /*1730*/  FADD.FTZ R84, R84, R103 ;  /* 0x0000006754547221 */ /* 0x000fe20000010000 */
[----:B------:R-:W-:Y:S01]  /*1740*/  FMUL.FTZ R105, R175, R229 ;  /* 0x000000e5af697220 */ /* 0x000fe20000410000 */
[----:B------:R-:W-:Y:S01]  /*1750*/  FMUL.FTZ R104, R189, R104 ;  /* 0x00000068bd687220 */ /* 0x000fe20000410000 */
[----:B------:R-:W-:Y:S01]  /*1760*/  FFMA.FTZ R85, R102, R103, R85 ;  /* 0x0000006766557223 */ /* 0x000fe20000010055 */
[----:B------:R-:W-:Y:S01]  /*1770*/  PRMT R236, R86, 0x7632, R236 ;  /* 0x0000763256ec7816 */ /* 0x000fe200000000ec */
[----:B------:R-:W-:Y:S01]  /*1780*/  FADD.FTZ R84, R84, R105 ;  /* 0x0000006954547221 */ /* 0x000fe20000010000 */
[----:B------:R-:W-:Y:S01]  /*1790*/  SHF.L.U32 R235, R86, 0x10, RZ ;  /* 0x0000001056eb7819 */ /* 0x000fe200000006ff */
[----:B------:R-:W-:Y:S01]  /*17a0*/  FMUL.FTZ R107, R157, R234 ;  /* 0x000000ea9d6b7220 */ /* 0x000fe20000410000 */
[C---:B------:R-:W-:Y:S01]  /*17b0*/  FMUL.FTZ R106, R189.reuse, R106 ;  /* 0x0000006abd6a7220 */ /* 0x040fe20000410000 */
[----:B------:R-:W-:Y:S01]  /*17c0*/  FFMA.FTZ R85, R104, R105, R85 ;  /* 0x0000006968557223 */ /* 0x000fe20000010055 */
[----:B------:R-:W-:Y:S01]  /*17d0*/  SHF.L.U32 R236, R236, 0x10, RZ ;  /* 0x00000010ecec7819 */ /* 0x000fe200000006ff */
[----:B------:R-:W-:Y:S01]  /*17e0*/  FADD.FTZ R84, R84, R107 ;  /* 0x0000006b54547221 */ /* 0x000fe20000010000 */
[----:B------:R-:W-:Y:S01]  /*17f0*/  FMUL.FTZ R109, R174, R235 ;  /* 0x000000ebae6d7220 */ /* 0x000fe20000410000 */
[----:B------:R-:W-:Y:S01]  /*1800*/  FMUL.FTZ R108, R189, R108 ;  /* 0x0000006cbd6c7220 */ /* 0x000fe20000410000 */
[----:B------:R-:W-:Y:S01]  /*1810*/  FFMA.FTZ R85, R106, R107, R85 ;  /* 0x0000006b6a557223 */ /* 0x000fe20000010055 */
[C---:B------:R-:W-:Y:S01]  /*1820*/  PRMT R238, R87.reuse, 0x7632, R238 ;  /* 0x0000763257ee7816 */ /* 0x040fe200000000ee */
[----:B------:R-:W-:Y:S01]  /*1830*/  FADD.FTZ R84, R84, R109 ;  /* 0x0000006d54547221 */ /* 0x000fe20000010000 */
[----:B------:R-:W-:Y:S01]  /*1840*/  SHF.L.U32 R237, R87, 0x10, RZ ;  /* 0x0000001057ed7819 */ /* 0x000fe200000006ff */
        /* <DEDUP_REMOVED lines=8> */
[----:B------:R-:W-:Y:S01]  /*18d0*/  FMUL.FTZ R115, R155, R238 ;  /* 0x000000ee9b737220 */ /* 0x000fe20000410000 */
[----:B------:R-:W-:Y:S01]  /*18e0*/  FADD.FTZ R84, R84, R113 ;  /* 0x0000007154547221 */ /* 0x000fe20000010000 */
[----:B------:R-:W-:Y:S01]  /*18f0*/  FMUL.FTZ R114, R189, R114 ;  /* 0x00000072bd727220 */ /* 0x000fe20000410000 */
[----:B------:R-:W-:-:S02]  /*1900*/  FFMA.FTZ R85, R112, R113, R85 ;  /* 0x0000007170557223 */ /* 0x000fc40000010055 */
[----:B------:R-:W-:Y:S02]  /*1910*/  FADD.FTZ R84, R84, R115 ;  /* 0x0000007354547221 */ /* 0x000fe40000010000 */
[----:B------:R-:W-:-:S03]  /*1920*/  FFMA.FTZ R85, R114, R115, R85 ;  /* 0x0000007372557223 */ /* 0x000fc60000010055 */
        /* <DEDUP_REMOVED lines=14> */
[----:B------:R-:W-:Y:S01]  /*1a10*/  LOP3.LUT P3, RZ, R146, 0x1f, RZ, 0xc0, !PT ;  /* 0x0000001f92ff7812 */ /* 0x000fe2000786c0ff */
[----:B0-----:R-:W-:Y:S01]  /*1a20*/  FADD.FTZ R248, R249, R84 ;  /* 0x00000054f9f87221 */ /* 0x001fe20000010000 */
[----:B-1----:R-:W-:-:S04]  /*1a30*/  FADD.FTZ R87, R246, R85 ;  /* 0x00000055f6577221 */ /* 0x002fc80000010000 */
[----:B------:R-:W0:Y:S04]  /*1a40*/  SHFL.DOWN PT, R85, R248, 0x1, 0x1f ;  /* 0x08201f00f8557f89 */ /* 0x000e2800000e0000 */
[----:B------:R-:W1:Y:S01]  /*1a50*/  SHFL.DOWN PT, R86, R87, 0x1, 0x1f ;  /* 0x08201f0057567f89 */ /* 0x000e6200000e0000 */
[----:B------:R-:W-:Y:S01]  /*1a60*/  BSSY.RECONVERGENT B0, `(.L_x_4541) ;  /* 0x000000c000007945 */ /* 0x000fe20003800200 */
[----:B0-----:R-:W-:Y:S01]  /*1a70*/  FADD.FTZ R84, R248, R85 ;  /* 0x00000055f8547221 */ /* 0x001fe20000010000 */
[----:B-1----:R-:W-:Y:S02]  /*1a80*/  FADD.FTZ R85, R87, R86 ;  /* 0x0000005657557221 */ /* 0x002fe40000010000 */
        /* <DEDUP_REMOVED lines=9> */
.L_x_4542:
[----:B------:R-:W-:Y:S05]  /*1b20*/  BSYNC.RECONVERGENT B0 ;  /* 0x0000000000007941 */ /* 0x000fea0003800200 */
.L_x_4541:
        /* <DEDUP_REMOVED lines=24> */
[----:B-1----:R-:W-:Y:S01]  /*1cb0*/  ULEA UR4, UR5, UR4, 0x18 ;  /* 0x0000000405047291 */ /* 0x002fe2000f8ec0ff */
[----:B------:R-:W-:Y:S01]  /*1cc0*/  FADD.FTZ R43, R98, R43 ;  /* 0x0000002b622b7221 */ /* 0x000fe20000010000 */
[----:B------:R-:W-:Y:S01]  /*1cd0*/  FADD.FTZ R132, R96, R132 ;  /* 0x0000008460847221 */ /* 0x000fe20000010000 */
[----:B------:R-:W-:Y:S01]  /*1ce0*/  FFMA.FTZ R16, R119, R96, R16 ;  /* 0x0000006077107223 */ /* 0x000fe20000010010 */
[----:B------:R-:W-:Y:S01]  /*1cf0*/  UIADD3 UR5, UPT, UPT, UR4, 0x8040, URZ ;  /* 0x0000804004057890 */ /* 0x000fe2000fffe0ff */
[----:B------:R-:W-:Y:S01]  /*1d00*/  HFMA2 R116, -RZ, RZ, 1.875, 0 ;  /* 0x3f800000ff747431 */ /* 0x000fe200000001ff */
[----:B------:R-:W-:Y:S01]  /*1d10*/  @!UP1 UIADD3 UR5, UPT, UPT, UR4, 0x8000, URZ ;  /* 0x0000800004059890 */ /* 0x000fe2000fffe0ff */
[----:B------:R-:W-:Y:S01]  /*1d20*/  FFMA.FTZ R152, R228, R245, R152 ;  /* 0x000000f5e4987223 */ /* 0x000fe20000010098 */
[----:B------:R-:W-:Y:S01]  /*1d30*/  UIADD3 UR6, UPT, UPT, UR4, 0x8050, URZ ;  /* 0x0000805004067890 */ /* 0x000fe2000fffe0ff */
[----:B------:R-:W-:Y:S01]  /*1d40*/  FADD.FTZ R151, R245, R151 ;  /* 0x00000097f5977221 */ /* 0x000fe20000010000 */
[----:B------:R-:W-:Y:S01]  /*1d50*/  @!UP1 UIADD3 UR6, UPT, UPT, UR4, 0x8010, URZ ;  /* 0x0000801004069890 */ /* 0x000fe2000fffe0ff */
[----:B-----5:R-:W-:Y:S01]  /*1d60*/  @P0 SHF.L.U32 R116, R193, 0x10, RZ ;  /* 0x00000010c1740819 */ /* 0x020fe200000006ff */
[----:B------:R-:W-:Y:S01]  /*1d70*/  FFMA.FTZ R148, R226, R244, R148 ;  /* 0x000000f4e2947223 */ /* 0x000fe20000010094 */
[----:B------:R-:W-:Y:S01]  /*1d80*/  FADD.FTZ R147, R244, R147 ;  /* 0x00000093f4937221 */ /* 0x000fe20000010000 */
[----:B------:R-:W-:Y:S01]  /*1d90*/  FADD.FTZ R31, R243, R31 ;  /* 0x0000001ff31f7221 */ /* 0x000fe20000010000 */
[----:B0-----:R-:W0:Y:S01]  /*1da0*/  LDS.128 R84, [UR5] ;  /* 0x00000005ff547984 */ /* 0x001e220008000c00 */
[----:B------:R-:W-:Y:S01]  /*1db0*/  UIADD3 UR5, UPT, UPT, UR4, 0x8060, URZ ;  /* 0x0000806004057890 */ /* 0x000fe2000fffe0ff */
[----:B------:R-:W-:Y:S01]  /*1dc0*/  FFMA.FTZ R3, R220, R243, R3 ;  /* 0x000000f3dc037223 */ /* 0x000fe20000010003 */
[----:B------:R-:W-:Y:S01]  /*1dd0*/  @!UP1 UIADD3 UR5, UPT, UPT, UR4, 0x8020, URZ ;  /* 0x0000802004059890 */ /* 0x000fe2000fffe0ff */
[----:B------:R-:W1:Y:S01]  /*1de0*/  LDS.128 R88, [UR6] ;  /* 0x00000006ff587984 */ /* 0x000e620008000c00 */
[----:B------:R-:W-:Y:S01]  /*1df0*/  UIADD3 UR6, UPT, UPT, UR4, 0x8070, URZ ;  /* 0x0000807004067890 */ /* 0x000fe2000fffe0ff */
[----:B------:R-:W-:Y:S01]  /*1e00*/  FADD.FTZ R33, R242, R33 ;  /* 0x00000021f2217221 */ /* 0x000fe20000010000 */
[----:B------:R-:W-:Y:S01]  /*1e10*/  @!UP1 UIADD3 UR6, UPT, UPT, UR4, 0x8030, URZ ;  /* 0x0000803004069890 */ /* 0x000fe2000fffe0ff */
[----:B------:R-:W-:Y:S01]  /*1e20*/  FFMA.FTZ R5, R217, R242, R5 ;  /* 0x000000f2d9057223 */ /* 0x000fe20000010005 */
[----:B------:R-:W-:Y:S01]  /*1e30*/  FFMA.FTZ R7, R211, R241, R7 ;  /* 0x000000f1d3077223 */ /* 0x000fe20000010007 */
[----:B------:R-:W-:Y:S01]  /*1e40*/  FADD.FTZ R35, R241, R35 ;  /* 0x00000023f1237221 */ /* 0x000fe20000010000 */
[----:B------:R-:W-:Y:S01]  /*1e50*/  FFMA.FTZ R9, R209, R240, R9 ;  /* 0x000000f0d1097223 */ /* 0x000fe20000010009 */
[----:B------:R-:W2:Y:S01]  /*1e60*/  LDS.128 R92, [UR5] ;  /* 0x00000005ff5c7984 */ /* 0x000ea20008000c00 */
[----:B------:R-:W-:Y:S01]  /*1e70*/  FADD.FTZ R37, R240, R37 ;  /* 0x00000025f0257221 */ /* 0x000fe20000010000 */
[----:B------:R-:W-:Y:S01]  /*1e80*/  FADD.FTZ R39, R239, R39 ;  /* 0x00000027ef277221 */ /* 0x000fe20000010000 */
[----:B------:R-:W-:Y:S01]  /*1e90*/  FFMA.FTZ R11, R202, R239, R11 ;  /* 0x000000efca0b7223 */ /* 0x000fe2000001000b */
[----:B------:R-:W3:Y:S01]  /*1ea0*/  LDS.128 R96, [UR6] ;  /* 0x00000006ff607984 */ /* 0x000ee20008000c00 */
        /* <DEDUP_REMOVED lines=23> */
[----:B0-----:R-:W-:Y:S01]  /*2020*/  FADD.FTZ R193, RZ, R84 ;  /* 0x00000054ffc17221 */ /* 0x001fe20000010000 */
[----:B------:R-:W-:Y:S01]  /*2030*/  FADD.FTZ R84, RZ, R85 ;  /* 0x00000055ff547221 */ /* 0x000fe20000010000 */
[----:B------:R-:W-:Y:S01]  /*2040*/  FFMA.FTZ R28, R112, R237, R28 ;  /* 0x000000ed701c7223 */ /* 0x000fe2000001001c */
[----:B------:R-:W-:Y:S01]  /*2050*/  FFMA.FTZ R29, R114, R238, R29 ;  /* 0x000000ee721d7223 */ /* 0x000fe2000001001d */
[----:B------:R-:W-:Y:S01]  /*2060*/  FADD.FTZ R193, R86, R193 ;  /* 0x000000c156c17221 */ /* 0x000fe20000010000 */
[----:B------:R-:W-:Y:S01]  /*2070*/  FADD.FTZ R84, R87, R84 ;  /* 0x0000005457547221 */ /* 0x000fe20000010000 */
[----:B------:R-:W-:-:S02]  /*2080*/  FADD.FTZ R145, R238, R145 ;  /* 0x00000091ee917221 */ /* 0x000fc40000010000 */
        /* <DEDUP_REMOVED lines=56> */
.L_x_4544:
        /* <DEDUP_REMOVED lines=36> */
.L_x_4545:
[----:B------:R-:W-:Y:S01]  /*2650*/  ISETP.NE.U32.AND P1, PT, RZ, UR14, PT ;  /* 0x0000000eff007c0c */ /* 0x000fe2000bf25070 */
[----:B------:R-:W0:Y:S03]  /*2660*/  LDC.64 R88, c[0x0][0x468] ;  /* 0x00011a00ff587b82 */ /* 0x000e260000000a00 */
[----:B------:R-:W-:-:S13]  /*2670*/  ISETP.NE.AND.EX P1, PT, RZ, UR15, PT, P1 ;  /* 0x0000000fff007c0c */ /* 0x000fda000bf25310 */
[----:B------:R-:W1:Y:S02]  /*2680*/  @P1 LDC.64 R90, c[0x0][0x478] ;  /* 0x00011e00ff5a1b82 */ /* 0x000e640000000a00 */
[----:B-1----:R-:W-:-:S04]  /*2690*/  @P1 IMAD.WIDE.U32 R90, R192, 0x20, R90 ;  /* 0x00000020c05a1825 */ /* 0x002fc800078e005a */
[----:B0-----:R-:W-:Y:S01]  /*26a0*/  IMAD.WIDE.U32 R192, R192, 0x10, R88 ;  /* 0x00000010c0c07825 */ /* 0x001fe200078e0058 */
[----:B------:R0:W-:Y:S04]  /*26b0*/  @P1 STG.E.128 desc[UR8][R90.64], R80 ;  /* 0x000000505a001986 */ /* 0x0001e8000c101d08 */
[----:B------:R0:W-:Y:S04]  /*26c0*/  @P1 STG.E.128 desc[UR8][R90.64+0x10], R76 ;  /* 0x0000104c5a001986 */ /* 0x0001e8000c101d08 */
[----:B------:R0:W-:Y:S01]  /*26d0*/  STG.E.128 desc[UR8][R192.64], R84 ;  /* 0x00000054c0007986 */ /* 0x0001e2000c101d08 */
        /* <DEDUP_REMOVED lines=38> */
.L_x_4546:
        /* <DEDUP_REMOVED lines=36> */
.L_x_4547:
[----:B------:R-:W0:Y:S01]  /*2b80*/  @P1 LDC.64 R90, c[0x0][0x478] ;  /* 0x00011e00ff5a1b82 */ /* 0x000e220000000a00 */
[----:B------:R-:W-:-:S04]  /*2b90*/  IMAD.WIDE.U32 R94, R191, 0x10, R88 ;  /* 0x00000010bf5e7825 */ /* 0x000fc800078e0058 */
[----:B0-----:R-:W-:-:S05]  /*2ba0*/  @P1 IMAD.WIDE.U32 R90, R191, 0x20, R90 ;  /* 0x00000020bf5a1825 */ /* 0x001fca00078e005a */
[----:B------:R0:W-:Y:S04]  /*2bb0*/  @P1 STG.E.128 desc[UR8][R90.64], R80 ;  /* 0x000000505a001986 */ /* 0x0001e8000c101d08 */
[----:B------:R0:W-:Y:S04]  /*2bc0*/  @P1 STG.E.128 desc[UR8][R90.64+0x10], R76 ;  /* 0x0000104c5a001986 */ /* 0x0001e8000c101d08 */
[----:B------:R0:W-:Y:S01]  /*2bd0*/  STG.E.128 desc[UR8][R94.64], R84 ;  /* 0x000000545e007986 */ /* 0x0001e2000c101d08 */
[----:B------:R-:W-:Y:S05]  /*2be0*/  @!P1 BRA `(.L_x_4548) ;  /* 0x0000000000949947 */ /* 0x000fea0003800000 */
        /* <DEDUP_REMOVED lines=37> */
.L_x_4548:
        /* <DEDUP_REMOVED lines=36> */
.L_x_4549:
[----:B------:R-:W0:Y:S02]  /*3080*/  @P1 LDC.64 R90, c[0x0][0x478] ;  /* 0x00011e00ff5a1b82 */ /* 0x000e240000000a00 */
[----:B0-----:R-:W-:-:S04]  /*3090*/  @P1 IMAD.WIDE.U32 R90, R190, 0x20, R90 ;  /* 0x00000020be5a1825 */ /* 0x001fc800078e005a */
[----:B------:R-:W-:Y:S01]  /*30a0*/  IMAD.WIDE.U32 R190, R190, 0x10, R88 ;  /* 0x00000010bebe7825 */ /* 0x000fe200078e0058 */
[----:B------:R0:W-:Y:S04]  /*30b0*/  @P1 STG.E.128 desc[UR8][R90.64], R80 ;  /* 0x000000505a001986 */ /* 0x0001e8000c101d08 */
[----:B------:R0:W-:Y:S04]  /*30c0*/  @P1 STG.E.128 desc[UR8][R90.64+0x10], R76 ;  /* 0x0000104c5a001986 */ /* 0x0001e8000c101d08 */
[----:B------:R0:W-:Y:S01]  /*30d0*/  STG.E.128 desc[UR8][R190.64], R84 ;  /* 0x00000054be007986 */ /* 0x0001e2000c101d08 */
[----:B------:R-:W-:Y:S05]  /*30e0*/  @!P1 BRA `(.L_x_4550) ;  /* 0x0000000000949947 */ /* 0x000fea0003800000 */
        /* <DEDUP_REMOVED lines=16> */
[C---:B0-----:R-:W-:Y:S01]  /*31f0*/  FFMA.FTZ R80, R189.reuse, R101, R68 ;  /* 0x00000065bd507223 */ /* 0x041fe20000010044 */
        /* <DEDUP_REMOVED lines=20> */
.L_x_4550:
        /* <DEDUP_REMOVED lines=17> */
[C---:B0-----:R-:W-:Y:S01]  /*3450*/  FFMA.FTZ R85, R189.reuse, R102, R69 ;  /* 0x00000066bd557223 */ /* 0x041fe20000010045 */
        /* <DEDUP_REMOVED lines=18> */
.L_x_4551:
[----:B------:R-:W0:Y:S01]  /*3580*/  @P1 LDC.64 R90, c[0x0][0x478] ;  /* 0x00011e00ff5a1b82 */ /* 0x000e220000000a00 */
[----:B------:R-:W-:-:S04]  /*3590*/  IMAD.WIDE.U32 R88, R154, 0x10, R88 ;  /* 0x000000109a587825 */ /* 0x000fc800078e0058 */
[----:B0-----:R-:W-:-:S05]  /*35a0*/  @P1 IMAD.WIDE.U32 R90, R154, 0x20, R90 ;  /* 0x000000209a5a1825 */ /* 0x001fca00078e005a */
[----:B------:R1:W-:Y:S04]  /*35b0*/  @P1 STG.E.128 desc[UR8][R90.64], R80 ;  /* 0x000000505a001986 */ /* 0x0003e8000c101d08 */
[----:B------:R1:W-:Y:S04]  /*35c0*/  @P1 STG.E.128 desc[UR8][R90.64+0x10], R76 ;  /* 0x0000104c5a001986 */ /* 0x0003e8000c101d08 */
[----:B------:R1:W-:Y:S01]  /*35d0*/  STG.E.128 desc[UR8][R88.64], R84 ;  /* 0x0000005458007986 */ /* 0x0003e2000c101d08 */
[----:B------:R-:W-:Y:S05]  /*35e0*/  BRA `(.L_x_4552) ;  /* 0x00000014000c7947 */ /* 0x000fea0003800000 */
.L_x_4543:
        /* <DEDUP_REMOVED lines=34> */
[----:B------:R-:W-:-:S02]  /*3810*/  FMUL.FTZ R89, R87, R116 ;  /* 0x0000007457597220 */ /* 0x000fc40000410000 */
[----:B------:R-:W-:Y:S02]  /*3820*/  F2FP.BF16.F32.PACK_AB R87, R88, R99 ;  /* 0x000000635857723e */ /* 0x000fe400000010ff */
[----:B------:R-:W-:Y:S02]  /*3830*/  F2FP.BF16.F32.PACK_AB R86, R97, R86 ;  /* 0x000000566156723e */ /* 0x000fe400000010ff */
[----:B------:R-:W-:Y:S02]  /*3840*/  F2FP.BF16.F32.PACK_AB R85, R0, R85 ;  /* 0x000000550055723e */ /* 0x000fe400000010ff */
[----:B------:R-:W-:Y:S01]  /*3850*/  F2FP.BF16.F32.PACK_AB R84, R89, R84 ;  /* 0x000000545954723e */ /* 0x000fe200000010ff */
[----:B------:R-:W-:Y:S06]  /*3860*/  BRA `(.L_x_4554) ;  /* 0x0000000000907947 */ /* 0x000fec0003800000 */
.L_x_4553:
        /* <DEDUP_REMOVED lines=36> */
.L_x_4554:
[----:B------:R-:W0:Y:S08]  /*3ab0*/  @P1 LDC.64 R90, c[0x0][0x478] ;  /* 0x00011e00ff5a1b82 */ /* 0x000e300000000a00 */
[----:B------:R-:W1:Y:S01]  /*3ac0*/  LDC.64 R88, c[0x0][0x468] ;  /* 0x00011a00ff587b82 */ /* 0x000e620000000a00 */
[----:B0-----:R-:W-:-:S05]  /*3ad0*/  @P1 IMAD.WIDE.U32 R90, R192, 0x20, R90 ;  /* 0x00000020c05a1825 */ /* 0x001fca00078e005a */
[----:B------:R0:W-:Y:S01]  /*3ae0*/  @P1 STG.E.128 desc[UR8][R90.64], R80 ;  /* 0x000000505a001986 */ /* 0x0001e2000c101d08 */
[----:B-1----:R-:W-:-:S03]  /*3af0*/  IMAD.WIDE.U32 R192, R192, 0x10, R88 ;  /* 0x00000010c0c07825 */ /* 0x002fc600078e0058 */
[----:B------:R0:W-:Y:S04]  /*3b00*/  @P1 STG.E.128 desc[UR8][R90.64+0x10], R76 ;  /* 0x0000104c5a001986 */ /* 0x0001e8000c101d08 */
[----:B------:R0:W-:Y:S01]  /*3b10*/  STG.E.128 desc[UR8][R192.64], R84 ;  /* 0x00000054c0007986 */ /* 0x0001e2000c101d08 */
[----:B------:R-:W-:Y:S05]  /*3b20*/  @!P1 BRA `(.L_x_4555) ;  /* 0x0000000000949947 */ /* 0x000fea0003800000 */
[-CC-:B0-----:R-:W-:Y:S01]  /*3b30*/  FFMA.FTZ R77, R212, R93.reuse, R92.reuse ;  /* 0x0000005dd44d7223 */ /* 0x181fe2000001005c */
[-CC-:B------:R-:W-:Y:S01]  /*3b40*/  FFMA.FTZ R76, R209, R93.reuse, R92.reuse ;  /* 0x0000005dd14c7223 */ /* 0x180fe2000001005c */
[-CC-:B------:R-:W-:Y:S01]  /*3b50*/  FFMA.FTZ R0, R211, R93.reuse, R92.reuse ;  /* 0x0000005dd3007223 */ /* 0x180fe2000001005c */
[-CC-:B------:R-:W-:Y:S01]  /*3b60*/  FFMA.FTZ R210, R210, R93.reuse, R92.reuse ;  /* 0x0000005dd2d27223 */ /* 0x180fe2000001005c */
        /* <DEDUP_REMOVED lines=33> */
.L_x_4555:
        /* <DEDUP_REMOVED lines=35> */
[----:B------:R-:W-:-:S07]  /*3fb0*/  F2FP.BF16.F32.PACK_AB R84, R91, R84 ;  /* 0x000000545b54723e */ /* 0x000fce00000010ff */
.L_x_4556:
        /* <DEDUP_REMOVED lines=44> */
.L_x_4557:
        /* <DEDUP_REMOVED lines=36> */
.L_x_4558:
        /* <DEDUP_REMOVED lines=44> */
.L_x_4559:
        /* <DEDUP_REMOVED lines=16> */
[C---:B0-----:R-:W-:Y:S01]  /*4880*/  FMUL.FTZ R85, R189.reuse, R100 ;  /* 0x00000064bd557220 */ /* 0x041fe20000410000 */
        /* <DEDUP_REMOVED lines=19> */
.L_x_4560:
[----:B------:R-:W0:Y:S01]  /*49c0*/  @P1 LDC.64 R90, c[0x0][0x478] ;  /* 0x00011e00ff5a1b82 */ /* 0x000e220000000a00 */
[----:B------:R-:W-:-:S04]  /*49d0*/  IMAD.WIDE.U32 R88, R154, 0x10, R88 ;  /* 0x000000109a587825 */ /* 0x000fc800078e0058 */
[----:B0-----:R-:W-:-:S05]  /*49e0*/  @P1 IMAD.WIDE.U32 R90, R154, 0x20, R90 ;  /* 0x000000209a5a1825 */ /* 0x001fca00078e005a */
[----:B------:R0:W-:Y:S04]  /*49f0*/  @P1 STG.E.128 desc[UR8][R90.64], R80 ;  /* 0x000000505a001986 */ /* 0x0001e8000c101d08 */
[----:B------:R0:W-:Y:S04]  /*4a00*/  @P1 STG.E.128 desc[UR8][R90.64+0x10], R76 ;  /* 0x0000104c5a001986 */ /* 0x0001e8000c101d08 */
[----:B------:R0:W-:Y:S02]  /*4a10*/  STG.E.128 desc[UR8][R88.64], R84 ;  /* 0x0000005458007986 */ /* 0x0001e4000c101d08 */
.L_x_4552:
[----:B01----:R-:W0:Y:S01]  /*4a20*/  LDC.64 R84, c[0x0][0x380] ;  /* 0x0000e000ff547b82 */ /* 0x003e220000000a00 */
[----:B------:R-:W-:Y:S01]  /*4a30*/  UPLOP3.LUT UP1, UPT, UPT, UPT, UP1, 0x40, 0x4 ;  /* 0x000000000004789c */ /* 0x000fe20003f2e810 */
        /* <DEDUP_REMOVED lines=67> */
.L_x_4540:
        /* <DEDUP_REMOVED lines=25> */
.L_x_4562:
        /* <DEDUP_REMOVED lines=16> */
.L_x_15639:


//--------------------- .text._ZN10layer_norm13ln_bwd_kernelINS_13Kernel_traitsI13__nv_bfloat16S2_fS2_fjLj8192ELj1ELj1ELj8ELj16ENS_18Kernel_traits_baseILj8192ES2_S2_fS2_fjLj256EEEEELb0ELb0ELb1ELb0EEEvNS_9BwdParamsE --------------------------
	.section	.text._ZN10layer_norm13ln_bwd_kernelINS_13Kernel_traitsI13__nv_bfloat16S2_fS2_fjLj8192ELj1ELj1ELj8ELj16ENS_18Kernel_traits_baseILj8192ES2_S2_fS2_fjLj256EEEEELb0ELb0ELb1ELb0EEEvNS_9BwdParamsE,"ax",@progbits
	.align	128
        .global         _ZN10layer_norm13ln_bwd_kernelINS_13Kernel_traitsI13__nv_bfloat16S2_fS2_fjLj8192ELj1ELj1ELj8ELj16ENS_18Kernel_traits_baseILj8192ES2_S2_fS2_fjLj256EEEEELb0ELb0ELb1ELb0EEEvNS_9BwdParamsE
        .type           _ZN10layer_norm13ln_bwd_kernelINS_13Kernel_traitsI13__nv_bfloat16S2_fS2_fjLj8192ELj1ELj1ELj8ELj16ENS_18Kernel_traits_baseILj8192ES2_S2_fS2_fjLj256EEEEELb0ELb0ELb1ELb0EEEvNS_9BwdParamsE,@function
        .size           _ZN10layer_norm13ln_bwd_kernelINS_13Kernel_traitsI13__nv_bfloat16S2_fS2_fjLj8192ELj1ELj1ELj8ELj16ENS_18Kernel_traits_baseILj8192ES2_S2_fS2_fjLj256EEEEELb0ELb0ELb1ELb0EEEvNS_9BwdParamsE,(.L_x_15640 - _ZN10layer_norm13ln_bwd_kernelINS_13Kernel_traitsI13__nv_bfloat16S2_fS2_fjLj8192ELj1ELj1ELj8ELj16ENS_18Kernel_traits_baseILj8192ES2_S2_fS2_fjLj256EEEEELb0ELb0ELb1ELb0EEEvNS_9BwdParamsE)
        .other          _ZN10layer_norm13ln_bwd_kernelINS_13Kernel_traitsI13__nv_bfloat16S2_fS2_fjLj8192ELj1ELj1ELj8ELj16ENS_18Kernel_traits_baseILj8192ES2_S2_fS2_fjLj256EEEEELb0ELb0ELb1ELb0EEEvNS_9BwdParamsE,@"STO_CUDA_ENTRY STV_DEFAULT"
_ZN10layer_norm13ln_bwd_kernelINS_13Kernel_traitsI13__nv_bfloat16S2_fS2_fjLj8192ELj1ELj1ELj8ELj16ENS_18Kernel_traits_baseILj8192ES2_S2_fS2_fjLj256EEEEELb0ELb0ELb1ELb0EEEvNS_9BwdParamsE:
.text._ZN10layer_norm13ln_bwd_kernelINS_13Kernel_traitsI13__nv_bfloat16S2_fS2_fjLj8192ELj1ELj1ELj8ELj16ENS_18Kernel_traits_baseILj8192ES2_S2_fS2_fjLj256EEEEELb0ELb0ELb1ELb0EEEvNS_9BwdParamsE:
        /* <DEDUP_REMOVED lines=120> */
.L_x_4655:
[----:B0-----:R-:W0:Y:S08]  /*0780*/  LDC.64 R2, c[0x0][0x3f8] ;  /* 0x0000fe00ff027b82 */ /* 0x001e300000000a00 */
[----:B--23--:R-:W1:Y:S08]  /*0790*/  LDC.64 R158, c[0x0][0x3c8] ;  /* 0x0000f200ff9e7b82 */ /* 0x00ce700000000a00 */
[----:B------:R-:W2:Y:S01]  /*07a0*/  LDC.64 R156, c[0x0][0x3f0] ;  /* 0x0000fc00ff9c7b82 */ /* 0x000ea20000000a00 */
[----:B0-----:R-:W-:-:S05]  /*07b0*/  IMAD.WIDE R160, R21, 0x4, R2 ;  /* 0x0000000415a07825 */ /* 0x001fca00078e0202 */
[----:B------:R-:W3:Y:S01]  /*07c0*/  LDG.E R4, desc[UR10][R160.64] ;  /* 0x0000000aa0047981 */ /* 0x000ee2000c1e1900 */
[----:B-1----:R-:W-:-:S05]  /*07d0*/  IMAD.WIDE R158, R21, 0x4, R158 ;  /* 0x00000004159e7825 */ /* 0x002fca00078e029e */
[----:B------:R0:W5:Y:S01]  /*07e0*/  LDG.E R3, desc[UR10][R158.64] ;  /* 0x0000000a9e037981 */ /* 0x000162000c1e1900 */
        /* <DEDUP_REMOVED lines=41> */
[----:B------:R-:W-:Y:S02]  /*0a80*/  SHF.L.U32 R227, R124, 0x10, RZ ;  /* 0x000000107ce37819 */ /* 0x000fe400000006ff */
[----:B------:R-:W-:Y:S02]  /*0a90*/  SHF.L.U32 R224, R17, 0x10, RZ ;  /* 0x0000001011e07819 */ /* 0x000fe400000006ff */
[----:B------:R-:W-:-:S07]  /*0aa0*/  SHF.L.U32 R220, R18, 0x10, RZ ;  /* 0x0000001012dc7819 */ /* 0x000fce00000006ff */
[----:B------:R-:W1:Y:S01]  /*0ab0*/  @P0 LDC.64 R214, c[0x0][0x438] ;  /* 0x00010e00ffd60b82 */ /* 0x000e620000000a00 */
[----:B------:R-:W-:Y:S02]  /*0ac0*/  SHF.L.U32 R223, R125, 0x10, RZ ;  /* 0x000000107ddf7819 */ /* 0x000fe400000006ff */
[----:B------:R-:W-:Y:S02]  /*0ad0*/  SHF.L.U32 R219, R126, 0x10, RZ ;  /* 0x000000107edb7819 */ /* 0x000fe400000006ff */
[----:B0-----:R-:W-:Y:S02]  /*0ae0*/  SHF.L.U32 R216, R19, 0x10, RZ ;  /* 0x0000001013d87819 */ /* 0x001fe400000006ff */
[----:B------:R-:W-:Y:S01]  /*0af0*/  IADD3 R170, PT, PT, R170, 0x100, RZ ;  /* 0x00000100aaaa7810 */ /* 0x000fe20007ffe0ff */
        /* <DEDUP_REMOVED lines=31> */
[----:B---3--:R-:W-:Y:S01]  /*0cf0*/  FADD.FTZ R164, -R168, R164 ;  /* 0x000000a4a8a47221 */ /* 0x008fe20000010100 */
        /* <DEDUP_REMOVED lines=9> */
[----:B------:R-:W-:Y:S01]  /*0d90*/  PRMT R212, R163, 0x7632, R212 ;  /* 0x00007632a3d47816 */ /* 0x000fe200000000d4 */
        /* <DEDUP_REMOVED lines=13> */
[----:B------:R-:W-:Y:S01]  /*0e70*/  SHF.L.U32 R161, R20, 0x10, RZ ;  /* 0x0000001014a17819 */ /* 0x000fe200000006ff */
[----:B0-----:R-:W-:Y:S01]  /*0e80*/  FADD.FTZ R214, -R168, R167 ;  /* 0x000000a7a8d67221 */ /* 0x001fe20000010100 */
[----:B------:R-:W-:Y:S01]  /*0e90*/  SHF.L.U32 R162, R212, 0x10, RZ ;  /* 0x00000010d4a27819 */ /* 0x000fe200000006ff */
[----:B------:R-:W-:Y:S01]  /*0ea0*/  FMUL.FTZ R215, R160, R163 ;  /* 0x000000a3a0d77220 */ /* 0x000fe20000410000 */
[----:B------:R-:W-:Y:S01]  /*0eb0*/  FMUL.FTZ R217, R3, R166 ;  /* 0x000000a603d97220 */ /* 0x000fe20000410000 */
[----:B------:R-:W-:Y:S01]  /*0ec0*/  FADD.FTZ R156, R157, R216 ;  /* 0x000000d89d9c7221 */ /* 0x000fe20000010000 */
[C---:B------:R-:W-:Y:S01]  /*0ed0*/  FFMA.FTZ R158, R218.reuse, R216, R159 ;  /* 0x000000d8da9e7223 */ /* 0x040fe2000001009f */
[----:B------:R-:W-:Y:S01]  /*0ee0*/  FADD.FTZ R73, R73, R171 ;  /* 0x000000ab49497221 */ /* 0x000fe20000010000 */
[----:B------:R-:W-:Y:S01]  /*0ef0*/  FFMA.FTZ R105, R218, R171, R105 ;  /* 0x000000abda697223 */ /* 0x000fe20000010069 */
[----:B------:R-:W-:Y:S01]  /*0f00*/  FMUL.FTZ R214, R3, R214 ;  /* 0x000000d603d67220 */ /* 0x000fe20000410000 */
[-C--:B------:R-:W-:Y:S01]  /*0f10*/  FMUL.FTZ R212, R161, R162.reuse ;  /* 0x000000a2a1d47220 */ /* 0x080fe20000410000 */
        /* <DEDUP_REMOVED lines=8> */
.L_x_4567:
[----:B----4-:R-:W-:Y:S05]  /*0fa0*/  BSYNC.RECONVERGENT B1 ;  /* 0x0000000000017941 */ /* 0x010fea0003800200 */
.L_x_4566:
[----:B------:R-:W-:Y:S04]  /*0fb0*/  BSSY.RECONVERGENT B1, `(.L_x_4568) ;  /* 0x000005d000017945 */ /* 0x000fe80003800200 */
[----:B------:R-:W-:Y:S05]  /*0fc0*/  @!P4 BRA `(.L_x_4569) ;  /* 0x00000004006cc947 */ /* 0x000fea0003800000 */
[----:B------:R-:W0:Y:S08]  /*0fd0*/  LDC.64 R164, c[0x0][0x3a8] ;  /* 0x0000ea00ffa47b82 */ /* 0x000e300000000a00 */
[----:B------:R-:W1:Y:S01]  /*0fe0*/  LDC.64 R156, c[0x0][0x428] ;  /* 0x00010a00ff9c7b82 */ /* 0x000e620000000a00 */
[----:B0-----:R-:W-:-:S05]  /*0ff0*/  IMAD.WIDE.U32 R164, R169, 0x20, R164 ;  /* 0x00000020a9a47825 */ /* 0x001fca00078e00a4 */
[----:B------:R-:W2:Y:S01]  /*1000*/  LDG.E.128 R28, desc[UR10][R164.64] ;  /* 0x0000000aa41c7981 */ /* 0x000ea2000c1e1d00 */
[----:B-1----:R-:W-:-:S03]  /*1010*/  IMAD.WIDE.U32 R156, R170, 0x10, R156 ;  /* 0x00000010aa9c7825 */ /* 0x002fc600078e009c */
[----:B------:R-:W3:Y:S04]  /*1020*/  LDG.E.128 R160, desc[UR10][R164.64+0x10] ;  /* 0x0000100aa4a07981 */ /* 0x000ee8000c1e1d00 */
[----:B------:R-:W4:Y:S01]  /*1030*/  LDG.E.128 R156, desc[UR10][R156.64] ;  /* 0x0000000a9c9c7981 */ /* 0x000f22000c1e1d00 */
[----:B------:R-:W-:-:S04]  /*1040*/  ISETP.NE.U32.AND P0, PT, RZ, UR12, PT ;  /* 0x0000000cff007c0c */ /* 0x000fc8000bf05070 */
[----:B------:R-:W-:-:S13]  /*1050*/  ISETP.NE.AND.EX P0, PT, RZ, UR13, PT, P0 ;  /* 0x0000000dff007c0c */ /* 0x000fda000bf05300 */
[----:B------:R-:W0:Y:S01]  /*1060*/  @P0 LDC.64 R26, c[0x0][0x438] ;  /* 0x00010e00ff1a0b82 */ /* 0x000e220000000a00 */
[----:B------:R-:W-:Y:S02]  /*1070*/  SHF.L.U32 R210, R120, 0x10, RZ ;  /* 0x0000001078d27819 */ /* 0x000fe400000006ff */
[----:B------:R-:W-:Y:S02]  /*1080*/  SHF.L.U32 R211, R14, 0x10, RZ ;  /* 0x000000100ed37819 */ /* 0x000fe400000006ff */
[----:B------:R-:W-:Y:S02]  /*1090*/  SHF.L.U32 R213, R13, 0x10, RZ ;  /* 0x000000100dd57819 */ /* 0x000fe400000006ff */
[----:B------:R-:W-:Y:S01]  /*10a0*/  SHF.L.U32 R208, R121, 0x10, RZ ;  /* 0x0000001079d07819 */ /* 0x000fe200000006ff */
[----:B0-----:R-:W-:-:S05]  /*10b0*/  @P0 IMAD.WIDE.U32 R26, R169, 0x20, R26 ;  /* 0x00000020a91a0825 */ /* 0x001fca00078e001a */
[----:B------:R-:W5:Y:S04]  /*10c0*/  @P0 LDG.E.128 R36, desc[UR10][R26.64] ;  /* 0x0000000a1a240981 */ /* 0x000f68000c1e1d00 */
[----:B------:R0:W5:Y:S01]  /*10d0*/  @P0 LDG.E.128 R32, desc[UR10][R26.64+0x10] ;  /* 0x0000100a1a200981 */ /* 0x000162000c1e1d00 */
[----:B------:R-:W-:Y:S02]  /*10e0*/  SHF.L.U32 R209, R15, 0x10, RZ ;  /* 0x000000100fd17819 */ /* 0x000fe400000006ff */
[----:B------:R-:W-:Y:S02]  /*10f0*/  SHF.L.U32 R175, R16, 0x10, RZ ;  /* 0x0000001010af7819 */ /* 0x000fe400000006ff */
[----:B------:R-:W-:Y:S02]  /*1100*/  IADD3 R170, PT, PT, R170, 0x100, RZ ;  /* 0x00000100aaaa7810 */ /* 0x000fe40007ffe0ff */
[----:B------:R-:W-:Y:S01]  /*1110*/  IADD3 R169, PT, PT, R169, 0x100, RZ ;  /* 0x00000100a9a97810 */ /* 0x000fe20007ffe0ff */
[C---:B--2---:R-:W-:Y:S01]  /*1120*/  FADD.FTZ R230, -R168.reuse, R31 ;  /* 0x0000001fa8e67221 */ /* 0x044fe20000010100 */
[C---:B------:R-:W-:Y:S01]  /*1130*/  FADD.FTZ R28, -R168.reuse, R28 ;  /* 0x0000001ca81c7221 */ /* 0x040fe20000010100 */
[C---:B------:R-:W-:Y:S01]  /*1140*/  FADD.FTZ R166, -R168.reuse, R29 ;  /* 0x0000001da8a67221 */ /* 0x040fe20000010100 */
[----:B------:R-:W-:Y:S01]  /*1150*/  FADD.FTZ R206, -R168, R30 ;  /* 0x0000001ea8ce7221 */ /* 0x000fe20000010100 */
[----:B----4-:R-:W-:-:S02]  /*1160*/  PRMT R25, R156, 0x7632, R25 ;  /* 0x000076329c197816 */ /* 0x010fc40000000019 */
[----:B------:R-:W-:Y:S02]  /*1170*/  SHF.L.U32 R31, R156, 0x10, RZ ;  /* 0x000000109c1f7819 */ /* 0x000fe400000006ff */
[----:B------:R-:W-:Y:S01]  /*1180*/  PRMT R156, R157, 0x7632, R156 ;  /* 0x000076329d9c7816 */ /* 0x000fe2000000009c */
[----:B-----5:R-:W-:Y:S01]  /*1190*/  FMUL.FTZ R29, R3, R28 ;  /* 0x0000001c031d7220 */ /* 0x020fe20000410000 */
[----:B0-----:R-:W-:Y:S01]  /*11a0*/  SHF.L.U32 R26, R25, 0x10, RZ ;  /* 0x00000010191a7819 */ /* 0x001fe200000006ff */
[----:B------:R-:W-:Y:S01]  /*11b0*/  FMUL.FTZ R28, R3, R230 ;  /* 0x000000e6031c7220 */ /* 0x000fe20000410000 */
[----:B------:R-:W-:Y:S01]  /*11c0*/  SHF.L.U32 R156, R156, 0x10, RZ ;  /* 0x000000109c9c7819 */ /* 0x000fe200000006ff */
[-C--:B------:R-:W-:Y:S01]  /*11d0*/  FMUL.FTZ R210, R210, R31.reuse ;  /* 0x0000001fd2d27220 */ /* 0x080fe20000410000 */
[----:B------:R-:W-:Y:S01]  /*11e0*/  SHF.L.U32 R157, R157, 0x10, RZ ;  /* 0x000000109d9d7819 */ /* 0x000fe200000006ff */
[----:B------:R-:W-:Y:S01]  /*11f0*/  FMUL.FTZ R27, R3, R206 ;  /* 0x000000ce031b7220 */ /* 0x000fe20000410000 */
[----:B------:R-:W-:Y:S01]  /*1200*/  FADD.FTZ R68, R68, R31 ;  /* 0x0000001f44447221 */ /* 0x000fe20000010000 */
[-C--:B------:R-:W-:Y:S01]  /*1210*/  FMUL.FTZ R211, R211, R156.reuse ;  /* 0x0000009cd3d37220 */ /* 0x080fe20000410000 */
[----:B------:R-:W-:Y:S01]  /*1220*/  FFMA.FTZ R103, R28, R156, R103 ;  /* 0x0000009c1c677223 */ /* 0x000fe20000010067 */
[----:B------:R-:W-:Y:S01]  /*1230*/  FADD.FTZ R71, R71, R156 ;  /* 0x0000009c47477221 */ /* 0x000fe20000010000 */
[----:B------:R-:W-:Y:S01]  /*1240*/  FFMA.FTZ R100, R29, R31, R100 ;  /* 0x0000001f1d647223 */ /* 0x000fe20000010064 */
[----:B------:R-:W-:Y:S01]  /*1250*/  FMUL.FTZ R213, R213, R26 ;  /* 0x0000001ad5d57220 */ /* 0x000fe20000410000 */
[----:B------:R-:W-:Y:S01]  /*1260*/  FADD.FTZ R156, R171, R210 ;  /* 0x000000d2ab9c7221 */ /* 0x000fe20000010000 */
[----:B------:R-:W-:Y:S01]  /*1270*/  FMUL.FTZ R30, R3, R166 ;  /* 0x000000a6031e7220 */ /* 0x000fe20000410000 */
[----:B------:R-:W-:Y:S01]  /*1280*/  FFMA.FTZ R31, R29, R210, R228 ;  /* 0x000000d21d1f7223 */ /* 0x000fe200000100e4 */
[----:B------:R-:W-:Y:S01]  /*1290*/  PRMT R164, R158, 0x7632, R164 ;  /* 0x000076329ea47816 */ /* 0x000fe200000000a4 */
[-C--:B------:R-:W-:Y:S01]  /*12a0*/  FMUL.FTZ R208, R208, R157.reuse ;  /* 0x0000009dd0d07220 */ /* 0x080fe20000410000 */
[----:B------:R-:W-:Y:S01]  /*12b0*/  SHF.L.U32 R165, R158, 0x10, RZ ;  /* 0x000000109ea57819 */ /* 0x000fe200000006ff */
[----:B------:R-:W-:Y:S01]  /*12c0*/  FADD.FTZ R70, R70, R157 ;  /* 0x0000009d46467221 */ /* 0x000fe20000010000 */
[----:B------:R-:W-:Y:S01]  /*12d0*/  PRMT R158, R159, 0x7632, R158 ;  /* 0x000076329f9e7816 */ /* 0x000fe2000000009e */
[----:B------:R-:W-:Y:S01]  /*12e0*/  FFMA.FTZ R102, R27, R157, R102 ;  /* 0x0000009d1b667223 */ /* 0x000fe20000010066 */
[----:B------:R-:W-:Y:S01]  /*12f0*/  FADD.FTZ R157, R156, R213 ;  /* 0x000000d59c9d7221 */ /* 0x000fe20000010000 */
[----:B------:R-:W-:Y:S01]  /*1300*/  FFMA.FTZ R156, R30, R213, R31 ;  /* 0x000000d51e9c7223 */ /* 0x000fe2000001001f */
[----:B---3--:R-:W-:Y:S01]  /*1310*/  FADD.FTZ R234, -R168, R162 ;  /* 0x000000a2a8ea7221 */ /* 0x008fe20000010100 */
[----:B------:R-:W-:Y:S01]  /*1320*/  SHF.L.U32 R162, R158, 0x10, RZ ;  /* 0x000000109ea27819 */ /* 0x000fe200000006ff */
[----:B------:R-:W-:Y:S01]  /*1330*/  FADD.FTZ R158, R157, R208 ;  /* 0x000000d09d9e7221 */ /* 0x000fe20000010000 */
[----:B------:R-:W-:Y:S01]  /*1340*/  SHF.L.U32 R206, R122, 0x10, RZ ;  /* 0x000000107ace7819 */ /* 0x000fe200000006ff */
[C---:B------:R-:W-:Y:S01]  /*1350*/  FADD.FTZ R160, -R168.reuse, R160 ;  /* 0x000000a0a8a07221 */ /* 0x040fe20000010100 */
[----:B------:R-:W-:Y:S01]  /*1360*/  FFMA.FTZ R157, R27, R208, R156 ;  /* 0x000000d01b9d7223 */ /* 0x000fe2000001009c */
[----:B------:R-:W-:Y:S01]  /*1370*/  FADD.FTZ R232, -R168, R161 ;  /* 0x000000a1a8e87221 */ /* 0x000fe20000010100 */
[----:B------:R-:W-:Y:S01]  /*1380*/  SHF.L.U32 R164, R164, 0x10, RZ ;  /* 0x00000010a4a47819 */ /* 0x000fe200000006ff */
[----:B------:R-:W-:Y:S01]  /*1390*/  FMUL.FTZ R25, R3, R160 ;  /* 0x000000a003197220 */ /* 0x000fe20000410000 */
[----:B------:R-:W-:Y:S01]  /*13a0*/  FMUL.FTZ R206, R206, R165 ;  /* 0x000000a5cece7220 */ /* 0x000fe20000410000 */
[----:B------:R-:W-:Y:S01]  /*13b0*/  FADD.FTZ R161, R158, R211 ;  /* 0x000000d39ea17221 */ /* 0x000fe20000010000 */
[----:B------:R-:W-:Y:S01]  /*13c0*/  FFMA.FTZ R156, R28, R211, R157 ;  /* 0x000000d31c9c7223 */ /* 0x000fe2000001009d */
[----:B------:R-:W-:Y:S01]  /*13d0*/  SHF.L.U32 R159, R159, 0x10, RZ ;  /* 0x000000109f9f7819 */ /* 0x000fe200000006ff */
[----:B------:R-:W-:Y:S01]  /*13e0*/  FFMA.FTZ R101, R30, R26, R101 ;  /* 0x0000001a1e657223 */ /* 0x000fe20000010065 */
[----:B------:R-:W-:Y:S01]  /*13f0*/  FADD.FTZ R69, R69, R26 ;  /* 0x0000001a45457221 */ /* 0x000fe20000010000 */
[----:B------:R-:W-:Y:S01]  /*1400*/  SHF.L.U32 R160, R123, 0x10, RZ ;  /* 0x000000107ba07819 */ /* 0x000fe200000006ff */
[----:B------:R-:W-:Y:S01]  /*1410*/  FMUL.FTZ R26, R3, R232 ;  /* 0x000000e8031a7220 */ /* 0x000fe20000410000 */
[----:B------:R-:W-:Y:S01]  /*1420*/  FMUL.FTZ R209, R209, R164 ;  /* 0x000000a4d1d17220 */ /* 0x000fe20000410000 */
[----:B------:R-:W-:Y:S01]  /*1430*/  FADD.FTZ R158, R161, R206 ;  /* 0x000000cea19e7221 */ /* 0x000fe20000010000 */
[----:B------:R-:W-:Y:S01]  /*1440*/  FFMA.FTZ R157, R25, R206, R156 ;  /* 0x000000ce199d7223 */ /* 0x000fe2000001009c */
[----:B------:R-:W-:Y:S01]  /*1450*/  FADD.FTZ R172, -R168, R163 ;  /* 0x000000a3a8ac7221 */ /* 0x000fe20000010100 */
        /* <DEDUP_REMOVED lines=18> */
.L_x_4569:
[----:B------:R-:W-:Y:S05]  /*1580*/  BSYNC.RECONVERGENT B1 ;  /* 0x0000000000017941 */ /* 0x000fea0003800200 */
.L_x_4568:
        /* <DEDUP_REMOVED lines=13> */
[----:B0-----:R-:W-:Y:S01]  /*1660*/  SHF.L.U32 R179, R9, 0x10, RZ ;  /* 0x0000001009b37819 */ /* 0x001fe200000006ff */
[----:B-1----:R-:W-:-:S05]  /*1670*/  @P0 IMAD.WIDE.U32 R176, R169, 0x20, R176 ;  /* 0x00000020a9b00825 */ /* 0x002fca00078e00b0 */
[----:B------:R-:W5:Y:S04]  /*1680*/  @P0 LDG.E.128 R128, desc[UR10][R176.64] ;  /* 0x0000000ab0800981 */ /* 0x000f68000c1e1d00 */
[----:B------:R0:W5:Y:S02]  /*1690*/  @P0 LDG.E.128 R132, desc[UR10][R176.64+0x10] ;  /* 0x0000100ab0840981 */ /* 0x000164000c1e1d00 */
[----:B0-----:R-:W-:Y:S02]  /*16a0*/  SHF.L.U32 R176, R116, 0x10, RZ ;  /* 0x0000001074b07819 */ /* 0x001fe400000006ff */
[----:B------:R-:W-:Y:S02]  /*16b0*/  SHF.L.U32 R186, R119, 0x10, RZ ;  /* 0x0000001077ba7819 */ /* 0x000fe400000006ff */
[----:B------:R-:W-:-:S02]  /*16c0*/  SHF.L.U32 R191, R12, 0x10, RZ ;  /* 0x000000100cbf7819 */ /* 0x000fc400000006ff */
[----:B------:R-:W-:Y:S02]  /*16d0*/  IADD3 R170, PT, PT, R170, 0x100, RZ ;  /* 0x00000100aaaa7810 */ /* 0x000fe40007ffe0ff */
[----:B------:R-:W-:Y:S01]  /*16e0*/  IADD3 R169, PT, PT, R169, 0x100, RZ ;  /* 0x00000100a9a97810 */ /* 0x000fe20007ffe0ff */
[C---:B--2---:R-:W-:Y:S01]  /*16f0*/  FADD.FTZ R182, -R168.reuse, R158 ;  /* 0x0000009ea8b67221 */ /* 0x044fe20000010100 */
[C---:B------:R-:W-:Y:S01]  /*1700*/  FADD.FTZ R174, -R168.reuse, R156 ;  /* 0x0000009ca8ae7221 */ /* 0x040fe20000010100 */
[C---:B------:R-:W-:Y:S01]  /*1710*/  FADD.FTZ R184, -R168.reuse, R159 ;  /* 0x0000009fa8b87221 */ /* 0x040fe20000010100 */
[----:B------:R-:W-:Y:S01]  /*1720*/  FADD.FTZ R180, -R168, R157 ;  /* 0x0000009da8b47221 */ /* 0x000fe20000010100 */
[----:B----4-:R-:W-:Y:S02]  /*1730*/  PRMT R158, R161, 0x7632, R158 ;  /* 0x00007632a19e7816 */ /* 0x010fe4000000009e */
[C---:B------:R-:W-:Y:S02]  /*1740*/  PRMT R156, R160.reuse, 0x7632, R156 ;  /* 0x00007632a09c7816 */ /* 0x040fe4000000009c */
[----:B------:R-:W-:Y:S01]  /*1750*/  SHF.L.U32 R157, R160, 0x10, RZ ;  /* 0x00000010a09d7819 */ /* 0x000fe200000006ff */
[C---:B-----5:R-:W-:Y:S01]  /*1760*/  FMUL.FTZ R178, R3.reuse, R184 ;  /* 0x000000b803b27220 */ /* 0x060fe20000410000 */
[----:B------:R-:W-:Y:S01]  /*1770*/  SHF.L.U32 R158, R158, 0x10, RZ ;  /* 0x000000109e9e7819 */ /* 0x000fe200000006ff */
[----:B---3--:R-:W-:Y:S01]  /*1780*/  FADD.FTZ R164, -R168, R164 ;  /* 0x000000a4a8a47221 */ /* 0x008fe20000010100 */
[C---:B------:R-:W-:Y:S01]  /*1790*/  PRMT R159, R162.reuse, 0x7632, R159 ;  /* 0x00007632a29f7816 */ /* 0x040fe2000000009f */
[C---:B------:R-:W-:Y:S01]  /*17a0*/  FMUL.FTZ R177, R3.reuse, R174 ;  /* 0x000000ae03b17220 */ /* 0x040fe20000410000 */
[----:B------:R-:W-:Y:S01]  /*17b0*/  SHF.L.U32 R187, R162, 0x10, RZ ;  /* 0x00000010a2bb7819 */ /* 0x000fe200000006ff */
[----:B------:R-:W-:Y:S01]  /*17c0*/  FADD.FTZ R162, -R168, R165 ;  /* 0x000000a5a8a27221 */ /* 0x000fe20000010100 */
[----:B------:R-:W-:Y:S01]  /*17d0*/  SHF.L.U32 R156, R156, 0x10, RZ ;  /* 0x000000109c9c7819 */ /* 0x000fe200000006ff */
[C---:B------:R-:W-:Y:S01]  /*17e0*/  FMUL.FTZ R174, R3.reuse, R180 ;  /* 0x000000b403ae7220 */ /* 0x040fe20000410000 */
[-C--:B------:R-:W-:Y:S01]  /*17f0*/  FMUL.FTZ R176, R176, R157.reuse ;  /* 0x0000009db0b07220 */ /* 0x080fe20000410000 */
[----:B------:R-:W-:Y:S01]  /*1800*/  FMUL.FTZ R181, R3, R182 ;  /* 0x000000b603b57220 */ /* 0x000fe20000410000 */
[----:B------:R-:W-:Y:S01]  /*1810*/  SHF.L.U32 R182, R118, 0x10, RZ ;  /* 0x0000001076b67819 */ /* 0x000fe200000006ff */
[-C--:B------:R-:W-:Y:S01]  /*1820*/  FMUL.FTZ R183, R183, R158.reuse ;  /* 0x0000009eb7b77220 */ /* 0x080fe20000410000 */
[----:B------:R-:W-:Y:S01]  /*1830*/  FFMA.FTZ R95, R178, R158, R95 ;  /* 0x0000009eb25f7223 */ /* 0x000fe2000001005f */
[----:B------:R-:W-:Y:S01]  /*1840*/  FADD.FTZ R63, R63, R158 ;  /* 0x0000009e3f3f7221 */ /* 0x000fe20000010000 */
[----:B------:R-:W-:Y:S01]  /*1850*/  SHF.L.U32 R158, R11, 0x10, RZ ;  /* 0x000000100b9e7819 */ /* 0x000fe200000006ff */
[----:B------:R-:W-:Y:S01]  /*1860*/  FMUL.FTZ R185, R3, R164 ;  /* 0x000000a403b97220 */ /* 0x000fe20000410000 */
[----:B------:R-:W-:Y:S01]  /*1870*/  SHF.L.U32 R159, R159, 0x10, RZ ;  /* 0x000000109f9f7819 */ /* 0x000fe200000006ff */
[-C--:B------:R-:W-:Y:S01]  /*1880*/  FMUL.FTZ R179, R179, R156.reuse ;  /* 0x0000009cb3b37220 */ /* 0x080fe20000410000 */
[----:B------:R-:W-:Y:S01]  /*1890*/  FFMA.FTZ R93, R174, R156, R93 ;  /* 0x0000009cae5d7223 */ /* 0x000fe2000001005d */
[----:B------:R-:W-:Y:S01]  /*18a0*/  FADD.FTZ R61, R61, R156 ;  /* 0x0000009c3d3d7221 */ /* 0x000fe20000010000 */
[----:B------:R-:W-:Y:S01]  /*18b0*/  FMUL.FTZ R184, R3, R162 ;  /* 0x000000a203b87220 */ /* 0x000fe20000410000 */
[----:B------:R-:W-:Y:S01]  /*18c0*/  SHF.L.U32 R161, R161, 0x10, RZ ;  /* 0x00000010a1a17819 */ /* 0x000fe200000006ff */
[----:B------:R-:W-:Y:S01]  /*18d0*/  FADD.FTZ R60, R60, R157 ;  /* 0x0000009d3c3c7221 */ /* 0x000fe20000010000 */
[----:B------:R-:W-:Y:S01]  /*18e0*/  FFMA.FTZ R92, R177, R157, R92 ;  /* 0x0000009db15c7223 */ /* 0x000fe2000001005c */
[----:B------:R-:W-:Y:S01]  /*18f0*/  SHF.L.U32 R180, R117, 0x10, RZ ;  /* 0x0000001075b47819 */ /* 0x000fe200000006ff */
        /* <DEDUP_REMOVED lines=9> */
[----:B------:R-:W-:Y:S01]  /*1990*/  FMUL.FTZ R180, R180, R161 ;  /* 0x000000a1b4b47220 */ /* 0x000fe20000410000 */
[----:B------:R-:W-:-:S03]  /*19a0*/  FFMA.FTZ R156, R174, R179, R157 ;  /* 0x000000b3ae9c7223 */ /* 0x000fc6000001009d */
[----:B------:R-:W-:Y:S01]  /*19b0*/  FADD.FTZ R158, R159, R180 ;  /* 0x000000b49f9e7221 */ /* 0x000fe20000010000 */
[----:B------:R-:W-:Y:S01]  /*19c0*/  FFMA.FTZ R157, R181, R180, R156 ;  /* 0x000000b4b59d7223 */ /* 0x000fe2000001009c */
[C---:B------:R-:W-:Y:S02]  /*19d0*/  PRMT R160, R163.reuse, 0x7632, R160 ;  /* 0x00007632a3a07816 */ /* 0x040fe400000000a0 */
[----:B------:R-:W-:Y:S01]  /*19e0*/  FADD.FTZ R159, R158, R183 ;  /* 0x000000b79e9f7221 */ /* 0x000fe20000010000 */
[----:B------:R-:W-:Y:S01]  /*19f0*/  FFMA.FTZ R156, R178, R183, R157 ;  /* 0x000000b7b29c7223 */ /* 0x000fe2000001009d */
[----:B------:R-:W-:Y:S01]  /*1a00*/  SHF.L.U32 R163, R163, 0x10, RZ ;  /* 0x00000010a3a37819 */ /* 0x000fe200000006ff */
[----:B------:R-:W-:Y:S01]  /*1a10*/  FADD.FTZ R166, -R168, R166 ;  /* 0x000000a6a8a67221 */ /* 0x000fe20000010100 */
[----:B------:R-:W-:Y:S01]  /*1a20*/  FADD.FTZ R158, R159, R182 ;  /* 0x000000b69f9e7221 */ /* 0x000fe20000010000 */
[----:B------:R-:W-:Y:S01]  /*1a30*/  FFMA.FTZ R157, R185, R182, R156 ;  /* 0x000000b6b99d7223 */ /* 0x000fe2000001009c */
[----:B------:R-:W-:Y:S01]  /*1a40*/  SHF.L.U32 R160, R160, 0x10, RZ ;  /* 0x00000010a0a07819 */ /* 0x000fe200000006ff */
        /* <DEDUP_REMOVED lines=17> */
.L_x_4571:
[----:B------:R-:W-:Y:S05]  /*1b60*/  BSYNC.RECONVERGENT B1 ;  /* 0x0000000000017941 */ /* 0x000fea0003800200 */
.L_x_4570:
        /* <DEDUP_REMOVED lines=11> */
[----:B0-----:R-:W-:Y:S02]  /*1c20*/  SHF.L.U32 R195, R5, 0x10, RZ ;  /* 0x0000001005c37819 */ /* 0x001fe400000006ff */
[----:B------:R-:W-:Y:S02]  /*1c30*/  SHF.L.U32 R196, R113, 0x10, RZ ;  /* 0x0000001071c47819 */ /* 0x000fe400000006ff */
[----:B------:R-:W-:Y:S01]  /*1c40*/  SHF.L.U32 R203, R7, 0x10, RZ ;  /* 0x0000001007cb7819 */ /* 0x000fe200000006ff */
[----:B-1----:R-:W-:-:S05]  /*1c50*/  @P0 IMAD.WIDE.U32 R192, R169, 0x20, R192 ;  /* 0x00000020a9c00825 */ /* 0x002fca00078e00c0 */
[----:B------:R-:W5:Y:S04]  /*1c60*/  @P0 LDG.E.128 R136, desc[UR10][R192.64] ;  /* 0x0000000ac0880981 */ /* 0x000f68000c1e1d00 */
[----:B------:R0:W5:Y:S01]  /*1c70*/  @P0 LDG.E.128 R140, desc[UR10][R192.64+0x10] ;  /* 0x0000100ac08c0981 */ /* 0x000162000c1e1d00 */
[----:B------:R-:W-:Y:S02]  /*1c80*/  SHF.L.U32 R199, R6, 0x10, RZ ;  /* 0x0000001006c77819 */ /* 0x000fe400000006ff */
[----:B------:R-:W-:Y:S02]  /*1c90*/  SHF.L.U32 R198, R114, 0x10, RZ ;  /* 0x0000001072c67819 */ /* 0x000fe400000006ff */
[----:B------:R-:W-:Y:S02]  /*1ca0*/  SHF.L.U32 R202, R115, 0x10, RZ ;  /* 0x0000001073ca7819 */ /* 0x000fe400000006ff */
[----:B------:R-:W-:-:S02]  /*1cb0*/  SHF.L.U32 R207, R8, 0x10, RZ ;  /* 0x0000001008cf7819 */ /* 0x000fc400000006ff */
[----:B0-----:R-:W-:Y:S01]  /*1cc0*/  SHF.L.U32 R192, R112, 0x10, RZ ;  /* 0x0000001070c07819 */ /* 0x001fe200000006ff */
[C---:B--2---:R-:W-:Y:S01]  /*1cd0*/  FADD.FTZ R156, -R168.reuse, R156 ;  /* 0x0000009ca89c7221 */ /* 0x044fe20000010100 */
[C---:B------:R-:W-:Y:S01]  /*1ce0*/  FADD.FTZ R190, -R168.reuse, R157 ;  /* 0x0000009da8be7221 */ /* 0x040fe20000010100 */
[C---:B------:R-:W-:Y:S01]  /*1cf0*/  FADD.FTZ R194, -R168.reuse, R159 ;  /* 0x0000009fa8c27221 */ /* 0x040fe20000010100 */
[C---:B------:R-:W-:Y:S01]  /*1d00*/  FADD.FTZ R158, -R168.reuse, R158 ;  /* 0x0000009ea89e7221 */ /* 0x040fe20000010100 */
[C---:B-----5:R-:W-:Y:S01]  /*1d10*/  FMUL.FTZ R193, R3.reuse, R156 ;  /* 0x0000009c03c17220 */ /* 0x060fe20000410000 */
[C---:B------:R-:W-:Y:S01]  /*1d20*/  FMUL.FTZ R190, R3.reuse, R190 ;  /* 0x000000be03be7220 */ /* 0x040fe20000410000 */
[C-C-:B---3--:R-:W-:Y:S01]  /*1d30*/  FADD.FTZ R170, -R168.reuse, R160.reuse ;  /* 0x000000a0a8aa7221 */ /* 0x148fe20000010100 */
[----:B------:R-:W-:Y:S01]  /*1d40*/  FADD.FTZ R200, -R168, R161 ;  /* 0x000000a1a8c87221 */ /* 0x000fe20000010100 */
[C---:B------:R-:W-:Y:S01]  /*1d50*/  FMUL.FTZ R197, R3.reuse, R158 ;  /* 0x0000009e03c57220 */ /* 0x040fe20000410000 */
[----:B----4-:R-:W-:Y:S01]  /*1d60*/  PRMT R157, R164, 0x7632, R157 ;  /* 0x00007632a49d7816 */ /* 0x010fe2000000009d */
[----:B------:R-:W-:Y:S01]  /*1d70*/  FADD.FTZ R204, -R168, R163 ;  /* 0x000000a3a8cc7221 */ /* 0x000fe20000010100 */
[----:B------:R-:W-:Y:S01]  /*1d80*/  SHF.L.U32 R159, R164, 0x10, RZ ;  /* 0x00000010a49f7819 */ /* 0x000fe200000006ff */
[----:B------:R-:W-:Y:S01]  /*1d90*/  FMUL.FTZ R200, R3, R200 ;  /* 0x000000c803c87220 */ /* 0x000fe20000410000 */
[----:B------:R-:W-:Y:S01]  /*1da0*/  SHF.L.U32 R156, R157, 0x10, RZ ;  /* 0x000000109d9c7819 */ /* 0x000fe200000006ff */
[----:B------:R-:W-:Y:S01]  /*1db0*/  FMUL.FTZ R194, R3, R194 ;  /* 0x000000c203c27220 */ /* 0x000fe20000410000 */
[----:B------:R-:W-:Y:S01]  /*1dc0*/  PRMT R160, R165, 0x7632, R160 ;  /* 0x00007632a5a07816 */ /* 0x000fe200000000a0 */
[-C--:B------:R-:W-:Y:S01]  /*1dd0*/  FMUL.FTZ R192, R192, R159.reuse ;  /* 0x0000009fc0c07220 */ /* 0x080fe20000410000 */
[----:B------:R-:W-:Y:S01]  /*1de0*/  PRMT R161, R166, 0x7632, R161 ;  /* 0x00007632a6a17816 */ /* 0x000fe200000000a1 */
[-C--:B------:R-:W-:Y:S01]  /*1df0*/  FMUL.FTZ R195, R195, R156.reuse ;  /* 0x0000009cc3c37220 */ /* 0x080fe20000410000 */
[----:B------:R-:W-:Y:S01]  /*1e00*/  FFMA.FTZ R85, R190, R156, R85 ;  /* 0x0000009cbe557223 */ /* 0x000fe20000010055 */
[----:B------:R-:W-:Y:S01]  /*1e10*/  FADD.FTZ R53, R53, R156 ;  /* 0x0000009c35357221 */ /* 0x000fe20000010000 */
[----:B------:R-:W-:Y:S01]  /*1e20*/  SHF.L.U32 R165, R165, 0x10, RZ ;  /* 0x00000010a5a57819 */ /* 0x000fe200000006ff */
[----:B------:R-:W-:Y:S01]  /*1e30*/  FADD.FTZ R156, R171, R192 ;  /* 0x000000c0ab9c7221 */ /* 0x000fe20000010000 */
[C---:B------:R-:W-:Y:S01]  /*1e40*/  FFMA.FTZ R157, R193.reuse, R192, R228 ;  /* 0x000000c0c19d7223 */ /* 0x040fe200000100e4 */
[----:B------:R-:W-:Y:S01]  /*1e50*/  FADD.FTZ R52, R52, R159 ;  /* 0x0000009f34347221 */ /* 0x000fe20000010000 */
[----:B------:R-:W-:Y:S01]  /*1e60*/  FFMA.FTZ R84, R193, R159, R84 ;  /* 0x0000009fc1547223 */ /* 0x000fe20000010054 */
[----:B------:R-:W-:Y:S01]  /*1e70*/  SHF.L.U32 R158, R161, 0x10, RZ ;  /* 0x00000010a19e7819 */ /* 0x000fe200000006ff */
[----:B------:R-:W-:Y:S01]  /*1e80*/  FADD.FTZ R159, R156, R195 ;  /* 0x000000c39c9f7221 */ /* 0x000fe20000010000 */
[----:B------:R-:W-:Y:S01]  /*1e90*/  SHF.L.U32 R160, R160, 0x10, RZ ;  /* 0x00000010a0a07819 */ /* 0x000fe200000006ff */
[----:B------:R-:W-:Y:S01]  /*1ea0*/  FMUL.FTZ R196, R196, R165 ;  /* 0x000000a5c4c47220 */ /* 0x000fe20000410000 */
[----:B------:R-:W-:Y:S01]  /*1eb0*/  FFMA.FTZ R156, R190, R195, R157 ;  /* 0x000000c3be9c7223 */ /* 0x000fe2000001009d */
[----:B------:R-:W-:Y:S01]  /*1ec0*/  SHF.L.U32 R163, R166, 0x10, RZ ;  /* 0x00000010a6a37819 */ /* 0x000fe200000006ff */
[-C--:B------:R-:W-:Y:S01]  /*1ed0*/  FMUL.FTZ R203, R203, R158.reuse ;  /* 0x0000009ecbcb7220 */ /* 0x080fe20000410000 */
[----:B------:R-:W-:Y:S01]  /*1ee0*/  FFMA.FTZ R81, R200, R158, R81 ;  /* 0x0000009ec8517223 */ /* 0x000fe20000010051 */
[----:B------:R-:W-:Y:S01]  /*1ef0*/  FADD.FTZ R49, R49, R158 ;  /* 0x0000009e31317221 */ /* 0x000fe20000010000 */
[----:B------:R-:W-:Y:S01]  /*1f00*/  FMUL.FTZ R199, R199, R160 ;  /* 0x000000a0c7c77220 */ /* 0x000fe20000410000 */
[----:B------:R-:W-:Y:S01]  /*1f10*/  FADD.FTZ R158, R159, R196 ;  /* 0x000000c49f9e7221 */ /* 0x000fe20000010000 */
[----:B------:R-:W-:Y:S01]  /*1f20*/  FFMA.FTZ R157, R197, R196, R156 ;  /* 0x000000c4c59d7223 */ /* 0x000fe2000001009c */
[----:B------:R-:W-:Y:S01]  /*1f30*/  FMUL.FTZ R201, R3, R170 ;  /* 0x000000aa03c97220 */ /* 0x000fe20000410000 */
[----:B------:R-:W-:Y:S01]  /*1f40*/  FMUL.FTZ R198, R198, R163 ;  /* 0x000000a3c6c67220 */ /* 0x000fe20000410000 */
[----:B------:R-:W-:Y:S01]  /*1f50*/  FADD.FTZ R159, R158, R199 ;  /* 0x000000c79e9f7221 */ /* 0x000fe20000010000 */
[----:B------:R-:W-:Y:S01]  /*1f60*/  FFMA.FTZ R156, R194, R199, R157 ;  /* 0x000000c7c29c7223 */ /* 0x000fe2000001009d */
[C---:B------:R-:W-:Y:S01]  /*1f70*/  PRMT R164, R167.reuse, 0x7632, R164 ;  /* 0x00007632a7a47816 */ /* 0x040fe200000000a4 */
[----:B------:R-:W-:Y:S01]  /*1f80*/  FADD.FTZ R162, -R168, R162 ;  /* 0x000000a2a8a27221 */ /* 0x000fe20000010100 */
[----:B------:R-:W-:Y:S01]  /*1f90*/  SHF.L.U32 R167, R167, 0x10, RZ ;  /* 0x00000010a7a77819 */ /* 0x000fe200000006ff */
[----:B------:R-:W-:Y:S01]  /*1fa0*/  FADD.FTZ R158, R159, R198 ;  /* 0x000000c69f9e7221 */ /* 0x000fe20000010000 */
[----:B------:R-:W-:Y:S01]  /*1fb0*/  FFMA.FTZ R157, R201, R198, R156 ;  /* 0x000000c6c99d7223 */ /* 0x000fe2000001009c */
[----:B------:R-:W-:Y:S01]  /*1fc0*/  SHF.L.U32 R164, R164, 0x10, RZ ;  /* 0x00000010a4a47819 */ /* 0x000fe200000006ff */
        /* <DEDUP_REMOVED lines=20> */
[----:B------:R-:W-:Y:S06]  /*2110*/  BRA `(.L_x_4572) ;  /* 0x0000000000847947 */ /* 0x000fec0003800000 */
.L_x_4565:
        /* <DEDUP_REMOVED lines=22> */
[----:B------:R-:W-:Y:S02]  /*2280*/  @P2 IADD3 R165, PT, PT, R165, 0x100, RZ ;  /* 0x00000100a5a52810 */ /* 0x000fe40007ffe0ff */
[----:B------:R0:W5:Y:S04]  /*2290*/  @P0 LDG.E.128 R40, desc[UR10][R162.64+0x10] ;  /* 0x0000100aa2280981 */ /* 0x000168000c1e1d00 */
[----:B------:R0:W5:Y:S01]  /*22a0*/  @P2 LDG.E.128 R36, desc[UR10][R160.64] ;  /* 0x0000000aa0242981 */ /* 0x000162000c1e1d00 */
[C---:B--2---:R-:W-:Y:S01]  /*22b0*/  @P3 IMAD.WIDE.U32 R158, R165.reuse, 0x20, R158 ;  /* 0x00000020a59e3825 */ /* 0x044fe200078e009e */
[----:B------:R-:W-:-:S02]  /*22c0*/  @P3 IADD3 R165, PT, PT, R165, 0x100, RZ ;  /* 0x00000100a5a53810 */ /* 0x000fc40007ffe0ff */
[----:B------:R0:W5:Y:S04]  /*22d0*/  @P2 LDG.E.128 R32, desc[UR10][R160.64+0x10] ;  /* 0x0000100aa0202981 */ /* 0x000168000c1e1d00 */
[----:B------:R0:W5:Y:S01]  /*22e0*/  @P3 LDG.E.128 R128, desc[UR10][R158.64] ;  /* 0x0000000a9e803981 */ /* 0x000162000c1e1d00 */
[----:B---3--:R-:W-:-:S03]  /*22f0*/  @P4 IMAD.WIDE.U32 R156, R165, 0x20, R156 ;  /* 0x00000020a59c4825 */ /* 0x008fc600078e009c */
[----:B------:R0:W5:Y:S04]  /*2300*/  @P3 LDG.E.128 R132, desc[UR10][R158.64+0x10] ;  /* 0x0000100a9e843981 */ /* 0x000168000c1e1d00 */
[----:B------:R0:W5:Y:S04]  /*2310*/  @P4 LDG.E.128 R136, desc[UR10][R156.64] ;  /* 0x0000000a9c884981 */ /* 0x000168000c1e1d00 */
[----:B------:R0:W5:Y:S02]  /*2320*/  @P4 LDG.E.128 R140, desc[UR10][R156.64+0x10] ;  /* 0x0000100a9c8c4981 */ /* 0x000164000c1e1d00 */
.L_x_4572:
[----:B----4-:R-:W-:Y:S05]  /*2330*/  BSYNC.RECONVERGENT B0 ;  /* 0x0000000000007941 */ /* 0x010fea0003800200 */
.L_x_4564:
        /* <DEDUP_REMOVED lines=31> */
.L_x_4574:
[----:B------:R-:W-:Y:S05]  /*2530*/  BSYNC.RECONVERGENT B0 ;  /* 0x0000000000007941 */ /* 0x000fea0003800200 */
.L_x_4573:
        /* <DEDUP_REMOVED lines=37> */
[----:B------:R-:W-:Y:S02]  /*2790*/  @P3 LEA.HI.SX32 R161, R158, R23, 0x1d ;  /* 0x000000179ea13211 */ /* 0x000fe400078feaff */
        /* <DEDUP_REMOVED lines=25> */
.L_x_4579:
        /* <DEDUP_REMOVED lines=9> */
.L_x_4580:
        /* <DEDUP_REMOVED lines=9> */
.L_x_4581:
        /* <DEDUP_REMOVED lines=9> */
.L_x_4582:
        /* <DEDUP_REMOVED lines=9> */
.L_x_4583:
        /* <DEDUP_REMOVED lines=9> */
.L_x_4584:
        /* <DEDUP_REMOVED lines=9> */
.L_x_4585:
        /* <DEDUP_REMOVED lines=10> */
.L_x_4578:
        /* <DEDUP_REMOVED lines=18> */
[----:B------:R-:W-:Y:S01]  /*2e50*/  ISETP.GT.AND P0, PT, R4, RZ, PT ;  /* 0x000000ff0400720c */ /* 0x000fe20003f04270 */
        /* <DEDUP_REMOVED lines=13> */
[----:B------:R-:W-:Y:S01]  /*2f30*/  FSEL R155, R155, RZ, P0 ;  /* 0x000000ff9b9b7208 */ /* 0x000fe20000000000 */
        /* <DEDUP_REMOVED lines=9> */
.L_x_4587:
        /* <DEDUP_REMOVED lines=9> */
.L_x_4588:
        /* <DEDUP_REMOVED lines=9> */
.L_x_4589:
        /* <DEDUP_REMOVED lines=9> */
.L_x_4590:
        /* <DEDUP_REMOVED lines=9> */
.L_x_4591:
        /* <DEDUP_REMOVED lines=9> */
.L_x_4592:
        /* <DEDUP_REMOVED lines=9> */
.L_x_4593:
[----:B------:R-:W-:Y:S05]  /*3330*/  @!P3 BRA `(.L_x_4586) ;  /* 0x000000080028b947 */ /* 0x000fea0003800000 */
[----:B------:R-:W-:-:S05]  /*3340*/  FMUL.FTZ R156, R155, UR15 ;  /* 0x0000000f9b9c7c20 */ /* 0x000fca0008410000 */
[----:B------:R-:W-:-:S04]  /*3350*/  F2FP.BF16.F32.PACK_AB R156, RZ, R156 ;  /* 0x0000009cff9c723e */ /* 0x000fc800000010ff */
[----:B------:R-:W-:Y:S01]  /*3360*/  PRMT R147, R147, 0x5410, R156 ;  /* 0x0000541093937816 */ /* 0x000fe2000000009c */
[----:B------:R-:W-:Y:S06]  /*3370*/  BRA `(.L_x_4586) ;  /* 0x0000000800187947 */ /* 0x000fec0003800000 */
.L_x_4577:
[----:B------:R-:W-:Y:S01]  /*3380*/  UMOV UR4, UR6 ;  /* 0x0000000600047c82 */ /* 0x000fe20008000000 */
[----:B------:R-:W-:Y:S01]  /*3390*/  UMOV UR5, UR7 ;  /* 0x0000000700057c82 */ /* 0x000fe20008000000 */
[----:B------:R-:W-:-:S04]  /*33a0*/  UISETP.NE.U32.AND UP0, UPT, UR4, URZ, UPT ;  /* 0x000000ff0400728c */ /* 0x000fc8000bf05070 */
[----:B------:R-:W-:-:S09]  /*33b0*/  UISETP.NE.AND.EX UP0, UPT, UR5, URZ, UPT, UP0 ;  /* 0x000000ff0500728c */ /* 0x000fd2000bf05300 */
[----:B------:R-:W-:Y:S05]  /*33c0*/  BRA.U UP0, `(.L_x_4594) ;  /* 0x0000000500047547 */ /* 0x000fea000b800000 */
[----:B------:R-:W0:Y:S01]  /*33d0*/  @P3 LDC R159, c[0x0][0x40c] ;  /* 0x00010300ff9f3b82 */ /* 0x000e220000000800 */
[-CC-:B------:R-:W-:Y:S01]  /*33e0*/  @P1 FFMA.FTZ R165, R226, R2.reuse, R163.reuse ;  /* 0x00000002e2a51223 */ /* 0x180fe200000100a3 */
[--C-:B------:R-:W-:Y:S01]  /*33f0*/  @P1 FFMA.FTZ R158, R229, R2, R163.reuse ;  /* 0x00000002e59e1223 */ /* 0x100fe200000100a3 */
[----:B------:R-:W-:Y:S01]  /*3400*/  MOV R156, R44 ;  /* 0x0000002c009c7202 */ /* 0x000fe20000000f00 */
[----:B------:R-:W-:Y:S01]  /*3410*/  @P1 FFMA.FTZ R167, R222, R2, R163 ;  /* 0x00000002dea71223 */ /* 0x000fe200000100a3 */
[----:B------:R-:W-:Y:S01]  /*3420*/  @P1 FADD.FTZ R160, R224, -R165 ;  /* 0x800000a5e0a01221 */ /* 0x000fe20000010000 */
[----:B------:R-:W-:Y:S01]  /*3430*/  @P1 FADD.FTZ R158, R227, -R158 ;  /* 0x8000009ee39e1221 */ /* 0x000fe20000010000 */
[----:B------:R-:W-:Y:S01]  /*3440*/  MOV R157, R45 ;  /* 0x0000002d009d7202 */ /* 0x000fe20000000f00 */
[----:B------:R-:W1:Y:S01]  /*3450*/  @P3 LDC R162, c[0x0][0x40c] ;  /* 0x00010300ffa23b82 */ /* 0x000e620000000800 */
[C---:B------:R-:W-:Y:S01]  /*3460*/  @P1 FFMA.FTZ R157, R3.reuse, R160, R45 ;  /* 0x000000a0039d1223 */ /* 0x040fe2000001002d */
[----:B------:R-:W-:Y:S01]  /*3470*/  @P1 FFMA.FTZ R156, R3, R158, R44 ;  /* 0x0000009e039c1223 */ /* 0x000fe2000001002c */
[-CC-:B------:R-:W-:Y:S01]  /*3480*/  @P1 FFMA.FTZ R160, R225, R2.reuse, R163.reuse ;  /* 0x00000002e1a01223 */ /* 0x180fe200000100a3 */
[-C--:B------:R-:W-:Y:S01]  /*3490*/  @P1 FFMA.FTZ R168, R221, R2.reuse, R163 ;  /* 0x00000002dda81223 */ /* 0x080fe200000100a3 */
[----:B------:R-:W-:Y:S01]  /*34a0*/  @P1 FADD.FTZ R164, R220, -R167 ;  /* 0x800000a7dca41221 */ /* 0x000fe20000010000 */
[-CC-:B------:R-:W-:Y:S01]  /*34b0*/  @P1 FFMA.FTZ R167, R218, R2.reuse, R163.reuse ;  /* 0x00000002daa71223 */ /* 0x180fe200000100a3 */
[----:B------:R-:W-:Y:S01]  /*34c0*/  @P1 FADD.FTZ R160, R223, -R160 ;  /* 0x800000a0dfa01221 */ /* 0x000fe20000010000 */
[----:B------:R-:W2:Y:S01]  /*34d0*/  @P3 LDC R165, c[0x0][0x40c] ;  /* 0x00010300ffa53b82 */ /* 0x000ea20000000800 */
[----:B------:R-:W-:Y:S01]  /*34e0*/  @P1 FFMA.FTZ R228, R217, R2, R163 ;  /* 0x00000002d9e41223 */ /* 0x000fe200000100a3 */
[----:B------:R-:W-:Y:S01]  /*34f0*/  @P1 FADD.FTZ R168, R219, -R168 ;  /* 0x800000a8dba81221 */ /* 0x000fe20000010000 */
[----:B------:R-:W-:Y:S01]  /*3500*/  MOV R158, R46 ;  /* 0x0000002e009e7202 */ /* 0x000fe20000000f00 */
[----:B------:R-:W-:Y:S01]  /*3510*/  @P1 FFMA.FTZ R158, R3, R160, R46 ;  /* 0x000000a0039e1223 */ /* 0x000fe2000001002e */
[----:B------:R-:W-:Y:S01]  /*3520*/  MOV R160, R40 ;  /* 0x0000002800a07202 */ /* 0x000fe20000000f00 */
[----:B------:R-:W-:Y:S01]  /*3530*/  @P1 FADD.FTZ R170, R216, -R167 ;  /* 0x800000a7d8aa1221 */ /* 0x000fe20000010000 */
[----:B------:R-:W-:Y:S01]  /*3540*/  @P1 FADD.FTZ R167, R215, -R228 ;  /* 0x800000e4d7a71221 */ /* 0x000fe20000010000 */
[----:B------:R-:W3:Y:S01]  /*3550*/  @P3 LDC R169, c[0x0][0x40c] ;  /* 0x00010300ffa93b82 */ /* 0x000ee20000000800 */
[----:B0-----:R-:W-:Y:S01]  /*3560*/  @P3 FMUL.FTZ R156, R156, R159 ;  /* 0x0000009f9c9c3220 */ /* 0x001fe20000410000 */
[C---:B------:R-:W-:Y:S01]  /*3570*/  @P1 FFMA.FTZ R160, R3.reuse, R168, R40 ;  /* 0x000000a803a01223 */ /* 0x040fe20000010028 */
[----:B------:R-:W-:Y:S01]  /*3580*/  MOV R159, R47 ;  /* 0x0000002f009f7202 */ /* 0x000fe20000000f00 */
[C---:B------:R-:W-:Y:S01]  /*3590*/  @P1 FFMA.FTZ R159, R3.reuse, R164, R47 ;  /* 0x000000a4039f1223 */ /* 0x040fe2000001002f */
[----:B------:R-:W-:Y:S01]  /*35a0*/  MOV R164, R42 ;  /* 0x0000002a00a47202 */ /* 0x000fe20000000f00 */
[----:B------:R-:W-:Y:S01]  /*35b0*/  @P1 FFMA.FTZ R164, R3, R167, R42 ;  /* 0x000000a703a41223 */ /* 0x000fe2000001002a */
[----:B------:R-:W-:Y:S01]  /*35c0*/  @P3 F2FP.BF16.F32.PACK_AB R156, RZ, R156 ;  /* 0x0000009cff9c323e */ /* 0x000fe200000010ff */
[----:B------:R-:W0:Y:S01]  /*35d0*/  @P3 LDC R166, c[0x0][0x40c] ;  /* 0x00010300ffa63b82 */ /* 0x000e220000000800 */
[----:B-1----:R-:W-:Y:S01]  /*35e0*/  @P3 FMUL.FTZ R157, R157, R162 ;  /* 0x000000a29d9d3220 */ /* 0x002fe20000410000 */
[----:B------:R-:W-:Y:S01]  /*35f0*/  MOV R162, R41 ;  /* 0x0000002900a27202 */ /* 0x000fe20000000f00 */
[----:B------:R-:W-:Y:S01]  /*3600*/  @P1 FFMA.FTZ R162, R3, R170, R41 ;  /* 0x000000aa03a21223 */ /* 0x000fe20000010029 */
[----:B------:R-:W-:-:S02]  /*3610*/  @P3 PRMT R144, R156, 0x7610, R144 ;  /* 0x000076109c903816 */ /* 0x000fc40000000090 */
[----:B------:R-:W-:Y:S02]  /*3620*/  @P3 F2FP.BF16.F32.PACK_AB R157, RZ, R157 ;  /* 0x0000009dff9d323e */ /* 0x000fe400000010ff */
[----:B------:R-:W1:Y:S01]  /*3630*/  @P3 LDC R171, c[0x0][0x40c] ;  /* 0x00010300ffab3b82 */ /* 0x000e620000000800 */
[----:B--2---:R-:W-:Y:S01]  /*3640*/  @P3 FMUL.FTZ R156, R158, R165 ;  /* 0x000000a59e9c3220 */ /* 0x004fe20000410000 */
[----:B------:R-:W-:-:S04]  /*3650*/  @P3 PRMT R144, R144, 0x5410, R157 ;  /* 0x0000541090903816 */ /* 0x000fc8000000009d */
[----:B------:R-:W-:Y:S02]  /*3660*/  @P3 F2FP.BF16.F32.PACK_AB R156, RZ, R156 ;  /* 0x0000009cff9c323e */ /* 0x000fe400000010ff */
[----:B------:R-:W2:Y:S01]  /*3670*/  @P3 LDC R231, c[0x0][0x40c] ;  /* 0x00010300ffe73b82 */ /* 0x000ea20000000800 */
[----:B---3--:R-:W-:Y:S01]  /*3680*/  @P3 FMUL.FTZ R158, R160, R169 ;  /* 0x000000a9a09e3220 */ /* 0x008fe20000410000 */
[----:B------:R-:W-:-:S04]  /*3690*/  @P3 PRMT R145, R156, 0x7610, R145 ;  /* 0x000076109c913816 */ /* 0x000fc80000000091 */
[----:B------:R-:W-:Y:S01]  /*36a0*/  @P3 F2FP.BF16.F32.PACK_AB R158, RZ, R158 ;  /* 0x0000009eff9e323e */ /* 0x000fe200000010ff */
[----:B0-----:R-:W-:-:S03]  /*36b0*/  @P3 FMUL.FTZ R157, R159, R166 ;  /* 0x000000a69f9d3220 */ /* 0x001fc60000410000 */
[----:B------:R-:W-:Y:S02]  /*36c0*/  @P3 PRMT R146, R158, 0x7610, R146 ;  /* 0x000076109e923816 */ /* 0x000fe40000000092 */
[----:B------:R-:W-:Y:S01]  /*36d0*/  @P3 F2FP.BF16.F32.PACK_AB R157, RZ, R157 ;  /* 0x0000009dff9d323e */ /* 0x000fe200000010ff */
[----:B-1----:R-:W-:-:S03]  /*36e0*/  @P3 FMUL.FTZ R159, R162, R171 ;  /* 0x000000aba29f3220 */ /* 0x002fc60000410000 */
[----:B------:R-:W-:Y:S02]  /*36f0*/  @P3 PRMT R145, R145, 0x5410, R157 ;  /* 0x0000541091913816 */ /* 0x000fe4000000009d */
[----:B------:R-:W-:Y:S01]  /*3700*/  @P3 F2FP.BF16.F32.PACK_AB R159, RZ, R159 ;  /* 0x0000009fff9f323e */ /* 0x000fe200000010ff */
[----:B--2---:R-:W-:-:S03]  /*3710*/  @P3 FMUL.FTZ R160, R164, R231 ;  /* 0x000000e7a4a03220 */ /* 0x004fc60000410000 */
[----:B------:R-:W-:Y:S02]  /*3720*/  @P3 PRMT R146, R146, 0x5410, R159 ;  /* 0x0000541092923816 */ /* 0x000fe4000000009f */
[----:B------:R-:W-:-:S04]  /*3730*/  @P3 F2FP.BF16.F32.PACK_AB R160, RZ, R160 ;  /* 0x000000a0ffa0323e */ /* 0x000fc800000010ff */
[----:B------:R-:W-:Y:S01]  /*3740*/  @P3 PRMT R147, R160, 0x7610, R147 ;  /* 0x00007610a0933816 */ /* 0x000fe20000000093 */
[----:B------:R-:W-:Y:S06]  /*3750*/  @!P3 BRA `(.L_x_4586) ;  /* 0x000000040020b947 */ /* 0x000fec0003800000 */
[----:B------:R-:W-:Y:S01]  /*3760*/  @P1 FFMA.FTZ R157, R214, R2, R163 ;  /* 0x00000002d69d1223 */ /* 0x000fe200000100a3 */
[----:B------:R-:W-:-:S03]  /*3770*/  MOV R156, R43 ;  /* 0x0000002b009c7202 */ /* 0x000fc60000000f00 */
[----:B------:R-:W-:-:S04]  /*3780*/  @P1 FADD.FTZ R158, R212, -R157 ;  /* 0x8000009dd49e1221 */ /* 0x000fc80000010000 */
[----:B------:R-:W-:-:S04]  /*3790*/  @P1 FFMA.FTZ R156, R3, R158, R43 ;  /* 0x0000009e039c1223 */ /* 0x000fc8000001002b */
[----:B------:R-:W-:-:S05]  /*37a0*/  FMUL.FTZ R156, R156, UR15 ;  /* 0x0000000f9c9c7c20 */ /* 0x000fca0008410000 */
[----:B------:R-:W-:-:S04]  /*37b0*/  F2FP.BF16.F32.PACK_AB R156, RZ, R156 ;  /* 0x0000009cff9c723e */ /* 0x000fc800000010ff */
[----:B------:R-:W-:Y:S01]  /*37c0*/  PRMT R147, R147, 0x5410, R156 ;  /* 0x0000541093937816 */ /* 0x000fe2000000009c */
[----:B------:R-:W-:Y:S06]  /*37d0*/  BRA `(.L_x_4586) ;  /* 0x0000000400007947 */ /* 0x000fec0003800000 */
.L_x_4594:
[----:B------:R-:W0:Y:S01]  /*37e0*/  @P3 LDC R156, c[0x0][0x40c] ;  /* 0x00010300ff9c3b82 */ /* 0x000e220000000800 */
[-CC-:B------:R-:W-:Y:S01]  /*37f0*/  @P1 FFMA.FTZ R153, R214, R2.reuse, R163.reuse ;  /* 0x00000002d6991223 */ /* 0x180fe200000100a3 */
[-CC-:B------:R-:W-:Y:S01]  /*3800*/  @P1 FFMA.FTZ R148, R217, R2.reuse, R163.reuse ;  /* 0x00000002d9941223 */ /* 0x180fe200000100a3 */
[----:B------:R-:W-:Y:S01]  /*3810*/  @P1 FFMA.FTZ R152, R229, R2, R163 ;  /* 0x00000002e5981223 */ /* 0x000fe200000100a3 */
[----:B------:R-:W-:Y:S01]  /*3820*/  MOV R155, R43 ;  /* 0x0000002b009b7202 */ /* 0x000fe20000000f00 */
[----:B------:R-:W-:Y:S01]  /*3830*/  @P1 FADD.FTZ R150, R212, -R153 ;  /* 0x80000099d4961221 */ /* 0x000fe20000010000 */
[----:B------:R-:W-:Y:S01]  /*3840*/  @P1 FADD.FTZ R148, R215, -R148 ;  /* 0x80000094d7941221 */ /* 0x000fe20000010000 */
[----:B------:R-:W-:Y:S01]  /*3850*/  @P1 FADD.FTZ R152, R227, -R152 ;  /* 0x80000098e3981221 */ /* 0x000fe20000010000 */
[----:B------:R-:W1:Y:S01]  /*3860*/  @P3 LDC R149, c[0x0][0x40c] ;  /* 0x00010300ff953b82 */ /* 0x000e620000000800 */
[C---:B------:R-:W-:Y:S01]  /*3870*/  @P1 FFMA.FTZ R155, R3.reuse, R150, R43 ;  /* 0x00000096039b1223 */ /* 0x040fe2000001002b */
[----:B------:R-:W-:Y:S01]  /*3880*/  MOV R154, R42 ;  /* 0x0000002a009a7202 */ /* 0x000fe20000000f00 */
[C---:B------:R-:W-:Y:S01]  /*3890*/  @P1 FFMA.FTZ R154, R3.reuse, R148, R42 ;  /* 0x00000094039a1223 */ /* 0x040fe2000001002a */
[----:B------:R-:W-:Y:S01]  /*38a0*/  MOV R148, R44 ;  /* 0x0000002c00947202 */ /* 0x000fe20000000f00 */
[----:B------:R-:W-:Y:S01]  /*38b0*/  @P1 FFMA.FTZ R148, R3, R152, R44 ;  /* 0x0000009803941223 */ /* 0x000fe2000001002c */
[-CC-:B------:R-:W-:Y:S01]  /*38c0*/  @P1 FFMA.FTZ R153, R226, R2.reuse, R163.reuse ;  /* 0x00000002e2991223 */ /* 0x180fe200000100a3 */
[-CC-:B------:R-:W-:Y:S01]  /*38d0*/  @P1 FFMA.FTZ R165, R222, R2.reuse, R163.reuse ;  /* 0x00000002dea51223 */ /* 0x180fe200000100a3 */
[----:B------:R-:W2:Y:S01]  /*38e0*/  @P3 LDC R151, c[0x0][0x40c] ;  /* 0x00010300ff973b82 */ /* 0x000ea20000000800 */
[-CC-:B------:R-:W-:Y:S01]  /*38f0*/  @P1 FFMA.FTZ R160, R225, R2.reuse, R163.reuse ;  /* 0x00000002e1a01223 */ /* 0x180fe200000100a3 */
[-C--:B------:R-:W-:Y:S01]  /*3900*/  @P1 FFMA.FTZ R168, R221, R2.reuse, R163 ;  /* 0x00000002dda81223 */ /* 0x080fe200000100a3 */
[----:B------:R-:W-:Y:S01]  /*3910*/  @P1 FADD.FTZ R152, R224, -R153 ;  /* 0x80000099e0981221 */ /* 0x000fe20000010000 */
[----:B------:R-:W-:Y:S01]  /*3920*/  @P1 FADD.FTZ R162, R220, -R165 ;  /* 0x800000a5dca21221 */ /* 0x000fe20000010000 */
[----:B------:R-:W-:Y:S01]  /*3930*/  @P1 FFMA.FTZ R169, R218, R2, R163 ;  /* 0x00000002daa91223 */ /* 0x000fe200000100a3 */
[----:B------:R-:W-:Y:S01]  /*3940*/  @P1 FADD.FTZ R160, R223, -R160 ;  /* 0x800000a0dfa01221 */ /* 0x000fe20000010000 */
[----:B------:R-:W-:Y:S01]  /*3950*/  @P1 FADD.FTZ R165, R219, -R168 ;  /* 0x800000a8dba51221 */ /* 0x000fe20000010000 */
[----:B------:R-:W3:Y:S01]  /*3960*/  @P3 LDC R158, c[0x0][0x40c] ;  /* 0x00010300ff9e3b82 */ /* 0x000ee20000000800 */
[----:B0-----:R-:W-:Y:S01]  /*3970*/  @P3 FMUL.FTZ R150, R155, R156 ;  /* 0x0000009c9b963220 */ /* 0x001fe20000410000 */
[----:B------:R-:W-:Y:S01]  /*3980*/  @P1 FADD.FTZ R168, R216, -R169 ;  /* 0x800000a9d8a81221 */ /* 0x000fe20000010000 */
[----:B------:R-:W-:-:S03]  /*3990*/  MOV R153, R41 ;  /* 0x0000002900997202 */ /* 0x000fc60000000f00 */
[----:B------:R-:W-:Y:S01]  /*39a0*/  @P3 F2FP.BF16.F32.PACK_AB R164, RZ, R150 ;  /* 0x00000096ffa4323e */ /* 0x000fe200000010ff */
[----:B------:R-:W-:Y:S01]  /*39b0*/  @P1 FFMA.FTZ R153, R3, R168, R41 ;  /* 0x000000a803991223 */ /* 0x000fe20000010029 */
[----:B------:R-:W0:Y:S01]  /*39c0*/  @P3 LDC R159, c[0x0][0x40c] ;  /* 0x00010300ff9f3b82 */ /* 0x000e220000000800 */
[----:B-1----:R-:W-:-:S05]  /*39d0*/  @P3 FMUL.FTZ R149, R154, R149 ;  /* 0x000000959a953220 */ /* 0x002fca0000410000 */
[----:B------:R-:W-:Y:S02]  /*39e0*/  @P3 F2FP.BF16.F32.PACK_AB R157, RZ, R149 ;  /* 0x00000095ff9d323e */ /* 0x000fe400000010ff */
[----:B------:R-:W1:Y:S01]  /*39f0*/  @P3 LDC R167, c[0x0][0x40c] ;  /* 0x00010300ffa73b82 */ /* 0x000e620000000800 */
[----:B--2---:R-:W-:Y:S01]  /*3a00*/  @P3 FMUL.FTZ R150, R148, R151 ;  /* 0x0000009794963220 */ /* 0x004fe20000410000 */
[----:B------:R-:W-:Y:S01]  /*3a10*/  MOV R149, R45 ;  /* 0x0000002d00957202 */ /* 0x000fe20000000f00 */
[C---:B------:R-:W-:Y:S01]  /*3a20*/  @P1 FFMA.FTZ R149, R3.reuse, R152, R45 ;  /* 0x0000009803951223 */ /* 0x040fe2000001002d */
[----:B------:R-:W-:Y:S01]  /*3a30*/  MOV R152, R40 ;  /* 0x0000002800987202 */ /* 0x000fe20000000f00 */
[C---:B------:R-:W-:Y:S01]  /*3a40*/  @P1 FFMA.FTZ R152, R3.reuse, R165, R40 ;  /* 0x000000a503981223 */ /* 0x040fe20000010028 */
[----:B------:R-:W-:Y:S02]  /*3a50*/  @P3 F2FP.BF16.F32.PACK_AB R156, RZ, R150 ;  /* 0x00000096ff9c323e */ /* 0x000fe400000010ff */
[----:B------:R-:W2:Y:S01]  /*3a60*/  @P3 LDC R166, c[0x0][0x40c] ;  /* 0x00010300ffa63b82 */ /* 0x000ea20000000800 */
[----:B------:R-:W-:Y:S01]  /*3a70*/  MOV R150, R46 ;  /* 0x0000002e00967202 */ /* 0x000fe20000000f00 */
[----:B------:R-:W-:Y:S01]  /*3a80*/  @P1 FFMA.FTZ R150, R3, R160, R46 ;  /* 0x000000a003961223 */ /* 0x000fe2000001002e */
[----:B------:R-:W-:Y:S01]  /*3a90*/  @P3 PRMT R147, R157, 0x7610, R147 ;  /* 0x000076109d933816 */ /* 0x000fe20000000093 */
[----:B---3--:R-:W-:Y:S01]  /*3aa0*/  @P3 FMUL.FTZ R157, R149, R158 ;  /* 0x0000009e959d3220 */ /* 0x008fe20000410000 */
[----:B------:R-:W-:Y:S01]  /*3ab0*/  MOV R151, R47 ;  /* 0x0000002f00977202 */ /* 0x000fe20000000f00 */
[----:B------:R-:W-:Y:S01]  /*3ac0*/  @P1 FFMA.FTZ R151, R3, R162, R47 ;  /* 0x000000a203971223 */ /* 0x000fe2000001002f */
[----:B------:R-:W-:Y:S01]  /*3ad0*/  @P3 PRMT R144, R156, 0x7610, R144 ;  /* 0x000076109c903816 */ /* 0x000fe20000000090 */
[----:B------:R-:W3:Y:S01]  /*3ae0*/  @P3 LDC R170, c[0x0][0x40c] ;  /* 0x00010300ffaa3b82 */ /* 0x000ee20000000800 */
[----:B0-----:R-:W-:Y:S01]  /*3af0*/  @P3 FMUL.FTZ R158, R150, R159 ;  /* 0x0000009f969e3220 */ /* 0x001fe20000410000 */
[----:B------:R-:W-:-:S02]  /*3b00*/  @P3 F2FP.BF16.F32.PACK_AB R157, RZ, R157 ;  /* 0x0000009dff9d323e */ /* 0x000fc400000010ff */
[----:B------:R-:W-:Y:S02]  /*3b10*/  @P3 PRMT R147, R147, 0x5410, R164 ;  /* 0x0000541093933816 */ /* 0x000fe400000000a4 */
[----:B------:R-:W-:Y:S01]  /*3b20*/  @P3 F2FP.BF16.F32.PACK_AB R158, RZ, R158 ;  /* 0x0000009eff9e323e */ /* 0x000fe200000010ff */
[----:B-1----:R-:W-:Y:S01]  /*3b30*/  @P3 FMUL.FTZ R160, R152, R167 ;  /* 0x000000a798a03220 */ /* 0x002fe20000410000 */
[----:B------:R-:W-:Y:S02]  /*3b40*/  @P3 PRMT R144, R144, 0x5410, R157 ;  /* 0x0000541090903816 */ /* 0x000fe4000000009d */
        /* <DEDUP_REMOVED lines=8> */
[----:B------:R-:W-:-:S07]  /*3bd0*/  @P3 PRMT R146, R146, 0x5410, R162 ;  /* 0x0000541092923816 */ /* 0x000fce00000000a2 */
.L_x_4586:
        /* <DEDUP_REMOVED lines=9> */
[----:B------:R0:W-:Y:S04]  /*3c70*/  @P0 STG.E.128 desc[UR10][R158.64+0x10], R152 ;  /* 0x000010989e000986 */ /* 0x0001e8000c101d0a */
[----:B------:R0:W-:Y:S02]  /*3c80*/  @P3 STG.E.128 desc[UR10][R156.64], R144 ;  /* 0x000000909c003986 */ /* 0x0001e4000c101d0a */
.L_x_4576:
[----:B------:R-:W-:Y:S05]  /*3c90*/  BSYNC.RECONVERGENT B0 ;  /* 0x0000000000007941 */ /* 0x000fea0003800200 */
.L_x_4575:
        /* <DEDUP_REMOVED lines=10> */
[----:B0-----:R-:W0:Y:S01]  /*3d40*/  @P3 LDC R151, c[0x0][0x40c] ;  /* 0x00010300ff973b82 */ /* 0x001e220000000800 */
        /* <DEDUP_REMOVED lines=14> */
[-CC-:B------:R-:W-:Y:S01]  /*3e30*/  @P1 FFMA.FTZ R160, R26, R2.reuse, R163.reuse ;  /* 0x000000021aa01223 */ /* 0x180fe200000100a3 */
[----:B------:R-:W2:Y:S01]  /*3e40*/  @P3 LDC R165, c[0x0][0x40c] ;  /* 0x00010300ffa53b82 */ /* 0x000ea20000000800 */
[----:B------:R-:W-:Y:S01]  /*3e50*/  @P1 FFMA.FTZ R162, R173, R2, R163 ;  /* 0x00000002ada21223 */ /* 0x000fe200000100a3 */
[----:B------:R-:W-:Y:S01]  /*3e60*/  @P1 FADD.FTZ R157, R206, -R157 ;  /* 0x8000009dce9d1221 */ /* 0x000fe20000010000 */
[----:B------:R-:W-:Y:S01]  /*3e70*/  @P1 FADD.FTZ R154, R175, -R154 ;  /* 0x8000009aaf9a1221 */ /* 0x000fe20000010000 */
[----:B------:R-:W-:Y:S01]  /*3e80*/  MOV R152, R32 ;  /* 0x0000002000987202 */ /* 0x000fe20000000f00 */
[----:B------:R-:W-:Y:S01]  /*3e90*/  @P1 FADD.FTZ R158, R211, -R158 ;  /* 0x8000009ed39e1221 */ /* 0x000fe20000010000 */
        /* <DEDUP_REMOVED lines=17> */
[----:B------:R-:W-:Y:S01]  /*3fb0*/  MOV R151, R39 ;  /* 0x0000002700977202 */ /* 0x000fe20000000f00 */
[C---:B------:R-:W-:Y:S01]  /*3fc0*/  @P1 FFMA.FTZ R151, R3.reuse, R158, R39 ;  /* 0x0000009e03971223 */ /* 0x040fe20000010027 */
[----:B------:R-:W-:Y:S01]  /*3fd0*/  MOV R153, R33 ;  /* 0x0000002100997202 */ /* 0x000fe20000000f00 */
[----:B--2---:R-:W-:Y:S01]  /*3fe0*/  @P3 FMUL.FTZ R157, R150, R165 ;  /* 0x000000a5969d3220 */ /* 0x004fe20000410000 */
[----:B------:R-:W-:Y:S01]  /*3ff0*/  @P3 PRMT R144, R144, 0x5410, R156 ;  /* 0x0000541090903816 */ /* 0x000fe2000000009c */
[----:B------:R-:W-:Y:S02]  /*4000*/  @P1 FFMA.FTZ R153, R3, R160, R33 ;  /* 0x000000a003991223 */ /* 0x000fe40000010021 */
[----:B------:R-:W2:Y:S01]  /*4010*/  @P3 LDC R169, c[0x0][0x40c] ;  /* 0x00010300ffa93b82 */ /* 0x000ea20000000800 */
[----:B---3--:R-:W-:Y:S01]  /*4020*/  @P3 FMUL.FTZ R156, R152, R167 ;  /* 0x000000a7989c3220 */ /* 0x008fe20000410000 */
[----:B------:R-:W-:-:S04]  /*4030*/  @P3 F2FP.BF16.F32.PACK_AB R157, RZ, R157 ;  /* 0x0000009dff9d323e */ /* 0x000fc800000010ff */
[----:B------:R-:W-:Y:S01]  /*4040*/  @P3 F2FP.BF16.F32.PACK_AB R156, RZ, R156 ;  /* 0x0000009cff9c323e */ /* 0x000fe200000010ff */
[----:B0-----:R-:W-:Y:S01]  /*4050*/  @P3 FMUL.FTZ R155, R151, R166 ;  /* 0x000000a6979b3220 */ /* 0x001fe20000410000 */
[----:B------:R-:W-:Y:S02]  /*4060*/  @P3 PRMT R145, R157, 0x7610, R145 ;  /* 0x000076109d913816 */ /* 0x000fe40000000091 */
[----:B------:R-:W-:Y:S02]  /*4070*/  @P3 PRMT R146, R156, 0x7610, R146 ;  /* 0x000076109c923816 */ /* 0x000fe40000000092 */
[----:B------:R-:W-:Y:S01]  /*4080*/  @P3 F2FP.BF16.F32.PACK_AB R155, RZ, R155 ;  /* 0x0000009bff9b323e */ /* 0x000fe200000010ff */
[----:B-1----:R-:W-:-:S03]  /*4090*/  @P3 FMUL.FTZ R158, R153, R168 ;  /* 0x000000a8999e3220 */ /* 0x002fc60000410000 */
[----:B------:R-:W-:Y:S02]  /*40a0*/  @P3 PRMT R145, R145, 0x5410, R155 ;  /* 0x0000541091913816 */ /* 0x000fe4000000009b */
[----:B------:R-:W-:Y:S02]  /*40b0*/  MOV R155, R164 ;  /* 0x000000a4009b7202 */ /* 0x000fe40000000f00 */
[----:B------:R-:W-:Y:S01]  /*40c0*/  @P3 F2FP.BF16.F32.PACK_AB R158, RZ, R158 ;  /* 0x0000009eff9e323e */ /* 0x000fe200000010ff */
[----:B--2---:R-:W-:-:S03]  /*40d0*/  @P3 FMUL.FTZ R159, R154, R169 ;  /* 0x000000a99a9f3220 */ /* 0x004fc60000410000 */
[----:B------:R-:W-:Y:S02]  /*40e0*/  @P3 PRMT R146, R146, 0x5410, R158 ;  /* 0x0000541092923816 */ /* 0x000fe4000000009e */
[----:B------:R-:W-:-:S04]  /*40f0*/  @P3 F2FP.BF16.F32.PACK_AB R159, RZ, R159 ;  /* 0x0000009fff9f323e */ /* 0x000fc800000010ff */
[----:B------:R-:W-:Y:S01]  /*4100*/  @P3 PRMT R147, R159, 0x7610, R147 ;  /* 0x000076109f933816 */ /* 0x000fe20000000093 */
[----:B------:R-:W-:Y:S06]  /*4110*/  @!P3 BRA `(.L_x_4599) ;  /* 0x0000000c00d8b947 */ /* 0x000fec0003800000 */
[----:B------:R-:W-:-:S05]  /*4120*/  FMUL.FTZ R156, R164, UR15 ;  /* 0x0000000fa49c7c20 */ /* 0x000fca0008410000 */
[----:B------:R-:W-:-:S04]  /*4130*/  F2FP.BF16.F32.PACK_AB R156, RZ, R156 ;  /* 0x0000009cff9c723e */ /* 0x000fc800000010ff */
[----:B------:R-:W-:Y:S01]  /*4140*/  PRMT R147, R147, 0x5410, R156 ;  /* 0x0000541093937816 */ /* 0x000fe2000000009c */
[----:B------:R-:W-:Y:S06]  /*4150*/  BRA `(.L_x_4599) ;  /* 0x0000000c00c87947 */ /* 0x000fec0003800000 */
.L_x_4598:
[----:B0-----:R-:W0:Y:S01]  /*4160*/  @P3 LDC R159, c[0x0][0x40c] ;  /* 0x00010300ff9f3b82 */ /* 0x001e220000000800 */
        /* <DEDUP_REMOVED lines=8> */
[----:B------:R-:W-:Y:S01]  /*41f0*/  MOV R157, R37 ;  /* 0x00000025009d7202 */ /* 0x000fe20000000f00 */
[C---:B------:R-:W-:Y:S01]  /*4200*/  @P1 FFMA.FTZ R156, R3.reuse, R158, R36 ;  /* 0x0000009e039c1223 */ /* 0x040fe20000010024 */
[C---:B------:R-:W-:Y:S01]  /*4210*/  @P1 FFMA.FTZ R157, R3.reuse, R160, R37 ;  /* 0x000000a0039d1223 */ /* 0x040fe20000010025 */
[----:B------:R-:W-:Y:S01]  /*4220*/  MOV R158, R38 ;  /* 0x00000026009e7202 */ /* 0x000fe20000000f00 */
[-CC-:B------:R-:W-:Y:S01]  /*4230*/  @P1 FFMA.FTZ R160, R28, R2.reuse, R163.reuse ;  /* 0x000000021ca01223 */ /* 0x180fe200000100a3 */
[----:B------:R-:W-:Y:S01]  /*4240*/  @P1 FFMA.FTZ R158, R3, R165, R38 ;  /* 0x000000a5039e1223 */ /* 0x000fe20000010026 */
[-CC-:B------:R-:W-:Y:S01]  /*4250*/  @P1 FFMA.FTZ R165, R25, R2.reuse, R163.reuse ;  /* 0x0000000219a51223 */ /* 0x180fe200000100a3 */
[----:B------:R-:W2:Y:S01]  /*4260*/  @P3 LDC R167, c[0x0][0x40c] ;  /* 0x00010300ffa73b82 */ /* 0x000ea20000000800 */
[----:B------:R-:W-:Y:S01]  /*4270*/  @P1 FADD.FTZ R160, R211, -R160 ;  /* 0x800000a0d3a01221 */ /* 0x000fe20000010000 */
[-CC-:B------:R-:W-:Y:S01]  /*4280*/  @P1 FFMA.FTZ R168, R26, R2.reuse, R163.reuse ;  /* 0x000000021aa81223 */ /* 0x180fe200000100a3 */
[----:B------:R-:W-:Y:S01]  /*4290*/  @P1 FFMA.FTZ R170, R173, R2, R163 ;  /* 0x00000002adaa1223 */ /* 0x000fe200000100a3 */
[----:B------:R-:W-:Y:S01]  /*42a0*/  @P1 FADD.FTZ R165, R206, -R165 ;  /* 0x800000a5cea51221 */ /* 0x000fe20000010000 */
[----:B------:R-:W-:Y:S01]  /*42b0*/  MOV R164, R34 ;  /* 0x0000002200a47202 */ /* 0x000fe20000000f00 */
[----:B------:R-:W-:Y:S01]  /*42c0*/  @P1 FADD.FTZ R168, R209, -R168 ;  /* 0x800000a8d1a81221 */ /* 0x000fe20000010000 */
[----:B------:R-:W-:Y:S01]  /*42d0*/  @P1 FADD.FTZ R231, R31, -R170 ;  /* 0x800000aa1fe71221 */ /* 0x000fe20000010000 */
[----:B------:R-:W3:Y:S01]  /*42e0*/  @P3 LDC R169, c[0x0][0x40c] ;  /* 0x00010300ffa93b82 */ /* 0x000ee20000000800 */
[----:B0-----:R-:W-:Y:S01]  /*42f0*/  @P3 FMUL.FTZ R156, R156, R159 ;  /* 0x0000009f9c9c3220 */ /* 0x001fe20000410000 */
[----:B------:R-:W-:Y:S01]  /*4300*/  MOV R159, R39 ;  /* 0x00000027009f7202 */ /* 0x000fe20000000f00 */
[C---:B------:R-:W-:Y:S01]  /*4310*/  @P1 FFMA.FTZ R159, R3.reuse, R160, R39 ;  /* 0x000000a0039f1223 */ /* 0x040fe20000010027 */
[----:B------:R-:W-:Y:S01]  /*4320*/  MOV R160, R32 ;  /* 0x0000002000a07202 */ /* 0x000fe20000000f00 */
[C---:B------:R-:W-:Y:S01]  /*4330*/  @P1 FFMA.FTZ R160, R3.reuse, R165, R32 ;  /* 0x000000a503a01223 */ /* 0x040fe20000010020 */
[----:B------:R-:W-:Y:S01]  /*4340*/  @P3 F2FP.BF16.F32.PACK_AB R156, RZ, R156 ;  /* 0x0000009cff9c323e */ /* 0x000fe200000010ff */
[----:B------:R-:W-:Y:S01]  /*4350*/  @P1 FFMA.FTZ R164, R3, R231, R34 ;  /* 0x000000e703a41223 */ /* 0x000fe20000010022 */
[----:B------:R-:W0:Y:S01]  /*4360*/  @P3 LDC R166, c[0x0][0x40c] ;  /* 0x00010300ffa63b82 */ /* 0x000e220000000800 */
[----:B-1----:R-:W-:Y:S01]  /*4370*/  @P3 FMUL.FTZ R157, R157, R162 ;  /* 0x000000a29d9d3220 */ /* 0x002fe20000410000 */
[----:B------:R-:W-:-:S02]  /*4380*/  @P3 PRMT R144, R156, 0x7610, R144 ;  /* 0x000076109c903816 */ /* 0x000fc40000000090 */
[----:B------:R-:W-:Y:S01]  /*4390*/  MOV R162, R33 ;  /* 0x0000002100a27202 */ /* 0x000fe20000000f00 */
[----:B------:R-:W-:Y:S01]  /*43a0*/  @P1 FFMA.FTZ R162, R3, R168, R33 ;  /* 0x000000a803a21223 */ /* 0x000fe20000010021 */
        /* <DEDUP_REMOVED lines=28> */
.L_x_4597:
        /* <DEDUP_REMOVED lines=46> */
.L_x_4601:
        /* <DEDUP_REMOVED lines=9> */
.L_x_4602:
        /* <DEDUP_REMOVED lines=9> */
.L_x_4603:
        /* <DEDUP_REMOVED lines=9> */
.L_x_4604:
        /* <DEDUP_REMOVED lines=9> */
.L_x_4605:
        /* <DEDUP_REMOVED lines=9> */
.L_x_4606:
        /* <DEDUP_REMOVED lines=9> */
.L_x_4607:
[----:B------:R-:W-:Y:S05]  /*4bb0*/  @!P3 BRA `(.L_x_4599) ;  /* 0x000000040030b947 */ /* 0x000fea0003800000 */
[----:B------:R-:W-:-:S05]  /*4bc0*/  FMUL.FTZ R156, R155, UR15 ;  /* 0x0000000f9b9c7c20 */ /* 0x000fca0008410000 */
[----:B------:R-:W-:-:S04]  /*4bd0*/  F2FP.BF16.F32.PACK_AB R156, RZ, R156 ;  /* 0x0000009cff9c723e */ /* 0x000fc800000010ff */
[----:B------:R-:W-:Y:S01]  /*4be0*/  PRMT R147, R147, 0x5410, R156 ;  /* 0x0000541093937816 */ /* 0x000fe2000000009c */
[----:B------:R-:W-:Y:S06]  /*4bf0*/  BRA `(.L_x_4599) ;  /* 0x0000000400207947 */ /* 0x000fec0003800000 */
.L_x_4600:
        /* <DEDUP_REMOVED lines=9> */
.L_x_4608:
        /* <DEDUP_REMOVED lines=9> */
.L_x_4609:
        /* <DEDUP_REMOVED lines=9> */
.L_x_4610:
        /* <DEDUP_REMOVED lines=9> */
.L_x_4611:
        /* <DEDUP_REMOVED lines=9> */
.L_x_4612:
        /* <DEDUP_REMOVED lines=9> */
.L_x_4613:
        /* <DEDUP_REMOVED lines=9> */
.L_x_4614:
        /* <DEDUP_REMOVED lines=9> */
.L_x_4599:
[----:B------:R-:W0:Y:S08]  /*5080*/  @P0 LDC.64 R158, c[0x0][0x478] ;  /* 0x00011e00ff9e0b82 */ /* 0x000e300000000a00 */
[----:B------:R-:W1:Y:S01]  /*5090*/  @P3 LDC.64 R156, c[0x0][0x468] ;  /* 0x00011a00ff9c3b82 */ /* 0x000e620000000a00 */
[C---:B0-----:R-:W-:Y:S01]  /*50a0*/  @P0 IMAD.WIDE.U32 R158, R0.reuse, 0x20, R158 ;  /* 0x00000020009e0825 */ /* 0x041fe200078e009e */
[----:B------:R-:W-:-:S04]  /*50b0*/  IADD3 R0, PT, PT, R0, 0x100, RZ ;  /* 0x0000010000007810 */ /* 0x000fc80007ffe0ff */
[----:B------:R2:W-:Y:S01]  /*50c0*/  @P0 STG.E.128 desc[UR10][R158.64], R148 ;  /* 0x000000949e000986 */ /* 0x0005e2000c101d0a */
[----:B-1----:R-:W-:-:S03]  /*50d0*/  @P3 IMAD.WIDE.U32 R156, R161, 0x10, R156 ;  /* 0x00000010a19c3825 */ /* 0x002fc600078e009c */
[----:B------:R2:W-:Y:S01]  /*50e0*/  @P0 STG.E.128 desc[UR10][R158.64+0x10], R152 ;  /* 0x000010989e000986 */ /* 0x0005e2000c101d0a */
[----:B------:R-:W-:-:S03]  /*50f0*/  IADD3 R161, PT, PT, R161, 0x100, RZ ;  /* 0x00000100a1a17810 */ /* 0x000fc60007ffe0ff */
[----:B------:R2:W-:Y:S04]  /*5100*/  @P3 STG.E.128 desc[UR10][R156.64], R144 ;  /* 0x000000909c003986 */ /* 0x0005e8000c101d0a */
.L_x_4596:
[----:B------:R-:W-:Y:S05]  /*5110*/  BSYNC.RECONVERGENT B0 ;  /* 0x0000000000007941 */ /* 0x000fea0003800200 */
.L_x_4595:
        /* <DEDUP_REMOVED lines=10> */
[----:B0-2---:R-:W0:Y:S01]  /*51c0*/  @P3 LDC R151, c[0x0][0x40c] ;  /* 0x00010300ff973b82 */ /* 0x005e220000000800 */
        /* <DEDUP_REMOVED lines=65> */
.L_x_4618:
[----:B0-2---:R-:W0:Y:S01]  /*55e0*/  @P3 LDC R159, c[0x0][0x40c] ;  /* 0x00010300ff9f3b82 */ /* 0x005e220000000800 */
        /* <DEDUP_REMOVED lines=64> */
.L_x_4617:
        /* <DEDUP_REMOVED lines=46> */
.L_x_4621:
        /* <DEDUP_REMOVED lines=9> */
.L_x_4622:
        /* <DEDUP_REMOVED lines=9> */
.L_x_4623:
        /* <DEDUP_REMOVED lines=9> */
.L_x_4624:
        /* <DEDUP_REMOVED lines=9> */
.L_x_4625:
        /* <DEDUP_REMOVED lines=9> */
.L_x_4626:
        /* <DEDUP_REMOVED lines=9> */
.L_x_4627:
[----:B------:R-:W-:Y:S05]  /*6030*/  @!P3 BRA `(.L_x_4619) ;  /* 0x000000040030b947 */ /* 0x000fea0003800000 */
[----:B------:R-:W-:-:S05]  /*6040*/  FMUL.FTZ R156, R155, UR15 ;  /* 0x0000000f9b9c7c20 */ /* 0x000fca0008410000 */
[----:B------:R-:W-:-:S04]  /*6050*/  F2FP.BF16.F32.PACK_AB R156, RZ, R156 ;  /* 0x0000009cff9c723e */ /* 0x000fc800000010ff */
[----:B------:R-:W-:Y:S01]  /*6060*/  PRMT R147, R147, 0x5410, R156 ;  /* 0x0000541093937816 */ /* 0x000fe2000000009c */
[----:B------:R-:W-:Y:S06]  /*6070*/  BRA `(.L_x_4619) ;  /* 0x0000000400207947 */ /* 0x000fec0003800000 */
.L_x_4620:
        /* <DEDUP_REMOVED lines=9> */
.L_x_4628:
        /* <DEDUP_REMOVED lines=9> */
.L_x_4629:
        /* <DEDUP_REMOVED lines=9> */
.L_x_4630:
        /* <DEDUP_REMOVED lines=9> */
.L_x_4631:
        /* <DEDUP_REMOVED lines=9> */
.L_x_4632:
        /* <DEDUP_REMOVED lines=9> */
.L_x_4633:
        /* <DEDUP_REMOVED lines=9> */
.L_x_4634:
        /* <DEDUP_REMOVED lines=9> */
.L_x_4619:
        /* <DEDUP_REMOVED lines=9> */
.L_x_4616:
[----:B------:R-:W-:Y:S05]  /*6590*/  BSYNC.RECONVERGENT B0 ;  /* 0x0000000000007941 */ /* 0x000fea0003800200 */
.L_x_4615:
        /* <DEDUP_REMOVED lines=10> */
[----:B0-23--:R-:W0:Y:S01]  /*6640*/  @P3 LDC R159, c[0x0][0x40c] ;  /* 0x00010300ff9f3b82 */ /* 0x00de220000000800 */
[-CC-:B------:R-:W-:Y:S01]  /*6650*/  @P1 FFMA.FTZ R151, R193, R2.reuse, R163.reuse ;  /* 0x00000002c1971223 */ /* 0x180fe200000100a3 */
[--C-:B------:R-:W-:Y:S01]  /*6660*/  @P1 FFMA.FTZ R4, R190, R2, R163.reuse ;  /* 0x00000002be041223 */ /* 0x100fe200000100a3 */
[----:B------:R-:W-:Y:S01]  /*6670*/  MOV R148, R136 ;  /* 0x0000008800947202 */ /* 0x000fe20000000f00 */
[-C--:B------:R-:W-:Y:S01]  /*6680*/  @P1 FFMA.FTZ R150, R204, R2.reuse, R163 ;  /* 0x00000002cc961223 */ /* 0x080fe200000100a3 */
[----:B------:R-:W-:Y:S01]  /*6690*/  @P1 FADD.FTZ R151, R192, -R151 ;  /* 0x80000097c0971221 */ /* 0x000fe20000010000 */
[----:B------:R-:W-:Y:S01]  /*66a0*/  @P1 FADD.FTZ R4, R195, -R4 ;  /* 0x80000004c3041221 */ /* 0x000fe20000010000 */
[-CC-:B------:R-:W-:Y:S01]  /*66b0*/  @P1 FFMA.FTZ R153, R197, R2.reuse, R163.reuse ;  /* 0x00000002c5991223 */ /* 0x180fe200000100a3 */
[----:B------:R-:W1:Y:S01]  /*66c0*/  @P3 LDC R154, c[0x0][0x40c] ;  /* 0x00010300ff9a3b82 */ /* 0x000e620000000800 */
[----:B------:R-:W-:Y:S01]  /*66d0*/  @P1 FFMA.FTZ R148, R3, R151, R136 ;  /* 0x0000009703941223 */ /* 0x000fe20000010088 */
[-CC-:B------:R-:W-:Y:S01]  /*66e0*/  @P1 FFMA.FTZ R156, R194, R2.reuse, R163.reuse ;  /* 0x00000002c29c1223 */ /* 0x180fe200000100a3 */
[-CC-:B------:R-:W-:Y:S01]  /*66f0*/  @P1 FFMA.FTZ R155, R201, R2.reuse, R163.reuse ;  /* 0x00000002c99b1223 */ /* 0x180fe200000100a3 */
[-CC-:B------:R-:W-:Y:S01]  /*6700*/  @P1 FFMA.FTZ R158, R200, R2.reuse, R163.reuse ;  /* 0x00000002c89e1223 */ /* 0x180fe200000100a3 */
[----:B------:R-:W-:Y:S01]  /*6710*/  MOV R149, R137 ;  /* 0x0000008900957202 */ /* 0x000fe20000000f00 */
[----:B------:R-:W-:Y:S01]  /*6720*/  @P1 FFMA.FTZ R163, R205, R2, R163 ;  /* 0x00000002cda31223 */ /* 0x000fe200000100a3 */
[----:B------:R-:W-:Y:S01]  /*6730*/  @P1 FFMA.FTZ R149, R3, R4, R137 ;  /* 0x0000000403951223 */ /* 0x000fe20000010089 */
[----:B------:R-:W2:Y:S01]  /*6740*/  @P3 LDC R165, c[0x0][0x40c] ;  /* 0x00010300ffa53b82 */ /* 0x000ea20000000800 */
[----:B------:R-:W-:Y:S01]  /*6750*/  @P1 FADD.FTZ R152, R207, -R150 ;  /* 0x80000096cf981221 */ /* 0x000fe20000010000 */
[----:B------:R-:W-:Y:S01]  /*6760*/  @P1 FADD.FTZ R153, R196, -R153 ;  /* 0x80000099c4991221 */ /* 0x000fe20000010000 */
[----:B------:R-:W-:Y:S01]  /*6770*/  @P1 FADD.FTZ R155, R198, -R155 ;  /* 0x8000009bc69b1221 */ /* 0x000fe20000010000 */
[----:B------:R-:W-:Y:S01]  /*6780*/  MOV R157, R143 ;  /* 0x0000008f009d7202 */ /* 0x000fe20000000f00 */
[----:B------:R-:W-:Y:S01]  /*6790*/  @P1 FFMA.FTZ R157, R3, R152, R143 ;  /* 0x00000098039d1223 */ /* 0x000fe2000001008f */
[----:B------:R-:W-:Y:S01]  /*67a0*/  MOV R150, R138 ;  /* 0x0000008a00967202 */ /* 0x000fe20000000f00 */
[----:B------:R-:W-:Y:S01]  /*67b0*/  @P1 FADD.FTZ R156, R199, -R156 ;  /* 0x8000009cc79c1221 */ /* 0x000fe20000010000 */
[----:B------:R-:W3:Y:S01]  /*67c0*/  @P3 LDC R167, c[0x0][0x40c] ;  /* 0x00010300ffa73b82 */ /* 0x000ee20000000800 */
[----:B0-----:R-:W-:Y:S01]  /*67d0*/  @P3 FMUL.FTZ R2, R148, R159 ;  /* 0x0000009f94023220 */ /* 0x001fe20000410000 */
[----:B------:R-:W-:Y:S01]  /*67e0*/  @P1 FADD.FTZ R158, R203, -R158 ;  /* 0x8000009ecb9e1221 */ /* 0x000fe20000010000 */
[----:B------:R-:W-:Y:S01]  /*67f0*/  @P1 FADD.FTZ R163, R202, -R163 ;  /* 0x800000a3caa31221 */ /* 0x000fe20000010000 */
        /* <DEDUP_REMOVED lines=14> */
[----:B------:R-:W-:Y:S01]  /*68e0*/  @P1 FFMA.FTZ R154, R3, R163, R142 ;  /* 0x000000a3039a1223 */ /* 0x000fe2000001008e */
[----:B--2---:R-:W-:Y:S01]  /*68f0*/  @P3 FMUL.FTZ R3, R150, R165 ;  /* 0x000000a596033220 */ /* 0x004fe20000410000 */
[----:B------:R-:W-:Y:S02]  /*6900*/  @P3 PRMT R144, R144, 0x5410, R4 ;  /* 0x0000541090903816 */ /* 0x000fe40000000004 */
        /* <DEDUP_REMOVED lines=10> */
[----:B------:R-:W-:Y:S02]  /*69b0*/  @P3 F2FP.BF16.F32.PACK_AB R3, RZ, R155 ;  /* 0x0000009bff03323e */ /* 0x000fe400000010ff */
[----:B------:R-:W-:Y:S01]  /*69c0*/  MOV R155, R157 ;  /* 0x0000009d009b7202 */ /* 0x000fe20000000f00 */
[----:B--2---:R-:W-:Y:S01]  /*69d0*/  @P3 FMUL.FTZ R156, R154, R169 ;  /* 0x000000a99a9c3220 */ /* 0x004fe20000410000 */
[----:B------:R-:W-:-:S04]  /*69e0*/  @P3 PRMT R146, R146, 0x5410, R3 ;  /* 0x0000541092923816 */ /* 0x000fc80000000003 */
[----:B------:R-:W-:-:S04]  /*69f0*/  @P3 F2FP.BF16.F32.PACK_AB R156, RZ, R156 ;  /* 0x0000009cff9c323e */ /* 0x000fc800000010ff */
[----:B------:R-:W-:Y:S01]  /*6a00*/  @P3 PRMT R147, R156, 0x7610, R147 ;  /* 0x000076109c933816 */ /* 0x000fe20000000093 */
[----:B------:R-:W-:Y:S06]  /*6a10*/  @!P3 BRA `(.L_x_4639) ;  /* 0x0000000c00d8b947 */ /* 0x000fec0003800000 */
[----:B------:R-:W-:-:S05]  /*6a20*/  FMUL.FTZ R2, R157, UR15 ;  /* 0x0000000f9d027c20 */ /* 0x000fca0008410000 */
[----:B------:R-:W-:-:S04]  /*6a30*/  F2FP.BF16.F32.PACK_AB R2, RZ, R2 ;  /* 0x00000002ff02723e */ /* 0x000fc800000010ff */
[----:B------:R-:W-:Y:S01]  /*6a40*/  PRMT R147, R147, 0x5410, R2 ;  /* 0x0000541093937816 */ /* 0x000fe20000000002 */
[----:B------:R-:W-:Y:S06]  /*6a50*/  BRA `(.L_x_4639) ;  /* 0x0000000c00c87947 */ /* 0x000fec0003800000 */
.L_x_4638:
[----:B0-23--:R-:W0:Y:S01]  /*6a60*/  @P3 LDC R159, c[0x0][0x40c] ;  /* 0x00010300ff9f3b82 */ /* 0x00de220000000800 */
        /* <DEDUP_REMOVED lines=11> */
[----:B------:R-:W-:Y:S01]  /*6b20*/  @P1 FFMA.FTZ R171, R205, R2, R163 ;  /* 0x00000002cdab1223 */ /* 0x000fe200000100a3 */
[----:B------:R-:W-:Y:S01]  /*6b30*/  MOV R157, R138 ;  /* 0x0000008a009d7202 */ /* 0x000fe20000000f00 */
[----:B------:R-:W-:Y:S01]  /*6b40*/  @P1 FADD.FTZ R160, R199, -R160 ;  /* 0x800000a0c7a01221 */ /* 0x000fe20000010000 */
[----:B------:R-:W-:Y:S01]  /*6b50*/  @P1 FADD.FTZ R168, R203, -R168 ;  /* 0x800000a8cba81221 */ /* 0x000fe20000010000 */
[----:B------:R-:W2:Y:S01]  /*6b60*/  @P3 LDC R164, c[0x0][0x40c] ;  /* 0x00010300ffa43b82 */ /* 0x000ea20000000800 */
[----:B------:R-:W-:Y:S01]  /*6b70*/  @P1 FADD.FTZ R171, R202, -R171 ;  /* 0x800000abcaab1221 */ /* 0x000fe20000010000 */
[----:B------:R-:W-:Y:S01]  /*6b80*/  MOV R158, R139 ;  /* 0x0000008b009e7202 */ /* 0x000fe20000000f00 */
[C---:B------:R-:W-:Y:S01]  /*6b90*/  @P1 FFMA.FTZ R158, R3.reuse, R160, R139 ;  /* 0x000000a0039e1223 */ /* 0x040fe2000001008b */
[----:B------:R-:W-:Y:S01]  /*6ba0*/  MOV R160, R141 ;  /* 0x0000008d00a07202 */ /* 0x000fe20000000f00 */
[C---:B------:R-:W-:Y:S01]  /*6bb0*/  @P1 FFMA.FTZ R160, R3.reuse, R168, R141 ;  /* 0x000000a803a01223 */ /* 0x040fe2000001008d */
[----:B------:R-:W-:Y:S01]  /*6bc0*/  MOV R162, R142 ;  /* 0x0000008e00a27202 */ /* 0x000fe20000000f00 */
[----:B------:R-:W-:Y:S01]  /*6bd0*/  @P1 FFMA.FTZ R162, R3, R171, R142 ;  /* 0x000000ab03a21223 */ /* 0x000fe2000001008e */
[----:B------:R-:W3:Y:S01]  /*6be0*/  @P3 LDC R166, c[0x0][0x40c] ;  /* 0x00010300ffa63b82 */ /* 0x000ee20000000800 */
[----:B0-----:R-:W-:Y:S01]  /*6bf0*/  @P3 FMUL.FTZ R4, R4, R159 ;  /* 0x0000009f04043220 */ /* 0x001fe20000410000 */
[----:B------:R-:W-:-:S04]  /*6c00*/  @P1 FFMA.FTZ R159, R197, R2, R163 ;  /* 0x00000002c59f1223 */ /* 0x000fc800000100a3 */
[----:B------:R-:W-:Y:S01]  /*6c10*/  @P1 FADD.FTZ R159, R196, -R159 ;  /* 0x8000009fc49f1221 */ /* 0x000fe20000010000 */
[----:B------:R-:W-:Y:S01]  /*6c20*/  @P3 F2FP.BF16.F32.PACK_AB R4, RZ, R4 ;  /* 0x00000004ff04323e */ /* 0x000fe200000010ff */
[----:B------:R-:W0:Y:S01]  /*6c30*/  @P3 LDC R167, c[0x0][0x40c] ;  /* 0x00010300ffa73b82 */ /* 0x000e220000000800 */
[----:B-1----:R-:W-:Y:S01]  /*6c40*/  @P3 FMUL.FTZ R156, R156, R165 ;  /* 0x000000a59c9c3220 */ /* 0x002fe20000410000 */
[----:B------:R-:W-:Y:S01]  /*6c50*/  @P1 FFMA.FTZ R165, R201, R2, R163 ;  /* 0x00000002c9a51223 */ /* 0x000fe200000100a3 */
[C---:B------:R-:W-:Y:S01]  /*6c60*/  @P1 FFMA.FTZ R157, R3.reuse, R159, R138 ;  /* 0x0000009f039d1223 */ /* 0x040fe2000001008a */
[----:B------:R-:W-:Y:S02]  /*6c70*/  MOV R159, R140 ;  /* 0x0000008c009f7202 */ /* 0x000fe40000000f00 */
[----:B------:R-:W-:Y:S01]  /*6c80*/  @P1 FADD.FTZ R165, R198, -R165 ;  /* 0x800000a5c6a51221 */ /* 0x000fe20000010000 */
[----:B------:R-:W-:Y:S01]  /*6c90*/  @P3 F2FP.BF16.F32.PACK_AB R156, RZ, R156 ;  /* 0x0000009cff9c323e */ /* 0x000fe200000010ff */
[----:B------:R-:W1:Y:S01]  /*6ca0*/  @P3 LDC R169, c[0x0][0x40c] ;  /* 0x00010300ffa93b82 */ /* 0x000e620000000800 */
[----:B------:R-:W-:Y:S01]  /*6cb0*/  @P3 PRMT R144, R4, 0x7610, R144 ;  /* 0x0000761004903816 */ /* 0x000fe20000000090 */
[----:B------:R-:W-:Y:S01]  /*6cc0*/  @P1 FFMA.FTZ R159, R3, R165, R140 ;  /* 0x000000a5039f1223 */ /* 0x000fe2000001008c */
[----:B--2---:R-:W-:-:S02]  /*6cd0*/  @P3 FMUL.FTZ R4, R157, R164 ;  /* 0x000000a49d043220 */ /* 0x004fc40000410000 */
[----:B------:R-:W-:-:S03]  /*6ce0*/  @P3 PRMT R144, R144, 0x5410, R156 ;  /* 0x0000541090903816 */ /* 0x000fc6000000009c */
        /* <DEDUP_REMOVED lines=24> */
.L_x_4637:
[----:B0-23--:R-:W0:Y:S02]  /*6e70*/  LDC.64 R156, c[0x0][0x478] ;  /* 0x00011e00ff9c7b82 */ /* 0x00de240000000a00 */
        /* <DEDUP_REMOVED lines=45> */
.L_x_4641:
        /* <DEDUP_REMOVED lines=9> */
.L_x_4642:
        /* <DEDUP_REMOVED lines=9> */
.L_x_4643:
        /* <DEDUP_REMOVED lines=9> */
.L_x_4644:
        /* <DEDUP_REMOVED lines=9> */
.L_x_4645:
        /* <DEDUP_REMOVED lines=9> */
.L_x_4646:
        /* <DEDUP_REMOVED lines=9> */
.L_x_4647:
[----:B------:R-:W-:Y:S05]  /*74b0*/  @!P3 BRA `(.L_x_4639) ;  /* 0x000000040030b947 */ /* 0x000fea0003800000 */
[----:B------:R-:W-:-:S05]  /*74c0*/  FMUL.FTZ R2, R155, UR15 ;  /* 0x0000000f9b027c20 */ /* 0x000fca0008410000 */
[----:B------:R-:W-:-:S04]  /*74d0*/  F2FP.BF16.F32.PACK_AB R2, RZ, R2 ;  /* 0x00000002ff02723e */ /* 0x000fc800000010ff */
[----:B------:R-:W-:Y:S01]  /*74e0*/  PRMT R147, R147, 0x5410, R2 ;  /* 0x0000541093937816 */ /* 0x000fe20000000002 */
[----:B------:R-:W-:Y:S06]  /*74f0*/  BRA `(.L_x_4639) ;  /* 0x0000000400207947 */ /* 0x000fec0003800000 */
.L_x_4640:
        /* <DEDUP_REMOVED lines=16> */
.L_x_4648:
        /* <DEDUP_REMOVED lines=9> */
.L_x_4649:
        /* <DEDUP_REMOVED lines=9> */
.L_x_4650:
        /* <DEDUP_REMOVED lines=9> */
.L_x_4651:
        /* <DEDUP_REMOVED lines=9> */
.L_x_4652:
        /* <DEDUP_REMOVED lines=9> */
.L_x_4653:
        /* <DEDUP_REMOVED lines=9> */
.L_x_4654:
[----:B------:R-:W-:-:S04]  /*7960*/  @P3 F2FP.BF16.F32.PACK_AB R156, RZ, R156 ;  /* 0x0000009cff9c323e */ /* 0x000fc800000010ff */
[----:B------:R-:W-:-:S07]  /*7970*/  @P3 PRMT R147, R147, 0x5410, R156 ;  /* 0x0000541093933816 */ /* 0x000fce000000009c */
.L_x_4639:
[----:B------:R-:W0:Y:S08]  /*7980*/  @P0 LDC.64 R156, c[0x0][0x478] ;  /* 0x00011e00ff9c0b82 */ /* 0x000e300000000a00 */
[----:B------:R-:W1:Y:S01]  /*7990*/  @P3 LDC.64 R2, c[0x0][0x468] ;  /* 0x00011a00ff023b82 */ /* 0x000e620000000a00 */
[----:B0-----:R-:W-:-:S05]  /*79a0*/  @P0 IMAD.WIDE.U32 R156, R0, 0x20, R156 ;  /* 0x00000020009c0825 */ /* 0x001fca00078e009c */
[----:B------:R4:W-:Y:S01]  /*79b0*/  @P0 STG.E.128 desc[UR10][R156.64], R148 ;  /* 0x000000949c000986 */ /* 0x0009e2000c101d0a */
[----:B-1----:R-:W-:-:S03]  /*79c0*/  @P3 IMAD.WIDE.U32 R2, R161, 0x10, R2 ;  /* 0x00000010a1023825 */ /* 0x002fc600078e0002 */
[----:B------:R4:W-:Y:S04]  /*79d0*/  @P0 STG.E.128 desc[UR10][R156.64+0x10], R152 ;  /* 0x000010989c000986 */ /* 0x0009e8000c101d0a */
[----:B------:R4:W-:Y:S02]  /*79e0*/  @P3 STG.E.128 desc[UR10][R2.64], R144 ;  /* 0x0000009002003986 */ /* 0x0009e4000c101d0a */
.L_x_4636:
[----:B------:R-:W-:Y:S05]  /*79f0*/  BSYNC.RECONVERGENT B0 ;  /* 0x0000000000007941 */ /* 0x000fea0003800200 */
.L_x_4635:
[----:B----4-:R-:W1:Y:S01]  /*7a00*/  LDC.64 R2, c[0x0][0x380] ;  /* 0x0000e000ff027b82 */ /* 0x010e620000000a00 */
[----:B------:R-:W-:Y:S01]  /*7a10*/  UPLOP3.LUT UP1, UPT, UPT, UPT, UP1, 0x40, 0x4 ;  /* 0x000000000004789c */ /* 0x000fe20003f2e810 */
[----:B-1----:R-:W-:-:S04]  /*7a20*/  IADD3 R21, PT, PT, R21, R2, RZ ;  /* 0x0000000215157210 */ /* 0x002fc80007ffe0ff */
[----:B------:R-:W-:-:S13]  /*7a30*/  ISETP.GE.AND P0, PT, R21, R3, PT ;  /* 0x000000031500720c */ /* 0x000fda0003f06270 */
[----:B------:R-:W-:Y:S05]  /*7a40*/  @!P0 BRA `(.L_x_4655) ;  /* 0xffffff8c004c8947 */ /* 0x000fea000383ffff */
.L_x_4563:
        /* <DEDUP_REMOVED lines=40> */
.L_x_4656:
        /* <DEDUP_REMOVED lines=11> */
.L_x_15640:


//--------------------- .text._ZN10layer_norm13ln_bwd_kernelINS_13Kernel_traitsI13__nv_bfloat16S2_fS2_fjLj8192ELj1ELj1ELj8ELj16ENS_18Kernel_traits_baseILj8192ES2_S2_fS2_fjLj256EEEEELb0ELb0ELb1ELb1EEEvNS_9BwdParamsE --------------------------
	.section	.text._ZN10layer_norm13ln_bwd_kernelINS_13Kernel_traitsI13__nv_bfloat16S2_fS2_fjLj8192ELj1ELj1ELj8ELj16ENS_18Kernel_traits_baseILj8192ES2_S2_fS2_fjLj256EEEEELb0ELb0ELb1ELb1EEEvNS_9BwdParamsE,"ax",@progbits
	.align	128
        .global         _ZN10layer_norm13ln_bwd_kernelINS_13Kernel_traitsI13__nv_bfloat16S2_fS2_fjLj8192ELj1ELj1ELj8ELj16ENS_18Kernel_traits_baseILj8192ES2_S2_fS2_fjLj256EEEEELb0ELb0ELb1ELb1EEEvNS_9BwdParamsE
        .type           _ZN10layer_norm13ln_bwd_kernelINS_13Kernel_traitsI13__nv_bfloat16S2_fS2_fjLj8192ELj1ELj1ELj8ELj16ENS_18Kernel_traits_baseILj8192ES2_S2_fS2_fjLj256EEEEELb0ELb0ELb1ELb1EEEvNS_9BwdParamsE,@function
        .size           _ZN10layer_norm13ln_bwd_kernelINS_13Kernel_traitsI13__nv_bfloat16S2_fS2_fjLj8192ELj1ELj1ELj8ELj16ENS_18Kernel_traits_baseILj8192ES2_S2_fS2_fjLj256EEEEELb0ELb0ELb1ELb1EEEvNS_9BwdParamsE,(.L_x_15641 - _ZN10layer_norm13ln_bwd_kernelINS_13Kernel_traitsI13__nv_bfloat16S2_fS2_fjLj8192ELj1ELj1ELj8ELj16ENS_18Kernel_traits_baseILj8192ES2_S2_fS2_fjLj256EEEEELb0ELb0ELb1ELb1EEEvNS_9BwdParamsE)
        .other          _ZN10layer_norm13ln_bwd_kernelINS_13Kernel_traitsI13__nv_bfloat16S2_fS2_fjLj8192ELj1ELj1ELj8ELj16ENS_18Kernel_traits_baseILj8192ES2_S2_fS2_fjLj256EEEEELb0ELb0ELb1ELb1EEEvNS_9BwdParamsE,@"STO_CUDA_ENTRY STV_DEFAULT"
_ZN10layer_norm13ln_bwd_kernelINS_13Kernel_traitsI13__nv_bfloat16S2_fS2_fjLj8192ELj1ELj1ELj8ELj16ENS_18Kernel_traits_baseILj8192ES2_S2_fS2_fjLj256EEEEELb0ELb0ELb1ELb1EEEvNS_9BwdParamsE:
.text._ZN10layer_norm13ln_bwd_kernelINS_13Kernel_traitsI13__nv_bfloat16S2_fS2_fjLj8192ELj1ELj1ELj8ELj16ENS_18Kernel_traits_baseILj8192ES2_S2_fS2_fjLj256EEEEELb0ELb0ELb1ELb1EEEvNS_9BwdParamsE:
        /* <DEDUP_REMOVED lines=52> */
[----:B------:R-:W4:Y:S01]  /*0340*/  LDG.E.128 R84, desc[UR12][R188.64] ;  /* 0x0000000cbc547981 */ /* 0x000f22000c1e1d00 */
[----:B------:R-:W-:Y:S01]  /*0350*/  HFMA2 R120, -RZ, RZ, 0, 0 ;  /* 0x00000000ff787431 */ /* 0x000fe200000001ff */
[----:B-----5:R-:W-:-:S02]  /*0360*/  PRMT R2, R72, 0x7632, R2 ;  /* 0x0000763248027816 */ /* 0x020fc40000000002 */
[----:B------:R-:W-:Y:S02]  /*0370*/  PRMT R4, R73, 0x7632, R4 ;  /* 0x0000763249047816 */ /* 0x000fe40000000004 */
        /* <DEDUP_REMOVED lines=14> */
.L_x_4734:
        /* <DEDUP_REMOVED lines=12> */
[----:B------:R-:W0:Y:S01]  /*0520*/  S2R R195, SR_TID.X ;  /* 0x0000000000c37919 */ /* 0x000e220000002100 */
[----:B------:R-:W-:Y:S01]  /*0530*/  IMAD R3, R0, UR14, RZ ;  /* 0x0000000e00037c24 */ /* 0x000fe2000f8e02ff */
[----:B------:R-:W1:Y:S01]  /*0540*/  LDC.64 R156, c[0x0][0x3c0] ;  /* 0x0000f000ff9c7b82 */ /* 0x000e620000000a00 */
[----:B------:R-:W-:-:S03]  /*0550*/  IADD3 R149, PT, PT, R19, -0x1, RZ ;  /* 0xffffffff13957810 */ /* 0x000fc60007ffe0ff */
[----:B------:R-:W-:Y:S02]  /*0560*/  SHF.R.S32.HI R148, RZ, 0x1f, R3 ;  /* 0x0000001fff947819 */ /* 0x000fe40000011403 */
[----:B------:R-:W-:Y:S02]  /*0570*/  IMAD R149, R149, UR14, RZ ;  /* 0x0000000e95957c24 */ /* 0x000fe4000f8e02ff */
[----:B------:R-:W2:Y:S01]  /*0580*/  LDC.64 R22, c[0x0][0x428] ;  /* 0x00010a00ff167b82 */ /* 0x000ea20000000a00 */
[----:B------:R-:W-:-:S07]  /*0590*/  LEA.HI R148, R148, R3, RZ, 0x3 ;  /* 0x0000000394947211 */ /* 0x000fce00078f18ff */
[----:B------:R-:W3:Y:S01]  /*05a0*/  LDC.64 R198, c[0x0][0x3a8] ;  /* 0x0000ea00ffc67b82 */ /* 0x000ee20000000a00 */
[----:B-1----:R-:W-:-:S05]  /*05b0*/  IMAD.WIDE R156, R0, 0x4, R156 ;  /* 0x00000004009c7825 */ /* 0x002fca00078e029c */
[----:B------:R-:W4:Y:S01]  /*05c0*/  LDG.E R220, desc[UR12][R156.64] ;  /* 0x0000000c9cdc7981 */ /* 0x000f22000c1e1900 */
[----:B0-----:R-:W-:Y:S02]  /*05d0*/  LEA.HI.SX32 R209, R148, R195, 0x1d ;  /* 0x000000c394d17211 */ /* 0x001fe400078feaff */
[----:B------:R-:W-:-:S04]  /*05e0*/  SHF.R.S32.HI R148, RZ, 0x1f, R149 ;  /* 0x0000001fff947819 */ /* 0x000fc80000011495 */
[----:B------:R-:W-:-:S04]  /*05f0*/  LEA.HI R3, R148, R149, RZ, 0x3 ;  /* 0x0000009594037211 */ /* 0x000fc800078f18ff */
[----:B------:R-:W-:Y:S02]  /*0600*/  LEA.HI.SX32 R195, R3, R195, 0x1d ;  /* 0x000000c303c37211 */ /* 0x000fe400078feaff */
[----:B------:R-:W-:Y:S02]  /*0610*/  IADD3 R3, PT, PT, R209, 0x100, RZ ;  /* 0x00000100d1037810 */ /* 0x000fe40007ffe0ff */
[C---:B------:R-:W-:Y:S01]  /*0620*/  IADD3 R165, PT, PT, R195.reuse, 0x100, RZ ;  /* 0x00000100c3a57810 */ /* 0x040fe20007ffe0ff */
[----:B--2---:R-:W-:Y:S01]  /*0630*/  IMAD.WIDE.U32 R152, R195, 0x10, R22 ;  /* 0x00000010c3987825 */ /* 0x004fe200078e0016 */
[----:B------:R-:W-:Y:S02]  /*0640*/  IADD3 R207, PT, PT, R209, 0x200, RZ ;  /* 0x00000200d1cf7810 */ /* 0x000fe40007ffe0ff */
[----:B------:R-:W-:Y:S02]  /*0650*/  IADD3 R177, PT, PT, R195, 0x200, RZ ;  /* 0x00000200c3b17810 */ /* 0x000fe40007ffe0ff */
[C---:B------:R-:W-:Y:S01]  /*0660*/  IADD3 R211, PT, PT, R209.reuse, 0x300, RZ ;  /* 0x00000300d1d37810 */ /* 0x040fe20007ffe0ff */
[--C-:B---3--:R-:W-:Y:S01]  /*0670*/  IMAD.WIDE.U32 R180, R209, 0x20, R198.reuse ;  /* 0x00000020d1b47825 */ /* 0x108fe200078e00c6 */
[----:B------:R-:W-:Y:S01]  /*0680*/  IADD3 R195, PT, PT, R195, 0x300, RZ ;  /* 0x00000300c3c37810 */ /* 0x000fe20007ffe0ff */
[----:B------:R-:W2:Y:S02]  /*0690*/  LDG.E.128 R152, desc[UR12][R152.64] ;  /* 0x0000000c98987981 */ /* 0x000ea4000c1e1d00 */
[----:B------:R-:W-:-:S02]  /*06a0*/  IMAD.WIDE.U32 R192, R3, 0x20, R198 ;  /* 0x0000002003c07825 */ /* 0x000fc400078e00c6 */
[----:B------:R-:W3:Y:S02]  /*06b0*/  LDG.E.128 R148, desc[UR12][R180.64] ;  /* 0x0000000cb4947981 */ /* 0x000ee4000c1e1d00 */
[--C-:B------:R-:W-:Y:S02]  /*06c0*/  IMAD.WIDE.U32 R196, R207, 0x20, R198.reuse ;  /* 0x00000020cfc47825 */ /* 0x100fe400078e00c6 */
[----:B------:R-:W2:Y:S02]  /*06d0*/  LDG.E.128 R160, desc[UR12][R192.64] ;  /* 0x0000000cc0a07981 */ /* 0x000ea4000c1e1d00 */
[----:B------:R-:W-:Y:S02]  /*06e0*/  IMAD.WIDE.U32 R198, R211, 0x20, R198 ;  /* 0x00000020d3c67825 */ /* 0x000fe400078e00c6 */
[----:B------:R-:W2:Y:S02]  /*06f0*/  LDG.E.128 R168, desc[UR12][R192.64+0x10] ;  /* 0x0000100cc0a87981 */ /* 0x000ea4000c1e1d00 */
[----:B------:R-:W-:-:S02]  /*0700*/  IMAD.WIDE.U32 R194, R195, 0x10, R22 ;  /* 0x00000010c3c27825 */ /* 0x000fc400078e0016 */
[----:B------:R-:W2:Y:S02]  /*0710*/  LDG.E.128 R184, desc[UR12][R198.64] ;  /* 0x0000000cc6b87981 */ /* 0x000ea4000c1e1d00 */
[--C-:B------:R-:W-:Y:S02]  /*0720*/  IMAD.WIDE.U32 R176, R177, 0x10, R22.reuse ;  /* 0x00000010b1b07825 */ /* 0x100fe400078e0016 */
[----:B------:R0:W2:Y:S04]  /*0730*/  LDG.E.128 R188, desc[UR12][R198.64+0x10] ;  /* 0x0000100cc6bc7981 */ /* 0x0000a8000c1e1d00 */
[----:B------:R-:W2:Y:S01]  /*0740*/  LDG.E.128 R192, desc[UR12][R194.64] ;  /* 0x0000000cc2c07981 */ /* 0x000ea2000c1e1d00 */
[----:B------:R-:W-:-:S03]  /*0750*/  IMAD.WIDE.U32 R164, R165, 0x10, R22 ;  /* 0x00000010a5a47825 */ /* 0x000fc600078e0016 */
[----:B------:R-:W2:Y:S04]  /*0760*/  LDG.E.128 R172, desc[UR12][R196.64] ;  /* 0x0000000cc4ac7981 */ /* 0x000ea8000c1e1d00 */
[----:B------:R-:W2:Y:S04]  /*0770*/  LDG.E.128 R156, desc[UR12][R180.64+0x10] ;  /* 0x0000100cb49c7981 */ /* 0x000ea8000c1e1d00 */
[----:B------:R-:W2:Y:S04]  /*0780*/  LDG.E.128 R176, desc[UR12][R176.64] ;  /* 0x0000000cb0b07981 */ /* 0x000ea8000c1e1d00 */
[----:B------:R-:W2:Y:S04]  /*0790*/  LDG.E.128 R164, desc[UR12][R164.64] ;  /* 0x0000000ca4a47981 */ /* 0x000ea8000c1e1d00 */
[----:B------:R1:W2:Y:S01]  /*07a0*/  LDG.E.128 R180, desc[UR12][R196.64+0x10] ;  /* 0x0000100cc4b47981 */ /* 0x0002a2000c1e1d00 */
        /* <DEDUP_REMOVED lines=8> */
[----:B0-----:R-:W-:Y:S01]  /*0830*/  @P0 IMAD.WIDE.U32 R200, R3, 0x20, R200 ;  /* 0x0000002003c80825 */ /* 0x001fe200078e00c8 */
[----:B------:R-:W-:-:S04]  /*0840*/  SHF.L.U32 R222, R84, 0x10, RZ ;  /* 0x0000001054de7819 */ /* 0x000fc800000006ff */
[----:B------:R-:W5:Y:S01]  /*0850*/  @P0 LDG.E.128 R44, desc[UR12][R200.64] ;  /* 0x0000000cc82c0981 */ /* 0x000f62000c1e1d00 */
[----:B-1----:R-:W-:-:S03]  /*0860*/  @P0 IMAD.WIDE.U32 R198, R209, 0x20, R22 ;  /* 0x00000020d1c60825 */ /* 0x002fc600078e0016 */
[----:B------:R-:W5:Y:S04]  /*0870*/  @P0 LDG.E.128 R40, desc[UR12][R200.64+0x10] ;  /* 0x0000100cc8280981 */ /* 0x000f68000c1e1d00 */
[----:B------:R-:W5:Y:S01]  /*0880*/  @P0 LDG.E.128 R52, desc[UR12][R198.64] ;  /* 0x0000000cc6340981 */ /* 0x000f62000c1e1d00 */
[----:B------:R-:W-:-:S03]  /*0890*/  @P0 IMAD.WIDE.U32 R202, R207, 0x20, R202 ;  /* 0x00000020cfca0825 */ /* 0x000fc600078e00ca */
[----:B------:R0:W5:Y:S04]  /*08a0*/  @P0 LDG.E.128 R48, desc[UR12][R198.64+0x10] ;  /* 0x0000100cc6300981 */ /* 0x000168000c1e1d00 */
[----:B------:R-:W5:Y:S01]  /*08b0*/  @P0 LDG.E.128 R36, desc[UR12][R202.64] ;  /* 0x0000000cca240981 */ /* 0x000f62000c1e1d00 */
[----:B------:R-:W-:-:S03]  /*08c0*/  @P0 IMAD.WIDE.U32 R204, R211, 0x20, R204 ;  /* 0x00000020d3cc0825 */ /* 0x000fc600078e00cc */
[----:B------:R1:W5:Y:S04]  /*08d0*/  @P0 LDG.E.128 R32, desc[UR12][R202.64+0x10] ;  /* 0x0000100cca200981 */ /* 0x000368000c1e1d00 */
[----:B------:R-:W5:Y:S04]  /*08e0*/  @P0 LDG.E.128 R28, desc[UR12][R204.64] ;  /* 0x0000000ccc1c0981 */ /* 0x000f68000c1e1d00 */
[----:B------:R1:W5:Y:S01]  /*08f0*/  @P0 LDG.E.128 R24, desc[UR12][R204.64+0x10] ;  /* 0x0000100ccc180981 */ /* 0x000362000c1e1d00 */
[----:B------:R-:W-:Y:S02]  /*0900*/  SHF.L.U32 R213, R11, 0x10, RZ ;  /* 0x000000100bd57819 */ /* 0x000fe400000006ff */
[----:B------:R-:W-:-:S02]  /*0910*/  SHF.L.U32 R215, R12, 0x10, RZ ;  /* 0x000000100cd77819 */ /* 0x000fc400000006ff */
[----:B------:R-:W-:Y:S02]  /*0920*/  SHF.L.U32 R219, R13, 0x10, RZ ;  /* 0x000000100ddb7819 */ /* 0x000fe400000006ff */
[----:B------:R-:W-:Y:S02]  /*0930*/  SHF.L.U32 R224, R81, 0x10, RZ ;  /* 0x0000001051e07819 */ /* 0x000fe400000006ff */
[----:B------:R-:W-:Y:S02]  /*0940*/  SHF.L.U32 R221, R14, 0x10, RZ ;  /* 0x000000100edd7819 */ /* 0x000fe400000006ff */
[----:B----4-:R-:W-:-:S05]  /*0950*/  FSEL R220, R220, RZ, !P1 ;  /* 0x000000ffdcdc7208 */ /* 0x010fca0004800000 */
[C---:B---3--:R-:W-:Y:S01]  /*0960*/  FADD.FTZ R148, -R220.reuse, R148 ;  /* 0x00000094dc947221 */ /* 0x048fe20000010100 */
[C---:B------:R-:W-:Y:S01]  /*0970*/  FADD.FTZ R22, -R220.reuse, R149 ;  /* 0x00000095dc167221 */ /* 0x040fe20000010100 */
[C---:B------:R-:W-:Y:S01]  /*0980*/  FADD.FTZ R196, -R220.reuse, R151 ;  /* 0x00000097dcc47221 */ /* 0x040fe20000010100 */
[----:B--2---:R-:W-:Y:S01]  /*0990*/  PRMT R149, R153, 0x7632, R149 ;  /* 0x0000763299957816 */ /* 0x004fe20000000095 */
[----:B------:R-:W-:Y:S01]  /*09a0*/  FADD.FTZ R150, -R220, R150 ;  /* 0x00000096dc967221 */ /* 0x000fe20000010100 */
[----:B------:R-:W-:Y:S01]  /*09b0*/  SHF.L.U32 R151, R152, 0x10, RZ ;  /* 0x0000001098977819 */ /* 0x000fe200000006ff */
[----:B-----5:R-:W-:Y:S01]  /*09c0*/  FMUL.FTZ R3, R21, R148 ;  /* 0x0000009415037220 */ /* 0x020fe20000410000 */
[----:B------:R-:W-:Y:S01]  /*09d0*/  SHF.L.U32 R153, R153, 0x10, RZ ;  /* 0x0000001099997819 */ /* 0x000fe200000006ff */
[C---:B------:R-:W-:Y:S01]  /*09e0*/  FADD.FTZ R216, -R220.reuse, R187 ;  /* 0x000000bbdcd87221 */ /* 0x040fe20000010100 */
[----:B------:R-:W-:Y:S01]  /*09f0*/  FADD.FTZ R218, -R220, R189 ;  /* 0x000000bddcda7221 */ /* 0x000fe20000010100 */
[----:B------:R-:W-:-:S02]  /*0a00*/  PRMT R23, R152, 0x7632, R23 ;  /* 0x0000763298177816 */ /* 0x000fc40000000017 */
[C---:B------:R-:W-:Y:S02]  /*0a10*/  PRMT R187, R192.reuse, 0x7632, R187 ;  /* 0x00007632c0bb7816 */ /* 0x040fe400000000bb */
[----:B------:R-:W-:Y:S02]  /*0a20*/  SHF.L.U32 R189, R192, 0x10, RZ ;  /* 0x00000010c0bd7819 */ /* 0x000fe400000006ff */
[----:B------:R-:W-:Y:S01]  /*0a30*/  SHF.L.U32 R192, R85, 0x10, RZ ;  /* 0x0000001055c07819 */ /* 0x000fe200000006ff */
[----:B------:R-:W-:Y:S01]  /*0a40*/  FADD.FTZ R210, -R220, R175 ;  /* 0x000000afdcd27221 */ /* 0x000fe20000010100 */
[----:B------:R-:W-:Y:S01]  /*0a50*/  PRMT R152, R154, 0x7632, R152 ;  /* 0x000076329a987816 */ /* 0x000fe20000000098 */
[----:B------:R-:W-:Y:S01]  /*0a60*/  FMUL.FTZ R148, R222, R151 ;  /* 0x00000097de947220 */ /* 0x000fe20000410000 */
[----:B0-----:R-:W-:Y:S01]  /*0a70*/  FADD.FTZ R198, -R220, R157 ;  /* 0x0000009ddcc67221 */ /* 0x001fe20000010100 */
[----:B-1----:R-:W-:Y:S02]  /*0a80*/  PRMT R203, R194, 0x7632, R203 ;  /* 0x00007632c2cb7816 */ /* 0x002fe400000000cb */
[----:B------:R-:W-:-:S02]  /*0a90*/  PRMT R175, R178, 0x7632, R175 ;  /* 0x00007632b2af7816 */ /* 0x000fc400000000af */
[----:B------:R-:W-:Y:S01]  /*0aa0*/  SHF.L.U32 R201, R178, 0x10, RZ ;  /* 0x00000010b2c97819 */ /* 0x000fe200000006ff */
[----:B------:R-:W-:Y:S01]  /*0ab0*/  FFMA.FTZ R96, R3, R151, R96 ;  /* 0x0000009703607223 */ /* 0x000fe20000010060 */
[----:B------:R-:W-:Y:S01]  /*0ac0*/  SHF.L.U32 R205, R194, 0x10, RZ ;  /* 0x00000010c2cd7819 */ /* 0x000fe200000006ff */
[----:B------:R-:W-:Y:S01]  /*0ad0*/  FADD.FTZ R88, R88, R151 ;  /* 0x0000009758587221 */ /* 0x000fe20000010000 */
[----:B------:R-:W-:Y:S01]  /*0ae0*/  FADD.FTZ R178, -R220, R181 ;  /* 0x000000b5dcb27221 */ /* 0x000fe20000010100 */
[----:B------:R-:W-:Y:S01]  /*0af0*/  FMUL.FTZ R181, R21, R150 ;  /* 0x0000009615b57220 */ /* 0x000fe20000410000 */
[----:B------:R-:W-:Y:S01]  /*0b00*/  FMUL.FTZ R150, R192, R153 ;  /* 0x00000099c0967220 */ /* 0x000fe20000410000 */
[----:B------:R-:W-:Y:S01]  /*0b10*/  PRMT R194, R195, 0x7632, R194 ;  /* 0x00007632c3c27816 */ /* 0x000fe200000000c2 */
[----:B------:R-:W-:Y:S01]  /*0b20*/  FMUL.FTZ R22, R21, R22 ;  /* 0x0000001615167220 */ /* 0x000fe20000410000 */
[----:B------:R-:W-:Y:S02]  /*0b30*/  SHF.L.U32 R207, R195, 0x10, RZ ;  /* 0x00000010c3cf7819 */ /* 0x000fe400000006ff */
[----:B------:R-:W-:-:S02]  /*0b40*/  SHF.L.U32 R151, R15, 0x10, RZ ;  /* 0x000000100f977819 */ /* 0x000fc400000006ff */
[----:B------:R-:W-:Y:S01]  /*0b50*/  SHF.L.U32 R192, R23, 0x10, RZ ;  /* 0x0000001017c07819 */ /* 0x000fe200000006ff */
[----:B------:R-:W-:Y:S01]  /*0b60*/  FMUL.FTZ R198, R21, R198 ;  /* 0x000000c615c67220 */ /* 0x000fe20000410000 */
[----:B------:R-:W-:Y:S02]  /*0b70*/  SHF.L.U32 R195, R17, 0x10, RZ ;  /* 0x0000001011c37819 */ /* 0x000fe400000006ff */
[----:B------:R-:W-:Y:S01]  /*0b80*/  SHF.L.U32 R152, R152, 0x10, RZ ;  /* 0x0000001098987819 */ /* 0x000fe200000006ff */
[----:B------:R-:W-:Y:S01]  /*0b90*/  FADD.FTZ R156, -R220, R156 ;  /* 0x0000009cdc9c7221 */ /* 0x000fe20000010100 */
[----:B------:R-:W-:Y:S01]  /*0ba0*/  PRMT R157, R164, 0x7632, R157 ;  /* 0x00007632a49d7816 */ /* 0x000fe2000000009d */
[----:B------:R-:W-:Y:S01]  /*0bb0*/  FADD.FTZ R202, -R220, R161 ;  /* 0x000000a1dcca7221 */ /* 0x000fe20000010100 */
[----:B------:R-:W-:Y:S01]  /*0bc0*/  SHF.L.U32 R222, R149, 0x10, RZ ;  /* 0x0000001095de7819 */ /* 0x000fe200000006ff */
[-C--:B------:R-:W-:Y:S01]  /*0bd0*/  FMUL.FTZ R149, R151, R192.reuse ;  /* 0x000000c097957220 */ /* 0x080fe20000410000 */
[----:B------:R-:W-:Y:S01]  /*0be0*/  FFMA.FTZ R97, R22, R192, R97 ;  /* 0x000000c016617223 */ /* 0x000fe20000010061 */
[----:B------:R-:W-:Y:S01]  /*0bf0*/  FADD.FTZ R89, R89, R192 ;  /* 0x000000c059597221 */ /* 0x000fe20000010000 */
[----:B------:R-:W-:Y:S01]  /*0c00*/  SHF.L.U32 R197, R154, 0x10, RZ ;  /* 0x000000109ac57819 */ /* 0x000fe200000006ff */
[----:B------:R-:W-:Y:S01]  /*0c10*/  FADD.FTZ R212, -R220, R183 ;  /* 0x000000b7dcd47221 */ /* 0x000fe20000010100 */
[----:B------:R-:W-:Y:S01]  /*0c20*/  SHF.L.U32 R192, R86, 0x10, RZ ;  /* 0x0000001056c07819 */ /* 0x000fe200000006ff */
[-C--:B------:R-:W-:Y:S01]  /*0c30*/  FMUL.FTZ R195, R195, R152.reuse ;  /* 0x00000098c3c37220 */ /* 0x080fe20000410000 */
[----:B------:R-:W-:Y:S01]  /*0c40*/  FADD.FTZ R101, R101, R152 ;  /* 0x0000009865657221 */ /* 0x000fe20000010000 */
[----:B------:R-:W-:Y:S01]  /*0c50*/  FFMA.FTZ R57, R198, R152, R57 ;  /* 0x00000098c6397223 */ /* 0x000fe20000010039 */
[----:B------:R-:W-:Y:S01]  /*0c60*/  FMUL.FTZ R183, R21, R156 ;  /* 0x0000009c15b77220 */ /* 0x000fe20000410000 */
[----:B------:R-:W-:Y:S01]  /*0c70*/  SHF.L.U32 R152, R157, 0x10, RZ ;  /* 0x000000109d987819 */ /* 0x000fe200000006ff */
[----:B------:R-:W-:Y:S01]  /*0c80*/  FMUL.FTZ R202, R21, R202 ;  /* 0x000000ca15ca7220 */ /* 0x000fe20000410000 */
[----:B------:R-:W-:Y:S01]  /*0c90*/  PRMT R154, R155, 0x7632, R154 ;  /* 0x000076329b9a7816 */ /* 0x000fe2000000009a */
[----:B------:R-:W-:Y:S01]  /*0ca0*/  FADD.FTZ R200, -R220, R159 ;  /* 0x0000009fdcc87221 */ /* 0x000fe20000010100 */
[-C--:B------:R-:W-:Y:S01]  /*0cb0*/  FMUL.FTZ R151, R192, R197.reuse ;  /* 0x000000c5c0977220 */ /* 0x080fe20000410000 */
[----:B------:R-:W-:Y:S01]  /*0cc0*/  FADD.FTZ R100, R100, R197 ;  /* 0x000000c564647221 */ /* 0x000fe20000010000 */
[----:B------:R-:W-:Y:S01]  /*0cd0*/  FFMA.FTZ R56, R183, R197, R56 ;  /* 0x000000c5b7387223 */ /* 0x000fe20000010038 */
[----:B------:R-:W-:Y:S01]  /*0ce0*/  SHF.L.U32 R197, R18, 0x10, RZ ;  /* 0x0000001012c57819 */ /* 0x000fe200000006ff */
[-C--:B------:R-:W-:Y:S01]  /*0cf0*/  FMUL.FTZ R213, R213, R152.reuse ;  /* 0x00000098d5d57220 */ /* 0x080fe20000410000 */
[----:B------:R-:W-:Y:S01]  /*0d00*/  SHF.L.U32 R154, R154, 0x10, RZ ;  /* 0x000000109a9a7819 */ /* 0x000fe200000006ff */
[----:B------:R-:W-:Y:S01]  /*0d10*/  FFMA.FTZ R109, R202, R152, R109 ;  /* 0x00000098ca6d7223 */ /* 0x000fe2000001006d */
[----:B------:R-:W-:Y:S01]  /*0d20*/  FADD.FTZ R105, R105, R152 ;  /* 0x0000009869697221 */ /* 0x000fe20000010000 */
[----:B------:R-:W-:Y:S01]  /*0d30*/  SHF.L.U32 R199, R166, 0x10, RZ ;  /* 0x00000010a6c77819 */ /* 0x000fe200000006ff */
[----:B------:R-:W-:Y:S01]  /*0d40*/  FADD.FTZ R168, -R220, R168 ;  /* 0x000000a8dca87221 */ /* 0x000fe20000010100 */
[----:B------:R-:W-:Y:S01]  /*0d50*/  FMUL.FTZ R200, R21, R200 ;  /* 0x000000c815c87220 */ /* 0x000fe20000410000 */
[----:B------:R-:W-:Y:S01]  /*0d60*/  SHF.L.U32 R152, R82, 0x10, RZ ;  /* 0x0000001052987819 */ /* 0x000fe200000006ff */
[----:B------:R-:W-:Y:S01]  /*0d70*/  FADD.FTZ R204, -R220, R163 ;  /* 0x000000a3dccc7221 */ /* 0x000fe20000010100 */
[----:B------:R-:W-:-:S02]  /*0d80*/  PRMT R161, R165, 0x7632, R161 ;  /* 0x00007632a5a17816 */ /* 0x000fc400000000a1 */
[----:B------:R-:W-:Y:S01]  /*0d90*/  PRMT R163, R166, 0x7632, R163 ;  /* 0x00007632a6a37816 */ /* 0x000fe200000000a3 */
[----:B------:R-:W-:Y:S01]  /*0da0*/  FADD.FTZ R166, -R220, R169 ;  /* 0x000000a9dca67221 */ /* 0x000fe20000010100 */
[-C--:B------:R-:W-:Y:S01]  /*0db0*/  FMUL.FTZ R197, R197, R154.reuse ;  /* 0x0000009ac5c57220 */ /* 0x080fe20000410000 */
[----:B------:R-:W-:Y:S01]  /*0dc0*/  FADD.FTZ R103, R103, R154 ;  /* 0x0000009a67677221 */ /* 0x000fe20000010000 */
[----:B------:R-:W-:Y:S01]  /*0dd0*/  FFMA.FTZ R59, R200, R154, R59 ;  /* 0x0000009ac83b7223 */ /* 0x000fe2000001003b */
[----:B------:R-:W-:Y:S01]  /*0de0*/  FMUL.FTZ R217, R21, R168 ;  /* 0x000000a815d97220 */ /* 0x000fe20000410000 */
[----:B------:R-:W-:Y:S01]  /*0df0*/  SHF.L.U32 R154, R161, 0x10, RZ ;  /* 0x00000010a19a7819 */ /* 0x000fe200000006ff */
[-C--:B------:R-:W-:Y:S01]  /*0e00*/  FMUL.FTZ R168, R152, R199.reuse ;  /* 0x000000c798a87220 */ /* 0x080fe20000410000 */
[----:B------:R-:W-:Y:S01]  /*0e10*/  FMUL.FTZ R204, R21, R204 ;  /* 0x000000cc15cc7220 */ /* 0x000fe20000410000 */
[----:B------:R-:W-:Y:S01]  /*0e20*/  SHF.L.U32 R152, R163, 0x10, RZ ;  /* 0x00000010a3987819 */ /* 0x000fe200000006ff */
[----:B------:R-:W-:Y:S01]  /*0e30*/  FMUL.FTZ R226, R21, R166 ;  /* 0x000000a615e27220 */ /* 0x000fe20000410000 */
[----:B------:R-:W-:Y:S01]  /*0e40*/  SHF.L.U32 R159, R164, 0x10, RZ ;  /* 0x00000010a49f7819 */ /* 0x000fe200000006ff */
[----:B------:R-:W-:Y:S01]  /*0e50*/  FADD.FTZ R172, -R220, R172 ;  /* 0x000000acdcac7221 */ /* 0x000fe20000010100 */
[----:B------:R-:W-:Y:S01]  /*0e60*/  PRMT R164, R167, 0x7632, R164 ;  /* 0x00007632a7a47816 */ /* 0x000fe200000000a4 */
[-C--:B------:R-:W-:Y:S01]  /*0e70*/  FMUL.FTZ R215, R215, R154.reuse ;  /* 0x0000009ad7d77220 */ /* 0x080fe20000410000 */
[----:B------:R-:W-:Y:S01]  /*0e80*/  FFMA.FTZ R111, R204, R154, R111 ;  /* 0x0000009acc6f7223 */ /* 0x000fe2000001006f */
[----:B------:R-:W-:Y:S01]  /*0e90*/  FADD.FTZ R107, R107, R154 ;  /* 0x0000009a6b6b7221 */ /* 0x000fe20000010000 */
[----:B------:R-:W-:Y:S01]  /*0ea0*/  SHF.L.U32 R167, R167, 0x10, RZ ;  /* 0x00000010a7a77819 */ /* 0x000fe200000006ff */
[C---:B------:R-:W-:Y:S01]  /*0eb0*/  FADD.FTZ R170, -R220.reuse, R170 ;  /* 0x000000aadcaa7221 */ /* 0x040fe20000010100 */
[----:B------:R-:W-:Y:S01]  /*0ec0*/  FADD.FTZ R206, -R220, R171 ;  /* 0x000000abdcce7221 */ /* 0x000fe20000010100 */
[----:B------:R-:W-:Y:S01]  /*0ed0*/  SHF.L.U32 R154, R83, 0x10, RZ ;  /* 0x00000010539a7819 */ /* 0x000fe200000006ff */
[-C--:B------:R-:W-:Y:S01]  /*0ee0*/  FMUL.FTZ R219, R219, R152.reuse ;  /* 0x00000098dbdb7220 */ /* 0x080fe20000410000 */
[----:B------:R-:W-:Y:S01]  /*0ef0*/  FADD.FTZ R113, R113, R152 ;  /* 0x0000009871717221 */ /* 0x000fe20000010000 */
[----:B------:R-:W-:Y:S01]  /*0f00*/  FFMA.FTZ R61, R226, R152, R61 ;  /* 0x00000098e23d7223 */ /* 0x000fe2000001003d */
[----:B------:R-:W-:Y:S01]  /*0f10*/  SHF.L.U32 R171, R176, 0x10, RZ ;  /* 0x00000010b0ab7819 */ /* 0x000fe200000006ff */
[----:B------:R-:W-:Y:S01]  /*0f20*/  FMUL.FTZ R223, R21, R172 ;  /* 0x000000ac15df7220 */ /* 0x000fe20000410000 */
[----:B------:R-:W-:Y:S01]  /*0f30*/  SHF.L.U32 R152, R76, 0x10, RZ ;  /* 0x000000104c987819 */ /* 0x000fe200000006ff */
[----:B------:R-:W-:Y:S01]  /*0f40*/  FADD.FTZ R112, R112, R199 ;  /* 0x000000c770707221 */ /* 0x000fe20000010000 */
[----:B------:R-:W-:Y:S01]  /*0f50*/  PRMT R169, R176, 0x7632, R169 ;  /* 0x00007632b0a97816 */ /* 0x000fe200000000a9 */
[----:B------:R-:W-:Y:S01]  /*0f60*/  FFMA.FTZ R60, R217, R199, R60 ;  /* 0x000000c7d93c7223 */ /* 0x000fe2000001003c */
[--C-:B------:R-:W-:Y:S01]  /*0f70*/  FADD.FTZ R208, -R220, R173.reuse ;  /* 0x000000addcd07221 */ /* 0x100fe20000010100 */
[----:B------:R-:W-:Y:S01]  /*0f80*/  FMUL.FTZ R199, R21, R170 ;  /* 0x000000aa15c77220 */ /* 0x000fe20000410000 */
[C---:B------:R-:W-:Y:S01]  /*0f90*/  PRMT R173, R177.reuse, 0x7632, R173 ;  /* 0x00007632b1ad7816 */ /* 0x040fe200000000ad */
[----:B------:R-:W-:Y:S01]  /*0fa0*/  FMUL.FTZ R170, R154, R167 ;  /* 0x000000a79aaa7220 */ /* 0x000fe20000410000 */
[----:B------:R-:W-:Y:S01]  /*0fb0*/  FADD.FTZ R174, -R220, R174 ;  /* 0x000000aedcae7221 */ /* 0x000fe20000010100 */
[----:B------:R-:W-:Y:S01]  /*0fc0*/  SHF.L.U32 R177, R177, 0x10, RZ ;  /* 0x00000010b1b17819 */ /* 0x000fe200000006ff */
[-C--:B------:R-:W-:Y:S01]  /*0fd0*/  FMUL.FTZ R172, R152, R171.reuse ;  /* 0x000000ab98ac7220 */ /* 0x080fe20000410000 */
[----:B------:R-:W-:Y:S01]  /*0fe0*/  SHF.L.U32 R154, R77, 0x10, RZ ;  /* 0x000000104d9a7819 */ /* 0x000fe200000006ff */
[----:B------:R-:W-:Y:S01]  /*0ff0*/  FFMA.FTZ R120, R223, R171, R120 ;  /* 0x000000abdf787223 */ /* 0x000fe20000010078 */
[----:B------:R-:W-:Y:S01]  /*1000*/  FADD.FTZ R116, R116, R171 ;  /* 0x000000ab74747221 */ /* 0x000fe20000010000 */
[----:B------:R-:W-:Y:S01]  /*1010*/  SHF.L.U32 R171, R7, 0x10, RZ ;  /* 0x0000001007ab7819 */ /* 0x000fe200000006ff */
[----:B------:R-:W-:Y:S01]  /*1020*/  FMUL.FTZ R208, R21, R208 ;  /* 0x000000d015d07220 */ /* 0x000fe20000410000 */
[----:B------:R-:W-:Y:S01]  /*1030*/  SHF.L.U32 R152, R169, 0x10, RZ ;  /* 0x00000010a9987819 */ /* 0x000fe200000006ff */
[----:B------:R-:W-:Y:S01]  /*1040*/  FMUL.FTZ R225, R21, R174 ;  /* 0x000000ae15e17220 */ /* 0x000fe20000410000 */
[----:B------:R-:W-:Y:S01]  /*1050*/  SHF.L.U32 R155, R155, 0x10, RZ ;  /* 0x000000109b9b7819 */ /* 0x000fe200000006ff */
[----:B------:R-:W-:Y:S01]  /*1060*/  FADD.FTZ R158, -R220, R158 ;  /* 0x0000009edc9e7221 */ /* 0x000fe20000010100 */
[----:B------:R-:W-:Y:S01]  /*1070*/  SHF.L.U32 R156, R87, 0x10, RZ ;  /* 0x00000010579c7819 */ /* 0x000fe200000006ff */
[----:B------:R-:W-:Y:S01]  /*1080*/  FMUL.FTZ R174, R154, R177 ;  /* 0x000000b19aae7220 */ /* 0x000fe20000410000 */
[----:B------:R-:W-:Y:S01]  /*1090*/  SHF.L.U32 R169, R8, 0x10, RZ ;  /* 0x0000001008a97819 */ /* 0x000fe200000006ff */
[-C--:B------:R-:W-:Y:S01]  /*10a0*/  FMUL.FTZ R171, R171, R152.reuse ;  /* 0x00000098abab7220 */ /* 0x080fe20000410000 */
[----:B------:R-:W-:Y:S01]  /*10b0*/  SHF.L.U32 R154, R173, 0x10, RZ ;  /* 0x00000010ad9a7819 */ /* 0x000fe200000006ff */
[----:B------:R-:W-:Y:S01]  /*10c0*/  FFMA.FTZ R121, R208, R152, R121 ;  /* 0x00000098d0797223 */ /* 0x000fe20000010079 */
[----:B------:R-:W-:Y:S01]  /*10d0*/  FADD.FTZ R117, R117, R152 ;  /* 0x0000009875757221 */ /* 0x000fe20000010000 */
[----:B------:R-:W-:Y:S01]  /*10e0*/  FADD.FTZ R180, -R220, R180 ;  /* 0x000000b4dcb47221 */ /* 0x000fe20000010100 */
[----:B------:R-:W-:Y:S01]  /*10f0*/  FMUL.FTZ R210, R21, R210 ;  /* 0x000000d215d27220 */ /* 0x000fe20000410000 */
[----:B------:R-:W-:Y:S01]  /*1100*/  SHF.L.U32 R152, R78, 0x10, RZ ;  /* 0x000000104e987819 */ /* 0x000fe200000006ff */
[----:B------:R-:W-:Y:S01]  /*1110*/  FADD.FTZ R214, -R220, R185 ;  /* 0x000000b9dcd67221 */ /* 0x000fe20000010100 */
[----:B------:R-:W-:Y:S01]  /*1120*/  FFMA.FTZ R98, R181, R153, R98 ;  /* 0x00000099b5627223 */ /* 0x000fe20000010062 */
[----:B------:R-:W-:Y:S01]  /*1130*/  FADD.FTZ R90, R90, R153 ;  /* 0x000000995a5a7221 */ /* 0x000fe20000010000 */
[----:B------:R-:W-:Y:S01]  /*1140*/  FMUL.FTZ R185, R21, R158 ;  /* 0x0000009e15b97220 */ /* 0x000fe20000410000 */
[----:B------:R-:W-:Y:S01]  /*1150*/  FMUL.FTZ R192, R156, R155 ;  /* 0x0000009b9cc07220 */ /* 0x000fe20000410000 */
[----:B------:R-:W-:Y:S01]  /*1160*/  FFMA.FTZ R153, R3, R148, RZ ;  /* 0x0000009403997223 */ /* 0x000fe200000100ff */
[----:B------:R-:W-:Y:S01]  /*1170*/  FADD.FTZ R156, RZ, R148 ;  /* 0x00000094ff9c7221 */ /* 0x000fe20000010000 */
[----:B------:R-:W-:Y:S01]  /*1180*/  PRMT R176, R179, 0x7632, R176 ;  /* 0x00007632b3b07816 */ /* 0x000fe200000000b0 */
[-C--:B------:R-:W-:Y:S01]  /*1190*/  FMUL.FTZ R169, R169, R154.reuse ;  /* 0x0000009aa9a97220 */ /* 0x080fe20000410000 */
[----:B------:R-:W-:Y:S01]  /*11a0*/  FFMA.FTZ R123, R210, R154, R123 ;  /* 0x0000009ad27b7223 */ /* 0x000fe2000001007b */
[----:B------:R-:W-:Y:S01]  /*11b0*/  FADD.FTZ R119, R119, R154 ;  /* 0x0000009a77777221 */ /* 0x000fe20000010000 */
[----:B------:R-:W-:Y:S01]  /*11c0*/  FMUL.FTZ R173, R21, R180 ;  /* 0x000000b415ad7220 */ /* 0x000fe20000410000 */
[----:B------:R-:W-:Y:S01]  /*11d0*/  SHF.L.U32 R179, R179, 0x10, RZ ;  /* 0x00000010b3b37819 */ /* 0x000fe200000006ff */
[----:B------:R-:W-:Y:S01]  /*11e0*/  FMUL.FTZ R180, R152, R201 ;  /* 0x000000c998b47220 */ /* 0x000fe20000410000 */
[----:B------:R-:W-:Y:S01]  /*11f0*/  SHF.L.U32 R23, R16, 0x10, RZ ;  /* 0x0000001010177819 */ /* 0x000fe200000006ff */
[----:B------:R-:W-:Y:S01]  /*1200*/  FADD.FTZ R102, R102, R155 ;  /* 0x0000009b66667221 */ /* 0x000fe20000010000 */
[----:B------:R-:W-:Y:S01]  /*1210*/  SHF.L.U32 R154, R79, 0x10, RZ ;  /* 0x000000104f9a7819 */ /* 0x000fe200000006ff */
[----:B------:R-:W-:Y:S01]  /*1220*/  FFMA.FTZ R58, R185, R155, R58 ;  /* 0x0000009bb93a7223 */ /* 0x000fe2000001003a */
[----:B------:R-:W-:Y:S01]  /*1230*/  FFMA.FTZ R152, R22, R149, R153 ;  /* 0x0000009516987223 */ /* 0x000fe20000010099 */
[----:B------:R-:W-:Y:S01]  /*1240*/  FADD.FTZ R155, R149, R156 ;  /* 0x0000009c959b7221 */ /* 0x000fe20000010000 */
[----:B------:R-:W-:Y:S01]  /*1250*/  FFMA.FTZ R122, R225, R177, R122 ;  /* 0x000000b1e17a7223 */ /* 0x000fe2000001007a */
[----:B------:R-:W-:Y:S01]  /*1260*/  FADD.FTZ R118, R118, R177 ;  /* 0x000000b176767221 */ /* 0x000fe20000010000 */
[----:B------:R-:W-:Y:S01]  /*1270*/  FMUL.FTZ R196, R21, R196 ;  /* 0x000000c415c47220 */ /* 0x000fe20000410000 */
[----:B------:R-:W-:Y:S01]  /*1280*/  FMUL.FTZ R23, R23, R222 ;  /* 0x000000de17177220 */ /* 0x000fe20000410000 */
[----:B------:R-:W-:Y:S01]  /*1290*/  FMUL.FTZ R177, R154, R179 ;  /* 0x000000b39ab17220 */ /* 0x000fe20000410000 */
[----:B------:R-:W-:Y:S01]  /*12a0*/  FFMA.FTZ R153, R181, R150, R152 ;  /* 0x00000096b5997223 */ /* 0x000fe20000010098 */
[----:B------:R-:W-:Y:S01]  /*12b0*/  FADD.FTZ R154, R150, R155 ;  /* 0x0000009b969a7221 */ /* 0x000fe20000010000 */
[----:B------:R-:W-:-:S02]  /*12c0*/  FADD.FTZ R160, -R220, R160 ;  /* 0x000000a0dca07221 */ /* 0x000fc40000010100 */
[C---:B------:R-:W-:Y:S01]  /*12d0*/  FFMA.FTZ R152, R196.reuse, R23, R153 ;  /* 0x00000017c4987223 */ /* 0x040fe20000010099 */
[----:B------:R-:W-:Y:S01]  /*12e0*/  FADD.FTZ R158, R23, R154 ;  /* 0x0000009a179e7221 */ /* 0x000fe20000010000 */
[----:B------:R-:W-:Y:S01]  /*12f0*/  FFMA.FTZ R99, R196, R222, R99 ;  /* 0x000000dec4637223 */ /* 0x000fe20000010063 */
[----:B------:R-:W-:Y:S01]  /*1300*/  FADD.FTZ R91, R91, R222 ;  /* 0x000000de5b5b7221 */ /* 0x000fe20000010000 */
[----:B------:R-:W-:Y:S01]  /*1310*/  SHF.L.U32 R222, R80, 0x10, RZ ;  /* 0x0000001050de7819 */ /* 0x000fe200000006ff */
[----:B------:R-:W-:Y:S01]  /*1320*/  FMUL.FTZ R209, R21, R160 ;  /* 0x000000a015d17220 */ /* 0x000fe20000410000 */
[----:B------:R-:W-:Y:S01]  /*1330*/  FFMA.FTZ R153, R183, R151, R152 ;  /* 0x00000097b7997223 */ /* 0x000fe20000010098 */
[----:B------:R-:W-:Y:S01]  /*1340*/  FADD.FTZ R158, R151, R158 ;  /* 0x0000009e979e7221 */ /* 0x000fe20000010000 */
[----:B------:R-:W-:Y:S01]  /*1350*/  SHF.L.U32 R154, R9, 0x10, RZ ;  /* 0x00000010099a7819 */ /* 0x000fe200000006ff */
[-C--:B------:R-:W-:Y:S01]  /*1360*/  FMUL.FTZ R222, R222, R159.reuse ;  /* 0x0000009fdede7220 */ /* 0x080fe20000410000 */
[----:B------:R-:W-:Y:S01]  /*1370*/  SHF.L.U32 R155, R175, 0x10, RZ ;  /* 0x00000010af9b7819 */ /* 0x000fe200000006ff */
[----:B------:R-:W-:Y:S01]  /*1380*/  FFMA.FTZ R108, R209, R159, R108 ;  /* 0x0000009fd16c7223 */ /* 0x000fe2000001006c */
[----:B------:R-:W-:Y:S01]  /*1390*/  FADD.FTZ R104, R104, R159 ;  /* 0x0000009f68687221 */ /* 0x000fe20000010000 */
        /* <DEDUP_REMOVED lines=10> */
[----:B------:R-:W-:Y:S01]  /*1440*/  SHF.L.U32 R165, R165, 0x10, RZ ;  /* 0x00000010a5a57819 */ /* 0x000fe200000006ff */
[----:B------:R-:W-:Y:S01]  /*1450*/  FADD.FTZ R162, -R220, R162 ;  /* 0x000000a2dca27221 */ /* 0x000fe20000010100 */
[----:B------:R-:W-:Y:S01]  /*1460*/  FFMA.FTZ R153, R209, R222, R152 ;  /* 0x000000ded1997223 */ /* 0x000fe20000010098 */
[----:B------:R-:W-:Y:S01]  /*1470*/  FADD.FTZ R154, R222, R155 ;  /* 0x0000009bde9a7221 */ /* 0x000fe20000010000 */
[----:B------:R-:W-:Y:S01]  /*1480*/  SHF.L.U32 R156, R10, 0x10, RZ ;  /* 0x000000100a9c7819 */ /* 0x000fe200000006ff */
[----:B------:R-:W-:Y:S01]  /*1490*/  FMUL.FTZ R211, R21, R162 ;  /* 0x000000a215d37220 */ /* 0x000fe20000410000 */
[----:B------:R-:W-:Y:S01]  /*14a0*/  SHF.L.U32 R157, R176, 0x10, RZ ;  /* 0x00000010b09d7819 */ /* 0x000fe200000006ff */
[----:B------:R-:W-:Y:S01]  /*14b0*/  FMUL.FTZ R224, R224, R165 ;  /* 0x000000a5e0e07220 */ /* 0x000fe20000410000 */
[----:B------:R-:W-:Y:S01]  /*14c0*/  FFMA.FTZ R152, R202, R213, R153 ;  /* 0x000000d5ca987223 */ /* 0x000fe20000010099 */
[----:B------:R-:W-:Y:S01]  /*14d0*/  FADD.FTZ R155, R213, R154 ;  /* 0x0000009ad59b7221 */ /* 0x000fe20000010000 */
[----:B------:R-:W-:Y:S01]  /*14e0*/  FADD.FTZ R182, -R220, R182 ;  /* 0x000000b6dcb67221 */ /* 0x000fe20000010100 */
[----:B------:R-:W-:Y:S01]  /*14f0*/  FMUL.FTZ R176, R156, R157 ;  /* 0x0000009d9cb07220 */ /* 0x000fe20000410000 */
[----:B------:R-:W-:Y:S01]  /*1500*/  FFMA.FTZ R153, R211, R224, R152 ;  /* 0x000000e0d3997223 */ /* 0x000fe20000010098 */
[----:B------:R-:W-:Y:S01]  /*1510*/  FADD.FTZ R156, R224, R155 ;  /* 0x0000009be09c7221 */ /* 0x000fe20000010000 */
[----:B------:R-:W-:Y:S01]  /*1520*/  FADD.FTZ R124, R124, R201 ;  /* 0x000000c97c7c7221 */ /* 0x000fe20000010000 */
[----:B------:R-:W-:Y:S01]  /*1530*/  FFMA.FTZ R64, R173, R201, R64 ;  /* 0x000000c9ad407223 */ /* 0x000fe20000010040 */
[----:B------:R-:W-:Y:S01]  /*1540*/  FMUL.FTZ R201, R21, R182 ;  /* 0x000000b615c97220 */ /* 0x000fe20000410000 */
[----:B------:R-:W-:Y:S01]  /*1550*/  SHF.L.U32 R154, R72, 0x10, RZ ;  /* 0x00000010489a7819 */ /* 0x000fe200000006ff */
[----:B------:R-:W-:Y:S01]  /*1560*/  FFMA.FTZ R152, R204, R215, R153 ;  /* 0x000000d7cc987223 */ /* 0x000fe20000010099 */
[----:B------:R-:W-:Y:S01]  /*1570*/  FADD.FTZ R155, R215, R156 ;  /* 0x0000009cd79b7221 */ /* 0x000fe20000010000 */
[----:B------:R-:W-:Y:S01]  /*1580*/  FADD.FTZ R126, R126, R179 ;  /* 0x000000b37e7e7221 */ /* 0x000fe20000010000 */
[----:B------:R-:W-:Y:S01]  /*1590*/  FFMA.FTZ R66, R201, R179, R66 ;  /* 0x000000b3c9427223 */ /* 0x000fe20000010042 */
[----:B------:R-:W-:Y:S01]  /*15a0*/  FMUL.FTZ R179, R154, R189 ;  /* 0x000000bd9ab37220 */ /* 0x000fe20000410000 */
[----:B------:R-:W-:Y:S01]  /*15b0*/  FFMA.FTZ R153, R217, R168, R152 ;  /* 0x000000a8d9997223 */ /* 0x000fe20000010098 */
[----:B------:R-:W-:Y:S01]  /*15c0*/  FADD.FTZ R154, R168, R155 ;  /* 0x0000009ba89a7221 */ /* 0x000fe20000010000 */
[----:B------:R-:W-:-:S02]  /*15d0*/  SHF.L.U32 R164, R164, 0x10, RZ ;  /* 0x00000010a4a47819 */ /* 0x000fc400000006ff */
[----:B------:R-:W-:Y:S01]  /*15e0*/  FFMA.FTZ R152, R226, R219, R153 ;  /* 0x000000dbe2987223 */ /* 0x000fe20000010099 */
[----:B------:R-:W-:Y:S01]  /*15f0*/  FADD.FTZ R155, R219, R154 ;  /* 0x0000009adb9b7221 */ /* 0x000fe20000010000 */
[----:B------:R-:W-:Y:S01]  /*1600*/  FMUL.FTZ R206, R21, R206 ;  /* 0x000000ce15ce7220 */ /* 0x000fe20000410000 */
        /* <DEDUP_REMOVED lines=18> */
[----:B------:R-:W-:Y:S02]  /*1730*/  FADD.FTZ R184, -R220, R184 ;  /* 0x000000b8dcb87221 */ /* 0x000fe40000010100 */
[----:B------:R-:W-:Y:S01]  /*1740*/  FFMA.FTZ R153, R201, R177, R152 ;  /* 0x000000b1c9997223 */ /* 0x000fe20000010098 */
[----:B------:R-:W-:Y:S01]  /*1750*/  FADD.FTZ R155, R177, R154 ;  /* 0x0000009ab19b7221 */ /* 0x000fe20000010000 */
[----:B------:R-:W-:Y:S01]  /*1760*/  FADD.FTZ R127, R127, R157 ;  /* 0x0000009d7f7f7221 */ /* 0x000fe20000010000 */
[----:B------:R-:W-:Y:S01]  /*1770*/  FFMA.FTZ R67, R212, R157, R67 ;  /* 0x0000009dd4437223 */ /* 0x000fe20000010043 */
[----:B------:R-:W-:Y:S01]  /*1780*/  SHF.L.U32 R156, R2, 0x10, RZ ;  /* 0x00000010029c7819 */ /* 0x000fe200000006ff */
[----:B------:R-:W-:Y:S01]  /*1790*/  FMUL.FTZ R227, R21, R184 ;  /* 0x000000b815e37220 */ /* 0x000fe20000410000 */
[----:B------:R-:W-:Y:S01]  /*17a0*/  SHF.L.U32 R157, R187, 0x10, RZ ;  /* 0x00000010bb9d7819 */ /* 0x000fe200000006ff */
[----:B------:R-:W-:Y:S01]  /*17b0*/  FFMA.FTZ R154, R212, R176, R153 ;  /* 0x000000b0d49a7223 */ /* 0x000fe20000010099 */
[C---:B------:R-:W-:Y:S01]  /*17c0*/  FADD.FTZ R186, -R220.reuse, R186 ;  /* 0x000000badcba7221 */ /* 0x040fe20000010100 */
[C---:B------:R-:W-:Y:S01]  /*17d0*/  FADD.FTZ R188, -R220.reuse, R188 ;  /* 0x000000bcdcbc7221 */ /* 0x040fe20000010100 */
[----:B------:R-:W-:Y:S01]  /*17e0*/  FADD.FTZ R190, -R220, R190 ;  /* 0x000000bedcbe7221 */ /* 0x000fe20000010100 */
[----:B------:R-:W-:Y:S01]  /*17f0*/  FADD.FTZ R152, R176, R155 ;  /* 0x0000009bb0987221 */ /* 0x000fe20000010000 */
[--C-:B------:R-:W-:Y:S01]  /*1800*/  FADD.FTZ R220, -R220, R191.reuse ;  /* 0x000000bfdcdc7221 */ /* 0x100fe20000010100 */
[----:B------:R-:W-:Y:S01]  /*1810*/  PRMT R191, R193, 0x7632, R191 ;  /* 0x00007632c1bf7816 */ /* 0x000fe200000000bf */
[----:B------:R-:W-:Y:S01]  /*1820*/  FMUL.FTZ R214, R21, R214 ;  /* 0x000000d615d67220 */ /* 0x000fe20000410000 */
[----:B------:R-:W-:Y:S01]  /*1830*/  SHF.L.U32 R193, R193, 0x10, RZ ;  /* 0x00000010c1c17819 */ /* 0x000fe200000006ff */
[----:B------:R-:W-:Y:S01]  /*1840*/  FMUL.FTZ R187, R156, R157 ;  /* 0x0000009d9cbb7220 */ /* 0x000fe20000410000 */
[----:B------:R-:W-:Y:S01]  /*1850*/  SHF.L.U32 R182, R73, 0x10, RZ ;  /* 0x0000001049b67819 */ /* 0x000fe200000006ff */
[----:B------:R-:W-:Y:S01]  /*1860*/  FFMA.FTZ R153, R227, R179, R154 ;  /* 0x000000b3e3997223 */ /* 0x000fe2000001009a */
[----:B------:R-:W-:Y:S01]  /*1870*/  FADD.FTZ R152, R179, R152 ;  /* 0x00000098b3987221 */ /* 0x000fe20000010000 */
[----:B------:R-:W-:Y:S01]  /*1880*/  FFMA.FTZ R136, R227, R189, R136 ;  /* 0x000000bde3887223 */ /* 0x000fe20000010088 */
[----:B------:R-:W-:Y:S01]  /*1890*/  FADD.FTZ R132, R132, R189 ;  /* 0x000000bd84847221 */ /* 0x000fe20000010000 */
[----:B------:R-:W-:Y:S01]  /*18a0*/  SHF.L.U32 R158, R4, 0x10, RZ ;  /* 0x00000010049e7819 */ /* 0x000fe200000006ff */
[----:B------:R-:W-:Y:S01]  /*18b0*/  FFMA.FTZ R154, R214, R187, R153 ;  /* 0x000000bbd69a7223 */ /* 0x000fe20000010099 */
[----:B------:R-:W-:Y:S01]  /*18c0*/  SHF.L.U32 R159, R191, 0x10, RZ ;  /* 0x00000010bf9f7819 */ /* 0x000fe200000006ff */
[----:B------:R-:W-:Y:S01]  /*18d0*/  FMUL.FTZ R189, R21, R186 ;  /* 0x000000ba15bd7220 */ /* 0x000fe20000410000 */
[-C--:B------:R-:W-:Y:S01]  /*18e0*/  FMUL.FTZ R182, R182, R193.reuse ;  /* 0x000000c1b6b67220 */ /* 0x080fe20000410000 */
[----:B------:R-:W-:Y:S01]  /*18f0*/  FADD.FTZ R153, R152, R187 ;  /* 0x000000bb98997221 */ /* 0x000fe20000010000 */
[----:B------:R-:W-:Y:S01]  /*1900*/  SHF.L.U32 R184, R74, 0x10, RZ ;  /* 0x000000104ab87819 */ /* 0x000fe200000006ff */
[----:B------:R-:W-:Y:S01]  /*1910*/  FFMA.FTZ R138, R189, R193, R138 ;  /* 0x000000c1bd8a7223 */ /* 0x000fe2000001008a */
[----:B------:R-:W-:Y:S01]  /*1920*/  FADD.FTZ R134, R134, R193 ;  /* 0x000000c186867221 */ /* 0x000fe20000010000 */
[----:B------:R-:W-:Y:S01]  /*1930*/  FMUL.FTZ R216, R21, R216 ;  /* 0x000000d815d87220 */ /* 0x000fe20000410000 */
[----:B------:R-:W-:Y:S01]  /*1940*/  FMUL.FTZ R191, R158, R159 ;  /* 0x0000009f9ebf7220 */ /* 0x000fe20000410000 */
[----:B------:R-:W-:Y:S01]  /*1950*/  FFMA.FTZ R155, R189, R182, R154 ;  /* 0x000000b6bd9b7223 */ /* 0x000fe2000001009a */
[----:B------:R-:W-:Y:S01]  /*1960*/  FADD.FTZ R152, R153, R182 ;  /* 0x000000b699987221 */ /* 0x000fe20000010000 */
[----:B------:R-:W-:Y:S01]  /*1970*/  FMUL.FTZ R193, R21, R188 ;  /* 0x000000bc15c17220 */ /* 0x000fe20000410000 */
[----:B------:R-:W-:Y:S01]  /*1980*/  FFMA.FTZ R137, R214, R157, R137 ;  /* 0x0000009dd6897223 */ /* 0x000fe20000010089 */
[----:B------:R-:W-:Y:S01]  /*1990*/  FADD.FTZ R133, R133, R157 ;  /* 0x0000009d85857221 */ /* 0x000fe20000010000 */
[----:B------:R-:W-:Y:S01]  /*19a0*/  SHF.L.U32 R156, R5, 0x10, RZ ;  /* 0x00000010059c7819 */ /* 0x000fe200000006ff */
[----:B------:R-:W-:Y:S01]  /*19b0*/  FMUL.FTZ R184, R184, R205 ;  /* 0x000000cdb8b87220 */ /* 0x000fe20000410000 */
[----:B------:R-:W-:Y:S01]  /*19c0*/  SHF.L.U32 R157, R203, 0x10, RZ ;  /* 0x00000010cb9d7819 */ /* 0x000fe200000006ff */
[----:B------:R-:W-:Y:S01]  /*19d0*/  FFMA.FTZ R154, R216, R191, R155 ;  /* 0x000000bfd89a7223 */ /* 0x000fe2000001009b */
[----:B------:R-:W-:Y:S01]  /*19e0*/  FADD.FTZ R153, R152, R191 ;  /* 0x000000bf98997221 */ /* 0x000fe20000010000 */
[----:B------:R-:W-:Y:S01]  /*19f0*/  SHF.L.U32 R186, R75, 0x10, RZ ;  /* 0x000000104bba7819 */ /* 0x000fe200000006ff */
[----:B------:R-:W-:Y:S01]  /*1a00*/  FFMA.FTZ R144, R193, R205, R144 ;  /* 0x000000cdc1907223 */ /* 0x000fe20000010090 */
[----:B------:R-:W-:Y:S01]  /*1a10*/  FADD.FTZ R140, R140, R205 ;  /* 0x000000cd8c8c7221 */ /* 0x000fe20000010000 */
[C---:B------:R-:W-:Y:S01]  /*1a20*/  FMUL.FTZ R205, R21.reuse, R190 ;  /* 0x000000be15cd7220 */ /* 0x040fe20000410000 */
[----:B------:R-:W-:Y:S01]  /*1a30*/  FMUL.FTZ R218, R21, R218 ;  /* 0x000000da15da7220 */ /* 0x000fe20000410000 */
[----:B------:R-:W-:Y:S01]  /*1a40*/  FMUL.FTZ R203, R156, R157 ;  /* 0x0000009d9ccb7220 */ /* 0x000fe20000410000 */
[----:B------:R-:W-:Y:S01]  /*1a50*/  FFMA.FTZ R154, R193, R184, R154 ;  /* 0x000000b8c19a7223 */ /* 0x000fe2000001009a */
[----:B------:R-:W-:Y:S01]  /*1a60*/  FADD.FTZ R152, R153, R184 ;  /* 0x000000b899987221 */ /* 0x000fe20000010000 */
[-C--:B------:R-:W-:Y:S01]  /*1a70*/  FMUL.FTZ R186, R186, R207.reuse ;  /* 0x000000cfbaba7220 */ /* 0x080fe20000410000 */
[----:B------:R-:W-:Y:S01]  /*1a80*/  FFMA.FTZ R146, R205, R207, R146 ;  /* 0x000000cfcd927223 */ /* 0x000fe20000010092 */
[----:B------:R-:W-:Y:S01]  /*1a90*/  FADD.FTZ R142, R142, R207 ;  /* 0x000000cf8e8e7221 */ /* 0x000fe20000010000 */
        /* <DEDUP_REMOVED lines=20> */
[----:B------:R-:W-:Y:S01]  /*1be0*/  FFMA.FTZ R161, R220, R207, R154 ;  /* 0x000000cfdca17223 */ /* 0x000fe2000001009a */
[----:B------:R-:W-:Y:S01]  /*1bf0*/  FADD.FTZ R160, R160, R207 ;  /* 0x000000cfa0a07221 */ /* 0x000fe20000010000 */
[----:B------:R-:W-:Y:S06]  /*1c00*/  BRA `(.L_x_4659) ;  /* 0x0000000000607947 */ /* 0x000fec0003800000 */
.L_x_4658:
        /* <DEDUP_REMOVED lines=13> */
[--C-:B------:R-:W-:Y:S01]  /*1ce0*/  IMAD.WIDE.U32 R156, R157, 0x20, R152.reuse ;  /* 0x000000209d9c7825 */ /* 0x100fe200078e0098 */
[----:B------:R0:W5:Y:S03]  /*1cf0*/  LDG.E.128 R52, desc[UR12][R158.64] ;  /* 0x0000000c9e347981 */ /* 0x000166000c1e1d00 */
[--C-:B------:R-:W-:Y:S01]  /*1d00*/  IMAD.WIDE.U32 R154, R155, 0x20, R152.reuse ;  /* 0x000000209b9a7825 */ /* 0x100fe200078e0098 */
[----:B------:R0:W5:Y:S03]  /*1d10*/  LDG.E.128 R48, desc[UR12][R158.64+0x10] ;  /* 0x0000100c9e307981 */ /* 0x000166000c1e1d00 */
[----:B------:R-:W-:Y:S01]  /*1d20*/  IMAD.WIDE.U32 R152, R25, 0x20, R152 ;  /* 0x0000002019987825 */ /* 0x000fe200078e0098 */
[----:B------:R0:W5:Y:S04]  /*1d30*/  LDG.E.128 R44, desc[UR12][R156.64] ;  /* 0x0000000c9c2c7981 */ /* 0x000168000c1e1d00 */
[----:B------:R0:W5:Y:S04]  /*1d40*/  LDG.E.128 R40, desc[UR12][R156.64+0x10] ;  /* 0x0000100c9c287981 */ /* 0x000168000c1e1d00 */
[----:B------:R0:W5:Y:S04]  /*1d50*/  LDG.E.128 R36, desc[UR12][R154.64] ;  /* 0x0000000c9a247981 */ /* 0x000168000c1e1d00 */
[----:B------:R0:W5:Y:S04]  /*1d60*/  LDG.E.128 R32, desc[UR12][R154.64+0x10] ;  /* 0x0000100c9a207981 */ /* 0x000168000c1e1d00 */
[----:B------:R0:W5:Y:S04]  /*1d70*/  LDG.E.128 R28, desc[UR12][R152.64] ;  /* 0x0000000c981c7981 */ /* 0x000168000c1e1d00 */
[----:B------:R0:W5:Y:S02]  /*1d80*/  LDG.E.128 R24, desc[UR12][R152.64+0x10] ;  /* 0x0000100c98187981 */ /* 0x000164000c1e1d00 */
.L_x_4659:
        /* <DEDUP_REMOVED lines=32> */
.L_x_4661:
[----:B------:R-:W-:Y:S05]  /*1f90*/  BSYNC.RECONVERGENT B0 ;  /* 0x0000000000007941 */ /* 0x000fea0003800200 */
.L_x_4660:
        /* <DEDUP_REMOVED lines=28> */
[----:B------:R-:W-:Y:S01]  /*2160*/  IMAD R154, R0, R231, RZ ;  /* 0x000000e7009a7224 */ /* 0x000fe200078e02ff */
[----:B------:R-:W-:Y:S01]  /*2170*/  @P3 LEA.HI R153, R153, R20, RZ, 0x3 ;  /* 0x0000001499993211 */ /* 0x000fe200078f18ff */
[----:B-1----:R-:W-:Y:S01]  /*2180*/  FADD.FTZ R229, R229, R156 ;  /* 0x0000009ce5e57221 */ /* 0x002fe20000010000 */
[----:B------:R-:W-:-:S02]  /*2190*/  FADD.FTZ R152, R152, R157 ;  /* 0x0000009d98987221 */ /* 0x000fc40000010000 */
[----:B------:R-:W-:Y:S01]  /*21a0*/  SHF.R.S32.HI R155, RZ, 0x1f, R154 ;  /* 0x0000001fff9b7819 */ /* 0x000fe2000001149a */
[----:B------:R-:W-:Y:S01]  /*21b0*/  FADD.FTZ R229, R158, R229 ;  /* 0x000000e59ee57221 */ /* 0x000fe20000010000 */
[----:B------:R-:W-:Y:S01]  /*21c0*/  FADD.FTZ R152, R159, R152 ;  /* 0x000000989f987221 */ /* 0x000fe20000010000 */
[----:B------:R-:W-:Y:S02]  /*21d0*/  MOV R159, RZ ;  /* 0x000000ff009f7202 */ /* 0x000fe40000000f00 */
[----:B--2---:R-:W-:Y:S01]  /*21e0*/  FADD.FTZ R229, R229, R160 ;  /* 0x000000a0e5e57221 */ /* 0x004fe20000010000 */
[----:B------:R-:W-:Y:S01]  /*21f0*/  FADD.FTZ R152, R152, R161 ;  /* 0x000000a198987221 */ /* 0x000fe20000010000 */
[----:B------:R-:W-:Y:S02]  /*2200*/  LEA.HI R155, R155, R154, RZ, 0x3 ;  /* 0x0000009a9b9b7211 */ /* 0x000fe400078f18ff */
[----:B------:R-:W-:Y:S01]  /*2210*/  FADD.FTZ R229, R162, R229 ;  /* 0x000000e5a2e57221 */ /* 0x000fe20000010000 */
[----:B------:R-:W-:Y:S01]  /*2220*/  FADD.FTZ R152, R163, R152 ;  /* 0x00000098a3987221 */ /* 0x000fe20000010000 */
[----:B------:R-:W-:-:S02]  /*2230*/  @P3 LEA.HI.SX32 R159, R153, R188, 0x1d ;  /* 0x000000bc999f3211 */ /* 0x000fc400078feaff */
[----:B---3--:R-:W-:Y:S01]  /*2240*/  FADD.FTZ R229, R229, R164 ;  /* 0x000000a4e5e57221 */ /* 0x008fe20000010000 */
[----:B------:R-:W-:Y:S01]  /*2250*/  FADD.FTZ R152, R152, R165 ;  /* 0x000000a598987221 */ /* 0x000fe20000010000 */
[----:B------:R-:W-:Y:S02]  /*2260*/  LEA.HI.SX32 R157, R155, R188, 0x1d ;  /* 0x000000bc9b9d7211 */ /* 0x000fe400078feaff */
        /* <DEDUP_REMOVED lines=20> */
.L_x_4664:
        /* <DEDUP_REMOVED lines=9> */
.L_x_4665:
        /* <DEDUP_REMOVED lines=9> */
.L_x_4666:
        /* <DEDUP_REMOVED lines=9> */
.L_x_4667:
        /* <DEDUP_REMOVED lines=9> */
.L_x_4668:
        /* <DEDUP_REMOVED lines=9> */
.L_x_4669:
        /* <DEDUP_REMOVED lines=9> */
.L_x_4670:
        /* <DEDUP_REMOVED lines=10> */
.L_x_4663:
        /* <DEDUP_REMOVED lines=17> */
[----:B------:R-:W-:Y:S01]  /*28c0*/  ISETP.GT.AND P1, PT, R19, RZ, PT ;  /* 0x000000ff1300720c */ /* 0x000fe20003f24270 */
        /* <DEDUP_REMOVED lines=24> */
.L_x_4672:
        /* <DEDUP_REMOVED lines=9> */
.L_x_4673:
        /* <DEDUP_REMOVED lines=9> */
.L_x_4674:
        /* <DEDUP_REMOVED lines=9> */
.L_x_4675:
        /* <DEDUP_REMOVED lines=9> */
.L_x_4676:
        /* <DEDUP_REMOVED lines=9> */
.L_x_4677:
        /* <DEDUP_REMOVED lines=9> */
.L_x_4678:
[----:B------:R-:W-:Y:S05]  /*2db0*/  @!P3 BRA `(.L_x_4671) ;  /* 0x00000008002cb947 */ /* 0x000fea0003800000 */
[----:B------:R-:W-:-:S05]  /*2dc0*/  FMUL.FTZ R152, R95, UR16 ;  /* 0x000000105f987c20 */ /* 0x000fca0008410000 */
[----:B------:R-:W-:-:S04]  /*2dd0*/  F2FP.BF16.F32.PACK_AB R152, RZ, R152 ;  /* 0x00000098ff98723e */ /* 0x000fc800000010ff */
[----:B------:R-:W-:Y:S01]  /*2de0*/  PRMT R71, R71, 0x5410, R152 ;  /* 0x0000541047477816 */ /* 0x000fe20000000098 */
[----:B------:R-:W-:Y:S06]  /*2df0*/  BRA `(.L_x_4671) ;  /* 0x00000008001c7947 */ /* 0x000fec0003800000 */
.L_x_4662:
[----:B------:R-:W-:Y:S01]  /*2e00*/  UMOV UR4, UR8 ;  /* 0x0000000800047c82 */ /* 0x000fe20008000000 */
[----:B------:R-:W-:Y:S01]  /*2e10*/  UMOV UR5, UR9 ;  /* 0x0000000900057c82 */ /* 0x000fe20008000000 */
[----:B------:R-:W-:-:S04]  /*2e20*/  UISETP.NE.U32.AND UP0, UPT, UR4, URZ, UPT ;  /* 0x000000ff0400728c */ /* 0x000fc8000bf05070 */
[----:B------:R-:W-:-:S09]  /*2e30*/  UISETP.NE.AND.EX UP0, UPT, UR5, URZ, UPT, UP0 ;  /* 0x000000ff0500728c */ /* 0x000fd2000bf05300 */
[----:B------:R-:W-:Y:S05]  /*2e40*/  BRA.U UP0, `(.L_x_4679) ;  /* 0x0000000500047547 */ /* 0x000fea000b800000 */
[----:B------:R-:W0:Y:S01]  /*2e50*/  @P3 LDC R155, c[0x0][0x40c] ;  /* 0x00010300ff9b3b82 */ /* 0x000e220000000800 */
[-CC-:B------:R-:W-:Y:S01]  /*2e60*/  @P2 FFMA.FTZ R153, R3, R161.reuse, R20.reuse ;  /* 0x000000a103992223 */ /* 0x180fe20000010014 */
[-CC-:B------:R-:W-:Y:S01]  /*2e70*/  @P2 FFMA.FTZ R156, R22, R161.reuse, R20.reuse ;  /* 0x000000a1169c2223 */ /* 0x180fe20000010014 */
[----:B------:R-:W-:Y:S01]  /*2e80*/  @P2 FFMA.FTZ R163, R181, R161, R20 ;  /* 0x000000a1b5a32223 */ /* 0x000fe20000010014 */
[----:B------:R-:W-:Y:S01]  /*2e90*/  MOV R152, R52 ;  /* 0x0000003400987202 */ /* 0x000fe20000000f00 */
[----:B------:R-:W-:Y:S01]  /*2ea0*/  @P2 FADD.FTZ R154, R148, -R153 ;  /* 0x80000099949a2221 */ /* 0x000fe20000010000 */
[----:B------:R-:W-:Y:S01]  /*2eb0*/  @P2 FADD.FTZ R156, R149, -R156 ;  /* 0x8000009c959c2221 */ /* 0x000fe20000010000 */
[----:B------:R-:W-:Y:S01]  /*2ec0*/  MOV R153, R53 ;  /* 0x0000003500997202 */ /* 0x000fe20000000f00 */
[----:B------:R-:W1:Y:S01]  /*2ed0*/  @P3 LDC R158, c[0x0][0x40c] ;  /* 0x00010300ff9e3b82 */ /* 0x000e620000000800 */
[C---:B------:R-:W-:Y:S01]  /*2ee0*/  @P2 FFMA.FTZ R152, R21.reuse, R154, R52 ;  /* 0x0000009a15982223 */ /* 0x040fe20000010034 */
[----:B------:R-:W-:Y:S01]  /*2ef0*/  @P2 FFMA.FTZ R153, R21, R156, R53 ;  /* 0x0000009c15992223 */ /* 0x000fe20000010035 */
[-CC-:B------:R-:W-:Y:S01]  /*2f00*/  @P2 FFMA.FTZ R156, R196, R161.reuse, R20.reuse ;  /* 0x000000a1c49c2223 */ /* 0x180fe20000010014 */
[----:B------:R-:W-:Y:S01]  /*2f10*/  @P2 FADD.FTZ R163, R150, -R163 ;  /* 0x800000a396a32221 */ /* 0x000fe20000010000 */
[----:B------:R-:W-:Y:S01]  /*2f20*/  @P2 FFMA.FTZ R164, R183, R161, R20 ;  /* 0x000000a1b7a42223 */ /* 0x000fe20000010014 */
[----:B------:R-:W-:Y:S01]  /*2f30*/  MOV R154, R54 ;  /* 0x00000036009a7202 */ /* 0x000fe20000000f00 */
[----:B------:R-:W-:Y:S01]  /*2f40*/  @P2 FADD.FTZ R156, R23, -R156 ;  /* 0x8000009c179c2221 */ /* 0x000fe20000010000 */
[----:B------:R-:W2:Y:S01]  /*2f50*/  @P3 LDC R165, c[0x0][0x40c] ;  /* 0x00010300ffa53b82 */ /* 0x000ea20000000800 */
[----:B------:R-:W-:Y:S01]  /*2f60*/  @P2 FFMA.FTZ R154, R21, R163, R54 ;  /* 0x000000a3159a2223 */ /* 0x000fe20000010036 */
        /* <DEDUP_REMOVED lines=47> */
.L_x_4679:
[----:B------:R-:W0:Y:S01]  /*3260*/  @P3 LDC R129, c[0x0][0x40c] ;  /* 0x00010300ff813b82 */ /* 0x000e220000000800 */
[-CC-:B------:R-:W-:Y:S01]  /*3270*/  @P2 FFMA.FTZ R93, R185, R161.reuse, R20.reuse ;  /* 0x000000a1b95d2223 */ /* 0x180fe20000010014 */
[-CC-:B------:R-:W-:Y:S01]  /*3280*/  @P2 FFMA.FTZ R92, R200, R161.reuse, R20.reuse ;  /* 0x000000a1c85c2223 */ /* 0x180fe20000010014 */
        /* <DEDUP_REMOVED lines=8> */
[----:B------:R-:W-:Y:S01]  /*3310*/  MOV R128, R52 ;  /* 0x0000003400807202 */ /* 0x000fe20000000f00 */
        /* <DEDUP_REMOVED lines=8> */
[----:B------:R-:W-:-:S04]  /*33a0*/  @P2 FADD.FTZ R166, R195, -R166 ;  /* 0x800000a6c3a62221 */ /* 0x000fc80000010000 */
[----:B------:R-:W3:Y:S01]  /*33b0*/  @P3 LDC R154, c[0x0][0x40c] ;  /* 0x00010300ff9a3b82 */ /* 0x000ee20000000800 */
[----:B0-----:R-:W-:Y:S01]  /*33c0*/  @P3 FMUL.FTZ R92, R94, R129 ;  /* 0x000000815e5c3220 */ /* 0x001fe20000410000 */
[----:B------:R-:W-:-:S04]  /*33d0*/  @P2 FADD.FTZ R129, R148, -R95 ;  /* 0x8000005f94812221 */ /* 0x000fc80000010000 */
[----:B------:R-:W-:Y:S01]  /*33e0*/  @P2 FFMA.FTZ R128, R21, R129, R52 ;  /* 0x0000008115802223 */ /* 0x000fe20000010034 */
[----:B------:R-:W-:Y:S01]  /*33f0*/  @P3 F2FP.BF16.F32.PACK_AB R95, RZ, R92 ;  /* 0x0000005cff5f323e */ /* 0x000fe200000010ff */
[----:B------:R-:W0:Y:S01]  /*3400*/  @P3 LDC R155, c[0x0][0x40c] ;  /* 0x00010300ff9b3b82 */ /* 0x000e220000000800 */
[----:B-1----:R-:W-:Y:S01]  /*3410*/  @P3 FMUL.FTZ R93, R160, R153 ;  /* 0x00000099a05d3220 */ /* 0x002fe20000410000 */
[----:B------:R-:W-:Y:S01]  /*3420*/  @P2 FFMA.FTZ R153, R181, R161, R20 ;  /* 0x000000a1b5992223 */ /* 0x000fe20000010014 */
[----:B------:R-:W-:Y:S01]  /*3430*/  MOV R129, R53 ;  /* 0x0000003500817202 */ /* 0x000fe20000000f00 */
[C---:B------:R-:W-:Y:S01]  /*3440*/  @P2 FFMA.FTZ R129, R21.reuse, R130, R53 ;  /* 0x0000008215812223 */ /* 0x040fe20000010035 */
[----:B------:R-:W-:Y:S01]  /*3450*/  MOV R130, R54 ;  /* 0x0000003600827202 */ /* 0x000fe20000000f00 */
[----:B------:R-:W-:Y:S01]  /*3460*/  @P2 FADD.FTZ R153, R150, -R153 ;  /* 0x8000009996992221 */ /* 0x000fe20000010000 */
[----:B------:R-:W-:Y:S01]  /*3470*/  @P3 F2FP.BF16.F32.PACK_AB R162, RZ, R93 ;  /* 0x0000005dffa2323e */ /* 0x000fe200000010ff */
[----:B------:R-:W1:Y:S01]  /*3480*/  @P3 LDC R165, c[0x0][0x40c] ;  /* 0x00010300ffa53b82 */ /* 0x000e620000000800 */
[----:B--2---:R-:W-:Y:S01]  /*3490*/  @P3 FMUL.FTZ R92, R128, R131 ;  /* 0x00000083805c3220 */ /* 0x004fe20000410000 */
[C---:B------:R-:W-:Y:S01]  /*34a0*/  @P2 FFMA.FTZ R130, R21.reuse, R153, R54 ;  /* 0x0000009915822223 */ /* 0x040fe20000010036 */
[----:B------:R-:W-:Y:S01]  /*34b0*/  MOV R131, R55 ;  /* 0x0000003700837202 */ /* 0x000fe20000000f00 */
[----:B------:R-:W-:Y:S01]  /*34c0*/  @P2 FFMA.FTZ R131, R21, R156, R55 ;  /* 0x0000009c15832223 */ /* 0x000fe20000010037 */
[----:B------:R-:W-:-:S02]  /*34d0*/  @P3 PRMT R71, R95, 0x7610, R71 ;  /* 0x000076105f473816 */ /* 0x000fc40000000047 */
[----:B------:R-:W-:Y:S01]  /*34e0*/  @P3 F2FP.BF16.F32.PACK_AB R152, RZ, R92 ;  /* 0x0000005cff98323e */ /* 0x000fe200000010ff */
[----:B------:R-:W2:Y:S01]  /*34f0*/  @P3 LDC R158, c[0x0][0x40c] ;  /* 0x00010300ff9e3b82 */ /* 0x000ea20000000800 */
[----:B------:R-:W-:Y:S01]  /*3500*/  MOV R92, R48 ;  /* 0x00000030005c7202 */ /* 0x000fe20000000f00 */
[----:B------:R-:W-:Y:S01]  /*3510*/  @P2 FFMA.FTZ R92, R21, R163, R48 ;  /* 0x000000a3155c2223 */ /* 0x000fe20000010030 */
[----:B------:R-:W-:Y:S01]  /*3520*/  MOV R93, R49 ;  /* 0x00000031005d7202 */ /* 0x000fe20000000f00 */
[----:B---3--:R-:W-:Y:S01]  /*3530*/  @P3 FMUL.FTZ R95, R129, R154 ;  /* 0x0000009a815f3220 */ /* 0x008fe20000410000 */
[----:B------:R-:W-:Y:S01]  /*3540*/  @P2 FFMA.FTZ R93, R21, R166, R49 ;  /* 0x000000a6155d2223 */ /* 0x000fe20000010031 */
[----:B------:R-:W-:Y:S02]  /*3550*/  @P3 PRMT R68, R152, 0x7610, R68 ;  /* 0x0000761098443816 */ /* 0x000fe40000000044 */
[----:B------:R-:W3:Y:S01]  /*3560*/  @P3 LDC R190, c[0x0][0x40c] ;  /* 0x00010300ffbe3b82 */ /* 0x000ee20000000800 */
[----:B0-----:R-:W-:Y:S01]  /*3570*/  @P3 FMUL.FTZ R154, R130, R155 ;  /* 0x0000009b829a3220 */ /* 0x001fe20000410000 */
[----:B------:R-:W-:-:S02]  /*3580*/  @P3 F2FP.BF16.F32.PACK_AB R153, RZ, R95 ;  /* 0x0000005fff99323e */ /* 0x000fc400000010ff */
[----:B------:R-:W-:Y:S02]  /*3590*/  MOV R95, R160 ;  /* 0x000000a0005f7202 */ /* 0x000fe40000000f00 */
[----:B------:R-:W-:Y:S01]  /*35a0*/  @P3 F2FP.BF16.F32.PACK_AB R154, RZ, R154 ;  /* 0x0000009aff9a323e */ /* 0x000fe200000010ff */
[----:B-1----:R-:W-:Y:S01]  /*35b0*/  @P3 FMUL.FTZ R156, R92, R165 ;  /* 0x000000a55c9c3220 */ /* 0x002fe20000410000 */
[----:B------:R-:W-:Y:S02]  /*35c0*/  @P3 PRMT R71, R71, 0x5410, R162 ;  /* 0x0000541047473816 */ /* 0x000fe400000000a2 */
[----:B------:R-:W-:Y:S02]  /*35d0*/  @P3 PRMT R69, R154, 0x7610, R69 ;  /* 0x000076109a453816 */ /* 0x000fe40000000045 */
[----:B------:R-:W-:Y:S02]  /*35e0*/  @P3 F2FP.BF16.F32.PACK_AB R156, RZ, R156 ;  /* 0x0000009cff9c323e */ /* 0x000fe400000010ff */
[----:B------:R-:W-:Y:S01]  /*35f0*/  @P3 PRMT R68, R68, 0x5410, R153 ;  /* 0x0000541044443816 */ /* 0x000fe20000000099 */
[----:B--2---:R-:W-:Y:S01]  /*3600*/  @P3 FMUL.FTZ R155, R131, R158 ;  /* 0x0000009e839b3220 */ /* 0x004fe20000410000 */
[----:B------:R-:W-:-:S04]  /*3610*/  @P3 PRMT R70, R156, 0x7610, R70 ;  /* 0x000076109c463816 */ /* 0x000fc80000000046 */
[----:B------:R-:W-:Y:S01]  /*3620*/  @P3 F2FP.BF16.F32.PACK_AB R155, RZ, R155 ;  /* 0x0000009bff9b323e */ /* 0x000fe200000010ff */
[----:B---3--:R-:W-:-:S03]  /*3630*/  @P3 FMUL.FTZ R158, R93, R190 ;  /* 0x000000be5d9e3220 */ /* 0x008fc60000410000 */
[----:B------:R-:W-:Y:S02]  /*3640*/  @P3 PRMT R69, R69, 0x5410, R155 ;  /* 0x0000541045453816 */ /* 0x000fe4000000009b */
[----:B------:R-:W-:-:S04]  /*3650*/  @P3 F2FP.BF16.F32.PACK_AB R158, RZ, R158 ;  /* 0x0000009eff9e323e */ /* 0x000fc800000010ff */
[----:B------:R-:W-:-:S07]  /*3660*/  @P3 PRMT R70, R70, 0x5410, R158 ;  /* 0x0000541046463816 */ /* 0x000fce000000009e */
.L_x_4671:
[----:B------:R-:W-:Y:S01]  /*3670*/  ISETP.NE.U32.AND P1, PT, RZ, UR4, PT ;  /* 0x00000004ff007c0c */ /* 0x000fe2000bf25070 */
[----:B------:R-:W0:Y:S03]  /*3680*/  @P3 LDC.64 R152, c[0x0][0x468] ;  /* 0x00011a00ff983b82 */ /* 0x000e260000000a00 */
[----:B------:R-:W-:-:S13]  /*3690*/  ISETP.NE.AND.EX P1, PT, RZ, UR5, PT, P1 ;  /* 0x00000005ff007c0c */ /* 0x000fda000bf25310 */
[----:B------:R-:W1:Y:S01]  /*36a0*/  @P1 LDC.64 R154, c[0x0][0x478] ;  /* 0x00011e00ff9a1b82 */ /* 0x000e620000000a00 */
[----:B0-----:R-:W-:-:S04]  /*36b0*/  @P3 IMAD.WIDE.U32 R152, R159, 0x10, R152 ;  /* 0x000000109f983825 */ /* 0x001fc800078e0098 */
[----:B-1----:R-:W-:-:S05]  /*36c0*/  @P1 IMAD.WIDE.U32 R154, R157, 0x20, R154 ;  /* 0x000000209d9a1825 */ /* 0x002fca00078e009a */
[----:B------:R0:W-:Y:S04]  /*36d0*/  @P1 STG.E.128 desc[UR12][R154.64], R128 ;  /* 0x000000809a001986 */ /* 0x0001e8000c101d0c */
[----:B------:R0:W-:Y:S04]  /*36e0*/  @P1 STG.E.128 desc[UR12][R154.64+0x10], R92 ;  /* 0x0000105c9a001986 */ /* 0x0001e8000c101d0c */
[----:B------:R0:W-:Y:S01]  /*36f0*/  @P3 STG.E.128 desc[UR12][R152.64], R68 ;  /* 0x0000004498003986 */ /* 0x0001e2000c101d0c */
[----:B------:R-:W-:Y:S05]  /*3700*/  @!P0 BRA `(.L_x_4680) ;  /* 0x0000000800108947 */ /* 0x000fea0003800000 */
[----:B------:R-:W-:Y:S05]  /*3710*/  @!P1 BRA `(.L_x_4681) ;  /* 0x0000000400089947 */ /* 0x000fea0003800000 */
[----:B0-----:R-:W0:Y:S01]  /*3720*/  @P3 LDC R95, c[0x0][0x40c] ;  /* 0x00010300ff5f3b82 */ /* 0x001e220000000800 */
        /* <DEDUP_REMOVED lines=11> */
[-CC-:B------:R-:W-:Y:S01]  /*37e0*/  @P2 FFMA.FTZ R94, R206, R161.reuse, R20.reuse ;  /* 0x000000a1ce5e2223 */ /* 0x180fe20000010014 */
[----:B------:R-:W-:Y:S01]  /*37f0*/  @P2 FADD.FTZ R131, R224, -R131 ;  /* 0x80000083e0832221 */ /* 0x000fe20000010000 */
[-CC-:B------:R-:W-:Y:S01]  /*3800*/  @P2 FFMA.FTZ R154, R204, R161.reuse, R20.reuse ;  /* 0x000000a1cc9a2223 */ /* 0x180fe20000010014 */
[-CC-:B------:R-:W-:Y:S01]  /*3810*/  @P2 FFMA.FTZ R156, R226, R161.reuse, R20.reuse ;  /* 0x000000a1e29c2223 */ /* 0x180fe20000010014 */
[----:B------:R-:W2:Y:S01]  /*3820*/  @P3 LDC R163, c[0x0][0x40c] ;  /* 0x00010300ffa33b82 */ /* 0x000ea20000000800 */
[----:B------:R-:W-:Y:S01]  /*3830*/  @P2 FFMA.FTZ R155, R199, R161, R20 ;  /* 0x000000a1c79b2223 */ /* 0x000fe20000010014 */
[----:B------:R-:W-:Y:S01]  /*3840*/  @P2 FADD.FTZ R153, R168, -R153 ;  /* 0x80000099a8992221 */ /* 0x000fe20000010000 */
[----:B------:R-:W-:Y:S01]  /*3850*/  @P2 FADD.FTZ R94, R221, -R94 ;  /* 0x8000005edd5e2221 */ /* 0x000fe20000010000 */
[----:B------:R-:W-:Y:S01]  /*3860*/  @P2 FADD.FTZ R154, R215, -R154 ;  /* 0x8000009ad79a2221 */ /* 0x000fe20000010000 */
[----:B------:R-:W-:Y:S01]  /*3870*/  @P2 FADD.FTZ R156, R219, -R156 ;  /* 0x8000009cdb9c2221 */ /* 0x000fe20000010000 */
[----:B------:R-:W-:Y:S01]  /*3880*/  @P2 FADD.FTZ R155, R170, -R155 ;  /* 0x8000009baa9b2221 */ /* 0x000fe20000010000 */
[----:B------:R-:W-:Y:S01]  /*3890*/  MOV R158, R43 ;  /* 0x0000002b009e7202 */ /* 0x000fe20000000f00 */
[----:B------:R-:W3:Y:S01]  /*38a0*/  @P3 LDC R165, c[0x0][0x40c] ;  /* 0x00010300ffa53b82 */ /* 0x000ee20000000800 */
[----:B0-----:R-:W-:Y:S01]  /*38b0*/  @P3 FMUL.FTZ R92, R128, R95 ;  /* 0x0000005f805c3220 */ /* 0x001fe20000410000 */
[C---:B------:R-:W-:Y:S01]  /*38c0*/  @P2 FFMA.FTZ R158, R21.reuse, R94, R43 ;  /* 0x0000005e159e2223 */ /* 0x040fe2000001002b */
[----:B------:R-:W-:Y:S01]  /*38d0*/  MOV R94, R42 ;  /* 0x0000002a005e7202 */ /* 0x000fe20000000f00 */
[----:B------:R-:W-:-:S02]  /*38e0*/  @P2 FFMA.FTZ R94, R21, R155, R42 ;  /* 0x0000009b155e2223 */ /* 0x000fc4000001002a */
[----:B------:R-:W-:Y:S02]  /*38f0*/  @P3 F2FP.BF16.F32.PACK_AB R95, RZ, R92 ;  /* 0x0000005cff5f323e */ /* 0x000fe400000010ff */
[----:B------:R-:W0:Y:S01]  /*3900*/  @P3 LDC R160, c[0x0][0x40c] ;  /* 0x00010300ffa03b82 */ /* 0x000e220000000800 */
[----:B-1----:R-:W-:Y:S01]  /*3910*/  @P3 FMUL.FTZ R93, R129, R130 ;  /* 0x00000082815d3220 */ /* 0x002fe20000410000 */
[----:B------:R-:W-:Y:S01]  /*3920*/  MOV R130, R46 ;  /* 0x0000002e00827202 */ /* 0x000fe20000000f00 */
[C---:B------:R-:W-:Y:S01]  /*3930*/  @P2 FFMA.FTZ R130, R21.reuse, R131, R46 ;  /* 0x0000008315822223 */ /* 0x040fe2000001002e */
[----:B------:R-:W-:Y:S01]  /*3940*/  MOV R92, R40 ;  /* 0x00000028005c7202 */ /* 0x000fe20000000f00 */
[----:B------:R-:W-:Y:S01]  /*3950*/  @P2 FFMA.FTZ R92, R21, R153, R40 ;  /* 0x00000099155c2223 */ /* 0x000fe20000010028 */
[----:B------:R-:W-:Y:S02]  /*3960*/  @P3 F2FP.BF16.F32.PACK_AB R152, RZ, R93 ;  /* 0x0000005dff98323e */ /* 0x000fe400000010ff */
[----:B------:R-:W1:Y:S01]  /*3970*/  @P3 LDC R162, c[0x0][0x40c] ;  /* 0x00010300ffa23b82 */ /* 0x000e620000000800 */
[----:B------:R-:W-:Y:S01]  /*3980*/  @P3 PRMT R68, R95, 0x7610, R68 ;  /* 0x000076105f443816 */ /* 0x000fe20000000044 */
[----:B--2---:R-:W-:Y:S01]  /*3990*/  @P3 FMUL.FTZ R153, R130, R163 ;  /* 0x000000a382993220 */ /* 0x004fe20000410000 */
[----:B------:R-:W-:Y:S01]  /*39a0*/  MOV R131, R47 ;  /* 0x0000002f00837202 */ /* 0x000fe20000000f00 */
[C---:B------:R-:W-:Y:S01]  /*39b0*/  @P2 FFMA.FTZ R131, R21.reuse, R154, R47 ;  /* 0x0000009a15832223 */ /* 0x040fe2000001002f */
[----:B------:R-:W-:Y:S01]  /*39c0*/  MOV R93, R41 ;  /* 0x00000029005d7202 */ /* 0x000fe20000000f00 */
[----:B------:R-:W-:Y:S01]  /*39d0*/  @P2 FFMA.FTZ R93, R21, R156, R41 ;  /* 0x0000009c155d2223 */ /* 0x000fe20000010029 */
[----:B------:R-:W-:Y:S01]  /*39e0*/  @P3 PRMT R68, R68, 0x5410, R152 ;  /* 0x0000541044443816 */ /* 0x000fe20000000098 */
        /* <DEDUP_REMOVED lines=21> */
.L_x_4681:
        /* <DEDUP_REMOVED lines=13> */
[----:B------:R-:W-:Y:S01]  /*3c10*/  @P2 FFMA.FTZ R156, R204, R161, R20 ;  /* 0x000000a1cc9c2223 */ /* 0x000fe20000010014 */
[----:B------:R-:W-:Y:S01]  /*3c20*/  @P2 FFMA.FTZ R154, R21, R163, R46 ;  /* 0x000000a3159a2223 */ /* 0x000fe2000001002e */
[-C--:B------:R-:W-:Y:S01]  /*3c30*/  @P2 FFMA.FTZ R163, R217, R161.reuse, R20 ;  /* 0x000000a1d9a32223 */ /* 0x080fe20000010014 */
        /* <DEDUP_REMOVED lines=49> */
.L_x_4680:
        /* <DEDUP_REMOVED lines=43> */
.L_x_4684:
        /* <DEDUP_REMOVED lines=9> */
.L_x_4685:
        /* <DEDUP_REMOVED lines=9> */
.L_x_4686:
        /* <DEDUP_REMOVED lines=9> */
.L_x_4687:
        /* <DEDUP_REMOVED lines=9> */
.L_x_4688:
        /* <DEDUP_REMOVED lines=9> */
.L_x_4689:
        /* <DEDUP_REMOVED lines=9> */
.L_x_4690:
[----:B------:R-:W-:Y:S05]  /*4560*/  @!P3 BRA `(.L_x_4682) ;  /* 0x000000040030b947 */ /* 0x000fea0003800000 */
[----:B------:R-:W-:-:S05]  /*4570*/  FMUL.FTZ R152, R95, UR16 ;  /* 0x000000105f987c20 */ /* 0x000fca0008410000 */
[----:B------:R-:W-:-:S04]  /*4580*/  F2FP.BF16.F32.PACK_AB R152, RZ, R152 ;  /* 0x00000098ff98723e */ /* 0x000fc800000010ff */
[----:B------:R-:W-:Y:S01]  /*4590*/  PRMT R71, R71, 0x5410, R152 ;  /* 0x0000541047477816 */ /* 0x000fe20000000098 */
[----:B------:R-:W-:Y:S06]  /*45a0*/  BRA `(.L_x_4682) ;  /* 0x0000000400207947 */ /* 0x000fec0003800000 */
.L_x_4683:
        /* <DEDUP_REMOVED lines=9> */
.L_x_4691:
        /* <DEDUP_REMOVED lines=9> */
.L_x_4692:
        /* <DEDUP_REMOVED lines=9> */
.L_x_4693:
        /* <DEDUP_REMOVED lines=9> */
.L_x_4694:
        /* <DEDUP_REMOVED lines=9> */
.L_x_4695:
        /* <DEDUP_REMOVED lines=9> */
.L_x_4696:
        /* <DEDUP_REMOVED lines=9> */
.L_x_4697:
        /* <DEDUP_REMOVED lines=9> */
.L_x_4682:
[----:B0-----:R-:W0:Y:S01]  /*4a30*/  @P1 LDC.64 R154, c[0x0][0x478] ;  /* 0x00011e00ff9a1b82 */ /* 0x001e220000000a00 */
[----:B------:R-:W-:Y:S02]  /*4a40*/  @P1 IADD3 R163, PT, PT, R157, 0x100, RZ ;  /* 0x000001009da31810 */ /* 0x000fe40007ffe0ff */
[----:B------:R-:W-:-:S05]  /*4a50*/  @P3 IADD3 R165, PT, PT, R159, 0x100, RZ ;  /* 0x000001009fa53810 */ /* 0x000fca0007ffe0ff */
[----:B------:R-:W1:Y:S01]  /*4a60*/  @P3 LDC.64 R152, c[0x0][0x468] ;  /* 0x00011a00ff983b82 */ /* 0x000e620000000a00 */
[----:B0-----:R-:W-:-:S05]  /*4a70*/  @P1 IMAD.WIDE.U32 R154, R163, 0x20, R154 ;  /* 0x00000020a39a1825 */ /* 0x001fca00078e009a */
[----:B------:R0:W-:Y:S01]  /*4a80*/  @P1 STG.E.128 desc[UR12][R154.64], R128 ;  /* 0x000000809a001986 */ /* 0x0001e2000c101d0c */
[----:B-1----:R-:W-:-:S03]  /*4a90*/  @P3 IMAD.WIDE.U32 R152, R165, 0x10, R152 ;  /* 0x00000010a5983825 */ /* 0x002fc600078e0098 */
        /* <DEDUP_REMOVED lines=25> */
[----:B------:R-:W-:Y:S01]  /*4c30*/  MOV R160, R35 ;  /* 0x0000002300a07202 */ /* 0x000fe20000000f00 */
[----:B------:R-:W-:Y:S01]  /*4c40*/  @P2 FFMA.FTZ R160, R21, R94, R35 ;  /* 0x0000005e15a02223 */ /* 0x000fe20000010023 */
[----:B------:R-:W-:Y:S01]  /*4c50*/  MOV R94, R34 ;  /* 0x00000022005e7202 */ /* 0x000fe20000000f00 */
[----:B------:R-:W3:Y:S01]  /*4c60*/  @P3 LDC R165, c[0x0][0x40c] ;  /* 0x00010300ffa53b82 */ /* 0x000ee20000000800 */
[----:B0-----:R-:W-:Y:S01]  /*4c70*/  @P3 FMUL.FTZ R92, R128, R131 ;  /* 0x00000083805c3220 */ /* 0x001fe20000410000 */
[----:B------:R-:W-:Y:S01]  /*4c80*/  @P2 FFMA.FTZ R131, R225, R161, R20 ;  /* 0x000000a1e1832223 */ /* 0x000fe20000010014 */
[----:B------:R-:W-:-:S03]  /*4c90*/  @P2 FFMA.FTZ R94, R21, R155, R34 ;  /* 0x0000009b155e2223 */ /* 0x000fc60000010022 */
[----:B------:R-:W-:Y:S01]  /*4ca0*/  @P3 F2FP.BF16.F32.PACK_AB R95, RZ, R92 ;  /* 0x0000005cff5f323e */ /* 0x000fe200000010ff */
[----:B------:R-:W-:Y:S01]  /*4cb0*/  @P2 FADD.FTZ R131, R174, -R131 ;  /* 0x80000083ae832221 */ /* 0x000fe20000010000 */
        /* <DEDUP_REMOVED lines=36> */
.L_x_4699:
        /* <DEDUP_REMOVED lines=65> */
.L_x_4698:
        /* <DEDUP_REMOVED lines=43> */
.L_x_4702:
        /* <DEDUP_REMOVED lines=9> */
.L_x_4703:
        /* <DEDUP_REMOVED lines=9> */
.L_x_4704:
        /* <DEDUP_REMOVED lines=9> */
.L_x_4705:
        /* <DEDUP_REMOVED lines=9> */
.L_x_4706:
        /* <DEDUP_REMOVED lines=9> */
.L_x_4707:
        /* <DEDUP_REMOVED lines=9> */
.L_x_4708:
[----:B------:R-:W-:Y:S05]  /*5920*/  @!P3 BRA `(.L_x_4700) ;  /* 0x000000040030b947 */ /* 0x000fea0003800000 */
[----:B------:R-:W-:-:S05]  /*5930*/  FMUL.FTZ R152, R95, UR16 ;  /* 0x000000105f987c20 */ /* 0x000fca0008410000 */
[----:B------:R-:W-:-:S04]  /*5940*/  F2FP.BF16.F32.PACK_AB R152, RZ, R152 ;  /* 0x00000098ff98723e */ /* 0x000fc800000010ff */
[----:B------:R-:W-:Y:S01]  /*5950*/  PRMT R71, R71, 0x5410, R152 ;  /* 0x0000541047477816 */ /* 0x000fe20000000098 */
[----:B------:R-:W-:Y:S06]  /*5960*/  BRA `(.L_x_4700) ;  /* 0x0000000400207947 */ /* 0x000fec0003800000 */
.L_x_4701:
        /* <DEDUP_REMOVED lines=9> */
.L_x_4709:
        /* <DEDUP_REMOVED lines=9> */
.L_x_4710:
        /* <DEDUP_REMOVED lines=9> */
.L_x_4711:
        /* <DEDUP_REMOVED lines=9> */
.L_x_4712:
        /* <DEDUP_REMOVED lines=9> */
.L_x_4713:
        /* <DEDUP_REMOVED lines=9> */
.L_x_4714:
        /* <DEDUP_REMOVED lines=9> */
.L_x_4715:
        /* <DEDUP_REMOVED lines=9> */
.L_x_4700:
        /* <DEDUP_REMOVED lines=11> */
[----:B------:R-:W1:Y:S01]  /*5ea0*/  @P3 LDC R19, c[0x0][0x40c] ;  /* 0x00010300ff133b82 */ /* 0x000e620000000800 */
[-CC-:B0-----:R-:W-:Y:S01]  /*5eb0*/  @P2 FFMA.FTZ R92, R227, R161.reuse, R20.reuse ;  /* 0x000000a1e35c2223 */ /* 0x181fe20000010014 */
[-CC-:B------:R-:W-:Y:S01]  /*5ec0*/  @P2 FFMA.FTZ R94, R214, R161.reuse, R20.reuse ;  /* 0x000000a1d65e2223 */ /* 0x180fe20000010014 */
[----:B------:R-:W-:Y:S01]  /*5ed0*/  MOV R128, R28 ;  /* 0x0000001c00807202 */ /* 0x000fe20000000f00 */
[----:B------:R-:W-:Y:S01]  /*5ee0*/  @P2 FFMA.FTZ R130, R220, R161, R20 ;  /* 0x000000a1dc822223 */ /* 0x000fe20000010014 */
[----:B------:R-:W-:Y:S01]  /*5ef0*/  @P2 FADD.FTZ R92, R179, -R92 ;  /* 0x8000005cb35c2221 */ /* 0x000fe20000010000 */
[----:B------:R-:W-:Y:S01]  /*5f00*/  @P2 FADD.FTZ R94, R187, -R94 ;  /* 0x8000005ebb5e2221 */ /* 0x000fe20000010000 */
[----:B------:R-:W-:Y:S01]  /*5f10*/  MOV R129, R29 ;  /* 0x0000001d00817202 */ /* 0x000fe20000000f00 */
[----:B------:R-:W0:Y:S01]  /*5f20*/  @P3 LDC R156, c[0x0][0x40c] ;  /* 0x00010300ff9c3b82 */ /* 0x000e220000000800 */
[C---:B------:R-:W-:Y:S01]  /*5f30*/  @P2 FFMA.FTZ R128, R21.reuse, R92, R28 ;  /* 0x0000005c15802223 */ /* 0x040fe2000001001c */
[----:B------:R-:W-:Y:S01]  /*5f40*/  @P2 FFMA.FTZ R129, R21, R94, R29 ;  /* 0x0000005e15812223 */ /* 0x000fe2000001001d */
        /* <DEDUP_REMOVED lines=14> */
[----:B-1----:R-:W-:Y:S01]  /*6030*/  @P3 FMUL.FTZ R19, R128, R19 ;  /* 0x0000001380133220 */ /* 0x002fe20000410000 */
[----:B------:R-:W-:Y:S01]  /*6040*/  @P2 FADD.FTZ R154, R203, -R154 ;  /* 0x8000009acb9a2221 */ /* 0x000fe20000010000 */
[----:B------:R-:W-:Y:S01]  /*6050*/  @P2 FADD.FTZ R161, R186, -R161 ;  /* 0x800000a1baa12221 */ /* 0x000fe20000010000 */
[C---:B------:R-:W-:Y:S01]  /*6060*/  @P2 FFMA.FTZ R130, R21.reuse, R93, R30 ;  /* 0x0000005d15822223 */ /* 0x040fe2000001001e */
[----:B------:R-:W-:Y:S01]  /*6070*/  MOV R92, R24 ;  /* 0x00000018005c7202 */ /* 0x000fe20000000f00 */
[----:B------:R-:W-:Y:S01]  /*6080*/  @P2 FFMA.FTZ R92, R21, R95, R24 ;  /* 0x0000005f155c2223 */ /* 0x000fe20000010018 */
[----:B------:R-:W-:Y:S01]  /*6090*/  @P3 F2FP.BF16.F32.PACK_AB R19, RZ, R19 ;  /* 0x00000013ff13323e */ /* 0x000fe200000010ff */
[----:B------:R-:W1:Y:S01]  /*60a0*/  @P3 LDC R158, c[0x0][0x40c] ;  /* 0x00010300ff9e3b82 */ /* 0x000e620000000800 */
[----:B0-----:R-:W-:Y:S01]  /*60b0*/  @P3 FMUL.FTZ R20, R129, R156 ;  /* 0x0000009c81143220 */ /* 0x001fe20000410000 */
[----:B------:R-:W-:Y:S01]  /*60c0*/  MOV R131, R31 ;  /* 0x0000001f00837202 */ /* 0x000fe20000000f00 */
[----:B------:R-:W-:Y:S01]  /*60d0*/  @P2 FFMA.FTZ R131, R21, R152, R31 ;  /* 0x0000009815832223 */ /* 0x000fe2000001001f */
[----:B------:R-:W-:-:S02]  /*60e0*/  @P3 PRMT R68, R19, 0x7610, R68 ;  /* 0x0000761013443816 */ /* 0x000fc40000000044 */
[----:B------:R-:W-:Y:S02]  /*60f0*/  @P3 F2FP.BF16.F32.PACK_AB R20, RZ, R20 ;  /* 0x00000014ff14323e */ /* 0x000fe400000010ff */
[----:B------:R-:W0:Y:S01]  /*6100*/  @P3 LDC R160, c[0x0][0x40c] ;  /* 0x00010300ffa03b82 */ /* 0x000e220000000800 */
        /* <DEDUP_REMOVED lines=10> */
[----:B-1----:R-:W-:Y:S01]  /*61b0*/  @P3 FMUL.FTZ R19, R131, R158 ;  /* 0x0000009e83133220 */ /* 0x002fe20000410000 */
[----:B------:R-:W-:Y:S02]  /*61c0*/  @P3 PRMT R69, R21, 0x7610, R69 ;  /* 0x0000761015453816 */ /* 0x000fe40000000045 */
[----:B------:R-:W-:Y:S02]  /*61d0*/  @P3 PRMT R70, R20, 0x7610, R70 ;  /* 0x0000761014463816 */ /* 0x000fe40000000046 */
[----:B------:R-:W-:Y:S01]  /*61e0*/  @P3 F2FP.BF16.F32.PACK_AB R19, RZ, R19 ;  /* 0x00000013ff13323e */ /* 0x000fe200000010ff */
[----:B0-----:R-:W-:-:S03]  /*61f0*/  @P3 FMUL.FTZ R95, R93, R160 ;  /* 0x000000a05d5f3220 */ /* 0x001fc60000410000 */
        /* <DEDUP_REMOVED lines=12> */
.L_x_4717:
        /* <DEDUP_REMOVED lines=11> */
[----:B------:R-:W-:Y:S01]  /*6370*/  @P2 FFMA.FTZ R153, R21, R163, R30 ;  /* 0x000000a315992223 */ /* 0x000fe2000001001e */
[----:B------:R-:W-:Y:S01]  /*6380*/  MOV R152, R29 ;  /* 0x0000001d00987202 */ /* 0x000fe20000000f00 */
[-CC-:B------:R-:W-:Y:S01]  /*6390*/  @P2 FFMA.FTZ R163, R193, R161.reuse, R20.reuse ;  /* 0x000000a1c1a32223 */ /* 0x180fe20000010014 */
[----:B------:R-:W-:Y:S01]  /*63a0*/  @P2 FFMA.FTZ R152, R21, R156, R29 ;  /* 0x0000009c15982223 */ /* 0x000fe2000001001d */
[-CC-:B------:R-:W-:Y:S01]  /*63b0*/  @P2 FFMA.FTZ R156, R216, R161.reuse, R20.reuse ;  /* 0x000000a1d89c2223 */ /* 0x180fe20000010014 */
[----:B------:R-:W2:Y:S01]  /*63c0*/  @P3 LDC R160, c[0x0][0x40c] ;  /* 0x00010300ffa03b82 */ /* 0x000ea20000000800 */
[-CC-:B------:R-:W-:Y:S01]  /*63d0*/  @P2 FFMA.FTZ R164, R218, R161.reuse, R20.reuse ;  /* 0x000000a1daa42223 */ /* 0x180fe20000010014 */
[----:B------:R-:W-:Y:S01]  /*63e0*/  @P2 FFMA.FTZ R229, R205, R161, R20 ;  /* 0x000000a1cde52223 */ /* 0x000fe20000010014 */
[----:B------:R-:W-:Y:S01]  /*63f0*/  @P2 FADD.FTZ R163, R184, -R163 ;  /* 0x800000a3b8a32221 */ /* 0x000fe20000010000 */
[----:B------:R-:W-:Y:S01]  /*6400*/  @P2 FADD.FTZ R156, R191, -R156 ;  /* 0x8000009cbf9c2221 */ /* 0x000fe20000010000 */
[----:B------:R-:W-:Y:S01]  /*6410*/  @P2 FADD.FTZ R164, R203, -R164 ;  /* 0x800000a4cba42221 */ /* 0x000fe20000010000 */
[----:B------:R-:W-:Y:S01]  /*6420*/  @P2 FADD.FTZ R229, R186, -R229 ;  /* 0x800000e5bae52221 */ /* 0x000fe20000010000 */
[----:B------:R-:W-:Y:S01]  /*6430*/  MOV R158, R26 ;  /* 0x0000001a009e7202 */ /* 0x000fe20000000f00 */
[----:B------:R-:W3:Y:S01]  /*6440*/  @P3 LDC R162, c[0x0][0x40c] ;  /* 0x00010300ffa23b82 */ /* 0x000ee20000000800 */
[----:B0-----:R-:W-:Y:S01]  /*6450*/  @P3 FMUL.FTZ R19, R19, R154 ;  /* 0x0000009a13133220 */ /* 0x001fe20000410000 */
[----:B------:R-:W-:Y:S01]  /*6460*/  MOV R154, R31 ;  /* 0x0000001f009a7202 */ /* 0x000fe20000000f00 */
[C---:B------:R-:W-:Y:S01]  /*6470*/  @P2 FFMA.FTZ R154, R21.reuse, R156, R31 ;  /* 0x0000009c159a2223 */ /* 0x040fe2000001001f */
[----:B------:R-:W-:Y:S01]  /*6480*/  MOV R156, R25 ;  /* 0x00000019009c7202 */ /* 0x000fe20000000f00 */
[C---:B------:R-:W-:Y:S01]  /*6490*/  @P2 FFMA.FTZ R156, R21.reuse, R164, R25 ;  /* 0x000000a4159c2223 */ /* 0x040fe20000010019 */
[----:B------:R-:W-:Y:S01]  /*64a0*/  @P3 F2FP.BF16.F32.PACK_AB R19, RZ, R19 ;  /* 0x00000013ff13323e */ /* 0x000fe200000010ff */
[C---:B------:R-:W-:Y:S01]  /*64b0*/  @P2 FFMA.FTZ R158, R21.reuse, R229, R26 ;  /* 0x000000e5159e2223 */ /* 0x040fe2000001001a */
        /* <DEDUP_REMOVED lines=33> */
.L_x_4716:
        /* <DEDUP_REMOVED lines=20> */
[----:B------:R-:W-:Y:S01]  /*6810*/  ISETP.GT.AND P0, PT, R19, RZ, PT ;  /* 0x000000ff1300720c */ /* 0x000fe20003f04270 */
[C---:B------:R-:W-:Y:S01]  /*6820*/  FMUL.FTZ R95, R21.reuse, R158 ;  /* 0x0000009e155f7220 */ /* 0x040fe20000410000 */
[C---:B------:R-:W-:Y:S01]  /*6830*/  FMUL.FTZ R94, R21.reuse, R94 ;  /* 0x0000005e155e7220 */ /* 0x040fe20000410000 */
[C---:B------:R-:W-:Y:S01]  /*6840*/  FMUL.FTZ R130, R21.reuse, R152 ;  /* 0x0000009815827220 */ /* 0x040fe20000410000 */
[C---:B------:R-:W-:Y:S01]  /*6850*/  FMUL.FTZ R129, R21.reuse, R154 ;  /* 0x0000009a15817220 */ /* 0x040fe20000410000 */
[----:B------:R-:W-:Y:S01]  /*6860*/  FMUL.FTZ R128, R21, R156 ;  /* 0x0000009c15807220 */ /* 0x000fe20000410000 */
[----:B------:R-:W-:Y:S07]  /*6870*/  @!P3 BRA `(.L_x_4720) ;  /* 0x000000000020b947 */ /* 0x000fee0003800000 */
        /* <DEDUP_REMOVED lines=8> */
.L_x_4720:
        /* <DEDUP_REMOVED lines=9> */
.L_x_4721:
        /* <DEDUP_REMOVED lines=9> */
.L_x_4722:
        /* <DEDUP_REMOVED lines=9> */
.L_x_4723:
        /* <DEDUP_REMOVED lines=9> */
.L_x_4724:
        /* <DEDUP_REMOVED lines=9> */
.L_x_4725:
        /* <DEDUP_REMOVED lines=9> */
.L_x_4726:
[----:B------:R-:W-:Y:S02]  /*6c60*/  FSEL R95, R95, RZ, P0 ;  /* 0x000000ff5f5f7208 */ /* 0x000fe40000000000 */
[----:B------:R-:W-:Y:S02]  /*6c70*/  FSEL R94, R94, RZ, P0 ;  /* 0x000000ff5e5e7208 */ /* 0x000fe40000000000 */
[----:B------:R-:W-:Y:S02]  /*6c80*/  FSEL R93, R93, RZ, P0 ;  /* 0x000000ff5d5d7208 */ /* 0x000fe40000000000 */
[----:B------:R-:W-:Y:S02]  /*6c90*/  FSEL R92, R92, RZ, P0 ;  /* 0x000000ff5c5c7208 */ /* 0x000fe40000000000 */
[----:B------:R-:W-:Y:S02]  /*6ca0*/  FSEL R131, R131, RZ, P0 ;  /* 0x000000ff83837208 */ /* 0x000fe40000000000 */
[----:B------:R-:W-:-:S02]  /*6cb0*/  FSEL R130, R130, RZ, P0 ;  /* 0x000000ff82827208 */ /* 0x000fc40000000000 */
[----:B------:R-:W-:Y:S02]  /*6cc0*/  FSEL R129, R129, RZ, P0 ;  /* 0x000000ff81817208 */ /* 0x000fe40000000000 */
[----:B------:R-:W-:Y:S01]  /*6cd0*/  FSEL R128, R128, RZ, P0 ;  /* 0x000000ff80807208 */ /* 0x000fe20000000000 */
[----:B------:R-:W-:Y:S06]  /*6ce0*/  @!P3 BRA `(.L_x_4718) ;  /* 0x000000040030b947 */ /* 0x000fec0003800000 */
[----:B------:R-:W-:-:S05]  /*6cf0*/  FMUL.FTZ R19, R95, UR16 ;  /* 0x000000105f137c20 */ /* 0x000fca0008410000 */
[----:B------:R-:W-:-:S04]  /*6d00*/  F2FP.BF16.F32.PACK_AB R19, RZ, R19 ;  /* 0x00000013ff13723e */ /* 0x000fc800000010ff */
[----:B------:R-:W-:Y:S01]  /*6d10*/  PRMT R71, R71, 0x5410, R19 ;  /* 0x0000541047477816 */ /* 0x000fe20000000013 */
[----:B------:R-:W-:Y:S06]  /*6d20*/  BRA `(.L_x_4718) ;  /* 0x0000000400207947 */ /* 0x000fec0003800000 */
.L_x_4719:
        /* <DEDUP_REMOVED lines=16> */
.L_x_4727:
        /* <DEDUP_REMOVED lines=9> */
.L_x_4728:
        /* <DEDUP_REMOVED lines=9> */
.L_x_4729:
        /* <DEDUP_REMOVED lines=9> */
.L_x_4730:
        /* <DEDUP_REMOVED lines=9> */
.L_x_4731:
        /* <DEDUP_REMOVED lines=9> */
.L_x_4732:
        /* <DEDUP_REMOVED lines=9> */
.L_x_4733:
[----:B------:R-:W-:-:S04]  /*7190*/  @P3 F2FP.BF16.F32.PACK_AB R152, RZ, R152 ;  /* 0x00000098ff98323e */ /* 0x000fc800000010ff */
[----:B------:R-:W-:-:S07]  /*71a0*/  @P3 PRMT R71, R71, 0x5410, R152 ;  /* 0x0000541047473816 */ /* 0x000fce0000000098 */
.L_x_4718:
        /* <DEDUP_REMOVED lines=8> */
[----:B-1----:R-:W-:-:S03]  /*7230*/  @P3 IMAD.WIDE.U32 R152, R159, 0x10, R152 ;  /* 0x000000109f983825 */ /* 0x002fc600078e0098 */
[----:B------:R3:W-:Y:S04]  /*7240*/  @P1 STG.E.128 desc[UR12][R154.64+0x10], R92 ;  /* 0x0000105c9a001986 */ /* 0x0007e8000c101d0c */
[----:B------:R3:W-:Y:S01]  /*7250*/  @P3 STG.E.128 desc[UR12][R152.64], R68 ;  /* 0x0000004498003986 */ /* 0x0007e2000c101d0c */
[----:B--2---:R-:W-:-:S04]  /*7260*/  IADD3 R0, PT, PT, R0, R20, RZ ;  /* 0x0000001400007210 */ /* 0x004fc80007ffe0ff */
[----:B------:R-:W-:-:S13]  /*7270*/  ISETP.GE.AND P0, PT, R0, R21, PT ;  /* 0x000000150000720c */ /* 0x000fda0003f06270 */
[----:B---3--:R-:W-:Y:S05]  /*7280*/  @!P0 BRA `(.L_x_4734) ;  /* 0xffffff9000748947 */ /* 0x008fea000383ffff */
.L_x_4657:
        /* <DEDUP_REMOVED lines=25> */
.L_x_4735:
        /* <DEDUP_REMOVED lines=14> */
.L_x_15641:


//--------------------- .text._ZN10layer_norm13ln_bwd_kernelINS_13Kernel_traitsI13__nv_bfloat16S2_fS2_fjLj8192ELj1ELj1ELj8ELj16ENS_18Kernel_traits_baseILj8192ES2_S2_fS2_fjLj256EEEEELb0ELb1ELb0ELb0EEEvNS_9BwdParamsE --------------------------
	.section	.text._ZN10layer_norm13ln_bwd_kernelINS_13Kernel_traitsI13__nv_bfloat16S2_fS2_fjLj8192ELj1ELj1ELj8ELj16ENS_18Kernel_traits_baseILj8192ES2_S2_fS2_fjLj256EEEEELb0ELb1ELb0ELb0EEEvNS_9BwdParamsE,"ax",@progbits
	.align	128
        .global         _ZN10layer_norm13ln_bwd_kernelINS_13Kernel_traitsI13__nv_bfloat16S2_fS2_fjLj8192ELj1ELj1ELj8ELj16ENS_18Kernel_traits_baseILj8192ES2_S2_fS2_fjLj256EEEEELb0ELb1ELb0ELb0EEEvNS_9BwdParamsE
        .type           _ZN10layer_norm13ln_bwd_kernelINS_13Kernel_traitsI13__nv_bfloat16S2_fS2_fjLj8192ELj1ELj1ELj8ELj16ENS_18Kernel_traits_baseILj8192ES2_S2_fS2_fjLj256EEEEELb0ELb1ELb0ELb0EEEvNS_9BwdParamsE,@function
        .size           _ZN10layer_norm13ln_bwd_kernelINS_13Kernel_traitsI13__nv_bfloat16S2_fS2_fjLj8192ELj1ELj1ELj8ELj16ENS_18Kernel_traits_baseILj8192ES2_S2_fS2_fjLj256EEEEELb0ELb1ELb0ELb0EEEvNS_9BwdParamsE,(.L_x_15642 - _ZN10layer_norm13ln_bwd_kernelINS_13Kernel_traitsI13__nv_bfloat16S2_fS2_fjLj8192ELj1ELj1ELj8ELj16ENS_18Kernel_traits_baseILj8192ES2_S2_fS2_fjLj256EEEEELb0ELb1ELb0ELb0EEEvNS_9BwdParamsE)
        .other          _ZN10layer_norm13ln_bwd_kernelINS_13Kernel_traitsI13__nv_bfloat16S2_fS2_fjLj8192ELj1ELj1ELj8ELj16ENS_18Kernel_traits_baseILj8192ES2_S2_fS2_fjLj256EEEEELb0ELb1ELb0ELb0EEEvNS_9BwdParamsE,@"STO_CUDA_ENTRY STV_DEFAULT"
_ZN10layer_norm13ln_bwd_kernelINS_13Kernel_traitsI13__nv_bfloat16S2_fS2_fjLj8192ELj1ELj1ELj8ELj16ENS_18Kernel_traits_baseILj8192ES2_S2_fS2_fjLj256EEEEELb0ELb1ELb0ELb0EEEvNS_9BwdParamsE:
.text._ZN10layer_norm13ln_bwd_kernelINS_13Kernel_traitsI13__nv_bfloat16S2_fS2_fjLj8192ELj1ELj1ELj8ELj16ENS_18Kernel_traits_baseILj8192ES2_S2_fS2_fjLj256EEEEELb0ELb1ELb0ELb0EEEvNS_9BwdParamsE:
[----:B------:R-:W0:Y:S02]  /*0000*/  LDC R1, c[0x0][0x37c] ;  /* 0x0000df00ff017b82 */ /* 0x000e240000000800 */
[----:B0-----:R-:W-:Y:S01]  /*0010*/  IADD3 R1, PT, PT, R1, -0x78, RZ ;  /* 0xffffff8801017810 */ /* 0x001fe20007ffe0ff */
[----:B------:R-:W0:Y:S01]  /*0020*/  S2R R10, SR_TID.X ;  /* 0x00000000000a7919 */ /* 0x000e220000002100 */
[----:B------:R-:W1:Y:S03]  /*0030*/  LDCU UR6, c[0x0][0x388] ;  /* 0x00007100ff0677ac */ /* 0x000e660008000800 */
[----:B------:R2:W3:Y:S04]  /*0040*/  LDL.64 R36, [R1+0x30] ;  /* 0x0000300001247983 */ /* 0x0004e80000100a00 */
[----:B------:R2:W3:Y:S04]  /*0050*/  LDL.64 R38, [R1+0x38] ;  /* 0x0000380001267983 */ /* 0x0004e80000100a00 */
[----:B------:R2:W4:Y:S04]  /*0060*/  LDL.64 R32, [R1+0x20] ;  /* 0x0000200001207983 */ /* 0x0005280000100a00 */
        /* <DEDUP_REMOVED lines=10> */
[C---:B------:R-:W-:Y:S01]  /*0110*/  ISETP.GE.U32.AND P4, PT, R6.reuse, 0x100, PT ;  /* 0x000001000600780c */ /* 0x040fe20003f86070 */
[----:B------:R1:W-:Y:S01]  /*0120*/  STL [R1+0x10], R6 ;  /* 0x0000100601007387 */ /* 0x0003e20000100800 */
[----:B------:R-:W-:-:S02]  /*0130*/  ISETP.GE.U32.AND P3, PT, R6, 0x200, PT ;  /* 0x000002000600780c */ /* 0x000fc40003f66070 */
[C---:B------:R-:W-:Y:S02]  /*0140*/  ISETP.GE.U32.AND P2, PT, R6.reuse, 0x300, PT ;  /* 0x000003000600780c */ /* 0x040fe40003f46070 */
[----:B------:R-:W-:-:S07]  /*0150*/  ISETP.GE.U32.AND P1, PT, R6, 0x400, PT ;  /* 0x000004000600780c */ /* 0x000fce0003f26070 */
[----:B------:R-:W2:Y:S08]  /*0160*/  @P4 LDC.64 R2, c[0x0][0x3d0] ;  /* 0x0000f400ff024b82 */ /* 0x000eb00000000a00 */
[----:B------:R-:W0:Y:S08]  /*0170*/  @P4 LDC.64 R4, c[0x0][0x3e8] ;  /* 0x0000fa00ff044b82 */ /* 0x000e300000000a00 */
[----:B-1----:R-:W1:Y:S08]  /*0180*/  @P3 LDC.64 R6, c[0x0][0x3d0] ;  /* 0x0000f400ff063b82 */ /* 0x002e700000000a00 */
[----:B------:R-:W1:Y:S01]  /*0190*/  @P3 LDC.64 R8, c[0x0][0x3e8] ;  /* 0x0000fa00ff083b82 */ /* 0x000e620000000a00 */
[----:B--2---:R-:W-:-:S04]  /*01a0*/  @P4 IMAD.WIDE.U32 R2, R23, 0x10, R2 ;  /* 0x0000001017024825 */ /* 0x004fc800078e0002 */
[----:B0-----:R-:W-:-:S03]  /*01b0*/  @P4 IMAD.WIDE.U32 R4, R23, 0x10, R4 ;  /* 0x0000001017044825 */ /* 0x001fc600078e0004 */
[----:B------:R-:W0:Y:S01]  /*01c0*/  @P2 LDC.64 R14, c[0x0][0x3d0] ;  /* 0x0000f400ff0e2b82 */ /* 0x000e220000000a00 */
[----:B------:R-:W-:Y:S01]  /*01d0*/  @P4 LOP3.LUT R23, R23, 0x100, RZ, 0xfc, !PT ;  /* 0x0000010017174812 */ /* 0x000fe200078efcff */
[----:B------:R2:W5:Y:S04]  /*01e0*/  @P4 LDG.E.128 R148, desc[UR10][R4.64] ;  /* 0x0000000a04944981 */ /* 0x000568000c1e1d00 */
[C---:B-1----:R-:W-:Y:S02]  /*01f0*/  @P3 IMAD.WIDE.U32 R10, R23.reuse, 0x10, R6 ;  /* 0x00000010170a3825 */ /* 0x042fe400078e0006 */
[----:B------:R-:W1:Y:S02]  /*0200*/  @P2 LDC.64 R16, c[0x0][0x3e8] ;  /* 0x0000fa00ff102b82 */ /* 0x000e640000000a00 */
[----:B------:R-:W-:-:S06]  /*0210*/  @P3 IMAD.WIDE.U32 R12, R23, 0x10, R8 ;  /* 0x00000010170c3825 */ /* 0x000fcc00078e0008 */
[----:B------:R-:W2:Y:S01]  /*0220*/  @P1 LDC.64 R18, c[0x0][0x3d0] ;  /* 0x0000f400ff121b82 */ /* 0x000ea20000000a00 */
[----:B------:R-:W-:Y:S01]  /*0230*/  @P3 IADD3 R23, PT, PT, R23, 0x100, RZ ;  /* 0x0000010017173810 */ /* 0x000fe20007ffe0ff */
[----:B------:R0:W5:Y:S06]  /*0240*/  @P3 LDG.E.128 R144, desc[UR10][R12.64] ;  /* 0x0000000a0c903981 */ /* 0x00016c000c1e1d00 */
[----:B------:R-:W2:Y:S01]  /*0250*/  @P1 LDC.64 R20, c[0x0][0x3e8] ;  /* 0x0000fa00ff141b82 */ /* 0x000ea20000000a00 */
[----:B0-----:R-:W-:-:S05]  /*0260*/  @P2 IMAD.WIDE.U32 R14, R23, 0x10, R14 ;  /* 0x00000010170e2825 */ /* 0x001fca00078e000e */
[----:B------:R0:W5:Y:S01]  /*0270*/  @P2 LDG.E.128 R240, desc[UR10][R14.64] ;  /* 0x0000000a0ef02981 */ /* 0x000162000c1e1d00 */
[C---:B-1----:R-:W-:Y:S01]  /*0280*/  @P2 IMAD.WIDE.U32 R16, R23.reuse, 0x10, R16 ;  /* 0x0000001017102825 */ /* 0x042fe200078e0010 */
[----:B------:R-:W-:-:S04]  /*0290*/  @P2 IADD3 R23, PT, PT, R23, 0x100, RZ ;  /* 0x0000010017172810 */ /* 0x000fc80007ffe0ff */
[----:B------:R0:W5:Y:S01]  /*02a0*/  @P2 LDG.E.128 R140, desc[UR10][R16.64] ;  /* 0x0000000a108c2981 */ /* 0x000162000c1e1d00 */
[----:B--2---:R-:W-:-:S05]  /*02b0*/  @P1 IMAD.WIDE.U32 R6, R23, 0x10, R18 ;  /* 0x0000001017061825 */ /* 0x004fca00078e0012 */
[----:B------:R0:W5:Y:S01]  /*02c0*/  @P1 LDG.E.128 R236, desc[UR10][R6.64] ;  /* 0x0000000a06ec1981 */ /* 0x000162000c1e1d00 */
[----:B------:R-:W-:-:S05]  /*02d0*/  @P1 IMAD.WIDE.U32 R8, R23, 0x10, R20 ;  /* 0x0000001017081825 */ /* 0x000fca00078e0014 */
        /* <DEDUP_REMOVED lines=52> */
[----:B--2---:R0:W-:Y:S01]  /*0620*/  @P4 STL.64 [R1+0x30], R36 ;  /* 0x0000302401004387 */ /* 0x0041e20000100a00 */
[----:B------:R-:W-:-:S02]  /*0630*/  MOV R26, R39 ;  /* 0x00000027001a7202 */ /* 0x000fc40000000f00 */
[----:B------:R-:W-:Y:S01]  /*0640*/  MOV R25, R38 ;  /* 0x0000002600197202 */ /* 0x000fe20000000f00 */
[----:B------:R0:W-:Y:S01]  /*0650*/  @P4 STL.64 [R1+0x38], R38 ;  /* 0x0000382601004387 */ /* 0x0001e20000100a00 */
[----:B------:R-:W-:Y:S02]  /*0660*/  MOV R24, R37 ;  /* 0x0000002500187202 */ /* 0x000fe40000000f00 */
[----:B------:R-:W-:Y:S01]  /*0670*/  MOV R22, R36 ;  /* 0x0000002400167202 */ /* 0x000fe20000000f00 */
[----:B---3--:R0:W-:Y:S04]  /*0680*/  @P3 STL.64 [R1+0x20], R32 ;  /* 0x0000202001003387 */ /* 0x0081e80000100a00 */
[----:B------:R0:W-:Y:S01]  /*0690*/  @P3 STL.64 [R1+0x28], R34 ;  /* 0x0000282201003387 */ /* 0x0001e20000100a00 */
[----:B------:R-:W-:-:S02]  /*06a0*/  MOV R20, R35 ;  /* 0x0000002300147202 */ /* 0x000fc40000000f00 */
[----:B------:R-:W-:Y:S02]  /*06b0*/  MOV R19, R34 ;  /* 0x0000002200137202 */ /* 0x000fe40000000f00 */
[----:B------:R-:W-:Y:S02]  /*06c0*/  MOV R18, R33 ;  /* 0x0000002100127202 */ /* 0x000fe40000000f00 */
[----:B------:R-:W-:Y:S01]  /*06d0*/  MOV R10, R32 ;  /* 0x00000020000a7202 */ /* 0x000fe20000000f00 */
[----:B------:R-:W-:Y:S06]  /*06e0*/  BRA.U UP0, `(.L_x_4736) ;  /* 0x0000007500e07547 */ /* 0x000fec000b800000 */
[----:B-----5:R-:W-:Y:S01]  /*06f0*/  PRMT R28, R151, 0x7632, R28 ;  /* 0x00007632971c7816 */ /* 0x020fe2000000001c */
[----:B------:R-:W1:Y:S01]  /*0700*/  LDCU.64 UR4, c[0x0][0x3e0] ;  /* 0x00007c00ff0477ac */ /* 0x000e620008000a00 */
[----:B------:R-:W-:Y:S02]  /*0710*/  PRMT R27, R150, 0x7632, R27 ;  /* 0x00007632961b7816 */ /* 0x000fe4000000001b */
[----:B------:R-:W-:Y:S02]  /*0720*/  CS2R R132, SRZ ;  /* 0x0000000000847805 */ /* 0x000fe4000001ff00 */
[----:B------:R-:W-:Y:S01]  /*0730*/  PRMT R23, R149, 0x7632, R23 ;  /* 0x0000763295177816 */ /* 0x000fe20000000017 */
[----:B------:R2:W-:Y:S01]  /*0740*/  STL.S16 [R1+0xc], R28 ;  /* 0x00000c1c01007387 */ /* 0x0005e20000100600 */
[----:B------:R-:W-:Y:S02]  /*0750*/  PRMT R21, R148, 0x7632, R21 ;  /* 0x0000763294157816 */ /* 0x000fe40000000015 */
[----:B------:R-:W-:-:S02]  /*0760*/  CS2R R134, SRZ ;  /* 0x0000000000867805 */ /* 0x000fc4000001ff00 */
[----:B0-----:R-:W-:Y:S01]  /*0770*/  PRMT R17, R26, 0x7632, R17 ;  /* 0x000076321a117816 */ /* 0x001fe20000000011 */
[----:B------:R2:W-:Y:S01]  /*0780*/  STL.S16 [R1+0x8], R27 ;  /* 0x0000081b01007387 */ /* 0x0005e20000100600 */
[----:B------:R-:W-:Y:S02]  /*0790*/  PRMT R16, R25, 0x7632, R16 ;  /* 0x0000763219107816 */ /* 0x000fe40000000010 */
[----:B------:R-:W-:Y:S02]  /*07a0*/  CS2R R128, SRZ ;  /* 0x0000000000807805 */ /* 0x000fe4000001ff00 */
[----:B------:R-:W-:Y:S01]  /*07b0*/  PRMT R15, R24, 0x7632, R15 ;  /* 0x00007632180f7816 */ /* 0x000fe2000000000f */
[----:B------:R2:W-:Y:S01]  /*07c0*/  STL.S16 [R1+0x4], R23 ;  /* 0x0000041701007387 */ /* 0x0005e20000100600 */
[----:B------:R-:W-:Y:S02]  /*07d0*/  PRMT R14, R22, 0x7632, R14 ;  /* 0x00007632160e7816 */ /* 0x000fe4000000000e */
[----:B------:R-:W-:-:S02]  /*07e0*/  CS2R R130, SRZ ;  /* 0x0000000000827805 */ /* 0x000fc4000001ff00 */
[----:B------:R-:W-:Y:S01]  /*07f0*/  PRMT R13, R20, 0x7632, R13 ;  /* 0x00007632140d7816 */ /* 0x000fe2000000000d */
[----:B------:R2:W-:Y:S01]  /*0800*/  STL.S16 [R1], R21 ;  /* 0x0000001501007387 */ /* 0x0005e20000100600 */
[----:B------:R-:W-:Y:S01]  /*0810*/  PRMT R12, R19, 0x7632, R12 ;  /* 0x00007632130c7816 */ /* 0x000fe2000000000c */
[----:B-1----:R-:W-:Y:S01]  /*0820*/  UISETP.NE.U32.AND UP0, UPT, UR4, URZ, UPT ;  /* 0x000000ff0400728c */ /* 0x002fe2000bf05070 */
        /* <DEDUP_REMOVED lines=44> */
[----:B------:R-:W-:Y:S01]  /*0af0*/  CS2R R106, SRZ ;  /* 0x00000000006a7805 */ /* 0x000fe2000001ff00 */
[----:B------:R2:W-:Y:S01]  /*0b00*/  STL.S16 [R1+0x44], R5 ;  /* 0x0000440501007387 */ /* 0x0005e20000100600 */
[----:B------:R-:W-:-:S02]  /*0b10*/  CS2R R100, SRZ ;  /* 0x0000000000647805 */ /* 0x000fc4000001ff00 */
[----:B------:R-:W-:Y:S02]  /*0b20*/  CS2R R102, SRZ ;  /* 0x0000000000667805 */ /* 0x000fe4000001ff00 */
[----:B------:R-:W-:Y:S01]  /*0b30*/  CS2R R96, SRZ ;  /* 0x0000000000607805 */ /* 0x000fe2000001ff00 */
[----:B------:R2:W-:Y:S01]  /*0b40*/  STL.S16 [R1+0x40], R4 ;  /* 0x0000400401007387 */ /* 0x0005e20000100600 */
[----:B------:R-:W-:Y:S02]  /*0b50*/  CS2R R98, SRZ ;  /* 0x0000000000627805 */ /* 0x000fe4000001ff00 */
        /* <DEDUP_REMOVED lines=31> */
[----:B------:R-:W-:Y:S01]  /*0d50*/  UPLOP3.LUT UP2, UPT, UPT, UPT, UPT, 0x40, 0x4 ;  /* 0x000000000004789c */ /* 0x000fe20003f4e870 */
[----:B------:R-:W0:Y:S01]  /*0d60*/  LDCU UR6, c[0x0][0x388] ;  /* 0x00007100ff0677ac */ /* 0x000e220008000800 */
[----:B------:R-:W-:Y:S01]  /*0d70*/  UISETP.NE.AND.EX UP0, UPT, UR5, URZ, UPT, UP0 ;  /* 0x000000ff0500728c */ /* 0x000fe2000bf05300 */
[----:B------:R-:W1:Y:S01]  /*0d80*/  LDCU.U8 UR18, c[0x0][0x410] ;  /* 0x00008200ff1277ac */ /* 0x000e620008000000 */
[----:B------:R-:W3:Y:S01]  /*0d90*/  LDCU UR19, c[0x0][0x400] ;  /* 0x00008000ff1377ac */ /* 0x000ee20008000800 */
[----:B------:R-:W4:Y:S01]  /*0da0*/  LDCU.64 UR20, c[0x0][0x438] ;  /* 0x00008700ff1477ac */ /* 0x000f220008000a00 */
[----:B------:R-:W0:Y:S01]  /*0db0*/  LDCU.64 UR8, c[0x0][0x478] ;  /* 0x00008f00ff0877ac */ /* 0x000e220008000a00 */
[----:B------:R-:W0:Y:S01]  /*0dc0*/  LDCU.128 UR12, c[0x0][0x3c0] ;  /* 0x00007800ff0c77ac */ /* 0x000e220008000c00 */
[----:B--2---:R-:W0:Y:S05]  /*0dd0*/  LDCU.64 UR22, c[0x0][0x380] ;  /* 0x00007000ff1677ac */ /* 0x004e2a0008000a00 */
.L_x_4771:
[----:B------:R-:W2:Y:S01]  /*0de0*/  @UP0 LDCU.64 UR4, c[0x0][0x3e0] ;  /* 0x00007c00ff0407ac */ /* 0x000ea20008000a00 */
[----:B-----5:R-:W5:Y:S01]  /*0df0*/  LDL R180, [R1+0x10] ;  /* 0x0000100001b47983 */ /* 0x020f620000100800 */
[----:B------:R-:W-:Y:S01]  /*0e00*/  PLOP3.LUT P0, PT, PT, PT, UP0, 0x80, 0x8 ;  /* 0x000000000008781c */ /* 0x000fe20003f0f008 */
[----:B0-----:R-:W-:-:S06]  /*0e10*/  UIMAD.WIDE UR16, UR7, 0x4, UR12 ;  /* 0x00000004071078a5 */ /* 0x001fcc000f8e020c */
[----:B------:R-:W-:Y:S02]  /*0e20*/  MOV R176, UR16 ;  /* 0x0000001000b07c02 */ /* 0x000fe40008000f00 */
[----:B------:R-:W-:-:S05]  /*0e30*/  MOV R177, UR17 ;  /* 0x0000001100b17c02 */ /* 0x000fca0008000f00 */
[----:B------:R0:W3:Y:S01]  /*0e40*/  LDG.E R2, desc[UR10][R176.64] ;  /* 0x0000000ab0027981 */ /* 0x0000e2000c1e1900 */
        /* <DEDUP_REMOVED lines=10> */
[----:B-1----:R-:W-:-:S03]  /*0ef0*/  ISETP.NE.AND P5, PT, RZ, UR18, PT ;  /* 0x00000012ff007c0c */ /* 0x002fc6000bfa5270 */
[----:B------:R-:W-:-:S04]  /*0f00*/  USHF.R.S32.HI UR5, URZ, 0x1f, UR4 ;  /* 0x0000001fff057899 */ /* 0x000fc80008011404 */
[----:B------:R-:W-:Y:S01]  /*0f10*/  ULEA.HI UR5, UR5, UR4, URZ, 0x3 ;  /* 0x0000000405057291 */ /* 0x000fe2000f8f18ff */
[----:B------:R-:W-:Y:S01]  /*0f20*/  BSSY.RECONVERGENT B0, `(.L_x_4737) ;  /* 0x0000072000007945 */ /* 0x000fe20003800200 */
[----:B------:R-:W-:Y:S01]  /*0f30*/  UMOV UR16, 0x3f800000 ;  /* 0x3f80000000107882 */ /* 0x000fe20000000000 */
[----:B------:R-:W-:Y:S02]  /*0f40*/  CS2R R220, SRZ ;  /* 0x0000000000dc7805 */ /* 0x000fe4000001ff00 */
[C---:B-----5:R-:W-:Y:S02]  /*0f50*/  ISETP.GE.U32.AND P4, PT, R180.reuse, 0x100, PT ;  /* 0x00000100b400780c */ /* 0x060fe40003f86070 */
[----:B------:R-:W-:Y:S02]  /*0f60*/  ISETP.GE.U32.AND P3, PT, R180, 0x200, PT ;  /* 0x00000200b400780c */ /* 0x000fe40003f66070 */
[----:B---3--:R-:W-:-:S04]  /*0f70*/  FSEL R2, R2, RZ, !P5 ;  /* 0x000000ff02027208 */ /* 0x008fc80006800000 */
[----:B------:R-:W-:Y:S02]  /*0f80*/  R2UR UR25, R2 ;  /* 0x00000000021972ca */ /* 0x000fe400000e0000 */
[----:B------:R-:W-:Y:S02]  /*0f90*/  MOV R2, UR5 ;  /* 0x0000000500027c02 */ /* 0x000fe40008000f00 */
[----:B--2---:R-:W-:Y:S02]  /*0fa0*/  @P0 R2UR UR17, R178 ;  /* 0x00000000b21102ca */ /* 0x004fe400000e0000 */
[----:B0-----:R-:W-:Y:S02]  /*0fb0*/  LEA.HI.SX32 R2, R2, R179, 0x1d ;  /* 0x000000b302027211 */ /* 0x001fe400078feaff */
[C---:B------:R-:W-:Y:S02]  /*0fc0*/  ISETP.GE.U32.AND P2, PT, R180.reuse, 0x300, PT ;  /* 0x00000300b400780c */ /* 0x040fe40003f46070 */
[----:B------:R-:W-:-:S02]  /*0fd0*/  ISETP.GE.U32.AND P1, PT, R180, 0x400, PT ;  /* 0x00000400b400780c */ /* 0x000fc40003f26070 */
[----:B------:R-:W-:-:S05]  /*0fe0*/  MOV R222, R2 ;  /* 0x0000000200de7202 */ /* 0x000fca0000000f00 */
[----:B------:R-:W-:Y:S01]  /*0ff0*/  @UP0 USHF.L.U32 UR16, UR17, 0x10, URZ ;  /* 0x0000001011100899 */ /* 0x000fe200080006ff */
[----:B----4-:R-:W-:Y:S01]  /*1000*/  R2UR UR24, R176 ;  /* 0x00000000b01872ca */ /* 0x010fe200000e0000 */
[----:B------:R-:W-:-:S14]  /*1010*/  @!P4 BRA `(.L_x_4738) ;  /* 0x000000040088c947 */ /* 0x000fdc0003800000 */
[----:B------:R-:W0:Y:S01]  /*1020*/  LDC.64 R20, c[0x0][0x3a8] ;  /* 0x0000ea00ff147b82 */ /* 0x000e220000000a00 */
[----:B------:R-:W2:Y:S04]  /*1030*/  LDL R9, [R1+0x30] ;  /* 0x0000300001097983 */ /* 0x000ea80000100800 */
[----:B------:R-:W3:Y:S03]  /*1040*/  LDL R223, [R1+0x34] ;  /* 0x0000340001df7983 */ /* 0x000ee60000100800 */
[----:B------:R-:W1:Y:S01]  /*1050*/  LDC.64 R176, c[0x0][0x428] ;  /* 0x00010a00ffb07b82 */ /* 0x000e620000000a00 */
[----:B------:R-:W4:Y:S04]  /*1060*/  LDL R12, [R1+0x38] ;  /* 0x00003800010c7983 */ /* 0x000f280000100800 */
[----:B------:R-:W4:Y:S04]  /*1070*/  LDL R222, [R1+0x3c] ;  /* 0x00003c0001de7983 */ /* 0x000f280000100800 */
[----:B------:R-:W4:Y:S04]  /*1080*/  LDL R207, [R1+0x64] ;  /* 0x0000640001cf7983 */ /* 0x000f280000100800 */
[----:B------:R-:W4:Y:S01]  /*1090*/  LDL R22, [R1+0x68] ;  /* 0x0000680001167983 */ /* 0x000f220000100800 */
[----:B0-----:R-:W-:-:S03]  /*10a0*/  IMAD.WIDE.U32 R20, R2, 0x20, R20 ;  /* 0x0000002002147825 */ /* 0x001fc600078e0014 */
[----:B------:R-:W4:Y:S04]  /*10b0*/  LDL R198, [R1+0x6c] ;  /* 0x00006c0001c67983 */ /* 0x000f280000100800 */
[----:B------:R-:W2:Y:S01]  /*10c0*/  LDG.E.128 R180, desc[UR10][R20.64+0x10] ;  /* 0x0000100a14b47981 */ /* 0x000ea2000c1e1d00 */
[----:B-1----:R-:W-:-:S03]  /*10d0*/  IMAD.WIDE.U32 R176, R2, 0x10, R176 ;  /* 0x0000001002b07825 */ /* 0x002fc600078e00b0 */
[----:B------:R0:W3:Y:S04]  /*10e0*/  LDG.E.128 R188, desc[UR10][R20.64] ;  /* 0x0000000a14bc7981 */ /* 0x0000e8000c1e1d00 */
[----:B------:R-:W4:Y:S01]  /*10f0*/  LDG.E.128 R176, desc[UR10][R176.64] ;  /* 0x0000000ab0b07981 */ /* 0x000f22000c1e1d00 */
[----:B------:R-:W-:-:S04]  /*1100*/  ISETP.NE.U32.AND P0, PT, RZ, UR20, PT ;  /* 0x00000014ff007c0c */ /* 0x000fc8000bf05070 */
[----:B------:R-:W-:-:S13]  /*1110*/  ISETP.NE.AND.EX P0, PT, RZ, UR21, PT, P0 ;  /* 0x00000015ff007c0c */ /* 0x000fda000bf05300 */
[----:B0-----:R-:W0:Y:S01]  /*1120*/  @P0 LDC.64 R20, c[0x0][0x438] ;  /* 0x00010e00ff140b82 */ /* 0x001e220000000a00 */
[----:B--2---:R-:W-:-:S04]  /*1130*/  FADD.FTZ R180, R180, -UR25 ;  /* 0x80000019b4b47e21 */ /* 0x004fc80008010000 */
[----:B------:R-:W-:Y:S02]  /*1140*/  FMUL.FTZ R192, R180, UR24 ;  /* 0x00000018b4c07c20 */ /* 0x000fe40008410000 */
[----:B------:R-:W2:Y:S01]  /*1150*/  LDL R180, [R1+0x70] ;  /* 0x0000700001b47983 */ /* 0x000ea20000100800 */
[----:B---3--:R-:W-:Y:S01]  /*1160*/  FADD.FTZ R0, R188, -UR25 ;  /* 0x80000019bc007e21 */ /* 0x008fe20008010000 */
[----:B------:R-:W-:Y:S02]  /*1170*/  SHF.L.U32 R9, R9, 0x10, RZ ;  /* 0x0000001009097819 */ /* 0x000fe400000006ff */
[----:B----4-:R-:W-:Y:S01]  /*1180*/  SHF.L.U32 R209, R176, 0x10, RZ ;  /* 0x00000010b0d17819 */ /* 0x010fe200000006ff */
[----:B------:R-:W-:Y:S01]  /*1190*/  FMUL.FTZ R0, R0, UR24 ;  /* 0x0000001800007c20 */ /* 0x000fe20008410000 */
[----:B------:R-:W-:Y:S01]  /*11a0*/  FADD.FTZ R190, R190, -UR25 ;  /* 0x80000019bebe7e21 */ /* 0x000fe20008010000 */
[----:B------:R-:W-:Y:S02]  /*11b0*/  SHF.L.U32 R229, R177, 0x10, RZ ;  /* 0x00000010b1e57819 */ /* 0x000fe400000006ff */
[----:B------:R-:W-:Y:S01]  /*11c0*/  FADD.FTZ R100, R100, R209 ;  /* 0x000000d164647221 */ /* 0x000fe20000010000 */
[-C--:B------:R-:W-:Y:S01]  /*11d0*/  FFMA.FTZ R132, R0, R209.reuse, R132 ;  /* 0x000000d100847223 */ /* 0x080fe20000010084 */
[----:B------:R-:W-:Y:S01]  /*11e0*/  FMUL.FTZ R209, R9, R209 ;  /* 0x000000d109d17220 */ /* 0x000fe20000410000 */
[----:B------:R-:W-:Y:S01]  /*11f0*/  FMUL.FTZ R195, R190, UR24 ;  /* 0x00000018bec37c20 */ /* 0x000fe20008410000 */
[----:B------:R-:W-:Y:S01]  /*1200*/  SHF.L.U32 R9, R223, 0x10, RZ ;  /* 0x00000010df097819 */ /* 0x000fe200000006ff */
[----:B0-----:R-:W-:-:S04]  /*1210*/  @P0 IMAD.WIDE.U32 R20, R2, 0x20, R20 ;  /* 0x0000002002140825 */ /* 0x001fc800078e0014 */
[----:B------:R-:W-:Y:S01]  /*1220*/  FADD.FTZ R102, R102, R229 ;  /* 0x000000e566667221 */ /* 0x000fe20000010000 */
[-C--:B------:R-:W-:Y:S01]  /*1230*/  FFMA.FTZ R134, R195, R229.reuse, R134 ;  /* 0x000000e5c3867223 */ /* 0x080fe20000010086 */
[----:B------:R-:W-:Y:S01]  /*1240*/  SHF.L.U32 R226, R178, 0x10, RZ ;  /* 0x00000010b2e27819 */ /* 0x000fe200000006ff */
[----:B------:R-:W-:Y:S01]  /*1250*/  FMUL.FTZ R229, R9, R229 ;  /* 0x000000e509e57220 */ /* 0x000fe20000410000 */
[----:B------:R-:W-:Y:S01]  /*1260*/  SHF.L.U32 R12, R12, 0x10, RZ ;  /* 0x000000100c0c7819 */ /* 0x000fe200000006ff */
[----:B------:R-:W-:Y:S01]  /*1270*/  FADD.FTZ R9, R182, -UR25 ;  /* 0x80000019b6097e21 */ /* 0x000fe20008010000 */
[----:B------:R-:W5:Y:S01]  /*1280*/  @P0 LDG.E.128 R36, desc[UR10][R20.64] ;  /* 0x0000000a14240981 */ /* 0x000f62000c1e1d00 */
[----:B------:R-:W-:Y:S01]  /*1290*/  SHF.L.U32 R223, R179, 0x10, RZ ;  /* 0x00000010b3df7819 */ /* 0x000fe200000006ff */
[----:B------:R-:W-:Y:S01]  /*12a0*/  FADD.FTZ R96, R96, R226 ;  /* 0x000000e260607221 */ /* 0x000fe20000010000 */
[-C--:B------:R-:W-:Y:S01]  /*12b0*/  FFMA.FTZ R128, R192, R226.reuse, R128 ;  /* 0x000000e2c0807223 */ /* 0x080fe20000010080 */
[----:B------:R0:W5:Y:S01]  /*12c0*/  @P0 LDG.E.128 R32, desc[UR10][R20.64+0x10] ;  /* 0x0000100a14200981 */ /* 0x000162000c1e1d00 */
[----:B------:R-:W-:Y:S01]  /*12d0*/  FMUL.FTZ R9, R9, UR24 ;  /* 0x0000001809097c20 */ /* 0x000fe20008410000 */
[----:B------:R-:W-:Y:S01]  /*12e0*/  FMUL.FTZ R226, R12, R226 ;  /* 0x000000e20ce27220 */ /* 0x000fe20000410000 */
[----:B------:R-:W-:Y:S01]  /*12f0*/  PRMT R224, R176, 0x7632, R224 ;  /* 0x00007632b0e07816 */ /* 0x000fe200000000e0 */
[----:B------:R-:W-:Y:S01]  /*1300*/  FADD.FTZ R12, R189, -UR25 ;  /* 0x80000019bd0c7e21 */ /* 0x000fe20008010000 */
[----:B------:R-:W-:Y:S01]  /*1310*/  FADD.FTZ R98, R98, R223 ;  /* 0x000000df62627221 */ /* 0x000fe20000010000 */
[----:B------:R-:W-:Y:S01]  /*1320*/  FFMA.FTZ R130, R9, R223, R130 ;  /* 0x000000df09827223 */ /* 0x000fe20000010082 */
[----:B0-----:R-:W-:Y:S01]  /*1330*/  SHF.L.U32 R20, R222, 0x10, RZ ;  /* 0x00000010de147819 */ /* 0x001fe200000006ff */
[----:B------:R-:W-:Y:S01]  /*1340*/  FMUL.FTZ R12, R12, UR24 ;  /* 0x000000180c0c7c20 */ /* 0x000fe20008410000 */
[----:B------:R-:W-:-:S03]  /*1350*/  SHF.L.U32 R224, R224, 0x10, RZ ;  /* 0x00000010e0e07819 */ /* 0x000fc600000006ff */
[----:B------:R-:W-:Y:S01]  /*1360*/  FMUL.FTZ R223, R20, R223 ;  /* 0x000000df14df7220 */ /* 0x000fe20000410000 */
[----:B------:R-:W-:Y:S01]  /*1370*/  SHF.L.U32 R20, R207, 0x10, RZ ;  /* 0x00000010cf147819 */ /* 0x000fe200000006ff */
[-C--:B------:R-:W-:Y:S01]  /*1380*/  FFMA.FTZ R133, R12, R224.reuse, R133 ;  /* 0x000000e00c857223 */ /* 0x080fe20000010085 */
[----:B------:R-:W-:Y:S01]  /*1390*/  FADD.FTZ R101, R101, R224 ;  /* 0x000000e065657221 */ /* 0x000fe20000010000 */
[----:B------:R-:W-:Y:S02]  /*13a0*/  PRMT R208, R177, 0x7632, R208 ;  /* 0x00007632b1d07816 */ /* 0x000fe400000000d0 */
[----:B------:R-:W-:Y:S01]  /*13b0*/  FMUL.FTZ R224, R20, R224 ;  /* 0x000000e014e07220 */ /* 0x000fe20000410000 */
[----:B------:R-:W-:Y:S01]  /*13c0*/  FADD.FTZ R20, R191, -UR25 ;  /* 0x80000019bf147e21 */ /* 0x000fe20008010000 */
[----:B------:R-:W-:Y:S01]  /*13d0*/  SHF.L.U32 R21, R22, 0x10, RZ ;  /* 0x0000001016157819 */ /* 0x000fe200000006ff */
[----:B------:R-:W-:Y:S01]  /*13e0*/  FADD.FTZ R176, RZ, R209 ;  /* 0x000000d1ffb07221 */ /* 0x000fe20000010000 */
[----:B------:R-:W-:Y:S01]  /*13f0*/  SHF.L.U32 R208, R208, 0x10, RZ ;  /* 0x00000010d0d07819 */ /* 0x000fe200000006ff */
[----:B------:R-:W-:Y:S01]  /*1400*/  FFMA.FTZ R22, R0, R209, RZ ;  /* 0x000000d100167223 */ /* 0x000fe200000100ff */
[----:B------:R-:W-:Y:S01]  /*1410*/  FMUL.FTZ R20, R20, UR24 ;  /* 0x0000001814147c20 */ /* 0x000fe20008410000 */
[----:B------:R-:W-:Y:S01]  /*1420*/  PRMT R178, R178, 0x7632, R178 ;  /* 0x00007632b2b27816 */ /* 0x000fe200000000b2 */
[----:B------:R-:W-:Y:S01]  /*1430*/  FADD.FTZ R181, R181, -UR25 ;  /* 0x80000019b5b57e21 */ /* 0x000fe20008010000 */
[----:B------:R-:W-:Y:S01]  /*1440*/  FADD.FTZ R176, R176, R224 ;  /* 0x000000e0b0b07221 */ /* 0x000fe20000010000 */
[----:B------:R-:W-:Y:S01]  /*1450*/  FFMA.FTZ R22, R12, R224, R22 ;  /* 0x000000e00c167223 */ /* 0x000fe20000010016 */
[-C--:B------:R-:W-:Y:S01]  /*1460*/  FFMA.FTZ R135, R20, R208.reuse, R135 ;  /* 0x000000d014877223 */ /* 0x080fe20000010087 */
[----:B------:R-:W-:Y:S01]  /*1470*/  FADD.FTZ R103, R103, R208 ;  /* 0x000000d067677221 */ /* 0x000fe20000010000 */
[----:B------:R-:W-:Y:S01]  /*1480*/  FMUL.FTZ R208, R21, R208 ;  /* 0x000000d015d07220 */ /* 0x000fe20000410000 */
        /* <DEDUP_REMOVED lines=11> */
[----:B------:R-:W-:Y:S01]  /*1540*/  PRMT R179, R179, 0x7632, R179 ;  /* 0x00007632b3b37816 */ /* 0x000fe200000000b3 */
[----:B------:R-:W-:Y:S01]  /*1550*/  FMUL.FTZ R22, R177, UR24 ;  /* 0x00000018b1167c20 */ /* 0x000fe20008410000 */
[----:B------:R-:W-:Y:S01]  /*1560*/  FADD.FTZ R176, R176, R226 ;  /* 0x000000e2b0b07221 */ /* 0x000fe20000010000 */
[----:B------:R-:W-:Y:S01]  /*1570*/  FFMA.FTZ R177, R192, R226, R178 ;  /* 0x000000e2c0b17223 */ /* 0x000fe200000100b2 */
[----:B------:R-:W-:-:S02]  /*1580*/  SHF.L.U32 R179, R179, 0x10, RZ ;  /* 0x00000010b3b37819 */ /* 0x000fc400000006ff */
[----:B------:R-:W-:Y:S01]  /*1590*/  FADD.FTZ R176, R176, R207 ;  /* 0x000000cfb0b07221 */ /* 0x000fe20000010000 */
[----:B------:R-:W-:-:S03]  /*15a0*/  FFMA.FTZ R177, R21, R207, R177 ;  /* 0x000000cf15b17223 */ /* 0x000fc600000100b1 */
[----:B------:R-:W-:Y:S01]  /*15b0*/  FADD.FTZ R176, R176, R223 ;  /* 0x000000dfb0b07221 */ /* 0x000fe20000010000 */
[----:B------:R-:W-:Y:S01]  /*15c0*/  FFMA.FTZ R177, R9, R223, R177 ;  /* 0x000000df09b17223 */ /* 0x000fe200000100b1 */
[----:B------:R-:W-:Y:S01]  /*15d0*/  FADD.FTZ R99, R99, R179 ;  /* 0x000000b363637221 */ /* 0x000fe20000010000 */
[----:B------:R-:W-:Y:S01]  /*15e0*/  FFMA.FTZ R131, R22, R179, R131 ;  /* 0x000000b316837223 */ /* 0x000fe20000010083 */
[----:B------:R-:W-:Y:S02]  /*15f0*/  IADD3 R222, PT, PT, R2, 0x100, RZ ;  /* 0x0000010002de7810 */ /* 0x000fe40007ffe0ff */
[----:B--2---:R-:W-:-:S05]  /*1600*/  SHF.L.U32 R178, R180, 0x10, RZ ;  /* 0x00000010b4b27819 */ /* 0x004fca00000006ff */
[----:B------:R-:W-:-:S04]  /*1610*/  FMUL.FTZ R198, R178, R179 ;  /* 0x000000b3b2c67220 */ /* 0x000fc80000410000 */
[----:B------:R-:W-:Y:S01]  /*1620*/  FADD.FTZ R220, R176, R198 ;  /* 0x000000c6b0dc7221 */ /* 0x000fe20000010000 */
[----:B------:R-:W-:-:S07]  /*1630*/  FFMA.FTZ R221, R22, R198, R177 ;  /* 0x000000c616dd7223 */ /* 0x000fce00000100b1 */
.L_x_4738:
[----:B------:R-:W-:Y:S05]  /*1640*/  BSYNC.RECONVERGENT B0 ;  /* 0x0000000000007941 */ /* 0x000fea0003800200 */
.L_x_4737:
[----:B------:R-:W-:Y:S04]  /*1650*/  BSSY.RECONVERGENT B0, `(.L_x_4739) ;  /* 0x0000064000007945 */ /* 0x000fe80003800200 */
[----:B------:R-:W-:Y:S05]  /*1660*/  @!P3 BRA `(.L_x_4740) ;  /* 0x000000040088b947 */ /* 0x000fea0003800000 */
        /* <DEDUP_REMOVED lines=10> */
[----:B------:R-:W4:Y:S01]  /*1710*/  LDG.E.128 R184, desc[UR10][R180.64] ;  /* 0x0000000ab4b87981 */ /* 0x000f22000c1e1d00 */
[----:B-1----:R-:W-:-:S06]  /*1720*/  IMAD.WIDE.U32 R176, R222, 0x10, R176 ;  /* 0x00000010deb07825 */ /* 0x002fcc00078e00b0 */
[----:B------:R-:W4:Y:S04]  /*1730*/  LDG.E.128 R176, desc[UR10][R176.64] ;  /* 0x0000000ab0b07981 */ /* 0x000f28000c1e1d00 */
[----:B------:R-:W4:Y:S01]  /*1740*/  LDG.E.128 R180, desc[UR10][R180.64+0x10] ;  /* 0x0000100ab4b47981 */ /* 0x000f22000c1e1d00 */
[----:B------:R-:W-:-:S04]  /*1750*/  ISETP.NE.U32.AND P0, PT, RZ, UR20, PT ;  /* 0x00000014ff007c0c */ /* 0x000fc8000bf05070 */
[----:B------:R-:W-:-:S13]  /*1760*/  ISETP.NE.AND.EX P0, PT, RZ, UR21, PT, P0 ;  /* 0x00000015ff007c0c */ /* 0x000fda000bf05300 */
[----:B------:R-:W0:Y:S02]  /*1770*/  @P0 LDC.64 R188, c[0x0][0x438] ;  /* 0x00010e00ffbc0b82 */ /* 0x000e240000000a00 */
[----:B0-----:R-:W-:-:S05]  /*1780*/  @P0 IMAD.WIDE.U32 R188, R222, 0x20, R188 ;  /* 0x00000020debc0825 */ /* 0x001fca00078e00bc */
[----:B------:R0:W5:Y:S04]  /*1790*/  @P0 LDG.E.128 R28, desc[UR10][R188.64] ;  /* 0x0000000abc1c0981 */ /* 0x000168000c1e1d00 */
[----:B------:R0:W5:Y:S01]  /*17a0*/  @P0 LDG.E.128 R24, desc[UR10][R188.64+0x10] ;  /* 0x0000100abc180981 */ /* 0x000162000c1e1d00 */
[----:B--2---:R-:W-:Y:S02]  /*17b0*/  SHF.L.U32 R5, R11, 0x10, RZ ;  /* 0x000000100b057819 */ /* 0x004fe400000006ff */
[----:B---3--:R-:W-:Y:S01]  /*17c0*/  SHF.L.U32 R8, R216, 0x10, RZ ;  /* 0x00000010d8087819 */ /* 0x008fe200000006ff */
[----:B----4-:R-:W-:-:S04]  /*17d0*/  FADD.FTZ R184, R184, -UR25 ;  /* 0x80000019b8b87e21 */ /* 0x010fc80008010000 */
[----:B------:R-:W-:Y:S01]  /*17e0*/  FMUL.FTZ R201, R184, UR24 ;  /* 0x00000018b8c97c20 */ /* 0x000fe20008410000 */
[----:B------:R-:W-:-:S05]  /*17f0*/  SHF.L.U32 R232, R176, 0x10, RZ ;  /* 0x00000010b0e87819 */ /* 0x000fca00000006ff */
[----:B------:R-:W-:Y:S01]  /*1800*/  FADD.FTZ R92, R92, R232 ;  /* 0x000000e85c5c7221 */ /* 0x000fe20000010000 */
[-C--:B------:R-:W-:Y:S01]  /*1810*/  FFMA.FTZ R124, R201, R232.reuse, R124 ;  /* 0x000000e8c97c7223 */ /* 0x080fe2000001007c */
[----:B------:R-:W-:Y:S01]  /*1820*/  FMUL.FTZ R232, R5, R232 ;  /* 0x000000e805e87220 */ /* 0x000fe20000410000 */
[----:B------:R-:W-:-:S05]  /*1830*/  SHF.L.U32 R5, R177, 0x10, RZ ;  /* 0x00000010b1057819 */ /* 0x000fca00000006ff */
[----:B------:R-:W-:Y:S01]  /*1840*/  FMUL.FTZ R228, R8, R5 ;  /* 0x0000000508e47220 */ /* 0x000fe20000410000 */
[----:B------:R-:W-:Y:S02]  /*1850*/  FADD.FTZ R8, R182, -UR25 ;  /* 0x80000019b6087e21 */ /* 0x000fe40008010000 */
[----:B------:R-:W2:Y:S01]  /*1860*/  LDL R182, [R1+0x60] ;  /* 0x0000600001b67983 */ /* 0x000ea20000100800 */
[----:B------:R-:W-:Y:S01]  /*1870*/  FADD.FTZ R186, R186, -UR25 ;  /* 0x80000019baba7e21 */ /* 0x000fe20008010000 */
[----:B------:R-:W-:-:S03]  /*1880*/  FADD.FTZ R11, R180, -UR25 ;  /* 0x80000019b40b7e21 */ /* 0x000fc60008010000 */
[----:B------:R-:W-:Y:S01]  /*1890*/  FMUL.FTZ R186, R186, UR24 ;  /* 0x00000018baba7c20 */ /* 0x000fe20008410000 */
[----:B------:R-:W-:Y:S01]  /*18a0*/  FADD.FTZ R94, R94, R5 ;  /* 0x000000055e5e7221 */ /* 0x000fe20000010000 */
[----:B------:R-:W-:Y:S02]  /*18b0*/  SHF.L.U32 R14, R14, 0x10, RZ ;  /* 0x000000100e0e7819 */ /* 0x000fe400000006ff */
[----:B------:R-:W-:Y:S01]  /*18c0*/  FFMA.FTZ R126, R186, R5, R126 ;  /* 0x00000005ba7e7223 */ /* 0x000fe2000001007e */
[----:B------:R-:W-:Y:S01]  /*18d0*/  FMUL.FTZ R5, R11, UR24 ;  /* 0x000000180b057c20 */ /* 0x000fe20008410000 */
[----:B------:R-:W-:Y:S01]  /*18e0*/  SHF.L.U32 R11, R178, 0x10, RZ ;  /* 0x00000010b20b7819 */ /* 0x000fe200000006ff */
[----:B------:R-:W-:Y:S01]  /*18f0*/  FMUL.FTZ R8, R8, UR24 ;  /* 0x0000001808087c20 */ /* 0x000fe20008410000 */
[----:B------:R-:W-:-:S03]  /*1900*/  SHF.L.U32 R23, R23, 0x10, RZ ;  /* 0x0000001017177819 */ /* 0x000fc600000006ff */
[-C--:B------:R-:W-:Y:S01]  /*1910*/  FMUL.FTZ R219, R14, R11.reuse ;  /* 0x0000000b0edb7220 */ /* 0x080fe20000410000 */
[----:B------:R-:W-:Y:S01]  /*1920*/  SHF.L.U32 R14, R179, 0x10, RZ ;  /* 0x00000010b30e7819 */ /* 0x000fe200000006ff */
[----:B------:R-:W-:Y:S01]  /*1930*/  FADD.FTZ R88, R88, R11 ;  /* 0x0000000b58587221 */ /* 0x000fe20000010000 */
[----:B------:R-:W-:Y:S01]  /*1940*/  FFMA.FTZ R120, R5, R11, R120 ;  /* 0x0000000b05787223 */ /* 0x000fe20000010078 */
[----:B------:R-:W-:Y:S01]  /*1950*/  PRMT R176, R176, 0x7632, R176 ;  /* 0x00007632b0b07816 */ /* 0x000fe200000000b0 */
[----:B------:R-:W-:Y:S01]  /*1960*/  FADD.FTZ R11, R185, -UR25 ;  /* 0x80000019b90b7e21 */ /* 0x000fe20008010000 */
[----:B------:R-:W-:Y:S01]  /*1970*/  FADD.FTZ R90, R90, R14 ;  /* 0x0000000e5a5a7221 */ /* 0x000fe20000010000 */
[-C--:B------:R-:W-:Y:S01]  /*1980*/  FFMA.FTZ R122, R8, R14.reuse, R122 ;  /* 0x0000000e087a7223 */ /* 0x080fe2000001007a */
[----:B------:R-:W-:Y:S01]  /*1990*/  FMUL.FTZ R215, R23, R14 ;  /* 0x0000000e17d77220 */ /* 0x000fe20000410000 */
[----:B------:R-:W-:Y:S01]  /*19a0*/  SHF.L.U32 R14, R176, 0x10, RZ ;  /* 0x00000010b00e7819 */ /* 0x000fe200000006ff */
[----:B------:R-:W-:Y:S01]  /*19b0*/  FMUL.FTZ R11, R11, UR24 ;  /* 0x000000180b0b7c20 */ /* 0x000fe20008410000 */
[----:B------:R-:W-:-:S02]  /*19c0*/  SHF.L.U32 R23, R206, 0x10, RZ ;  /* 0x00000010ce177819 */ /* 0x000fc400000006ff */
[----:B------:R-:W-:Y:S01]  /*19d0*/  PRMT R176, R177, 0x7632, R176 ;  /* 0x00007632b1b07816 */ /* 0x000fe200000000b0 */
[-C--:B------:R-:W-:Y:S01]  /*19e0*/  FFMA.FTZ R125, R11, R14.reuse, R125 ;  /* 0x0000000e0b7d7223 */ /* 0x080fe2000001007d */
[----:B------:R-:W-:Y:S01]  /*19f0*/  FADD.FTZ R93, R93, R14 ;  /* 0x0000000e5d5d7221 */ /* 0x000fe20000010000 */
[----:B------:R-:W-:Y:S01]  /*1a00*/  FMUL.FTZ R216, R23, R14 ;  /* 0x0000000e17d87220 */ /* 0x000fe20000410000 */
[----:B------:R-:W-:Y:S01]  /*1a10*/  FADD.FTZ R14, R187, -UR25 ;  /* 0x80000019bb0e7e21 */ /* 0x000fe20008010000 */
[----:B------:R-:W-:Y:S02]  /*1a20*/  PRMT R23, R178, 0x7632, R23 ;  /* 0x00007632b2177816 */ /* 0x000fe40000000017 */
[----:B------:R-:W-:Y:S01]  /*1a30*/  SHF.L.U32 R176, R176, 0x10, RZ ;  /* 0x00000010b0b07819 */ /* 0x000fe200000006ff */
[----:B------:R-:W-:Y:S01]  /*1a40*/  FMUL.FTZ R14, R14, UR24 ;  /* 0x000000180e0e7c20 */ /* 0x000fe20008410000 */
[----:B------:R-:W-:Y:S01]  /*1a50*/  SHF.L.U32 R178, R191, 0x10, RZ ;  /* 0x00000010bfb27819 */ /* 0x000fe200000006ff */
[----:B------:R-:W-:-:S02]  /*1a60*/  FADD.FTZ R177, R181, -UR25 ;  /* 0x80000019b5b17e21 */ /* 0x000fc40008010000 */
[-C--:B------:R-:W-:Y:S01]  /*1a70*/  FFMA.FTZ R127, R14, R176.reuse, R127 ;  /* 0x000000b00e7f7223 */ /* 0x080fe2000001007f */
[----:B------:R-:W-:Y:S01]  /*1a80*/  FADD.FTZ R95, R95, R176 ;  /* 0x000000b05f5f7221 */ /* 0x000fe20000010000 */
[----:B------:R-:W-:Y:S01]  /*1a90*/  FMUL.FTZ R206, R178, R176 ;  /* 0x000000b0b2ce7220 */ /* 0x000fe20000410000 */
[----:B------:R-:W-:Y:S01]  /*1aa0*/  SHF.L.U32 R176, R23, 0x10, RZ ;  /* 0x0000001017b07819 */ /* 0x000fe200000006ff */
[----:B------:R-:W-:Y:S01]  /*1ab0*/  FMUL.FTZ R23, R177, UR24 ;  /* 0x00000018b1177c20 */ /* 0x000fe20008410000 */
[----:B------:R-:W-:Y:S01]  /*1ac0*/  FADD.FTZ R177, R220, R232 ;  /* 0x000000e8dcb17221 */ /* 0x000fe20000010000 */
[----:B------:R-:W-:Y:S01]  /*1ad0*/  FFMA.FTZ R178, R201, R232, R221 ;  /* 0x000000e8c9b27223 */ /* 0x000fe200000100dd */
[----:B------:R-:W-:Y:S02]  /*1ae0*/  SHF.L.U32 R180, R190, 0x10, RZ ;  /* 0x00000010beb47819 */ /* 0x000fe400000006ff */
[----:B------:R-:W-:Y:S01]  /*1af0*/  FADD.FTZ R177, R177, R216 ;  /* 0x000000d8b1b17221 */ /* 0x000fe20000010000 */
[----:B------:R-:W-:Y:S01]  /*1b00*/  FFMA.FTZ R178, R11, R216, R178 ;  /* 0x000000d80bb27223 */ /* 0x000fe200000100b2 */
[----:B------:R-:W-:-:S02]  /*1b10*/  FADD.FTZ R89, R89, R176 ;  /* 0x000000b059597221 */ /* 0x000fc40000010000 */
[----:B------:R-:W-:Y:S01]  /*1b20*/  FADD.FTZ R177, R177, R228 ;  /* 0x000000e4b1b17221 */ /* 0x000fe20000010000 */
[----:B------:R-:W-:Y:S01]  /*1b30*/  FFMA.FTZ R178, R186, R228, R178 ;  /* 0x000000e4bab27223 */ /* 0x000fe200000100b2 */
        /* <DEDUP_REMOVED lines=20> */
[----:B0-----:R-:W-:-:S07]  /*1c80*/  FFMA.FTZ R221, R184, R185, R177 ;  /* 0x000000b9b8dd7223 */ /* 0x001fce00000100b1 */
.L_x_4740:
[----:B------:R-:W-:Y:S05]  /*1c90*/  BSYNC.RECONVERGENT B0 ;  /* 0x0000000000007941 */ /* 0x000fea0003800200 */
.L_x_4739:
[----:B------:R-:W-:Y:S04]  /*1ca0*/  BSSY.RECONVERGENT B0, `(.L_x_4741) ;  /* 0x0000060000007945 */ /* 0x000fe80003800200 */
[----:B------:R-:W-:Y:S05]  /*1cb0*/  @!P2 BRA `(.L_x_4742) ;  /* 0x000000040078a947 */ /* 0x000fea0003800000 */
[----:B------:R-:W0:Y:S01]  /*1cc0*/  LDC.64 R180, c[0x0][0x3a8] ;  /* 0x0000ea00ffb47b82 */ /* 0x000e220000000a00 */
[----:B------:R-:W2:Y:S04]  /*1cd0*/  LDL R214, [R1+0x44] ;  /* 0x0000440001d67983 */ /* 0x000ea80000100800 */
[----:B------:R-:W3:Y:S03]  /*1ce0*/  LDL R197, [R1+0x4c] ;  /* 0x00004c0001c57983 */ /* 0x000ee60000100800 */
[----:B------:R-:W1:Y:S01]  /*1cf0*/  LDC.64 R176, c[0x0][0x428] ;  /* 0x00010a00ffb07b82 */ /* 0x000e620000000a00 */
[----:B0-----:R-:W-:-:S05]  /*1d00*/  IMAD.WIDE.U32 R180, R222, 0x20, R180 ;  /* 0x00000020deb47825 */ /* 0x001fca00078e00b4 */
[----:B------:R-:W4:Y:S01]  /*1d10*/  LDG.E.128 R188, desc[UR10][R180.64] ;  /* 0x0000000ab4bc7981 */ /* 0x000f22000c1e1d00 */
[----:B------:R-:W-:Y:S01]  /*1d20*/  ISETP.NE.U32.AND P0, PT, RZ, UR20, PT ;  /* 0x00000014ff007c0c */ /* 0x000fe2000bf05070 */
[----:B-1----:R-:W-:Y:S02]  /*1d30*/  IMAD.WIDE.U32 R176, R222, 0x10, R176 ;  /* 0x00000010deb07825 */ /* 0x002fe400078e00b0 */
[----:B------:R-:W2:Y:S01]  /*1d40*/  LDG.E.128 R180, desc[UR10][R180.64+0x10] ;  /* 0x0000100ab4b47981 */ /* 0x000ea2000c1e1d00 */
[----:B------:R-:W-:-:S03]  /*1d50*/  ISETP.NE.AND.EX P0, PT, RZ, UR21, PT, P0 ;  /* 0x00000015ff007c0c */ /* 0x000fc6000bf05300 */
[----:B------:R-:W3:Y:S10]  /*1d60*/  LDG.E.128 R176, desc[UR10][R176.64] ;  /* 0x0000000ab0b07981 */ /* 0x000ef4000c1e1d00 */
[----:B------:R-:W0:Y:S02]  /*1d70*/  @P0 LDC.64 R204, c[0x0][0x438] ;  /* 0x00010e00ffcc0b82 */ /* 0x000e240000000a00 */
[----:B0-----:R-:W-:-:S05]  /*1d80*/  @P0 IMAD.WIDE.U32 R204, R222, 0x20, R204 ;  /* 0x00000020decc0825 */ /* 0x001fca00078e00cc */
[----:B------:R-:W5:Y:S04]  /*1d90*/  @P0 LDG.E.128 R152, desc[UR10][R204.64] ;  /* 0x0000000acc980981 */ /* 0x000f68000c1e1d00 */
[----:B------:R0:W5:Y:S04]  /*1da0*/  @P0 LDG.E.128 R156, desc[UR10][R204.64+0x10] ;  /* 0x0000100acc9c0981 */ /* 0x000168000c1e1d00 */
[----:B------:R-:W3:Y:S01]  /*1db0*/  LDL R205, [R1+0x48] ;  /* 0x0000480001cd7983 */ /* 0x000ee20000100800 */
[----:B------:R-:W-:Y:S01]  /*1dc0*/  SHF.L.U32 R4, R240, 0x10, RZ ;  /* 0x00000010f0047819 */ /* 0x000fe200000006ff */
[----:B--2---:R-:W-:-:S02]  /*1dd0*/  FADD.FTZ R10, R180, -UR25 ;  /* 0x80000019b40a7e21 */ /* 0x004fc40008010000 */
[----:B------:R-:W2:Y:S01]  /*1de0*/  LDL R180, [R1+0x50] ;  /* 0x0000500001b47983 */ /* 0x000ea20000100800 */
[----:B----4-:R-:W-:Y:S01]  /*1df0*/  FADD.FTZ R188, R188, -UR25 ;  /* 0x80000019bcbc7e21 */ /* 0x010fe20008010000 */
[----:B---3--:R-:W-:-:S03]  /*1e00*/  SHF.L.U32 R231, R176, 0x10, RZ ;  /* 0x00000010b0e77819 */ /* 0x008fc600000006ff */
[----:B------:R-:W-:Y:S01]  /*1e10*/  FMUL.FTZ R199, R188, UR24 ;  /* 0x00000018bcc77c20 */ /* 0x000fe20008410000 */
[----:B------:R-:W-:Y:S01]  /*1e20*/  FADD.FTZ R190, R190, -UR25 ;  /* 0x80000019bebe7e21 */ /* 0x000fe20008010000 */
[----:B------:R-:W-:Y:S02]  /*1e30*/  FADD.FTZ R84, R84, R231 ;  /* 0x000000e754547221 */ /* 0x000fe40000010000 */
[-C--:B------:R-:W-:Y:S01]  /*1e40*/  FFMA.FTZ R116, R199, R231.reuse, R116 ;  /* 0x000000e7c7747223 */ /* 0x080fe20000010074 */
[----:B------:R-:W-:Y:S01]  /*1e50*/  FMUL.FTZ R231, R4, R231 ;  /* 0x000000e704e77220 */ /* 0x000fe20000410000 */
[----:B------:R-:W-:Y:S01]  /*1e60*/  SHF.L.U32 R4, R177, 0x10, RZ ;  /* 0x00000010b1047819 */ /* 0x000fe200000006ff */
[----:B------:R-:W-:Y:S01]  /*1e70*/  FMUL.FTZ R193, R190, UR24 ;  /* 0x00000018bec17c20 */ /* 0x000fe20008410000 */
[----:B------:R-:W-:-:S03]  /*1e80*/  SHF.L.U32 R7, R241, 0x10, RZ ;  /* 0x00000010f1077819 */ /* 0x000fc600000006ff */
[----:B------:R-:W-:Y:S01]  /*1e90*/  FADD.FTZ R86, R86, R4 ;  /* 0x0000000456567221 */ /* 0x000fe20000010000 */
[-C--:B------:R-:W-:Y:S01]  /*1ea0*/  FFMA.FTZ R118, R193, R4.reuse, R118 ;  /* 0x00000004c1767223 */ /* 0x080fe20000010076 */
[----:B------:R-:W-:Y:S01]  /*1eb0*/  FMUL.FTZ R227, R7, R4 ;  /* 0x0000000407e37220 */ /* 0x000fe20000410000 */
[----:B------:R-:W-:Y:S01]  /*1ec0*/  FMUL.FTZ R4, R10, UR24 ;  /* 0x000000180a047c20 */ /* 0x000fe20008410000 */
[----:B------:R-:W-:Y:S02]  /*1ed0*/  SHF.L.U32 R10, R178, 0x10, RZ ;  /* 0x00000010b20a7819 */ /* 0x000fe400000006ff */
[----:B------:R-:W-:Y:S01]  /*1ee0*/  SHF.L.U32 R15, R242, 0x10, RZ ;  /* 0x00000010f20f7819 */ /* 0x000fe200000006ff */
[----:B------:R-:W-:Y:S01]  /*1ef0*/  FADD.FTZ R7, R182, -UR25 ;  /* 0x80000019b6077e21 */ /* 0x000fe20008010000 */
[----:B------:R-:W-:-:S03]  /*1f00*/  SHF.L.U32 R17, R243, 0x10, RZ ;  /* 0x00000010f3117819 */ /* 0x000fc600000006ff */
[-C--:B------:R-:W-:Y:S01]  /*1f10*/  FMUL.FTZ R218, R15, R10.reuse ;  /* 0x0000000a0fda7220 */ /* 0x080fe20000410000 */
[----:B------:R-:W-:Y:S01]  /*1f20*/  SHF.L.U32 R15, R179, 0x10, RZ ;  /* 0x00000010b30f7819 */ /* 0x000fe200000006ff */
[----:B------:R-:W-:Y:S01]  /*1f30*/  FMUL.FTZ R7, R7, UR24 ;  /* 0x0000001807077c20 */ /* 0x000fe20008410000 */
        /* <DEDUP_REMOVED lines=15> */
[----:B------:R-:W-:Y:S01]  /*2030*/  SHF.L.U32 R19, R19, 0x10, RZ ;  /* 0x0000001013137819 */ /* 0x000fe200000006ff */
[----:B------:R-:W-:Y:S01]  /*2040*/  FADD.FTZ R176, R181, -UR25 ;  /* 0x80000019b5b07e21 */ /* 0x000fe20008010000 */
[----:B------:R-:W-:Y:S01]  /*2050*/  PRMT R17, R178, 0x7632, R17 ;  /* 0x00007632b2117816 */ /* 0x000fe20000000011 */
[----:B------:R-:W-:Y:S01]  /*2060*/  FMUL.FTZ R15, R15, UR24 ;  /* 0x000000180f0f7c20 */ /* 0x000fe20008410000 */
[----:B------:R-:W-:-:S03]  /*2070*/  SHF.L.U32 R177, R205, 0x10, RZ ;  /* 0x00000010cdb17819 */ /* 0x000fc600000006ff */
[-C--:B------:R-:W-:Y:S01]  /*2080*/  FFMA.FTZ R119, R15, R19.reuse, R119 ;  /* 0x000000130f777223 */ /* 0x080fe20000010077 */
[----:B------:R-:W-:Y:S01]  /*2090*/  FADD.FTZ R87, R87, R19 ;  /* 0x0000001357577221 */ /* 0x000fe20000010000 */
[----:B------:R-:W-:Y:S01]  /*20a0*/  SHF.L.U32 R178, R197, 0x10, RZ ;  /* 0x00000010c5b27819 */ /* 0x000fe200000006ff */
[----:B0-----:R-:W-:Y:S01]  /*20b0*/  FMUL.FTZ R205, R177, R19 ;  /* 0x00000013b1cd7220 */ /* 0x001fe20000410000 */
[----:B------:R-:W-:Y:S01]  /*20c0*/  SHF.L.U32 R19, R17, 0x10, RZ ;  /* 0x0000001011137819 */ /* 0x000fe200000006ff */
[----:B------:R-:W-:Y:S01]  /*20d0*/  FMUL.FTZ R17, R176, UR24 ;  /* 0x00000018b0117c20 */ /* 0x000fe20008410000 */
[----:B------:R-:W-:Y:S01]  /*20e0*/  FADD.FTZ R176, R220, R231 ;  /* 0x000000e7dcb07221 */ /* 0x000fe20000010000 */
[----:B------:R-:W-:Y:S02]  /*20f0*/  FFMA.FTZ R177, R199, R231, R221 ;  /* 0x000000e7c7b17223 */ /* 0x000fe400000100dd */
[----:B------:R-:W-:Y:S01]  /*2100*/  FADD.FTZ R81, R81, R19 ;  /* 0x0000001351517221 */ /* 0x000fe20000010000 */
[-C--:B------:R-:W-:Y:S01]  /*2110*/  FFMA.FTZ R113, R17, R19.reuse, R113 ;  /* 0x0000001311717223 */ /* 0x080fe20000010071 */
[----:B------:R-:W-:Y:S01]  /*2120*/  FMUL.FTZ R204, R178, R19 ;  /* 0x00000013b2cc7220 */ /* 0x000fe20000410000 */
[----:B------:R-:W-:Y:S01]  /*2130*/  FADD.FTZ R19, R176, R214 ;  /* 0x000000d6b0137221 */ /* 0x000fe20000010000 */
[----:B------:R-:W-:-:S03]  /*2140*/  FFMA.FTZ R177, R10, R214, R177 ;  /* 0x000000d60ab17223 */ /* 0x000fc600000100b1 */
[----:B------:R-:W-:Y:S01]  /*2150*/  FADD.FTZ R19, R19, R227 ;  /* 0x000000e313137221 */ /* 0x000fe20000010000 */
[----:B------:R-:W-:Y:S01]  /*2160*/  FFMA.FTZ R177, R193, R227, R177 ;  /* 0x000000e3c1b17223 */ /* 0x000fe200000100b1 */
[----:B------:R-:W-:Y:S02]  /*2170*/  FADD.FTZ R176, R183, -UR25 ;  /* 0x80000019b7b07e21 */ /* 0x000fe40008010000 */
        /* <DEDUP_REMOVED lines=18> */
.L_x_4742:
[----:B------:R-:W-:Y:S05]  /*22a0*/  BSYNC.RECONVERGENT B0 ;  /* 0x0000000000007941 */ /* 0x000fea0003800200 */
.L_x_4741:
        /* <DEDUP_REMOVED lines=8> */
[----:B-1----:R-:W-:-:S06]  /*2330*/  IMAD.WIDE.U32 R176, R222, 0x10, R176 ;  /* 0x00000010deb07825 */ /* 0x002fcc00078e00b0 */
[----:B------:R-:W2:Y:S04]  /*2340*/  LDG.E.128 R176, desc[UR10][R176.64] ;  /* 0x0000000ab0b07981 */ /* 0x000ea8000c1e1d00 */
[----:B------:R-:W3:Y:S01]  /*2350*/  LDG.E.128 R180, desc[UR10][R180.64+0x10] ;  /* 0x0000100ab4b47981 */ /* 0x000ee2000c1e1d00 */
[----:B------:R-:W-:-:S04]  /*2360*/  ISETP.NE.U32.AND P0, PT, RZ, UR20, PT ;  /* 0x00000014ff007c0c */ /* 0x000fc8000bf05070 */
[----:B------:R-:W-:-:S13]  /*2370*/  ISETP.NE.AND.EX P0, PT, RZ, UR21, PT, P0 ;  /* 0x00000015ff007c0c */ /* 0x000fda000bf05300 */
[----:B------:R-:W0:Y:S01]  /*2380*/  @P0 LDC.64 R202, c[0x0][0x438] ;  /* 0x00010e00ffca0b82 */ /* 0x000e220000000a00 */
[----:B------:R-:W-:Y:S01]  /*2390*/  SHF.L.U32 R3, R236, 0x10, RZ ;  /* 0x00000010ec037819 */ /* 0x000fe200000006ff */
[----:B0-----:R-:W-:Y:S02]  /*23a0*/  @P0 IMAD.WIDE.U32 R202, R222, 0x20, R202 ;  /* 0x00000020deca0825 */ /* 0x001fe400078e00ca */
[----:B------:R-:W3:Y:S01]  /*23b0*/  LDL R222, [R1+0x18] ;  /* 0x0000180001de7983 */ /* 0x000ee20000100800 */
[----:B------:R-:W-:Y:S02]  /*23c0*/  SHF.L.U32 R16, R238, 0x10, RZ ;  /* 0x00000010ee107819 */ /* 0x000fe400000006ff */
[----:B------:R-:W-:Y:S01]  /*23d0*/  SHF.L.U32 R18, R239, 0x10, RZ ;  /* 0x00000010ef127819 */ /* 0x000fe200000006ff */
[----:B------:R-:W5:Y:S04]  /*23e0*/  @P0 LDG.E.128 R160, desc[UR10][R202.64] ;  /* 0x0000000acaa00981 */ /* 0x000f68000c1e1d00 */
[----:B------:R0:W5:Y:S01]  /*23f0*/  @P0 LDG.E.128 R164, desc[UR10][R202.64+0x10] ;  /* 0x0000100acaa40981 */ /* 0x000162000c1e1d00 */
[----:B----4-:R-:W-:Y:S01]  /*2400*/  FADD.FTZ R188, R188, -UR25 ;  /* 0x80000019bcbc7e21 */ /* 0x010fe20008010000 */
[----:B------:R-:W-:-:S03]  /*2410*/  FADD.FTZ R190, R190, -UR25 ;  /* 0x80000019bebe7e21 */ /* 0x000fc60008010000 */
[----:B------:R-:W-:Y:S01]  /*2420*/  FMUL.FTZ R200, R188, UR24 ;  /* 0x00000018bcc87c20 */ /* 0x000fe20008410000 */
[----:B--2---:R-:W-:Y:S01]  /*2430*/  SHF.L.U32 R230, R176, 0x10, RZ ;  /* 0x00000010b0e67819 */ /* 0x004fe200000006ff */
[----:B------:R-:W-:Y:S01]  /*2440*/  FMUL.FTZ R194, R190, UR24 ;  /* 0x00000018bec27c20 */ /* 0x000fe20008410000 */
[----:B------:R-:W-:-:S03]  /*2450*/  SHF.L.U32 R225, R177, 0x10, RZ ;  /* 0x00000010b1e17819 */ /* 0x000fc600000006ff */
[----:B------:R-:W-:Y:S01]  /*2460*/  FADD.FTZ R76, R76, R230 ;  /* 0x000000e64c4c7221 */ /* 0x000fe20000010000 */
[-C--:B------:R-:W-:Y:S01]  /*2470*/  FFMA.FTZ R108, R200, R230.reuse, R108 ;  /* 0x000000e6c86c7223 */ /* 0x080fe2000001006c */
[----:B------:R-:W-:Y:S01]  /*2480*/  FMUL.FTZ R230, R3, R230 ;  /* 0x000000e603e67220 */ /* 0x000fe20000410000 */
[----:B------:R-:W-:Y:S01]  /*2490*/  SHF.L.U32 R3, R237, 0x10, RZ ;  /* 0x00000010ed037819 */ /* 0x000fe200000006ff */
[----:B---3--:R-:W-:Y:S01]  /*24a0*/  FADD.FTZ R180, R180, -UR25 ;  /* 0x80000019b4b47e21 */ /* 0x008fe20008010000 */
[----:B------:R-:W-:Y:S01]  /*24b0*/  FADD.FTZ R78, R78, R225 ;  /* 0x000000e14e4e7221 */ /* 0x000fe20000010000 */
[-C--:B------:R-:W-:Y:S02]  /*24c0*/  FFMA.FTZ R110, R194, R225.reuse, R110 ;  /* 0x000000e1c26e7223 */ /* 0x080fe4000001006e */
[----:B------:R-:W-:Y:S01]  /*24d0*/  FMUL.FTZ R225, R3, R225 ;  /* 0x000000e103e17220 */ /* 0x000fe20000410000 */
[----:B------:R-:W-:Y:S02]  /*24e0*/  FMUL.FTZ R3, R180, UR24 ;  /* 0x00000018b4037c20 */ /* 0x000fe40008410000 */
[----:B------:R-:W2:Y:S01]  /*24f0*/  LDL R180, [R1+0x40] ;  /* 0x0000400001b47983 */ /* 0x000ea20000100800 */
[----:B------:R-:W-:Y:S01]  /*2500*/  SHF.L.U32 R13, R178, 0x10, RZ ;  /* 0x00000010b20d7819 */ /* 0x000fe200000006ff */
[----:B------:R-:W-:Y:S01]  /*2510*/  FADD.FTZ R6, R182, -UR25 ;  /* 0x80000019b6067e21 */ /* 0x000fe20008010000 */
[----:B------:R-:W-:-:S03]  /*2520*/  PRMT R176, R176, 0x7632, R176 ;  /* 0x00007632b0b07816 */ /* 0x000fc600000000b0 */
[-C--:B------:R-:W-:Y:S01]  /*2530*/  FMUL.FTZ R217, R16, R13.reuse ;  /* 0x0000000d10d97220 */ /* 0x080fe20000410000 */
[----:B------:R-:W-:Y:S01]  /*2540*/  FADD.FTZ R72, R72, R13 ;  /* 0x0000000d48487221 */ /* 0x000fe20000010000 */
[----:B------:R-:W-:Y:S01]  /*2550*/  FFMA.FTZ R104, R3, R13, R104 ;  /* 0x0000000d03687223 */ /* 0x000fe20000010068 */
[----:B------:R-:W-:Y:S01]  /*2560*/  SHF.L.U32 R16, R179, 0x10, RZ ;  /* 0x00000010b3107819 */ /* 0x000fe200000006ff */
[----:B------:R-:W-:Y:S01]  /*2570*/  FADD.FTZ R13, R189, -UR25 ;  /* 0x80000019bd0d7e21 */ /* 0x000fe20008010000 */
[----:B------:R-:W-:-:S03]  /*2580*/  FMUL.FTZ R6, R6, UR24 ;  /* 0x0000001806067c20 */ /* 0x000fc60008410000 */
[----:B------:R-:W-:Y:S01]  /*2590*/  FADD.FTZ R74, R74, R16 ;  /* 0x000000104a4a7221 */ /* 0x000fe20000010000 */
[-C--:B------:R-:W-:Y:S01]  /*25a0*/  FFMA.FTZ R106, R6, R16.reuse, R106 ;  /* 0x00000010066a7223 */ /* 0x080fe2000001006a */
[----:B------:R-:W-:Y:S01]  /*25b0*/  FMUL.FTZ R210, R18, R16 ;  /* 0x0000001012d27220 */ /* 0x000fe20000410000 */
[----:B------:R-:W-:Y:S01]  /*25c0*/  FMUL.FTZ R212, R13, UR24 ;  /* 0x000000180dd47c20 */ /* 0x000fe20008410000 */
[----:B------:R-:W-:Y:S02]  /*25d0*/  SHF.L.U32 R16, R176, 0x10, RZ ;  /* 0x00000010b0107819 */ /* 0x000fe400000006ff */
[----:B------:R-:W-:Y:S02]  /*25e0*/  SHF.L.U32 R13, R211, 0x10, RZ ;  /* 0x00000010d30d7819 */ /* 0x000fe400000006ff */
[----:B------:R-:W-:-:S03]  /*25f0*/  PRMT R18, R177, 0x7632, R18 ;  /* 0x00007632b1127816 */ /* 0x000fc60000000012 */
[-C--:B------:R-:W-:Y:S01]  /*2600*/  FMUL.FTZ R211, R13, R16.reuse ;  /* 0x000000100dd37220 */ /* 0x080fe20000410000 */
[----:B------:R-:W-:Y:S01]  /*2610*/  FADD.FTZ R13, R191, -UR25 ;  /* 0x80000019bf0d7e21 */ /* 0x000fe20008010000 */
[----:B------:R-:W-:Y:S01]  /*2620*/  SHF.L.U32 R18, R18, 0x10, RZ ;  /* 0x0000001012127819 */ /* 0x000fe200000006ff */
[----:B------:R-:W-:Y:S01]  /*2630*/  FFMA.FTZ R109, R212, R16, R109 ;  /* 0x00000010d46d7223 */ /* 0x000fe2000001006d */
[--C-:B------:R-:W-:Y:S01]  /*2640*/  FADD.FTZ R77, R77, R16.reuse ;  /* 0x000000104d4d7221 */ /* 0x100fe20000010000 */
[----:B------:R-:W-:Y:S01]  /*2650*/  FMUL.FTZ R13, R13, UR24 ;  /* 0x000000180d0d7c20 */ /* 0x000fe20008410000 */
[----:B------:R-:W-:Y:S01]  /*2660*/  SHF.L.U32 R177, R222, 0x10, RZ ;  /* 0x00000010deb17819 */ /* 0x000fe200000006ff */
[----:B------:R-:W-:Y:S01]  /*2670*/  FADD.FTZ R176, R181, -UR25 ;  /* 0x80000019b5b07e21 */ /* 0x000fe20008010000 */
[----:B------:R-:W-:Y:S01]  /*2680*/  PRMT R16, R178, 0x7632, R16 ;  /* 0x00007632b2107816 */ /* 0x000fe20000000010 */
[-C--:B------:R-:W-:Y:S01]  /*2690*/  FFMA.FTZ R111, R13, R18.reuse, R111 ;  /* 0x000000120d6f7223 */ /* 0x080fe2000001006f */
[----:B------:R-:W-:Y:S01]  /*26a0*/  FADD.FTZ R79, R79, R18 ;  /* 0x000000124f4f7221 */ /* 0x000fe20000010000 */
[----:B0-----:R-:W-:Y:S01]  /*26b0*/  FMUL.FTZ R203, R177, R18 ;  /* 0x00000012b1cb7220 */ /* 0x001fe20000410000 */
        /* <DEDUP_REMOVED lines=26> */
[----:B--2---:R-:W-:-:S05]  /*2860*/  SHF.L.U32 R178, R180, 0x10, RZ ;  /* 0x00000010b4b27819 */ /* 0x004fca00000006ff */
[----:B------:R-:W-:-:S04]  /*2870*/  FMUL.FTZ R196, R178, R179 ;  /* 0x000000b3b2c47220 */ /* 0x000fc80000410000 */
[----:B------:R-:W-:Y:S01]  /*2880*/  FADD.FTZ R220, R176, R196 ;  /* 0x000000c4b0dc7221 */ /* 0x000fe20000010000 */
[----:B------:R-:W-:-:S07]  /*2890*/  FFMA.FTZ R221, R18, R196, R177 ;  /* 0x000000c412dd7223 */ /* 0x000fce00000100b1 */
.L_x_4744:
[----:B------:R-:W-:Y:S05]  /*28a0*/  BSYNC.RECONVERGENT B0 ;  /* 0x0000000000007941 */ /* 0x000fea0003800200 */
.L_x_4743:
[----:B------:R-:W0:Y:S01]  /*28b0*/  SHFL.DOWN PT, R176, R220, 0x10, 0x1f ;  /* 0x0a001f00dcb07f89 */ /* 0x000e2200000e0000 */
[----:B------:R-:W-:Y:S03]  /*28c0*/  BSSY.RECONVERGENT B0, `(.L_x_4745) ;  /* 0x000001f000007945 */ /* 0x000fe60003800200 */
[----:B------:R-:W1:Y:S01]  /*28d0*/  SHFL.DOWN PT, R177, R221, 0x10, 0x1f ;  /* 0x0a001f00ddb17f89 */ /* 0x000e6200000e0000 */
[----:B------:R-:W2:Y:S01]  /*28e0*/  S2R R179, SR_TID.X ;  /* 0x0000000000b37919 */ /* 0x000ea20000002100 */
[----:B0-----:R-:W-:Y:S01]  /*28f0*/  FADD.FTZ R176, R176, R220 ;  /* 0x000000dcb0b07221 */ /* 0x001fe20000010000 */
[----:B-1----:R-:W-:-:S04]  /*2900*/  FADD.FTZ R177, R177, R221 ;  /* 0x000000ddb1b17221 */ /* 0x002fc80000010000 */
[----:B------:R-:W0:Y:S01]  /*2910*/  SHFL.DOWN PT, R178, R176, 0x8, 0x1f ;  /* 0x09001f00b0b27f89 */ /* 0x000e2200000e0000 */
[----:B--2---:R-:W-:Y:S01]  /*2920*/  LOP3.LUT P0, RZ, R179, 0x1f, RZ, 0xc0, !PT ;  /* 0x0000001fb3ff7812 */ /* 0x004fe2000780c0ff */
        /* <DEDUP_REMOVED lines=24> */
.L_x_4746:
[----:B------:R-:W-:Y:S05]  /*2ab0*/  BSYNC.RECONVERGENT B0 ;  /* 0x0000000000007941 */ /* 0x000fea0003800200 */
.L_x_4745:
[----:B------:R-:W1:Y:S08]  /*2ac0*/  S2UR UR5, SR_CgaCtaId ;  /* 0x00000000000579c3 */ /* 0x000e700000008800 */
[----:B------:R-:W-:Y:S06]  /*2ad0*/  BAR.SYNC.DEFER_BLOCKING 0x0 ;  /* 0x0000000000007b1d */ /* 0x000fec0000010000 */
[----:B------:R-:W-:Y:S01]  /*2ae0*/  UMOV UR4, 0x400 ;  /* 0x0000040000047882 */ /* 0x000fe20000000000 */
        /* <DEDUP_REMOVED lines=35> */
[----:B------:R-:W0:Y:S02]  /*2d20*/  LDC.64 R176, c[0x0][0x390] ;  /* 0x0000e400ffb07b82 */ /* 0x000e240000000a00 */
[----:B0-----:R-:W-:-:S06]  /*2d30*/  IMAD.WIDE.U32 R176, R2, 0x10, R176 ;  /* 0x0000001002b07825 */ /* 0x001fcc00078e00b0 */
[----:B------:R-:W5:Y:S01]  /*2d40*/  LDG.E.128 R176, desc[UR10][R176.64] ;  /* 0x0000000ab0b07981 */ /* 0x000f62000c1e1d00 */
[----:B------:R-:W-:-:S04]  /*2d50*/  UISETP.NE.U32.AND UP1, UPT, UR20, URZ, UPT ;  /* 0x000000ff1400728c */ /* 0x000fc8000bf25070 */
[----:B------:R-:W-:-:S09]  /*2d60*/  UISETP.NE.AND.EX UP1, UPT, UR21, URZ, UPT, UP1 ;  /* 0x000000ff1500728c */ /* 0x000fd2000bf25310 */
[----:B------:R-:W-:Y:S05]  /*2d70*/  BRA.U UP1, `(.L_x_4749) ;  /* 0x00000009016c7547 */ /* 0x000fea000b800000 */
[----:B------:R0:W5:Y:S04]  /*2d80*/  LDL R190, [R1+0xc] ;  /* 0x00000c0001be7983 */ /* 0x0001680000100800 */
[----:B------:R0:W5:Y:S04]  /*2d90*/  LDL R189, [R1+0x8] ;  /* 0x0000080001bd7983 */ /* 0x0001680000100800 */
[----:B------:R0:W5:Y:S04]  /*2da0*/  LDL R188, [R1+0x4] ;  /* 0x0000040001bc7983 */ /* 0x0001680000100800 */
[----:B------:R0:W5:Y:S01]  /*2db0*/  LDL R182, [R1] ;  /* 0x0000000001b67983 */ /* 0x0001620000100800 */
[----:B------:R-:W-:Y:S01]  /*2dc0*/  UMOV UR4, UR8 ;  /* 0x0000000800047c82 */ /* 0x000fe20008000000 */
[----:B------:R-:W-:Y:S01]  /*2dd0*/  UMOV UR5, UR9 ;  /* 0x0000000900057c82 */ /* 0x000fe20008000000 */
[----:B------:R-:W-:-:S04]  /*2de0*/  UISETP.NE.U32.AND UP1, UPT, UR4, URZ, UPT ;  /* 0x000000ff0400728c */ /* 0x000fc8000bf25070 */
[----:B------:R-:W-:-:S09]  /*2df0*/  UISETP.NE.AND.EX UP1, UPT, UR5, URZ, UPT, UP1 ;  /* 0x000000ff0500728c */ /* 0x000fd2000bf25310 */
[----:B0-----:R-:W-:Y:S05]  /*2e00*/  BRA.U UP1, `(.L_x_4750) ;  /* 0x0000000501247547 */ /* 0x001fea000b800000 */
[----:B------:R-:W-:-:S04]  /*2e10*/  FFMA.FTZ R180, R9, UR17, R183 ;  /* 0x0000001109b47c23 */ /* 0x000fc800080100b7 */
[----:B------:R-:W-:-:S04]  /*2e20*/  FADD.FTZ R180, R223, -R180 ;  /* 0x800000b4dfb47221 */ /* 0x000fc80000010000 */
[----:B------:R-:W-:-:S04]  /*2e30*/  FMUL.FTZ R180, R180, UR24 ;  /* 0x00000018b4b47c20 */ /* 0x000fc80008410000 */
[----:B------:R-:W-:Y:S01]  /*2e40*/  FMUL.FTZ R181, R180, UR16 ;  /* 0x00000010b4b57c20 */ /* 0x000fe20008410000 */
[C---:B-----5:R-:W-:Y:S02]  /*2e50*/  SHF.L.U32 R180, R179.reuse, 0x10, RZ ;  /* 0x00000010b3b47819 */ /* 0x060fe400000006ff */
[----:B------:R-:W-:-:S03]  /*2e60*/  PRMT R179, R179, 0x7632, R179 ;  /* 0x00007632b3b37816 */ /* 0x000fc600000000b3 */
[----:B------:R-:W-:Y:S01]  /*2e70*/  FFMA.FTZ R180, R181, R180, R66 ;  /* 0x000000b4b5b47223 */ /* 0x000fe20000010042 */
[----:B------:R-:W-:Y:S02]  /*2e80*/  SHF.L.U32 R66, R151, 0x10, RZ ;  /* 0x0000001097427819 */ /* 0x000fe400000006ff */
[----:B------:R-:W-:-:S03]  /*2e90*/  SHF.L.U32 R179, R179, 0x10, RZ ;  /* 0x00000010b3b37819 */ /* 0x000fc600000006ff */
[----:B------:R-:W-:Y:S01]  /*2ea0*/  FMUL.FTZ R66, R181, R66 ;  /* 0x00000042b5427220 */ /* 0x000fe20000410000 */
[----:B------:R-:W-:-:S04]  /*2eb0*/  FFMA.FTZ R181, R22, UR17, R183 ;  /* 0x0000001116b57c23 */ /* 0x000fc800080100b7 */
[----:B------:R-:W-:-:S04]  /*2ec0*/  FADD.FTZ R181, R198, -R181 ;  /* 0x800000b5c6b57221 */ /* 0x000fc80000010000 */
[----:B------:R-:W-:-:S04]  /*2ed0*/  FMUL.FTZ R181, R181, UR24 ;  /* 0x00000018b5b57c20 */ /* 0x000fc80008410000 */
[----:B------:R-:W-:-:S04]  /*2ee0*/  FMUL.FTZ R181, R181, UR16 ;  /* 0x00000010b5b57c20 */ /* 0x000fc80008410000 */
[----:B------:R-:W-:Y:S01]  /*2ef0*/  FFMA.FTZ R179, R181, R179, R67 ;  /* 0x000000b3b5b37223 */ /* 0x000fe20000010043 */
[----:B------:R-:W-:-:S05]  /*2f00*/  SHF.L.U32 R67, R190, 0x10, RZ ;  /* 0x00000010be437819 */ /* 0x000fca00000006ff */
        /* <DEDUP_REMOVED lines=10> */
[----:B------:R-:W-:-:S05]  /*2fb0*/  SHF.L.U32 R64, R150, 0x10, RZ ;  /* 0x0000001096407819 */ /* 0x000fca00000006ff */
        /* <DEDUP_REMOVED lines=8> */
[----:B------:R-:W-:-:S04]  /*3040*/  FFMA.FTZ R64, R195, UR17, R183 ;  /* 0x00000011c3407c23 */ /* 0x000fc800080100b7 */
[----:B------:R-:W-:Y:S01]  /*3050*/  FADD.FTZ R64, R229, -R64 ;  /* 0x80000040e5407221 */ /* 0x000fe20000010000 */
[----:B------:R-:W-:-:S03]  /*3060*/  F2FP.BF16.F32.PACK_AB R66, R65, R66 ;  /* 0x000000424142723e */ /* 0x000fc600000010ff */
[----:B------:R-:W-:-:S04]  /*3070*/  FMUL.FTZ R64, R64, UR24 ;  /* 0x0000001840407c20 */ /* 0x000fc80008410000 */
[----:B------:R-:W-:Y:S01]  /*3080*/  FMUL.FTZ R65, R64, UR16 ;  /* 0x0000001040417c20 */ /* 0x000fe20008410000 */
[C---:B------:R-:W-:Y:S02]  /*3090*/  SHF.L.U32 R64, R177.reuse, 0x10, RZ ;  /* 0x00000010b1407819 */ /* 0x040fe400000006ff */
        /* <DEDUP_REMOVED lines=29> */
[----:B------:R-:W-:-:S05]  /*3270*/  FMUL.FTZ R69, R68, R69 ;  /* 0x0000004544457220 */ /* 0x000fca0000410000 */
[----:B------:R-:W-:Y:S01]  /*3280*/  F2FP.BF16.F32.PACK_AB R64, R69, R64 ;  /* 0x000000404540723e */ /* 0x000fe200000010ff */
[----:B------:R-:W-:Y:S06]  /*3290*/  BRA `(.L_x_4751) ;  /* 0x0000000c008c7947 */ /* 0x000fec0003800000 */
.L_x_4750:
[--C-:B------:R-:W-:Y:S01]  /*32a0*/  FFMA.FTZ R168, R9, UR17, R183.reuse ;  /* 0x0000001109a87c23 */ /* 0x100fe200080100b7 */
[----:B------:R-:W-:Y:S01]  /*32b0*/  FFMA.FTZ R171, R22, UR17, R183 ;  /* 0x0000001116ab7c23 */ /* 0x000fe200080100b7 */
[----:B-----5:R-:W-:Y:S02]  /*32c0*/  SHF.L.U32 R180, R179, 0x10, RZ ;  /* 0x00000010b3b47819 */ /* 0x020fe400000006ff */
[----:B------:R-:W-:Y:S01]  /*32d0*/  FADD.FTZ R168, R223, -R168 ;  /* 0x800000a8dfa87221 */ /* 0x000fe20000010000 */
[----:B------:R-:W-:Y:S01]  /*32e0*/  FADD.FTZ R171, R198, -R171 ;  /* 0x800000abc6ab7221 */ /* 0x000fe20000010000 */
[----:B------:R-:W-:Y:S02]  /*32f0*/  PRMT R179, R179, 0x7632, R179 ;  /* 0x00007632b3b37816 */ /* 0x000fe400000000b3 */
[----:B------:R-:W-:Y:S01]  /*3300*/  FMUL.FTZ R170, R168, UR24 ;  /* 0x00000018a8aa7c20 */ /* 0x000fe20008410000 */
[----:B------:R-:W-:Y:S01]  /*3310*/  SHF.L.U32 R168, R151, 0x10, RZ ;  /* 0x0000001097a87819 */ /* 0x000fe200000006ff */
[----:B------:R-:W-:Y:S01]  /*3320*/  FMUL.FTZ R171, R171, UR24 ;  /* 0x00000018abab7c20 */ /* 0x000fe20008410000 */
[----:B------:R-:W-:Y:S01]  /*3330*/  SHF.L.U32 R179, R179, 0x10, RZ ;  /* 0x00000010b3b37819 */ /* 0x000fe200000006ff */
[----:B------:R-:W-:Y:S01]  /*3340*/  FMUL.FTZ R169, R170, UR16 ;  /* 0x00000010aaa97c20 */ /* 0x000fe20008410000 */
[----:B------:R-:W-:-:S02]  /*3350*/  SHF.L.U32 R172, R178, 0x10, RZ ;  /* 0x00000010b2ac7819 */ /* 0x000fc400000006ff */
[----:B------:R-:W-:Y:S01]  /*3360*/  PRMT R173, R178, 0x7632, R173 ;  /* 0x00007632b2ad7816 */ /* 0x000fe200000000ad */
[C---:B------:R-:W-:Y:S01]  /*3370*/  FFMA.FTZ R180, R169.reuse, R180, R66 ;  /* 0x000000b4a9b47223 */ /* 0x040fe20000010042 */
[----:B------:R-:W-:Y:S01]  /*3380*/  FMUL.FTZ R66, R169, R168 ;  /* 0x000000a8a9427220 */ /* 0x000fe20000410000 */
[----:B------:R-:W-:Y:S01]  /*3390*/  SHF.L.U32 R168, R190, 0x10, RZ ;  /* 0x00000010bea87819 */ /* 0x000fe200000006ff */
[----:B------:R-:W-:Y:S01]  /*33a0*/  FMUL.FTZ R169, R171, UR16 ;  /* 0x00000010aba97c20 */ /* 0x000fe20008410000 */
[----:B------:R-:W-:-:S03]  /*33b0*/  SHF.L.U32 R173, R173, 0x10, RZ ;  /* 0x00000010adad7819 */ /* 0x000fc600000006ff */
[C---:B------:R-:W-:Y:S01]  /*33c0*/  FFMA.FTZ R179, R169.reuse, R179, R67 ;  /* 0x000000b3a9b37223 */ /* 0x040fe20000010043 */
[----:B------:R-:W-:Y:S01]  /*33d0*/  FMUL.FTZ R67, R169, R168 ;  /* 0x000000a8a9437220 */ /* 0x000fe20000410000 */
[----:B------:R-:W-:-:S04]  /*33e0*/  FFMA.FTZ R168, R192, UR17, R183 ;  /* 0x00000011c0a87c23 */ /* 0x000fc800080100b7 */
[----:B------:R-:W-:Y:S01]  /*33f0*/  FADD.FTZ R168, R226, -R168 ;  /* 0x800000a8e2a87221 */ /* 0x000fe20000010000 */
[----:B------:R-:W-:Y:S02]  /*3400*/  F2FP.BF16.F32.PACK_AB R67, R67, R66 ;  /* 0x000000424343723e */ /* 0x000fe400000010ff */
[----:B------:R-:W-:Y:S01]  /*3410*/  SHF.L.U32 R66, R150, 0x10, RZ ;  /* 0x0000001096427819 */ /* 0x000fe200000006ff */
[----:B------:R-:W-:-:S04]  /*3420*/  FMUL.FTZ R168, R168, UR24 ;  /* 0x00000018a8a87c20 */ /* 0x000fc80008410000 */
[----:B------:R-:W-:-:S04]  /*3430*/  FMUL.FTZ R169, R168, UR16 ;  /* 0x00000010a8a97c20 */ /* 0x000fc80008410000 */
[----:B------:R-:W-:Y:S01]  /*3440*/  FFMA.FTZ R181, R169, R172, R64 ;  /* 0x000000aca9b57223 */ /* 0x000fe20000010040 */
[----:B------:R-:W-:Y:S01]  /*3450*/  FFMA.FTZ R64, R21, UR17, R183 ;  /* 0x0000001115407c23 */ /* 0x000fe200080100b7 */
[----:B------:R-:W-:-:S03]  /*3460*/  FMUL.FTZ R66, R169, R66 ;  /* 0x00000042a9427220 */ /* 0x000fc60000410000 */
[----:B------:R-:W-:-:S04]  /*3470*/  FADD.FTZ R64, R207, -R64 ;  /* 0x80000040cf407221 */ /* 0x000fc80000010000 */
[----:B------:R-:W-:Y:S01]  /*3480*/  FMUL.FTZ R169, R64, UR24 ;  /* 0x0000001840a97c20 */ /* 0x000fe20008410000 */
[----:B------:R-:W-:-:S03]  /*3490*/  SHF.L.U32 R64, R189, 0x10, RZ ;  /* 0x00000010bd407819 */ /* 0x000fc600000006ff */
[----:B------:R-:W-:-:S04]  /*34a0*/  FMUL.FTZ R172, R169, UR16 ;  /* 0x00000010a9ac7c20 */ /* 0x000fc80008410000 */
[C---:B------:R-:W-:Y:S01]  /*34b0*/  FFMA.FTZ R178, R172.reuse, R173, R65 ;  /* 0x000000adacb27223 */ /* 0x040fe20000010041 */
[----:B------:R-:W-:Y:S01]  /*34c0*/  FMUL.FTZ R65, R172, R64 ;  /* 0x00000040ac417220 */ /* 0x000fe20000410000 */
[----:B------:R-:W-:Y:S01]  /*34d0*/  FFMA.FTZ R64, R195, UR17, R183 ;  /* 0x00000011c3407c23 */ /* 0x000fe200080100b7 */
[----:B------:R-:W-:Y:S02]  /*34e0*/  PRMT R172, R177, 0x7632, R172 ;  /* 0x00007632b1ac7816 */ /* 0x000fe400000000ac */
[----:B------:R-:W-:Y:S01]  /*34f0*/  SHF.L.U32 R173, R176, 0x10, RZ ;  /* 0x00000010b0ad7819 */ /* 0x000fe200000006ff */
[----:B------:R-:W-:Y:S01]  /*3500*/  FADD.FTZ R64, R229, -R64 ;  /* 0x80000040e5407221 */ /* 0x000fe20000010000 */
[----:B------:R-:W-:Y:S02]  /*3510*/  F2FP.BF16.F32.PACK_AB R66, R65, R66 ;  /* 0x000000424142723e */ /* 0x000fe400000010ff */
[----:B------:R-:W-:Y:S01]  /*3520*/  SHF.L.U32 R172, R172, 0x10, RZ ;  /* 0x00000010acac7819 */ /* 0x000fe200000006ff */
[----:B------:R-:W-:Y:S01]  /*3530*/  FMUL.FTZ R174, R64, UR24 ;  /* 0x0000001840ae7c20 */ /* 0x000fe20008410000 */
[----:B------:R-:W-:-:S02]  /*3540*/  SHF.L.U32 R64, R177, 0x10, RZ ;  /* 0x00000010b1407819 */ /* 0x000fc400000006ff */
[----:B------:R-:W-:Y:S01]  /*3550*/  PRMT R176, R176, 0x7632, R176 ;  /* 0x00007632b0b07816 */ /* 0x000fe200000000b0 */
[----:B------:R-:W-:-:S03]  /*3560*/  FMUL.FTZ R65, R174, UR16 ;  /* 0x00000010ae417c20 */ /* 0x000fc60008410000 */
[----:B------:R-:W-:Y:S01]  /*3570*/  SHF.L.U32 R176, R176, 0x10, RZ ;  /* 0x00000010b0b07819 */ /* 0x000fe200000006ff */
        /* <DEDUP_REMOVED lines=27> */
.L_x_4749:
[----:B------:R0:W5:Y:S04]  /*3730*/  LDL R190, [R1+0xc] ;  /* 0x00000c0001be7983 */ /* 0x0001680000100800 */
[----:B------:R0:W5:Y:S04]  /*3740*/  LDL R182, [R1] ;  /* 0x0000000001b67983 */ /* 0x0001680000100800 */
[----:B------:R0:W5:Y:S04]  /*3750*/  LDL R188, [R1+0x4] ;  /* 0x0000040001bc7983 */ /* 0x0001680000100800 */
[----:B------:R0:W5:Y:S01]  /*3760*/  LDL R189, [R1+0x8] ;  /* 0x0000080001bd7983 */ /* 0x0001620000100800 */
[----:B------:R-:W-:Y:S01]  /*3770*/  UMOV UR4, UR8 ;  /* 0x0000000800047c82 */ /* 0x000fe20008000000 */
[----:B------:R-:W-:Y:S01]  /*3780*/  UMOV UR5, UR9 ;  /* 0x0000000900057c82 */ /* 0x000fe20008000000 */
[----:B------:R-:W-:-:S04]  /*3790*/  UISETP.NE.U32.AND UP1, UPT, UR4, URZ, UPT ;  /* 0x000000ff0400728c */ /* 0x000fc8000bf25070 */
[----:B------:R-:W-:-:S09]  /*37a0*/  UISETP.NE.AND.EX UP1, UPT, UR5, URZ, UPT, UP1 ;  /* 0x000000ff0500728c */ /* 0x000fd2000bf25310 */
[----:B0-----:R-:W-:Y:S05]  /*37b0*/  BRA.U UP1, `(.L_x_4752) ;  /* 0x0000000501247547 */ /* 0x001fea000b800000 */
[----:B------:R-:W-:-:S04]  /*37c0*/  FFMA.FTZ R180, R9, UR17, R183 ;  /* 0x0000001109b47c23 */ /* 0x000fc800080100b7 */
[----:B------:R-:W-:-:S04]  /*37d0*/  FADD.FTZ R180, R223, -R180 ;  /* 0x800000b4dfb47221 */ /* 0x000fc80000010000 */
[----:B-----5:R-:W-:-:S04]  /*37e0*/  FFMA.FTZ R180, R180, UR24, R34 ;  /* 0x00000018b4b47c23 */ /* 0x020fc80008010022 */
        /* <DEDUP_REMOVED lines=9> */
[----:B------:R-:W-:-:S04]  /*3880*/  FFMA.FTZ R181, R181, UR24, R35 ;  /* 0x00000018b5b57c23 */ /* 0x000fc80008010023 */
        /* <DEDUP_REMOVED lines=13> */
[----:B------:R-:W-:-:S05]  /*3960*/  SHF.L.U32 R64, R150, 0x10, RZ ;  /* 0x0000001096407819 */ /* 0x000fca00000006ff */
        /* <DEDUP_REMOVED lines=8> */
[----:B------:R-:W-:-:S04]  /*39f0*/  FFMA.FTZ R64, R195, UR17, R183 ;  /* 0x00000011c3407c23 */ /* 0x000fc800080100b7 */
[----:B------:R-:W-:Y:S01]  /*3a00*/  FADD.FTZ R64, R229, -R64 ;  /* 0x80000040e5407221 */ /* 0x000fe20000010000 */
[----:B------:R-:W-:-:S03]  /*3a10*/  F2FP.BF16.F32.PACK_AB R66, R65, R66 ;  /* 0x000000424142723e */ /* 0x000fc600000010ff */
[----:B------:R-:W-:-:S04]  /*3a20*/  FFMA.FTZ R64, R64, UR24, R38 ;  /* 0x0000001840407c23 */ /* 0x000fc80008010026 */
        /* <DEDUP_REMOVED lines=31> */
[----:B------:R-:W-:-:S05]  /*3c20*/  FMUL.FTZ R69, R69, R68 ;  /* 0x0000004445457220 */ /* 0x000fca0000410000 */
[----:B------:R-:W-:Y:S01]  /*3c30*/  F2FP.BF16.F32.PACK_AB R64, R69, R64 ;  /* 0x000000404540723e */ /* 0x000fe200000010ff */
[----:B------:R-:W-:Y:S06]  /*3c40*/  BRA `(.L_x_4751) ;  /* 0x0000000400207947 */ /* 0x000fec0003800000 */
.L_x_4752:
[--C-:B------:R-:W-:Y:S01]  /*3c50*/  FFMA.FTZ R168, R9, UR17, R183.reuse ;  /* 0x0000001109a87c23 */ /* 0x100fe200080100b7 */
[----:B------:R-:W-:Y:S01]  /*3c60*/  FFMA.FTZ R171, R22, UR17, R183 ;  /* 0x0000001116ab7c23 */ /* 0x000fe200080100b7 */
[----:B-----5:R-:W-:Y:S02]  /*3c70*/  SHF.L.U32 R180, R179, 0x10, RZ ;  /* 0x00000010b3b47819 */ /* 0x020fe400000006ff */
[----:B------:R-:W-:Y:S01]  /*3c80*/  FADD.FTZ R168, R223, -R168 ;  /* 0x800000a8dfa87221 */ /* 0x000fe20000010000 */
[----:B------:R-:W-:Y:S01]  /*3c90*/  FADD.FTZ R171, R198, -R171 ;  /* 0x800000abc6ab7221 */ /* 0x000fe20000010000 */
[----:B------:R-:W-:Y:S02]  /*3ca0*/  PRMT R179, R179, 0x7632, R179 ;  /* 0x00007632b3b37816 */ /* 0x000fe400000000b3 */
[----:B------:R-:W-:Y:S01]  /*3cb0*/  FFMA.FTZ R170, R168, UR24, R34 ;  /* 0x00000018a8aa7c23 */ /* 0x000fe20008010022 */
[----:B------:R-:W-:Y:S01]  /*3cc0*/  SHF.L.U32 R168, R151, 0x10, RZ ;  /* 0x0000001097a87819 */ /* 0x000fe200000006ff */
[----:B------:R-:W-:Y:S01]  /*3cd0*/  FFMA.FTZ R171, R171, UR24, R35 ;  /* 0x00000018abab7c23 */ /* 0x000fe20008010023 */
[----:B------:R-:W-:Y:S01]  /*3ce0*/  SHF.L.U32 R179, R179, 0x10, RZ ;  /* 0x00000010b3b37819 */ /* 0x000fe200000006ff */
[----:B------:R-:W-:Y:S01]  /*3cf0*/  FMUL.FTZ R169, R170, UR16 ;  /* 0x00000010aaa97c20 */ /* 0x000fe20008410000 */
[----:B------:R-:W-:-:S02]  /*3d00*/  SHF.L.U32 R172, R178, 0x10, RZ ;  /* 0x00000010b2ac7819 */ /* 0x000fc400000006ff */
[----:B------:R-:W-:Y:S01]  /*3d10*/  PRMT R173, R178, 0x7632, R173 ;  /* 0x00007632b2ad7816 */ /* 0x000fe200000000ad */
[-C--:B------:R-:W-:Y:S01]  /*3d20*/  FFMA.FTZ R180, R180, R169.reuse, R66 ;  /* 0x000000a9b4b47223 */ /* 0x080fe20000010042 */
[----:B------:R-:W-:Y:S01]  /*3d30*/  FMUL.FTZ R66, R168, R169 ;  /* 0x000000a9a8427220 */ /* 0x000fe20000410000 */
[----:B------:R-:W-:Y:S01]  /*3d40*/  SHF.L.U32 R168, R190, 0x10, RZ ;  /* 0x00000010bea87819 */ /* 0x000fe200000006ff */
[----:B------:R-:W-:Y:S01]  /*3d50*/  FMUL.FTZ R169, R171, UR16 ;  /* 0x00000010aba97c20 */ /* 0x000fe20008410000 */
[----:B------:R-:W-:-:S03]  /*3d60*/  SHF.L.U32 R173, R173, 0x10, RZ ;  /* 0x00000010adad7819 */ /* 0x000fc600000006ff */
[-C--:B------:R-:W-:Y:S01]  /*3d70*/  FFMA.FTZ R179, R179, R169.reuse, R67 ;  /* 0x000000a9b3b37223 */ /* 0x080fe20000010043 */
[----:B------:R-:W-:Y:S01]  /*3d80*/  FMUL.FTZ R67, R168, R169 ;  /* 0x000000a9a8437220 */ /* 0x000fe20000410000 */
[----:B------:R-:W-:-:S04]  /*3d90*/  FFMA.FTZ R168, R192, UR17, R183 ;  /* 0x00000011c0a87c23 */ /* 0x000fc800080100b7 */
[----:B------:R-:W-:Y:S01]  /*3da0*/  FADD.FTZ R168, R226, -R168 ;  /* 0x800000a8e2a87221 */ /* 0x000fe20000010000 */
[----:B------:R-:W-:Y:S02]  /*3db0*/  F2FP.BF16.F32.PACK_AB R67, R67, R66 ;  /* 0x000000424343723e */ /* 0x000fe400000010ff */
[----:B------:R-:W-:Y:S01]  /*3dc0*/  SHF.L.U32 R66, R150, 0x10, RZ ;  /* 0x0000001096427819 */ /* 0x000fe200000006ff */
[----:B------:R-:W-:-:S04]  /*3dd0*/  FFMA.FTZ R168, R168, UR24, R32 ;  /* 0x00000018a8a87c23 */ /* 0x000fc80008010020 */
[----:B------:R-:W-:-:S04]  /*3de0*/  FMUL.FTZ R169, R168, UR16 ;  /* 0x00000010a8a97c20 */ /* 0x000fc80008410000 */
[-C--:B------:R-:W-:Y:S01]  /*3df0*/  FFMA.FTZ R181, R172, R169.reuse, R64 ;  /* 0x000000a9acb57223 */ /* 0x080fe20000010040 */
[----:B------:R-:W-:Y:S01]  /*3e00*/  FFMA.FTZ R64, R21, UR17, R183 ;  /* 0x0000001115407c23 */ /* 0x000fe200080100b7 */
[----:B------:R-:W-:-:S03]  /*3e10*/  FMUL.FTZ R66, R66, R169 ;  /* 0x000000a942427220 */ /* 0x000fc60000410000 */
[----:B------:R-:W-:-:S04]  /*3e20*/  FADD.FTZ R64, R207, -R64 ;  /* 0x80000040cf407221 */ /* 0x000fc80000010000 */
[----:B------:R-:W-:Y:S01]  /*3e30*/  FFMA.FTZ R169, R64, UR24, R33 ;  /* 0x0000001840a97c23 */ /* 0x000fe20008010021 */
[----:B------:R-:W-:-:S03]  /*3e40*/  SHF.L.U32 R64, R189, 0x10, RZ ;  /* 0x00000010bd407819 */ /* 0x000fc600000006ff */
[----:B------:R-:W-:-:S04]  /*3e50*/  FMUL.FTZ R172, R169, UR16 ;  /* 0x00000010a9ac7c20 */ /* 0x000fc80008410000 */
[-C--:B------:R-:W-:Y:S01]  /*3e60*/  FFMA.FTZ R178, R173, R172.reuse, R65 ;  /* 0x000000acadb27223 */ /* 0x080fe20000010041 */
[----:B------:R-:W-:Y:S01]  /*3e70*/  FMUL.FTZ R65, R64, R172 ;  /* 0x000000ac40417220 */ /* 0x000fe20000410000 */
[----:B------:R-:W-:Y:S01]  /*3e80*/  FFMA.FTZ R64, R195, UR17, R183 ;  /* 0x00000011c3407c23 */ /* 0x000fe200080100b7 */
[----:B------:R-:W-:Y:S02]  /*3e90*/  PRMT R172, R177, 0x7632, R172 ;  /* 0x00007632b1ac7816 */ /* 0x000fe400000000ac */
[----:B------:R-:W-:Y:S01]  /*3ea0*/  SHF.L.U32 R173, R176, 0x10, RZ ;  /* 0x00000010b0ad7819 */ /* 0x000fe200000006ff */
[----:B------:R-:W-:Y:S01]  /*3eb0*/  FADD.FTZ R64, R229, -R64 ;  /* 0x80000040e5407221 */ /* 0x000fe20000010000 */
[----:B------:R-:W-:Y:S02]  /*3ec0*/  F2FP.BF16.F32.PACK_AB R66, R65, R66 ;  /* 0x000000424142723e */ /* 0x000fe400000010ff */
[----:B------:R-:W-:Y:S01]  /*3ed0*/  SHF.L.U32 R172, R172, 0x10, RZ ;  /* 0x00000010acac7819 */ /* 0x000fe200000006ff */
[----:B------:R-:W-:Y:S01]  /*3ee0*/  FFMA.FTZ R174, R64, UR24, R38 ;  /* 0x0000001840ae7c23 */ /* 0x000fe20008010026 */
        /* <DEDUP_REMOVED lines=29> */
[----:B------:R-:W-:-:S07]  /*40c0*/  F2FP.BF16.F32.PACK_AB R64, R69, R64 ;  /* 0x000000404540723e */ /* 0x000fce00000010ff */
.L_x_4751:
[----:B------:R-:W-:-:S04]  /*40d0*/  ISETP.NE.U32.AND P0, PT, RZ, UR4, PT ;  /* 0x00000004ff007c0c */ /* 0x000fc8000bf05070 */
[----:B------:R-:W-:-:S13]  /*40e0*/  ISETP.NE.AND.EX P0, PT, RZ, UR5, PT, P0 ;  /* 0x00000005ff007c0c */ /* 0x000fda000bf05300 */
[----:B------:R-:W0:Y:S02]  /*40f0*/  @P0 LDC.64 R68, c[0x0][0x478] ;  /* 0x00011e00ff440b82 */ /* 0x000e240000000a00 */
[----:B0-----:R-:W-:-:S05]  /*4100*/  @P0 IMAD.WIDE.U32 R68, R2, 0x20, R68 ;  /* 0x0000002002440825 */ /* 0x001fca00078e0044 */
[----:B------:R-:W-:Y:S04]  /*4110*/  @P0 STG.E.128 desc[UR10][R68.64], R172 ;  /* 0x000000ac44000986 */ /* 0x000fe8000c101d0a */
        /* <DEDUP_REMOVED lines=11> */
.L_x_4748:
[----:B------:R-:W-:Y:S05]  /*41d0*/  BSYNC.RECONVERGENT B0 ;  /* 0x0000000000007941 */ /* 0x000fea0003800200 */
.L_x_4747:
[----:B------:R-:W-:Y:S04]  /*41e0*/  BSSY.RECONVERGENT B0, `(.L_x_4753) ;  /* 0x0000141000007945 */ /* 0x000fe80003800200 */
[----:B------:R-:W-:Y:S05]  /*41f0*/  @!P3 BRA `(.L_x_4754) ;  /* 0x0000001000fcb947 */ /* 0x000fea0003800000 */
[----:B------:R-:W0:Y:S02]  /*4200*/  LDC.64 R176, c[0x0][0x390] ;  /* 0x0000e400ffb07b82 */ /* 0x000e240000000a00 */
[----:B0-----:R-:W-:-:S06]  /*4210*/  IMAD.WIDE.U32 R176, R2, 0x10, R176 ;  /* 0x0000001002b07825 */ /* 0x001fcc00078e00b0 */
[----:B------:R-:W5:Y:S01]  /*4220*/  LDG.E.128 R176, desc[UR10][R176.64] ;  /* 0x0000000ab0b07981 */ /* 0x000f62000c1e1d00 */
[----:B------:R-:W-:-:S04]  /*4230*/  UISETP.NE.U32.AND UP1, UPT, UR20, URZ, UPT ;  /* 0x000000ff1400728c */ /* 0x000fc8000bf25070 */
[----:B------:R-:W-:-:S09]  /*4240*/  UISETP.NE.AND.EX UP1, UPT, UR21, URZ, UPT, UP1 ;  /* 0x000000ff1500728c */ /* 0x000fd2000bf25310 */
[----:B------:R-:W-:Y:S05]  /*4250*/  BRA.U !UP1, `(.L_x_4755) ;  /* 0x0000000909587547 */ /* 0x000fea000b800000 */
[----:B------:R-:W-:-:S04]  /*4260*/  UISETP.NE.U32.AND UP1, UPT, UR8, URZ, UPT ;  /* 0x000000ff0800728c */ /* 0x000fc8000bf25070 */
[----:B------:R-:W-:-:S06]  /*4270*/  UISETP.NE.AND.EX UP1, UPT, UR9, URZ, UPT, UP1 ;  /* 0x000000ff0900728c */ /* 0x000fcc000bf25310 */
[----:B------:R-:W-:-:S13]  /*4280*/  PLOP3.LUT P0, PT, PT, PT, UP1, 0x80, 0x8 ;  /* 0x000000000008781c */ /* 0x000fda0003f0f018 */
[----:B------:R-:W-:Y:S05]  /*4290*/  @!P0 BRA `(.L_x_4756) ;  /* 0x0000000400248947 */ /* 0x000fea0003800000 */
        /* <DEDUP_REMOVED lines=24> */
[----:B------:R-:W-:-:S04]  /*4420*/  FFMA.FTZ R168, R168, UR24, R24 ;  /* 0x00000018a8a87c23 */ /* 0x000fc80008010018 */
[----:B------:R-:W-:-:S04]  /*4430*/  FMUL.FTZ R169, R168, UR16 ;  /* 0x00000010a8a97c20 */ /* 0x000fc80008410000 */
[----:B------:R-:W-:Y:S01]  /*4440*/  FFMA.FTZ R181, R169, R172, R56 ;  /* 0x000000aca9b57223 */ /* 0x000fe20000010038 */
[----:B------:R-:W-:Y:S01]  /*4450*/  FFMA.FTZ R56, R23, UR17, R183 ;  /* 0x0000001117387c23 */ /* 0x000fe200080100b7 */
[----:B------:R-:W-:-:S03]  /*4460*/  FMUL.FTZ R58, R169, R58 ;  /* 0x0000003aa93a7220 */ /* 0x000fc60000410000 */
[----:B------:R-:W-:-:S04]  /*4470*/  FADD.FTZ R56, R187, -R56 ;  /* 0x80000038bb387221 */ /* 0x000fc80000010000 */
[----:B------:R-:W-:Y:S01]  /*4480*/  FFMA.FTZ R169, R56, UR24, R25 ;  /* 0x0000001838a97c23 */ /* 0x000fe20008010019 */
        /* <DEDUP_REMOVED lines=42> */
.L_x_4756:
        /* <DEDUP_REMOVED lines=73> */
.L_x_4755:
[----:B------:R-:W0:Y:S02]  /*4bc0*/  LDC.64 R180, c[0x0][0x478] ;  /* 0x00011e00ffb47b82 */ /* 0x000e240000000a00 */
[----:B0-----:R-:W-:-:S04]  /*4bd0*/  ISETP.NE.U32.AND P0, PT, R180, RZ, PT ;  /* 0x000000ffb400720c */ /* 0x001fc80003f05070 */
[----:B------:R-:W-:-:S13]  /*4be0*/  ISETP.NE.AND.EX P0, PT, R181, RZ, PT, P0 ;  /* 0x000000ffb500720c */ /* 0x000fda0003f05300 */
[----:B------:R-:W-:Y:S05]  /*4bf0*/  @!P0 BRA `(.L_x_4758) ;  /* 0x0000000400248947 */ /* 0x000fea0003800000 */
        /* <DEDUP_REMOVED lines=24> */
[----:B------:R-:W-:-:S04]  /*4d80*/  FMUL.FTZ R168, R168, UR24 ;  /* 0x00000018a8a87c20 */ /* 0x000fc80008410000 */
[----:B------:R-:W-:-:S04]  /*4d90*/  FMUL.FTZ R169, R168, UR16 ;  /* 0x00000010a8a97c20 */ /* 0x000fc80008410000 */
[-C--:B------:R-:W-:Y:S01]  /*4da0*/  FFMA.FTZ R181, R172, R169.reuse, R56 ;  /* 0x000000a9acb57223 */ /* 0x080fe20000010038 */
[----:B------:R-:W-:Y:S01]  /*4db0*/  FFMA.FTZ R56, R23, UR17, R183 ;  /* 0x0000001117387c23 */ /* 0x000fe200080100b7 */
[----:B------:R-:W-:-:S03]  /*4dc0*/  FMUL.FTZ R58, R58, R169 ;  /* 0x000000a93a3a7220 */ /* 0x000fc60000410000 */
[----:B------:R-:W-:-:S04]  /*4dd0*/  FADD.FTZ R56, R187, -R56 ;  /* 0x80000038bb387221 */ /* 0x000fc80000010000 */
[----:B------:R-:W-:Y:S01]  /*4de0*/  FMUL.FTZ R169, R56, UR24 ;  /* 0x0000001838a97c20 */ /* 0x000fe20008410000 */
        /* <DEDUP_REMOVED lines=42> */
.L_x_4758:
        /* <DEDUP_REMOVED lines=71> */
[----:B------:R-:W-:-:S07]  /*5500*/  F2FP.BF16.F32.PACK_AB R56, R61, R56 ;  /* 0x000000383d38723e */ /* 0x000fce00000010ff */
.L_x_4757:
        /* <DEDUP_REMOVED lines=14> */
.L_x_4754:
[----:B------:R-:W-:Y:S05]  /*55f0*/  BSYNC.RECONVERGENT B0 ;  /* 0x0000000000007941 */ /* 0x000fea0003800200 */
.L_x_4753:
        /* <DEDUP_REMOVED lines=85> */
.L_x_4762:
        /* <DEDUP_REMOVED lines=73> */
.L_x_4761:
        /* <DEDUP_REMOVED lines=77> */
.L_x_4764:
        /* <DEDUP_REMOVED lines=72> */
.L_x_4763:
        /* <DEDUP_REMOVED lines=14> */
.L_x_4760:
[----:B------:R-:W-:Y:S05]  /*6a10*/  BSYNC.RECONVERGENT B0 ;  /* 0x0000000000007941 */ /* 0x000fea0003800200 */
.L_x_4759:
        /* <DEDUP_REMOVED lines=14> */
[C---:B-----5:R-:W-:Y:S02]  /*6b00*/  SHF.L.U32 R180, R179.reuse, 0x10, RZ ;  /* 0x00000010b3b47819 */ /* 0x060fe400000006ff */
        /* <DEDUP_REMOVED lines=14> */
[----:B------:R-:W-:Y:S02]  /*6bf0*/  SHF.L.U32 R172, R172, 0x10, RZ ;  /* 0x00000010acac7819 */ /* 0x000fe400000006ff */
[----:B------:R-:W-:Y:S01]  /*6c00*/  SHF.L.U32 R173, R176, 0x10, RZ ;  /* 0x00000010b0ad7819 */ /* 0x000fe200000006ff */
[C---:B------:R-:W-:Y:S01]  /*6c10*/  FFMA.FTZ R181, R169.reuse, R181, R43 ;  /* 0x000000b5a9b57223 */ /* 0x040fe2000001002b */
[----:B------:R-:W-:Y:S01]  /*6c20*/  FMUL.FTZ R43, R169, R168 ;  /* 0x000000a8a92b7220 */ /* 0x000fe20000410000 */
[--C-:B------:R-:W-:Y:S01]  /*6c30*/  FFMA.FTZ R168, R3, UR17, R183.reuse ;  /* 0x0000001103a87c23 */ /* 0x100fe200080100b7 */
[----:B------:R-:W-:Y:S01]  /*6c40*/  FFMA.FTZ R169, R16, UR17, R183 ;  /* 0x0000001110a97c23 */ /* 0x000fe200080100b7 */
[----:B------:R-:W-:-:S02]  /*6c50*/  PRMT R176, R176, 0x7632, R176 ;  /* 0x00007632b0b07816 */ /* 0x000fc400000000b0 */
[----:B------:R-:W-:Y:S01]  /*6c60*/  FADD.FTZ R168, R217, -R168 ;  /* 0x800000a8d9a87221 */ /* 0x000fe20000010000 */
[----:B------:R-:W-:Y:S01]  /*6c70*/  F2FP.BF16.F32.PACK_AB R43, R43, R42 ;  /* 0x0000002a2b2b723e */ /* 0x000fe200000010ff */
[----:B------:R-:W-:Y:S01]  /*6c80*/  FADD.FTZ R169, R202, -R169 ;  /* 0x800000a9caa97221 */ /* 0x000fe20000010000 */
[----:B------:R-:W-:Y:S01]  /*6c90*/  SHF.L.U32 R176, R176, 0x10, RZ ;  /* 0x00000010b0b07819 */ /* 0x000fe200000006ff */
[----:B------:R-:W-:Y:S02]  /*6ca0*/  FFMA.FTZ R168, R168, UR24, R164 ;  /* 0x00000018a8a87c23 */ /* 0x000fe400080100a4 */
[----:B------:R-:W-:Y:S02]  /*6cb0*/  FFMA.FTZ R169, R169, UR24, R165 ;  /* 0x00000018a9a97c23 */ /* 0x000fe400080100a5 */
[----:B------:R-:W-:-:S04]  /*6cc0*/  FMUL.FTZ R42, R168, UR16 ;  /* 0x00000010a82a7c20 */ /* 0x000fc80008410000 */
[----:B------:R-:W-:Y:S01]  /*6cd0*/  FFMA.FTZ R179, R42, R179, R40 ;  /* 0x000000b32ab37223 */ /* 0x000fe20000010028 */
[----:B------:R-:W-:-:S05]  /*6ce0*/  SHF.L.U32 R40, R138, 0x10, RZ ;  /* 0x000000108a287819 */ /* 0x000fca00000006ff */
[----:B------:R-:W-:Y:S01]  /*6cf0*/  FMUL.FTZ R42, R42, R40 ;  /* 0x000000282a2a7220 */ /* 0x000fe20000410000 */
[----:B------:R-:W-:-:S04]  /*6d00*/  FMUL.FTZ R40, R169, UR16 ;  /* 0x00000010a9287c20 */ /* 0x000fc80008410000 */
[----:B------:R-:W-:Y:S01]  /*6d10*/  FFMA.FTZ R178, R40, R172, R41 ;  /* 0x000000ac28b27223 */ /* 0x000fe20000010029 */
[----:B------:R-:W-:Y:S02]  /*6d20*/  SHF.L.U32 R41, R235, 0x10, RZ ;  /* 0x00000010eb297819 */ /* 0x000fe400000006ff */
[----:B------:R-:W-:-:S03]  /*6d30*/  PRMT R172, R177, 0x7632, R172 ;  /* 0x00007632b1ac7816 */ /* 0x000fc600000000ac */
[----:B------:R-:W-:Y:S01]  /*6d40*/  FMUL.FTZ R41, R40, R41 ;  /* 0x0000002928297220 */ /* 0x000fe20000410000 */
[----:B------:R-:W-:Y:S01]  /*6d50*/  FFMA.FTZ R40, R194, UR17, R183 ;  /* 0x00000011c2287c23 */ /* 0x000fe200080100b7 */
[----:B------:R-:W-:-:S03]  /*6d60*/  SHF.L.U32 R172, R172, 0x10, RZ ;  /* 0x00000010acac7819 */ /* 0x000fc600000006ff */
[----:B------:R-:W-:Y:S01]  /*6d70*/  FADD.FTZ R40, R225, -R40 ;  /* 0x80000028e1287221 */ /* 0x000fe20000010000 */
[----:B------:R-:W-:-:S03]  /*6d80*/  F2FP.BF16.F32.PACK_AB R42, R41, R42 ;  /* 0x0000002a292a723e */ /* 0x000fc600000010ff */
[----:B------:R-:W-:Y:S01]  /*6d90*/  FFMA.FTZ R174, R40, UR24, R162 ;  /* 0x0000001828ae7c23 */ /* 0x000fe200080100a2 */
[----:B------:R-:W-:-:S03]  /*6da0*/  SHF.L.U32 R40, R177, 0x10, RZ ;  /* 0x00000010b1287819 */ /* 0x000fc600000006ff */
        /* <DEDUP_REMOVED lines=28> */
.L_x_4768:
[----:B------:R-:W-:Y:S01]  /*6f70*/  FFMA.FTZ R180, R18, UR17, R183 ;  /* 0x0000001112b47c23 */ /* 0x000fe200080100b7 */
[C---:B-----5:R-:W-:Y:S02]  /*6f80*/  PRMT R181, R179.reuse, 0x7632, R181 ;  /* 0x00007632b3b57816 */ /* 0x060fe400000000b5 */
[----:B------:R-:W-:Y:S01]  /*6f90*/  SHF.L.U32 R179, R179, 0x10, RZ ;  /* 0x00000010b3b37819 */ /* 0x000fe200000006ff */
[----:B------:R-:W-:Y:S01]  /*6fa0*/  FADD.FTZ R180, R196, -R180 ;  /* 0x800000b4c4b47221 */ /* 0x000fe20000010000 */
[----:B------:R-:W-:-:S03]  /*6fb0*/  SHF.L.U32 R181, R181, 0x10, RZ ;  /* 0x00000010b5b57819 */ /* 0x000fc600000006ff */
[----:B------:R-:W-:-:S04]  /*6fc0*/  FFMA.FTZ R182, R180, UR24, R167 ;  /* 0x00000018b4b67c23 */ /* 0x000fc800080100a7 */
[----:B------:R-:W-:-:S04]  /*6fd0*/  FMUL.FTZ R182, R182, UR16 ;  /* 0x00000010b6b67c20 */ /* 0x000fc80008410000 */
[----:B------:R-:W-:Y:S01]  /*6fe0*/  FFMA.FTZ R181, R182, R181, R43 ;  /* 0x000000b5b6b57223 */ /* 0x000fe2000001002b */
[----:B------:R-:W-:-:S04]  /*6ff0*/  FFMA.FTZ R43, R6, UR17, R183 ;  /* 0x00000011062b7c23 */ /* 0x000fc800080100b7 */
[----:B------:R-:W-:-:S04]  /*7000*/  FADD.FTZ R43, R210, -R43 ;  /* 0x8000002bd22b7221 */ /* 0x000fc80000010000 */
[----:B------:R-:W-:-:S04]  /*7010*/  FFMA.FTZ R43, R43, UR24, R166 ;  /* 0x000000182b2b7c23 */ /* 0x000fc800080100a6 */
[----:B------:R-:W-:-:S04]  /*7020*/  FMUL.FTZ R43, R43, UR16 ;  /* 0x000000102b2b7c20 */ /* 0x000fc80008410000 */
[----:B------:R-:W-:Y:S01]  /*7030*/  FFMA.FTZ R180, R43, R179, R42 ;  /* 0x000000b32bb47223 */ /* 0x000fe2000001002a */
[----:B------:R-:W-:Y:S02]  /*7040*/  SHF.L.U32 R42, R139, 0x10, RZ ;  /* 0x000000108b2a7819 */ /* 0x000fe400000006ff */
[C---:B------:R-:W-:Y:S02]  /*7050*/  SHF.L.U32 R179, R178.reuse, 0x10, RZ ;  /* 0x00000010b2b37819 */ /* 0x040fe400000006ff */
[----:B------:R-:W-:Y:S01]  /*7060*/  PRMT R178, R178, 0x7632, R178 ;  /* 0x00007632b2b27816 */ /* 0x000fe200000000b2 */
[----:B------:R-:W-:Y:S01]  /*7070*/  FMUL.FTZ R43, R43, R42 ;  /* 0x0000002a2b2b7220 */ /* 0x000fe20000410000 */
[----:B------:R-:W-:Y:S02]  /*7080*/  SHF.L.U32 R42, R244, 0x10, RZ ;  /* 0x00000010f42a7819 */ /* 0x000fe400000006ff */
[----:B------:R-:W-:-:S03]  /*7090*/  SHF.L.U32 R178, R178, 0x10, RZ ;  /* 0x00000010b2b27819 */ /* 0x000fc600000006ff */
        /* <DEDUP_REMOVED lines=54> */
.L_x_4767:
[----:B------:R-:W0:Y:S02]  /*7400*/  LDC.64 R180, c[0x0][0x478] ;  /* 0x00011e00ffb47b82 */ /* 0x000e240000000a00 */
[----:B0-----:R-:W-:-:S04]  /*7410*/  ISETP.NE.U32.AND P0, PT, R180, RZ, PT ;  /* 0x000000ffb400720c */ /* 0x001fc80003f05070 */
[----:B------:R-:W-:-:S13]  /*7420*/  ISETP.NE.AND.EX P0, PT, R181, RZ, PT, P0 ;  /* 0x000000ffb500720c */ /* 0x000fda0003f05300 */
[----:B------:R-:W-:Y:S05]  /*7430*/  @!P0 BRA `(.L_x_4770) ;  /* 0x0000000400248947 */ /* 0x000fea0003800000 */
[--C-:B------:R-:W-:Y:S01]  /*7440*/  FFMA.FTZ R168, R6, UR17, R183.reuse ;  /* 0x0000001106a87c23 */ /* 0x100fe200080100b7 */
[----:B------:R-:W-:Y:S01]  /*7450*/  FFMA.FTZ R171, R18, UR17, R183 ;  /* 0x0000001112ab7c23 */ /* 0x000fe200080100b7 */
[C---:B-----5:R-:W-:Y:S02]  /*7460*/  SHF.L.U32 R180, R179.reuse, 0x10, RZ ;  /* 0x00000010b3b47819 */ /* 0x060fe400000006ff */
        /* <DEDUP_REMOVED lines=14> */
[----:B------:R-:W-:Y:S02]  /*7550*/  SHF.L.U32 R172, R172, 0x10, RZ ;  /* 0x00000010acac7819 */ /* 0x000fe400000006ff */
[----:B------:R-:W-:Y:S01]  /*7560*/  SHF.L.U32 R173, R176, 0x10, RZ ;  /* 0x00000010b0ad7819 */ /* 0x000fe200000006ff */
[-C--:B------:R-:W-:Y:S01]  /*7570*/  FFMA.FTZ R181, R181, R169.reuse, R43 ;  /* 0x000000a9b5b57223 */ /* 0x080fe2000001002b */
        /* <DEDUP_REMOVED lines=8> */
[----:B------:R-:W-:Y:S02]  /*7600*/  FMUL.FTZ R168, R168, UR24 ;  /* 0x00000018a8a87c20 */ /* 0x000fe40008410000 */
[----:B------:R-:W-:Y:S02]  /*7610*/  FMUL.FTZ R169, R169, UR24 ;  /* 0x00000018a9a97c20 */ /* 0x000fe40008410000 */
        /* <DEDUP_REMOVED lines=13> */
[----:B------:R-:W-:Y:S01]  /*76f0*/  FMUL.FTZ R174, R40, UR24 ;  /* 0x0000001828ae7c20 */ /* 0x000fe20008410000 */
[----:B------:R-:W-:-:S03]  /*7700*/  SHF.L.U32 R40, R177, 0x10, RZ ;  /* 0x00000010b1287819 */ /* 0x000fc600000006ff */
        /* <DEDUP_REMOVED lines=28> */
.L_x_4770:
[----:B------:R-:W-:Y:S01]  /*78d0*/  FFMA.FTZ R180, R18, UR17, R183 ;  /* 0x0000001112b47c23 */ /* 0x000fe200080100b7 */
[C---:B-----5:R-:W-:Y:S02]  /*78e0*/  PRMT R181, R179.reuse, 0x7632, R181 ;  /* 0x00007632b3b57816 */ /* 0x060fe400000000b5 */
[----:B------:R-:W-:Y:S01]  /*78f0*/  SHF.L.U32 R179, R179, 0x10, RZ ;  /* 0x00000010b3b37819 */ /* 0x000fe200000006ff */
[----:B------:R-:W-:Y:S01]  /*7900*/  FADD.FTZ R180, R196, -R180 ;  /* 0x800000b4c4b47221 */ /* 0x000fe20000010000 */
[----:B------:R-:W-:-:S03]  /*7910*/  SHF.L.U32 R181, R181, 0x10, RZ ;  /* 0x00000010b5b57819 */ /* 0x000fc600000006ff */
[----:B------:R-:W-:-:S04]  /*7920*/  FMUL.FTZ R182, R180, UR24 ;  /* 0x00000018b4b67c20 */ /* 0x000fc80008410000 */
[----:B------:R-:W-:-:S04]  /*7930*/  FMUL.FTZ R182, R182, UR16 ;  /* 0x00000010b6b67c20 */ /* 0x000fc80008410000 */
[----:B------:R-:W-:Y:S01]  /*7940*/  FFMA.FTZ R181, R181, R182, R43 ;  /* 0x000000b6b5b57223 */ /* 0x000fe2000001002b */
[----:B------:R-:W-:-:S04]  /*7950*/  FFMA.FTZ R43, R6, UR17, R183 ;  /* 0x00000011062b7c23 */ /* 0x000fc800080100b7 */
[----:B------:R-:W-:-:S04]  /*7960*/  FADD.FTZ R43, R210, -R43 ;  /* 0x8000002bd22b7221 */ /* 0x000fc80000010000 */
[----:B------:R-:W-:-:S04]  /*7970*/  FMUL.FTZ R43, R43, UR24 ;  /* 0x000000182b2b7c20 */ /* 0x000fc80008410000 */
[----:B------:R-:W-:-:S04]  /*7980*/  FMUL.FTZ R43, R43, UR16 ;  /* 0x000000102b2b7c20 */ /* 0x000fc80008410000 */
[-C--:B------:R-:W-:Y:S01]  /*7990*/  FFMA.FTZ R180, R179, R43.reuse, R42 ;  /* 0x0000002bb3b47223 */ /* 0x080fe2000001002a */
        /* <DEDUP_REMOVED lines=59> */
.L_x_4769:
[----:B------:R-:W0:Y:S02]  /*7d50*/  @P0 LDC.64 R44, c[0x0][0x478] ;  /* 0x00011e00ff2c0b82 */ /* 0x000e240000000a00 */
[----:B0-----:R-:W-:-:S05]  /*7d60*/  @P0 IMAD.WIDE.U32 R44, R2, 0x20, R44 ;  /* 0x00000020022c0825 */ /* 0x001fca00078e002c */
[----:B------:R-:W-:Y:S04]  /*7d70*/  @P0 STG.E.128 desc[UR10][R44.64], R172 ;  /* 0x000000ac2c000986 */ /* 0x000fe8000c101d0a */
        /* <DEDUP_REMOVED lines=10> */
.L_x_4766:
[----:B------:R-:W-:Y:S05]  /*7e20*/  BSYNC.RECONVERGENT B0 ;  /* 0x0000000000007941 */ /* 0x000fea0003800200 */
.L_x_4765:
[----:B------:R-:W-:Y:S02]  /*7e30*/  UIADD3 UR7, UPT, UPT, UR7, UR22, URZ ;  /* 0x0000001607077290 */ /* 0x000fe4000fffe0ff */
[----:B------:R-:W-:Y:S02]  /*7e40*/  UPLOP3.LUT UP2, UPT, UPT, UPT, UP2, 0x40, 0x4 ;  /* 0x000000000004789c */ /* 0x000fe40003f4e820 */
[----:B------:R-:W-:-:S09]  /*7e50*/  UISETP.GE.AND UP1, UPT, UR7, UR23, UPT ;  /* 0x000000170700728c */ /* 0x000fd2000bf26270 */
[----:B------:R-:W-:Y:S05]  /*7e60*/  BRA.U !UP1, `(.L_x_4771) ;  /* 0xffffff8d09dc7547 */ /* 0x000fea000b83ffff */
.L_x_4736:
[----:B------:R-:W1:Y:S01]  /*7e70*/  S2UR UR4, SR_CTAID.X ;  /* 0x00000000000479c3 */ /* 0x000e620000002500 */
[----:B------:R-:W2:Y:S01]  /*7e80*/  S2R R2, SR_TID.X ;  /* 0x0000000000027919 */ /* 0x000ea20000002100 */
        /* <DEDUP_REMOVED lines=18> */
.L_x_4773:
[----:B------:R-:W-:Y:S05]  /*7fb0*/  BSYNC.RECONVERGENT B0 ;  /* 0x0000000000007941 */ /* 0x000fea0003800200 */
.L_x_4772:
        /* <DEDUP_REMOVED lines=15> */
.L_x_4775:
[----:B------:R-:W-:Y:S05]  /*80b0*/  BSYNC.RECONVERGENT B0 ;  /* 0x0000000000007941 */ /* 0x000fea0003800200 */
.L_x_4774:
        /* <DEDUP_REMOVED lines=15> */
.L_x_4777:
[----:B------:R-:W-:Y:S05]  /*81b0*/  BSYNC.RECONVERGENT B0 ;  /* 0x0000000000007941 */ /* 0x000fea0003800200 */
.L_x_4776:
        /* <DEDUP_REMOVED lines=14> */
.L_x_4778:
        /* <DEDUP_REMOVED lines=14> */
.L_x_15642:


//--------------------- .text._ZN10layer_norm13ln_bwd_kernelINS_13Kernel_traitsI13__nv_bfloat16S2_fS2_fjLj8192ELj1ELj1ELj8ELj16ENS_18Kernel_traits_baseILj8192ES2_S2_fS2_fjLj256EEEEELb0ELb1ELb0ELb1EEEvNS_9BwdParamsE --------------------------
	.section	.text._ZN10layer_norm13ln_bwd_kernelINS_13Kernel_traitsI13__nv_bfloat16S2_fS2_fjLj8192ELj1ELj1ELj8ELj16ENS_18Kernel_traits_baseILj8192ES2_S2_fS2_fjLj256EEEEELb0ELb1ELb0ELb1EEEvNS_9BwdParamsE,"ax",@progbits
	.align	128
        .global         _ZN10layer_norm13ln_bwd_kernelINS_13Kernel_traitsI13__nv_bfloat16S2_fS2_fjLj8192ELj1ELj1ELj8ELj16ENS_18Kernel_traits_baseILj8192ES2_S2_fS2_fjLj256EEEEELb0ELb1ELb0ELb1EEEvNS_9BwdParamsE
        .type           _ZN10layer_norm13ln_bwd_kernelINS_13Kernel_traitsI13__nv_bfloat16S2_fS2_fjLj8192ELj1ELj1ELj8ELj16ENS_18Kernel_traits_baseILj8192ES2_S2_fS2_fjLj256EEEEELb0ELb1ELb0ELb1EEEvNS_9BwdParamsE,@function
        .size           _ZN10layer_norm13ln_bwd_kernelINS_13Kernel_traitsI13__nv_bfloat16S2_fS2_fjLj8192ELj1ELj1ELj8ELj16ENS_18Kernel_traits_baseILj8192ES2_S2_fS2_fjLj256EEEEELb0ELb1ELb0ELb1EEEvNS_9BwdParamsE,(.L_x_15643 - _ZN10layer_norm13ln_bwd_kernelINS_13Kernel_traitsI13__nv_bfloat16S2_fS2_fjLj8192ELj1ELj1ELj8ELj16ENS_18Kernel_traits_baseILj8192ES2_S2_fS2_fjLj256EEEEELb0ELb1ELb0ELb1EEEvNS_9BwdParamsE)
        .other          _ZN10layer_norm13ln_bwd_kernelINS_13Kernel_traitsI13__nv_bfloat16S2_fS2_fjLj8192ELj1ELj1ELj8ELj16ENS_18Kernel_traits_baseILj8192ES2_S2_fS2_fjLj256EEEEELb0ELb1ELb0ELb1EEEvNS_9BwdParamsE,@"STO_CUDA_ENTRY STV_DEFAULT"
_ZN10layer_norm13ln_bwd_kernelINS_13Kernel_traitsI13__nv_bfloat16S2_fS2_fjLj8192ELj1ELj1ELj8ELj16ENS_18Kernel_traits_baseILj8192ES2_S2_fS2_fjLj256EEEEELb0ELb1ELb0ELb1EEEvNS_9BwdParamsE:
.text._ZN10layer_norm13ln_bwd_kernelINS_13Kernel_traitsI13__nv_bfloat16S2_fS2_fjLj8192ELj1ELj1ELj8ELj16ENS_18Kernel_traits_baseILj8192ES2_S2_fS2_fjLj256EEEEELb0ELb1ELb0ELb1EEEvNS_9BwdParamsE:
        /* <DEDUP_REMOVED lines=60> */
[----:B------:R-:W-:Y:S01]  /*03c0*/  UPLOP3.LUT UP2, UPT, UPT, UPT, UPT, 0x40, 0x4 ;  /* 0x000000000004789c */ /* 0x000fe20003f4e870 */
[----:B------:R-:W-:Y:S01]  /*03d0*/  HFMA2 R171, -RZ, RZ, 0, 0 ;  /* 0x00000000ffab7431 */ /* 0x000fe200000001ff */
[----:B------:R-:W4:Y:S01]  /*03e0*/  LDCU UR20, c[0x0][0x388] ;  /* 0x00007100ff1477ac */ /* 0x000f220008000800 */
[----:B------:R-:W-:Y:S01]  /*03f0*/  HFMA2 R233, -RZ, RZ, 0, 0 ;  /* 0x00000000ffe97431 */ /* 0x000fe200000001ff */
[----:B------:R-:W-:-:S02]  /*0400*/  CS2R R202, SRZ ;  /* 0x0000000000ca7805 */ /* 0x000fc4000001ff00 */
[----:B------:R-:W-:Y:S02]  /*0410*/  CS2R R200, SRZ ;  /* 0x0000000000c87805 */ /* 0x000fe4000001ff00 */
[----:B------:R-:W-:Y:S02]  /*0420*/  CS2R R198, SRZ ;  /* 0x0000000000c67805 */ /* 0x000fe4000001ff00 */
[----:B------:R-:W-:Y:S02]  /*0430*/  CS2R R196, SRZ ;  /* 0x0000000000c47805 */ /* 0x000fe4000001ff00 */
[----:B------:R-:W-:Y:S02]  /*0440*/  CS2R R194, SRZ ;  /* 0x0000000000c27805 */ /* 0x000fe4000001ff00 */
[----:B------:R-:W-:Y:S02]  /*0450*/  CS2R R192, SRZ ;  /* 0x0000000000c07805 */ /* 0x000fe4000001ff00 */
[----:B------:R-:W-:-:S02]  /*0460*/  MOV R182, RZ ;  /* 0x000000ff00b67202 */ /* 0x000fc40000000f00 */
[----:B------:R-:W-:Y:S02]  /*0470*/  CS2R R172, SRZ ;  /* 0x0000000000ac7805 */ /* 0x000fe4000001ff00 */
[----:B------:R-:W-:Y:S02]  /*0480*/  CS2R R166, SRZ ;  /* 0x0000000000a67805 */ /* 0x000fe4000001ff00 */
[----:B------:R-:W-:Y:S01]  /*0490*/  CS2R R164, SRZ ;  /* 0x0000000000a47805 */ /* 0x000fe2000001ff00 */
[----:B-1----:R-:W-:Y:S01]  /*04a0*/  IMAD.WIDE.U32 R2, R20, 0x10, R2 ;  /* 0x0000001014027825 */ /* 0x002fe200078e0002 */
[----:B------:R-:W-:Y:S02]  /*04b0*/  CS2R R204, SRZ ;  /* 0x0000000000cc7805 */ /* 0x000fe4000001ff00 */
[----:B------:R-:W-:Y:S02]  /*04c0*/  CS2R R162, SRZ ;  /* 0x0000000000a27805 */ /* 0x000fe4000001ff00 */
[----:B------:R-:W-:-:S02]  /*04d0*/  CS2R R208, SRZ ;  /* 0x0000000000d07805 */ /* 0x000fc4000001ff00 */
[----:B------:R-:W-:Y:S01]  /*04e0*/  CS2R R206, SRZ ;  /* 0x0000000000ce7805 */ /* 0x000fe2000001ff00 */
[----:B0-----:R-:W5:Y:S01]  /*04f0*/  LDG.E.128 R12, desc[UR10][R2.64] ;  /* 0x0000000a020c7981 */ /* 0x001f62000c1e1d00 */
[----:B------:R-:W-:Y:S02]  /*0500*/  CS2R R210, SRZ ;  /* 0x0000000000d27805 */ /* 0x000fe4000001ff00 */
[----:B------:R-:W-:Y:S02]  /*0510*/  CS2R R160, SRZ ;  /* 0x0000000000a07805 */ /* 0x000fe4000001ff00 */
[----:B------:R-:W-:Y:S01]  /*0520*/  MOV R238, RZ ;  /* 0x000000ff00ee7202 */ /* 0x000fe20000000f00 */
[----:B------:R-:W4:Y:S01]  /*0530*/  LDG.E.128 R8, desc[UR10][R2.64+0x1000] ;  /* 0x0010000a02087981 */ /* 0x000f22000c1e1d00 */
[----:B---3--:R-:W-:Y:S01]  /*0540*/  IMAD.WIDE.U32 R4, R20, 0x10, R4 ;  /* 0x0000001014047825 */ /* 0x008fe200078e0004 */
[----:B------:R-:W-:Y:S02]  /*0550*/  CS2R R236, SRZ ;  /* 0x0000000000ec7805 */ /* 0x000fe4000001ff00 */
[----:B------:R-:W-:Y:S01]  /*0560*/  CS2R R234, SRZ ;  /* 0x0000000000ea7805 */ /* 0x000fe2000001ff00 */
[----:B------:R-:W3:Y:S01]  /*0570*/  LDG.E.128 R248, desc[UR10][R2.64+0x2000] ;  /* 0x0020000a02f87981 */ /* 0x000ee2000c1e1d00 */
[----:B------:R-:W-:-:S02]  /*0580*/  MOV R214, RZ ;  /* 0x000000ff00d67202 */ /* 0x000fc40000000f00 */
        /* <DEDUP_REMOVED lines=18> */
[----:B------:R0:W3:Y:S01]  /*06b0*/  LDG.E.128 R44, desc[UR10][R4.64+0x1000] ;  /* 0x0010000a042c7981 */ /* 0x0000e2000c1e1d00 */
[----:B--2---:R-:W-:Y:S01]  /*06c0*/  UISETP.NE.U32.AND UP0, UPT, UR4, URZ, UPT ;  /* 0x000000ff0400728c */ /* 0x004fe2000bf05070 */
        /* <DEDUP_REMOVED lines=8> */
[----:B0-----:R-:W-:Y:S01]  /*0750*/  CS2R R4, SRZ ;  /* 0x0000000000047805 */ /* 0x001fe2000001ff00 */
[----:B------:R-:W-:Y:S01]  /*0760*/  UISETP.NE.AND.EX UP0, UPT, UR5, URZ, UPT, UP0 ;  /* 0x000000ff0500728c */ /* 0x000fe2000bf05300 */
[----:B------:R-:W0:Y:S01]  /*0770*/  LDCU.64 UR24, c[0x0][0x390] ;  /* 0x00007200ff1877ac */ /* 0x000e220008000a00 */
[----:B------:R-:W1:Y:S01]  /*0780*/  LDCU.64 UR26, c[0x0][0x468] ;  /* 0x00008d00ff1a77ac */ /* 0x000e620008000a00 */
[----:B------:R-:W2:Y:S01]  /*0790*/  LDCU.U8 UR9, c[0x0][0x410] ;  /* 0x00008200ff0977ac */ /* 0x000ea20008000000 */
[----:B------:R-:W0:Y:S01]  /*07a0*/  LDCU UR21, c[0x0][0x400] ;  /* 0x00008000ff1577ac */ /* 0x000e220008000800 */
[----:B------:R-:W0:Y:S01]  /*07b0*/  LDCU.64 UR22, c[0x0][0x478] ;  /* 0x00008f00ff1677ac */ /* 0x000e220008000a00 */
[----:B------:R-:W0:Y:S01]  /*07c0*/  LDCU.128 UR12, c[0x0][0x3c0] ;  /* 0x00007800ff0c77ac */ /* 0x000e220008000c00 */
[----:B------:R-:W0:Y:S01]  /*07d0*/  LDCU.64 UR18, c[0x0][0x438] ;  /* 0x00008700ff1277ac */ /* 0x000e220008000a00 */
[----:B------:R-:W0:Y:S01]  /*07e0*/  LDCU.64 UR28, c[0x0][0x380] ;  /* 0x00007000ff1c77ac */ /* 0x000e220008000a00 */
[----:B-----5:R-:W-:-:S02]  /*07f0*/  SHF.L.U32 R3, R12, 0x10, RZ ;  /* 0x000000100c037819 */ /* 0x020fc400000006ff */
[----:B------:R-:W-:-:S03]  /*0800*/  SHF.L.U32 R2, R13, 0x10, RZ ;  /* 0x000000100d027819 */ /* 0x000fc600000006ff */
[----:B------:R5:W-:Y:S04]  /*0810*/  STL [R1+0x44], R3 ;  /* 0x0000440301007387 */ /* 0x000be80000100800 */
[----:B------:R1:W-:Y:S01]  /*0820*/  STL [R1+0x3c], R2 ;  /* 0x00003c0201007387 */ /* 0x0003e20000100800 */
[----:B-----5:R-:W-:Y:S02]  /*0830*/  SHF.L.U32 R3, R14, 0x10, RZ ;  /* 0x000000100e037819 */ /* 0x020fe400000006ff */
[----:B-1----:R-:W-:-:S03]  /*0840*/  SHF.L.U32 R2, R15, 0x10, RZ ;  /* 0x000000100f027819 */ /* 0x002fc600000006ff */
[----:B------:R4:W-:Y:S04]  /*0850*/  STL [R1+0x34], R3 ;  /* 0x0000340301007387 */ /* 0x0009e80000100800 */
[----:B------:R1:W-:Y:S01]  /*0860*/  STL [R1+0x2c], R2 ;  /* 0x00002c0201007387 */ /* 0x0003e20000100800 */
[----:B----4-:R-:W-:Y:S02]  /*0870*/  SHF.L.U32 R3, R8, 0x10, RZ ;  /* 0x0000001008037819 */ /* 0x010fe400000006ff */
[----:B-1----:R-:W-:-:S03]  /*0880*/  SHF.L.U32 R2, R9, 0x10, RZ ;  /* 0x0000001009027819 */ /* 0x002fc600000006ff */
[----:B------:R1:W-:Y:S04]  /*0890*/  STL [R1+0x24], R3 ;  /* 0x0000240301007387 */ /* 0x0003e80000100800 */
[----:B------:R4:W-:Y:S01]  /*08a0*/  STL [R1+0x1c], R2 ;  /* 0x00001c0201007387 */ /* 0x0009e20000100800 */
[----:B------:R-:W-:Y:S02]  /*08b0*/  PRMT R0, R12, 0x7632, R0 ;  /* 0x000076320c007816 */ /* 0x000fe40000000000 */
[----:B-1----:R-:W-:Y:S02]  /*08c0*/  SHF.L.U32 R3, R10, 0x10, RZ ;  /* 0x000000100a037819 */ /* 0x002fe400000006ff */
[----:B----4-:R-:W-:-:S03]  /*08d0*/  SHF.L.U32 R2, R11, 0x10, RZ ;  /* 0x000000100b027819 */ /* 0x010fc600000006ff */
[----:B------:R-:W-:Y:S01]  /*08e0*/  STL [R1+0x14], R3 ;  /* 0x0000140301007387 */ /* 0x000fe20000100800 */
[----:B------:R-:W-:Y:S02]  /*08f0*/  PRMT R56, R13, 0x7632, R56 ;  /* 0x000076320d387816 */ /* 0x000fe40000000038 */
[----:B------:R-:W-:Y:S01]  /*0900*/  PRMT R57, R14, 0x7632, R57 ;  /* 0x000076320e397816 */ /* 0x000fe20000000039 */
[----:B------:R1:W-:Y:S01]  /*0910*/  STL [R1+0xc], R2 ;  /* 0x00000c0201007387 */ /* 0x0003e20000100800 */
[----:B---3--:R-:W-:Y:S02]  /*0920*/  PRMT R66, R41, 0x7632, R66 ;  /* 0x0000763229427816 */ /* 0x008fe40000000042 */
[----:B------:R-:W-:Y:S02]  /*0930*/  SHF.L.U32 R66, R0, 0x10, RZ ;  /* 0x0000001000427819 */ /* 0x000fe400000006ff */
[----:B------:R-:W-:Y:S02]  /*0940*/  SHF.L.U32 R56, R56, 0x10, RZ ;  /* 0x0000001038387819 */ /* 0x000fe400000006ff */
[----:B------:R-:W-:-:S02]  /*0950*/  PRMT R58, R15, 0x7632, R58 ;  /* 0x000076320f3a7816 */ /* 0x000fc4000000003a */
[----:B-1----:R-:W-:Y:S02]  /*0960*/  SHF.L.U32 R2, R248, 0x10, RZ ;  /* 0x00000010f8027819 */ /* 0x002fe400000006ff */
[----:B------:R-:W-:Y:S02]  /*0970*/  SHF.L.U32 R0, R57, 0x10, RZ ;  /* 0x0000001039007819 */ /* 0x000fe400000006ff */
[----:B------:R-:W-:Y:S01]  /*0980*/  PRMT R59, R8, 0x7632, R59 ;  /* 0x00007632083b7816 */ /* 0x000fe2000000003b */
[----:B------:R-:W-:Y:S01]  /*0990*/  STL [R1+0x4], R2 ;  /* 0x0000040201007387 */ /* 0x000fe20000100800 */
[----:B------:R-:W-:Y:S02]  /*09a0*/  PRMT R60, R9, 0x7632, R60 ;  /* 0x00007632093c7816 */ /* 0x000fe4000000003c */
[----:B------:R-:W-:Y:S01]  /*09b0*/  SHF.L.U32 R57, R58, 0x10, RZ ;  /* 0x000000103a397819 */ /* 0x000fe200000006ff */
[----:B------:R-:W-:Y:S01]  /*09c0*/  STL [R1+0x40], R66 ;  /* 0x0000404201007387 */ /* 0x000fe20000100800 */
[----:B------:R-:W-:-:S03]  /*09d0*/  PRMT R61, R10, 0x7632, R61 ;  /* 0x000076320a3d7816 */ /* 0x000fc6000000003d */
[----:B------:R1:W-:Y:S01]  /*09e0*/  STL [R1+0x38], R56 ;  /* 0x0000383801007387 */ /* 0x0003e20000100800 */
[----:B------:R-:W-:-:S03]  /*09f0*/  PRMT R62, R11, 0x7632, R62 ;  /* 0x000076320b3e7816 */ /* 0x000fc6000000003e */
[----:B------:R3:W-:Y:S01]  /*0a00*/  STL [R1+0x30], R0 ;  /* 0x0000300001007387 */ /* 0x0007e20000100800 */
[----:B------:R-:W-:Y:S02]  /*0a10*/  PRMT R63, R248, 0x7632, R63 ;  /* 0x00007632f83f7816 */ /* 0x000fe4000000003f */
[----:B-1----:R-:W-:Y:S01]  /*0a20*/  SHF.L.U32 R56, R59, 0x10, RZ ;  /* 0x000000103b387819 */ /* 0x002fe200000006ff */
[----:B------:R1:W-:Y:S01]  /*0a30*/  STL [R1+0x28], R57 ;  /* 0x0000283901007387 */ /* 0x0003e20000100800 */
[----:B---3--:R-:W-:-:S03]  /*0a40*/  SHF.L.U32 R0, R60, 0x10, RZ ;  /* 0x000000103c007819 */ /* 0x008fc600000006ff */
[----:B------:R3:W-:Y:S04]  /*0a50*/  STL [R1+0x20], R56 ;  /* 0x0000203801007387 */ /* 0x0007e80000100800 */
[----:B------:R4:W-:Y:S01]  /*0a60*/  STL [R1+0x18], R0 ;  /* 0x0000180001007387 */ /* 0x0009e20000100800 */
[----:B-1----:R-:W-:Y:S02]  /*0a70*/  SHF.L.U32 R57, R61, 0x10, RZ ;  /* 0x000000103d397819 */ /* 0x002fe400000006ff */
[----:B---3--:R-:W-:-:S03]  /*0a80*/  SHF.L.U32 R56, R62, 0x10, RZ ;  /* 0x000000103e387819 */ /* 0x008fc600000006ff */
[----:B------:R1:W-:Y:S01]  /*0a90*/  STL [R1+0x10], R57 ;  /* 0x0000103901007387 */ /* 0x0003e20000100800 */
[----:B----4-:R-:W-:-:S03]  /*0aa0*/  SHF.L.U32 R0, R63, 0x10, RZ ;  /* 0x000000103f007819 */ /* 0x010fc600000006ff */
[----:B------:R1:W-:Y:S04]  /*0ab0*/  STL [R1+0x8], R56 ;  /* 0x0000083801007387 */ /* 0x0003e80000100800 */
[----:B------:R1:W-:Y:S01]  /*0ac0*/  STL [R1], R0 ;  /* 0x0000000001007387 */ /* 0x0003e20000100800 */
[C---:B------:R-:W-:Y:S02]  /*0ad0*/  PRMT R64, R249.reuse, 0x7632, R64 ;  /* 0x00007632f9407816 */ /* 0x040fe40000000040 */
[----:B------:R-:W-:Y:S02]  /*0ae0*/  SHF.L.U32 R252, R249, 0x10, RZ ;  /* 0x00000010f9fc7819 */ /* 0x000fe400000006ff */
[C---:B------:R-:W-:Y:S02]  /*0af0*/  PRMT R65, R241.reuse, 0x7632, R65 ;  /* 0x00007632f1417816 */ /* 0x040fe40000000041 */
[----:B------:R-:W-:-:S02]  /*0b00*/  SHF.L.U32 R244, R241, 0x10, RZ ;  /* 0x00000010f1f47819 */ /* 0x000fc400000006ff */
[----:B------:R-:W-:Y:S02]  /*0b10*/  PRMT R249, R250, 0x7632, R249 ;  /* 0x00007632faf97816 */ /* 0x000fe400000000f9 */
[----:B------:R-:W-:Y:S02]  /*0b20*/  PRMT R247, R251, 0x7632, R247 ;  /* 0x00007632fbf77816 */ /* 0x000fe400000000f7 */
[----:B------:R-:W-:Y:S02]  /*0b30*/  PRMT R245, R240, 0x7632, R245 ;  /* 0x00007632f0f57816 */ /* 0x000fe400000000f5 */
[----:B------:R-:W-:Y:S02]  /*0b40*/  PRMT R241, R242, 0x7632, R241 ;  /* 0x00007632f2f17816 */ /* 0x000fe400000000f1 */
[----:B------:R-:W-:Y:S02]  /*0b50*/  PRMT R239, R243, 0x7632, R239 ;  /* 0x00007632f3ef7816 */ /* 0x000fe400000000ef */
[----:B------:R-:W-:-:S02]  /*0b60*/  SHF.L.U32 R246, R240, 0x10, RZ ;  /* 0x00000010f0f67819 */ /* 0x000fc400000006ff */
[----:B------:R-:W-:Y:S02]  /*0b70*/  CS2R R14, SRZ ;  /* 0x00000000000e7805 */ /* 0x000fe4000001ff00 */
[----:B------:R-:W-:Y:S02]  /*0b80*/  SHF.L.U32 R248, R251, 0x10, RZ ;  /* 0x00000010fbf87819 */ /* 0x000fe400000006ff */
[----:B------:R-:W-:Y:S02]  /*0b90*/  CS2R R12, SRZ ;  /* 0x00000000000c7805 */ /* 0x000fe4000001ff00 */
[----:B------:R-:W-:Y:S02]  /*0ba0*/  SHF.L.U32 R240, R243, 0x10, RZ ;  /* 0x00000010f3f07819 */ /* 0x000fe400000006ff */
[----:B------:R-:W-:Y:S02]  /*0bb0*/  CS2R R10, SRZ ;  /* 0x00000000000a7805 */ /* 0x000fe4000001ff00 */
[----:B------:R-:W-:-:S02]  /*0bc0*/  SHF.L.U32 R250, R250, 0x10, RZ ;  /* 0x00000010fafa7819 */ /* 0x000fc400000006ff */
[----:B------:R-:W-:Y:S02]  /*0bd0*/  CS2R R8, SRZ ;  /* 0x0000000000087805 */ /* 0x000fe4000001ff00 */
        /* <DEDUP_REMOVED lines=23> */
[----:B012---:R-:W-:-:S07]  /*0d50*/  SHF.L.U32 R239, R239, 0x10, RZ ;  /* 0x00000010efef7819 */ /* 0x007fce00000006ff */
.L_x_4800:
[----:B0-----:R-:W0:Y:S01]  /*0d60*/  S2R R0, SR_TID.X ;  /* 0x0000000000007919 */ /* 0x001e220000002100 */
[----:B-1----:R-:W1:Y:S01]  /*0d70*/  @UP0 LDCU.64 UR4, c[0x0][0x3e0] ;  /* 0x00007c00ff0407ac */ /* 0x002e620008000a00 */
[----:B------:R-:W2:Y:S01]  /*0d80*/  LDC.64 R140, c[0x0][0x3a8] ;  /* 0x0000ea00ff8c7b82 */ /* 0x000ea20000000a00 */
[----:B------:R-:W-:Y:S01]  /*0d90*/  PLOP3.LUT P1, PT, PT, PT, UP0, 0x80, 0x8 ;  /* 0x000000000008781c */ /* 0x000fe20003f2f008 */
[----:B------:R-:W3:Y:S01]  /*0da0*/  LDL R221, [R1+0x44] ;  /* 0x0000440001dd7983 */ /* 0x000ee20000100800 */
[----:B------:R-:W-:Y:S02]  /*0db0*/  UIMAD UR7, UR6, UR20, URZ ;  /* 0x00000014060772a4 */ /* 0x000fe4000f8e02ff */
[----:B------:R-:W-:Y:S01]  /*0dc0*/  UIMAD.WIDE UR16, UR6, 0x4, UR12 ;  /* 0x00000004061078a5 */ /* 0x000fe2000f8e020c */
[----:B------:R-:W4:Y:S01]  /*0dd0*/  LDL R219, [R1+0x34] ;  /* 0x0000340001db7983 */ /* 0x000f220000100800 */
[----:B------:R-:W-:Y:S01]  /*0de0*/  USHF.R.S32.HI UR8, URZ, 0x1f, UR7 ;  /* 0x0000001fff087899 */ /* 0x000fe20008011407 */
[----:B------:R-:W2:Y:S02]  /*0df0*/  LDC.64 R136, c[0x0][0x428] ;  /* 0x00010a00ff887b82 */ /* 0x000ea40000000a00 */
[----:B------:R-:W4:Y:S01]  /*0e00*/  LDL R218, [R1+0x2c] ;  /* 0x00002c0001da7983 */ /* 0x000f220000100800 */
[----:B------:R-:W-:Y:S01]  /*0e10*/  MOV R96, UR16 ;  /* 0x0000001000607c02 */ /* 0x000fe20008000f00 */
[----:B------:R-:W-:Y:S01]  /*0e20*/  ULEA.HI UR8, UR8, UR7, URZ, 0x3 ;  /* 0x0000000708087291 */ /* 0x000fe2000f8f18ff */
[----:B------:R-:W-:Y:S01]  /*0e30*/  MOV R97, UR17 ;  /* 0x0000001100617c02 */ /* 0x000fe20008000f00 */
[----:B------:R-:W-:Y:S01]  /*0e40*/  UIMAD.WIDE UR16, UR6, 0x4, UR14 ;  /* 0x00000004061078a5 */ /* 0x000fe2000f8e020e */
[----:B------:R-:W4:Y:S03]  /*0e50*/  LDL R217, [R1+0x40] ;  /* 0x0000400001d97983 */ /* 0x000f260000100800 */
[----:B------:R-:W-:Y:S01]  /*0e60*/  MOV R170, UR8 ;  /* 0x0000000800aa7c02 */ /* 0x000fe20008000f00 */
[----:B------:R0:W3:Y:S01]  /*0e70*/  LDG.E R176, desc[UR10][R96.64] ;  /* 0x0000000a60b07981 */ /* 0x0000e2000c1e1900 */
[----:B-1----:R-:W-:-:S03]  /*0e80*/  @UP0 UIMAD.WIDE UR4, UR6, 0x2, UR4 ;  /* 0x00000002060408a5 */ /* 0x002fc6000f8e0204 */
[----:B------:R-:W4:Y:S03]  /*0e90*/  LDL R216, [R1+0x38] ;  /* 0x0000380001d87983 */ /* 0x000f260000100800 */
[----:B------:R-:W-:Y:S01]  /*0ea0*/  MOV R98, UR4 ;  /* 0x0000000400627c02 */ /* 0x000fe20008000f00 */
[----:B------:R-:W4:Y:S01]  /*0eb0*/  LDL R215, [R1+0x30] ;  /* 0x0000300001d77983 */ /* 0x000f220000100800 */
[----:B------:R-:W-:Y:S02]  /*0ec0*/  MOV R99, UR5 ;  /* 0x0000000500637c02 */ /* 0x000fe40008000f00 */
[----:B0-----:R-:W-:Y:S01]  /*0ed0*/  MOV R96, UR16 ;  /* 0x0000001000607c02 */ /* 0x001fe20008000f00 */
[----:B------:R-:W4:Y:S01]  /*0ee0*/  LDL R220, [R1+0x3c] ;  /* 0x00003c0001dc7983 */ /* 0x000f220000100800 */
[----:B------:R-:W-:Y:S02]  /*0ef0*/  MOV R97, UR17 ;  /* 0x0000001100617c02 */ /* 0x000fe40008000f00 */
[----:B------:R-:W-:Y:S01]  /*0f00*/  LEA.HI.SX32 R170, R170, R0, 0x1d ;  /* 0x00000000aaaa7211 */ /* 0x000fe200078feaff */
[----:B------:R-:W4:Y:S03]  /*0f10*/  @P1 LDG.E.U16 R178, desc[UR10][R98.64] ;  /* 0x0000000a62b21981 */ /* 0x000f26000c1e1500 */
[C---:B------:R-:W-:Y:S01]  /*0f20*/  IADD3 R169, PT, PT, R170.reuse, 0x100, RZ ;  /* 0x00000100aaa97810 */ /* 0x040fe20007ffe0ff */
[----:B------:R-:W4:Y:S01]  /*0f30*/  LDG.E R177, desc[UR10][R96.64] ;  /* 0x0000000a60b17981 */ /* 0x000f22000c1e1900 */
[----:B------:R-:W-:-:S02]  /*0f40*/  IADD3 R168, PT, PT, R170, 0x200, RZ ;  /* 0x00000200aaa87810 */ /* 0x000fc40007ffe0ff */
[C---:B------:R-:W-:Y:S01]  /*0f50*/  IADD3 R0, PT, PT, R170.reuse, 0x300, RZ ;  /* 0x00000300aa007810 */ /* 0x040fe20007ffe0ff */
[----:B--2---:R-:W-:-:S04]  /*0f60*/  IMAD.WIDE.U32 R104, R170, 0x20, R140 ;  /* 0x00000020aa687825 */ /* 0x004fc800078e008c */
[----:B------:R-:W-:Y:S01]  /*0f70*/  IMAD.WIDE.U32 R100, R170, 0x10, R136 ;  /* 0x00000010aa647825 */ /* 0x000fe200078e0088 */
[----:B------:R-:W2:Y:S03]  /*0f80*/  LDG.E.128 R96, desc[UR10][R104.64] ;  /* 0x0000000a68607981 */ /* 0x000ea6000c1e1d00 */
[C---:B------:R-:W-:Y:S01]  /*0f90*/  IMAD.WIDE.U32 R116, R169.reuse, 0x20, R140 ;  /* 0x00000020a9747825 */ /* 0x040fe200078e008c */
[----:B------:R-:W-:Y:S01]  /*0fa0*/  ISETP.NE.AND P2, PT, RZ, UR9, PT ;  /* 0x00000009ff007c0c */ /* 0x000fe2000bf45270 */
[----:B------:R-:W2:Y:S02]  /*0fb0*/  LDG.E.128 R100, desc[UR10][R100.64] ;  /* 0x0000000a64647981 */ /* 0x000ea4000c1e1d00 */
[--C-:B------:R-:W-:Y:S02]  /*0fc0*/  IMAD.WIDE.U32 R112, R169, 0x10, R136.reuse ;  /* 0x00000010a9707825 */ /* 0x100fe400078e0088 */
[----:B------:R0:W2:Y:S02]  /*0fd0*/  LDG.E.128 R108, desc[UR10][R116.64] ;  /* 0x0000000a746c7981 */ /* 0x0000a4000c1e1d00 */
[----:B------:R-:W-:-:S02]  /*0fe0*/  IMAD.WIDE.U32 R124, R168, 0x10, R136 ;  /* 0x00000010a87c7825 */ /* 0x000fc400078e0088 */
[----:B------:R-:W2:Y:S02]  /*0ff0*/  LDG.E.128 R104, desc[UR10][R104.64+0x10] ;  /* 0x0000100a68687981 */ /* 0x000ea4000c1e1d00 */
[----:B------:R-:W-:Y:S01]  /*1000*/  IMAD.WIDE.U32 R136, R0, 0x10, R136 ;  /* 0x0000001000887825 */ /* 0x000fe200078e0088 */
[----:B------:R-:W-:Y:S01]  /*1010*/  ISETP.NE.U32.AND P0, PT, RZ, UR18, PT ;  /* 0x00000012ff007c0c */ /* 0x000fe2000bf05070 */
[----:B------:R-:W2:Y:S04]  /*1020*/  LDG.E.128 R112, desc[UR10][R112.64] ;  /* 0x0000000a70707981 */ /* 0x000ea8000c1e1d00 */
[----:B------:R-:W2:Y:S04]  /*1030*/  LDG.E.128 R116, desc[UR10][R116.64+0x10] ;  /* 0x0000100a74747981 */ /* 0x000ea8000c1e1d00 */
[----:B------:R-:W0:Y:S01]  /*1040*/  LDG.E.128 R136, desc[UR10][R136.64] ;  /* 0x0000000a88887981 */ /* 0x000e22000c1e1d00 */
[----:B---3--:R-:W-:-:S02]  /*1050*/  FSEL R176, R176, RZ, !P2 ;  /* 0x000000ffb0b07208 */ /* 0x008fc40005000000 */
[----:B----4-:R-:W-:Y:S01]  /*1060*/  R2UR UR8, R177 ;  /* 0x00000000b10872ca */ /* 0x010fe200000e0000 */
[----:B------:R-:W-:Y:S01]  /*1070*/  IMAD.WIDE.U32 R128, R168, 0x20, R140 ;  /* 0x00000020a8807825 */ /* 0x000fe200078e008c */
[----:B------:R-:W-:Y:S01]  /*1080*/  R2UR UR5, R176 ;  /* 0x00000000b00572ca */ /* 0x000fe200000e0000 */
[----:B------:R-:W3:Y:S01]  /*1090*/  LDG.E.128 R124, desc[UR10][R124.64] ;  /* 0x0000000a7c7c7981 */ /* 0x000ee2000c1e1d00 */
[----:B------:R-:W-:-:S03]  /*10a0*/  ISETP.NE.AND.EX P0, PT, RZ, UR19, PT, P0 ;  /* 0x00000013ff007c0c */ /* 0x000fc6000bf05300 */
[----:B------:R-:W4:Y:S08]  /*10b0*/  LDG.E.128 R120, desc[UR10][R128.64] ;  /* 0x0000000a80787981 */ /* 0x000f30000c1e1d00 */
[----:B--2---:R-:W-:Y:S02]  /*10c0*/  FADD.FTZ R96, R96, -UR5 ;  /* 0x8000000560607e21 */ /* 0x004fe40008010000 */
[----:B------:R-:W1:Y:S01]  /*10d0*/  @P0 LDC.64 R174, c[0x0][0x438] ;  /* 0x00010e00ffae0b82 */ /* 0x000e620000000a00 */
[----:B------:R-:W2:Y:S01]  /*10e0*/  LDG.E.128 R128, desc[UR10][R128.64+0x10] ;  /* 0x0000100a80807981 */ /* 0x000ea2000c1e1d00 */
[----:B------:R-:W-:Y:S01]  /*10f0*/  FADD.FTZ R223, R106, -UR5 ;  /* 0x800000056adf7e21 */ /* 0x000fe20008010000 */
[----:B------:R-:W-:Y:S01]  /*1100*/  FADD.FTZ R231, R116, -UR5 ;  /* 0x8000000574e77e21 */ /* 0x000fe20008010000 */
[----:B------:R-:W-:-:S02]  /*1110*/  SHF.L.U32 R225, R101, 0x10, RZ ;  /* 0x0000001065e17819 */ /* 0x000fc400000006ff */
[----:B------:R-:W-:Y:S01]  /*1120*/  SHF.L.U32 R226, R100, 0x10, RZ ;  /* 0x0000001064e27819 */ /* 0x000fe200000006ff */
[----:B------:R-:W-:Y:S01]  /*1130*/  FADD.FTZ R107, R107, -UR5 ;  /* 0x800000056b6b7e21 */ /* 0x000fe20008010000 */
[----:B0-----:R-:W-:Y:S01]  /*1140*/  PRMT R116, R136, 0x7632, R116 ;  /* 0x0000763288747816 */ /* 0x001fe20000000074 */
[----:B------:R-:W-:Y:S01]  /*1150*/  IMAD.WIDE.U32 R140, R0, 0x20, R140 ;  /* 0x00000020008c7825 */ /* 0x000fe200078e008c */
[----:B------:R-:W-:-:S03]  /*1160*/  SHF.L.U32 R106, R136, 0x10, RZ ;  /* 0x00000010886a7819 */ /* 0x000fc600000006ff */
[----:B------:R-:W-:Y:S01]  /*1170*/  FMUL.FTZ R136, R96, UR8 ;  /* 0x0000000860887c20 */ /* 0x000fe20008410000 */
[----:B------:R-:W-:Y:S01]  /*1180*/  FADD.FTZ R97, R97, -UR5 ;  /* 0x8000000561617e21 */ /* 0x000fe20008010000 */
[----:B------:R-:W3:Y:S01]  /*1190*/  LDL R96, [R1+0x28] ;  /* 0x0000280001607983 */ /* 0x000ee20000100800 */
[----:B-1----:R-:W-:-:S04]  /*11a0*/  @P0 IMAD.WIDE.U32 R174, R169, 0x20, R174 ;  /* 0x00000020a9ae0825 */ /* 0x002fc800078e00ae */
[----:B------:R-:W-:Y:S01]  /*11b0*/  FADD.FTZ R34, R226, R34 ;  /* 0x00000022e2227221 */ /* 0x000fe20000010000 */
[----:B------:R-:W-:Y:S01]  /*11c0*/  FADD.FTZ R98, R98, -UR5 ;  /* 0x8000000562627e21 */ /* 0x000fe20008010000 */
[----:B------:R-:W4:Y:S01]  /*11d0*/  LDG.E.128 R132, desc[UR10][R140.64] ;  /* 0x0000000a8c847981 */ /* 0x000f22000c1e1d00 */
[----:B------:R-:W0:Y:S03]  /*11e0*/  @P0 LDC.64 R180, c[0x0][0x438] ;  /* 0x00010e00ffb40b82 */ /* 0x000e260000000a00 */
[----:B------:R-:W5:Y:S04]  /*11f0*/  @P0 LDG.E.128 R64, desc[UR10][R174.64] ;  /* 0x0000000aae400981 */ /* 0x000f68000c1e1d00 */
[----:B------:R1:W5:Y:S01]  /*1200*/  @P0 LDG.E.128 R68, desc[UR10][R174.64+0x10] ;  /* 0x0000100aae440981 */ /* 0x000362000c1e1d00 */
[-C--:B------:R-:W-:Y:S01]  /*1210*/  FFMA.FTZ R2, R136, R226.reuse, R2 ;  /* 0x000000e288027223 */ /* 0x080fe20000010002 */
[----:B------:R-:W-:Y:S01]  /*1220*/  FMUL.FTZ R226, R221, R226 ;  /* 0x000000e2dde27220 */ /* 0x000fe20000410000 */
[----:B------:R-:W-:Y:S01]  /*1230*/  FMUL.FTZ R229, R97, UR8 ;  /* 0x0000000861e57c20 */ /* 0x000fe20008410000 */
[----:B------:R-:W-:Y:S01]  /*1240*/  FMUL.FTZ R228, R98, UR8 ;  /* 0x0000000862e47c20 */ /* 0x000fe20008410000 */
[----:B------:R-:W4:Y:S01]  /*1250*/  LDL R97, [R1+0x24] ;  /* 0x0000240001617983 */ /* 0x000f220000100800 */
[----:B------:R-:W-:Y:S01]  /*1260*/  @P1 R2UR UR4, R178 ;  /* 0x00000000b20412ca */ /* 0x000fe200000e0000 */
[----:B------:R-:W-:Y:S01]  /*1270*/  FADD.FTZ R99, R99, -UR5 ;  /* 0x8000000563637e21 */ /* 0x000fe20008010000 */
[----:B------:R-:W0:Y:S01]  /*1280*/  @P0 LDC.64 R178, c[0x0][0x438] ;  /* 0x00010e00ffb20b82 */ /* 0x000e220000000a00 */
[----:B------:R-:W4:Y:S01]  /*1290*/  LDL R98, [R1+0xc] ;  /* 0x00000c0001627983 */ /* 0x000f220000100800 */
[----:B-1----:R-:W-:-:S02]  /*12a0*/  PRMT R174, R100, 0x7632, R174 ;  /* 0x0000763264ae7816 */ /* 0x002fc400000000ae */
[----:B------:R-:W-:Y:S01]  /*12b0*/  PRMT R175, R101, 0x7632, R175 ;  /* 0x0000763265af7816 */ /* 0x000fe200000000af */
[----:B------:R-:W-:Y:S01]  /*12c0*/  FADD.FTZ R105, R105, -UR5 ;  /* 0x8000000569697e21 */ /* 0x000fe20008010000 */
[----:B------:R-:W-:Y:S01]  /*12d0*/  PRMT R101, R102, 0x7632, R101 ;  /* 0x0000763266657816 */ /* 0x000fe20000000065 */
[----:B------:R-:W-:Y:S01]  /*12e0*/  FADD.FTZ R232, R118, -UR5 ;  /* 0x8000000576e87e21 */ /* 0x000fe20008010000 */
[----:B------:R-:W-:Y:S02]  /*12f0*/  SHF.L.U32 R102, R102, 0x10, RZ ;  /* 0x0000001066667819 */ /* 0x000fe400000006ff */
[----:B------:R-:W-:Y:S01]  /*1300*/  SHF.L.U32 R183, R114, 0x10, RZ ;  /* 0x0000001072b77819 */ /* 0x000fe200000006ff */
[----:B------:R-:W-:Y:S01]  /*1310*/  FADD.FTZ R36, R225, R36 ;  /* 0x00000024e1247221 */ /* 0x000fe20000010000 */
[----:B------:R-:W-:Y:S02]  /*1320*/  PRMT R100, R103, 0x7632, R100 ;  /* 0x0000763267647816 */ /* 0x000fe40000000064 */
[----:B------:R-:W-:Y:S01]  /*1330*/  SHF.L.U32 R189, R113, 0x10, RZ ;  /* 0x0000001071bd7819 */ /* 0x000fe200000006ff */
[----:B------:R-:W-:Y:S01]  /*1340*/  FMUL.FTZ R223, R223, UR8 ;  /* 0x00000008dfdf7c20 */ /* 0x000fe20008410000 */
[----:B------:R-:W-:Y:S01]  /*1350*/  SHF.L.U32 R103, R103, 0x10, RZ ;  /* 0x0000001067677819 */ /* 0x000fe200000006ff */
[----:B------:R-:W4:Y:S01]  /*1360*/  LDG.E.128 R140, desc[UR10][R140.64+0x10] ;  /* 0x0000100a8c8c7981 */ /* 0x000f22000c1e1d00 */
[----:B------:R-:W-:-:S02]  /*1370*/  SHF.L.U32 R174, R174, 0x10, RZ ;  /* 0x00000010aeae7819 */ /* 0x000fc400000006ff */
[----:B------:R-:W-:Y:S01]  /*1380*/  SHF.L.U32 R190, R112, 0x10, RZ ;  /* 0x0000001070be7819 */ /* 0x000fe200000006ff */
[----:B------:R-:W-:Y:S01]  /*1390*/  FADD.FTZ R108, R108, -UR5 ;  /* 0x800000056c6c7e21 */ /* 0x000fe20008010000 */
        /* <DEDUP_REMOVED lines=8> */
[----:B------:R-:W-:Y:S01]  /*1420*/  FMUL.FTZ R216, R215, R101 ;  /* 0x00000065d7d87220 */ /* 0x000fe20000410000 */
[----:B------:R-:W-:Y:S01]  /*1430*/  FADD.FTZ R145, R100, R145 ;  /* 0x0000009164917221 */ /* 0x000fe20000010000 */
[-C--:B------:R-:W-:Y:S01]  /*1440*/  FFMA.FTZ R9, R219, R100.reuse, R9 ;  /* 0x00000064db097223 */ /* 0x080fe20000010009 */
[----:B------:R-:W-:Y:S01]  /*1450*/  PRMT R184, R115, 0x7632, R184 ;  /* 0x0000763273b87816 */ /* 0x000fe200000000b8 */
[----:B------:R-:W1:Y:S01]  /*1460*/  @P0 LDC.64 R176, c[0x0][0x438] ;  /* 0x00010e00ffb00b82 */ /* 0x000e620000000a00 */
[----:B---3--:R-:W-:-:S02]  /*1470*/  FMUL.FTZ R215, R96, R100 ;  /* 0x0000006460d77220 */ /* 0x008fc40000410000 */
[----:B------:R-:W3:Y:S01]  /*1480*/  LDL R100, [R1+0x20] ;  /* 0x0000200001647983 */ /* 0x000ee20000100800 */
[----:B------:R-:W-:-:S03]  /*1490*/  FMUL.FTZ R227, R99, UR8 ;  /* 0x0000000863e37c20 */ /* 0x000fc60008410000 */
[----:B------:R-:W3:Y:S01]  /*14a0*/  LDL R99, [R1+0x4] ;  /* 0x0000040001637983 */ /* 0x000ee20000100800 */
[----:B0-----:R-:W-:-:S04]  /*14b0*/  @P0 IMAD.WIDE.U32 R180, R170, 0x20, R180 ;  /* 0x00000020aab40825 */ /* 0x001fc800078e00b4 */
[----:B------:R-:W-:Y:S01]  /*14c0*/  @P0 IMAD.WIDE.U32 R178, R0, 0x20, R178 ;  /* 0x0000002000b20825 */ /* 0x000fe200078e00b2 */
[----:B------:R-:W5:Y:S01]  /*14d0*/  @P0 LDG.E.128 R56, desc[UR10][R180.64] ;  /* 0x0000000ab4380981 */ /* 0x000f62000c1e1d00 */
[----:B------:R-:W-:-:S03]  /*14e0*/  PRMT R118, R127, 0x7632, R118 ;  /* 0x000076327f767816 */ /* 0x000fc60000000076 */
[----:B------:R0:W5:Y:S01]  /*14f0*/  @P0 LDG.E.128 R60, desc[UR10][R180.64+0x10] ;  /* 0x0000100ab43c0981 */ /* 0x000162000c1e1d00 */
[----:B------:R-:W-:-:S03]  /*1500*/  FFMA.FTZ R4, R228, R225, R4 ;  /* 0x000000e1e4047223 */ /* 0x000fc60000010004 */
[----:B------:R-:W5:Y:S01]  /*1510*/  @P0 LDG.E.128 R80, desc[UR10][R178.64] ;  /* 0x0000000ab2500981 */ /* 0x000f62000c1e1d00 */
[----:B------:R-:W-:-:S03]  /*1520*/  FMUL.FTZ R225, R220, R225 ;  /* 0x000000e1dce17220 */ /* 0x000fc60000410000 */
[----:B------:R1:W5:Y:S01]  /*1530*/  @P0 LDG.E.128 R84, desc[UR10][R178.64+0x10] ;  /* 0x0000100ab2540981 */ /* 0x000362000c1e1d00 */
[----:B0-----:R-:W-:Y:S01]  /*1540*/  PRMT R181, R114, 0x7632, R181 ;  /* 0x0000763272b57816 */ /* 0x001fe200000000b5 */
[----:B--2---:R-:W-:Y:S02]  /*1550*/  FADD.FTZ R114, R129, -UR5 ;  /* 0x8000000581727e21 */ /* 0x004fe40008010000 */
[----:B------:R-:W2:Y:S01]  /*1560*/  LDL R129, [R1+0x1c] ;  /* 0x00001c0001817983 */ /* 0x000ea20000100800 */
[----:B------:R-:W-:-:S03]  /*1570*/  FMUL.FTZ R220, R105, UR8 ;  /* 0x0000000869dc7c20 */ /* 0x000fc60008410000 */
[----:B------:R-:W2:Y:S01]  /*1580*/  LDL R105, [R1+0x18] ;  /* 0x0000180001697983 */ /* 0x000ea20000100800 */
[----:B-1----:R-:W-:Y:S02]  /*1590*/  PRMT R179, R113, 0x7632, R179 ;  /* 0x0000763271b37816 */ /* 0x002fe400000000b3 */
[----:B------:R-:W-:Y:S02]  /*15a0*/  SHF.L.U32 R113, R127, 0x10, RZ ;  /* 0x000000107f717819 */ /* 0x000fe400000006ff */
[----:B------:R-:W2:Y:S01]  /*15b0*/  LDL R127, [R1+0x14] ;  /* 0x00001400017f7983 */ /* 0x000ea20000100800 */
[----:B------:R-:W-:Y:S01]  /*15c0*/  FADD.FTZ R144, R103, R144 ;  /* 0x0000009067907221 */ /* 0x000fe20000010000 */
[----:B------:R-:W-:Y:S02]  /*15d0*/  FFMA.FTZ R8, R223, R103, R8 ;  /* 0x00000067df087223 */ /* 0x000fe40000010008 */
[----:B------:R-:W2:Y:S01]  /*15e0*/  LDL R103, [R1+0x10] ;  /* 0x0000100001677983 */ /* 0x000ea20000100800 */
[----:B------:R-:W-:Y:S01]  /*15f0*/  PRMT R178, R112, 0x7632, R178 ;  /* 0x0000763270b27816 */ /* 0x000fe200000000b2 */
[----:B------:R-:W-:Y:S01]  /*1600*/  FADD.FTZ R39, R101, R39 ;  /* 0x0000002765277221 */ /* 0x000fe20000010000 */
[----:B------:R-:W-:-:S02]  /*1610*/  FFMA.FTZ R7, R220, R101, R7 ;  /* 0x00000065dc077223 */ /* 0x000fc40000010007 */
[----:B------:R-:W2:Y:S01]  /*1620*/  LDL R101, [R1+0x8] ;  /* 0x0000080001657983 */ /* 0x000ea20000100800 */
[----:B------:R-:W-:Y:S02]  /*1630*/  PRMT R187, R125, 0x7632, R187 ;  /* 0x000076327dbb7816 */ /* 0x000fe400000000bb */
[----:B------:R-:W-:Y:S01]  /*1640*/  SHF.L.U32 R96, R178, 0x10, RZ ;  /* 0x00000010b2607819 */ /* 0x000fe200000006ff */
[----:B----4-:R-:W-:Y:S01]  /*1650*/  FADD.FTZ R112, R133, -UR5 ;  /* 0x8000000585707e21 */ /* 0x010fe20008010000 */
[----:B------:R-:W-:Y:S01]  /*1660*/  SHF.L.U32 R133, R187, 0x10, RZ ;  /* 0x00000010bb857819 */ /* 0x000fe200000006ff */
[----:B------:R-:W-:Y:S01]  /*1670*/  FFMA.FTZ R3, R229, R174, R3 ;  /* 0x000000aee5037223 */ /* 0x000fe20000010003 */
[----:B------:R-:W-:Y:S01]  /*1680*/  FADD.FTZ R35, R174, R35 ;  /* 0x00000023ae237221 */ /* 0x000fe20000010000 */
[----:B------:R-:W-:Y:S01]  /*1690*/  FMUL.FTZ R174, R108, UR8 ;  /* 0x000000086cae7c20 */ /* 0x000fe20008410000 */
[----:B------:R-:W-:Y:S01]  /*16a0*/  SHF.L.U32 R185, R115, 0x10, RZ ;  /* 0x0000001073b97819 */ /* 0x000fe200000006ff */
[----:B------:R-:W-:Y:S01]  /*16b0*/  FADD.FTZ R146, R190, R146 ;  /* 0x00000092be927221 */ /* 0x000fe20000010000 */
[-C--:B------:R-:W-:Y:S01]  /*16c0*/  FMUL.FTZ R178, R97, R190.reuse ;  /* 0x000000be61b27220 */ /* 0x080fe20000410000 */
[----:B------:R-:W-:Y:S01]  /*16d0*/  FFMA.FTZ R10, R174, R190, R10 ;  /* 0x000000beae0a7223 */ /* 0x000fe2000001000a */
[----:B------:R-:W-:Y:S01]  /*16e0*/  SHF.L.U32 R190, R184, 0x10, RZ ;  /* 0x00000010b8be7819 */ /* 0x000fe200000006ff */
[----:B------:R-:W-:Y:S01]  /*16f0*/  FMUL.FTZ R184, R98, R185 ;  /* 0x000000b962b87220 */ /* 0x000fe20000410000 */
[----:B------:R-:W-:Y:S01]  /*1700*/  FADD.FTZ R98, RZ, R226 ;  /* 0x000000e2ff627221 */ /* 0x000fe20000010000 */
[----:B---3--:R-:W-:-:S02]  /*1710*/  FMUL.FTZ R187, R100, R96 ;  /* 0x0000006064bb7220 */ /* 0x008fc40000410000 */
[----:B------:R-:W3:Y:S01]  /*1720*/  LDL R100, [R1] ;  /* 0x0000000001647983 */ /* 0x000ee20000100800 */
[----:B------:R-:W-:Y:S01]  /*1730*/  FADD.FTZ R98, R218, R98 ;  /* 0x00000062da627221 */ /* 0x000fe20000010000 */
[----:B------:R-:W-:-:S03]  /*1740*/  FADD.FTZ R120, R120, -UR5 ;  /* 0x8000000578787e21 */ /* 0x000fc60008010000 */
[----:B------:R-:W-:Y:S01]  /*1750*/  FADD.FTZ R98, R225, R98 ;  /* 0x00000062e1627221 */ /* 0x000fe20000010000 */
[----:B------:R-:W-:Y:S01]  /*1760*/  FADD.FTZ R230, R119, -UR5 ;  /* 0x8000000577e67e21 */ /* 0x000fe20008010000 */
[C---:B------:R-:W-:Y:S02]  /*1770*/  PRMT R119, R124.reuse, 0x7632, R119 ;  /* 0x000076327c777816 */ /* 0x040fe40000000077 */
[----:B------:R-:W-:Y:S01]  /*1780*/  FADD.FTZ R98, R217, R98 ;  /* 0x00000062d9627221 */ /* 0x000fe20000010000 */
[----:B------:R-:W-:Y:S01]  /*1790*/  SHF.L.U32 R124, R124, 0x10, RZ ;  /* 0x000000107c7c7819 */ /* 0x000fe200000006ff */
[----:B------:R-:W-:Y:S02]  /*17a0*/  FMUL.FTZ R120, R120, UR8 ;  /* 0x0000000878787c20 */ /* 0x000fe40008410000 */
[----:B------:R-:W-:Y:S02]  /*17b0*/  FADD.FTZ R98, R222, R98 ;  /* 0x00000062de627221 */ /* 0x000fe40000010000 */
[----:B------:R-:W-:Y:S01]  /*17c0*/  FADD.FTZ R154, R124, R154 ;  /* 0x0000009a7c9a7221 */ /* 0x000fe20000010000 */
[-C--:B------:R-:W-:Y:S01]  /*17d0*/  FFMA.FTZ R18, R120, R124.reuse, R18 ;  /* 0x0000007c78127223 */ /* 0x080fe20000010012 */
[----:B------:R-:W-:Y:S01]  /*17e0*/  FMUL.FTZ R124, R99, R124 ;  /* 0x0000007c637c7220 */ /* 0x000fe20000410000 */
[----:B------:R-:W-:Y:S01]  /*17f0*/  FADD.FTZ R99, R216, R98 ;  /* 0x00000062d8637221 */ /* 0x000fe20000010000 */
[----:B------:R-:W-:Y:S01]  /*1800*/  FADD.FTZ R109, R109, -UR5 ;  /* 0x800000056d6d7e21 */ /* 0x000fe20008010000 */
[----:B------:R-:W-:Y:S01]  /*1810*/  FFMA.FTZ R98, R136, R226, RZ ;  /* 0x000000e288627223 */ /* 0x000fe200000100ff */
[----:B------:R-:W-:-:S04]  /*1820*/  @P0 IMAD.WIDE.U32 R176, R168, 0x20, R176 ;  /* 0x00000020a8b00825 */ /* 0x000fc800078e00b0 */
[----:B------:R-:W-:Y:S01]  /*1830*/  FADD.FTZ R99, R221, R99 ;  /* 0x00000063dd637221 */ /* 0x000fe20000010000 */
[----:B------:R-:W-:Y:S01]  /*1840*/  FFMA.FTZ R5, R227, R175, R5 ;  /* 0x000000afe3057223 */ /* 0x000fe20000010005 */
[----:B------:R-:W-:Y:S01]  /*1850*/  FADD.FTZ R37, R175, R37 ;  /* 0x00000025af257221 */ /* 0x000fe20000010000 */
[----:B------:R-:W-:Y:S01]  /*1860*/  FMUL.FTZ R175, R109, UR8 ;  /* 0x000000086daf7c20 */ /* 0x000fe20008410000 */
[----:B------:R-:W-:Y:S01]  /*1870*/  FADD.FTZ R180, R110, -UR5 ;  /* 0x800000056eb47e21 */ /* 0x000fe20008010000 */
[----:B------:R-:W-:Y:S01]  /*1880*/  FFMA.FTZ R98, R229, R218, R98 ;  /* 0x000000dae5627223 */ /* 0x000fe20000010062 */
[----:B------:R-:W-:Y:S01]  /*1890*/  FADD.FTZ R186, R117, -UR5 ;  /* 0x8000000575ba7e21 */ /* 0x000fe20008010000 */
[----:B------:R-:W-:Y:S01]  /*18a0*/  FADD.FTZ R99, R215, R99 ;  /* 0x00000063d7637221 */ /* 0x000fe20000010000 */
[C---:B------:R-:W-:Y:S01]  /*18b0*/  PRMT R117, R126.reuse, 0x7632, R117 ;  /* 0x000076327e757816 */ /* 0x040fe20000000075 */
[----:B------:R-:W5:Y:S01]  /*18c0*/  @P0 LDG.E.128 R72, desc[UR10][R176.64] ;  /* 0x0000000ab0480981 */ /* 0x000f62000c1e1d00 */
[----:B------:R-:W-:Y:S01]  /*18d0*/  SHF.L.U32 R188, R126, 0x10, RZ ;  /* 0x000000107ebc7819 */ /* 0x000fe200000006ff */
[----:B------:R-:W-:Y:S01]  /*18e0*/  FADD.FTZ R126, R128, -UR5 ;  /* 0x80000005807e7e21 */ /* 0x000fe20008010000 */
[----:B------:R-:W-:Y:S01]  /*18f0*/  FFMA.FTZ R11, R175, R96, R11 ;  /* 0x00000060af0b7223 */ /* 0x000fe2000001000b */
[----:B------:R0:W5:Y:S01]  /*1900*/  @P0 LDG.E.128 R76, desc[UR10][R176.64+0x10] ;  /* 0x0000100ab04c0981 */ /* 0x000162000c1e1d00 */
[----:B------:R-:W-:Y:S01]  /*1910*/  FADD.FTZ R147, R96, R147 ;  /* 0x0000009360937221 */ /* 0x000fe20000010000 */
[----:B------:R-:W-:Y:S01]  /*1920*/  FADD.FTZ R224, R104, -UR5 ;  /* 0x8000000568e07e21 */ /* 0x000fe20008010000 */
[----:B------:R-:W-:Y:S01]  /*1930*/  FADD.FTZ R111, R111, -UR5 ;  /* 0x800000056f6f7e21 */ /* 0x000fe20008010000 */
[----:B------:R-:W-:Y:S01]  /*1940*/  FFMA.FTZ R96, R228, R225, R98 ;  /* 0x000000e1e4607223 */ /* 0x000fe20000010062 */
[----:B------:R-:W-:Y:S01]  /*1950*/  FADD.FTZ R98, R178, R99 ;  /* 0x00000063b2627221 */ /* 0x000fe20000010000 */
[----:B------:R-:W-:Y:S01]  /*1960*/  SHF.L.U32 R97, R179, 0x10, RZ ;  /* 0x00000010b3617819 */ /* 0x000fe200000006ff */
[----:B------:R-:W-:Y:S01]  /*1970*/  FMUL.FTZ R126, R126, UR8 ;  /* 0x000000087e7e7c20 */ /* 0x000fe20008410000 */
[----:B0-----:R-:W-:Y:S01]  /*1980*/  FMUL.FTZ R176, R180, UR8 ;  /* 0x00000008b4b07c20 */ /* 0x001fe20008410000 */
[----:B------:R-:W-:Y:S01]  /*1990*/  FMUL.FTZ R180, R231, UR8 ;  /* 0x00000008e7b47c20 */ /* 0x000fe20008410000 */
[----:B------:R-:W-:Y:S01]  /*19a0*/  FMUL.FTZ R224, R224, UR8 ;  /* 0x00000008e0e07c20 */ /* 0x000fe20008410000 */
[----:B------:R-:W-:Y:S01]  /*19b0*/  FMUL.FTZ R177, R111, UR8 ;  /* 0x000000086fb17c20 */ /* 0x000fe20008410000 */
[----:B------:R-:W-:Y:S01]  /*19c0*/  FFMA.FTZ R96, R227, R217, R96 ;  /* 0x000000d9e3607223 */ /* 0x000fe20000010060 */
[----:B------:R-:W-:Y:S01]  /*19d0*/  FADD.FTZ R148, R189, R148 ;  /* 0x00000094bd947221 */ /* 0x000fe20000010000 */
[-C--:B------:R-:W-:Y:S01]  /*19e0*/  FFMA.FTZ R12, R176, R189.reuse, R12 ;  /* 0x000000bdb00c7223 */ /* 0x080fe2000001000c */
[----:B--2---:R-:W-:Y:S01]  /*19f0*/  FMUL.FTZ R179, R129, R189 ;  /* 0x000000bd81b37220 */ /* 0x004fe20000410000 */
[----:B------:R-:W-:Y:S01]  /*1a00*/  FADD.FTZ R150, R183, R150 ;  /* 0x00000096b7967221 */ /* 0x000fe20000010000 */
[-C--:B------:R-:W-:Y:S01]  /*1a10*/  FFMA.FTZ R14, R180, R183.reuse, R14 ;  /* 0x000000b7b40e7223 */ /* 0x080fe2000001000e */
[----:B------:R-:W-:Y:S01]  /*1a20*/  FADD.FTZ R98, R187, R98 ;  /* 0x00000062bb627221 */ /* 0x000fe20000010000 */
[----:B------:R-:W-:Y:S01]  /*1a30*/  SHF.L.U32 R189, R181, 0x10, RZ ;  /* 0x00000010b5bd7819 */ /* 0x000fe200000006ff */
[----:B------:R-:W-:Y:S01]  /*1a40*/  FMUL.FTZ R183, R127, R183 ;  /* 0x000000b77fb77220 */ /* 0x000fe20000410000 */
[----:B------:R-:W-:Y:S01]  /*1a50*/  FMUL.FTZ R181, R232, UR8 ;  /* 0x00000008e8b57c20 */ /* 0x000fe20008410000 */
[----:B------:R-:W-:Y:S01]  /*1a60*/  FADD.FTZ R158, R188, R158 ;  /* 0x0000009ebc9e7221 */ /* 0x000fe20000010000 */
[-C--:B------:R-:W-:Y:S01]  /*1a70*/  FFMA.FTZ R22, R126, R188.reuse, R22 ;  /* 0x000000bc7e167223 */ /* 0x080fe20000010016 */
[----:B------:R-:W-:Y:S01]  /*1a80*/  FMUL.FTZ R127, R250, R188 ;  /* 0x000000bcfa7f7220 */ /* 0x000fe20000410000 */
[-C--:B------:R-:W-:Y:S01]  /*1a90*/  FFMA.FTZ R13, R177, R97.reuse, R13 ;  /* 0x00000061b10d7223 */ /* 0x080fe2000001000d */
[----:B------:R-:W-:Y:S01]  /*1aa0*/  FADD.FTZ R149, R97, R149 ;  /* 0x0000009561957221 */ /* 0x000fe20000010000 */
[----:B------:R-:W-:Y:S01]  /*1ab0*/  FMUL.FTZ R188, R105, R97 ;  /* 0x0000006169bc7220 */ /* 0x000fe20000410000 */
[----:B------:R-:W-:Y:S01]  /*1ac0*/  FFMA.FTZ R96, R224, R222, R96 ;  /* 0x000000dee0607223 */ /* 0x000fe20000010060 */
[----:B------:R-:W-:Y:S01]  /*1ad0*/  FADD.FTZ R97, R179, R98 ;  /* 0x00000062b3617221 */ /* 0x000fe20000010000 */
[----:B------:R-:W-:Y:S01]  /*1ae0*/  FADD.FTZ R152, R185, R152 ;  /* 0x00000098b9987221 */ /* 0x000fe20000010000 */
[----:B------:R-:W-:Y:S01]  /*1af0*/  FFMA.FTZ R16, R181, R185, R16 ;  /* 0x000000b9b5107223 */ /* 0x000fe20000010010 */
        /* <DEDUP_REMOVED lines=14> */
[----:B------:R-:W-:Y:S01]  /*1be0*/  FMUL.FTZ R190, R101, R190 ;  /* 0x000000be65be7220 */ /* 0x000fe20000410000 */
[----:B------:R-:W-:Y:S01]  /*1bf0*/  FADD.FTZ R97, R184, R97 ;  /* 0x00000061b8617221 */ /* 0x000fe20000010000 */
[----:B------:R-:W-:Y:S01]  /*1c00*/  FADD.FTZ R122, R122, -UR5 ;  /* 0x800000057a7a7e21 */ /* 0x000fe20008010000 */
[----:B------:R-:W-:Y:S01]  /*1c10*/  SHF.L.U32 R119, R119, 0x10, RZ ;  /* 0x0000001077777819 */ /* 0x000fe200000006ff */
[----:B------:R-:W-:Y:S01]  /*1c20*/  FFMA.FTZ R96, R175, R187, R96 ;  /* 0x000000bbaf607223 */ /* 0x000fe20000010060 */
[----:B------:R-:W-:Y:S01]  /*1c30*/  FADD.FTZ R97, R190, R97 ;  /* 0x00000061be617221 */ /* 0x000fe20000010000 */
[----:B------:R-:W-:Y:S01]  /*1c40*/  SHF.L.U32 R125, R125, 0x10, RZ ;  /* 0x000000107d7d7819 */ /* 0x000fe200000006ff */
[----:B------:R-:W-:Y:S01]  /*1c50*/  FADD.FTZ R123, R123, -UR5 ;  /* 0x800000057b7b7e21 */ /* 0x000fe20008010000 */
[----:B------:R-:W-:Y:S01]  /*1c60*/  FADD.FTZ R104, R132, -UR5 ;  /* 0x8000000584687e21 */ /* 0x000fe20008010000 */
[----:B------:R-:W-:Y:S01]  /*1c70*/  FMUL.FTZ R122, R122, UR8 ;  /* 0x000000087a7a7c20 */ /* 0x000fe20008410000 */
[----:B------:R-:W-:Y:S01]  /*1c80*/  FFMA.FTZ R96, R176, R179, R96 ;  /* 0x000000b3b0607223 */ /* 0x000fe20000010060 */
[----:B------:R-:W-:Y:S01]  /*1c90*/  FADD.FTZ R97, R124, R97 ;  /* 0x000000617c617221 */ /* 0x000fe20000010000 */
[----:B------:R-:W-:Y:S01]  /*1ca0*/  FMUL.FTZ R123, R123, UR8 ;  /* 0x000000087b7b7c20 */ /* 0x000fe20008410000 */
[----:B------:R-:W-:Y:S01]  /*1cb0*/  FADD.FTZ R156, R125, R156 ;  /* 0x0000009c7d9c7221 */ /* 0x000fe20000010000 */
[-C--:B------:R-:W-:Y:S01]  /*1cc0*/  FFMA.FTZ R20, R122, R125.reuse, R20 ;  /* 0x0000007d7a147223 */ /* 0x080fe20000010014 */
[----:B------:R-:W-:Y:S01]  /*1cd0*/  FFMA.FTZ R96, R177, R188, R96 ;  /* 0x000000bcb1607223 */ /* 0x000fe20000010060 */
[----:B------:R-:W-:Y:S01]  /*1ce0*/  FMUL.FTZ R125, R252, R125 ;  /* 0x0000007dfc7d7220 */ /* 0x000fe20000410000 */
[----:B------:R-:W-:Y:S01]  /*1cf0*/  FFMA.FTZ R21, R123, R133, R21 ;  /* 0x000000857b157223 */ /* 0x000fe20000010015 */
[----:B------:R-:W-:Y:S01]  /*1d00*/  FADD.FTZ R157, R133, R157 ;  /* 0x0000009d859d7221 */ /* 0x000fe20000010000 */
[----:B------:R-:W-:Y:S01]  /*1d10*/  FFMA.FTZ R96, R180, R183, R96 ;  /* 0x000000b7b4607223 */ /* 0x000fe20000010060 */
[----:B------:R-:W-:Y:S01]  /*1d20*/  FMUL.FTZ R133, R251, R133 ;  /* 0x00000085fb857220 */ /* 0x000fe20000410000 */
[----:B------:R-:W-:-:S02]  /*1d30*/  SHF.L.U32 R117, R117, 0x10, RZ ;  /* 0x0000001075757819 */ /* 0x000fc400000006ff */
[----:B------:R-:W-:Y:S01]  /*1d40*/  FFMA.FTZ R96, R185, R189, R96 ;  /* 0x000000bdb9607223 */ /* 0x000fe20000010060 */
[----:B------:R-:W-:Y:S02]  /*1d50*/  FADD.FTZ R110, R134, -UR5 ;  /* 0x80000005866e7e21 */ /* 0x000fe40008010000 */
[----:B------:R-:W-:Y:S01]  /*1d60*/  FMUL.FTZ R134, R249, R117 ;  /* 0x00000075f9867220 */ /* 0x000fe20000410000 */
[----:B------:R-:W-:Y:S01]  /*1d70*/  FFMA.FTZ R96, R181, R184, R96 ;  /* 0x000000b8b5607223 */ /* 0x000fe20000010060 */
[----:B------:R-:W-:Y:S01]  /*1d80*/  SHF.L.U32 R118, R118, 0x10, RZ ;  /* 0x0000001076767819 */ /* 0x000fe200000006ff */
[----:B------:R-:W-:Y:S02]  /*1d90*/  FMUL.FTZ R129, R248, R113 ;  /* 0x00000071f8817220 */ /* 0x000fe40000410000 */
[----:B------:R-:W-:Y:S01]  /*1da0*/  FFMA.FTZ R99, R186, R190, R96 ;  /* 0x000000beba637223 */ /* 0x000fe20000010060 */
[----:B------:R-:W-:Y:S01]  /*1db0*/  FADD.FTZ R121, R121, -UR5 ;  /* 0x8000000579797e21 */ /* 0x000fe20008010000 */
[----:B------:R-:W-:Y:S01]  /*1dc0*/  FADD.FTZ R115, R135, -UR5 ;  /* 0x8000000587737e21 */ /* 0x000fe20008010000 */
[----:B------:R-:W-:Y:S01]  /*1dd0*/  FMUL.FTZ R135, R247, R118 ;  /* 0x00000076f7877220 */ /* 0x000fe20000410000 */
[----:B------:R-:W-:Y:S01]  /*1de0*/  FFMA.FTZ R99, R120, R124, R99 ;  /* 0x0000007c78637223 */ /* 0x000fe20000010063 */
[----:B------:R-:W-:Y:S01]  /*1df0*/  FMUL.FTZ R121, R121, UR8 ;  /* 0x0000000879797c20 */ /* 0x000fe20008410000 */
[----:B------:R-:W-:Y:S01]  /*1e00*/  FMUL.FTZ R104, R104, UR8 ;  /* 0x0000000868687c20 */ /* 0x000fe20008410000 */
[----:B------:R-:W-:Y:S01]  /*1e10*/  SHF.L.U32 R98, R116, 0x10, RZ ;  /* 0x0000001074627819 */ /* 0x000fe200000006ff */
[----:B------:R-:W-:Y:S01]  /*1e20*/  FMUL.FTZ R105, R246, R106 ;  /* 0x0000006af6697220 */ /* 0x000fe20000410000 */
[----:B------:R-:W-:Y:S01]  /*1e30*/  FADD.FTZ R38, R102, R38 ;  /* 0x0000002666267221 */ /* 0x000fe20000010000 */
[----:B------:R-:W-:Y:S01]  /*1e40*/  FFMA.FTZ R6, R224, R102, R6 ;  /* 0x00000066e0067223 */ /* 0x000fe20000010006 */
[----:B------:R-:W-:Y:S01]  /*1e50*/  FADD.FTZ R213, R106, R213 ;  /* 0x000000d56ad57221 */ /* 0x000fe20000010000 */
[----:B------:R-:W-:Y:S01]  /*1e60*/  FFMA.FTZ R26, R104, R106, R26 ;  /* 0x0000006a681a7223 */ /* 0x000fe2000001001a */
[----:B------:R-:W-:Y:S01]  /*1e70*/  PRMT R102, R137, 0x7632, R102 ;  /* 0x0000763289667816 */ /* 0x000fe20000000066 */
[----:B------:R-:W-:Y:S01]  /*1e80*/  FMUL.FTZ R106, R245, R98 ;  /* 0x00000062f56a7220 */ /* 0x000fe20000410000 */
[----:B------:R-:W-:-:S02]  /*1e90*/  SHF.L.U32 R101, R137, 0x10, RZ ;  /* 0x0000001089657819 */ /* 0x000fc400000006ff */
[----:B------:R-:W-:-:S03]  /*1ea0*/  SHF.L.U32 R102, R102, 0x10, RZ ;  /* 0x0000001066667819 */ /* 0x000fc600000006ff */
[----:B------:R-:W-:Y:S01]  /*1eb0*/  FMUL.FTZ R107, R244, R101 ;  /* 0x00000065f46b7220 */ /* 0x000fe20000410000 */
[----:B------:R-:W-:Y:S01]  /*1ec0*/  PRMT R137, R138, 0x7632, R137 ;  /* 0x000076328a897816 */ /* 0x000fe20000000089 */
[----:B------:R-:W-:Y:S01]  /*1ed0*/  FADD.FTZ R128, R130, -UR5 ;  /* 0x8000000582807e21 */ /* 0x000fe20008010000 */
[----:B------:R-:W-:Y:S01]  /*1ee0*/  FMUL.FTZ R108, R243, R102 ;  /* 0x00000066f36c7220 */ /* 0x000fe20000410000 */
[----:B------:R-:W-:Y:S01]  /*1ef0*/  FMUL.FTZ R130, R114, UR8 ;  /* 0x0000000872827c20 */ /* 0x000fe20008410000 */
[----:B------:R-:W-:Y:S01]  /*1f00*/  SHF.L.U32 R137, R137, 0x10, RZ ;  /* 0x0000001089897819 */ /* 0x000fe200000006ff */
[----:B------:R-:W-:Y:S01]  /*1f10*/  FADD.FTZ R131, R131, -UR5 ;  /* 0x8000000583837e21 */ /* 0x000fe20008010000 */
[----:B------:R-:W-:-:S03]  /*1f20*/  FMUL.FTZ R128, R128, UR8 ;  /* 0x0000000880807c20 */ /* 0x000fc60008410000 */
[----:B------:R-:W-:Y:S01]  /*1f30*/  FMUL.FTZ R114, R241, R137 ;  /* 0x00000089f1727220 */ /* 0x000fe20000410000 */
[----:B------:R-:W-:Y:S01]  /*1f40*/  FMUL.FTZ R131, R131, UR8 ;  /* 0x0000000883837c20 */ /* 0x000fe20008410000 */
[----:B------:R-:W-:Y:S01]  /*1f50*/  FADD.FTZ R160, R113, R160 ;  /* 0x000000a071a07221 */ /* 0x000fe20000010000 */
[----:B------:R-:W-:Y:S01]  /*1f60*/  FFMA.FTZ R24, R128, R113, R24 ;  /* 0x0000007180187223 */ /* 0x000fe20000010018 */
[----:B------:R-:W-:Y:S01]  /*1f70*/  FMUL.FTZ R112, R112, UR8 ;  /* 0x0000000870707c20 */ /* 0x000fe20008410000 */
[----:B------:R-:W-:Y:S01]  /*1f80*/  FMUL.FTZ R110, R110, UR8 ;  /* 0x000000086e6e7c20 */ /* 0x000fe20008410000 */
[----:B------:R-:W-:Y:S01]  /*1f90*/  FADD.FTZ R116, R140, -UR5 ;  /* 0x800000058c747e21 */ /* 0x000fe20008010000 */
[----:B------:R-:W-:Y:S01]  /*1fa0*/  FMUL.FTZ R115, R115, UR8 ;  /* 0x0000000873737c20 */ /* 0x000fe20008410000 */
[----:B------:R-:W-:Y:S01]  /*1fb0*/  FADD.FTZ R159, R117, R159 ;  /* 0x0000009f759f7221 */ /* 0x000fe20000010000 */
[----:B------:R-:W-:Y:S01]  /*1fc0*/  FFMA.FTZ R23, R130, R117, R23 ;  /* 0x0000007582177223 */ /* 0x000fe20000010017 */
[----:B------:R-:W-:Y:S01]  /*1fd0*/  FADD.FTZ R117, R141, -UR5 ;  /* 0x800000058d757e21 */ /* 0x000fe20008010000 */
[----:B------:R-:W-:Y:S01]  /*1fe0*/  FMUL.FTZ R116, R116, UR8 ;  /* 0x0000000874747c20 */ /* 0x000fe20008410000 */
[----:B------:R-:W-:Y:S01]  /*1ff0*/  FADD.FTZ R212, R118, R212 ;  /* 0x000000d476d47221 */ /* 0x000fe20000010000 */
[----:B------:R-:W-:Y:S01]  /*2000*/  FFMA.FTZ R25, R131, R118, R25 ;  /* 0x0000007683197223 */ /* 0x000fe20000010019 */
[----:B------:R-:W-:Y:S01]  /*2010*/  FADD.FTZ R118, R142, -UR5 ;  /* 0x800000058e767e21 */ /* 0x000fe20008010000 */
[----:B------:R-:W-:Y:S01]  /*2020*/  FMUL.FTZ R117, R117, UR8 ;  /* 0x0000000875757c20 */ /* 0x000fe20008410000 */
[-C--:B------:R-:W-:Y:S01]  /*2030*/  FFMA.FTZ R19, R121, R119.reuse, R19 ;  /* 0x0000007779137223 */ /* 0x080fe20000010013 */
[----:B------:R-:W-:Y:S01]  /*2040*/  FADD.FTZ R155, R119, R155 ;  /* 0x0000009b779b7221 */ /* 0x000fe20000010000 */
[----:B------:R-:W-:Y:S01]  /*2050*/  FMUL.FTZ R118, R118, UR8 ;  /* 0x0000000876767c20 */ /* 0x000fe20008410000 */
[----:B---3--:R-:W-:-:S04]  /*2060*/  FMUL.FTZ R132, R100, R119 ;  /* 0x0000007764847220 */ /* 0x008fc80000410000 */
[----:B------:R-:W-:-:S04]  /*2070*/  FADD.FTZ R97, R132, R97 ;  /* 0x0000006184617221 */ /* 0x000fc80000010000 */
[----:B------:R-:W-:-:S04]  /*2080*/  FADD.FTZ R97, R125, R97 ;  /* 0x000000617d617221 */ /* 0x000fc80000010000 */
[----:B------:R-:W-:-:S04]  /*2090*/  FADD.FTZ R97, R133, R97 ;  /* 0x0000006185617221 */ /* 0x000fc80000010000 */
[----:B------:R-:W-:-:S04]  /*20a0*/  FADD.FTZ R97, R127, R97 ;  /* 0x000000617f617221 */ /* 0x000fc80000010000 */
[----:B------:R-:W-:-:S04]  /*20b0*/  FADD.FTZ R96, R134, R97 ;  /* 0x0000006186607221 */ /* 0x000fc80000010000 */
[----:B------:R-:W-:Y:S01]  /*20c0*/  FADD.FTZ R96, R129, R96 ;  /* 0x0000006081607221 */ /* 0x000fe20000010000 */
[----:B------:R-:W-:-:S03]  /*20d0*/  FFMA.FTZ R99, R121, R132, R99 ;  /* 0x0000008479637223 */ /* 0x000fc60000010063 */
[----:B------:R-:W-:Y:S01]  /*20e0*/  FADD.FTZ R96, R135, R96 ;  /* 0x0000006087607221 */ /* 0x000fe20000010000 */
[----:B------:R-:W-:-:S03]  /*20f0*/  FFMA.FTZ R99, R122, R125, R99 ;  /* 0x0000007d7a637223 */ /* 0x000fc60000010063 */
[----:B------:R-:W-:Y:S01]  /*2100*/  FADD.FTZ R96, R105, R96 ;  /* 0x0000006069607221 */ /* 0x000fe20000010000 */
[----:B------:R-:W-:-:S03]  /*2110*/  FFMA.FTZ R99, R123, R133, R99 ;  /* 0x000000857b637223 */ /* 0x000fc60000010063 */
[----:B------:R-:W-:Y:S01]  /*2120*/  FADD.FTZ R96, R96, R106 ;  /* 0x0000006a60607221 */ /* 0x000fe20000010000 */
[----:B------:R-:W-:Y:S01]  /*2130*/  SHF.L.U32 R100, R138, 0x10, RZ ;  /* 0x000000108a647819 */ /* 0x000fe200000006ff */
[----:B------:R-:W-:Y:S02]  /*2140*/  FFMA.FTZ R99, R126, R127, R99 ;  /* 0x0000007f7e637223 */ /* 0x000fe40000010063 */
[----:B------:R-:W-:Y:S02]  /*2150*/  FADD.FTZ R96, R96, R107 ;  /* 0x0000006b60607221 */ /* 0x000fe40000010000 */
[----:B------:R-:W-:Y:S01]  /*2160*/  FMUL.FTZ R109, R242, R100 ;  /* 0x00000064f26d7220 */ /* 0x000fe20000410000 */
[----:B------:R-:W-:Y:S01]  /*2170*/  FFMA.FTZ R99, R130, R134, R99 ;  /* 0x0000008682637223 */ /* 0x000fe20000010063 */
[----:B------:R-:W-:Y:S01]  /*2180*/  FADD.FTZ R96, R96, R108 ;  /* 0x0000006c60607221 */ /* 0x000fe20000010000 */
[C---:B------:R-:W-:Y:S02]  /*2190*/  PRMT R138, R139.reuse, 0x7632, R138 ;  /* 0x000076328b8a7816 */ /* 0x040fe4000000008a */
[----:B------:R-:W-:Y:S01]  /*21a0*/  SHF.L.U32 R139, R139, 0x10, RZ ;  /* 0x000000108b8b7819 */ /* 0x000fe200000006ff */
[----:B------:R-:W-:Y:S01]  /*21b0*/  FADD.FTZ R96, R96, R109 ;  /* 0x0000006d60607221 */ /* 0x000fe20000010000 */
[----:B------:R-:W-:Y:S01]  /*21c0*/  FFMA.FTZ R99, R128, R129, R99 ;  /* 0x0000008180637223 */ /* 0x000fe20000010063 */
[----:B------:R-:W-:-:S02]  /*21d0*/  SHF.L.U32 R138, R138, 0x10, RZ ;  /* 0x000000108a8a7819 */ /* 0x000fc400000006ff */
[----:B------:R-:W-:Y:S01]  /*21e0*/  FADD.FTZ R96, R96, R114 ;  /* 0x0000007260607221 */ /* 0x000fe20000010000 */
[----:B------:R-:W-:Y:S01]  /*21f0*/  FMUL.FTZ R113, R240, R139 ;  /* 0x0000008bf0717220 */ /* 0x000fe20000410000 */
[----:B------:R-:W-:Y:S01]  /*2200*/  FFMA.FTZ R99, R131, R135, R99 ;  /* 0x0000008783637223 */ /* 0x000fe20000010063 */
[----:B------:R-:W-:Y:S02]  /*2210*/  FMUL.FTZ R111, R239, R138 ;  /* 0x0000008aef6f7220 */ /* 0x000fe40000410000 */
[----:B------:R-:W-:Y:S01]  /*2220*/  FADD.FTZ R96, R96, R113 ;  /* 0x0000007160607221 */ /* 0x000fe20000010000 */
[----:B------:R-:W-:-:S03]  /*2230*/  FFMA.FTZ R99, R104, R105, R99 ;  /* 0x0000006968637223 */ /* 0x000fc60000010063 */
[----:B------:R-:W-:Y:S01]  /*2240*/  FADD.FTZ R96, R96, R111 ;  /* 0x0000006f60607221 */ /* 0x000fe20000010000 */
[----:B------:R-:W-:-:S04]  /*2250*/  FFMA.FTZ R99, R112, R106, R99 ;  /* 0x0000006a70637223 */ /* 0x000fc80000010063 */
[----:B------:R-:W-:Y:S01]  /*2260*/  FFMA.FTZ R99, R110, R107, R99 ;  /* 0x0000006b6e637223 */ /* 0x000fe20000010063 */
[----:B------:R-:W0:Y:S03]  /*2270*/  SHFL.DOWN PT, R97, R96, 0x10, 0x1f ;  /* 0x0a001f0060617f89 */ /* 0x000e2600000e0000 */
[----:B------:R-:W-:-:S04]  /*2280*/  FFMA.FTZ R99, R115, R108, R99 ;  /* 0x0000006c73637223 */ /* 0x000fc80000010063 */
[----:B------:R-:W-:Y:S01]  /*2290*/  FFMA.FTZ R99, R116, R109, R99 ;  /* 0x0000006d74637223 */ /* 0x000fe20000010063 */
[----:B------:R-:W-:-:S03]  /*22a0*/  FADD.FTZ R119, R143, -UR5 ;  /* 0x800000058f777e21 */ /* 0x000fc60008010000 */
        /* <DEDUP_REMOVED lines=37> */
.L_x_4781:
[----:B------:R-:W-:Y:S05]  /*2500*/  BSYNC.RECONVERGENT B0 ;  /* 0x0000000000007941 */ /* 0x000fea0003800200 */
.L_x_4780:
[----:B------:R-:W1:Y:S08]  /*2510*/  S2UR UR5, SR_CgaCtaId ;  /* 0x00000000000579c3 */ /* 0x000e700000008800 */
[----:B------:R-:W-:Y:S01]  /*2520*/  BAR.SYNC.DEFER_BLOCKING 0x0 ;  /* 0x0000000000007b1d */ /* 0x000fe20000010000 */
[----:B------:R-:W-:Y:S01]  /*2530*/  FFMA.FTZ R27, R112, R98, R27 ;  /* 0x00000062701b7223 */ /* 0x000fe2000001001b */
[----:B------:R-:W-:Y:S01]  /*2540*/  FADD.FTZ R214, R98, R214 ;  /* 0x000000d662d67221 */ /* 0x000fe20000010000 */
[----:B------:R-:W-:Y:S01]  /*2550*/  FADD.FTZ R233, R101, R233 ;  /* 0x000000e965e97221 */ /* 0x000fe20000010000 */
[----:B------:R-:W-:Y:S01]  /*2560*/  FFMA.FTZ R28, R110, R101, R28 ;  /* 0x000000656e1c7223 */ /* 0x000fe2000001001c */
[----:B------:R-:W-:Y:S01]  /*2570*/  FFMA.FTZ R29, R115, R102, R29 ;  /* 0x00000066731d7223 */ /* 0x000fe2000001001d */
[----:B------:R-:W-:Y:S01]  /*2580*/  UMOV UR4, 0x400 ;  /* 0x0000040000047882 */ /* 0x000fe20000000000 */
[----:B------:R-:W-:Y:S01]  /*2590*/  FADD.FTZ R234, R102, R234 ;  /* 0x000000ea66ea7221 */ /* 0x000fe20000010000 */
        /* <DEDUP_REMOVED lines=44> */
[----:B------:R-:W-:-:S05]  /*2860*/  HFMA2 R96, -RZ, RZ, 0, 9.5367431640625e-07 ;  /* 0x00000010ff607431 */ /* 0x000fca00000001ff */
[----:B------:R-:W-:-:S06]  /*2870*/  IMAD.WIDE.U32 R96, R170, R96, UR24 ;  /* 0x00000018aa607e25 */ /* 0x000fcc000f8e0060 */
[----:B------:R-:W5:Y:S01]  /*2880*/  LDG.E.128 R96, desc[UR10][R96.64] ;  /* 0x0000000a60607981 */ /* 0x000f62000c1e1d00 */
[----:B------:R-:W-:Y:S02]  /*2890*/  ISETP.NE.U32.AND P0, PT, RZ, UR22, PT ;  /* 0x00000016ff007c0c */ /* 0x000fe4000bf05070 */
[----:B------:R-:W-:Y:S02]  /*28a0*/  PRMT R230, R40, 0x7632, R230 ;  /* 0x0000763228e67816 */ /* 0x000fe400000000e6 */
[----:B------:R-:W-:Y:S02]  /*28b0*/  ISETP.NE.AND.EX P0, PT, RZ, UR23, PT, P0 ;  /* 0x00000017ff007c0c */ /* 0x000fe4000bf05300 */
[----:B------:R-:W-:Y:S02]  /*28c0*/  PRMT R231, R41, 0x7632, R231 ;  /* 0x0000763229e77816 */ /* 0x000fe400000000e7 */
[----:B------:R-:W-:-:S09]  /*28d0*/  PRMT R232, R42, 0x7632, R232 ;  /* 0x000076322ae87816 */ /* 0x000fd200000000e8 */
[----:B------:R-:W-:Y:S05]  /*28e0*/  @P0 BRA `(.L_x_4783) ;  /* 0x0000000400280947 */ /* 0x000fea0003800000 */
[--C-:B------:R-:W-:Y:S01]  /*28f0*/  FFMA.FTZ R223, R223, UR4, R139.reuse ;  /* 0x00000004dfdf7c23 */ /* 0x100fe2000801008b */
[--C-:B------:R-:W-:Y:S01]  /*2900*/  FFMA.FTZ R219, R219, UR4, R139.reuse ;  /* 0x00000004dbdb7c23 */ /* 0x100fe2000801008b */
[----:B------:R-:W-:Y:S01]  /*2910*/  FFMA.FTZ R136, R136, UR4, R139 ;  /* 0x0000000488887c23 */ /* 0x000fe2000801008b */
[----:B-----5:R-:W-:Y:S01]  /*2920*/  SHF.L.U32 R102, R99, 0x10, RZ ;  /* 0x0000001063667819 */ /* 0x020fe200000006ff */
[----:B------:R-:W-:Y:S01]  /*2930*/  FADD.FTZ R223, R221, -R223 ;  /* 0x800000dfdddf7221 */ /* 0x000fe20000010000 */
[----:B------:R-:W-:Y:S01]  /*2940*/  FADD.FTZ R215, R215, -R219 ;  /* 0x800000dbd7d77221 */ /* 0x000fe20000010000 */
[--C-:B------:R-:W-:Y:S01]  /*2950*/  FADD.FTZ R226, R226, -R136.reuse ;  /* 0x80000088e2e27221 */ /* 0x100fe20000010000 */
[--C-:B------:R-:W-:Y:S01]  /*2960*/  FFMA.FTZ R224, R224, UR4, R139.reuse ;  /* 0x00000004e0e07c23 */ /* 0x100fe2000801008b */
[----:B------:R-:W-:Y:S01]  /*2970*/  FMUL.FTZ R100, R223, UR8 ;  /* 0x00000008df647c20 */ /* 0x000fe20008410000 */
[----:B------:R-:W-:Y:S01]  /*2980*/  SHF.L.U32 R101, R43, 0x10, RZ ;  /* 0x000000102b657819 */ /* 0x000fe200000006ff */
[--C-:B------:R-:W-:Y:S01]  /*2990*/  FFMA.FTZ R220, R220, UR4, R139.reuse ;  /* 0x00000004dcdc7c23 */ /* 0x100fe2000801008b */
[----:B------:R-:W-:Y:S01]  /*29a0*/  PRMT R136, R99, 0x7632, R136 ;  /* 0x0000763263887816 */ /* 0x000fe20000000088 */
[----:B------:R-:W-:Y:S01]  /*29b0*/  FMUL.FTZ R100, R100, UR7 ;  /* 0x0000000764647c20 */ /* 0x000fe20008410000 */
[----:B------:R-:W-:Y:S01]  /*29c0*/  FMUL.FTZ R99, R215, UR8 ;  /* 0x00000008d7637c20 */ /* 0x000fe20008410000 */
[----:B------:R-:W-:Y:S01]  /*29d0*/  PRMT R140, R43, 0x7632, R140 ;  /* 0x000076322b8c7816 */ /* 0x000fe2000000008c */
[----:B------:R-:W-:Y:S01]  /*29e0*/  FADD.FTZ R222, R222, -R224 ;  /* 0x800000e0dede7221 */ /* 0x000fe20000010000 */
[C---:B------:R-:W-:Y:S01]  /*29f0*/  FMUL.FTZ R102, R100.reuse, R102 ;  /* 0x0000006664667220 */ /* 0x040fe20000410000 */
[----:B------:R-:W-:Y:S01]  /*2a00*/  FMUL.FTZ R100, R100, R101 ;  /* 0x0000006564647220 */ /* 0x000fe20000410000 */
[----:B------:R-:W-:Y:S01]  /*2a10*/  SHF.L.U32 R136, R136, 0x10, RZ ;  /* 0x0000001088887819 */ /* 0x000fe200000006ff */
[----:B------:R-:W-:Y:S01]  /*2a20*/  FMUL.FTZ R99, R99, UR7 ;  /* 0x0000000763637c20 */ /* 0x000fe20008410000 */
[----:B------:R-:W-:Y:S01]  /*2a30*/  SHF.L.U32 R101, R140, 0x10, RZ ;  /* 0x000000108c657819 */ /* 0x000fe200000006ff */
[--C-:B------:R-:W-:Y:S01]  /*2a40*/  FFMA.FTZ R228, R228, UR4, R139.reuse ;  /* 0x00000004e4e47c23 */ /* 0x100fe2000801008b */
[----:B------:R-:W-:Y:S01]  /*2a50*/  FMUL.FTZ R222, R222, UR8 ;  /* 0x00000008dede7c20 */ /* 0x000fe20008410000 */
[----:B------:R-:W-:Y:S01]  /*2a60*/  FFMA.FTZ R227, R227, UR4, R139 ;  /* 0x00000004e3e37c23 */ /* 0x000fe2000801008b */
[----:B------:R-:W-:Y:S01]  /*2a70*/  FADD.FTZ R216, R216, -R220 ;  /* 0x800000dcd8d87221 */ /* 0x000fe20000010000 */
[C---:B------:R-:W-:Y:S01]  /*2a80*/  FMUL.FTZ R136, R99.reuse, R136 ;  /* 0x0000008863887220 */ /* 0x040fe20000410000 */
[----:B------:R-:W-:Y:S01]  /*2a90*/  FMUL.FTZ R99, R99, R101 ;  /* 0x0000006563637220 */ /* 0x000fe20000410000 */
[----:B------:R-:W-:Y:S01]  /*2aa0*/  SHF.L.U32 R103, R98, 0x10, RZ ;  /* 0x0000001062677819 */ /* 0x000fe200000006ff */
[----:B------:R-:W-:Y:S01]  /*2ab0*/  FADD.FTZ R225, R225, -R228 ;  /* 0x800000e4e1e17221 */ /* 0x000fe20000010000 */
[----:B------:R-:W-:Y:S01]  /*2ac0*/  SHF.L.U32 R137, R42, 0x10, RZ ;  /* 0x000000102a897819 */ /* 0x000fe200000006ff */
[----:B------:R-:W-:Y:S01]  /*2ad0*/  FMUL.FTZ R101, R222, UR7 ;  /* 0x00000007de657c20 */ /* 0x000fe20008410000 */
[----:B------:R-:W-:Y:S01]  /*2ae0*/  FADD.FTZ R217, R217, -R227 ;  /* 0x800000e3d9d97221 */ /* 0x000fe20000010000 */
[----:B------:R-:W-:Y:S01]  /*2af0*/  PRMT R138, R98, 0x7632, R138 ;  /* 0x00007632628a7816 */ /* 0x000fe2000000008a */
[----:B------:R-:W-:Y:S01]  /*2b00*/  FMUL.FTZ R216, R216, UR8 ;  /* 0x00000008d8d87c20 */ /* 0x000fe20008410000 */
[C---:B------:R-:W-:Y:S01]  /*2b10*/  FMUL.FTZ R103, R101.reuse, R103 ;  /* 0x0000006765677220 */ /* 0x040fe20000410000 */
[----:B------:R-:W-:Y:S01]  /*2b20*/  FMUL.FTZ R98, R101, R137 ;  /* 0x0000008965627220 */ /* 0x000fe20000410000 */
        /* <DEDUP_REMOVED lines=10> */
[----:B------:R-:W-:Y:S01]  /*2bd0*/  FFMA.FTZ R229, R229, UR4, R139 ;  /* 0x00000004e5e57c23 */ /* 0x000fe2000801008b */
[----:B------:R-:W-:Y:S01]  /*2be0*/  SHF.L.U32 R142, R142, 0x10, RZ ;  /* 0x000000108e8e7819 */ /* 0x000fe200000006ff */
[C---:B------:R-:W-:Y:S01]  /*2bf0*/  FMUL.FTZ R138, R216.reuse, R138 ;  /* 0x0000008ad88a7220 */ /* 0x040fe20000410000 */
[----:B------:R-:W-:Y:S01]  /*2c00*/  FMUL.FTZ R101, R216, R101 ;  /* 0x00000065d8657220 */ /* 0x000fe20000410000 */
[----:B------:R-:W-:Y:S01]  /*2c10*/  FMUL.FTZ R216, R226, UR8 ;  /* 0x00000008e2d87c20 */ /* 0x000fe20008410000 */
[C---:B------:R-:W-:Y:S01]  /*2c20*/  FMUL.FTZ R137, R140.reuse, R137 ;  /* 0x000000898c897220 */ /* 0x040fe20000410000 */
[----:B------:R-:W-:Y:S01]  /*2c30*/  FMUL.FTZ R97, R140, R141 ;  /* 0x0000008d8c617220 */ /* 0x000fe20000410000 */
[----:B------:R-:W-:Y:S01]  /*2c40*/  FMUL.FTZ R140, R217, R142 ;  /* 0x0000008ed98c7220 */ /* 0x000fe20000410000 */
[----:B------:R-:W-:Y:S01]  /*2c50*/  FADD.FTZ R218, R218, -R229 ;  /* 0x800000e5dada7221 */ /* 0x000fe20000010000 */
[----:B------:R-:W-:Y:S01]  /*2c60*/  SHF.L.U32 R142, R40, 0x10, RZ ;  /* 0x00000010288e7819 */ /* 0x000fe200000006ff */
[----:B------:R-:W-:Y:S01]  /*2c70*/  FMUL.FTZ R216, R216, UR7 ;  /* 0x00000007d8d87c20 */ /* 0x000fe20008410000 */
[----:B------:R-:W-:Y:S01]  /*2c80*/  PRMT R215, R96, 0x7632, R215 ;  /* 0x0000763260d77816 */ /* 0x000fe200000000d7 */
        /* <DEDUP_REMOVED lines=8> */
[C---:B------:R-:W-:Y:S01]  /*2d10*/  FMUL.FTZ R142, R218.reuse, R142 ;  /* 0x0000008eda8e7220 */ /* 0x040fe20000410000 */
[----:B------:R-:W-:Y:S01]  /*2d20*/  F2FP.BF16.F32.PACK_AB R99, R99, R100 ;  /* 0x000000646363723e */ /* 0x000fe200000010ff */
[----:B------:R-:W-:Y:S01]  /*2d30*/  FMUL.FTZ R143, R217, R143 ;  /* 0x0000008fd98f7220 */ /* 0x000fe20000410000 */
[----:B------:R-:W-:Y:S01]  /*2d40*/  F2FP.BF16.F32.PACK_AB R98, R101, R98 ;  /* 0x000000626562723e */ /* 0x000fe200000010ff */
[----:B------:R-:W-:-:S03]  /*2d50*/  FMUL.FTZ R215, R218, R215 ;  /* 0x000000d7dad77220 */ /* 0x000fc60000410000 */
[----:B------:R-:W-:Y:S02]  /*2d60*/  F2FP.BF16.F32.PACK_AB R97, R143, R97 ;  /* 0x000000618f61723e */ /* 0x000fe400000010ff */
[----:B------:R-:W-:Y:S01]  /*2d70*/  F2FP.BF16.F32.PACK_AB R96, R215, R96 ;  /* 0x00000060d760723e */ /* 0x000fe200000010ff */
[----:B------:R-:W-:Y:S06]  /*2d80*/  BRA `(.L_x_4784) ;  /* 0x0000000400247947 */ /* 0x000fec0003800000 */
.L_x_4783:
        /* <DEDUP_REMOVED lines=13> */
[----:B------:R-:W-:Y:S01]  /*2e60*/  PRMT R136, R99, 0x7632, R136 ;  /* 0x0000763263887816 */ /* 0x000fe20000000088 */
[----:B------:R-:W-:Y:S01]  /*2e70*/  FFMA.FTZ R89, R220, UR4, R139 ;  /* 0x00000004dc597c23 */ /* 0x000fe2000801008b */
[----:B------:R-:W-:Y:S01]  /*2e80*/  SHF.L.U32 R99, R143, 0x10, RZ ;  /* 0x000000108f637819 */ /* 0x000fe200000006ff */
[C---:B------:R-:W-:Y:S01]  /*2e90*/  FMUL.FTZ R102, R101.reuse, R102 ;  /* 0x0000006665667220 */ /* 0x040fe20000410000 */
[----:B------:R-:W-:Y:S01]  /*2ea0*/  FMUL.FTZ R100, R101, R100 ;  /* 0x0000006465647220 */ /* 0x000fe20000410000 */
[----:B------:R-:W-:Y:S01]  /*2eb0*/  SHF.L.U32 R136, R136, 0x10, RZ ;  /* 0x0000001088887819 */ /* 0x000fe200000006ff */
[----:B------:R-:W-:Y:S01]  /*2ec0*/  FMUL.FTZ R101, R91, UR7 ;  /* 0x000000075b657c20 */ /* 0x000fe20008410000 */
[----:B------:R-:W-:Y:S01]  /*2ed0*/  FMUL.FTZ R88, R88, UR8 ;  /* 0x0000000858587c20 */ /* 0x000fe20008410000 */
[----:B------:R-:W-:Y:S01]  /*2ee0*/  FADD.FTZ R89, R216, -R89 ;  /* 0x80000059d8597221 */ /* 0x000fe20000010000 */
[----:B------:R-:W-:Y:S01]  /*2ef0*/  SHF.L.U32 R103, R98, 0x10, RZ ;  /* 0x0000001062677819 */ /* 0x000fe200000006ff */
[C---:B------:R-:W-:Y:S01]  /*2f00*/  FMUL.FTZ R136, R101.reuse, R136 ;  /* 0x0000008865887220 */ /* 0x040fe20000410000 */
[----:B------:R-:W-:Y:S01]  /*2f10*/  FMUL.FTZ R99, R101, R99 ;  /* 0x0000006365637220 */ /* 0x000fe20000410000 */
[----:B------:R-:W-:Y:S01]  /*2f20*/  SHF.L.U32 R101, R42, 0x10, RZ ;  /* 0x000000102a657819 */ /* 0x000fe200000006ff */
[----:B------:R-:W-:Y:S01]  /*2f30*/  FMUL.FTZ R137, R88, UR7 ;  /* 0x0000000758897c20 */ /* 0x000fe20008410000 */
[----:B------:R-:W-:Y:S01]  /*2f40*/  FMUL.FTZ R89, R89, UR8 ;  /* 0x0000000859597c20 */ /* 0x000fe20008410000 */
[--C-:B------:R-:W-:Y:S01]  /*2f50*/  FFMA.FTZ R94, R228, UR4, R139.reuse ;  /* 0x00000004e45e7c23 */ /* 0x100fe2000801008b */
[----:B------:R-:W-:Y:S01]  /*2f60*/  FFMA.FTZ R95, R227, UR4, R139 ;  /* 0x00000004e35f7c23 */ /* 0x000fe2000801008b */
[C---:B------:R-:W-:Y:S01]  /*2f70*/  FMUL.FTZ R103, R137.reuse, R103 ;  /* 0x0000006789677220 */ /* 0x040fe20000410000 */
[----:B------:R-:W-:Y:S01]  /*2f80*/  FMUL.FTZ R101, R137, R101 ;  /* 0x0000006589657220 */ /* 0x000fe20000410000 */
[----:B------:R-:W-:Y:S01]  /*2f90*/  PRMT R137, R98, 0x7632, R137 ;  /* 0x0000763262897816 */ /* 0x000fe20000000089 */
[----:B------:R-:W-:Y:S01]  /*2fa0*/  FMUL.FTZ R138, R89, UR7 ;  /* 0x00000007598a7c20 */ /* 0x000fe20008410000 */
[----:B------:R-:W-:Y:S01]  /*2fb0*/  SHF.L.U32 R98, R232, 0x10, RZ ;  /* 0x00000010e8627819 */ /* 0x000fe200000006ff */
[----:B------:R-:W-:Y:S01]  /*2fc0*/  FADD.FTZ R94, R225, -R94 ;  /* 0x8000005ee15e7221 */ /* 0x000fe20000010000 */
[----:B------:R-:W-:Y:S01]  /*2fd0*/  SHF.L.U32 R137, R137, 0x10, RZ ;  /* 0x0000001089897819 */ /* 0x000fe200000006ff */
[----:B------:R-:W-:Y:S01]  /*2fe0*/  FADD.FTZ R95, R217, -R95 ;  /* 0x8000005fd95f7221 */ /* 0x000fe20000010000 */
[----:B------:R-:W-:Y:S01]  /*2ff0*/  F2FP.BF16.F32.PACK_AB R99, R99, R100 ;  /* 0x000000646363723e */ /* 0x000fe200000010ff */
[----:B------:R-:W-:Y:S01]  /*3000*/  FMUL.FTZ R98, R138, R98 ;  /* 0x000000628a627220 */ /* 0x000fe20000410000 */
[----:B------:R-:W-:Y:S01]  /*3010*/  FMUL.FTZ R94, R94, UR8 ;  /* 0x000000085e5e7c20 */ /* 0x000fe20008410000 */
[----:B------:R-:W-:Y:S01]  /*3020*/  FMUL.FTZ R138, R138, R137 ;  /* 0x000000898a8a7220 */ /* 0x000fe20000410000 */
[----:B------:R-:W-:Y:S01]  /*3030*/  SHF.L.U32 R137, R97, 0x10, RZ ;  /* 0x0000001061897819 */ /* 0x000fe200000006ff */
[----:B------:R-:W-:Y:S01]  /*3040*/  FMUL.FTZ R95, R95, UR8 ;  /* 0x000000085f5f7c20 */ /* 0x000fe20008410000 */
[----:B------:R-:W-:Y:S01]  /*3050*/  F2FP.BF16.F32.PACK_AB R98, R98, R101 ;  /* 0x000000656262723e */ /* 0x000fe200000010ff */
[----:B------:R-:W-:Y:S01]  /*3060*/  FMUL.FTZ R101, R94, UR7 ;  /* 0x000000075e657c20 */ /* 0x000fe20008410000 */
[----:B------:R-:W-:Y:S01]  /*3070*/  SHF.L.U32 R100, R41, 0x10, RZ ;  /* 0x0000001029647819 */ /* 0x000fe200000006ff */
[----:B------:R-:W-:Y:S01]  /*3080*/  FADD.FTZ R92, R226, -R92 ;  /* 0x8000005ce25c7221 */ /* 0x000fe20000010000 */
[----:B------:R-:W-:Y:S01]  /*3090*/  PRMT R140, R97, 0x7632, R140 ;  /* 0x00007632618c7816 */ /* 0x000fe2000000008c */
[----:B------:R-:W-:Y:S01]  /*30a0*/  FMUL.FTZ R137, R101, R137 ;  /* 0x0000008965897220 */ /* 0x000fe20000410000 */
[----:B------:R-:W-:Y:S01]  /*30b0*/  SHF.L.U32 R97, R231, 0x10, RZ ;  /* 0x00000010e7617819 */ /* 0x000fe200000006ff */
[----:B------:R-:W-:Y:S01]  /*30c0*/  FMUL.FTZ R100, R101, R100 ;  /* 0x0000006465647220 */ /* 0x000fe20000410000 */
[----:B------:R-:W-:Y:S01]  /*30d0*/  FMUL.FTZ R101, R95, UR7 ;  /* 0x000000075f657c20 */ /* 0x000fe20008410000 */
[----:B------:R-:W-:Y:S01]  /*30e0*/  FFMA.FTZ R93, R229, UR4, R139 ;  /* 0x00000004e55d7c23 */ /* 0x000fe2000801008b */
[----:B------:R-:W-:Y:S01]  /*30f0*/  SHF.L.U32 R140, R140, 0x10, RZ ;  /* 0x000000108c8c7819 */ /* 0x000fe200000006ff */
[----:B------:R-:W-:Y:S01]  /*3100*/  FMUL.FTZ R92, R92, UR8 ;  /* 0x000000085c5c7c20 */ /* 0x000fe20008410000 */
[C---:B------:R-:W-:Y:S01]  /*3110*/  FMUL.FTZ R97, R101.reuse, R97 ;  /* 0x0000006165617220 */ /* 0x040fe20000410000 */
[----:B------:R-:W-:Y:S01]  /*3120*/  FADD.FTZ R93, R218, -R93 ;  /* 0x8000005dda5d7221 */ /* 0x000fe20000010000 */
[----:B------:R-:W-:Y:S01]  /*3130*/  SHF.L.U32 R141, R96, 0x10, RZ ;  /* 0x00000010608d7819 */ /* 0x000fe200000006ff */
[----:B------:R-:W-:Y:S01]  /*3140*/  FMUL.FTZ R140, R101, R140 ;  /* 0x0000008c658c7220 */ /* 0x000fe20000410000 */
[----:B------:R-:W-:Y:S01]  /*3150*/  FMUL.FTZ R101, R92, UR7 ;  /* 0x000000075c657c20 */ /* 0x000fe20008410000 */
[----:B------:R-:W-:Y:S01]  /*3160*/  F2FP.BF16.F32.PACK_AB R97, R97, R100 ;  /* 0x000000646161723e */ /* 0x000fe200000010ff */
[----:B------:R-:W-:Y:S01]  /*3170*/  FMUL.FTZ R93, R93, UR8 ;  /* 0x000000085d5d7c20 */ /* 0x000fe20008410000 */
[----:B------:R-:W-:Y:S01]  /*3180*/  SHF.L.U32 R100, R40, 0x10, RZ ;  /* 0x0000001028647819 */ /* 0x000fe200000006ff */
[----:B------:R-:W-:Y:S01]  /*3190*/  FMUL.FTZ R141, R101, R141 ;  /* 0x0000008d658d7220 */ /* 0x000fe20000410000 */
[----:B------:R-:W-:-:S02]  /*31a0*/  PRMT R142, R96, 0x7632, R142 ;  /* 0x00007632608e7816 */ /* 0x000fc4000000008e */
[----:B------:R-:W-:Y:S01]  /*31b0*/  SHF.L.U32 R96, R230, 0x10, RZ ;  /* 0x00000010e6607819 */ /* 0x000fe200000006ff */
[----:B------:R-:W-:Y:S01]  /*31c0*/  FMUL.FTZ R100, R101, R100 ;  /* 0x0000006465647220 */ /* 0x000fe20000410000 */
[----:B------:R-:W-:Y:S01]  /*31d0*/  FMUL.FTZ R101, R93, UR7 ;  /* 0x000000075d657c20 */ /* 0x000fe20008410000 */
[----:B------:R-:W-:-:S03]  /*31e0*/  SHF.L.U32 R142, R142, 0x10, RZ ;  /* 0x000000108e8e7819 */ /* 0x000fc600000006ff */
[C---:B------:R-:W-:Y:S02]  /*31f0*/  FMUL.FTZ R96, R101.reuse, R96 ;  /* 0x0000006065607220 */ /* 0x040fe40000410000 */
[----:B------:R-:W-:-:S03]  /*3200*/  FMUL.FTZ R142, R101, R142 ;  /* 0x0000008e658e7220 */ /* 0x000fc60000410000 */
[----:B------:R-:W-:-:S07]  /*3210*/  F2FP.BF16.F32.PACK_AB R96, R96, R100 ;  /* 0x000000646060723e */ /* 0x000fce00000010ff */
.L_x_4784:
[----:B------:R-:W0:Y:S01]  /*3220*/  @P0 LDC.64 R100, c[0x0][0x478] ;  /* 0x00011e00ff640b82 */ /* 0x000e220000000a00 */
[----:B------:R-:W-:Y:S02]  /*3230*/  PRMT R215, R44, 0x7632, R215 ;  /* 0x000076322cd77816 */ /* 0x000fe400000000d7 */
[----:B------:R-:W-:Y:S02]  /*3240*/  PRMT R216, R45, 0x7632, R216 ;  /* 0x000076322dd87816 */ /* 0x000fe400000000d8 */
[----:B------:R-:W-:Y:S02]  /*3250*/  PRMT R217, R46, 0x7632, R217 ;  /* 0x000076322ed97816 */ /* 0x000fe400000000d9 */
[----:B------:R-:W-:Y:S01]  /*3260*/  PRMT R218, R47, 0x7632, R218 ;  /* 0x000076322fda7816 */ /* 0x000fe200000000da */
[----:B0-----:R-:W-:-:S05]  /*3270*/  @P0 IMAD.WIDE.U32 R100, R170, 0x20, R100 ;  /* 0x00000020aa640825 */ /* 0x001fca00078e0064 */
[----:B------:R-:W-:Y:S04]  /*3280*/  @P0 STG.E.128 desc[UR10][R100.64], R92 ;  /* 0x0000005c64000986 */ /* 0x000fe8000c101d0a */
[----:B------:R0:W-:Y:S02]  /*3290*/  @P0 STG.E.128 desc[UR10][R100.64+0x10], R88 ;  /* 0x0000105864000986 */ /* 0x0001e4000c101d0a */
[----:B0-----:R-:W-:-:S05]  /*32a0*/  MOV R100, 0x10 ;  /* 0x0000001000647802 */ /* 0x001fca0000000f00 */
[----:B------:R-:W-:-:S05]  /*32b0*/  IMAD.WIDE.U32 R100, R170, R100, UR26 ;  /* 0x0000001aaa647e25 */ /* 0x000fca000f8e0064 */
[----:B------:R0:W-:Y:S02]  /*32c0*/  STG.E.128 desc[UR10][R100.64], R96 ;  /* 0x0000006064007986 */ /* 0x0001e4000c101d0a */
[----:B0-----:R-:W-:-:S05]  /*32d0*/  HFMA2 R96, -RZ, RZ, 0, 9.5367431640625e-07 ;  /* 0x00000010ff607431 */ /* 0x001fca00000001ff */
[----:B------:R-:W-:-:S06]  /*32e0*/  IMAD.WIDE.U32 R96, R169, R96, UR24 ;  /* 0x00000018a9607e25 */ /* 0x000fcc000f8e0060 */
[----:B------:R-:W5:Y:S01]  /*32f0*/  LDG.E.128 R96, desc[UR10][R96.64] ;  /* 0x0000000a60607981 */ /* 0x000f62000c1e1d00 */
        /* <DEDUP_REMOVED lines=9> */
[----:B------:R-:W-:Y:S01]  /*3390*/  FMUL.FTZ R90, R181, UR8 ;  /* 0x00000008b55a7c20 */ /* 0x000fe20008410000 */
[----:B-----5:R-:W-:Y:S01]  /*33a0*/  SHF.L.U32 R170, R99, 0x10, RZ ;  /* 0x0000001063aa7819 */ /* 0x020fe200000006ff */
[----:B------:R-:W-:Y:S01]  /*33b0*/  FMUL.FTZ R91, R91, UR8 ;  /* 0x000000085b5b7c20 */ /* 0x000fe20008410000 */
[----:B------:R-:W-:Y:S01]  /*33c0*/  SHF.L.U32 R100, R47, 0x10, RZ ;  /* 0x000000102f647819 */ /* 0x000fe200000006ff */
[----:B------:R-:W-:Y:S01]  /*33d0*/  FMUL.FTZ R101, R90, UR7 ;  /* 0x000000075a657c20 */ /* 0x000fe20008410000 */
[----:B------:R-:W-:Y:S01]  /*33e0*/  PRMT R174, R99, 0x7632, R174 ;  /* 0x0000763263ae7816 */ /* 0x000fe200000000ae */
        /* <DEDUP_REMOVED lines=35> */
[C---:B------:R-:W-:Y:S01]  /*3620*/  FMUL.FTZ R175, R101.reuse, R175 ;  /* 0x000000af65af7220 */ /* 0x040fe20000410000 */
[----:B------:R-:W-:Y:S01]  /*3630*/  SHF.L.U32 R97, R216, 0x10, RZ ;  /* 0x00000010d8617819 */ /* 0x000fe200000006ff */
[----:B------:R-:W-:Y:S01]  /*3640*/  FMUL.FTZ R100, R101, R100 ;  /* 0x0000006465647220 */ /* 0x000fe20000410000 */
[----:B------:R-:W-:Y:S01]  /*3650*/  FMUL.FTZ R101, R95, UR7 ;  /* 0x000000075f657c20 */ /* 0x000fe20008410000 */
[----:B------:R-:W-:Y:S01]  /*3660*/  SHF.L.U32 R177, R177, 0x10, RZ ;  /* 0x00000010b1b17819 */ /* 0x000fe200000006ff */
[----:B------:R-:W-:Y:S01]  /*3670*/  FMUL.FTZ R92, R92, UR8 ;  /* 0x000000085c5c7c20 */ /* 0x000fe20008410000 */
[----:B------:R-:W-:Y:S01]  /*3680*/  FADD.FTZ R93, R187, -R93 ;  /* 0x8000005dbb5d7221 */ /* 0x000fe20000010000 */
[C---:B------:R-:W-:Y:S01]  /*3690*/  FMUL.FTZ R97, R101.reuse, R97 ;  /* 0x0000006165617220 */ /* 0x040fe20000410000 */
[----:B------:R-:W-:Y:S01]  /*36a0*/  SHF.L.U32 R178, R96, 0x10, RZ ;  /* 0x0000001060b27819 */ /* 0x000fe200000006ff */
[----:B------:R-:W-:Y:S01]  /*36b0*/  FMUL.FTZ R177, R101, R177 ;  /* 0x000000b165b17220 */ /* 0x000fe20000410000 */
[----:B------:R-:W-:Y:S01]  /*36c0*/  FMUL.FTZ R101, R92, UR7 ;  /* 0x000000075c657c20 */ /* 0x000fe20008410000 */
[----:B------:R-:W-:Y:S01]  /*36d0*/  FMUL.FTZ R93, R93, UR8 ;  /* 0x000000085d5d7c20 */ /* 0x000fe20008410000 */
[----:B------:R-:W-:-:S02]  /*36e0*/  F2FP.BF16.F32.PACK_AB R97, R97, R100 ;  /* 0x000000646161723e */ /* 0x000fc400000010ff */
[----:B------:R-:W-:Y:S01]  /*36f0*/  SHF.L.U32 R100, R44, 0x10, RZ ;  /* 0x000000102c647819 */ /* 0x000fe200000006ff */
[----:B------:R-:W-:Y:S01]  /*3700*/  FMUL.FTZ R178, R101, R178 ;  /* 0x000000b265b27220 */ /* 0x000fe20000410000 */
[----:B------:R-:W-:Y:S02]  /*3710*/  PRMT R179, R96, 0x7632, R179 ;  /* 0x0000763260b37816 */ /* 0x000fe400000000b3 */
[----:B------:R-:W-:Y:S01]  /*3720*/  SHF.L.U32 R96, R215, 0x10, RZ ;  /* 0x00000010d7607819 */ /* 0x000fe200000006ff */
[----:B------:R-:W-:Y:S01]  /*3730*/  FMUL.FTZ R100, R101, R100 ;  /* 0x0000006465647220 */ /* 0x000fe20000410000 */
[----:B------:R-:W-:Y:S01]  /*3740*/  FMUL.FTZ R101, R93, UR7 ;  /* 0x000000075d657c20 */ /* 0x000fe20008410000 */
[----:B------:R-:W-:-:S03]  /*3750*/  SHF.L.U32 R179, R179, 0x10, RZ ;  /* 0x00000010b3b37819 */ /* 0x000fc600000006ff */
[C---:B------:R-:W-:Y:S02]  /*3760*/  FMUL.FTZ R96, R101.reuse, R96 ;  /* 0x0000006065607220 */ /* 0x040fe40000410000 */
[----:B------:R-:W-:-:S03]  /*3770*/  FMUL.FTZ R179, R101, R179 ;  /* 0x000000b365b37220 */ /* 0x000fc60000410000 */
[----:B------:R-:W-:Y:S01]  /*3780*/  F2FP.BF16.F32.PACK_AB R96, R96, R100 ;  /* 0x000000646060723e */ /* 0x000fe200000010ff */
[----:B------:R-:W-:Y:S06]  /*3790*/  BRA `(.L_x_4786) ;  /* 0x0000000400207947 */ /* 0x000fec0003800000 */
.L_x_4785:
[--C-:B------:R-:W-:Y:S01]  /*37a0*/  FFMA.FTZ R181, R181, UR4, R139.reuse ;  /* 0x00000004b5b57c23 */ /* 0x100fe2000801008b */
[--C-:B------:R-:W-:Y:S01]  /*37b0*/  FFMA.FTZ R100, R186, UR4, R139.reuse ;  /* 0x00000004ba647c23 */ /* 0x100fe2000801008b */
[--C-:B------:R-:W-:Y:S01]  /*37c0*/  FFMA.FTZ R174, R174, UR4, R139.reuse ;  /* 0x00000004aeae7c23 */ /* 0x100fe2000801008b */
[----:B------:R-:W-:Y:S01]  /*37d0*/  FFMA.FTZ R180, R180, UR4, R139 ;  /* 0x00000004b4b47c23 */ /* 0x000fe2000801008b */
[----:B------:R-:W-:Y:S01]  /*37e0*/  FADD.FTZ R181, R184, -R181 ;  /* 0x800000b5b8b57221 */ /* 0x000fe20000010000 */
[----:B------:R-:W-:Y:S01]  /*37f0*/  FADD.FTZ R100, R190, -R100 ;  /* 0x80000064be647221 */ /* 0x000fe20000010000 */
[--C-:B------:R-:W-:Y:S01]  /*3800*/  FADD.FTZ R178, R178, -R174.reuse ;  /* 0x800000aeb2b27221 */ /* 0x100fe20000010000 */
[----:B-----5:R-:W-:Y:S01]  /*3810*/  SHF.L.U32 R143, R99, 0x10, RZ ;  /* 0x00000010638f7819 */ /* 0x020fe200000006ff */
[----:B------:R-:W-:Y:S01]  /*3820*/  FMUL.FTZ R101, R181, UR8 ;  /* 0x00000008b5657c20 */ /* 0x000fe20008410000 */
[----:B------:R-:W-:Y:S01]  /*3830*/  SHF.L.U32 R170, R47, 0x10, RZ ;  /* 0x000000102faa7819 */ /* 0x000fe200000006ff */
[--C-:B------:R-:W-:Y:S01]  /*3840*/  FFMA.FTZ R176, R176, UR4, R139.reuse ;  /* 0x00000004b0b07c23 */ /* 0x100fe2000801008b */
[----:B------:R-:W-:Y:S01]  /*3850*/  PRMT R174, R99, 0x7632, R174 ;  /* 0x0000763263ae7816 */ /* 0x000fe200000000ae */
[----:B------:R-:W-:Y:S01]  /*3860*/  FMUL.FTZ R101, R101, UR7 ;  /* 0x0000000765657c20 */ /* 0x000fe20008410000 */
[----:B------:R-:W-:Y:S01]  /*3870*/  FMUL.FTZ R100, R100, UR8 ;  /* 0x0000000864647c20 */ /* 0x000fe20008410000 */
[----:B------:R-:W-:Y:S01]  /*3880*/  FADD.FTZ R183, R183, -R180 ;  /* 0x800000b4b7b77221 */ /* 0x000fe20000010000 */
[--C-:B------:R-:W-:Y:S01]  /*3890*/  FFMA.FTZ R177, R177, UR4, R139.reuse ;  /* 0x00000004b1b17c23 */ /* 0x100fe2000801008b */
[C---:B------:R-:W-:Y:S01]  /*38a0*/  FMUL.FTZ R143, R101.reuse, R143 ;  /* 0x0000008f658f7220 */ /* 0x040fe20000410000 */
[----:B------:R-:W-:Y:S01]  /*38b0*/  FMUL.FTZ R99, R101, R170 ;  /* 0x000000aa65637220 */ /* 0x000fe20000410000 */
[----:B------:R-:W-:Y:S01]  /*38c0*/  SHF.L.U32 R174, R174, 0x10, RZ ;  /* 0x00000010aeae7819 */ /* 0x000fe200000006ff */
[----:B------:R-:W-:Y:S01]  /*38d0*/  FFMA.FTZ R175, R175, UR4, R139 ;  /* 0x00000004afaf7c23 */ /* 0x000fe2000801008b */
[----:B------:R-:W-:Y:S01]  /*38e0*/  FADD.FTZ R179, R179, -R176 ;  /* 0x800000b0b3b37221 */ /* 0x000fe20000010000 */
[----:B------:R-:W-:Y:S01]  /*38f0*/  FMUL.FTZ R100, R100, UR7 ;  /* 0x0000000764647c20 */ /* 0x000fe20008410000 */
[----:B------:R-:W-:Y:S01]  /*3900*/  SHF.L.U32 R101, R218, 0x10, RZ ;  /* 0x00000010da657819 */ /* 0x000fe200000006ff */
[----:B------:R-:W-:Y:S01]  /*3910*/  FMUL.FTZ R183, R183, UR8 ;  /* 0x00000008b7b77c20 */ /* 0x000fe20008410000 */
[----:B------:R-:W-:Y:S01]  /*3920*/  FADD.FTZ R188, R188, -R177 ;  /* 0x800000b1bcbc7221 */ /* 0x000fe20000010000 */
[----:B------:R-:W-:Y:S01]  /*3930*/  FADD.FTZ R187, R187, -R175 ;  /* 0x800000afbbbb7221 */ /* 0x000fe20000010000 */
[C---:B------:R-:W-:Y:S01]  /*3940*/  FMUL.FTZ R174, R100.reuse, R174 ;  /* 0x000000ae64ae7220 */ /* 0x040fe20000410000 */
[----:B------:R-:W-:Y:S01]  /*3950*/  FMUL.FTZ R177, R179, UR8 ;  /* 0x00000008b3b17c20 */ /* 0x000fe20008410000 */
[----:B------:R-:W-:Y:S01]  /*3960*/  FMUL.FTZ R100, R100, R101 ;  /* 0x0000006564647220 */ /* 0x000fe20000410000 */
[----:B------:R-:W-:Y:S01]  /*3970*/  SHF.L.U32 R175, R46, 0x10, RZ ;  /* 0x000000102eaf7819 */ /* 0x000fe200000006ff */
[----:B------:R-:W-:Y:S01]  /*3980*/  FMUL.FTZ R101, R183, UR7 ;  /* 0x00000007b7657c20 */ /* 0x000fe20008410000 */
[----:B------:R-:W-:Y:S01]  /*3990*/  SHF.L.U32 R179, R45, 0x10, RZ ;  /* 0x000000102db37819 */ /* 0x000fe200000006ff */
[----:B------:R-:W-:Y:S01]  /*39a0*/  FMUL.FTZ R177, R177, UR7 ;  /* 0x00000007b1b17c20 */ /* 0x000fe20008410000 */
[----:B------:R-:W-:Y:S01]  /*39b0*/  PRMT R180, R97, 0x7632, R180 ;  /* 0x0000763261b47816 */ /* 0x000fe200000000b4 */
[----:B------:R-:W-:Y:S01]  /*39c0*/  FMUL.FTZ R188, R188, UR8 ;  /* 0x00000008bcbc7c20 */ /* 0x000fe20008410000 */
[C---:B------:R-:W-:Y:S01]  /*39d0*/  SHF.L.U32 R170, R98.reuse, 0x10, RZ ;  /* 0x0000001062aa7819 */ /* 0x040fe200000006ff */
[----:B------:R-:W-:Y:S01]  /*39e0*/  FFMA.FTZ R185, R185, UR4, R139 ;  /* 0x00000004b9b97c23 */ /* 0x000fe2000801008b */
[----:B------:R-:W-:Y:S01]  /*39f0*/  PRMT R176, R98, 0x7632, R176 ;  /* 0x0000763262b07816 */ /* 0x000fe200000000b0 */
[----:B------:R-:W-:Y:S01]  /*3a00*/  FMUL.FTZ R98, R101, R175 ;  /* 0x000000af65627220 */ /* 0x000fe20000410000 */
[----:B------:R-:W-:Y:S01]  /*3a10*/  SHF.L.U32 R175, R97, 0x10, RZ ;  /* 0x0000001061af7819 */ /* 0x000fe200000006ff */
[C---:B------:R-:W-:Y:S01]  /*3a20*/  FMUL.FTZ R97, R177.reuse, R179 ;  /* 0x000000b3b1617220 */ /* 0x040fe20000410000 */
[----:B------:R-:W-:Y:S01]  /*3a30*/  SHF.L.U32 R180, R180, 0x10, RZ ;  /* 0x00000010b4b47819 */ /* 0x000fe200000006ff */
[----:B------:R-:W-:Y:S01]  /*3a40*/  FMUL.FTZ R188, R188, UR7 ;  /* 0x00000007bcbc7c20 */ /* 0x000fe20008410000 */
[----:B------:R-:W-:Y:S01]  /*3a50*/  SHF.L.U32 R179, R216, 0x10, RZ ;  /* 0x00000010d8b37819 */ /* 0x000fe200000006ff */
[----:B------:R-:W-:Y:S01]  /*3a60*/  FMUL.FTZ R175, R177, R175 ;  /* 0x000000afb1af7220 */ /* 0x000fe20000410000 */
[----:B------:R-:W-:Y:S01]  /*3a70*/  FMUL.FTZ R178, R178, UR8 ;  /* 0x00000008b2b27c20 */ /* 0x000fe20008410000 */
[C---:B------:R-:W-:Y:S01]  /*3a80*/  FMUL.FTZ R177, R188.reuse, R180 ;  /* 0x000000b4bcb17220 */ /* 0x040fe20000410000 */
[----:B------:R-:W-:Y:S01]  /*3a90*/  FADD.FTZ R189, R189, -R185 ;  /* 0x800000b9bdbd7221 */ /* 0x000fe20000010000 */
[----:B------:R-:W-:Y:S01]  /*3aa0*/  FMUL.FTZ R180, R188, R179 ;  /* 0x000000b3bcb47220 */ /* 0x000fe20000410000 */
[----:B------:R-:W-:Y:S01]  /*3ab0*/  SHF.L.U32 R179, R44, 0x10, RZ ;  /* 0x000000102cb37819 */ /* 0x000fe200000006ff */
[----:B------:R-:W-:Y:S01]  /*3ac0*/  FMUL.FTZ R183, R178, UR7 ;  /* 0x00000007b2b77c20 */ /* 0x000fe20008410000 */
[C---:B------:R-:W-:Y:S01]  /*3ad0*/  PRMT R181, R96.reuse, 0x7632, R181 ;  /* 0x0000763260b57816 */ /* 0x040fe200000000b5 */
[----:B------:R-:W-:Y:S01]  /*3ae0*/  FMUL.FTZ R189, R189, UR8 ;  /* 0x00000008bdbd7c20 */ /* 0x000fe20008410000 */
[----:B------:R-:W-:Y:S01]  /*3af0*/  SHF.L.U32 R178, R96, 0x10, RZ ;  /* 0x0000001060b27819 */ /* 0x000fe200000006ff */
[----:B------:R-:W-:Y:S01]  /*3b00*/  FMUL.FTZ R187, R187, UR8 ;  /* 0x00000008bbbb7c20 */ /* 0x000fe20008410000 */
        /* <DEDUP_REMOVED lines=10> */
[C---:B------:R-:W-:Y:S01]  /*3bb0*/  FMUL.FTZ R179, R187.reuse, R179 ;  /* 0x000000b3bbb37220 */ /* 0x040fe20000410000 */
[----:B------:R-:W-:Y:S01]  /*3bc0*/  FMUL.FTZ R181, R187, R181 ;  /* 0x000000b5bbb57220 */ /* 0x000fe20000410000 */
[----:B------:R-:W-:Y:S01]  /*3bd0*/  F2FP.BF16.F32.PACK_AB R99, R100, R99 ;  /* 0x000000636463723e */ /* 0x000fe200000010ff */
[----:B------:R-:W-:Y:S01]  /*3be0*/  FMUL.FTZ R176, R189, R176 ;  /* 0x000000b0bdb07220 */ /* 0x000fe20000410000 */
[----:B------:R-:W-:-:S02]  /*3bf0*/  F2FP.BF16.F32.PACK_AB R98, R101, R98 ;  /* 0x000000626562723e */ /* 0x000fc400000010ff */
[----:B------:R-:W-:Y:S02]  /*3c00*/  F2FP.BF16.F32.PACK_AB R97, R180, R97 ;  /* 0x00000061b461723e */ /* 0x000fe400000010ff */
[----:B------:R-:W-:-:S07]  /*3c10*/  F2FP.BF16.F32.PACK_AB R96, R181, R96 ;  /* 0x00000060b560723e */ /* 0x000fce00000010ff */
.L_x_4786:
        /* <DEDUP_REMOVED lines=17> */
[----:B-----5:R-:W-:Y:S01]  /*3d30*/  SHF.L.U32 R91, R99, 0x10, RZ ;  /* 0x00000010635b7819 */ /* 0x020fe200000006ff */
[--C-:B------:R-:W-:Y:S01]  /*3d40*/  FFMA.FTZ R89, R120, UR4, R139.reuse ;  /* 0x0000000478597c23 */ /* 0x100fe2000801008b */
[----:B------:R-:W-:Y:S01]  /*3d50*/  FADD.FTZ R128, R129, -R128 ;  /* 0x8000008081807221 */ /* 0x000fe20000010000 */
[----:B------:R-:W-:Y:S01]  /*3d60*/  FADD.FTZ R135, R135, -R90 ;  /* 0x8000005a87877221 */ /* 0x000fe20000010000 */
[----:B------:R-:W-:Y:S01]  /*3d70*/  FFMA.FTZ R88, R123, UR4, R139 ;  /* 0x000000047b587c23 */ /* 0x000fe2000801008b */
[----:B------:R-:W-:Y:S01]  /*3d80*/  PRMT R99, R99, 0x7632, R99 ;  /* 0x0000763263637816 */ /* 0x000fe20000000063 */
[----:B------:R-:W-:Y:S01]  /*3d90*/  FMUL.FTZ R90, R128, UR8 ;  /* 0x00000008805a7c20 */ /* 0x000fe20008410000 */
[----:B------:R-:W-:Y:S01]  /*3da0*/  FFMA.FTZ R94, R122, UR4, R139 ;  /* 0x000000047a5e7c23 */ /* 0x000fe2000801008b */
[----:B------:R-:W-:Y:S01]  /*3db0*/  FADD.FTZ R95, R133, -R88 ;  /* 0x80000058855f7221 */ /* 0x000fe20000010000 */
[----:B------:R-:W-:Y:S01]  /*3dc0*/  FADD.FTZ R92, R124, -R89 ;  /* 0x800000597c5c7221 */ /* 0x000fe20000010000 */
[----:B------:R-:W-:Y:S01]  /*3dd0*/  FMUL.FTZ R100, R90, UR7 ;  /* 0x000000075a647c20 */ /* 0x000fe20008410000 */
[--C-:B------:R-:W-:Y:S01]  /*3de0*/  FFMA.FTZ R88, R126, UR4, R139.reuse ;  /* 0x000000047e587c23 */ /* 0x100fe2000801008b */
[----:B------:R-:W-:Y:S01]  /*3df0*/  SHF.L.U32 R122, R99, 0x10, RZ ;  /* 0x00000010637a7819 */ /* 0x000fe200000006ff */
[----:B------:R-:W-:Y:S01]  /*3e00*/  FFMA.FTZ R89, R130, UR4, R139 ;  /* 0x0000000482597c23 */ /* 0x000fe2000801008b */
[----:B------:R-:W-:Y:S01]  /*3e10*/  FMUL.FTZ R120, R100, R91 ;  /* 0x0000005b64787220 */ /* 0x000fe20000410000 */
[----:B------:R-:W-:Y:S01]  /*3e20*/  FMUL.FTZ R91, R135, UR8 ;  /* 0x00000008875b7c20 */ /* 0x000fe20008410000 */
[----:B------:R-:W-:Y:S01]  /*3e30*/  SHF.L.U32 R124, R184, 0x10, RZ ;  /* 0x00000010b87c7819 */ /* 0x000fe200000006ff */
[----:B------:R-:W-:Y:S01]  /*3e40*/  FADD.FTZ R88, R127, -R88 ;  /* 0x800000587f587221 */ /* 0x000fe20000010000 */
[----:B------:R-:W-:Y:S01]  /*3e50*/  FADD.FTZ R89, R134, -R89 ;  /* 0x8000005986597221 */ /* 0x000fe20000010000 */
[----:B------:R-:W-:Y:S01]  /*3e60*/  FMUL.FTZ R99, R91, UR7 ;  /* 0x000000075b637c20 */ /* 0x000fe20008410000 */
[----:B------:R-:W-:Y:S01]  /*3e70*/  SHF.L.U32 R101, R51, 0x10, RZ ;  /* 0x0000001033657819 */ /* 0x000fe200000006ff */
[----:B------:R-:W-:Y:S01]  /*3e80*/  FMUL.FTZ R88, R88, UR8 ;  /* 0x0000000858587c20 */ /* 0x000fe20008410000 */
[----:B------:R-:W-:Y:S01]  /*3e90*/  FMUL.FTZ R89, R89, UR8 ;  /* 0x0000000859597c20 */ /* 0x000fe20008410000 */
[C---:B------:R-:W-:Y:S01]  /*3ea0*/  FMUL.FTZ R122, R99.reuse, R122 ;  /* 0x0000007a637a7220 */ /* 0x040fe20000410000 */
[----:B------:R-:W-:Y:S01]  /*3eb0*/  FMUL.FTZ R99, R99, R124 ;  /* 0x0000007c63637220 */ /* 0x000fe20000410000 */
[----:B------:R-:W-:Y:S01]  /*3ec0*/  SHF.L.U32 R124, R98, 0x10, RZ ;  /* 0x00000010627c7819 */ /* 0x000fe200000006ff */
[----:B------:R-:W-:Y:S01]  /*3ed0*/  FMUL.FTZ R100, R100, R101 ;  /* 0x0000006564647220 */ /* 0x000fe20000410000 */
[----:B------:R-:W-:Y:S01]  /*3ee0*/  PRMT R98, R98, 0x7632, R98 ;  /* 0x0000763262627816 */ /* 0x000fe20000000062 */
[----:B------:R-:W-:Y:S01]  /*3ef0*/  FMUL.FTZ R101, R88, UR7 ;  /* 0x0000000758657c20 */ /* 0x000fe20008410000 */
[----:B------:R-:W-:Y:S01]  /*3f00*/  FADD.FTZ R94, R125, -R94 ;  /* 0x8000005e7d5e7221 */ /* 0x000fe20000010000 */
[----:B------:R-:W-:Y:S01]  /*3f10*/  FFMA.FTZ R93, R121, UR4, R139 ;  /* 0x00000004795d7c23 */ /* 0x000fe2000801008b */
[----:B------:R-:W-:Y:S01]  /*3f20*/  SHF.L.U32 R123, R98, 0x10, RZ ;  /* 0x00000010627b7819 */ /* 0x000fe200000006ff */
[----:B------:R-:W-:Y:S01]  /*3f30*/  FMUL.FTZ R98, R89, UR7 ;  /* 0x0000000759627c20 */ /* 0x000fe20008410000 */
[----:B------:R-:W-:Y:S01]  /*3f40*/  SHF.L.U32 R126, R50, 0x10, RZ ;  /* 0x00000010327e7819 */ /* 0x000fe200000006ff */
[----:B------:R-:W-:Y:S01]  /*3f50*/  FMUL.FTZ R121, R101, R124 ;  /* 0x0000007c65797220 */ /* 0x000fe20000410000 */
[----:B------:R-:W-:Y:S01]  /*3f60*/  SHF.L.U32 R125, R183, 0x10, RZ ;  /* 0x00000010b77d7819 */ /* 0x000fe200000006ff */
[----:B------:R-:W-:Y:S01]  /*3f70*/  FMUL.FTZ R124, R98, R123 ;  /* 0x0000007b627c7220 */ /* 0x000fe20000410000 */
[----:B------:R-:W-:Y:S01]  /*3f80*/  FMUL.FTZ R94, R94, UR8 ;  /* 0x000000085e5e7c20 */ /* 0x000fe20008410000 */
[----:B------:R-:W-:Y:S01]  /*3f90*/  SHF.L.U32 R123, R97, 0x10, RZ ;  /* 0x00000010617b7819 */ /* 0x000fe200000006ff */
[----:B------:R-:W-:Y:S01]  /*3fa0*/  FMUL.FTZ R95, R95, UR8 ;  /* 0x000000085f5f7c20 */ /* 0x000fe20008410000 */
[----:B------:R-:W-:Y:S01]  /*3fb0*/  PRMT R97, R97, 0x7632, R97 ;  /* 0x0000763261617816 */ /* 0x000fe20000000061 */
[----:B------:R-:W-:Y:S01]  /*3fc0*/  FMUL.FTZ R101, R101, R126 ;  /* 0x0000007e65657220 */ /* 0x000fe20000410000 */
[----:B------:R-:W-:Y:S01]  /*3fd0*/  FMUL.FTZ R98, R98, R125 ;  /* 0x0000007d62627220 */ /* 0x000fe20000410000 */
[----:B------:R-:W-:Y:S01]  /*3fe0*/  SHF.L.U32 R125, R49, 0x10, RZ ;  /* 0x00000010317d7819 */ /* 0x000fe200000006ff */
[----:B------:R-:W-:Y:S01]  /*3ff0*/  FMUL.FTZ R126, R94, UR7 ;  /* 0x000000075e7e7c20 */ /* 0x000fe20008410000 */
[----:B------:R-:W-:Y:S01]  /*4000*/  SHF.L.U32 R128, R97, 0x10, RZ ;  /* 0x0000001061807819 */ /* 0x000fe200000006ff */
[----:B------:R-:W-:Y:S01]  /*4010*/  FMUL.FTZ R97, R95, UR7 ;  /* 0x000000075f617c20 */ /* 0x000fe20008410000 */
[----:B------:R-:W-:Y:S01]  /*4020*/  SHF.L.U32 R130, R181, 0x10, RZ ;  /* 0x00000010b5827819 */ /* 0x000fe200000006ff */
[C---:B------:R-:W-:Y:S01]  /*4030*/  FMUL.FTZ R123, R126.reuse, R123 ;  /* 0x0000007b7e7b7220 */ /* 0x040fe20000410000 */
[----:B------:R-:W-:Y:S01]  /*4040*/  FMUL.FTZ R126, R126, R125 ;  /* 0x0000007d7e7e7220 */ /* 0x000fe20000410000 */
[----:B------:R-:W-:Y:S01]  /*4050*/  FMUL.FTZ R92, R92, UR8 ;  /* 0x000000085c5c7c20 */ /* 0x000fe20008410000 */
[C---:B------:R-:W-:Y:S01]  /*4060*/  FMUL.FTZ R125, R97.reuse, R128 ;  /* 0x00000080617d7220 */ /* 0x040fe20000410000 */
[----:B------:R-:W-:Y:S01]  /*4070*/  FMUL.FTZ R97, R97, R130 ;  /* 0x0000008261617220 */ /* 0x000fe20000410000 */
[----:B------:R-:W-:Y:S01]  /*4080*/  F2FP.BF16.F32.PACK_AB R98, R98, R101 ;  /* 0x000000656262723e */ /* 0x000fe200000010ff */
[----:B------:R-:W-:Y:S01]  /*4090*/  FADD.FTZ R93, R132, -R93 ;  /* 0x8000005d845d7221 */ /* 0x000fe20000010000 */
[----:B------:R-:W-:Y:S01]  /*40a0*/  F2FP.BF16.F32.PACK_AB R99, R99, R100 ;  /* 0x000000646363723e */ /* 0x000fe200000010ff */
[----:B------:R-:W-:Y:S01]  /*40b0*/  FMUL.FTZ R100, R92, UR7 ;  /* 0x000000075c647c20 */ /* 0x000fe20008410000 */
[----:B------:R-:W-:Y:S01]  /*40c0*/  SHF.L.U32 R101, R96, 0x10, RZ ;  /* 0x0000001060657819 */ /* 0x000fe200000006ff */
[----:B------:R-:W-:Y:S01]  /*40d0*/  FMUL.FTZ R93, R93, UR8 ;  /* 0x000000085d5d7c20 */ /* 0x000fe20008410000 */
[----:B------:R-:W-:-:S02]  /*40e0*/  SHF.L.U32 R127, R48, 0x10, RZ ;  /* 0x00000010307f7819 */ /* 0x000fc400000006ff */
[----:B------:R-:W-:Y:S02]  /*40f0*/  PRMT R96, R96, 0x7632, R96 ;  /* 0x0000763260607816 */ /* 0x000fe40000000060 */
[----:B------:R-:W-:Y:S01]  /*4100*/  F2FP.BF16.F32.PACK_AB R97, R97, R126 ;  /* 0x0000007e6161723e */ /* 0x000fe200000010ff */
[C---:B------:R-:W-:Y:S01]  /*4110*/  FMUL.FTZ R126, R100.reuse, R101 ;  /* 0x00000065647e7220 */ /* 0x040fe20000410000 */
[----:B------:R-:W-:Y:S01]  /*4120*/  FMUL.FTZ R100, R100, R127 ;  /* 0x0000007f64647220 */ /* 0x000fe20000410000 */
[----:B------:R-:W-:Y:S01]  /*4130*/  SHF.L.U32 R127, R96, 0x10, RZ ;  /* 0x00000010607f7819 */ /* 0x000fe200000006ff */
[----:B------:R-:W-:Y:S01]  /*4140*/  FMUL.FTZ R96, R93, UR7 ;  /* 0x000000075d607c20 */ /* 0x000fe20008410000 */
[----:B------:R-:W-:-:S03]  /*4150*/  SHF.L.U32 R101, R180, 0x10, RZ ;  /* 0x00000010b4657819 */ /* 0x000fc600000006ff */
[C---:B------:R-:W-:Y:S02]  /*4160*/  FMUL.FTZ R127, R96.reuse, R127 ;  /* 0x0000007f607f7220 */ /* 0x040fe40000410000 */
[----:B------:R-:W-:-:S05]  /*4170*/  FMUL.FTZ R101, R96, R101 ;  /* 0x0000006560657220 */ /* 0x000fca0000410000 */
[----:B------:R-:W-:Y:S01]  /*4180*/  F2FP.BF16.F32.PACK_AB R96, R101, R100 ;  /* 0x000000646560723e */ /* 0x000fe200000010ff */
[----:B------:R-:W-:Y:S06]  /*4190*/  BRA `(.L_x_4788) ;  /* 0x0000000400207947 */ /* 0x000fec0003800000 */
.L_x_4787:
[--C-:B------:R-:W-:Y:S01]  /*41a0*/  FFMA.FTZ R128, R128, UR4, R139.reuse ;  /* 0x0000000480807c23 */ /* 0x100fe2000801008b */
[--C-:B------:R-:W-:Y:S01]  /*41b0*/  FFMA.FTZ R101, R130, UR4, R139.reuse ;  /* 0x0000000482657c23 */ /* 0x100fe2000801008b */
[--C-:B------:R-:W-:Y:S01]  /*41c0*/  FFMA.FTZ R100, R120, UR4, R139.reuse ;  /* 0x0000000478647c23 */ /* 0x100fe2000801008b */
[--C-:B------:R-:W-:Y:S01]  /*41d0*/  FFMA.FTZ R123, R123, UR4, R139.reuse ;  /* 0x000000047b7b7c23 */ /* 0x100fe2000801008b */
[----:B------:R-:W-:Y:S01]  /*41e0*/  FADD.FTZ R128, R129, -R128 ;  /* 0x8000008081807221 */ /* 0x000fe20000010000 */
[--C-:B------:R-:W-:Y:S01]  /*41f0*/  FFMA.FTZ R122, R122, UR4, R139.reuse ;  /* 0x000000047a7a7c23 */ /* 0x100fe2000801008b */
[----:B------:R-:W-:Y:S01]  /*4200*/  FFMA.FTZ R120, R131, UR4, R139 ;  /* 0x0000000483787c23 */ /* 0x000fe2000801008b */
[----:B------:R-:W-:Y:S01]  /*4210*/  FADD.FTZ R134, R134, -R101 ;  /* 0x8000006586867221 */ /* 0x000fe20000010000 */
[----:B------:R-:W-:Y:S01]  /*4220*/  FFMA.FTZ R121, R121, UR4, R139 ;  /* 0x0000000479797c23 */ /* 0x000fe2000801008b */
[----:B------:R-:W-:Y:S01]  /*4230*/  FMUL.FTZ R101, R128, UR8 ;  /* 0x0000000880657c20 */ /* 0x000fe20008410000 */
[----:B------:R-:W-:Y:S01]  /*4240*/  FADD.FTZ R133, R133, -R123 ;  /* 0x8000007b85857221 */ /* 0x000fe20000010000 */
[----:B------:R-:W-:Y:S01]  /*4250*/  FADD.FTZ R125, R125, -R122 ;  /* 0x8000007a7d7d7221 */ /* 0x000fe20000010000 */
[----:B------:R-:W-:Y:S01]  /*4260*/  FADD.FTZ R123, R135, -R120 ;  /* 0x80000078877b7221 */ /* 0x000fe20000010000 */
[----:B------:R-:W-:Y:S01]  /*4270*/  SHF.L.U32 R122, R51, 0x10, RZ ;  /* 0x00000010337a7819 */ /* 0x000fe200000006ff */
[----:B------:R-:W-:Y:S01]  /*4280*/  FADD.FTZ R132, R132, -R121 ;  /* 0x8000007984847221 */ /* 0x000fe20000010000 */
[----:B------:R-:W-:Y:S01]  /*4290*/  FFMA.FTZ R126, R126, UR4, R139 ;  /* 0x000000047e7e7c23 */ /* 0x000fe2000801008b */
[----:B------:R-:W-:Y:S01]  /*42a0*/  FMUL.FTZ R101, R101, UR7 ;  /* 0x0000000765657c20 */ /* 0x000fe20008410000 */
[----:B-----5:R-:W-:Y:S01]  /*42b0*/  PRMT R121, R99, 0x7632, R121 ;  /* 0x0000763263797816 */ /* 0x020fe20000000079 */
[----:B------:R-:W-:Y:S01]  /*42c0*/  FMUL.FTZ R123, R123, UR8 ;  /* 0x000000087b7b7c20 */ /* 0x000fe20008410000 */
[----:B------:R-:W-:Y:S01]  /*42d0*/  SHF.L.U32 R120, R99, 0x10, RZ ;  /* 0x0000001063787819 */ /* 0x000fe200000006ff */
[----:B------:R-:W-:Y:S01]  /*42e0*/  FADD.FTZ R100, R124, -R100 ;  /* 0x800000647c647221 */ /* 0x000fe20000010000 */
[----:B------:R-:W-:Y:S01]  /*42f0*/  FADD.FTZ R127, R127, -R126 ;  /* 0x8000007e7f7f7221 */ /* 0x000fe20000010000 */
[----:B------:R-:W-:Y:S01]  /*4300*/  FMUL.FTZ R99, R101, R122 ;  /* 0x0000007a65637220 */ /* 0x000fe20000410000 */
[----:B------:R-:W-:Y:S01]  /*4310*/  SHF.L.U32 R122, R121, 0x10, RZ ;  /* 0x00000010797a7819 */ /* 0x000fe200000006ff */
[----:B------:R-:W-:Y:S01]  /*4320*/  FMUL.FTZ R123, R123, UR7 ;  /* 0x000000077b7b7c20 */ /* 0x000fe20008410000 */
[----:B------:R-:W-:Y:S01]  /*4330*/  SHF.L.U32 R124, R184, 0x10, RZ ;  /* 0x00000010b87c7819 */ /* 0x000fe200000006ff */
[----:B------:R-:W-:Y:S01]  /*4340*/  FMUL.FTZ R126, R127, UR8 ;  /* 0x000000087f7e7c20 */ /* 0x000fe20008410000 */
[----:B------:R-:W-:Y:S01]  /*4350*/  FMUL.FTZ R120, R101, R120 ;  /* 0x0000007865787220 */ /* 0x000fe20000410000 */
[C---:B------:R-:W-:Y:S01]  /*4360*/  FMUL.FTZ R122, R123.reuse, R122 ;  /* 0x0000007a7b7a7220 */ /* 0x040fe20000410000 */
[----:B------:R-:W-:Y:S01]  /*4370*/  SHF.L.U32 R121, R98, 0x10, RZ ;  /* 0x0000001062797819 */ /* 0x000fe200000006ff */
[----:B------:R-:W-:Y:S01]  /*4380*/  FMUL.FTZ R101, R123, R124 ;  /* 0x0000007c7b657220 */ /* 0x000fe20000410000 */
[----:B------:R-:W-:Y:S01]  /*4390*/  SHF.L.U32 R123, R50, 0x10, RZ ;  /* 0x00000010327b7819 */ /* 0x000fe200000006ff */
[----:B------:R-:W-:Y:S01]  /*43a0*/  FMUL.FTZ R126, R126, UR7 ;  /* 0x000000077e7e7c20 */ /* 0x000fe20008410000 */
[----:B------:R-:W-:Y:S01]  /*43b0*/  FMUL.FTZ R125, R125, UR8 ;  /* 0x000000087d7d7c20 */ /* 0x000fe20008410000 */
[----:B------:R-:W-:Y:S01]  /*43c0*/  PRMT R124, R98, 0x7632, R124 ;  /* 0x00007632627c7816 */ /* 0x000fe2000000007c */
[----:B------:R-:W-:Y:S01]  /*43d0*/  FMUL.FTZ R133, R133, UR8 ;  /* 0x0000000885857c20 */ /* 0x000fe20008410000 */
[----:B------:R-:W-:Y:S01]  /*43e0*/  PRMT R127, R97, 0x7632, R127 ;  /* 0x00007632617f7816 */ /* 0x000fe2000000007f */
[C---:B------:R-:W-:Y:S01]  /*43f0*/  FMUL.FTZ R121, R126.reuse, R121 ;  /* 0x000000797e797220 */ /* 0x040fe20000410000 */
[----:B------:R-:W-:Y:S01]  /*4400*/  FMUL.FTZ R98, R126, R123 ;  /* 0x0000007b7e627220 */ /* 0x000fe20000410000 */
        /* <DEDUP_REMOVED lines=9> */
[C---:B------:R-:W-:Y:S01]  /*44a0*/  FMUL.FTZ R125, R133.reuse, R127 ;  /* 0x0000007f857d7220 */ /* 0x040fe20000410000 */
[----:B------:R-:W-:Y:S01]  /*44b0*/  SHF.L.U32 R127, R48, 0x10, RZ ;  /* 0x00000010307f7819 */ /* 0x000fe200000006ff */
[----:B------:R-:W-:Y:S01]  /*44c0*/  FMUL.FTZ R130, R130, UR7 ;  /* 0x0000000782827c20 */ /* 0x000fe20008410000 */
[----:B------:R-:W-:Y:S01]  /*44d0*/  PRMT R129, R96, 0x7632, R129 ;  /* 0x0000763260817816 */ /* 0x000fe20000000081 */
[----:B------:R-:W-:Y:S01]  /*44e0*/  FMUL.FTZ R100, R133, R126 ;  /* 0x0000007e85647220 */ /* 0x000fe20000410000 */
[----:B------:R-:W-:Y:S01]  /*44f0*/  FMUL.FTZ R134, R134, UR8 ;  /* 0x0000000886867c20 */ /* 0x000fe20008410000 */
[----:B------:R-:W-:Y:S01]  /*4500*/  SHF.L.U32 R126, R96, 0x10, RZ ;  /* 0x00000010607e7819 */ /* 0x000fe200000006ff */
[----:B------:R-:W-:Y:S01]  /*4510*/  FMUL.FTZ R132, R132, UR8 ;  /* 0x0000000884847c20 */ /* 0x000fe20008410000 */
        /* <DEDUP_REMOVED lines=16> */
.L_x_4788:
[----:B------:R-:W0:Y:S01]  /*4620*/  @P0 LDC.64 R100, c[0x0][0x478] ;  /* 0x00011e00ff640b82 */ /* 0x000e220000000a00 */
[----:B------:R-:W-:Y:S01]  /*4630*/  MOV R169, 0x10 ;  /* 0x0000001000a97802 */ /* 0x000fe20000000f00 */
[----:B------:R-:W-:Y:S01]  /*4640*/  HFMA2 R129, -RZ, RZ, 0, 9.5367431640625e-07 ;  /* 0x00000010ff817431 */ /* 0x000fe200000001ff */
[----:B------:R-:W-:Y:S02]  /*4650*/  PRMT R128, R52, 0x7632, R128 ;  /* 0x0000763234807816 */ /* 0x000fe40000000080 */
[----:B------:R-:W-:Y:S02]  /*4660*/  PRMT R130, R53, 0x7632, R130 ;  /* 0x0000763235827816 */ /* 0x000fe40000000082 */
[----:B------:R-:W-:Y:S02]  /*4670*/  PRMT R131, R54, 0x7632, R131 ;  /* 0x0000763236837816 */ /* 0x000fe40000000083 */
[----:B------:R-:W-:Y:S01]  /*4680*/  PRMT R132, R55, 0x7632, R132 ;  /* 0x0000763237847816 */ /* 0x000fe20000000084 */
[----:B0-----:R-:W-:-:S04]  /*4690*/  @P0 IMAD.WIDE.U32 R100, R168, 0x20, R100 ;  /* 0x00000020a8640825 */ /* 0x001fc800078e0064 */
[----:B------:R-:W-:Y:S01]  /*46a0*/  IMAD.WIDE.U32 R168, R168, R169, UR26 ;  /* 0x0000001aa8a87e25 */ /* 0x000fe2000f8e00a9 */
[----:B------:R-:W-:Y:S04]  /*46b0*/  @P0 STG.E.128 desc[UR10][R100.64], R92 ;  /* 0x0000005c64000986 */ /* 0x000fe8000c101d0a */
[----:B------:R-:W-:Y:S04]  /*46c0*/  @P0 STG.E.128 desc[UR10][R100.64+0x10], R88 ;  /* 0x0000105864000986 */ /* 0x000fe8000c101d0a */
[----:B------:R0:W-:Y:S02]  /*46d0*/  STG.E.128 desc[UR10][R168.64], R96 ;  /* 0x00000060a8007986 */ /* 0x0001e4000c101d0a */
[----:B0-----:R-:W-:-:S06]  /*46e0*/  IMAD.WIDE.U32 R96, R0, R129, UR24 ;  /* 0x0000001800607e25 */ /* 0x001fcc000f8e0081 */
        /* <DEDUP_REMOVED lines=11> */
[----:B------:R-:W-:Y:S01]  /*47a0*/  PRMT R99, R99, 0x7632, R99 ;  /* 0x0000763263637816 */ /* 0x000fe20000000063 */
[----:B------:R-:W-:Y:S01]  /*47b0*/  FMUL.FTZ R91, R88, UR8 ;  /* 0x00000008585b7c20 */ /* 0x000fe20008410000 */
[----:B------:R-:W-:Y:S01]  /*47c0*/  FFMA.FTZ R93, R112, UR4, R139 ;  /* 0x00000004705d7c23 */ /* 0x000fe2000801008b */
[----:B------:R-:W-:Y:S01]  /*47d0*/  FADD.FTZ R117, R114, -R117 ;  /* 0x8000007572757221 */ /* 0x000fe20000010000 */
[----:B------:R-:W-:Y:S01]  /*47e0*/  FFMA.FTZ R92, R104, UR4, R139 ;  /* 0x00000004685c7c23 */ /* 0x000fe2000801008b */
[----:B------:R-:W-:Y:S01]  /*47f0*/  FMUL.FTZ R114, R90, UR7 ;  /* 0x000000075a727c20 */ /* 0x000fe20008410000 */
[----:B------:R-:W-:Y:S01]  /*4800*/  SHF.L.U32 R100, R99, 0x10, RZ ;  /* 0x0000001063647819 */ /* 0x000fe200000006ff */
[----:B------:R-:W-:Y:S01]  /*4810*/  FMUL.FTZ R99, R91, UR7 ;  /* 0x000000075b637c20 */ /* 0x000fe20008410000 */
[----:B------:R-:W-:Y:S01]  /*4820*/  FMUL.FTZ R88, R116, UR8 ;  /* 0x0000000874587c20 */ /* 0x000fe20008410000 */
[----:B------:R-:W-:Y:S01]  /*4830*/  FADD.FTZ R93, R106, -R93 ;  /* 0x8000005d6a5d7221 */ /* 0x000fe20000010000 */
[----:B------:R-:W-:Y:S01]  /*4840*/  SHF.L.U32 R101, R55, 0x10, RZ ;  /* 0x0000001037657819 */ /* 0x000fe200000006ff */
[----:B------:R-:W-:Y:S01]  /*4850*/  FADD.FTZ R92, R105, -R92 ;  /* 0x8000005c695c7221 */ /* 0x000fe20000010000 */
[----:B------:R-:W-:Y:S01]  /*4860*/  FMUL.FTZ R106, R114, R89 ;  /* 0x00000059726a7220 */ /* 0x000fe20000410000 */
[----:B------:R-:W-:Y:S01]  /*4870*/  SHF.L.U32 R104, R132, 0x10, RZ ;  /* 0x0000001084687819 */ /* 0x000fe200000006ff */
[----:B------:R-:W-:Y:S01]  /*4880*/  FMUL.FTZ R105, R99, R100 ;  /* 0x0000006463697220 */ /* 0x000fe20000410000 */
[----:B------:R-:W-:Y:S01]  /*4890*/  SHF.L.U32 R89, R98, 0x10, RZ ;  /* 0x0000001062597819 */ /* 0x000fe200000006ff */
[----:B------:R-:W-:Y:S01]  /*48a0*/  FMUL.FTZ R100, R88, UR7 ;  /* 0x0000000758647c20 */ /* 0x000fe20008410000 */
[--C-:B------:R-:W-:Y:S01]  /*48b0*/  FFMA.FTZ R94, R110, UR4, R139.reuse ;  /* 0x000000046e5e7c23 */ /* 0x100fe2000801008b */
[----:B------:R-:W-:Y:S01]  /*48c0*/  FMUL.FTZ R114, R114, R101 ;  /* 0x0000006572727220 */ /* 0x000fe20000410000 */
[----:B------:R-:W-:Y:S01]  /*48d0*/  FFMA.FTZ R95, R115, UR4, R139 ;  /* 0x00000004735f7c23 */ /* 0x000fe2000801008b */
[----:B------:R-:W-:Y:S01]  /*48e0*/  FMUL.FTZ R99, R99, R104 ;  /* 0x0000006863637220 */ /* 0x000fe20000410000 */
[----:B------:R-:W-:Y:S01]  /*48f0*/  SHF.L.U32 R101, R54, 0x10, RZ ;  /* 0x0000001036657819 */ /* 0x000fe200000006ff */
[----:B------:R-:W-:Y:S01]  /*4900*/  FMUL.FTZ R104, R100, R89 ;  /* 0x0000005964687220 */ /* 0x000fe20000410000 */
[----:B------:R-:W-:Y:S01]  /*4910*/  PRMT R98, R98, 0x7632, R98 ;  /* 0x0000763262627816 */ /* 0x000fe20000000062 */
[----:B------:R-:W-:Y:S01]  /*4920*/  FADD.FTZ R94, R107, -R94 ;  /* 0x8000005e6b5e7221 */ /* 0x000fe20000010000 */
[----:B------:R-:W-:Y:S01]  /*4930*/  FMUL.FTZ R89, R117, UR8 ;  /* 0x0000000875597c20 */ /* 0x000fe20008410000 */
[----:B------:R-:W-:Y:S01]  /*4940*/  FADD.FTZ R95, R108, -R95 ;  /* 0x8000005f6c5f7221 */ /* 0x000fe20000010000 */
[----:B------:R-:W-:Y:S01]  /*4950*/  FMUL.FTZ R100, R100, R101 ;  /* 0x0000006564647220 */ /* 0x000fe20000410000 */
[----:B------:R-:W-:Y:S01]  /*4960*/  SHF.L.U32 R98, R98, 0x10, RZ ;  /* 0x0000001062627819 */ /* 0x000fe200000006ff */
[----:B------:R-:W-:Y:S01]  /*4970*/  FMUL.FTZ R101, R89, UR7 ;  /* 0x0000000759657c20 */ /* 0x000fe20008410000 */
[----:B------:R-:W-:Y:S01]  /*4980*/  FMUL.FTZ R94, R94, UR8 ;  /* 0x000000085e5e7c20 */ /* 0x000fe20008410000 */
[----:B------:R-:W-:Y:S01]  /*4990*/  SHF.L.U32 R107, R97, 0x10, RZ ;  /* 0x00000010616b7819 */ /* 0x000fe200000006ff */
[----:B------:R-:W-:Y:S01]  /*49a0*/  FMUL.FTZ R95, R95, UR8 ;  /* 0x000000085f5f7c20 */ /* 0x000fe20008410000 */
        /* <DEDUP_REMOVED lines=8> */
[----:B------:R-:W-:Y:S01]  /*4a30*/  FMUL.FTZ R101, R101, R110 ;  /* 0x0000006e65657220 */ /* 0x000fe20000410000 */
[C---:B------:R-:W-:Y:S01]  /*4a40*/  FMUL.FTZ R107, R112.reuse, R107 ;  /* 0x0000006b706b7220 */ /* 0x040fe20000410000 */
[----:B------:R-:W-:Y:S01]  /*4a50*/  FMUL.FTZ R112, R112, R109 ;  /* 0x0000006d70707220 */ /* 0x000fe20000410000 */
        /* <DEDUP_REMOVED lines=8> */
[----:B------:R-:W-:Y:S01]  /*4ae0*/  PRMT R96, R96, 0x7632, R96 ;  /* 0x0000763260607816 */ /* 0x000fe20000000060 */
[----:B------:R-:W-:Y:S01]  /*4af0*/  FMUL.FTZ R113, R98, R113 ;  /* 0x0000007162717220 */ /* 0x000fe20000410000 */
[----:B------:R-:W-:Y:S01]  /*4b00*/  SHF.L.U32 R98, R128, 0x10, RZ ;  /* 0x0000001080627819 */ /* 0x000fe200000006ff */
[----:B------:R-:W-:Y:S01]  /*4b10*/  FMUL.FTZ R111, R93, UR7 ;  /* 0x000000075d6f7c20 */ /* 0x000fe20008410000 */
[----:B------:R-:W-:-:S02]  /*4b20*/  SHF.L.U32 R96, R96, 0x10, RZ ;  /* 0x0000001060607819 */ /* 0x000fc400000006ff */
[----:B------:R-:W-:Y:S01]  /*4b30*/  F2FP.BF16.F32.PACK_AB R99, R99, R114 ;  /* 0x000000726363723e */ /* 0x000fe200000010ff */
[----:B------:R-:W-:Y:S01]  /*4b40*/  FMUL.FTZ R116, R111, R98 ;  /* 0x000000626f747220 */ /* 0x000fe20000410000 */
[----:B------:R-:W-:Y:S01]  /*4b50*/  F2FP.BF16.F32.PACK_AB R98, R101, R100 ;  /* 0x000000646562723e */ /* 0x000fe200000010ff */
[----:B------:R-:W-:Y:S01]  /*4b60*/  FMUL.FTZ R111, R111, R96 ;  /* 0x000000606f6f7220 */ /* 0x000fe20000410000 */
[----:B------:R-:W-:Y:S02]  /*4b70*/  F2FP.BF16.F32.PACK_AB R97, R97, R112 ;  /* 0x000000706161723e */ /* 0x000fe400000010ff */
[----:B------:R-:W-:Y:S01]  /*4b80*/  F2FP.BF16.F32.PACK_AB R96, R116, R113 ;  /* 0x000000717460723e */ /* 0x000fe200000010ff */
[----:B------:R-:W-:Y:S06]  /*4b90*/  BRA `(.L_x_4790) ;  /* 0x0000000400207947 */ /* 0x000fec0003800000 */
.L_x_4789:
[--C-:B------:R-:W-:Y:S01]  /*4ba0*/  FFMA.FTZ R118, R118, UR4, R139.reuse ;  /* 0x0000000476767c23 */ /* 0x100fe2000801008b */
[--C-:B------:R-:W-:Y:S01]  /*4bb0*/  FFMA.FTZ R100, R104, UR4, R139.reuse ;  /* 0x0000000468647c23 */ /* 0x100fe2000801008b */
[--C-:B------:R-:W-:Y:S01]  /*4bc0*/  FFMA.FTZ R104, R119, UR4, R139.reuse ;  /* 0x0000000477687c23 */ /* 0x100fe2000801008b */
[--C-:B------:R-:W-:Y:S01]  /*4bd0*/  FFMA.FTZ R116, R116, UR4, R139.reuse ;  /* 0x0000000474747c23 */ /* 0x100fe2000801008b */
[----:B------:R-:W-:Y:S01]  /*4be0*/  FADD.FTZ R118, R113, -R118 ;  /* 0x8000007671767221 */ /* 0x000fe20000010000 */
[--C-:B------:R-:W-:Y:S01]  /*4bf0*/  FFMA.FTZ R110, R110, UR4, R139.reuse ;  /* 0x000000046e6e7c23 */ /* 0x100fe2000801008b */
[----:B------:R-:W-:Y:S01]  /*4c00*/  FADD.FTZ R111, R111, -R104 ;  /* 0x800000686f6f7221 */ /* 0x000fe20000010000 */
[----:B------:R-:W-:Y:S01]  /*4c10*/  FADD.FTZ R116, R109, -R116 ;  /* 0x800000746d747221 */ /* 0x000fe20000010000 */
[----:B------:R-:W-:Y:S01]  /*4c20*/  FMUL.FTZ R118, R118, UR8 ;  /* 0x0000000876767c20 */ /* 0x000fe20008410000 */
[--C-:B------:R-:W-:Y:S01]  /*4c30*/  FFMA.FTZ R117, R117, UR4, R139.reuse ;  /* 0x0000000475757c23 */ /* 0x100fe2000801008b */
[----:B------:R-:W-:Y:S01]  /*4c40*/  FADD.FTZ R110, R107, -R110 ;  /* 0x8000006e6b6e7221 */ /* 0x000fe20000010000 */
[----:B------:R-:W-:Y:S01]  /*4c50*/  SHF.L.U32 R107, R55, 0x10, RZ ;  /* 0x00000010376b7819 */ /* 0x000fe200000006ff */
[----:B------:R-:W-:Y:S01]  /*4c60*/  FMUL.FTZ R118, R118, UR7 ;  /* 0x0000000776767c20 */ /* 0x000fe20008410000 */
[----:B-----5:R-:W-:Y:S01]  /*4c70*/  PRMT R104, R99, 0x7632, R104 ;  /* 0x0000763263687816 */ /* 0x020fe20000000068 */
[----:B------:R-:W-:Y:S01]  /*4c80*/  FMUL.FTZ R111, R111, UR8 ;  /* 0x000000086f6f7c20 */ /* 0x000fe20008410000 */
[----:B------:R-:W-:Y:S01]  /*4c90*/  FADD.FTZ R100, R105, -R100 ;  /* 0x8000006469647221 */ /* 0x000fe20000010000 */
[----:B------:R-:W-:Y:S01]  /*4ca0*/  FMUL.FTZ R116, R116, UR8 ;  /* 0x0000000874747c20 */ /* 0x000fe20008410000 */
[----:B------:R-:W-:Y:S01]  /*4cb0*/  FFMA.FTZ R101, R112, UR4, R139 ;  /* 0x0000000470657c23 */ /* 0x000fe2000801008b */
[----:B------:R-:W-:Y:S01]  /*4cc0*/  FADD.FTZ R117, R114, -R117 ;  /* 0x8000007572757221 */ /* 0x000fe20000010000 */
[----:B------:R-:W-:Y:S01]  /*4cd0*/  SHF.L.U32 R105, R99, 0x10, RZ ;  /* 0x0000001063697819 */ /* 0x000fe200000006ff */
[----:B------:R-:W-:Y:S01]  /*4ce0*/  FFMA.FTZ R115, R115, UR4, R139 ;  /* 0x0000000473737c23 */ /* 0x000fe2000801008b */
[----:B------:R-:W-:Y:S01]  /*4cf0*/  SHF.L.U32 R104, R104, 0x10, RZ ;  /* 0x0000001068687819 */ /* 0x000fe200000006ff */
[----:B------:R-:W-:Y:S01]  /*4d00*/  FMUL.FTZ R99, R118, R107 ;  /* 0x0000006b76637220 */ /* 0x000fe20000410000 */
[----:B------:R-:W-:Y:S01]  /*4d10*/  FMUL.FTZ R111, R111, UR7 ;  /* 0x000000076f6f7c20 */ /* 0x000fe20008410000 */
[----:B------:R-:W-:Y:S01]  /*4d20*/  SHF.L.U32 R112, R132, 0x10, RZ ;  /* 0x0000001084707819 */ /* 0x000fe200000006ff */
[----:B------:R-:W-:Y:S01]  /*4d30*/  FMUL.FTZ R116, R116, UR7 ;  /* 0x0000000774747c20 */ /* 0x000fe20008410000 */
[----:B------:R-:W-:Y:S01]  /*4d40*/  SHF.L.U32 R109, R98, 0x10, RZ ;  /* 0x00000010626d7819 */ /* 0x000fe200000006ff */
[----:B------:R-:W-:Y:S01]  /*4d50*/  FADD.FTZ R101, R106, -R101 ;  /* 0x800000656a657221 */ /* 0x000fe20000010000 */
[----:B------:R-:W-:Y:S01]  /*4d60*/  PRMT R107, R98, 0x7632, R107 ;  /* 0x00007632626b7816 */ /* 0x000fe2000000006b */
[----:B------:R-:W-:Y:S01]  /*4d70*/  FMUL.FTZ R117, R117, UR8 ;  /* 0x0000000875757c20 */ /* 0x000fe20008410000 */
[----:B------:R-:W-:Y:S01]  /*4d80*/  FMUL.FTZ R106, R118, R105 ;  /* 0x00000069766a7220 */ /* 0x000fe20000410000 */
[----:B------:R-:W-:Y:S01]  /*4d90*/  FMUL.FTZ R110, R110, UR8 ;  /* 0x000000086e6e7c20 */ /* 0x000fe20008410000 */
[----:B------:R-:W-:Y:S01]  /*4da0*/  FADD.FTZ R115, R108, -R115 ;  /* 0x800000736c737221 */ /* 0x000fe20000010000 */
[C---:B------:R-:W-:Y:S01]  /*4db0*/  FMUL.FTZ R105, R111.reuse, R104 ;  /* 0x000000686f697220 */ /* 0x040fe20000410000 */
        /* <DEDUP_REMOVED lines=12> */
[----:B------:R-:W-:Y:S01]  /*4e80*/  PRMT R97, R97, 0x7632, R97 ;  /* 0x0000763261617816 */ /* 0x000fe20000000061 */
[----:B------:R-:W-:Y:S01]  /*4e90*/  FMUL.FTZ R107, R110, R107 ;  /* 0x0000006b6e6b7220 */ /* 0x000fe20000410000 */
[----:B------:R-:W-:Y:S01]  /*4ea0*/  SHF.L.U32 R116, R130, 0x10, RZ ;  /* 0x0000001082747819 */ /* 0x000fe200000006ff */
[----:B------:R-:W-:Y:S01]  /*4eb0*/  FMUL.FTZ R114, R110, R109 ;  /* 0x0000006d6e727220 */ /* 0x000fe20000410000 */
[----:B------:R-:W-:Y:S01]  /*4ec0*/  SHF.L.U32 R110, R97, 0x10, RZ ;  /* 0x00000010616e7819 */ /* 0x000fe200000006ff */
[----:B------:R-:W-:Y:S01]  /*4ed0*/  FMUL.FTZ R115, R115, UR7 ;  /* 0x0000000773737c20 */ /* 0x000fe20008410000 */
[----:B------:R-:W-:Y:S01]  /*4ee0*/  FMUL.FTZ R111, R101, UR8 ;  /* 0x00000008656f7c20 */ /* 0x000fe20008410000 */
[----:B------:R-:W-:Y:S01]  /*4ef0*/  FMUL.FTZ R100, R100, UR8 ;  /* 0x0000000864647c20 */ /* 0x000fe20008410000 */
[C---:B------:R-:W-:Y:S01]  /*4f00*/  SHF.L.U32 R101, R96.reuse, 0x10, RZ ;  /* 0x0000001060657819 */ /* 0x040fe200000006ff */
[C---:B------:R-:W-:Y:S01]  /*4f10*/  FMUL.FTZ R109, R115.reuse, R110 ;  /* 0x0000006e736d7220 */ /* 0x040fe20000410000 */
[----:B------:R-:W-:Y:S01]  /*4f20*/  FMUL.FTZ R97, R115, R116 ;  /* 0x0000007473617220 */ /* 0x000fe20000410000 */
[----:B------:R-:W-:Y:S01]  /*4f30*/  PRMT R110, R96, 0x7632, R110 ;  /* 0x00007632606e7816 */ /* 0x000fe2000000006e */
[----:B------:R-:W-:Y:S01]  /*4f40*/  FMUL.FTZ R115, R111, UR7 ;  /* 0x000000076f737c20 */ /* 0x000fe20008410000 */
[----:B------:R-:W-:Y:S01]  /*4f50*/  FMUL.FTZ R100, R100, UR7 ;  /* 0x0000000764647c20 */ /* 0x000fe20008410000 */
[----:B------:R-:W-:Y:S01]  /*4f60*/  SHF.L.U32 R111, R52, 0x10, RZ ;  /* 0x00000010346f7819 */ /* 0x000fe200000006ff */
[----:B------:R-:W-:Y:S01]  /*4f70*/  FMUL.FTZ R108, R117, R108 ;  /* 0x0000006c756c7220 */ /* 0x000fe20000410000 */
[----:B------:R-:W-:-:S02]  /*4f80*/  SHF.L.U32 R118, R128, 0x10, RZ ;  /* 0x0000001080767819 */ /* 0x000fc400000006ff */
[----:B------:R-:W-:Y:S01]  /*4f90*/  SHF.L.U32 R116, R110, 0x10, RZ ;  /* 0x000000106e747819 */ /* 0x000fe200000006ff */
[C---:B------:R-:W-:Y:S01]  /*4fa0*/  FMUL.FTZ R110, R100.reuse, R101 ;  /* 0x00000065646e7220 */ /* 0x040fe20000410000 */
[----:B------:R-:W-:Y:S01]  /*4fb0*/  FMUL.FTZ R96, R100, R111 ;  /* 0x0000006f64607220 */ /* 0x000fe20000410000 */
[C---:B------:R-:W-:Y:S01]  /*4fc0*/  FMUL.FTZ R101, R115.reuse, R118 ;  /* 0x0000007673657220 */ /* 0x040fe20000410000 */
[----:B------:R-:W-:Y:S01]  /*4fd0*/  F2FP.BF16.F32.PACK_AB R99, R112, R99 ;  /* 0x000000637063723e */ /* 0x000fe200000010ff */
[----:B------:R-:W-:Y:S01]  /*4fe0*/  FMUL.FTZ R111, R115, R116 ;  /* 0x00000074736f7220 */ /* 0x000fe20000410000 */
[----:B------:R-:W-:Y:S02]  /*4ff0*/  F2FP.BF16.F32.PACK_AB R98, R113, R98 ;  /* 0x000000627162723e */ /* 0x000fe400000010ff */
[----:B------:R-:W-:Y:S02]  /*5000*/  F2FP.BF16.F32.PACK_AB R97, R97, R114 ;  /* 0x000000726161723e */ /* 0x000fe400000010ff */
[----:B------:R-:W-:-:S07]  /*5010*/  F2FP.BF16.F32.PACK_AB R96, R101, R96 ;  /* 0x000000606560723e */ /* 0x000fce00000010ff */
.L_x_4790:
[----:B------:R-:W0:Y:S01]  /*5020*/  @P0 LDC.64 R100, c[0x0][0x478] ;  /* 0x00011e00ff640b82 */ /* 0x000e220000000a00 */
[----:B------:R-:W-:Y:S01]  /*5030*/  MOV R113, 0x10 ;  /* 0x0000001000717802 */ /* 0x000fe20000000f00 */
[----:B0-----:R-:W-:-:S05]  /*5040*/  @P0 IMAD.WIDE.U32 R100, R0, 0x20, R100 ;  /* 0x0000002000640825 */ /* 0x001fca00078e0064 */
[----:B------:R-:W-:Y:S04]  /*5050*/  @P0 STG.E.128 desc[UR10][R100.64], R92 ;  /* 0x0000005c64000986 */ /* 0x000fe8000c101d0a */
[----:B------:R0:W-:Y:S02]  /*5060*/  @P0 STG.E.128 desc[UR10][R100.64+0x10], R88 ;  /* 0x0000105864000986 */ /* 0x0001e4000c101d0a */
[----:B0-----:R-:W-:-:S05]  /*5070*/  IMAD.WIDE.U32 R100, R0, R113, UR26 ;  /* 0x0000001a00647e25 */ /* 0x001fca000f8e0071 */
[----:B------:R1:W-:Y:S01]  /*5080*/  STG.E.128 desc[UR10][R100.64], R96 ;  /* 0x0000006064007986 */ /* 0x0003e2000c101d0a */
[----:B------:R-:W-:Y:S05]  /*5090*/  BRA `(.L_x_4791) ;  /* 0x0000002800147947 */ /* 0x000fea0003800000 */
.L_x_4782:
[----:B------:R-:W-:-:S05]  /*50a0*/  HFMA2 R96, -RZ, RZ, 0, 9.5367431640625e-07 ;  /* 0x00000010ff607431 */ /* 0x000fca00000001ff */
[----:B------:R-:W-:-:S06]  /*50b0*/  IMAD.WIDE.U32 R96, R170, R96, UR24 ;  /* 0x00000018aa607e25 */ /* 0x000fcc000f8e0060 */
[----:B------:R-:W5:Y:S01]  /*50c0*/  LDG.E.128 R96, desc[UR10][R96.64] ;  /* 0x0000000a60607981 */ /* 0x000f62000c1e1d00 */
[----:B------:R-:W-:Y:S01]  /*50d0*/  UISETP.NE.U32.AND UP1, UPT, UR22, URZ, UPT ;  /* 0x000000ff1600728c */ /* 0x000fe2000bf25070 */
[----:B------:R-:W-:Y:S02]  /*50e0*/  PRMT R230, R40, 0x7632, R230 ;  /* 0x0000763228e67816 */ /* 0x000fe400000000e6 */
[----:B------:R-:W-:Y:S01]  /*50f0*/  PRMT R231, R41, 0x7632, R231 ;  /* 0x0000763229e77816 */ /* 0x000fe200000000e7 */
[----:B------:R-:W-:Y:S01]  /*5100*/  UISETP.NE.AND.EX UP1, UPT, UR23, URZ, UPT, UP1 ;  /* 0x000000ff1700728c */ /* 0x000fe2000bf25310 */
[----:B------:R-:W-:-:S08]  /*5110*/  PRMT R232, R42, 0x7632, R232 ;  /* 0x000076322ae87816 */ /* 0x000fd000000000e8 */
[----:B------:R-:W-:Y:S05]  /*5120*/  BRA.U UP1, `(.L_x_4792) ;  /* 0x0000000501287547 */ /* 0x000fea000b800000 */
[--C-:B------:R-:W-:Y:S01]  /*5130*/  FFMA.FTZ R223, R223, UR4, R139.reuse ;  /* 0x00000004dfdf7c23 */ /* 0x100fe2000801008b */
[--C-:B------:R-:W-:Y:S01]  /*5140*/  FFMA.FTZ R100, R219, UR4, R139.reuse ;  /* 0x00000004db647c23 */ /* 0x100fe2000801008b */
[--C-:B------:R-:W-:Y:S01]  /*5150*/  FFMA.FTZ R136, R136, UR4, R139.reuse ;  /* 0x0000000488887c23 */ /* 0x100fe2000801008b */
[----:B------:R-:W-:Y:S01]  /*5160*/  FFMA.FTZ R224, R224, UR4, R139 ;  /* 0x00000004e0e07c23 */ /* 0x000fe2000801008b */
[----:B------:R-:W-:Y:S01]  /*5170*/  FADD.FTZ R223, R221, -R223 ;  /* 0x800000dfdddf7221 */ /* 0x000fe20000010000 */
[----:B------:R-:W-:Y:S01]  /*5180*/  FADD.FTZ R100, R215, -R100 ;  /* 0x80000064d7647221 */ /* 0x000fe20000010000 */
[----:B------:R-:W-:Y:S01]  /*5190*/  FADD.FTZ R226, R226, -R136 ;  /* 0x80000088e2e27221 */ /* 0x000fe20000010000 */
[----:B-----5:R-:W-:Y:S01]  /*51a0*/  SHF.L.U32 R102, R99, 0x10, RZ ;  /* 0x0000001063667819 */ /* 0x020fe200000006ff */
[----:B------:R-:W-:Y:S01]  /*51b0*/  FFMA.FTZ R101, R223, UR8, R62 ;  /* 0x00000008df657c23 */ /* 0x000fe2000801003e */
[----:B------:R-:W-:Y:S01]  /*51c0*/  SHF.L.U32 R103, R43, 0x10, RZ ;  /* 0x000000102b677819 */ /* 0x000fe200000006ff */
[----:B------:R-:W-:Y:S01]  /*51d0*/  FFMA.FTZ R100, R100, UR8, R63 ;  /* 0x0000000864647c23 */ /* 0x000fe2000801003f */
[----:B------:R-:W-:Y:S01]  /*51e0*/  PRMT R136, R99, 0x7632, R136 ;  /* 0x0000763263887816 */ /* 0x000fe20000000088 */
[----:B------:R-:W-:Y:S01]  /*51f0*/  FMUL.FTZ R101, R101, UR7 ;  /* 0x0000000765657c20 */ /* 0x000fe20008410000 */
[----:B------:R-:W-:Y:S01]  /*5200*/  PRMT R143, R43, 0x7632, R143 ;  /* 0x000076322b8f7816 */ /* 0x000fe2000000008f */
[----:B------:R-:W-:Y:S01]  /*5210*/  FADD.FTZ R222, R222, -R224 ;  /* 0x800000e0dede7221 */ /* 0x000fe20000010000 */
[----:B------:R-:W-:Y:S01]  /*5220*/  SHF.L.U32 R136, R136, 0x10, RZ ;  /* 0x0000001088887819 */ /* 0x000fe200000006ff */
[----:B------:R-:W-:Y:S01]  /*5230*/  FMUL.FTZ R102, R101, R102 ;  /* 0x0000006665667220 */ /* 0x000fe20000410000 */
[----:B------:R-:W-:Y:S01]  /*5240*/  FMUL.FTZ R99, R103, R101 ;  /* 0x0000006567637220 */ /* 0x000fe20000410000 */
[--C-:B------:R-:W-:Y:S01]  /*5250*/  FFMA.FTZ R228, R228, UR4, R139.reuse ;  /* 0x00000004e4e47c23 */ /* 0x100fe2000801008b */
[--C-:B------:R-:W-:Y:S01]  /*5260*/  FFMA.FTZ R220, R220, UR4, R139.reuse ;  /* 0x00000004dcdc7c23 */ /* 0x100fe2000801008b */
[----:B------:R-:W-:Y:S01]  /*5270*/  FMUL.FTZ R100, R100, UR7 ;  /* 0x0000000764647c20 */ /* 0x000fe20008410000 */
[----:B------:R-:W-:Y:S01]  /*5280*/  SHF.L.U32 R101, R143, 0x10, RZ ;  /* 0x000000108f657819 */ /* 0x000fe200000006ff */
[----:B------:R-:W-:Y:S01]  /*5290*/  FFMA.FTZ R227, R227, UR4, R139 ;  /* 0x00000004e3e37c23 */ /* 0x000fe2000801008b */
[----:B------:R-:W-:Y:S01]  /*52a0*/  FFMA.FTZ R222, R222, UR8, R60 ;  /* 0x00000008dede7c23 */ /* 0x000fe2000801003c */
[----:B------:R-:W-:Y:S01]  /*52b0*/  FADD.FTZ R225, R225, -R228 ;  /* 0x800000e4e1e17221 */ /* 0x000fe20000010000 */
[----:B------:R-:W-:Y:S01]  /*52c0*/  FADD.FTZ R216, R216, -R220 ;  /* 0x800000dcd8d87221 */ /* 0x000fe20000010000 */
[----:B------:R-:W-:Y:S01]  /*52d0*/  FMUL.FTZ R136, R100, R136 ;  /* 0x0000008864887220 */ /* 0x000fe20000410000 */
[----:B------:R-:W-:Y:S01]  /*52e0*/  FADD.FTZ R217, R217, -R227 ;  /* 0x800000e3d9d97221 */ /* 0x000fe20000010000 */
[----:B------:R-:W-:Y:S01]  /*52f0*/  FMUL.FTZ R100, R101, R100 ;  /* 0x0000006465647220 */ /* 0x000fe20000410000 */
[----:B------:R-:W-:Y:S01]  /*5300*/  SHF.L.U32 R103, R98, 0x10, RZ ;  /* 0x0000001062677819 */ /* 0x000fe200000006ff */
[----:B------:R-:W-:Y:S01]  /*5310*/  FMUL.FTZ R101, R222, UR7 ;  /* 0x00000007de657c20 */ /* 0x000fe20008410000 */
[----:B------:R-:W-:Y:S01]  /*5320*/  SHF.L.U32 R137, R42, 0x10, RZ ;  /* 0x000000102a897819 */ /* 0x000fe200000006ff */
[----:B------:R-:W-:Y:S01]  /*5330*/  FFMA.FTZ R216, R216, UR8, R61 ;  /* 0x00000008d8d87c23 */ /* 0x000fe2000801003d */
[----:B------:R-:W-:Y:S01]  /*5340*/  PRMT R138, R98, 0x7632, R138 ;  /* 0x00007632628a7816 */ /* 0x000fe2000000008a */
[----:B------:R-:W-:Y:S01]  /*5350*/  FFMA.FTZ R140, R225, UR8, R58 ;  /* 0x00000008e18c7c23 */ /* 0x000fe2000801003a */
[----:B------:R-:W-:Y:S01]  /*5360*/  PRMT R142, R97, 0x7632, R142 ;  /* 0x00007632618e7816 */ /* 0x000fe2000000008e */
        /* <DEDUP_REMOVED lines=8> */
[----:B------:R-:W-:Y:S01]  /*53f0*/  FFMA.FTZ R229, R229, UR4, R139 ;  /* 0x00000004e5e57c23 */ /* 0x000fe2000801008b */
[----:B------:R-:W-:Y:S01]  /*5400*/  SHF.L.U32 R141, R41, 0x10, RZ ;  /* 0x00000010298d7819 */ /* 0x000fe200000006ff */
[----:B------:R-:W-:Y:S01]  /*5410*/  FMUL.FTZ R217, R217, UR7 ;  /* 0x00000007d9d97c20 */ /* 0x000fe20008410000 */
[----:B------:R-:W-:Y:S01]  /*5420*/  SHF.L.U32 R142, R142, 0x10, RZ ;  /* 0x000000108e8e7819 */ /* 0x000fe200000006ff */
[----:B------:R-:W-:Y:S01]  /*5430*/  FFMA.FTZ R226, R226, UR8, R56 ;  /* 0x00000008e2e27c23 */ /* 0x000fe20008010038 */
[----:B------:R-:W-:Y:S01]  /*5440*/  FMUL.FTZ R138, R216, R138 ;  /* 0x0000008ad88a7220 */ /* 0x000fe20000410000 */
[----:B------:R-:W-:Y:S01]  /*5450*/  FMUL.FTZ R101, R101, R216 ;  /* 0x000000d865657220 */ /* 0x000fe20000410000 */
[----:B------:R-:W-:Y:S01]  /*5460*/  FMUL.FTZ R137, R140, R137 ;  /* 0x000000898c897220 */ /* 0x000fe20000410000 */
        /* <DEDUP_REMOVED lines=8> */
[----:B------:R-:W-:Y:S01]  /*54f0*/  FMUL.FTZ R141, R142, R141 ;  /* 0x0000008d8e8d7220 */ /* 0x000fe20000410000 */
[----:B------:R-:W-:Y:S01]  /*5500*/  SHF.L.U32 R143, R231, 0x10, RZ ;  /* 0x00000010e78f7819 */ /* 0x000fe200000006ff */
[----:B------:R-:W-:Y:S01]  /*5510*/  FMUL.FTZ R96, R216, R142 ;  /* 0x0000008ed8607220 */ /* 0x000fe20000410000 */
[----:B------:R-:W-:Y:S01]  /*5520*/  SHF.L.U32 R142, R215, 0x10, RZ ;  /* 0x00000010d78e7819 */ /* 0x000fe200000006ff */
[----:B------:R-:W-:Y:S01]  /*5530*/  FMUL.FTZ R218, R218, UR7 ;  /* 0x00000007dada7c20 */ /* 0x000fe20008410000 */
[----:B------:R-:W-:Y:S01]  /*5540*/  SHF.L.U32 R215, R230, 0x10, RZ ;  /* 0x00000010e6d77819 */ /* 0x000fe200000006ff */
[----:B------:R-:W-:Y:S01]  /*5550*/  FMUL.FTZ R143, R143, R217 ;  /* 0x000000d98f8f7220 */ /* 0x000fe20000410000 */
[----:B------:R-:W-:Y:S01]  /*5560*/  F2FP.BF16.F32.PACK_AB R99, R100, R99 ;  /* 0x000000636463723e */ /* 0x000fe200000010ff */
[----:B------:R-:W-:Y:S01]  /*5570*/  FMUL.FTZ R142, R218, R142 ;  /* 0x0000008eda8e7220 */ /* 0x000fe20000410000 */
[----:B------:R-:W-:Y:S01]  /*5580*/  F2FP.BF16.F32.PACK_AB R98, R101, R98 ;  /* 0x000000626562723e */ /* 0x000fe200000010ff */
[----:B------:R-:W-:Y:S01]  /*5590*/  FMUL.FTZ R215, R215, R218 ;  /* 0x000000dad7d77220 */ /* 0x000fe20000410000 */
[----:B------:R-:W-:-:S04]  /*55a0*/  F2FP.BF16.F32.PACK_AB R97, R143, R97 ;  /* 0x000000618f61723e */ /* 0x000fc800000010ff */
[----:B------:R-:W-:Y:S01]  /*55b0*/  F2FP.BF16.F32.PACK_AB R96, R215, R96 ;  /* 0x00000060d760723e */ /* 0x000fe200000010ff */
[----:B------:R-:W-:Y:S06]  /*55c0*/  BRA `(.L_x_4793) ;  /* 0x0000000400247947 */ /* 0x000fec0003800000 */
.L_x_4792:
        /* <DEDUP_REMOVED lines=8> */
[----:B------:R-:W-:Y:S01]  /*5650*/  FFMA.FTZ R90, R223, UR8, R62 ;  /* 0x00000008df5a7c23 */ /* 0x000fe2000801003e */
[----:B------:R-:W-:Y:S01]  /*5660*/  SHF.L.U32 R100, R43, 0x10, RZ ;  /* 0x000000102b647819 */ /* 0x000fe200000006ff */
[----:B------:R-:W-:Y:S01]  /*5670*/  FFMA.FTZ R91, R91, UR8, R63 ;  /* 0x000000085b5b7c23 */ /* 0x000fe2000801003f */
[----:B------:R-:W-:Y:S01]  /*5680*/  PRMT R143, R43, 0x7632, R143 ;  /* 0x000076322b8f7816 */ /* 0x000fe2000000008f */
[----:B------:R-:W-:Y:S01]  /*5690*/  FMUL.FTZ R101, R90, UR7 ;  /* 0x000000075a657c20 */ /* 0x000fe20008410000 */
[----:B------:R-:W-:Y:S01]  /*56a0*/  PRMT R136, R99, 0x7632, R136 ;  /* 0x0000763263887816 */ /* 0x000fe20000000088 */
[----:B------:R-:W-:Y:S01]  /*56b0*/  FFMA.FTZ R89, R220, UR4, R139 ;  /* 0x00000004dc597c23 */ /* 0x000fe2000801008b */
[----:B------:R-:W-:Y:S01]  /*56c0*/  SHF.L.U32 R99, R143, 0x10, RZ ;  /* 0x000000108f637819 */ /* 0x000fe200000006ff */
[----:B------:R-:W-:Y:S01]  /*56d0*/  FMUL.FTZ R102, R101, R102 ;  /* 0x0000006665667220 */ /* 0x000fe20000410000 */
[----:B------:R-:W-:Y:S01]  /*56e0*/  FMUL.FTZ R100, R100, R101 ;  /* 0x0000006564647220 */ /* 0x000fe20000410000 */
[----:B------:R-:W-:Y:S01]  /*56f0*/  SHF.L.U32 R136, R136, 0x10, RZ ;  /* 0x0000001088887819 */ /* 0x000fe200000006ff */
[----:B------:R-:W-:Y:S01]  /*5700*/  FMUL.FTZ R101, R91, UR7 ;  /* 0x000000075b657c20 */ /* 0x000fe20008410000 */
[----:B------:R-:W-:Y:S01]  /*5710*/  FFMA.FTZ R88, R88, UR8, R60 ;  /* 0x0000000858587c23 */ /* 0x000fe2000801003c */
[----:B------:R-:W-:Y:S01]  /*5720*/  FADD.FTZ R89, R216, -R89 ;  /* 0x80000059d8597221 */ /* 0x000fe20000010000 */
[----:B------:R-:W-:Y:S01]  /*5730*/  SHF.L.U32 R103, R98, 0x10, RZ ;  /* 0x0000001062677819 */ /* 0x000fe200000006ff */
[----:B------:R-:W-:Y:S01]  /*5740*/  FMUL.FTZ R136, R101, R136 ;  /* 0x0000008865887220 */ /* 0x000fe20000410000 */
[----:B------:R-:W-:Y:S01]  /*5750*/  FMUL.FTZ R99, R99, R101 ;  /* 0x0000006563637220 */ /* 0x000fe20000410000 */
[----:B------:R-:W-:Y:S01]  /*5760*/  SHF.L.U32 R101, R42, 0x10, RZ ;  /* 0x000000102a657819 */ /* 0x000fe200000006ff */
[----:B------:R-:W-:Y:S01]  /*5770*/  FMUL.FTZ R137, R88, UR7 ;  /* 0x0000000758897c20 */ /* 0x000fe20008410000 */
[----:B------:R-:W-:Y:S01]  /*5780*/  FFMA.FTZ R89, R89, UR8, R61 ;  /* 0x0000000859597c23 */ /* 0x000fe2000801003d */
[--C-:B------:R-:W-:Y:S01]  /*5790*/  FFMA.FTZ R94, R228, UR4, R139.reuse ;  /* 0x00000004e45e7c23 */ /* 0x100fe2000801008b */
[----:B------:R-:W-:Y:S01]  /*57a0*/  FFMA.FTZ R95, R227, UR4, R139 ;  /* 0x00000004e35f7c23 */ /* 0x000fe2000801008b */
[----:B------:R-:W-:Y:S01]  /*57b0*/  FMUL.FTZ R103, R137, R103 ;  /* 0x0000006789677220 */ /* 0x000fe20000410000 */
        /* <DEDUP_REMOVED lines=9> */
[----:B------:R-:W-:Y:S01]  /*5850*/  FFMA.FTZ R94, R94, UR8, R58 ;  /* 0x000000085e5e7c23 */ /* 0x000fe2000801003a */
[----:B------:R-:W-:Y:S01]  /*5860*/  FMUL.FTZ R138, R138, R137 ;  /* 0x000000898a8a7220 */ /* 0x000fe20000410000 */
[----:B------:R-:W-:Y:S01]  /*5870*/  SHF.L.U32 R137, R97, 0x10, RZ ;  /* 0x0000001061897819 */ /* 0x000fe200000006ff */
[----:B------:R-:W-:Y:S01]  /*5880*/  FFMA.FTZ R95, R95, UR8, R59 ;  /* 0x000000085f5f7c23 */ /* 0x000fe2000801003b */
        /* <DEDUP_REMOVED lines=11> */
[----:B------:R-:W-:Y:S01]  /*5940*/  FFMA.FTZ R92, R92, UR8, R56 ;  /* 0x000000085c5c7c23 */ /* 0x000fe20008010038 */
[----:B------:R-:W-:Y:S01]  /*5950*/  FMUL.FTZ R97, R97, R101 ;  /* 0x0000006561617220 */ /* 0x000fe20000410000 */
[----:B------:R-:W-:Y:S01]  /*5960*/  FADD.FTZ R93, R218, -R93 ;  /* 0x8000005dda5d7221 */ /* 0x000fe20000010000 */
[----:B------:R-:W-:Y:S01]  /*5970*/  SHF.L.U32 R141, R96, 0x10, RZ ;  /* 0x00000010608d7819 */ /* 0x000fe200000006ff */
[----:B------:R-:W-:Y:S01]  /*5980*/  FMUL.FTZ R140, R101, R140 ;  /* 0x0000008c658c7220 */ /* 0x000fe20000410000 */
[----:B------:R-:W-:Y:S01]  /*5990*/  FMUL.FTZ R101, R92, UR7 ;  /* 0x000000075c657c20 */ /* 0x000fe20008410000 */
[----:B------:R-:W-:Y:S01]  /*59a0*/  F2FP.BF16.F32.PACK_AB R97, R97, R100 ;  /* 0x000000646161723e */ /* 0x000fe200000010ff */
[----:B------:R-:W-:Y:S01]  /*59b0*/  FFMA.FTZ R93, R93, UR8, R57 ;  /* 0x000000085d5d7c23 */ /* 0x000fe20008010039 */
[----:B------:R-:W-:Y:S01]  /*59c0*/  SHF.L.U32 R100, R40, 0x10, RZ ;  /* 0x0000001028647819 */ /* 0x000fe200000006ff */
[----:B------:R-:W-:Y:S01]  /*59d0*/  FMUL.FTZ R141, R101, R141 ;  /* 0x0000008d658d7220 */ /* 0x000fe20000410000 */
[----:B------:R-:W-:-:S02]  /*59e0*/  PRMT R142, R96, 0x7632, R142 ;  /* 0x00007632608e7816 */ /* 0x000fc4000000008e */
[----:B------:R-:W-:Y:S01]  /*59f0*/  SHF.L.U32 R96, R230, 0x10, RZ ;  /* 0x00000010e6607819 */ /* 0x000fe200000006ff */
[----:B------:R-:W-:Y:S01]  /*5a00*/  FMUL.FTZ R100, R100, R101 ;  /* 0x0000006564647220 */ /* 0x000fe20000410000 */
[----:B------:R-:W-:Y:S01]  /*5a10*/  FMUL.FTZ R101, R93, UR7 ;  /* 0x000000075d657c20 */ /* 0x000fe20008410000 */
[----:B------:R-:W-:-:S03]  /*5a20*/  SHF.L.U32 R142, R142, 0x10, RZ ;  /* 0x000000108e8e7819 */ /* 0x000fc600000006ff */
[----:B------:R-:W-:Y:S02]  /*5a30*/  FMUL.FTZ R96, R96, R101 ;  /* 0x0000006560607220 */ /* 0x000fe40000410000 */
[----:B------:R-:W-:-:S03]  /*5a40*/  FMUL.FTZ R142, R101, R142 ;  /* 0x0000008e658e7220 */ /* 0x000fc60000410000 */
[----:B------:R-:W-:-:S07]  /*5a50*/  F2FP.BF16.F32.PACK_AB R96, R96, R100 ;  /* 0x000000646060723e */ /* 0x000fce00000010ff */
.L_x_4793:
[----:B------:R-:W-:Y:S02]  /*5a60*/  ISETP.NE.U32.AND P0, PT, RZ, UR22, PT ;  /* 0x00000016ff007c0c */ /* 0x000fe4000bf05070 */
[----:B------:R-:W-:Y:S02]  /*5a70*/  PRMT R215, R44, 0x7632, R215 ;  /* 0x000076322cd77816 */ /* 0x000fe400000000d7 */
[----:B------:R-:W-:Y:S02]  /*5a80*/  ISETP.NE.AND.EX P0, PT, RZ, UR23, PT, P0 ;  /* 0x00000017ff007c0c */ /* 0x000fe4000bf05300 */
[----:B------:R-:W-:Y:S02]  /*5a90*/  PRMT R216, R45, 0x7632, R216 ;  /* 0x000076322dd87816 */ /* 0x000fe400000000d8 */
[----:B------:R-:W-:Y:S02]  /*5aa0*/  PRMT R217, R46, 0x7632, R217 ;  /* 0x000076322ed97816 */ /* 0x000fe400000000d9 */
[----:B------:R-:W-:-:S07]  /*5ab0*/  PRMT R218, R47, 0x7632, R218 ;  /* 0x000076322fda7816 */ /* 0x000fce00000000da */
[----:B------:R-:W0:Y:S02]  /*5ac0*/  @P0 LDC.64 R100, c[0x0][0x478] ;  /* 0x00011e00ff640b82 */ /* 0x000e240000000a00 */
        /* <DEDUP_REMOVED lines=12> */
[----:B------:R-:W-:Y:S01]  /*5b90*/  FFMA.FTZ R91, R186, UR4, R139 ;  /* 0x00000004ba5b7c23 */ /* 0x000fe2000801008b */
[----:B-----5:R-:W-:Y:S01]  /*5ba0*/  SHF.L.U32 R170, R99, 0x10, RZ ;  /* 0x0000001063aa7819 */ /* 0x020fe200000006ff */
[----:B------:R-:W-:Y:S01]  /*5bb0*/  FADD.FTZ R181, R184, -R181 ;  /* 0x800000b5b8b57221 */ /* 0x000fe20000010000 */
[----:B------:R-:W-:Y:S01]  /*5bc0*/  FADD.FTZ R89, R189, -R90 ;  /* 0x8000005abd597221 */ /* 0x000fe20000010000 */
[----:B------:R-:W-:Y:S01]  /*5bd0*/  FADD.FTZ R190, R190, -R91 ;  /* 0x8000005bbebe7221 */ /* 0x000fe20000010000 */
[----:B------:R-:W-:Y:S01]  /*5be0*/  SHF.L.U32 R100, R47, 0x10, RZ ;  /* 0x000000102f647819 */ /* 0x000fe200000006ff */
[----:B------:R-:W-:Y:S01]  /*5bf0*/  FFMA.FTZ R90, R181, UR8, R70 ;  /* 0x00000008b55a7c23 */ /* 0x000fe20008010046 */
[--C-:B------:R-:W-:Y:S01]  /*5c00*/  FFMA.FTZ R92, R174, UR4, R139.reuse ;  /* 0x00000004ae5c7c23 */ /* 0x100fe2000801008b */
[----:B------:R-:W-:Y:S01]  /*5c10*/  FFMA.FTZ R88, R180, UR4, R139 ;  /* 0x00000004b4587c23 */ /* 0x000fe2000801008b */
[----:B------:R-:W-:Y:S01]  /*5c20*/  PRMT R174, R99, 0x7632, R174 ;  /* 0x0000763263ae7816 */ /* 0x000fe200000000ae */
[----:B------:R-:W-:Y:S01]  /*5c30*/  FMUL.FTZ R91, R90, UR7 ;  /* 0x000000075a5b7c20 */ /* 0x000fe20008410000 */
[----:B------:R-:W-:Y:S01]  /*5c40*/  SHF.L.U32 R99, R218, 0x10, RZ ;  /* 0x00000010da637819 */ /* 0x000fe200000006ff */
[----:B------:R-:W-:Y:S01]  /*5c50*/  FADD.FTZ R88, R183, -R88 ;  /* 0x80000058b7587221 */ /* 0x000fe20000010000 */
[----:B------:R-:W-:Y:S01]  /*5c60*/  SHF.L.U32 R174, R174, 0x10, RZ ;  /* 0x00000010aeae7819 */ /* 0x000fe200000006ff */
[----:B------:R-:W-:Y:S01]  /*5c70*/  FMUL.FTZ R143, R91, R170 ;  /* 0x000000aa5b8f7220 */ /* 0x000fe20000410000 */
[----:B------:R-:W-:Y:S01]  /*5c80*/  FMUL.FTZ R100, R100, R91 ;  /* 0x0000005b64647220 */ /* 0x000fe20000410000 */
[----:B------:R-:W-:Y:S01]  /*5c90*/  FFMA.FTZ R91, R190, UR8, R71 ;  /* 0x00000008be5b7c23 */ /* 0x000fe20008010047 */
[----:B------:R-:W-:Y:S01]  /*5ca0*/  FFMA.FTZ R88, R88, UR8, R68 ;  /* 0x0000000858587c23 */ /* 0x000fe20008010044 */
[----:B------:R-:W-:Y:S01]  /*5cb0*/  FFMA.FTZ R93, R175, UR4, R139 ;  /* 0x00000004af5d7c23 */ /* 0x000fe2000801008b */
[----:B------:R-:W-:Y:S01]  /*5cc0*/  SHF.L.U32 R170, R98, 0x10, RZ ;  /* 0x0000001062aa7819 */ /* 0x000fe200000006ff */
[----:B------:R-:W-:Y:S01]  /*5cd0*/  FMUL.FTZ R101, R91, UR7 ;  /* 0x000000075b657c20 */ /* 0x000fe20008410000 */
[----:B------:R-:W-:Y:S01]  /*5ce0*/  FMUL.FTZ R175, R88, UR7 ;  /* 0x0000000758af7c20 */ /* 0x000fe20008410000 */
[----:B------:R-:W-:Y:S01]  /*5cf0*/  FFMA.FTZ R89, R89, UR8, R69 ;  /* 0x0000000859597c23 */ /* 0x000fe20008010045 */
[--C-:B------:R-:W-:Y:S01]  /*5d00*/  FFMA.FTZ R94, R176, UR4, R139.reuse ;  /* 0x00000004b05e7c23 */ /* 0x100fe2000801008b */
[----:B------:R-:W-:Y:S01]  /*5d10*/  FMUL.FTZ R174, R101, R174 ;  /* 0x000000ae65ae7220 */ /* 0x000fe20000410000 */
[----:B------:R-:W-:Y:S01]  /*5d20*/  FMUL.FTZ R99, R99, R101 ;  /* 0x0000006563637220 */ /* 0x000fe20000410000 */
[----:B------:R-:W-:Y:S01]  /*5d30*/  SHF.L.U32 R101, R46, 0x10, RZ ;  /* 0x000000102e657819 */ /* 0x000fe200000006ff */
[----:B------:R-:W-:Y:S01]  /*5d40*/  FMUL.FTZ R170, R175, R170 ;  /* 0x000000aaafaa7220 */ /* 0x000fe20000410000 */
[----:B------:R-:W-:Y:S01]  /*5d50*/  FMUL.FTZ R176, R89, UR7 ;  /* 0x0000000759b07c20 */ /* 0x000fe20008410000 */
[----:B------:R-:W-:Y:S01]  /*5d60*/  FADD.FTZ R94, R179, -R94 ;  /* 0x8000005eb35e7221 */ /* 0x000fe20000010000 */
[----:B------:R-:W-:Y:S01]  /*5d70*/  FFMA.FTZ R95, R177, UR4, R139 ;  /* 0x00000004b15f7c23 */ /* 0x000fe2000801008b */
[----:B------:R-:W-:Y:S01]  /*5d80*/  FMUL.FTZ R101, R101, R175 ;  /* 0x000000af65657220 */ /* 0x000fe20000410000 */
[----:B------:R-:W-:Y:S01]  /*5d90*/  PRMT R175, R98, 0x7632, R175 ;  /* 0x0000763262af7816 */ /* 0x000fe200000000af */
[----:B------:R-:W-:Y:S01]  /*5da0*/  FFMA.FTZ R94, R94, UR8, R66 ;  /* 0x000000085e5e7c23 */ /* 0x000fe20008010042 */
[----:B------:R-:W-:Y:S01]  /*5db0*/  SHF.L.U32 R98, R217, 0x10, RZ ;  /* 0x00000010d9627819 */ /* 0x000fe200000006ff */
[----:B------:R-:W-:Y:S01]  /*5dc0*/  FADD.FTZ R95, R188, -R95 ;  /* 0x8000005fbc5f7221 */ /* 0x000fe20000010000 */
[----:B------:R-:W-:Y:S01]  /*5dd0*/  SHF.L.U32 R175, R175, 0x10, RZ ;  /* 0x00000010afaf7819 */ /* 0x000fe200000006ff */
[----:B------:R-:W-:Y:S01]  /*5de0*/  FADD.FTZ R92, R178, -R92 ;  /* 0x8000005cb25c7221 */ /* 0x000fe20000010000 */
[----:B------:R-:W-:Y:S01]  /*5df0*/  F2FP.BF16.F32.PACK_AB R99, R99, R100 ;  /* 0x000000646363723e */ /* 0x000fe200000010ff */
[----:B------:R-:W-:Y:S01]  /*5e00*/  FMUL.FTZ R98, R98, R176 ;  /* 0x000000b062627220 */ /* 0x000fe20000410000 */
[----:B------:R-:W-:Y:S01]  /*5e10*/  SHF.L.U32 R100, R45, 0x10, RZ ;  /* 0x000000102d647819 */ /* 0x000fe200000006ff */
[----:B------:R-:W-:Y:S01]  /*5e20*/  FMUL.FTZ R176, R176, R175 ;  /* 0x000000afb0b07220 */ /* 0x000fe20000410000 */
[----:B------:R-:W-:Y:S01]  /*5e30*/  SHF.L.U32 R175, R97, 0x10, RZ ;  /* 0x0000001061af7819 */ /* 0x000fe200000006ff */
[----:B------:R-:W-:Y:S01]  /*5e40*/  FFMA.FTZ R95, R95, UR8, R67 ;  /* 0x000000085f5f7c23 */ /* 0x000fe20008010043 */
[----:B------:R-:W-:Y:S01]  /*5e50*/  F2FP.BF16.F32.PACK_AB R98, R98, R101 ;  /* 0x000000656262723e */ /* 0x000fe200000010ff */
[----:B------:R-:W-:Y:S01]  /*5e60*/  FMUL.FTZ R101, R94, UR7 ;  /* 0x000000075e657c20 */ /* 0x000fe20008410000 */
[----:B------:R-:W-:Y:S01]  /*5e70*/  PRMT R177, R97, 0x7632, R177 ;  /* 0x0000763261b17816 */ /* 0x000fe200000000b1 */
[----:B------:R-:W-:Y:S01]  /*5e80*/  FFMA.FTZ R92, R92, UR8, R64 ;  /* 0x000000085c5c7c23 */ /* 0x000fe20008010040 */
[----:B------:R-:W-:Y:S01]  /*5e90*/  SHF.L.U32 R97, R216, 0x10, RZ ;  /* 0x00000010d8617819 */ /* 0x000fe200000006ff */
[----:B------:R-:W-:Y:S01]  /*5ea0*/  FMUL.FTZ R175, R101, R175 ;  /* 0x000000af65af7220 */ /* 0x000fe20000410000 */
[----:B------:R-:W-:Y:S01]  /*5eb0*/  FMUL.FTZ R100, R100, R101 ;  /* 0x0000006564647220 */ /* 0x000fe20000410000 */
[----:B------:R-:W-:Y:S01]  /*5ec0*/  FMUL.FTZ R101, R95, UR7 ;  /* 0x000000075f657c20 */ /* 0x000fe20008410000 */
[----:B------:R-:W-:Y:S01]  /*5ed0*/  SHF.L.U32 R177, R177, 0x10, RZ ;  /* 0x00000010b1b17819 */ /* 0x000fe200000006ff */
[----:B------:R-:W-:Y:S01]  /*5ee0*/  FADD.FTZ R93, R187, -R93 ;  /* 0x8000005dbb5d7221 */ /* 0x000fe20000010000 */
[C---:B------:R-:W-:Y:S01]  /*5ef0*/  SHF.L.U32 R178, R96.reuse, 0x10, RZ ;  /* 0x0000001060b27819 */ /* 0x040fe200000006ff */
[----:B------:R-:W-:Y:S01]  /*5f00*/  FMUL.FTZ R97, R97, R101 ;  /* 0x0000006561617220 */ /* 0x000fe20000410000 */
[----:B------:R-:W-:Y:S01]  /*5f10*/  PRMT R179, R96, 0x7632, R179 ;  /* 0x0000763260b37816 */ /* 0x000fe200000000b3 */
[----:B------:R-:W-:Y:S01]  /*5f20*/  FMUL.FTZ R177, R101, R177 ;  /* 0x000000b165b17220 */ /* 0x000fe20000410000 */
[----:B------:R-:W-:Y:S01]  /*5f30*/  FMUL.FTZ R101, R92, UR7 ;  /* 0x000000075c657c20 */ /* 0x000fe20008410000 */
[----:B------:R-:W-:Y:S01]  /*5f40*/  FFMA.FTZ R93, R93, UR8, R65 ;  /* 0x000000085d5d7c23 */ /* 0x000fe20008010041 */
[----:B------:R-:W-:-:S02]  /*5f50*/  F2FP.BF16.F32.PACK_AB R97, R97, R100 ;  /* 0x000000646161723e */ /* 0x000fc400000010ff */
[----:B------:R-:W-:Y:S01]  /*5f60*/  SHF.L.U32 R100, R44, 0x10, RZ ;  /* 0x000000102c647819 */ /* 0x000fe200000006ff */
[----:B------:R-:W-:Y:S01]  /*5f70*/  FMUL.FTZ R178, R101, R178 ;  /* 0x000000b265b27220 */ /* 0x000fe20000410000 */
[----:B------:R-:W-:Y:S02]  /*5f80*/  SHF.L.U32 R96, R215, 0x10, RZ ;  /* 0x00000010d7607819 */ /* 0x000fe400000006ff */
[----:B------:R-:W-:Y:S01]  /*5f90*/  SHF.L.U32 R179, R179, 0x10, RZ ;  /* 0x00000010b3b37819 */ /* 0x000fe200000006ff */
[----:B------:R-:W-:Y:S01]  /*5fa0*/  FMUL.FTZ R100, R100, R101 ;  /* 0x0000006564647220 */ /* 0x000fe20000410000 */
[----:B------:R-:W-:-:S04]  /*5fb0*/  FMUL.FTZ R101, R93, UR7 ;  /* 0x000000075d657c20 */ /* 0x000fc80008410000 */
[----:B------:R-:W-:Y:S01]  /*5fc0*/  FMUL.FTZ R96, R96, R101 ;  /* 0x0000006560607220 */ /* 0x000fe20000410000 */
[----:B------:R-:W-:-:S04]  /*5fd0*/  FMUL.FTZ R179, R101, R179 ;  /* 0x000000b365b37220 */ /* 0x000fc80000410000 */
[----:B------:R-:W-:Y:S01]  /*5fe0*/  F2FP.BF16.F32.PACK_AB R96, R96, R100 ;  /* 0x000000646060723e */ /* 0x000fe200000010ff */
[----:B------:R-:W-:Y:S06]  /*5ff0*/  BRA `(.L_x_4795) ;  /* 0x0000000400207947 */ /* 0x000fec0003800000 */
.L_x_4794:
        /* <DEDUP_REMOVED lines=13> */
[----:B------:R-:W-:Y:S01]  /*60d0*/  FFMA.FTZ R100, R100, UR8, R71 ;  /* 0x0000000864647c23 */ /* 0x000fe20008010047 */
[----:B------:R-:W-:Y:S01]  /*60e0*/  FADD.FTZ R183, R183, -R180 ;  /* 0x800000b4b7b77221 */ /* 0x000fe20000010000 */
[--C-:B------:R-:W-:Y:S01]  /*60f0*/  FFMA.FTZ R177, R177, UR4, R139.reuse ;  /* 0x00000004b1b17c23 */ /* 0x100fe2000801008b */
[----:B------:R-:W-:Y:S01]  /*6100*/  FMUL.FTZ R143, R101, R143 ;  /* 0x0000008f658f7220 */ /* 0x000fe20000410000 */
[----:B------:R-:W-:Y:S01]  /*6110*/  FMUL.FTZ R99, R170, R101 ;  /* 0x00000065aa637220 */ /* 0x000fe20000410000 */
[----:B------:R-:W-:Y:S01]  /*6120*/  SHF.L.U32 R174, R174, 0x10, RZ ;  /* 0x00000010aeae7819 */ /* 0x000fe200000006ff */
[----:B------:R-:W-:Y:S01]  /*6130*/  FFMA.FTZ R175, R175, UR4, R139 ;  /* 0x00000004afaf7c23 */ /* 0x000fe2000801008b */
[----:B------:R-:W-:Y:S01]  /*6140*/  FADD.FTZ R179, R179, -R176 ;  /* 0x800000b0b3b37221 */ /* 0x000fe20000010000 */
[----:B------:R-:W-:Y:S01]  /*6150*/  FMUL.FTZ R100, R100, UR7 ;  /* 0x0000000764647c20 */ /* 0x000fe20008410000 */
[----:B------:R-:W-:Y:S01]  /*6160*/  SHF.L.U32 R101, R218, 0x10, RZ ;  /* 0x00000010da657819 */ /* 0x000fe200000006ff */
[----:B------:R-:W-:Y:S01]  /*6170*/  FFMA.FTZ R183, R183, UR8, R68 ;  /* 0x00000008b7b77c23 */ /* 0x000fe20008010044 */
[----:B------:R-:W-:Y:S01]  /*6180*/  FADD.FTZ R188, R188, -R177 ;  /* 0x800000b1bcbc7221 */ /* 0x000fe20000010000 */
[----:B------:R-:W-:Y:S01]  /*6190*/  FADD.FTZ R187, R187, -R175 ;  /* 0x800000afbbbb7221 */ /* 0x000fe20000010000 */
[----:B------:R-:W-:Y:S01]  /*61a0*/  FMUL.FTZ R174, R100, R174 ;  /* 0x000000ae64ae7220 */ /* 0x000fe20000410000 */
[----:B------:R-:W-:Y:S01]  /*61b0*/  FFMA.FTZ R177, R179, UR8, R66 ;  /* 0x00000008b3b17c23 */ /* 0x000fe20008010042 */
[----:B------:R-:W-:Y:S01]  /*61c0*/  FMUL.FTZ R100, R101, R100 ;  /* 0x0000006465647220 */ /* 0x000fe20000410000 */
[----:B------:R-:W-:Y:S01]  /*61d0*/  SHF.L.U32 R175, R46, 0x10, RZ ;  /* 0x000000102eaf7819 */ /* 0x000fe200000006ff */
[----:B------:R-:W-:Y:S01]  /*61e0*/  FMUL.FTZ R101, R183, UR7 ;  /* 0x00000007b7657c20 */ /* 0x000fe20008410000 */
[----:B------:R-:W-:Y:S01]  /*61f0*/  SHF.L.U32 R179, R45, 0x10, RZ ;  /* 0x000000102db37819 */ /* 0x000fe200000006ff */
[----:B------:R-:W-:Y:S01]  /*6200*/  FMUL.FTZ R177, R177, UR7 ;  /* 0x00000007b1b17c20 */ /* 0x000fe20008410000 */
[----:B------:R-:W-:Y:S01]  /*6210*/  PRMT R180, R97, 0x7632, R180 ;  /* 0x0000763261b47816 */ /* 0x000fe200000000b4 */
[----:B------:R-:W-:Y:S01]  /*6220*/  FFMA.FTZ R188, R188, UR8, R67 ;  /* 0x00000008bcbc7c23 */ /* 0x000fe20008010043 */
        /* <DEDUP_REMOVED lines=9> */
[----:B------:R-:W-:Y:S01]  /*62c0*/  FFMA.FTZ R185, R185, UR4, R139 ;  /* 0x00000004b9b97c23 */ /* 0x000fe2000801008b */
[----:B------:R-:W-:Y:S01]  /*62d0*/  FMUL.FTZ R175, R177, R175 ;  /* 0x000000afb1af7220 */ /* 0x000fe20000410000 */
[----:B------:R-:W-:Y:S01]  /*62e0*/  FMUL.FTZ R177, R188, R180 ;  /* 0x000000b4bcb17220 */ /* 0x000fe20000410000 */
[----:B------:R-:W-:Y:S01]  /*62f0*/  SHF.L.U32 R183, R44, 0x10, RZ ;  /* 0x000000102cb77819 */ /* 0x000fe200000006ff */
[----:B------:R-:W-:Y:S01]  /*6300*/  FMUL.FTZ R180, R179, R188 ;  /* 0x000000bcb3b47220 */ /* 0x000fe20000410000 */
[----:B------:R-:W-:Y:S01]  /*6310*/  FMUL.FTZ R179, R178, UR7 ;  /* 0x00000007b2b37c20 */ /* 0x000fe20008410000 */
[----:B------:R-:W-:Y:S01]  /*6320*/  FADD.FTZ R189, R189, -R185 ;  /* 0x800000b9bdbd7221 */ /* 0x000fe20000010000 */
[C---:B------:R-:W-:Y:S01]  /*6330*/  SHF.L.U32 R178, R96.reuse, 0x10, RZ ;  /* 0x0000001060b27819 */ /* 0x040fe200000006ff */
[----:B------:R-:W-:Y:S01]  /*6340*/  FFMA.FTZ R187, R187, UR8, R65 ;  /* 0x00000008bbbb7c23 */ /* 0x000fe20008010041 */
[----:B------:R-:W-:Y:S01]  /*6350*/  PRMT R181, R96, 0x7632, R181 ;  /* 0x0000763260b57816 */ /* 0x000fe200000000b5 */
[----:B------:R-:W-:Y:S01]  /*6360*/  FFMA.FTZ R189, R189, UR8, R69 ;  /* 0x00000008bdbd7c23 */ /* 0x000fe20008010045 */
[----:B------:R-:W-:Y:S01]  /*6370*/  FMUL.FTZ R96, R183, R179 ;  /* 0x000000b3b7607220 */ /* 0x000fe20000410000 */
        /* <DEDUP_REMOVED lines=15> */
[----:B------:R-:W-:-:S07]  /*6470*/  F2FP.BF16.F32.PACK_AB R96, R181, R96 ;  /* 0x00000060b560723e */ /* 0x000fce00000010ff */
.L_x_4795:
        /* <DEDUP_REMOVED lines=18> */
[----:B------:R-:W-:Y:S01]  /*65a0*/  SHF.L.U32 R91, R51, 0x10, RZ ;  /* 0x00000010335b7819 */ /* 0x000fe200000006ff */
[----:B------:R-:W-:Y:S01]  /*65b0*/  FADD.FTZ R129, R129, -R128 ;  /* 0x8000008081817221 */ /* 0x000fe20000010000 */
[----:B------:R-:W-:Y:S01]  /*65c0*/  FADD.FTZ R92, R124, -R89 ;  /* 0x800000597c5c7221 */ /* 0x000fe20000010000 */
[--C-:B------:R-:W-:Y:S01]  /*65d0*/  FFMA.FTZ R89, R130, UR4, R139.reuse ;  /* 0x0000000482597c23 */ /* 0x100fe2000801008b */
[----:B------:R-:W-:Y:S01]  /*65e0*/  FADD.FTZ R95, R133, -R88 ;  /* 0x80000058855f7221 */ /* 0x000fe20000010000 */
[----:B------:R-:W-:Y:S01]  /*65f0*/  FFMA.FTZ R90, R129, UR8, R78 ;  /* 0x00000008815a7c23 */ /* 0x000fe2000801004e */
[----:B------:R-:W-:Y:S01]  /*6600*/  FFMA.FTZ R88, R131, UR4, R139 ;  /* 0x0000000483587c23 */ /* 0x000fe2000801008b */
[----:B------:R-:W-:Y:S01]  /*6610*/  FADD.FTZ R134, R134, -R89 ;  /* 0x8000005986867221 */ /* 0x000fe20000010000 */
[----:B-----5:R-:W-:Y:S01]  /*6620*/  SHF.L.U32 R89, R99, 0x10, RZ ;  /* 0x0000001063597819 */ /* 0x020fe200000006ff */
[----:B------:R-:W-:Y:S01]  /*6630*/  FMUL.FTZ R100, R90, UR7 ;  /* 0x000000075a647c20 */ /* 0x000fe20008410000 */
[----:B------:R-:W-:Y:S01]  /*6640*/  FADD.FTZ R88, R135, -R88 ;  /* 0x8000005887587221 */ /* 0x000fe20000010000 */
[----:B------:R-:W-:Y:S01]  /*6650*/  PRMT R99, R99, 0x7632, R99 ;  /* 0x0000763263637816 */ /* 0x000fe20000000063 */
[----:B------:R-:W-:Y:S01]  /*6660*/  FFMA.FTZ R94, R122, UR4, R139 ;  /* 0x000000047a5e7c23 */ /* 0x000fe2000801008b */
[----:B------:R-:W-:Y:S01]  /*6670*/  FMUL.FTZ R120, R100, R89 ;  /* 0x0000005964787220 */ /* 0x000fe20000410000 */
[----:B------:R-:W-:Y:S01]  /*6680*/  FMUL.FTZ R100, R91, R100 ;  /* 0x000000645b647220 */ /* 0x000fe20000410000 */
[----:B------:R-:W-:Y:S01]  /*6690*/  FFMA.FTZ R91, R88, UR8, R79 ;  /* 0x00000008585b7c23 */ /* 0x000fe2000801004f */
[----:B------:R-:W-:Y:S01]  /*66a0*/  FFMA.FTZ R126, R126, UR4, R139 ;  /* 0x000000047e7e7c23 */ /* 0x000fe2000801008b */
[----:B------:R-:W-:Y:S01]  /*66b0*/  SHF.L.U32 R122, R99, 0x10, RZ ;  /* 0x00000010637a7819 */ /* 0x000fe200000006ff */
[----:B------:R-:W-:Y:S01]  /*66c0*/  FFMA.FTZ R89, R134, UR8, R77 ;  /* 0x0000000886597c23 */ /* 0x000fe2000801004d */
[----:B------:R-:W-:Y:S01]  /*66d0*/  SHF.L.U32 R88, R184, 0x10, RZ ;  /* 0x00000010b8587819 */ /* 0x000fe200000006ff */
[----:B------:R-:W-:Y:S01]  /*66e0*/  FMUL.FTZ R99, R91, UR7 ;  /* 0x000000075b637c20 */ /* 0x000fe20008410000 */
[----:B------:R-:W-:Y:S01]  /*66f0*/  FADD.FTZ R127, R127, -R126 ;  /* 0x8000007e7f7f7221 */ /* 0x000fe20000010000 */
[----:B------:R-:W-:Y:S01]  /*6700*/  SHF.L.U32 R124, R98, 0x10, RZ ;  /* 0x00000010627c7819 */ /* 0x000fe200000006ff */
[----:B------:R-:W-:Y:S01]  /*6710*/  FADD.FTZ R94, R125, -R94 ;  /* 0x8000005e7d5e7221 */ /* 0x000fe20000010000 */
[----:B------:R-:W-:Y:S01]  /*6720*/  FMUL.FTZ R122, R99, R122 ;  /* 0x0000007a637a7220 */ /* 0x000fe20000410000 */
[----:B------:R-:W-:Y:S01]  /*6730*/  FMUL.FTZ R99, R88, R99 ;  /* 0x0000006358637220 */ /* 0x000fe20000410000 */
[----:B------:R-:W-:Y:S01]  /*6740*/  FFMA.FTZ R88, R127, UR8, R76 ;  /* 0x000000087f587c23 */ /* 0x000fe2000801004c */
[----:B------:R-:W-:Y:S01]  /*6750*/  PRMT R98, R98, 0x7632, R98 ;  /* 0x0000763262627816 */ /* 0x000fe20000000062 */
[----:B------:R-:W-:Y:S01]  /*6760*/  FFMA.FTZ R93, R121, UR4, R139 ;  /* 0x00000004795d7c23 */ /* 0x000fe2000801008b */
[----:B------:R-:W-:Y:S01]  /*6770*/  SHF.L.U32 R126, R50, 0x10, RZ ;  /* 0x00000010327e7819 */ /* 0x000fe200000006ff */
[----:B------:R-:W-:Y:S01]  /*6780*/  FMUL.FTZ R101, R88, UR7 ;  /* 0x0000000758657c20 */ /* 0x000fe20008410000 */
[----:B------:R-:W-:Y:S01]  /*6790*/  SHF.L.U32 R123, R98, 0x10, RZ ;  /* 0x00000010627b7819 */ /* 0x000fe200000006ff */
[----:B------:R-:W-:Y:S01]  /*67a0*/  FMUL.FTZ R98, R89, UR7 ;  /* 0x0000000759627c20 */ /* 0x000fe20008410000 */
[----:B------:R-:W-:Y:S01]  /*67b0*/  SHF.L.U32 R125, R183, 0x10, RZ ;  /* 0x00000010b77d7819 */ /* 0x000fe200000006ff */
[----:B------:R-:W-:Y:S01]  /*67c0*/  FMUL.FTZ R121, R101, R124 ;  /* 0x0000007c65797220 */ /* 0x000fe20000410000 */
[----:B------:R-:W-:Y:S01]  /*67d0*/  FFMA.FTZ R94, R94, UR8, R74 ;  /* 0x000000085e5e7c23 */ /* 0x000fe2000801004a */
[----:B------:R-:W-:Y:S01]  /*67e0*/  FMUL.FTZ R124, R98, R123 ;  /* 0x0000007b627c7220 */ /* 0x000fe20000410000 */
[----:B------:R-:W-:Y:S01]  /*67f0*/  SHF.L.U32 R123, R97, 0x10, RZ ;  /* 0x00000010617b7819 */ /* 0x000fe200000006ff */
[----:B------:R-:W-:Y:S01]  /*6800*/  FFMA.FTZ R95, R95, UR8, R75 ;  /* 0x000000085f5f7c23 */ /* 0x000fe2000801004b */
        /* <DEDUP_REMOVED lines=9> */
[----:B------:R-:W-:Y:S01]  /*68a0*/  FMUL.FTZ R126, R125, R126 ;  /* 0x0000007e7d7e7220 */ /* 0x000fe20000410000 */
[----:B------:R-:W-:Y:S01]  /*68b0*/  FFMA.FTZ R92, R92, UR8, R72 ;  /* 0x000000085c5c7c23 */ /* 0x000fe20008010048 */
[----:B------:R-:W-:Y:S01]  /*68c0*/  FMUL.FTZ R125, R97, R128 ;  /* 0x00000080617d7220 */ /* 0x000fe20000410000 */
[----:B------:R-:W-:Y:S01]  /*68d0*/  FMUL.FTZ R97, R130, R97 ;  /* 0x0000006182617220 */ /* 0x000fe20000410000 */
[----:B------:R-:W-:Y:S01]  /*68e0*/  F2FP.BF16.F32.PACK_AB R98, R98, R101 ;  /* 0x000000656262723e */ /* 0x000fe200000010ff */
[----:B------:R-:W-:Y:S01]  /*68f0*/  FADD.FTZ R93, R132, -R93 ;  /* 0x8000005d845d7221 */ /* 0x000fe20000010000 */
[----:B------:R-:W-:Y:S01]  /*6900*/  F2FP.BF16.F32.PACK_AB R99, R99, R100 ;  /* 0x000000646363723e */ /* 0x000fe200000010ff */
[----:B------:R-:W-:Y:S01]  /*6910*/  FMUL.FTZ R100, R92, UR7 ;  /* 0x000000075c647c20 */ /* 0x000fe20008410000 */
[----:B------:R-:W-:Y:S01]  /*6920*/  SHF.L.U32 R101, R96, 0x10, RZ ;  /* 0x0000001060657819 */ /* 0x000fe200000006ff */
[----:B------:R-:W-:Y:S01]  /*6930*/  FFMA.FTZ R93, R93, UR8, R73 ;  /* 0x000000085d5d7c23 */ /* 0x000fe20008010049 */
[----:B------:R-:W-:-:S02]  /*6940*/  SHF.L.U32 R127, R48, 0x10, RZ ;  /* 0x00000010307f7819 */ /* 0x000fc400000006ff */
[----:B------:R-:W-:Y:S02]  /*6950*/  PRMT R96, R96, 0x7632, R96 ;  /* 0x0000763260607816 */ /* 0x000fe40000000060 */
[----:B------:R-:W-:Y:S01]  /*6960*/  F2FP.BF16.F32.PACK_AB R97, R97, R126 ;  /* 0x0000007e6161723e */ /* 0x000fe200000010ff */
[----:B------:R-:W-:Y:S01]  /*6970*/  FMUL.FTZ R126, R100, R101 ;  /* 0x00000065647e7220 */ /* 0x000fe20000410000 */
[----:B------:R-:W-:Y:S01]  /*6980*/  FMUL.FTZ R100, R127, R100 ;  /* 0x000000647f647220 */ /* 0x000fe20000410000 */
[----:B------:R-:W-:Y:S01]  /*6990*/  SHF.L.U32 R127, R96, 0x10, RZ ;  /* 0x00000010607f7819 */ /* 0x000fe200000006ff */
[----:B------:R-:W-:Y:S01]  /*69a0*/  FMUL.FTZ R96, R93, UR7 ;  /* 0x000000075d607c20 */ /* 0x000fe20008410000 */
[----:B------:R-:W-:-:S03]  /*69b0*/  SHF.L.U32 R101, R180, 0x10, RZ ;  /* 0x00000010b4657819 */ /* 0x000fc600000006ff */
[----:B------:R-:W-:Y:S02]  /*69c0*/  FMUL.FTZ R127, R96, R127 ;  /* 0x0000007f607f7220 */ /* 0x000fe40000410000 */
[----:B------:R-:W-:-:S05]  /*69d0*/  FMUL.FTZ R101, R101, R96 ;  /* 0x0000006065657220 */ /* 0x000fca0000410000 */
[----:B------:R-:W-:Y:S01]  /*69e0*/  F2FP.BF16.F32.PACK_AB R96, R101, R100 ;  /* 0x000000646560723e */ /* 0x000fe200000010ff */
[----:B------:R-:W-:Y:S06]  /*69f0*/  BRA `(.L_x_4797) ;  /* 0x0000000400207947 */ /* 0x000fec0003800000 */
.L_x_4796:
        /* <DEDUP_REMOVED lines=8> */
[--C-:B------:R-:W-:Y:S01]  /*6a80*/  FFMA.FTZ R123, R123, UR4, R139.reuse ;  /* 0x000000047b7b7c23 */ /* 0x100fe2000801008b */
[----:B------:R-:W-:Y:S01]  /*6a90*/  FFMA.FTZ R101, R129, UR8, R78 ;  /* 0x0000000881657c23 */ /* 0x000fe2000801004e */
[--C-:B------:R-:W-:Y:S01]  /*6aa0*/  FFMA.FTZ R121, R121, UR4, R139.reuse ;  /* 0x0000000479797c23 */ /* 0x100fe2000801008b */
[----:B------:R-:W-:Y:S01]  /*6ab0*/  FADD.FTZ R124, R135, -R120 ;  /* 0x80000078877c7221 */ /* 0x000fe20000010000 */
[----:B------:R-:W-:Y:S01]  /*6ac0*/  FADD.FTZ R125, R125, -R122 ;  /* 0x8000007a7d7d7221 */ /* 0x000fe20000010000 */
[----:B------:R-:W-:Y:S01]  /*6ad0*/  FFMA.FTZ R126, R126, UR4, R139 ;  /* 0x000000047e7e7c23 */ /* 0x000fe2000801008b */
[----:B-----5:R-:W-:Y:S01]  /*6ae0*/  SHF.L.U32 R120, R99, 0x10, RZ ;  /* 0x0000001063787819 */ /* 0x020fe200000006ff */
[----:B------:R-:W-:Y:S01]  /*6af0*/  FADD.FTZ R133, R133, -R123 ;  /* 0x8000007b85857221 */ /* 0x000fe20000010000 */
[----:B------:R-:W-:Y:S01]  /*6b00*/  SHF.L.U32 R122, R51, 0x10, RZ ;  /* 0x00000010337a7819 */ /* 0x000fe200000006ff */
[----:B------:R-:W-:Y:S01]  /*6b10*/  FMUL.FTZ R101, R101, UR7 ;  /* 0x0000000765657c20 */ /* 0x000fe20008410000 */
[----:B------:R-:W-:Y:S01]  /*6b20*/  FADD.FTZ R132, R132, -R121 ;  /* 0x8000007984847221 */ /* 0x000fe20000010000 */
[----:B------:R-:W-:Y:S01]  /*6b30*/  FFMA.FTZ R123, R124, UR8, R79 ;  /* 0x000000087c7b7c23 */ /* 0x000fe2000801004f */
[----:B------:R-:W-:Y:S01]  /*6b40*/  FADD.FTZ R127, R127, -R126 ;  /* 0x8000007e7f7f7221 */ /* 0x000fe20000010000 */
[----:B------:R-:W-:Y:S01]  /*6b50*/  PRMT R121, R99, 0x7632, R121 ;  /* 0x0000763263797816 */ /* 0x000fe20000000079 */
[----:B------:R-:W-:Y:S01]  /*6b60*/  FMUL.FTZ R120, R101, R120 ;  /* 0x0000007865787220 */ /* 0x000fe20000410000 */
[----:B------:R-:W-:Y:S01]  /*6b70*/  FMUL.FTZ R99, R122, R101 ;  /* 0x000000657a637220 */ /* 0x000fe20000410000 */
[----:B------:R-:W-:Y:S01]  /*6b80*/  FMUL.FTZ R101, R123, UR7 ;  /* 0x000000077b657c20 */ /* 0x000fe20008410000 */
[----:B------:R-:W-:Y:S01]  /*6b90*/  SHF.L.U32 R122, R121, 0x10, RZ ;  /* 0x00000010797a7819 */ /* 0x000fe200000006ff */
[----:B------:R-:W-:Y:S01]  /*6ba0*/  FFMA.FTZ R123, R127, UR8, R76 ;  /* 0x000000087f7b7c23 */ /* 0x000fe2000801004c */
[----:B------:R-:W-:Y:S01]  /*6bb0*/  SHF.L.U32 R124, R184, 0x10, RZ ;  /* 0x00000010b87c7819 */ /* 0x000fe200000006ff */
[----:B------:R-:W-:Y:S01]  /*6bc0*/  FFMA.FTZ R125, R125, UR8, R74 ;  /* 0x000000087d7d7c23 */ /* 0x000fe2000801004a */
[----:B------:R-:W-:Y:S01]  /*6bd0*/  SHF.L.U32 R126, R50, 0x10, RZ ;  /* 0x00000010327e7819 */ /* 0x000fe200000006ff */
[----:B------:R-:W-:Y:S01]  /*6be0*/  FMUL.FTZ R123, R123, UR7 ;  /* 0x000000077b7b7c20 */ /* 0x000fe20008410000 */
[----:B------:R-:W-:Y:S01]  /*6bf0*/  FMUL.FTZ R122, R101, R122 ;  /* 0x0000007a657a7220 */ /* 0x000fe20000410000 */
[----:B------:R-:W-:Y:S01]  /*6c00*/  FMUL.FTZ R101, R124, R101 ;  /* 0x000000657c657220 */ /* 0x000fe20000410000 */
[C---:B------:R-:W-:Y:S01]  /*6c10*/  SHF.L.U32 R121, R98.reuse, 0x10, RZ ;  /* 0x0000001062797819 */ /* 0x040fe200000006ff */
[----:B------:R-:W-:Y:S01]  /*6c20*/  FMUL.FTZ R125, R125, UR7 ;  /* 0x000000077d7d7c20 */ /* 0x000fe20008410000 */
[----:B------:R-:W-:Y:S01]  /*6c30*/  PRMT R124, R98, 0x7632, R124 ;  /* 0x00007632627c7816 */ /* 0x000fe2000000007c */
[----:B------:R-:W-:Y:S01]  /*6c40*/  FMUL.FTZ R98, R126, R123 ;  /* 0x0000007b7e627220 */ /* 0x000fe20000410000 */
[----:B------:R-:W-:Y:S01]  /*6c50*/  SHF.L.U32 R126, R49, 0x10, RZ ;  /* 0x00000010317e7819 */ /* 0x000fe200000006ff */
[----:B------:R-:W-:Y:S01]  /*6c60*/  FMUL.FTZ R121, R123, R121 ;  /* 0x000000797b797220 */ /* 0x000fe20000410000 */
[----:B------:R-:W-:Y:S01]  /*6c70*/  PRMT R127, R97, 0x7632, R127 ;  /* 0x00007632617f7816 */ /* 0x000fe2000000007f */
[----:B------:R-:W-:Y:S01]  /*6c80*/  FFMA.FTZ R133, R133, UR8, R75 ;  /* 0x0000000885857c23 */ /* 0x000fe2000801004b */
        /* <DEDUP_REMOVED lines=31> */
.L_x_4797:
        /* <DEDUP_REMOVED lines=22> */
[----:B------:R-:W-:Y:S01]  /*6fe0*/  FFMA.FTZ R116, R116, UR4, R139 ;  /* 0x0000000474747c23 */ /* 0x000fe2000801008b */
[----:B------:R-:W-:Y:S01]  /*6ff0*/  FADD.FTZ R113, R113, -R118 ;  /* 0x8000007671717221 */ /* 0x000fe20000010000 */
[----:B------:R-:W-:Y:S01]  /*7000*/  PRMT R99, R99, 0x7632, R99 ;  /* 0x0000763263637816 */ /* 0x000fe20000000063 */
[----:B------:R-:W-:Y:S01]  /*7010*/  FFMA.FTZ R91, R88, UR8, R87 ;  /* 0x00000008585b7c23 */ /* 0x000fe20008010057 */
[--C-:B------:R-:W-:Y:S01]  /*7020*/  FFMA.FTZ R115, R115, UR4, R139.reuse ;  /* 0x0000000473737c23 */ /* 0x100fe2000801008b */
[----:B------:R-:W-:Y:S01]  /*7030*/  FFMA.FTZ R117, R117, UR4, R139 ;  /* 0x0000000475757c23 */ /* 0x000fe2000801008b */
[----:B------:R-:W-:Y:S01]  /*7040*/  FADD.FTZ R93, R105, -R104 ;  /* 0x80000068695d7221 */ /* 0x000fe20000010000 */
[----:B------:R-:W-:Y:S01]  /*7050*/  FADD.FTZ R109, R109, -R116 ;  /* 0x800000746d6d7221 */ /* 0x000fe20000010000 */
[----:B------:R-:W-:Y:S01]  /*7060*/  FFMA.FTZ R90, R113, UR8, R86 ;  /* 0x00000008715a7c23 */ /* 0x000fe20008010056 */
[----:B------:R-:W-:Y:S01]  /*7070*/  SHF.L.U32 R94, R99, 0x10, RZ ;  /* 0x00000010635e7819 */ /* 0x000fe200000006ff */
[----:B------:R-:W-:Y:S01]  /*7080*/  FMUL.FTZ R99, R91, UR7 ;  /* 0x000000075b637c20 */ /* 0x000fe20008410000 */
[----:B------:R-:W-:Y:S01]  /*7090*/  SHF.L.U32 R104, R132, 0x10, RZ ;  /* 0x0000001084687819 */ /* 0x000fe200000006ff */
[----:B------:R-:W-:Y:S01]  /*70a0*/  FADD.FTZ R92, R108, -R115 ;  /* 0x800000736c5c7221 */ /* 0x000fe20000010000 */
[----:B------:R-:W-:Y:S01]  /*70b0*/  FADD.FTZ R108, R114, -R117 ;  /* 0x80000075726c7221 */ /* 0x000fe20000010000 */
[----:B------:R-:W-:Y:S01]  /*70c0*/  FMUL.FTZ R114, R90, UR7 ;  /* 0x000000075a727c20 */ /* 0x000fe20008410000 */
[----:B------:R-:W-:Y:S01]  /*70d0*/  FFMA.FTZ R88, R109, UR8, R84 ;  /* 0x000000086d587c23 */ /* 0x000fe20008010054 */
[----:B------:R-:W-:Y:S01]  /*70e0*/  FMUL.FTZ R105, R99, R94 ;  /* 0x0000005e63697220 */ /* 0x000fe20000410000 */
[----:B------:R-:W-:Y:S01]  /*70f0*/  FFMA.FTZ R110, R110, UR4, R139 ;  /* 0x000000046e6e7c23 */ /* 0x000fe2000801008b */
[----:B------:R-:W-:Y:S01]  /*7100*/  SHF.L.U32 R95, R55, 0x10, RZ ;  /* 0x00000010375f7819 */ /* 0x000fe200000006ff */
[----:B------:R-:W-:Y:S01]  /*7110*/  FMUL.FTZ R99, R104, R99 ;  /* 0x0000006368637220 */ /* 0x000fe20000410000 */
[----:B------:R-:W-:Y:S01]  /*7120*/  SHF.L.U32 R104, R98, 0x10, RZ ;  /* 0x0000001062687819 */ /* 0x000fe200000006ff */
[----:B------:R-:W-:Y:S01]  /*7130*/  FMUL.FTZ R106, R114, R89 ;  /* 0x00000059726a7220 */ /* 0x000fe20000410000 */
[----:B------:R-:W-:Y:S01]  /*7140*/  SHF.L.U32 R94, R54, 0x10, RZ ;  /* 0x00000010365e7819 */ /* 0x000fe200000006ff */
[----:B------:R-:W-:Y:S01]  /*7150*/  FMUL.FTZ R101, R88, UR7 ;  /* 0x0000000758657c20 */ /* 0x000fe20008410000 */
[----:B------:R-:W-:Y:S01]  /*7160*/  PRMT R98, R98, 0x7632, R98 ;  /* 0x0000763262627816 */ /* 0x000fe20000000062 */
[----:B------:R-:W-:Y:S01]  /*7170*/  FFMA.FTZ R89, R108, UR8, R85 ;  /* 0x000000086c597c23 */ /* 0x000fe20008010055 */
[----:B------:R-:W-:Y:S01]  /*7180*/  FADD.FTZ R107, R107, -R110 ;  /* 0x8000006e6b6b7221 */ /* 0x000fe20000010000 */
[----:B------:R-:W-:Y:S01]  /*7190*/  FMUL.FTZ R114, R95, R114 ;  /* 0x000000725f727220 */ /* 0x000fe20000410000 */
[----:B------:R-:W-:Y:S01]  /*71a0*/  FMUL.FTZ R104, R101, R104 ;  /* 0x0000006865687220 */ /* 0x000fe20000410000 */
[----:B------:R-:W-:Y:S01]  /*71b0*/  SHF.L.U32 R95, R98, 0x10, RZ ;  /* 0x00000010625f7819 */ /* 0x000fe200000006ff */
[----:B------:R-:W-:Y:S01]  /*71c0*/  FMUL.FTZ R101, R94, R101 ;  /* 0x000000655e657220 */ /* 0x000fe20000410000 */
[----:B------:R-:W-:Y:S01]  /*71d0*/  FMUL.FTZ R98, R89, UR7 ;  /* 0x0000000759627c20 */ /* 0x000fe20008410000 */
[----:B------:R-:W-:Y:S01]  /*71e0*/  FFMA.FTZ R94, R107, UR8, R82 ;  /* 0x000000086b5e7c23 */ /* 0x000fe20008010052 */
[----:B------:R-:W-:-:S02]  /*71f0*/  SHF.L.U32 R107, R97, 0x10, RZ ;  /* 0x00000010616b7819 */ /* 0x000fc400000006ff */
[----:B------:R-:W-:Y:S01]  /*7200*/  FMUL.FTZ R108, R98, R95 ;  /* 0x0000005f626c7220 */ /* 0x000fe20000410000 */
[----:B------:R-:W-:Y:S01]  /*7210*/  SHF.L.U32 R95, R53, 0x10, RZ ;  /* 0x00000010355f7819 */ /* 0x000fe200000006ff */
[----:B------:R-:W-:Y:S01]  /*7220*/  FMUL.FTZ R112, R94, UR7 ;  /* 0x000000075e707c20 */ /* 0x000fe20008410000 */
[----:B------:R-:W-:Y:S02]  /*7230*/  PRMT R97, R97, 0x7632, R97 ;  /* 0x0000763261617816 */ /* 0x000fe40000000061 */
[----:B------:R-:W-:Y:S01]  /*7240*/  SHF.L.U32 R109, R131, 0x10, RZ ;  /* 0x00000010836d7819 */ /* 0x000fe200000006ff */
[----:B------:R-:W-:Y:S01]  /*7250*/  FMUL.FTZ R107, R112, R107 ;  /* 0x0000006b706b7220 */ /* 0x000fe20000410000 */
[----:B------:R-:W-:Y:S01]  /*7260*/  FMUL.FTZ R112, R95, R112 ;  /* 0x000000705f707220 */ /* 0x000fe20000410000 */
[----:B------:R-:W-:Y:S01]  /*7270*/  FFMA.FTZ R95, R92, UR8, R83 ;  /* 0x000000085c5f7c23 */ /* 0x000fe20008010053 */
[----:B------:R-:W-:Y:S01]  /*7280*/  SHF.L.U32 R92, R97, 0x10, RZ ;  /* 0x00000010615c7819 */ /* 0x000fe200000006ff */
[----:B------:R-:W-:Y:S01]  /*7290*/  FMUL.FTZ R98, R109, R98 ;  /* 0x000000626d627220 */ /* 0x000fe20000410000 */
[----:B------:R-:W-:Y:S01]  /*72a0*/  SHF.L.U32 R110, R130, 0x10, RZ ;  /* 0x00000010826e7819 */ /* 0x000fe200000006ff */
[----:B------:R-:W-:Y:S01]  /*72b0*/  FMUL.FTZ R97, R95, UR7 ;  /* 0x000000075f617c20 */ /* 0x000fe20008410000 */
[----:B------:R-:W-:-:S02]  /*72c0*/  SHF.L.U32 R116, R52, 0x10, RZ ;  /* 0x0000001034747819 */ /* 0x000fc400000006ff */
[----:B------:R-:W-:Y:S01]  /*72d0*/  F2FP.BF16.F32.PACK_AB R99, R99, R114 ;  /* 0x000000726363723e */ /* 0x000fe200000010ff */
[----:B------:R-:W-:Y:S01]  /*72e0*/  FMUL.FTZ R109, R97, R92 ;  /* 0x0000005c616d7220 */ /* 0x000fe20000410000 */
[----:B------:R-:W-:Y:S01]  /*72f0*/  FFMA.FTZ R92, R93, UR8, R80 ;  /* 0x000000085d5c7c23 */ /* 0x000fe20008010050 */
[----:B------:R-:W-:Y:S01]  /*7300*/  FMUL.FTZ R97, R110, R97 ;  /* 0x000000616e617220 */ /* 0x000fe20000410000 */
[----:B------:R-:W-:Y:S02]  /*7310*/  SHF.L.U32 R110, R96, 0x10, RZ ;  /* 0x00000010606e7819 */ /* 0x000fe400000006ff */
[----:B------:R-:W-:Y:S01]  /*7320*/  FMUL.FTZ R93, R92, UR7 ;  /* 0x000000075c5d7c20 */ /* 0x000fe20008410000 */
[----:B------:R-:W-:Y:S02]  /*7330*/  PRMT R96, R96, 0x7632, R96 ;  /* 0x0000763260607816 */ /* 0x000fe40000000060 */
[----:B------:R-:W-:Y:S01]  /*7340*/  F2FP.BF16.F32.PACK_AB R98, R98, R101 ;  /* 0x000000656262723e */ /* 0x000fe200000010ff */
[----:B------:R-:W-:Y:S01]  /*7350*/  FMUL.FTZ R110, R93, R110 ;  /* 0x0000006e5d6e7220 */ /* 0x000fe20000410000 */
[----:B------:R-:W-:Y:S01]  /*7360*/  FMUL.FTZ R113, R116, R93 ;  /* 0x0000005d74717220 */ /* 0x000fe20000410000 */
[----:B------:R-:W-:Y:S01]  /*7370*/  FFMA.FTZ R93, R100, UR8, R81 ;  /* 0x00000008645d7c23 */ /* 0x000fe20008010051 */
[----:B------:R-:W-:-:S02]  /*7380*/  SHF.L.U32 R100, R128, 0x10, RZ ;  /* 0x0000001080647819 */ /* 0x000fc400000006ff */
[----:B------:R-:W-:Y:S01]  /*7390*/  SHF.L.U32 R96, R96, 0x10, RZ ;  /* 0x0000001060607819 */ /* 0x000fe200000006ff */
[----:B------:R-:W-:Y:S01]  /*73a0*/  FMUL.FTZ R111, R93, UR7 ;  /* 0x000000075d6f7c20 */ /* 0x000fe20008410000 */
[----:B------:R-:W-:-:S03]  /*73b0*/  F2FP.BF16.F32.PACK_AB R97, R97, R112 ;  /* 0x000000706161723e */ /* 0x000fc600000010ff */
[----:B------:R-:W-:Y:S01]  /*73c0*/  FMUL.FTZ R100, R100, R111 ;  /* 0x0000006f64647220 */ /* 0x000fe20000410000 */
[----:B------:R-:W-:-:S04]  /*73d0*/  FMUL.FTZ R111, R111, R96 ;  /* 0x000000606f6f7220 */ /* 0x000fc80000410000 */
[----:B------:R-:W-:Y:S01]  /*73e0*/  F2FP.BF16.F32.PACK_AB R96, R100, R113 ;  /* 0x000000716460723e */ /* 0x000fe200000010ff */
[----:B------:R-:W-:Y:S06]  /*73f0*/  BRA `(.L_x_4799) ;  /* 0x0000000400207947 */ /* 0x000fec0003800000 */
.L_x_4798:
        /* <DEDUP_REMOVED lines=8> */
[----:B------:R-:W-:Y:S01]  /*7480*/  FFMA.FTZ R113, R113, UR8, R86 ;  /* 0x0000000871717c23 */ /* 0x000fe20008010056 */
[----:B------:R-:W-:Y:S01]  /*7490*/  FADD.FTZ R107, R107, -R110 ;  /* 0x8000006e6b6b7221 */ /* 0x000fe20000010000 */
[--C-:B------:R-:W-:Y:S01]  /*74a0*/  FFMA.FTZ R129, R112, UR4, R139.reuse ;  /* 0x0000000470817c23 */ /* 0x100fe2000801008b */
[----:B------:R-:W-:Y:S01]  /*74b0*/  FFMA.FTZ R117, R117, UR4, R139 ;  /* 0x0000000475757c23 */ /* 0x000fe2000801008b */
[----:B------:R-:W-:Y:S01]  /*74c0*/  FADD.FTZ R110, R108, -R115 ;  /* 0x800000736c6e7221 */ /* 0x000fe20000010000 */
[----:B-----5:R-:W-:Y:S01]  /*74d0*/  PRMT R104, R99, 0x7632, R104 ;  /* 0x0000763263687816 */ /* 0x020fe20000000068 */
[----:B------:R-:W-:Y:S01]  /*74e0*/  FMUL.FTZ R113, R113, UR7 ;  /* 0x0000000771717c20 */ /* 0x000fe20008410000 */
[----:B------:R-:W-:Y:S01]  /*74f0*/  SHF.L.U32 R108, R55, 0x10, RZ ;  /* 0x00000010376c7819 */ /* 0x000fe200000006ff */
[----:B------:R-:W-:Y:S01]  /*7500*/  FFMA.FTZ R109, R109, UR8, R84 ;  /* 0x000000086d6d7c23 */ /* 0x000fe20008010054 */
[----:B------:R-:W-:Y:S01]  /*7510*/  FADD.FTZ R100, R106, -R129 ;  /* 0x800000816a647221 */ /* 0x000fe20000010000 */
[----:B------:R-:W-:Y:S01]  /*7520*/  FADD.FTZ R114, R114, -R117 ;  /* 0x8000007572727221 */ /* 0x000fe20000010000 */
[----:B------:R-:W-:Y:S01]  /*7530*/  SHF.L.U32 R105, R104, 0x10, RZ ;  /* 0x0000001068697819 */ /* 0x000fe200000006ff */
[----:B------:R-:W-:Y:S01]  /*7540*/  FFMA.FTZ R112, R119, UR4, R139 ;  /* 0x0000000477707c23 */ /* 0x000fe2000801008b */
[----:B------:R-:W-:Y:S01]  /*7550*/  SHF.L.U32 R106, R99, 0x10, RZ ;  /* 0x00000010636a7819 */ /* 0x000fe200000006ff */
[----:B------:R-:W-:Y:S01]  /*7560*/  FMUL.FTZ R99, R108, R113 ;  /* 0x000000716c637220 */ /* 0x000fe20000410000 */
[----:B------:R-:W-:Y:S01]  /*7570*/  SHF.L.U32 R104, R98, 0x10, RZ ;  /* 0x0000001062687819 */ /* 0x000fe200000006ff */
[----:B------:R-:W-:Y:S01]  /*7580*/  FMUL.FTZ R109, R109, UR7 ;  /* 0x000000076d6d7c20 */ /* 0x000fe20008410000 */
[----:B------:R-:W-:Y:S01]  /*7590*/  SHF.L.U32 R116, R54, 0x10, RZ ;  /* 0x0000001036747819 */ /* 0x000fe200000006ff */
[----:B------:R-:W-:Y:S01]  /*75a0*/  FFMA.FTZ R114, R114, UR8, R85 ;  /* 0x0000000872727c23 */ /* 0x000fe20008010055 */
[----:B------:R-:W-:Y:S01]  /*75b0*/  PRMT R108, R98, 0x7632, R108 ;  /* 0x00007632626c7816 */ /* 0x000fe2000000006c */
[----:B------:R-:W-:Y:S01]  /*75c0*/  FADD.FTZ R112, R111, -R112 ;  /* 0x800000706f707221 */ /* 0x000fe20000010000 */
[----:B------:R-:W-:Y:S01]  /*75d0*/  FMUL.FTZ R106, R113, R106 ;  /* 0x0000006a716a7220 */ /* 0x000fe20000410000 */
[----:B------:R-:W-:Y:S01]  /*75e0*/  FMUL.FTZ R104, R109, R104 ;  /* 0x000000686d687220 */ /* 0x000fe20000410000 */
[----:B------:R-:W-:Y:S01]  /*75f0*/  FMUL.FTZ R98, R116, R109 ;  /* 0x0000006d74627220 */ /* 0x000fe20000410000 */
[----:B------:R-:W-:Y:S01]  /*7600*/  SHF.L.U32 R109, R108, 0x10, RZ ;  /* 0x000000106c6d7819 */ /* 0x000fe200000006ff */
[----:B------:R-:W-:Y:S01]  /*7610*/  FMUL.FTZ R114, R114, UR7 ;  /* 0x0000000772727c20 */ /* 0x000fe20008410000 */
[----:B------:R-:W-:Y:S01]  /*7620*/  SHF.L.U32 R113, R131, 0x10, RZ ;  /* 0x0000001083717819 */ /* 0x000fe200000006ff */
[----:B------:R-:W-:Y:S01]  /*7630*/  FFMA.FTZ R107, R107, UR8, R82 ;  /* 0x000000086b6b7c23 */ /* 0x000fe20008010052 */
[----:B------:R-:W-:Y:S01]  /*7640*/  FFMA.FTZ R112, R112, UR8, R87 ;  /* 0x0000000870707c23 */ /* 0x000fe20008010057 */
[----:B------:R-:W-:Y:S01]  /*7650*/  FMUL.FTZ R108, R114, R109 ;  /* 0x0000006d726c7220 */ /* 0x000fe20000410000 */
[----:B------:R-:W-:Y:S01]  /*7660*/  SHF.L.U32 R111, R132, 0x10, RZ ;  /* 0x00000010846f7819 */ /* 0x000fe200000006ff */
[----:B------:R-:W-:Y:S01]  /*7670*/  FMUL.FTZ R113, R113, R114 ;  /* 0x0000007271717220 */ /* 0x000fe20000410000 */
[----:B------:R-:W-:Y:S01]  /*7680*/  FMUL.FTZ R114, R107, UR7 ;  /* 0x000000076b727c20 */ /* 0x000fe20008410000 */
[----:B------:R-:W-:Y:S01]  /*7690*/  FMUL.FTZ R112, R112, UR7 ;  /* 0x0000000770707c20 */ /* 0x000fe20008410000 */
[C---:B------:R-:W-:Y:S01]  /*76a0*/  SHF.L.U32 R107, R97.reuse, 0x10, RZ ;  /* 0x00000010616b7819 */ /* 0x040fe200000006ff */
        /* <DEDUP_REMOVED lines=10> */
[----:B------:R-:W-:Y:S01]  /*7750*/  FFMA.FTZ R100, R100, UR8, R81 ;  /* 0x0000000864647c23 */ /* 0x000fe20008010051 */
[----:B------:R-:W-:Y:S01]  /*7760*/  FMUL.FTZ R109, R110, R97 ;  /* 0x000000616e6d7220 */ /* 0x000fe20000410000 */
[----:B------:R-:W-:Y:S01]  /*7770*/  FFMA.FTZ R101, R101, UR8, R80 ;  /* 0x0000000865657c23 */ /* 0x000fe20008010050 */
[----:B------:R-:W-:Y:S01]  /*7780*/  FMUL.FTZ R97, R111, R110 ;  /* 0x0000006e6f617220 */ /* 0x000fe20000410000 */
[----:B------:R-:W-:Y:S01]  /*7790*/  PRMT R110, R96, 0x7632, R110 ;  /* 0x00007632606e7816 */ /* 0x000fe2000000006e */
[----:B------:R-:W-:Y:S01]  /*77a0*/  FMUL.FTZ R111, R100, UR7 ;  /* 0x00000007646f7c20 */ /* 0x000fe20008410000 */
[----:B------:R-:W-:Y:S01]  /*77b0*/  SHF.L.U32 R96, R96, 0x10, RZ ;  /* 0x0000001060607819 */ /* 0x000fe200000006ff */
[----:B------:R-:W-:Y:S01]  /*77c0*/  FMUL.FTZ R101, R101, UR7 ;  /* 0x0000000765657c20 */ /* 0x000fe20008410000 */
[----:B------:R-:W-:-:S02]  /*77d0*/  SHF.L.U32 R100, R52, 0x10, RZ ;  /* 0x0000001034647819 */ /* 0x000fc400000006ff */
[----:B------:R-:W-:Y:S02]  /*77e0*/  SHF.L.U32 R118, R128, 0x10, RZ ;  /* 0x0000001080767819 */ /* 0x000fe400000006ff */
[----:B------:R-:W-:Y:S01]  /*77f0*/  SHF.L.U32 R116, R110, 0x10, RZ ;  /* 0x000000106e747819 */ /* 0x000fe200000006ff */
[----:B------:R-:W-:Y:S01]  /*7800*/  FMUL.FTZ R110, R101, R96 ;  /* 0x00000060656e7220 */ /* 0x000fe20000410000 */
[----:B------:R-:W-:Y:S01]  /*7810*/  FMUL.FTZ R96, R100, R101 ;  /* 0x0000006564607220 */ /* 0x000fe20000410000 */
[----:B------:R-:W-:Y:S01]  /*7820*/  FMUL.FTZ R101, R118, R111 ;  /* 0x0000006f76657220 */ /* 0x000fe20000410000 */
[----:B------:R-:W-:Y:S01]  /*7830*/  F2FP.BF16.F32.PACK_AB R99, R112, R99 ;  /* 0x000000637063723e */ /* 0x000fe200000010ff */
[----:B------:R-:W-:Y:S01]  /*7840*/  FMUL.FTZ R111, R111, R116 ;  /* 0x000000746f6f7220 */ /* 0x000fe20000410000 */
[----:B------:R-:W-:Y:S02]  /*7850*/  F2FP.BF16.F32.PACK_AB R98, R113, R98 ;  /* 0x000000627162723e */ /* 0x000fe400000010ff */
[----:B------:R-:W-:-:S02]  /*7860*/  F2FP.BF16.F32.PACK_AB R97, R97, R114 ;  /* 0x000000726161723e */ /* 0x000fc400000010ff */
[----:B------:R-:W-:-:S07]  /*7870*/  F2FP.BF16.F32.PACK_AB R96, R101, R96 ;  /* 0x000000606560723e */ /* 0x000fce00000010ff */
.L_x_4799:
[----:B------:R-:W0:Y:S01]  /*7880*/  @P0 LDC.64 R100, c[0x0][0x478] ;  /* 0x00011e00ff640b82 */ /* 0x000e220000000a00 */
[----:B------:R-:W-:Y:S01]  /*7890*/  MOV R113, 0x10 ;  /* 0x0000001000717802 */ /* 0x000fe20000000f00 */
[----:B0-----:R-:W-:-:S05]  /*78a0*/  @P0 IMAD.WIDE.U32 R100, R0, 0x20, R100 ;  /* 0x0000002000640825 */ /* 0x001fca00078e0064 */
[----:B------:R-:W-:Y:S04]  /*78b0*/  @P0 STG.E.128 desc[UR10][R100.64], R92 ;  /* 0x0000005c64000986 */ /* 0x000fe8000c101d0a */
[----:B------:R0:W-:Y:S02]  /*78c0*/  @P0 STG.E.128 desc[UR10][R100.64+0x10], R88 ;  /* 0x0000105864000986 */ /* 0x0001e4000c101d0a */
[----:B0-----:R-:W-:-:S05]  /*78d0*/  IMAD.WIDE.U32 R100, R0, R113, UR26 ;  /* 0x0000001a00647e25 */ /* 0x001fca000f8e0071 */
[----:B------:R0:W-:Y:S02]  /*78e0*/  STG.E.128 desc[UR10][R100.64], R96 ;  /* 0x0000006064007986 */ /* 0x0001e4000c101d0a */
.L_x_4791:
        /* <DEDUP_REMOVED lines=124> */
[----:B------:R-:W-:-:S07]  /*80b0*/  MOV R27, R238 ;  /* 0x000000ee001b7202 */ /* 0x000fce0000000f00 */
.L_x_4779:
        /* <DEDUP_REMOVED lines=36> */
.L_x_4801:
        /* <DEDUP_REMOVED lines=16> */
.L_x_15643:


//--------------------- .text._ZN10layer_norm13ln_bwd_kernelINS_13Kernel_traitsI13__nv_bfloat16S2_fS2_fjLj8192ELj1ELj1ELj8ELj16ENS_18Kernel_traits_baseILj8192ES2_S2_fS2_fjLj256EEEEELb0ELb1ELb1ELb0EEEvNS_9BwdParamsE --------------------------
	.section	.text._ZN10layer_norm13ln_bwd_kernelINS_13Kernel_traitsI13__nv_bfloat16S2_fS2_fjLj8192ELj1ELj1ELj8ELj16ENS_18Kernel_traits_baseILj8192ES2_S2_fS2_fjLj256EEEEELb0ELb1ELb1ELb0EEEvNS_9BwdParamsE,"ax",@progbits
	.align	128
        .global         _ZN10layer_norm13ln_bwd_kernelINS_13Kernel_traitsI13__nv_bfloat16S2_fS2_fjLj8192ELj1ELj1ELj8ELj16ENS_18Kernel_traits_baseILj8192ES2_S2_fS2_fjLj256EEEEELb0ELb1ELb1ELb0EEEvNS_9BwdParamsE
        .type           _ZN10layer_norm13ln_bwd_kernelINS_13Kernel_traitsI13__nv_bfloat16S2_fS2_fjLj8192ELj1ELj1ELj8ELj16ENS_18Kernel_traits_baseILj8192ES2_S2_fS2_fjLj256EEEEELb0ELb1ELb1ELb0EEEvNS_9BwdParamsE,@function
        .size           _ZN10layer_norm13ln_bwd_kernelINS_13Kernel_traitsI13__nv_bfloat16S2_fS2_fjLj8192ELj1ELj1ELj8ELj16ENS_18Kernel_traits_baseILj8192ES2_S2_fS2_fjLj256EEEEELb0ELb1ELb1ELb0EEEvNS_9BwdParamsE,(.L_x_15644 - _ZN10layer_norm13ln_bwd_kernelINS_13Kernel_traitsI13__nv_bfloat16S2_fS2_fjLj8192ELj1ELj1ELj8ELj16ENS_18Kernel_traits_baseILj8192ES2_S2_fS2_fjLj256EEEEELb0ELb1ELb1ELb0EEEvNS_9BwdParamsE)
        .other          _ZN10layer_norm13ln_bwd_kernelINS_13Kernel_traitsI13__nv_bfloat16S2_fS2_fjLj8192ELj1ELj1ELj8ELj16ENS_18Kernel_traits_baseILj8192ES2_S2_fS2_fjLj256EEEEELb0ELb1ELb1ELb0EEEvNS_9BwdParamsE,@"STO_CUDA_ENTRY STV_DEFAULT"
_ZN10layer_norm13ln_bwd_kernelINS_13Kernel_traitsI13__nv_bfloat16S2_fS2_fjLj8192ELj1ELj1ELj8ELj16ENS_18Kernel_traits_baseILj8192ES2_S2_fS2_fjLj256EEEEELb0ELb1ELb1ELb0EEEvNS_9BwdParamsE:
.text._ZN10layer_norm13ln_bwd_kernelINS_13Kernel_traitsI13__nv_bfloat16S2_fS2_fjLj8192ELj1ELj1ELj8ELj16ENS_18Kernel_traits_baseILj8192ES2_S2_fS2_fjLj256EEEEELb0ELb1ELb1ELb0EEEvNS_9BwdParamsE:
[----:B------:R-:W0:Y:S02]  /*0000*/  LDC R1, c[0x0][0x37c] ;  /* 0x0000df00ff017b82 */ /* 0x000e240000000800 */
[----:B0-----:R-:W-:Y:S01]  /*0010*/  IADD3 R1, PT, PT, R1, -0x98, RZ ;  /* 0xffffff6801017810 */ /* 0x001fe20007ffe0ff */
[----:B------:R-:W0:Y:S01]  /*0020*/  S2R R10, SR_TID.X ;  /* 0x00000000000a7919 */ /* 0x000e220000002100 */
[----:B------:R-:W1:Y:S03]  /*0030*/  LDCU UR10, c[0x0][0x388] ;  /* 0x00007100ff0a77ac */ /* 0x000e660008000800 */
[----:B------:R-:W2:Y:S04]  /*0040*/  LDL.64 R52, [R1+0x50] ;  /* 0x0000500001347983 */ /* 0x000ea80000100a00 */
[----:B------:R-:W2:Y:S04]  /*0050*/  LDL.64 R54, [R1+0x58] ;  /* 0x0000580001367983 */ /* 0x000ea80000100a00 */
[----:B------:R-:W3:Y:S04]  /*0060*/  LDL.64 R48, [R1+0x40] ;  /* 0x0000400001307983 */ /* 0x000ee80000100a00 */
[----:B------:R-:W3:Y:S04]  /*0070*/  LDL.64 R50, [R1+0x48] ;  /* 0x0000480001327983 */ /* 0x000ee80000100a00 */
[----:B------:R-:W4:Y:S04]  /*0080*/  LDL.64 R44, [R1+0x30] ;  /* 0x00003000012c7983 */ /* 0x000f280000100a00 */
[----:B------:R-:W4:Y:S01]  /*0090*/  LDL.64 R46, [R1+0x38] ;  /* 0x00003800012e7983 */ /* 0x000f220000100a00 */
[----:B-1----:R-:W-:Y:S01]  /*00a0*/  USHF.R.S32.HI UR4, URZ, 0x1f, UR10 ;  /* 0x0000001fff047899 */ /* 0x002fe2000801140a */
[----:B------:R-:W1:Y:S03]  /*00b0*/  LDCU.64 UR16, c[0x0][0x358] ;  /* 0x00006b00ff1077ac */ /* 0x000e660008000a00 */
[----:B------:R-:W-:Y:S01]  /*00c0*/  ULEA.HI UR4, UR4, UR10, URZ, 0x3 ;  /* 0x0000000a04047291 */ /* 0x000fe2000f8f18ff */
[----:B0-----:R-:W-:-:S02]  /*00d0*/  LOP3.LUT R0, R10, 0xff, RZ, 0x3c, !PT ;  /* 0x000000ff0a007812 */ /* 0x001fc400078e3cff */
[----:B------:R-:W-:-:S03]  /*00e0*/  MOV R23, R10 ;  /* 0x0000000a00177202 */ /* 0x000fc60000000f00 */
[----:B------:R-:W-:-:S04]  /*00f0*/  MOV R3, UR4 ;  /* 0x0000000400037c02 */ /* 0x000fc80008000f00 */
[----:B------:R-:W-:Y:S01]  /*0100*/  LEA.HI.SX32 R0, R3, R0, 0x1d ;  /* 0x0000000003007211 */ /* 0x000fe200078feaff */
[----:B------:R-:W0:Y:S01]  /*0110*/  S2UR UR26, SR_CTAID.X ;  /* 0x00000000001a79c3 */ /* 0x000e220000002500 */
[----:B------:R-:W0:Y:S02]  /*0120*/  LDCU UR4, c[0x0][0x384] ;  /* 0x00007080ff0477ac */ /* 0x000e240008000800 */
[C---:B------:R-:W-:Y:S02]  /*0130*/  ISETP.GE.U32.AND P1, PT, R0.reuse, 0x100, PT ;  /* 0x000001000000780c */ /* 0x040fe40003f26070 */
[C---:B------:R-:W-:Y:S02]  /*0140*/  ISETP.GE.U32.AND P3, PT, R0.reuse, 0x200, PT ;  /* 0x000002000000780c */ /* 0x040fe40003f66070 */
[C---:B------:R-:W-:Y:S02]  /*0150*/  ISETP.GE.U32.AND P4, PT, R0.reuse, 0x300, PT ;  /* 0x000003000000780c */ /* 0x040fe40003f86070 */
[----:B------:R-:W-:-:S07]  /*0160*/  ISETP.GE.U32.AND P5, PT, R0, 0x400, PT ;  /* 0x000004000000780c */ /* 0x000fce0003fa6070 */
[----:B------:R-:W1:Y:S08]  /*0170*/  @P1 LDC.64 R2, c[0x0][0x3d0] ;  /* 0x0000f400ff021b82 */ /* 0x000e700000000a00 */
[----:B------:R-:W0:Y:S08]  /*0180*/  @P1 LDC.64 R4, c[0x0][0x3e8] ;  /* 0x0000fa00ff041b82 */ /* 0x000e300000000a00 */
[----:B------:R-:W0:Y:S08]  /*0190*/  @P3 LDC.64 R6, c[0x0][0x3d0] ;  /* 0x0000f400ff063b82 */ /* 0x000e300000000a00 */
[----:B------:R-:W0:Y:S01]  /*01a0*/  @P3 LDC.64 R8, c[0x0][0x3e8] ;  /* 0x0000fa00ff083b82 */ /* 0x000e220000000a00 */
[----:B-1----:R-:W-:-:S07]  /*01b0*/  @P1 IMAD.WIDE.U32 R2, R23, 0x10, R2 ;  /* 0x0000001017021825 */ /* 0x002fce00078e0002 */
[----:B------:R-:W1:Y:S01]  /*01c0*/  @P4 LDC.64 R14, c[0x0][0x3d0] ;  /* 0x0000f400ff0e4b82 */ /* 0x000e620000000a00 */
[C---:B0-----:R-:W-:Y:S01]  /*01d0*/  @P1 IMAD.WIDE.U32 R4, R23.reuse, 0x10, R4 ;  /* 0x0000001017041825 */ /* 0x041fe200078e0004 */
[----:B------:R-:W-:-:S04]  /*01e0*/  @P1 LOP3.LUT R23, R23, 0x100, RZ, 0xfc, !PT ;  /* 0x0000010017171812 */ /* 0x000fc800078efcff */
[----:B------:R-:W5:Y:S02]  /*01f0*/  @P1 LDG.E.128 R28, desc[UR16][R4.64] ;  /* 0x00000010041c1981 */ /* 0x000f64000c1e1d00 */
[----:B------:R-:W0:Y:S01]  /*0200*/  @P4 LDC.64 R16, c[0x0][0x3e8] ;  /* 0x0000fa00ff104b82 */ /* 0x000e220000000a00 */
[----:B------:R-:W-:-:S07]  /*0210*/  @P3 IMAD.WIDE.U32 R10, R23, 0x10, R6 ;  /* 0x00000010170a3825 */ /* 0x000fce00078e0006 */
[----:B------:R-:W0:Y:S01]  /*0220*/  @P5 LDC.64 R18, c[0x0][0x3d0] ;  /* 0x0000f400ff125b82 */ /* 0x000e220000000a00 */
[C---:B------:R-:W-:Y:S01]  /*0230*/  @P3 IMAD.WIDE.U32 R12, R23.reuse, 0x10, R8 ;  /* 0x00000010170c3825 */ /* 0x040fe200078e0008 */
[----:B------:R-:W-:Y:S01]  /*0240*/  @P3 IADD3 R23, PT, PT, R23, 0x100, RZ ;  /* 0x0000010017173810 */ /* 0x000fe20007ffe0ff */
[----:B------:R-:W-:Y:S01]  /*0250*/  UISETP.GE.AND UP0, UPT, UR26, UR4, UPT ;  /* 0x000000041a00728c */ /* 0x000fe2000bf06270 */
[----:B------:R-:W-:Y:S02]  /*0260*/  CS2R R76, SRZ ;  /* 0x00000000004c7805 */ /* 0x000fe4000001ff00 */
[----:B------:R4:W5:Y:S02]  /*0270*/  @P3 LDG.E.128 R32, desc[UR16][R12.64] ;  /* 0x000000100c203981 */ /* 0x000964000c1e1d00 */
[----:B------:R-:W0:Y:S01]  /*0280*/  @P5 LDC.64 R20, c[0x0][0x3e8] ;  /* 0x0000fa00ff145b82 */ /* 0x000e220000000a00 */
[----:B-1----:R-:W-:-:S04]  /*0290*/  @P4 IMAD.WIDE.U32 R14, R23, 0x10, R14 ;  /* 0x00000010170e4825 */ /* 0x002fc800078e000e */
[C---:B0-----:R-:W-:Y:S01]  /*02a0*/  @P4 IMAD.WIDE.U32 R16, R23.reuse, 0x10, R16 ;  /* 0x0000001017104825 */ /* 0x041fe200078e0010 */
[----:B------:R-:W-:-:S04]  /*02b0*/  @P4 IADD3 R23, PT, PT, R23, 0x100, RZ ;  /* 0x0000010017174810 */ /* 0x000fc80007ffe0ff */
[----:B------:R0:W5:Y:S01]  /*02c0*/  @P4 LDG.E.128 R36, desc[UR16][R16.64] ;  /* 0x0000001010244981 */ /* 0x000162000c1e1d00 */
[----:B------:R-:W-:-:S05]  /*02d0*/  @P5 IMAD.WIDE.U32 R6, R23, 0x10, R18 ;  /* 0x0000001017065825 */ /* 0x000fca00078e0012 */
[----:B------:R0:W5:Y:S01]  /*02e0*/  @P5 LDG.E.128 R244, desc[UR16][R6.64] ;  /* 0x0000001006f45981 */ /* 0x000162000c1e1d00 */
[----:B------:R-:W-:-:S05]  /*02f0*/  @P5 IMAD.WIDE.U32 R8, R23, 0x10, R20 ;  /* 0x0000001017085825 */ /* 0x000fca00078e0014 */
[----:B------:R0:W5:Y:S04]  /*0300*/  @P5 LDG.E.128 R40, desc[UR16][R8.64] ;  /* 0x0000001008285981 */ /* 0x000168000c1e1d00 */
[----:B--2---:R-:W2:Y:S04]  /*0310*/  @P1 LDG.E.128 R52, desc[UR16][R2.64] ;  /* 0x0000001002341981 */ /* 0x004ea8000c1e1d00 */
[----:B---3--:R-:W3:Y:S04]  /*0320*/  @P3 LDG.E.128 R48, desc[UR16][R10.64] ;  /* 0x000000100a303981 */ /* 0x008ee8000c1e1d00 */
[----:B----4-:R-:W4:Y:S01]  /*0330*/  @P4 LDG.E.128 R44, desc[UR16][R14.64] ;  /* 0x000000100e2c4981 */ /* 0x010f22000c1e1d00 */
        /* <DEDUP_REMOVED lines=41> */
[----:B--2---:R1:W-:Y:S01]  /*05d0*/  @P1 STL.64 [R1+0x50], R52 ;  /* 0x0000503401001387 */ /* 0x0043e20000100a00 */
[----:B------:R-:W-:Y:S01]  /*05e0*/  MOV R139, R55 ;  /* 0x00000037008b7202 */ /* 0x000fe20000000f00 */
[----:B------:R-:W-:Y:S01]  /*05f0*/  IMAD.MOV.U32 R138, RZ, RZ, R54 ;  /* 0x000000ffff8a7224 */ /* 0x000fe200078e0036 */
[----:B------:R-:W-:Y:S01]  /*0600*/  MOV R137, R53 ;  /* 0x0000003500897202 */ /* 0x000fe20000000f00 */
[----:B------:R-:W-:Y:S01]  /*0610*/  @P1 STL.64 [R1+0x58], R54 ;  /* 0x0000583601001387 */ /* 0x000fe20000100a00 */
[----:B------:R-:W-:-:S03]  /*0620*/  MOV R136, R52 ;  /* 0x0000003400887202 */ /* 0x000fc60000000f00 */
[----:B---3--:R2:W-:Y:S01]  /*0630*/  @P3 STL.64 [R1+0x40], R48 ;  /* 0x0000403001003387 */ /* 0x0085e20000100a00 */
[----:B------:R-:W-:-:S03]  /*0640*/  MOV R23, R51 ;  /* 0x0000003300177202 */ /* 0x000fc60000000f00 */
[----:B------:R3:W-:Y:S01]  /*0650*/  @P3 STL.64 [R1+0x48], R50 ;  /* 0x0000483201003387 */ /* 0x0007e20000100a00 */
[----:B------:R-:W-:Y:S02]  /*0660*/  MOV R21, R50 ;  /* 0x0000003200157202 */ /* 0x000fe40000000f00 */
[----:B-1----:R-:W-:Y:S02]  /*0670*/  CS2R R52, SRZ ;  /* 0x0000000000347805 */ /* 0x002fe4000001ff00 */
[----:B------:R-:W-:Y:S01]  /*0680*/  MOV R19, R49 ;  /* 0x0000003100137202 */ /* 0x000fe20000000f00 */
[----:B----4-:R1:W-:Y:S01]  /*0690*/  @P4 STL.64 [R1+0x30], R44 ;  /* 0x0000302c01004387 */ /* 0x0103e20000100a00 */
[----:B------:R-:W-:Y:S01]  /*06a0*/  MOV R18, R48 ;  /* 0x0000003000127202 */ /* 0x000fe20000000f00 */
[----:B------:R-:W-:Y:S01]  /*06b0*/  IMAD.MOV.U32 R13, RZ, RZ, R47 ;  /* 0x000000ffff0d7224 */ /* 0x000fe200078e002f */
[----:B------:R-:W-:Y:S01]  /*06c0*/  MOV R12, R46 ;  /* 0x0000002e000c7202 */ /* 0x000fe20000000f00 */
[----:B------:R4:W-:Y:S01]  /*06d0*/  @P4 STL.64 [R1+0x38], R46 ;  /* 0x0000382e01004387 */ /* 0x0009e20000100a00 */
[----:B------:R-:W-:-:S02]  /*06e0*/  MOV R11, R45 ;  /* 0x0000002d000b7202 */ /* 0x000fc40000000f00 */
[----:B--2---:R-:W-:Y:S02]  /*06f0*/  CS2R R48, SRZ ;  /* 0x0000000000307805 */ /* 0x004fe4000001ff00 */
[----:B------:R-:W-:Y:S02]  /*0700*/  MOV R10, R44 ;  /* 0x0000002c000a7202 */ /* 0x000fe40000000f00 */
[----:B---3--:R-:W-:Y:S02]  /*0710*/  CS2R R50, SRZ ;  /* 0x0000000000327805 */ /* 0x008fe4000001ff00 */
[----:B------:R-:W-:Y:S02]  /*0720*/  CS2R R54, SRZ ;  /* 0x0000000000367805 */ /* 0x000fe4000001ff00 */
[----:B-1----:R-:W-:Y:S02]  /*0730*/  CS2R R44, SRZ ;  /* 0x00000000002c7805 */ /* 0x002fe4000001ff00 */
[----:B----4-:R-:W-:Y:S01]  /*0740*/  CS2R R46, SRZ ;  /* 0x00000000002e7805 */ /* 0x010fe2000001ff00 */
[----:B0-----:R-:W-:Y:S06]  /*0750*/  BRA.U UP0, `(.L_x_4802) ;  /* 0x000000ad00d47547 */ /* 0x001fec000b800000 */
[----:B-----5:R-:W-:Y:S02]  /*0760*/  PRMT R51, R31, 0x7632, R51 ;  /* 0x000076321f337816 */ /* 0x020fe40000000033 */
[----:B------:R-:W-:Y:S02]  /*0770*/  CS2R R76, SRZ ;  /* 0x00000000004c7805 */ /* 0x000fe4000001ff00 */
[----:B------:R-:W-:Y:S02]  /*0780*/  PRMT R50, R30, 0x7632, R50 ;  /* 0x000076321e327816 */ /* 0x000fe40000000032 */
[----:B------:R-:W-:Y:S02]  /*0790*/  CS2R R78, SRZ ;  /* 0x00000000004e7805 */ /* 0x000fe4000001ff00 */
[----:B------:R-:W-:Y:S01]  /*07a0*/  PRMT R49, R29, 0x7632, R49 ;  /* 0x000076321d317816 */ /* 0x000fe20000000031 */
[----:B------:R-:W-:Y:S01]  /*07b0*/  STL.S16 [R1+0x24], R51 ;  /* 0x0000243301007387 */ /* 0x000fe20000100600 */
[----:B------:R-:W-:-:S02]  /*07c0*/  PRMT R48, R28, 0x7632, R48 ;  /* 0x000076321c307816 */ /* 0x000fc40000000030 */
[----:B------:R-:W-:Y:S02]  /*07d0*/  CS2R R84, SRZ ;  /* 0x0000000000547805 */ /* 0x000fe4000001ff00 */
[----:B------:R-:W-:Y:S01]  /*07e0*/  PRMT R47, R139, 0x7632, R47 ;  /* 0x000076328b2f7816 */ /* 0x000fe2000000002f */
[----:B------:R0:W-:Y:S01]  /*07f0*/  STL.S16 [R1+0x20], R50 ;  /* 0x0000203201007387 */ /* 0x0001e20000100600 */
        /* <DEDUP_REMOVED lines=9> */
[----:B0-----:R-:W-:Y:S02]  /*0890*/  CS2R R50, SRZ ;  /* 0x0000000000327805 */ /* 0x001fe4000001ff00 */
[----:B------:R-:W-:Y:S01]  /*08a0*/  PRMT R25, R33, 0x7632, R25 ;  /* 0x0000763221197816 */ /* 0x000fe20000000019 */
[----:B------:R-:W-:Y:S01]  /*08b0*/  STL.S16 [R1+0x94], R47 ;  /* 0x0000942f01007387 */ /* 0x000fe20000100600 */
[----:B------:R-:W-:-:S02]  /*08c0*/  PRMT R24, R32, 0x7632, R24 ;  /* 0x0000763220187816 */ /* 0x000fc40000000018 */
[----:B------:R-:W-:Y:S02]  /*08d0*/  CS2R R54, SRZ ;  /* 0x0000000000367805 */ /* 0x000fe4000001ff00 */
[----:B------:R-:W-:Y:S01]  /*08e0*/  PRMT R22, R23, 0x7632, R22 ;  /* 0x0000763217167816 */ /* 0x000fe20000000016 */
[----:B------:R0:W-:Y:S01]  /*08f0*/  STL.S16 [R1+0x90], R46 ;  /* 0x0000902e01007387 */ /* 0x0001e20000100600 */
[----:B------:R-:W-:Y:S02]  /*0900*/  PRMT R20, R21, 0x7632, R20 ;  /* 0x0000763215147816 */ /* 0x000fe40000000014 */
[----:B-1----:R-:W-:Y:S02]  /*0910*/  CS2R R48, SRZ ;  /* 0x0000000000307805 */ /* 0x002fe4000001ff00 */
        /* <DEDUP_REMOVED lines=9> */
[----:B------:R0:W-:Y:S01]  /*09b0*/  STL.S16 [R1+0x14], R27 ;  /* 0x0000141b01007387 */ /* 0x0001e20000100600 */
[----:B------:R-:W-:-:S02]  /*09c0*/  PRMT R8, R12, 0x7632, R8 ;  /* 0x000076320c087816 */ /* 0x000fc40000000008 */
[----:B------:R-:W-:Y:S02]  /*09d0*/  CS2R R58, SRZ ;  /* 0x00000000003a7805 */ /* 0x000fe4000001ff00 */
[----:B------:R-:W-:Y:S01]  /*09e0*/  PRMT R7, R11, 0x7632, R7 ;  /* 0x000076320b077816 */ /* 0x000fe20000000007 */
[----:B------:R0:W-:Y:S01]  /*09f0*/  STL.S16 [R1+0x10], R26 ;  /* 0x0000101a01007387 */ /* 0x0001e20000100600 */
[----:B------:R-:W-:Y:S02]  /*0a00*/  PRMT R6, R10, 0x7632, R6 ;  /* 0x000076320a067816 */ /* 0x000fe40000000006 */
[----:B-1----:R-:W-:Y:S02]  /*0a10*/  CS2R R44, SRZ ;  /* 0x00000000002c7805 */ /* 0x002fe4000001ff00 */
        /* <DEDUP_REMOVED lines=29> */
[----:B------:R0:W-:Y:S01]  /*0bf0*/  STL.S16 [R1], R14 ;  /* 0x0000000e01007387 */ /* 0x0001e20000100600 */
        /* <DEDUP_REMOVED lines=43> */
.L_x_4954:
[----:B----4-:R-:W-:-:S06]  /*0eb0*/  UIMAD.WIDE UR6, UR26, 0x4, UR18 ;  /* 0x000000041a0678a5 */ /* 0x010fcc000f8e0212 */
[----:B0123--:R-:W-:Y:S02]  /*0ec0*/  MOV R180, UR6 ;  /* 0x0000000600b47c02 */ /* 0x00ffe40008000f00 */
[----:B------:R-:W-:-:S05]  /*0ed0*/  MOV R181, UR7 ;  /* 0x0000000700b57c02 */ /* 0x000fca0008000f00 */
[----:B-----5:R4:W5:Y:S01]  /*0ee0*/  LDG.E R180, desc[UR16][R180.64] ;  /* 0x00000010b4b47981 */ /* 0x020962000c1e1900 */
[----:B0-----:R-:W-:-:S06]  /*0ef0*/  UIMAD.WIDE UR6, UR26, 0x4, UR14 ;  /* 0x000000041a0678a5 */ /* 0x001fcc000f8e020e */
[----:B----4-:R-:W-:Y:S01]  /*0f00*/  IMAD.U32 R181, RZ, RZ, UR7 ;  /* 0x00000007ffb57e24 */ /* 0x010fe2000f8e00ff */
[----:B-----5:R-:W-:Y:S02]  /*0f10*/  R2UR UR30, R180 ;  /* 0x00000000b41e72ca */ /* 0x020fe400000e0000 */
[----:B------:R-:W-:-:S06]  /*0f20*/  MOV R180, UR6 ;  /* 0x0000000600b47c02 */ /* 0x000fcc0008000f00 */
[----:B------:R0:W4:Y:S01]  /*0f30*/  LDG.E R180, desc[UR16][R180.64] ;  /* 0x00000010b4b47981 */ /* 0x000122000c1e1900 */
[----:B------:R-:W-:-:S06]  /*0f40*/  UIMAD.WIDE UR6, UR26, 0x4, UR12 ;  /* 0x000000041a0678a5 */ /* 0x000fcc000f8e020c */
[----:B0-----:R-:W-:Y:S02]  /*0f50*/  MOV R181, UR7 ;  /* 0x0000000700b57c02 */ /* 0x001fe40008000f00 */
[----:B----4-:R-:W-:Y:S02]  /*0f60*/  R2UR UR31, R180 ;  /* 0x00000000b41f72ca */ /* 0x010fe400000e0000 */
[----:B------:R-:W-:-:S06]  /*0f70*/  MOV R180, UR6 ;  /* 0x0000000600b47c02 */ /* 0x000fcc0008000f00 */
[----:B------:R-:W4:Y:S01]  /*0f80*/  LDG.E R180, desc[UR16][R180.64] ;  /* 0x00000010b4b47981 */ /* 0x000f22000c1e1900 */
[----:B------:R-:W-:Y:S01]  /*0f90*/  HFMA2 R228, -RZ, RZ, 0, 0 ;  /* 0x00000000ffe47431 */ /* 0x000fe200000001ff */
[----:B------:R-:W-:Y:S01]  /*0fa0*/  BSSY.RECONVERGENT B0, `(.L_x_4803) ;  /* 0x00001d1000007945 */ /* 0x000fe20003800200 */
[----:B------:R-:W-:Y:S02]  /*0fb0*/  MOV R227, RZ ;  /* 0x000000ff00e37202 */ /* 0x000fe40000000f00 */
[----:B------:R-:W-:Y:S01]  /*0fc0*/  UISETP.GE.AND UP2, UPT, UR31, 0x1, UPT ;  /* 0x000000011f00788c */ /* 0x000fe2000bf46270 */
[----:B----4-:R-:W-:-:S08]  /*0fd0*/  R2UR UR11, R180 ;  /* 0x00000000b40b72ca */ /* 0x010fd000000e0000 */
[----:B------:R-:W-:Y:S07]  /*0fe0*/  BRA.U !UP2, `(.L_x_4804) ;  /* 0x000000190aac7547 */ /* 0x000fee000b800000 */
[----:B------:R-:W-:-:S06]  /*0ff0*/  UIMAD.WIDE UR6, UR26, 0x4, UR20 ;  /* 0x000000041a0678a5 */ /* 0x000fcc000f8e0214 */
[----:B------:R-:W-:Y:S02]  /*1000*/  MOV R180, UR6 ;  /* 0x0000000600b47c02 */ /* 0x000fe40008000f00 */
[----:B------:R-:W-:-:S05]  /*1010*/  MOV R181, UR7 ;  /* 0x0000000700b57c02 */ /* 0x000fca0008000f00 */
[----:B------:R0:W4:Y:S01]  /*1020*/  LDG.E R180, desc[UR16][R180.64] ;  /* 0x00000010b4b47981 */ /* 0x000122000c1e1900 */
[----:B------:R-:W-:Y:S01]  /*1030*/  UIADD3 UR7, UPT, UPT, UR31, -0x1, URZ ;  /* 0xffffffff1f077890 */ /* 0x000fe2000fffe0ff */
[----:B---3--:R-:W-:Y:S01]  /*1040*/  ISETP.NE.AND P0, PT, RZ, UR27, PT ;  /* 0x0000001bff007c0c */ /* 0x008fe2000bf05270 */
[----:B--2---:R-:W-:Y:S01]  /*1050*/  UIMAD UR6, UR26, UR10, URZ ;  /* 0x0000000a1a0672a4 */ /* 0x004fe2000f8e02ff */
[----:B------:R-:W2:Y:S01]  /*1060*/  S2R R182, SR_TID.X ;  /* 0x0000000000b67919 */ /* 0x000ea20000002100 */
        /* <DEDUP_REMOVED lines=9> */
[----:B------:R-:W-:-:S02]  /*1100*/  MOV R228, RZ ;  /* 0x000000ff00e47202 */ /* 0x000fc40000000f00 */
[----:B------:R-:W-:Y:S01]  /*1110*/  MOV R227, RZ ;  /* 0x000000ff00e37202 */ /* 0x000fe20000000f00 */
[----:B0-----:R-:W-:-:S05]  /*1120*/  IMAD.U32 R181, RZ, RZ, UR7 ;  /* 0x00000007ffb57e24 */ /* 0x001fca000f8e00ff */
[----:B--2---:R-:W-:-:S04]  /*1130*/  LEA.HI.SX32 R242, R181, R182, 0x1d ;  /* 0x000000b6b5f27211 */ /* 0x004fc800078feaff */
[----:B------:R-:W-:Y:S02]  /*1140*/  MOV R216, R242 ;  /* 0x000000f200d87202 */ /* 0x000fe40000000f00 */
[----:B----4-:R-:W-:Y:S02]  /*1150*/  FSEL R180, R180, RZ, !P0 ;  /* 0x000000ffb4b47208 */ /* 0x010fe40004000000 */
        /* <DEDUP_REMOVED lines=8> */
[----:B------:R-:W4:Y:S01]  /*11e0*/  LDC.64 R184, c[0x0][0x428] ;  /* 0x00010a00ffb87b82 */ /* 0x000f220000000a00 */
[----:B------:R-:W3:Y:S04]  /*11f0*/  LDL R199, [R1+0x58] ;  /* 0x0000580001c77983 */ /* 0x000ee80000100800 */
[----:B------:R-:W3:Y:S04]  /*1200*/  LDL R200, [R1+0x5c] ;  /* 0x00005c0001c87983 */ /* 0x000ee80000100800 */
[----:B------:R-:W3:Y:S04]  /*1210*/  LDL R201, [R1+0x88] ;  /* 0x0000880001c97983 */ /* 0x000ee80000100800 */
[----:B------:R-:W3:Y:S01]  /*1220*/  LDL R241, [R1+0x8c] ;  /* 0x00008c0001f17983 */ /* 0x000ee20000100800 */
[----:B0-----:R-:W-:-:S03]  /*1230*/  IMAD.WIDE.U32 R18, R216, 0x20, R18 ;  /* 0x00000020d8127825 */ /* 0x001fc600078e0012 */
[----:B------:R-:W3:Y:S04]  /*1240*/  LDL R240, [R1+0x90] ;  /* 0x0000900001f07983 */ /* 0x000ee80000100800 */
[----:B------:R-:W3:Y:S01]  /*1250*/  LDG.E.128 R188, desc[UR16][R18.64+0x10] ;  /* 0x0000101012bc7981 */ /* 0x000ee2000c1e1d00 */
[----:B----4-:R-:W-:-:S03]  /*1260*/  IMAD.WIDE.U32 R184, R226, 0x10, R184 ;  /* 0x00000010e2b87825 */ /* 0x010fc600078e00b8 */
[----:B------:R0:W4:Y:S04]  /*1270*/  LDG.E.128 R180, desc[UR16][R18.64] ;  /* 0x0000001012b47981 */ /* 0x000128000c1e1d00 */
[----:B------:R-:W4:Y:S01]  /*1280*/  LDG.E.128 R184, desc[UR16][R184.64] ;  /* 0x00000010b8b87981 */ /* 0x000f22000c1e1d00 */
[----:B------:R-:W-:-:S04]  /*1290*/  ISETP.NE.U32.AND P0, PT, RZ, UR22, PT ;  /* 0x00000016ff007c0c */ /* 0x000fc8000bf05070 */
[----:B------:R-:W-:-:S13]  /*12a0*/  ISETP.NE.AND.EX P0, PT, RZ, UR23, PT, P0 ;  /* 0x00000017ff007c0c */ /* 0x000fda000bf05300 */
[----:B0-----:R-:W0:Y:S01]  /*12b0*/  @P0 LDC.64 R18, c[0x0][0x438] ;  /* 0x00010e00ff120b82 */ /* 0x001e220000000a00 */
[----:B--2---:R-:W-:Y:S01]  /*12c0*/  SHF.L.U32 R5, R17, 0x10, RZ ;  /* 0x0000001011057819 */ /* 0x004fe200000006ff */
[----:B---3--:R-:W-:Y:S02]  /*12d0*/  FADD.FTZ R17, R188, -UR32 ;  /* 0x80000020bc117e21 */ /* 0x008fe40008010000 */
[----:B------:R-:W2:Y:S01]  /*12e0*/  LDL R188, [R1+0x94] ;  /* 0x0000940001bc7983 */ /* 0x000ea20000100800 */
[----:B----4-:R-:W-:Y:S01]  /*12f0*/  FADD.FTZ R2, R180, -UR32 ;  /* 0x80000020b4027e21 */ /* 0x010fe20008010000 */
[----:B------:R-:W-:-:S03]  /*1300*/  FADD.FTZ R9, R182, -UR32 ;  /* 0x80000020b6097e21 */ /* 0x000fc60008010000 */
[----:B------:R-:W-:Y:S01]  /*1310*/  FMUL.FTZ R211, R2, UR30 ;  /* 0x0000001e02d37c20 */ /* 0x000fe20008410000 */
[----:B------:R-:W-:Y:S01]  /*1320*/  SHF.L.U32 R2, R184, 0x10, RZ ;  /* 0x00000010b8027819 */ /* 0x000fe200000006ff */
[----:B------:R-:W-:Y:S01]  /*1330*/  FMUL.FTZ R230, R9, UR30 ;  /* 0x0000001e09e67c20 */ /* 0x000fe20008410000 */
[----:B------:R-:W-:-:S03]  /*1340*/  SHF.L.U32 R9, R198, 0x10, RZ ;  /* 0x00000010c6097819 */ /* 0x000fc600000006ff */
[----:B------:R-:W-:Y:S01]  /*1350*/  FADD.FTZ R68, R68, R2 ;  /* 0x0000000244447221 */ /* 0x000fe20000010000 */
[-C--:B------:R-:W-:Y:S01]  /*1360*/  FFMA.FTZ R44, R211, R2.reuse, R44 ;  /* 0x00000002d32c7223 */ /* 0x080fe2000001002c */
[----:B------:R-:W-:Y:S01]  /*1370*/  FMUL.FTZ R2, R5, R2 ;  /* 0x0000000205027220 */ /* 0x000fe20000410000 */
[----:B------:R-:W-:Y:S02]  /*1380*/  IMAD.U32 R5, R185, 0x10000, RZ ;  /* 0x00010000b9057824 */ /* 0x000fe400078e00ff */
[----:B------:R-:W-:Y:S01]  /*1390*/  FMUL.FTZ R219, R17, UR30 ;  /* 0x0000001e11db7c20 */ /* 0x000fe20008410000 */
[----:B0-----:R-:W-:-:S04]  /*13a0*/  @P0 IMAD.WIDE.U32 R18, R216, 0x20, R18 ;  /* 0x00000020d8120825 */ /* 0x001fc800078e0012 */
[----:B------:R-:W-:Y:S01]  /*13b0*/  FADD.FTZ R70, R70, R5 ;  /* 0x0000000546467221 */ /* 0x000fe20000010000 */
[-C--:B------:R-:W-:Y:S01]  /*13c0*/  FFMA.FTZ R46, R230, R5.reuse, R46 ;  /* 0x00000005e62e7223 */ /* 0x080fe2000001002e */
[----:B------:R-:W-:Y:S01]  /*13d0*/  FMUL.FTZ R220, R9, R5 ;  /* 0x0000000509dc7220 */ /* 0x000fe20000410000 */
[----:B------:R-:W-:Y:S02]  /*13e0*/  SHF.L.U32 R5, R186, 0x10, RZ ;  /* 0x00000010ba057819 */ /* 0x000fe400000006ff */
[----:B------:R-:W-:Y:S01]  /*13f0*/  SHF.L.U32 R17, R199, 0x10, RZ ;  /* 0x00000010c7117819 */ /* 0x000fe200000006ff */
[----:B------:R-:W-:Y:S01]  /*1400*/  FADD.FTZ R9, R190, -UR32 ;  /* 0x80000020be097e21 */ /* 0x000fe20008010000 */
[----:B------:R-:W5:Y:S01]  /*1410*/  @P0 LDG.E.128 R136, desc[UR16][R18.64] ;  /* 0x0000001012880981 */ /* 0x000f62000c1e1d00 */
[----:B------:R-:W-:Y:S01]  /*1420*/  FADD.FTZ R72, R72, R5 ;  /* 0x0000000548487221 */ /* 0x000fe20000010000 */
[-C--:B------:R-:W-:Y:S01]  /*1430*/  FFMA.FTZ R48, R219, R5.reuse, R48 ;  /* 0x00000005db307223 */ /* 0x080fe20000010030 */
[----:B------:R-:W-:Y:S01]  /*1440*/  FMUL.FTZ R5, R17, R5 ;  /* 0x0000000511057220 */ /* 0x000fe20000410000 */
[----:B------:R0:W5:Y:S01]  /*1450*/  @P0 LDG.E.128 R140, desc[UR16][R18.64+0x10] ;  /* 0x00001010128c0981 */ /* 0x000162000c1e1d00 */
[----:B------:R-:W-:Y:S01]  /*1460*/  FMUL.FTZ R9, R9, UR30 ;  /* 0x0000001e09097c20 */ /* 0x000fe20008410000 */
[----:B------:R-:W-:-:S02]  /*1470*/  SHF.L.U32 R17, R200, 0x10, RZ ;  /* 0x00000010c8117819 */ /* 0x000fc400000006ff */
[----:B------:R-:W-:Y:S02]  /*1480*/  PRMT R180, R184, 0x7632, R180 ;  /* 0x00007632b8b47816 */ /* 0x000fe400000000b4 */
[----:B0-----:R-:W-:Y:S01]  /*1490*/  SHF.L.U32 R19, R187, 0x10, RZ ;  /* 0x00000010bb137819 */ /* 0x001fe200000006ff */
[----:B------:R-:W-:Y:S01]  /*14a0*/  FADD.FTZ R18, R181, -UR32 ;  /* 0x80000020b5127e21 */ /* 0x000fe20008010000 */
[----:B------:R-:W-:-:S03]  /*14b0*/  FADD.FTZ R183, R183, -UR32 ;  /* 0x80000020b7b77e21 */ /* 0x000fc60008010000 */
[----:B------:R-:W-:Y:S01]  /*14c0*/  FADD.FTZ R74, R74, R19 ;  /* 0x000000134a4a7221 */ /* 0x000fe20000010000 */
[-C--:B------:R-:W-:Y:S01]  /*14d0*/  FFMA.FTZ R50, R9, R19.reuse, R50 ;  /* 0x0000001309327223 */ /* 0x080fe20000010032 */
[----:B------:R-:W-:Y:S01]  /*14e0*/  FMUL.FTZ R19, R17, R19 ;  /* 0x0000001311137220 */ /* 0x000fe20000410000 */
[----:B------:R-:W-:Y:S01]  /*14f0*/  SHF.L.U32 R17, R180, 0x10, RZ ;  /* 0x00000010b4117819 */ /* 0x000fe200000006ff */
[----:B------:R-:W-:Y:S01]  /*1500*/  FMUL.FTZ R18, R18, UR30 ;  /* 0x0000001e12127c20 */ /* 0x000fe20008410000 */
[----:B------:R-:W-:Y:S01]  /*1510*/  PRMT R181, R185, 0x7632, R181 ;  /* 0x00007632b9b57816 */ /* 0x000fe200000000b5 */
[----:B------:R-:W-:Y:S02]  /*1520*/  IMAD.U32 R180, R201, 0x10000, RZ ;  /* 0x00010000c9b47824 */ /* 0x000fe400078e00ff */
[----:B------:R-:W-:Y:S01]  /*1530*/  FMUL.FTZ R198, R183, UR30 ;  /* 0x0000001eb7c67c20 */ /* 0x000fe20008410000 */
[-C--:B------:R-:W-:Y:S01]  /*1540*/  FFMA.FTZ R45, R18, R17.reuse, R45 ;  /* 0x00000011122d7223 */ /* 0x080fe2000001002d */
[----:B------:R-:W-:Y:S01]  /*1550*/  FADD.FTZ R69, R69, R17 ;  /* 0x0000001145457221 */ /* 0x000fe20000010000 */
[----:B------:R-:W-:Y:S01]  /*1560*/  SHF.L.U32 R181, R181, 0x10, RZ ;  /* 0x00000010b5b57819 */ /* 0x000fe200000006ff */
[----:B------:R-:W-:Y:S01]  /*1570*/  FMUL.FTZ R17, R180, R17 ;  /* 0x00000011b4117220 */ /* 0x000fe20000410000 */
[----:B------:R-:W-:-:S02]  /*1580*/  SHF.L.U32 R183, R241, 0x10, RZ ;  /* 0x00000010f1b77819 */ /* 0x000fc400000006ff */
[----:B------:R-:W-:Y:S01]  /*1590*/  PRMT R180, R186, 0x7632, R180 ;  /* 0x00007632bab47816 */ /* 0x000fe200000000b4 */
[----:B------:R-:W-:Y:S01]  /*15a0*/  FADD.FTZ R182, R189, -UR32 ;  /* 0x80000020bdb67e21 */ /* 0x000fe20008010000 */
[-C--:B------:R-:W-:Y:S01]  /*15b0*/  FFMA.FTZ R47, R198, R181.reuse, R47 ;  /* 0x000000b5c62f7223 */ /* 0x080fe2000001002f */
[----:B------:R-:W-:Y:S01]  /*15c0*/  FADD.FTZ R71, R71, R181 ;  /* 0x000000b547477221 */ /* 0x000fe20000010000 */
[----:B------:R-:W-:Y:S01]  /*15d0*/  FMUL.FTZ R199, R183, R181 ;  /* 0x000000b5b7c77220 */ /* 0x000fe20000410000 */
[----:B------:R-:W-:Y:S02]  /*15e0*/  SHF.L.U32 R180, R180, 0x10, RZ ;  /* 0x00000010b4b47819 */ /* 0x000fe400000006ff */
[----:B------:R-:W-:Y:S01]  /*15f0*/  SHF.L.U32 R181, R240, 0x10, RZ ;  /* 0x00000010f0b57819 */ /* 0x000fe200000006ff */
[----:B------:R-:W-:Y:S02]  /*1600*/  FMUL.FTZ R200, R182, UR30 ;  /* 0x0000001eb6c87c20 */ /* 0x000fe40008410000 */
[----:B------:R-:W-:-:S02]  /*1610*/  FADD.FTZ R73, R73, R180 ;  /* 0x000000b449497221 */ /* 0x000fc40000010000 */
[-C--:B------:R-:W-:Y:S01]  /*1620*/  FMUL.FTZ R201, R181, R180.reuse ;  /* 0x000000b4b5c97220 */ /* 0x080fe20000410000 */
[----:B------:R-:W-:Y:S01]  /*1630*/  FFMA.FTZ R49, R200, R180, R49 ;  /* 0x000000b4c8317223 */ /* 0x000fe20000010031 */
[----:B------:R-:W-:Y:S01]  /*1640*/  FADD.FTZ R181, RZ, R2 ;  /* 0x00000002ffb57221 */ /* 0x000fe20000010000 */
[----:B------:R-:W-:-:S03]  /*1650*/  FFMA.FTZ R180, R211, R2, RZ ;  /* 0x00000002d3b47223 */ /* 0x000fc600000100ff */
[----:B------:R-:W-:Y:S01]  /*1660*/  FADD.FTZ R181, R181, R17 ;  /* 0x00000011b5b57221 */ /* 0x000fe20000010000 */
[----:B------:R-:W-:-:S03]  /*1670*/  FFMA.FTZ R180, R18, R17, R180 ;  /* 0x0000001112b47223 */ /* 0x000fc600000100b4 */
[----:B------:R-:W-:Y:S01]  /*1680*/  FADD.FTZ R181, R181, R220 ;  /* 0x000000dcb5b57221 */ /* 0x000fe20000010000 */
[----:B------:R-:W-:-:S03]  /*1690*/  FFMA.FTZ R180, R230, R220, R180 ;  /* 0x000000dce6b47223 */ /* 0x000fc600000100b4 */
[----:B------:R-:W-:Y:S01]  /*16a0*/  FADD.FTZ R181, R181, R199 ;  /* 0x000000c7b5b57221 */ /* 0x000fe20000010000 */
[----:B------:R-:W-:Y:S01]  /*16b0*/  FFMA.FTZ R180, R198, R199, R180 ;  /* 0x000000c7c6b47223 */ /* 0x000fe200000100b4 */
[----:B------:R-:W-:Y:S01]  /*16c0*/  FADD.FTZ R183, R191, -UR32 ;  /* 0x80000020bfb77e21 */ /* 0x000fe20008010000 */
[----:B------:R-:W-:Y:S01]  /*16d0*/  PRMT R182, R187, 0x7632, R182 ;  /* 0x00007632bbb67816 */ /* 0x000fe200000000b6 */
[----:B------:R-:W-:Y:S01]  /*16e0*/  FADD.FTZ R181, R181, R5 ;  /* 0x00000005b5b57221 */ /* 0x000fe20000010000 */
[----:B------:R-:W-:Y:S01]  /*16f0*/  FFMA.FTZ R184, R219, R5, R180 ;  /* 0x00000005dbb87223 */ /* 0x000fe200000100b4 */
[----:B------:R-:W-:Y:S01]  /*1700*/  FMUL.FTZ R241, R183, UR30 ;  /* 0x0000001eb7f17c20 */ /* 0x000fe20008410000 */
[----:B------:R-:W-:Y:S01]  /*1710*/  SHF.L.U32 R182, R182, 0x10, RZ ;  /* 0x00000010b6b67819 */ /* 0x000fe200000006ff */
[----:B------:R-:W-:Y:S01]  /*1720*/  FADD.FTZ R180, R181, R201 ;  /* 0x000000c9b5b47221 */ /* 0x000fe20000010000 */
[----:B------:R-:W-:-:S03]  /*1730*/  FFMA.FTZ R181, R200, R201, R184 ;  /* 0x000000c9c8b57223 */ /* 0x000fc600000100b8 */
[----:B------:R-:W-:Y:S01]  /*1740*/  FADD.FTZ R180, R180, R19 ;  /* 0x00000013b4b47221 */ /* 0x000fe20000010000 */
[----:B------:R-:W-:Y:S01]  /*1750*/  FFMA.FTZ R181, R9, R19, R181 ;  /* 0x0000001309b57223 */ /* 0x000fe200000100b5 */
[----:B------:R-:W-:Y:S01]  /*1760*/  FADD.FTZ R75, R75, R182 ;  /* 0x000000b64b4b7221 */ /* 0x000fe20000010000 */
[----:B------:R-:W-:Y:S01]  /*1770*/  FFMA.FTZ R51, R241, R182, R51 ;  /* 0x000000b6f1337223 */ /* 0x000fe20000010033 */
[----:B------:R-:W-:Y:S01]  /*1780*/  VIADD R226, R226, 0x100 ;  /* 0x00000100e2e27836 */ /* 0x000fe20000000000 */
[----:B------:R-:W-:Y:S02]  /*1790*/  IADD3 R216, PT, PT, R216, 0x100, RZ ;  /* 0x00000100d8d87810 */ /* 0x000fe40007ffe0ff */
[----:B--2---:R-:W-:-:S05]  /*17a0*/  SHF.L.U32 R183, R188, 0x10, RZ ;  /* 0x00000010bcb77819 */ /* 0x004fca00000006ff */
[----:B------:R-:W-:-:S04]  /*17b0*/  FMUL.FTZ R240, R183, R182 ;  /* 0x000000b6b7f07220 */ /* 0x000fc80000410000 */
[----:B------:R-:W-:Y:S01]  /*17c0*/  FADD.FTZ R228, R180, R240 ;  /* 0x000000f0b4e47221 */ /* 0x000fe20000010000 */
[----:B------:R-:W-:-:S07]  /*17d0*/  FFMA.FTZ R227, R241, R240, R181 ;  /* 0x000000f0f1e37223 */ /* 0x000fce00000100b5 */
.L_x_4806:
[----:B-1----:R-:W-:Y:S05]  /*17e0*/  BSYNC.RECONVERGENT B1 ;  /* 0x0000000000017941 */ /* 0x002fea0003800200 */
.L_x_4805:
        /* <DEDUP_REMOVED lines=14> */
[----:B------:R0:W4:Y:S04]  /*18d0*/  LDG.E.128 R188, desc[UR16][R14.64+0x10] ;  /* 0x000010100ebc7981 */ /* 0x000128000c1e1d00 */
[----:B------:R-:W3:Y:S01]  /*18e0*/  LDG.E.128 R184, desc[UR16][R184.64] ;  /* 0x00000010b8b87981 */ /* 0x000ee2000c1e1d00 */
[----:B------:R-:W-:-:S04]  /*18f0*/  ISETP.NE.U32.AND P0, PT, RZ, UR22, PT ;  /* 0x00000016ff007c0c */ /* 0x000fc8000bf05070 */
[----:B------:R-:W-:-:S13]  /*1900*/  ISETP.NE.AND.EX P0, PT, RZ, UR23, PT, P0 ;  /* 0x00000017ff007c0c */ /* 0x000fda000bf05300 */
[----:B0-----:R-:W0:Y:S02]  /*1910*/  @P0 LDC.64 R14, c[0x0][0x438] ;  /* 0x00010e00ff0e0b82 */ /* 0x001e240000000a00 */
[----:B0-----:R-:W-:-:S05]  /*1920*/  @P0 IMAD.WIDE.U32 R14, R216, 0x20, R14 ;  /* 0x00000020d80e0825 */ /* 0x001fca00078e000e */
[----:B------:R-:W5:Y:S04]  /*1930*/  @P0 LDG.E.128 R24, desc[UR16][R14.64] ;  /* 0x000000100e180981 */ /* 0x000f68000c1e1d00 */
[----:B------:R0:W5:Y:S01]  /*1940*/  @P0 LDG.E.128 R20, desc[UR16][R14.64+0x10] ;  /* 0x000010100e140981 */ /* 0x000162000c1e1d00 */
[----:B--2---:R-:W-:-:S04]  /*1950*/  FADD.FTZ R4, R180, -UR32 ;  /* 0x80000020b4047e21 */ /* 0x004fc80008010000 */
[----:B------:R-:W-:Y:S01]  /*1960*/  FMUL.FTZ R232, R4, UR30 ;  /* 0x0000001e04e87c20 */ /* 0x000fe20008410000 */
[C---:B---3--:R-:W-:Y:S02]  /*1970*/  SHF.L.U32 R4, R184.reuse, 0x10, RZ ;  /* 0x00000010b8047819 */ /* 0x048fe400000006ff */
[----:B------:R-:W-:Y:S02]  /*1980*/  PRMT R180, R184, 0x7632, R180 ;  /* 0x00007632b8b47816 */ /* 0x000fe400000000b4 */
[----:B------:R-:W2:Y:S01]  /*1990*/  LDL R184, [R1+0x84] ;  /* 0x0000840001b87983 */ /* 0x000ea20000100800 */
[----:B------:R-:W-:Y:S01]  /*19a0*/  SHF.L.U32 R8, R16, 0x10, RZ ;  /* 0x0000001010087819 */ /* 0x000fe200000006ff */
[----:B0-----:R-:W-:Y:S01]  /*19b0*/  FADD.FTZ R14, R182, -UR32 ;  /* 0x80000020b60e7e21 */ /* 0x001fe20008010000 */
[----:B------:R-:W-:Y:S01]  /*19c0*/  FADD.FTZ R144, R144, R4 ;  /* 0x0000000490907221 */ /* 0x000fe20000010000 */
[-C--:B------:R-:W-:Y:S02]  /*19d0*/  FFMA.FTZ R76, R232, R4.reuse, R76 ;  /* 0x00000004e84c7223 */ /* 0x080fe4000001004c */
[----:B------:R-:W-:Y:S01]  /*19e0*/  FMUL.FTZ R229, R8, R4 ;  /* 0x0000000408e57220 */ /* 0x000fe20000410000 */
[----:B------:R-:W-:Y:S01]  /*19f0*/  SHF.L.U32 R4, R185, 0x10, RZ ;  /* 0x00000010b9047819 */ /* 0x000fe200000006ff */
[----:B------:R-:W-:Y:S01]  /*1a00*/  FMUL.FTZ R222, R14, UR30 ;  /* 0x0000001e0ede7c20 */ /* 0x000fe20008410000 */
[----:B------:R-:W-:Y:S01]  /*1a10*/  SHF.L.U32 R8, R197, 0x10, RZ ;  /* 0x00000010c5087819 */ /* 0x000fe200000006ff */
[----:B----4-:R-:W-:-:S02]  /*1a20*/  FADD.FTZ R14, R188, -UR32 ;  /* 0x80000020bc0e7e21 */ /* 0x010fc40008010000 */
[----:B------:R-:W-:Y:S01]  /*1a30*/  FADD.FTZ R146, R146, R4 ;  /* 0x0000000492927221 */ /* 0x000fe20000010000 */
[-C--:B------:R-:W-:Y:S01]  /*1a40*/  FFMA.FTZ R78, R222, R4.reuse, R78 ;  /* 0x00000004de4e7223 */ /* 0x080fe2000001004e */
[----:B------:R-:W-:Y:S01]  /*1a50*/  FMUL.FTZ R218, R8, R4 ;  /* 0x0000000408da7220 */ /* 0x000fe20000410000 */
[----:B------:R-:W-:Y:S01]  /*1a60*/  SHF.L.U32 R4, R186, 0x10, RZ ;  /* 0x00000010ba047819 */ /* 0x000fe200000006ff */
[----:B------:R-:W-:Y:S01]  /*1a70*/  FMUL.FTZ R213, R14, UR30 ;  /* 0x0000001e0ed57c20 */ /* 0x000fe20008410000 */
[----:B------:R-:W-:Y:S02]  /*1a80*/  IMAD.U32 R14, R202, 0x10000, RZ ;  /* 0x00010000ca0e7824 */ /* 0x000fe400078e00ff */
[----:B------:R-:W-:Y:S01]  /*1a90*/  FADD.FTZ R8, R190, -UR32 ;  /* 0x80000020be087e21 */ /* 0x000fe20008010000 */
[----:B------:R-:W-:Y:S01]  /*1aa0*/  FADD.FTZ R80, R80, R4 ;  /* 0x0000000450507221 */ /* 0x000fe20000010000 */
[-C--:B------:R-:W-:Y:S01]  /*1ab0*/  FFMA.FTZ R84, R213, R4.reuse, R84 ;  /* 0x00000004d5547223 */ /* 0x080fe20000010054 */
[----:B------:R-:W-:Y:S01]  /*1ac0*/  FMUL.FTZ R4, R14, R4 ;  /* 0x000000040e047220 */ /* 0x000fe20000410000 */
[----:B------:R-:W-:Y:S01]  /*1ad0*/  SHF.L.U32 R14, R187, 0x10, RZ ;  /* 0x00000010bb0e7819 */ /* 0x000fe200000006ff */
[----:B------:R-:W-:Y:S01]  /*1ae0*/  FMUL.FTZ R8, R8, UR30 ;  /* 0x0000001e08087c20 */ /* 0x000fe20008410000 */
[----:B------:R-:W-:Y:S01]  /*1af0*/  SHF.L.U32 R16, R203, 0x10, RZ ;  /* 0x00000010cb107819 */ /* 0x000fe200000006ff */
[----:B------:R-:W-:-:S02]  /*1b00*/  FADD.FTZ R15, R181, -UR32 ;  /* 0x80000020b50f7e21 */ /* 0x000fc40008010000 */
[----:B------:R-:W-:Y:S01]  /*1b10*/  FADD.FTZ R82, R82, R14 ;  /* 0x0000000e52527221 */ /* 0x000fe20000010000 */
[-C--:B------:R-:W-:Y:S01]  /*1b20*/  FFMA.FTZ R86, R8, R14.reuse, R86 ;  /* 0x0000000e08567223 */ /* 0x080fe20000010056 */
[----:B------:R-:W-:Y:S01]  /*1b30*/  FMUL.FTZ R16, R16, R14 ;  /* 0x0000000e10107220 */ /* 0x000fe20000410000 */
[----:B------:R-:W-:Y:S01]  /*1b40*/  SHF.L.U32 R14, R180, 0x10, RZ ;  /* 0x00000010b40e7819 */ /* 0x000fe200000006ff */
[----:B------:R-:W-:Y:S01]  /*1b50*/  FMUL.FTZ R15, R15, UR30 ;  /* 0x0000001e0f0f7c20 */ /* 0x000fe20008410000 */
[----:B------:R-:W-:Y:S01]  /*1b60*/  SHF.L.U32 R180, R204, 0x10, RZ ;  /* 0x00000010ccb47819 */ /* 0x000fe200000006ff */
[----:B------:R-:W-:Y:S01]  /*1b70*/  FADD.FTZ R183, R183, -UR32 ;  /* 0x80000020b7b77e21 */ /* 0x000fe20008010000 */
[----:B------:R-:W-:Y:S01]  /*1b80*/  PRMT R182, R185, 0x7632, R182 ;  /* 0x00007632b9b67816 */ /* 0x000fe200000000b6 */
[-C--:B------:R-:W-:Y:S01]  /*1b90*/  FFMA.FTZ R77, R15, R14.reuse, R77 ;  /* 0x0000000e0f4d7223 */ /* 0x080fe2000001004d */
[----:B------:R-:W-:Y:S01]  /*1ba0*/  FADD.FTZ R145, R145, R14 ;  /* 0x0000000e91917221 */ /* 0x000fe20000010000 */
[----:B------:R-:W-:Y:S01]  /*1bb0*/  FMUL.FTZ R197, R183, UR30 ;  /* 0x0000001eb7c57c20 */ /* 0x000fe20008410000 */
[----:B------:R-:W-:Y:S01]  /*1bc0*/  FMUL.FTZ R14, R180, R14 ;  /* 0x0000000eb40e7220 */ /* 0x000fe20000410000 */
[----:B------:R-:W-:Y:S01]  /*1bd0*/  SHF.L.U32 R182, R182, 0x10, RZ ;  /* 0x00000010b6b67819 */ /* 0x000fe200000006ff */
[----:B------:R-:W-:Y:S01]  /*1be0*/  FADD.FTZ R180, R189, -UR32 ;  /* 0x80000020bdb47e21 */ /* 0x000fe20008010000 */
[----:B------:R-:W-:-:S03]  /*1bf0*/  SHF.L.U32 R183, R235, 0x10, RZ ;  /* 0x00000010ebb77819 */ /* 0x000fc600000006ff */
[-C--:B------:R-:W-:Y:S01]  /*1c00*/  FFMA.FTZ R79, R197, R182.reuse, R79 ;  /* 0x000000b6c54f7223 */ /* 0x080fe2000001004f */
[----:B------:R-:W-:Y:S01]  /*1c10*/  FADD.FTZ R147, R147, R182 ;  /* 0x000000b693937221 */ /* 0x000fe20000010000 */
[----:B------:R-:W-:Y:S01]  /*1c20*/  FMUL.FTZ R202, R183, R182 ;  /* 0x000000b6b7ca7220 */ /* 0x000fe20000410000 */
[----:B------:R-:W-:Y:S01]  /*1c30*/  FMUL.FTZ R203, R180, UR30 ;  /* 0x0000001eb4cb7c20 */ /* 0x000fe20008410000 */
[----:B------:R-:W-:Y:S01]  /*1c40*/  FADD.FTZ R180, R228, R229 ;  /* 0x000000e5e4b47221 */ /* 0x000fe20000010000 */
[----:B------:R-:W-:Y:S01]  /*1c50*/  FFMA.FTZ R182, R232, R229, R227 ;  /* 0x000000e5e8b67223 */ /* 0x000fe200000100e3 */
[----:B------:R-:W-:Y:S02]  /*1c60*/  PRMT R181, R186, 0x7632, R181 ;  /* 0x00007632bab57816 */ /* 0x000fe400000000b5 */
[----:B------:R-:W-:Y:S01]  /*1c70*/  FADD.FTZ R180, R180, R14 ;  /* 0x0000000eb4b47221 */ /* 0x000fe20000010000 */
[----:B------:R-:W-:Y:S01]  /*1c80*/  FFMA.FTZ R182, R15, R14, R182 ;  /* 0x0000000e0fb67223 */ /* 0x000fe200000100b6 */
[----:B------:R-:W-:Y:S01]  /*1c90*/  SHF.L.U32 R183, R239, 0x10, RZ ;  /* 0x00000010efb77819 */ /* 0x000fe200000006ff */
[----:B------:R-:W-:-:S02]  /*1ca0*/  IMAD.U32 R181, R181, 0x10000, RZ ;  /* 0x00010000b5b57824 */ /* 0x000fc400078e00ff */
[----:B------:R-:W-:Y:S01]  /*1cb0*/  FADD.FTZ R180, R180, R218 ;  /* 0x000000dab4b47221 */ /* 0x000fe20000010000 */
[----:B------:R-:W-:Y:S01]  /*1cc0*/  FFMA.FTZ R182, R222, R218, R182 ;  /* 0x000000dadeb67223 */ /* 0x000fe200000100b6 */
[-C--:B------:R-:W-:Y:S02]  /*1cd0*/  FMUL.FTZ R204, R183, R181.reuse ;  /* 0x000000b5b7cc7220 */ /* 0x080fe40000410000 */
[----:B------:R-:W-:Y:S01]  /*1ce0*/  FADD.FTZ R180, R180, R202 ;  /* 0x000000cab4b47221 */ /* 0x000fe20000010000 */
[----:B------:R-:W-:Y:S01]  /*1cf0*/  FFMA.FTZ R182, R197, R202, R182 ;  /* 0x000000cac5b67223 */ /* 0x000fe200000100b6 */
        /* <DEDUP_REMOVED lines=14> */
[----:B------:R-:W-:Y:S02]  /*1de0*/  IADD3 R226, PT, PT, R226, 0x100, RZ ;  /* 0x00000100e2e27810 */ /* 0x000fe40007ffe0ff */
[----:B------:R-:W-:Y:S02]  /*1df0*/  IADD3 R216, PT, PT, R216, 0x100, RZ ;  /* 0x00000100d8d87810 */ /* 0x000fe40007ffe0ff */
[----:B--2---:R-:W-:-:S05]  /*1e00*/  SHF.L.U32 R183, R184, 0x10, RZ ;  /* 0x00000010b8b77819 */ /* 0x004fca00000006ff */
[----:B------:R-:W-:-:S04]  /*1e10*/  FMUL.FTZ R239, R183, R181 ;  /* 0x000000b5b7ef7220 */ /* 0x000fc80000410000 */
[----:B------:R-:W-:Y:S01]  /*1e20*/  FADD.FTZ R228, R180, R239 ;  /* 0x000000efb4e47221 */ /* 0x000fe20000010000 */
[----:B------:R-:W-:-:S07]  /*1e30*/  FFMA.FTZ R227, R235, R239, R182 ;  /* 0x000000efebe37223 */ /* 0x000fce00000100b6 */
.L_x_4808:
[----:B------:R-:W-:Y:S05]  /*1e40*/  BSYNC.RECONVERGENT B1 ;  /* 0x0000000000017941 */ /* 0x000fea0003800200 */
.L_x_4807:
        /* <DEDUP_REMOVED lines=18> */
[----:B0-----:R-:W0:Y:S01]  /*1f70*/  @P0 LDC.64 R12, c[0x0][0x438] ;  /* 0x00010e00ff0c0b82 */ /* 0x001e220000000a00 */
[----:B--2---:R-:W-:-:S04]  /*1f80*/  FADD.FTZ R3, R180, -UR32 ;  /* 0x80000020b4037e21 */ /* 0x004fc80008010000 */
[----:B------:R-:W-:Y:S01]  /*1f90*/  FMUL.FTZ R231, R3, UR30 ;  /* 0x0000001e03e77c20 */ /* 0x000fe20008410000 */
[C---:B---3--:R-:W-:Y:S02]  /*1fa0*/  SHF.L.U32 R3, R184.reuse, 0x10, RZ ;  /* 0x00000010b8037819 */ /* 0x048fe400000006ff */
[----:B------:R-:W-:Y:S02]  /*1fb0*/  PRMT R180, R184, 0x7632, R180 ;  /* 0x00007632b8b47816 */ /* 0x000fe400000000b4 */
[----:B------:R-:W2:Y:S01]  /*1fc0*/  LDL R184, [R1+0x74] ;  /* 0x0000740001b87983 */ /* 0x000ea20000100800 */
        /* <DEDUP_REMOVED lines=8> */
[----:B----4-:R-:W-:Y:S01]  /*2050*/  FADD.FTZ R11, R188, -UR32 ;  /* 0x80000020bc0b7e21 */ /* 0x010fe20008010000 */
[----:B0-----:R-:W-:-:S04]  /*2060*/  @P0 IMAD.WIDE.U32 R12, R216, 0x20, R12 ;  /* 0x00000020d80c0825 */ /* 0x001fc800078e000c */
[----:B------:R-:W-:Y:S01]  /*2070*/  FADD.FTZ R90, R90, R3 ;  /* 0x000000035a5a7221 */ /* 0x000fe20000010000 */
[-C--:B------:R-:W-:Y:S01]  /*2080*/  FFMA.FTZ R54, R221, R3.reuse, R54 ;  /* 0x00000003dd367223 */ /* 0x080fe20000010036 */
[----:B------:R-:W-:Y:S01]  /*2090*/  FMUL.FTZ R217, R7, R3 ;  /* 0x0000000307d97220 */ /* 0x000fe20000410000 */
[----:B------:R-:W-:Y:S01]  /*20a0*/  FMUL.FTZ R212, R11, UR30 ;  /* 0x0000001e0bd47c20 */ /* 0x000fe20008410000 */
[----:B------:R-:W-:Y:S01]  /*20b0*/  SHF.L.U32 R3, R186, 0x10, RZ ;  /* 0x00000010ba037819 */ /* 0x000fe200000006ff */
[----:B------:R-:W-:Y:S01]  /*20c0*/  FADD.FTZ R7, R190, -UR32 ;  /* 0x80000020be077e21 */ /* 0x000fe20008010000 */
[----:B------:R-:W-:Y:S01]  /*20d0*/  SHF.L.U32 R11, R205, 0x10, RZ ;  /* 0x00000010cd0b7819 */ /* 0x000fe200000006ff */
[----:B------:R-:W5:Y:S02]  /*20e0*/  @P0 LDG.E.128 R156, desc[UR16][R12.64] ;  /* 0x000000100c9c0981 */ /* 0x000f64000c1e1d00 */
[----:B------:R-:W-:Y:S02]  /*20f0*/  FADD.FTZ R92, R92, R3 ;  /* 0x000000035c5c7221 */ /* 0x000fe40000010000 */
[----:B------:R0:W5:Y:S01]  /*2100*/  @P0 LDG.E.128 R160, desc[UR16][R12.64+0x10] ;  /* 0x000010100ca00981 */ /* 0x000162000c1e1d00 */
[-C--:B------:R-:W-:Y:S01]  /*2110*/  FFMA.FTZ R56, R212, R3.reuse, R56 ;  /* 0x00000003d4387223 */ /* 0x080fe20000010038 */
[----:B------:R-:W-:Y:S01]  /*2120*/  FMUL.FTZ R7, R7, UR30 ;  /* 0x0000001e07077c20 */ /* 0x000fe20008410000 */
[----:B------:R-:W-:Y:S01]  /*2130*/  FMUL.FTZ R3, R11, R3 ;  /* 0x000000030b037220 */ /* 0x000fe20000410000 */
[----:B------:R-:W-:Y:S01]  /*2140*/  FADD.FTZ R11, R181, -UR32 ;  /* 0x80000020b50b7e21 */ /* 0x000fe20008010000 */
[----:B0-----:R-:W-:-:S02]  /*2150*/  SHF.L.U32 R13, R187, 0x10, RZ ;  /* 0x00000010bb0d7819 */ /* 0x001fc400000006ff */
[----:B------:R-:W-:-:S03]  /*2160*/  SHF.L.U32 R12, R206, 0x10, RZ ;  /* 0x00000010ce0c7819 */ /* 0x000fc600000006ff */
[----:B------:R-:W-:Y:S01]  /*2170*/  FADD.FTZ R94, R94, R13 ;  /* 0x0000000d5e5e7221 */ /* 0x000fe20000010000 */
[-C--:B------:R-:W-:Y:S01]  /*2180*/  FFMA.FTZ R58, R7, R13.reuse, R58 ;  /* 0x0000000d073a7223 */ /* 0x080fe2000001003a */
[----:B------:R-:W-:Y:S01]  /*2190*/  FMUL.FTZ R13, R12, R13 ;  /* 0x0000000d0c0d7220 */ /* 0x000fe20000410000 */
[----:B------:R-:W-:Y:S01]  /*21a0*/  FMUL.FTZ R12, R11, UR30 ;  /* 0x0000001e0b0c7c20 */ /* 0x000fe20008410000 */
[----:B------:R-:W-:Y:S01]  /*21b0*/  SHF.L.U32 R11, R207, 0x10, RZ ;  /* 0x00000010cf0b7819 */ /* 0x000fe200000006ff */
[----:B------:R-:W-:Y:S01]  /*21c0*/  FADD.FTZ R183, R183, -UR32 ;  /* 0x80000020b7b77e21 */ /* 0x000fe20008010000 */
[----:B------:R-:W-:Y:S01]  /*21d0*/  IMAD.U32 R180, R180, 0x10000, RZ ;  /* 0x00010000b4b47824 */ /* 0x000fe200078e00ff */
[----:B------:R-:W-:Y:S02]  /*21e0*/  PRMT R182, R185, 0x7632, R182 ;  /* 0x00007632b9b67816 */ /* 0x000fe400000000b6 */
[----:B------:R-:W-:Y:S01]  /*21f0*/  FMUL.FTZ R196, R183, UR30 ;  /* 0x0000001eb7c47c20 */ /* 0x000fe20008410000 */
[-C--:B------:R-:W-:Y:S01]  /*2200*/  FFMA.FTZ R53, R12, R180.reuse, R53 ;  /* 0x000000b40c357223 */ /* 0x080fe20000010035 */
[----:B------:R-:W-:Y:S01]  /*2210*/  FADD.FTZ R89, R89, R180 ;  /* 0x000000b459597221 */ /* 0x000fe20000010000 */
        /* <DEDUP_REMOVED lines=13> */
[----:B------:R-:W-:-:S02]  /*22f0*/  SHF.L.U32 R181, R181, 0x10, RZ ;  /* 0x00000010b5b57819 */ /* 0x000fc400000006ff */
[----:B------:R-:W-:Y:S01]  /*2300*/  SHF.L.U32 R183, R238, 0x10, RZ ;  /* 0x00000010eeb77819 */ /* 0x000fe200000006ff */
[----:B------:R-:W-:Y:S01]  /*2310*/  FADD.FTZ R180, R180, R217 ;  /* 0x000000d9b4b47221 */ /* 0x000fe20000010000 */
[----:B------:R-:W-:Y:S01]  /*2320*/  FFMA.FTZ R182, R221, R217, R182 ;  /* 0x000000d9ddb67223 */ /* 0x000fe200000100b6 */
[----:B------:R-:W-:Y:S02]  /*2330*/  FADD.FTZ R93, R93, R181 ;  /* 0x000000b55d5d7221 */ /* 0x000fe40000010000 */
[----:B------:R-:W-:Y:S01]  /*2340*/  FADD.FTZ R180, R180, R205 ;  /* 0x000000cdb4b47221 */ /* 0x000fe20000010000 */
[----:B------:R-:W-:Y:S01]  /*2350*/  FFMA.FTZ R182, R196, R205, R182 ;  /* 0x000000cdc4b67223 */ /* 0x000fe200000100b6 */
[-C--:B------:R-:W-:Y:S01]  /*2360*/  FMUL.FTZ R207, R183, R181.reuse ;  /* 0x000000b5b7cf7220 */ /* 0x080fe20000410000 */
        /* <DEDUP_REMOVED lines=19> */
.L_x_4810:
[----:B------:R-:W-:Y:S05]  /*24a0*/  BSYNC.RECONVERGENT B1 ;  /* 0x0000000000017941 */ /* 0x000fea0003800200 */
.L_x_4809:
[----:B------:R-:W-:Y:S05]  /*24b0*/  @!P1 BRA `(.L_x_4811) ;  /* 0x0000000400fc9947 */ /* 0x000fea0003800000 */
[----:B------:R-:W0:Y:S01]  /*24c0*/  LDC.64 R188, c[0x0][0x3a8] ;  /* 0x0000ea00ffbc7b82 */ /* 0x000e220000000a00 */
[----:B------:R-:W2:Y:S04]  /*24d0*/  LDL R210, [R1+0x28] ;  /* 0x0000280001d27983 */ /* 0x000ea80000100800 */
[----:B------:R-:W3:Y:S03]  /*24e0*/  LDL R237, [R1+0x2c] ;  /* 0x00002c0001ed7983 */ /* 0x000ee60000100800 */
[----:B------:R-:W1:Y:S01]  /*24f0*/  LDC.64 R184, c[0x0][0x428] ;  /* 0x00010a00ffb87b82 */ /* 0x000e620000000a00 */
[----:B------:R-:W4:Y:S01]  /*2500*/  LDL R236, [R1+0x60] ;  /* 0x0000600001ec7983 */ /* 0x000f220000100800 */
[----:B0-----:R-:W-:-:S05]  /*2510*/  IMAD.WIDE.U32 R188, R216, 0x20, R188 ;  /* 0x00000020d8bc7825 */ /* 0x001fca00078e00bc */
[----:B------:R-:W2:Y:S01]  /*2520*/  LDG.E.128 R180, desc[UR16][R188.64] ;  /* 0x00000010bcb47981 */ /* 0x000ea2000c1e1d00 */
[----:B-1----:R-:W-:-:S06]  /*2530*/  IMAD.WIDE.U32 R184, R226, 0x10, R184 ;  /* 0x00000010e2b87825 */ /* 0x002fcc00078e00b8 */
[----:B------:R-:W3:Y:S04]  /*2540*/  LDG.E.128 R184, desc[UR16][R184.64] ;  /* 0x00000010b8b87981 */ /* 0x000ee8000c1e1d00 */
[----:B------:R-:W4:Y:S01]  /*2550*/  LDG.E.128 R188, desc[UR16][R188.64+0x10] ;  /* 0x00001010bcbc7981 */ /* 0x000f22000c1e1d00 */
[----:B------:R-:W-:-:S04]  /*2560*/  ISETP.NE.U32.AND P0, PT, RZ, UR22, PT ;  /* 0x00000016ff007c0c */ /* 0x000fc8000bf05070 */
[----:B------:R-:W-:Y:S02]  /*2570*/  ISETP.NE.AND.EX P0, PT, RZ, UR23, PT, P0 ;  /* 0x00000017ff007c0c */ /* 0x000fe4000bf05300 */
[----:B------:R-:W-:-:S11]  /*2580*/  SHF.L.U32 R10, R244, 0x10, RZ ;  /* 0x00000010f40a7819 */ /* 0x000fd600000006ff */
[----:B------:R-:W0:Y:S02]  /*2590*/  @P0 LDC.64 R192, c[0x0][0x438] ;  /* 0x00010e00ffc00b82 */ /* 0x000e240000000a00 */
[----:B0-----:R-:W-:-:S05]  /*25a0*/  @P0 IMAD.WIDE.U32 R192, R216, 0x20, R192 ;  /* 0x00000020d8c00825 */ /* 0x001fca00078e00c0 */
[----:B------:R-:W5:Y:S04]  /*25b0*/  @P0 LDG.E.128 R164, desc[UR16][R192.64] ;  /* 0x00000010c0a40981 */ /* 0x000f68000c1e1d00 */
[----:B------:R0:W5:Y:S01]  /*25c0*/  @P0 LDG.E.128 R168, desc[UR16][R192.64+0x10] ;  /* 0x00001010c0a80981 */ /* 0x000162000c1e1d00 */
[----:B--2---:R-:W-:-:S04]  /*25d0*/  FADD.FTZ R6, R180, -UR32 ;  /* 0x80000020b4067e21 */ /* 0x004fc80008010000 */
[----:B------:R-:W-:Y:S01]  /*25e0*/  FMUL.FTZ R233, R6, UR30 ;  /* 0x0000001e06e97c20 */ /* 0x000fe20008410000 */
[----:B------:R-:W-:Y:S01]  /*25f0*/  FADD.FTZ R182, R182, -UR32 ;  /* 0x80000020b6b67e21 */ /* 0x000fe20008010000 */
[----:B---3--:R-:W-:-:S03]  /*2600*/  SHF.L.U32 R6, R184, 0x10, RZ ;  /* 0x00000010b8067819 */ /* 0x008fc600000006ff */
[----:B------:R-:W-:Y:S02]  /*2610*/  FMUL.FTZ R223, R182, UR30 ;  /* 0x0000001eb6df7c20 */ /* 0x000fe40008410000 */
[----:B------:R-:W-:Y:S01]  /*2620*/  FADD.FTZ R96, R96, R6 ;  /* 0x0000000660607221 */ /* 0x000fe20000010000 */
[-C--:B------:R-:W-:Y:S01]  /*2630*/  FFMA.FTZ R60, R233, R6.reuse, R60 ;  /* 0x00000006e93c7223 */ /* 0x080fe2000001003c */
[----:B------:R-:W-:Y:S01]  /*2640*/  FMUL.FTZ R224, R10, R6 ;  /* 0x000000060ae07220 */ /* 0x000fe20000410000 */
[----:B------:R-:W-:Y:S02]  /*2650*/  SHF.L.U32 R6, R185, 0x10, RZ ;  /* 0x00000010b9067819 */ /* 0x000fe400000006ff */
[----:B------:R-:W-:Y:S01]  /*2660*/  SHF.L.U32 R10, R245, 0x10, RZ ;  /* 0x00000010f50a7819 */ /* 0x000fe200000006ff */
[----:B----4-:R-:W-:Y:S02]  /*2670*/  FADD.FTZ R180, R188, -UR32 ;  /* 0x80000020bcb47e21 */ /* 0x010fe40008010000 */
[----:B------:R-:W-:Y:S01]  /*2680*/  FADD.FTZ R98, R98, R6 ;  /* 0x0000000662627221 */ /* 0x000fe20000010000 */
[-C--:B------:R-:W-:Y:S01]  /*2690*/  FFMA.FTZ R62, R223, R6.reuse, R62 ;  /* 0x00000006df3e7223 */ /* 0x080fe2000001003e */
[----:B------:R-:W-:Y:S01]  /*26a0*/  FMUL.FTZ R215, R10, R6 ;  /* 0x000000060ad77220 */ /* 0x000fe20000410000 */
[----:B------:R-:W-:Y:S01]  /*26b0*/  FMUL.FTZ R214, R180, UR30 ;  /* 0x0000001eb4d67c20 */ /* 0x000fe20008410000 */
[----:B------:R-:W-:-:S02]  /*26c0*/  SHF.L.U32 R6, R186, 0x10, RZ ;  /* 0x00000010ba067819 */ /* 0x000fc400000006ff */
[----:B------:R-:W-:Y:S01]  /*26d0*/  SHF.L.U32 R180, R246, 0x10, RZ ;  /* 0x00000010f6b47819 */ /* 0x000fe200000006ff */
[----:B------:R-:W-:Y:S01]  /*26e0*/  FADD.FTZ R10, R190, -UR32 ;  /* 0x80000020be0a7e21 */ /* 0x000fe20008010000 */
[----:B------:R-:W-:Y:S01]  /*26f0*/  SHF.L.U32 R182, R247, 0x10, RZ ;  /* 0x00000010f7b67819 */ /* 0x000fe200000006ff */
[----:B------:R-:W-:Y:S01]  /*2700*/  FADD.FTZ R100, R100, R6 ;  /* 0x0000000664647221 */ /* 0x000fe20000010000 */
[-C--:B------:R-:W-:Y:S01]  /*2710*/  FFMA.FTZ R64, R214, R6.reuse, R64 ;  /* 0x00000006d6407223 */ /* 0x080fe20000010040 */
[----:B------:R-:W-:Y:S01]  /*2720*/  FMUL.FTZ R6, R180, R6 ;  /* 0x00000006b4067220 */ /* 0x000fe20000410000 */
[----:B------:R-:W-:Y:S01]  /*2730*/  FMUL.FTZ R10, R10, UR30 ;  /* 0x0000001e0a0a7c20 */ /* 0x000fe20008410000 */
[----:B------:R-:W-:Y:S01]  /*2740*/  IMAD.U32 R180, R187, 0x10000, RZ ;  /* 0x00010000bbb47824 */ /* 0x000fe200078e00ff */
[----:B------:R-:W-:-:S03]  /*2750*/  PRMT R184, R184, 0x7632, R184 ;  /* 0x00007632b8b87816 */ /* 0x000fc600000000b8 */
[----:B------:R-:W-:Y:S01]  /*2760*/  FADD.FTZ R102, R102, R180 ;  /* 0x000000b466667221 */ /* 0x000fe20000010000 */
[-C--:B------:R-:W-:Y:S01]  /*2770*/  FFMA.FTZ R66, R10, R180.reuse, R66 ;  /* 0x000000b40a427223 */ /* 0x080fe20000010042 */
[----:B0-----:R-:W-:Y:S01]  /*2780*/  FMUL.FTZ R192, R182, R180 ;  /* 0x000000b4b6c07220 */ /* 0x001fe20000410000 */
[----:B------:R-:W-:Y:S02]  /*2790*/  SHF.L.U32 R180, R184, 0x10, RZ ;  /* 0x00000010b8b47819 */ /* 0x000fe400000006ff */
[----:B------:R-:W2:Y:S01]  /*27a0*/  LDL R184, [R1+0x64] ;  /* 0x0000640001b87983 */ /* 0x000ea20000100800 */
[----:B------:R-:W-:-:S04]  /*27b0*/  FADD.FTZ R181, R181, -UR32 ;  /* 0x80000020b5b57e21 */ /* 0x000fc80008010000 */
[----:B------:R-:W-:Y:S01]  /*27c0*/  FMUL.FTZ R193, R181, UR30 ;  /* 0x0000001eb5c17c20 */ /* 0x000fe20008410000 */
[----:B------:R-:W-:Y:S01]  /*27d0*/  SHF.L.U32 R181, R210, 0x10, RZ ;  /* 0x00000010d2b57819 */ /* 0x000fe200000006ff */
[----:B------:R-:W-:-:S04]  /*27e0*/  FADD.FTZ R183, R183, -UR32 ;  /* 0x80000020b7b77e21 */ /* 0x000fc80008010000 */
[----:B------:R-:W-:Y:S01]  /*27f0*/  FMUL.FTZ R194, R181, R180 ;  /* 0x000000b4b5c27220 */ /* 0x000fe20000410000 */
[----:B------:R-:W-:Y:S01]  /*2800*/  PRMT R181, R185, 0x7632, R181 ;  /* 0x00007632b9b57816 */ /* 0x000fe200000000b5 */
[----:B------:R-:W-:Y:S01]  /*2810*/  FMUL.FTZ R195, R183, UR30 ;  /* 0x0000001eb7c37c20 */ /* 0x000fe20008410000 */
[----:B------:R-:W-:Y:S01]  /*2820*/  SHF.L.U32 R183, R237, 0x10, RZ ;  /* 0x00000010edb77819 */ /* 0x000fe200000006ff */
[----:B------:R-:W-:Y:S01]  /*2830*/  FADD.FTZ R182, R189, -UR32 ;  /* 0x80000020bdb67e21 */ /* 0x000fe20008010000 */
[----:B------:R-:W-:-:S03]  /*2840*/  SHF.L.U32 R181, R181, 0x10, RZ ;  /* 0x00000010b5b57819 */ /* 0x000fc600000006ff */
[----:B------:R-:W-:Y:S01]  /*2850*/  FMUL.FTZ R209, R182, UR30 ;  /* 0x0000001eb6d17c20 */ /* 0x000fe20008410000 */
[----:B------:R-:W-:Y:S01]  /*2860*/  FFMA.FTZ R182, R233, R224, R227 ;  /* 0x000000e0e9b67223 */ /* 0x000fe200000100e3 */
[-C--:B------:R-:W-:Y:S01]  /*2870*/  FFMA.FTZ R63, R195, R181.reuse, R63 ;  /* 0x000000b5c33f7223 */ /* 0x080fe2000001003f */
[----:B------:R-:W-:Y:S01]  /*2880*/  FADD.FTZ R99, R99, R181 ;  /* 0x000000b563637221 */ /* 0x000fe20000010000 */
[----:B------:R-:W-:Y:S01]  /*2890*/  FMUL.FTZ R208, R183, R181 ;  /* 0x000000b5b7d07220 */ /* 0x000fe20000410000 */
[----:B------:R-:W-:Y:S01]  /*28a0*/  FADD.FTZ R181, R228, R224 ;  /* 0x000000e0e4b57221 */ /* 0x000fe20000010000 */
[----:B------:R-:W-:Y:S01]  /*28b0*/  FFMA.FTZ R61, R193, R180, R61 ;  /* 0x000000b4c13d7223 */ /* 0x000fe2000001003d */
[--C-:B------:R-:W-:Y:S01]  /*28c0*/  FADD.FTZ R97, R97, R180.reuse ;  /* 0x000000b461617221 */ /* 0x100fe20000010000 */
[----:B------:R-:W-:Y:S01]  /*28d0*/  PRMT R180, R186, 0x7632, R180 ;  /* 0x00007632bab47816 */ /* 0x000fe200000000b4 */
[----:B------:R-:W-:Y:S01]  /*28e0*/  FADD.FTZ R181, R181, R194 ;  /* 0x000000c2b5b57221 */ /* 0x000fe20000010000 */
[----:B------:R-:W-:Y:S01]  /*28f0*/  FFMA.FTZ R182, R193, R194, R182 ;  /* 0x000000c2c1b67223 */ /* 0x000fe200000100b6 */
[----:B------:R-:W-:-:S02]  /*2900*/  SHF.L.U32 R183, R236, 0x10, RZ ;  /* 0x00000010ecb77819 */ /* 0x000fc400000006ff */
[----:B------:R-:W-:Y:S01]  /*2910*/  SHF.L.U32 R180, R180, 0x10, RZ ;  /* 0x00000010b4b47819 */ /* 0x000fe200000006ff */
[----:B------:R-:W-:Y:S01]  /*2920*/  FADD.FTZ R181, R181, R215 ;  /* 0x000000d7b5b57221 */ /* 0x000fe20000010000 */
[----:B------:R-:W-:-:S03]  /*2930*/  FFMA.FTZ R182, R223, R215, R182 ;  /* 0x000000d7dfb67223 */ /* 0x000fc600000100b6 */
[----:B------:R-:W-:Y:S01]  /*2940*/  FADD.FTZ R181, R181, R208 ;  /* 0x000000d0b5b57221 */ /* 0x000fe20000010000 */
[----:B------:R-:W-:Y:S01]  /*2950*/  FFMA.FTZ R182, R195, R208, R182 ;  /* 0x000000d0c3b67223 */ /* 0x000fe200000100b6 */
[-C--:B------:R-:W-:Y:S01]  /*2960*/  FMUL.FTZ R210, R183, R180.reuse ;  /* 0x000000b4b7d27220 */ /* 0x080fe20000410000 */
[--C-:B------:R-:W-:Y:S01]  /*2970*/  FADD.FTZ R101, R101, R180.reuse ;  /* 0x000000b465657221 */ /* 0x100fe20000010000 */
[----:B------:R-:W-:Y:S01]  /*2980*/  FFMA.FTZ R65, R209, R180, R65 ;  /* 0x000000b4d1417223 */ /* 0x000fe20000010041 */
[----:B------:R-:W-:Y:S01]  /*2990*/  FADD.FTZ R183, R191, -UR32 ;  /* 0x80000020bfb77e21 */ /* 0x000fe20008010000 */
[----:B------:R-:W-:Y:S01]  /*29a0*/  PRMT R180, R187, 0x7632, R180 ;  /* 0x00007632bbb47816 */ /* 0x000fe200000000b4 */
[----:B------:R-:W-:Y:S01]  /*29b0*/  FADD.FTZ R181, R181, R6 ;  /* 0x00000006b5b57221 */ /* 0x000fe20000010000 */
[----:B------:R-:W-:Y:S01]  /*29c0*/  FFMA.FTZ R182, R214, R6, R182 ;  /* 0x00000006d6b67223 */ /* 0x000fe200000100b6 */
[----:B------:R-:W-:Y:S02]  /*29d0*/  FMUL.FTZ R237, R183, UR30 ;  /* 0x0000001eb7ed7c20 */ /* 0x000fe40008410000 */
[----:B------:R-:W-:-:S02]  /*29e0*/  IMAD.U32 R180, R180, 0x10000, RZ ;  /* 0x00010000b4b47824 */ /* 0x000fc400078e00ff */
        /* <DEDUP_REMOVED lines=9> */
[----:B------:R-:W-:Y:S01]  /*2a80*/  FFMA.FTZ R227, R237, R236, R182 ;  /* 0x000000ecede37223 */ /* 0x000fe200000100b6 */
[----:B------:R-:W-:Y:S06]  /*2a90*/  BRA `(.L_x_4811) ;  /* 0x0000000000847947 */ /* 0x000fec0003800000 */
.L_x_4804:
[----:B------:R-:W0:Y:S01]  /*2aa0*/  S2R R181, SR_TID.X ;  /* 0x0000000000b57919 */ /* 0x000e220000002100 */
[----:B--2---:R-:W-:Y:S02]  /*2ab0*/  UIMAD UR6, UR26, UR10, URZ ;  /* 0x0000000a1a0672a4 */ /* 0x004fe4000f8e02ff */
        /* <DEDUP_REMOVED lines=8> */
[C---:B------:R-:W-:Y:S02]  /*2b40*/  ISETP.GE.U32.AND P1, PT, R0.reuse, 0x200, PT ;  /* 0x000002000000780c */ /* 0x040fe40003f26070 */
[C---:B------:R-:W-:Y:S02]  /*2b50*/  ISETP.GE.U32.AND P2, PT, R0.reuse, 0x300, PT ;  /* 0x000003000000780c */ /* 0x040fe40003f46070 */
[----:B------:R-:W-:Y:S02]  /*2b60*/  ISETP.GE.U32.AND P3, PT, R0, 0x400, PT ;  /* 0x000004000000780c */ /* 0x000fe40003f66070 */
[----:B------:R-:W-:-:S05]  /*2b70*/  MOV R182, R242 ;  /* 0x000000f200b67202 */ /* 0x000fca0000000f00 */
[----:B------:R-:W0:Y:S08]  /*2b80*/  @P0 LDC.64 R180, c[0x0][0x438] ;  /* 0x00010e00ffb40b82 */ /* 0x000e300000000a00 */
[----:B------:R-:W2:Y:S08]  /*2b90*/  @P1 LDC.64 R188, c[0x0][0x438] ;  /* 0x00010e00ffbc1b82 */ /* 0x000eb00000000a00 */
[----:B------:R-:W4:Y:S08]  /*2ba0*/  @P2 LDC.64 R186, c[0x0][0x438] ;  /* 0x00010e00ffba2b82 */ /* 0x000f300000000a00 */
[----:B------:R-:W1:Y:S01]  /*2bb0*/  @P3 LDC.64 R184, c[0x0][0x438] ;  /* 0x00010e00ffb83b82 */ /* 0x000e620000000a00 */
[C---:B0-----:R-:W-:Y:S01]  /*2bc0*/  @P0 IMAD.WIDE.U32 R180, R182.reuse, 0x20, R180 ;  /* 0x00000020b6b40825 */ /* 0x041fe200078e00b4 */
[----:B------:R-:W-:-:S04]  /*2bd0*/  @P0 IADD3 R182, PT, PT, R182, 0x100, RZ ;  /* 0x00000100b6b60810 */ /* 0x000fc80007ffe0ff */
[----:B------:R-:W5:Y:S04]  /*2be0*/  @P0 LDG.E.128 R136, desc[UR16][R180.64] ;  /* 0x00000010b4880981 */ /* 0x000f68000c1e1d00 */
[----:B------:R2:W5:Y:S02]  /*2bf0*/  @P0 LDG.E.128 R140, desc[UR16][R180.64+0x10] ;  /* 0x00001010b48c0981 */ /* 0x000564000c1e1d00 */
[C---:B--2---:R-:W-:Y:S01]  /*2c00*/  @P1 IMAD.WIDE.U32 R180, R182.reuse, 0x20, R188 ;  /* 0x00000020b6b41825 */ /* 0x044fe200078e00bc */
[----:B------:R-:W-:-:S04]  /*2c10*/  @P1 IADD3 R182, PT, PT, R182, 0x100, RZ ;  /* 0x00000100b6b61810 */ /* 0x000fc80007ffe0ff */
[----:B------:R-:W5:Y:S04]  /*2c20*/  @P1 LDG.E.128 R24, desc[UR16][R180.64] ;  /* 0x00000010b4181981 */ /* 0x000f68000c1e1d00 */
[----:B------:R4:W5:Y:S02]  /*2c30*/  @P1 LDG.E.128 R20, desc[UR16][R180.64+0x10] ;  /* 0x00001010b4141981 */ /* 0x000964000c1e1d00 */
[C---:B----4-:R-:W-:Y:S01]  /*2c40*/  @P2 IMAD.WIDE.U32 R180, R182.reuse, 0x20, R186 ;  /* 0x00000020b6b42825 */ /* 0x050fe200078e00ba */
[----:B------:R-:W-:-:S04]  /*2c50*/  @P2 IADD3 R182, PT, PT, R182, 0x100, RZ ;  /* 0x00000100b6b62810 */ /* 0x000fc80007ffe0ff */
[----:B------:R0:W5:Y:S01]  /*2c60*/  @P2 LDG.E.128 R156, desc[UR16][R180.64] ;  /* 0x00000010b49c2981 */ /* 0x000162000c1e1d00 */
[----:B-1----:R-:W-:-:S03]  /*2c70*/  @P3 IMAD.WIDE.U32 R182, R182, 0x20, R184 ;  /* 0x00000020b6b63825 */ /* 0x002fc600078e00b8 */
[----:B------:R0:W5:Y:S04]  /*2c80*/  @P2 LDG.E.128 R160, desc[UR16][R180.64+0x10] ;  /* 0x00001010b4a02981 */ /* 0x000168000c1e1d00 */
[----:B------:R0:W5:Y:S04]  /*2c90*/  @P3 LDG.E.128 R164, desc[UR16][R182.64] ;  /* 0x00000010b6a43981 */ /* 0x000168000c1e1d00 */
[----:B------:R0:W5:Y:S02]  /*2ca0*/  @P3 LDG.E.128 R168, desc[UR16][R182.64+0x10] ;  /* 0x00001010b6a83981 */ /* 0x000164000c1e1d00 */
.L_x_4811:
[----:B-1-3--:R-:W-:Y:S05]  /*2cb0*/  BSYNC.RECONVERGENT B0 ;  /* 0x0000000000007941 */ /* 0x00afea0003800200 */
.L_x_4803:
[----:B0-----:R-:W0:Y:S01]  /*2cc0*/  SHFL.DOWN PT, R180, R228, 0x10, 0x1f ;  /* 0x0a001f00e4b47f89 */ /* 0x001e2200000e0000 */
        /* <DEDUP_REMOVED lines=31> */
.L_x_4813:
[----:B------:R-:W-:Y:S05]  /*2ec0*/  BSYNC.RECONVERGENT B0 ;  /* 0x0000000000007941 */ /* 0x000fea0003800200 */
.L_x_4812:
        /* <DEDUP_REMOVED lines=47> */
[----:B------:R-:W-:Y:S01]  /*31c0*/  R2UR UR9, R180 ;  /* 0x00000000b40972ca */ /* 0x000fe200000e0000 */
[----:B------:R-:W-:-:S05]  /*31d0*/  IMAD.U32 R180, RZ, RZ, UR7 ;  /* 0x00000007ffb47e24 */ /* 0x000fca000f8e00ff */
        /* <DEDUP_REMOVED lines=8> */
.L_x_4816:
        /* <DEDUP_REMOVED lines=14> */
[----:B------:R-:W-:-:S05]  /*3340*/  SHF.L.U32 R181, R28, 0x10, RZ ;  /* 0x000000101cb57819 */ /* 0x000fca00000006ff */
[----:B------:R-:W-:-:S05]  /*3350*/  FMUL.FTZ R180, R180, R181 ;  /* 0x000000b5b4b47220 */ /* 0x000fca0000410000 */
[----:B------:R-:W-:-:S04]  /*3360*/  F2FP.BF16.F32.PACK_AB R180, RZ, R180 ;  /* 0x000000b4ffb4723e */ /* 0x000fc800000010ff */
[----:B------:R-:W-:-:S07]  /*3370*/  PRMT R176, R180, 0x7610, R176 ;  /* 0x00007610b4b07816 */ /* 0x000fce00000000b0 */
.L_x_4819:
[----:B------:R-:W-:Y:S05]  /*3380*/  BRA.U !UP3, `(.L_x_4820) ;  /* 0x000000010b3c7547 */ /* 0x000fea000b800000 */
[----:B------:R-:W2:Y:S01]  /*3390*/  LDL R184, [R1+0x18] ;  /* 0x0000180001b87983 */ /* 0x000ea20000100800 */
        /* <DEDUP_REMOVED lines=10> */
[----:B--2---:R-:W-:-:S05]  /*3440*/  SHF.L.U32 R181, R184, 0x10, RZ ;  /* 0x00000010b8b57819 */ /* 0x004fca00000006ff */
[----:B------:R-:W-:-:S05]  /*3450*/  FMUL.FTZ R180, R180, R181 ;  /* 0x000000b5b4b47220 */ /* 0x000fca0000410000 */
[----:B------:R-:W-:-:S04]  /*3460*/  F2FP.BF16.F32.PACK_AB R180, RZ, R180 ;  /* 0x000000b4ffb4723e */ /* 0x000fc800000010ff */
[----:B------:R-:W-:-:S07]  /*3470*/  PRMT R176, R176, 0x5410, R180 ;  /* 0x00005410b0b07816 */ /* 0x000fce00000000b4 */
.L_x_4820:
        /* <DEDUP_REMOVED lines=14> */
.L_x_4821:
        /* <DEDUP_REMOVED lines=16> */
.L_x_4822:
        /* <DEDUP_REMOVED lines=10> */
[----:B------:R-:W-:-:S04]  /*3700*/  IMAD.U32 R181, R30, 0x10000, RZ ;  /* 0x000100001eb57824 */ /* 0x000fc800078e00ff */
[----:B------:R-:W-:-:S05]  /*3710*/  FMUL.FTZ R180, R180, R181 ;  /* 0x000000b5b4b47220 */ /* 0x000fca0000410000 */
[----:B------:R-:W-:-:S04]  /*3720*/  F2FP.BF16.F32.PACK_AB R180, RZ, R180 ;  /* 0x000000b4ffb4723e */ /* 0x000fc800000010ff */
[----:B------:R-:W-:-:S07]  /*3730*/  PRMT R178, R180, 0x7610, R178 ;  /* 0x00007610b4b27816 */ /* 0x000fce00000000b2 */
.L_x_4823:
        /* <DEDUP_REMOVED lines=16> */
.L_x_4824:
        /* <DEDUP_REMOVED lines=14> */
.L_x_4825:
[----:B------:R-:W-:Y:S05]  /*3920*/  BRA.U !UP3, `(.L_x_4826) ;  /* 0x000000190b587547 */ /* 0x000fea000b800000 */
[----:B------:R-:W2:Y:S01]  /*3930*/  LDL R184, [R1+0x24] ;  /* 0x0000240001b87983 */ /* 0x000ea20000100800 */
[----:B------:R-:W-:Y:S02]  /*3940*/  MOV R180, UR8 ;  /* 0x0000000800b47c02 */ /* 0x000fe40008000f00 */
[----:B------:R-:W-:Y:S02]  /*3950*/  ISETP.LT.AND P0, PT, RZ, UR31, PT ;  /* 0x0000001fff007c0c */ /* 0x000fe4000bf01270 */
[----:B-----5:R-:W-:Y:S01]  /*3960*/  PRMT R181, R175, 0x7632, R181 ;  /* 0x00007632afb57816 */ /* 0x020fe200000000b5 */
[----:B------:R-:W-:-:S04]  /*3970*/  FFMA.FTZ R180, R241, R180, UR9 ;  /* 0x00000009f1b47e23 */ /* 0x000fc800080100b4 */
[----:B------:R-:W-:Y:S01]  /*3980*/  FADD.FTZ R180, R240, -R180 ;  /* 0x800000b4f0b47221 */ /* 0x000fe20000010000 */
[----:B------:R-:W-:-:S03]  /*3990*/  IMAD.U32 R181, R181, 0x10000, RZ ;  /* 0x00010000b5b57824 */ /* 0x000fc600078e00ff */
[----:B------:R-:W-:-:S05]  /*39a0*/  FMUL.FTZ R180, R180, UR30 ;  /* 0x0000001eb4b47c20 */ /* 0x000fca0008410000 */
[----:B------:R-:W-:-:S05]  /*39b0*/  FSEL R180, R180, RZ, P0 ;  /* 0x000000ffb4b47208 */ /* 0x000fca0000000000 */
[----:B------:R-:W-:-:S04]  /*39c0*/  FMUL.FTZ R180, R180, UR29 ;  /* 0x0000001db4b47c20 */ /* 0x000fc80008410000 */
[----:B------:R-:W-:Y:S01]  /*39d0*/  FFMA.FTZ R111, R180, R181, R111 ;  /* 0x000000b5b46f7223 */ /* 0x000fe2000001006f */
[----:B--2---:R-:W-:-:S05]  /*39e0*/  SHF.L.U32 R181, R184, 0x10, RZ ;  /* 0x00000010b8b57819 */ /* 0x004fca00000006ff */
[----:B------:R-:W-:-:S05]  /*39f0*/  FMUL.FTZ R180, R180, R181 ;  /* 0x000000b5b4b47220 */ /* 0x000fca0000410000 */
[----:B------:R-:W-:-:S04]  /*3a00*/  F2FP.BF16.F32.PACK_AB R180, RZ, R180 ;  /* 0x000000b4ffb4723e */ /* 0x000fc800000010ff */
[----:B------:R-:W-:Y:S01]  /*3a10*/  PRMT R179, R179, 0x5410, R180 ;  /* 0x00005410b3b37816 */ /* 0x000fe200000000b4 */
[----:B------:R-:W-:Y:S06]  /*3a20*/  BRA `(.L_x_4826) ;  /* 0x0000001800187947 */ /* 0x000fec0003800000 */
.L_x_4818:
[----:B------:R-:W-:Y:S02]  /*3a30*/  MOV R150, UR8 ;  /* 0x0000000800967c02 */ /* 0x000fe40008000f00 */
[----:B------:R-:W-:Y:S02]  /*3a40*/  MOV R149, UR8 ;  /* 0x0000000800957c02 */ /* 0x000fe40008000f00 */
[----:B------:R-:W-:Y:S01]  /*3a50*/  MOV R148, UR8 ;  /* 0x0000000800947c02 */ /* 0x000fe20008000f00 */
[----:B------:R-:W-:Y:S01]  /*3a60*/  FFMA.FTZ R154, R9, R150, UR9 ;  /* 0x00000009099a7e23 */ /* 0x000fe20008010096 */
[----:B------:R-:W-:Y:S01]  /*3a70*/  MOV R151, UR8 ;  /* 0x0000000800977c02 */ /* 0x000fe20008000f00 */
[----:B------:R-:W-:Y:S01]  /*3a80*/  FFMA.FTZ R153, R200, R149, UR9 ;  /* 0x00000009c8997e23 */ /* 0x000fe20008010095 */
[----:B------:R-:W-:Y:S01]  /*3a90*/  MOV R155, UR8 ;  /* 0x00000008009b7c02 */ /* 0x000fe20008000f00 */
[----:B------:R-:W-:Y:S01]  /*3aa0*/  FFMA.FTZ R152, R219, R148, UR9 ;  /* 0x00000009db987e23 */ /* 0x000fe20008010094 */
[----:B------:R-:W-:Y:S01]  /*3ab0*/  FFMA.FTZ R150, R230, R150, UR9 ;  /* 0x00000009e6967e23 */ /* 0x000fe20008010096 */
[----:B------:R-:W-:Y:S01]  /*3ac0*/  FFMA.FTZ R151, R198, R151, UR9 ;  /* 0x00000009c6977e23 */ /* 0x000fe20008010097 */
[----:B------:R-:W-:Y:S01]  /*3ad0*/  FFMA.FTZ R149, R18, R149, UR9 ;  /* 0x0000000912957e23 */ /* 0x000fe20008010095 */
[----:B------:R-:W-:Y:S01]  /*3ae0*/  FFMA.FTZ R148, R211, R148, UR9 ;  /* 0x00000009d3947e23 */ /* 0x000fe20008010094 */
[----:B------:R-:W-:Y:S01]  /*3af0*/  FFMA.FTZ R155, R241, R155, UR9 ;  /* 0x00000009f19b7e23 */ /* 0x000fe2000801009b */
        /* <DEDUP_REMOVED lines=25> */
[----:B------:R-:W-:Y:S06]  /*3c90*/  BRA.U !UP3, `(.L_x_4827) ;  /* 0x000000010b347547 */ /* 0x000fec000b800000 */
[----:B------:R-:W-:Y:S01]  /*3ca0*/  MOV R180, UR8 ;  /* 0x0000000800b47c02 */ /* 0x000fe20008000f00 */
[----:B-----5:R-:W-:Y:S01]  /*3cb0*/  IMAD.U32 R181, R172, 0x10000, RZ ;  /* 0x00010000acb57824 */ /* 0x020fe200078e00ff */
[----:B------:R-:W-:-:S03]  /*3cc0*/  ISETP.LT.AND P0, PT, RZ, UR31, PT ;  /* 0x0000001fff007c0c */ /* 0x000fc6000bf01270 */
        /* <DEDUP_REMOVED lines=10> */
.L_x_4827:
        /* <DEDUP_REMOVED lines=16> */
.L_x_4828:
        /* <DEDUP_REMOVED lines=14> */
.L_x_4829:
[----:B------:R-:W-:Y:S05]  /*3f50*/  BRA.U !UP3, `(.L_x_4830) ;  /* 0x000000010b3c7547 */ /* 0x000fea000b800000 */
[----:B------:R-:W2:Y:S01]  /*3f60*/  LDL R184, [R1+0x1c] ;  /* 0x00001c0001b87983 */ /* 0x000ea20000100800 */
        /* <DEDUP_REMOVED lines=14> */
.L_x_4830:
        /* <DEDUP_REMOVED lines=14> */
.L_x_4831:
        /* <DEDUP_REMOVED lines=12> */
[----:B--2---:R-:W-:-:S04]  /*41f0*/  IMAD.U32 R181, R184, 0x10000, RZ ;  /* 0x00010000b8b57824 */ /* 0x004fc800078e00ff */
[----:B------:R-:W-:-:S05]  /*4200*/  FMUL.FTZ R180, R180, R181 ;  /* 0x000000b5b4b47220 */ /* 0x000fca0000410000 */
[----:B------:R-:W-:-:S04]  /*4210*/  F2FP.BF16.F32.PACK_AB R180, RZ, R180 ;  /* 0x000000b4ffb4723e */ /* 0x000fc800000010ff */
[----:B------:R-:W-:-:S07]  /*4220*/  PRMT R178, R178, 0x5410, R180 ;  /* 0x00005410b2b27816 */ /* 0x000fce00000000b4 */
.L_x_4832:
        /* <DEDUP_REMOVED lines=14> */
.L_x_4833:
[----:B------:R-:W-:Y:S05]  /*4310*/  BRA.U !UP3, `(.L_x_4826) ;  /* 0x0000000d0bdc7547 */ /* 0x000fea000b800000 */
[----:B------:R-:W2:Y:S01]  /*4320*/  LDL R184, [R1+0x24] ;  /* 0x0000240001b87983 */ /* 0x000ea20000100800 */
[----:B-----5:R-:W-:Y:S01]  /*4330*/  PRMT R181, R175, 0x7632, R181 ;  /* 0x00007632afb57816 */ /* 0x020fe200000000b5 */
[----:B------:R-:W-:-:S03]  /*4340*/  FMUL.FTZ R180, R155, UR29 ;  /* 0x0000001d9bb47c20 */ /* 0x000fc60008410000 */
[----:B------:R-:W-:-:S05]  /*4350*/  SHF.L.U32 R181, R181, 0x10, RZ ;  /* 0x00000010b5b57819 */ /* 0x000fca00000006ff */
[----:B------:R-:W-:Y:S01]  /*4360*/  FFMA.FTZ R111, R180, R181, R111 ;  /* 0x000000b5b46f7223 */ /* 0x000fe2000001006f */
[----:B--2---:R-:W-:-:S05]  /*4370*/  SHF.L.U32 R181, R184, 0x10, RZ ;  /* 0x00000010b8b57819 */ /* 0x004fca00000006ff */
[----:B------:R-:W-:-:S05]  /*4380*/  FMUL.FTZ R180, R181, R180 ;  /* 0x000000b4b5b47220 */ /* 0x000fca0000410000 */
[----:B------:R-:W-:-:S04]  /*4390*/  F2FP.BF16.F32.PACK_AB R180, RZ, R180 ;  /* 0x000000b4ffb4723e */ /* 0x000fc800000010ff */
[----:B------:R-:W-:Y:S01]  /*43a0*/  PRMT R179, R179, 0x5410, R180 ;  /* 0x00005410b3b37816 */ /* 0x000fe200000000b4 */
[----:B------:R-:W-:Y:S06]  /*43b0*/  BRA `(.L_x_4826) ;  /* 0x0000000c00b47947 */ /* 0x000fec0003800000 */
.L_x_4817:
[----:B------:R-:W-:-:S04]  /*43c0*/  UISETP.NE.U32.AND UP0, UPT, UR4, URZ, UPT ;  /* 0x000000ff0400728c */ /* 0x000fc8000bf05070 */
[----:B------:R-:W-:-:S09]  /*43d0*/  UISETP.NE.AND.EX UP0, UPT, UR5, URZ, UPT, UP0 ;  /* 0x000000ff0500728c */ /* 0x000fd2000bf05300 */
[----:B------:R-:W-:Y:S05]  /*43e0*/  BRA.U UP0, `(.L_x_4834) ;  /* 0x0000000500e47547 */ /* 0x000fea000b800000 */
[----:B------:R-:W-:Y:S05]  /*43f0*/  BRA.U !UP3, `(.L_x_4835) ;  /* 0x000000010b347547 */ /* 0x000fea000b800000 */
[----:B------:R-:W-:Y:S02]  /*4400*/  PLOP3.LUT P0, PT, PT, PT, UP2, 0x80, 0x8 ;  /* 0x000000000008781c */ /* 0x000fe40003f0f028 */
[----:B------:R-:W-:Y:S02]  /*4410*/  MOV R180, UR8 ;  /* 0x0000000800b47c02 */ /* 0x000fe40008000f00 */
[----:B-----5:R-:W-:-:S09]  /*4420*/  MOV R181, R136 ;  /* 0x0000008800b57202 */ /* 0x020fd20000000f00 */
[----:B------:R-:W-:-:S04]  /*4430*/  @P0 FFMA.FTZ R180, R211, R180, UR9 ;  /* 0x00000009d3b40e23 */ /* 0x000fc800080100b4 */
[----:B------:R-:W-:-:S04]  /*4440*/  @P0 FADD.FTZ R180, R2, -R180 ;  /* 0x800000b402b40221 */ /* 0x000fc80000010000 */
[----:B------:R-:W-:-:S04]  /*4450*/  @P0 FFMA.FTZ R181, R180, UR30, R136 ;  /* 0x0000001eb4b50c23 */ /* 0x000fc80008010088 */
[----:B------:R-:W-:Y:S01]  /*4460*/  FMUL.FTZ R180, R181, UR29 ;  /* 0x0000001db5b47c20 */ /* 0x000fe20008410000 */
[----:B------:R-:W-:-:S04]  /*4470*/  IMAD.U32 R181, R172, 0x10000, RZ ;  /* 0x00010000acb57824 */ /* 0x000fc800078e00ff */
[----:B------:R-:W-:Y:S01]  /*4480*/  FFMA.FTZ R104, R181, R180, R104 ;  /* 0x000000b4b5687223 */ /* 0x000fe20000010068 */
[----:B------:R-:W-:-:S05]  /*4490*/  SHF.L.U32 R181, R28, 0x10, RZ ;  /* 0x000000101cb57819 */ /* 0x000fca00000006ff */
[----:B------:R-:W-:-:S05]  /*44a0*/  FMUL.FTZ R180, R181, R180 ;  /* 0x000000b4b5b47220 */ /* 0x000fca0000410000 */
[----:B------:R-:W-:-:S04]  /*44b0*/  F2FP.BF16.F32.PACK_AB R180, RZ, R180 ;  /* 0x000000b4ffb4723e */ /* 0x000fc800000010ff */
[----:B------:R-:W-:-:S07]  /*44c0*/  PRMT R176, R180, 0x7610, R176 ;  /* 0x00007610b4b07816 */ /* 0x000fce00000000b0 */
.L_x_4835:
[----:B------:R-:W-:Y:S05]  /*44d0*/  BRA.U !UP3, `(.L_x_4836) ;  /* 0x000000010b3c7547 */ /* 0x000fea000b800000 */
[----:B------:R-:W2:Y:S01]  /*44e0*/  LDL R184, [R1+0x18] ;  /* 0x0000180001b87983 */ /* 0x000ea20000100800 */
[----:B------:R-:W-:Y:S02]  /*44f0*/  PLOP3.LUT P0, PT, PT, PT, UP2, 0x80, 0x8 ;  /* 0x000000000008781c */ /* 0x000fe40003f0f028 */
[----:B------:R-:W-:-:S11]  /*4500*/  MOV R180, UR8 ;  /* 0x0000000800b47c02 */ /* 0x000fd60008000f00 */
[----:B------:R-:W-:-:S04]  /*4510*/  @P0 FFMA.FTZ R180, R18, R180, UR9 ;  /* 0x0000000912b40e23 */ /* 0x000fc800080100b4 */
[----:B------:R-:W-:Y:S01]  /*4520*/  @P0 FADD.FTZ R181, R17, -R180 ;  /* 0x800000b411b50221 */ /* 0x000fe20000010000 */
[----:B-----5:R-:W-:-:S03]  /*4530*/  MOV R180, R137 ;  /* 0x0000008900b47202 */ /* 0x020fc60000000f00 */
[----:B------:R-:W-:Y:S01]  /*4540*/  @P0 FFMA.FTZ R180, R181, UR30, R137 ;  /* 0x0000001eb5b40c23 */ /* 0x000fe20008010089 */
[----:B------:R-:W-:-:S03]  /*4550*/  PRMT R181, R172, 0x7632, R181 ;  /* 0x00007632acb57816 */ /* 0x000fc600000000b5 */
[----:B------:R-:W-:Y:S01]  /*4560*/  FMUL.FTZ R180, R180, UR29 ;  /* 0x0000001db4b47c20 */ /* 0x000fe20008410000 */
[----:B------:R-:W-:-:S05]  /*4570*/  SHF.L.U32 R181, R181, 0x10, RZ ;  /* 0x00000010b5b57819 */ /* 0x000fca00000006ff */
[----:B------:R-:W-:Y:S01]  /*4580*/  FFMA.FTZ R105, R180, R181, R105 ;  /* 0x000000b5b4697223 */ /* 0x000fe20000010069 */
[----:B--2---:R-:W-:-:S05]  /*4590*/  SHF.L.U32 R181, R184, 0x10, RZ ;  /* 0x00000010b8b57819 */ /* 0x004fca00000006ff */
[----:B------:R-:W-:-:S05]  /*45a0*/  FMUL.FTZ R180, R181, R180 ;  /* 0x000000b4b5b47220 */ /* 0x000fca0000410000 */
[----:B------:R-:W-:-:S04]  /*45b0*/  F2FP.BF16.F32.PACK_AB R180, RZ, R180 ;  /* 0x000000b4ffb4723e */ /* 0x000fc800000010ff */
[----:B------:R-:W-:-:S07]  /*45c0*/  PRMT R176, R176, 0x5410, R180 ;  /* 0x00005410b0b07816 */ /* 0x000fce00000000b4 */
.L_x_4836:
        /* <DEDUP_REMOVED lines=14> */
.L_x_4837:
        /* <DEDUP_REMOVED lines=16> */
.L_x_4838:
        /* <DEDUP_REMOVED lines=14> */
.L_x_4839:
        /* <DEDUP_REMOVED lines=16> */
.L_x_4840:
        /* <DEDUP_REMOVED lines=14> */
.L_x_4841:
        /* <DEDUP_REMOVED lines=15> */
[----:B------:R-:W-:Y:S01]  /*4b60*/  PRMT R179, R179, 0x5410, R180 ;  /* 0x00005410b3b37816 */ /* 0x000fe200000000b4 */
[----:B------:R-:W-:Y:S06]  /*4b70*/  BRA `(.L_x_4826) ;  /* 0x0000000400c47947 */ /* 0x000fec0003800000 */
.L_x_4834:
[----:B------:R-:W-:Y:S01]  /*4b80*/  PLOP3.LUT P0, PT, PT, PT, UP2, 0x80, 0x8 ;  /* 0x000000000008781c */ /* 0x000fe20003f0f028 */
[----:B-----5:R-:W-:Y:S01]  /*4b90*/  IMAD.MOV.U32 R149, RZ, RZ, R137 ;  /* 0x000000ffff957224 */ /* 0x020fe200078e0089 */
[----:B------:R-:W-:Y:S02]  /*4ba0*/  MOV R150, UR8 ;  /* 0x0000000800967c02 */ /* 0x000fe40008000f00 */
[----:B------:R-:W-:Y:S02]  /*4bb0*/  MOV R148, UR8 ;  /* 0x0000000800947c02 */ /* 0x000fe40008000f00 */
[----:B------:R-:W-:Y:S02]  /*4bc0*/  MOV R152, UR8 ;  /* 0x0000000800987c02 */ /* 0x000fe40008000f00 */
[----:B------:R-:W-:-:S05]  /*4bd0*/  MOV R151, R139 ;  /* 0x0000008b00977202 */ /* 0x000fca0000000f00 */
[----:B------:R-:W-:Y:S01]  /*4be0*/  @P0 FFMA.FTZ R150, R18, R150, UR9 ;  /* 0x0000000912960e23 */ /* 0x000fe20008010096 */
[----:B------:R-:W-:Y:S01]  /*4bf0*/  @P0 FFMA.FTZ R148, R230, R148, UR9 ;  /* 0x00000009e6940e23 */ /* 0x000fe20008010094 */
[----:B------:R-:W-:Y:S02]  /*4c00*/  @P0 FFMA.FTZ R152, R211, R152, UR9 ;  /* 0x00000009d3980e23 */ /* 0x000fe40008010098 */
[----:B------:R-:W-:Y:S01]  /*4c10*/  @P0 FADD.FTZ R150, R17, -R150 ;  /* 0x8000009611960221 */ /* 0x000fe20000010000 */
[----:B------:R-:W-:Y:S01]  /*4c20*/  @P0 FADD.FTZ R148, R220, -R148 ;  /* 0x80000094dc940221 */ /* 0x000fe20000010000 */
[----:B------:R-:W-:Y:S02]  /*4c30*/  @P0 FADD.FTZ R152, R2, -R152 ;  /* 0x8000009802980221 */ /* 0x000fe40000010000 */
[----:B------:R-:W-:Y:S01]  /*4c40*/  @P0 FFMA.FTZ R149, R150, UR30, R137 ;  /* 0x0000001e96950c23 */ /* 0x000fe20008010089 */
[----:B------:R-:W-:Y:S01]  /*4c50*/  MOV R150, R138 ;  /* 0x0000008a00967202 */ /* 0x000fe20000000f00 */
[----:B------:R-:W-:Y:S01]  /*4c60*/  @P0 FFMA.FTZ R150, R148, UR30, R138 ;  /* 0x0000001e94960c23 */ /* 0x000fe2000801008a */
[----:B------:R-:W-:-:S05]  /*4c70*/  MOV R148, UR8 ;  /* 0x0000000800947c02 */ /* 0x000fca0008000f00 */
[----:B------:R-:W-:-:S04]  /*4c80*/  @P0 FFMA.FTZ R148, R198, R148, UR9 ;  /* 0x00000009c6940e23 */ /* 0x000fc80008010094 */
[----:B------:R-:W-:-:S04]  /*4c90*/  @P0 FADD.FTZ R148, R199, -R148 ;  /* 0x80000094c7940221 */ /* 0x000fc80000010000 */
[----:B------:R-:W-:Y:S01]  /*4ca0*/  @P0 FFMA.FTZ R151, R148, UR30, R139 ;  /* 0x0000001e94970c23 */ /* 0x000fe2000801008b */
[----:B------:R-:W-:Y:S01]  /*4cb0*/  MOV R148, R136 ;  /* 0x0000008800947202 */ /* 0x000fe20000000f00 */
[----:B------:R-:W-:Y:S01]  /*4cc0*/  @P0 FFMA.FTZ R148, R152, UR30, R136 ;  /* 0x0000001e98940c23 */ /* 0x000fe20008010088 */
[----:B------:R-:W-:Y:S06]  /*4cd0*/  BRA.U !UP3, `(.L_x_4842) ;  /* 0x000000010b1c7547 */ /* 0x000fec000b800000 */
[----:B------:R-:W-:Y:S01]  /*4ce0*/  SHF.L.U32 R153, R172, 0x10, RZ ;  /* 0x00000010ac997819 */ /* 0x000fe200000006ff */
[----:B------:R-:W-:-:S04]  /*4cf0*/  FMUL.FTZ R152, R148, UR29 ;  /* 0x0000001d94987c20 */ /* 0x000fc80008410000 */
[----:B------:R-:W-:Y:S01]  /*4d00*/  FFMA.FTZ R104, R153, R152, R104 ;  /* 0x0000009899687223 */ /* 0x000fe20000010068 */
[----:B------:R-:W-:-:S05]  /*4d10*/  SHF.L.U32 R153, R28, 0x10, RZ ;  /* 0x000000101c997819 */ /* 0x000fca00000006ff */
[----:B------:R-:W-:-:S05]  /*4d20*/  FMUL.FTZ R152, R153, R152 ;  /* 0x0000009899987220 */ /* 0x000fca0000410000 */
[----:B------:R-:W-:-:S04]  /*4d30*/  F2FP.BF16.F32.PACK_AB R152, RZ, R152 ;  /* 0x00000098ff98723e */ /* 0x000fc800000010ff */
[----:B------:R-:W-:-:S07]  /*4d40*/  PRMT R176, R152, 0x7610, R176 ;  /* 0x0000761098b07816 */ /* 0x000fce00000000b0 */
.L_x_4842:
[----:B------:R-:W-:Y:S05]  /*4d50*/  BRA.U !UP3, `(.L_x_4843) ;  /* 0x000000010b247547 */ /* 0x000fea000b800000 */
[----:B------:R-:W2:Y:S01]  /*4d60*/  LDL R154, [R1+0x18] ;  /* 0x00001800019a7983 */ /* 0x000ea20000100800 */
[----:B------:R-:W-:Y:S01]  /*4d70*/  PRMT R153, R172, 0x7632, R153 ;  /* 0x00007632ac997816 */ /* 0x000fe20000000099 */
[----:B------:R-:W-:-:S04]  /*4d80*/  FMUL.FTZ R152, R149, UR29 ;  /* 0x0000001d95987c20 */ /* 0x000fc80008410000 */
[----:B------:R-:W-:-:S04]  /*4d90*/  IMAD.U32 R153, R153, 0x10000, RZ ;  /* 0x0001000099997824 */ /* 0x000fc800078e00ff */
[----:B------:R-:W-:Y:S01]  /*4da0*/  FFMA.FTZ R105, R152, R153, R105 ;  /* 0x0000009998697223 */ /* 0x000fe20000010069 */
[----:B--2---:R-:W-:-:S05]  /*4db0*/  SHF.L.U32 R153, R154, 0x10, RZ ;  /* 0x000000109a997819 */ /* 0x004fca00000006ff */
[----:B------:R-:W-:-:S05]  /*4dc0*/  FMUL.FTZ R152, R153, R152 ;  /* 0x0000009899987220 */ /* 0x000fca0000410000 */
[----:B------:R-:W-:-:S04]  /*4dd0*/  F2FP.BF16.F32.PACK_AB R152, RZ, R152 ;  /* 0x00000098ff98723e */ /* 0x000fc800000010ff */
[----:B------:R-:W-:-:S07]  /*4de0*/  PRMT R176, R176, 0x5410, R152 ;  /* 0x00005410b0b07816 */ /* 0x000fce0000000098 */
.L_x_4843:
[----:B------:R-:W-:Y:S05]  /*4df0*/  BRA.U !UP3, `(.L_x_4844) ;  /* 0x000000010b1c7547 */ /* 0x000fea000b800000 */
[----:B------:R-:W-:Y:S01]  /*4e00*/  SHF.L.U32 R153, R173, 0x10, RZ ;  /* 0x00000010ad997819 */ /* 0x000fe200000006ff */
[----:B------:R-:W-:-:S04]  /*4e10*/  FMUL.FTZ R152, R150, UR29 ;  /* 0x0000001d96987c20 */ /* 0x000fc80008410000 */
[----:B------:R-:W-:Y:S01]  /*4e20*/  FFMA.FTZ R106, R153, R152, R106 ;  /* 0x00000098996a7223 */ /* 0x000fe2000001006a */
[----:B------:R-:W-:-:S05]  /*4e30*/  SHF.L.U32 R153, R29, 0x10, RZ ;  /* 0x000000101d997819 */ /* 0x000fca00000006ff */
[----:B------:R-:W-:-:S05]  /*4e40*/  FMUL.FTZ R152, R153, R152 ;  /* 0x0000009899987220 */ /* 0x000fca0000410000 */
[----:B------:R-:W-:-:S04]  /*4e50*/  F2FP.BF16.F32.PACK_AB R152, RZ, R152 ;  /* 0x00000098ff98723e */ /* 0x000fc800000010ff */
[----:B------:R-:W-:-:S07]  /*4e60*/  PRMT R177, R152, 0x7610, R177 ;  /* 0x0000761098b17816 */ /* 0x000fce00000000b1 */
.L_x_4844:
[----:B------:R-:W-:Y:S05]  /*4e70*/  BRA.U !UP3, `(.L_x_4845) ;  /* 0x000000010b247547 */ /* 0x000fea000b800000 */
[----:B------:R-:W2:Y:S01]  /*4e80*/  LDL R154, [R1+0x1c] ;  /* 0x00001c00019a7983 */ /* 0x000ea20000100800 */
[----:B------:R-:W-:Y:S01]  /*4e90*/  PRMT R153, R173, 0x7632, R153 ;  /* 0x00007632ad997816 */ /* 0x000fe20000000099 */
[----:B------:R-:W-:-:S03]  /*4ea0*/  FMUL.FTZ R152, R151, UR29 ;  /* 0x0000001d97987c20 */ /* 0x000fc60008410000 */
[----:B------:R-:W-:-:S05]  /*4eb0*/  SHF.L.U32 R153, R153, 0x10, RZ ;  /* 0x0000001099997819 */ /* 0x000fca00000006ff */
[----:B------:R-:W-:Y:S01]  /*4ec0*/  FFMA.FTZ R107, R152, R153, R107 ;  /* 0x00000099986b7223 */ /* 0x000fe2000001006b */
[----:B--2---:R-:W-:-:S05]  /*4ed0*/  SHF.L.U32 R153, R154, 0x10, RZ ;  /* 0x000000109a997819 */ /* 0x004fca00000006ff */
[----:B------:R-:W-:-:S05]  /*4ee0*/  FMUL.FTZ R152, R153, R152 ;  /* 0x0000009899987220 */ /* 0x000fca0000410000 */
[----:B------:R-:W-:-:S04]  /*4ef0*/  F2FP.BF16.F32.PACK_AB R152, RZ, R152 ;  /* 0x00000098ff98723e */ /* 0x000fc800000010ff */
[----:B------:R-:W-:-:S07]  /*4f00*/  PRMT R177, R177, 0x5410, R152 ;  /* 0x00005410b1b17816 */ /* 0x000fce0000000098 */
.L_x_4845:
[----:B------:R-:W-:-:S05]  /*4f10*/  MOV R152, UR8 ;  /* 0x0000000800987c02 */ /* 0x000fca0008000f00 */
[----:B------:R-:W-:-:S04]  /*4f20*/  @P0 FFMA.FTZ R152, R219, R152, UR9 ;  /* 0x00000009db980e23 */ /* 0x000fc80008010098 */
[----:B------:R-:W-:Y:S01]  /*4f30*/  @P0 FADD.FTZ R153, R5, -R152 ;  /* 0x8000009805990221 */ /* 0x000fe20000010000 */
[----:B------:R-:W-:-:S03]  /*4f40*/  MOV R152, R140 ;  /* 0x0000008c00987202 */ /* 0x000fc60000000f00 */
[----:B------:R-:W-:Y:S01]  /*4f50*/  @P0 FFMA.FTZ R152, R153, UR30, R140 ;  /* 0x0000001e99980c23 */ /* 0x000fe2000801008c */
[----:B------:R-:W-:Y:S06]  /*4f60*/  BRA.U !UP3, `(.L_x_4846) ;  /* 0x000000010b1c7547 */ /* 0x000fec000b800000 */
[----:B------:R-:W-:Y:S02]  /*4f70*/  IMAD.U32 R154, R174, 0x10000, RZ ;  /* 0x00010000ae9a7824 */ /* 0x000fe400078e00ff */
[----:B------:R-:W-:-:S04]  /*4f80*/  FMUL.FTZ R153, R152, UR29 ;  /* 0x0000001d98997c20 */ /* 0x000fc80008410000 */
[----:B------:R-:W-:Y:S01]  /*4f90*/  FFMA.FTZ R108, R154, R153, R108 ;  /* 0x000000999a6c7223 */ /* 0x000fe2000001006c */
[----:B------:R-:W-:-:S05]  /*4fa0*/  SHF.L.U32 R154, R30, 0x10, RZ ;  /* 0x000000101e9a7819 */ /* 0x000fca00000006ff */
[----:B------:R-:W-:-:S05]  /*4fb0*/  FMUL.FTZ R153, R154, R153 ;  /* 0x000000999a997220 */ /* 0x000fca0000410000 */
[----:B------:R-:W-:-:S04]  /*4fc0*/  F2FP.BF16.F32.PACK_AB R153, RZ, R153 ;  /* 0x00000099ff99723e */ /* 0x000fc800000010ff */
[----:B------:R-:W-:-:S07]  /*4fd0*/  PRMT R178, R153, 0x7610, R178 ;  /* 0x0000761099b27816 */ /* 0x000fce00000000b2 */
.L_x_4846:
[----:B------:R-:W-:-:S05]  /*4fe0*/  MOV R153, UR8 ;  /* 0x0000000800997c02 */ /* 0x000fca0008000f00 */
[----:B------:R-:W-:-:S04]  /*4ff0*/  @P0 FFMA.FTZ R153, R200, R153, UR9 ;  /* 0x00000009c8990e23 */ /* 0x000fc80008010099 */
[----:B------:R-:W-:Y:S01]  /*5000*/  @P0 FADD.FTZ R154, R201, -R153 ;  /* 0x80000099c99a0221 */ /* 0x000fe20000010000 */
[----:B------:R-:W-:-:S03]  /*5010*/  MOV R153, R141 ;  /* 0x0000008d00997202 */ /* 0x000fc60000000f00 */
[----:B------:R-:W-:Y:S01]  /*5020*/  @P0 FFMA.FTZ R153, R154, UR30, R141 ;  /* 0x0000001e9a990c23 */ /* 0x000fe2000801008d */
[----:B------:R-:W-:Y:S06]  /*5030*/  BRA.U !UP3, `(.L_x_4847) ;  /* 0x000000010b247547 */ /* 0x000fec000b800000 */
        /* <DEDUP_REMOVED lines=9> */
.L_x_4847:
        /* <DEDUP_REMOVED lines=13> */
.L_x_4848:
        /* <DEDUP_REMOVED lines=15> */
.L_x_4826:
[----:B------:R-:W-:Y:S01]  /*5290*/  ISETP.NE.U32.AND P0, PT, RZ, UR4, PT ;  /* 0x00000004ff007c0c */ /* 0x000fe2000bf05070 */
[----:B------:R-:W0:Y:S03]  /*52a0*/  @UP3 LDCU.64 UR6, c[0x0][0x468] ;  /* 0x00008d00ff0637ac */ /* 0x000e260008000a00 */
[----:B------:R-:W-:-:S13]  /*52b0*/  ISETP.NE.AND.EX P0, PT, RZ, UR5, PT, P0 ;  /* 0x00000005ff007c0c */ /* 0x000fda000bf05300 */
[----:B------:R-:W1:Y:S02]  /*52c0*/  @P0 LDC.64 R180, c[0x0][0x478] ;  /* 0x00011e00ffb40b82 */ /* 0x000e640000000a00 */
[----:B-1----:R-:W-:-:S04]  /*52d0*/  @P0 IMAD.WIDE.U32 R180, R183, 0x20, R180 ;  /* 0x00000020b7b40825 */ /* 0x002fc800078e00b4 */
[----:B------:R-:W-:Y:S01]  /*52e0*/  VIADD R183, R183, 0x100 ;  /* 0x00000100b7b77836 */ /* 0x000fe20000000000 */
[----:B------:R-:W-:Y:S04]  /*52f0*/  @P0 STG.E.128 desc[UR16][R180.64], R148 ;  /* 0x00000094b4000986 */ /* 0x000fe8000c101d10 */
[----:B------:R1:W-:Y:S02]  /*5300*/  @P0 STG.E.128 desc[UR16][R180.64+0x10], R152 ;  /* 0x00001098b4000986 */ /* 0x0003e4000c101d10 */
[----:B-1----:R-:W-:-:S05]  /*5310*/  HFMA2 R180, -RZ, RZ, 0, 9.5367431640625e-07 ;  /* 0x00000010ffb47431 */ /* 0x002fca00000001ff */
[C---:B0-----:R-:W-:Y:S01]  /*5320*/  @P2 IMAD.WIDE.U32 R180, R182.reuse, R180, UR6 ;  /* 0x00000006b6b42e25 */ /* 0x041fe2000f8e00b4 */
[----:B------:R-:W-:-:S04]  /*5330*/  IADD3 R182, PT, PT, R182, 0x100, RZ ;  /* 0x00000100b6b67810 */ /* 0x000fc80007ffe0ff */
[----:B------:R0:W-:Y:S03]  /*5340*/  @P2 STG.E.128 desc[UR16][R180.64], R176 ;  /* 0x000000b0b4002986 */ /* 0x0001e6000c101d10 */
.L_x_4815:
[----:B------:R-:W-:Y:S05]  /*5350*/  BSYNC.RECONVERGENT B0 ;  /* 0x0000000000007941 */ /* 0x000fea0003800200 */
.L_x_4814:
        /* <DEDUP_REMOVED lines=9> */
.L_x_4851:
[----:B------:R-:W-:Y:S05]  /*53f0*/  BRA.U !UP0, `(.L_x_4852) ;  /* 0x0000000d08bc7547 */ /* 0x000fea000b800000 */
[----:B------:R-:W-:-:S04]  /*5400*/  UISETP.NE.U32.AND UP0, UPT, UR4, URZ, UPT ;  /* 0x000000ff0400728c */ /* 0x000fc8000bf05070 */
[----:B------:R-:W-:-:S06]  /*5410*/  UISETP.NE.AND.EX UP0, UPT, UR5, URZ, UPT, UP0 ;  /* 0x000000ff0500728c */ /* 0x000fcc000bf05300 */
[----:B------:R-:W-:-:S13]  /*5420*/  PLOP3.LUT P0, PT, PT, PT, UP0, 0x80, 0x8 ;  /* 0x000000000008781c */ /* 0x000fda0003f0f008 */
[----:B------:R-:W-:Y:S05]  /*5430*/  @!P0 BRA `(.L_x_4853) ;  /* 0x0000000400c88947 */ /* 0x000fea0003800000 */
[----:B------:R-:W-:Y:S02]  /*5440*/  PLOP3.LUT P4, PT, PT, PT, UP2, 0x80, 0x8 ;  /* 0x000000000008781c */ /* 0x000fe40003f8f028 */
[----:B------:R-:W-:Y:S02]  /*5450*/  MOV R150, UR8 ;  /* 0x0000000800967c02 */ /* 0x000fe40008000f00 */
[----:B------:R-:W-:Y:S02]  /*5460*/  MOV R148, UR8 ;  /* 0x0000000800947c02 */ /* 0x000fe40008000f00 */
[----:B-----5:R-:W-:Y:S02]  /*5470*/  MOV R149, R25 ;  /* 0x0000001900957202 */ /* 0x020fe40000000f00 */
[----:B------:R-:W-:Y:S02]  /*5480*/  MOV R152, UR8 ;  /* 0x0000000800987c02 */ /* 0x000fe40008000f00 */
[----:B------:R-:W-:-:S03]  /*5490*/  MOV R151, R27 ;  /* 0x0000001b00977202 */ /* 0x000fc60000000f00 */
        /* <DEDUP_REMOVED lines=13> */
[--C-:B------:R-:W-:Y:S02]  /*5570*/  IMAD.MOV.U32 R148, RZ, RZ, R24.reuse ;  /* 0x000000ffff947224 */ /* 0x100fe400078e0018 */
        /* <DEDUP_REMOVED lines=8> */
[----:B0-----:R-:W-:-:S07]  /*5600*/  PRMT R176, R152, 0x7610, R176 ;  /* 0x0000761098b07816 */ /* 0x001fce00000000b0 */
.L_x_4854:
        /* <DEDUP_REMOVED lines=9> */
[----:B0-----:R-:W-:-:S07]  /*56a0*/  PRMT R176, R176, 0x5410, R152 ;  /* 0x00005410b0b07816 */ /* 0x001fce0000000098 */
.L_x_4855:
[----:B------:R-:W-:Y:S05]  /*56b0*/  BRA.U !UP3, `(.L_x_4856) ;  /* 0x000000010b1c7547 */ /* 0x000fea000b800000 */
[----:B------:R-:W-:Y:S01]  /*56c0*/  SHF.L.U32 R153, R173, 0x10, RZ ;  /* 0x00000010ad997819 */ /* 0x000fe200000006ff */
[----:B------:R-:W-:-:S04]  /*56d0*/  FMUL.FTZ R152, R150, UR29 ;  /* 0x0000001d96987c20 */ /* 0x000fc80008410000 */
[----:B------:R-:W-:Y:S01]  /*56e0*/  FFMA.FTZ R114, R153, R152, R114 ;  /* 0x0000009899727223 */ /* 0x000fe20000010072 */
[----:B------:R-:W-:-:S05]  /*56f0*/  SHF.L.U32 R153, R33, 0x10, RZ ;  /* 0x0000001021997819 */ /* 0x000fca00000006ff */
[----:B------:R-:W-:-:S05]  /*5700*/  FMUL.FTZ R152, R152, R153 ;  /* 0x0000009998987220 */ /* 0x000fca0000410000 */
[----:B------:R-:W-:-:S04]  /*5710*/  F2FP.BF16.F32.PACK_AB R152, RZ, R152 ;  /* 0x00000098ff98723e */ /* 0x000fc800000010ff */
[----:B0-----:R-:W-:-:S07]  /*5720*/  PRMT R177, R152, 0x7610, R177 ;  /* 0x0000761098b17816 */ /* 0x001fce00000000b1 */
.L_x_4856:
[----:B------:R-:W-:Y:S05]  /*5730*/  BRA.U !UP3, `(.L_x_4857) ;  /* 0x000000010b247547 */ /* 0x000fea000b800000 */
[----:B------:R-:W2:Y:S01]  /*5740*/  LDL R154, [R1+0xc] ;  /* 0x00000c00019a7983 */ /* 0x000ea20000100800 */
[----:B------:R-:W-:Y:S01]  /*5750*/  PRMT R153, R173, 0x7632, R153 ;  /* 0x00007632ad997816 */ /* 0x000fe20000000099 */
[----:B------:R-:W-:-:S03]  /*5760*/  FMUL.FTZ R152, R151, UR29 ;  /* 0x0000001d97987c20 */ /* 0x000fc60008410000 */
[----:B------:R-:W-:-:S05]  /*5770*/  SHF.L.U32 R153, R153, 0x10, RZ ;  /* 0x0000001099997819 */ /* 0x000fca00000006ff */
[----:B------:R-:W-:Y:S01]  /*5780*/  FFMA.FTZ R115, R152, R153, R115 ;  /* 0x0000009998737223 */ /* 0x000fe20000010073 */
[----:B--2---:R-:W-:-:S04]  /*5790*/  IMAD.U32 R153, R154, 0x10000, RZ ;  /* 0x000100009a997824 */ /* 0x004fc800078e00ff */
[----:B------:R-:W-:-:S05]  /*57a0*/  FMUL.FTZ R152, R152, R153 ;  /* 0x0000009998987220 */ /* 0x000fca0000410000 */
[----:B------:R-:W-:-:S04]  /*57b0*/  F2FP.BF16.F32.PACK_AB R152, RZ, R152 ;  /* 0x00000098ff98723e */ /* 0x000fc800000010ff */
[----:B0-----:R-:W-:-:S07]  /*57c0*/  PRMT R177, R177, 0x5410, R152 ;  /* 0x00005410b1b17816 */ /* 0x001fce0000000098 */
.L_x_4857:
[----:B------:R-:W-:-:S05]  /*57d0*/  MOV R152, UR8 ;  /* 0x0000000800987c02 */ /* 0x000fca0008000f00 */
[----:B------:R-:W-:-:S04]  /*57e0*/  @P4 FFMA.FTZ R152, R213, R152, UR9 ;  /* 0x00000009d5984e23 */ /* 0x000fc80008010098 */
[----:B------:R-:W-:Y:S01]  /*57f0*/  @P4 FADD.FTZ R153, R4, -R152 ;  /* 0x8000009804994221 */ /* 0x000fe20000010000 */
[----:B------:R-:W-:-:S03]  /*5800*/  MOV R152, R20 ;  /* 0x0000001400987202 */ /* 0x000fc60000000f00 */
        /* <DEDUP_REMOVED lines=9> */
.L_x_4858:
[----:B------:R-:W-:-:S05]  /*58a0*/  MOV R153, UR8 ;  /* 0x0000000800997c02 */ /* 0x000fca0008000f00 */
[----:B------:R-:W-:-:S04]  /*58b0*/  @P4 FFMA.FTZ R153, R203, R153, UR9 ;  /* 0x00000009cb994e23 */ /* 0x000fc80008010099 */
[----:B------:R-:W-:Y:S01]  /*58c0*/  @P4 FADD.FTZ R154, R204, -R153 ;  /* 0x80000099cc9a4221 */ /* 0x000fe20000010000 */
[----:B------:R-:W-:-:S03]  /*58d0*/  MOV R153, R21 ;  /* 0x0000001500997202 */ /* 0x000fc60000000f00 */
[----:B------:R-:W-:Y:S01]  /*58e0*/  @P4 FFMA.FTZ R153, R154, UR30, R21 ;  /* 0x0000001e9a994c23 */ /* 0x000fe20008010015 */
[----:B------:R-:W-:Y:S06]  /*58f0*/  BRA.U !UP3, `(.L_x_4859) ;  /* 0x000000010b247547 */ /* 0x000fec000b800000 */
[----:B0-----:R-:W2:Y:S01]  /*5900*/  LDL R180, [R1+0x10] ;  /* 0x0000100001b47983 */ /* 0x001ea20000100800 */
[----:B------:R-:W-:Y:S01]  /*5910*/  PRMT R155, R174, 0x7632, R155 ;  /* 0x00007632ae9b7816 */ /* 0x000fe2000000009b */
[----:B------:R-:W-:-:S03]  /*5920*/  FMUL.FTZ R154, R153, UR29 ;  /* 0x0000001d999a7c20 */ /* 0x000fc60008410000 */
[----:B------:R-:W-:-:S05]  /*5930*/  SHF.L.U32 R155, R155, 0x10, RZ ;  /* 0x000000109b9b7819 */ /* 0x000fca00000006ff */
[----:B------:R-:W-:Y:S01]  /*5940*/  FFMA.FTZ R117, R154, R155, R117 ;  /* 0x0000009b9a757223 */ /* 0x000fe20000010075 */
[----:B--2---:R-:W-:-:S04]  /*5950*/  IMAD.U32 R155, R180, 0x10000, RZ ;  /* 0x00010000b49b7824 */ /* 0x004fc800078e00ff */
[----:B------:R-:W-:-:S05]  /*5960*/  FMUL.FTZ R154, R154, R155 ;  /* 0x0000009b9a9a7220 */ /* 0x000fca0000410000 */
[----:B------:R-:W-:-:S04]  /*5970*/  F2FP.BF16.F32.PACK_AB R154, RZ, R154 ;  /* 0x0000009aff9a723e */ /* 0x000fc800000010ff */
[----:B------:R-:W-:-:S07]  /*5980*/  PRMT R178, R178, 0x5410, R154 ;  /* 0x00005410b2b27816 */ /* 0x000fce000000009a */
.L_x_4859:
[----:B------:R-:W-:-:S05]  /*5990*/  MOV R154, UR8 ;  /* 0x00000008009a7c02 */ /* 0x000fca0008000f00 */
[----:B------:R-:W-:-:S04]  /*59a0*/  @P4 FFMA.FTZ R154, R8, R154, UR9 ;  /* 0x00000009089a4e23 */ /* 0x000fc8000801009a */
[----:B------:R-:W-:Y:S01]  /*59b0*/  @P4 FADD.FTZ R155, R16, -R154 ;  /* 0x8000009a109b4221 */ /* 0x000fe20000010000 */
[----:B------:R-:W-:-:S03]  /*59c0*/  MOV R154, R22 ;  /* 0x00000016009a7202 */ /* 0x000fc60000000f00 */
[----:B------:R-:W-:Y:S01]  /*59d0*/  @P4 FFMA.FTZ R154, R155, UR30, R22 ;  /* 0x0000001e9b9a4c23 */ /* 0x000fe20008010016 */
[----:B------:R-:W-:Y:S06]  /*59e0*/  BRA.U !UP3, `(.L_x_4860) ;  /* 0x000000010b1c7547 */ /* 0x000fec000b800000 */
[----:B0-----:R-:W-:Y:S01]  /*59f0*/  SHF.L.U32 R180, R175, 0x10, RZ ;  /* 0x00000010afb47819 */ /* 0x001fe200000006ff */
[----:B------:R-:W-:-:S04]  /*5a00*/  FMUL.FTZ R155, R154, UR29 ;  /* 0x0000001d9a9b7c20 */ /* 0x000fc80008410000 */
[----:B------:R-:W-:Y:S01]  /*5a10*/  FFMA.FTZ R118, R180, R155, R118 ;  /* 0x0000009bb4767223 */ /* 0x000fe20000010076 */
[----:B------:R-:W-:-:S05]  /*5a20*/  SHF.L.U32 R180, R35, 0x10, RZ ;  /* 0x0000001023b47819 */ /* 0x000fca00000006ff */
[----:B------:R-:W-:-:S05]  /*5a30*/  FMUL.FTZ R155, R155, R180 ;  /* 0x000000b49b9b7220 */ /* 0x000fca0000410000 */
[----:B------:R-:W-:-:S04]  /*5a40*/  F2FP.BF16.F32.PACK_AB R155, RZ, R155 ;  /* 0x0000009bff9b723e */ /* 0x000fc800000010ff */
[----:B------:R-:W-:-:S07]  /*5a50*/  PRMT R179, R155, 0x7610, R179 ;  /* 0x000076109bb37816 */ /* 0x000fce00000000b3 */
.L_x_4860:
[----:B------:R-:W-:-:S05]  /*5a60*/  MOV R155, UR8 ;  /* 0x00000008009b7c02 */ /* 0x000fca0008000f00 */
[----:B------:R-:W-:-:S04]  /*5a70*/  @P4 FFMA.FTZ R155, R235, R155, UR9 ;  /* 0x00000009eb9b4e23 */ /* 0x000fc8000801009b */
[----:B0-----:R-:W-:Y:S01]  /*5a80*/  @P4 FADD.FTZ R180, R239, -R155 ;  /* 0x8000009befb44221 */ /* 0x001fe20000010000 */
        /* <DEDUP_REMOVED lines=11> */
[----:B------:R-:W-:Y:S01]  /*5b40*/  PRMT R179, R179, 0x5410, R180 ;  /* 0x00005410b3b37816 */ /* 0x000fe200000000b4 */
[----:B------:R-:W-:Y:S06]  /*5b50*/  BRA `(.L_x_4861) ;  /* 0x0000001800387947 */ /* 0x000fec0003800000 */
.L_x_4853:
[----:B------:R-:W-:Y:S05]  /*5b60*/  BRA.U !UP3, `(.L_x_4862) ;  /* 0x000000010b347547 */ /* 0x000fea000b800000 */
[----:B------:R-:W-:Y:S02]  /*5b70*/  PLOP3.LUT P4, PT, PT, PT, UP2, 0x80, 0x8 ;  /* 0x000000000008781c */ /* 0x000fe40003f8f028 */
[----:B0-----:R-:W-:Y:S02]  /*5b80*/  MOV R180, UR8 ;  /* 0x0000000800b47c02 */ /* 0x001fe40008000f00 */
[----:B-----5:R-:W-:-:S09]  /*5b90*/  MOV R181, R24 ;  /* 0x0000001800b57202 */ /* 0x020fd20000000f00 */
[----:B------:R-:W-:-:S04]  /*5ba0*/  @P4 FFMA.FTZ R180, R232, R180, UR9 ;  /* 0x00000009e8b44e23 */ /* 0x000fc800080100b4 */
[----:B------:R-:W-:-:S04]  /*5bb0*/  @P4 FADD.FTZ R180, R229, -R180 ;  /* 0x800000b4e5b44221 */ /* 0x000fc80000010000 */
[----:B------:R-:W-:-:S04]  /*5bc0*/  @P4 FFMA.FTZ R181, R180, UR30, R24 ;  /* 0x0000001eb4b54c23 */ /* 0x000fc80008010018 */
[----:B------:R-:W-:Y:S01]  /*5bd0*/  FMUL.FTZ R180, R181, UR29 ;  /* 0x0000001db5b47c20 */ /* 0x000fe20008410000 */
[----:B------:R-:W-:-:S05]  /*5be0*/  SHF.L.U32 R181, R172, 0x10, RZ ;  /* 0x00000010acb57819 */ /* 0x000fca00000006ff */
[----:B------:R-:W-:Y:S01]  /*5bf0*/  FFMA.FTZ R112, R181, R180, R112 ;  /* 0x000000b4b5707223 */ /* 0x000fe20000010070 */
[----:B------:R-:W-:-:S05]  /*5c00*/  SHF.L.U32 R181, R32, 0x10, RZ ;  /* 0x0000001020b57819 */ /* 0x000fca00000006ff */
[----:B------:R-:W-:-:S05]  /*5c10*/  FMUL.FTZ R180, R181, R180 ;  /* 0x000000b4b5b47220 */ /* 0x000fca0000410000 */
[----:B------:R-:W-:-:S04]  /*5c20*/  F2FP.BF16.F32.PACK_AB R180, RZ, R180 ;  /* 0x000000b4ffb4723e */ /* 0x000fc800000010ff */
[----:B------:R-:W-:-:S07]  /*5c30*/  PRMT R176, R180, 0x7610, R176 ;  /* 0x00007610b4b07816 */ /* 0x000fce00000000b0 */
.L_x_4862:
[----:B------:R-:W-:Y:S05]  /*5c40*/  BRA.U !UP3, `(.L_x_4863) ;  /* 0x000000010b3c7547 */ /* 0x000fea000b800000 */
[----:B------:R-:W2:Y:S01]  /*5c50*/  LDL R184, [R1+0x8] ;  /* 0x0000080001b87983 */ /* 0x000ea20000100800 */
[----:B------:R-:W-:Y:S02]  /*5c60*/  PLOP3.LUT P4, PT, PT, PT, UP2, 0x80, 0x8 ;  /* 0x000000000008781c */ /* 0x000fe40003f8f028 */
[----:B0-----:R-:W-:-:S11]  /*5c70*/  MOV R180, UR8 ;  /* 0x0000000800b47c02 */ /* 0x001fd60008000f00 */
        /* <DEDUP_REMOVED lines=8> */
[----:B--2---:R-:W-:-:S04]  /*5d00*/  IMAD.U32 R181, R184, 0x10000, RZ ;  /* 0x00010000b8b57824 */ /* 0x004fc800078e00ff */
[----:B------:R-:W-:-:S05]  /*5d10*/  FMUL.FTZ R180, R181, R180 ;  /* 0x000000b4b5b47220 */ /* 0x000fca0000410000 */
[----:B------:R-:W-:-:S04]  /*5d20*/  F2FP.BF16.F32.PACK_AB R180, RZ, R180 ;  /* 0x000000b4ffb4723e */ /* 0x000fc800000010ff */
[----:B------:R-:W-:-:S07]  /*5d30*/  PRMT R176, R176, 0x5410, R180 ;  /* 0x00005410b0b07816 */ /* 0x000fce00000000b4 */
.L_x_4863:
        /* <DEDUP_REMOVED lines=14> */
.L_x_4864:
        /* <DEDUP_REMOVED lines=16> */
.L_x_4865:
        /* <DEDUP_REMOVED lines=14> */
.L_x_4866:
        /* <DEDUP_REMOVED lines=16> */
.L_x_4867:
        /* <DEDUP_REMOVED lines=14> */
.L_x_4868:
        /* <DEDUP_REMOVED lines=15> */
[----:B------:R-:W-:Y:S01]  /*62d0*/  PRMT R179, R179, 0x5410, R180 ;  /* 0x00005410b3b37816 */ /* 0x000fe200000000b4 */
[----:B------:R-:W-:Y:S06]  /*62e0*/  BRA `(.L_x_4861) ;  /* 0x0000001000547947 */ /* 0x000fec0003800000 */
.L_x_4852:
[----:B0-----:R-:W0:Y:S02]  /*62f0*/  LDC.64 R180, c[0x0][0x478] ;  /* 0x00011e00ffb47b82 */ /* 0x001e240000000a00 */
[----:B0-----:R-:W-:-:S04]  /*6300*/  ISETP.NE.U32.AND P0, PT, R180, RZ, PT ;  /* 0x000000ffb400720c */ /* 0x001fc80003f05070 */
[----:B------:R-:W-:-:S13]  /*6310*/  ISETP.NE.AND.EX P0, PT, R181, RZ, PT, P0 ;  /* 0x000000ffb500720c */ /* 0x000fda0003f05300 */
[----:B------:R-:W-:Y:S05]  /*6320*/  @!P0 BRA `(.L_x_4869) ;  /* 0x0000000800648947 */ /* 0x000fea0003800000 */
        /* <DEDUP_REMOVED lines=52> */
.L_x_4870:
        /* <DEDUP_REMOVED lines=16> */
.L_x_4871:
        /* <DEDUP_REMOVED lines=14> */
.L_x_4872:
        /* <DEDUP_REMOVED lines=16> */
.L_x_4873:
        /* <DEDUP_REMOVED lines=14> */
.L_x_4874:
        /* <DEDUP_REMOVED lines=16> */
.L_x_4875:
        /* <DEDUP_REMOVED lines=14> */
.L_x_4876:
        /* <DEDUP_REMOVED lines=11> */
.L_x_4869:
        /* <DEDUP_REMOVED lines=14> */
.L_x_4877:
        /* <DEDUP_REMOVED lines=16> */
.L_x_4878:
        /* <DEDUP_REMOVED lines=14> */
.L_x_4879:
        /* <DEDUP_REMOVED lines=16> */
.L_x_4880:
        /* <DEDUP_REMOVED lines=14> */
.L_x_4881:
        /* <DEDUP_REMOVED lines=16> */
.L_x_4882:
[----:B------:R-:W-:Y:S05]  /*7260*/  BRA.U !UP3, `(.L_x_4883) ;  /* 0x000000010b347547 */ /* 0x000fea000b800000 */
        /* <DEDUP_REMOVED lines=13> */
.L_x_4883:
        /* <DEDUP_REMOVED lines=16> */
.L_x_4861:
[----:B0-----:R-:W0:Y:S01]  /*7440*/  @P0 LDC.64 R180, c[0x0][0x478] ;  /* 0x00011e00ffb40b82 */ /* 0x001e220000000a00 */
[----:B------:R-:W1:Y:S01]  /*7450*/  @UP3 LDCU.64 UR6, c[0x0][0x468] ;  /* 0x00008d00ff0637ac */ /* 0x000e620008000a00 */
[C---:B0-----:R-:W-:Y:S01]  /*7460*/  @P0 IMAD.WIDE.U32 R180, R183.reuse, 0x20, R180 ;  /* 0x00000020b7b40825 */ /* 0x041fe200078e00b4 */
[----:B------:R-:W-:-:S04]  /*7470*/  IADD3 R183, PT, PT, R183, 0x100, RZ ;  /* 0x00000100b7b77810 */ /* 0x000fc80007ffe0ff */
[----:B------:R-:W-:Y:S04]  /*7480*/  @P0 STG.E.128 desc[UR16][R180.64], R148 ;  /* 0x00000094b4000986 */ /* 0x000fe8000c101d10 */
[----:B------:R0:W-:Y:S02]  /*7490*/  @P0 STG.E.128 desc[UR16][R180.64+0x10], R152 ;  /* 0x00001098b4000986 */ /* 0x0001e4000c101d10 */
[----:B0-----:R-:W-:-:S05]  /*74a0*/  HFMA2 R180, -RZ, RZ, 0, 9.5367431640625e-07 ;  /* 0x00000010ffb47431 */ /* 0x001fca00000001ff */
[C---:B-1----:R-:W-:Y:S01]  /*74b0*/  @P2 IMAD.WIDE.U32 R180, R182.reuse, R180, UR6 ;  /* 0x00000006b6b42e25 */ /* 0x042fe2000f8e00b4 */
[----:B------:R-:W-:-:S04]  /*74c0*/  IADD3 R182, PT, PT, R182, 0x100, RZ ;  /* 0x00000100b6b67810 */ /* 0x000fc80007ffe0ff */
[----:B------:R1:W-:Y:S03]  /*74d0*/  @P2 STG.E.128 desc[UR16][R180.64], R176 ;  /* 0x000000b0b4002986 */ /* 0x0003e6000c101d10 */
.L_x_4850:
[----:B------:R-:W-:Y:S05]  /*74e0*/  BSYNC.RECONVERGENT B0 ;  /* 0x0000000000007941 */ /* 0x000fea0003800200 */
.L_x_4849:
        /* <DEDUP_REMOVED lines=9> */
.L_x_4886:
[----:B------:R-:W-:Y:S05]  /*7580*/  BRA.U !UP0, `(.L_x_4887) ;  /* 0x0000000d08ac7547 */ /* 0x000fea000b800000 */
[----:B------:R-:W-:-:S04]  /*7590*/  UISETP.NE.U32.AND UP0, UPT, UR4, URZ, UPT ;  /* 0x000000ff0400728c */ /* 0x000fc8000bf05070 */
[----:B------:R-:W-:-:S06]  /*75a0*/  UISETP.NE.AND.EX UP0, UPT, UR5, URZ, UPT, UP0 ;  /* 0x000000ff0500728c */ /* 0x000fcc000bf05300 */
[----:B------:R-:W-:-:S13]  /*75b0*/  PLOP3.LUT P0, PT, PT, PT, UP0, 0x80, 0x8 ;  /* 0x000000000008781c */ /* 0x000fda0003f0f008 */
[----:B------:R-:W-:Y:S05]  /*75c0*/  @!P0 BRA `(.L_x_4888) ;  /* 0x0000000400c08947 */ /* 0x000fea0003800000 */
[----:B------:R-:W-:Y:S01]  /*75d0*/  PLOP3.LUT P5, PT, PT, PT, UP2, 0x80, 0x8 ;  /* 0x000000000008781c */ /* 0x000fe20003faf028 */
[----:B------:R-:W-:Y:S01]  /*75e0*/  IMAD.U32 R150, RZ, RZ, UR8 ;  /* 0x00000008ff967e24 */ /* 0x000fe2000f8e00ff */
[----:B------:R-:W-:Y:S02]  /*75f0*/  MOV R148, UR8 ;  /* 0x0000000800947c02 */ /* 0x000fe40008000f00 */
[----:B-----5:R-:W-:Y:S02]  /*7600*/  MOV R149, R157 ;  /* 0x0000009d00957202 */ /* 0x020fe40000000f00 */
        /* <DEDUP_REMOVED lines=24> */
[----:B01----:R-:W-:-:S07]  /*7790*/  PRMT R176, R152, 0x7610, R176 ;  /* 0x0000761098b07816 */ /* 0x003fce00000000b0 */
.L_x_4889:
[----:B------:R-:W-:Y:S05]  /*77a0*/  BRA.U !UP3, `(.L_x_4890) ;  /* 0x000000010b207547 */ /* 0x000fea000b800000 */
[----:B------:R-:W-:Y:S01]  /*77b0*/  PRMT R153, R172, 0x7632, R153 ;  /* 0x00007632ac997816 */ /* 0x000fe20000000099 */
[----:B------:R-:W-:-:S03]  /*77c0*/  FMUL.FTZ R152, R149, UR29 ;  /* 0x0000001d95987c20 */ /* 0x000fc60008410000 */
[----:B------:R-:W-:-:S05]  /*77d0*/  SHF.L.U32 R153, R153, 0x10, RZ ;  /* 0x0000001099997819 */ /* 0x000fca00000006ff */
[----:B------:R-:W-:Y:S01]  /*77e0*/  FFMA.FTZ R121, R152, R153, R121 ;  /* 0x0000009998797223 */ /* 0x000fe20000010079 */
[----:B------:R-:W-:-:S05]  /*77f0*/  SHF.L.U32 R153, R251, 0x10, RZ ;  /* 0x00000010fb997819 */ /* 0x000fca00000006ff */
[----:B------:R-:W-:-:S05]  /*7800*/  FMUL.FTZ R152, R152, R153 ;  /* 0x0000009998987220 */ /* 0x000fca0000410000 */
[----:B------:R-:W-:-:S04]  /*7810*/  F2FP.BF16.F32.PACK_AB R152, RZ, R152 ;  /* 0x00000098ff98723e */ /* 0x000fc800000010ff */
[----:B01----:R-:W-:-:S07]  /*7820*/  PRMT R176, R176, 0x5410, R152 ;  /* 0x00005410b0b07816 */ /* 0x003fce0000000098 */
.L_x_4890:
[----:B------:R-:W-:Y:S05]  /*7830*/  BRA.U !UP3, `(.L_x_4891) ;  /* 0x000000010b1c7547 */ /* 0x000fea000b800000 */
[----:B------:R-:W-:Y:S01]  /*7840*/  SHF.L.U32 R153, R173, 0x10, RZ ;  /* 0x00000010ad997819 */ /* 0x000fe200000006ff */
[----:B------:R-:W-:-:S04]  /*7850*/  FMUL.FTZ R152, R150, UR29 ;  /* 0x0000001d96987c20 */ /* 0x000fc80008410000 */
[----:B------:R-:W-:Y:S01]  /*7860*/  FFMA.FTZ R122, R153, R152, R122 ;  /* 0x00000098997a7223 */ /* 0x000fe2000001007a */
[----:B------:R-:W-:-:S05]  /*7870*/  SHF.L.U32 R153, R37, 0x10, RZ ;  /* 0x0000001025997819 */ /* 0x000fca00000006ff */
[----:B------:R-:W-:-:S05]  /*7880*/  FMUL.FTZ R152, R152, R153 ;  /* 0x0000009998987220 */ /* 0x000fca0000410000 */
[----:B------:R-:W-:-:S04]  /*7890*/  F2FP.BF16.F32.PACK_AB R152, RZ, R152 ;  /* 0x00000098ff98723e */ /* 0x000fc800000010ff */
[----:B01----:R-:W-:-:S07]  /*78a0*/  PRMT R177, R152, 0x7610, R177 ;  /* 0x0000761098b17816 */ /* 0x003fce00000000b1 */
.L_x_4891:
        /* <DEDUP_REMOVED lines=9> */
.L_x_4892:
[----:B------:R-:W-:-:S04]  /*7940*/  IMAD.U32 R152, RZ, RZ, UR8 ;  /* 0x00000008ff987e24 */ /* 0x000fc8000f8e00ff */
        /* <DEDUP_REMOVED lines=11> */
[----:B01----:R-:W-:-:S07]  /*7a00*/  PRMT R178, R153, 0x7610, R178 ;  /* 0x0000761099b27816 */ /* 0x003fce00000000b2 */
.L_x_4893:
[----:B------:R-:W-:-:S05]  /*7a10*/  MOV R153, UR8 ;  /* 0x0000000800997c02 */ /* 0x000fca0008000f00 */
[----:B------:R-:W-:-:S04]  /*7a20*/  @P5 FFMA.FTZ R153, R206, R153, UR9 ;  /* 0x00000009ce995e23 */ /* 0x000fc80008010099 */
[----:B------:R-:W-:Y:S01]  /*7a30*/  @P5 FADD.FTZ R154, R207, -R153 ;  /* 0x80000099cf9a5221 */ /* 0x000fe20000010000 */
[----:B------:R-:W-:-:S03]  /*7a40*/  MOV R153, R161 ;  /* 0x000000a100997202 */ /* 0x000fc60000000f00 */
[----:B------:R-:W-:Y:S01]  /*7a50*/  @P5 FFMA.FTZ R153, R154, UR30, R161 ;  /* 0x0000001e9a995c23 */ /* 0x000fe200080100a1 */
[----:B------:R-:W-:Y:S06]  /*7a60*/  BRA.U !UP3, `(.L_x_4894) ;  /* 0x000000010b247547 */ /* 0x000fec000b800000 */
[----:B01----:R-:W2:Y:S01]  /*7a70*/  LDL R180, [R1] ;  /* 0x0000000001b47983 */ /* 0x003ea20000100800 */
        /* <DEDUP_REMOVED lines=8> */
.L_x_4894:
[----:B------:R-:W-:-:S04]  /*7b00*/  IMAD.U32 R154, RZ, RZ, UR8 ;  /* 0x00000008ff9a7e24 */ /* 0x000fc8000f8e00ff */
[----:B------:R-:W-:-:S04]  /*7b10*/  @P5 FFMA.FTZ R154, R7, R154, UR9 ;  /* 0x00000009079a5e23 */ /* 0x000fc8000801009a */
[----:B------:R-:W-:Y:S01]  /*7b20*/  @P5 FADD.FTZ R155, R13, -R154 ;  /* 0x8000009a0d9b5221 */ /* 0x000fe20000010000 */
[----:B------:R-:W-:-:S03]  /*7b30*/  MOV R154, R162 ;  /* 0x000000a2009a7202 */ /* 0x000fc60000000f00 */
[----:B------:R-:W-:Y:S01]  /*7b40*/  @P5 FFMA.FTZ R154, R155, UR30, R162 ;  /* 0x0000001e9b9a5c23 */ /* 0x000fe200080100a2 */
[----:B------:R-:W-:Y:S06]  /*7b50*/  BRA.U !UP3, `(.L_x_4895) ;  /* 0x000000010b1c7547 */ /* 0x000fec000b800000 */
[----:B01----:R-:W-:Y:S01]  /*7b60*/  SHF.L.U32 R180, R175, 0x10, RZ ;  /* 0x00000010afb47819 */ /* 0x003fe200000006ff */
[----:B------:R-:W-:-:S04]  /*7b70*/  FMUL.FTZ R155, R154, UR29 ;  /* 0x0000001d9a9b7c20 */ /* 0x000fc80008410000 */
[----:B------:R-:W-:Y:S01]  /*7b80*/  FFMA.FTZ R126, R180, R155, R126 ;  /* 0x0000009bb47e7223 */ /* 0x000fe2000001007e */
[----:B------:R-:W-:-:S05]  /*7b90*/  SHF.L.U32 R180, R39, 0x10, RZ ;  /* 0x0000001027b47819 */ /* 0x000fca00000006ff */
[----:B------:R-:W-:-:S05]  /*7ba0*/  FMUL.FTZ R155, R155, R180 ;  /* 0x000000b49b9b7220 */ /* 0x000fca0000410000 */
[----:B------:R-:W-:-:S04]  /*7bb0*/  F2FP.BF16.F32.PACK_AB R155, RZ, R155 ;  /* 0x0000009bff9b723e */ /* 0x000fc800000010ff */
[----:B------:R-:W-:-:S07]  /*7bc0*/  PRMT R179, R155, 0x7610, R179 ;  /* 0x000076109bb37816 */ /* 0x000fce00000000b3 */
.L_x_4895:
[----:B------:R-:W-:-:S05]  /*7bd0*/  MOV R155, UR8 ;  /* 0x00000008009b7c02 */ /* 0x000fca0008000f00 */
[----:B------:R-:W-:-:S04]  /*7be0*/  @P5 FFMA.FTZ R155, R234, R155, UR9 ;  /* 0x00000009ea9b5e23 */ /* 0x000fc8000801009b */
[----:B01----:R-:W-:Y:S01]  /*7bf0*/  @P5 FADD.FTZ R180, R238, -R155 ;  /* 0x8000009beeb45221 */ /* 0x003fe20000010000 */
        /* <DEDUP_REMOVED lines=13> */
.L_x_4888:
[----:B------:R-:W-:Y:S05]  /*7cd0*/  BRA.U !UP3, `(.L_x_4897) ;  /* 0x000000010b347547 */ /* 0x000fea000b800000 */
[----:B------:R-:W-:Y:S01]  /*7ce0*/  PLOP3.LUT P5, PT, PT, PT, UP2, 0x80, 0x8 ;  /* 0x000000000008781c */ /* 0x000fe20003faf028 */
[----:B01----:R-:W-:Y:S01]  /*7cf0*/  IMAD.U32 R180, RZ, RZ, UR8 ;  /* 0x00000008ffb47e24 */ /* 0x003fe2000f8e00ff */
[----:B-----5:R-:W-:-:S11]  /*7d00*/  MOV R181, R156 ;  /* 0x0000009c00b57202 */ /* 0x020fd60000000f00 */
        /* <DEDUP_REMOVED lines=10> */
.L_x_4897:
[----:B------:R-:W-:Y:S05]  /*7db0*/  BRA.U !UP3, `(.L_x_4898) ;  /* 0x000000010b387547 */ /* 0x000fea000b800000 */
[----:B------:R-:W-:Y:S02]  /*7dc0*/  PLOP3.LUT P5, PT, PT, PT, UP2, 0x80, 0x8 ;  /* 0x000000000008781c */ /* 0x000fe40003faf028 */
[----:B01----:R-:W-:-:S11]  /*7dd0*/  MOV R180, UR8 ;  /* 0x0000000800b47c02 */ /* 0x003fd60008000f00 */
        /* <DEDUP_REMOVED lines=8> */
[----:B------:R-:W-:-:S05]  /*7e60*/  SHF.L.U32 R181, R251, 0x10, RZ ;  /* 0x00000010fbb57819 */ /* 0x000fca00000006ff */
[----:B------:R-:W-:-:S05]  /*7e70*/  FMUL.FTZ R180, R181, R180 ;  /* 0x000000b4b5b47220 */ /* 0x000fca0000410000 */
[----:B------:R-:W-:-:S04]  /*7e80*/  F2FP.BF16.F32.PACK_AB R180, RZ, R180 ;  /* 0x000000b4ffb4723e */ /* 0x000fc800000010ff */
[----:B------:R-:W-:-:S07]  /*7e90*/  PRMT R176, R176, 0x5410, R180 ;  /* 0x00005410b0b07816 */ /* 0x000fce00000000b4 */
.L_x_4898:
        /* <DEDUP_REMOVED lines=14> */
.L_x_4899:
        /* <DEDUP_REMOVED lines=15> */
.L_x_4900:
        /* <DEDUP_REMOVED lines=14> */
.L_x_4901:
[----:B------:R-:W-:Y:S05]  /*8150*/  BRA.U !UP3, `(.L_x_4902) ;  /* 0x000000010b3c7547 */ /* 0x000fea000b800000 */
[----:B------:R-:W2:Y:S01]  /*8160*/  LDL R184, [R1] ;  /* 0x0000000001b87983 */ /* 0x000ea20000100800 */
        /* <DEDUP_REMOVED lines=14> */
.L_x_4902:
        /* <DEDUP_REMOVED lines=14> */
.L_x_4903:
[----:B------:R-:W-:Y:S05]  /*8330*/  BRA.U !UP3, `(.L_x_4896) ;  /* 0x000000110b847547 */ /* 0x000fea000b800000 */
[----:B------:R-:W2:Y:S01]  /*8340*/  LDL R184, [R1+0x4] ;  /* 0x0000040001b87983 */ /* 0x000ea20000100800 */
        /* <DEDUP_REMOVED lines=15> */
.L_x_4887:
[----:B01----:R-:W0:Y:S02]  /*8440*/  LDC.64 R180, c[0x0][0x478] ;  /* 0x00011e00ffb47b82 */ /* 0x003e240000000a00 */
[----:B0-----:R-:W-:-:S04]  /*8450*/  ISETP.NE.U32.AND P0, PT, R180, RZ, PT ;  /* 0x000000ffb400720c */ /* 0x001fc80003f05070 */
[----:B------:R-:W-:-:S13]  /*8460*/  ISETP.NE.AND.EX P0, PT, R181, RZ, PT, P0 ;  /* 0x000000ffb500720c */ /* 0x000fda0003f05300 */
[----:B------:R-:W-:Y:S05]  /*8470*/  @!P0 BRA `(.L_x_4904) ;  /* 0x00000008005c8947 */ /* 0x000fea0003800000 */
[----:B------:R-:W-:Y:S01]  /*8480*/  MOV R149, UR8 ;  /* 0x0000000800957c02 */ /* 0x000fe20008000f00 */
[----:B------:R-:W-:Y:S01]  /*8490*/  IMAD.U32 R150, RZ, RZ, UR8 ;  /* 0x00000008ff967e24 */ /* 0x000fe2000f8e00ff */
[----:B------:R-:W-:Y:S02]  /*84a0*/  MOV R148, UR8 ;  /* 0x0000000800947c02 */ /* 0x000fe40008000f00 */
        /* <DEDUP_REMOVED lines=49> */
.L_x_4905:
        /* <DEDUP_REMOVED lines=15> */
.L_x_4906:
        /* <DEDUP_REMOVED lines=14> */
.L_x_4907:
        /* <DEDUP_REMOVED lines=15> */
.L_x_4908:
        /* <DEDUP_REMOVED lines=14> */
.L_x_4909:
[----:B------:R-:W-:Y:S05]  /*8b60*/  BRA.U !UP3, `(.L_x_4910) ;  /* 0x000000010b3c7547 */ /* 0x000fea000b800000 */
[----:B------:R-:W2:Y:S01]  /*8b70*/  LDL R184, [R1] ;  /* 0x0000000001b87983 */ /* 0x000ea20000100800 */
        /* <DEDUP_REMOVED lines=14> */
.L_x_4910:
        /* <DEDUP_REMOVED lines=14> */
.L_x_4911:
        /* <DEDUP_REMOVED lines=11> */
.L_x_4904:
        /* <DEDUP_REMOVED lines=14> */
.L_x_4912:
[----:B------:R-:W-:Y:S05]  /*8ed0*/  BRA.U !UP3, `(.L_x_4913) ;  /* 0x000000010b387547 */ /* 0x000fea000b800000 */
        /* <DEDUP_REMOVED lines=14> */
.L_x_4913:
        /* <DEDUP_REMOVED lines=14> */
.L_x_4914:
        /* <DEDUP_REMOVED lines=15> */
.L_x_4915:
        /* <DEDUP_REMOVED lines=14> */
.L_x_4916:
        /* <DEDUP_REMOVED lines=16> */
.L_x_4917:
        /* <DEDUP_REMOVED lines=14> */
.L_x_4918:
        /* <DEDUP_REMOVED lines=16> */
.L_x_4896:
[----:B01----:R-:W0:Y:S01]  /*9550*/  @P0 LDC.64 R180, c[0x0][0x478] ;  /* 0x00011e00ffb40b82 */ /* 0x003e220000000a00 */
        /* <DEDUP_REMOVED lines=9> */
.L_x_4885:
[----:B------:R-:W-:Y:S05]  /*95f0*/  BSYNC.RECONVERGENT B0 ;  /* 0x0000000000007941 */ /* 0x000fea0003800200 */
.L_x_4884:
        /* <DEDUP_REMOVED lines=9> */
.L_x_4921:
        /* <DEDUP_REMOVED lines=30> */
[----:B------:R-:W-:-:S04]  /*9870*/  IMAD.U32 R153, R40, 0x10000, RZ ;  /* 0x0001000028997824 */ /* 0x000fc800078e00ff */
[----:B------:R-:W-:-:S05]  /*9880*/  FMUL.FTZ R152, R152, R153 ;  /* 0x0000009998987220 */ /* 0x000fca0000410000 */
[----:B------:R-:W-:-:S04]  /*9890*/  F2FP.BF16.F32.PACK_AB R152, RZ, R152 ;  /* 0x00000098ff98723e */ /* 0x000fc800000010ff */
[----:B012---:R-:W-:-:S07]  /*98a0*/  PRMT R176, R152, 0x7610, R176 ;  /* 0x0000761098b07816 */ /* 0x007fce00000000b0 */
.L_x_4924:
        /* <DEDUP_REMOVED lines=8> */
[----:B012---:R-:W-:-:S07]  /*9930*/  PRMT R176, R176, 0x5410, R152 ;  /* 0x00005410b0b07816 */ /* 0x007fce0000000098 */
.L_x_4925:
[----:B------:R-:W-:Y:S05]  /*9940*/  BRA.U !UP3, `(.L_x_4926) ;  /* 0x000000010b1c7547 */ /* 0x000fea000b800000 */
[----:B------:R-:W-:Y:S01]  /*9950*/  SHF.L.U32 R153, R173, 0x10, RZ ;  /* 0x00000010ad997819 */ /* 0x000fe200000006ff */
[----:B------:R-:W-:-:S04]  /*9960*/  FMUL.FTZ R152, R150, UR29 ;  /* 0x0000001d96987c20 */ /* 0x000fc80008410000 */
[----:B------:R-:W-:Y:S01]  /*9970*/  FFMA.FTZ R130, R153, R152, R130 ;  /* 0x0000009899827223 */ /* 0x000fe20000010082 */
[----:B------:R-:W-:-:S05]  /*9980*/  SHF.L.U32 R153, R41, 0x10, RZ ;  /* 0x0000001029997819 */ /* 0x000fca00000006ff */
[----:B------:R-:W-:-:S05]  /*9990*/  FMUL.FTZ R152, R152, R153 ;  /* 0x0000009998987220 */ /* 0x000fca0000410000 */
[----:B------:R-:W-:-:S04]  /*99a0*/  F2FP.BF16.F32.PACK_AB R152, RZ, R152 ;  /* 0x00000098ff98723e */ /* 0x000fc800000010ff */
[----:B012---:R-:W-:-:S07]  /*99b0*/  PRMT R177, R152, 0x7610, R177 ;  /* 0x0000761098b17816 */ /* 0x007fce00000000b1 */
.L_x_4926:
        /* <DEDUP_REMOVED lines=9> */
.L_x_4927:
[----:B------:R-:W-:-:S05]  /*9a50*/  MOV R152, UR8 ;  /* 0x0000000800987c02 */ /* 0x000fca0008000f00 */
[----:B------:R-:W-:-:S04]  /*9a60*/  @P6 FFMA.FTZ R152, R214, R152, UR9 ;  /* 0x00000009d6986e23 */ /* 0x000fc80008010098 */
[----:B------:R-:W-:Y:S01]  /*9a70*/  @P6 FADD.FTZ R153, R6, -R152 ;  /* 0x8000009806996221 */ /* 0x000fe20000010000 */
[----:B------:R-:W-:-:S03]  /*9a80*/  IMAD.MOV.U32 R152, RZ, RZ, R168 ;  /* 0x000000ffff987224 */ /* 0x000fc600078e00a8 */
        /* <DEDUP_REMOVED lines=8> */
[----:B012---:R-:W-:-:S07]  /*9b10*/  PRMT R178, R153, 0x7610, R178 ;  /* 0x0000761099b27816 */ /* 0x007fce00000000b2 */
.L_x_4928:
[----:B------:R-:W-:-:S05]  /*9b20*/  MOV R153, UR8 ;  /* 0x0000000800997c02 */ /* 0x000fca0008000f00 */
[----:B------:R-:W-:-:S04]  /*9b30*/  @P6 FFMA.FTZ R153, R209, R153, UR9 ;  /* 0x00000009d1996e23 */ /* 0x000fc80008010099 */
[----:B------:R-:W-:Y:S01]  /*9b40*/  @P6 FADD.FTZ R154, R210, -R153 ;  /* 0x80000099d29a6221 */ /* 0x000fe20000010000 */
[----:B------:R-:W-:-:S03]  /*9b50*/  MOV R153, R169 ;  /* 0x000000a900997202 */ /* 0x000fc60000000f00 */
[----:B------:R-:W-:Y:S01]  /*9b60*/  @P6 FFMA.FTZ R153, R154, UR30, R169 ;  /* 0x0000001e9a996c23 */ /* 0x000fe200080100a9 */
[----:B------:R-:W-:Y:S06]  /*9b70*/  BRA.U !UP3, `(.L_x_4929) ;  /* 0x000000010b207547 */ /* 0x000fec000b800000 */
        /* <DEDUP_REMOVED lines=8> */
.L_x_4929:
[----:B------:R-:W-:-:S05]  /*9c00*/  MOV R154, UR8 ;  /* 0x00000008009a7c02 */ /* 0x000fca0008000f00 */
[----:B------:R-:W-:-:S04]  /*9c10*/  @P6 FFMA.FTZ R154, R10, R154, UR9 ;  /* 0x000000090a9a6e23 */ /* 0x000fc8000801009a */
[----:B------:R-:W-:Y:S01]  /*9c20*/  @P6 FADD.FTZ R155, R192, -R154 ;  /* 0x8000009ac09b6221 */ /* 0x000fe20000010000 */
[----:B------:R-:W-:-:S03]  /*9c30*/  IMAD.MOV.U32 R154, RZ, RZ, R170 ;  /* 0x000000ffff9a7224 */ /* 0x000fc600078e00aa */
[----:B------:R-:W-:Y:S01]  /*9c40*/  @P6 FFMA.FTZ R154, R155, UR30, R170 ;  /* 0x0000001e9b9a6c23 */ /* 0x000fe200080100aa */
[----:B------:R-:W-:Y:S06]  /*9c50*/  BRA.U !UP3, `(.L_x_4930) ;  /* 0x000000010b1c7547 */ /* 0x000fec000b800000 */
[----:B012---:R-:W-:Y:S01]  /*9c60*/  SHF.L.U32 R180, R175, 0x10, RZ ;  /* 0x00000010afb47819 */ /* 0x007fe200000006ff */
[----:B------:R-:W-:-:S04]  /*9c70*/  FMUL.FTZ R155, R154, UR29 ;  /* 0x0000001d9a9b7c20 */ /* 0x000fc80008410000 */
[----:B------:R-:W-:Y:S01]  /*9c80*/  FFMA.FTZ R134, R180, R155, R134 ;  /* 0x0000009bb4867223 */ /* 0x000fe20000010086 */
[----:B------:R-:W-:-:S05]  /*9c90*/  SHF.L.U32 R180, R43, 0x10, RZ ;  /* 0x000000102bb47819 */ /* 0x000fca00000006ff */
[----:B------:R-:W-:-:S05]  /*9ca0*/  FMUL.FTZ R155, R155, R180 ;  /* 0x000000b49b9b7220 */ /* 0x000fca0000410000 */
[----:B------:R-:W-:-:S04]  /*9cb0*/  F2FP.BF16.F32.PACK_AB R155, RZ, R155 ;  /* 0x0000009bff9b723e */ /* 0x000fc800000010ff */
[----:B------:R-:W-:-:S07]  /*9cc0*/  PRMT R179, R155, 0x7610, R179 ;  /* 0x000076109bb37816 */ /* 0x000fce00000000b3 */
.L_x_4930:
[----:B------:R-:W-:-:S05]  /*9cd0*/  MOV R155, UR8 ;  /* 0x00000008009b7c02 */ /* 0x000fca0008000f00 */
[----:B------:R-:W-:-:S04]  /*9ce0*/  @P6 FFMA.FTZ R155, R237, R155, UR9 ;  /* 0x00000009ed9b6e23 */ /* 0x000fc8000801009b */
[----:B012---:R-:W-:Y:S01]  /*9cf0*/  @P6 FADD.FTZ R180, R236, -R155 ;  /* 0x8000009becb46221 */ /* 0x007fe20000010000 */
        /* <DEDUP_REMOVED lines=10> */
[----:B------:R-:W-:Y:S01]  /*9da0*/  PRMT R179, R179, 0x5410, R180 ;  /* 0x00005410b3b37816 */ /* 0x000fe200000000b4 */
[----:B------:R-:W-:Y:S06]  /*9db0*/  BRA `(.L_x_4931) ;  /* 0x0000001800087947 */ /* 0x000fec0003800000 */
.L_x_4923:
[----:B------:R-:W-:Y:S05]  /*9dc0*/  BRA.U !UP3, `(.L_x_4932) ;  /* 0x000000010b347547 */ /* 0x000fea000b800000 */
[----:B------:R-:W-:Y:S01]  /*9dd0*/  PLOP3.LUT P6, PT, PT, PT, UP2, 0x80, 0x8 ;  /* 0x000000000008781c */ /* 0x000fe20003fcf028 */
[----:B012--5:R-:W-:Y:S01]  /*9de0*/  IMAD.MOV.U32 R181, RZ, RZ, R164 ;  /* 0x000000ffffb57224 */ /* 0x027fe200078e00a4 */
[----:B------:R-:W-:-:S11]  /*9df0*/  MOV R180, UR8 ;  /* 0x0000000800b47c02 */ /* 0x000fd60008000f00 */
        /* <DEDUP_REMOVED lines=10> */
.L_x_4932:
[----:B------:R-:W-:Y:S05]  /*9ea0*/  BRA.U !UP3, `(.L_x_4933) ;  /* 0x000000010b387547 */ /* 0x000fea000b800000 */
[----:B------:R-:W-:Y:S02]  /*9eb0*/  PLOP3.LUT P6, PT, PT, PT, UP2, 0x80, 0x8 ;  /* 0x000000000008781c */ /* 0x000fe40003fcf028 */
[----:B012---:R-:W-:-:S11]  /*9ec0*/  MOV R180, UR8 ;  /* 0x0000000800b47c02 */ /* 0x007fd60008000f00 */
        /* <DEDUP_REMOVED lines=12> */
.L_x_4933:
        /* <DEDUP_REMOVED lines=14> */
.L_x_4934:
        /* <DEDUP_REMOVED lines=15> */
.L_x_4935:
        /* <DEDUP_REMOVED lines=14> */
.L_x_4936:
        /* <DEDUP_REMOVED lines=15> */
.L_x_4937:
        /* <DEDUP_REMOVED lines=14> */
.L_x_4938:
        /* <DEDUP_REMOVED lines=14> */
[----:B------:R-:W-:Y:S01]  /*a4f0*/  PRMT R179, R179, 0x5410, R180 ;  /* 0x00005410b3b37816 */ /* 0x000fe200000000b4 */
[----:B------:R-:W-:Y:S06]  /*a500*/  BRA `(.L_x_4931) ;  /* 0x0000001000347947 */ /* 0x000fec0003800000 */
.L_x_4922:
[----:B012---:R-:W0:Y:S02]  /*a510*/  LDC.64 R180, c[0x0][0x478] ;  /* 0x00011e00ffb47b82 */ /* 0x007e240000000a00 */
[----:B0-----:R-:W-:-:S04]  /*a520*/  ISETP.NE.U32.AND P0, PT, R180, RZ, PT ;  /* 0x000000ffb400720c */ /* 0x001fc80003f05070 */
[----:B------:R-:W-:-:S13]  /*a530*/  ISETP.NE.AND.EX P0, PT, R181, RZ, PT, P0 ;  /* 0x000000ffb500720c */ /* 0x000fda0003f05300 */
[----:B------:R-:W-:Y:S05]  /*a540*/  @!P0 BRA `(.L_x_4939) ;  /* 0x0000000800548947 */ /* 0x000fea0003800000 */
        /* <DEDUP_REMOVED lines=14> */
.L_x_4940:
        /* <DEDUP_REMOVED lines=15> */
.L_x_4941:
        /* <DEDUP_REMOVED lines=14> */
.L_x_4942:
        /* <DEDUP_REMOVED lines=15> */
.L_x_4943:
        /* <DEDUP_REMOVED lines=14> */
.L_x_4944:
        /* <DEDUP_REMOVED lines=15> */
.L_x_4945:
        /* <DEDUP_REMOVED lines=14> */
.L_x_4946:
[----:B------:R-:W-:Y:S01]  /*aba0*/  MOV R150, UR8 ;  /* 0x0000000800967c02 */ /* 0x000fe20008000f00 */
[----:B------:R-:W-:Y:S01]  /*abb0*/  IMAD.U32 R155, RZ, RZ, UR8 ;  /* 0x00000008ff9b7e24 */ /* 0x000fe2000f8e00ff */
[----:B------:R-:W-:Y:S02]  /*abc0*/  MOV R149, UR8 ;  /* 0x0000000800957c02 */ /* 0x000fe40008000f00 */
[----:B------:R-:W-:Y:S01]  /*abd0*/  MOV R148, UR8 ;  /* 0x0000000800947c02 */ /* 0x000fe20008000f00 */
[-C--:B------:R-:W-:Y:S01]  /*abe0*/  FFMA.FTZ R154, R10, R150.reuse, UR9 ;  /* 0x000000090a9a7e23 */ /* 0x080fe20008010096 */
[----:B------:R-:W-:Y:S01]  /*abf0*/  MOV R151, UR8 ;  /* 0x0000000800977c02 */ /* 0x000fe20008000f00 */
[-C--:B------:R-:W-:Y:S01]  /*ac00*/  FFMA.FTZ R153, R209, R149.reuse, UR9 ;  /* 0x00000009d1997e23 */ /* 0x080fe20008010095 */
[----:B------:R-:W-:Y:S01]  /*ac10*/  FFMA.FTZ R150, R223, R150, UR9 ;  /* 0x00000009df967e23 */ /* 0x000fe20008010096 */
[-C--:B------:R-:W-:Y:S01]  /*ac20*/  FFMA.FTZ R152, R214, R148.reuse, UR9 ;  /* 0x00000009d6987e23 */ /* 0x080fe20008010094 */
        /* <DEDUP_REMOVED lines=30> */
[----:B-----5:R-:W-:Y:S01]  /*ae10*/  PRMT R180, R175, 0x7632, R180 ;  /* 0x00007632afb47816 */ /* 0x020fe200000000b4 */
        /* <DEDUP_REMOVED lines=8> */
.L_x_4939:
        /* <DEDUP_REMOVED lines=14> */
.L_x_4947:
        /* <DEDUP_REMOVED lines=15> */
.L_x_4948:
        /* <DEDUP_REMOVED lines=14> */
.L_x_4949:
        /* <DEDUP_REMOVED lines=15> */
.L_x_4950:
        /* <DEDUP_REMOVED lines=14> */
.L_x_4951:
        /* <DEDUP_REMOVED lines=15> */
.L_x_4952:
        /* <DEDUP_REMOVED lines=14> */
.L_x_4953:
        /* <DEDUP_REMOVED lines=15> */
.L_x_4931:
[----:B012---:R-:W0:Y:S01]  /*b5e0*/  @P0 LDC.64 R180, c[0x0][0x478] ;  /* 0x00011e00ffb40b82 */ /* 0x007e220000000a00 */
[----:B------:R-:W1:Y:S01]  /*b5f0*/  @UP3 LDCU.64 UR6, c[0x0][0x468] ;  /* 0x00008d00ff0637ac */ /* 0x000e620008000a00 */
[----:B0-----:R-:W-:-:S04]  /*b600*/  @P0 IMAD.WIDE.U32 R180, R183, 0x20, R180 ;  /* 0x00000020b7b40825 */ /* 0x001fc800078e00b4 */
[----:B------:R-:W-:Y:S01]  /*b610*/  HFMA2 R183, -RZ, RZ, 0, 9.5367431640625e-07 ;  /* 0x00000010ffb77431 */ /* 0x000fe200000001ff */
[----:B------:R3:W-:Y:S04]  /*b620*/  @P0 STG.E.128 desc[UR16][R180.64], R148 ;  /* 0x00000094b4000986 */ /* 0x0007e8000c101d10 */
[----:B------:R3:W-:Y:S01]  /*b630*/  @P0 STG.E.128 desc[UR16][R180.64+0x10], R152 ;  /* 0x00001098b4000986 */ /* 0x0007e2000c101d10 */
[----:B-1----:R-:W-:-:S05]  /*b640*/  @P2 IMAD.WIDE.U32 R182, R182, R183, UR6 ;  /* 0x00000006b6b62e25 */ /* 0x002fca000f8e00b7 */
[----:B------:R3:W-:Y:S02]  /*b650*/  @P2 STG.E.128 desc[UR16][R182.64], R176 ;  /* 0x000000b0b6002986 */ /* 0x0007e4000c101d10 */
.L_x_4920:
[----:B------:R-:W-:Y:S05]  /*b660*/  BSYNC.RECONVERGENT B0 ;  /* 0x0000000000007941 */ /* 0x000fea0003800200 */
.L_x_4919:
[----:B------:R-:W-:Y:S02]  /*b670*/  UIADD3 UR26, UPT, UPT, UR26, UR24, URZ ;  /* 0x000000181a1a7290 */ /* 0x000fe4000fffe0ff */
[----:B------:R-:W-:Y:S02]  /*b680*/  UPLOP3.LUT UP1, UPT, UPT, UPT, UP1, 0x40, 0x4 ;  /* 0x000000000004789c */ /* 0x000fe40003f2e810 */
[----:B------:R-:W-:-:S09]  /*b690*/  UISETP.GE.AND UP0, UPT, UR26, UR25, UPT ;  /* 0x000000191a00728c */ /* 0x000fd2000bf06270 */
[----:B------:R-:W-:Y:S05]  /*b6a0*/  BRA.U !UP0, `(.L_x_4954) ;  /* 0xffffff5908007547 */ /* 0x000fea000b83ffff */
.L_x_4802:
        /* <DEDUP_REMOVED lines=20> */
.L_x_4956:
[----:B------:R-:W-:Y:S05]  /*b7f0*/  BSYNC.RECONVERGENT B0 ;  /* 0x0000000000007941 */ /* 0x000fea0003800200 */
.L_x_4955:
        /* <DEDUP_REMOVED lines=15> */
.L_x_4958:
[----:B------:R-:W-:Y:S05]  /*b8f0*/  BSYNC.RECONVERGENT B0 ;  /* 0x0000000000007941 */ /* 0x000fea0003800200 */
.L_x_4957:
        /* <DEDUP_REMOVED lines=15> */
.L_x_4960:
[----:B------:R-:W-:Y:S05]  /*b9f0*/  BSYNC.RECONVERGENT B0 ;  /* 0x0000000000007941 */ /* 0x000fea0003800200 */
.L_x_4959:
        /* <DEDUP_REMOVED lines=14> */
.L_x_4961:
        /* <DEDUP_REMOVED lines=10> */
.L_x_15644:


//--------------------- .text._ZN10layer_norm13ln_bwd_kernelINS_13Kernel_traitsI13__nv_bfloat16S2_fS2_fjLj8192ELj1ELj1ELj8ELj16ENS_18Kernel_traits_baseILj8192ES2_S2_fS2_fjLj256EEEEELb0ELb1ELb1ELb1EEEvNS_9BwdParamsE --------------------------
	.section	.text._ZN10layer_norm13ln_bwd_kernelINS_13Kernel_traitsI13__nv_bfloat16S2_fS2_fjLj8192ELj1ELj1ELj8ELj16ENS_18Kernel_traits_baseILj8192ES2_S2_fS2_fjLj256EEEEELb0ELb1ELb1ELb1EEEvNS_9BwdParamsE,"ax",@progbits
	.align	128
        .global         _ZN10layer_norm13ln_bwd_kernelINS_13Kernel_traitsI13__nv_bfloat16S2_fS2_fjLj8192ELj1ELj1ELj8ELj16ENS_18Kernel_traits_baseILj8192ES2_S2_fS2_fjLj256EEEEELb0ELb1ELb1ELb1EEEvNS_9BwdParamsE
        .type           _ZN10layer_norm13ln_bwd_kernelINS_13Kernel_traitsI13__nv_bfloat16S2_fS2_fjLj8192ELj1ELj1ELj8ELj16ENS_18Kernel_traits_baseILj8192ES2_S2_fS2_fjLj256EEEEELb0ELb1ELb1ELb1EEEvNS_9BwdParamsE,@function
        .size           _ZN10layer_norm13ln_bwd_kernelINS_13Kernel_traitsI13__nv_bfloat16S2_fS2_fjLj8192ELj1ELj1ELj8ELj16ENS_18Kernel_traits_baseILj8192ES2_S2_fS2_fjLj256EEEEELb0ELb1ELb1ELb1EEEvNS_9BwdParamsE,(.L_x_15645 - _ZN10layer_norm13ln_bwd_kernelINS_13Kernel_traitsI13__nv_bfloat16S2_fS2_fjLj8192ELj1ELj1ELj8ELj16ENS_18Kernel_traits_baseILj8192ES2_S2_fS2_fjLj256EEEEELb0ELb1ELb1ELb1EEEvNS_9BwdParamsE)
        .other          _ZN10layer_norm13ln_bwd_kernelINS_13Kernel_traitsI13__nv_bfloat16S2_fS2_fjLj8192ELj1ELj1ELj8ELj16ENS_18Kernel_traits_baseILj8192ES2_S2_fS2_fjLj256EEEEELb0ELb1ELb1ELb1EEEvNS_9BwdParamsE,@"STO_CUDA_ENTRY STV_DEFAULT"
_ZN10layer_norm13ln_bwd_kernelINS_13Kernel_traitsI13__nv_bfloat16S2_fS2_fjLj8192ELj1ELj1ELj8ELj16ENS_18Kernel_traits_baseILj8192ES2_S2_fS2_fjLj256EEEEELb0ELb1ELb1ELb1EEEvNS_9BwdParamsE:
.text._ZN10layer_norm13ln_bwd_kernelINS_13Kernel_traitsI13__nv_bfloat16S2_fS2_fjLj8192ELj1ELj1ELj8ELj16ENS_18Kernel_traits_baseILj8192ES2_S2_fS2_fjLj256EEEEELb0ELb1ELb1ELb1EEEvNS_9BwdParamsE:
        /* <DEDUP_REMOVED lines=59> */
[----:B------:R-:W4:Y:S01]  /*03b0*/  LDCU UR26, c[0x0][0x388] ;  /* 0x00007100ff1a77ac */ /* 0x000f220008000800 */
[----:B------:R-:W0:Y:S01]  /*03c0*/  LDCU.U8 UR27, c[0x0][0x410] ;  /* 0x00008200ff1b77ac */ /* 0x000e220008000000 */
[----:B------:R-:W0:Y:S01]  /*03d0*/  LDCU.64 UR20, c[0x0][0x3c8] ;  /* 0x00007900ff1477ac */ /* 0x000e220008000a00 */
[C---:B-1----:R-:W-:Y:S01]  /*03e0*/  IMAD.WIDE.U32 R4, R247.reuse, 0x10, R4 ;  /* 0x00000010f7047825 */ /* 0x042fe200078e0004 */
[----:B------:R-:W1:Y:S04]  /*03f0*/  LDCU UR28, c[0x0][0x400] ;  /* 0x00008000ff1c77ac */ /* 0x000e680008000800 */
[----:B0-----:R-:W3:Y:S01]  /*0400*/  LDG.E.128 R76, desc[UR18][R4.64+0x3000] ;  /* 0x00300012044c7981 */ /* 0x001ee2000c1e1d00 */
[----:B------:R-:W0:Y:S03]  /*0410*/  LDCU.64 UR4, c[0x0][0x438] ;  /* 0x00008700ff0477ac */ /* 0x000e260008000a00 */
[----:B------:R-:W4:Y:S01]  /*0420*/  LDG.E.128 R72, desc[UR18][R4.64+0x2000] ;  /* 0x0020001204487981 */ /* 0x000f22000c1e1d00 */
[----:B------:R-:W0:Y:S03]  /*0430*/  LDCU.64 UR6, c[0x0][0x478] ;  /* 0x00008f00ff0677ac */ /* 0x000e260008000a00 */
[----:B------:R-:W4:Y:S01]  /*0440*/  LDG.E.128 R68, desc[UR18][R4.64+0x1000] ;  /* 0x0010001204447981 */ /* 0x000f22000c1e1d00 */
[----:B------:R-:W0:Y:S03]  /*0450*/  LDCU.128 UR12, c[0x0][0x3f0] ;  /* 0x00007e00ff0c77ac */ /* 0x000e260008000c00 */
[----:B------:R1:W4:Y:S01]  /*0460*/  LDG.E.128 R64, desc[UR18][R4.64] ;  /* 0x0000001204407981 */ /* 0x000322000c1e1d00 */
[----:B--2---:R-:W-:-:S04]  /*0470*/  IMAD.WIDE.U32 R2, R247, 0x10, R2 ;  /* 0x00000010f7027825 */ /* 0x004fc800078e0002 */
[----:B------:R-:W-:Y:S01]  /*0480*/  HFMA2 R172, -RZ, RZ, 0, 0 ;  /* 0x00000000ffac7431 */ /* 0x000fe200000001ff */
[----:B------:R-:W2:Y:S01]  /*0490*/  LDCU.64 UR22, c[0x0][0x3c0] ;  /* 0x00007800ff1677ac */ /* 0x000ea20008000a00 */
[----:B------:R-:W5:Y:S01]  /*04a0*/  LDG.E.128 R60, desc[UR18][R2.64+0x3000] ;  /* 0x00300012023c7981 */ /* 0x000f62000c1e1d00 */
[----:B------:R-:W0:Y:S03]  /*04b0*/  LDCU.64 UR24, c[0x0][0x380] ;  /* 0x00007000ff1877ac */ /* 0x000e260008000a00 */
[----:B------:R-:W5:Y:S04]  /*04c0*/  LDG.E.128 R56, desc[UR18][R2.64+0x2000] ;  /* 0x0020001202387981 */ /* 0x000f68000c1e1d00 */
[----:B------:R-:W5:Y:S04]  /*04d0*/  LDG.E.128 R52, desc[UR18][R2.64+0x1000] ;  /* 0x0010001202347981 */ /* 0x000f68000c1e1d00 */
[----:B------:R2:W5:Y:S01]  /*04e0*/  LDG.E.128 R48, desc[UR18][R2.64] ;  /* 0x0000001202307981 */ /* 0x000562000c1e1d00 */
        /* <DEDUP_REMOVED lines=8> */
[----:B------:R-:W-:Y:S02]  /*0570*/  PRMT R8, R68, 0x7632, R8 ;  /* 0x0000763244087816 */ /* 0x000fe40000000008 */
[----:B------:R-:W-:Y:S02]  /*0580*/  PRMT R7, R69, 0x7632, R7 ;  /* 0x0000763245077816 */ /* 0x000fe40000000007 */
[----:B------:R-:W-:Y:S02]  /*0590*/  PRMT R6, R70, 0x7632, R6 ;  /* 0x0000763246067816 */ /* 0x000fe40000000006 */
[----:B-1----:R-:W-:Y:S02]  /*05a0*/  PRMT R5, R71, 0x7632, R5 ;  /* 0x0000763247057816 */ /* 0x002fe40000000005 */
[----:B------:R-:W-:-:S02]  /*05b0*/  PRMT R4, R64, 0x7632, R4 ;  /* 0x0000763240047816 */ /* 0x000fc40000000004 */
[----:B--2---:R-:W-:Y:S02]  /*05c0*/  PRMT R3, R65, 0x7632, R3 ;  /* 0x0000763241037816 */ /* 0x004fe40000000003 */
[----:B------:R-:W-:Y:S02]  /*05d0*/  PRMT R2, R66, 0x7632, R2 ;  /* 0x0000763242027816 */ /* 0x000fe40000000002 */
[----:B0-----:R-:W-:-:S07]  /*05e0*/  PRMT R0, R67, 0x7632, R0 ;  /* 0x0000763243007816 */ /* 0x001fce0000000000 */
.L_x_5098:
[----:B------:R-:W-:-:S06]  /*05f0*/  UIMAD.WIDE UR10, UR8, 0x4, UR20 ;  /* 0x00000004080a78a5 */ /* 0x000fcc000f8e0214 */
[----:B-1----:R-:W-:Y:S02]  /*0600*/  MOV R192, UR10 ;  /* 0x0000000a00c07c02 */ /* 0x002fe40008000f00 */
[----:B------:R-:W-:-:S05]  /*0610*/  MOV R193, UR11 ;  /* 0x0000000b00c17c02 */ /* 0x000fca0008000f00 */
[----:B------:R0:W2:Y:S01]  /*0620*/  LDG.E R192, desc[UR18][R192.64] ;  /* 0x00000012c0c07981 */ /* 0x0000a2000c1e1900 */
[----:B------:R-:W-:-:S06]  /*0630*/  UIMAD.WIDE UR10, UR8, 0x4, UR14 ;  /* 0x00000004080a78a5 */ /* 0x000fcc000f8e020e */
[----:B0-----:R-:W-:Y:S02]  /*0640*/  MOV R193, UR11 ;  /* 0x0000000b00c17c02 */ /* 0x001fe40008000f00 */
[----:B--2---:R-:W-:Y:S02]  /*0650*/  R2UR UR32, R192 ;  /* 0x00000000c02072ca */ /* 0x004fe400000e0000 */
[----:B------:R-:W-:-:S06]  /*0660*/  MOV R192, UR10 ;  /* 0x0000000a00c07c02 */ /* 0x000fcc0008000f00 */
[----:B------:R0:W2:Y:S01]  /*0670*/  LDG.E R192, desc[UR18][R192.64] ;  /* 0x00000012c0c07981 */ /* 0x0000a2000c1e1900 */
[----:B------:R-:W-:-:S06]  /*0680*/  UIMAD.WIDE UR10, UR8, 0x4, UR12 ;  /* 0x00000004080a78a5 */ /* 0x000fcc000f8e020c */
[----:B0-----:R-:W-:Y:S02]  /*0690*/  MOV R193, UR11 ;  /* 0x0000000b00c17c02 */ /* 0x001fe40008000f00 */
[----:B--2---:R-:W-:Y:S02]  /*06a0*/  R2UR UR33, R192 ;  /* 0x00000000c02172ca */ /* 0x004fe400000e0000 */
[----:B------:R-:W-:-:S06]  /*06b0*/  MOV R192, UR10 ;  /* 0x0000000a00c07c02 */ /* 0x000fcc0008000f00 */
[----:B------:R-:W2:Y:S05]  /*06c0*/  LDG.E R192, desc[UR18][R192.64] ;  /* 0x00000012c0c07981 */ /* 0x000eaa000c1e1900 */
[----:B------:R-:W-:Y:S01]  /*06d0*/  UISETP.GE.AND UP2, UPT, UR33, 0x1, UPT ;  /* 0x000000012100788c */ /* 0x000fe2000bf46270 */
[----:B--2---:R-:W-:Y:S02]  /*06e0*/  R2UR UR16, R192 ;  /* 0x00000000c01072ca */ /* 0x004fe400000e0000 */
[----:B------:R-:W-:-:S06]  /*06f0*/  CS2R R192, SRZ ;  /* 0x0000000000c07805 */ /* 0x000fcc000001ff00 */
[----:B-----5:R-:W-:Y:S07]  /*0700*/  BRA.U !UP2, `(.L_x_4963) ;  /* 0x000000190a107547 */ /* 0x020fee000b800000 */
[----:B------:R-:W0:Y:S01]  /*0710*/  S2R R207, SR_TID.X ;  /* 0x0000000000cf7919 */ /* 0x000e220000002100 */
[----:B------:R-:W-:Y:S01]  /*0720*/  UIMAD UR9, UR8, UR26, URZ ;  /* 0x0000001a080972a4 */ /* 0x000fe2000f8e02ff */
[----:B------:R-:W1:Y:S01]  /*0730*/  LDC.64 R204, c[0x0][0x3a8] ;  /* 0x0000ea00ffcc7b82 */ /* 0x000e620000000a00 */
[----:B------:R-:W-:Y:S02]  /*0740*/  USHF.R.S32.HI UR11, URZ, 0x1f, UR8 ;  /* 0x0000001fff0b7899 */ /* 0x000fe40008011408 */
[----:B------:R-:W-:Y:S02]  /*0750*/  USHF.R.S32.HI UR10, URZ, 0x1f, UR9 ;  /* 0x0000001fff0a7899 */ /* 0x000fe40008011409 */
[----:B------:R-:W-:Y:S02]  /*0760*/  ULEA UR29, UP0, UR8, UR22, 0x2 ;  /* 0x00000016081d7291 */ /* 0x000fe4000f8010ff */
[----:B------:R-:W-:Y:S01]  /*0770*/  ULEA.HI UR10, UR10, UR9, URZ, 0x3 ;  /* 0x000000090a0a7291 */ /* 0x000fe2000f8f18ff */
[----:B------:R-:W2:Y:S01]  /*0780*/  LDC.64 R2, c[0x0][0x428] ;  /* 0x00010a00ff027b82 */ /* 0x000ea20000000a00 */
[----:B------:R-:W-:-:S02]  /*0790*/  ULEA.HI.X UR9, UR8, UR23, UR11, 0x2, UP0 ;  /* 0x0000001708097291 */ /* 0x000fc400080f140b */
[----:B------:R-:W-:Y:S02]  /*07a0*/  MOV R218, UR29 ;  /* 0x0000001d00da7c02 */ /* 0x000fe40008000f00 */
[----:B------:R-:W-:Y:S02]  /*07b0*/  IMAD.U32 R0, RZ, RZ, UR10 ;  /* 0x0000000aff007e24 */ /* 0x000fe4000f8e00ff */
[----:B------:R-:W-:Y:S01]  /*07c0*/  MOV R219, UR9 ;  /* 0x0000000900db7c02 */ /* 0x000fe20008000f00 */
[----:B------:R-:W-:-:S04]  /*07d0*/  UIADD3 UR9, UPT, UPT, UR33, -0x1, URZ ;  /* 0xffffffff21097890 */ /* 0x000fc8000fffe0ff */
[----:B------:R-:W-:Y:S01]  /*07e0*/  UIMAD UR9, UR9, UR26, URZ ;  /* 0x0000001a090972a4 */ /* 0x000fe2000f8e02ff */
[----:B------:R-:W3:Y:S03]  /*07f0*/  LDG.E R218, desc[UR18][R218.64] ;  /* 0x00000012dada7981 */ /* 0x000ee6000c1e1900 */
[----:B------:R-:W-:-:S04]  /*0800*/  USHF.R.S32.HI UR10, URZ, 0x1f, UR9 ;  /* 0x0000001fff0a7899 */ /* 0x000fc80008011409 */
[----:B------:R-:W-:Y:S01]  /*0810*/  ULEA.HI UR10, UR10, UR9, URZ, 0x3 ;  /* 0x000000090a0a7291 */ /* 0x000fe2000f8f18ff */
[----:B0-----:R-:W-:-:S04]  /*0820*/  LEA.HI.SX32 R0, R0, R207, 0x1d ;  /* 0x000000cf00007211 */ /* 0x001fc800078feaff */
[C---:B------:R-:W-:Y:S02]  /*0830*/  IADD3 R228, PT, PT, R0.reuse, 0x100, RZ ;  /* 0x0000010000e47810 */ /* 0x040fe40007ffe0ff */
[----:B------:R-:W-:Y:S02]  /*0840*/  MOV R192, UR10 ;  /* 0x0000000a00c07c02 */ /* 0x000fe40008000f00 */
[----:B------:R-:W-:Y:S01]  /*0850*/  IADD3 R229, PT, PT, R0, 0x200, RZ ;  /* 0x0000020000e57810 */ /* 0x000fe20007ffe0ff */
[--C-:B-1----:R-:W-:Y:S01]  /*0860*/  IMAD.WIDE.U32 R6, R228, 0x20, R204.reuse ;  /* 0x00000020e4067825 */ /* 0x102fe200078e00cc */
[----:B------:R-:W-:Y:S02]  /*0870*/  LEA.HI.SX32 R207, R192, R207, 0x1d ;  /* 0x000000cfc0cf7211 */ /* 0x000fe400078feaff */
[C---:B------:R-:W-:Y:S01]  /*0880*/  IADD3 R230, PT, PT, R0.reuse, 0x300, RZ ;  /* 0x0000030000e67810 */ /* 0x040fe20007ffe0ff */
[----:B------:R-:W-:Y:S01]  /*0890*/  IMAD.WIDE.U32 R4, R0, 0x20, R204 ;  /* 0x0000002000047825 */ /* 0x000fe200078e00cc */
[----:B------:R-:W4:Y:S01]  /*08a0*/  LDG.E.128 R220, desc[UR18][R6.64] ;  /* 0x0000001206dc7981 */ /* 0x000f22000c1e1d00 */
[----:B------:R-:W-:-:S02]  /*08b0*/  IADD3 R197, PT, PT, R207, 0x100, RZ ;  /* 0x00000100cfc57810 */ /* 0x000fc40007ffe0ff */
[--C-:B------:R-:W-:Y:S01]  /*08c0*/  IMAD.WIDE.U32 R200, R229, 0x20, R204.reuse ;  /* 0x00000020e5c87825 */ /* 0x100fe200078e00cc */
[----:B------:R-:W4:Y:S03]  /*08d0*/  LDG.E.128 R208, desc[UR18][R4.64] ;  /* 0x0000001204d07981 */ /* 0x000f26000c1e1d00 */
[----:B------:R-:W-:Y:S01]  /*08e0*/  IMAD.WIDE.U32 R204, R230, 0x20, R204 ;  /* 0x00000020e6cc7825 */ /* 0x000fe200078e00cc */
[----:B------:R-:W4:Y:S03]  /*08f0*/  LDG.E.128 R12, desc[UR18][R200.64] ;  /* 0x00000012c80c7981 */ /* 0x000f26000c1e1d00 */
[----:B--2---:R-:W-:Y:S01]  /*0900*/  IMAD.WIDE.U32 R196, R197, 0x10, R2 ;  /* 0x00000010c5c47825 */ /* 0x004fe200078e0002 */
[----:B------:R-:W2:Y:S04]  /*0910*/  LDG.E.128 R232, desc[UR18][R4.64+0x10] ;  /* 0x0000101204e87981 */ /* 0x000ea8000c1e1d00 */
[----:B------:R-:W2:Y:S04]  /*0920*/  LDG.E.128 R224, desc[UR18][R6.64+0x10] ;  /* 0x0000101206e07981 */ /* 0x000ea8000c1e1d00 */
[----:B------:R0:W2:Y:S04]  /*0930*/  LDG.E.128 R8, desc[UR18][R200.64+0x10] ;  /* 0x00001012c8087981 */ /* 0x0000a8000c1e1d00 */
[----:B------:R-:W2:Y:S04]  /*0940*/  LDG.E.128 R212, desc[UR18][R204.64+0x10] ;  /* 0x00001012ccd47981 */ /* 0x000ea8000c1e1d00 */
[----:B------:R1:W2:Y:S01]  /*0950*/  LDG.E.128 R4, desc[UR18][R204.64] ;  /* 0x00000012cc047981 */ /* 0x0002a2000c1e1d00 */
[----:B0-----:R-:W-:-:S03]  /*0960*/  VIADD R201, R207, 0x200 ;  /* 0x00000200cfc97836 */ /* 0x001fc60000000000 */
[----:B------:R-:W2:Y:S01]  /*0970*/  LDG.E.128 R196, desc[UR18][R196.64] ;  /* 0x00000012c4c47981 */ /* 0x000ea2000c1e1d00 */
[----:B------:R-:W-:-:S06]  /*0980*/  IMAD.WIDE.U32 R200, R201, 0x10, R2 ;  /* 0x00000010c9c87825 */ /* 0x000fcc00078e0002 */
[----:B------:R-:W2:Y:S01]  /*0990*/  LDG.E.128 R200, desc[UR18][R200.64] ;  /* 0x00000012c8c87981 */ /* 0x000ea2000c1e1d00 */
[----:B------:R-:W-:-:S06]  /*09a0*/  IMAD.WIDE.U32 R192, R207, 0x10, R2 ;  /* 0x00000010cfc07825 */ /* 0x000fcc00078e0002 */
[----:B------:R-:W2:Y:S01]  /*09b0*/  LDG.E.128 R192, desc[UR18][R192.64] ;  /* 0x00000012c0c07981 */ /* 0x000ea2000c1e1d00 */
[----:B-1----:R-:W-:-:S05]  /*09c0*/  IADD3 R205, PT, PT, R207, 0x300, RZ ;  /* 0x00000300cfcd7810 */ /* 0x002fca0007ffe0ff */
[----:B------:R-:W-:-:S06]  /*09d0*/  IMAD.WIDE.U32 R204, R205, 0x10, R2 ;  /* 0x00000010cdcc7825 */ /* 0x000fcc00078e0002 */
[----:B------:R-:W2:Y:S01]  /*09e0*/  LDG.E.128 R204, desc[UR18][R204.64] ;  /* 0x00000012cccc7981 */ /* 0x000ea2000c1e1d00 */
[----:B------:R-:W-:-:S04]  /*09f0*/  UISETP.NE.U32.AND UP0, UPT, UR4, URZ, UPT ;  /* 0x000000ff0400728c */ /* 0x000fc8000bf05070 */
[----:B------:R-:W-:-:S06]  /*0a00*/  UISETP.NE.AND.EX UP0, UPT, UR5, URZ, UPT, UP0 ;  /* 0x000000ff0500728c */ /* 0x000fcc000bf05300 */
[----:B------:R-:W-:-:S13]  /*0a10*/  PLOP3.LUT P0, PT, PT, PT, UP0, 0x80, 0x8 ;  /* 0x000000000008781c */ /* 0x000fda0003f0f008 */
[----:B------:R-:W0:Y:S01]  /*0a20*/  @P0 LDC.64 R216, c[0x0][0x438] ;  /* 0x00010e00ffd80b82 */ /* 0x000e220000000a00 */
[----:B------:R-:W-:Y:S02]  /*0a30*/  ISETP.NE.AND P1, PT, RZ, UR27, PT ;  /* 0x0000001bff007c0c */ /* 0x000fe4000bf25270 */
[----:B-----5:R-:W-:Y:S01]  /*0a40*/  PRMT R241, R55, 0x7632, R241 ;  /* 0x0000763237f17816 */ /* 0x020fe200000000f1 */
[----:B0-----:R-:W-:-:S04]  /*0a50*/  @P0 IMAD.WIDE.U32 R216, R0, 0x20, R216 ;  /* 0x0000002000d80825 */ /* 0x001fc800078e00d8 */
[----:B------:R-:W-:Y:S01]  /*0a60*/  IMAD.U32 R241, R241, 0x10000, RZ ;  /* 0x00010000f1f17824 */ /* 0x000fe200078e00ff */
[----:B------:R-:W5:Y:S04]  /*0a70*/  @P0 LDG.E.128 R44, desc[UR18][R216.64] ;  /* 0x00000012d82c0981 */ /* 0x000f68000c1e1d00 */
[----:B------:R0:W5:Y:S02]  /*0a80*/  @P0 LDG.E.128 R40, desc[UR18][R216.64+0x10] ;  /* 0x00001012d8280981 */ /* 0x000164000c1e1d00 */
[----:B0-----:R-:W-:-:S04]  /*0a90*/  PRMT R216, R50, 0x7632, R216 ;  /* 0x0000763232d87816 */ /* 0x001fc800000000d8 */
[----:B------:R-:W-:Y:S02]  /*0aa0*/  SHF.L.U32 R216, R216, 0x10, RZ ;  /* 0x00000010d8d87819 */ /* 0x000fe400000006ff */
[----:B------:R-:W-:-:S05]  /*0ab0*/  PRMT R243, R51, 0x7632, R243 ;  /* 0x0000763233f37816 */ /* 0x000fca00000000f3 */
[----:B------:R-:W-:Y:S01]  /*0ac0*/  IMAD.U32 R243, R243, 0x10000, RZ ;  /* 0x00010000f3f37824 */ /* 0x000fe200078e00ff */
[----:B---3--:R-:W-:Y:S02]  /*0ad0*/  FSEL R3, R218, RZ, !P1 ;  /* 0x000000ffda037208 */ /* 0x008fe40004800000 */
[----:B------:R-:W0:Y:S03]  /*0ae0*/  @P0 LDC.64 R218, c[0x0][0x438] ;  /* 0x00010e00ffda0b82 */ /* 0x000e260000000a00 */
[C---:B----4-:R-:W-:Y:S01]  /*0af0*/  FADD.FTZ R246, -R3.reuse, R222 ;  /* 0x000000de03f67221 */ /* 0x050fe20000010100 */
[----:B------:R-:W-:-:S04]  /*0b00*/  FADD.FTZ R0, -R3, R223 ;  /* 0x000000df03007221 */ /* 0x000fc80000010100 */
[----:B------:R-:W1:Y:S01]  /*0b10*/  @P0 LDC.64 R222, c[0x0][0x438] ;  /* 0x00010e00ffde0b82 */ /* 0x000e620000000a00 */
[C---:B------:R-:W-:Y:S01]  /*0b20*/  FADD.FTZ R231, -R3.reuse, R209 ;  /* 0x000000d103e77221 */ /* 0x040fe20000010100 */
[C---:B------:R-:W-:Y:S01]  /*0b30*/  FADD.FTZ R209, -R3.reuse, R13 ;  /* 0x0000000d03d17221 */ /* 0x040fe20000010100 */
[C---:B------:R-:W-:Y:S01]  /*0b40*/  FADD.FTZ R251, -R3.reuse, R208 ;  /* 0x000000d003fb7221 */ /* 0x040fe20000010100 */
[C---:B------:R-:W-:Y:S01]  /*0b50*/  FADD.FTZ R247, -R3.reuse, R220 ;  /* 0x000000dc03f77221 */ /* 0x040fe20000010100 */
[C---:B------:R-:W-:Y:S01]  /*0b60*/  FADD.FTZ R2, -R3.reuse, R221 ;  /* 0x000000dd03027221 */ /* 0x040fe20000010100 */
[C---:B--2---:R-:W-:Y:S01]  /*0b70*/  FADD.FTZ R13, -R3.reuse, R9 ;  /* 0x00000009030d7221 */ /* 0x044fe20000010100 */
[C---:B------:R-:W-:Y:S01]  /*0b80*/  FADD.FTZ R242, -R3.reuse, R227 ;  /* 0x000000e303f27221 */ /* 0x040fe20000010100 */
[C---:B------:R-:W-:Y:S01]  /*0b90*/  FADD.FTZ R208, -R3.reuse, R233 ;  /* 0x000000e903d07221 */ /* 0x040fe20000010100 */
[----:B------:R-:W2:Y:S01]  /*0ba0*/  @P0 LDC.64 R220, c[0x0][0x438] ;  /* 0x00010e00ffdc0b82 */ /* 0x000ea20000000a00 */
[C---:B------:R-:W-:Y:S01]  /*0bb0*/  FADD.FTZ R9, -R3.reuse, R5 ;  /* 0x0000000503097221 */ /* 0x040fe20000010100 */
[----:B------:R-:W-:Y:S01]  /*0bc0*/  FADD.FTZ R5, -R3, R213 ;  /* 0x000000d503057221 */ /* 0x000fe20000010100 */
[----:B------:R-:W-:Y:S01]  /*0bd0*/  FMUL.FTZ R213, R0, UR32 ;  /* 0x0000002000d57c20 */ /* 0x000fe20008410000 */
[----:B------:R-:W-:Y:S01]  /*0be0*/  PRMT R0, R199, 0x7632, R0 ;  /* 0x00007632c7007816 */ /* 0x000fe20000000000 */
[----:B------:R-:W-:-:S03]  /*0bf0*/  FMUL.FTZ R242, R242, UR32 ;  /* 0x00000020f2f27c20 */ /* 0x000fc60008410000 */
[----:B------:R-:W-:Y:S01]  /*0c00*/  SHF.L.U32 R0, R0, 0x10, RZ ;  /* 0x0000001000007819 */ /* 0x000fe200000006ff */
[----:B------:R-:W-:Y:S01]  /*0c10*/  FMUL.FTZ R217, R208, UR32 ;  /* 0x00000020d0d97c20 */ /* 0x000fe20008410000 */
[----:B------:R-:W-:-:S03]  /*0c20*/  PRMT R208, R56, 0x7632, R208 ;  /* 0x0000763238d07816 */ /* 0x000fc600000000d0 */
[-C--:B------:R-:W-:Y:S01]  /*0c30*/  FMUL.FTZ R241, R241, R0.reuse ;  /* 0x00000000f1f17220 */ /* 0x080fe20000410000 */
[--C-:B------:R-:W-:Y:S01]  /*0c40*/  FADD.FTZ R163, R163, R0.reuse ;  /* 0x00000000a3a37221 */ /* 0x100fe20000010000 */
[----:B------:R-:W-:Y:S01]  /*0c50*/  FFMA.FTZ R95, R242, R0, R95 ;  /* 0x00000000f25f7223 */ /* 0x000fe2000001005f */
[----:B------:R-:W-:Y:S01]  /*0c60*/  PRMT R0, R200, 0x7632, R0 ;  /* 0x00007632c8007816 */ /* 0x000fe20000000000 */
[----:B-1----:R-:W-:Y:S01]  /*0c70*/  @P0 IMAD.WIDE.U32 R222, R230, 0x20, R222 ;  /* 0x00000020e6de0825 */ /* 0x002fe200078e00de */
[----:B------:R-:W-:-:S03]  /*0c80*/  SHF.L.U32 R208, R208, 0x10, RZ ;  /* 0x00000010d0d07819 */ /* 0x000fc600000006ff */
[----:B------:R-:W-:Y:S01]  /*0c90*/  FMUL.FTZ R209, R209, UR32 ;  /* 0x00000020d1d17c20 */ /* 0x000fe20008410000 */
[----:B------:R-:W-:Y:S01]  /*0ca0*/  SHF.L.U32 R0, R0, 0x10, RZ ;  /* 0x0000001000007819 */ /* 0x000fe200000006ff */
[----:B------:R-:W5:Y:S01]  /*0cb0*/  @P0 LDG.E.128 R20, desc[UR18][R222.64] ;  /* 0x00000012de140981 */ /* 0x000f62000c1e1d00 */
[----:B------:R-:W-:-:S03]  /*0cc0*/  FADD.FTZ R15, -R3, R15 ;  /* 0x0000000f030f7221 */ /* 0x000fc60000010100 */
[-C--:B------:R-:W-:Y:S01]  /*0cd0*/  FMUL.FTZ R208, R208, R0.reuse ;  /* 0x00000000d0d07220 */ /* 0x080fe20000410000 */
[----:B------:R1:W5:Y:S01]  /*0ce0*/  @P0 LDG.E.128 R16, desc[UR18][R222.64+0x10] ;  /* 0x00001012de100981 */ /* 0x000362000c1e1d00 */
[----:B------:R-:W-:Y:S01]  /*0cf0*/  FFMA.FTZ R97, R209, R0, R97 ;  /* 0x00000000d1617223 */ /* 0x000fe20000010061 */
[--C-:B------:R-:W-:Y:S01]  /*0d00*/  FADD.FTZ R157, R157, R0.reuse ;  /* 0x000000009d9d7221 */ /* 0x100fe20000010000 */
[----:B------:R-:W-:Y:S01]  /*0d10*/  PRMT R0, R201, 0x7632, R0 ;  /* 0x00007632c9007816 */ /* 0x000fe20000000000 */
[----:B------:R-:W-:Y:S01]  /*0d20*/  FMUL.FTZ R15, R15, UR32 ;  /* 0x000000200f0f7c20 */ /* 0x000fe20008410000 */
[----:B-1----:R-:W-:Y:S02]  /*0d30*/  PRMT R223, R57, 0x7632, R223 ;  /* 0x0000763239df7816 */ /* 0x002fe400000000df */
[----:B------:R-:W-:Y:S02]  /*0d40*/  SHF.L.U32 R0, R0, 0x10, RZ ;  /* 0x0000001000007819 */ /* 0x000fe400000006ff */
[----:B------:R-:W-:Y:S01]  /*0d50*/  SHF.L.U32 R223, R223, 0x10, RZ ;  /* 0x00000010dfdf7819 */ /* 0x000fe200000006ff */
[C---:B------:R-:W-:Y:S01]  /*0d60*/  FADD.FTZ R248, -R3.reuse, R234 ;  /* 0x000000ea03f87221 */ /* 0x040fe20000010100 */
[C---:B------:R-:W-:Y:S01]  /*0d70*/  FADD.FTZ R234, -R3.reuse, R14 ;  /* 0x0000000e03ea7221 */ /* 0x040fe20000010100 */
[C---:B------:R-:W-:Y:S01]  /*0d80*/  FADD.FTZ R233, -R3.reuse, R12 ;  /* 0x0000000c03e97221 */ /* 0x040fe20000010100 */
[C---:B------:R-:W-:Y:S01]  /*0d90*/  FADD.FTZ R237, -R3.reuse, R4 ;  /* 0x0000000403ed7221 */ /* 0x040fe20000010100 */
[----:B------:R-:W-:Y:S01]  /*0da0*/  FADD.FTZ R238, -R3, R6 ;  /* 0x0000000603ee7221 */ /* 0x000fe20000010100 */
[----:B--2---:R-:W-:-:S04]  /*0db0*/  @P0 IMAD.WIDE.U32 R220, R229, 0x20, R220 ;  /* 0x00000020e5dc0825 */ /* 0x004fc800078e00dc */
[-C--:B------:R-:W-:Y:S01]  /*0dc0*/  FMUL.FTZ R14, R223, R0.reuse ;  /* 0x00000000df0e7220 */ /* 0x080fe20000410000 */
[----:B------:R-:W-:Y:S01]  /*0dd0*/  FFMA.FTZ R99, R15, R0, R99 ;  /* 0x000000000f637223 */ /* 0x000fe20000010063 */
[----:B------:R-:W-:Y:S01]  /*0de0*/  FADD.FTZ R159, R159, R0 ;  /* 0x000000009f9f7221 */ /* 0x000fe20000010000 */
[----:B------:R-:W-:Y:S01]  /*0df0*/  PRMT R6, R48, 0x7632, R6 ;  /* 0x0000763230067816 */ /* 0x000fe20000000006 */
[----:B------:R-:W-:Y:S01]  /*0e00*/  FADD.FTZ R244, -R3, R235 ;  /* 0x000000eb03f47221 */ /* 0x000fe20000010100 */
[----:B------:R-:W-:Y:S01]  /*0e10*/  PRMT R4, R192, 0x7632, R4 ;  /* 0x00007632c0047816 */ /* 0x000fe20000000004 */
[----:B0-----:R-:W-:Y:S01]  /*0e20*/  @P0 IMAD.WIDE.U32 R218, R228, 0x20, R218 ;  /* 0x00000020e4da0825 */ /* 0x001fe200078e00da */
[----:B------:R-:W-:-:S03]  /*0e30*/  PRMT R12, R58, 0x7632, R12 ;  /* 0x000076323a0c7816 */ /* 0x000fc6000000000c */
[C---:B------:R-:W-:Y:S01]  /*0e40*/  FADD.FTZ R236, -R3.reuse, R10 ;  /* 0x0000000a03ec7221 */ /* 0x040fe20000010100 */
[----:B------:R-:W-:Y:S01]  /*0e50*/  PRMT R0, R202, 0x7632, R0 ;  /* 0x00007632ca007816 */ /* 0x000fe20000000000 */
[C---:B------:R-:W-:Y:S01]  /*0e60*/  FADD.FTZ R235, -R3.reuse, R8 ;  /* 0x0000000803eb7221 */ /* 0x040fe20000010100 */
[----:B------:R-:W5:Y:S01]  /*0e70*/  @P0 LDG.E.128 R28, desc[UR18][R220.64] ;  /* 0x00000012dc1c0981 */ /* 0x000f62000c1e1d00 */
[----:B------:R-:W-:Y:S01]  /*0e80*/  SHF.L.U32 R6, R6, 0x10, RZ ;  /* 0x0000001006067819 */ /* 0x000fe200000006ff */
[----:B------:R-:W-:Y:S01]  /*0e90*/  FADD.FTZ R250, -R3, R210 ;  /* 0x000000d203fa7221 */ /* 0x000fe20000010100 */
[----:B------:R-:W-:Y:S01]  /*0ea0*/  SHF.L.U32 R4, R4, 0x10, RZ ;  /* 0x0000001004047819 */ /* 0x000fe200000006ff */
[----:B------:R0:W5:Y:S01]  /*0eb0*/  @P0 LDG.E.128 R24, desc[UR18][R220.64+0x10] ;  /* 0x00001012dc180981 */ /* 0x000162000c1e1d00 */
[----:B------:R-:W-:Y:S01]  /*0ec0*/  SHF.L.U32 R12, R12, 0x10, RZ ;  /* 0x000000100c0c7819 */ /* 0x000fe200000006ff */
[----:B------:R-:W-:Y:S01]  /*0ed0*/  FMUL.FTZ R13, R13, UR32 ;  /* 0x000000200d0d7c20 */ /* 0x000fe20008410000 */
[----:B------:R-:W-:Y:S01]  /*0ee0*/  SHF.L.U32 R0, R0, 0x10, RZ ;  /* 0x0000001000007819 */ /* 0x000fe200000006ff */
[----:B------:R-:W-:Y:S01]  /*0ef0*/  FADD.FTZ R210, -R3, R211 ;  /* 0x000000d303d27221 */ /* 0x000fe20000010100 */
[----:B------:R-:W-:Y:S01]  /*0f00*/  PRMT R10, R49, 0x7632, R10 ;  /* 0x00007632310a7816 */ /* 0x000fe2000000000a */
[----:B------:R-:W5:Y:S01]  /*0f10*/  @P0 LDG.E.128 R36, desc[UR18][R218.64] ;  /* 0x00000012da240981 */ /* 0x000f62000c1e1d00 */
[----:B------:R-:W-:Y:S01]  /*0f20*/  PRMT R8, R193, 0x7632, R8 ;  /* 0x00007632c1087816 */ /* 0x000fe20000000008 */
[----:B0-----:R-:W-:-:S02]  /*0f30*/  FMUL.FTZ R221, R231, UR32 ;  /* 0x00000020e7dd7c20 */ /* 0x001fc40008410000 */
[----:B------:R0:W5:Y:S01]  /*0f40*/  @P0 LDG.E.128 R32, desc[UR18][R218.64+0x10] ;  /* 0x00001012da200981 */ /* 0x000162000c1e1d00 */
[----:B------:R-:W-:Y:S01]  /*0f50*/  SHF.L.U32 R8, R8, 0x10, RZ ;  /* 0x0000001008087819 */ /* 0x000fe200000006ff */
[----:B------:R-:W-:Y:S01]  /*0f60*/  FADD.FTZ R173, R173, R4 ;  /* 0x00000004adad7221 */ /* 0x000fe20000010000 */
[----:B------:R-:W-:Y:S01]  /*0f70*/  FFMA.FTZ R81, R221, R4, R81 ;  /* 0x00000004dd517223 */ /* 0x000fe20000010051 */
[-C--:B------:R-:W-:Y:S01]  /*0f80*/  FMUL.FTZ R12, R12, R0.reuse ;  /* 0x000000000c0c7220 */ /* 0x080fe20000410000 */
[--C-:B------:R-:W-:Y:S01]  /*0f90*/  FADD.FTZ R153, R153, R0.reuse ;  /* 0x0000000099997221 */ /* 0x100fe20000010000 */
[----:B------:R-:W-:Y:S01]  /*0fa0*/  FFMA.FTZ R101, R13, R0, R101 ;  /* 0x000000000d657223 */ /* 0x000fe20000010065 */
[----:B------:R-:W-:Y:S01]  /*0fb0*/  FMUL.FTZ R220, R210, UR32 ;  /* 0x00000020d2dc7c20 */ /* 0x000fe20008410000 */
[----:B------:R-:W-:Y:S02]  /*0fc0*/  PRMT R0, R203, 0x7632, R0 ;  /* 0x00007632cb007816 */ /* 0x000fe40000000000 */
[----:B0-----:R-:W-:Y:S01]  /*0fd0*/  SHF.L.U32 R218, R10, 0x10, RZ ;  /* 0x000000100ada7819 */ /* 0x001fe200000006ff */
[----:B------:R-:W-:Y:S01]  /*0fe0*/  FMUL.FTZ R219, R6, R4 ;  /* 0x0000000406db7220 */ /* 0x000fe20000410000 */
[----:B------:R-:W-:Y:S01]  /*0ff0*/  PRMT R4, R194, 0x7632, R4 ;  /* 0x00007632c2047816 */ /* 0x000fe20000000004 */
[----:B------:R-:W-:Y:S01]  /*1000*/  FADD.FTZ R11, -R3, R11 ;  /* 0x0000000b030b7221 */ /* 0x000fe20000010100 */
[----:B------:R-:W-:Y:S01]  /*1010*/  PRMT R10, R59, 0x7632, R10 ;  /* 0x000076323b0a7816 */ /* 0x000fe2000000000a */
[-C--:B------:R-:W-:Y:S01]  /*1020*/  FMUL.FTZ R218, R218, R8.reuse ;  /* 0x00000008dada7220 */ /* 0x080fe20000410000 */
[----:B------:R-:W-:Y:S01]  /*1030*/  FFMA.FTZ R83, R220, R8, R83 ;  /* 0x00000008dc537223 */ /* 0x000fe20000010053 */
[--C-:B------:R-:W-:Y:S01]  /*1040*/  FADD.FTZ R175, R175, R8.reuse ;  /* 0x00000008afaf7221 */ /* 0x100fe20000010000 */
[----:B------:R-:W-:Y:S01]  /*1050*/  SHF.L.U32 R6, R4, 0x10, RZ ;  /* 0x0000001004067819 */ /* 0x000fe200000006ff */
[----:B------:R-:W-:Y:S01]  /*1060*/  IMAD.U32 R10, R10, 0x10000, RZ ;  /* 0x000100000a0a7824 */ /* 0x000fe200078e00ff */
[----:B------:R-:W-:Y:S01]  /*1070*/  SHF.L.U32 R0, R0, 0x10, RZ ;  /* 0x0000001000007819 */ /* 0x000fe200000006ff */
[----:B------:R-:W-:Y:S01]  /*1080*/  FMUL.FTZ R11, R11, UR32 ;  /* 0x000000200b0b7c20 */ /* 0x000fe20008410000 */
[----:B------:R-:W-:Y:S01]  /*1090*/  PRMT R8, R195, 0x7632, R8 ;  /* 0x00007632c3087816 */ /* 0x000fe20000000008 */
[----:B------:R-:W-:Y:S01]  /*10a0*/  FADD.FTZ R240, -R3, R214 ;  /* 0x000000d603f07221 */ /* 0x000fe20000010100 */
[-C--:B------:R-:W-:Y:S01]  /*10b0*/  FMUL.FTZ R216, R216, R6.reuse ;  /* 0x00000006d8d87220 */ /* 0x080fe20000410000 */
[----:B------:R-:W-:Y:S01]  /*10c0*/  FADD.FTZ R169, R169, R6 ;  /* 0x00000006a9a97221 */ /* 0x000fe20000010000 */
[----:B------:R-:W-:Y:S01]  /*10d0*/  SHF.L.U32 R4, R8, 0x10, RZ ;  /* 0x0000001008047819 */ /* 0x000fe200000006ff */
[----:B------:R-:W-:Y:S01]  /*10e0*/  FFMA.FTZ R85, R217, R6, R85 ;  /* 0x00000006d9557223 */ /* 0x000fe20000010055 */
[-C--:B------:R-:W-:Y:S01]  /*10f0*/  FMUL.FTZ R10, R10, R0.reuse ;  /* 0x000000000a0a7220 */ /* 0x080fe20000410000 */
[----:B------:R-:W-:Y:S01]  /*1100*/  FADD.FTZ R155, R155, R0 ;  /* 0x000000009b9b7221 */ /* 0x000fe20000010000 */
[----:B------:R-:W-:Y:S01]  /*1110*/  FFMA.FTZ R103, R11, R0, R103 ;  /* 0x000000000b677223 */ /* 0x000fe20000010067 */
[----:B------:R-:W-:-:S02]  /*1120*/  PRMT R214, R52, 0x7632, R214 ;  /* 0x0000763234d67816 */ /* 0x000fc400000000d6 */
[----:B------:R-:W-:Y:S02]  /*1130*/  PRMT R6, R196, 0x7632, R6 ;  /* 0x00007632c4067816 */ /* 0x000fe40000000006 */
[----:B------:R-:W-:Y:S02]  /*1140*/  PRMT R8, R60, 0x7632, R8 ;  /* 0x000076323c087816 */ /* 0x000fe40000000008 */
[----:B------:R-:W-:Y:S01]  /*1150*/  PRMT R0, R204, 0x7632, R0 ;  /* 0x00007632cc007816 */ /* 0x000fe20000000000 */
        /* <DEDUP_REMOVED lines=8> */
[----:B------:R-:W-:Y:S01]  /*11e0*/  FMUL.FTZ R244, R244, UR32 ;  /* 0x00000020f4f47c20 */ /* 0x000fe20008410000 */
[----:B------:R-:W-:Y:S01]  /*11f0*/  SHF.L.U32 R6, R6, 0x10, RZ ;  /* 0x0000001006067819 */ /* 0x000fe200000006ff */
[----:B------:R-:W-:Y:S01]  /*1200*/  FMUL.FTZ R215, R2, UR32 ;  /* 0x0000002002d77c20 */ /* 0x000fe20008410000 */
[----:B------:R-:W-:Y:S01]  /*1210*/  SHF.L.U32 R8, R8, 0x10, RZ ;  /* 0x0000001008087819 */ /* 0x000fe200000006ff */
[----:B------:R-:W-:Y:S01]  /*1220*/  FMUL.FTZ R9, R9, UR32 ;  /* 0x0000002009097c20 */ /* 0x000fe20008410000 */
[----:B------:R-:W-:Y:S01]  /*1230*/  SHF.L.U32 R0, R0, 0x10, RZ ;  /* 0x0000001000007819 */ /* 0x000fe200000006ff */
[-C--:B------:R-:W-:Y:S01]  /*1240*/  FMUL.FTZ R243, R243, R4.reuse ;  /* 0x00000004f3f37220 */ /* 0x080fe20000410000 */
[----:B------:R-:W-:Y:S01]  /*1250*/  FADD.FTZ R171, R171, R4 ;  /* 0x00000004abab7221 */ /* 0x000fe20000010000 */
[----:B------:R-:W-:Y:S01]  /*1260*/  FFMA.FTZ R87, R244, R4, R87 ;  /* 0x00000004f4577223 */ /* 0x000fe20000010057 */
[-C--:B------:R-:W-:Y:S01]  /*1270*/  FMUL.FTZ R214, R214, R6.reuse ;  /* 0x00000006d6d67220 */ /* 0x080fe20000410000 */
[----:B------:R-:W-:Y:S01]  /*1280*/  FFMA.FTZ R89, R215, R6, R89 ;  /* 0x00000006d7597223 */ /* 0x000fe20000010059 */
[----:B------:R-:W-:Y:S01]  /*1290*/  FADD.FTZ R165, R165, R6 ;  /* 0x00000006a5a57221 */ /* 0x000fe20000010000 */
[-C--:B------:R-:W-:Y:S01]  /*12a0*/  FMUL.FTZ R8, R8, R0.reuse ;  /* 0x0000000008087220 */ /* 0x080fe20000410000 */
[----:B------:R-:W-:Y:S01]  /*12b0*/  FFMA.FTZ R105, R9, R0, R105 ;  /* 0x0000000009697223 */ /* 0x000fe20000010069 */
[----:B------:R-:W-:Y:S01]  /*12c0*/  FADD.FTZ R149, R149, R0 ;  /* 0x0000000095957221 */ /* 0x000fe20000010000 */
[----:B------:R-:W-:-:S02]  /*12d0*/  PRMT R210, R54, 0x7632, R210 ;  /* 0x0000763236d27816 */ /* 0x000fc400000000d2 */
[----:B------:R-:W-:Y:S02]  /*12e0*/  PRMT R4, R198, 0x7632, R4 ;  /* 0x00007632c6047816 */ /* 0x000fe40000000004 */
[----:B------:R-:W-:Y:S02]  /*12f0*/  PRMT R6, R61, 0x7632, R6 ;  /* 0x000076323d067816 */ /* 0x000fe40000000006 */
[----:B------:R-:W-:Y:S01]  /*1300*/  PRMT R0, R205, 0x7632, R0 ;  /* 0x00007632cd007816 */ /* 0x000fe20000000000 */
[----:B------:R-:W-:Y:S01]  /*1310*/  FMUL.FTZ R211, R211, UR32 ;  /* 0x00000020d3d37c20 */ /* 0x000fe20008410000 */
[----:B------:R-:W-:Y:S01]  /*1320*/  SHF.L.U32 R210, R210, 0x10, RZ ;  /* 0x00000010d2d27819 */ /* 0x000fe200000006ff */
[----:B------:R-:W-:Y:S01]  /*1330*/  FMUL.FTZ R7, R7, UR32 ;  /* 0x0000002007077c20 */ /* 0x000fe20008410000 */
[----:B------:R-:W-:Y:S02]  /*1340*/  SHF.L.U32 R4, R4, 0x10, RZ ;  /* 0x0000001004047819 */ /* 0x000fe400000006ff */
[----:B------:R-:W-:-:S02]  /*1350*/  SHF.L.U32 R6, R6, 0x10, RZ ;  /* 0x0000001006067819 */ /* 0x000fc400000006ff */
[----:B------:R-:W-:Y:S01]  /*1360*/  SHF.L.U32 R0, R0, 0x10, RZ ;  /* 0x0000001000007819 */ /* 0x000fe200000006ff */
[-C--:B------:R-:W-:Y:S01]  /*1370*/  FMUL.FTZ R210, R210, R4.reuse ;  /* 0x00000004d2d27220 */ /* 0x080fe20000410000 */
[----:B------:R-:W-:Y:S01]  /*1380*/  FADD.FTZ R161, R161, R4 ;  /* 0x00000004a1a17221 */ /* 0x000fe20000010000 */
[----:B------:R-:W-:Y:S01]  /*1390*/  FFMA.FTZ R93, R211, R4, R93 ;  /* 0x00000004d35d7223 */ /* 0x000fe2000001005d */
[----:B------:R-:W-:Y:S01]  /*13a0*/  PRMT R212, R53, 0x7632, R212 ;  /* 0x0000763235d47816 */ /* 0x000fe200000000d4 */
[-C--:B------:R-:W-:Y:S01]  /*13b0*/  FMUL.FTZ R6, R6, R0.reuse ;  /* 0x0000000006067220 */ /* 0x080fe20000410000 */
[----:B------:R-:W-:Y:S01]  /*13c0*/  FFMA.FTZ R107, R7, R0, R107 ;  /* 0x00000000076b7223 */ /* 0x000fe2000001006b */
[----:B------:R-:W-:Y:S01]  /*13d0*/  FADD.FTZ R151, R151, R0 ;  /* 0x0000000097977221 */ /* 0x000fe20000010000 */
[----:B------:R-:W-:Y:S02]  /*13e0*/  PRMT R2, R197, 0x7632, R2 ;  /* 0x00007632c5027816 */ /* 0x000fe40000000002 */
[----:B------:R-:W-:-:S02]  /*13f0*/  PRMT R4, R62, 0x7632, R4 ;  /* 0x000076323e047816 */ /* 0x000fc40000000004 */
[----:B------:R-:W-:Y:S01]  /*1400*/  PRMT R0, R206, 0x7632, R0 ;  /* 0x00007632ce007816 */ /* 0x000fe20000000000 */
[----:B------:R-:W-:Y:S01]  /*1410*/  FMUL.FTZ R5, R5, UR32 ;  /* 0x0000002005057c20 */ /* 0x000fe20008410000 */
[----:B------:R-:W-:Y:S02]  /*1420*/  SHF.L.U32 R212, R212, 0x10, RZ ;  /* 0x00000010d4d47819 */ /* 0x000fe400000006ff */
[----:B------:R-:W-:Y:S02]  /*1430*/  SHF.L.U32 R2, R2, 0x10, RZ ;  /* 0x0000001002027819 */ /* 0x000fe400000006ff */
[----:B------:R-:W-:Y:S02]  /*1440*/  SHF.L.U32 R4, R4, 0x10, RZ ;  /* 0x0000001004047819 */ /* 0x000fe400000006ff */
[----:B------:R-:W-:Y:S01]  /*1450*/  SHF.L.U32 R0, R0, 0x10, RZ ;  /* 0x0000001000007819 */ /* 0x000fe200000006ff */
[-C--:B------:R-:W-:Y:S01]  /*1460*/  FMUL.FTZ R212, R212, R2.reuse ;  /* 0x00000002d4d47220 */ /* 0x080fe20000410000 */
[----:B------:R-:W-:Y:S01]  /*1470*/  FFMA.FTZ R91, R213, R2, R91 ;  /* 0x00000002d55b7223 */ /* 0x000fe2000001005b */
[--C-:B------:R-:W-:Y:S01]  /*1480*/  FADD.FTZ R167, R167, R2.reuse ;  /* 0x00000002a7a77221 */ /* 0x100fe20000010000 */
[----:B------:R-:W-:Y:S01]  /*1490*/  PRMT R2, R63, 0x7632, R2 ;  /* 0x000076323f027816 */ /* 0x000fe20000000002 */
[-C--:B------:R-:W-:Y:S01]  /*14a0*/  FMUL.FTZ R4, R4, R0.reuse ;  /* 0x0000000004047220 */ /* 0x080fe20000410000 */
[----:B------:R-:W-:Y:S01]  /*14b0*/  FFMA.FTZ R109, R5, R0, R109 ;  /* 0x00000000056d7223 */ /* 0x000fe2000001006d */
[--C-:B------:R-:W-:Y:S01]  /*14c0*/  FADD.FTZ R145, R145, R0.reuse ;  /* 0x0000000091917221 */ /* 0x100fe20000010000 */
[----:B------:R-:W-:Y:S01]  /*14d0*/  PRMT R0, R207, 0x7632, R0 ;  /* 0x00007632cf007816 */ /* 0x000fe20000000000 */
[----:B------:R-:W-:-:S02]  /*14e0*/  IMAD.U32 R2, R2, 0x10000, RZ ;  /* 0x0001000002027824 */ /* 0x000fc400078e00ff */
[----:B------:R-:W-:Y:S01]  /*14f0*/  FMUL.FTZ R3, R3, UR32 ;  /* 0x0000002003037c20 */ /* 0x000fe20008410000 */
[----:B------:R-:W-:Y:S02]  /*1500*/  SHF.L.U32 R0, R0, 0x10, RZ ;  /* 0x0000001000007819 */ /* 0x000fe400000006ff */
[----:B------:R-:W-:Y:S02]  /*1510*/  SHF.L.U32 R192, R192, 0x10, RZ ;  /* 0x00000010c0c07819 */ /* 0x000fe400000006ff */
[----:B------:R-:W-:Y:S01]  /*1520*/  SHF.L.U32 R222, R48, 0x10, RZ ;  /* 0x0000001030de7819 */ /* 0x000fe200000006ff */
[-C--:B------:R-:W-:Y:S01]  /*1530*/  FMUL.FTZ R2, R2, R0.reuse ;  /* 0x0000000002027220 */ /* 0x080fe20000410000 */
[----:B------:R-:W-:Y:S01]  /*1540*/  FFMA.FTZ R111, R3, R0, R111 ;  /* 0x00000000036f7223 */ /* 0x000fe2000001006f */
[----:B------:R-:W-:Y:S01]  /*1550*/  FADD.FTZ R147, R147, R0 ;  /* 0x0000000093937221 */ /* 0x000fe20000010000 */
[----:B------:R-:W-:Y:S01]  /*1560*/  FMUL.FTZ R0, R251, UR32 ;  /* 0x00000020fb007c20 */ /* 0x000fe20008410000 */
[----:B------:R-:W-:Y:S01]  /*1570*/  FADD.FTZ R172, R172, R192 ;  /* 0x000000c0acac7221 */ /* 0x000fe20000010000 */
[-C--:B------:R-:W-:Y:S01]  /*1580*/  FMUL.FTZ R222, R222, R192.reuse ;  /* 0x000000c0dede7220 */ /* 0x080fe20000410000 */
[----:B------:R-:W-:Y:S01]  /*1590*/  SHF.L.U32 R196, R196, 0x10, RZ ;  /* 0x00000010c4c47819 */ /* 0x000fe200000006ff */
[----:B------:R-:W-:Y:S01]  /*15a0*/  FFMA.FTZ R80, R0, R192, R80 ;  /* 0x000000c000507223 */ /* 0x000fe20000010050 */
[----:B------:R-:W-:Y:S01]  /*15b0*/  FMUL.FTZ R229, R247, UR32 ;  /* 0x00000020f7e57c20 */ /* 0x000fe20008410000 */
[----:B------:R-:W-:-:S02]  /*15c0*/  SHF.L.U32 R192, R52, 0x10, RZ ;  /* 0x0000001034c07819 */ /* 0x000fc400000006ff */
[----:B------:R-:W-:Y:S01]  /*15d0*/  FADD.FTZ R164, R164, R196 ;  /* 0x000000c4a4a47221 */ /* 0x000fe20000010000 */
[-C--:B------:R-:W-:Y:S01]  /*15e0*/  FFMA.FTZ R88, R229, R196.reuse, R88 ;  /* 0x000000c4e5587223 */ /* 0x080fe20000010058 */
[----:B------:R-:W-:Y:S01]  /*15f0*/  SHF.L.U32 R197, R197, 0x10, RZ ;  /* 0x00000010c5c57819 */ /* 0x000fe200000006ff */
[----:B------:R-:W-:Y:S01]  /*1600*/  FMUL.FTZ R196, R192, R196 ;  /* 0x000000c4c0c47220 */ /* 0x000fe20000410000 */
[----:B------:R-:W-:Y:S01]  /*1610*/  FMUL.FTZ R230, R246, UR32 ;  /* 0x00000020f6e67c20 */ /* 0x000fe20008410000 */
[----:B------:R-:W-:Y:S02]  /*1620*/  SHF.L.U32 R192, R53, 0x10, RZ ;  /* 0x0000001035c07819 */ /* 0x000fe400000006ff */
[----:B------:R-:W-:Y:S01]  /*1630*/  FADD.FTZ R166, R166, R197 ;  /* 0x000000c5a6a67221 */ /* 0x000fe20000010000 */
[-C--:B------:R-:W-:Y:S01]  /*1640*/  FFMA.FTZ R90, R230, R197.reuse, R90 ;  /* 0x000000c5e65a7223 */ /* 0x080fe2000001005a */
[----:B------:R-:W-:Y:S01]  /*1650*/  SHF.L.U32 R198, R198, 0x10, RZ ;  /* 0x00000010c6c67819 */ /* 0x000fe200000006ff */
[----:B------:R-:W-:Y:S01]  /*1660*/  FMUL.FTZ R197, R192, R197 ;  /* 0x000000c5c0c57220 */ /* 0x000fe20000410000 */
[----:B------:R-:W-:Y:S01]  /*1670*/  FMUL.FTZ R231, R245, UR32 ;  /* 0x00000020f5e77c20 */ /* 0x000fe20008410000 */
[----:B------:R-:W-:-:S02]  /*1680*/  SHF.L.U32 R192, R54, 0x10, RZ ;  /* 0x0000001036c07819 */ /* 0x000fc400000006ff */
[----:B------:R-:W-:Y:S01]  /*1690*/  FADD.FTZ R160, R160, R198 ;  /* 0x000000c6a0a07221 */ /* 0x000fe20000010000 */
[-C--:B------:R-:W-:Y:S01]  /*16a0*/  FFMA.FTZ R92, R231, R198.reuse, R92 ;  /* 0x000000c6e75c7223 */ /* 0x080fe2000001005c */
[----:B------:R-:W-:Y:S02]  /*16b0*/  IMAD.U32 R199, R199, 0x10000, RZ ;  /* 0x00010000c7c77824 */ /* 0x000fe400078e00ff */
[----:B------:R-:W-:Y:S01]  /*16c0*/  FMUL.FTZ R198, R192, R198 ;  /* 0x000000c6c0c67220 */ /* 0x000fe20000410000 */
        /* <DEDUP_REMOVED lines=9> */
[----:B------:R-:W-:Y:S01]  /*1760*/  FMUL.FTZ R233, R233, UR32 ;  /* 0x00000020e9e97c20 */ /* 0x000fe20008410000 */
[----:B------:R-:W-:Y:S01]  /*1770*/  SHF.L.U32 R192, R56, 0x10, RZ ;  /* 0x0000001038c07819 */ /* 0x000fe200000006ff */
[----:B------:R-:W-:Y:S01]  /*1780*/  FADD.FTZ R174, R174, R193 ;  /* 0x000000c1aeae7221 */ /* 0x000fe20000010000 */
[-C--:B------:R-:W-:Y:S01]  /*1790*/  FFMA.FTZ R82, R224, R193.reuse, R82 ;  /* 0x000000c1e0527223 */ /* 0x080fe20000010052 */
[----:B------:R-:W-:Y:S01]  /*17a0*/  FMUL.FTZ R223, R223, R193 ;  /* 0x000000c1dfdf7220 */ /* 0x000fe20000410000 */
[-C--:B------:R-:W-:Y:S01]  /*17b0*/  FFMA.FTZ R96, R233, R200.reuse, R96 ;  /* 0x000000c8e9607223 */ /* 0x080fe20000010060 */
[----:B------:R-:W-:Y:S01]  /*17c0*/  FADD.FTZ R156, R156, R200 ;  /* 0x000000c89c9c7221 */ /* 0x000fe20000010000 */
[----:B------:R-:W-:Y:S01]  /*17d0*/  FMUL.FTZ R200, R192, R200 ;  /* 0x000000c8c0c87220 */ /* 0x000fe20000410000 */
[----:B------:R-:W-:Y:S01]  /*17e0*/  FFMA.FTZ R193, R0, R222, RZ ;  /* 0x000000de00c17223 */ /* 0x000fe200000100ff */
[----:B------:R-:W-:Y:S01]  /*17f0*/  FADD.FTZ R192, RZ, R222 ;  /* 0x000000deffc07221 */ /* 0x000fe20000010000 */
[----:B------:R-:W-:Y:S01]  /*1800*/  SHF.L.U32 R194, R194, 0x10, RZ ;  /* 0x00000010c2c27819 */ /* 0x000fe200000006ff */
[----:B------:R-:W-:Y:S01]  /*1810*/  FMUL.FTZ R226, R249, UR32 ;  /* 0x00000020f9e27c20 */ /* 0x000fe20008410000 */
        /* <DEDUP_REMOVED lines=10> */
[----:B------:R-:W-:Y:S01]  /*18c0*/  SHF.L.U32 R227, R51, 0x10, RZ ;  /* 0x0000001033e37819 */ /* 0x000fe200000006ff */
[----:B------:R-:W-:Y:S02]  /*18d0*/  IMAD.U32 R195, R195, 0x10000, RZ ;  /* 0x00010000c3c37824 */ /* 0x000fe400078e00ff */
[----:B------:R-:W-:Y:S01]  /*18e0*/  FFMA.FTZ R192, R226, R225, R192 ;  /* 0x000000e1e2c07223 */ /* 0x000fe200000100c0 */
[----:B------:R-:W-:Y:S01]  /*18f0*/  FADD.FTZ R193, R225, R193 ;  /* 0x000000c1e1c17221 */ /* 0x000fe20000010000 */
[----:B------:R-:W-:Y:S01]  /*1900*/  FMUL.FTZ R228, R248, UR32 ;  /* 0x00000020f8e47c20 */ /* 0x000fe20008410000 */
        /* <DEDUP_REMOVED lines=11> */
[----:B------:R-:W-:Y:S01]  /*19c0*/  FADD.FTZ R193, R214, R193 ;  /* 0x000000c1d6c17221 */ /* 0x000fe20000010000 */
[----:B------:R-:W-:Y:S01]  /*19d0*/  FMUL.FTZ R234, R234, UR32 ;  /* 0x00000020eaea7c20 */ /* 0x000fe20008410000 */
[----:B------:R-:W-:Y:S01]  /*19e0*/  SHF.L.U32 R194, R57, 0x10, RZ ;  /* 0x0000001039c27819 */ /* 0x000fe200000006ff */
[----:B------:R-:W-:Y:S01]  /*19f0*/  FFMA.FTZ R192, R230, R197, R192 ;  /* 0x000000c5e6c07223 */ /* 0x000fe200000100c0 */
[----:B------:R-:W-:Y:S01]  /*1a00*/  FADD.FTZ R193, R197, R193 ;  /* 0x000000c1c5c17221 */ /* 0x000fe20000010000 */
[-C--:B------:R-:W-:Y:S01]  /*1a10*/  FFMA.FTZ R98, R234, R201.reuse, R98 ;  /* 0x000000c9ea627223 */ /* 0x080fe20000010062 */
[----:B------:R-:W-:Y:S01]  /*1a20*/  FADD.FTZ R158, R158, R201 ;  /* 0x000000c99e9e7221 */ /* 0x000fe20000010000 */
[----:B------:R-:W-:Y:S01]  /*1a30*/  FMUL.FTZ R201, R194, R201 ;  /* 0x000000c9c2c97220 */ /* 0x000fe20000410000 */
[----:B------:R-:W-:Y:S01]  /*1a40*/  SHF.L.U32 R202, R202, 0x10, RZ ;  /* 0x00000010caca7819 */ /* 0x000fe200000006ff */
[----:B------:R-:W-:Y:S01]  /*1a50*/  FFMA.FTZ R192, R213, R212, R192 ;  /* 0x000000d4d5c07223 */ /* 0x000fe200000100c0 */
[----:B------:R-:W-:Y:S01]  /*1a60*/  FMUL.FTZ R235, R235, UR32 ;  /* 0x00000020ebeb7c20 */ /* 0x000fe20008410000 */
[----:B------:R-:W-:Y:S01]  /*1a70*/  SHF.L.U32 R194, R58, 0x10, RZ ;  /* 0x000000103ac27819 */ /* 0x000fe200000006ff */
[----:B------:R-:W-:Y:S01]  /*1a80*/  FADD.FTZ R193, R212, R193 ;  /* 0x000000c1d4c17221 */ /* 0x000fe20000010000 */
[----:B------:R-:W-:Y:S01]  /*1a90*/  FFMA.FTZ R192, R231, R198, R192 ;  /* 0x000000c6e7c07223 */ /* 0x000fe200000100c0 */
[----:B------:R-:W-:Y:S01]  /*1aa0*/  FADD.FTZ R152, R152, R202 ;  /* 0x000000ca98987221 */ /* 0x000fe20000010000 */
[-C--:B------:R-:W-:Y:S01]  /*1ab0*/  FFMA.FTZ R100, R235, R202.reuse, R100 ;  /* 0x000000caeb647223 */ /* 0x080fe20000010064 */
[----:B------:R-:W-:Y:S01]  /*1ac0*/  FADD.FTZ R193, R198, R193 ;  /* 0x000000c1c6c17221 */ /* 0x000fe20000010000 */
[----:B------:R-:W-:Y:S01]  /*1ad0*/  FMUL.FTZ R202, R194, R202 ;  /* 0x000000cac2ca7220 */ /* 0x000fe20000410000 */
[----:B------:R-:W-:-:S02]  /*1ae0*/  IMAD.U32 R203, R203, 0x10000, RZ ;  /* 0x00010000cbcb7824 */ /* 0x000fc400078e00ff */
        /* <DEDUP_REMOVED lines=17> */
[----:B------:R-:W-:Y:S01]  /*1c00*/  SHF.L.U32 R204, R204, 0x10, RZ ;  /* 0x00000010cccc7819 */ /* 0x000fe200000006ff */
[----:B------:R-:W-:Y:S01]  /*1c10*/  FMUL.FTZ R237, R237, UR32 ;  /* 0x00000020eded7c20 */ /* 0x000fe20008410000 */
[----:B------:R-:W-:Y:S01]  /*1c20*/  FFMA.FTZ R193, R15, R14, R193 ;  /* 0x0000000e0fc17223 */ /* 0x000fe200000100c1 */
[----:B------:R-:W-:Y:S01]  /*1c30*/  SHF.L.U32 R194, R60, 0x10, RZ ;  /* 0x000000103cc27819 */ /* 0x000fe200000006ff */
[----:B------:R-:W-:Y:S01]  /*1c40*/  FADD.FTZ R192, R14, R192 ;  /* 0x000000c00ec07221 */ /* 0x000fe20000010000 */
[----:B------:R-:W-:Y:S01]  /*1c50*/  FFMA.FTZ R104, R237, R204, R104 ;  /* 0x000000cced687223 */ /* 0x000fe20000010068 */
[----:B------:R-:W-:Y:S01]  /*1c60*/  FFMA.FTZ R193, R235, R202, R193 ;  /* 0x000000caebc17223 */ /* 0x000fe200000100c1 */
[----:B------:R-:W-:Y:S01]  /*1c70*/  FADD.FTZ R148, R148, R204 ;  /* 0x000000cc94947221 */ /* 0x000fe20000010000 */
[----:B------:R-:W-:Y:S01]  /*1c80*/  FADD.FTZ R192, R202, R192 ;  /* 0x000000c0cac07221 */ /* 0x000fe20000010000 */
[----:B------:R-:W-:Y:S01]  /*1c90*/  FMUL.FTZ R204, R194, R204 ;  /* 0x000000ccc2cc7220 */ /* 0x000fe20000410000 */
[----:B------:R-:W-:Y:S01]  /*1ca0*/  SHF.L.U32 R205, R205, 0x10, RZ ;  /* 0x00000010cdcd7819 */ /* 0x000fe200000006ff */
[----:B------:R-:W-:Y:S01]  /*1cb0*/  FMUL.FTZ R238, R238, UR32 ;  /* 0x00000020eeee7c20 */ /* 0x000fe20008410000 */
[----:B------:R-:W-:Y:S01]  /*1cc0*/  SHF.L.U32 R194, R61, 0x10, RZ ;  /* 0x000000103dc27819 */ /* 0x000fe200000006ff */
[----:B------:R-:W-:Y:S01]  /*1cd0*/  FFMA.FTZ R193, R13, R12, R193 ;  /* 0x0000000c0dc17223 */ /* 0x000fe200000100c1 */
[----:B------:R-:W-:Y:S01]  /*1ce0*/  FADD.FTZ R192, R12, R192 ;  /* 0x000000c00cc07221 */ /* 0x000fe20000010000 */
[-C--:B------:R-:W-:Y:S01]  /*1cf0*/  FFMA.FTZ R106, R238, R205.reuse, R106 ;  /* 0x000000cdee6a7223 */ /* 0x080fe2000001006a */
[----:B------:R-:W-:Y:S01]  /*1d00*/  FADD.FTZ R150, R150, R205 ;  /* 0x000000cd96967221 */ /* 0x000fe20000010000 */
        /* <DEDUP_REMOVED lines=18> */
[----:B------:R-:W-:-:S02]  /*1e30*/  IMAD.U32 R194, R207, 0x10000, RZ ;  /* 0x00010000cfc27824 */ /* 0x000fc400078e00ff */
[----:B------:R-:W-:Y:S01]  /*1e40*/  FADD.FTZ R193, R193, R6 ;  /* 0x00000006c1c17221 */ /* 0x000fe20000010000 */
[----:B------:R-:W-:Y:S01]  /*1e50*/  FMUL.FTZ R207, R240, UR32 ;  /* 0x00000020f0cf7c20 */ /* 0x000fe20008410000 */
[----:B------:R-:W-:Y:S01]  /*1e60*/  SHF.L.U32 R240, R63, 0x10, RZ ;  /* 0x000000103ff07819 */ /* 0x000fe200000006ff */
[----:B------:R-:W-:Y:S01]  /*1e70*/  FFMA.FTZ R192, R239, R206, R192 ;  /* 0x000000ceefc07223 */ /* 0x000fe200000100c0 */
[----:B------:R-:W-:-:S03]  /*1e80*/  FADD.FTZ R193, R193, R206 ;  /* 0x000000cec1c17221 */ /* 0x000fc60000010000 */
[----:B------:R-:W-:Y:S01]  /*1e90*/  FMUL.FTZ R240, R240, R194 ;  /* 0x000000c2f0f07220 */ /* 0x000fe20000410000 */
[----:B------:R-:W-:Y:S01]  /*1ea0*/  FFMA.FTZ R192, R5, R4, R192 ;  /* 0x0000000405c07223 */ /* 0x000fe200000100c0 */
[----:B------:R-:W-:Y:S01]  /*1eb0*/  FADD.FTZ R193, R193, R4 ;  /* 0x00000004c1c17221 */ /* 0x000fe20000010000 */
[C---:B------:R-:W-:Y:S01]  /*1ec0*/  FFMA.FTZ R110, R207.reuse, R194, R110 ;  /* 0x000000c2cf6e7223 */ /* 0x040fe2000001006e */
[----:B------:R-:W-:Y:S01]  /*1ed0*/  FADD.FTZ R146, R146, R194 ;  /* 0x000000c292927221 */ /* 0x000fe20000010000 */
[----:B------:R-:W-:Y:S01]  /*1ee0*/  FFMA.FTZ R192, R207, R240, R192 ;  /* 0x000000f0cfc07223 */ /* 0x000fe200000100c0 */
[----:B------:R-:W-:Y:S01]  /*1ef0*/  FADD.FTZ R194, R193, R240 ;  /* 0x000000f0c1c27221 */ /* 0x000fe20000010000 */
[----:B------:R-:W-:Y:S01]  /*1f00*/  FADD.FTZ R170, R170, R195 ;  /* 0x000000c3aaaa7221 */ /* 0x000fe20000010000 */
[----:B------:R-:W-:Y:S01]  /*1f10*/  FFMA.FTZ R86, R228, R195, R86 ;  /* 0x000000c3e4567223 */ /* 0x000fe20000010056 */
[----:B------:R-:W-:Y:S01]  /*1f20*/  FFMA.FTZ R193, R3, R2, R192 ;  /* 0x0000000203c17223 */ /* 0x000fe200000100c0 */
[----:B------:R-:W-:Y:S01]  /*1f30*/  FADD.FTZ R192, R194, R2 ;  /* 0x00000002c2c07221 */ /* 0x000fe20000010000 */
[----:B------:R-:W-:Y:S06]  /*1f40*/  BRA `(.L_x_4964) ;  /* 0x0000000000647947 */ /* 0x000fec0003800000 */
.L_x_4963:
        /* <DEDUP_REMOVED lines=21> */
[----:B------:R-:W5:Y:S04]  /*20a0*/  LDG.E.128 R40, desc[UR18][R40.64+0x10] ;  /* 0x0000101228287981 */ /* 0x000f68000c1e1d00 */
[----:B------:R-:W5:Y:S04]  /*20b0*/  LDG.E.128 R32, desc[UR18][R32.64+0x10] ;  /* 0x0000101220207981 */ /* 0x000f68000c1e1d00 */
[----:B------:R-:W5:Y:S04]  /*20c0*/  LDG.E.128 R24, desc[UR18][R24.64+0x10] ;  /* 0x0000101218187981 */ /* 0x000f68000c1e1d00 */
[----:B0-----:R-:W5:Y:S02]  /*20d0*/  LDG.E.128 R16, desc[UR18][R16.64+0x10] ;  /* 0x0000101210107981 */ /* 0x001f64000c1e1d00 */
.L_x_4964:
        /* <DEDUP_REMOVED lines=32> */
.L_x_4966:
[----:B------:R-:W-:Y:S05]  /*22e0*/  BSYNC.RECONVERGENT B0 ;  /* 0x0000000000007941 */ /* 0x000fea0003800200 */
.L_x_4965:
[----:B------:R-:W1:Y:S08]  /*22f0*/  S2UR UR10, SR_CgaCtaId ;  /* 0x00000000000a79c3 */ /* 0x000e700000008800 */
[----:B------:R-:W-:Y:S01]  /*2300*/  BAR.SYNC.DEFER_BLOCKING 0x0 ;  /* 0x0000000000007b1d */ /* 0x000fe20000010000 */
[----:B------:R-:W-:-:S05]  /*2310*/  UISETP.GE.AND UP3, UPT, UR16, 0x1, UPT ;  /* 0x000000011000788c */ /* 0x000fca000bf66270 */
[----:B------:R-:W-:Y:S01]  /*2320*/  UMOV UR9, 0x400 ;  /* 0x0000040000097882 */ /* 0x000fe20000000000 */
[----:B------:R-:W-:-:S05]  /*2330*/  PLOP3.LUT P2, PT, PT, PT, UP3, 0x80, 0x8 ;  /* 0x000000000008781c */ /* 0x000fca0003f4f038 */
[----:B------:R-:W2:Y:S01]  /*2340*/  @UP3 LDCU.64 UR30, c[0x0][0x390] ;  /* 0x00007200ff1e37ac */ /* 0x000ea20008000a00 */
        /* <DEDUP_REMOVED lines=33> */
[----:B------:R-:W-:Y:S02]  /*2560*/  MOV R192, UR10 ;  /* 0x0000000a00c07c02 */ /* 0x000fe40008000f00 */
[----:B------:R-:W-:Y:S01]  /*2570*/  MOV R195, RZ ;  /* 0x000000ff00c37202 */ /* 0x000fe20000000f00 */
[----:B------:R-:W-:Y:S01]  /*2580*/  FMUL.FTZ R193, R193, UR28 ;  /* 0x0000001cc1c17c20 */ /* 0x000fe20008410000 */
[----:B------:R-:W-:Y:S01]  /*2590*/  @P2 LEA.HI.SX32 R195, R192, R247, 0x1d ;  /* 0x000000f7c0c32211 */ /* 0x000fe200078feaff */
[----:B------:R-:W-:-:S03]  /*25a0*/  IMAD.MOV.U32 R192, RZ, RZ, 0x10 ;  /* 0x00000010ffc07424 */ /* 0x000fc600078e00ff */
[----:B------:R-:W-:Y:S01]  /*25b0*/  R2UR UR16, R193 ;  /* 0x00000000c11072ca */ /* 0x000fe200000e0000 */
[----:B--2---:R-:W-:-:S05]  /*25c0*/  @P2 IMAD.WIDE.U32 R192, R195, R192, UR30 ;  /* 0x0000001ec3c02e25 */ /* 0x004fca000f8e00c0 */
[----:B------:R0:W5:Y:S01]  /*25d0*/  @P2 LDG.E.128 R176, desc[UR18][R192.64] ;  /* 0x00000012c0b02981 */ /* 0x000162000c1e1d00 */
[----:B------:R-:W-:Y:S01]  /*25e0*/  UIMAD UR9, UR8, UR26, URZ ;  /* 0x0000001a080972a4 */ /* 0x000fe2000f8e02ff */
[----:B------:R-:W-:Y:S01]  /*25f0*/  FMUL.FTZ R194, R194, UR28 ;  /* 0x0000001cc2c27c20 */ /* 0x000fe20008410000 */
[----:B------:R-:W-:Y:S01]  /*2600*/  UISETP.NE.U32.AND UP0, UPT, UR4, URZ, UPT ;  /* 0x000000ff0400728c */ /* 0x000fe2000bf05070 */
[----:B------:R-:W-:Y:S01]  /*2610*/  ISETP.NE.AND P1, PT, RZ, UR27, PT ;  /* 0x0000001bff007c0c */ /* 0x000fe2000bf25270 */
[----:B------:R-:W-:Y:S02]  /*2620*/  USHF.R.S32.HI UR10, URZ, 0x1f, UR9 ;  /* 0x0000001fff0a7899 */ /* 0x000fe40008011409 */
[----:B------:R-:W-:Y:S01]  /*2630*/  UISETP.NE.AND.EX UP0, UPT, UR5, URZ, UPT, UP0 ;  /* 0x000000ff0500728c */ /* 0x000fe2000bf05300 */
[----:B------:R-:W-:Y:S01]  /*2640*/  FSEL R194, R194, RZ, !P1 ;  /* 0x000000ffc2c27208 */ /* 0x000fe20004800000 */
[----:B------:R-:W-:-:S03]  /*2650*/  ULEA.HI UR10, UR10, UR9, URZ, 0x3 ;  /* 0x000000090a0a7291 */ /* 0x000fc6000f8f18ff */
[----:B------:R-:W-:-:S03]  /*2660*/  R2UR UR29, R194 ;  /* 0x00000000c21d72ca */ /* 0x000fc600000e0000 */
[----:B------:R-:W-:-:S04]  /*2670*/  MOV R194, UR10 ;  /* 0x0000000a00c27c02 */ /* 0x000fc80008000f00 */
[----:B------:R-:W-:Y:S01]  /*2680*/  LEA.HI.SX32 R194, R194, R247, 0x1d ;  /* 0x000000f7c2c27211 */ /* 0x000fe200078feaff */
[----:B0-----:R-:W-:Y:S07]  /*2690*/  BRA.U UP0, `(.L_x_4967) ;  /* 0x0000001100607547 */ /* 0x001fee000b800000 */
        /* <DEDUP_REMOVED lines=17> */
.L_x_4969:
[----:B------:R-:W-:Y:S05]  /*27b0*/  BRA.U !UP3, `(.L_x_4970) ;  /* 0x000000010b3c7547 */ /* 0x000fea000b800000 */
[----:B------:R-:W-:Y:S02]  /*27c0*/  MOV R192, UR16 ;  /* 0x0000001000c07c02 */ /* 0x000fe40008000f00 */
[----:B------:R-:W-:Y:S02]  /*27d0*/  ISETP.LT.AND P1, PT, RZ, UR33, PT ;  /* 0x00000021ff007c0c */ /* 0x000fe4000bf21270 */
[----:B------:R-:W-:Y:S01]  /*27e0*/  PRMT R245, R64, 0x7632, R245 ;  /* 0x0000763240f57816 */ /* 0x000fe200000000f5 */
[----:B------:R-:W-:-:S04]  /*27f0*/  FFMA.FTZ R192, R221, R192, UR29 ;  /* 0x0000001dddc07e23 */ /* 0x000fc800080100c0 */
[----:B------:R-:W-:-:S04]  /*2800*/  FADD.FTZ R192, R219, -R192 ;  /* 0x800000c0dbc07221 */ /* 0x000fc80000010000 */
[----:B------:R-:W-:-:S05]  /*2810*/  FMUL.FTZ R192, R192, UR32 ;  /* 0x00000020c0c07c20 */ /* 0x000fca0008410000 */
[----:B------:R-:W-:Y:S02]  /*2820*/  FSEL R193, R192, RZ, P1 ;  /* 0x000000ffc0c17208 */ /* 0x000fe40000800000 */
[----:B-----5:R-:W-:-:S03]  /*2830*/  PRMT R192, R176, 0x7632, R192 ;  /* 0x00007632b0c07816 */ /* 0x020fc600000000c0 */
[----:B------:R-:W-:Y:S01]  /*2840*/  FMUL.FTZ R193, R193, UR17 ;  /* 0x00000011c1c17c20 */ /* 0x000fe20008410000 */
[----:B------:R-:W-:-:S05]  /*2850*/  SHF.L.U32 R192, R192, 0x10, RZ ;  /* 0x00000010c0c07819 */ /* 0x000fca00000006ff */
[----:B------:R-:W-:Y:S01]  /*2860*/  FFMA.FTZ R141, R193, R192, R141 ;  /* 0x000000c0c18d7223 */ /* 0x000fe2000001008d */
[----:B------:R-:W-:-:S05]  /*2870*/  SHF.L.U32 R192, R245, 0x10, RZ ;  /* 0x00000010f5c07819 */ /* 0x000fca00000006ff */
[----:B------:R-:W-:-:S05]  /*2880*/  FMUL.FTZ R192, R193, R192 ;  /* 0x000000c0c1c07220 */ /* 0x000fca0000410000 */
[----:B------:R-:W-:-:S04]  /*2890*/  F2FP.BF16.F32.PACK_AB R192, RZ, R192 ;  /* 0x000000c0ffc0723e */ /* 0x000fc800000010ff */
[----:B------:R-:W-:-:S07]  /*28a0*/  PRMT R180, R180, 0x5410, R192 ;  /* 0x00005410b4b47816 */ /* 0x000fce00000000c0 */
.L_x_4970:
        /* <DEDUP_REMOVED lines=14> */
.L_x_4971:
        /* <DEDUP_REMOVED lines=16> */
.L_x_4972:
        /* <DEDUP_REMOVED lines=14> */
.L_x_4973:
        /* <DEDUP_REMOVED lines=16> */
.L_x_4974:
        /* <DEDUP_REMOVED lines=14> */
.L_x_4975:
        /* <DEDUP_REMOVED lines=9> */
[----:B------:R-:W-:Y:S02]  /*2de0*/  FMUL.FTZ R193, R193, UR17 ;  /* 0x00000011c1c17c20 */ /* 0x000fe40008410000 */
[----:B------:R-:W-:-:S04]  /*2df0*/  IMAD.U32 R192, R192, 0x10000, RZ ;  /* 0x00010000c0c07824 */ /* 0x000fc800078e00ff */
[----:B------:R-:W-:Y:S01]  /*2e00*/  FFMA.FTZ R139, R193, R192, R139 ;  /* 0x000000c0c18b7223 */ /* 0x000fe2000001008b */
[----:B------:R-:W-:-:S05]  /*2e10*/  SHF.L.U32 R192, R245, 0x10, RZ ;  /* 0x00000010f5c07819 */ /* 0x000fca00000006ff */
[----:B------:R-:W-:-:S05]  /*2e20*/  FMUL.FTZ R192, R193, R192 ;  /* 0x000000c0c1c07220 */ /* 0x000fca0000410000 */
[----:B------:R-:W-:-:S04]  /*2e30*/  F2FP.BF16.F32.PACK_AB R192, RZ, R192 ;  /* 0x000000c0ffc0723e */ /* 0x000fc800000010ff */
[----:B------:R-:W-:Y:S01]  /*2e40*/  PRMT R183, R183, 0x5410, R192 ;  /* 0x00005410b7b77816 */ /* 0x000fe200000000c0 */
[----:B------:R-:W-:Y:S06]  /*2e50*/  BRA `(.L_x_4976) ;  /* 0x0000001800247947 */ /* 0x000fec0003800000 */
.L_x_4968:
[----:B------:R-:W-:Y:S01]  /*2e60*/  MOV R190, UR16 ;  /* 0x0000001000be7c02 */ /* 0x000fe20008000f00 */
[----:B------:R-:W-:Y:S01]  /*2e70*/  IMAD.U32 R184, RZ, RZ, UR16 ;  /* 0x00000010ffb87e24 */ /* 0x000fe2000f8e00ff */
[----:B------:R-:W-:Y:S02]  /*2e80*/  MOV R189, UR16 ;  /* 0x0000001000bd7c02 */ /* 0x000fe40008000f00 */
[----:B------:R-:W-:Y:S01]  /*2e90*/  MOV R188, UR16 ;  /* 0x0000001000bc7c02 */ /* 0x000fe20008000f00 */
[----:B------:R-:W-:Y:S01]  /*2ea0*/  FFMA.FTZ R190, R228, R190, UR29 ;  /* 0x0000001de4be7e23 */ /* 0x000fe200080100be */
        /* <DEDUP_REMOVED lines=10> */
[----:B------:R-:W-:Y:S01]  /*2f50*/  FADD.FTZ R190, R227, -R190 ;  /* 0x800000bee3be7221 */ /* 0x000fe20000010000 */
        /* <DEDUP_REMOVED lines=39> */
.L_x_4977:
        /* <DEDUP_REMOVED lines=16> */
.L_x_4978:
        /* <DEDUP_REMOVED lines=14> */
.L_x_4979:
        /* <DEDUP_REMOVED lines=16> */
.L_x_4980:
        /* <DEDUP_REMOVED lines=14> */
.L_x_4981:
        /* <DEDUP_REMOVED lines=16> */
.L_x_4982:
        /* <DEDUP_REMOVED lines=14> */
.L_x_4983:
[----:B------:R-:W-:Y:S05]  /*3770*/  BRA.U !UP3, `(.L_x_4976) ;  /* 0x0000000d0bdc7547 */ /* 0x000fea000b800000 */
[----:B-----5:R-:W-:Y:S01]  /*3780*/  PRMT R193, R179, 0x7632, R193 ;  /* 0x00007632b3c17816 */ /* 0x020fe200000000c1 */
[----:B------:R-:W-:Y:S01]  /*3790*/  FMUL.FTZ R192, R191, UR17 ;  /* 0x00000011bfc07c20 */ /* 0x000fe20008410000 */
[----:B------:R-:W-:Y:S02]  /*37a0*/  PRMT R245, R67, 0x7632, R245 ;  /* 0x0000763243f57816 */ /* 0x000fe400000000f5 */
[----:B------:R-:W-:-:S05]  /*37b0*/  SHF.L.U32 R193, R193, 0x10, RZ ;  /* 0x00000010c1c17819 */ /* 0x000fca00000006ff */
[----:B------:R-:W-:Y:S01]  /*37c0*/  FFMA.FTZ R139, R192, R193, R139 ;  /* 0x000000c1c08b7223 */ /* 0x000fe2000001008b */
[----:B------:R-:W-:-:S04]  /*37d0*/  IMAD.U32 R193, R245, 0x10000, RZ ;  /* 0x00010000f5c17824 */ /* 0x000fc800078e00ff */
[----:B------:R-:W-:-:S05]  /*37e0*/  FMUL.FTZ R192, R193, R192 ;  /* 0x000000c0c1c07220 */ /* 0x000fca0000410000 */
[----:B------:R-:W-:-:S04]  /*37f0*/  F2FP.BF16.F32.PACK_AB R192, RZ, R192 ;  /* 0x000000c0ffc0723e */ /* 0x000fc800000010ff */
[----:B------:R-:W-:Y:S01]  /*3800*/  PRMT R183, R183, 0x5410, R192 ;  /* 0x00005410b7b77816 */ /* 0x000fe200000000c0 */
[----:B------:R-:W-:Y:S06]  /*3810*/  BRA `(.L_x_4976) ;  /* 0x0000000c00b47947 */ /* 0x000fec0003800000 */
.L_x_4967:
        /* <DEDUP_REMOVED lines=17> */
.L_x_4985:
[----:B------:R-:W-:Y:S05]  /*3930*/  BRA.U !UP3, `(.L_x_4986) ;  /* 0x000000010b3c7547 */ /* 0x000fea000b800000 */
[----:B------:R-:W-:Y:S02]  /*3940*/  PLOP3.LUT P1, PT, PT, PT, UP2, 0x80, 0x8 ;  /* 0x000000000008781c */ /* 0x000fe40003f2f028 */
[----:B------:R-:W-:Y:S02]  /*3950*/  MOV R192, UR16 ;  /* 0x0000001000c07c02 */ /* 0x000fe40008000f00 */
[----:B-----5:R-:W-:Y:S02]  /*3960*/  MOV R193, R45 ;  /* 0x0000002d00c17202 */ /* 0x020fe40000000f00 */
[----:B------:R-:W-:-:S07]  /*3970*/  PRMT R245, R64, 0x7632, R245 ;  /* 0x0000763240f57816 */ /* 0x000fce00000000f5 */
[----:B------:R-:W-:-:S04]  /*3980*/  @P1 FFMA.FTZ R192, R221, R192, UR29 ;  /* 0x0000001dddc01e23 */ /* 0x000fc800080100c0 */
[----:B------:R-:W-:-:S04]  /*3990*/  @P1 FADD.FTZ R192, R219, -R192 ;  /* 0x800000c0dbc01221 */ /* 0x000fc80000010000 */
[----:B------:R-:W-:Y:S01]  /*39a0*/  @P1 FFMA.FTZ R193, R192, UR32, R45 ;  /* 0x00000020c0c11c23 */ /* 0x000fe2000801002d */
[----:B------:R-:W-:-:S03]  /*39b0*/  PRMT R192, R176, 0x7632, R192 ;  /* 0x00007632b0c07816 */ /* 0x000fc600000000c0 */
[----:B------:R-:W-:Y:S01]  /*39c0*/  FMUL.FTZ R193, R193, UR17 ;  /* 0x00000011c1c17c20 */ /* 0x000fe20008410000 */
[----:B------:R-:W-:-:S05]  /*39d0*/  SHF.L.U32 R192, R192, 0x10, RZ ;  /* 0x00000010c0c07819 */ /* 0x000fca00000006ff */
[----:B------:R-:W-:Y:S01]  /*39e0*/  FFMA.FTZ R141, R193, R192, R141 ;  /* 0x000000c0c18d7223 */ /* 0x000fe2000001008d */
[----:B------:R-:W-:-:S04]  /*39f0*/  IMAD.U32 R192, R245, 0x10000, RZ ;  /* 0x00010000f5c07824 */ /* 0x000fc800078e00ff */
[----:B------:R-:W-:-:S05]  /*3a00*/  FMUL.FTZ R192, R192, R193 ;  /* 0x000000c1c0c07220 */ /* 0x000fca0000410000 */
[----:B------:R-:W-:-:S04]  /*3a10*/  F2FP.BF16.F32.PACK_AB R192, RZ, R192 ;  /* 0x000000c0ffc0723e */ /* 0x000fc800000010ff */
[----:B------:R-:W-:-:S07]  /*3a20*/  PRMT R180, R180, 0x5410, R192 ;  /* 0x00005410b4b47816 */ /* 0x000fce00000000c0 */
.L_x_4986:
        /* <DEDUP_REMOVED lines=14> */
.L_x_4987:
        /* <DEDUP_REMOVED lines=16> */
.L_x_4988:
        /* <DEDUP_REMOVED lines=14> */
.L_x_4989:
        /* <DEDUP_REMOVED lines=16> */
.L_x_4990:
        /* <DEDUP_REMOVED lines=14> */
.L_x_4991:
        /* <DEDUP_REMOVED lines=15> */
[----:B------:R-:W-:Y:S01]  /*3fc0*/  PRMT R183, R183, 0x5410, R192 ;  /* 0x00005410b7b77816 */ /* 0x000fe200000000c0 */
[----:B------:R-:W-:Y:S06]  /*3fd0*/  BRA `(.L_x_4976) ;  /* 0x0000000400c47947 */ /* 0x000fec0003800000 */
.L_x_4984:
        /* <DEDUP_REMOVED lines=9> */
[----:B------:R-:W-:Y:S02]  /*4070*/  @P1 FADD.FTZ R184, R219, -R184 ;  /* 0x800000b8dbb81221 */ /* 0x000fe40000010000 */
[----:B------:R-:W-:Y:S02]  /*4080*/  @P1 FADD.FTZ R188, R222, -R188 ;  /* 0x800000bcdebc1221 */ /* 0x000fe40000010000 */
[----:B------:R-:W-:Y:S01]  /*4090*/  @P1 FFMA.FTZ R185, R184, UR32, R45 ;  /* 0x00000020b8b91c23 */ /* 0x000fe2000801002d */
[----:B------:R-:W-:Y:S01]  /*40a0*/  @P1 FADD.FTZ R184, R223, -R186 ;  /* 0x800000badfb81221 */ /* 0x000fe20000010000 */
[----:B------:R-:W-:-:S03]  /*40b0*/  MOV R186, R46 ;  /* 0x0000002e00ba7202 */ /* 0x000fc60000000f00 */
        /* <DEDUP_REMOVED lines=15> */
.L_x_4992:
[----:B------:R-:W-:Y:S05]  /*41b0*/  BRA.U !UP3, `(.L_x_4993) ;  /* 0x000000010b247547 */ /* 0x000fea000b800000 */
[----:B------:R-:W-:Y:S01]  /*41c0*/  PRMT R189, R176, 0x7632, R189 ;  /* 0x00007632b0bd7816 */ /* 0x000fe200000000bd */
[----:B------:R-:W-:Y:S01]  /*41d0*/  FMUL.FTZ R188, R185, UR17 ;  /* 0x00000011b9bc7c20 */ /* 0x000fe20008410000 */
[----:B------:R-:W-:Y:S02]  /*41e0*/  PRMT R190, R64, 0x7632, R190 ;  /* 0x0000763240be7816 */ /* 0x000fe400000000be */
[----:B------:R-:W-:-:S05]  /*41f0*/  SHF.L.U32 R189, R189, 0x10, RZ ;  /* 0x00000010bdbd7819 */ /* 0x000fca00000006ff */
[----:B------:R-:W-:Y:S01]  /*4200*/  FFMA.FTZ R141, R188, R189, R141 ;  /* 0x000000bdbc8d7223 */ /* 0x000fe2000001008d */
[----:B------:R-:W-:-:S05]  /*4210*/  SHF.L.U32 R189, R190, 0x10, RZ ;  /* 0x00000010bebd7819 */ /* 0x000fca00000006ff */
[----:B------:R-:W-:-:S05]  /*4220*/  FMUL.FTZ R188, R189, R188 ;  /* 0x000000bcbdbc7220 */ /* 0x000fca0000410000 */
[----:B------:R-:W-:-:S04]  /*4230*/  F2FP.BF16.F32.PACK_AB R188, RZ, R188 ;  /* 0x000000bcffbc723e */ /* 0x000fc800000010ff */
[----:B------:R-:W-:-:S07]  /*4240*/  PRMT R180, R180, 0x5410, R188 ;  /* 0x00005410b4b47816 */ /* 0x000fce00000000bc */
.L_x_4993:
        /* <DEDUP_REMOVED lines=8> */
.L_x_4994:
[----:B------:R-:W-:Y:S05]  /*42d0*/  BRA.U !UP3, `(.L_x_4995) ;  /* 0x000000010b247547 */ /* 0x000fea000b800000 */
[----:B------:R-:W-:Y:S01]  /*42e0*/  PRMT R189, R177, 0x7632, R189 ;  /* 0x00007632b1bd7816 */ /* 0x000fe200000000bd */
[----:B------:R-:W-:Y:S01]  /*42f0*/  FMUL.FTZ R188, R187, UR17 ;  /* 0x00000011bbbc7c20 */ /* 0x000fe20008410000 */
[----:B------:R-:W-:Y:S02]  /*4300*/  PRMT R190, R65, 0x7632, R190 ;  /* 0x0000763241be7816 */ /* 0x000fe400000000be */
[----:B------:R-:W-:-:S05]  /*4310*/  SHF.L.U32 R189, R189, 0x10, RZ ;  /* 0x00000010bdbd7819 */ /* 0x000fca00000006ff */
[----:B------:R-:W-:Y:S01]  /*4320*/  FFMA.FTZ R143, R188, R189, R143 ;  /* 0x000000bdbc8f7223 */ /* 0x000fe2000001008f */
[----:B------:R-:W-:-:S04]  /*4330*/  IMAD.U32 R189, R190, 0x10000, RZ ;  /* 0x00010000bebd7824 */ /* 0x000fc800078e00ff */
[----:B------:R-:W-:-:S05]  /*4340*/  FMUL.FTZ R188, R189, R188 ;  /* 0x000000bcbdbc7220 */ /* 0x000fca0000410000 */
[----:B------:R-:W-:-:S04]  /*4350*/  F2FP.BF16.F32.PACK_AB R188, RZ, R188 ;  /* 0x000000bcffbc723e */ /* 0x000fc800000010ff */
[----:B------:R-:W-:-:S07]  /*4360*/  PRMT R181, R181, 0x5410, R188 ;  /* 0x00005410b5b57816 */ /* 0x000fce00000000bc */
.L_x_4995:
        /* <DEDUP_REMOVED lines=13> */
.L_x_4996:
[----:B------:R-:W-:-:S05]  /*4440*/  MOV R189, UR16 ;  /* 0x0000001000bd7c02 */ /* 0x000fca0008000f00 */
[----:B------:R-:W-:-:S04]  /*4450*/  @P1 FFMA.FTZ R189, R217, R189, UR29 ;  /* 0x0000001dd9bd1e23 */ /* 0x000fc800080100bd */
[----:B------:R-:W-:Y:S01]  /*4460*/  @P1 FADD.FTZ R190, R216, -R189 ;  /* 0x800000bdd8be1221 */ /* 0x000fe20000010000 */
[----:B------:R-:W-:-:S03]  /*4470*/  MOV R189, R41 ;  /* 0x0000002900bd7202 */ /* 0x000fc60000000f00 */
[----:B------:R-:W-:Y:S01]  /*4480*/  @P1 FFMA.FTZ R189, R190, UR32, R41 ;  /* 0x00000020bebd1c23 */ /* 0x000fe20008010029 */
[----:B------:R-:W-:Y:S06]  /*4490*/  BRA.U !UP3, `(.L_x_4997) ;  /* 0x000000010b247547 */ /* 0x000fec000b800000 */
        /* <DEDUP_REMOVED lines=9> */
.L_x_4997:
        /* <DEDUP_REMOVED lines=13> */
.L_x_4998:
        /* <DEDUP_REMOVED lines=15> */
.L_x_4976:
[----:B------:R-:W-:Y:S01]  /*46f0*/  ISETP.NE.U32.AND P1, PT, RZ, UR6, PT ;  /* 0x00000006ff007c0c */ /* 0x000fe2000bf25070 */
[----:B------:R-:W0:Y:S03]  /*4700*/  @UP3 LDCU.64 UR10, c[0x0][0x468] ;  /* 0x00008d00ff0a37ac */ /* 0x000e260008000a00 */
[----:B------:R-:W-:-:S13]  /*4710*/  ISETP.NE.AND.EX P1, PT, RZ, UR7, PT, P1 ;  /* 0x00000007ff007c0c */ /* 0x000fda000bf25310 */
[----:B------:R-:W1:Y:S02]  /*4720*/  @P1 LDC.64 R192, c[0x0][0x478] ;  /* 0x00011e00ffc01b82 */ /* 0x000e640000000a00 */
[----:B-1----:R-:W-:-:S05]  /*4730*/  @P1 IMAD.WIDE.U32 R192, R194, 0x20, R192 ;  /* 0x00000020c2c01825 */ /* 0x002fca00078e00c0 */
[----:B------:R-:W-:Y:S04]  /*4740*/  @P1 STG.E.128 desc[UR18][R192.64], R184 ;  /* 0x000000b8c0001986 */ /* 0x000fe8000c101d12 */
[----:B------:R1:W-:Y:S02]  /*4750*/  @P1 STG.E.128 desc[UR18][R192.64+0x10], R188 ;  /* 0x000010bcc0001986 */ /* 0x0003e4000c101d12 */
[----:B-1----:R-:W-:-:S04]  /*4760*/  IMAD.MOV.U32 R192, RZ, RZ, 0x10 ;  /* 0x00000010ffc07424 */ /* 0x002fc800078e00ff */
[----:B0-----:R-:W-:-:S05]  /*4770*/  @P2 IMAD.WIDE.U32 R192, R195, R192, UR10 ;  /* 0x0000000ac3c02e25 */ /* 0x001fca000f8e00c0 */
[----:B------:R0:W-:Y:S01]  /*4780*/  @P2 STG.E.128 desc[UR18][R192.64], R180 ;  /* 0x000000b4c0002986 */ /* 0x0001e2000c101d12 */
[----:B------:R-:W-:Y:S05]  /*4790*/  BRA.U !UP3, `(.L_x_4999) ;  /* 0x000000010b107547 */ /* 0x000fea000b800000 */
[----:B-----5:R-:W1:Y:S01]  /*47a0*/  LDC.64 R178, c[0x0][0x390] ;  /* 0x0000e400ffb27b82 */ /* 0x020e620000000a00 */
[----:B------:R-:W-:-:S05]  /*47b0*/  IADD3 R176, PT, PT, R195, 0x100, RZ ;  /* 0x00000100c3b07810 */ /* 0x000fca0007ffe0ff */
[----:B-1----:R-:W-:-:S06]  /*47c0*/  IMAD.WIDE.U32 R176, R176, 0x10, R178 ;  /* 0x00000010b0b07825 */ /* 0x002fcc00078e00b2 */
[----:B------:R-:W5:Y:S02]  /*47d0*/  LDG.E.128 R176, desc[UR18][R176.64] ;  /* 0x00000012b0b07981 */ /* 0x000f64000c1e1d00 */
.L_x_4999:
[----:B------:R-:W-:Y:S05]  /*47e0*/  @!P0 BRA `(.L_x_5000) ;  /* 0x0000000c00b08947 */ /* 0x000fea0003800000 */
        /* <DEDUP_REMOVED lines=30> */
.L_x_5002:
        /* <DEDUP_REMOVED lines=9> */
[----:B0-----:R-:W-:-:S07]  /*4a60*/  PRMT R180, R180, 0x5410, R188 ;  /* 0x00005410b4b47816 */ /* 0x001fce00000000bc */
.L_x_5003:
        /* <DEDUP_REMOVED lines=8> */
.L_x_5004:
        /* <DEDUP_REMOVED lines=10> */
.L_x_5005:
        /* <DEDUP_REMOVED lines=13> */
.L_x_5006:
        /* <DEDUP_REMOVED lines=8> */
[----:B0-----:R-:W-:Y:S02]  /*4ce0*/  PRMT R192, R70, 0x7632, R192 ;  /* 0x0000763246c07816 */ /* 0x001fe400000000c0 */
[----:B------:R-:W-:-:S05]  /*4cf0*/  SHF.L.U32 R191, R191, 0x10, RZ ;  /* 0x00000010bfbf7819 */ /* 0x000fca00000006ff */
[----:B------:R-:W-:Y:S01]  /*4d00*/  FFMA.FTZ R129, R190, R191, R129 ;  /* 0x000000bfbe817223 */ /* 0x000fe20000010081 */
[----:B------:R-:W-:-:S05]  /*4d10*/  SHF.L.U32 R191, R192, 0x10, RZ ;  /* 0x00000010c0bf7819 */ /* 0x000fca00000006ff */
[----:B------:R-:W-:-:S05]  /*4d20*/  FMUL.FTZ R190, R190, R191 ;  /* 0x000000bfbebe7220 */ /* 0x000fca0000410000 */
[----:B------:R-:W-:-:S04]  /*4d30*/  F2FP.BF16.F32.PACK_AB R190, RZ, R190 ;  /* 0x000000beffbe723e */ /* 0x000fc800000010ff */
[----:B------:R-:W-:-:S07]  /*4d40*/  PRMT R182, R182, 0x5410, R190 ;  /* 0x00005410b6b67816 */ /* 0x000fce00000000be */
.L_x_5007:
[----:B------:R-:W-:-:S05]  /*4d50*/  MOV R190, UR16 ;  /* 0x0000001000be7c02 */ /* 0x000fca0008000f00 */
[----:B------:R-:W-:-:S04]  /*4d60*/  @P3 FFMA.FTZ R190, R232, R190, UR29 ;  /* 0x0000001de8be3e23 */ /* 0x000fc800080100be */
[----:B------:R-:W-:Y:S01]  /*4d70*/  @P3 FADD.FTZ R191, R199, -R190 ;  /* 0x800000bec7bf3221 */ /* 0x000fe20000010000 */
[----:B------:R-:W-:-:S03]  /*4d80*/  IMAD.MOV.U32 R190, RZ, RZ, R34 ;  /* 0x000000ffffbe7224 */ /* 0x000fc600078e0022 */
        /* <DEDUP_REMOVED lines=9> */
.L_x_5008:
[----:B------:R-:W-:-:S05]  /*4e20*/  MOV R191, UR16 ;  /* 0x0000001000bf7c02 */ /* 0x000fca0008000f00 */
[----:B------:R-:W-:-:S04]  /*4e30*/  @P3 FFMA.FTZ R191, R242, R191, UR29 ;  /* 0x0000001df2bf3e23 */ /* 0x000fc800080100bf */
[----:B0-----:R-:W-:Y:S01]  /*4e40*/  @P3 FADD.FTZ R192, R241, -R191 ;  /* 0x800000bff1c03221 */ /* 0x001fe20000010000 */
        /* <DEDUP_REMOVED lines=11> */
[----:B------:R-:W-:Y:S01]  /*4f00*/  PRMT R183, R183, 0x5410, R192 ;  /* 0x00005410b7b77816 */ /* 0x000fe200000000c0 */
[----:B------:R-:W-:Y:S06]  /*4f10*/  BRA `(.L_x_5009) ;  /* 0x0000001800387947 */ /* 0x000fec0003800000 */
.L_x_5001:
        /* <DEDUP_REMOVED lines=14> */
.L_x_5010:
[----:B------:R-:W-:Y:S05]  /*5000*/  BRA.U !UP3, `(.L_x_5011) ;  /* 0x000000010b3c7547 */ /* 0x000fea000b800000 */
[----:B------:R-:W-:Y:S02]  /*5010*/  PLOP3.LUT P3, PT, PT, PT, UP2, 0x80, 0x8 ;  /* 0x000000000008781c */ /* 0x000fe40003f6f028 */
[----:B0-----:R-:W-:Y:S02]  /*5020*/  MOV R192, UR16 ;  /* 0x0000001000c07c02 */ /* 0x001fe40008000f00 */
        /* <DEDUP_REMOVED lines=13> */
.L_x_5011:
        /* <DEDUP_REMOVED lines=10> */
[----:B------:R-:W-:-:S04]  /*51a0*/  IMAD.U32 R193, R69, 0x10000, RZ ;  /* 0x0001000045c17824 */ /* 0x000fc800078e00ff */
[----:B------:R-:W-:-:S05]  /*51b0*/  FMUL.FTZ R192, R193, R192 ;  /* 0x000000c0c1c07220 */ /* 0x000fca0000410000 */
[----:B------:R-:W-:-:S04]  /*51c0*/  F2FP.BF16.F32.PACK_AB R192, RZ, R192 ;  /* 0x000000c0ffc0723e */ /* 0x000fc800000010ff */
[----:B------:R-:W-:-:S07]  /*51d0*/  PRMT R181, R192, 0x7610, R181 ;  /* 0x00007610c0b57816 */ /* 0x000fce00000000b5 */
.L_x_5012:
        /* <DEDUP_REMOVED lines=16> */
.L_x_5013:
        /* <DEDUP_REMOVED lines=14> */
.L_x_5014:
[----:B------:R-:W-:Y:S05]  /*53c0*/  BRA.U !UP3, `(.L_x_5015) ;  /* 0x000000010b3c7547 */ /* 0x000fea000b800000 */
[----:B------:R-:W-:Y:S01]  /*53d0*/  PLOP3.LUT P3, PT, PT, PT, UP2, 0x80, 0x8 ;  /* 0x000000000008781c */ /* 0x000fe20003f6f028 */
[----:B0-----:R-:W-:Y:S01]  /*53e0*/  IMAD.U32 R192, RZ, RZ, UR16 ;  /* 0x00000010ffc07e24 */ /* 0x001fe2000f8e00ff */
[----:B-----5:R-:W-:Y:S02]  /*53f0*/  MOV R193, R33 ;  /* 0x0000002100c17202 */ /* 0x020fe40000000f00 */
[----:B------:R-:W-:-:S09]  /*5400*/  PRMT R245, R70, 0x7632, R245 ;  /* 0x0000763246f57816 */ /* 0x000fd200000000f5 */
        /* <DEDUP_REMOVED lines=11> */
.L_x_5015:
        /* <DEDUP_REMOVED lines=14> */
.L_x_5016:
[----:B------:R-:W-:Y:S05]  /*55a0*/  BRA.U !UP3, `(.L_x_5009) ;  /* 0x000000110b947547 */ /* 0x000fea000b800000 */
[----:B------:R-:W-:Y:S01]  /*55b0*/  PLOP3.LUT P3, PT, PT, PT, UP2, 0x80, 0x8 ;  /* 0x000000000008781c */ /* 0x000fe20003f6f028 */
[----:B0----5:R-:W-:Y:S01]  /*55c0*/  IMAD.MOV.U32 R193, RZ, RZ, R35 ;  /* 0x000000ffffc17224 */ /* 0x021fe200078e0023 */
[----:B------:R-:W-:Y:S02]  /*55d0*/  MOV R192, UR16 ;  /* 0x0000001000c07c02 */ /* 0x000fe40008000f00 */
        /* <DEDUP_REMOVED lines=13> */
.L_x_5000:
        /* <DEDUP_REMOVED lines=43> */
[----:B0-----:R-:W-:Y:S02]  /*5960*/  MOV R192, UR16 ;  /* 0x0000001000c07c02 */ /* 0x001fe40008000f00 */
        /* <DEDUP_REMOVED lines=12> */
.L_x_5018:
[----:B------:R-:W-:Y:S05]  /*5a30*/  BRA.U !UP3, `(.L_x_5019) ;  /* 0x000000010b3c7547 */ /* 0x000fea000b800000 */
[----:B0-----:R-:W-:Y:S02]  /*5a40*/  MOV R192, UR16 ;  /* 0x0000001000c07c02 */ /* 0x001fe40008000f00 */
        /* <DEDUP_REMOVED lines=14> */
.L_x_5019:
[----:B------:R-:W-:Y:S05]  /*5b30*/  BRA.U !UP3, `(.L_x_5020) ;  /* 0x000000010b347547 */ /* 0x000fea000b800000 */
[----:B0-----:R-:W-:Y:S01]  /*5b40*/  MOV R192, UR16 ;  /* 0x0000001000c07c02 */ /* 0x001fe20008000f00 */
        /* <DEDUP_REMOVED lines=12> */
.L_x_5020:
        /* <DEDUP_REMOVED lines=16> */
.L_x_5021:
[----:B------:R-:W-:Y:S05]  /*5d10*/  BRA.U !UP3, `(.L_x_5022) ;  /* 0x000000010b347547 */ /* 0x000fea000b800000 */
        /* <DEDUP_REMOVED lines=13> */
.L_x_5022:
        /* <DEDUP_REMOVED lines=15> */
[----:B------:R-:W-:-:S07]  /*5ee0*/  PRMT R182, R182, 0x5410, R192 ;  /* 0x00005410b6b67816 */ /* 0x000fce00000000c0 */
.L_x_5023:
        /* <DEDUP_REMOVED lines=14> */
.L_x_5024:
[----:B------:R-:W-:Y:S05]  /*5fd0*/  BRA.U !UP3, `(.L_x_5009) ;  /* 0x000000090b087547 */ /* 0x000fea000b800000 */
[----:B0----5:R-:W-:Y:S01]  /*5fe0*/  PRMT R193, R179, 0x7632, R193 ;  /* 0x00007632b3c17816 */ /* 0x021fe200000000c1 */
        /* <DEDUP_REMOVED lines=9> */
.L_x_5017:
        /* <DEDUP_REMOVED lines=14> */
.L_x_5025:
        /* <DEDUP_REMOVED lines=16> */
.L_x_5026:
        /* <DEDUP_REMOVED lines=14> */
.L_x_5027:
        /* <DEDUP_REMOVED lines=12> */
[----:B------:R-:W-:-:S04]  /*6400*/  IMAD.U32 R192, R245, 0x10000, RZ ;  /* 0x00010000f5c07824 */ /* 0x000fc800078e00ff */
[----:B------:R-:W-:-:S05]  /*6410*/  FMUL.FTZ R192, R192, R193 ;  /* 0x000000c1c0c07220 */ /* 0x000fca0000410000 */
[----:B------:R-:W-:-:S04]  /*6420*/  F2FP.BF16.F32.PACK_AB R192, RZ, R192 ;  /* 0x000000c0ffc0723e */ /* 0x000fc800000010ff */
[----:B------:R-:W-:-:S07]  /*6430*/  PRMT R181, R181, 0x5410, R192 ;  /* 0x00005410b5b57816 */ /* 0x000fce00000000c0 */
.L_x_5028:
        /* <DEDUP_REMOVED lines=14> */
.L_x_5029:
        /* <DEDUP_REMOVED lines=16> */
.L_x_5030:
        /* <DEDUP_REMOVED lines=14> */
.L_x_5031:
        /* <DEDUP_REMOVED lines=16> */
.L_x_5009:
[----:B0-----:R-:W0:Y:S01]  /*6800*/  @P1 LDC.64 R192, c[0x0][0x478] ;  /* 0x00011e00ffc01b82 */ /* 0x001e220000000a00 */
[----:B------:R-:W-:Y:S01]  /*6810*/  @P1 IADD3 R245, PT, PT, R194, 0x100, RZ ;  /* 0x00000100c2f51810 */ /* 0x000fe20007ffe0ff */
[----:B------:R-:W1:Y:S04]  /*6820*/  @UP3 LDCU.64 UR10, c[0x0][0x468] ;  /* 0x00008d00ff0a37ac */ /* 0x000e680008000a00 */
[----:B0-----:R-:W-:-:S05]  /*6830*/  @P1 IMAD.WIDE.U32 R192, R245, 0x20, R192 ;  /* 0x00000020f5c01825 */ /* 0x001fca00078e00c0 */
[----:B------:R-:W-:Y:S04]  /*6840*/  @P1 STG.E.128 desc[UR18][R192.64], R184 ;  /* 0x000000b8c0001986 */ /* 0x000fe8000c101d12 */
[----:B------:R0:W-:Y:S02]  /*6850*/  @P1 STG.E.128 desc[UR18][R192.64+0x10], R188 ;  /* 0x000010bcc0001986 */ /* 0x0001e4000c101d12 */
[----:B0-----:R-:W-:Y:S01]  /*6860*/  HFMA2 R193, -RZ, RZ, 0, 9.5367431640625e-07 ;  /* 0x00000010ffc17431 */ /* 0x001fe200000001ff */
[----:B------:R-:W-:-:S05]  /*6870*/  @P2 IADD3 R192, PT, PT, R195, 0x100, RZ ;  /* 0x00000100c3c02810 */ /* 0x000fca0007ffe0ff */
[----:B-1----:R-:W-:-:S05]  /*6880*/  @P2 IMAD.WIDE.U32 R192, R192, R193, UR10 ;  /* 0x0000000ac0c02e25 */ /* 0x002fca000f8e00c1 */
[----:B------:R0:W-:Y:S01]  /*6890*/  @P2 STG.E.128 desc[UR18][R192.64], R180 ;  /* 0x000000b4c0002986 */ /* 0x0001e2000c101d12 */
[----:B------:R-:W-:Y:S05]  /*68a0*/  BRA.U !UP3, `(.L_x_5032) ;  /* 0x000000010b107547 */ /* 0x000fea000b800000 */
[----:B-----5:R-:W1:Y:S01]  /*68b0*/  LDC.64 R178, c[0x0][0x390] ;  /* 0x0000e400ffb27b82 */ /* 0x020e620000000a00 */
[----:B------:R-:W-:-:S05]  /*68c0*/  IADD3 R176, PT, PT, R195, 0x200, RZ ;  /* 0x00000200c3b07810 */ /* 0x000fca0007ffe0ff */
[----:B-1----:R-:W-:-:S06]  /*68d0*/  IMAD.WIDE.U32 R176, R176, 0x10, R178 ;  /* 0x00000010b0b07825 */ /* 0x002fcc00078e00b2 */
[----:B------:R-:W5:Y:S02]  /*68e0*/  LDG.E.128 R176, desc[UR18][R176.64] ;  /* 0x00000012b0b07981 */ /* 0x000f64000c1e1d00 */
.L_x_5032:
[----:B------:R-:W-:Y:S05]  /*68f0*/  @!P0 BRA `(.L_x_5033) ;  /* 0x0000000c00b08947 */ /* 0x000fea0003800000 */
        /* <DEDUP_REMOVED lines=30> */
.L_x_5035:
[----:B------:R-:W-:Y:S05]  /*6ae0*/  BRA.U !UP3, `(.L_x_5036) ;  /* 0x000000010b247547 */ /* 0x000fea000b800000 */
[----:B------:R-:W-:Y:S01]  /*6af0*/  PRMT R189, R176, 0x7632, R189 ;  /* 0x00007632b0bd7816 */ /* 0x000fe200000000bd */
[----:B------:R-:W-:Y:S01]  /*6b00*/  FMUL.FTZ R188, R185, UR17 ;  /* 0x00000011b9bc7c20 */ /* 0x000fe20008410000 */
[----:B------:R-:W-:-:S03]  /*6b10*/  PRMT R190, R72, 0x7632, R190 ;  /* 0x0000763248be7816 */ /* 0x000fc600000000be */
[----:B------:R-:W-:-:S04]  /*6b20*/  IMAD.U32 R189, R189, 0x10000, RZ ;  /* 0x00010000bdbd7824 */ /* 0x000fc800078e00ff */
[----:B------:R-:W-:Y:S01]  /*6b30*/  FFMA.FTZ R125, R188, R189, R125 ;  /* 0x000000bdbc7d7223 */ /* 0x000fe2000001007d */
[----:B------:R-:W-:-:S05]  /*6b40*/  SHF.L.U32 R189, R190, 0x10, RZ ;  /* 0x00000010bebd7819 */ /* 0x000fca00000006ff */
[----:B------:R-:W-:-:S05]  /*6b50*/  FMUL.FTZ R188, R188, R189 ;  /* 0x000000bdbcbc7220 */ /* 0x000fca0000410000 */
[----:B------:R-:W-:-:S04]  /*6b60*/  F2FP.BF16.F32.PACK_AB R188, RZ, R188 ;  /* 0x000000bcffbc723e */ /* 0x000fc800000010ff */
[----:B0-----:R-:W-:-:S07]  /*6b70*/  PRMT R180, R180, 0x5410, R188 ;  /* 0x00005410b4b47816 */ /* 0x001fce00000000bc */
.L_x_5036:
        /* <DEDUP_REMOVED lines=8> */
.L_x_5037:
        /* <DEDUP_REMOVED lines=10> */
.L_x_5038:
        /* <DEDUP_REMOVED lines=12> */
[----:B0-----:R-:W-:-:S07]  /*6d60*/  PRMT R182, R189, 0x7610, R182 ;  /* 0x00007610bdb67816 */ /* 0x001fce00000000b6 */
.L_x_5039:
        /* <DEDUP_REMOVED lines=15> */
.L_x_5040:
        /* <DEDUP_REMOVED lines=13> */
.L_x_5041:
[----:B------:R-:W-:-:S04]  /*6f30*/  IMAD.U32 R191, RZ, RZ, UR16 ;  /* 0x00000010ffbf7e24 */ /* 0x000fc8000f8e00ff */
        /* <DEDUP_REMOVED lines=15> */
.L_x_5034:
        /* <DEDUP_REMOVED lines=14> */
.L_x_5043:
        /* <DEDUP_REMOVED lines=16> */
.L_x_5044:
        /* <DEDUP_REMOVED lines=14> */
.L_x_5045:
        /* <DEDUP_REMOVED lines=9> */
[----:B------:R-:W-:Y:S02]  /*7380*/  FMUL.FTZ R193, R193, UR17 ;  /* 0x00000011c1c17c20 */ /* 0x000fe40008410000 */
[----:B------:R-:W-:-:S04]  /*7390*/  IMAD.U32 R192, R192, 0x10000, RZ ;  /* 0x00010000c0c07824 */ /* 0x000fc800078e00ff */
[----:B------:R-:W-:Y:S01]  /*73a0*/  FFMA.FTZ R127, R193, R192, R127 ;  /* 0x000000c0c17f7223 */ /* 0x000fe2000001007f */
[----:B------:R-:W-:-:S05]  /*73b0*/  SHF.L.U32 R192, R245, 0x10, RZ ;  /* 0x00000010f5c07819 */ /* 0x000fca00000006ff */
[----:B------:R-:W-:-:S05]  /*73c0*/  FMUL.FTZ R192, R192, R193 ;  /* 0x000000c1c0c07220 */ /* 0x000fca0000410000 */
[----:B------:R-:W-:-:S04]  /*73d0*/  F2FP.BF16.F32.PACK_AB R192, RZ, R192 ;  /* 0x000000c0ffc0723e */ /* 0x000fc800000010ff */
[----:B------:R-:W-:-:S07]  /*73e0*/  PRMT R181, R181, 0x5410, R192 ;  /* 0x00005410b5b57816 */ /* 0x000fce00000000c0 */
.L_x_5046:
        /* <DEDUP_REMOVED lines=14> */
.L_x_5047:
        /* <DEDUP_REMOVED lines=16> */
.L_x_5048:
        /* <DEDUP_REMOVED lines=14> */
.L_x_5049:
        /* <DEDUP_REMOVED lines=17> */
.L_x_5033:
        /* <DEDUP_REMOVED lines=56> */
.L_x_5051:
        /* <DEDUP_REMOVED lines=16> */
.L_x_5052:
        /* <DEDUP_REMOVED lines=14> */
.L_x_5053:
        /* <DEDUP_REMOVED lines=16> */
.L_x_5054:
        /* <DEDUP_REMOVED lines=14> */
.L_x_5055:
        /* <DEDUP_REMOVED lines=16> */
.L_x_5056:
        /* <DEDUP_REMOVED lines=14> */
.L_x_5057:
        /* <DEDUP_REMOVED lines=11> */
.L_x_5050:
        /* <DEDUP_REMOVED lines=14> */
.L_x_5058:
        /* <DEDUP_REMOVED lines=16> */
.L_x_5059:
        /* <DEDUP_REMOVED lines=14> */
.L_x_5060:
        /* <DEDUP_REMOVED lines=16> */
.L_x_5061:
        /* <DEDUP_REMOVED lines=14> */
.L_x_5062:
        /* <DEDUP_REMOVED lines=16> */
.L_x_5063:
        /* <DEDUP_REMOVED lines=14> */
.L_x_5064:
        /* <DEDUP_REMOVED lines=16> */
.L_x_5042:
[----:B0-----:R-:W0:Y:S01]  /*8910*/  @P1 LDC.64 R192, c[0x0][0x478] ;  /* 0x00011e00ffc01b82 */ /* 0x001e220000000a00 */
[----:B------:R-:W-:Y:S01]  /*8920*/  @P1 IADD3 R245, PT, PT, R194, 0x200, RZ ;  /* 0x00000200c2f51810 */ /* 0x000fe20007ffe0ff */
[----:B------:R-:W1:Y:S04]  /*8930*/  @UP3 LDCU.64 UR10, c[0x0][0x468] ;  /* 0x00008d00ff0a37ac */ /* 0x000e680008000a00 */
[----:B0-----:R-:W-:-:S05]  /*8940*/  @P1 IMAD.WIDE.U32 R192, R245, 0x20, R192 ;  /* 0x00000020f5c01825 */ /* 0x001fca00078e00c0 */
[----:B------:R-:W-:Y:S04]  /*8950*/  @P1 STG.E.128 desc[UR18][R192.64], R184 ;  /* 0x000000b8c0001986 */ /* 0x000fe8000c101d12 */
[----:B------:R0:W-:Y:S02]  /*8960*/  @P1 STG.E.128 desc[UR18][R192.64+0x10], R188 ;  /* 0x000010bcc0001986 */ /* 0x0001e4000c101d12 */
[----:B0-----:R-:W-:Y:S01]  /*8970*/  HFMA2 R193, -RZ, RZ, 0, 9.5367431640625e-07 ;  /* 0x00000010ffc17431 */ /* 0x001fe200000001ff */
[C---:B------:R-:W-:Y:S02]  /*8980*/  @P2 IADD3 R192, PT, PT, R195.reuse, 0x200, RZ ;  /* 0x00000200c3c02810 */ /* 0x040fe40007ffe0ff */
[----:B------:R-:W-:-:S03]  /*8990*/  IADD3 R195, PT, PT, R195, 0x300, RZ ;  /* 0x00000300c3c37810 */ /* 0x000fc60007ffe0ff */
[----:B-1----:R-:W-:-:S05]  /*89a0*/  @P2 IMAD.WIDE.U32 R192, R192, R193, UR10 ;  /* 0x0000000ac0c02e25 */ /* 0x002fca000f8e00c1 */
[----:B------:R0:W-:Y:S01]  /*89b0*/  @P2 STG.E.128 desc[UR18][R192.64], R180 ;  /* 0x000000b4c0002986 */ /* 0x0001e2000c101d12 */
[----:B------:R-:W-:Y:S05]  /*89c0*/  BRA.U !UP3, `(.L_x_5065) ;  /* 0x000000010b0c7547 */ /* 0x000fea000b800000 */
[----:B-----5:R-:W1:Y:S02]  /*89d0*/  LDC.64 R176, c[0x0][0x390] ;  /* 0x0000e400ffb07b82 */ /* 0x020e640000000a00 */
[----:B-1----:R-:W-:-:S06]  /*89e0*/  IMAD.WIDE.U32 R176, R195, 0x10, R176 ;  /* 0x00000010c3b07825 */ /* 0x002fcc00078e00b0 */
[----:B------:R-:W5:Y:S02]  /*89f0*/  LDG.E.128 R176, desc[UR18][R176.64] ;  /* 0x00000012b0b07981 */ /* 0x000f64000c1e1d00 */
.L_x_5065:
        /* <DEDUP_REMOVED lines=17> */
[----:B------:R-:W-:-:S04]  /*8b10*/  IMAD.U32 R184, RZ, RZ, UR16 ;  /* 0x00000010ffb87e24 */ /* 0x000fc8000f8e00ff */
        /* <DEDUP_REMOVED lines=13> */
.L_x_5068:
        /* <DEDUP_REMOVED lines=10> */
.L_x_5069:
[----:B------:R-:W-:Y:S05]  /*8c90*/  BRA.U !UP3, `(.L_x_5070) ;  /* 0x000000010b1c7547 */ /* 0x000fea000b800000 */
[----:B------:R-:W-:Y:S01]  /*8ca0*/  SHF.L.U32 R189, R177, 0x10, RZ ;  /* 0x00000010b1bd7819 */ /* 0x000fe200000006ff */
[----:B------:R-:W-:-:S04]  /*8cb0*/  FMUL.FTZ R188, R186, UR17 ;  /* 0x00000011babc7c20 */ /* 0x000fc80008410000 */
[----:B------:R-:W-:Y:S01]  /*8cc0*/  FFMA.FTZ R118, R189, R188, R118 ;  /* 0x000000bcbd767223 */ /* 0x000fe20000010076 */
[----:B------:R-:W-:-:S04]  /*8cd0*/  IMAD.U32 R189, R77, 0x10000, RZ ;  /* 0x000100004dbd7824 */ /* 0x000fc800078e00ff */
[----:B------:R-:W-:-:S05]  /*8ce0*/  FMUL.FTZ R188, R188, R189 ;  /* 0x000000bdbcbc7220 */ /* 0x000fca0000410000 */
[----:B------:R-:W-:-:S04]  /*8cf0*/  F2FP.BF16.F32.PACK_AB R188, RZ, R188 ;  /* 0x000000bcffbc723e */ /* 0x000fc800000010ff */
[----:B0-----:R-:W-:-:S07]  /*8d00*/  PRMT R181, R188, 0x7610, R181 ;  /* 0x00007610bcb57816 */ /* 0x001fce00000000b5 */
.L_x_5070:
        /* <DEDUP_REMOVED lines=10> */
.L_x_5071:
        /* <DEDUP_REMOVED lines=13> */
.L_x_5072:
        /* <DEDUP_REMOVED lines=8> */
[----:B0-----:R-:W-:-:S03]  /*8f00*/  PRMT R192, R78, 0x7632, R192 ;  /* 0x000076324ec07816 */ /* 0x001fc600000000c0 */
[----:B------:R-:W-:-:S04]  /*8f10*/  IMAD.U32 R191, R191, 0x10000, RZ ;  /* 0x00010000bfbf7824 */ /* 0x000fc800078e00ff */
[----:B------:R-:W-:Y:S01]  /*8f20*/  FFMA.FTZ R113, R190, R191, R113 ;  /* 0x000000bfbe717223 */ /* 0x000fe20000010071 */
[----:B------:R-:W-:-:S05]  /*8f30*/  SHF.L.U32 R191, R192, 0x10, RZ ;  /* 0x00000010c0bf7819 */ /* 0x000fca00000006ff */
[----:B------:R-:W-:-:S05]  /*8f40*/  FMUL.FTZ R190, R190, R191 ;  /* 0x000000bfbebe7220 */ /* 0x000fca0000410000 */
[----:B------:R-:W-:-:S04]  /*8f50*/  F2FP.BF16.F32.PACK_AB R190, RZ, R190 ;  /* 0x000000beffbe723e */ /* 0x000fc800000010ff */
[----:B------:R-:W-:-:S07]  /*8f60*/  PRMT R182, R182, 0x5410, R190 ;  /* 0x00005410b6b67816 */ /* 0x000fce00000000be */
.L_x_5073:
        /* <DEDUP_REMOVED lines=13> */
.L_x_5074:
[----:B------:R-:W-:-:S05]  /*9040*/  MOV R191, UR16 ;  /* 0x0000001000bf7c02 */ /* 0x000fca0008000f00 */
[----:B------:R-:W-:-:S04]  /*9050*/  @P0 FFMA.FTZ R191, R3, R191, UR29 ;  /* 0x0000001d03bf0e23 */ /* 0x000fc800080100bf */
[----:B0-----:R-:W-:Y:S01]  /*9060*/  @P0 FADD.FTZ R192, R2, -R191 ;  /* 0x800000bf02c00221 */ /* 0x001fe20000010000 */
[----:B------:R-:W-:-:S03]  /*9070*/  MOV R191, R19 ;  /* 0x0000001300bf7202 */ /* 0x000fc60000000f00 */
[----:B------:R-:W-:Y:S01]  /*9080*/  @P0 FFMA.FTZ R191, R192, UR32, R19 ;  /* 0x00000020c0bf0c23 */ /* 0x000fe20008010013 */
[----:B------:R-:W-:Y:S06]  /*9090*/  BRA.U !UP3, `(.L_x_5075) ;  /* 0x000000190b507547 */ /* 0x000fec000b800000 */
[----:B------:R-:W-:Y:S01]  /*90a0*/  PRMT R192, R179, 0x7632, R192 ;  /* 0x00007632b3c07816 */ /* 0x000fe200000000c0 */
[----:B------:R-:W-:-:S03]  /*90b0*/  FMUL.FTZ R193, R191, UR17 ;  /* 0x00000011bfc17c20 */ /* 0x000fc60008410000 */
[----:B------:R-:W-:-:S05]  /*90c0*/  SHF.L.U32 R192, R192, 0x10, RZ ;  /* 0x00000010c0c07819 */ /* 0x000fca00000006ff */
[----:B------:R-:W-:Y:S01]  /*90d0*/  FFMA.FTZ R115, R193, R192, R115 ;  /* 0x000000c0c1737223 */ /* 0x000fe20000010073 */
[----:B------:R-:W-:-:S04]  /*90e0*/  IMAD.U32 R192, R252, 0x10000, RZ ;  /* 0x00010000fcc07824 */ /* 0x000fc800078e00ff */
[----:B------:R-:W-:-:S05]  /*90f0*/  FMUL.FTZ R192, R193, R192 ;  /* 0x000000c0c1c07220 */ /* 0x000fca0000410000 */
[----:B------:R-:W-:-:S04]  /*9100*/  F2FP.BF16.F32.PACK_AB R192, RZ, R192 ;  /* 0x000000c0ffc0723e */ /* 0x000fc800000010ff */
[----:B------:R-:W-:Y:S01]  /*9110*/  PRMT R183, R183, 0x5410, R192 ;  /* 0x00005410b7b77816 */ /* 0x000fe200000000c0 */
[----:B------:R-:W-:Y:S06]  /*9120*/  BRA `(.L_x_5075) ;  /* 0x00000018002c7947 */ /* 0x000fec0003800000 */
.L_x_5067:
        /* <DEDUP_REMOVED lines=14> */
.L_x_5076:
        /* <DEDUP_REMOVED lines=16> */
.L_x_5077:
[----:B------:R-:W-:Y:S05]  /*9310*/  BRA.U !UP3, `(.L_x_5078) ;  /* 0x000000010b347547 */ /* 0x000fea000b800000 */
[----:B------:R-:W-:Y:S01]  /*9320*/  PLOP3.LUT P0, PT, PT, PT, UP2, 0x80, 0x8 ;  /* 0x000000000008781c */ /* 0x000fe20003f0f028 */
[----:B0-----:R-:W-:Y:S01]  /*9330*/  IMAD.U32 R192, RZ, RZ, UR16 ;  /* 0x00000010ffc07e24 */ /* 0x001fe2000f8e00ff */
        /* <DEDUP_REMOVED lines=11> */
.L_x_5078:
        /* <DEDUP_REMOVED lines=16> */
.L_x_5079:
[----:B------:R-:W-:Y:S05]  /*94f0*/  BRA.U !UP3, `(.L_x_5080) ;  /* 0x000000010b347547 */ /* 0x000fea000b800000 */
[----:B------:R-:W-:Y:S01]  /*9500*/  PLOP3.LUT P0, PT, PT, PT, UP2, 0x80, 0x8 ;  /* 0x000000000008781c */ /* 0x000fe20003f0f028 */
[----:B0----5:R-:W-:Y:S01]  /*9510*/  IMAD.MOV.U32 R193, RZ, RZ, R16 ;  /* 0x000000ffffc17224 */ /* 0x021fe200078e0010 */
        /* <DEDUP_REMOVED lines=11> */
.L_x_5080:
        /* <DEDUP_REMOVED lines=16> */
.L_x_5081:
        /* <DEDUP_REMOVED lines=14> */
.L_x_5082:
[----:B------:R-:W-:Y:S05]  /*97b0*/  BRA.U !UP3, `(.L_x_5075) ;  /* 0x000000110b887547 */ /* 0x000fea000b800000 */
[----:B------:R-:W-:Y:S02]  /*97c0*/  PLOP3.LUT P0, PT, PT, PT, UP2, 0x80, 0x8 ;  /* 0x000000000008781c */ /* 0x000fe40003f0f028 */
[----:B0-----:R-:W-:Y:S02]  /*97d0*/  MOV R192, UR16 ;  /* 0x0000001000c07c02 */ /* 0x001fe40008000f00 */
[----:B-----5:R-:W-:-:S09]  /*97e0*/  MOV R193, R19 ;  /* 0x0000001300c17202 */ /* 0x020fd20000000f00 */
        /* <DEDUP_REMOVED lines=12> */
.L_x_5066:
[----:B------:R-:W-:Y:S05]  /*98b0*/  @!P1 BRA `(.L_x_5083) ;  /* 0x00000008006c9947 */ /* 0x000fea0003800000 */
[----:B------:R-:W-:Y:S01]  /*98c0*/  MOV R190, UR16 ;  /* 0x0000001000be7c02 */ /* 0x000fe20008000f00 */
[----:B------:R-:W-:Y:S01]  /*98d0*/  IMAD.U32 R187, RZ, RZ, UR16 ;  /* 0x00000010ffbb7e24 */ /* 0x000fe2000f8e00ff */
[----:B------:R-:W-:Y:S02]  /*98e0*/  MOV R189, UR16 ;  /* 0x0000001000bd7c02 */ /* 0x000fe40008000f00 */
[----:B------:R-:W-:Y:S01]  /*98f0*/  MOV R188, UR16 ;  /* 0x0000001000bc7c02 */ /* 0x000fe20008000f00 */
[----:B------:R-:W-:Y:S01]  /*9900*/  FFMA.FTZ R190, R207, R190, UR29 ;  /* 0x0000001dcfbe7e23 */ /* 0x000fe200080100be */
[----:B------:R-:W-:Y:S01]  /*9910*/  ISETP.LT.AND P0, PT, RZ, UR33, PT ;  /* 0x00000021ff007c0c */ /* 0x000fe2000bf01270 */
[----:B------:R-:W-:Y:S01]  /*9920*/  FFMA.FTZ R189, R5, R189, UR29 ;  /* 0x0000001d05bd7e23 */ /* 0x000fe200080100bd */
[----:B------:R-:W-:Y:S01]  /*9930*/  FFMA.FTZ R187, R7, R187, UR29 ;  /* 0x0000001d07bb7e23 */ /* 0x000fe200080100bb */
[----:B------:R-:W-:Y:S01]  /*9940*/  FFMA.FTZ R188, R239, R188, UR29 ;  /* 0x0000001defbc7e23 */ /* 0x000fe200080100bc */
[----:B------:R-:W-:Y:S09]  /*9950*/  BRA.U !UP3, `(.L_x_5084) ;  /* 0x000000010b347547 */ /* 0x000ff2000b800000 */
        /* <DEDUP_REMOVED lines=12> */
[----:B0-----:R-:W-:-:S07]  /*9a20*/  PRMT R180, R184, 0x7610, R180 ;  /* 0x00007610b8b47816 */ /* 0x001fce00000000b4 */
.L_x_5084:
        /* <DEDUP_REMOVED lines=15> */
[----:B0-----:R-:W-:-:S07]  /*9b20*/  PRMT R180, R180, 0x5410, R184 ;  /* 0x00005410b4b47816 */ /* 0x001fce00000000b8 */
.L_x_5085:
        /* <DEDUP_REMOVED lines=13> */
[----:B0-----:R-:W-:-:S07]  /*9c00*/  PRMT R181, R184, 0x7610, R181 ;  /* 0x00007610b8b57816 */ /* 0x001fce00000000b5 */
.L_x_5086:
        /* <DEDUP_REMOVED lines=16> */
.L_x_5087:
        /* <DEDUP_REMOVED lines=14> */
.L_x_5088:
        /* <DEDUP_REMOVED lines=15> */
[----:B0-----:R-:W-:-:S07]  /*9ee0*/  PRMT R182, R182, 0x5410, R184 ;  /* 0x00005410b6b67816 */ /* 0x001fce00000000b8 */
.L_x_5089:
        /* <DEDUP_REMOVED lines=14> */
.L_x_5090:
[----:B------:R-:W-:Y:S01]  /*9fd0*/  MOV R186, UR16 ;  /* 0x0000001000ba7c02 */ /* 0x000fe20008000f00 */
[----:B------:R-:W-:Y:S01]  /*9fe0*/  FADD.FTZ R190, R240, -R190 ;  /* 0x800000bef0be7221 */ /* 0x000fe20000010000 */
[----:B------:R-:W-:Y:S01]  /*9ff0*/  MOV R185, UR16 ;  /* 0x0000001000b97c02 */ /* 0x000fe20008000f00 */
[----:B------:R-:W-:Y:S01]  /*a000*/  FADD.FTZ R189, R4, -R189 ;  /* 0x800000bd04bd7221 */ /* 0x000fe20000010000 */
[----:B------:R-:W-:Y:S01]  /*a010*/  MOV R184, UR16 ;  /* 0x0000001000b87c02 */ /* 0x000fe20008000f00 */
[----:B------:R-:W-:Y:S01]  /*a020*/  FFMA.FTZ R186, R238, R186, UR29 ;  /* 0x0000001deeba7e23 */ /* 0x000fe200080100ba */
[----:B------:R-:W-:Y:S01]  /*a030*/  MOV R191, UR16 ;  /* 0x0000001000bf7c02 */ /* 0x000fe20008000f00 */
[----:B------:R-:W-:Y:S01]  /*a040*/  FFMA.FTZ R185, R9, R185, UR29 ;  /* 0x0000001d09b97e23 */ /* 0x000fe200080100b9 */
[----:B------:R-:W-:Y:S01]  /*a050*/  FADD.FTZ R188, R206, -R188 ;  /* 0x800000bccebc7221 */ /* 0x000fe20000010000 */
[----:B------:R-:W-:Y:S01]  /*a060*/  FFMA.FTZ R184, R237, R184, UR29 ;  /* 0x0000001dedb87e23 */ /* 0x000fe200080100b8 */
[----:B------:R-:W-:Y:S01]  /*a070*/  FADD.FTZ R187, R6, -R187 ;  /* 0x800000bb06bb7221 */ /* 0x000fe20000010000 */
[----:B------:R-:W-:Y:S01]  /*a080*/  FFMA.FTZ R191, R3, R191, UR29 ;  /* 0x0000001d03bf7e23 */ /* 0x000fe200080100bf */
        /* <DEDUP_REMOVED lines=20> */
[----:B------:R-:W-:Y:S06]  /*a1d0*/  BRA.U !UP3, `(.L_x_5075) ;  /* 0x000000090b007547 */ /* 0x000fec000b800000 */
[----:B0----5:R-:W-:Y:S01]  /*a1e0*/  PRMT R192, R179, 0x7632, R192 ;  /* 0x00007632b3c07816 */ /* 0x021fe200000000c0 */
        /* <DEDUP_REMOVED lines=8> */
.L_x_5083:
        /* <DEDUP_REMOVED lines=14> */
.L_x_5091:
        /* <DEDUP_REMOVED lines=16> */
.L_x_5092:
        /* <DEDUP_REMOVED lines=14> */
.L_x_5093:
        /* <DEDUP_REMOVED lines=16> */
.L_x_5094:
        /* <DEDUP_REMOVED lines=14> */
.L_x_5095:
        /* <DEDUP_REMOVED lines=16> */
.L_x_5096:
        /* <DEDUP_REMOVED lines=14> */
.L_x_5097:
[----:B------:R-:W-:Y:S05]  /*a8f0*/  BRA.U !UP3, `(.L_x_5075) ;  /* 0x000000010b387547 */ /* 0x000fea000b800000 */
[----:B0-----:R-:W-:Y:S02]  /*a900*/  MOV R192, UR16 ;  /* 0x0000001000c07c02 */ /* 0x001fe40008000f00 */
[----:B------:R-:W-:-:S03]  /*a910*/  ISETP.LT.AND P0, PT, RZ, UR33, PT ;  /* 0x00000021ff007c0c */ /* 0x000fc6000bf01270 */
        /* <DEDUP_REMOVED lines=12> */
.L_x_5075:
[----:B0-----:R-:W0:Y:S01]  /*a9e0*/  @P1 LDC.64 R192, c[0x0][0x478] ;  /* 0x00011e00ffc01b82 */ /* 0x001e220000000a00 */
[----:B------:R-:W-:Y:S01]  /*a9f0*/  @P1 IADD3 R194, PT, PT, R194, 0x300, RZ ;  /* 0x00000300c2c21810 */ /* 0x000fe20007ffe0ff */
[----:B------:R-:W1:Y:S01]  /*aa00*/  @UP3 LDCU.64 UR10, c[0x0][0x468] ;  /* 0x00008d00ff0a37ac */ /* 0x000e620008000a00 */
[----:B------:R-:W-:Y:S02]  /*aa10*/  UIADD3 UR8, UPT, UPT, UR8, UR24, URZ ;  /* 0x0000001808087290 */ /* 0x000fe4000fffe0ff */
[----:B------:R-:W-:Y:S02]  /*aa20*/  UPLOP3.LUT UP1, UPT, UPT, UPT, UP1, 0x40, 0x4 ;  /* 0x000000000004789c */ /* 0x000fe40003f2e810 */
[----:B------:R-:W-:Y:S01]  /*aa30*/  UISETP.GE.AND UP0, UPT, UR8, UR25, UPT ;  /* 0x000000190800728c */ /* 0x000fe2000bf06270 */
[----:B0-----:R-:W-:-:S05]  /*aa40*/  @P1 IMAD.WIDE.U32 R192, R194, 0x20, R192 ;  /* 0x00000020c2c01825 */ /* 0x001fca00078e00c0 */
[----:B------:R-:W-:Y:S04]  /*aa50*/  @P1 STG.E.128 desc[UR18][R192.64], R184 ;  /* 0x000000b8c0001986 */ /* 0x000fe8000c101d12 */
[----:B------:R0:W-:Y:S02]  /*aa60*/  @P1 STG.E.128 desc[UR18][R192.64+0x10], R188 ;  /* 0x000010bcc0001986 */ /* 0x0001e4000c101d12 */
[----:B0-----:R-:W-:-:S05]  /*aa70*/  HFMA2 R192, -RZ, RZ, 0, 9.5367431640625e-07 ;  /* 0x00000010ffc07431 */ /* 0x001fca00000001ff */
[----:B-1----:R-:W-:-:S05]  /*aa80*/  @P2 IMAD.WIDE.U32 R192, R195, R192, UR10 ;  /* 0x0000000ac3c02e25 */ /* 0x002fca000f8e00c0 */
[----:B------:R1:W-:Y:S01]  /*aa90*/  @P2 STG.E.128 desc[UR18][R192.64], R180 ;  /* 0x000000b4c0002986 */ /* 0x0003e2000c101d12 */
[----:B------:R-:W-:Y:S05]  /*aaa0*/  BRA.U !UP0, `(.L_x_5098) ;  /* 0xffffff5908d07547 */ /* 0x000fea000b83ffff */
.L_x_4962:
[----:B------:R-:W2:Y:S08]  /*aab0*/  S2UR UR9, SR_CTAID.X ;  /* 0x00000000000979c3 */ /* 0x000eb00000002500 */
[----:B------:R-:W2:Y:S08]  /*aac0*/  LDC R0, c[0x0][0x388] ;  /* 0x0000e200ff007b82 */ /* 0x000eb00000000800 */
[----:B------:R-:W3:Y:S08]  /*aad0*/  LDC.64 R2, c[0x0][0x440] ;  /* 0x00011000ff027b82 */ /* 0x000ef00000000a00 */
[----:B------:R-:W4:Y:S08]  /*aae0*/  LDC.64 R4, c[0x0][0x448] ;  /* 0x00011200ff047b82 */ /* 0x000f300000000a00 */
[----:B------:R-:W1:Y:S01]  /*aaf0*/  LDC.64 R6, c[0x0][0x460] ;  /* 0x00011800ff067b82 */ /* 0x000e620000000a00 */
[----:B--2---:R-:W-:-:S05]  /*ab00*/  IMAD R0, R0, UR9, RZ ;  /* 0x0000000900007c24 */ /* 0x004fca000f8e02ff */
[----:B------:R-:W-:-:S05]  /*ab10*/  LEA.HI R247, R0, R247, RZ, 0x1d ;  /* 0x000000f700f77211 */ /* 0x000fca00078fe8ff */
[----:B---3--:R-:W-:-:S04]  /*ab20*/  IMAD.WIDE.U32 R2, R247, 0x20, R2 ;  /* 0x00000020f7027825 */ /* 0x008fc800078e0002 */
        /* <DEDUP_REMOVED lines=27> */
.L_x_5099:
        /* <DEDUP_REMOVED lines=10> */
.L_x_15645:


//--------------------- .text._ZN10layer_norm13ln_bwd_kernelINS_13Kernel_traitsI13__nv_bfloat16S2_fS2_fjLj8192ELj1ELj1ELj8ELj16ENS_18Kernel_traits_baseILj8192ES2_S2_fS2_fjLj256EEEEELb1ELb0ELb0ELb0EEEvNS_9BwdParamsE --------------------------
	.section	.text._ZN10layer_norm13ln_bwd_kernelINS_13Kernel_traitsI13__nv_bfloat16S2_fS2_fjLj8192ELj1ELj1ELj8ELj16ENS_18Kernel_traits_baseILj8192ES2_S2_fS2_fjLj256EEEEELb1ELb0ELb0ELb0EEEvNS_9BwdParamsE,"ax",@progbits
	.align	128
        .global         _ZN10layer_norm13ln_bwd_kernelINS_13Kernel_traitsI13__nv_bfloat16S2_fS2_fjLj8192ELj1ELj1ELj8ELj16ENS_18Kernel_traits_baseILj8192ES2_S2_fS2_fjLj256EEEEELb1ELb0ELb0ELb0EEEvNS_9BwdParamsE
        .type           _ZN10layer_norm13ln_bwd_kernelINS_13Kernel_traitsI13__nv_bfloat16S2_fS2_fjLj8192ELj1ELj1ELj8ELj16ENS_18Kernel_traits_baseILj8192ES2_S2_fS2_fjLj256EEEEELb1ELb0ELb0ELb0EEEvNS_9BwdParamsE,@function
        .size           _ZN10layer_norm13ln_bwd_kernelINS_13Kernel_traitsI13__nv_bfloat16S2_fS2_fjLj8192ELj1ELj1ELj8ELj16ENS_18Kernel_traits_baseILj8192ES2_S2_fS2_fjLj256EEEEELb1ELb0ELb0ELb0EEEvNS_9BwdParamsE,(.L_x_15646 - _ZN10layer_norm13ln_bwd_kernelINS_13Kernel_traitsI13__nv_bfloat16S2_fS2_fjLj8192ELj1ELj1ELj8ELj16ENS_18Kernel_traits_baseILj8192ES2_S2_fS2_fjLj256EEEEELb1ELb0ELb0ELb0EEEvNS_9BwdParamsE)
        .other          _ZN10layer_norm13ln_bwd_kernelINS_13Kernel_traitsI13__nv_bfloat16S2_fS2_fjLj8192ELj1ELj1ELj8ELj16ENS_18Kernel_traits_baseILj8192ES2_S2_fS2_fjLj256EEEEELb1ELb0ELb0ELb0EEEvNS_9BwdParamsE,@"STO_CUDA_ENTRY STV_DEFAULT"
_ZN10layer_norm13ln_bwd_kernelINS_13Kernel_traitsI13__nv_bfloat16S2_fS2_fjLj8192ELj1ELj1ELj8ELj16ENS_18Kernel_traits_baseILj8192ES2_S2_fS2_fjLj256EEEEELb1ELb0ELb0ELb0EEEvNS_9BwdParamsE:
.text._ZN10layer_norm13ln_bwd_kernelINS_13Kernel_traitsI13__nv_bfloat16S2_fS2_fjLj8192ELj1ELj1ELj8ELj16ENS_18Kernel_traits_baseILj8192ES2_S2_fS2_fjLj256EEEEELb1ELb0ELb0ELb0EEEvNS_9BwdParamsE:
        /* <DEDUP_REMOVED lines=68> */
[----:B-----5:R-:W-:Y:S02]  /*0440*/  PRMT R6, R123, 0x7632, R6 ;  /* 0x000076327b067816 */ /* 0x020fe40000000006 */
        /* <DEDUP_REMOVED lines=23> */
[----:B------:R-:W-:Y:S02]  /*05c0*/  SHF.R.U32.HI R4, RZ, 0x5, R0 ;  /* 0x00000005ff047819 */ /* 0x000fe40000011600 */
[----:B------:R-:W-:Y:S02]  /*05d0*/  CS2R R94, SRZ ;  /* 0x00000000005e7805 */ /* 0x000fe4000001ff00 */
[----:B------:R-:W-:Y:S02]  /*05e0*/  ISETP.NE.AND.EX P0, PT, R5, RZ, PT, P0 ;  /* 0x000000ff0500720c */ /* 0x000fe40003f05300 */
[----:B------:R-:W-:-:S02]  /*05f0*/  CS2R R88, SRZ ;  /* 0x0000000000587805 */ /* 0x000fc4000001ff00 */
[----:B------:R-:W-:Y:S02]  /*0600*/  MOV R5, UR6 ;  /* 0x0000000600057c02 */ /* 0x000fe40008000f00 */
        /* <DEDUP_REMOVED lines=28> */
.L_x_5140:
        /* <DEDUP_REMOVED lines=15> */
[----:B------:R-:W-:Y:S02]  /*08c0*/  HFMA2 R167, -RZ, RZ, 0, 0 ;  /* 0x00000000ffa77431 */ /* 0x000fe400000001ff */
[----:B0-----:R-:W-:Y:S01]  /*08d0*/  IMAD.WIDE R152, R5, 0x4, R152 ;  /* 0x0000000405987825 */ /* 0x001fe200078e0298 */
[----:B------:R-:W-:Y:S02]  /*08e0*/  MOV R224, RZ ;  /* 0x000000ff00e07202 */ /* 0x000fe40000000f00 */
[----:B------:R-:W-:-:S02]  /*08f0*/  MOV R166, R22 ;  /* 0x0000001600a67202 */ /* 0x000fc40000000f00 */
[----:B-----5:R0:W5:Y:S02]  /*0900*/  LDG.E R24, desc[UR4][R152.64] ;  /* 0x0000000498187981 */ /* 0x020164000c1e1900 */
[----:B0-----:R-:W-:Y:S02]  /*0910*/  P2R R152, PR, RZ, 0x1 ;  /* 0x00000001ff987803 */ /* 0x001fe40000000000 */
[----:B--2---:R-:W-:Y:S01]  /*0920*/  FSEL R164, R154, RZ, !P0 ;  /* 0x000000ff9aa47208 */ /* 0x004fe20004000000 */
[----:B-1----:R-:W-:Y:S06]  /*0930*/  @!P3 BRA `(.L_x_5102) ;  /* 0x000000040074b947 */ /* 0x002fec0003800000 */
[----:B------:R-:W0:Y:S08]  /*0940*/  LDC.64 R212, c[0x0][0x3a8] ;  /* 0x0000ea00ffd47b82 */ /* 0x000e300000000a00 */
[----:B------:R-:W1:Y:S01]  /*0950*/  LDC.64 R156, c[0x0][0x428] ;  /* 0x00010a00ff9c7b82 */ /* 0x000e620000000a00 */
[----:B----4-:R-:W-:-:S07]  /*0960*/  ISETP.NE.U32.AND P0, PT, RZ, UR8, PT ;  /* 0x00000008ff007c0c */ /* 0x010fce000bf05070 */
[----:B------:R-:W2:Y:S01]  /*0970*/  LDC.64 R166, c[0x0][0x3b0] ;  /* 0x0000ec00ffa67b82 */ /* 0x000ea20000000a00 */
[----:B0-----:R-:W-:-:S05]  /*0980*/  IMAD.WIDE.U32 R212, R22, 0x20, R212 ;  /* 0x0000002016d47825 */ /* 0x001fca00078e00d4 */
[----:B------:R-:W4:Y:S01]  /*0990*/  LDG.E.128 R152, desc[UR4][R212.64] ;  /* 0x00000004d4987981 */ /* 0x000f22000c1e1d00 */
[----:B-1----:R-:W-:-:S03]  /*09a0*/  IMAD.WIDE.U32 R156, R22, 0x10, R156 ;  /* 0x00000010169c7825 */ /* 0x002fc600078e009c */
[----:B------:R0:W3:Y:S04]  /*09b0*/  LDG.E.128 R160, desc[UR4][R212.64+0x10] ;  /* 0x00001004d4a07981 */ /* 0x0000e8000c1e1d00 */
[----:B------:R-:W3:Y:S01]  /*09c0*/  LDG.E.128 R156, desc[UR4][R156.64] ;  /* 0x000000049c9c7981 */ /* 0x000ee2000c1e1d00 */
[----:B------:R-:W-:Y:S02]  /*09d0*/  ISETP.NE.AND.EX P0, PT, RZ, UR9, PT, P0 ;  /* 0x00000009ff007c0c */ /* 0x000fe4000bf05300 */
[----:B------:R-:W-:Y:S02]  /*09e0*/  SHF.L.U32 R223, R120, 0x10, RZ ;  /* 0x0000001078df7819 */ /* 0x000fe400000006ff */
[----:B------:R-:W-:-:S09]  /*09f0*/  SHF.L.U32 R220, R9, 0x10, RZ ;  /* 0x0000001009dc7819 */ /* 0x000fd200000006ff */
[----:B------:R-:W1:Y:S01]  /*0a00*/  @P0 LDC.64 R210, c[0x0][0x438] ;  /* 0x00010e00ffd20b82 */ /* 0x000e620000000a00 */
[----:B------:R-:W-:Y:S02]  /*0a10*/  SHF.L.U32 R216, R8, 0x10, RZ ;  /* 0x0000001008d87819 */ /* 0x000fe400000006ff */
[----:B------:R-:W-:Y:S01]  /*0a20*/  SHF.L.U32 R219, R121, 0x10, RZ ;  /* 0x0000001079db7819 */ /* 0x000fe200000006ff */
[----:B--2---:R-:W-:Y:S01]  /*0a30*/  IMAD.WIDE.U32 R166, R22, 0x8, R166 ;  /* 0x0000000816a67825 */ /* 0x004fe200078e00a6 */
[----:B------:R-:W-:Y:S02]  /*0a40*/  SHF.L.U32 R215, R122, 0x10, RZ ;  /* 0x000000107ad77819 */ /* 0x000fe400000006ff */
[----:B0-----:R-:W-:Y:S02]  /*0a50*/  SHF.L.U32 R212, R7, 0x10, RZ ;  /* 0x0000001007d47819 */ /* 0x001fe400000006ff */
[----:B------:R0:W5:Y:S01]  /*0a60*/  LDG.E.64 R232, desc[UR4][R166.64] ;  /* 0x00000004a6e87981 */ /* 0x000162000c1e1b00 */
[----:B-1----:R-:W-:-:S05]  /*0a70*/  @P0 IMAD.WIDE.U32 R210, R22, 0x20, R210 ;  /* 0x0000002016d20825 */ /* 0x002fca00078e00d2 */
[----:B------:R-:W5:Y:S04]  /*0a80*/  @P0 LDG.E.128 R52, desc[UR4][R210.64] ;  /* 0x00000004d2340981 */ /* 0x000f68000c1e1d00 */
[----:B------:R1:W5:Y:S01]  /*0a90*/  @P0 LDG.E.128 R48, desc[UR4][R210.64+0x10] ;  /* 0x00001004d2300981 */ /* 0x000362000c1e1d00 */
[C---:B----4-:R-:W-:Y:S01]  /*0aa0*/  FADD.FTZ R225, -R164.reuse, R152 ;  /* 0x00000098a4e17221 */ /* 0x050fe20000010100 */
[C---:B------:R-:W-:Y:S01]  /*0ab0*/  FADD.FTZ R221, -R164.reuse, R154 ;  /* 0x0000009aa4dd7221 */ /* 0x040fe20000010100 */
[C---:B------:R-:W-:Y:S01]  /*0ac0*/  FADD.FTZ R153, -R164.reuse, R153 ;  /* 0x00000099a4997221 */ /* 0x040fe20000010100 */
[----:B------:R-:W-:Y:S01]  /*0ad0*/  FADD.FTZ R155, -R164, R155 ;  /* 0x0000009ba49b7221 */ /* 0x000fe20000010100 */
[C---:B---3--:R-:W-:Y:S02]  /*0ae0*/  PRMT R152, R156.reuse, 0x7632, R152 ;  /* 0x000076329c987816 */ /* 0x048fe40000000098 */
[----:B------:R-:W-:-:S02]  /*0af0*/  SHF.L.U32 R156, R156, 0x10, RZ ;  /* 0x000000109c9c7819 */ /* 0x000fc400000006ff */
[----:B------:R-:W-:Y:S01]  /*0b00*/  PRMT R154, R157, 0x7632, R154 ;  /* 0x000076329d9a7816 */ /* 0x000fe2000000009a */
[----:B-----5:R-:W-:Y:S01]  /*0b10*/  FMUL.FTZ R225, R24, R225 ;  /* 0x000000e118e17220 */ /* 0x020fe20000410000 */
[----:B------:R-:W-:Y:S01]  /*0b20*/  SHF.L.U32 R152, R152, 0x10, RZ ;  /* 0x0000001098987819 */ /* 0x000fe200000006ff */
[----:B------:R-:W-:Y:S01]  /*0b30*/  FMUL.FTZ R223, R223, R156 ;  /* 0x0000009cdfdf7220 */ /* 0x000fe20000410000 */
[----:B------:R-:W-:Y:S01]  /*0b40*/  SHF.L.U32 R154, R154, 0x10, RZ ;  /* 0x000000109a9a7819 */ /* 0x000fe200000006ff */
[C---:B------:R-:W-:Y:S01]  /*0b50*/  FMUL.FTZ R222, R24.reuse, R153 ;  /* 0x0000009918de7220 */ /* 0x040fe20000410000 */
[----:B------:R-:W-:Y:S01]  /*0b60*/  SHF.L.U32 R157, R157, 0x10, RZ ;  /* 0x000000109d9d7819 */ /* 0x000fe200000006ff */
[----:B------:R-:W-:Y:S01]  /*0b70*/  FMUL.FTZ R218, R24, R155 ;  /* 0x0000009b18da7220 */ /* 0x000fe20000410000 */
[-C--:B------:R-:W-:Y:S01]  /*0b80*/  FMUL.FTZ R220, R220, R152.reuse ;  /* 0x00000098dcdc7220 */ /* 0x080fe20000410000 */
[----:B------:R-:W-:Y:S01]  /*0b90*/  FADD.FTZ R153, RZ, R223 ;  /* 0x000000dfff997221 */ /* 0x000fe20000010000 */
[----:B------:R-:W-:Y:S01]  /*0ba0*/  FFMA.FTZ R155, R225, R223, RZ ;  /* 0x000000dfe19b7223 */ /* 0x000fe200000100ff */
[----:B------:R-:W-:Y:S01]  /*0bb0*/  FFMA.FTZ R117, R222, R152, R117 ;  /* 0x00000098de757223 */ /* 0x000fe20000010075 */
[----:B------:R-:W-:Y:S01]  /*0bc0*/  FADD.FTZ R85, R85, R152 ;  /* 0x0000009855557221 */ /* 0x000fe20000010000 */
[-C--:B------:R-:W-:Y:S01]  /*0bd0*/  FMUL.FTZ R216, R216, R154.reuse ;  /* 0x0000009ad8d87220 */ /* 0x080fe20000410000 */
[----:B------:R-:W-:Y:S01]  /*0be0*/  FFMA.FTZ R119, R218, R154, R119 ;  /* 0x0000009ada777223 */ /* 0x000fe20000010077 */
[----:B------:R-:W-:Y:S01]  /*0bf0*/  FADD.FTZ R87, R87, R154 ;  /* 0x0000009a57577221 */ /* 0x000fe20000010000 */
        /* <DEDUP_REMOVED lines=16> */
[----:B------:R-:W-:Y:S01]  /*0d00*/  FADD.FTZ R84, R84, R156 ;  /* 0x0000009c54547221 */ /* 0x000fe20000010000 */
[----:B------:R-:W-:Y:S01]  /*0d10*/  FFMA.FTZ R116, R225, R156, R116 ;  /* 0x0000009ce1747223 */ /* 0x000fe20000010074 */
[----:B------:R-:W-:Y:S01]  /*0d20*/  FMUL.FTZ R214, R24, R161 ;  /* 0x000000a118d67220 */ /* 0x000fe20000410000 */
[----:B------:R-:W-:Y:S01]  /*0d30*/  SHF.L.U32 R159, R159, 0x10, RZ ;  /* 0x000000109f9f7819 */ /* 0x000fe200000006ff */
[----:B------:R-:W-:Y:S01]  /*0d40*/  FADD.FTZ R213, -R164, R162 ;  /* 0x000000a2a4d57221 */ /* 0x000fe20000010100 */
[----:B------:R-:W-:Y:S01]  /*0d50*/  SHF.L.U32 R156, R123, 0x10, RZ ;  /* 0x000000107b9c7819 */ /* 0x000fe200000006ff */
[-C--:B------:R-:W-:Y:S01]  /*0d60*/  FMUL.FTZ R212, R212, R208.reuse ;  /* 0x000000d0d4d47220 */ /* 0x080fe20000410000 */
[----:B------:R-:W-:Y:S01]  /*0d70*/  FADD.FTZ R153, R152, R215 ;  /* 0x000000d798997221 */ /* 0x000fe20000010000 */
[----:B------:R-:W-:Y:S01]  /*0d80*/  FFMA.FTZ R155, R217, R215, R154 ;  /* 0x000000d7d99b7223 */ /* 0x000fe2000001009a */
[----:B------:R-:W-:Y:S01]  /*0d90*/  FADD.FTZ R81, R81, R208 ;  /* 0x000000d051517221 */ /* 0x000fe20000010000 */
[----:B------:R-:W-:Y:S01]  /*0da0*/  FFMA.FTZ R113, R214, R208, R113 ;  /* 0x000000d0d6717223 */ /* 0x000fe20000010071 */
[----:B------:R-:W-:Y:S01]  /*0db0*/  FADD.FTZ R163, -R164, R163 ;  /* 0x000000a3a4a37221 */ /* 0x000fe20000010100 */
[----:B------:R-:W-:Y:S01]  /*0dc0*/  SHF.L.U32 R208, R6, 0x10, RZ ;  /* 0x0000001006d07819 */ /* 0x000fe200000006ff */
[----:B-1----:R-:W-:Y:S01]  /*0dd0*/  FMUL.FTZ R211, R156, R159 ;  /* 0x0000009f9cd37220 */ /* 0x002fe20000410000 */
[----:B------:R-:W-:Y:S01]  /*0de0*/  SHF.L.U32 R166, R166, 0x10, RZ ;  /* 0x00000010a6a67819 */ /* 0x000fe200000006ff */
        /* <DEDUP_REMOVED lines=18> */
.L_x_5102:
[----:B---34-:R-:W-:Y:S05]  /*0f10*/  BSYNC.RECONVERGENT B0 ;  /* 0x0000000000007941 */ /* 0x018fea0003800200 */
.L_x_5101:
[----:B------:R-:W-:Y:S04]  /*0f20*/  BSSY.RECONVERGENT B0, `(.L_x_5103) ;  /* 0x000005f000007945 */ /* 0x000fe80003800200 */
[----:B------:R-:W-:Y:S05]  /*0f30*/  @!P5 BRA `(.L_x_5104) ;  /* 0x000000040074d947 */ /* 0x000fea0003800000 */
[----:B------:R-:W0:Y:S08]  /*0f40*/  LDC.64 R198, c[0x0][0x3a8] ;  /* 0x0000ea00ffc67b82 */ /* 0x000e300000000a00 */
[----:B------:R-:W1:Y:S01]  /*0f50*/  LDC.64 R156, c[0x0][0x428] ;  /* 0x00010a00ff9c7b82 */ /* 0x000e620000000a00 */
[----:B------:R-:W-:-:S07]  /*0f60*/  ISETP.NE.U32.AND P0, PT, RZ, UR8, PT ;  /* 0x00000008ff007c0c */ /* 0x000fce000bf05070 */
[----:B------:R-:W2:Y:S01]  /*0f70*/  LDC.64 R194, c[0x0][0x3b0] ;  /* 0x0000ec00ffc27b82 */ /* 0x000ea20000000a00 */
[----:B0-----:R-:W-:-:S05]  /*0f80*/  IMAD.WIDE.U32 R198, R166, 0x20, R198 ;  /* 0x00000020a6c67825 */ /* 0x001fca00078e00c6 */
[----:B------:R-:W3:Y:S01]  /*0f90*/  LDG.E.128 R152, desc[UR4][R198.64] ;  /* 0x00000004c6987981 */ /* 0x000ee2000c1e1d00 */
[----:B-1----:R-:W-:-:S03]  /*0fa0*/  IMAD.WIDE.U32 R156, R166, 0x10, R156 ;  /* 0x00000010a69c7825 */ /* 0x002fc600078e009c */
[----:B------:R0:W4:Y:S04]  /*0fb0*/  LDG.E.128 R160, desc[UR4][R198.64+0x10] ;  /* 0x00001004c6a07981 */ /* 0x000128000c1e1d00 */
[----:B------:R-:W4:Y:S01]  /*0fc0*/  LDG.E.128 R156, desc[UR4][R156.64] ;  /* 0x000000049c9c7981 */ /* 0x000f22000c1e1d00 */
[----:B------:R-:W-:-:S13]  /*0fd0*/  ISETP.NE.AND.EX P0, PT, RZ, UR9, PT, P0 ;  /* 0x00000009ff007c0c */ /* 0x000fda000bf05300 */
[----:B------:R-:W1:Y:S01]  /*0fe0*/  @P0 LDC.64 R196, c[0x0][0x438] ;  /* 0x00010e00ffc40b82 */ /* 0x000e620000000a00 */
[----:B------:R-:W-:Y:S02]  /*0ff0*/  SHF.L.U32 R207, R132, 0x10, RZ ;  /* 0x0000001084cf7819 */ /* 0x000fe400000006ff */
[----:B------:R-:W-:Y:S02]  /*1000*/  SHF.L.U32 R200, R12, 0x10, RZ ;  /* 0x000000100cc87819 */ /* 0x000fe400000006ff */
[----:B------:R-:W-:Y:S02]  /*1010*/  SHF.L.U32 R204, R13, 0x10, RZ ;  /* 0x000000100dcc7819 */ /* 0x000fe400000006ff */
[----:B------:R-:W-:Y:S02]  /*1020*/  SHF.L.U32 R203, R133, 0x10, RZ ;  /* 0x0000001085cb7819 */ /* 0x000fe400000006ff */
[----:B0-----:R-:W-:Y:S01]  /*1030*/  SHF.L.U32 R199, R134, 0x10, RZ ;  /* 0x0000001086c77819 */ /* 0x001fe200000006ff */
[----:B-1----:R-:W-:-:S05]  /*1040*/  @P0 IMAD.WIDE.U32 R196, R166, 0x20, R196 ;  /* 0x00000020a6c40825 */ /* 0x002fca00078e00c4 */
[----:B------:R-:W5:Y:S04]  /*1050*/  @P0 LDG.E.128 R44, desc[UR4][R196.64] ;  /* 0x00000004c42c0981 */ /* 0x000f68000c1e1d00 */
[----:B------:R0:W5:Y:S02]  /*1060*/  @P0 LDG.E.128 R40, desc[UR4][R196.64+0x10] ;  /* 0x00001004c4280981 */ /* 0x000164000c1e1d00 */
[----:B0-----:R-:W-:Y:S01]  /*1070*/  SHF.L.U32 R196, R11, 0x10, RZ ;  /* 0x000000100bc47819 */ /* 0x001fe200000006ff */
[----:B--2---:R-:W-:-:S05]  /*1080*/  IMAD.WIDE.U32 R194, R166, 0x8, R194 ;  /* 0x00000008a6c27825 */ /* 0x004fca00078e00c2 */
[----:B------:R0:W5:Y:S01]  /*1090*/  LDG.E.64 R230, desc[UR4][R194.64] ;  /* 0x00000004c2e67981 */ /* 0x000162000c1e1b00 */
[----:B------:R-:W-:Y:S01]  /*10a0*/  IADD3 R166, PT, PT, R166, 0x100, RZ ;  /* 0x00000100a6a67810 */ /* 0x000fe20007ffe0ff */
[C---:B---3--:R-:W-:Y:S01]  /*10b0*/  FADD.FTZ R205, -R164.reuse, R154 ;  /* 0x0000009aa4cd7221 */ /* 0x048fe20000010100 */
[C---:B------:R-:W-:Y:S01]  /*10c0*/  FADD.FTZ R193, -R164.reuse, R153 ;  /* 0x00000099a4c17221 */ /* 0x040fe20000010100 */
[C---:B------:R-:W-:Y:S01]  /*10d0*/  FADD.FTZ R155, -R164.reuse, R155 ;  /* 0x0000009ba49b7221 */ /* 0x040fe20000010100 */
[----:B------:R-:W-:Y:S01]  /*10e0*/  FADD.FTZ R209, -R164, R152 ;  /* 0x00000098a4d17221 */ /* 0x000fe20000010100 */
[----:B----4-:R-:W-:Y:S02]  /*10f0*/  PRMT R154, R157, 0x7632, R154 ;  /* 0x000076329d9a7816 */ /* 0x010fe4000000009a */
[C---:B------:R-:W-:Y:S02]  /*1100*/  PRMT R153, R156.reuse, 0x7632, R153 ;  /* 0x000076329c997816 */ /* 0x040fe40000000099 */
[----:B------:R-:W-:Y:S01]  /*1110*/  SHF.L.U32 R156, R156, 0x10, RZ ;  /* 0x000000109c9c7819 */ /* 0x000fe200000006ff */
[----:B-----5:R-:W-:Y:S01]  /*1120*/  FMUL.FTZ R202, R24, R155 ;  /* 0x0000009b18ca7220 */ /* 0x020fe20000410000 */
[----:B------:R-:W-:Y:S01]  /*1130*/  SHF.L.U32 R154, R154, 0x10, RZ ;  /* 0x000000109a9a7819 */ /* 0x000fe200000006ff */
[----:B------:R-:W-:Y:S01]  /*1140*/  FADD.FTZ R161, -R164, R161 ;  /* 0x000000a1a4a17221 */ /* 0x000fe20000010100 */
[----:B------:R-:W-:Y:S01]  /*1150*/  PRMT R198, R158, 0x7632, R198 ;  /* 0x000076329ec67816 */ /* 0x000fe200000000c6 */
[C---:B------:R-:W-:Y:S01]  /*1160*/  FMUL.FTZ R206, R24.reuse, R193 ;  /* 0x000000c118ce7220 */ /* 0x040fe20000410000 */
[----:B------:R-:W-:Y:S01]  /*1170*/  SHF.L.U32 R153, R153, 0x10, RZ ;  /* 0x0000001099997819 */ /* 0x000fe200000006ff */
[----:B------:R-:W-:Y:S01]  /*1180*/  FMUL.FTZ R209, R24, R209 ;  /* 0x000000d118d17220 */ /* 0x000fe20000410000 */
[----:B------:R-:W-:Y:S01]  /*1190*/  FMUL.FTZ R207, R207, R156 ;  /* 0x0000009ccfcf7220 */ /* 0x000fe20000410000 */
[-C--:B------:R-:W-:Y:S01]  /*11a0*/  FMUL.FTZ R200, R200, R154.reuse ;  /* 0x0000009ac8c87220 */ /* 0x080fe20000410000 */
[----:B------:R-:W-:Y:S01]  /*11b0*/  FFMA.FTZ R111, R202, R154, R111 ;  /* 0x0000009aca6f7223 */ /* 0x000fe2000001006f */
[----:B------:R-:W-:Y:S01]  /*11c0*/  FADD.FTZ R79, R79, R154 ;  /* 0x0000009a4f4f7221 */ /* 0x000fe20000010000 */
[----:B------:R-:W-:Y:S01]  /*11d0*/  SHF.L.U32 R154, R198, 0x10, RZ ;  /* 0x00000010c69a7819 */ /* 0x000fe200000006ff */
[-C--:B------:R-:W-:Y:S01]  /*11e0*/  FMUL.FTZ R204, R204, R153.reuse ;  /* 0x00000099cccc7220 */ /* 0x080fe20000410000 */
[----:B------:R-:W-:Y:S01]  /*11f0*/  SHF.L.U32 R157, R157, 0x10, RZ ;  /* 0x000000109d9d7819 */ /* 0x000fe200000006ff */
[----:B------:R-:W-:Y:S01]  /*1200*/  FFMA.FTZ R109, R206, R153, R109 ;  /* 0x00000099ce6d7223 */ /* 0x000fe2000001006d */
[----:B------:R-:W-:Y:S01]  /*1210*/  FADD.FTZ R77, R77, R153 ;  /* 0x000000994d4d7221 */ /* 0x000fe20000010000 */
[----:B------:R-:W-:Y:S01]  /*1220*/  FMUL.FTZ R198, R24, R161 ;  /* 0x000000a118c67220 */ /* 0x000fe20000410000 */
[----:B------:R-:W-:Y:S01]  /*1230*/  FADD.FTZ R167, R167, R207 ;  /* 0x000000cfa7a77221 */ /* 0x000fe20000010000 */
[C---:B------:R-:W-:Y:S01]  /*1240*/  FFMA.FTZ R153, R209.reuse, R207, R224 ;  /* 0x000000cfd1997223 */ /* 0x040fe200000100e0 */
        /* <DEDUP_REMOVED lines=12> */
[----:B------:R-:W-:Y:S01]  /*1310*/  PRMT R152, R159, 0x7632, R152 ;  /* 0x000076329f987816 */ /* 0x000fe20000000098 */
[----:B------:R-:W-:Y:S01]  /*1320*/  FFMA.FTZ R155, R205, R203, R156 ;  /* 0x000000cbcd9b7223 */ /* 0x000fe2000001009c */
[----:B------:R-:W-:Y:S01]  /*1330*/  FMUL.FTZ R201, R24, R201 ;  /* 0x000000c918c97220 */ /* 0x000fe20000410000 */
[----:B------:R-:W-:Y:S01]  /*1340*/  FMUL.FTZ R199, R199, R158 ;  /* 0x0000009ec7c77220 */ /* 0x000fe20000410000 */
[----:B------:R-:W-:Y:S01]  /*1350*/  SHF.L.U32 R156, R152, 0x10, RZ ;  /* 0x00000010989c7819 */ /* 0x000fe200000006ff */
[----:B------:R-:W-:Y:S01]  /*1360*/  FADD.FTZ R152, R153, R200 ;  /* 0x000000c899987221 */ /* 0x000fe20000010000 */
[----:B------:R-:W-:Y:S01]  /*1370*/  FFMA.FTZ R154, R202, R200, R155 ;  /* 0x000000c8ca9a7223 */ /* 0x000fe2000001009b */
[----:B------:R-:W-:Y:S01]  /*1380*/  FADD.FTZ R72, R72, R158 ;  /* 0x0000009e48487221 */ /* 0x000fe20000010000 */
[----:B------:R-:W-:Y:S01]  /*1390*/  FFMA.FTZ R104, R201, R158, R104 ;  /* 0x0000009ec9687223 */ /* 0x000fe20000010068 */
[----:B------:R-:W-:Y:S01]  /*13a0*/  SHF.L.U32 R159, R159, 0x10, RZ ;  /* 0x000000109f9f7819 */ /* 0x000fe200000006ff */
[----:B------:R-:W-:Y:S01]  /*13b0*/  FADD.FTZ R197, -R164, R162 ;  /* 0x000000a2a4c57221 */ /* 0x000fe20000010100 */
[----:B------:R-:W-:Y:S01]  /*13c0*/  SHF.L.U32 R158, R135, 0x10, RZ ;  /* 0x00000010879e7819 */ /* 0x000fe200000006ff */
[----:B------:R-:W-:Y:S01]  /*13d0*/  FADD.FTZ R153, R152, R199 ;  /* 0x000000c798997221 */ /* 0x000fe20000010000 */
[----:B------:R-:W-:Y:S01]  /*13e0*/  FFMA.FTZ R155, R201, R199, R154 ;  /* 0x000000c7c99b7223 */ /* 0x000fe2000001009a */
[----:B------:R-:W-:Y:S01]  /*13f0*/  SHF.L.U32 R193, R10, 0x10, RZ ;  /* 0x000000100ac17819 */ /* 0x000fe200000006ff */
[----:B------:R-:W-:Y:S01]  /*1400*/  FADD.FTZ R163, -R164, R163 ;  /* 0x000000a3a4a37221 */ /* 0x000fe20000010100 */
[----:B0-----:R-:W-:Y:S01]  /*1410*/  FMUL.FTZ R195, R158, R159 ;  /* 0x0000009f9ec37220 */ /* 0x001fe20000410000 */
        /* <DEDUP_REMOVED lines=15> */
.L_x_5104:
[----:B------:R-:W-:Y:S05]  /*1510*/  BSYNC.RECONVERGENT B0 ;  /* 0x0000000000007941 */ /* 0x000fea0003800200 */
.L_x_5103:
[----:B------:R-:W-:Y:S04]  /*1520*/  BSSY.RECONVERGENT B0, `(.L_x_5105) ;  /* 0x000005f000007945 */ /* 0x000fe80003800200 */
[----:B------:R-:W-:Y:S05]  /*1530*/  @!P4 BRA `(.L_x_5106) ;  /* 0x000000040074c947 */ /* 0x000fea0003800000 */
[----:B------:R-:W0:Y:S08]  /*1540*/  LDC.64 R160, c[0x0][0x3a8] ;  /* 0x0000ea00ffa07b82 */ /* 0x000e300000000a00 */
[----:B------:R-:W1:Y:S08]  /*1550*/  LDC.64 R152, c[0x0][0x428] ;  /* 0x00010a00ff987b82 */ /* 0x000e700000000a00 */
[----:B------:R-:W2:Y:S01]  /*1560*/  LDC.64 R226, c[0x0][0x3b0] ;  /* 0x0000ec00ffe27b82 */ /* 0x000ea20000000a00 */
[----:B0-----:R-:W-:-:S05]  /*1570*/  IMAD.WIDE.U32 R160, R166, 0x20, R160 ;  /* 0x00000020a6a07825 */ /* 0x001fca00078e00a0 */
[----:B------:R-:W3:Y:S01]  /*1580*/  LDG.E.128 R28, desc[UR4][R160.64] ;  /* 0x00000004a01c7981 */ /* 0x000ee2000c1e1d00 */
[----:B-1----:R-:W-:-:S03]  /*1590*/  IMAD.WIDE.U32 R152, R166, 0x10, R152 ;  /* 0x00000010a6987825 */ /* 0x002fc600078e0098 */
[----:B------:R-:W4:Y:S04]  /*15a0*/  LDG.E.128 R156, desc[UR4][R160.64+0x10] ;  /* 0x00001004a09c7981 */ /* 0x000f28000c1e1d00 */
[----:B------:R-:W4:Y:S01]  /*15b0*/  LDG.E.128 R152, desc[UR4][R152.64] ;  /* 0x0000000498987981 */ /* 0x000f22000c1e1d00 */
[----:B--2---:R-:W-:-:S06]  /*15c0*/  IMAD.WIDE.U32 R226, R166, 0x8, R226 ;  /* 0x00000008a6e27825 */ /* 0x004fcc00078e00e2 */
[----:B------:R-:W5:Y:S01]  /*15d0*/  LDG.E.64 R226, desc[UR4][R226.64] ;  /* 0x00000004e2e27981 */ /* 0x000f62000c1e1b00 */
        /* <DEDUP_REMOVED lines=12> */
[----:B------:R-:W-:Y:S01]  /*16a0*/  IADD3 R166, PT, PT, R166, 0x100, RZ ;  /* 0x00000100a6a67810 */ /* 0x000fe20007ffe0ff */
[C---:B---3--:R-:W-:Y:S01]  /*16b0*/  FADD.FTZ R185, -R164.reuse, R28 ;  /* 0x0000001ca4b97221 */ /* 0x048fe20000010100 */
[C---:B------:R-:W-:Y:S01]  /*16c0*/  FADD.FTZ R187, -R164.reuse, R29 ;  /* 0x0000001da4bb7221 */ /* 0x040fe20000010100 */
[C---:B------:R-:W-:Y:S01]  /*16d0*/  FADD.FTZ R237, -R164.reuse, R31 ;  /* 0x0000001fa4ed7221 */ /* 0x040fe20000010100 */
[----:B------:R-:W-:Y:S01]  /*16e0*/  FADD.FTZ R235, -R164, R30 ;  /* 0x0000001ea4eb7221 */ /* 0x000fe20000010100 */
[----:B-----5:R-:W-:Y:S01]  /*16f0*/  FMUL.FTZ R31, R24, R185 ;  /* 0x000000b9181f7220 */ /* 0x020fe20000410000 */
[----:B----4-:R-:W-:-:S02]  /*1700*/  PRMT R28, R152, 0x7632, R28 ;  /* 0x00007632981c7816 */ /* 0x010fc4000000001c */
[----:B------:R-:W-:Y:S01]  /*1710*/  SHF.L.U32 R29, R152, 0x10, RZ ;  /* 0x00000010981d7819 */ /* 0x000fe200000006ff */
[----:B------:R-:W-:Y:S01]  /*1720*/  FMUL.FTZ R168, R24, R187 ;  /* 0x000000bb18a87220 */ /* 0x000fe20000410000 */
[----:B------:R-:W-:Y:S01]  /*1730*/  SHF.L.U32 R28, R28, 0x10, RZ ;  /* 0x000000101c1c7819 */ /* 0x000fe200000006ff */
[----:B------:R-:W-:Y:S02]  /*1740*/  FADD.FTZ R157, -R164, R157 ;  /* 0x0000009da49d7221 */ /* 0x000fe40000010100 */
[-C--:B------:R-:W-:Y:S01]  /*1750*/  FMUL.FTZ R192, R192, R29.reuse ;  /* 0x0000001dc0c07220 */ /* 0x080fe20000410000 */
[C---:B------:R-:W-:Y:S01]  /*1760*/  PRMT R152, R153.reuse, 0x7632, R152 ;  /* 0x0000763299987816 */ /* 0x040fe20000000098 */
[----:B------:R-:W-:Y:S01]  /*1770*/  FADD.FTZ R68, R68, R29 ;  /* 0x0000001d44447221 */ /* 0x000fe20000010000 */
[----:B------:R-:W-:Y:S01]  /*1780*/  SHF.L.U32 R161, R153, 0x10, RZ ;  /* 0x0000001099a17819 */ /* 0x000fe200000006ff */
[----:B------:R-:W-:Y:S01]  /*1790*/  FFMA.FTZ R100, R31, R29, R100 ;  /* 0x0000001d1f647223 */ /* 0x000fe20000010064 */
[-C--:B------:R-:W-:Y:S01]  /*17a0*/  FMUL.FTZ R191, R191, R28.reuse ;  /* 0x0000001cbfbf7220 */ /* 0x080fe20000410000 */
[----:B------:R-:W-:Y:S01]  /*17b0*/  FFMA.FTZ R101, R168, R28, R101 ;  /* 0x0000001ca8657223 */ /* 0x000fe20000010065 */
[----:B------:R-:W-:Y:S01]  /*17c0*/  FADD.FTZ R69, R69, R28 ;  /* 0x0000001c45457221 */ /* 0x000fe20000010000 */
[C---:B------:R-:W-:Y:S01]  /*17d0*/  FMUL.FTZ R29, R24.reuse, R235 ;  /* 0x000000eb181d7220 */ /* 0x040fe20000410000 */
[----:B------:R-:W-:Y:S01]  /*17e0*/  FMUL.FTZ R28, R24, R157 ;  /* 0x0000009d181c7220 */ /* 0x000fe20000410000 */
[----:B0-----:R-:W-:Y:S01]  /*17f0*/  FADD.FTZ R26, R167, R192 ;  /* 0x000000c0a71a7221 */ /* 0x001fe20000010000 */
[----:B------:R-:W-:Y:S01]  /*1800*/  FFMA.FTZ R157, R31, R192, R224 ;  /* 0x000000c01f9d7223 */ /* 0x000fe200000100e0 */
[----:B------:R-:W-:Y:S01]  /*1810*/  SHF.L.U32 R152, R152, 0x10, RZ ;  /* 0x0000001098987819 */ /* 0x000fe200000006ff */
[----:B------:R-:W-:Y:S01]  /*1820*/  FMUL.FTZ R30, R24, R237 ;  /* 0x000000ed181e7220 */ /* 0x000fe20000410000 */
[-C--:B------:R-:W-:Y:S01]  /*1830*/  FMUL.FTZ R190, R190, R161.reuse ;  /* 0x000000a1bebe7220 */ /* 0x080fe20000410000 */
[----:B------:R-:W-:Y:S01]  /*1840*/  FADD.FTZ R70, R70, R161 ;  /* 0x000000a146467221 */ /* 0x000fe20000010000 */
[----:B------:R-:W-:Y:S01]  /*1850*/  FFMA.FTZ R102, R29, R161, R102 ;  /* 0x000000a11d667223 */ /* 0x000fe20000010066 */
[----:B------:R-:W-:Y:S01]  /*1860*/  FADD.FTZ R161, R26, R191 ;  /* 0x000000bf1aa17221 */ /* 0x000fe20000010000 */
[----:B------:R-:W-:Y:S01]  /*1870*/  FFMA.FTZ R26, R168, R191, R157 ;  /* 0x000000bfa81a7223 */ /* 0x000fe2000001009d */
[C---:B------:R-:W-:Y:S01]  /*1880*/  PRMT R160, R154.reuse, 0x7632, R160 ;  /* 0x000076329aa07816 */ /* 0x040fe200000000a0 */
[-C--:B------:R-:W-:Y:S01]  /*1890*/  FMUL.FTZ R189, R189, R152.reuse ;  /* 0x00000098bdbd7220 */ /* 0x080fe20000410000 */
[----:B------:R-:W-:Y:S01]  /*18a0*/  SHF.L.U32 R163, R154, 0x10, RZ ;  /* 0x000000109aa37819 */ /* 0x000fe200000006ff */
[----:B------:R-:W-:Y:S01]  /*18b0*/  FFMA.FTZ R103, R30, R152, R103 ;  /* 0x000000981e677223 */ /* 0x000fe20000010067 */
[----:B------:R-:W-:Y:S01]  /*18c0*/  FADD.FTZ R71, R71, R152 ;  /* 0x0000009847477221 */ /* 0x000fe20000010000 */
[----:B------:R-:W-:Y:S01]  /*18d0*/  FADD.FTZ R152, R161, R190 ;  /* 0x000000bea1987221 */ /* 0x000fe20000010000 */
[C---:B------:R-:W-:Y:S01]  /*18e0*/  FADD.FTZ R27, -R164.reuse, R156 ;  /* 0x0000009ca41b7221 */ /* 0x040fe20000010100 */
[----:B------:R-:W-:Y:S01]  /*18f0*/  FFMA.FTZ R157, R29, R190, R26 ;  /* 0x000000be1d9d7223 */ /* 0x000fe2000001001a */
[----:B------:R-:W-:Y:S01]  /*1900*/  PRMT R25, R155, 0x7632, R25 ;  /* 0x000076329b197816 */ /* 0x000fe20000000019 */
[----:B------:R-:W-:Y:S01]  /*1910*/  FADD.FTZ R153, -R164, R158 ;  /* 0x0000009ea4997221 */ /* 0x000fe20000010100 */
[----:B------:R-:W-:Y:S01]  /*1920*/  SHF.L.U32 R187, R15, 0x10, RZ ;  /* 0x000000100fbb7819 */ /* 0x000fe200000006ff */
[----:B------:R-:W-:Y:S01]  /*1930*/  FMUL.FTZ R188, R188, R163 ;  /* 0x000000a3bcbc7220 */ /* 0x000fe20000410000 */
[----:B------:R-:W-:Y:S01]  /*1940*/  SHF.L.U32 R160, R160, 0x10, RZ ;  /* 0x00000010a0a07819 */ /* 0x000fe200000006ff */
[----:B------:R-:W-:Y:S01]  /*1950*/  FADD.FTZ R161, R152, R189 ;  /* 0x000000bd98a17221 */ /* 0x000fe20000010000 */
[----:B------:R-:W-:Y:S01]  /*1960*/  FMUL.FTZ R27, R24, R27 ;  /* 0x0000001b181b7220 */ /* 0x000fe20000410000 */
[----:B------:R-:W-:Y:S01]  /*1970*/  FFMA.FTZ R26, R30, R189, R157 ;  /* 0x000000bd1e1a7223 */ /* 0x000fe2000001009d */
[----:B------:R-:W-:-:S02]  /*1980*/  SHF.L.U32 R155, R155, 0x10, RZ ;  /* 0x000000109b9b7819 */ /* 0x000fc400000006ff */
[----:B------:R-:W-:Y:S01]  /*1990*/  SHF.L.U32 R156, R25, 0x10, RZ ;  /* 0x00000010199c7819 */ /* 0x000fe200000006ff */
[----:B------:R-:W-:Y:S01]  /*19a0*/  FMUL.FTZ R25, R24, R153 ;  /* 0x0000009918197220 */ /* 0x000fe20000410000 */
[----:B------:R-:W-:Y:S01]  /*19b0*/  FMUL.FTZ R187, R187, R160 ;  /* 0x000000a0bbbb7220 */ /* 0x000fe20000410000 */
[----:B------:R-:W-:Y:S01]  /*19c0*/  FADD.FTZ R152, R161, R188 ;  /* 0x000000bca1987221 */ /* 0x000fe20000010000 */
[----:B------:R-:W-:Y:S01]  /*19d0*/  FFMA.FTZ R153, R27, R188, R26 ;  /* 0x000000bc1b997223 */ /* 0x000fe2000001001a */
[-C--:B------:R-:W-:Y:S01]  /*19e0*/  FMUL.FTZ R186, R186, R155.reuse ;  /* 0x0000009bbaba7220 */ /* 0x080fe20000410000 */
[----:B------:R-:W-:Y:S01]  /*19f0*/  FADD.FTZ R66, R66, R155 ;  /* 0x0000009b42427221 */ /* 0x000fe20000010000 */
[----:B------:R-:W-:Y:S01]  /*1a00*/  FFMA.FTZ R98, R25, R155, R98 ;  /* 0x0000009b19627223 */ /* 0x000fe20000010062 */
[----:B------:R-:W-:Y:S01]  /*1a10*/  SHF.L.U32 R185, R14, 0x10, RZ ;  /* 0x000000100eb97819 */ /* 0x000fe200000006ff */
[----:B------:R-:W-:Y:S01]  /*1a20*/  FADD.FTZ R155, R152, R187 ;  /* 0x000000bb989b7221 */ /* 0x000fe20000010000 */
[----:B------:R-:W-:Y:S01]  /*1a30*/  FADD.FTZ R159, -R164, R159 ;  /* 0x0000009fa49f7221 */ /* 0x000fe20000010100 */
        /* <DEDUP_REMOVED lines=13> */
.L_x_5106:
[----:B------:R-:W-:Y:S05]  /*1b10*/  BSYNC.RECONVERGENT B0 ;  /* 0x0000000000007941 */ /* 0x000fea0003800200 */
.L_x_5105:
        /* <DEDUP_REMOVED lines=9> */
[----:B0-----:R-:W-:-:S07]  /*1bb0*/  IMAD.WIDE.U32 R172, R166, 0x20, R172 ;  /* 0x00000020a6ac7825 */ /* 0x001fce00078e00ac */
[----:B------:R-:W0:Y:S01]  /*1bc0*/  LDC.64 R170, c[0x0][0x3b0] ;  /* 0x0000ec00ffaa7b82 */ /* 0x000e220000000a00 */
[----:B------:R-:W3:Y:S01]  /*1bd0*/  LDG.E.128 R156, desc[UR4][R172.64+0x10] ;  /* 0x00001004ac9c7981 */ /* 0x000ee2000c1e1d00 */
[----:B-1----:R-:W-:-:S06]  /*1be0*/  IMAD.WIDE.U32 R160, R166, 0x10, R160 ;  /* 0x00000010a6a07825 */ /* 0x002fcc00078e00a0 */
[----:B------:R-:W4:Y:S01]  /*1bf0*/  LDG.E.128 R160, desc[UR4][R160.64] ;  /* 0x00000004a0a07981 */ /* 0x000f22000c1e1d00 */
[----:B--2---:R-:W-:-:S03]  /*1c00*/  @P0 IMAD.WIDE.U32 R174, R166, 0x20, R152 ;  /* 0x00000020a6ae0825 */ /* 0x004fc600078e0098 */
[----:B------:R1:W2:Y:S04]  /*1c10*/  LDG.E.128 R152, desc[UR4][R172.64] ;  /* 0x00000004ac987981 */ /* 0x0002a8000c1e1d00 */
[----:B------:R-:W5:Y:S01]  /*1c20*/  @P0 LDG.E.128 R136, desc[UR4][R174.64] ;  /* 0x00000004ae880981 */ /* 0x000f62000c1e1d00 */
[----:B0-----:R-:W-:-:S03]  /*1c30*/  IMAD.WIDE.U32 R170, R166, 0x8, R170 ;  /* 0x00000008a6aa7825 */ /* 0x001fc600078e00aa */
[----:B------:R-:W5:Y:S01]  /*1c40*/  @P0 LDG.E.128 R140, desc[UR4][R174.64+0x10] ;  /* 0x00001004ae8c0981 */ /* 0x000f62000c1e1d00 */
[----:B-1----:R-:W-:-:S03]  /*1c50*/  SHF.L.U32 R172, R124, 0x10, RZ ;  /* 0x000000107cac7819 */ /* 0x002fc600000006ff */
[----:B------:R0:W5:Y:S01]  /*1c60*/  LDG.E.64 R228, desc[UR4][R170.64] ;  /* 0x00000004aae47981 */ /* 0x000162000c1e1b00 */
[----:B------:R-:W-:Y:S02]  /*1c70*/  SHF.L.U32 R176, R125, 0x10, RZ ;  /* 0x000000107db07819 */ /* 0x000fe400000006ff */
[----:B0-----:R-:W-:Y:S02]  /*1c80*/  SHF.L.U32 R171, R21, 0x10, RZ ;  /* 0x0000001015ab7819 */ /* 0x001fe400000006ff */
[----:B------:R-:W-:Y:S02]  /*1c90*/  SHF.L.U32 R178, R126, 0x10, RZ ;  /* 0x000000107eb27819 */ /* 0x000fe400000006ff */
[----:B------:R-:W-:Y:S01]  /*1ca0*/  SHF.L.U32 R182, R127, 0x10, RZ ;  /* 0x000000107fb67819 */ /* 0x000fe200000006ff */
[C-C-:B---3--:R-:W-:Y:S01]  /*1cb0*/  FADD.FTZ R183, -R164.reuse, R156.reuse ;  /* 0x0000009ca4b77221 */ /* 0x148fe20000010100 */
[C---:B------:R-:W-:Y:S01]  /*1cc0*/  FADD.FTZ R237, -R164.reuse, R157 ;  /* 0x0000009da4ed7221 */ /* 0x040fe20000010100 */
[----:B----4-:R-:W-:Y:S01]  /*1cd0*/  PRMT R156, R161, 0x7632, R156 ;  /* 0x00007632a19c7816 */ /* 0x010fe2000000009c */
[C---:B--2---:R-:W-:Y:S01]  /*1ce0*/  FADD.FTZ R175, -R164.reuse, R153 ;  /* 0x00000099a4af7221 */ /* 0x044fe20000010100 */
[----:B------:R-:W-:Y:S01]  /*1cf0*/  FADD.FTZ R179, -R164, R155 ;  /* 0x0000009ba4b37221 */ /* 0x000fe20000010100 */
[----:B------:R-:W-:-:S02]  /*1d00*/  PRMT R153, R160, 0x7632, R153 ;  /* 0x00007632a0997816 */ /* 0x000fc40000000099 */
[----:B------:R-:W-:Y:S01]  /*1d10*/  SHF.L.U32 R155, R160, 0x10, RZ ;  /* 0x00000010a09b7819 */ /* 0x000fe200000006ff */
[C---:B------:R-:W-:Y:S01]  /*1d20*/  FADD.FTZ R169, -R164.reuse, R152 ;  /* 0x00000098a4a97221 */ /* 0x040fe20000010100 */
[----:B------:R-:W-:Y:S01]  /*1d30*/  FADD.FTZ R177, -R164, R154 ;  /* 0x0000009aa4b17221 */ /* 0x000fe20000010100 */
[----:B------:R-:W-:Y:S01]  /*1d40*/  SHF.L.U32 R154, R153, 0x10, RZ ;  /* 0x00000010999a7819 */ /* 0x000fe200000006ff */
[----:B-----5:R-:W-:Y:S01]  /*1d50*/  FMUL.FTZ R170, R24, R175 ;  /* 0x000000af18aa7220 */ /* 0x020fe20000410000 */
[----:B------:R-:W-:Y:S01]  /*1d60*/  FMUL.FTZ R172, R172, R155 ;  /* 0x0000009bacac7220 */ /* 0x000fe20000410000 */
[----:B------:R-:W-:Y:S01]  /*1d70*/  SHF.L.U32 R175, R20, 0x10, RZ ;  /* 0x0000001014af7819 */ /* 0x000fe200000006ff */
[----:B------:R-:W-:Y:S01]  /*1d80*/  FMUL.FTZ R169, R24, R169 ;  /* 0x000000a918a97220 */ /* 0x000fe20000410000 */
[----:B------:R-:W-:Y:S01]  /*1d90*/  SHF.L.U32 R156, R156, 0x10, RZ ;  /* 0x000000109c9c7819 */ /* 0x000fe200000006ff */
[----:B------:R-:W-:Y:S01]  /*1da0*/  FMUL.FTZ R174, R24, R179 ;  /* 0x000000b318ae7220 */ /* 0x000fe20000410000 */
[----:B------:R-:W-:Y:S01]  /*1db0*/  PRMT R157, R162, 0x7632, R157 ;  /* 0x00007632a29d7816 */ /* 0x000fe2000000009d */
[-C--:B------:R-:W-:Y:S01]  /*1dc0*/  FMUL.FTZ R171, R171, R154.reuse ;  /* 0x0000009aabab7220 */ /* 0x080fe20000410000 */
[----:B------:R-:W-:Y:S01]  /*1dd0*/  SHF.L.U32 R161, R161, 0x10, RZ ;  /* 0x00000010a1a17819 */ /* 0x000fe200000006ff */
[----:B------:R-:W-:Y:S01]  /*1de0*/  FFMA.FTZ R93, R170, R154, R93 ;  /* 0x0000009aaa5d7223 */ /* 0x000fe2000001005d */
[----:B------:R-:W-:Y:S01]  /*1df0*/  FADD.FTZ R61, R61, R154 ;  /* 0x0000009a3d3d7221 */ /* 0x000fe20000010000 */
[----:B------:R-:W-:Y:S01]  /*1e00*/  FADD.FTZ R154, R167, R172 ;  /* 0x000000aca79a7221 */ /* 0x000fe20000010000 */
[-C--:B------:R-:W-:Y:S01]  /*1e10*/  FMUL.FTZ R175, R175, R156.reuse ;  /* 0x0000009cafaf7220 */ /* 0x080fe20000410000 */
[----:B------:R-:W-:Y:S01]  /*1e20*/  FFMA.FTZ R95, R174, R156, R95 ;  /* 0x0000009cae5f7223 */ /* 0x000fe2000001005f */
[----:B------:R-:W-:Y:S01]  /*1e30*/  FADD.FTZ R63, R63, R156 ;  /* 0x0000009c3f3f7221 */ /* 0x000fe20000010000 */
[----:B------:R-:W-:Y:S01]  /*1e40*/  FFMA.FTZ R153, R169, R172, R224 ;  /* 0x000000aca9997223 */ /* 0x000fe200000100e0 */
[----:B------:R-:W-:Y:S01]  /*1e50*/  SHF.L.U32 R179, R19, 0x10, RZ ;  /* 0x0000001013b37819 */ /* 0x000fe200000006ff */
[----:B------:R-:W-:Y:S01]  /*1e60*/  FADD.FTZ R60, R60, R155 ;  /* 0x0000009b3c3c7221 */ /* 0x000fe20000010000 */
[----:B------:R-:W-:Y:S01]  /*1e70*/  SHF.L.U32 R156, R157, 0x10, RZ ;  /* 0x000000109d9c7819 */ /* 0x000fe200000006ff */
[----:B------:R-:W-:Y:S01]  /*1e80*/  FFMA.FTZ R92, R169, R155, R92 ;  /* 0x0000009ba95c7223 */ /* 0x000fe2000001005c */
[----:B------:R-:W-:Y:S01]  /*1e90*/  FMUL.FTZ R180, R24, R237 ;  /* 0x000000ed18b47220 */ /* 0x000fe20000410000 */
[----:B------:R-:W-:Y:S01]  /*1ea0*/  FMUL.FTZ R176, R176, R161 ;  /* 0x000000a1b0b07220 */ /* 0x000fe20000410000 */
[----:B------:R-:W-:Y:S01]  /*1eb0*/  FADD.FTZ R155, R154, R171 ;  /* 0x000000ab9a9b7221 */ /* 0x000fe20000010000 */
[----:B------:R-:W-:Y:S01]  /*1ec0*/  FMUL.FTZ R173, R24, R177 ;  /* 0x000000b118ad7220 */ /* 0x000fe20000410000 */
[----:B------:R-:W-:Y:S01]  /*1ed0*/  FFMA.FTZ R154, R170, R171, R153 ;  /* 0x000000abaa9a7223 */ /* 0x000fe20000010099 */
[----:B------:R-:W-:Y:S01]  /*1ee0*/  SHF.L.U32 R235, R162, 0x10, RZ ;  /* 0x00000010a2eb7819 */ /* 0x000fe200000006ff */
[-C--:B------:R-:W-:Y:S01]  /*1ef0*/  FMUL.FTZ R179, R179, R156.reuse ;  /* 0x0000009cb3b37220 */ /* 0x080fe20000410000 */
[----:B------:R-:W-:Y:S01]  /*1f00*/  FFMA.FTZ R89, R180, R156, R89 ;  /* 0x0000009cb4597223 */ /* 0x000fe20000010059 */
[----:B------:R-:W-:Y:S01]  /*1f10*/  FADD.FTZ R57, R57, R156 ;  /* 0x0000009c39397221 */ /* 0x000fe20000010000 */
        /* <DEDUP_REMOVED lines=10> */
[----:B------:R-:W-:Y:S01]  /*1fc0*/  FADD.FTZ R181, -R164, R158 ;  /* 0x0000009ea4b57221 */ /* 0x000fe20000010100 */
[----:B------:R-:W-:Y:S01]  /*1fd0*/  FFMA.FTZ R153, R177, R178, R154 ;  /* 0x000000b2b1997223 */ /* 0x000fe2000001009a */
[----:B------:R-:W-:Y:S01]  /*1fe0*/  SHF.L.U32 R183, R18, 0x10, RZ ;  /* 0x0000001012b77819 */ /* 0x000fe200000006ff */
[----:B------:R-:W-:Y:S01]  /*1ff0*/  FADD.FTZ R155, R152, R179 ;  /* 0x000000b3989b7221 */ /* 0x000fe20000010000 */
[----:B------:R-:W-:Y:S01]  /*2000*/  FADD.FTZ R159, -R164, R159 ;  /* 0x0000009fa49f7221 */ /* 0x000fe20000010100 */
[----:B------:R-:W-:Y:S01]  /*2010*/  FMUL.FTZ R181, R24, R181 ;  /* 0x000000b518b57220 */ /* 0x000fe20000410000 */
        /* <DEDUP_REMOVED lines=15> */
[----:B------:R-:W-:-:S07]  /*2110*/  FFMA.FTZ R224, R184, R183, R152 ;  /* 0x000000b7b8e07223 */ /* 0x000fce0000010098 */
.L_x_5108:
[----:B------:R-:W-:Y:S05]  /*2120*/  BSYNC.RECONVERGENT B0 ;  /* 0x0000000000007941 */ /* 0x000fea0003800200 */
.L_x_5107:
        /* <DEDUP_REMOVED lines=68> */
[----:B------:R-:W-:Y:S02]  /*2570*/  FSEL R162, R162, RZ, !P0 ;  /* 0x000000ffa2a27208 */ /* 0x000fe40004000000 */
[----:B--2---:R-:W-:Y:S01]  /*2580*/  @P6 SHF.L.U32 R160, R224, 0x10, RZ ;  /* 0x00000010e0a06819 */ /* 0x004fe200000006ff */
[----:B------:R-:W-:Y:S06]  /*2590*/  BRA.U UP0, `(.L_x_5110) ;  /* 0x0000002100887547 */ /* 0x000fec000b800000 */
[----:B------:R-:W-:Y:S04]  /*25a0*/  BSSY.RECONVERGENT B1, `(.L_x_5111) ;  /* 0x0000088000017945 */ /* 0x000fe80003800200 */
[----:B------:R-:W-:Y:S05]  /*25b0*/  @!P3 BRA `(.L_x_5112) ;  /* 0x000000080018b947 */ /* 0x000fea0003800000 */
[----:B------:R-:W-:-:S04]  /*25c0*/  ISETP.NE.U32.AND P6, PT, RZ, UR12, PT ;  /* 0x0000000cff007c0c */ /* 0x000fc8000bfc5070 */
[----:B------:R-:W-:-:S13]  /*25d0*/  ISETP.NE.AND.EX P6, PT, RZ, UR13, PT, P6 ;  /* 0x0000000dff007c0c */ /* 0x000fda000bfc5360 */
[----:B------:R-:W-:Y:S05]  /*25e0*/  @P6 BRA `(.L_x_5113) ;  /* 0x0000000000f86947 */ /* 0x000fea0003800000 */
[-CC-:B------:R-:W-:Y:S01]  /*25f0*/  FFMA.FTZ R152, R213, R161.reuse, R162.reuse ;  /* 0x000000a1d5987223 */ /* 0x180fe200000100a2 */
[----:B------:R-:W-:Y:S01]  /*2600*/  LOP3.LUT P0, RZ, R233, 0xff0000, RZ, 0xc0, !PT ;  /* 0x00ff0000e9ff7812 */ /* 0x000fe2000780c0ff */
[-CC-:B------:R-:W-:Y:S01]  /*2610*/  FFMA.FTZ R154, R217, R161.reuse, R162.reuse ;  /* 0x000000a1d99a7223 */ /* 0x180fe200000100a2 */
[----:B------:R-:W-:Y:S01]  /*2620*/  FFMA.FTZ R156, R221, R161, R162 ;  /* 0x000000a1dd9c7223 */ /* 0x000fe200000100a2 */
[----:B------:R-:W-:-:S04]  /*2630*/  FADD.FTZ R153, R211, -R152 ;  /* 0x80000098d3997221 */ /* 0x000fc80000010000 */
[----:B-----5:R-:W-:-:S04]  /*2640*/  FMUL.FTZ R153, R24, R153 ;  /* 0x0000009918997220 */ /* 0x020fc80000410000 */
[----:B------:R-:W-:-:S04]  /*2650*/  FMUL.FTZ R153, R153, R160 ;  /* 0x000000a099997220 */ /* 0x000fc80000410000 */
[----:B------:R-:W-:Y:S01]  /*2660*/  FMUL.FTZ R152, R153, UR11 ;  /* 0x0000000b99987c20 */ /* 0x000fe20008410000 */
[----:B------:R-:W-:-:S04]  /*2670*/  FFMA.FTZ R153, R210, R161, R162 ;  /* 0x000000a1d2997223 */ /* 0x000fc800000100a2 */
[----:B------:R-:W-:Y:S01]  /*2680*/  FADD.FTZ R153, R208, -R153 ;  /* 0x80000099d0997221 */ /* 0x000fe20000010000 */
[----:B------:R-:W-:Y:S02]  /*2690*/  FSEL R152, R152, RZ, P0 ;  /* 0x000000ff98987208 */ /* 0x000fe40000000000 */
[----:B------:R-:W-:Y:S01]  /*26a0*/  ISETP.GE.U32.AND P0, PT, R232, RZ, PT ;  /* 0x000000ffe800720c */ /* 0x000fe20003f06070 */
[----:B------:R-:W-:-:S03]  /*26b0*/  FMUL.FTZ R153, R24, R153 ;  /* 0x0000009918997220 */ /* 0x000fc60000410000 */
[----:B------:R-:W-:Y:S01]  /*26c0*/  ISETP.GE.U32.AND.EX P0, PT, R233, 0x1000000, PT, P0 ;  /* 0x01000000e900780c */ /* 0x000fe20003f06100 */
[----:B------:R-:W-:-:S04]  /*26d0*/  FMUL.FTZ R153, R153, R160 ;  /* 0x000000a099997220 */ /* 0x000fc80000410000 */
[----:B------:R-:W-:-:S05]  /*26e0*/  FMUL.FTZ R153, R153, UR11 ;  /* 0x0000000b99997c20 */ /* 0x000fca0008410000 */
[----:B------:R-:W-:Y:S01]  /*26f0*/  FSEL R155, R153, RZ, P0 ;  /* 0x000000ff999b7208 */ /* 0x000fe20000000000 */
[----:B------:R-:W-:Y:S01]  /*2700*/  FADD.FTZ R153, R215, -R154 ;  /* 0x8000009ad7997221 */ /* 0x000fe20000010000 */
[----:B------:R-:W-:Y:S02]  /*2710*/  LOP3.LUT P0, RZ, R233, 0xff, RZ, 0xc0, !PT ;  /* 0x000000ffe9ff7812 */ /* 0x000fe4000780c0ff */
        /* <DEDUP_REMOVED lines=43> */
.L_x_5113:
[----:B------:R-:W-:Y:S01]  /*29d0*/  FFMA.FTZ R144, R225, R161, R162 ;  /* 0x000000a1e1907223 */ /* 0x000fe200000100a2 */
[----:B------:R-:W-:-:S03]  /*29e0*/  LOP3.LUT P0, RZ, R232, 0xff, RZ, 0xc0, !PT ;  /* 0x000000ffe8ff7812 */ /* 0x000fc6000780c0ff */
[----:B------:R-:W-:-:S04]  /*29f0*/  FADD.FTZ R145, R223, -R144 ;  /* 0x80000090df917221 */ /* 0x000fc80000010000 */
[----:B-----5:R-:W-:-:S04]  /*2a00*/  FMUL.FTZ R144, R24, R145 ;  /* 0x0000009118907220 */ /* 0x020fc80000410000 */
        /* <DEDUP_REMOVED lines=55> */
[----:B------:R-:W-:-:S04]  /*2d80*/  FSEL R159, R159, RZ, P0 ;  /* 0x000000ff9f9f7208 */ /* 0x000fc80000000000 */
[----:B------:R-:W-:-:S07]  /*2d90*/  F2FP.BF16.F32.PACK_AB R155, R159, R158 ;  /* 0x0000009e9f9b723e */ /* 0x000fce00000010ff */
.L_x_5114:
        /* <DEDUP_REMOVED lines=8> */
.L_x_5112:
[----:B------:R-:W-:Y:S05]  /*2e20*/  BSYNC.RECONVERGENT B1 ;  /* 0x0000000000017941 */ /* 0x000fea0003800200 */
.L_x_5111:
[----:B------:R-:W-:Y:S04]  /*2e30*/  BSSY.RECONVERGENT B1, `(.L_x_5115) ;  /* 0x0000088000017945 */ /* 0x000fe80003800200 */
[----:B------:R-:W-:Y:S05]  /*2e40*/  @!P5 BRA `(.L_x_5116) ;  /* 0x000000080018d947 */ /* 0x000fea0003800000 */
[----:B------:R-:W-:-:S04]  /*2e50*/  ISETP.NE.U32.AND P6, PT, RZ, UR12, PT ;  /* 0x0000000cff007c0c */ /* 0x000fc8000bfc5070 */
[----:B------:R-:W-:-:S13]  /*2e60*/  ISETP.NE.AND.EX P6, PT, RZ, UR13, PT, P6 ;  /* 0x0000000dff007c0c */ /* 0x000fda000bfc5360 */
[----:B------:R-:W-:Y:S05]  /*2e70*/  @!P6 BRA `(.L_x_5117) ;  /* 0x0000000000f8e947 */ /* 0x000fea0003800000 */
        /* <DEDUP_REMOVED lines=54> */
[----:B------:R-:W-:-:S03]  /*31e0*/  ISETP.GE.U32.AND P0, PT, R230, RZ, PT ;  /* 0x000000ffe600720c */ /* 0x000fc60003f06070 */
[----:B------:R-:W-:Y:S01]  /*31f0*/  FMUL.FTZ R151, R24, R151 ;  /* 0x0000009718977220 */ /* 0x000fe20000410000 */
[----:B------:R-:W-:-:S03]  /*3200*/  ISETP.GE.U32.AND.EX P0, PT, R231, 0x1000000, PT, P0 ;  /* 0x01000000e700780c */ /* 0x000fc60003f06100 */
[----:B------:R-:W-:-:S04]  /*3210*/  FMUL.FTZ R159, R151, R160 ;  /* 0x000000a0979f7220 */ /* 0x000fc80000410000 */
[----:B------:R-:W-:-:S05]  /*3220*/  FMUL.FTZ R159, R159, UR11 ;  /* 0x0000000b9f9f7c20 */ /* 0x000fca0008410000 */
[----:B------:R-:W-:-:S04]  /*3230*/  FSEL R159, R159, RZ, P0 ;  /* 0x000000ff9f9f7208 */ /* 0x000fc80000000000 */
[----:B------:R-:W-:Y:S01]  /*3240*/  F2FP.BF16.F32.PACK_AB R155, R159, R158 ;  /* 0x0000009e9f9b723e */ /* 0x000fe200000010ff */
[----:B------:R-:W-:Y:S06]  /*3250*/  BRA `(.L_x_5118) ;  /* 0x0000000000f47947 */ /* 0x000fec0003800000 */
.L_x_5117:
[-CC-:B0-----:R-:W-:Y:S01]  /*3260*/  FFMA.FTZ R152, R197, R161.reuse, R162.reuse ;  /* 0x000000a1c5987223 */ /* 0x181fe200000100a2 */
[-CC-:B------:R-:W-:Y:S01]  /*3270*/  FFMA.FTZ R154, R194, R161.reuse, R162.reuse ;  /* 0x000000a1c29a7223 */ /* 0x180fe200000100a2 */
[----:B------:R-:W-:Y:S01]  /*3280*/  LOP3.LUT P0, RZ, R231, 0xff0000, RZ, 0xc0, !PT ;  /* 0x00ff0000e7ff7812 */ /* 0x000fe2000780c0ff */
[----:B------:R-:W-:Y:S01]  /*3290*/  FFMA.FTZ R156, R205, R161, R162 ;  /* 0x000000a1cd9c7223 */ /* 0x000fe200000100a2 */
[----:B------:R-:W-:-:S04]  /*32a0*/  FADD.FTZ R153, R195, -R152 ;  /* 0x80000098c3997221 */ /* 0x000fc80000010000 */
[----:B-----5:R-:W-:-:S04]  /*32b0*/  FMUL.FTZ R153, R24, R153 ;  /* 0x0000009918997220 */ /* 0x020fc80000410000 */
[----:B------:R-:W-:-:S04]  /*32c0*/  FMUL.FTZ R153, R153, R160 ;  /* 0x000000a099997220 */ /* 0x000fc80000410000 */
[----:B------:R-:W-:Y:S01]  /*32d0*/  FMUL.FTZ R152, R153, UR11 ;  /* 0x0000000b99987c20 */ /* 0x000fe20008410000 */
[----:B------:R-:W-:Y:S01]  /*32e0*/  FADD.FTZ R153, R193, -R154 ;  /* 0x8000009ac1997221 */ /* 0x000fe20000010000 */
[----:B------:R-:W-:-:S03]  /*32f0*/  FFMA.FTZ R154, R201, R161, R162 ;  /* 0x000000a1c99a7223 */ /* 0x000fc600000100a2 */
[----:B------:R-:W-:Y:S01]  /*3300*/  FMUL.FTZ R153, R24, R153 ;  /* 0x0000009918997220 */ /* 0x000fe20000410000 */
[----:B------:R-:W-:Y:S02]  /*3310*/  FSEL R152, R152, RZ, P0 ;  /* 0x000000ff98987208 */ /* 0x000fe40000000000 */
[----:B------:R-:W-:Y:S01]  /*3320*/  ISETP.GE.U32.AND P0, PT, R230, RZ, PT ;  /* 0x000000ffe600720c */ /* 0x000fe20003f06070 */
[----:B------:R-:W-:-:S03]  /*3330*/  FMUL.FTZ R153, R153, R160 ;  /* 0x000000a099997220 */ /* 0x000fc60000410000 */
[----:B------:R-:W-:Y:S01]  /*3340*/  ISETP.GE.U32.AND.EX P0, PT, R231, 0x1000000, PT, P0 ;  /* 0x01000000e700780c */ /* 0x000fe20003f06100 */
        /* <DEDUP_REMOVED lines=46> */
.L_x_5118:
        /* <DEDUP_REMOVED lines=8> */
.L_x_5116:
[----:B------:R-:W-:Y:S05]  /*36b0*/  BSYNC.RECONVERGENT B1 ;  /* 0x0000000000017941 */ /* 0x000fea0003800200 */
.L_x_5115:
[----:B------:R-:W-:Y:S04]  /*36c0*/  BSSY.RECONVERGENT B1, `(.L_x_5119) ;  /* 0x0000088000017945 */ /* 0x000fe80003800200 */
[----:B------:R-:W-:Y:S05]  /*36d0*/  @!P4 BRA `(.L_x_5120) ;  /* 0x000000080018c947 */ /* 0x000fea0003800000 */
[----:B------:R-:W-:-:S04]  /*36e0*/  ISETP.NE.U32.AND P6, PT, RZ, UR12, PT ;  /* 0x0000000cff007c0c */ /* 0x000fc8000bfc5070 */
[----:B------:R-:W-:-:S13]  /*36f0*/  ISETP.NE.AND.EX P6, PT, RZ, UR13, PT, P6 ;  /* 0x0000000dff007c0c */ /* 0x000fda000bfc5360 */
[----:B------:R-:W-:Y:S05]  /*3700*/  @!P6 BRA `(.L_x_5121) ;  /* 0x0000000000f8e947 */ /* 0x000fea0003800000 */
[-CC-:B0-2---:R-:W-:Y:S01]  /*3710*/  FFMA.FTZ R145, R31, R161.reuse, R162.reuse ;  /* 0x000000a11f917223 */ /* 0x185fe200000100a2 */
[----:B------:R-:W-:Y:S01]  /*3720*/  LOP3.LUT P0, RZ, R226, 0xff, RZ, 0xc0, !PT ;  /* 0x000000ffe2ff7812 */ /* 0x000fe2000780c0ff */
[-CC-:B------:R-:W-:Y:S01]  /*3730*/  FFMA.FTZ R146, R168, R161.reuse, R162.reuse ;  /* 0x000000a1a8927223 */ /* 0x180fe200000100a2 */
[-CC-:B------:R-:W-:Y:S01]  /*3740*/  FFMA.FTZ R147, R29, R161.reuse, R162.reuse ;  /* 0x000000a11d937223 */ /* 0x180fe200000100a2 */
[----:B------:R-:W-:Y:S01]  /*3750*/  FADD.FTZ R145, R192, -R145 ;  /* 0x80000091c0917221 */ /* 0x000fe20000010000 */
[-CC-:B------:R-:W-:Y:S01]  /*3760*/  FFMA.FTZ R148, R30, R161.reuse, R162.reuse ;  /* 0x000000a11e947223 */ /* 0x180fe200000100a2 */
[--C-:B------:R-:W-:Y:S01]  /*3770*/  FFMA.FTZ R149, R27, R161, R162.reuse ;  /* 0x000000a11b957223 */ /* 0x100fe200000100a2 */
[----:B------:R-:W-:Y:S01]  /*3780*/  FADD.FTZ R147, R190, -R147 ;  /* 0x80000093be937221 */ /* 0x000fe20000010000 */
[----:B-----5:R-:W-:Y:S01]  /*3790*/  FMUL.FTZ R144, R24, R145 ;  /* 0x0000009118907220 */ /* 0x020fe20000410000 */
[-CC-:B------:R-:W-:Y:S01]  /*37a0*/  FFMA.FTZ R150, R28, R161.reuse, R162.reuse ;  /* 0x000000a11c967223 */ /* 0x180fe200000100a2 */
[----:B------:R-:W-:Y:S01]  /*37b0*/  FADD.FTZ R149, R188, -R149 ;  /* 0x80000095bc957221 */ /* 0x000fe20000010000 */
[-CC-:B------:R-:W-:Y:S01]  /*37c0*/  FFMA.FTZ R151, R25, R161.reuse, R162.reuse ;  /* 0x000000a119977223 */ /* 0x180fe200000100a2 */
[----:B------:R-:W-:Y:S01]  /*37d0*/  FMUL.FTZ R145, R144, R160 ;  /* 0x000000a090917220 */ /* 0x000fe20000410000 */
[----:B------:R-:W-:-:S02]  /*37e0*/  FFMA.FTZ R164, R26, R161, R162 ;  /* 0x000000a11aa47223 */ /* 0x000fc400000100a2 */
[----:B------:R-:W-:Y:S01]  /*37f0*/  FADD.FTZ R151, R186, -R151 ;  /* 0x80000097ba977221 */ /* 0x000fe20000010000 */
        /* <DEDUP_REMOVED lines=8> */
[----:B------:R-:W-:Y:S01]  /*3880*/  FMUL.FTZ R146, R24, R147 ;  /* 0x0000009318927220 */ /* 0x000fe20000410000 */
[----:B------:R-:W-:Y:S02]  /*3890*/  LOP3.LUT P0, RZ, R226, 0xff0000, RZ, 0xc0, !PT ;  /* 0x00ff0000e2ff7812 */ /* 0x000fe4000780c0ff */
[----:B------:R-:W-:Y:S01]  /*38a0*/  F2FP.BF16.F32.PACK_AB R152, R153, R152 ;  /* 0x000000989998723e */ /* 0x000fe200000010ff */
        /* <DEDUP_REMOVED lines=36> */
.L_x_5121:
[-CC-:B0-2---:R-:W-:Y:S01]  /*3af0*/  FFMA.FTZ R153, R25, R161.reuse, R162.reuse ;  /* 0x000000a119997223 */ /* 0x185fe200000100a2 */
[-CC-:B------:R-:W-:Y:S01]  /*3b00*/  FFMA.FTZ R154, R26, R161.reuse, R162.reuse ;  /* 0x000000a11a9a7223 */ /* 0x180fe200000100a2 */
[----:B------:R-:W-:Y:S01]  /*3b10*/  LOP3.LUT P0, RZ, R227, 0xff0000, RZ, 0xc0, !PT ;  /* 0x00ff0000e3ff7812 */ /* 0x000fe2000780c0ff */
[----:B------:R-:W-:Y:S01]  /*3b20*/  FFMA.FTZ R156, R28, R161, R162 ;  /* 0x000000a11c9c7223 */ /* 0x000fe200000100a2 */
[----:B------:R-:W-:-:S04]  /*3b30*/  FADD.FTZ R153, R186, -R153 ;  /* 0x80000099ba997221 */ /* 0x000fc80000010000 */
[----:B-----5:R-:W-:-:S04]  /*3b40*/  FMUL.FTZ R153, R24, R153 ;  /* 0x0000009918997220 */ /* 0x020fc80000410000 */
[----:B------:R-:W-:-:S04]  /*3b50*/  FMUL.FTZ R153, R153, R160 ;  /* 0x000000a099997220 */ /* 0x000fc80000410000 */
[----:B------:R-:W-:Y:S01]  /*3b60*/  FMUL.FTZ R152, R153, UR11 ;  /* 0x0000000b99987c20 */ /* 0x000fe20008410000 */
[----:B------:R-:W-:-:S04]  /*3b70*/  FADD.FTZ R153, R185, -R154 ;  /* 0x8000009ab9997221 */ /* 0x000fc80000010000 */
[----:B------:R-:W-:Y:S01]  /*3b80*/  FMUL.FTZ R153, R24, R153 ;  /* 0x0000009918997220 */ /* 0x000fe20000410000 */
[----:B------:R-:W-:Y:S02]  /*3b90*/  FSEL R152, R152, RZ, P0 ;  /* 0x000000ff98987208 */ /* 0x000fe40000000000 */
[----:B------:R-:W-:Y:S01]  /*3ba0*/  ISETP.GE.U32.AND P0, PT, R226, RZ, PT ;  /* 0x000000ffe200720c */ /* 0x000fe20003f06070 */
[----:B------:R-:W-:-:S03]  /*3bb0*/  FMUL.FTZ R153, R153, R160 ;  /* 0x000000a099997220 */ /* 0x000fc60000410000 */
[----:B------:R-:W-:Y:S01]  /*3bc0*/  ISETP.GE.U32.AND.EX P0, PT, R227, 0x1000000, PT, P0 ;  /* 0x01000000e300780c */ /* 0x000fe20003f06100 */
        /* <DEDUP_REMOVED lines=47> */
.L_x_5122:
        /* <DEDUP_REMOVED lines=8> */
.L_x_5120:
[----:B------:R-:W-:Y:S05]  /*3f40*/  BSYNC.RECONVERGENT B1 ;  /* 0x0000000000017941 */ /* 0x000fea0003800200 */
.L_x_5119:
[----:B------:R-:W-:Y:S05]  /*3f50*/  @!P2 BRA `(.L_x_5123) ;  /* 0x0000002800a4a947 */ /* 0x000fea0003800000 */
[----:B------:R-:W-:-:S04]  /*3f60*/  ISETP.NE.U32.AND P6, PT, RZ, UR12, PT ;  /* 0x0000000cff007c0c */ /* 0x000fc8000bfc5070 */
[----:B------:R-:W-:-:S13]  /*3f70*/  ISETP.NE.AND.EX P6, PT, RZ, UR13, PT, P6 ;  /* 0x0000000dff007c0c */ /* 0x000fda000bfc5360 */
[----:B------:R-:W-:Y:S05]  /*3f80*/  @!P6 BRA `(.L_x_5124) ;  /* 0x0000000000f8e947 */ /* 0x000fea0003800000 */
[-CC-:B0-23--:R-:W-:Y:S01]  /*3f90*/  FFMA.FTZ R145, R169, R161.reuse, R162.reuse ;  /* 0x000000a1a9917223 */ /* 0x18dfe200000100a2 */
        /* <DEDUP_REMOVED lines=8> */
[----:B------:R-:W-:Y:S01]  /*4020*/  FFMA.FTZ R150, R180, R161, R162 ;  /* 0x000000a1b4967223 */ /* 0x000fe200000100a2 */
[----:B------:R-:W-:-:S02]  /*4030*/  FADD.FTZ R149, R178, -R149 ;  /* 0x80000095b2957221 */ /* 0x000fc40000010000 */
        /* <DEDUP_REMOVED lines=33> */
[-CC-:B------:R-:W-:Y:S01]  /*4250*/  FFMA.FTZ R150, R184, R161.reuse, R162.reuse ;  /* 0x000000a1b8967223 */ /* 0x180fe200000100a2 */
[----:B------:R-:W-:Y:S01]  /*4260*/  ISETP.GE.U32.AND P0, PT, R228, RZ, PT ;  /* 0x000000ffe400720c */ /* 0x000fe20003f06070 */
[----:B------:R-:W-:Y:S01]  /*4270*/  FFMA.FTZ R161, R181, R161, R162 ;  /* 0x000000a1b5a17223 */ /* 0x000fe200000100a2 */
[----:B------:R-:W-:Y:S01]  /*4280*/  F2FP.BF16.F32.PACK_AB R154, R157, R156 ;  /* 0x0000009c9d9a723e */ /* 0x000fe200000010ff */
[----:B------:R-:W-:Y:S01]  /*4290*/  FADD.FTZ R151, R183, -R150 ;  /* 0x80000096b7977221 */ /* 0x000fe20000010000 */
[----:B------:R-:W-:Y:S01]  /*42a0*/  ISETP.GE.U32.AND.EX P0, PT, R229, 0x1000000, PT, P0 ;  /* 0x01000000e500780c */ /* 0x000fe20003f06100 */
[----:B------:R-:W-:Y:S02]  /*42b0*/  FADD.FTZ R161, R182, -R161 ;  /* 0x800000a1b6a17221 */ /* 0x000fe40000010000 */
[----:B------:R-:W-:-:S04]  /*42c0*/  FMUL.FTZ R151, R24, R151 ;  /* 0x0000009718977220 */ /* 0x000fc80000410000 */
[----:B------:R-:W-:-:S04]  /*42d0*/  FMUL.FTZ R150, R151, R160 ;  /* 0x000000a097967220 */ /* 0x000fc80000410000 */
[----:B------:R-:W-:-:S05]  /*42e0*/  FMUL.FTZ R150, R150, UR11 ;  /* 0x0000000b96967c20 */ /* 0x000fca0008410000 */
[----:B------:R-:W-:Y:S01]  /*42f0*/  FSEL R159, R150, RZ, P0 ;  /* 0x000000ff969f7208 */ /* 0x000fe20000000000 */
[----:B------:R-:W-:Y:S01]  /*4300*/  FMUL.FTZ R150, R24, R161 ;  /* 0x000000a118967220 */ /* 0x000fe20000410000 */
[----:B------:R-:W-:-:S03]  /*4310*/  LOP3.LUT P0, RZ, R229, 0xff0000, RZ, 0xc0, !PT ;  /* 0x00ff0000e5ff7812 */ /* 0x000fc6000780c0ff */
[----:B------:R-:W-:-:S04]  /*4320*/  FMUL.FTZ R160, R150, R160 ;  /* 0x000000a096a07220 */ /* 0x000fc80000410000 */
[----:B------:R-:W-:-:S05]  /*4330*/  FMUL.FTZ R160, R160, UR11 ;  /* 0x0000000ba0a07c20 */ /* 0x000fca0008410000 */
[----:B------:R-:W-:-:S04]  /*4340*/  FSEL R160, R160, RZ, P0 ;  /* 0x000000ffa0a07208 */ /* 0x000fc80000000000 */
[----:B------:R-:W-:Y:S01]  /*4350*/  F2FP.BF16.F32.PACK_AB R155, R159, R160 ;  /* 0x000000a09f9b723e */ /* 0x000fe200000010ff */
[----:B------:R-:W-:Y:S06]  /*4360*/  BRA `(.L_x_5125) ;  /* 0x0000000000f47947 */ /* 0x000fec0003800000 */
.L_x_5124:
[-CC-:B0-23--:R-:W-:Y:S01]  /*4370*/  FFMA.FTZ R153, R181, R161.reuse, R162.reuse ;  /* 0x000000a1b5997223 */ /* 0x18dfe200000100a2 */
        /* <DEDUP_REMOVED lines=60> */
.L_x_5125:
        /* <DEDUP_REMOVED lines=8> */
.L_x_5110:
[----:B------:R-:W-:Y:S04]  /*47c0*/  BSSY.RECONVERGENT B1, `(.L_x_5126) ;  /* 0x000008a000017945 */ /* 0x000fe80003800200 */
[----:B------:R-:W-:Y:S05]  /*47d0*/  @!P3 BRA `(.L_x_5127) ;  /* 0x000000080020b947 */ /* 0x000fea0003800000 */
[----:B------:R-:W-:-:S04]  /*47e0*/  UISETP.NE.U32.AND UP0, UPT, UR12, URZ, UPT ;  /* 0x000000ff0c00728c */ /* 0x000fc8000bf05070 */
[----:B------:R-:W-:-:S09]  /*47f0*/  UISETP.NE.AND.EX UP0, UPT, UR13, URZ, UPT, UP0 ;  /* 0x000000ff0d00728c */ /* 0x000fd2000bf05300 */
[----:B------:R-:W-:Y:S05]  /*4800*/  BRA.U UP0, `(.L_x_5128) ;  /* 0x0000000100f87547 */ /* 0x000fea000b800000 */
[-CC-:B------:R-:W-:Y:S01]  /*4810*/  FFMA.FTZ R152, R213, R161.reuse, R162.reuse ;  /* 0x000000a1d5987223 */ /* 0x180fe200000100a2 */
[-CC-:B------:R-:W-:Y:S01]  /*4820*/  FFMA.FTZ R155, R210, R161.reuse, R162.reuse ;  /* 0x000000a1d29b7223 */ /* 0x180fe200000100a2 */
[----:B------:R-:W-:Y:S01]  /*4830*/  LOP3.LUT P0, RZ, R233, 0xff0000, RZ, 0xc0, !PT ;  /* 0x00ff0000e9ff7812 */ /* 0x000fe2000780c0ff */
[-C--:B------:R-:W-:Y:S01]  /*4840*/  FFMA.FTZ R156, R221, R161.reuse, R162 ;  /* 0x000000a1dd9c7223 */ /* 0x080fe200000100a2 */
[----:B------:R-:W-:Y:S01]  /*4850*/  FADD.FTZ R153, R211, -R152 ;  /* 0x80000098d3997221 */ /* 0x000fe20000010000 */
[----:B------:R-:W-:Y:S01]  /*4860*/  FADD.FTZ R155, R208, -R155 ;  /* 0x8000009bd09b7221 */ /* 0x000fe20000010000 */
[-CC-:B------:R-:W-:Y:S01]  /*4870*/  FFMA.FTZ R152, R217, R161.reuse, R162.reuse ;  /* 0x000000a1d9987223 */ /* 0x180fe200000100a2 */
[----:B------:R-:W-:Y:S01]  /*4880*/  FFMA.FTZ R163, R218, R161, R162 ;  /* 0x000000a1daa37223 */ /* 0x000fe200000100a2 */
[C---:B-----5:R-:W-:Y:S01]  /*4890*/  FFMA.FTZ R153, R24.reuse, R153, R50 ;  /* 0x0000009918997223 */ /* 0x060fe20000010032 */
[----:B------:R-:W-:Y:S01]  /*48a0*/  FFMA.FTZ R157, R24, R155, R51 ;  /* 0x0000009b189d7223 */ /* 0x000fe20000010033 */
[----:B------:R-:W-:Y:S01]  /*48b0*/  FADD.FTZ R159, R215, -R152 ;  /* 0x80000098d79f7221 */ /* 0x000fe20000010000 */
[----:B------:R-:W-:Y:S01]  /*48c0*/  FADD.FTZ R158, R216, -R163 ;  /* 0x800000a3d89e7221 */ /* 0x000fe20000010000 */
[-C--:B------:R-:W-:Y:S01]  /*48d0*/  FMUL.FTZ R153, R153, R160.reuse ;  /* 0x000000a099997220 */ /* 0x080fe20000410000 */
[----:B------:R-:W-:-:S03]  /*48e0*/  FMUL.FTZ R157, R157, R160 ;  /* 0x000000a09d9d7220 */ /* 0x000fc60000410000 */
[----:B------:R-:W-:Y:S01]  /*48f0*/  FMUL.FTZ R155, R153, UR11 ;  /* 0x0000000b999b7c20 */ /* 0x000fe20008410000 */
[----:B------:R-:W-:Y:S01]  /*4900*/  FFMA.FTZ R153, R24, R159, R48 ;  /* 0x0000009f18997223 */ /* 0x000fe20000010030 */
[----:B------:R-:W-:Y:S01]  /*4910*/  FMUL.FTZ R152, R157, UR11 ;  /* 0x0000000b9d987c20 */ /* 0x000fe20008410000 */
[-CC-:B------:R-:W-:Y:S01]  /*4920*/  FFMA.FTZ R157, R214, R161.reuse, R162.reuse ;  /* 0x000000a1d69d7223 */ /* 0x180fe200000100a2 */
[----:B------:R-:W-:Y:S01]  /*4930*/  FFMA.FTZ R159, R222, R161, R162 ;  /* 0x000000a1de9f7223 */ /* 0x000fe200000100a2 */
[----:B------:R-:W-:Y:S01]  /*4940*/  FSEL R155, R155, RZ, P0 ;  /* 0x000000ff9b9b7208 */ /* 0x000fe20000000000 */
[----:B------:R-:W-:Y:S01]  /*4950*/  FMUL.FTZ R153, R153, R160 ;  /* 0x000000a099997220 */ /* 0x000fe20000410000 */
[----:B------:R-:W-:Y:S01]  /*4960*/  ISETP.GE.U32.AND P0, PT, R232, RZ, PT ;  /* 0x000000ffe800720c */ /* 0x000fe20003f06070 */
[----:B------:R-:W-:Y:S01]  /*4970*/  FADD.FTZ R157, R212, -R157 ;  /* 0x8000009dd49d7221 */ /* 0x000fe20000010000 */
[----:B------:R-:W-:Y:S01]  /*4980*/  FADD.FTZ R163, R220, -R159 ;  /* 0x8000009fdca37221 */ /* 0x000fe20000010000 */
[----:B------:R-:W-:Y:S01]  /*4990*/  FMUL.FTZ R153, R153, UR11 ;  /* 0x0000000b99997c20 */ /* 0x000fe20008410000 */
[----:B------:R-:W-:Y:S01]  /*49a0*/  ISETP.GE.U32.AND.EX P0, PT, R233, 0x1000000, PT, P0 ;  /* 0x01000000e900780c */ /* 0x000fe20003f06100 */
[C---:B------:R-:W-:Y:S01]  /*49b0*/  FFMA.FTZ R157, R24.reuse, R157, R49 ;  /* 0x0000009d189d7223 */ /* 0x040fe20000010031 */
[----:B------:R-:W-:-:S02]  /*49c0*/  FFMA.FTZ R159, R24, R158, R55 ;  /* 0x0000009e189f7223 */ /* 0x000fc40000010037 */
[----:B------:R-:W-:Y:S01]  /*49d0*/  FSEL R152, R152, RZ, P0 ;  /* 0x000000ff98987208 */ /* 0x000fe20000000000 */
[-C--:B------:R-:W-:Y:S01]  /*49e0*/  FMUL.FTZ R157, R157, R160.reuse ;  /* 0x000000a09d9d7220 */ /* 0x080fe20000410000 */
[----:B------:R-:W-:Y:S01]  /*49f0*/  LOP3.LUT P0, RZ, R233, 0xff, RZ, 0xc0, !PT ;  /* 0x000000ffe9ff7812 */ /* 0x000fe2000780c0ff */
[-C--:B------:R-:W-:Y:S01]  /*4a00*/  FMUL.FTZ R159, R159, R160.reuse ;  /* 0x000000a09f9f7220 */ /* 0x080fe20000410000 */
[----:B------:R-:W-:Y:S01]  /*4a10*/  F2FP.BF16.F32.PACK_AB R155, R152, R155 ;  /* 0x0000009b989b723e */ /* 0x000fe200000010ff */
[----:B------:R-:W-:Y:S01]  /*4a20*/  FMUL.FTZ R158, R157, UR11 ;  /* 0x0000000b9d9e7c20 */ /* 0x000fe20008410000 */
[----:B------:R-:W-:Y:S01]  /*4a30*/  FSEL R154, R153, RZ, P0 ;  /* 0x000000ff999a7208 */ /* 0x000fe20000000000 */
[----:B------:R-:W-:Y:S01]  /*4a40*/  FADD.FTZ R153, R219, -R156 ;  /* 0x8000009cdb997221 */ /* 0x000fe20000010000 */
[----:B------:R-:W-:Y:S01]  /*4a50*/  FFMA.FTZ R156, R225, R161, R162 ;  /* 0x000000a1e19c7223 */ /* 0x000fe200000100a2 */
[----:B------:R-:W-:Y:S01]  /*4a60*/  LOP3.LUT P0, RZ, R233, 0xff00, RZ, 0xc0, !PT ;  /* 0x0000ff00e9ff7812 */ /* 0x000fe2000780c0ff */
[C---:B------:R-:W-:Y:S01]  /*4a70*/  FFMA.FTZ R157, R24.reuse, R163, R53 ;  /* 0x000000a3189d7223 */ /* 0x040fe20000010035 */
[----:B------:R-:W-:Y:S01]  /*4a80*/  FFMA.FTZ R153, R24, R153, R54 ;  /* 0x0000009918997223 */ /* 0x000fe20000010036 */
[----:B------:R-:W-:Y:S01]  /*4a90*/  FADD.FTZ R165, R223, -R156 ;  /* 0x8000009cdfa57221 */ /* 0x000fe20000010000 */
[----:B------:R-:W-:Y:S01]  /*4aa0*/  FSEL R163, R158, RZ, P0 ;  /* 0x000000ff9ea37208 */ /* 0x000fe20000000000 */
[----:B------:R-:W-:Y:S01]  /*4ab0*/  FMUL.FTZ R159, R159, UR11 ;  /* 0x0000000b9f9f7c20 */ /* 0x000fe20008410000 */
[-C--:B------:R-:W-:Y:S01]  /*4ac0*/  FMUL.FTZ R153, R153, R160.reuse ;  /* 0x000000a099997220 */ /* 0x080fe20000410000 */
[----:B------:R-:W-:Y:S01]  /*4ad0*/  LOP3.LUT P0, RZ, R232, 0xff0000, RZ, 0xc0, !PT ;  /* 0x00ff0000e8ff7812 */ /* 0x000fe2000780c0ff */
[----:B------:R-:W-:Y:S01]  /*4ae0*/  FMUL.FTZ R157, R157, R160 ;  /* 0x000000a09d9d7220 */ /* 0x000fe20000410000 */
[----:B------:R-:W-:Y:S01]  /*4af0*/  F2FP.BF16.F32.PACK_AB R154, R163, R154 ;  /* 0x0000009aa39a723e */ /* 0x000fe200000010ff */
[----:B------:R-:W-:Y:S01]  /*4b00*/  FMUL.FTZ R156, R153, UR11 ;  /* 0x0000000b999c7c20 */ /* 0x000fe20008410000 */
[----:B------:R-:W-:Y:S01]  /*4b10*/  FFMA.FTZ R153, R24, R165, R52 ;  /* 0x000000a518997223 */ /* 0x000fe20000010034 */
[----:B------:R-:W-:-:S03]  /*4b20*/  FMUL.FTZ R157, R157, UR11 ;  /* 0x0000000b9d9d7c20 */ /* 0x000fc60008410000 */
[----:B------:R-:W-:Y:S01]  /*4b30*/  FSEL R158, R156, RZ, P0 ;  /* 0x000000ff9c9e7208 */ /* 0x000fe20000000000 */
[----:B------:R-:W-:Y:S01]  /*4b40*/  FMUL.FTZ R153, R153, R160 ;  /* 0x000000a099997220 */ /* 0x000fe20000410000 */
[----:B------:R-:W-:-:S03]  /*4b50*/  LOP3.LUT P0, RZ, R232, 0xff000000, RZ, 0xc0, !PT ;  /* 0xff000000e8ff7812 */ /* 0x000fc6000780c0ff */
[----:B------:R-:W-:Y:S01]  /*4b60*/  FMUL.FTZ R153, R153, UR11 ;  /* 0x0000000b99997c20 */ /* 0x000fe20008410000 */
[----:B------:R-:W-:Y:S02]  /*4b70*/  FSEL R159, R159, RZ, P0 ;  /* 0x000000ff9f9f7208 */ /* 0x000fe40000000000 */
[----:B------:R-:W-:-:S04]  /*4b80*/  LOP3.LUT P0, RZ, R232, 0xff00, RZ, 0xc0, !PT ;  /* 0x0000ff00e8ff7812 */ /* 0x000fc8000780c0ff */
[----:B------:R-:W-:Y:S02]  /*4b90*/  FSEL R157, R157, RZ, P0 ;  /* 0x000000ff9d9d7208 */ /* 0x000fe40000000000 */
[----:B------:R-:W-:-:S04]  /*4ba0*/  LOP3.LUT P0, RZ, R232, 0xff, RZ, 0xc0, !PT ;  /* 0x000000ffe8ff7812 */ /* 0x000fc8000780c0ff */
[----:B------:R-:W-:Y:S02]  /*4bb0*/  FSEL R156, R153, RZ, P0 ;  /* 0x000000ff999c7208 */ /* 0x000fe40000000000 */
[----:B------:R-:W-:Y:S02]  /*4bc0*/  F2FP.BF16.F32.PACK_AB R153, R159, R158 ;  /* 0x0000009e9f99723e */ /* 0x000fe400000010ff */
[----:B------:R-:W-:Y:S01]  /*4bd0*/  F2FP.BF16.F32.PACK_AB R152, R157, R156 ;  /* 0x0000009c9d98723e */ /* 0x000fe200000010ff */
[----:B------:R-:W-:Y:S06]  /*4be0*/  BRA `(.L_x_5129) ;  /* 0x0000000000f47947 */ /* 0x000fec0003800000 */
.L_x_5128:
[-CC-:B------:R-:W-:Y:S01]  /*4bf0*/  FFMA.FTZ R144, R225, R161.reuse, R162.reuse ;  /* 0x000000a1e1907223 */ /* 0x180fe200000100a2 */
[-CC-:B------:R-:W-:Y:S01]  /*4c00*/  FFMA.FTZ R147, R222, R161.reuse, R162.reuse ;  /* 0x000000a1de937223 */ /* 0x180fe200000100a2 */
[-C--:B------:R-:W-:Y:S01]  /*4c10*/  FFMA.FTZ R148, R221, R161.reuse, R162 ;  /* 0x000000a1dd947223 */ /* 0x080fe200000100a2 */
[----:B------:R-:W-:Y:S01]  /*4c20*/  LOP3.LUT P0, RZ, R232, 0xff, RZ, 0xc0, !PT ;  /* 0x000000ffe8ff7812 */ /* 0x000fe2000780c0ff */
[----:B------:R-:W-:Y:S01]  /*4c30*/  FADD.FTZ R145, R223, -R144 ;  /* 0x80000090df917221 */ /* 0x000fe20000010000 */
[----:B------:R-:W-:Y:S01]  /*4c40*/  FADD.FTZ R146, R220, -R147 ;  /* 0x80000093dc927221 */ /* 0x000fe20000010000 */
[----:B------:R-:W-:Y:S01]  /*4c50*/  FADD.FTZ R149, R219, -R148 ;  /* 0x80000094db957221 */ /* 0x000fe20000010000 */
[----:B------:R-:W-:Y:S01]  /*4c60*/  FFMA.FTZ R151, R214, R161, R162 ;  /* 0x000000a1d6977223 */ /* 0x000fe200000100a2 */
[C---:B-----5:R-:W-:Y:S01]  /*4c70*/  FFMA.FTZ R144, R24.reuse, R145, R52 ;  /* 0x0000009118907223 */ /* 0x060fe20000010034 */
[C---:B------:R-:W-:Y:S01]  /*4c80*/  FFMA.FTZ R145, R24.reuse, R146, R53 ;  /* 0x0000009218917223 */ /* 0x040fe20000010035 */
[----:B------:R-:W-:Y:S01]  /*4c90*/  FFMA.FTZ R146, R24, R149, R54 ;  /* 0x0000009518927223 */ /* 0x000fe20000010036 */
[-C--:B------:R-:W-:Y:S01]  /*4ca0*/  FFMA.FTZ R158, R213, R161.reuse, R162 ;  /* 0x000000a1d59e7223 */ /* 0x080fe200000100a2 */
[-C--:B------:R-:W-:Y:S01]  /*4cb0*/  FMUL.FTZ R147, R144, R160.reuse ;  /* 0x000000a090937220 */ /* 0x080fe20000410000 */
[-C--:B------:R-:W-:Y:S01]  /*4cc0*/  FMUL.FTZ R148, R145, R160.reuse ;  /* 0x000000a091947220 */ /* 0x080fe20000410000 */
[----:B------:R-:W-:Y:S01]  /*4cd0*/  FMUL.FTZ R149, R146, R160 ;  /* 0x000000a092957220 */ /* 0x000fe20000410000 */
[----:B------:R-:W-:Y:S01]  /*4ce0*/  FADD.FTZ R156, R212, -R151 ;  /* 0x80000097d49c7221 */ /* 0x000fe20000010000 */
[----:B------:R-:W-:Y:S01]  /*4cf0*/  FMUL.FTZ R147, R147, UR11 ;  /* 0x0000000b93937c20 */ /* 0x000fe20008410000 */
[----:B------:R-:W-:Y:S01]  /*4d00*/  FMUL.FTZ R148, R148, UR11 ;  /* 0x0000000b94947c20 */ /* 0x000fe20008410000 */
[----:B------:R-:W-:Y:S01]  /*4d10*/  FMUL.FTZ R149, R149, UR11 ;  /* 0x0000000b95957c20 */ /* 0x000fe20008410000 */
[----:B------:R-:W-:Y:S01]  /*4d20*/  FADD.FTZ R157, R211, -R158 ;  /* 0x8000009ed39d7221 */ /* 0x000fe20000010000 */
[-CC-:B------:R-:W-:Y:S01]  /*4d30*/  FFMA.FTZ R159, R210, R161.reuse, R162.reuse ;  /* 0x000000a1d29f7223 */ /* 0x180fe200000100a2 */
[----:B------:R-:W-:Y:S01]  /*4d40*/  FSEL R152, R147, RZ, P0 ;  /* 0x000000ff93987208 */ /* 0x000fe20000000000 */
[----:B------:R-:W-:Y:S01]  /*4d50*/  FFMA.FTZ R147, R218, R161, R162 ;  /* 0x000000a1da937223 */ /* 0x000fe200000100a2 */
[----:B------:R-:W-:Y:S01]  /*4d60*/  LOP3.LUT P0, RZ, R232, 0xff00, RZ, 0xc0, !PT ;  /* 0x0000ff00e8ff7812 */ /* 0x000fe2000780c0ff */
[----:B------:R-:W-:-:S02]  /*4d70*/  FADD.FTZ R159, R208, -R159 ;  /* 0x8000009fd09f7221 */ /* 0x000fc40000010000 */
[----:B------:R-:W-:Y:S01]  /*4d80*/  FADD.FTZ R147, R216, -R147 ;  /* 0x80000093d8937221 */ /* 0x000fe20000010000 */
[----:B------:R-:W-:Y:S01]  /*4d90*/  FSEL R153, R148, RZ, P0 ;  /* 0x000000ff94997208 */ /* 0x000fe20000000000 */
[----:B------:R-:W-:Y:S01]  /*4da0*/  FFMA.FTZ R148, R217, R161, R162 ;  /* 0x000000a1d9947223 */ /* 0x000fe200000100a2 */
[----:B------:R-:W-:Y:S01]  /*4db0*/  LOP3.LUT P0, RZ, R232, 0xff0000, RZ, 0xc0, !PT ;  /* 0x00ff0000e8ff7812 */ /* 0x000fe2000780c0ff */
[----:B------:R-:W-:Y:S01]  /*4dc0*/  FFMA.FTZ R147, R24, R147, R55 ;  /* 0x0000009318937223 */ /* 0x000fe20000010037 */
[----:B------:R-:W-:Y:S02]  /*4dd0*/  F2FP.BF16.F32.PACK_AB R152, R153, R152 ;  /* 0x000000989998723e */ /* 0x000fe400000010ff */
[----:B------:R-:W-:Y:S01]  /*4de0*/  FSEL R154, R149, RZ, P0 ;  /* 0x000000ff959a7208 */ /* 0x000fe20000000000 */
[----:B------:R-:W-:Y:S01]  /*4df0*/  FADD.FTZ R149, R215, -R148 ;  /* 0x80000094d7957221 */ /* 0x000fe20000010000 */
[----:B------:R-:W-:Y:S01]  /*4e00*/  FMUL.FTZ R150, R147, R160 ;  /* 0x000000a093967220 */ /* 0x000fe20000410000 */
[----:B------:R-:W-:-:S02]  /*4e10*/  LOP3.LUT P0, RZ, R232, 0xff000000, RZ, 0xc0, !PT ;  /* 0xff000000e8ff7812 */ /* 0x000fc4000780c0ff */
[----:B------:R-:W-:Y:S01]  /*4e20*/  FFMA.FTZ R148, R24, R149, R48 ;  /* 0x0000009518947223 */ /* 0x000fe20000010030 */
[----:B------:R-:W-:Y:S01]  /*4e30*/  FMUL.FTZ R151, R150, UR11 ;  /* 0x0000000b96977c20 */ /* 0x000fe20008410000 */
[C---:B------:R-:W-:Y:S01]  /*4e40*/  FFMA.FTZ R149, R24.reuse, R156, R49 ;  /* 0x0000009c18957223 */ /* 0x040fe20000010031 */
[----:B------:R-:W-:Y:S01]  /*4e50*/  FFMA.FTZ R150, R24, R157, R50 ;  /* 0x0000009d18967223 */ /* 0x000fe20000010032 */
[-C--:B------:R-:W-:Y:S02]  /*4e60*/  FMUL.FTZ R155, R148, R160.reuse ;  /* 0x000000a0949b7220 */ /* 0x080fe40000410000 */
[-C--:B------:R-:W-:Y:S01]  /*4e70*/  FMUL.FTZ R157, R149, R160.reuse ;  /* 0x000000a0959d7220 */ /* 0x080fe20000410000 */
[----:B------:R-:W-:Y:S01]  /*4e80*/  FMUL.FTZ R158, R150, R160 ;  /* 0x000000a0969e7220 */ /* 0x000fe20000410000 */
[----:B------:R-:W-:Y:S01]  /*4e90*/  FMUL.FTZ R156, R155, UR11 ;  /* 0x0000000b9b9c7c20 */ /* 0x000fe20008410000 */
[----:B------:R-:W-:Y:S01]  /*4ea0*/  FSEL R155, R151, RZ, P0 ;  /* 0x000000ff979b7208 */ /* 0x000fe20000000000 */
[----:B------:R-:W-:Y:S01]  /*4eb0*/  FMUL.FTZ R157, R157, UR11 ;  /* 0x0000000b9d9d7c20 */ /* 0x000fe20008410000 */
[----:B------:R-:W-:Y:S01]  /*4ec0*/  LOP3.LUT P0, RZ, R233, 0xff, RZ, 0xc0, !PT ;  /* 0x000000ffe9ff7812 */ /* 0x000fe2000780c0ff */
[----:B------:R-:W-:Y:S01]  /*4ed0*/  FMUL.FTZ R158, R158, UR11 ;  /* 0x0000000b9e9e7c20 */ /* 0x000fe20008410000 */
[----:B------:R-:W-:Y:S01]  /*4ee0*/  FFMA.FTZ R151, R24, R159, R51 ;  /* 0x0000009f18977223 */ /* 0x000fe20000010033 */
[----:B------:R-:W-:-:S02]  /*4ef0*/  F2FP.BF16.F32.PACK_AB R153, R155, R154 ;  /* 0x0000009a9b99723e */ /* 0x000fc400000010ff */
[----:B------:R-:W-:Y:S01]  /*4f00*/  FSEL R156, R156, RZ, P0 ;  /* 0x000000ff9c9c7208 */ /* 0x000fe20000000000 */
[----:B------:R-:W-:Y:S01]  /*4f10*/  FMUL.FTZ R159, R151, R160 ;  /* 0x000000a0979f7220 */ /* 0x000fe20000410000 */
[----:B------:R-:W-:-:S03]  /*4f20*/  LOP3.LUT P0, RZ, R233, 0xff00, RZ, 0xc0, !PT ;  /* 0x0000ff00e9ff7812 */ /* 0x000fc6000780c0ff */
[----:B------:R-:W-:Y:S01]  /*4f30*/  FMUL.FTZ R159, R159, UR11 ;  /* 0x0000000b9f9f7c20 */ /* 0x000fe20008410000 */
[----:B------:R-:W-:Y:S02]  /*4f40*/  FSEL R157, R157, RZ, P0 ;  /* 0x000000ff9d9d7208 */ /* 0x000fe40000000000 */
[----:B------:R-:W-:Y:S02]  /*4f50*/  LOP3.LUT P0, RZ, R233, 0xff0000, RZ, 0xc0, !PT ;  /* 0x00ff0000e9ff7812 */ /* 0x000fe4000780c0ff */
[----:B------:R-:W-:Y:S02]  /*4f60*/  F2FP.BF16.F32.PACK_AB R154, R157, R156 ;  /* 0x0000009c9d9a723e */ /* 0x000fe400000010ff */
[----:B------:R-:W-:Y:S02]  /*4f70*/  FSEL R158, R158, RZ, P0 ;  /* 0x000000ff9e9e7208 */ /* 0x000fe40000000000 */
[----:B------:R-:W-:-:S04]  /*4f80*/  ISETP.GE.U32.AND P0, PT, R232, RZ, PT ;  /* 0x000000ffe800720c */ /* 0x000fc80003f06070 */
[----:B------:R-:W-:-:S04]  /*4f90*/  ISETP.GE.U32.AND.EX P0, PT, R233, 0x1000000, PT, P0 ;  /* 0x01000000e900780c */ /* 0x000fc80003f06100 */
[----:B------:R-:W-:-:S04]  /*4fa0*/  FSEL R159, R159, RZ, P0 ;  /* 0x000000ff9f9f7208 */ /* 0x000fc80000000000 */
[----:B------:R-:W-:-:S07]  /*4fb0*/  F2FP.BF16.F32.PACK_AB R155, R159, R158 ;  /* 0x0000009e9f9b723e */ /* 0x000fce00000010ff */
.L_x_5129:
        /* <DEDUP_REMOVED lines=10> */
.L_x_5127:
[----:B------:R-:W-:Y:S05]  /*5060*/  BSYNC.RECONVERGENT B1 ;  /* 0x0000000000017941 */ /* 0x000fea0003800200 */
.L_x_5126:
        /* <DEDUP_REMOVED lines=8> */
[----:B------:R-:W-:Y:S02]  /*50f0*/  FADD.FTZ R145, R207, -R144 ;  /* 0x80000090cf917221 */ /* 0x000fe40000010000 */
[----:B------:R-:W-:Y:S02]  /*5100*/  FADD.FTZ R164, R193, -R164 ;  /* 0x800000a4c1a47221 */ /* 0x000fe40000010000 */
[----:B-----5:R-:W-:-:S04]  /*5110*/  FFMA.FTZ R144, R24, R145, R44 ;  /* 0x0000009118907223 */ /* 0x020fc8000001002c */
[----:B------:R-:W-:-:S04]  /*5120*/  FMUL.FTZ R145, R144, R160 ;  /* 0x000000a090917220 */ /* 0x000fc80000410000 */
[----:B------:R-:W-:-:S05]  /*5130*/  FMUL.FTZ R145, R145, UR11 ;  /* 0x0000000b91917c20 */ /* 0x000fca0008410000 */
[----:B------:R-:W-:Y:S01]  /*5140*/  FSEL R152, R145, RZ, P0 ;  /* 0x000000ff91987208 */ /* 0x000fe20000000000 */
[----:B------:R-:W-:Y:S01]  /*5150*/  FFMA.FTZ R145, R206, R161, R162 ;  /* 0x000000a1ce917223 */ /* 0x000fe200000100a2 */
[----:B------:R-:W-:-:S03]  /*5160*/  LOP3.LUT P0, RZ, R230, 0xff00, RZ, 0xc0, !PT ;  /* 0x0000ff00e6ff7812 */ /* 0x000fc6000780c0ff */
[----:B------:R-:W-:-:S04]  /*5170*/  FADD.FTZ R145, R204, -R145 ;  /* 0x80000091cc917221 */ /* 0x000fc80000010000 */
[----:B------:R-:W-:-:S04]  /*5180*/  FFMA.FTZ R145, R24, R145, R45 ;  /* 0x0000009118917223 */ /* 0x000fc8000001002d */
[----:B------:R-:W-:-:S04]  /*5190*/  FMUL.FTZ R146, R145, R160 ;  /* 0x000000a091927220 */ /* 0x000fc80000410000 */
[----:B------:R-:W-:-:S05]  /*51a0*/  FMUL.FTZ R146, R146, UR11 ;  /* 0x0000000b92927c20 */ /* 0x000fca0008410000 */
[----:B------:R-:W-:Y:S01]  /*51b0*/  FSEL R153, R146, RZ, P0 ;  /* 0x000000ff92997208 */ /* 0x000fe20000000000 */
[----:B------:R-:W-:Y:S01]  /*51c0*/  FFMA.FTZ R146, R205, R161, R162 ;  /* 0x000000a1cd927223 */ /* 0x000fe200000100a2 */
[----:B------:R-:W-:Y:S02]  /*51d0*/  LOP3.LUT P0, RZ, R230, 0xff0000, RZ, 0xc0, !PT ;  /* 0x00ff0000e6ff7812 */ /* 0x000fe4000780c0ff */
[----:B------:R-:W-:Y:S01]  /*51e0*/  F2FP.BF16.F32.PACK_AB R152, R153, R152 ;  /* 0x000000989998723e */ /* 0x000fe200000010ff */
[----:B------:R-:W-:-:S04]  /*51f0*/  FADD.FTZ R147, R203, -R146 ;  /* 0x80000092cb937221 */ /* 0x000fc80000010000 */
[----:B------:R-:W-:-:S04]  /*5200*/  FFMA.FTZ R146, R24, R147, R46 ;  /* 0x0000009318927223 */ /* 0x000fc8000001002e */
        /* <DEDUP_REMOVED lines=34> */
[----:B------:R-:W-:-:S03]  /*5430*/  ISETP.GE.U32.AND P0, PT, R230, RZ, PT ;  /* 0x000000ffe600720c */ /* 0x000fc60003f06070 */
[----:B------:R-:W-:Y:S01]  /*5440*/  FMUL.FTZ R159, R151, R160 ;  /* 0x000000a0979f7220 */ /* 0x000fe20000410000 */
[----:B------:R-:W-:-:S03]  /*5450*/  ISETP.GE.U32.AND.EX P0, PT, R231, 0x1000000, PT, P0 ;  /* 0x01000000e700780c */ /* 0x000fc60003f06100 */
[----:B------:R-:W-:-:S05]  /*5460*/  FMUL.FTZ R159, R159, UR11 ;  /* 0x0000000b9f9f7c20 */ /* 0x000fca0008410000 */
[----:B------:R-:W-:-:S04]  /*5470*/  FSEL R159, R159, RZ, P0 ;  /* 0x000000ff9f9f7208 */ /* 0x000fc80000000000 */
[----:B------:R-:W-:Y:S01]  /*5480*/  F2FP.BF16.F32.PACK_AB R155, R159, R158 ;  /* 0x0000009e9f9b723e */ /* 0x000fe200000010ff */
[----:B------:R-:W-:Y:S06]  /*5490*/  BRA `(.L_x_5133) ;  /* 0x0000000000f47947 */ /* 0x000fec0003800000 */
.L_x_5132:
[-CC-:B0-----:R-:W-:Y:S01]  /*54a0*/  FFMA.FTZ R152, R197, R161.reuse, R162.reuse ;  /* 0x000000a1c5987223 */ /* 0x181fe200000100a2 */
[-CC-:B------:R-:W-:Y:S01]  /*54b0*/  FFMA.FTZ R154, R194, R161.reuse, R162.reuse ;  /* 0x000000a1c29a7223 */ /* 0x180fe200000100a2 */
[----:B------:R-:W-:Y:S01]  /*54c0*/  LOP3.LUT P0, RZ, R231, 0xff0000, RZ, 0xc0, !PT ;  /* 0x00ff0000e7ff7812 */ /* 0x000fe2000780c0ff */
[----:B------:R-:W-:Y:S01]  /*54d0*/  FFMA.FTZ R156, R205, R161, R162 ;  /* 0x000000a1cd9c7223 */ /* 0x000fe200000100a2 */
[----:B------:R-:W-:Y:S01]  /*54e0*/  FADD.FTZ R153, R195, -R152 ;  /* 0x80000098c3997221 */ /* 0x000fe20000010000 */
[----:B------:R-:W-:-:S03]  /*54f0*/  FADD.FTZ R154, R193, -R154 ;  /* 0x8000009ac19a7221 */ /* 0x000fc60000010000 */
[----:B-----5:R-:W-:-:S04]  /*5500*/  FFMA.FTZ R153, R24, R153, R42 ;  /* 0x0000009918997223 */ /* 0x020fc8000001002a */
[----:B------:R-:W-:-:S04]  /*5510*/  FMUL.FTZ R153, R153, R160 ;  /* 0x000000a099997220 */ /* 0x000fc80000410000 */
[----:B------:R-:W-:Y:S01]  /*5520*/  FMUL.FTZ R152, R153, UR11 ;  /* 0x0000000b99987c20 */ /* 0x000fe20008410000 */
[----:B------:R-:W-:Y:S01]  /*5530*/  FFMA.FTZ R153, R24, R154, R43 ;  /* 0x0000009a18997223 */ /* 0x000fe2000001002b */
[----:B------:R-:W-:-:S03]  /*5540*/  FFMA.FTZ R154, R201, R161, R162 ;  /* 0x000000a1c99a7223 */ /* 0x000fc600000100a2 */
[----:B------:R-:W-:Y:S01]  /*5550*/  FSEL R152, R152, RZ, P0 ;  /* 0x000000ff98987208 */ /* 0x000fe20000000000 */
[----:B------:R-:W-:Y:S01]  /*5560*/  FMUL.FTZ R153, R153, R160 ;  /* 0x000000a099997220 */ /* 0x000fe20000410000 */
[----:B------:R-:W-:-:S03]  /*5570*/  ISETP.GE.U32.AND P0, PT, R230, RZ, PT ;  /* 0x000000ffe600720c */ /* 0x000fc60003f06070 */
[----:B------:R-:W-:Y:S01]  /*5580*/  FMUL.FTZ R153, R153, UR11 ;  /* 0x0000000b99997c20 */ /* 0x000fe20008410000 */
[----:B------:R-:W-:-:S04]  /*5590*/  ISETP.GE.U32.AND.EX P0, PT, R231, 0x1000000, PT, P0 ;  /* 0x01000000e700780c */ /* 0x000fc80003f06100 */
[----:B------:R-:W-:Y:S01]  /*55a0*/  FSEL R155, R153, RZ, P0 ;  /* 0x000000ff999b7208 */ /* 0x000fe20000000000 */
[----:B------:R-:W-:Y:S01]  /*55b0*/  FADD.FTZ R153, R199, -R154 ;  /* 0x8000009ac7997221 */ /* 0x000fe20000010000 */
[----:B------:R-:W-:Y:S02]  /*55c0*/  LOP3.LUT P0, RZ, R231, 0xff, RZ, 0xc0, !PT ;  /* 0x000000ffe7ff7812 */ /* 0x000fe4000780c0ff */
[----:B------:R-:W-:Y:S01]  /*55d0*/  F2FP.BF16.F32.PACK_AB R155, R155, R152 ;  /* 0x000000989b9b723e */ /* 0x000fe200000010ff */
        /* <DEDUP_REMOVED lines=11> */
[----:B------:R-:W-:Y:S01]  /*5690*/  FADD.FTZ R153, R203, -R156 ;  /* 0x8000009ccb997221 */ /* 0x000fe20000010000 */
[----:B------:R-:W-:Y:S01]  /*56a0*/  LOP3.LUT P0, RZ, R230, 0xff0000, RZ, 0xc0, !PT ;  /* 0x00ff0000e6ff7812 */ /* 0x000fe2000780c0ff */
[----:B------:R-:W-:Y:S01]  /*56b0*/  FFMA.FTZ R156, R209, R161, R162 ;  /* 0x000000a1d19c7223 */ /* 0x000fe200000100a2 */
        /* <DEDUP_REMOVED lines=20> */
[----:B------:R-:W-:-:S03]  /*5800*/  LOP3.LUT P0, RZ, R230, 0xff, RZ, 0xc0, !PT ;  /* 0x000000ffe6ff7812 */ /* 0x000fc6000780c0ff */
[----:B------:R-:W-:-:S04]  /*5810*/  FFMA.FTZ R153, R24, R153, R44 ;  /* 0x0000009918997223 */ /* 0x000fc8000001002c */
[----:B------:R-:W-:-:S04]  /*5820*/  FMUL.FTZ R153, R153, R160 ;  /* 0x000000a099997220 */ /* 0x000fc80000410000 */
[----:B------:R-:W-:-:S05]  /*5830*/  FMUL.FTZ R153, R153, UR11 ;  /* 0x0000000b99997c20 */ /* 0x000fca0008410000 */
[----:B------:R-:W-:Y:S02]  /*5840*/  FSEL R156, R153, RZ, P0 ;  /* 0x000000ff999c7208 */ /* 0x000fe40000000000 */
[----:B------:R-:W-:Y:S02]  /*5850*/  F2FP.BF16.F32.PACK_AB R153, R159, R158 ;  /* 0x0000009e9f99723e */ /* 0x000fe400000010ff */
[----:B------:R-:W-:-:S07]  /*5860*/  F2FP.BF16.F32.PACK_AB R152, R157, R156 ;  /* 0x0000009c9d98723e */ /* 0x000fce00000010ff */
.L_x_5133:
        /* <DEDUP_REMOVED lines=8> */
.L_x_5131:
[----:B------:R-:W-:Y:S05]  /*58f0*/  BSYNC.RECONVERGENT B1 ;  /* 0x0000000000017941 */ /* 0x000fea0003800200 */
.L_x_5130:
[----:B------:R-:W-:Y:S04]  /*5900*/  BSSY.RECONVERGENT B1, `(.L_x_5134) ;  /* 0x0000088000017945 */ /* 0x000fe80003800200 */
[----:B------:R-:W-:Y:S05]  /*5910*/  @!P4 BRA `(.L_x_5135) ;  /* 0x000000080018c947 */ /* 0x000fea0003800000 */
[----:B------:R-:W-:-:S04]  /*5920*/  ISETP.NE.U32.AND P6, PT, RZ, UR12, PT ;  /* 0x0000000cff007c0c */ /* 0x000fc8000bfc5070 */
[----:B------:R-:W-:-:S13]  /*5930*/  ISETP.NE.AND.EX P6, PT, RZ, UR13, PT, P6 ;  /* 0x0000000dff007c0c */ /* 0x000fda000bfc5360 */
[----:B------:R-:W-:Y:S05]  /*5940*/  @!P6 BRA `(.L_x_5136) ;  /* 0x0000000000f8e947 */ /* 0x000fea0003800000 */
[-CC-:B0-2---:R-:W-:Y:S01]  /*5950*/  FFMA.FTZ R145, R31, R161.reuse, R162.reuse ;  /* 0x000000a11f917223 */ /* 0x185fe200000100a2 */
[-CC-:B------:R-:W-:Y:S01]  /*5960*/  FFMA.FTZ R146, R168, R161.reuse, R162.reuse ;  /* 0x000000a1a8927223 */ /* 0x180fe200000100a2 */
[----:B------:R-:W-:Y:S01]  /*5970*/  LOP3.LUT P0, RZ, R226, 0xff, RZ, 0xc0, !PT ;  /* 0x000000ffe2ff7812 */ /* 0x000fe2000780c0ff */
[-C--:B------:R-:W-:Y:S01]  /*5980*/  FFMA.FTZ R147, R29, R161.reuse, R162 ;  /* 0x000000a11d937223 */ /* 0x080fe200000100a2 */
[----:B------:R-:W-:Y:S01]  /*5990*/  FADD.FTZ R145, R192, -R145 ;  /* 0x80000091c0917221 */ /* 0x000fe20000010000 */
[----:B------:R-:W-:Y:S01]  /*59a0*/  FADD.FTZ R146, R191, -R146 ;  /* 0x80000092bf927221 */ /* 0x000fe20000010000 */
[----:B------:R-:W-:Y:S01]  /*59b0*/  FFMA.FTZ R148, R30, R161, R162 ;  /* 0x000000a11e947223 */ /* 0x000fe200000100a2 */
[----:B------:R-:W-:Y:S01]  /*59c0*/  FADD.FTZ R147, R190, -R147 ;  /* 0x80000093be937221 */ /* 0x000fe20000010000 */
[----:B-----5:R-:W-:Y:S01]  /*59d0*/  FFMA.FTZ R144, R24, R145, R36 ;  /* 0x0000009118907223 */ /* 0x020fe20000010024 */
[-C--:B------:R-:W-:Y:S01]  /*59e0*/  FFMA.FTZ R149, R27, R161.reuse, R162 ;  /* 0x000000a11b957223 */ /* 0x080fe200000100a2 */
[----:B------:R-:W-:Y:S01]  /*59f0*/  FADD.FTZ R148, R189, -R148 ;  /* 0x80000094bd947221 */ /* 0x000fe20000010000 */
[-CC-:B------:R-:W-:Y:S01]  /*5a00*/  FFMA.FTZ R150, R28, R161.reuse, R162.reuse ;  /* 0x000000a11c967223 */ /* 0x180fe200000100a2 */
[----:B------:R-:W-:Y:S01]  /*5a10*/  FMUL.FTZ R145, R144, R160 ;  /* 0x000000a090917220 */ /* 0x000fe20000410000 */
[----:B------:R-:W-:Y:S01]  /*5a20*/  FADD.FTZ R149, R188, -R149 ;  /* 0x80000095bc957221 */ /* 0x000fe20000010000 */
[-C--:B------:R-:W-:Y:S01]  /*5a30*/  FFMA.FTZ R151, R25, R161.reuse, R162 ;  /* 0x000000a119977223 */ /* 0x080fe200000100a2 */
[----:B------:R-:W-:Y:S01]  /*5a40*/  FADD.FTZ R150, R187, -R150 ;  /* 0x80000096bb967221 */ /* 0x000fe20000010000 */
[----:B------:R-:W-:Y:S01]  /*5a50*/  FMUL.FTZ R145, R145, UR11 ;  /* 0x0000000b91917c20 */ /* 0x000fe20008410000 */
[----:B------:R-:W-:Y:S01]  /*5a60*/  FFMA.FTZ R164, R26, R161, R162 ;  /* 0x000000a11aa47223 */ /* 0x000fe200000100a2 */
[----:B------:R-:W-:-:S03]  /*5a70*/  FADD.FTZ R151, R186, -R151 ;  /* 0x80000097ba977221 */ /* 0x000fc60000010000 */
[----:B------:R-:W-:Y:S01]  /*5a80*/  FSEL R152, R145, RZ, P0 ;  /* 0x000000ff91987208 */ /* 0x000fe20000000000 */
[----:B------:R-:W-:Y:S01]  /*5a90*/  FFMA.FTZ R145, R24, R146, R37 ;  /* 0x0000009218917223 */ /* 0x000fe20000010025 */
[----:B------:R-:W-:Y:S01]  /*5aa0*/  LOP3.LUT P0, RZ, R226, 0xff00, RZ, 0xc0, !PT ;  /* 0x0000ff00e2ff7812 */ /* 0x000fe2000780c0ff */
[----:B------:R-:W-:Y:S02]  /*5ab0*/  FADD.FTZ R164, R185, -R164 ;  /* 0x800000a4b9a47221 */ /* 0x000fe40000010000 */
[----:B------:R-:W-:-:S04]  /*5ac0*/  FMUL.FTZ R146, R145, R160 ;  /* 0x000000a091927220 */ /* 0x000fc80000410000 */
[----:B------:R-:W-:-:S05]  /*5ad0*/  FMUL.FTZ R146, R146, UR11 ;  /* 0x0000000b92927c20 */ /* 0x000fca0008410000 */
[----:B------:R-:W-:Y:S01]  /*5ae0*/  FSEL R153, R146, RZ, P0 ;  /* 0x000000ff92997208 */ /* 0x000fe20000000000 */
[----:B------:R-:W-:Y:S01]  /*5af0*/  FFMA.FTZ R146, R24, R147, R38 ;  /* 0x0000009318927223 */ /* 0x000fe20000010026 */
[----:B------:R-:W-:Y:S02]  /*5b00*/  LOP3.LUT P0, RZ, R226, 0xff0000, RZ, 0xc0, !PT ;  /* 0x00ff0000e2ff7812 */ /* 0x000fe4000780c0ff */
[----:B------:R-:W-:Y:S01]  /*5b10*/  F2FP.BF16.F32.PACK_AB R152, R153, R152 ;  /* 0x000000989998723e */ /* 0x000fe200000010ff */
[----:B------:R-:W-:-:S04]  /*5b20*/  FMUL.FTZ R147, R146, R160 ;  /* 0x000000a092937220 */ /* 0x000fc80000410000 */
[----:B------:R-:W-:-:S05]  /*5b30*/  FMUL.FTZ R147, R147, UR11 ;  /* 0x0000000b93937c20 */ /* 0x000fca0008410000 */
[----:B------:R-:W-:Y:S01]  /*5b40*/  FSEL R154, R147, RZ, P0 ;  /* 0x000000ff939a7208 */ /* 0x000fe20000000000 */
[----:B------:R-:W-:Y:S01]  /*5b50*/  FFMA.FTZ R147, R24, R148, R39 ;  /* 0x0000009418937223 */ /* 0x000fe20000010027 */
[----:B------:R-:W-:-:S03]  /*5b60*/  LOP3.LUT P0, RZ, R226, 0xff000000, RZ, 0xc0, !PT ;  /* 0xff000000e2ff7812 */ /* 0x000fc6000780c0ff */
        /* <DEDUP_REMOVED lines=28> */
.L_x_5136:
[-CC-:B0-2---:R-:W-:Y:S01]  /*5d30*/  FFMA.FTZ R153, R25, R161.reuse, R162.reuse ;  /* 0x000000a119997223 */ /* 0x185fe200000100a2 */
[-CC-:B------:R-:W-:Y:S01]  /*5d40*/  FFMA.FTZ R154, R26, R161.reuse, R162.reuse ;  /* 0x000000a11a9a7223 */ /* 0x180fe200000100a2 */
[----:B------:R-:W-:Y:S01]  /*5d50*/  LOP3.LUT P0, RZ, R227, 0xff0000, RZ, 0xc0, !PT ;  /* 0x00ff0000e3ff7812 */ /* 0x000fe2000780c0ff */
[----:B------:R-:W-:Y:S01]  /*5d60*/  FFMA.FTZ R156, R28, R161, R162 ;  /* 0x000000a11c9c7223 */ /* 0x000fe200000100a2 */
[----:B------:R-:W-:Y:S01]  /*5d70*/  FADD.FTZ R153, R186, -R153 ;  /* 0x80000099ba997221 */ /* 0x000fe20000010000 */
[----:B------:R-:W-:Y:S02]  /*5d80*/  FADD.FTZ R154, R185, -R154 ;  /* 0x8000009ab99a7221 */ /* 0x000fe40000010000 */
[----:B------:R-:W-:Y:S01]  /*5d90*/  FADD.FTZ R156, R187, -R156 ;  /* 0x8000009cbb9c7221 */ /* 0x000fe20000010000 */
[----:B-----5:R-:W-:-:S04]  /*5da0*/  FFMA.FTZ R153, R24, R153, R34 ;  /* 0x0000009918997223 */ /* 0x020fc80000010022 */
[----:B------:R-:W-:-:S04]  /*5db0*/  FMUL.FTZ R153, R153, R160 ;  /* 0x000000a099997220 */ /* 0x000fc80000410000 */
[----:B------:R-:W-:Y:S01]  /*5dc0*/  FMUL.FTZ R152, R153, UR11 ;  /* 0x0000000b99987c20 */ /* 0x000fe20008410000 */
[----:B------:R-:W-:-:S04]  /*5dd0*/  FFMA.FTZ R153, R24, R154, R35 ;  /* 0x0000009a18997223 */ /* 0x000fc80000010023 */
[----:B------:R-:W-:Y:S01]  /*5de0*/  FSEL R152, R152, RZ, P0 ;  /* 0x000000ff98987208 */ /* 0x000fe20000000000 */
[----:B------:R-:W-:Y:S01]  /*5df0*/  FMUL.FTZ R153, R153, R160 ;  /* 0x000000a099997220 */ /* 0x000fe20000410000 */
[----:B------:R-:W-:-:S03]  /*5e00*/  ISETP.GE.U32.AND P0, PT, R226, RZ, PT ;  /* 0x000000ffe200720c */ /* 0x000fc60003f06070 */
[----:B------:R-:W-:Y:S01]  /*5e10*/  FMUL.FTZ R153, R153, UR11 ;  /* 0x0000000b99997c20 */ /* 0x000fe20008410000 */
[----:B------:R-:W-:-:S04]  /*5e20*/  ISETP.GE.U32.AND.EX P0, PT, R227, 0x1000000, PT, P0 ;  /* 0x01000000e300780c */ /* 0x000fc80003f06100 */
        /* <DEDUP_REMOVED lines=10> */
[----:B------:R-:W-:Y:S01]  /*5ed0*/  LOP3.LUT P0, RZ, R227, 0xff00, RZ, 0xc0, !PT ;  /* 0x0000ff00e3ff7812 */ /* 0x000fe2000780c0ff */
[----:B------:R-:W-:Y:S02]  /*5ee0*/  FFMA.FTZ R156, R30, R161, R162 ;  /* 0x000000a11e9c7223 */ /* 0x000fe400000100a2 */
[----:B------:R-:W-:Y:S02]  /*5ef0*/  FMUL.FTZ R153, R153, R160 ;  /* 0x000000a099997220 */ /* 0x000fe40000410000 */
[----:B------:R-:W-:Y:S02]  /*5f00*/  FADD.FTZ R156, R189, -R156 ;  /* 0x8000009cbd9c7221 */ /* 0x000fe40000010000 */
        /* <DEDUP_REMOVED lines=11> */
[----:B------:R-:W-:Y:S01]  /*5fc0*/  FFMA.FTZ R156, R168, R161, R162 ;  /* 0x000000a1a89c7223 */ /* 0x000fe200000100a2 */
[----:B------:R-:W-:Y:S02]  /*5fd0*/  LOP3.LUT P0, RZ, R226, 0xff000000, RZ, 0xc0, !PT ;  /* 0xff000000e2ff7812 */ /* 0x000fe4000780c0ff */
[----:B------:R-:W-:Y:S01]  /*5fe0*/  FMUL.FTZ R153, R153, R160 ;  /* 0x000000a099997220 */ /* 0x000fe20000410000 */
[----:B------:R-:W-:-:S03]  /*5ff0*/  FADD.FTZ R156, R191, -R156 ;  /* 0x8000009cbf9c7221 */ /* 0x000fc60000010000 */
        /* <DEDUP_REMOVED lines=13> */
[----:B------:R-:W-:Y:S02]  /*60d0*/  FSEL R156, R153, RZ, P0 ;  /* 0x000000ff999c7208 */ /* 0x000fe40000000000 */
[----:B------:R-:W-:Y:S02]  /*60e0*/  F2FP.BF16.F32.PACK_AB R153, R159, R158 ;  /* 0x0000009e9f99723e */ /* 0x000fe400000010ff */
[----:B------:R-:W-:-:S07]  /*60f0*/  F2FP.BF16.F32.PACK_AB R152, R157, R156 ;  /* 0x0000009c9d98723e */ /* 0x000fce00000010ff */
.L_x_5137:
        /* <DEDUP_REMOVED lines=8> */
.L_x_5135:
[----:B------:R-:W-:Y:S05]  /*6180*/  BSYNC.RECONVERGENT B1 ;  /* 0x0000000000017941 */ /* 0x000fea0003800200 */
.L_x_5134:
[----:B------:R-:W-:Y:S05]  /*6190*/  @!P2 BRA `(.L_x_5123) ;  /* 0x000000080014a947 */ /* 0x000fea0003800000 */
[----:B------:R-:W-:-:S04]  /*61a0*/  ISETP.NE.U32.AND P6, PT, RZ, UR12, PT ;  /* 0x0000000cff007c0c */ /* 0x000fc8000bfc5070 */
[----:B------:R-:W-:-:S13]  /*61b0*/  ISETP.NE.AND.EX P6, PT, RZ, UR13, PT, P6 ;  /* 0x0000000dff007c0c */ /* 0x000fda000bfc5360 */
[----:B------:R-:W-:Y:S05]  /*61c0*/  @!P6 BRA `(.L_x_5138) ;  /* 0x0000000000f8e947 */ /* 0x000fea0003800000 */
[-CC-:B0-23--:R-:W-:Y:S01]  /*61d0*/  FFMA.FTZ R145, R169, R161.reuse, R162.reuse ;  /* 0x000000a1a9917223 */ /* 0x18dfe200000100a2 */
        /* <DEDUP_REMOVED lines=10> */
[----:B------:R-:W-:Y:S01]  /*6280*/  FFMA.FTZ R150, R180, R161, R162 ;  /* 0x000000a1b4967223 */ /* 0x000fe200000100a2 */
[----:B------:R-:W-:Y:S01]  /*6290*/  FMUL.FTZ R145, R144, R160 ;  /* 0x000000a090917220 */ /* 0x000fe20000410000 */
[----:B------:R-:W-:-:S02]  /*62a0*/  FADD.FTZ R149, R178, -R149 ;  /* 0x80000095b2957221 */ /* 0x000fc40000010000 */
[----:B------:R-:W-:Y:S01]  /*62b0*/  FADD.FTZ R150, R179, -R150 ;  /* 0x80000096b3967221 */ /* 0x000fe20000010000 */
        /* <DEDUP_REMOVED lines=36> */
[----:B------:R-:W-:-:S04]  /*6500*/  FFMA.FTZ R151, R24, R150, R143 ;  /* 0x0000009618977223 */ /* 0x000fc8000001008f */
[----:B------:R-:W-:-:S04]  /*6510*/  FMUL.FTZ R150, R151, R160 ;  /* 0x000000a097967220 */ /* 0x000fc80000410000 */
[----:B------:R-:W-:-:S05]  /*6520*/  FMUL.FTZ R150, R150, UR11 ;  /* 0x0000000b96967c20 */ /* 0x000fca0008410000 */
[----:B------:R-:W-:Y:S01]  /*6530*/  FSEL R159, R150, RZ, P0 ;  /* 0x000000ff969f7208 */ /* 0x000fe20000000000 */
[----:B------:R-:W-:Y:S01]  /*6540*/  FFMA.FTZ R150, R24, R161, R142 ;  /* 0x000000a118967223 */ /* 0x000fe2000001008e */
[----:B------:R-:W-:-:S03]  /*6550*/  LOP3.LUT P0, RZ, R229, 0xff0000, RZ, 0xc0, !PT ;  /* 0x00ff0000e5ff7812 */ /* 0x000fc6000780c0ff */
[----:B------:R-:W-:-:S04]  /*6560*/  FMUL.FTZ R160, R150, R160 ;  /* 0x000000a096a07220 */ /* 0x000fc80000410000 */
[----:B------:R-:W-:-:S05]  /*6570*/  FMUL.FTZ R160, R160, UR11 ;  /* 0x0000000ba0a07c20 */ /* 0x000fca0008410000 */
[----:B------:R-:W-:-:S04]  /*6580*/  FSEL R160, R160, RZ, P0 ;  /* 0x000000ffa0a07208 */ /* 0x000fc80000000000 */
[----:B------:R-:W-:Y:S01]  /*6590*/  F2FP.BF16.F32.PACK_AB R155, R159, R160 ;  /* 0x000000a09f9b723e */ /* 0x000fe200000010ff */
[----:B------:R-:W-:Y:S06]  /*65a0*/  BRA `(.L_x_5139) ;  /* 0x0000000000f47947 */ /* 0x000fec0003800000 */
.L_x_5138:
[-CC-:B0-23--:R-:W-:Y:S01]  /*65b0*/  FFMA.FTZ R153, R181, R161.reuse, R162.reuse ;  /* 0x000000a1b5997223 */ /* 0x18dfe200000100a2 */
        /* <DEDUP_REMOVED lines=40> */
[-CC-:B------:R-:W-:Y:S01]  /*6840*/  FFMA.FTZ R156, R170, R161.reuse, R162.reuse ;  /* 0x000000a1aa9c7223 */ /* 0x180fe200000100a2 */
[----:B------:R-:W-:Y:S01]  /*6850*/  LOP3.LUT P0, RZ, R228, 0xff000000, RZ, 0xc0, !PT ;  /* 0xff000000e4ff7812 */ /* 0x000fe2000780c0ff */
[----:B------:R-:W-:Y:S01]  /*6860*/  FFMA.FTZ R161, R169, R161, R162 ;  /* 0x000000a1a9a17223 */ /* 0x000fe200000100a2 */
[----:B------:R-:W-:Y:S01]  /*6870*/  FMUL.FTZ R153, R153, R160 ;  /* 0x000000a099997220 */ /* 0x000fe20000410000 */
[----:B------:R-:W-:Y:S02]  /*6880*/  FADD.FTZ R156, R171, -R156 ;  /* 0x8000009cab9c7221 */ /* 0x000fe40000010000 */
[----:B------:R-:W-:Y:S01]  /*6890*/  FADD.FTZ R161, R172, -R161 ;  /* 0x800000a1aca17221 */ /* 0x000fe20000010000 */
[----:B------:R-:W-:-:S03]  /*68a0*/  FMUL.FTZ R153, R153, UR11 ;  /* 0x0000000b99997c20 */ /* 0x000fc60008410000 */
[C---:B------:R-:W-:Y:S02]  /*68b0*/  FFMA.FTZ R161, R24.reuse, R161, R136 ;  /* 0x000000a118a17223 */ /* 0x040fe40000010088 */
[----:B------:R-:W-:Y:S01]  /*68c0*/  FSEL R158, R153, RZ, P0 ;  /* 0x000000ff999e7208 */ /* 0x000fe20000000000 */
[----:B------:R-:W-:Y:S01]  /*68d0*/  FFMA.FTZ R153, R24, R156, R137 ;  /* 0x0000009c18997223 */ /* 0x000fe20000010089 */
[----:B------:R-:W-:Y:S01]  /*68e0*/  LOP3.LUT P0, RZ, R228, 0xff00, RZ, 0xc0, !PT ;  /* 0x0000ff00e4ff7812 */ /* 0x000fe2000780c0ff */
[-C--:B------:R-:W-:Y:S02]  /*68f0*/  FMUL.FTZ R161, R161, R160.reuse ;  /* 0x000000a0a1a17220 */ /* 0x080fe40000410000 */
[----:B------:R-:W-:Y:S02]  /*6900*/  FMUL.FTZ R153, R153, R160 ;  /* 0x000000a099997220 */ /* 0x000fe40000410000 */
[----:B------:R-:W-:Y:S02]  /*6910*/  FMUL.FTZ R161, R161, UR11 ;  /* 0x0000000ba1a17c20 */ /* 0x000fe40008410000 */
[----:B------:R-:W-:-:S05]  /*6920*/  FMUL.FTZ R153, R153, UR11 ;  /* 0x0000000b99997c20 */ /* 0x000fca0008410000 */
[----:B------:R-:W-:Y:S02]  /*6930*/  FSEL R156, R153, RZ, P0 ;  /* 0x000000ff999c7208 */ /* 0x000fe40000000000 */
[----:B------:R-:W-:Y:S02]  /*6940*/  LOP3.LUT P0, RZ, R228, 0xff, RZ, 0xc0, !PT ;  /* 0x000000ffe4ff7812 */ /* 0x000fe4000780c0ff */
[----:B------:R-:W-:Y:S02]  /*6950*/  F2FP.BF16.F32.PACK_AB R153, R158, R157 ;  /* 0x0000009d9e99723e */ /* 0x000fe400000010ff */
[----:B------:R-:W-:-:S04]  /*6960*/  FSEL R161, R161, RZ, P0 ;  /* 0x000000ffa1a17208 */ /* 0x000fc80000000000 */
[----:B------:R-:W-:-:S07]  /*6970*/  F2FP.BF16.F32.PACK_AB R152, R156, R161 ;  /* 0x000000a19c98723e */ /* 0x000fce00000010ff */
.L_x_5139:
[----:B------:R-:W0:Y:S08]  /*6980*/  @P6 LDC.64 R158, c[0x0][0x478] ;  /* 0x00011e00ff9e6b82 */ /* 0x000e300000000a00 */
[----:B------:R-:W1:Y:S01]  /*6990*/  LDC.64 R156, c[0x0][0x468] ;  /* 0x00011a00ff9c7b82 */ /* 0x000e620000000a00 */
[----:B0-----:R-:W-:-:S05]  /*69a0*/  @P6 IMAD.WIDE.U32 R158, R22, 0x20, R158 ;  /* 0x00000020169e6825 */ /* 0x001fca00078e009e */
[----:B------:R4:W-:Y:S01]  /*69b0*/  @P6 STG.E.128 desc[UR4][R158.64], R144 ;  /* 0x000000909e006986 */ /* 0x0009e2000c101d04 */
[----:B-1----:R-:W-:-:S03]  /*69c0*/  IMAD.WIDE.U32 R156, R22, 0x10, R156 ;  /* 0x00000010169c7825 */ /* 0x002fc600078e009c */
[----:B------:R4:W-:Y:S04]  /*69d0*/  @P6 STG.E.128 desc[UR4][R158.64+0x10], R148 ;  /* 0x000010949e006986 */ /* 0x0009e8000c101d04 */
[----:B------:R4:W-:Y:S02]  /*69e0*/  STG.E.128 desc[UR4][R156.64], R152 ;  /* 0x000000989c007986 */ /* 0x0009e4000c101d04 */
.L_x_5123:
[----:B------:R-:W-:Y:S05]  /*69f0*/  BSYNC.RECONVERGENT B0 ;  /* 0x0000000000007941 */ /* 0x000fea0003800200 */
.L_x_5109:
[----:B0-234-:R-:W0:Y:S01]  /*6a00*/  LDC.64 R152, c[0x0][0x380] ;  /* 0x0000e000ff987b82 */ /* 0x01de220000000a00 */
[----:B------:R-:W-:Y:S02]  /*6a10*/  PLOP3.LUT P1, PT, P1, PT, PT, 0x8, 0x80 ;  /* 0x000000000080781c */ /* 0x000fe40000f2e170 */
[----:B0-----:R-:W-:-:S04]  /*6a20*/  IADD3 R5, PT, PT, R5, R152, RZ ;  /* 0x0000009805057210 */ /* 0x001fc80007ffe0ff */
[----:B------:R-:W-:-:S13]  /*6a30*/  ISETP.GE.AND P0, PT, R5, R153, PT ;  /* 0x000000990500720c */ /* 0x000fda0003f06270 */
[----:B------:R-:W-:Y:S05]  /*6a40*/  @!P0 BRA `(.L_x_5140) ;  /* 0xffffff9c00608947 */ /* 0x000fea000383ffff */
.L_x_5100:
        /* <DEDUP_REMOVED lines=39> */
.L_x_5141:
        /* <DEDUP_REMOVED lines=12> */
.L_x_15646:


//--------------------- .text._ZN10layer_norm13ln_bwd_kernelINS_13Kernel_traitsI13__nv_bfloat16S2_fS2_fjLj8192ELj1ELj1ELj8ELj16ENS_18Kernel_traits_baseILj8192ES2_S2_fS2_fjLj256EEEEELb1ELb0ELb0ELb1EEEvNS_9BwdParamsE --------------------------
	.section	.text._ZN10layer_norm13ln_bwd_kernelINS_13Kernel_traitsI13__nv_bfloat16S2_fS2_fjLj8192ELj1ELj1ELj8ELj16ENS_18Kernel_traits_baseILj8192ES2_S2_fS2_fjLj256EEEEELb1ELb0ELb0ELb1EEEvNS_9BwdParamsE,"ax",@progbits
	.align	128
        .global         _ZN10layer_norm13ln_bwd_kernelINS_13Kernel_traitsI13__nv_bfloat16S2_fS2_fjLj8192ELj1ELj1ELj8ELj16ENS_18Kernel_traits_baseILj8192ES2_S2_fS2_fjLj256EEEEELb1ELb0ELb0ELb1EEEvNS_9BwdParamsE
        .type           _ZN10layer_norm13ln_bwd_kernelINS_13Kernel_traitsI13__nv_bfloat16S2_fS2_fjLj8192ELj1ELj1ELj8ELj16ENS_18Kernel_traits_baseILj8192ES2_S2_fS2_fjLj256EEEEELb1ELb0ELb0ELb1EEEvNS_9BwdParamsE,@function
        .size           _ZN10layer_norm13ln_bwd_kernelINS_13Kernel_traitsI13__nv_bfloat16S2_fS2_fjLj8192ELj1ELj1ELj8ELj16ENS_18Kernel_traits_baseILj8192ES2_S2_fS2_fjLj256EEEEELb1ELb0ELb0ELb1EEEvNS_9BwdParamsE,(.L_x_15647 - _ZN10layer_norm13ln_bwd_kernelINS_13Kernel_traitsI13__nv_bfloat16S2_fS2_fjLj8192ELj1ELj1ELj8ELj16ENS_18Kernel_traits_baseILj8192ES2_S2_fS2_fjLj256EEEEELb1ELb0ELb0ELb1EEEvNS_9BwdParamsE)
        .other          _ZN10layer_norm13ln_bwd_kernelINS_13Kernel_traitsI13__nv_bfloat16S2_fS2_fjLj8192ELj1ELj1ELj8ELj16ENS_18Kernel_traits_baseILj8192ES2_S2_fS2_fjLj256EEEEELb1ELb0ELb0ELb1EEEvNS_9BwdParamsE,@"STO_CUDA_ENTRY STV_DEFAULT"
_ZN10layer_norm13ln_bwd_kernelINS_13Kernel_traitsI13__nv_bfloat16S2_fS2_fjLj8192ELj1ELj1ELj8ELj16ENS_18Kernel_traits_baseILj8192ES2_S2_fS2_fjLj256EEEEELb1ELb0ELb0ELb1EEEvNS_9BwdParamsE:
.text._ZN10layer_norm13ln_bwd_kernelINS_13Kernel_traitsI13__nv_bfloat16S2_fS2_fjLj8192ELj1ELj1ELj8ELj16ENS_18Kernel_traits_baseILj8192ES2_S2_fS2_fjLj256EEEEELb1ELb0ELb0ELb1EEEvNS_9BwdParamsE:
        /* <DEDUP_REMOVED lines=38> */
[----:B------:R-:W0:Y:S01]  /*0260*/  LDCU.64 UR6, c[0x0][0x358] ;  /* 0x00006b00ff0677ac */ /* 0x000e220008000a00 */
[----:B--2---:R-:W-:Y:S05]  /*0270*/  BRA.U UP0, `(.L_x_5142) ;  /* 0x0000006500607547 */ /* 0x004fea000b800000 */
[----:B------:R-:W1:Y:S08]  /*0280*/  LDC.64 R2, c[0x0][0x3d0] ;  /* 0x0000f400ff027b82 */ /* 0x000e700000000a00 */
[----:B------:R-:W2:Y:S01]  /*0290*/  LDC.64 R8, c[0x0][0x3e0] ;  /* 0x0000f800ff087b82 */ /* 0x000ea20000000a00 */
[----:B------:R-:W-:Y:S01]  /*02a0*/  HFMA2 R152, -RZ, RZ, 0, 0 ;  /* 0x00000000ff987431 */ /* 0x000fe200000001ff */
[----:B------:R-:W-:-:S02]  /*02b0*/  PLOP3.LUT P3, PT, PT, PT, PT, 0x8, 0x80 ;  /* 0x000000000080781c */ /* 0x000fc40003f6e170 */
        /* <DEDUP_REMOVED lines=30> */
[----:B------:R0:W5:Y:S01]  /*04a0*/  LDG.E.128 R4, desc[UR6][R2.64+0x3000] ;  /* 0x0030000602047981 */ /* 0x000162000c1e1d00 */
[----:B--2---:R-:W-:Y:S02]  /*04b0*/  ISETP.NE.U32.AND P1, PT, R8, RZ, PT ;  /* 0x000000ff0800720c */ /* 0x004fe40003f25070 */
[----:B------:R-:W-:Y:S02]  /*04c0*/  CS2R R148, SRZ ;  /* 0x0000000000947805 */ /* 0x000fe4000001ff00 */
[----:B------:R-:W-:Y:S01]  /*04d0*/  MOV R154, RZ ;  /* 0x000000ff009a7202 */ /* 0x000fe20000000f00 */
[----:B------:R-:W1:Y:S01]  /*04e0*/  LDCU.U8 UR8, c[0x0][0x410] ;  /* 0x00008200ff0877ac */ /* 0x000e620008000000 */
[----:B------:R-:W-:-:S02]  /*04f0*/  ISETP.NE.AND.EX P1, PT, R9, RZ, PT, P1 ;  /* 0x000000ff0900720c */ /* 0x000fc40003f25310 */
[----:B------:R-:W-:Y:S02]  /*0500*/  CS2R R8, SRZ ;  /* 0x0000000000087805 */ /* 0x000fe4000001ff00 */
[----:B------:R-:W-:Y:S01]  /*0510*/  MOV R155, UR5 ;  /* 0x00000005009b7c02 */ /* 0x000fe20008000f00 */
[----:B------:R-:W2:Y:S01]  /*0520*/  LDCU UR4, c[0x0][0x408] ;  /* 0x00008100ff0477ac */ /* 0x000ea20008000800 */
[----:B0-----:R-:W-:Y:S01]  /*0530*/  CS2R R2, SRZ ;  /* 0x0000000000027805 */ /* 0x001fe2000001ff00 */
[----:B------:R-:W0:Y:S01]  /*0540*/  LDCU UR9, c[0x0][0x388] ;  /* 0x00007100ff0977ac */ /* 0x000e220008000800 */
[----:B------:R-:W0:Y:S01]  /*0550*/  LDCU UR12, c[0x0][0x400] ;  /* 0x00008000ff0c77ac */ /* 0x000e220008000800 */
[----:B------:R-:W0:Y:S01]  /*0560*/  LDCU.64 UR14, c[0x0][0x478] ;  /* 0x00008f00ff0e77ac */ /* 0x000e220008000a00 */
[----:B------:R-:W0:Y:S01]  /*0570*/  LDCU.64 UR10, c[0x0][0x438] ;  /* 0x00008700ff0a77ac */ /* 0x000e220008000a00 */
[C---:B---3--:R-:W-:Y:S02]  /*0580*/  SHF.L.U32 R0, R244.reuse, 0x10, RZ ;  /* 0x00000010f4007819 */ /* 0x048fe400000006ff */
[----:B------:R-:W-:-:S02]  /*0590*/  PRMT R252, R244, 0x7632, R252 ;  /* 0x00007632f4fc7816 */ /* 0x000fc400000000fc */
[C---:B------:R-:W-:Y:S01]  /*05a0*/  PRMT R250, R245.reuse, 0x7632, R250 ;  /* 0x00007632f5fa7816 */ /* 0x040fe200000000fa */
[----:B------:R3:W-:Y:S01]  /*05b0*/  STL [R1], R0 ;  /* 0x0000000001007387 */ /* 0x0007e20000100800 */
[----:B------:R-:W-:Y:S02]  /*05c0*/  SHF.L.U32 R251, R245, 0x10, RZ ;  /* 0x00000010f5fb7819 */ /* 0x000fe400000006ff */
[C---:B------:R-:W-:Y:S02]  /*05d0*/  PRMT R248, R246.reuse, 0x7632, R248 ;  /* 0x00007632f6f87816 */ /* 0x040fe400000000f8 */
[----:B------:R-:W-:Y:S02]  /*05e0*/  SHF.L.U32 R249, R246, 0x10, RZ ;  /* 0x00000010f6f97819 */ /* 0x000fe400000006ff */
[C---:B----4-:R-:W-:Y:S02]  /*05f0*/  PRMT R244, R236.reuse, 0x7632, R244 ;  /* 0x00007632ecf47816 */ /* 0x050fe400000000f4 */
[----:B------:R-:W-:-:S02]  /*0600*/  SHF.L.U32 R245, R236, 0x10, RZ ;  /* 0x00000010ecf57819 */ /* 0x000fc400000006ff */
[C---:B------:R-:W-:Y:S02]  /*0610*/  PRMT R240, R238.reuse, 0x7632, R240 ;  /* 0x00007632eef07816 */ /* 0x040fe400000000f0 */
[----:B------:R-:W-:Y:S02]  /*0620*/  SHF.L.U32 R241, R238, 0x10, RZ ;  /* 0x00000010eef17819 */ /* 0x000fe400000006ff */
[C---:B-----5:R-:W-:Y:S02]  /*0630*/  PRMT R232, R230.reuse, 0x7632, R232 ;  /* 0x00007632e6e87816 */ /* 0x060fe400000000e8 */
[----:B------:R-:W-:Y:S02]  /*0640*/  SHF.L.U32 R233, R230, 0x10, RZ ;  /* 0x00000010e6e97819 */ /* 0x000fe400000006ff */
        /* <DEDUP_REMOVED lines=10> */
[----:B------:R-:W-:Y:S02]  /*06f0*/  SHF.L.U32 R235, R229, 0x10, RZ ;  /* 0x00000010e5eb7819 */ /* 0x000fe400000006ff */
[----:B------:R-:W-:Y:S02]  /*0700*/  SHF.L.U32 R243, R237, 0x10, RZ ;  /* 0x00000010edf37819 */ /* 0x000fe400000006ff */
        /* <DEDUP_REMOVED lines=25> */
[----:B0123--:R-:W-:-:S07]  /*08a0*/  SHF.L.U32 R156, R156, 0x10, RZ ;  /* 0x000000109c9c7819 */ /* 0x00ffce00000006ff */
.L_x_5161:
[----:B------:R-:W0:Y:S01]  /*08b0*/  S2R R84, SR_TID.X ;  /* 0x0000000000547919 */ /* 0x000e220000002100 */
[----:B------:R-:W1:Y:S01]  /*08c0*/  LDC.64 R106, c[0x0][0x3c0] ;  /* 0x0000f000ff6a7b82 */ /* 0x000e620000000a00 */
[----:B------:R-:W-:Y:S01]  /*08d0*/  IMAD R0, R155, UR9, RZ ;  /* 0x000000099b007c24 */ /* 0x000fe2000f8e02ff */
[----:B------:R-:W2:Y:S04]  /*08e0*/  LDL R165, [R1] ;  /* 0x0000000001a57983 */ /* 0x000ea80000100800 */
[----:B------:R-:W-:Y:S02]  /*08f0*/  SHF.R.S32.HI R85, RZ, 0x1f, R0 ;  /* 0x0000001fff557819 */ /* 0x000fe40000011400 */
[----:B------:R-:W3:Y:S02]  /*0900*/  LDC.64 R124, c[0x0][0x3a8] ;  /* 0x0000ea00ff7c7b82 */ /* 0x000ee40000000a00 */
[----:B------:R-:W-:-:S06]  /*0910*/  LEA.HI R85, R85, R0, RZ, 0x3 ;  /* 0x0000000055557211 */ /* 0x000fcc00078f18ff */
[----:B------:R-:W4:Y:S08]  /*0920*/  LDC.64 R128, c[0x0][0x428] ;  /* 0x00010a00ff807b82 */ /* 0x000f300000000a00 */
[----:B------:R-:W4:Y:S01]  /*0930*/  LDC.64 R162, c[0x0][0x3c8] ;  /* 0x0000f200ffa27b82 */ /* 0x000f220000000a00 */
[----:B-1----:R-:W-:-:S05]  /*0940*/  IMAD.WIDE R106, R155, 0x4, R106 ;  /* 0x000000049b6a7825 */ /* 0x002fca00078e026a */
[----:B------:R-:W2:Y:S01]  /*0950*/  LDG.E R0, desc[UR6][R106.64] ;  /* 0x000000066a007981 */ /* 0x000ea2000c1e1900 */
[----:B0-----:R-:W-:-:S04]  /*0960*/  LEA.HI.SX32 R161, R85, R84, 0x1d ;  /* 0x0000005455a17211 */ /* 0x001fc800078feaff */
[C---:B------:R-:W-:Y:S02]  /*0970*/  IADD3 R159, PT, PT, R161.reuse, 0x100, RZ ;  /* 0x00000100a19f7810 */ /* 0x040fe40007ffe0ff */
[C---:B------:R-:W-:Y:S01]  /*0980*/  IADD3 R158, PT, PT, R161.reuse, 0x200, RZ ;  /* 0x00000200a19e7810 */ /* 0x040fe20007ffe0ff */
[----:B---3--:R-:W-:-:S04]  /*0990*/  IMAD.WIDE.U32 R92, R161, 0x20, R124 ;  /* 0x00000020a15c7825 */ /* 0x008fc800078e007c */
[----:B----4-:R-:W-:Y:S01]  /*09a0*/  IMAD.WIDE.U32 R88, R161, 0x10, R128 ;  /* 0x00000010a1587825 */ /* 0x010fe200078e0080 */
[----:B------:R-:W3:Y:S03]  /*09b0*/  LDG.E.128 R84, desc[UR6][R92.64] ;  /* 0x000000065c547981 */ /* 0x000ee6000c1e1d00 */
[----:B------:R-:W-:Y:S02]  /*09c0*/  IMAD.WIDE.U32 R104, R159, 0x20, R124 ;  /* 0x000000209f687825 */ /* 0x000fe400078e007c */
[----:B------:R-:W4:Y:S02]  /*09d0*/  LDG.E.128 R88, desc[UR6][R88.64] ;  /* 0x0000000658587981 */ /* 0x000f24000c1e1d00 */
[----:B------:R-:W-:Y:S02]  /*09e0*/  IMAD.WIDE.U32 R112, R158, 0x10, R128 ;  /* 0x000000109e707825 */ /* 0x000fe400078e0080 */
[----:B------:R-:W4:Y:S02]  /*09f0*/  LDG.E.128 R96, desc[UR6][R104.64] ;  /* 0x0000000668607981 */ /* 0x000f24000c1e1d00 */
[----:B------:R-:W-:-:S02]  /*0a00*/  IMAD.WIDE R162, R155, 0x4, R162 ;  /* 0x000000049ba27825 */ /* 0x000fc400078e02a2 */
[----:B------:R-:W4:Y:S04]  /*0a10*/  LDG.E.128 R112, desc[UR6][R112.64] ;  /* 0x0000000670707981 */ /* 0x000f28000c1e1d00 */
[----:B------:R-:W4:Y:S04]  /*0a20*/  LDG.E R160, desc[UR6][R162.64] ;  /* 0x00000006a2a07981 */ /* 0x000f28000c1e1900 */
[----:B------:R-:W4:Y:S01]  /*0a30*/  LDG.E.128 R92, desc[UR6][R92.64+0x10] ;  /* 0x000010065c5c7981 */ /* 0x000f22000c1e1d00 */
[----:B------:R-:W-:Y:S01]  /*0a40*/  IMAD.WIDE.U32 R100, R159, 0x10, R128 ;  /* 0x000000109f647825 */ /* 0x000fe200078e0080 */
[----:B------:R-:W-:-:S02]  /*0a50*/  IADD3 R157, PT, PT, R161, 0x300, RZ ;  /* 0x00000300a19d7810 */ /* 0x000fc40007ffe0ff */
[----:B------:R-:W4:Y:S04]  /*0a60*/  LDG.E.128 R104, desc[UR6][R104.64+0x10] ;  /* 0x0000100668687981 */ /* 0x000f28000c1e1d00 */
[----:B------:R-:W4:Y:S01]  /*0a70*/  LDG.E.128 R100, desc[UR6][R100.64] ;  /* 0x0000000664647981 */ /* 0x000f22000c1e1d00 */
[----:B------:R-:W-:-:S04]  /*0a80*/  IMAD.WIDE.U32 R116, R158, 0x20, R124 ;  /* 0x000000209e747825 */ /* 0x000fc800078e007c */
[C---:B------:R-:W-:Y:S01]  /*0a90*/  IMAD.WIDE.U32 R124, R157.reuse, 0x20, R124 ;  /* 0x000000209d7c7825 */ /* 0x040fe200078e007c */
[----:B------:R-:W4:Y:S04]  /*0aa0*/  LDG.E.128 R108, desc[UR6][R116.64] ;  /* 0x00000006746c7981 */ /* 0x000f28000c1e1d00 */
[----:B------:R0:W4:Y:S01]  /*0ab0*/  LDG.E.128 R120, desc[UR6][R124.64] ;  /* 0x000000067c787981 */ /* 0x000122000c1e1d00 */
[----:B------:R-:W-:-:S03]  /*0ac0*/  IMAD.WIDE.U32 R128, R157, 0x10, R128 ;  /* 0x000000109d807825 */ /* 0x000fc600078e0080 */
[----:B------:R-:W4:Y:S04]  /*0ad0*/  LDG.E.128 R116, desc[UR6][R116.64+0x10] ;  /* 0x0000100674747981 */ /* 0x000f28000c1e1d00 */
[----:B------:R-:W4:Y:S04]  /*0ae0*/  LDG.E.128 R124, desc[UR6][R124.64+0x10] ;  /* 0x000010067c7c7981 */ /* 0x000f28000c1e1d00 */
[----:B------:R-:W4:Y:S01]  /*0af0*/  LDG.E.128 R128, desc[UR6][R128.64] ;  /* 0x0000000680807981 */ /* 0x000f22000c1e1d00 */
[----:B------:R-:W-:-:S04]  /*0b00*/  ISETP.NE.AND P5, PT, RZ, UR8, PT ;  /* 0x00000008ff007c0c */ /* 0x000fc8000bfa5270 */
[----:B--2---:R-:W-:-:S05]  /*0b10*/  FSEL R164, R0, RZ, !P5 ;  /* 0x000000ff00a47208 */ /* 0x004fca0006800000 */
[C-C-:B---3--:R-:W-:Y:S01]  /*0b20*/  FADD.FTZ R193, -R164.reuse, R85.reuse ;  /* 0x00000055a4c17221 */ /* 0x148fe20000010100 */
[----:B------:R-:W-:Y:S01]  /*0b30*/  FADD.FTZ R0, -R164, R84 ;  /* 0x00000054a4007221 */ /* 0x000fe20000010100 */
[C---:B----4-:R-:W-:Y:S02]  /*0b40*/  PRMT R85, R88.reuse, 0x7632, R85 ;  /* 0x0000763258557816 */ /* 0x050fe40000000055 */
[----:B------:R-:W-:Y:S01]  /*0b50*/  SHF.L.U32 R189, R88, 0x10, RZ ;  /* 0x0000001058bd7819 */ /* 0x000fe200000006ff */
[C---:B------:R-:W-:Y:S01]  /*0b60*/  FADD.FTZ R171, -R164.reuse, R96 ;  /* 0x00000060a4ab7221 */ /* 0x040fe20000010100 */
[--C-:B------:R-:W-:Y:S01]  /*0b70*/  FADD.FTZ R194, -R164, R86.reuse ;  /* 0x00000056a4c27221 */ /* 0x100fe20000010100 */
[----:B------:R-:W-:Y:S02]  /*0b80*/  PRMT R86, R89, 0x7632, R86 ;  /* 0x0000763259567816 */ /* 0x000fe40000000056 */
[C---:B------:R-:W-:Y:S02]  /*0b90*/  PRMT R226, R112.reuse, 0x7632, R226 ;  /* 0x0000763270e27816 */ /* 0x040fe400000000e2 */
        /* <DEDUP_REMOVED lines=8> */
[----:B------:R-:W-:Y:S01]  /*0c20*/  FADD.FTZ R85, RZ, R196 ;  /* 0x000000c4ff557221 */ /* 0x000fe20000010000 */
[----:B------:R-:W-:Y:S01]  /*0c30*/  FMUL.FTZ R193, R160, R193 ;  /* 0x000000c1a0c17220 */ /* 0x000fe20000410000 */
[----:B------:R-:W-:Y:S01]  /*0c40*/  FFMA.FTZ R86, R0, R196, RZ ;  /* 0x000000c400567223 */ /* 0x000fe200000100ff */
        /* <DEDUP_REMOVED lines=65> */
[----:B------:R-:W-:Y:S01]  /*1060*/  FADD.FTZ R84, -R164, R110 ;  /* 0x0000006ea4547221 */ /* 0x000fe20000010100 */
[----:B------:R-:W-:Y:S01]  /*1070*/  FMUL.FTZ R177, R241, R94 ;  /* 0x0000005ef1b17220 */ /* 0x000fe20000410000 */
[----:B------:R-:W-:Y:S01]  /*1080*/  FADD.FTZ R88, R88, R183 ;  /* 0x000000b758587221 */ /* 0x000fe20000010000 */
[----:B------:R-:W-:Y:S01]  /*1090*/  FADD.FTZ R105, -R164, R105 ;  /* 0x00000069a4697221 */ /* 0x000fe20000010100 */
[----:B------:R-:W-:Y:S01]  /*10a0*/  FMUL.FTZ R180, R160, R180 ;  /* 0x000000b4a0b47220 */ /* 0x000fe20000410000 */
[----:B------:R-:W-:Y:S01]  /*10b0*/  FFMA.FTZ R85, R174, R183, R85 ;  /* 0x000000b7ae557223 */ /* 0x000fe20000010055 */
[C---:B------:R-:W-:Y:S01]  /*10c0*/  FADD.FTZ R184, -R164.reuse, R107 ;  /* 0x0000006ba4b87221 */ /* 0x040fe20000010100 */
[C---:B------:R-:W-:Y:S01]  /*10d0*/  PRMT R225, R103.reuse, 0x7632, R225 ;  /* 0x0000763267e17816 */ /* 0x040fe200000000e1 */
[----:B------:R-:W-:Y:S01]  /*10e0*/  FADD.FTZ R107, -R164, R124 ;  /* 0x0000007ca46b7221 */ /* 0x000fe20000010100 */
[----:B------:R-:W-:Y:S01]  /*10f0*/  SHF.L.U32 R95, R103, 0x10, RZ ;  /* 0x00000010675f7819 */ /* 0x000fe200000006ff */
[----:B------:R-:W-:Y:S01]  /*1100*/  FMUL.FTZ R185, R240, R224 ;  /* 0x000000e0f0b97220 */ /* 0x000fe20000410000 */
[----:B------:R-:W-:Y:S01]  /*1110*/  FADD.FTZ R88, R88, R177 ;  /* 0x000000b158587221 */ /* 0x000fe20000010000 */
[----:B0-----:R-:W-:Y:S01]  /*1120*/  FMUL.FTZ R124, R160, R84 ;  /* 0x00000054a07c7220 */ /* 0x001fe20000410000 */
        /* <DEDUP_REMOVED lines=10> */
[----:B------:R-:W-:Y:S01]  /*11d0*/  FADD.FTZ R108, -R164, R108 ;  /* 0x0000006ca46c7221 */ /* 0x000fe20000010100 */
[----:B------:R-:W-:Y:S01]  /*11e0*/  FMUL.FTZ R184, R160, R184 ;  /* 0x000000b8a0b87220 */ /* 0x000fe20000410000 */
[----:B------:R-:W-:Y:S01]  /*11f0*/  FFMA.FTZ R87, R182, R178, R87 ;  /* 0x000000b2b6577223 */ /* 0x000fe20000010057 */
[----:B------:R-:W-:Y:S01]  /*1200*/  PRMT R211, R128, 0x7632, R211 ;  /* 0x0000763280d37816 */ /* 0x000fe200000000d3 */
[----:B------:R-:W-:Y:S01]  /*1210*/  FADD.FTZ R100, -R164, R120 ;  /* 0x00000078a4647221 */ /* 0x000fe20000010100 */
[----:B------:R-:W-:Y:S01]  /*1220*/  SHF.L.U32 R190, R128, 0x10, RZ ;  /* 0x0000001080be7819 */ /* 0x000fe200000006ff */
[----:B------:R-:W-:Y:S01]  /*1230*/  FMUL.FTZ R128, R237, R96 ;  /* 0x00000060ed807220 */ /* 0x000fe20000410000 */
[----:B------:R-:W-:Y:S01]  /*1240*/  SHF.L.U32 R226, R226, 0x10, RZ ;  /* 0x00000010e2e27819 */ /* 0x000fe200000006ff */
[----:B------:R-:W-:Y:S01]  /*1250*/  FADD.FTZ R85, R85, R186 ;  /* 0x000000ba55557221 */ /* 0x000fe20000010000 */
[----:B------:R-:W-:Y:S01]  /*1260*/  FADD.FTZ R109, -R164, R109 ;  /* 0x0000006da46d7221 */ /* 0x000fe20000010100 */
[----:B------:R-:W-:Y:S01]  /*1270*/  FMUL.FTZ R120, R160, R108 ;  /* 0x0000006ca0787220 */ /* 0x000fe20000410000 */
[----:B------:R-:W-:Y:S01]  /*1280*/  FFMA.FTZ R87, R184, R186, R87 ;  /* 0x000000bab8577223 */ /* 0x000fe20000010057 */
[C---:B------:R-:W-:Y:S01]  /*1290*/  PRMT R98, R113.reuse, 0x7632, R98 ;  /* 0x0000763271627816 */ /* 0x040fe20000000062 */
[----:B------:R-:W-:Y:S01]  /*12a0*/  FADD.FTZ R101, -R164, R121 ;  /* 0x00000079a4657221 */ /* 0x000fe20000010100 */
[----:B------:R-:W-:Y:S01]  /*12b0*/  SHF.L.U32 R97, R113, 0x10, RZ ;  /* 0x0000001071617819 */ /* 0x000fe200000006ff */
[----:B------:R-:W-:Y:S01]  /*12c0*/  FADD.FTZ R84, R85, R128 ;  /* 0x0000008055547221 */ /* 0x000fe20000010000 */
[----:B------:R-:W-:-:S02]  /*12d0*/  PRMT R212, R129, 0x7632, R212 ;  /* 0x0000763281d47816 */ /* 0x000fc400000000d4 */
[----:B------:R-:W-:Y:S01]  /*12e0*/  SHF.L.U32 R191, R129, 0x10, RZ ;  /* 0x0000001081bf7819 */ /* 0x000fe200000006ff */
[----:B------:R-:W-:Y:S01]  /*12f0*/  FMUL.FTZ R129, R236, R226 ;  /* 0x000000e2ec817220 */ /* 0x000fe20000410000 */
[----:B------:R-:W-:Y:S01]  /*1300*/  FMUL.FTZ R121, R160, R109 ;  /* 0x0000006da0797220 */ /* 0x000fe20000410000 */
[----:B------:R-:W-:Y:S01]  /*1310*/  FFMA.FTZ R86, R120, R128, R87 ;  /* 0x0000008078567223 */ /* 0x000fe20000010057 */
[----:B------:R-:W-:Y:S01]  /*1320*/  PRMT R213, R130, 0x7632, R213 ;  /* 0x0000763282d57816 */ /* 0x000fe200000000d5 */
[----:B------:R-:W-:Y:S01]  /*1330*/  FADD.FTZ R85, R84, R129 ;  /* 0x0000008154557221 */ /* 0x000fe20000010000 */
[----:B------:R-:W-:Y:S01]  /*1340*/  SHF.L.U32 R192, R130, 0x10, RZ ;  /* 0x0000001082c07819 */ /* 0x000fe200000006ff */
[----:B------:R-:W-:Y:S01]  /*1350*/  FMUL.FTZ R130, R235, R97 ;  /* 0x00000061eb827220 */ /* 0x000fe20000410000 */
[----:B------:R-:W-:Y:S01]  /*1360*/  SHF.L.U32 R98, R98, 0x10, RZ ;  /* 0x0000001062627819 */ /* 0x000fe200000006ff */
[C---:B------:R-:W-:Y:S01]  /*1370*/  FADD.FTZ R111, -R164.reuse, R111 ;  /* 0x0000006fa46f7221 */ /* 0x040fe20000010100 */
[----:B------:R-:W-:Y:S01]  /*1380*/  FFMA.FTZ R87, R121, R129, R86 ;  /* 0x0000008179577223 */ /* 0x000fe20000010056 */
[----:B------:R-:W-:Y:S01]  /*1390*/  FADD.FTZ R110, -R164, R125 ;  /* 0x0000007da46e7221 */ /* 0x000fe20000010100 */
[----:B------:R-:W-:Y:S01]  /*13a0*/  FADD.FTZ R85, R85, R130 ;  /* 0x0000008255557221 */ /* 0x000fe20000010000 */
[----:B------:R-:W-:Y:S01]  /*13b0*/  FMUL.FTZ R162, R234, R98 ;  /* 0x00000062eaa27220 */ /* 0x000fe20000410000 */
[----:B------:R-:W-:Y:S01]  /*13c0*/  FADD.FTZ R116, -R164, R116 ;  /* 0x00000074a4747221 */ /* 0x000fe20000010100 */
[----:B------:R-:W-:Y:S01]  /*13d0*/  FMUL.FTZ R125, R160, R111 ;  /* 0x0000006fa07d7220 */ /* 0x000fe20000410000 */
[----:B------:R-:W-:Y:S01]  /*13e0*/  FFMA.FTZ R84, R124, R130, R87 ;  /* 0x000000827c547223 */ /* 0x000fe20000010057 */
[C---:B------:R-:W-:Y:S01]  /*13f0*/  PRMT R210, R115.reuse, 0x7632, R210 ;  /* 0x0000763273d27816 */ /* 0x040fe200000000d2 */
[C---:B------:R-:W-:Y:S01]  /*1400*/  FADD.FTZ R168, -R164.reuse, R119 ;  /* 0x00000077a4a87221 */ /* 0x040fe20000010100 */
[----:B------:R-:W-:Y:S01]  /*1410*/  SHF.L.U32 R188, R115, 0x10, RZ ;  /* 0x0000001073bc7819 */ /* 0x000fe200000006ff */
[C---:B------:R-:W-:Y:S01]  /*1420*/  FADD.FTZ R117, -R164.reuse, R117 ;  /* 0x00000075a4757221 */ /* 0x040fe20000010100 */
[C---:B------:R-:W-:Y:S01]  /*1430*/  PRMT R214, R131.reuse, 0x7632, R214 ;  /* 0x0000763283d67816 */ /* 0x040fe200000000d6 */
[C---:B------:R-:W-:Y:S01]  /*1440*/  FADD.FTZ R118, -R164.reuse, R118 ;  /* 0x00000076a4767221 */ /* 0x040fe20000010100 */
[----:B------:R-:W-:Y:S01]  /*1450*/  SHF.L.U32 R208, R131, 0x10, RZ ;  /* 0x0000001083d07819 */ /* 0x000fe200000006ff */
[C---:B------:R-:W-:Y:S01]  /*1460*/  FADD.FTZ R102, -R164.reuse, R122 ;  /* 0x0000007aa4667221 */ /* 0x040fe20000010100 */
[----:B------:R-:W-:Y:S01]  /*1470*/  SHF.L.U32 R209, R209, 0x10, RZ ;  /* 0x00000010d1d17819 */ /* 0x000fe200000006ff */
[C---:B------:R-:W-:Y:S01]  /*1480*/  FADD.FTZ R104, -R164.reuse, R123 ;  /* 0x0000007ba4687221 */ /* 0x040fe20000010100 */
[C---:B------:R-:W-:Y:S01]  /*1490*/  FADD.FTZ R115, -R164.reuse, R126 ;  /* 0x0000007ea4737221 */ /* 0x040fe20000010100 */
[----:B------:R-:W-:Y:S01]  /*14a0*/  FADD.FTZ R119, -R164, R127 ;  /* 0x0000007fa4777221 */ /* 0x000fe20000010100 */
        /* <DEDUP_REMOVED lines=29> */
[C---:B------:R-:W-:Y:S01]  /*1680*/  FMUL.FTZ R102, R160.reuse, R102 ;  /* 0x00000066a0667220 */ /* 0x040fe20000410000 */
        /* <DEDUP_REMOVED lines=35> */
[----:B------:R-:W2:Y:S01]  /*18c0*/  S2R R123, SR_TID.X ;  /* 0x00000000007b7919 */ /* 0x000ea20000002100 */
[----:B------:R-:W3:Y:S01]  /*18d0*/  S2R R122, SR_CgaCtaId ;  /* 0x00000000007a7919 */ /* 0x000ee20000008800 */
[----:B0-----:R-:W-:Y:S01]  /*18e0*/  FADD.FTZ R116, R89, R116 ;  /* 0x0000007459747221 */ /* 0x001fe20000010000 */
[----:B-1----:R-:W-:-:S04]  /*18f0*/  FADD.FTZ R113, R88, R113 ;  /* 0x0000007158717221 */ /* 0x002fc80000010000 */
[----:B------:R-:W0:Y:S04]  /*1900*/  SHFL.DOWN PT, R87, R116, 0x2, 0x1f ;  /* 0x08401f0074577f89 */ /* 0x000e2800000e0000 */
[----:B------:R-:W1:Y:S01]  /*1910*/  SHFL.DOWN PT, R84, R113, 0x2, 0x1f ;  /* 0x08401f0071547f89 */ /* 0x000e6200000e0000 */
[----:B--2---:R-:W-:Y:S02]  /*1920*/  LOP3.LUT P4, RZ, R123, 0x1f, RZ, 0xc0, !PT ;  /* 0x0000001f7bff7812 */ /* 0x004fe4000788c0ff */
[----:B------:R-:W-:Y:S02]  /*1930*/  PLOP3.LUT P0, PT, PT, PT, PT, 0x80, 0x8 ;  /* 0x000000000008781c */ /* 0x000fe40003f0f070 */
[----:B------:R-:W-:Y:S01]  /*1940*/  MOV R227, 0x400 ;  /* 0x0000040000e37802 */ /* 0x000fe20000000f00 */
[----:B0-----:R-:W-:Y:S01]  /*1950*/  FADD.FTZ R87, R116, R87 ;  /* 0x0000005774577221 */ /* 0x001fe20000010000 */
[----:B-1----:R-:W-:-:S04]  /*1960*/  FADD.FTZ R86, R113, R84 ;  /* 0x0000005471567221 */ /* 0x002fc80000010000 */
[----:B------:R-:W0:Y:S03]  /*1970*/  SHFL.DOWN PT, R84, R87, 0x1, 0x1f ;  /* 0x08201f0057547f89 */ /* 0x000e2600000e0000 */
[----:B------:R-:W-:Y:S01]  /*1980*/  @!P4 PLOP3.LUT P0, PT, P3, PT, PT, 0x80, 0x8 ;  /* 0x000000000008c81c */ /* 0x000fe20001f0f070 */
[----:B------:R-:W1:Y:S01]  /*1990*/  SHFL.DOWN PT, R85, R86, 0x1, 0x1f ;  /* 0x08201f0056557f89 */ /* 0x000e6200000e0000 */
[----:B---3--:R-:W-:Y:S02]  /*19a0*/  LEA R227, R122, R227, 0x18 ;  /* 0x000000e37ae37211 */ /* 0x008fe400078ec0ff */
[----:B------:R-:W-:Y:S02]  /*19b0*/  ISETP.NE.U32.AND P2, PT, RZ, UR10, PT ;  /* 0x0000000aff007c0c */ /* 0x000fe4000bf45070 */
[----:B------:R-:W-:-:S04]  /*19c0*/  IADD3 R228, PT, PT, R227, 0x8040, RZ ;  /* 0x00008040e3e47810 */ /* 0x000fc80007ffe0ff */
[----:B------:R-:W-:-:S03]  /*19d0*/  @!P4 MOV R88, R228 ;  /* 0x000000e40058c202 */ /* 0x000fc60000000f00 */
[----:B------:R-:W-:Y:S02]  /*19e0*/  @!P0 IADD3 R88, PT, PT, R227, 0x8000, RZ ;  /* 0x00008000e3588810 */ /* 0x000fe40007ffe0ff */
[----:B------:R-:W-:Y:S02]  /*19f0*/  ISETP.NE.AND.EX P0, PT, RZ, UR11, PT, P2 ;  /* 0x0000000bff007c0c */ /* 0x000fe4000bf05320 */
[----:B------:R-:W-:-:S04]  /*1a00*/  SHF.R.U32.HI R123, RZ, 0x5, R123 ;  /* 0x00000005ff7b7819 */ /* 0x000fc8000001167b */
[----:B------:R-:W-:Y:S01]  /*1a10*/  @!P4 LEA R113, R123, R88, 0x3 ;  /* 0x000000587b71c211 */ /* 0x000fe200078e18ff */
[----:B0-----:R-:W-:Y:S01]  /*1a20*/  FADD.FTZ R84, R87, R84 ;  /* 0x0000005457547221 */ /* 0x001fe20000010000 */
[----:B-1----:R-:W-:Y:S01]  /*1a30*/  FADD.FTZ R85, R86, R85 ;  /* 0x0000005556557221 */ /* 0x002fe20000010000 */
[----:B------:R-:W-:Y:S01]  /*1a40*/  FADD.FTZ R152, R189, R152 ;  /* 0x00000098bd987221 */ /* 0x000fe20000010000 */
[----:B------:R-:W-:-:S03]  /*1a50*/  FFMA.FTZ R154, R0, R189, R154 ;  /* 0x000000bd009a7223 */ /* 0x000fc6000001009a */
[----:B------:R-:W0:Y:S01]  /*1a60*/  @P0 LDC.64 R88, c[0x0][0x438] ;  /* 0x00010e00ff580b82 */ /* 0x000e220000000a00 */
[----:B------:R1:W-:Y:S07]  /*1a70*/  @!P4 STS.64 [R113], R84 ;  /* 0x000000547100c388 */ /* 0x0003ee0000000a00 */
[----:B------:R-:W2:Y:S08]  /*1a80*/  @P0 LDC.64 R86, c[0x0][0x438] ;  /* 0x00010e00ff560b82 */ /* 0x000eb00000000a00 */
[----:B-1----:R-:W1:Y:S02]  /*1a90*/  @P0 LDC.64 R84, c[0x0][0x438] ;  /* 0x00010e00ff540b82 */ /* 0x002e640000000a00 */
[----:B-1----:R-:W-:-:S05]  /*1aa0*/  @P0 IMAD.WIDE.U32 R84, R158, 0x20, R84 ;  /* 0x000000209e540825 */ /* 0x002fca00078e0054 */
[----:B------:R-:W5:Y:S04]  /*1ab0*/  @P0 LDG.E.128 R76, desc[UR6][R84.64] ;  /* 0x00000006544c0981 */ /* 0x000f68000c1e1d00 */
[----:B------:R1:W5:Y:S02]  /*1ac0*/  @P0 LDG.E.128 R80, desc[UR6][R84.64+0x10] ;  /* 0x0000100654500981 */ /* 0x000364000c1e1d00 */
[----:B-1----:R-:W1:Y:S02]  /*1ad0*/  @P1 LDC.64 R84, c[0x0][0x3e0] ;  /* 0x0000f800ff541b82 */ /* 0x002e640000000a00 */
[----:B-1----:R-:W-:-:S05]  /*1ae0*/  @P1 IMAD.WIDE R84, R155, 0x2, R84 ;  /* 0x000000029b541825 */ /* 0x002fca00078e0254 */
[----:B------:R-:W3:Y:S01]  /*1af0*/  @P1 LDG.E.U16 R189, desc[UR6][R84.64] ;  /* 0x0000000654bd1981 */ /* 0x000ee2000c1e1500 */
[----:B0-----:R-:W-:-:S04]  /*1b00*/  @P0 IMAD.WIDE.U32 R88, R161, 0x20, R88 ;  /* 0x00000020a1580825 */ /* 0x001fc800078e0058 */
[----:B--2---:R-:W-:Y:S01]  /*1b10*/  @P0 IMAD.WIDE.U32 R86, R159, 0x20, R86 ;  /* 0x000000209f560825 */ /* 0x004fe200078e0056 */
[----:B------:R-:W5:Y:S04]  /*1b20*/  @P0 LDG.E.128 R60, desc[UR6][R88.64] ;  /* 0x00000006583c0981 */ /* 0x000f68000c1e1d00 */
[----:B------:R0:W5:Y:S04]  /*1b30*/  @P0 LDG.E.128 R64, desc[UR6][R88.64+0x10] ;  /* 0x0000100658400981 */ /* 0x000168000c1e1d00 */
[----:B------:R-:W5:Y:S04]  /*1b40*/  @P0 LDG.E.128 R68, desc[UR6][R86.64] ;  /* 0x0000000656440981 */ /* 0x000f68000c1e1d00 */
[----:B------:R1:W5:Y:S01]  /*1b50*/  @P0 LDG.E.128 R72, desc[UR6][R86.64+0x10] ;  /* 0x0000100656480981 */ /* 0x000362000c1e1d00 */
[----:B0-----:R-:W0:Y:S08]  /*1b60*/  LDC.64 R88, c[0x0][0x3b0] ;  /* 0x0000ec00ff587b82 */ /* 0x001e300000000a00 */
[----:B-1----:R-:W1:Y:S01]  /*1b70*/  @P0 LDC.64 R86, c[0x0][0x438] ;  /* 0x00010e00ff560b82 */ /* 0x002e620000000a00 */
[----:B------:R-:W-:Y:S01]  /*1b80*/  FFMA.FTZ R151, R193, R112, R151 ;  /* 0x00000070c1977223 */ /* 0x000fe20000010097 */
[----:B------:R-:W-:Y:S01]  /*1b90*/  FADD.FTZ R150, R112, R150 ;  /* 0x0000009670967221 */ /* 0x000fe20000010000 */
[----:B0-----:R-:W-:-:S04]  /*1ba0*/  IMAD.WIDE.U32 R126, R161, 0x8, R88 ;  /* 0x00000008a17e7825 */ /* 0x001fc800078e0058 */
[--C-:B------:R-:W-:Y:S02]  /*1bb0*/  IMAD.WIDE.U32 R122, R159, 0x8, R88.reuse ;  /* 0x000000089f7a7825 */ /* 0x100fe400078e0058 */
[----:B------:R-:W5:Y:S02]  /*1bc0*/  LDG.E.64 R126, desc[UR6][R126.64] ;  /* 0x000000067e7e7981 */ /* 0x000f64000c1e1b00 */
[--C-:B------:R-:W-:Y:S02]  /*1bd0*/  IMAD.WIDE.U32 R116, R158, 0x8, R88.reuse ;  /* 0x000000089e747825 */ /* 0x100fe400078e0058 */
[----:B------:R-:W5:Y:S02]  /*1be0*/  LDG.E.64 R122, desc[UR6][R122.64] ;  /* 0x000000067a7a7981 */ /* 0x000f64000c1e1b00 */
[C---:B------:R-:W-:Y:S02]  /*1bf0*/  IMAD.WIDE.U32 R112, R157.reuse, 0x8, R88 ;  /* 0x000000089d707825 */ /* 0x040fe400078e0058 */
[----:B------:R-:W5:Y:S02]  /*1c00*/  LDG.E.64 R116, desc[UR6][R116.64] ;  /* 0x0000000674747981 */ /* 0x000f64000c1e1b00 */
[----:B-1----:R-:W-:-:S02]  /*1c10*/  @P0 IMAD.WIDE.U32 R86, R157, 0x20, R86 ;  /* 0x000000209d560825 */ /* 0x002fc400078e0056 */
[----:B------:R-:W5:Y:S04]  /*1c20*/  LDG.E.64 R112, desc[UR6][R112.64] ;  /* 0x0000000670707981 */ /* 0x000f68000c1e1b00 */
[----:B------:R-:W5:Y:S04]  /*1c30*/  @P0 LDG.E.128 R44, desc[UR6][R86.64] ;  /* 0x00000006562c0981 */ /* 0x000f68000c1e1d00 */
[----:B------:R0:W5:Y:S01]  /*1c40*/  @P0 LDG.E.128 R56, desc[UR6][R86.64+0x10] ;  /* 0x0000100656380981 */ /* 0x000162000c1e1d00 */
[C---:B------:R-:W-:Y:S01]  /*1c50*/  @!P3 IADD3 R228, PT, PT, R227.reuse, 0x8000, RZ ;  /* 0x00008000e3e4b810 */ /* 0x040fe20007ffe0ff */
[----:B------:R-:W-:Y:S01]  /*1c60*/  BAR.SYNC.DEFER_BLOCKING 0x0 ;  /* 0x0000000000007b1d */ /* 0x000fe20000010000 */
[----:B------:R-:W-:-:S02]  /*1c70*/  IADD3 R88, PT, PT, R227, 0x8050, RZ ;  /* 0x00008050e3587810 */ /* 0x000fc40007ffe0ff */
[----:B------:R-:W-:Y:S01]  /*1c80*/  @!P3 IADD3 R88, PT, PT, R227, 0x8010, RZ ;  /* 0x00008010e358b810 */ /* 0x000fe20007ffe0ff */
[----:B------:R-:W-:Y:S01]  /*1c90*/  FADD.FTZ R29, R90, R29 ;  /* 0x0000001d5a1d7221 */ /* 0x000fe20000010000 */
[----:B------:R-:W-:Y:S01]  /*1ca0*/  FFMA.FTZ R146, R200, R90, R146 ;  /* 0x0000005ac8927223 */ /* 0x000fe20000010092 */
[----:B------:R-:W-:Y:S01]  /*1cb0*/  FADD.FTZ R27, R91, R27 ;  /* 0x0000001b5b1b7221 */ /* 0x000fe20000010000 */
[----:B------:R-:W-:Y:S01]  /*1cc0*/  FFMA.FTZ R144, R202, R91, R144 ;  /* 0x0000005bca907223 */ /* 0x000fe20000010090 */
[----:B------:R-:W-:Y:S01]  /*1cd0*/  FADD.FTZ R147, R170, R147 ;  /* 0x00000093aa937221 */ /* 0x000fe20000010000 */
[----:B------:R-:W-:Y:S01]  /*1ce0*/  FFMA.FTZ R149, R194, R170, R149 ;  /* 0x000000aac2957223 */ /* 0x000fe20000010095 */
[C---:B------:R-:W-:Y:S02]  /*1cf0*/  IADD3 R170, PT, PT, R227.reuse, 0x8060, RZ ;  /* 0x00008060e3aa7810 */ /* 0x040fe40007ffe0ff */
[----:B------:R-:W-:Y:S01]  /*1d00*/  @!P3 IADD3 R170, PT, PT, R227, 0x8020, RZ ;  /* 0x00008020e3aab810 */ /* 0x000fe20007ffe0ff */
[----:B0-----:R-:W0:Y:S04]  /*1d10*/  LDS.128 R84, [R228] ;  /* 0x00000000e4547984 */ /* 0x001e280000000c00 */
        /* <DEDUP_REMOVED lines=11> */
[----:B------:R-:W2:Y:S01]  /*1dd0*/  LDS.128 R92, [R170] ;  /* 0x00000000aa5c7984 */ /* 0x000ea20000000c00 */
[----:B------:R-:W-:-:S02]  /*1de0*/  IADD3 R99, PT, PT, R227, 0x8070, RZ ;  /* 0x00008070e3637810 */ /* 0x000fc40007ffe0ff */
[----:B------:R-:W-:Y:S01]  /*1df0*/  @!P3 IADD3 R99, PT, PT, R227, 0x8030, RZ ;  /* 0x00008030e363b810 */ /* 0x000fe20007ffe0ff */
[----:B------:R-:W-:Y:S01]  /*1e00*/  FADD.FTZ R17, R96, R17 ;  /* 0x0000001160117221 */ /* 0x000fe20000010000 */
[----:B------:R-:W-:Y:S01]  /*1e10*/  FFMA.FTZ R134, R120, R96, R134 ;  /* 0x0000006078867223 */ /* 0x000fe20000010086 */
[----:B------:R-:W-:Y:S01]  /*1e20*/  FADD.FTZ R15, R97, R15 ;  /* 0x0000000f610f7221 */ /* 0x000fe20000010000 */
[----:B------:R-:W-:Y:S01]  /*1e30*/  FFMA.FTZ R132, R124, R97, R132 ;  /* 0x000000617c847223 */ /* 0x000fe20000010084 */
[----:B------:R-:W-:Y:S01]  /*1e40*/  FFMA.FTZ R43, R125, R98, R43 ;  /* 0x000000627d2b7223 */ /* 0x000fe2000001002b */
[----:B------:R-:W-:Y:S02]  /*1e50*/  FADD.FTZ R14, R98, R14 ;  /* 0x0000000e620e7221 */ /* 0x000fe40000010000 */
        /* <DEDUP_REMOVED lines=57> */
[----:B------:R-:W-:Y:S01]  /*21f0*/  FMUL.FTZ R93, R84, UR12 ;  /* 0x0000000c545d7c20 */ /* 0x000fe20008410000 */
[----:B------:R-:W-:-:S02]  /*2200*/  FSEL R94, R94, RZ, !P5 ;  /* 0x000000ff5e5e7208 */ /* 0x000fc40006800000 */
[----:B---3--:R-:W-:Y:S01]  /*2210*/  @P1 SHF.L.U32 R92, R189, 0x10, RZ ;  /* 0x00000010bd5c1819 */ /* 0x008fe200000006ff */
[----:B------:R-:W-:Y:S06]  /*2220*/  @!P0 BRA `(.L_x_5143) ;  /* 0x0000002000388947 */ /* 0x000fec0003800000 */
[----:B------:R-:W-:-:S04]  /*2230*/  UISETP.NE.U32.AND UP0, UPT, UR14, URZ, UPT ;  /* 0x000000ff0e00728c */ /* 0x000fc8000bf05070 */
[----:B------:R-:W-:-:S09]  /*2240*/  UISETP.NE.AND.EX UP0, UPT, UR15, URZ, UPT, UP0 ;  /* 0x000000ff0f00728c */ /* 0x000fd2000bf05300 */
[----:B------:R-:W-:Y:S05]  /*2250*/  BRA.U UP0, `(.L_x_5144) ;  /* 0x0000000100f87547 */ /* 0x000fea000b800000 */
[-CC-:B------:R-:W-:Y:S01]  /*2260*/  FFMA.FTZ R85, R200, R93.reuse, R94.reuse ;  /* 0x0000005dc8557223 */ /* 0x180fe2000001005e */
[-CC-:B------:R-:W-:Y:S01]  /*2270*/  FFMA.FTZ R193, R193, R93.reuse, R94.reuse ;  /* 0x0000005dc1c17223 */ /* 0x180fe2000001005e */
[-C--:B------:R-:W-:Y:S01]  /*2280*/  FFMA.FTZ R194, R194, R93.reuse, R94 ;  /* 0x0000005dc2c27223 */ /* 0x080fe2000001005e */
[----:B-----5:R-:W-:Y:S01]  /*2290*/  LOP3.LUT P2, RZ, R127, 0xff, RZ, 0xc0, !PT ;  /* 0x000000ff7fff7812 */ /* 0x020fe2000784c0ff */
[----:B------:R-:W-:Y:S01]  /*22a0*/  FADD.FTZ R85, R198, -R85 ;  /* 0x80000055c6557221 */ /* 0x000fe20000010000 */
[----:B------:R-:W-:Y:S01]  /*22b0*/  FADD.FTZ R193, R204, -R193 ;  /* 0x800000c1ccc17221 */ /* 0x000fe20000010000 */
[----:B------:R-:W-:Y:S01]  /*22c0*/  FADD.FTZ R197, R197, -R194 ;  /* 0x800000c2c5c57221 */ /* 0x000fe20000010000 */
[----:B------:R-:W-:Y:S01]  /*22d0*/  FFMA.FTZ R84, R195, R93, R94 ;  /* 0x0000005dc3547223 */ /* 0x000fe2000001005e */
[C---:B------:R-:W-:Y:S01]  /*22e0*/  FFMA.FTZ R85, R160.reuse, R85, R64 ;  /* 0x00000055a0557223 */ /* 0x040fe20000010040 */
[----:B------:R-:W-:Y:S01]  /*22f0*/  FFMA.FTZ R193, R160, R193, R61 ;  /* 0x000000c1a0c17223 */ /* 0x000fe2000001003d */
[-CC-:B------:R-:W-:Y:S01]  /*2300*/  FFMA.FTZ R201, R201, R93.reuse, R94.reuse ;  /* 0x0000005dc9c97223 */ /* 0x180fe2000001005e */
[-CC-:B------:R-:W-:Y:S01]  /*2310*/  FFMA.FTZ R202, R202, R93.reuse, R94.reuse ;  /* 0x0000005dcaca7223 */ /* 0x180fe2000001005e */
[-C--:B------:R-:W-:Y:S01]  /*2320*/  FMUL.FTZ R85, R85, R92.reuse ;  /* 0x0000005c55557220 */ /* 0x080fe20000410000 */
[----:B------:R-:W-:Y:S01]  /*2330*/  FFMA.FTZ R88, R203, R93, R94 ;  /* 0x0000005dcb587223 */ /* 0x000fe2000001005e */
[----:B------:R-:W-:Y:S01]  /*2340*/  FFMA.FTZ R197, R160, R197, R62 ;  /* 0x000000c5a0c57223 */ /* 0x000fe2000001003e */
[-C--:B------:R-:W-:Y:S01]  /*2350*/  FMUL.FTZ R193, R193, R92.reuse ;  /* 0x0000005cc1c17220 */ /* 0x080fe20000410000 */
[----:B------:R-:W-:Y:S01]  /*2360*/  FMUL.FTZ R85, R85, UR4 ;  /* 0x0000000455557c20 */ /* 0x000fe20008410000 */
[----:B------:R-:W-:Y:S01]  /*2370*/  FADD.FTZ R84, R205, -R84 ;  /* 0x80000054cd547221 */ /* 0x000fe20000010000 */
[----:B------:R-:W-:Y:S01]  /*2380*/  FADD.FTZ R206, R206, -R201 ;  /* 0x800000c9cece7221 */ /* 0x000fe20000010000 */
[----:B------:R-:W-:Y:S01]  /*2390*/  FADD.FTZ R199, R199, -R202 ;  /* 0x800000cac7c77221 */ /* 0x000fe20000010000 */
[----:B------:R-:W-:Y:S01]  /*23a0*/  FADD.FTZ R88, R207, -R88 ;  /* 0x80000058cf587221 */ /* 0x000fe20000010000 */
[----:B------:R-:W-:Y:S01]  /*23b0*/  FSEL R86, R85, RZ, P2 ;  /* 0x000000ff55567208 */ /* 0x000fe20001000000 */
[----:B------:R-:W-:Y:S01]  /*23c0*/  FFMA.FTZ R85, R0, R93, R94 ;  /* 0x0000005d00557223 */ /* 0x000fe2000001005e */
[----:B------:R-:W-:Y:S01]  /*23d0*/  FMUL.FTZ R197, R197, R92 ;  /* 0x0000005cc5c57220 */ /* 0x000fe20000410000 */
[----:B------:R-:W-:Y:S01]  /*23e0*/  FMUL.FTZ R193, R193, UR4 ;  /* 0x00000004c1c17c20 */ /* 0x000fe20008410000 */
[----:B------:R-:W-:Y:S01]  /*23f0*/  LOP3.LUT P0, RZ, R126, 0xff00, RZ, 0xc0, !PT ;  /* 0x0000ff007eff7812 */ /* 0x000fe2000780c0ff */
[----:B------:R-:W-:Y:S01]  /*2400*/  FADD.FTZ R85, R196, -R85 ;  /* 0x80000055c4557221 */ /* 0x000fe20000010000 */
[C---:B------:R-:W-:Y:S01]  /*2410*/  FFMA.FTZ R87, R160.reuse, R84, R63 ;  /* 0x00000054a0577223 */ /* 0x040fe2000001003f */
[C---:B------:R-:W-:Y:S01]  /*2420*/  FFMA.FTZ R89, R160.reuse, R206, R65 ;  /* 0x000000cea0597223 */ /* 0x040fe20000010041 */
[C---:B------:R-:W-:Y:S01]  /*2430*/  FFMA.FTZ R199, R160.reuse, R199, R66 ;  /* 0x000000c7a0c77223 */ /* 0x040fe20000010042 */
[C---:B------:R-:W-:Y:S01]  /*2440*/  FFMA.FTZ R91, R160.reuse, R88, R67 ;  /* 0x00000058a05b7223 */ /* 0x040fe20000010043 */
[----:B------:R-:W-:Y:S01]  /*2450*/  FFMA.FTZ R85, R160, R85, R60 ;  /* 0x00000055a0557223 */ /* 0x000fe2000001003c */
[----:B------:R-:W-:Y:S01]  /*2460*/  FMUL.FTZ R197, R197, UR4 ;  /* 0x00000004c5c57c20 */ /* 0x000fe20008410000 */
[C---:B------:R-:W-:Y:S01]  /*2470*/  LOP3.LUT P6, RZ, R126.reuse, 0xff0000, RZ, 0xc0, !PT ;  /* 0x00ff00007eff7812 */ /* 0x040fe200078cc0ff */
[-C--:B------:R-:W-:Y:S01]  /*2480*/  FMUL.FTZ R87, R87, R92.reuse ;  /* 0x0000005c57577220 */ /* 0x080fe20000410000 */
[----:B------:R-:W-:Y:S01]  /*2490*/  FSEL R193, R193, RZ, P0 ;  /* 0x000000ffc1c17208 */ /* 0x000fe20000000000 */
[-C--:B------:R-:W-:Y:S01]  /*24a0*/  FMUL.FTZ R199, R199, R92.reuse ;  /* 0x0000005cc7c77220 */ /* 0x080fe20000410000 */
[-C--:B------:R-:W-:Y:S01]  /*24b0*/  FMUL.FTZ R91, R91, R92.reuse ;  /* 0x0000005c5b5b7220 */ /* 0x080fe20000410000 */
[-C--:B------:R-:W-:Y:S01]  /*24c0*/  FMUL.FTZ R89, R89, R92.reuse ;  /* 0x0000005c59597220 */ /* 0x080fe20000410000 */
[----:B------:R-:W-:Y:S01]  /*24d0*/  FMUL.FTZ R85, R85, R92 ;  /* 0x0000005c55557220 */ /* 0x000fe20000410000 */
[C---:B------:R-:W-:Y:S01]  /*24e0*/  ISETP.GE.U32.AND P0, PT, R126.reuse, RZ, PT ;  /* 0x000000ff7e00720c */ /* 0x040fe20003f06070 */
[----:B------:R-:W-:Y:S01]  /*24f0*/  FMUL.FTZ R199, R199, UR4 ;  /* 0x00000004c7c77c20 */ /* 0x000fe20008410000 */
[----:B------:R-:W-:Y:S01]  /*2500*/  FSEL R197, R197, RZ, P6 ;  /* 0x000000ffc5c57208 */ /* 0x000fe20003000000 */
        /* <DEDUP_REMOVED lines=8> */
[----:B------:R-:W-:Y:S02]  /*2590*/  ISETP.GE.U32.AND.EX P0, PT, R127, 0x1000000, PT, P0 ;  /* 0x010000007f00780c */ /* 0x000fe40003f06100 */
[----:B------:R-:W-:Y:S02]  /*25a0*/  FSEL R199, R199, RZ, P6 ;  /* 0x000000ffc7c77208 */ /* 0x000fe40003000000 */
[----:B------:R-:W-:-:S02]  /*25b0*/  FSEL R88, R91, RZ, P0 ;  /* 0x000000ff5b587208 */ /* 0x000fc40000000000 */
[----:B------:R-:W-:Y:S02]  /*25c0*/  FSEL R89, R89, RZ, P5 ;  /* 0x000000ff59597208 */ /* 0x000fe40002800000 */
[----:B------:R-:W-:Y:S02]  /*25d0*/  FSEL R0, R87, RZ, P4 ;  /* 0x000000ff57007208 */ /* 0x000fe40002000000 */
[----:B------:R-:W-:Y:S02]  /*25e0*/  FSEL R84, R85, RZ, P2 ;  /* 0x000000ff55547208 */ /* 0x000fe40001000000 */
[----:B------:R-:W-:Y:S02]  /*25f0*/  F2FP.BF16.F32.PACK_AB R87, R88, R199 ;  /* 0x000000c75857723e */ /* 0x000fe400000010ff */
[----:B------:R-:W-:Y:S02]  /*2600*/  F2FP.BF16.F32.PACK_AB R86, R89, R86 ;  /* 0x000000565956723e */ /* 0x000fe400000010ff */
[----:B------:R-:W-:-:S02]  /*2610*/  F2FP.BF16.F32.PACK_AB R85, R0, R197 ;  /* 0x000000c50055723e */ /* 0x000fc400000010ff */
[----:B------:R-:W-:Y:S01]  /*2620*/  F2FP.BF16.F32.PACK_AB R84, R193, R84 ;  /* 0x00000054c154723e */ /* 0x000fe200000010ff */
[----:B------:R-:W-:Y:S06]  /*2630*/  BRA `(.L_x_5145) ;  /* 0x0000000000f47947 */ /* 0x000fec0003800000 */
.L_x_5144:
[-CC-:B------:R-:W-:Y:S01]  /*2640*/  FFMA.FTZ R202, R202, R93.reuse, R94.reuse ;  /* 0x0000005dcaca7223 */ /* 0x180fe2000001005e */
[-CC-:B------:R-:W-:Y:S01]  /*2650*/  FFMA.FTZ R48, R203, R93.reuse, R94.reuse ;  /* 0x0000005dcb307223 */ /* 0x180fe2000001005e */
[----:B------:R-:W-:Y:S01]  /*2660*/  FFMA.FTZ R49, R200, R93, R94 ;  /* 0x0000005dc8317223 */ /* 0x000fe2000001005e */
[----:B-----5:R-:W-:Y:S01]  /*2670*/  LOP3.LUT P6, RZ, R127, 0xff0000, RZ, 0xc0, !PT ;  /* 0x00ff00007fff7812 */ /* 0x020fe200078cc0ff */
[----:B------:R-:W-:Y:S01]  /*2680*/  FADD.FTZ R199, R199, -R202 ;  /* 0x800000cac7c77221 */ /* 0x000fe20000010000 */
[----:B------:R-:W-:Y:S01]  /*2690*/  FADD.FTZ R48, R207, -R48 ;  /* 0x80000030cf307221 */ /* 0x000fe20000010000 */
[----:B------:R-:W-:Y:S01]  /*26a0*/  FADD.FTZ R49, R198, -R49 ;  /* 0x80000031c6317221 */ /* 0x000fe20000010000 */
[----:B------:R-:W-:Y:S01]  /*26b0*/  LOP3.LUT P5, RZ, R127, 0xff, RZ, 0xc0, !PT ;  /* 0x000000ff7fff7812 */ /* 0x000fe200078ac0ff */
[C---:B------:R-:W-:Y:S01]  /*26c0*/  FFMA.FTZ R50, R160.reuse, R199, R66 ;  /* 0x000000c7a0327223 */ /* 0x040fe20000010042 */
[C---:B------:R-:W-:Y:S01]  /*26d0*/  FFMA.FTZ R51, R160.reuse, R48, R67 ;  /* 0x00000030a0337223 */ /* 0x040fe20000010043 */
[----:B------:R-:W-:Y:S01]  /*26e0*/  FFMA.FTZ R48, R160, R49, R64 ;  /* 0x00000031a0307223 */ /* 0x000fe20000010040 */
[----:B------:R-:W-:Y:S01]  /*26f0*/  ISETP.GE.U32.AND P0, PT, R126, RZ, PT ;  /* 0x000000ff7e00720c */ /* 0x000fe20003f06070 */
[-C--:B------:R-:W-:Y:S01]  /*2700*/  FMUL.FTZ R52, R50, R92.reuse ;  /* 0x0000005c32347220 */ /* 0x080fe20000410000 */
[-C--:B------:R-:W-:Y:S01]  /*2710*/  FMUL.FTZ R53, R51, R92.reuse ;  /* 0x0000005c33357220 */ /* 0x080fe20000410000 */
[----:B------:R-:W-:Y:S01]  /*2720*/  FMUL.FTZ R49, R48, R92 ;  /* 0x0000005c30317220 */ /* 0x000fe20000410000 */
[-CC-:B------:R-:W-:Y:S01]  /*2730*/  FFMA.FTZ R193, R193, R93.reuse, R94.reuse ;  /* 0x0000005dc1c17223 */ /* 0x180fe2000001005e */
[----:B------:R-:W-:Y:S01]  /*2740*/  FMUL.FTZ R52, R52, UR4 ;  /* 0x0000000434347c20 */ /* 0x000fe20008410000 */
[-CC-:B------:R-:W-:Y:S01]  /*2750*/  FFMA.FTZ R194, R194, R93.reuse, R94.reuse ;  /* 0x0000005dc2c27223 */ /* 0x180fe2000001005e */
[----:B------:R-:W-:Y:S01]  /*2760*/  FMUL.FTZ R49, R49, UR4 ;  /* 0x0000000431317c20 */ /* 0x000fe20008410000 */
[-CC-:B------:R-:W-:Y:S01]  /*2770*/  FFMA.FTZ R201, R201, R93.reuse, R94.reuse ;  /* 0x0000005dc9c97223 */ /* 0x180fe2000001005e */
[----:B------:R-:W-:Y:S01]  /*2780*/  FMUL.FTZ R53, R53, UR4 ;  /* 0x0000000435357c20 */ /* 0x000fe20008410000 */
[----:B------:R-:W-:Y:S01]  /*2790*/  FSEL R95, R52, RZ, P6 ;  /* 0x000000ff345f7208 */ /* 0x000fe20003000000 */
[-CC-:B------:R-:W-:Y:S01]  /*27a0*/  FFMA.FTZ R52, R195, R93.reuse, R94.reuse ;  /* 0x0000005dc3347223 */ /* 0x180fe2000001005e */
[----:B------:R-:W-:Y:S01]  /*27b0*/  FSEL R90, R49, RZ, P5 ;  /* 0x000000ff315a7208 */ /* 0x000fe20002800000 */
[----:B------:R-:W-:Y:S01]  /*27c0*/  FFMA.FTZ R49, R0, R93, R94 ;  /* 0x0000005d00317223 */ /* 0x000fe2000001005e */
[----:B------:R-:W-:Y:S01]  /*27d0*/  ISETP.GE.U32.AND.EX P0, PT, R127, 0x1000000, PT, P0 ;  /* 0x010000007f00780c */ /* 0x000fe20003f06100 */
[----:B------:R-:W-:Y:S01]  /*27e0*/  FADD.FTZ R52, R205, -R52 ;  /* 0x80000034cd347221 */ /* 0x000fe20000010000 */
[----:B------:R-:W-:Y:S01]  /*27f0*/  FADD.FTZ R193, R204, -R193 ;  /* 0x800000c1ccc17221 */ /* 0x000fe20000010000 */
[----:B------:R-:W-:Y:S01]  /*2800*/  FADD.FTZ R197, R197, -R194 ;  /* 0x800000c2c5c57221 */ /* 0x000fe20000010000 */
[----:B------:R-:W-:Y:S01]  /*2810*/  FADD.FTZ R206, R206, -R201 ;  /* 0x800000c9cece7221 */ /* 0x000fe20000010000 */
[----:B------:R-:W-:Y:S01]  /*2820*/  FADD.FTZ R85, R196, -R49 ;  /* 0x80000031c4557221 */ /* 0x000fe20000010000 */
[----:B------:R-:W-:Y:S01]  /*2830*/  FSEL R96, R53, RZ, P0 ;  /* 0x000000ff35607208 */ /* 0x000fe20000000000 */
        /* <DEDUP_REMOVED lines=9> */
[----:B------:R-:W-:Y:S01]  /*28d0*/  FMUL.FTZ R0, R52, R92 ;  /* 0x0000005c34007220 */ /* 0x000fe20000410000 */
[----:B------:R-:W-:Y:S01]  /*28e0*/  FMUL.FTZ R87, R87, UR4 ;  /* 0x0000000457577c20 */ /* 0x000fe20008410000 */
        /* <DEDUP_REMOVED lines=8> */
[----:B------:R-:W-:Y:S02]  /*2970*/  LOP3.LUT P5, RZ, R127, 0xff00, RZ, 0xc0, !PT ;  /* 0x0000ff007fff7812 */ /* 0x000fe400078ac0ff */
        /* <DEDUP_REMOVED lines=9> */
.L_x_5145:
[----:B------:R-:W-:Y:S01]  /*2a10*/  ISETP.NE.U32.AND P0, PT, RZ, UR14, PT ;  /* 0x0000000eff007c0c */ /* 0x000fe2000bf05070 */
[----:B------:R-:W0:Y:S03]  /*2a20*/  LDC.64 R96, c[0x0][0x468] ;  /* 0x00011a00ff607b82 */ /* 0x000e260000000a00 */
[----:B------:R-:W-:-:S13]  /*2a30*/  ISETP.NE.AND.EX P0, PT, RZ, UR15, PT, P0 ;  /* 0x0000000fff007c0c */ /* 0x000fda000bf05300 */
[----:B------:R-:W1:Y:S01]  /*2a40*/  @P0 LDC.64 R88, c[0x0][0x478] ;  /* 0x00011e00ff580b82 */ /* 0x000e620000000a00 */
[----:B0-----:R-:W-:-:S04]  /*2a50*/  IMAD.WIDE.U32 R90, R161, 0x10, R96 ;  /* 0x00000010a15a7825 */ /* 0x001fc800078e0060 */
[----:B-1----:R-:W-:-:S05]  /*2a60*/  @P0 IMAD.WIDE.U32 R88, R161, 0x20, R88 ;  /* 0x00000020a1580825 */ /* 0x002fca00078e0058 */
        /* <DEDUP_REMOVED lines=11> */
[----:B------:R-:W-:Y:S01]  /*2b20*/  FFMA.FTZ R0, R171, R93, R94 ;  /* 0x0000005dab007223 */ /* 0x000fe2000001005e */
[C---:B------:R-:W-:Y:S01]  /*2b30*/  FFMA.FTZ R50, R160.reuse, R49, R74 ;  /* 0x00000031a0327223 */ /* 0x040fe2000001004a */
[C---:B------:R-:W-:Y:S01]  /*2b40*/  FFMA.FTZ R51, R160.reuse, R186, R75 ;  /* 0x000000baa0337223 */ /* 0x040fe2000001004b */
[----:B------:R-:W-:Y:S01]  /*2b50*/  FADD.FTZ R52, R185, -R48 ;  /* 0x80000030b9347221 */ /* 0x000fe20000010000 */
[----:B------:R-:W-:Y:S01]  /*2b60*/  FFMA.FTZ R48, R160, R177, R72 ;  /* 0x000000b1a0307223 */ /* 0x000fe20000010048 */
[-C--:B------:R-:W-:Y:S01]  /*2b70*/  FMUL.FTZ R49, R50, R92.reuse ;  /* 0x0000005c32317220 */ /* 0x080fe20000410000 */
[-C--:B------:R-:W-:Y:S01]  /*2b80*/  FMUL.FTZ R53, R51, R92.reuse ;  /* 0x0000005c33357220 */ /* 0x080fe20000410000 */
[----:B------:R-:W-:Y:S01]  /*2b90*/  LOP3.LUT P6, RZ, R123, 0xff0000, RZ, 0xc0, !PT ;  /* 0x00ff00007bff7812 */ /* 0x000fe200078cc0ff */
[-CC-:B------:R-:W-:Y:S01]  /*2ba0*/  FFMA.FTZ R172, R172, R93.reuse, R94.reuse ;  /* 0x0000005dacac7223 */ /* 0x180fe2000001005e */
[----:B------:R-:W-:Y:S01]  /*2bb0*/  FMUL.FTZ R49, R49, UR4 ;  /* 0x0000000431317c20 */ /* 0x000fe20008410000 */
[----:B------:R-:W-:Y:S01]  /*2bc0*/  ISETP.GE.U32.AND P2, PT, R122, RZ, PT ;  /* 0x000000ff7a00720c */ /* 0x000fe20003f46070 */
[-CC-:B------:R-:W-:Y:S01]  /*2bd0*/  FFMA.FTZ R173, R173, R93.reuse, R94.reuse ;  /* 0x0000005dadad7223 */ /* 0x180fe2000001005e */
[----:B------:R-:W-:Y:S01]  /*2be0*/  FFMA.FTZ R174, R174, R93, R94 ;  /* 0x0000005daeae7223 */ /* 0x000fe2000001005e */
[----:B------:R-:W-:Y:S01]  /*2bf0*/  FADD.FTZ R175, R175, -R0 ;  /* 0x80000000afaf7221 */ /* 0x000fe20000010000 */
[----:B------:R-:W-:Y:S01]  /*2c00*/  FMUL.FTZ R0, R48, R92 ;  /* 0x0000005c30007220 */ /* 0x000fe20000410000 */
[----:B------:R-:W-:Y:S01]  /*2c10*/  FMUL.FTZ R53, R53, UR4 ;  /* 0x0000000435357c20 */ /* 0x000fe20008410000 */
[----:B------:R-:W-:Y:S01]  /*2c20*/  FSEL R95, R49, RZ, P6 ;  /* 0x000000ff315f7208 */ /* 0x000fe20003000000 */
[----:B------:R-:W-:Y:S01]  /*2c30*/  FFMA.FTZ R49, R160, R52, R73 ;  /* 0x00000034a0317223 */ /* 0x000fe20000010049 */
[----:B------:R-:W-:Y:S01]  /*2c40*/  ISETP.GE.U32.AND.EX P2, PT, R123, 0x1000000, PT, P2 ;  /* 0x010000007b00780c */ /* 0x000fe20003f46120 */
[----:B------:R-:W-:Y:S01]  /*2c50*/  FADD.FTZ R172, R179, -R172 ;  /* 0x800000acb3ac7221 */ /* 0x000fe20000010000 */
[----:B------:R-:W-:Y:S01]  /*2c60*/  FADD.FTZ R173, R176, -R173 ;  /* 0x800000adb0ad7221 */ /* 0x000fe20000010000 */
[----:B------:R-:W-:Y:S01]  /*2c70*/  FADD.FTZ R174, R183, -R174 ;  /* 0x800000aeb7ae7221 */ /* 0x000fe20000010000 */
[----:B------:R-:W-:Y:S01]  /*2c80*/  FMUL.FTZ R0, R0, UR4 ;  /* 0x0000000400007c20 */ /* 0x000fe20008410000 */
[----:B------:R-:W-:Y:S01]  /*2c90*/  LOP3.LUT P5, RZ, R123, 0xff, RZ, 0xc0, !PT ;  /* 0x000000ff7bff7812 */ /* 0x000fe200078ac0ff */
[----:B------:R-:W-:Y:S01]  /*2ca0*/  FMUL.FTZ R87, R49, R92 ;  /* 0x0000005c31577220 */ /* 0x000fe20000410000 */
[----:B------:R-:W-:Y:S01]  /*2cb0*/  FSEL R98, R53, RZ, P2 ;  /* 0x000000ff35627208 */ /* 0x000fe20001000000 */
[C---:B------:R-:W-:Y:S01]  /*2cc0*/  FFMA.FTZ R53, R160.reuse, R172, R69 ;  /* 0x000000aca0357223 */ /* 0x040fe20000010045 */
[C---:B------:R-:W-:Y:S01]  /*2cd0*/  FFMA.FTZ R54, R160.reuse, R173, R70 ;  /* 0x000000ada0367223 */ /* 0x040fe20000010046 */
[C---:B------:R-:W-:Y:S01]  /*2ce0*/  FFMA.FTZ R55, R160.reuse, R174, R71 ;  /* 0x000000aea0377223 */ /* 0x040fe20000010047 */
[----:B------:R-:W-:Y:S01]  /*2cf0*/  FFMA.FTZ R52, R160, R175, R68 ;  /* 0x000000afa0347223 */ /* 0x000fe20000010044 */
[----:B------:R-:W-:Y:S01]  /*2d00*/  FSEL R90, R0, RZ, P5 ;  /* 0x000000ff005a7208 */ /* 0x000fe20002800000 */
[----:B------:R-:W-:Y:S01]  /*2d10*/  FMUL.FTZ R87, R87, UR4 ;  /* 0x0000000457577c20 */ /* 0x000fe20008410000 */
[----:B------:R-:W-:Y:S01]  /*2d20*/  LOP3.LUT P5, RZ, R123, 0xff00, RZ, 0xc0, !PT ;  /* 0x0000ff007bff7812 */ /* 0x000fe200078ac0ff */
        /* <DEDUP_REMOVED lines=8> */
[----:B------:R-:W-:-:S02]  /*2db0*/  FSEL R91, R87, RZ, P5 ;  /* 0x000000ff575b7208 */ /* 0x000fc40002800000 */
[C---:B------:R-:W-:Y:S02]  /*2dc0*/  LOP3.LUT P4, RZ, R122.reuse, 0xff00, RZ, 0xc0, !PT ;  /* 0x0000ff007aff7812 */ /* 0x040fe4000788c0ff */
[C---:B------:R-:W-:Y:S02]  /*2dd0*/  LOP3.LUT P6, RZ, R122.reuse, 0xff0000, RZ, 0xc0, !PT ;  /* 0x00ff00007aff7812 */ /* 0x040fe400078cc0ff */
[C---:B------:R-:W-:Y:S02]  /*2de0*/  LOP3.LUT P2, RZ, R122.reuse, 0xff000000, RZ, 0xc0, !PT ;  /* 0xff0000007aff7812 */ /* 0x040fe4000784c0ff */
        /* <DEDUP_REMOVED lines=10> */
.L_x_5146:
        /* <DEDUP_REMOVED lines=8> */
[C---:B------:R-:W-:Y:S01]  /*2f10*/  FFMA.FTZ R177, R160.reuse, R177, R72 ;  /* 0x000000b1a0b17223 */ /* 0x040fe20000010048 */
[----:B------:R-:W-:Y:S01]  /*2f20*/  FFMA.FTZ R85, R160, R172, R69 ;  /* 0x000000aca0557223 */ /* 0x000fe20000010045 */
[-CC-:B------:R-:W-:Y:S01]  /*2f30*/  FFMA.FTZ R174, R174, R93.reuse, R94.reuse ;  /* 0x0000005daeae7223 */ /* 0x180fe2000001005e */
[-CC-:B------:R-:W-:Y:S01]  /*2f40*/  FFMA.FTZ R84, R181, R93.reuse, R94.reuse ;  /* 0x0000005db5547223 */ /* 0x180fe2000001005e */
[-CC-:B------:R-:W-:Y:S01]  /*2f50*/  FFMA.FTZ R87, R184, R93.reuse, R94.reuse ;  /* 0x0000005db8577223 */ /* 0x180fe2000001005e */
[----:B------:R-:W-:Y:S01]  /*2f60*/  FFMA.FTZ R0, R171, R93, R94 ;  /* 0x0000005dab007223 */ /* 0x000fe2000001005e */
[-C--:B------:R-:W-:Y:S01]  /*2f70*/  FMUL.FTZ R177, R177, R92.reuse ;  /* 0x0000005cb1b17220 */ /* 0x080fe20000410000 */
[C---:B------:R-:W-:Y:S01]  /*2f80*/  FFMA.FTZ R173, R160.reuse, R173, R70 ;  /* 0x000000ada0ad7223 */ /* 0x040fe20000010046 */
[-C--:B------:R-:W-:Y:S01]  /*2f90*/  FMUL.FTZ R85, R85, R92.reuse ;  /* 0x0000005c55557220 */ /* 0x080fe20000410000 */
[----:B------:R-:W-:Y:S01]  /*2fa0*/  FFMA.FTZ R95, R160, R95, R74 ;  /* 0x0000005fa05f7223 */ /* 0x000fe2000001004a */
        /* <DEDUP_REMOVED lines=8> */
[----:B------:R-:W-:Y:S01]  /*3030*/  FMUL.FTZ R95, R95, R92 ;  /* 0x0000005c5f5f7220 */ /* 0x000fe20000410000 */
[----:B------:R-:W-:Y:S01]  /*3040*/  LOP3.LUT P2, RZ, R122, 0xff00, RZ, 0xc0, !PT ;  /* 0x0000ff007aff7812 */ /* 0x000fe2000784c0ff */
[C---:B------:R-:W-:Y:S01]  /*3050*/  FFMA.FTZ R87, R160.reuse, R174, R71 ;  /* 0x000000aea0577223 */ /* 0x040fe20000010047 */
[C---:B------:R-:W-:Y:S01]  /*3060*/  FFMA.FTZ R91, R160.reuse, R84, R73 ;  /* 0x00000054a05b7223 */ /* 0x040fe20000010049 */
[C---:B------:R-:W-:Y:S01]  /*3070*/  FFMA.FTZ R99, R160.reuse, R186, R75 ;  /* 0x000000baa0637223 */ /* 0x040fe2000001004b */
[----:B------:R-:W-:Y:S01]  /*3080*/  FFMA.FTZ R175, R160, R175, R68 ;  /* 0x000000afa0af7223 */ /* 0x000fe20000010044 */
        /* <DEDUP_REMOVED lines=29> */
.L_x_5147:
[----:B------:R-:W0:Y:S01]  /*3260*/  @P0 LDC.64 R88, c[0x0][0x478] ;  /* 0x00011e00ff580b82 */ /* 0x000e220000000a00 */
[----:B------:R-:W-:-:S04]  /*3270*/  IMAD.WIDE.U32 R90, R159, 0x10, R96 ;  /* 0x000000109f5a7825 */ /* 0x000fc800078e0060 */
[----:B0-----:R-:W-:-:S05]  /*3280*/  @P0 IMAD.WIDE.U32 R88, R159, 0x20, R88 ;  /* 0x000000209f580825 */ /* 0x001fca00078e0058 */
[----:B------:R0:W-:Y:S04]  /*3290*/  @P0 STG.E.128 desc[UR6][R88.64], R52 ;  /* 0x0000003458000986 */ /* 0x0001e8000c101d06 */
[----:B------:R0:W-:Y:S04]  /*32a0*/  @P0 STG.E.128 desc[UR6][R88.64+0x10], R48 ;  /* 0x0000103058000986 */ /* 0x0001e8000c101d06 */
[----:B------:R0:W-:Y:S01]  /*32b0*/  STG.E.128 desc[UR6][R90.64], R84 ;  /* 0x000000545a007986 */ /* 0x0001e2000c101d06 */
[----:B------:R-:W-:Y:S05]  /*32c0*/  @!P0 BRA `(.L_x_5148) ;  /* 0x0000000000f88947 */ /* 0x000fea0003800000 */
[-CC-:B------:R-:W-:Y:S01]  /*32d0*/  FFMA.FTZ R164, R164, R93.reuse, R94.reuse ;  /* 0x0000005da4a47223 */ /* 0x180fe2000001005e */
[-CC-:B0-----:R-:W-:Y:S01]  /*32e0*/  FFMA.FTZ R49, R124, R93.reuse, R94.reuse ;  /* 0x0000005d7c317223 */ /* 0x181fe2000001005e */
[-CC-:B------:R-:W-:Y:S01]  /*32f0*/  FFMA.FTZ R48, R167, R93.reuse, R94.reuse ;  /* 0x0000005da7307223 */ /* 0x180fe2000001005e */
[-C--:B------:R-:W-:Y:S01]  /*3300*/  FFMA.FTZ R168, R168, R93.reuse, R94 ;  /* 0x0000005da8a87223 */ /* 0x080fe2000001005e */
[----:B------:R-:W-:Y:S01]  /*3310*/  FADD.FTZ R131, R131, -R164 ;  /* 0x800000a483837221 */ /* 0x000fe20000010000 */
[----:B------:R-:W-:Y:S01]  /*3320*/  FADD.FTZ R55, R130, -R49 ;  /* 0x8000003182377221 */ /* 0x000fe20000010000 */
[----:B------:R-:W-:Y:S01]  /*3330*/  FFMA.FTZ R49, R120, R93, R94 ;  /* 0x0000005d78317223 */ /* 0x000fe2000001005e */
[----:B------:R-:W-:Y:S01]  /*3340*/  FADD.FTZ R163, R163, -R48 ;  /* 0x80000030a3a37221 */ /* 0x000fe20000010000 */
[----:B------:R-:W-:Y:S01]  /*3350*/  FFMA.FTZ R48, R160, R131, R80 ;  /* 0x00000083a0307223 */ /* 0x000fe20000010050 */
[----:B------:R-:W-:Y:S01]  /*3360*/  FADD.FTZ R168, R169, -R168 ;  /* 0x800000a8a9a87221 */ /* 0x000fe20000010000 */
[----:B------:R-:W-:Y:S01]  /*3370*/  FADD.FTZ R85, R128, -R49 ;  /* 0x8000003180557221 */ /* 0x000fe20000010000 */
[----:B------:R-:W-:Y:S01]  /*3380*/  FFMA.FTZ R50, R160, R163, R82 ;  /* 0x000000a3a0327223 */ /* 0x000fe20000010052 */
[----:B------:R-:W-:Y:S01]  /*3390*/  FMUL.FTZ R49, R48, R92 ;  /* 0x0000005c30317220 */ /* 0x000fe20000410000 */
[----:B------:R-:W-:Y:S01]  /*33a0*/  FFMA.FTZ R51, R160, R168, R83 ;  /* 0x000000a8a0337223 */ /* 0x000fe20000010053 */
[-CC-:B------:R-:W-:Y:S01]  /*33b0*/  FFMA.FTZ R165, R165, R93.reuse, R94.reuse ;  /* 0x0000005da5a57223 */ /* 0x180fe2000001005e */
[----:B------:R-:W-:Y:S01]  /*33c0*/  LOP3.LUT P5, RZ, R117, 0xff, RZ, 0xc0, !PT ;  /* 0x000000ff75ff7812 */ /* 0x000fe200078ac0ff */
[----:B------:R-:W-:Y:S01]  /*33d0*/  FMUL.FTZ R49, R49, UR4 ;  /* 0x0000000431317c20 */ /* 0x000fe20008410000 */
[-C--:B------:R-:W-:Y:S01]  /*33e0*/  FMUL.FTZ R52, R50, R92.reuse ;  /* 0x0000005c32347220 */ /* 0x080fe20000410000 */
[----:B------:R-:W-:Y:S01]  /*33f0*/  FMUL.FTZ R53, R51, R92 ;  /* 0x0000005c33357220 */ /* 0x000fe20000410000 */
[----:B------:R-:W-:Y:S01]  /*3400*/  FADD.FTZ R166, R166, -R165 ;  /* 0x800000a5a6a67221 */ /* 0x000fe20000010000 */
[----:B------:R-:W-:Y:S01]  /*3410*/  ISETP.GE.U32.AND P2, PT, R116, RZ, PT ;  /* 0x000000ff7400720c */ /* 0x000fe20003f46070 */
[-CC-:B------:R-:W-:Y:S01]  /*3420*/  FFMA.FTZ R0, R121, R93.reuse, R94.reuse ;  /* 0x0000005d79007223 */ /* 0x180fe2000001005e */
[----:B------:R-:W-:Y:S01]  /*3430*/  FFMA.FTZ R125, R125, R93, R94 ;  /* 0x0000005d7d7d7223 */ /* 0x000fe2000001005e */
[----:B------:R-:W-:Y:S01]  /*3440*/  FMUL.FTZ R52, R52, UR4 ;  /* 0x0000000434347c20 */ /* 0x000fe20008410000 */
[----:B------:R-:W-:Y:S01]  /*3450*/  FMUL.FTZ R53, R53, UR4 ;  /* 0x0000000435357c20 */ /* 0x000fe20008410000 */
[----:B------:R-:W-:Y:S01]  /*3460*/  FSEL R90, R49, RZ, P5 ;  /* 0x000000ff315a7208 */ /* 0x000fe20002800000 */
[----:B------:R-:W-:Y:S01]  /*3470*/  FFMA.FTZ R49, R160, R166, R81 ;  /* 0x000000a6a0317223 */ /* 0x000fe20000010051 */
[----:B------:R-:W-:Y:S01]  /*3480*/  LOP3.LUT P6, RZ, R117, 0xff0000, RZ, 0xc0, !PT ;  /* 0x00ff000075ff7812 */ /* 0x000fe200078cc0ff */
[----:B------:R-:W-:Y:S01]  /*3490*/  FADD.FTZ R0, R129, -R0 ;  /* 0x8000000081007221 */ /* 0x000fe20000010000 */
[----:B------:R-:W-:Y:S01]  /*34a0*/  ISETP.GE.U32.AND.EX P2, PT, R117, 0x1000000, PT, P2 ;  /* 0x010000007500780c */ /* 0x000fe20003f46120 */
[----:B------:R-:W-:Y:S01]  /*34b0*/  FADD.FTZ R162, R162, -R125 ;  /* 0x8000007da2a27221 */ /* 0x000fe20000010000 */
[----:B------:R-:W-:Y:S01]  /*34c0*/  FSEL R95, R52, RZ, P6 ;  /* 0x000000ff345f7208 */ /* 0x000fe20003000000 */
[C---:B------:R-:W-:Y:S01]  /*34d0*/  FFMA.FTZ R54, R160.reuse, R55, R78 ;  /* 0x00000037a0367223 */ /* 0x040fe2000001004e */
[----:B------:R-:W-:Y:S01]  /*34e0*/  FSEL R98, R53, RZ, P2 ;  /* 0x000000ff35627208 */ /* 0x000fe20001000000 */
[----:B------:R-:W-:Y:S01]  /*34f0*/  FMUL.FTZ R87, R49, R92 ;  /* 0x0000005c31577220 */ /* 0x000fe20000410000 */
[C---:B------:R-:W-:Y:S01]  /*3500*/  FFMA.FTZ R53, R160.reuse, R0, R77 ;  /* 0x00000000a0357223 */ /* 0x040fe2000001004d */
[C---:B------:R-:W-:Y:S01]  /*3510*/  FFMA.FTZ R55, R160.reuse, R162, R79 ;  /* 0x000000a2a0377223 */ /* 0x040fe2000001004f */
[----:B------:R-:W-:Y:S01]  /*3520*/  FFMA.FTZ R52, R160, R85, R76 ;  /* 0x00000055a0347223 */ /* 0x000fe2000001004c */
        /* <DEDUP_REMOVED lines=24> */
.L_x_5148:
[-CC-:B------:R-:W-:Y:S01]  /*36b0*/  FFMA.FTZ R0, R121, R93.reuse, R94.reuse ;  /* 0x0000005d79007223 */ /* 0x180fe2000001005e */
[-CC-:B0-----:R-:W-:Y:S01]  /*36c0*/  FFMA.FTZ R85, R124, R93.reuse, R94.reuse ;  /* 0x0000005d7c557223 */ /* 0x181fe2000001005e */
        /* <DEDUP_REMOVED lines=8> */
[----:B------:R-:W-:Y:S01]  /*3750*/  FFMA.FTZ R131, R160, R131, R80 ;  /* 0x00000083a0837223 */ /* 0x000fe20000010050 */
[----:B------:R-:W-:Y:S01]  /*3760*/  FADD.FTZ R163, R163, -R84 ;  /* 0x80000054a3a37221 */ /* 0x000fe20000010000 */
[-C--:B------:R-:W-:Y:S01]  /*3770*/  FMUL.FTZ R87, R87, R92.reuse ;  /* 0x0000005c57577220 */ /* 0x080fe20000410000 */
[-CC-:B------:R-:W-:Y:S01]  /*3780*/  FFMA.FTZ R125, R125, R93.reuse, R94.reuse ;  /* 0x0000005d7d7d7223 */ /* 0x180fe2000001005e */
[-CC-:B------:R-:W-:Y:S01]  /*3790*/  FFMA.FTZ R165, R165, R93.reuse, R94.reuse ;  /* 0x0000005da5a57223 */ /* 0x180fe2000001005e */
[----:B------:R-:W-:Y:S01]  /*37a0*/  FFMA.FTZ R85, R120, R93, R94 ;  /* 0x0000005d78557223 */ /* 0x000fe2000001005e */
[-C--:B------:R-:W-:Y:S01]  /*37b0*/  FMUL.FTZ R89, R89, R92.reuse ;  /* 0x0000005c59597220 */ /* 0x080fe20000410000 */
[----:B------:R-:W-:Y:S01]  /*37c0*/  FMUL.FTZ R131, R131, R92 ;  /* 0x0000005c83837220 */ /* 0x000fe20000410000 */
[----:B------:R-:W-:Y:S01]  /*37d0*/  FMUL.FTZ R87, R87, UR4 ;  /* 0x0000000457577c20 */ /* 0x000fe20008410000 */
[----:B------:R-:W-:Y:S01]  /*37e0*/  FADD.FTZ R168, R169, -R168 ;  /* 0x800000a8a9a87221 */ /* 0x000fe20000010000 */
[----:B------:R-:W-:Y:S01]  /*37f0*/  LOP3.LUT P2, RZ, R116, 0xff00, RZ, 0xc0, !PT ;  /* 0x0000ff0074ff7812 */ /* 0x000fe2000784c0ff */
[----:B------:R-:W-:Y:S01]  /*3800*/  FFMA.FTZ R163, R160, R163, R82 ;  /* 0x000000a3a0a37223 */ /* 0x000fe20000010052 */
[----:B------:R-:W-:Y:S01]  /*3810*/  FADD.FTZ R125, R162, -R125 ;  /* 0x8000007da27d7221 */ /* 0x000fe20000010000 */
[----:B------:R-:W-:Y:S01]  /*3820*/  FADD.FTZ R166, R166, -R165 ;  /* 0x800000a5a6a67221 */ /* 0x000fe20000010000 */
[----:B------:R-:W-:Y:S01]  /*3830*/  FADD.FTZ R85, R128, -R85 ;  /* 0x8000005580557221 */ /* 0x000fe20000010000 */
[----:B------:R-:W-:Y:S01]  /*3840*/  FMUL.FTZ R0, R89, UR4 ;  /* 0x0000000459007c20 */ /* 0x000fe20008410000 */
[----:B------:R-:W-:Y:S01]  /*3850*/  FMUL.FTZ R131, R131, UR4 ;  /* 0x0000000483837c20 */ /* 0x000fe20008410000 */
[----:B------:R-:W-:Y:S01]  /*3860*/  LOP3.LUT P6, RZ, R117, 0xff, RZ, 0xc0, !PT ;  /* 0x000000ff75ff7812 */ /* 0x000fe200078cc0ff */
[C---:B------:R-:W-:Y:S01]  /*3870*/  FFMA.FTZ R91, R160.reuse, R168, R83 ;  /* 0x000000a8a05b7223 */ /* 0x040fe20000010053 */
[----:B------:R-:W-:Y:S01]  /*3880*/  FSEL R89, R87, RZ, P2 ;  /* 0x000000ff57597208 */ /* 0x000fe20001000000 */
[----:B------:R-:W-:Y:S01]  /*3890*/  FMUL.FTZ R163, R163, R92 ;  /* 0x0000005ca3a37220 */ /* 0x000fe20000410000 */
[C---:B------:R-:W-:Y:S01]  /*38a0*/  FFMA.FTZ R125, R160.reuse, R125, R79 ;  /* 0x0000007da07d7223 */ /* 0x040fe2000001004f */
[C---:B------:R-:W-:Y:S01]  /*38b0*/  FFMA.FTZ R87, R160.reuse, R166, R81 ;  /* 0x000000a6a0577223 */ /* 0x040fe20000010051 */
[----:B------:R-:W-:Y:S01]  /*38c0*/  FFMA.FTZ R85, R160, R85, R76 ;  /* 0x00000055a0557223 */ /* 0x000fe2000001004c */
[----:B------:R-:W-:Y:S01]  /*38d0*/  FSEL R86, R131, RZ, P6 ;  /* 0x000000ff83567208 */ /* 0x000fe20003000000 */
[-C--:B------:R-:W-:Y:S01]  /*38e0*/  FMUL.FTZ R91, R91, R92.reuse ;  /* 0x0000005c5b5b7220 */ /* 0x080fe20000410000 */
[----:B------:R-:W-:Y:S01]  /*38f0*/  FMUL.FTZ R163, R163, UR4 ;  /* 0x00000004a3a37c20 */ /* 0x000fe20008410000 */
[C---:B------:R-:W-:Y:S01]  /*3900*/  LOP3.LUT P5, RZ, R116.reuse, 0xff0000, RZ, 0xc0, !PT ;  /* 0x00ff000074ff7812 */ /* 0x040fe200078ac0ff */
[-C--:B------:R-:W-:Y:S01]  /*3910*/  FMUL.FTZ R125, R125, R92.reuse ;  /* 0x0000005c7d7d7220 */ /* 0x080fe20000410000 */
[----:B------:R-:W-:Y:S01]  /*3920*/  ISETP.GE.U32.AND P2, PT, R116, RZ, PT ;  /* 0x000000ff7400720c */ /* 0x000fe20003f46070 */
[-C--:B------:R-:W-:Y:S01]  /*3930*/  FMUL.FTZ R87, R87, R92.reuse ;  /* 0x0000005c57577220 */ /* 0x080fe20000410000 */
[----:B------:R-:W-:Y:S01]  /*3940*/  LOP3.LUT P6, RZ, R117, 0xff0000, RZ, 0xc0, !PT ;  /* 0x00ff000075ff7812 */ /* 0x000fe200078cc0ff */
[----:B------:R-:W-:Y:S01]  /*3950*/  FMUL.FTZ R85, R85, R92 ;  /* 0x0000005c55557220 */ /* 0x000fe20000410000 */
[----:B------:R-:W-:Y:S01]  /*3960*/  FMUL.FTZ R91, R91, UR4 ;  /* 0x000000045b5b7c20 */ /* 0x000fe20008410000 */
[----:B------:R-:W-:Y:S01]  /*3970*/  FSEL R0, R0, RZ, P5 ;  /* 0x000000ff00007208 */ /* 0x000fe20002800000 */
[----:B------:R-:W-:Y:S01]  /*3980*/  FMUL.FTZ R125, R125, UR4 ;  /* 0x000000047d7d7c20 */ /* 0x000fe20008410000 */
[----:B------:R-:W-:Y:S01]  /*3990*/  ISETP.GE.U32.AND.EX P2, PT, R117, 0x1000000, PT, P2 ;  /* 0x010000007500780c */ /* 0x000fe20003f46120 */
[----:B------:R-:W-:Y:S01]  /*39a0*/  FMUL.FTZ R87, R87, UR4 ;  /* 0x0000000457577c20 */ /* 0x000fe20008410000 */
[----:B------:R-:W-:Y:S01]  /*39b0*/  FMUL.FTZ R85, R85, UR4 ;  /* 0x0000000455557c20 */ /* 0x000fe20008410000 */
[----:B------:R-:W-:-:S02]  /*39c0*/  FSEL R163, R163, RZ, P6 ;  /* 0x000000ffa3a37208 */ /* 0x000fc40003000000 */
[C---:B------:R-:W-:Y:S02]  /*39d0*/  LOP3.LUT P4, RZ, R116.reuse, 0xff000000, RZ, 0xc0, !PT ;  /* 0xff00000074ff7812 */ /* 0x040fe4000788c0ff */
[----:B------:R-:W-:Y:S02]  /*39e0*/  LOP3.LUT P5, RZ, R117, 0xff00, RZ, 0xc0, !PT ;  /* 0x0000ff0075ff7812 */ /* 0x000fe400078ac0ff */
        /* <DEDUP_REMOVED lines=9> */
.L_x_5149:
[----:B------:R-:W0:Y:S02]  /*3a80*/  @P0 LDC.64 R88, c[0x0][0x478] ;  /* 0x00011e00ff580b82 */ /* 0x000e240000000a00 */
[----:B0-----:R-:W-:-:S04]  /*3a90*/  @P0 IMAD.WIDE.U32 R88, R158, 0x20, R88 ;  /* 0x000000209e580825 */ /* 0x001fc800078e0058 */
[----:B------:R-:W-:Y:S01]  /*3aa0*/  IMAD.WIDE.U32 R158, R158, 0x10, R96 ;  /* 0x000000109e9e7825 */ /* 0x000fe200078e0060 */
        /* <DEDUP_REMOVED lines=16> */
[----:B------:R-:W-:Y:S01]  /*3bb0*/  FMUL.FTZ R84, R48, R92 ;  /* 0x0000005c30547220 */ /* 0x000fe20000410000 */
[-CC-:B------:R-:W-:Y:S01]  /*3bc0*/  FFMA.FTZ R115, R115, R93.reuse, R94.reuse ;  /* 0x0000005d73737223 */ /* 0x180fe2000001005e */
[-CC-:B------:R-:W-:Y:S01]  /*3bd0*/  FFMA.FTZ R119, R119, R93.reuse, R94.reuse ;  /* 0x0000005d77777223 */ /* 0x180fe2000001005e */
[----:B------:R-:W-:Y:S01]  /*3be0*/  FADD.FTZ R108, R108, -R51 ;  /* 0x800000336c6c7221 */ /* 0x000fe20000010000 */
[----:B------:R-:W-:Y:S01]  /*3bf0*/  FFMA.FTZ R94, R100, R93, R94 ;  /* 0x0000005d645e7223 */ /* 0x000fe2000001005e */
[----:B------:R-:W-:Y:S01]  /*3c00*/  FFMA.FTZ R53, R160, R0, R45 ;  /* 0x00000000a0357223 */ /* 0x000fe2000001002d */
[-C--:B------:R-:W-:Y:S01]  /*3c10*/  FMUL.FTZ R85, R49, R92.reuse ;  /* 0x0000005c31557220 */ /* 0x080fe20000410000 */
[----:B------:R-:W-:Y:S01]  /*3c20*/  FMUL.FTZ R0, R54, R92 ;  /* 0x0000005c36007220 */ /* 0x000fe20000410000 */
[----:B------:R-:W-:Y:S01]  /*3c30*/  FMUL.FTZ R84, R84, UR4 ;  /* 0x0000000454547c20 */ /* 0x000fe20008410000 */
[----:B------:R-:W-:Y:S01]  /*3c40*/  LOP3.LUT P2, RZ, R113, 0xff, RZ, 0xc0, !PT ;  /* 0x000000ff71ff7812 */ /* 0x000fe2000784c0ff */
[----:B------:R-:W-:Y:S01]  /*3c50*/  FADD.FTZ R115, R114, -R115 ;  /* 0x8000007372737221 */ /* 0x000fe20000010000 */
[----:B------:R-:W-:Y:S01]  /*3c60*/  FADD.FTZ R118, R118, -R119 ;  /* 0x8000007776767221 */ /* 0x000fe20000010000 */
[----:B------:R-:W-:Y:S01]  /*3c70*/  FFMA.FTZ R55, R160, R108, R47 ;  /* 0x0000006ca0377223 */ /* 0x000fe2000001002f */
[----:B------:R-:W-:Y:S01]  /*3c80*/  FADD.FTZ R103, R103, -R94 ;  /* 0x8000005e67677221 */ /* 0x000fe20000010000 */
[----:B------:R-:W-:Y:S01]  /*3c90*/  FMUL.FTZ R85, R85, UR4 ;  /* 0x0000000455557c20 */ /* 0x000fe20008410000 */
[----:B------:R-:W-:Y:S01]  /*3ca0*/  LOP3.LUT P6, RZ, R113, 0xff00, RZ, 0xc0, !PT ;  /* 0x0000ff0071ff7812 */ /* 0x000fe200078cc0ff */
[----:B------:R-:W-:Y:S01]  /*3cb0*/  FMUL.FTZ R0, R0, UR4 ;  /* 0x0000000400007c20 */ /* 0x000fe20008410000 */
[----:B------:R-:W-:Y:S01]  /*3cc0*/  LOP3.LUT P5, RZ, R112, 0xff0000, RZ, 0xc0, !PT ;  /* 0x00ff000070ff7812 */ /* 0x000fe200078ac0ff */
[----:B------:R-:W-:Y:S01]  /*3cd0*/  FFMA.FTZ R50, R160, R115, R58 ;  /* 0x00000073a0327223 */ /* 0x000fe2000001003a */
[----:B------:R-:W-:Y:S01]  /*3ce0*/  FSEL R86, R84, RZ, P2 ;  /* 0x000000ff54567208 */ /* 0x000fe20001000000 */
[C---:B------:R-:W-:Y:S01]  /*3cf0*/  FFMA.FTZ R51, R160.reuse, R118, R59 ;  /* 0x00000076a0337223 */ /* 0x040fe2000001003b */
[-C--:B------:R-:W-:Y:S01]  /*3d00*/  FMUL.FTZ R84, R55, R92.reuse ;  /* 0x0000005c37547220 */ /* 0x080fe20000410000 */
[----:B------:R-:W-:Y:S01]  /*3d10*/  FFMA.FTZ R52, R160, R103, R44 ;  /* 0x00000067a0347223 */ /* 0x000fe2000001002c */
[----:B------:R-:W-:Y:S01]  /*3d20*/  FSEL R87, R85, RZ, P6 ;  /* 0x000000ff55577208 */ /* 0x000fe20003000000 */
[-C--:B------:R-:W-:Y:S01]  /*3d30*/  FMUL.FTZ R88, R50, R92.reuse ;  /* 0x0000005c32587220 */ /* 0x080fe20000410000 */
[----:B------:R-:W-:Y:S01]  /*3d40*/  FSEL R85, R0, RZ, P5 ;  /* 0x000000ff00557208 */ /* 0x000fe20002800000 */
[-C--:B------:R-:W-:Y:S01]  /*3d50*/  FMUL.FTZ R0, R53, R92.reuse ;  /* 0x0000005c35007220 */ /* 0x080fe20000410000 */
[-C--:B------:R-:W-:Y:S01]  /*3d60*/  FMUL.FTZ R89, R51, R92.reuse ;  /* 0x0000005c33597220 */ /* 0x080fe20000410000 */
[----:B------:R-:W-:Y:S01]  /*3d70*/  FMUL.FTZ R84, R84, UR4 ;  /* 0x0000000454547c20 */ /* 0x000fe20008410000 */
[----:B------:R-:W-:Y:S01]  /*3d80*/  LOP3.LUT P6, RZ, R112, 0xff000000, RZ, 0xc0, !PT ;  /* 0xff00000070ff7812 */ /* 0x000fe200078cc0ff */
[----:B------:R-:W-:Y:S01]  /*3d90*/  FMUL.FTZ R92, R52, R92 ;  /* 0x0000005c345c7220 */ /* 0x000fe20000410000 */
[----:B------:R-:W-:Y:S01]  /*3da0*/  ISETP.GE.U32.AND P2, PT, R112, RZ, PT ;  /* 0x000000ff7000720c */ /* 0x000fe20003f46070 */
[----:B------:R-:W-:Y:S01]  /*3db0*/  FMUL.FTZ R90, R88, UR4 ;  /* 0x00000004585a7c20 */ /* 0x000fe20008410000 */
        /* <DEDUP_REMOVED lines=17> */
.L_x_5150:
        /* <DEDUP_REMOVED lines=8> */
[----:B------:R-:W-:Y:S01]  /*3f50*/  FFMA.FTZ R109, R160, R109, R56 ;  /* 0x0000006da06d7223 */ /* 0x000fe20000010038 */
[-CC-:B------:R-:W-:Y:S01]  /*3f60*/  FFMA.FTZ R110, R110, R93.reuse, R94.reuse ;  /* 0x0000005d6e6e7223 */ /* 0x180fe2000001005e */
[-CC-:B------:R-:W-:Y:S01]  /*3f70*/  FFMA.FTZ R119, R119, R93.reuse, R94.reuse ;  /* 0x0000005d77777223 */ /* 0x180fe2000001005e */
[----:B------:R-:W-:Y:S01]  /*3f80*/  FADD.FTZ R115, R114, -R115 ;  /* 0x8000007372737221 */ /* 0x000fe20000010000 */
[----:B------:R-:W-:Y:S01]  /*3f90*/  FFMA.FTZ R85, R160, R0, R45 ;  /* 0x00000000a0557223 */ /* 0x000fe2000001002d */
[----:B------:R-:W-:Y:S01]  /*3fa0*/  FFMA.FTZ R94, R100, R93, R94 ;  /* 0x0000005d645e7223 */ /* 0x000fe2000001005e */
[----:B------:R-:W-:Y:S01]  /*3fb0*/  FFMA.FTZ R87, R160, R87, R46 ;  /* 0x00000057a0577223 */ /* 0x000fe2000001002e */
[-C--:B------:R-:W-:Y:S01]  /*3fc0*/  FMUL.FTZ R109, R109, R92.reuse ;  /* 0x0000005c6d6d7220 */ /* 0x080fe20000410000 */
[----:B------:R-:W-:Y:S01]  /*3fd0*/  FADD.FTZ R108, R108, -R89 ;  /* 0x800000596c6c7221 */ /* 0x000fe20000010000 */
[----:B------:R-:W-:Y:S01]  /*3fe0*/  FFMA.FTZ R115, R160, R115, R58 ;  /* 0x00000073a0737223 */ /* 0x000fe2000001003a */
[-C--:B------:R-:W-:Y:S01]  /*3ff0*/  FMUL.FTZ R85, R85, R92.reuse ;  /* 0x0000005c55557220 */ /* 0x080fe20000410000 */
[----:B------:R-:W-:Y:S01]  /*4000*/  FADD.FTZ R110, R111, -R110 ;  /* 0x8000006e6f6e7221 */ /* 0x000fe20000010000 */
[----:B------:R-:W-:Y:S01]  /*4010*/  FADD.FTZ R118, R118, -R119 ;  /* 0x8000007776767221 */ /* 0x000fe20000010000 */
[----:B------:R-:W-:Y:S01]  /*4020*/  FADD.FTZ R103, R103, -R94 ;  /* 0x8000005e67677221 */ /* 0x000fe20000010000 */
[----:B------:R-:W-:Y:S01]  /*4030*/  FMUL.FTZ R87, R87, R92 ;  /* 0x0000005c57577220 */ /* 0x000fe20000410000 */
[----:B------:R-:W-:Y:S01]  /*4040*/  FMUL.FTZ R109, R109, UR4 ;  /* 0x000000046d6d7c20 */ /* 0x000fe20008410000 */
[C---:B------:R-:W-:Y:S01]  /*4050*/  FFMA.FTZ R89, R160.reuse, R108, R47 ;  /* 0x0000006ca0597223 */ /* 0x040fe2000001002f */
[----:B------:R-:W-:Y:S01]  /*4060*/  FMUL.FTZ R115, R115, R92 ;  /* 0x0000005c73737220 */ /* 0x000fe20000410000 */
[----:B------:R-:W-:Y:S01]  /*4070*/  FMUL.FTZ R85, R85, UR4 ;  /* 0x0000000455557c20 */ /* 0x000fe20008410000 */
[----:B------:R-:W-:Y:S01]  /*4080*/  LOP3.LUT P6, RZ, R113, 0xff, RZ, 0xc0, !PT ;  /* 0x000000ff71ff7812 */ /* 0x000fe200078cc0ff */
[C---:B------:R-:W-:Y:S01]  /*4090*/  FFMA.FTZ R91, R160.reuse, R110, R57 ;  /* 0x0000006ea05b7223 */ /* 0x040fe20000010039 */
[C---:B------:R-:W-:Y:S01]  /*40a0*/  FFMA.FTZ R93, R160.reuse, R118, R59 ;  /* 0x00000076a05d7223 */ /* 0x040fe2000001003b */
[----:B------:R-:W-:Y:S01]  /*40b0*/  FFMA.FTZ R103, R160, R103, R44 ;  /* 0x00000067a0677223 */ /* 0x000fe2000001002c */
        /* <DEDUP_REMOVED lines=30> */
.L_x_5151:
[----:B------:R-:W0:Y:S01]  /*42a0*/  @P0 LDC.64 R88, c[0x0][0x478] ;  /* 0x00011e00ff580b82 */ /* 0x000e220000000a00 */
[----:B------:R-:W-:-:S04]  /*42b0*/  IMAD.WIDE.U32 R96, R157, 0x10, R96 ;  /* 0x000000109d607825 */ /* 0x000fc800078e0060 */
[----:B0-----:R-:W-:-:S05]  /*42c0*/  @P0 IMAD.WIDE.U32 R88, R157, 0x20, R88 ;  /* 0x000000209d580825 */ /* 0x001fca00078e0058 */
[----:B------:R0:W-:Y:S04]  /*42d0*/  @P0 STG.E.128 desc[UR6][R88.64], R52 ;  /* 0x0000003458000986 */ /* 0x0001e8000c101d06 */
[----:B------:R0:W-:Y:S04]  /*42e0*/  @P0 STG.E.128 desc[UR6][R88.64+0x10], R48 ;  /* 0x0000103058000986 */ /* 0x0001e8000c101d06 */
[----:B------:R0:W-:Y:S01]  /*42f0*/  STG.E.128 desc[UR6][R96.64], R84 ;  /* 0x0000005460007986 */ /* 0x0001e2000c101d06 */
[----:B------:R-:W-:Y:S05]  /*4300*/  BRA `(.L_x_5152) ;  /* 0x00000020002c7947 */ /* 0x000fea0003800000 */
.L_x_5143:
[----:B------:R-:W-:-:S04]  /*4310*/  ISETP.NE.U32.AND P0, PT, RZ, UR14, PT ;  /* 0x0000000eff007c0c */ /* 0x000fc8000bf05070 */
[----:B------:R-:W-:-:S13]  /*4320*/  ISETP.NE.AND.EX P0, PT, RZ, UR15, PT, P0 ;  /* 0x0000000fff007c0c */ /* 0x000fda000bf05300 */
[----:B------:R-:W-:Y:S05]  /*4330*/  @P0 BRA `(.L_x_5153) ;  /* 0x0000000000f80947 */ /* 0x000fea0003800000 */
[-CC-:B------:R-:W-:Y:S01]  /*4340*/  FFMA.FTZ R85, R200, R93.reuse, R94.reuse ;  /* 0x0000005dc8557223 */ /* 0x180fe2000001005e */
[-CC-:B------:R-:W-:Y:S01]  /*4350*/  FFMA.FTZ R193, R193, R93.reuse, R94.reuse ;  /* 0x0000005dc1c17223 */ /* 0x180fe2000001005e */
[-CC-:B------:R-:W-:Y:S01]  /*4360*/  FFMA.FTZ R194, R194, R93.reuse, R94.reuse ;  /* 0x0000005dc2c27223 */ /* 0x180fe2000001005e */
[-CC-:B------:R-:W-:Y:S01]  /*4370*/  FFMA.FTZ R84, R195, R93.reuse, R94.reuse ;  /* 0x0000005dc3547223 */ /* 0x180fe2000001005e */
        /* <DEDUP_REMOVED lines=8> */
[----:B------:R-:W-:Y:S01]  /*4400*/  FMUL.FTZ R89, R160, R89 ;  /* 0x00000059a0597220 */ /* 0x000fe20000410000 */
[----:B------:R-:W-:Y:S01]  /*4410*/  FADD.FTZ R205, R205, -R84 ;  /* 0x80000054cdcd7221 */ /* 0x000fe20000010000 */
[-C--:B------:R-:W-:Y:S01]  /*4420*/  FMUL.FTZ R85, R85, R92.reuse ;  /* 0x0000005c55557220 */ /* 0x080fe20000410000 */
[-C--:B------:R-:W-:Y:S01]  /*4430*/  FMUL.FTZ R87, R87, R92.reuse ;  /* 0x0000005c57577220 */ /* 0x080fe20000410000 */
[-C--:B------:R-:W-:Y:S01]  /*4440*/  FFMA.FTZ R201, R201, R93.reuse, R94 ;  /* 0x0000005dc9c97223 */ /* 0x080fe2000001005e */
[----:B------:R-:W-:Y:S01]  /*4450*/  FADD.FTZ R95, R199, -R202 ;  /* 0x800000cac75f7221 */ /* 0x000fe20000010000 */
        /* <DEDUP_REMOVED lines=44> */
.L_x_5153:
[-CC-:B------:R-:W-:Y:S01]  /*4720*/  FFMA.FTZ R48, R195, R93.reuse, R94.reuse ;  /* 0x0000005dc3307223 */ /* 0x180fe2000001005e */
[-CC-:B------:R-:W-:Y:S01]  /*4730*/  FFMA.FTZ R202, R202, R93.reuse, R94.reuse ;  /* 0x0000005dcaca7223 */ /* 0x180fe2000001005e */
[-CC-:B------:R-:W-:Y:S01]  /*4740*/  FFMA.FTZ R49, R200, R93.reuse, R94.reuse ;  /* 0x0000005dc8317223 */ /* 0x180fe2000001005e */
[-C--:B------:R-:W-:Y:S01]  /*4750*/  FFMA.FTZ R201, R201, R93.reuse, R94 ;  /* 0x0000005dc9c97223 */ /* 0x080fe2000001005e */
[----:B------:R-:W-:Y:S01]  /*4760*/  FADD.FTZ R55, R205, -R48 ;  /* 0x80000030cd377221 */ /* 0x000fe20000010000 */
[----:B------:R-:W-:Y:S01]  /*4770*/  FADD.FTZ R199, R199, -R202 ;  /* 0x800000cac7c77221 */ /* 0x000fe20000010000 */
[-CC-:B------:R-:W-:Y:S01]  /*4780*/  FFMA.FTZ R48, R203, R93.reuse, R94.reuse ;  /* 0x0000005dcb307223 */ /* 0x180fe2000001005e */
[----:B------:R-:W-:Y:S01]  /*4790*/  FADD.FTZ R53, R198, -R49 ;  /* 0x80000031c6357221 */ /* 0x000fe20000010000 */
[----:B------:R-:W-:Y:S01]  /*47a0*/  FFMA.FTZ R49, R0, R93, R94 ;  /* 0x0000005d00317223 */ /* 0x000fe2000001005e */
[C---:B------:R-:W-:Y:S01]  /*47b0*/  FMUL.FTZ R50, R160.reuse, R199 ;  /* 0x000000c7a0327220 */ /* 0x040fe20000410000 */
[----:B------:R-:W-:Y:S01]  /*47c0*/  FADD.FTZ R51, R207, -R48 ;  /* 0x80000030cf337221 */ /* 0x000fe20000010000 */
[----:B------:R-:W-:Y:S01]  /*47d0*/  FMUL.FTZ R48, R160, R53 ;  /* 0x00000035a0307220 */ /* 0x000fe20000410000 */
[----:B------:R-:W-:Y:S01]  /*47e0*/  FADD.FTZ R85, R196, -R49 ;  /* 0x80000031c4557221 */ /* 0x000fe20000010000 */
[-C--:B------:R-:W-:Y:S01]  /*47f0*/  FMUL.FTZ R49, R50, R92.reuse ;  /* 0x0000005c32317220 */ /* 0x080fe20000410000 */
[----:B------:R-:W-:Y:S01]  /*4800*/  FMUL.FTZ R51, R160, R51 ;  /* 0x00000033a0337220 */ /* 0x000fe20000410000 */
[----:B-----5:R-:W-:Y:S01]  /*4810*/  LOP3.LUT P6, RZ, R127, 0xff0000, RZ, 0xc0, !PT ;  /* 0x00ff00007fff7812 */ /* 0x020fe200078cc0ff */
[----:B------:R-:W-:Y:S01]  /*4820*/  FADD.FTZ R201, R206, -R201 ;  /* 0x800000c9cec97221 */ /* 0x000fe20000010000 */
[----:B------:R-:W-:Y:S01]  /*4830*/  FMUL.FTZ R49, R49, UR4 ;  /* 0x0000000431317c20 */ /* 0x000fe20008410000 */
[-C--:B------:R-:W-:Y:S01]  /*4840*/  FMUL.FTZ R52, R51, R92.reuse ;  /* 0x0000005c33347220 */ /* 0x080fe20000410000 */
[----:B------:R-:W-:Y:S01]  /*4850*/  ISETP.GE.U32.AND P2, PT, R126, RZ, PT ;  /* 0x000000ff7e00720c */ /* 0x000fe20003f46070 */
[-CC-:B------:R-:W-:Y:S01]  /*4860*/  FFMA.FTZ R193, R193, R93.reuse, R94.reuse ;  /* 0x0000005dc1c17223 */ /* 0x180fe2000001005e */
[----:B------:R-:W-:Y:S01]  /*4870*/  FFMA.FTZ R194, R194, R93, R94 ;  /* 0x0000005dc2c27223 */ /* 0x000fe2000001005e */
[-C--:B------:R-:W-:Y:S01]  /*4880*/  FMUL.FTZ R0, R48, R92.reuse ;  /* 0x0000005c30007220 */ /* 0x080fe20000410000 */
[----:B------:R-:W-:Y:S01]  /*4890*/  FMUL.FTZ R52, R52, UR4 ;  /* 0x0000000434347c20 */ /* 0x000fe20008410000 */
[----:B------:R-:W-:Y:S01]  /*48a0*/  FSEL R95, R49, RZ, P6 ;  /* 0x000000ff315f7208 */ /* 0x000fe20003000000 */
[----:B------:R-:W-:Y:S01]  /*48b0*/  FMUL.FTZ R49, R160, R201 ;  /* 0x000000c9a0317220 */ /* 0x000fe20000410000 */
[----:B------:R-:W-:Y:S01]  /*48c0*/  ISETP.GE.U32.AND.EX P2, PT, R127, 0x1000000, PT, P2 ;  /* 0x010000007f00780c */ /* 0x000fe20003f46120 */
[----:B------:R-:W-:Y:S01]  /*48d0*/  FADD.FTZ R193, R204, -R193 ;  /* 0x800000c1ccc17221 */ /* 0x000fe20000010000 */
[----:B------:R-:W-:Y:S01]  /*48e0*/  FADD.FTZ R197, R197, -R194 ;  /* 0x800000c2c5c57221 */ /* 0x000fe20000010000 */
[----:B------:R-:W-:Y:S01]  /*48f0*/  FMUL.FTZ R0, R0, UR4 ;  /* 0x0000000400007c20 */ /* 0x000fe20008410000 */
[----:B------:R-:W-:Y:S01]  /*4900*/  LOP3.LUT P5, RZ, R127, 0xff, RZ, 0xc0, !PT ;  /* 0x000000ff7fff7812 */ /* 0x000fe200078ac0ff */
[-C--:B------:R-:W-:Y:S01]  /*4910*/  FMUL.FTZ R87, R49, R92.reuse ;  /* 0x0000005c31577220 */ /* 0x080fe20000410000 */
[----:B------:R-:W-:Y:S01]  /*4920*/  FSEL R96, R52, RZ, P2 ;  /* 0x000000ff34607208 */ /* 0x000fe20001000000 */
[C---:B------:R-:W-:Y:S01]  /*4930*/  FMUL.FTZ R53, R160.reuse, R193 ;  /* 0x000000c1a0357220 */ /* 0x040fe20000410000 */
[C---:B------:R-:W-:Y:S01]  /*4940*/  FMUL.FTZ R54, R160.reuse, R197 ;  /* 0x000000c5a0367220 */ /* 0x040fe20000410000 */
[C---:B------:R-:W-:Y:S01]  /*4950*/  FMUL.FTZ R55, R160.reuse, R55 ;  /* 0x00000037a0377220 */ /* 0x040fe20000410000 */
[----:B------:R-:W-:Y:S01]  /*4960*/  FMUL.FTZ R52, R160, R85 ;  /* 0x00000055a0347220 */ /* 0x000fe20000410000 */
        /* <DEDUP_REMOVED lines=24> */
.L_x_5154:
        /* <DEDUP_REMOVED lines=18> */
[----:B------:R-:W-:Y:S01]  /*4c10*/  FADD.FTZ R185, R185, -R48 ;  /* 0x80000030b9b97221 */ /* 0x000fe20000010000 */
[----:B------:R-:W-:Y:S01]  /*4c20*/  FMUL.FTZ R48, R160, R177 ;  /* 0x000000b1a0307220 */ /* 0x000fe20000410000 */
        /* <DEDUP_REMOVED lines=9> */
[-C--:B------:R-:W-:Y:S01]  /*4cc0*/  FMUL.FTZ R0, R48, R92.reuse ;  /* 0x0000005c30007220 */ /* 0x080fe20000410000 */
[----:B------:R-:W-:Y:S01]  /*4cd0*/  FMUL.FTZ R52, R52, UR4 ;  /* 0x0000000434347c20 */ /* 0x000fe20008410000 */
[----:B------:R-:W-:Y:S01]  /*4ce0*/  FSEL R95, R49, RZ, P6 ;  /* 0x000000ff315f7208 */ /* 0x000fe20003000000 */
[----:B------:R-:W-:Y:S01]  /*4cf0*/  FMUL.FTZ R49, R160, R185 ;  /* 0x000000b9a0317220 */ /* 0x000fe20000410000 */
[----:B------:R-:W-:Y:S01]  /*4d00*/  ISETP.GE.U32.AND.EX P2, PT, R123, 0x1000000, PT, P2 ;  /* 0x010000007b00780c */ /* 0x000fe20003f46120 */
[----:B------:R-:W-:Y:S01]  /*4d10*/  FADD.FTZ R53, R179, -R172 ;  /* 0x800000acb3357221 */ /* 0x000fe20000010000 */
        /* <DEDUP_REMOVED lines=35> */
.L_x_5155:
        /* <DEDUP_REMOVED lines=61> */
.L_x_5156:
        /* <DEDUP_REMOVED lines=19> */
[C---:B------:R-:W-:Y:S01]  /*5450*/  FMUL.FTZ R51, R160.reuse, R51 ;  /* 0x00000033a0337220 */ /* 0x040fe20000410000 */
[C---:B------:R-:W-:Y:S01]  /*5460*/  FMUL.FTZ R50, R160.reuse, R163 ;  /* 0x000000a3a0327220 */ /* 0x040fe20000410000 */
[--C-:B------:R-:W-:Y:S01]  /*5470*/  FFMA.FTZ R165, R165, R93, R94.reuse ;  /* 0x0000005da5a57223 */ /* 0x100fe2000001005e */
[----:B------:R-:W-:Y:S01]  /*5480*/  FMUL.FTZ R48, R160, R131 ;  /* 0x00000083a0307220 */ /* 0x000fe20000410000 */
[-C--:B------:R-:W-:Y:S01]  /*5490*/  FMUL.FTZ R52, R51, R92.reuse ;  /* 0x0000005c33347220 */ /* 0x080fe20000410000 */
[-C--:B------:R-:W-:Y:S01]  /*54a0*/  FMUL.FTZ R49, R50, R92.reuse ;  /* 0x0000005c32317220 */ /* 0x080fe20000410000 */
[----:B------:R-:W-:Y:S01]  /*54b0*/  LOP3.LUT P6, RZ, R117, 0xff0000, RZ, 0xc0, !PT ;  /* 0x00ff000075ff7812 */ /* 0x000fe200078cc0ff */
[----:B------:R-:W-:Y:S01]  /*54c0*/  FADD.FTZ R165, R166, -R165 ;  /* 0x800000a5a6a57221 */ /* 0x000fe20000010000 */
[----:B------:R-:W-:Y:S01]  /*54d0*/  ISETP.GE.U32.AND P2, PT, R116, RZ, PT ;  /* 0x000000ff7400720c */ /* 0x000fe20003f46070 */
[----:B------:R-:W-:Y:S01]  /*54e0*/  FMUL.FTZ R49, R49, UR4 ;  /* 0x0000000431317c20 */ /* 0x000fe20008410000 */
[----:B------:R-:W-:Y:S01]  /*54f0*/  FFMA.FTZ R125, R125, R93, R94 ;  /* 0x0000005d7d7d7223 */ /* 0x000fe2000001005e */
[-C--:B------:R-:W-:Y:S01]  /*5500*/  FMUL.FTZ R0, R48, R92.reuse ;  /* 0x0000005c30007220 */ /* 0x080fe20000410000 */
[----:B------:R-:W-:Y:S01]  /*5510*/  FMUL.FTZ R52, R52, UR4 ;  /* 0x0000000434347c20 */ /* 0x000fe20008410000 */
[----:B------:R-:W-:Y:S01]  /*5520*/  ISETP.GE.U32.AND.EX P2, PT, R117, 0x1000000, PT, P2 ;  /* 0x010000007500780c */ /* 0x000fe20003f46120 */
[----:B------:R-:W-:Y:S01]  /*5530*/  FADD.FTZ R125, R162, -R125 ;  /* 0x8000007da27d7221 */ /* 0x000fe20000010000 */
[----:B------:R-:W-:Y:S01]  /*5540*/  FSEL R95, R49, RZ, P6 ;  /* 0x000000ff315f7208 */ /* 0x000fe20003000000 */
[----:B------:R-:W-:Y:S01]  /*5550*/  FMUL.FTZ R49, R160, R165 ;  /* 0x000000a5a0317220 */ /* 0x000fe20000410000 */
[----:B------:R-:W-:Y:S01]  /*5560*/  FMUL.FTZ R0, R0, UR4 ;  /* 0x0000000400007c20 */ /* 0x000fe20008410000 */
[----:B------:R-:W-:Y:S01]  /*5570*/  LOP3.LUT P5, RZ, R117, 0xff, RZ, 0xc0, !PT ;  /* 0x000000ff75ff7812 */ /* 0x000fe200078ac0ff */
[----:B------:R-:W-:Y:S01]  /*5580*/  FMUL.FTZ R54, R160, R55 ;  /* 0x00000037a0367220 */ /* 0x000fe20000410000 */
[----:B------:R-:W-:Y:S01]  /*5590*/  FSEL R98, R52, RZ, P2 ;  /* 0x000000ff34627208 */ /* 0x000fe20001000000 */
[-C--:B------:R-:W-:Y:S01]  /*55a0*/  FMUL.FTZ R87, R49, R92.reuse ;  /* 0x0000005c31577220 */ /* 0x080fe20000410000 */
        /* <DEDUP_REMOVED lines=28> */
.L_x_5157:
[-CC-:B------:R-:W-:Y:S01]  /*5770*/  FFMA.FTZ R0, R121, R93.reuse, R94.reuse ;  /* 0x0000005d79007223 */ /* 0x180fe2000001005e */
[-CC-:B------:R-:W-:Y:S01]  /*5780*/  FFMA.FTZ R164, R164, R93.reuse, R94.reuse ;  /* 0x0000005da4a47223 */ /* 0x180fe2000001005e */
[-CC-:B0-----:R-:W-:Y:S01]  /*5790*/  FFMA.FTZ R85, R124, R93.reuse, R94.reuse ;  /* 0x0000005d7c557223 */ /* 0x181fe2000001005e */
[-C--:B------:R-:W-:Y:S01]  /*57a0*/  FFMA.FTZ R125, R125, R93.reuse, R94 ;  /* 0x0000005d7d7d7223 */ /* 0x080fe2000001005e */
[----:B------:R-:W-:Y:S01]  /*57b0*/  FADD.FTZ R129, R129, -R0 ;  /* 0x8000000081817221 */ /* 0x000fe20000010000 */
[----:B------:R-:W-:Y:S01]  /*57c0*/  FADD.FTZ R131, R131, -R164 ;  /* 0x800000a483837221 */ /* 0x000fe20000010000 */
[----:B------:R-:W-:Y:S01]  /*57d0*/  FFMA.FTZ R0, R167, R93, R94 ;  /* 0x0000005da7007223 */ /* 0x000fe2000001005e */
[----:B------:R-:W-:Y:S01]  /*57e0*/  FADD.FTZ R87, R130, -R85 ;  /* 0x8000005582577221 */ /* 0x000fe20000010000 */
[C---:B------:R-:W-:Y:S01]  /*57f0*/  FMUL.FTZ R129, R160.reuse, R129 ;  /* 0x00000081a0817220 */ /* 0x040fe20000410000 */
[----:B------:R-:W-:Y:S01]  /*5800*/  FMUL.FTZ R131, R160, R131 ;  /* 0x00000083a0837220 */ /* 0x000fe20000410000 */
[----:B------:R-:W-:Y:S01]  /*5810*/  FADD.FTZ R163, R163, -R0 ;  /* 0x80000000a3a37221 */ /* 0x000fe20000010000 */
[-CC-:B------:R-:W-:Y:S01]  /*5820*/  FFMA.FTZ R165, R165, R93.reuse, R94.reuse ;  /* 0x0000005da5a57223 */ /* 0x180fe2000001005e */
[-CC-:B------:R-:W-:Y:S01]  /*5830*/  FFMA.FTZ R168, R168, R93.reuse, R94.reuse ;  /* 0x0000005da8a87223 */ /* 0x180fe2000001005e */
[----:B------:R-:W-:Y:S01]  /*5840*/  FFMA.FTZ R85, R120, R93, R94 ;  /* 0x0000005d78557223 */ /* 0x000fe2000001005e */
[C---:B------:R-:W-:Y:S01]  /*5850*/  FMUL.FTZ R87, R160.reuse, R87 ;  /* 0x00000057a0577220 */ /* 0x040fe20000410000 */
[-C--:B------:R-:W-:Y:S01]  /*5860*/  FMUL.FTZ R131, R131, R92.reuse ;  /* 0x0000005c83837220 */ /* 0x080fe20000410000 */
[-C--:B------:R-:W-:Y:S01]  /*5870*/  FMUL.FTZ R129, R129, R92.reuse ;  /* 0x0000005c81817220 */ /* 0x080fe20000410000 */
[----:B------:R-:W-:Y:S01]  /*5880*/  FMUL.FTZ R163, R160, R163 ;  /* 0x000000a3a0a37220 */ /* 0x000fe20000410000 */
[----:B------:R-:W-:Y:S01]  /*5890*/  FADD.FTZ R125, R162, -R125 ;  /* 0x8000007da27d7221 */ /* 0x000fe20000010000 */
[----:B------:R-:W-:Y:S01]  /*58a0*/  FADD.FTZ R165, R166, -R165 ;  /* 0x800000a5a6a57221 */ /* 0x000fe20000010000 */
[----:B------:R-:W-:Y:S01]  /*58b0*/  FADD.FTZ R169, R169, -R168 ;  /* 0x800000a8a9a97221 */ /* 0x000fe20000010000 */
[----:B------:R-:W-:Y:S01]  /*58c0*/  FADD.FTZ R85, R128, -R85 ;  /* 0x8000005580557221 */ /* 0x000fe20000010000 */
[-C--:B------:R-:W-:Y:S01]  /*58d0*/  FMUL.FTZ R87, R87, R92.reuse ;  /* 0x0000005c57577220 */ /* 0x080fe20000410000 */
[----:B------:R-:W-:Y:S01]  /*58e0*/  FMUL.FTZ R131, R131, UR4 ;  /* 0x0000000483837c20 */ /* 0x000fe20008410000 */
        /* <DEDUP_REMOVED lines=9> */
[C---:B------:R-:W-:Y:S01]  /*5980*/  LOP3.LUT P5, RZ, R116.reuse, 0xff0000, RZ, 0xc0, !PT ;  /* 0x00ff000074ff7812 */ /* 0x040fe200078ac0ff */
[----:B------:R-:W-:Y:S01]  /*5990*/  FMUL.FTZ R163, R163, UR4 ;  /* 0x00000004a3a37c20 */ /* 0x000fe20008410000 */
[----:B------:R-:W-:Y:S01]  /*59a0*/  FSEL R86, R131, RZ, P6 ;  /* 0x000000ff83567208 */ /* 0x000fe20003000000 */
        /* <DEDUP_REMOVED lines=25> */
.L_x_5158:
        /* <DEDUP_REMOVED lines=19> */
[-C--:B------:R-:W-:Y:S01]  /*5c70*/  FMUL.FTZ R84, R48, R92.reuse ;  /* 0x0000005c30547220 */ /* 0x080fe20000410000 */
[-CC-:B------:R-:W-:Y:S01]  /*5c80*/  FFMA.FTZ R119, R119, R93.reuse, R94.reuse ;  /* 0x0000005d77777223 */ /* 0x180fe2000001005e */
[----:B------:R-:W-:Y:S01]  /*5c90*/  FADD.FTZ R51, R108, -R51 ;  /* 0x800000336c337221 */ /* 0x000fe20000010000 */
[----:B------:R-:W-:Y:S01]  /*5ca0*/  FFMA.FTZ R94, R100, R93, R94 ;  /* 0x0000005d645e7223 */ /* 0x000fe2000001005e */
[----:B------:R-:W-:Y:S01]  /*5cb0*/  FADD.FTZ R53, R105, -R0 ;  /* 0x8000000069357221 */ /* 0x000fe20000010000 */
[-C--:B------:R-:W-:Y:S01]  /*5cc0*/  FMUL.FTZ R85, R49, R92.reuse ;  /* 0x0000005c31557220 */ /* 0x080fe20000410000 */
[-C--:B------:R-:W-:Y:S01]  /*5cd0*/  FMUL.FTZ R0, R54, R92.reuse ;  /* 0x0000005c36007220 */ /* 0x080fe20000410000 */
[----:B------:R-:W-:Y:S01]  /*5ce0*/  FMUL.FTZ R84, R84, UR4 ;  /* 0x0000000454547c20 */ /* 0x000fe20008410000 */
[----:B------:R-:W-:Y:S01]  /*5cf0*/  LOP3.LUT P2, RZ, R113, 0xff, RZ, 0xc0, !PT ;  /* 0x000000ff71ff7812 */ /* 0x000fe2000784c0ff */
[----:B------:R-:W-:Y:S01]  /*5d00*/  FADD.FTZ R115, R114, -R115 ;  /* 0x8000007372737221 */ /* 0x000fe20000010000 */
[----:B------:R-:W-:Y:S01]  /*5d10*/  FADD.FTZ R119, R118, -R119 ;  /* 0x8000007776777221 */ /* 0x000fe20000010000 */
[----:B------:R-:W-:Y:S01]  /*5d20*/  FMUL.FTZ R55, R160, R51 ;  /* 0x00000033a0377220 */ /* 0x000fe20000410000 */
[----:B------:R-:W-:Y:S01]  /*5d30*/  FADD.FTZ R103, R103, -R94 ;  /* 0x8000005e67677221 */ /* 0x000fe20000010000 */
[----:B------:R-:W-:Y:S01]  /*5d40*/  FMUL.FTZ R85, R85, UR4 ;  /* 0x0000000455557c20 */ /* 0x000fe20008410000 */
[----:B------:R-:W-:Y:S01]  /*5d50*/  LOP3.LUT P6, RZ, R113, 0xff00, RZ, 0xc0, !PT ;  /* 0x0000ff0071ff7812 */ /* 0x000fe200078cc0ff */
[----:B------:R-:W-:Y:S01]  /*5d60*/  FMUL.FTZ R0, R0, UR4 ;  /* 0x0000000400007c20 */ /* 0x000fe20008410000 */
[----:B------:R-:W-:Y:S01]  /*5d70*/  LOP3.LUT P5, RZ, R112, 0xff0000, RZ, 0xc0, !PT ;  /* 0x00ff000070ff7812 */ /* 0x000fe200078ac0ff */
[----:B------:R-:W-:Y:S01]  /*5d80*/  FMUL.FTZ R53, R160, R53 ;  /* 0x00000035a0357220 */ /* 0x000fe20000410000 */
[----:B------:R-:W-:Y:S01]  /*5d90*/  FSEL R86, R84, RZ, P2 ;  /* 0x000000ff54567208 */ /* 0x000fe20001000000 */
[C---:B------:R-:W-:Y:S01]  /*5da0*/  FMUL.FTZ R50, R160.reuse, R115 ;  /* 0x00000073a0327220 */ /* 0x040fe20000410000 */
[C---:B------:R-:W-:Y:S01]  /*5db0*/  FMUL.FTZ R51, R160.reuse, R119 ;  /* 0x00000077a0337220 */ /* 0x040fe20000410000 */
[-C--:B------:R-:W-:Y:S01]  /*5dc0*/  FMUL.FTZ R84, R55, R92.reuse ;  /* 0x0000005c37547220 */ /* 0x080fe20000410000 */
[----:B------:R-:W-:Y:S01]  /*5dd0*/  FMUL.FTZ R52, R160, R103 ;  /* 0x00000067a0347220 */ /* 0x000fe20000410000 */
        /* <DEDUP_REMOVED lines=27> */
.L_x_5159:
[-CC-:B0-----:R-:W-:Y:S01]  /*5f90*/  FFMA.FTZ R84, R107, R93.reuse, R94.reuse ;  /* 0x0000005d6b547223 */ /* 0x181fe2000001005e */
[-CC-:B------:R-:W-:Y:S01]  /*5fa0*/  FFMA.FTZ R0, R101, R93.reuse, R94.reuse ;  /* 0x0000005d65007223 */ /* 0x180fe2000001005e */
[-CC-:B------:R-:W-:Y:S01]  /*5fb0*/  FFMA.FTZ R85, R102, R93.reuse, R94.reuse ;  /* 0x0000005d66557223 */ /* 0x180fe2000001005e */
[-C--:B------:R-:W-:Y:S01]  /*5fc0*/  FFMA.FTZ R115, R115, R93.reuse, R94 ;  /* 0x0000005d73737223 */ /* 0x080fe2000001005e */
[----:B------:R-:W-:Y:S01]  /*5fd0*/  FADD.FTZ R109, R109, -R84 ;  /* 0x800000546d6d7221 */ /* 0x000fe20000010000 */
[----:B------:R-:W-:Y:S01]  /*5fe0*/  FADD.FTZ R105, R105, -R0 ;  /* 0x8000000069697221 */ /* 0x000fe20000010000 */
[-CC-:B------:R-:W-:Y:S01]  /*5ff0*/  FFMA.FTZ R87, R104, R93.reuse, R94.reuse ;  /* 0x0000005d68577223 */ /* 0x180fe2000001005e */
[--C-:B------:R-:W-:Y:S01]  /*6000*/  FFMA.FTZ R110, R110, R93, R94.reuse ;  /* 0x0000005d6e6e7223 */ /* 0x100fe2000001005e */
[----:B------:R-:W-:Y:S01]  /*6010*/  FMUL.FTZ R109, R160, R109 ;  /* 0x0000006da06d7220 */ /* 0x000fe20000410000 */
[--C-:B------:R-:W-:Y:S01]  /*6020*/  FFMA.FTZ R119, R119, R93, R94.reuse ;  /* 0x0000005d77777223 */ /* 0x100fe2000001005e */
[----:B------:R-:W-:Y:S01]  /*6030*/  FADD.FTZ R85, R106, -R85 ;  /* 0x800000556a557221 */ /* 0x000fe20000010000 */
[----:B------:R-:W-:Y:S01]  /*6040*/  FADD.FTZ R115, R114, -R115 ;  /* 0x8000007372737221 */ /* 0x000fe20000010000 */
[----:B------:R-:W-:Y:S01]  /*6050*/  FMUL.FTZ R105, R160, R105 ;  /* 0x00000069a0697220 */ /* 0x000fe20000410000 */
[----:B------:R-:W-:Y:S01]  /*6060*/  FFMA.FTZ R94, R100, R93, R94 ;  /* 0x0000005d645e7223 */ /* 0x000fe2000001005e */
[-C--:B------:R-:W-:Y:S01]  /*6070*/  FMUL.FTZ R109, R109, R92.reuse ;  /* 0x0000005c6d6d7220 */ /* 0x080fe20000410000 */
[C---:B------:R-:W-:Y:S01]  /*6080*/  FMUL.FTZ R85, R160.reuse, R85 ;  /* 0x00000055a0557220 */ /* 0x040fe20000410000 */
[----:B------:R-:W-:Y:S01]  /*6090*/  FMUL.FTZ R115, R160, R115 ;  /* 0x00000073a0737220 */ /* 0x000fe20000410000 */
[-C--:B------:R-:W-:Y:S01]  /*60a0*/  FMUL.FTZ R105, R105, R92.reuse ;  /* 0x0000005c69697220 */ /* 0x080fe20000410000 */
[----:B------:R-:W-:Y:S01]  /*60b0*/  FADD.FTZ R87, R108, -R87 ;  /* 0x800000576c577221 */ /* 0x000fe20000010000 */
[----:B------:R-:W-:Y:S01]  /*60c0*/  FADD.FTZ R111, R111, -R110 ;  /* 0x8000006e6f6f7221 */ /* 0x000fe20000010000 */
[----:B------:R-:W-:Y:S01]  /*60d0*/  FADD.FTZ R119, R118, -R119 ;  /* 0x8000007776777221 */ /* 0x000fe20000010000 */
[----:B------:R-:W-:Y:S01]  /*60e0*/  FADD.FTZ R103, R103, -R94 ;  /* 0x8000005e67677221 */ /* 0x000fe20000010000 */
[----:B------:R-:W-:Y:S01]  /*60f0*/  FMUL.FTZ R109, R109, UR4 ;  /* 0x000000046d6d7c20 */ /* 0x000fe20008410000 */
[-C--:B------:R-:W-:Y:S01]  /*6100*/  FMUL.FTZ R85, R85, R92.reuse ;  /* 0x0000005c55557220 */ /* 0x080fe20000410000 */
[-C--:B------:R-:W-:Y:S01]  /*6110*/  FMUL.FTZ R115, R115, R92.reuse ;  /* 0x0000005c73737220 */ /* 0x080fe20000410000 */
[----:B------:R-:W-:Y:S01]  /*6120*/  FMUL.FTZ R105, R105, UR4 ;  /* 0x0000000469697c20 */ /* 0x000fe20008410000 */
[----:B------:R-:W-:Y:S01]  /*6130*/  LOP3.LUT P6, RZ, R113, 0xff, RZ, 0xc0, !PT ;  /* 0x000000ff71ff7812 */ /* 0x000fe200078cc0ff */
[C---:B------:R-:W-:Y:S01]  /*6140*/  FMUL.FTZ R87, R160.reuse, R87 ;  /* 0x00000057a0577220 */ /* 0x040fe20000410000 */
[C---:B------:R-:W-:Y:S01]  /*6150*/  FMUL.FTZ R111, R160.reuse, R111 ;  /* 0x0000006fa06f7220 */ /* 0x040fe20000410000 */
[C---:B------:R-:W-:Y:S01]  /*6160*/  FMUL.FTZ R119, R160.reuse, R119 ;  /* 0x00000077a0777220 */ /* 0x040fe20000410000 */
[----:B------:R-:W-:Y:S01]  /*6170*/  FMUL.FTZ R103, R160, R103 ;  /* 0x00000067a0677220 */ /* 0x000fe20000410000 */
[C---:B------:R-:W-:Y:S01]  /*6180*/  LOP3.LUT P2, RZ, R112.reuse, 0xff00, RZ, 0xc0, !PT ;  /* 0x0000ff0070ff7812 */ /* 0x040fe2000784c0ff */
[----:B------:R-:W-:Y:S01]  /*6190*/  FMUL.FTZ R85, R85, UR4 ;  /* 0x0000000455557c20 */ /* 0x000fe20008410000 */
[----:B------:R-:W-:Y:S01]  /*61a0*/  FSEL R86, R109, RZ, P6 ;  /* 0x000000ff6d567208 */ /* 0x000fe20003000000 */
[----:B------:R-:W-:Y:S01]  /*61b0*/  FMUL.FTZ R115, R115, UR4 ;  /* 0x0000000473737c20 */ /* 0x000fe20008410000 */
[-C--:B------:R-:W-:Y:S01]  /*61c0*/  FMUL.FTZ R87, R87, R92.reuse ;  /* 0x0000005c57577220 */ /* 0x080fe20000410000 */
[-C--:B------:R-:W-:Y:S01]  /*61d0*/  FMUL.FTZ R111, R111, R92.reuse ;  /* 0x0000005c6f6f7220 */ /* 0x080fe20000410000 */
[-C--:B------:R-:W-:Y:S01]  /*61e0*/  FMUL.FTZ R119, R119, R92.reuse ;  /* 0x0000005c77777220 */ /* 0x080fe20000410000 */
[----:B------:R-:W-:Y:S01]  /*61f0*/  FMUL.FTZ R103, R103, R92 ;  /* 0x0000005c67677220 */ /* 0x000fe20000410000 */
[C---:B------:R-:W-:Y:S01]  /*6200*/  LOP3.LUT P5, RZ, R112.reuse, 0xff0000, RZ, 0xc0, !PT ;  /* 0x00ff000070ff7812 */ /* 0x040fe200078ac0ff */
[----:B------:R-:W-:Y:S01]  /*6210*/  FMUL.FTZ R87, R87, UR4 ;  /* 0x0000000457577c20 */ /* 0x000fe20008410000 */
[----:B------:R-:W-:Y:S01]  /*6220*/  FSEL R105, R105, RZ, P2 ;  /* 0x000000ff69697208 */ /* 0x000fe20001000000 */
[----:B------:R-:W-:Y:S01]  /*6230*/  FMUL.FTZ R119, R119, UR4 ;  /* 0x0000000477777c20 */ /* 0x000fe20008410000 */
[----:B------:R-:W-:Y:S01]  /*6240*/  LOP3.LUT P6, RZ, R113, 0xff0000, RZ, 0xc0, !PT ;  /* 0x00ff000071ff7812 */ /* 0x000fe200078cc0ff */
[----:B------:R-:W-:Y:S01]  /*6250*/  FMUL.FTZ R111, R111, UR4 ;  /* 0x000000046f6f7c20 */ /* 0x000fe20008410000 */
[----:B------:R-:W-:Y:S01]  /*6260*/  ISETP.GE.U32.AND P2, PT, R112, RZ, PT ;  /* 0x000000ff7000720c */ /* 0x000fe20003f46070 */
[----:B------:R-:W-:Y:S01]  /*6270*/  FMUL.FTZ R103, R103, UR4 ;  /* 0x0000000467677c20 */ /* 0x000fe20008410000 */
[----:B------:R-:W-:-:S02]  /*6280*/  FSEL R85, R85, RZ, P5 ;  /* 0x000000ff55557208 */ /* 0x000fc40002800000 */
[----:B------:R-:W-:Y:S02]  /*6290*/  FSEL R115, R115, RZ, P6 ;  /* 0x000000ff73737208 */ /* 0x000fe40003000000 */
[C---:B------:R-:W-:Y:S02]  /*62a0*/  LOP3.LUT P4, RZ, R112.reuse, 0xff000000, RZ, 0xc0, !PT ;  /* 0xff00000070ff7812 */ /* 0x040fe4000788c0ff */
[C---:B------:R-:W-:Y:S02]  /*62b0*/  LOP3.LUT P5, RZ, R113.reuse, 0xff00, RZ, 0xc0, !PT ;  /* 0x0000ff0071ff7812 */ /* 0x040fe400078ac0ff */
[----:B------:R-:W-:Y:S02]  /*62c0*/  ISETP.GE.U32.AND.EX P2, PT, R113, 0x1000000, PT, P2 ;  /* 0x010000007100780c */ /* 0x000fe40003f46120 */
[----:B------:R-:W-:Y:S02]  /*62d0*/  LOP3.LUT P6, RZ, R112, 0xff, RZ, 0xc0, !PT ;  /* 0x000000ff70ff7812 */ /* 0x000fe400078cc0ff */
        /* <DEDUP_REMOVED lines=8> */
.L_x_5160:
[----:B------:R-:W0:Y:S01]  /*6360*/  @P0 LDC.64 R88, c[0x0][0x478] ;  /* 0x00011e00ff580b82 */ /* 0x000e220000000a00 */
[----:B------:R-:W-:-:S04]  /*6370*/  IMAD.WIDE.U32 R96, R157, 0x10, R96 ;  /* 0x000000109d607825 */ /* 0x000fc800078e0060 */
[----:B0-----:R-:W-:-:S05]  /*6380*/  @P0 IMAD.WIDE.U32 R88, R157, 0x20, R88 ;  /* 0x000000209d580825 */ /* 0x001fca00078e0058 */
[----:B------:R1:W-:Y:S04]  /*6390*/  @P0 STG.E.128 desc[UR6][R88.64], R52 ;  /* 0x0000003458000986 */ /* 0x0003e8000c101d06 */
[----:B------:R1:W-:Y:S04]  /*63a0*/  @P0 STG.E.128 desc[UR6][R88.64+0x10], R48 ;  /* 0x0000103058000986 */ /* 0x0003e8000c101d06 */
[----:B------:R1:W-:Y:S02]  /*63b0*/  STG.E.128 desc[UR6][R96.64], R84 ;  /* 0x0000005460007986 */ /* 0x0003e4000c101d06 */
.L_x_5152:
[----:B01----:R-:W0:Y:S01]  /*63c0*/  LDC.64 R84, c[0x0][0x380] ;  /* 0x0000e000ff547b82 */ /* 0x003e220000000a00 */
        /* <DEDUP_REMOVED lines=67> */
.L_x_5142:
[----:B------:R-:W1:Y:S01]  /*6800*/  S2R R6, SR_TID.X ;  /* 0x0000000000067919 */ /* 0x000e620000002100 */
[----:B------:R-:W2:Y:S08]  /*6810*/  LDC R0, c[0x0][0x388] ;  /* 0x0000e200ff007b82 */ /* 0x000eb00000000800 */
[----:B------:R-:W3:Y:S08]  /*6820*/  LDC.64 R2, c[0x0][0x440] ;  /* 0x00011000ff027b82 */ /* 0x000ef00000000a00 */
[----:B------:R-:W4:Y:S01]  /*6830*/  LDC.64 R4, c[0x0][0x448] ;  /* 0x00011200ff047b82 */ /* 0x000f220000000a00 */
[----:B--2---:R-:W-:-:S05]  /*6840*/  IMAD R0, R0, UR5, RZ ;  /* 0x0000000500007c24 */ /* 0x004fca000f8e02ff */
[----:B-1----:R-:W-:-:S05]  /*6850*/  LEA.HI R7, R0, R6, RZ, 0x1d ;  /* 0x0000000600077211 */ /* 0x002fca00078fe8ff */
[----:B---3--:R-:W-:-:S04]  /*6860*/  IMAD.WIDE.U32 R2, R7, 0x20, R2 ;  /* 0x0000002007027825 */ /* 0x008fc800078e0002 */
[----:B----4-:R-:W-:Y:S01]  /*6870*/  IMAD.WIDE.U32 R4, R7, 0x20, R4 ;  /* 0x0000002007047825 */ /* 0x010fe200078e0004 */
[----:B0-----:R-:W-:Y:S04]  /*6880*/  STG.E.128 desc[UR6][R2.64], R48 ;  /* 0x0000003002007986 */ /* 0x001fe8000c101d06 */
        /* <DEDUP_REMOVED lines=16> */
.L_x_5162:
        /* <DEDUP_REMOVED lines=15> */
.L_x_15647:


//--------------------- .text._ZN10layer_norm22ln_bwd_finalize_kernelINS_22Kernel_traits_finalizeILj8192E13__nv_bfloat16S2_fS2_fjLb0ELj1024ELj4ENS_18Kernel_traits_baseILj8192ES2_S2_fS2_fjLj1024EEEEELb0ELb0EEEvNS_9BwdParamsE --------------------------
	.section	.text._ZN10layer_norm22ln_bwd_finalize_kernelINS_22Kernel_traits_finalizeILj8192E13__nv_bfloat16S2_fS2_fjLb0ELj1024ELj4ENS_18Kernel_traits_baseILj8192ES2_S2_fS2_fjLj1024EEEEELb0ELb0EEEvNS_9BwdParamsE,"ax",@progbits
	.align	128
        .global         _ZN10layer_norm22ln_bwd_finalize_kernelINS_22Kernel_traits_finalizeILj8192E13__nv_bfloat16S2_fS2_fjLb0ELj1024ELj4ENS_18Kernel_traits_baseILj8192ES2_S2_fS2_fjLj1024EEEEELb0ELb0EEEvNS_9BwdParamsE
        .type           _ZN10layer_norm22ln_bwd_finalize_kernelINS_22Kernel_traits_finalizeILj8192E13__nv_bfloat16S2_fS2_fjLb0ELj1024ELj4ENS_18Kernel_traits_baseILj8192ES2_S2_fS2_fjLj1024EEEEELb0ELb0EEEvNS_9BwdParamsE,@function
        .size           _ZN10layer_norm22ln_bwd_finalize_kernelINS_22Kernel_traits_finalizeILj8192E13__nv_bfloat16S2_fS2_fjLb0ELj1024ELj4ENS_18Kernel_traits_baseILj8192ES2_S2_fS2_fjLj1024EEEEELb0ELb0EEEvNS_9BwdParamsE,(.L_x_15648 - _ZN10layer_norm22ln_bwd_finalize_kernelINS_22Kernel_traits_finalizeILj8192E13__nv_bfloat16S2_fS2_fjLb0ELj1024ELj4ENS_18Kernel_traits_baseILj8192ES2_S2_fS2_fjLj1024EEEEELb0ELb0EEEvNS_9BwdParamsE)
        .other          _ZN10layer_norm22ln_bwd_finalize_kernelINS_22Kernel_traits_finalizeILj8192E13__nv_bfloat16S2_fS2_fjLb0ELj1024ELj4ENS_18Kernel_traits_baseILj8192ES2_S2_fS2_fjLj1024EEEEELb0ELb0EEEvNS_9BwdParamsE,@"STO_CUDA_ENTRY STV_DEFAULT"
_ZN10layer_norm22ln_bwd_finalize_kernelINS_22Kernel_traits_finalizeILj8192E13__nv_bfloat16S2_fS2_fjLb0ELj1024ELj4ENS_18Kernel_traits_baseILj8192ES2_S2_fS2_fjLj1024EEEEELb0ELb0EEEvNS_9BwdParamsE:
.text._ZN10layer_norm22ln_bwd_finalize_kernelINS_22Kernel_traits_finalizeILj8192E13__nv_bfloat16S2_fS2_fjLb0ELj1024ELj4ENS_18Kernel_traits_baseILj8192ES2_S2_fS2_fjLj1024EEEEELb0ELb0EEEvNS_9BwdParamsE:
        /* <DEDUP_REMOVED lines=78> */
.L_x_5167:
        /* <DEDUP_REMOVED lines=118> */
.L_x_5166:
[----:B------:R-:W-:Y:S05]  /*0c40*/  BSYNC.RECONVERGENT B1 ;  /* 0x0000000000017941 */ /* 0x000fea0003800200 */
.L_x_5165:
        /* <DEDUP_REMOVED lines=68> */
.L_x_5169:
[----:B------:R-:W-:Y:S05]  /*1090*/  BSYNC.RECONVERGENT B1 ;  /* 0x0000000000017941 */ /* 0x000fea0003800200 */
.L_x_5168:
        /* <DEDUP_REMOVED lines=37> */
.L_x_5171:
[----:B------:R-:W-:Y:S05]  /*12f0*/  BSYNC.RECONVERGENT B1 ;  /* 0x0000000000017941 */ /* 0x000fea0003800200 */
.L_x_5170:
[----:B------:R-:W-:Y:S05]  /*1300*/  @!P1 BRA `(.L_x_5164) ;  /* 0x00000000003c9947 */ /* 0x000fea0003800000 */
[----:B------:R-:W0:Y:S01]  /*1310*/  LDC.64 R8, c[0x0][0x440] ;  /* 0x00011000ff087b82 */ /* 0x000e220000000a00 */
[----:B------:R-:W-:Y:S01]  /*1320*/  IMAD R2, R2, R54, R7 ;  /* 0x0000003602027224 */ /* 0x000fe200078e0207 */
[----:B------:R-:W-:-:S04]  /*1330*/  IADD3 R0, PT, PT, -R0, RZ, RZ ;  /* 0x000000ff00007210 */ /* 0x000fc80007ffe1ff */
[----:B------:R-:W-:Y:S02]  /*1340*/  IADD3 R13, PT, PT, R57, R2, RZ ;  /* 0x00000002390d7210 */ /* 0x000fe40007ffe0ff */
[----:B------:R-:W1:Y:S05]  /*1350*/  LDC.64 R10, c[0x0][0x448] ;  /* 0x00011200ff0a7b82 */ /* 0x000e6a0000000a00 */
.L_x_5172:
        /* <DEDUP_REMOVED lines=10> */
.L_x_5164:
[----:B------:R-:W-:Y:S05]  /*1400*/  BSYNC.RECONVERGENT B0 ;  /* 0x0000000000007941 */ /* 0x000fea0003800200 */
.L_x_5163:
        /* <DEDUP_REMOVED lines=62> */
.L_x_5173:
        /* <DEDUP_REMOVED lines=9> */
.L_x_15648:


//--------------------- .text._ZN10layer_norm13ln_bwd_kernelINS_13Kernel_traitsI13__nv_bfloat16S2_fS2_fjLj8192ELj1ELj1ELj8ELj16ENS_18Kernel_traits_baseILj8192ES2_S2_fS2_fjLj256EEEEELb1ELb0ELb1ELb0EEEvNS_9BwdParamsE --------------------------
	.section	.text._ZN10layer_norm13ln_bwd_kernelINS_13Kernel_traitsI13__nv_bfloat16S2_fS2_fjLj8192ELj1ELj1ELj8ELj16ENS_18Kernel_traits_baseILj8192ES2_S2_fS2_fjLj256EEEEELb1ELb0ELb1ELb0EEEvNS_9BwdParamsE,"ax",@progbits
	.align	128
        .global         _ZN10layer_norm13ln_bwd_kernelINS_13Kernel_traitsI13__nv_bfloat16S2_fS2_fjLj8192ELj1ELj1ELj8ELj16ENS_18Kernel_traits_baseILj8192ES2_S2_fS2_fjLj256EEEEELb1ELb0ELb1ELb0EEEvNS_9BwdParamsE
        .type           _ZN10layer_norm13ln_bwd_kernelINS_13Kernel_traitsI13__nv_bfloat16S2_fS2_fjLj8192ELj1ELj1ELj8ELj16ENS_18Kernel_traits_baseILj8192ES2_S2_fS2_fjLj256EEEEELb1ELb0ELb1ELb0EEEvNS_9BwdParamsE,@function
        .size           _ZN10layer_norm13ln_bwd_kernelINS_13Kernel_traitsI13__nv_bfloat16S2_fS2_fjLj8192ELj1ELj1ELj8ELj16ENS_18Kernel_traits_baseILj8192ES2_S2_fS2_fjLj256EEEEELb1ELb0ELb1ELb0EEEvNS_9BwdParamsE,(.L_x_15649 - _ZN10layer_norm13ln_bwd_kernelINS_13Kernel_traitsI13__nv_bfloat16S2_fS2_fjLj8192ELj1ELj1ELj8ELj16ENS_18Kernel_traits_baseILj8192ES2_S2_fS2_fjLj256EEEEELb1ELb0ELb1ELb0EEEvNS_9BwdParamsE)
        .other          _ZN10layer_norm13ln_bwd_kernelINS_13Kernel_traitsI13__nv_bfloat16S2_fS2_fjLj8192ELj1ELj1ELj8ELj16ENS_18Kernel_traits_baseILj8192ES2_S2_fS2_fjLj256EEEEELb1ELb0ELb1ELb0EEEvNS_9BwdParamsE,@"STO_CUDA_ENTRY STV_DEFAULT"
_ZN10layer_norm13ln_bwd_kernelINS_13Kernel_traitsI13__nv_bfloat16S2_fS2_fjLj8192ELj1ELj1ELj8ELj16ENS_18Kernel_traits_baseILj8192ES2_S2_fS2_fjLj256EEEEELb1ELb0ELb1ELb0EEEvNS_9BwdParamsE:
.text._ZN10layer_norm13ln_bwd_kernelINS_13Kernel_traitsI13__nv_bfloat16S2_fS2_fjLj8192ELj1ELj1ELj8ELj16ENS_18Kernel_traits_baseILj8192ES2_S2_fS2_fjLj256EEEEELb1ELb0ELb1ELb0EEEvNS_9BwdParamsE:
[----:B------:R-:W-:Y:S01]  /*0000*/  LDC R1, c[0x0][0x37c] ;  /* 0x0000df00ff017b82 */ /* 0x000fe20000000800 */
[----:B------:R-:W0:Y:S01]  /*0010*/  S2R R7, SR_TID.X ;  /* 0x0000000000077919 */ /* 0x000e220000002100 */
[----:B------:R-:W1:Y:S01]  /*0020*/  LDCU UR4, c[0x0][0x388] ;  /* 0x00007100ff0477ac */ /* 0x000e620008000800 */
[----:B------:R-:W2:Y:S01]  /*0030*/  LDCU.64 UR10, c[0x0][0x358] ;  /* 0x00006b00ff0a77ac */ /* 0x000ea20008000a00 */
[----:B-1----:R-:W-:-:S04]  /*0040*/  MOV R8, UR4 ;  /* 0x0000000400087c02 */ /* 0x002fc80008000f00 */
[----:B------:R-:W1:Y:S01]  /*0050*/  S2UR UR9, SR_CTAID.X ;  /* 0x00000000000979c3 */ /* 0x000e620000002500 */
[----:B------:R-:W1:Y:S01]  /*0060*/  LDCU UR4, c[0x0][0x384] ;  /* 0x00007080ff0477ac */ /* 0x000e620008000800 */
        /* <DEDUP_REMOVED lines=8> */
[----:B------:R-:W-:Y:S01]  /*00f0*/  ISETP.GE.U32.AND P0, PT, R6, 0x400, PT ;  /* 0x000004000600780c */ /* 0x000fe20003f06070 */
[----:B-1----:R-:W-:Y:S01]  /*0100*/  UISETP.GE.AND UP0, UPT, UR9, UR4, UPT ;  /* 0x000000040900728c */ /* 0x002fe2000bf06270 */
[----:B------:R-:W-:Y:S02]  /*0110*/  CS2R R112, SRZ ;  /* 0x0000000000707805 */ /* 0x000fe4000001ff00 */
[----:B------:R-:W-:-:S02]  /*0120*/  CS2R R114, SRZ ;  /* 0x0000000000727805 */ /* 0x000fc4000001ff00 */
[----:B------:R-:W-:Y:S01]  /*0130*/  P2R R9, PR, RZ, 0x1 ;  /* 0x00000001ff097803 */ /* 0x000fe20000000000 */
[----:B------:R-:W0:Y:S04]  /*0140*/  @P1 LDC.64 R4, c[0x0][0x3d0] ;  /* 0x0000f400ff041b82 */ /* 0x000e280000000a00 */
[----:B------:R-:W-:-:S04]  /*0150*/  @P3 LOP3.LUT R17, R7, 0x100, RZ, 0xfc, !PT ;  /* 0x0000010007113812 */ /* 0x000fc800078efcff */
[----:B------:R-:W1:Y:S08]  /*0160*/  @P2 LDC.64 R10, c[0x0][0x3d0] ;  /* 0x0000f400ff0a2b82 */ /* 0x000e700000000a00 */
[----:B------:R-:W3:Y:S08]  /*0170*/  @P0 LDC.64 R14, c[0x0][0x3d0] ;  /* 0x0000f400ff0e0b82 */ /* 0x000ef00000000a00 */
[----:B------:R-:W4:Y:S01]  /*0180*/  @P3 LDC.64 R2, c[0x0][0x3d0] ;  /* 0x0000f400ff023b82 */ /* 0x000f220000000a00 */
[C---:B0-----:R-:W-:Y:S01]  /*0190*/  @P1 IMAD.WIDE.U32 R4, R17.reuse, 0x10, R4 ;  /* 0x0000001011041825 */ /* 0x041fe200078e0004 */
[----:B------:R-:W-:-:S04]  /*01a0*/  @P1 IADD3 R17, PT, PT, R17, 0x100, RZ ;  /* 0x0000010011111810 */ /* 0x000fc80007ffe0ff */
[----:B--2---:R0:W5:Y:S01]  /*01b0*/  @P1 LDG.E.128 R128, desc[UR10][R4.64] ;  /* 0x0000000a04801981 */ /* 0x004162000c1e1d00 */
[C---:B-1----:R-:W-:Y:S01]  /*01c0*/  @P2 IMAD.WIDE.U32 R12, R17.reuse, 0x10, R10 ;  /* 0x00000010110c2825 */ /* 0x042fe200078e000a */
[----:B------:R-:W-:-:S04]  /*01d0*/  @P2 IADD3 R17, PT, PT, R17, 0x100, RZ ;  /* 0x0000010011112810 */ /* 0x000fc80007ffe0ff */
[----:B------:R0:W5:Y:S01]  /*01e0*/  @P2 LDG.E.128 R124, desc[UR10][R12.64] ;  /* 0x0000000a0c7c2981 */ /* 0x000162000c1e1d00 */
[----:B---3--:R-:W-:-:S05]  /*01f0*/  @P0 IMAD.WIDE.U32 R10, R17, 0x10, R14 ;  /* 0x00000010110a0825 */ /* 0x008fca00078e000e */
[----:B------:R0:W5:Y:S01]  /*0200*/  @P0 LDG.E.128 R120, desc[UR10][R10.64] ;  /* 0x0000000a0a780981 */ /* 0x000162000c1e1d00 */
[----:B----4-:R-:W-:-:S05]  /*0210*/  @P3 IMAD.WIDE.U32 R2, R7, 0x10, R2 ;  /* 0x0000001007023825 */ /* 0x010fca00078e0002 */
[----:B------:R0:W5:Y:S01]  /*0220*/  @P3 LDG.E.128 R116, desc[UR10][R2.64] ;  /* 0x0000000a02743981 */ /* 0x000162000c1e1d00 */
        /* <DEDUP_REMOVED lines=30> */
[----:B0-----:R-:W-:Y:S06]  /*0410*/  BRA.U UP0, `(.L_x_5174) ;  /* 0x0000008900e07547 */ /* 0x001fec000b800000 */
        /* <DEDUP_REMOVED lines=33> */
[----:B------:R-:W0:Y:S01]  /*0630*/  LDCU.U8 UR12, c[0x0][0x410] ;  /* 0x00008200ff0c77ac */ /* 0x000e220008000000 */
[----:B------:R-:W-:Y:S01]  /*0640*/  UPLOP3.LUT UP1, UPT, UPT, UPT, UPT, 0x40, 0x4 ;  /* 0x000000000004789c */ /* 0x000fe20003f2e870 */
[----:B------:R-:W1:Y:S01]  /*0650*/  LDCU UR13, c[0x0][0x400] ;  /* 0x00008000ff0d77ac */ /* 0x000e620008000800 */
[----:B------:R-:W2:Y:S01]  /*0660*/  LDCU.64 UR16, c[0x0][0x408] ;  /* 0x00008100ff1077ac */ /* 0x000ea20008000a00 */
[----:B------:R-:W3:Y:S01]  /*0670*/  LDCU.64 UR14, c[0x0][0x438] ;  /* 0x00008700ff0e77ac */ /* 0x000ee20008000a00 */
[----:B------:R-:W4:Y:S07]  /*0680*/  LDCU.64 UR6, c[0x0][0x478] ;  /* 0x00008f00ff0677ac */ /* 0x000f2e0008000a00 */
.L_x_5323:
[----:B0-----:R-:W0:Y:S08]  /*0690*/  LDC.64 R2, c[0x0][0x3f8] ;  /* 0x0000fe00ff027b82 */ /* 0x001e300000000a00 */
[----:B--23--:R-:W1:Y:S08]  /*06a0*/  LDC.64 R154, c[0x0][0x3c8] ;  /* 0x0000f200ff9a7b82 */ /* 0x00ce700000000a00 */
[----:B------:R-:W2:Y:S01]  /*06b0*/  LDC.64 R152, c[0x0][0x3f0] ;  /* 0x0000fc00ff987b82 */ /* 0x000ea20000000a00 */
[----:B0-----:R-:W-:-:S07]  /*06c0*/  IMAD.WIDE R156, R5, 0x4, R2 ;  /* 0x00000004059c7825 */ /* 0x001fce00078e0202 */
[----:B------:R-:W0:Y:S01]  /*06d0*/  LDC.64 R8, c[0x0][0x3c0] ;  /* 0x0000f000ff087b82 */ /* 0x000e220000000a00 */
[----:B------:R-:W3:Y:S01]  /*06e0*/  LDG.E R3, desc[UR10][R156.64] ;  /* 0x0000000a9c037981 */ /* 0x000ee2000c1e1900 */
[----:B-1----:R-:W-:-:S05]  /*06f0*/  IMAD.WIDE R154, R5, 0x4, R154 ;  /* 0x00000004059a7825 */ /* 0x002fca00078e029a */
[----:B-----5:R1:W5:Y:S01]  /*0700*/  LDG.E R4, desc[UR10][R154.64] ;  /* 0x0000000a9a047981 */ /* 0x020362000c1e1900 */
[----:B--2---:R-:W-:-:S05]  /*0710*/  IMAD.WIDE R152, R5, 0x4, R152 ;  /* 0x0000000405987825 */ /* 0x004fca00078e0298 */
[----:B------:R1:W5:Y:S01]  /*0720*/  LDG.E R2, desc[UR10][R152.64] ;  /* 0x0000000a98027981 */ /* 0x000362000c1e1900 */
[----:B------:R-:W-:Y:S01]  /*0730*/  BSSY.RECONVERGENT B0, `(.L_x_5175) ;  /* 0x0000202000007945 */ /* 0x000fe20003800200 */
[----:B---3--:R-:W-:-:S13]  /*0740*/  ISETP.GE.AND P4, PT, R3, 0x1, PT ;  /* 0x000000010300780c */ /* 0x008fda0003f86270 */
[----:B01----:R-:W-:Y:S05]  /*0750*/  @!P4 BRA `(.L_x_5176) ;  /* 0x0000001800c0c947 */ /* 0x003fea0003800000 */
[----:B------:R-:W-:Y:S02]  /*0760*/  IMAD.WIDE R152, R5, 0x4, R8 ;  /* 0x0000000405987825 */ /* 0x000fe400078e0208 */
[----:B------:R-:W0:Y:S04]  /*0770*/  LDC R8, c[0x0][0x388] ;  /* 0x0000e200ff087b82 */ /* 0x000e280000000800 */
[----:B------:R1:W2:Y:S01]  /*0780*/  LDG.E R152, desc[UR10][R152.64] ;  /* 0x0000000a98987981 */ /* 0x0002a2000c1e1900 */
[----:B-----5:R-:W-:Y:S01]  /*0790*/  ISETP.GE.AND P5, PT, R2, 0x1, PT ;  /* 0x000000010200780c */ /* 0x020fe20003fa6270 */
[----:B------:R-:W-:Y:S01]  /*07a0*/  HFMA2 R165, -RZ, RZ, 0, 0 ;  /* 0x00000000ffa57431 */ /* 0x000fe200000001ff */
[C---:B------:R-:W-:Y:S01]  /*07b0*/  ISETP.GE.U32.AND P3, PT, R6.reuse, 0x100, PT ;  /* 0x000001000600780c */ /* 0x040fe20003f66070 */
[----:B------:R-:W-:Y:S01]  /*07c0*/  BSSY.RECONVERGENT B1, `(.L_x_5177) ;  /* 0x000007b000017945 */ /* 0x000fe20003800200 */
[----:B------:R-:W-:-:S02]  /*07d0*/  ISETP.GE.U32.AND P6, PT, R6, 0x400, PT ;  /* 0x000004000600780c */ /* 0x000fc40003fc6070 */
[----:B------:R-:W-:Y:S02]  /*07e0*/  CS2R R222, SRZ ;  /* 0x0000000000de7805 */ /* 0x000fe4000001ff00 */
[----:B------:R-:W-:Y:S02]  /*07f0*/  ISETP.NE.AND P0, PT, RZ, UR12, PT ;  /* 0x0000000cff007c0c */ /* 0x000fe4000bf05270 */
[C---:B------:R-:W-:Y:S02]  /*0800*/  ISETP.GE.U32.AND P1, PT, R6.reuse, 0x200, PT ;  /* 0x000002000600780c */ /* 0x040fe40003f26070 */
[----:B------:R-:W-:Y:S02]  /*0810*/  ISETP.GE.U32.AND P2, PT, R6, 0x300, PT ;  /* 0x000003000600780c */ /* 0x000fe40003f46070 */
[----:B------:R-:W-:-:S05]  /*0820*/  @P5 IADD3 R9, PT, PT, R2, -0x1, RZ ;  /* 0xffffffff02095810 */ /* 0x000fca0007ffe0ff */
[-C--:B0-----:R-:W-:Y:S01]  /*0830*/  @P5 IMAD R155, R9, R8.reuse, RZ ;  /* 0x00000008099b5224 */ /* 0x081fe200078e02ff */
[----:B------:R-:W-:Y:S01]  /*0840*/  IADD3 R9, PT, PT, R3, -0x1, RZ ;  /* 0xffffffff03097810 */ /* 0x000fe20007ffe0ff */
[----:B------:R-:W-:-:S03]  /*0850*/  IMAD R0, R5, R8, RZ ;  /* 0x0000000805007224 */ /* 0x000fc600078e02ff */
[----:B------:R-:W-:Y:S01]  /*0860*/  @P5 SHF.R.S32.HI R156, RZ, 0x1f, R155 ;  /* 0x0000001fff9c5819 */ /* 0x000fe2000001149b */
[----:B------:R-:W-:Y:S01]  /*0870*/  IMAD R154, R9, R8, RZ ;  /* 0x00000008099a7224 */ /* 0x000fe200078e02ff */
[----:B------:R-:W-:Y:S02]  /*0880*/  SHF.R.S32.HI R9, RZ, 0x1f, R0 ;  /* 0x0000001fff097819 */ /* 0x000fe40000011400 */
[----:B------:R-:W-:Y:S02]  /*0890*/  @P5 LEA.HI R156, R156, R155, RZ, 0x3 ;  /* 0x0000009b9c9c5211 */ /* 0x000fe400078f18ff */
[----:B------:R-:W-:Y:S02]  /*08a0*/  LEA.HI R0, R9, R0, RZ, 0x3 ;  /* 0x0000000009007211 */ /* 0x000fe400078f18ff */
[----:B-1----:R-:W-:Y:S02]  /*08b0*/  SHF.R.S32.HI R153, RZ, 0x1f, R154 ;  /* 0x0000001fff997819 */ /* 0x002fe4000001149a */
[----:B------:R-:W-:-:S02]  /*08c0*/  LEA.HI.SX32 R0, R0, R7, 0x1d ;  /* 0x0000000700007211 */ /* 0x000fc400078feaff */
[----:B------:R-:W-:Y:S02]  /*08d0*/  LEA.HI R154, R153, R154, RZ, 0x3 ;  /* 0x0000009a999a7211 */ /* 0x000fe400078f18ff */
[-C--:B------:R-:W-:Y:S01]  /*08e0*/  @P5 LEA.HI.SX32 R165, R156, R7.reuse, 0x1d ;  /* 0x000000079ca55211 */ /* 0x080fe200078feaff */
[----:B------:R-:W-:Y:S01]  /*08f0*/  IMAD.MOV.U32 R166, RZ, RZ, R0 ;  /* 0x000000ffffa67224 */ /* 0x000fe200078e0000 */
[----:B------:R-:W-:Y:S02]  /*0900*/  P2R R9, PR, RZ, 0x40 ;  /* 0x00000040ff097803 */ /* 0x000fe40000000000 */
[----:B------:R-:W-:Y:S02]  /*0910*/  LEA.HI.SX32 R167, R154, R7, 0x1d ;  /* 0x000000079aa77211 */ /* 0x000fe400078feaff */
[----:B--2---:R-:W-:Y:S01]  /*0920*/  FSEL R164, R152, RZ, !P0 ;  /* 0x000000ff98a47208 */ /* 0x004fe20004000000 */
[----:B------:R-:W-:Y:S06]  /*0930*/  @!P3 BRA `(.L_x_5178) ;  /* 0x00000004008cb947 */ /* 0x000fec0003800000 */
        /* <DEDUP_REMOVED lines=11> */
[C---:B------:R-:W-:Y:S02]  /*09f0*/  SHF.L.U32 R219, R116.reuse, 0x10, RZ ;  /* 0x0000001074db7819 */ /* 0x040fe400000006ff */
[----:B------:R-:W-:Y:S02]  /*0a00*/  PRMT R218, R116, 0x7632, R218 ;  /* 0x0000763274da7816 */ /* 0x000fe400000000da */
[C---:B------:R-:W-:Y:S02]  /*0a10*/  PRMT R214, R117.reuse, 0x7632, R214 ;  /* 0x0000763275d67816 */ /* 0x040fe400000000d6 */
[----:B------:R-:W-:Y:S01]  /*0a20*/  SHF.L.U32 R218, R218, 0x10, RZ ;  /* 0x00000010dada7819 */ /* 0x000fe200000006ff */
[----:B------:R-:W-:Y:S01]  /*0a30*/  IMAD.U32 R215, R117, 0x10000, RZ ;  /* 0x0001000075d77824 */ /* 0x000fe200078e00ff */
[----:B------:R-:W-:Y:S02]  /*0a40*/  SHF.L.U32 R214, R214, 0x10, RZ ;  /* 0x00000010d6d67819 */ /* 0x000fe400000006ff */
[----:B------:R-:W-:-:S02]  /*0a50*/  PRMT R208, R118, 0x7632, R208 ;  /* 0x0000763276d07816 */ /* 0x000fc400000000d0 */
[----:B0-----:R-:W-:Y:S01]  /*0a60*/  SHF.L.U32 R212, R118, 0x10, RZ ;  /* 0x0000001076d47819 */ /* 0x001fe200000006ff */
[----:B--2---:R-:W-:Y:S01]  /*0a70*/  IMAD.WIDE.U32 R172, R165, 0x8, R172 ;  /* 0x00000008a5ac7825 */ /* 0x004fe200078e00ac */
[----:B------:R-:W-:-:S03]  /*0a80*/  SHF.L.U32 R208, R208, 0x10, RZ ;  /* 0x00000010d0d07819 */ /* 0x000fc600000006ff */
[----:B-1----:R-:W-:Y:S02]  /*0a90*/  @P0 IMAD.WIDE.U32 R210, R166, 0x20, R178 ;  /* 0x00000020a6d20825 */ /* 0x002fe400078e00b2 */
[----:B------:R-:W5:Y:S04]  /*0aa0*/  LDG.E.64 R178, desc[UR10][R172.64] ;  /* 0x0000000aacb27981 */ /* 0x000f68000c1e1b00 */
[----:B------:R-:W5:Y:S04]  /*0ab0*/  @P0 LDG.E.128 R48, desc[UR10][R210.64] ;  /* 0x0000000ad2300981 */ /* 0x000f68000c1e1d00 */
[----:B------:R0:W5:Y:S01]  /*0ac0*/  @P0 LDG.E.128 R44, desc[UR10][R210.64+0x10] ;  /* 0x0000100ad22c0981 */ /* 0x000162000c1e1d00 */
[----:B------:R-:W-:-:S02]  /*0ad0*/  IADD3 R167, PT, PT, R167, 0x100, RZ ;  /* 0x00000100a7a77810 */ /* 0x000fc40007ffe0ff */
[----:B------:R-:W-:Y:S02]  /*0ae0*/  IADD3 R165, PT, PT, R165, 0x100, RZ ;  /* 0x00000100a5a57810 */ /* 0x000fe40007ffe0ff */
[----:B------:R-:W-:Y:S01]  /*0af0*/  IADD3 R166, PT, PT, R166, 0x100, RZ ;  /* 0x00000100a6a67810 */ /* 0x000fe20007ffe0ff */
[C---:B---3--:R-:W-:Y:S01]  /*0b00*/  FADD.FTZ R221, -R164.reuse, R152 ;  /* 0x00000098a4dd7221 */ /* 0x048fe20000010100 */
[C---:B------:R-:W-:Y:S01]  /*0b10*/  FADD.FTZ R217, -R164.reuse, R154 ;  /* 0x0000009aa4d97221 */ /* 0x040fe20000010100 */
[C---:B------:R-:W-:Y:S01]  /*0b20*/  FADD.FTZ R153, -R164.reuse, R153 ;  /* 0x00000099a4997221 */ /* 0x040fe20000010100 */
[----:B------:R-:W-:Y:S01]  /*0b30*/  FADD.FTZ R155, -R164, R155 ;  /* 0x0000009ba49b7221 */ /* 0x000fe20000010100 */
[C---:B----4-:R-:W-:Y:S02]  /*0b40*/  PRMT R152, R156.reuse, 0x7632, R152 ;  /* 0x000076329c987816 */ /* 0x050fe40000000098 */
[----:B------:R-:W-:Y:S02]  /*0b50*/  SHF.L.U32 R156, R156, 0x10, RZ ;  /* 0x000000109c9c7819 */ /* 0x000fe400000006ff */
[----:B------:R-:W-:-:S02]  /*0b60*/  PRMT R154, R157, 0x7632, R154 ;  /* 0x000076329d9a7816 */ /* 0x000fc4000000009a */
[----:B------:R-:W-:Y:S01]  /*0b70*/  SHF.L.U32 R152, R152, 0x10, RZ ;  /* 0x0000001098987819 */ /* 0x000fe200000006ff */
[----:B------:R-:W-:Y:S01]  /*0b80*/  FMUL.FTZ R219, R219, R156 ;  /* 0x0000009cdbdb7220 */ /* 0x000fe20000410000 */
[C---:B------:R-:W-:Y:S01]  /*0b90*/  FMUL.FTZ R221, R4.reuse, R221 ;  /* 0x000000dd04dd7220 */ /* 0x040fe20000410000 */
[----:B------:R-:W-:Y:S01]  /*0ba0*/  SHF.L.U32 R157, R157, 0x10, RZ ;  /* 0x000000109d9d7819 */ /* 0x000fe200000006ff */
[----:B------:R-:W-:Y:S01]  /*0bb0*/  FMUL.FTZ R220, R4, R153 ;  /* 0x0000009904dc7220 */ /* 0x000fe20000410000 */
[----:B------:R-:W-:Y:S01]  /*0bc0*/  SHF.L.U32 R154, R154, 0x10, RZ ;  /* 0x000000109a9a7819 */ /* 0x000fe200000006ff */
[-C--:B------:R-:W-:Y:S01]  /*0bd0*/  FMUL.FTZ R218, R218, R152.reuse ;  /* 0x00000098dada7220 */ /* 0x080fe20000410000 */
[----:B------:R-:W-:Y:S01]  /*0be0*/  FMUL.FTZ R216, R4, R155 ;  /* 0x0000009b04d87220 */ /* 0x000fe20000410000 */
[----:B------:R-:W-:Y:S01]  /*0bf0*/  FADD.FTZ R153, RZ, R219 ;  /* 0x000000dbff997221 */ /* 0x000fe20000010000 */
[----:B------:R-:W-:Y:S01]  /*0c00*/  FFMA.FTZ R155, R221, R219, RZ ;  /* 0x000000dbdd9b7223 */ /* 0x000fe200000100ff */
[----:B------:R-:W-:Y:S01]  /*0c10*/  FFMA.FTZ R113, R220, R152, R113 ;  /* 0x00000098dc717223 */ /* 0x000fe20000010071 */
[----:B------:R-:W-:Y:S01]  /*0c20*/  FADD.FTZ R81, R81, R152 ;  /* 0x0000009851517221 */ /* 0x000fe20000010000 */
[----:B------:R-:W-:Y:S01]  /*0c30*/  FMUL.FTZ R215, R215, R157 ;  /* 0x0000009dd7d77220 */ /* 0x000fe20000410000 */
[-C--:B------:R-:W-:Y:S01]  /*0c40*/  FMUL.FTZ R214, R214, R154.reuse ;  /* 0x0000009ad6d67220 */ /* 0x080fe20000410000 */
[----:B------:R-:W-:Y:S01]  /*0c50*/  FFMA.FTZ R115, R216, R154, R115 ;  /* 0x0000009ad8737223 */ /* 0x000fe20000010073 */
[----:B------:R-:W-:Y:S01]  /*0c60*/  FADD.FTZ R83, R83, R154 ;  /* 0x0000009a53537221 */ /* 0x000fe20000010000 */
[----:B------:R-:W-:Y:S01]  /*0c70*/  FADD.FTZ R152, R153, R218 ;  /* 0x000000da99987221 */ /* 0x000fe20000010000 */
[----:B------:R-:W-:Y:S01]  /*0c80*/  PRMT R170, R158, 0x7632, R170 ;  /* 0x000076329eaa7816 */ /* 0x000fe200000000aa */
[----:B------:R-:W-:Y:S01]  /*0c90*/  FMUL.FTZ R217, R4, R217 ;  /* 0x000000d904d97220 */ /* 0x000fe20000410000 */
[----:B------:R-:W-:Y:S01]  /*0ca0*/  FFMA.FTZ R154, R220, R218, R155 ;  /* 0x000000dadc9a7223 */ /* 0x000fe2000001009b */
[----:B------:R-:W-:Y:S01]  /*0cb0*/  FADD.FTZ R161, -R164, R161 ;  /* 0x000000a1a4a17221 */ /* 0x000fe20000010100 */
[----:B0-----:R-:W-:Y:S01]  /*0cc0*/  SHF.L.U32 R211, R158, 0x10, RZ ;  /* 0x000000109ed37819 */ /* 0x001fe200000006ff */
[----:B------:R-:W-:Y:S01]  /*0cd0*/  FADD.FTZ R153, R152, R215 ;  /* 0x000000d798997221 */ /* 0x000fe20000010000 */
[----:B------:R-:W-:Y:S01]  /*0ce0*/  FADD.FTZ R213, -R164, R160 ;  /* 0x000000a0a4d57221 */ /* 0x000fe20000010100 */
[----:B------:R-:W-:Y:S01]  /*0cf0*/  SHF.L.U32 R170, R170, 0x10, RZ ;  /* 0x00000010aaaa7819 */ /* 0x000fe200000006ff */
[----:B------:R-:W-:Y:S01]  /*0d00*/  FFMA.FTZ R155, R217, R215, R154 ;  /* 0x000000d7d99b7223 */ /* 0x000fe2000001009a */
[----:B------:R-:W-:Y:S01]  /*0d10*/  FMUL.FTZ R210, R4, R161 ;  /* 0x000000a104d27220 */ /* 0x000fe20000410000 */
[----:B------:R-:W-:Y:S01]  /*0d20*/  FMUL.FTZ R212, R212, R211 ;  /* 0x000000d3d4d47220 */ /* 0x000fe20000410000 */
[----:B------:R-:W-:Y:S01]  /*0d30*/  FADD.FTZ R153, R153, R214 ;  /* 0x000000d699997221 */ /* 0x000fe20000010000 */
[----:B------:R-:W-:Y:S01]  /*0d40*/  FMUL.FTZ R213, R4, R213 ;  /* 0x000000d504d57220 */ /* 0x000fe20000410000 */
        /* <DEDUP_REMOVED lines=8> */
[C---:B------:R-:W-:Y:S01]  /*0dd0*/  SHF.L.U32 R170, R119.reuse, 0x10, RZ ;  /* 0x0000001077aa7819 */ /* 0x040fe200000006ff */
[----:B------:R-:W-:Y:S01]  /*0de0*/  FADD.FTZ R159, -R164, R162 ;  /* 0x000000a2a49f7221 */ /* 0x000fe20000010100 */
[----:B------:R-:W-:Y:S01]  /*0df0*/  PRMT R156, R119, 0x7632, R156 ;  /* 0x00007632779c7816 */ /* 0x000fe2000000009c */
        /* <DEDUP_REMOVED lines=8> */
[----:B------:R-:W-:Y:S01]  /*0e80*/  FADD.FTZ R163, -R164, R163 ;  /* 0x000000a3a4a37221 */ /* 0x000fe20000010100 */
[----:B------:R-:W-:-:S02]  /*0e90*/  IMAD.U32 R158, R158, 0x10000, RZ ;  /* 0x000100009e9e7824 */ /* 0x000fc400078e00ff */
[----:B------:R-:W-:Y:S01]  /*0ea0*/  FFMA.FTZ R152, R210, R208, R155 ;  /* 0x000000d0d2987223 */ /* 0x000fe2000001009b */
[----:B------:R-:W-:Y:S01]  /*0eb0*/  FADD.FTZ R78, R78, R173 ;  /* 0x000000ad4e4e7221 */ /* 0x000fe20000010000 */
[----:B------:R-:W-:Y:S01]  /*0ec0*/  FFMA.FTZ R110, R211, R173, R110 ;  /* 0x000000add36e7223 */ /* 0x000fe2000001006e */
[----:B------:R-:W-:Y:S01]  /*0ed0*/  FADD.FTZ R154, R153, R170 ;  /* 0x000000aa999a7221 */ /* 0x000fe20000010000 */
[----:B------:R-:W-:Y:S01]  /*0ee0*/  FMUL.FTZ R172, R4, R163 ;  /* 0x000000a304ac7220 */ /* 0x000fe20000410000 */
[----:B------:R-:W-:Y:S01]  /*0ef0*/  FMUL.FTZ R173, R156, R158 ;  /* 0x0000009e9cad7220 */ /* 0x000fe20000410000 */
[----:B------:R-:W-:Y:S01]  /*0f00*/  FFMA.FTZ R153, R211, R170, R152 ;  /* 0x000000aad3997223 */ /* 0x000fe20000010098 */
[----:B------:R-:W-:Y:S01]  /*0f10*/  FADD.FTZ R82, R82, R157 ;  /* 0x0000009d52527221 */ /* 0x000fe20000010000 */
[----:B------:R-:W-:Y:S01]  /*0f20*/  FFMA.FTZ R114, R217, R157, R114 ;  /* 0x0000009dd9727223 */ /* 0x000fe20000010072 */
[----:B------:R-:W-:Y:S01]  /*0f30*/  FADD.FTZ R79, R79, R158 ;  /* 0x0000009e4f4f7221 */ /* 0x000fe20000010000 */
[----:B------:R-:W-:Y:S01]  /*0f40*/  FFMA.FTZ R111, R172, R158, R111 ;  /* 0x0000009eac6f7223 */ /* 0x000fe2000001006f */
[----:B------:R-:W-:Y:S01]  /*0f50*/  FADD.FTZ R223, R154, R173 ;  /* 0x000000ad9adf7221 */ /* 0x000fe20000010000 */
[----:B------:R-:W-:-:S07]  /*0f60*/  FFMA.FTZ R222, R172, R173, R153 ;  /* 0x000000adacde7223 */ /* 0x000fce0000010099 */
.L_x_5178:
[----:B----4-:R-:W-:Y:S05]  /*0f70*/  BSYNC.RECONVERGENT B1 ;  /* 0x0000000000017941 */ /* 0x010fea0003800200 */
.L_x_5177:
        /* <DEDUP_REMOVED lines=14> */
[----:B------:R-:W0:Y:S02]  /*1060*/  @P0 LDC.64 R10, c[0x0][0x438] ;  /* 0x00010e00ff0a0b82 */ /* 0x000e240000000a00 */
[----:B0-----:R-:W-:-:S05]  /*1070*/  @P0 IMAD.WIDE.U32 R10, R166, 0x20, R10 ;  /* 0x00000020a60a0825 */ /* 0x001fca00078e000a */
[----:B------:R-:W5:Y:S04]  /*1080*/  @P0 LDG.E.128 R40, desc[UR10][R10.64] ;  /* 0x0000000a0a280981 */ /* 0x000f68000c1e1d00 */
[----:B------:R0:W5:Y:S02]  /*1090*/  @P0 LDG.E.128 R36, desc[UR10][R10.64+0x10] ;  /* 0x0000100a0a240981 */ /* 0x000164000c1e1d00 */
[----:B0-----:R-:W-:Y:S01]  /*10a0*/  IMAD.U32 R10, R128, 0x10000, RZ ;  /* 0x00010000800a7824 */ /* 0x001fe200078e00ff */
[----:B------:R-:W-:-:S04]  /*10b0*/  PRMT R156, R131, 0x7632, R156 ;  /* 0x00007632839c7816 */ /* 0x000fc8000000009c */
[----:B------:R-:W-:Y:S02]  /*10c0*/  SHF.L.U32 R156, R156, 0x10, RZ ;  /* 0x000000109c9c7819 */ /* 0x000fe400000006ff */
[----:B------:R-:W-:Y:S02]  /*10d0*/  IADD3 R167, PT, PT, R167, 0x100, RZ ;  /* 0x00000100a7a77810 */ /* 0x000fe40007ffe0ff */
[----:B------:R-:W-:Y:S02]  /*10e0*/  IADD3 R165, PT, PT, R165, 0x100, RZ ;  /* 0x00000100a5a57810 */ /* 0x000fe40007ffe0ff */
[----:B------:R-:W-:Y:S01]  /*10f0*/  IADD3 R166, PT, PT, R166, 0x100, RZ ;  /* 0x00000100a6a67810 */ /* 0x000fe20007ffe0ff */
[C---:B---3--:R-:W-:Y:S01]  /*1100*/  FADD.FTZ R155, -R164.reuse, R12 ;  /* 0x0000000ca49b7221 */ /* 0x048fe20000010100 */
[--C-:B------:R-:W-:Y:S01]  /*1110*/  FADD.FTZ R159, -R164, R14.reuse ;  /* 0x0000000ea49f7221 */ /* 0x100fe20000010100 */
[----:B------:R-:W-:Y:S01]  /*1120*/  PRMT R14, R128, 0x7632, R14 ;  /* 0x00007632800e7816 */ /* 0x000fe2000000000e */
[C---:B------:R-:W-:Y:S01]  /*1130*/  FADD.FTZ R157, -R164.reuse, R13 ;  /* 0x0000000da49d7221 */ /* 0x040fe20000010100 */
[----:B------:R-:W-:Y:S01]  /*1140*/  FADD.FTZ R161, -R164, R15 ;  /* 0x0000000fa4a17221 */ /* 0x000fe20000010100 */
[----:B------:R-:W-:Y:S01]  /*1150*/  FMUL.FTZ R11, R4, R155 ;  /* 0x0000009b040b7220 */ /* 0x000fe20000410000 */
[----:B----4-:R-:W-:-:S02]  /*1160*/  PRMT R12, R16, 0x7632, R12 ;  /* 0x00007632100c7816 */ /* 0x010fc4000000000c */
[----:B------:R-:W-:Y:S02]  /*1170*/  SHF.L.U32 R13, R16, 0x10, RZ ;  /* 0x00000010100d7819 */ /* 0x000fe400000006ff */
[----:B------:R-:W-:Y:S02]  /*1180*/  SHF.L.U32 R14, R14, 0x10, RZ ;  /* 0x000000100e0e7819 */ /* 0x000fe400000006ff */
[----:B------:R-:W-:Y:S01]  /*1190*/  SHF.L.U32 R15, R12, 0x10, RZ ;  /* 0x000000100c0f7819 */ /* 0x000fe200000006ff */
[----:B------:R-:W-:Y:S01]  /*11a0*/  FMUL.FTZ R12, R4, R157 ;  /* 0x0000009d040c7220 */ /* 0x000fe20000410000 */
[C---:B------:R-:W-:Y:S02]  /*11b0*/  PRMT R152, R18.reuse, 0x7632, R152 ;  /* 0x0000763212987816 */ /* 0x040fe40000000098 */
[----:B------:R-:W-:Y:S02]  /*11c0*/  SHF.L.U32 R153, R18, 0x10, RZ ;  /* 0x0000001012997819 */ /* 0x000fe400000006ff */
[----:B------:R-:W-:-:S02]  /*11d0*/  PRMT R24, R17, 0x7632, R24 ;  /* 0x0000763211187816 */ /* 0x000fc40000000018 */
[----:B------:R-:W-:Y:S01]  /*11e0*/  PRMT R18, R129, 0x7632, R18 ;  /* 0x0000763281127816 */ /* 0x000fe20000000012 */
[-C--:B------:R-:W-:Y:S01]  /*11f0*/  FMUL.FTZ R10, R10, R13.reuse ;  /* 0x0000000d0a0a7220 */ /* 0x080fe20000410000 */
[----:B------:R-:W-:Y:S01]  /*1200*/  FADD.FTZ R72, R72, R13 ;  /* 0x0000000d48487221 */ /* 0x000fe20000010000 */
[----:B------:R-:W-:Y:S01]  /*1210*/  FFMA.FTZ R104, R11, R13, R104 ;  /* 0x0000000d0b687223 */ /* 0x000fe20000010068 */
[----:B------:R-:W-:Y:S01]  /*1220*/  SHF.L.U32 R17, R17, 0x10, RZ ;  /* 0x0000001011117819 */ /* 0x000fe200000006ff */
[-C--:B------:R-:W-:Y:S01]  /*1230*/  FMUL.FTZ R13, R14, R15.reuse ;  /* 0x0000000f0e0d7220 */ /* 0x080fe20000410000 */
[C---:B------:R-:W-:Y:S01]  /*1240*/  PRMT R154, R19.reuse, 0x7632, R154 ;  /* 0x00007632139a7816 */ /* 0x040fe2000000009a */
[----:B------:R-:W-:Y:S01]  /*1250*/  FFMA.FTZ R105, R12, R15, R105 ;  /* 0x0000000f0c697223 */ /* 0x000fe20000010069 */
[----:B------:R-:W-:Y:S01]  /*1260*/  SHF.L.U32 R25, R19, 0x10, RZ ;  /* 0x0000001013197819 */ /* 0x000fe200000006ff */
[----:B------:R-:W-:Y:S01]  /*1270*/  FADD.FTZ R73, R73, R15 ;  /* 0x0000000f49497221 */ /* 0x000fe20000010000 */
[----:B------:R-:W-:Y:S01]  /*1280*/  SHF.L.U32 R16, R129, 0x10, RZ ;  /* 0x0000001081107819 */ /* 0x000fe200000006ff */
[----:B------:R-:W-:Y:S01]  /*1290*/  FADD.FTZ R19, -R164, R20 ;  /* 0x00000014a4137221 */ /* 0x000fe20000010100 */
[----:B------:R-:W-:Y:S01]  /*12a0*/  SHF.L.U32 R18, R18, 0x10, RZ ;  /* 0x0000001012127819 */ /* 0x000fe200000006ff */
[----:B------:R-:W-:Y:S01]  /*12b0*/  FMUL.FTZ R15, R4, R159 ;  /* 0x0000009f040f7220 */ /* 0x000fe20000410000 */
[----:B------:R-:W-:Y:S01]  /*12c0*/  SHF.L.U32 R24, R24, 0x10, RZ ;  /* 0x0000001018187819 */ /* 0x000fe200000006ff */
[----:B------:R-:W-:Y:S01]  /*12d0*/  FADD.FTZ R163, -R164, R21 ;  /* 0x00000015a4a37221 */ /* 0x000fe20000010100 */
[----:B------:R-:W-:-:S02]  /*12e0*/  SHF.L.U32 R20, R130, 0x10, RZ ;  /* 0x0000001082147819 */ /* 0x000fc400000006ff */
[----:B------:R-:W-:Y:S01]  /*12f0*/  PRMT R21, R130, 0x7632, R21 ;  /* 0x0000763282157816 */ /* 0x000fe20000000015 */
[-C--:B------:R-:W-:Y:S01]  /*1300*/  FMUL.FTZ R14, R16, R17.reuse ;  /* 0x00000011100e7220 */ /* 0x080fe20000410000 */
[----:B------:R-:W-:Y:S01]  /*1310*/  FADD.FTZ R74, R74, R17 ;  /* 0x000000114a4a7221 */ /* 0x000fe20000010000 */
[----:B------:R-:W-:Y:S01]  /*1320*/  FFMA.FTZ R106, R15, R17, R106 ;  /* 0x000000110f6a7223 */ /* 0x000fe2000001006a */
[----:B------:R-:W-:Y:S01]  /*1330*/  FMUL.FTZ R17, R18, R24 ;  /* 0x0000001812117220 */ /* 0x000fe20000410000 */
[----:B------:R-:W-:Y:S01]  /*1340*/  SHF.L.U32 R21, R21, 0x10, RZ ;  /* 0x0000001015157819 */ /* 0x000fe200000006ff */
[----:B------:R-:W-:Y:S01]  /*1350*/  FMUL.FTZ R18, R20, R153 ;  /* 0x0000009914127220 */ /* 0x000fe20000410000 */
[----:B------:R-:W-:Y:S02]  /*1360*/  IMAD.U32 R152, R152, 0x10000, RZ ;  /* 0x0001000098987824 */ /* 0x000fe400078e00ff */
[----:B------:R-:W-:Y:S01]  /*1370*/  FMUL.FTZ R20, R4, R163 ;  /* 0x000000a304147220 */ /* 0x000fe20000410000 */
[----:B------:R-:W-:Y:S01]  /*1380*/  FADD.FTZ R225, -R164, R22 ;  /* 0x00000016a4e17221 */ /* 0x000fe20000010100 */
[----:B------:R-:W-:Y:S01]  /*1390*/  FMUL.FTZ R19, R4, R19 ;  /* 0x0000001304137220 */ /* 0x000fe20000410000 */
[----:B------:R-:W-:Y:S01]  /*13a0*/  FADD.FTZ R227, -R164, R23 ;  /* 0x00000017a4e37221 */ /* 0x000fe20000010100 */
[----:B------:R-:W-:Y:S01]  /*13b0*/  FMUL.FTZ R16, R4, R161 ;  /* 0x000000a104107220 */ /* 0x000fe20000410000 */
[----:B------:R-:W-:Y:S01]  /*13c0*/  FADD.FTZ R22, R223, R10 ;  /* 0x0000000adf167221 */ /* 0x000fe20000010000 */
[-C--:B------:R-:W-:Y:S01]  /*13d0*/  FMUL.FTZ R21, R21, R152.reuse ;  /* 0x0000009815157220 */ /* 0x080fe20000410000 */
[----:B------:R-:W-:Y:S01]  /*13e0*/  FADD.FTZ R69, R69, R152 ;  /* 0x0000009845457221 */ /* 0x000fe20000010000 */
[----:B------:R-:W-:Y:S01]  /*13f0*/  FFMA.FTZ R101, R20, R152, R101 ;  /* 0x0000009814657223 */ /* 0x000fe20000010065 */
[----:B------:R-:W-:Y:S01]  /*1400*/  FFMA.FTZ R23, R11, R10, R222 ;  /* 0x0000000a0b177223 */ /* 0x000fe200000100de */
[----:B------:R-:W-:Y:S01]  /*1410*/  SHF.L.U32 R152, R131, 0x10, RZ ;  /* 0x0000001083987819 */ /* 0x000fe200000006ff */
[----:B------:R-:W-:Y:S01]  /*1420*/  FADD.FTZ R68, R68, R153 ;  /* 0x0000009944447221 */ /* 0x000fe20000010000 */
[----:B------:R-:W-:Y:S01]  /*1430*/  FFMA.FTZ R100, R19, R153, R100 ;  /* 0x0000009913647223 */ /* 0x000fe20000010064 */
[----:B------:R-:W-:Y:S01]  /*1440*/  FFMA.FTZ R107, R16, R24, R107 ;  /* 0x00000018106b7223 */ /* 0x000fe2000001006b */
[----:B------:R-:W-:Y:S01]  /*1450*/  FADD.FTZ R75, R75, R24 ;  /* 0x000000184b4b7221 */ /* 0x000fe20000010000 */
        /* <DEDUP_REMOVED lines=10> */
[----:B------:R-:W-:Y:S02]  /*1500*/  FMUL.FTZ R23, R4, R225 ;  /* 0x000000e104177220 */ /* 0x000fe40000410000 */
        /* <DEDUP_REMOVED lines=11> */
[----:B------:R-:W-:-:S07]  /*15c0*/  FFMA.FTZ R222, R24, R25, R153 ;  /* 0x0000001918de7223 */ /* 0x000fce0000010099 */
.L_x_5180:
[----:B------:R-:W-:Y:S05]  /*15d0*/  BSYNC.RECONVERGENT B1 ;  /* 0x0000000000017941 */ /* 0x000fea0003800200 */
.L_x_5179:
        /* <DEDUP_REMOVED lines=8> */
[----:B------:R0:W4:Y:S04]  /*1660*/  LDG.E.128 R160, desc[UR10][R168.64+0x10] ;  /* 0x0000100aa8a07981 */ /* 0x000128000c1e1d00 */
[----:B------:R-:W4:Y:S01]  /*1670*/  LDG.E.128 R156, desc[UR10][R156.64] ;  /* 0x0000000a9c9c7981 */ /* 0x000f22000c1e1d00 */
[----:B--2---:R-:W-:-:S06]  /*1680*/  IMAD.WIDE.U32 R174, R165, 0x8, R174 ;  /* 0x00000008a5ae7825 */ /* 0x004fcc00078e00ae */
[----:B------:R-:W5:Y:S01]  /*1690*/  LDG.E.64 R174, desc[UR10][R174.64] ;  /* 0x0000000aaeae7981 */ /* 0x000f62000c1e1b00 */
[----:B------:R-:W-:-:S04]  /*16a0*/  ISETP.NE.U32.AND P0, PT, RZ, UR14, PT ;  /* 0x0000000eff007c0c */ /* 0x000fc8000bf05070 */
[----:B------:R-:W-:-:S13]  /*16b0*/  ISETP.NE.AND.EX P0, PT, RZ, UR15, PT, P0 ;  /* 0x0000000fff007c0c */ /* 0x000fda000bf05300 */
[----:B------:R-:W1:Y:S01]  /*16c0*/  @P0 LDC.64 R26, c[0x0][0x438] ;  /* 0x00010e00ff1a0b82 */ /* 0x000e620000000a00 */
[----:B0-----:R-:W-:-:S04]  /*16d0*/  PRMT R169, R124, 0x7632, R169 ;  /* 0x000076327ca97816 */ /* 0x001fc800000000a9 */
[----:B------:R-:W-:Y:S02]  /*16e0*/  SHF.L.U32 R169, R169, 0x10, RZ ;  /* 0x00000010a9a97819 */ /* 0x000fe400000006ff */
[----:B------:R-:W-:Y:S02]  /*16f0*/  SHF.L.U32 R186, R126, 0x10, RZ ;  /* 0x000000107eba7819 */ /* 0x000fe400000006ff */
[----:B------:R-:W-:Y:S01]  /*1700*/  SHF.L.U32 R182, R125, 0x10, RZ ;  /* 0x000000107db67819 */ /* 0x000fe200000006ff */
[----:B-1----:R-:W-:-:S05]  /*1710*/  @P0 IMAD.WIDE.U32 R26, R166, 0x20, R26 ;  /* 0x00000020a61a0825 */ /* 0x002fca00078e001a */
[----:B------:R-:W5:Y:S04]  /*1720*/  @P0 LDG.E.128 R32, desc[UR10][R26.64] ;  /* 0x0000000a1a200981 */ /* 0x000f68000c1e1d00 */
[----:B------:R0:W5:Y:S02]  /*1730*/  @P0 LDG.E.128 R28, desc[UR10][R26.64+0x10] ;  /* 0x0000100a1a1c0981 */ /* 0x000164000c1e1d00 */
[----:B0-----:R-:W-:Y:S02]  /*1740*/  SHF.L.U32 R26, R124, 0x10, RZ ;  /* 0x000000107c1a7819 */ /* 0x001fe400000006ff */
[----:B------:R-:W-:-:S04]  /*1750*/  PRMT R193, R127, 0x7632, R193 ;  /* 0x000076327fc17816 */ /* 0x000fc800000000c1 */
[----:B------:R-:W-:Y:S01]  /*1760*/  SHF.L.U32 R193, R193, 0x10, RZ ;  /* 0x00000010c1c17819 */ /* 0x000fe200000006ff */
[----:B------:R-:W-:Y:S01]  /*1770*/  VIADD R166, R166, 0x100 ;  /* 0x00000100a6a67836 */ /* 0x000fe20000000000 */
[----:B------:R-:W-:Y:S02]  /*1780*/  IADD3 R167, PT, PT, R167, 0x100, RZ ;  /* 0x00000100a7a77810 */ /* 0x000fe40007ffe0ff */
[----:B------:R-:W-:Y:S01]  /*1790*/  IADD3 R165, PT, PT, R165, 0x100, RZ ;  /* 0x00000100a5a57810 */ /* 0x000fe20007ffe0ff */
[C-C-:B---3--:R-:W-:Y:S01]  /*17a0*/  FADD.FTZ R171, -R164.reuse, R152.reuse ;  /* 0x00000098a4ab7221 */ /* 0x148fe20000010100 */
[----:B------:R-:W-:Y:S01]  /*17b0*/  FADD.FTZ R183, -R164, R153 ;  /* 0x00000099a4b77221 */ /* 0x000fe20000010100 */
[----:B----4-:R-:W-:-:S03]  /*17c0*/  PRMT R152, R156, 0x7632, R152 ;  /* 0x000076329c987816 */ /* 0x010fc60000000098 */
[----:B------:R-:W-:Y:S01]  /*17d0*/  FMUL.FTZ R168, R4, R183 ;  /* 0x000000b704a87220 */ /* 0x000fe20000410000 */
[----:B------:R-:W-:Y:S01]  /*17e0*/  SHF.L.U32 R152, R152, 0x10, RZ ;  /* 0x0000001098987819 */ /* 0x000fe200000006ff */
[C---:B------:R-:W-:Y:S01]  /*17f0*/  FADD.FTZ R185, -R164.reuse, R154 ;  /* 0x0000009aa4b97221 */ /* 0x040fe20000010100 */
[--C-:B------:R-:W-:Y:S01]  /*1800*/  FADD.FTZ R189, -R164, R155.reuse ;  /* 0x0000009ba4bd7221 */ /* 0x100fe20000010100 */
[----:B------:R-:W-:Y:S01]  /*1810*/  PRMT R155, R158, 0x7632, R155 ;  /* 0x000076329e9b7816 */ /* 0x000fe2000000009b */
[----:B------:R-:W-:Y:S01]  /*1820*/  FADD.FTZ R191, -R164, R160 ;  /* 0x000000a0a4bf7221 */ /* 0x000fe20000010100 */
[-C--:B------:R-:W-:Y:S01]  /*1830*/  FMUL.FTZ R169, R169, R152.reuse ;  /* 0x00000098a9a97220 */ /* 0x080fe20000410000 */
[----:B------:R-:W-:Y:S01]  /*1840*/  FFMA.FTZ R97, R168, R152, R97 ;  /* 0x00000098a8617223 */ /* 0x000fe20000010061 */
[--C-:B------:R-:W-:Y:S01]  /*1850*/  FADD.FTZ R65, R65, R152.reuse ;  /* 0x0000009841417221 */ /* 0x100fe20000010000 */
[----:B------:R-:W-:Y:S01]  /*1860*/  PRMT R152, R126, 0x7632, R152 ;  /* 0x000076327e987816 */ /* 0x000fe20000000098 */
[----:B------:R-:W-:Y:S01]  /*1870*/  FMUL.FTZ R27, R4, R171 ;  /* 0x000000ab041b7220 */ /* 0x000fe20000410000 */
[----:B------:R-:W-:Y:S01]  /*1880*/  SHF.L.U32 R153, R156, 0x10, RZ ;  /* 0x000000109c997819 */ /* 0x000fe200000006ff */
[C---:B------:R-:W-:Y:S01]  /*1890*/  FMUL.FTZ R171, R4.reuse, R185 ;  /* 0x000000b904ab7220 */ /* 0x040fe20000410000 */
[----:B------:R-:W-:Y:S01]  /*18a0*/  PRMT R154, R157, 0x7632, R154 ;  /* 0x000076329d9a7816 */ /* 0x000fe2000000009a */
[----:B------:R-:W-:Y:S01]  /*18b0*/  FMUL.FTZ R185, R4, R191 ;  /* 0x000000bf04b97220 */ /* 0x000fe20000410000 */
[----:B------:R-:W-:-:S02]  /*18c0*/  SHF.L.U32 R187, R158, 0x10, RZ ;  /* 0x000000109ebb7819 */ /* 0x000fc400000006ff */
[----:B------:R-:W-:Y:S01]  /*18d0*/  PRMT R183, R125, 0x7632, R183 ;  /* 0x000076327db77816 */ /* 0x000fe200000000b7 */
[----:B------:R-:W-:Y:S01]  /*18e0*/  FADD.FTZ R161, -R164, R161 ;  /* 0x000000a1a4a17221 */ /* 0x000fe20000010100 */
[----:B------:R-:W-:Y:S02]  /*18f0*/  SHF.L.U32 R152, R152, 0x10, RZ ;  /* 0x0000001098987819 */ /* 0x000fe400000006ff */
[----:B------:R-:W-:Y:S01]  /*1900*/  SHF.L.U32 R155, R155, 0x10, RZ ;  /* 0x000000109b9b7819 */ /* 0x000fe200000006ff */
[----:B------:R-:W-:Y:S01]  /*1910*/  FMUL.FTZ R26, R26, R153 ;  /* 0x000000991a1a7220 */ /* 0x000fe20000410000 */
[----:B------:R-:W-:Y:S01]  /*1920*/  SHF.L.U32 R183, R183, 0x10, RZ ;  /* 0x00000010b7b77819 */ /* 0x000fe200000006ff */
[----:B------:R-:W-:Y:S02]  /*1930*/  IMAD.U32 R154, R154, 0x10000, RZ ;  /* 0x000100009a9a7824 */ /* 0x000fe400078e00ff */
[----:B------:R-:W-:Y:S01]  /*1940*/  FMUL.FTZ R184, R4, R189 ;  /* 0x000000bd04b87220 */ /* 0x000fe20000410000 */
        /* <DEDUP_REMOVED lines=8> */
[----:B------:R-:W-:-:S02]  /*19d0*/  IMAD.U32 R157, R157, 0x10000, RZ ;  /* 0x000100009d9d7824 */ /* 0x000fc400078e00ff */
[----:B------:R-:W-:Y:S01]  /*19e0*/  FFMA.FTZ R153, R27, R26, R222 ;  /* 0x0000001a1b997223 */ /* 0x000fe200000100de */
[----:B------:R-:W-:Y:S01]  /*19f0*/  PRMT R156, R159, 0x7632, R156 ;  /* 0x000076329f9c7816 */ /* 0x000fe2000000009c */
[-C--:B------:R-:W-:Y:S01]  /*1a00*/  FMUL.FTZ R183, R183, R154.reuse ;  /* 0x0000009ab7b77220 */ /* 0x080fe20000410000 */
[----:B------:R-:W-:Y:S01]  /*1a10*/  FFMA.FTZ R99, R184, R154, R99 ;  /* 0x0000009ab8637223 */ /* 0x000fe20000010063 */
[----:B------:R-:W-:Y:S01]  /*1a20*/  FADD.FTZ R67, R67, R154 ;  /* 0x0000009a43437221 */ /* 0x000fe20000010000 */
[----:B------:R-:W-:Y:S01]  /*1a30*/  SHF.L.U32 R159, R159, 0x10, RZ ;  /* 0x000000109f9f7819 */ /* 0x000fe200000006ff */
[----:B------:R-:W-:Y:S01]  /*1a40*/  FADD.FTZ R61, R61, R155 ;  /* 0x0000009b3d3d7221 */ /* 0x000fe20000010000 */
[----:B------:R-:W-:Y:S01]  /*1a50*/  FFMA.FTZ R93, R188, R155, R93 ;  /* 0x0000009bbc5d7223 */ /* 0x000fe2000001005d */
[----:B------:R-:W-:Y:S01]  /*1a60*/  SHF.L.U32 R154, R127, 0x10, RZ ;  /* 0x000000107f9a7819 */ /* 0x000fe200000006ff */
[----:B------:R-:W-:Y:S01]  /*1a70*/  FADD.FTZ R155, R152, R169 ;  /* 0x000000a9989b7221 */ /* 0x000fe20000010000 */
[----:B------:R-:W-:Y:S01]  /*1a80*/  FMUL.FTZ R182, R182, R157 ;  /* 0x0000009db6b67220 */ /* 0x000fe20000410000 */
[----:B------:R-:W-:-:S02]  /*1a90*/  FFMA.FTZ R152, R168, R169, R153 ;  /* 0x000000a9a8987223 */ /* 0x000fc40000010099 */
[----:B------:R-:W-:Y:S01]  /*1aa0*/  FMUL.FTZ R189, R154, R159 ;  /* 0x0000009f9abd7220 */ /* 0x000fe20000410000 */
[----:B------:R-:W-:Y:S01]  /*1ab0*/  FADD.FTZ R154, R155, R182 ;  /* 0x000000b69b9a7221 */ /* 0x000fe20000010000 */
[----:B------:R-:W-:-:S03]  /*1ac0*/  FFMA.FTZ R153, R171, R182, R152 ;  /* 0x000000b6ab997223 */ /* 0x000fc60000010098 */
[----:B------:R-:W-:Y:S01]  /*1ad0*/  FADD.FTZ R155, R154, R183 ;  /* 0x000000b79a9b7221 */ /* 0x000fe20000010000 */
[----:B------:R-:W-:Y:S01]  /*1ae0*/  FFMA.FTZ R152, R184, R183, R153 ;  /* 0x000000b7b8987223 */ /* 0x000fe20000010099 */
[----:B------:R-:W-:Y:S02]  /*1af0*/  FADD.FTZ R225, -R164, R162 ;  /* 0x000000a2a4e17221 */ /* 0x000fe40000010100 */
[----:B------:R-:W-:Y:S01]  /*1b00*/  FADD.FTZ R154, R155, R186 ;  /* 0x000000ba9b9a7221 */ /* 0x000fe20000010000 */
[----:B------:R-:W-:Y:S01]  /*1b10*/  FFMA.FTZ R153, R185, R186, R152 ;  /* 0x000000bab9997223 */ /* 0x000fe20000010098 */
[----:B------:R-:W-:Y:S01]  /*1b20*/  SHF.L.U32 R156, R156, 0x10, RZ ;  /* 0x000000109c9c7819 */ /* 0x000fe200000006ff */
[----:B------:R-:W-:Y:S01]  /*1b30*/  FADD.FTZ R163, -R164, R163 ;  /* 0x000000a3a4a37221 */ /* 0x000fe20000010100 */
        /* <DEDUP_REMOVED lines=15> */
.L_x_5182:
[----:B------:R-:W-:Y:S05]  /*1c30*/  BSYNC.RECONVERGENT B1 ;  /* 0x0000000000017941 */ /* 0x000fea0003800200 */
.L_x_5181:
        /* <DEDUP_REMOVED lines=9> */
[----:B------:R-:W-:Y:S01]  /*1cd0*/  ISETP.NE.U32.AND P0, PT, RZ, UR14, PT ;  /* 0x0000000eff007c0c */ /* 0x000fe2000bf05070 */
[----:B--2---:R-:W-:-:S03]  /*1ce0*/  IMAD.WIDE.U32 R180, R165, 0x8, R180 ;  /* 0x00000008a5b47825 */ /* 0x004fc600078e00b4 */
[----:B------:R-:W-:-:S03]  /*1cf0*/  ISETP.NE.AND.EX P0, PT, RZ, UR15, PT, P0 ;  /* 0x0000000fff007c0c */ /* 0x000fc6000bf05300 */
[----:B------:R-:W5:Y:S10]  /*1d00*/  LDG.E.64 R180, desc[UR10][R180.64] ;  /* 0x0000000ab4b47981 */ /* 0x000f74000c1e1b00 */
[----:B------:R-:W1:Y:S01]  /*1d10*/  @P0 LDC.64 R194, c[0x0][0x438] ;  /* 0x00010e00ffc20b82 */ /* 0x000e620000000a00 */
[----:B0-----:R-:W-:-:S02]  /*1d20*/  PRMT R197, R120, 0x7632, R197 ;  /* 0x0000763278c57816 */ /* 0x001fc400000000c5 */
[----:B------:R-:W-:Y:S02]  /*1d30*/  PRMT R201, R121, 0x7632, R201 ;  /* 0x0000763279c97816 */ /* 0x000fe400000000c9 */
[----:B------:R-:W-:Y:S02]  /*1d40*/  SHF.L.U32 R197, R197, 0x10, RZ ;  /* 0x00000010c5c57819 */ /* 0x000fe400000006ff */
[----:B------:R-:W-:Y:S01]  /*1d50*/  SHF.L.U32 R192, R120, 0x10, RZ ;  /* 0x0000001078c07819 */ /* 0x000fe200000006ff */
[----:B------:R-:W-:Y:S02]  /*1d60*/  IMAD.U32 R201, R201, 0x10000, RZ ;  /* 0x00010000c9c97824 */ /* 0x000fe400078e00ff */
[----:B-1----:R-:W-:-:S05]  /*1d70*/  @P0 IMAD.WIDE.U32 R194, R166, 0x20, R194 ;  /* 0x00000020a6c20825 */ /* 0x002fca00078e00c2 */
[----:B------:R-:W5:Y:S04]  /*1d80*/  @P0 LDG.E.128 R132, desc[UR10][R194.64] ;  /* 0x0000000ac2840981 */ /* 0x000f68000c1e1d00 */
[----:B------:R0:W5:Y:S01]  /*1d90*/  @P0 LDG.E.128 R136, desc[UR10][R194.64+0x10] ;  /* 0x0000100ac2880981 */ /* 0x000162000c1e1d00 */
[----:B------:R-:W-:Y:S02]  /*1da0*/  SHF.L.U32 R196, R121, 0x10, RZ ;  /* 0x0000001079c47819 */ /* 0x000fe400000006ff */
[----:B------:R-:W-:Y:S02]  /*1db0*/  SHF.L.U32 R200, R122, 0x10, RZ ;  /* 0x000000107ac87819 */ /* 0x000fe400000006ff */
[C---:B------:R-:W-:Y:S02]  /*1dc0*/  PRMT R209, R123.reuse, 0x7632, R209 ;  /* 0x000076327bd17816 */ /* 0x040fe400000000d1 */
[----:B------:R-:W-:-:S02]  /*1dd0*/  SHF.L.U32 R204, R123, 0x10, RZ ;  /* 0x000000107bcc7819 */ /* 0x000fc400000006ff */
[----:B------:R-:W-:Y:S01]  /*1de0*/  SHF.L.U32 R209, R209, 0x10, RZ ;  /* 0x00000010d1d17819 */ /* 0x000fe200000006ff */
[C---:B---3--:R-:W-:Y:S01]  /*1df0*/  FADD.FTZ R165, -R164.reuse, R152 ;  /* 0x00000098a4a57221 */ /* 0x048fe20000010100 */
[C---:B------:R-:W-:Y:S01]  /*1e00*/  FADD.FTZ R167, -R164.reuse, R153 ;  /* 0x00000099a4a77221 */ /* 0x040fe20000010100 */
[C---:B------:R-:W-:Y:S01]  /*1e10*/  FADD.FTZ R199, -R164.reuse, R154 ;  /* 0x0000009aa4c77221 */ /* 0x040fe20000010100 */
[----:B------:R-:W-:Y:S01]  /*1e20*/  FADD.FTZ R155, -R164, R155 ;  /* 0x0000009ba49b7221 */ /* 0x000fe20000010100 */
[----:B----4-:R-:W-:Y:S01]  /*1e30*/  PRMT R152, R160, 0x7632, R152 ;  /* 0x00007632a0987816 */ /* 0x010fe20000000098 */
[----:B0-----:R-:W-:Y:S01]  /*1e40*/  FMUL.FTZ R194, R4, R167 ;  /* 0x000000a704c27220 */ /* 0x001fe20000410000 */
[----:B------:R-:W-:Y:S02]  /*1e50*/  PRMT R154, R161, 0x7632, R154 ;  /* 0x00007632a19a7816 */ /* 0x000fe4000000009a */
[----:B------:R-:W-:Y:S02]  /*1e60*/  SHF.L.U32 R152, R152, 0x10, RZ ;  /* 0x0000001098987819 */ /* 0x000fe400000006ff */
[----:B------:R-:W-:Y:S01]  /*1e70*/  SHF.L.U32 R153, R160, 0x10, RZ ;  /* 0x00000010a0997819 */ /* 0x000fe200000006ff */
[----:B------:R-:W-:Y:S01]  /*1e80*/  FMUL.FTZ R198, R4, R155 ;  /* 0x0000009b04c67220 */ /* 0x000fe20000410000 */
[----:B------:R-:W-:Y:S01]  /*1e90*/  SHF.L.U32 R154, R154, 0x10, RZ ;  /* 0x000000109a9a7819 */ /* 0x000fe200000006ff */
[-C--:B------:R-:W-:Y:S01]  /*1ea0*/  FMUL.FTZ R197, R197, R152.reuse ;  /* 0x00000098c5c57220 */ /* 0x080fe20000410000 */
[----:B------:R-:W-:Y:S01]  /*1eb0*/  FFMA.FTZ R89, R194, R152, R89 ;  /* 0x00000098c2597223 */ /* 0x000fe20000010059 */
[--C-:B------:R-:W-:Y:S01]  /*1ec0*/  FADD.FTZ R57, R57, R152.reuse ;  /* 0x0000009839397221 */ /* 0x100fe20000010000 */
[----:B------:R-:W-:Y:S01]  /*1ed0*/  PRMT R152, R122, 0x7632, R152 ;  /* 0x000076327a987816 */ /* 0x000fe20000000098 */
[----:B------:R-:W-:Y:S01]  /*1ee0*/  FMUL.FTZ R195, R4, R165 ;  /* 0x000000a504c37220 */ /* 0x000fe20000410000 */
[-C--:B------:R-:W-:Y:S01]  /*1ef0*/  FMUL.FTZ R192, R192, R153.reuse ;  /* 0x00000099c0c07220 */ /* 0x080fe20000410000 */
[----:B------:R-:W-:Y:S01]  /*1f00*/  FADD.FTZ R203, -R164, R156 ;  /* 0x0000009ca4cb7221 */ /* 0x000fe20000010100 */
[-C--:B------:R-:W-:Y:S01]  /*1f10*/  FMUL.FTZ R201, R201, R154.reuse ;  /* 0x0000009ac9c97220 */ /* 0x080fe20000410000 */
[----:B------:R-:W-:Y:S01]  /*1f20*/  FFMA.FTZ R91, R198, R154, R91 ;  /* 0x0000009ac65b7223 */ /* 0x000fe2000001005b */
[----:B------:R-:W-:Y:S01]  /*1f30*/  FADD.FTZ R59, R59, R154 ;  /* 0x0000009a3b3b7221 */ /* 0x000fe20000010000 */
[----:B------:R-:W-:Y:S01]  /*1f40*/  PRMT R156, R162, 0x7632, R156 ;  /* 0x00007632a29c7816 */ /* 0x000fe2000000009c */
[----:B------:R-:W-:Y:S01]  /*1f50*/  FADD.FTZ R56, R56, R153 ;  /* 0x0000009938387221 */ /* 0x000fe20000010000 */
[----:B------:R-:W-:Y:S01]  /*1f60*/  SHF.L.U32 R154, R152, 0x10, RZ ;  /* 0x00000010989a7819 */ /* 0x000fe200000006ff */
[----:B------:R-:W-:Y:S01]  /*1f70*/  FFMA.FTZ R88, R195, R153, R88 ;  /* 0x00000099c3587223 */ /* 0x000fe20000010058 */
[----:B------:R-:W-:Y:S01]  /*1f80*/  SHF.L.U32 R161, R161, 0x10, RZ ;  /* 0x00000010a1a17819 */ /* 0x000fe200000006ff */
[----:B------:R-:W-:Y:S01]  /*1f90*/  FADD.FTZ R152, R223, R192 ;  /* 0x000000c0df987221 */ /* 0x000fe20000010000 */
[----:B------:R-:W-:Y:S01]  /*1fa0*/  FFMA.FTZ R153, R195, R192, R222 ;  /* 0x000000c0c3997223 */ /* 0x000fe200000100de */
[----:B------:R-:W-:Y:S01]  /*1fb0*/  FADD.FTZ R205, -R164, R157 ;  /* 0x0000009da4cd7221 */ /* 0x000fe20000010100 */
[----:B------:R-:W-:Y:S01]  /*1fc0*/  SHF.L.U32 R156, R156, 0x10, RZ ;  /* 0x000000109c9c7819 */ /* 0x000fe200000006ff */
[----:B------:R-:W-:Y:S01]  /*1fd0*/  FADD.FTZ R155, R152, R197 ;  /* 0x000000c5989b7221 */ /* 0x000fe20000010000 */
[----:B------:R-:W-:Y:S01]  /*1fe0*/  FMUL.FTZ R199, R4, R199 ;  /* 0x000000c704c77220 */ /* 0x000fe20000410000 */
[----:B------:R-:W-:Y:S01]  /*1ff0*/  FMUL.FTZ R196, R196, R161 ;  /* 0x000000a1c4c47220 */ /* 0x000fe20000410000 */
[----:B------:R-:W-:Y:S01]  /*2000*/  FFMA.FTZ R152, R194, R197, R153 ;  /* 0x000000c5c2987223 */ /* 0x000fe20000010099 */
        /* <DEDUP_REMOVED lines=9> */
[--C-:B------:R-:W-:Y:S01]  /*20a0*/  FADD.FTZ R207, -R164, R158.reuse ;  /* 0x0000009ea4cf7221 */ /* 0x100fe20000010100 */
[----:B------:R-:W-:Y:S01]  /*20b0*/  PRMT R158, R163, 0x7632, R158 ;  /* 0x00007632a39e7816 */ /* 0x000fe2000000009e */
        /* <DEDUP_REMOVED lines=25> */
[----:B------:R-:W-:Y:S06]  /*2250*/  BRA `(.L_x_5183) ;  /* 0x00000004003c7947 */ /* 0x000fec0003800000 */
.L_x_5176:
        /* <DEDUP_REMOVED lines=31> */
[----:B------:R-:W-:Y:S02]  /*2450*/  CS2R R222, SRZ ;  /* 0x0000000000de7805 */ /* 0x000fe4000001ff00 */
[----:B------:R-:W-:Y:S02]  /*2460*/  @P2 IADD3 R225, PT, PT, R225, 0x100, RZ ;  /* 0x00000100e1e12810 */ /* 0x000fe40007ffe0ff */
[----:B------:R-:W-:-:S07]  /*2470*/  P2R R9, PR, RZ, 0x1 ;  /* 0x00000001ff097803 */ /* 0x000fce0000000000 */
[----:B---3--:R-:W-:Y:S05]  /*2480*/  @!P0 BRA `(.L_x_5183) ;  /* 0x0000000000b08947 */ /* 0x008fea0003800000 */
[----:B------:R-:W0:Y:S02]  /*2490*/  LDC.64 R152, c[0x0][0x3b0] ;  /* 0x0000ec00ff987b82 */ /* 0x000e240000000a00 */
[----:B0-----:R-:W-:-:S05]  /*24a0*/  IMAD.WIDE.U32 R152, R225, 0x8, R152 ;  /* 0x00000008e1987825 */ /* 0x001fca00078e0098 */
[----:B------:R1:W5:Y:S01]  /*24b0*/  LDG.E.64 R180, desc[UR10][R152.64] ;  /* 0x0000000a98b47981 */ /* 0x000362000c1e1b00 */
[----:B------:R-:W-:Y:S05]  /*24c0*/  BRA `(.L_x_5183) ;  /* 0x0000000000a07947 */ /* 0x000fea0003800000 */
.L_x_5184:
[C---:B------:R-:W-:Y:S02]  /*24d0*/  ISETP.GE.U32.AND P3, PT, R6.reuse, 0x100, PT ;  /* 0x000001000600780c */ /* 0x040fe40003f66070 */
[C---:B------:R-:W-:Y:S02]  /*24e0*/  ISETP.GE.U32.AND P1, PT, R6.reuse, 0x200, PT ;  /* 0x000002000600780c */ /* 0x040fe40003f26070 */
[C---:B------:R-:W-:Y:S02]  /*24f0*/  ISETP.GE.U32.AND P2, PT, R6.reuse, 0x300, PT ;  /* 0x000003000600780c */ /* 0x040fe40003f46070 */
[----:B------:R-:W-:-:S04]  /*2500*/  ISETP.GE.U32.AND P0, PT, R6, 0x400, PT ;  /* 0x000004000600780c */ /* 0x000fc80003f06070 */
[----:B------:R-:W-:-:S03]  /*2510*/  P2R R9, PR, RZ, 0x1 ;  /* 0x00000001ff097803 */ /* 0x000fc60000000000 */
[----:B------:R-:W0:Y:S08]  /*2520*/  @P3 LDC.64 R166, c[0x0][0x438] ;  /* 0x00010e00ffa63b82 */ /* 0x000e300000000a00 */
[----:B------:R-:W1:Y:S08]  /*2530*/  @P3 LDC.64 R164, c[0x0][0x3b0] ;  /* 0x0000ec00ffa43b82 */ /* 0x000e700000000a00 */
[----:B------:R-:W2:Y:S08]  /*2540*/  @P1 LDC.64 R162, c[0x0][0x438] ;  /* 0x00010e00ffa21b82 */ /* 0x000eb00000000a00 */
[----:B------:R-:W3:Y:S01]  /*2550*/  @P1 LDC.64 R160, c[0x0][0x3b0] ;  /* 0x0000ec00ffa01b82 */ /* 0x000ee20000000a00 */
[C---:B0-----:R-:W-:Y:S01]  /*2560*/  @P3 IMAD.WIDE.U32 R166, R223.reuse, 0x20, R166 ;  /* 0x00000020dfa63825 */ /* 0x041fe200078e00a6 */
[----:B------:R-:W-:-:S04]  /*2570*/  @P3 IADD3 R223, PT, PT, R223, 0x100, RZ ;  /* 0x00000100dfdf3810 */ /* 0x000fc80007ffe0ff */
[----:B------:R0:W5:Y:S02]  /*2580*/  @P3 LDG.E.128 R48, desc[UR10][R166.64] ;  /* 0x0000000aa6303981 */ /* 0x000164000c1e1d00 */
[----:B------:R-:W4:Y:S01]  /*2590*/  @P2 LDC.64 R158, c[0x0][0x438] ;  /* 0x00010e00ff9e2b82 */ /* 0x000f220000000a00 */
[C---:B-1----:R-:W-:Y:S01]  /*25a0*/  @P3 IMAD.WIDE.U32 R164, R225.reuse, 0x8, R164 ;  /* 0x00000008e1a43825 */ /* 0x042fe200078e00a4 */
[----:B------:R-:W-:Y:S01]  /*25b0*/  @P3 IADD3 R225, PT, PT, R225, 0x100, RZ ;  /* 0x00000100e1e13810 */ /* 0x000fe20007ffe0ff */
[----:B------:R0:W5:Y:S04]  /*25c0*/  @P3 LDG.E.128 R44, desc[UR10][R166.64+0x10] ;  /* 0x0000100aa62c3981 */ /* 0x000168000c1e1d00 */
[----:B------:R0:W5:Y:S01]  /*25d0*/  @P3 LDG.E.64 R178, desc[UR10][R164.64] ;  /* 0x0000000aa4b23981 */ /* 0x000162000c1e1b00 */
[----:B------:R-:W1:Y:S01]  /*25e0*/  @P2 LDC.64 R156, c[0x0][0x3b0] ;  /* 0x0000ec00ff9c2b82 */ /* 0x000e620000000a00 */
[C---:B--2---:R-:W-:Y:S01]  /*25f0*/  @P1 IMAD.WIDE.U32 R162, R223.reuse, 0x20, R162 ;  /* 0x00000020dfa21825 */ /* 0x044fe200078e00a2 */
[----:B------:R-:W-:-:S04]  /*2600*/  @P1 IADD3 R223, PT, PT, R223, 0x100, RZ ;  /* 0x00000100dfdf1810 */ /* 0x000fc80007ffe0ff */
[----:B------:R0:W5:Y:S02]  /*2610*/  @P1 LDG.E.128 R40, desc[UR10][R162.64] ;  /* 0x0000000aa2281981 */ /* 0x000164000c1e1d00 */
[----:B------:R-:W2:Y:S01]  /*2620*/  @P0 LDC.64 R152, c[0x0][0x3b0] ;  /* 0x0000ec00ff980b82 */ /* 0x000ea20000000a00 */
[C---:B---3--:R-:W-:Y:S01]  /*2630*/  @P1 IMAD.WIDE.U32 R160, R225.reuse, 0x8, R160 ;  /* 0x00000008e1a01825 */ /* 0x048fe200078e00a0 */
[----:B------:R-:W-:Y:S01]  /*2640*/  @P1 IADD3 R225, PT, PT, R225, 0x100, RZ ;  /* 0x00000100e1e11810 */ /* 0x000fe20007ffe0ff */
[----:B------:R0:W5:Y:S04]  /*2650*/  @P1 LDG.E.128 R36, desc[UR10][R162.64+0x10] ;  /* 0x0000100aa2241981 */ /* 0x000168000c1e1d00 */
[----:B------:R0:W5:Y:S01]  /*2660*/  @P1 LDG.E.64 R176, desc[UR10][R160.64] ;  /* 0x0000000aa0b01981 */ /* 0x000162000c1e1b00 */
[----:B------:R-:W3:Y:S01]  /*2670*/  @P0 LDC.64 R154, c[0x0][0x438] ;  /* 0x00010e00ff9a0b82 */ /* 0x000ee20000000a00 */
[C---:B----4-:R-:W-:Y:S01]  /*2680*/  @P2 IMAD.WIDE.U32 R158, R223.reuse, 0x20, R158 ;  /* 0x00000020df9e2825 */ /* 0x050fe200078e009e */
[----:B------:R-:W-:-:S04]  /*2690*/  @P2 IADD3 R223, PT, PT, R223, 0x100, RZ ;  /* 0x00000100dfdf2810 */ /* 0x000fc80007ffe0ff */
[----:B------:R0:W5:Y:S01]  /*26a0*/  @P2 LDG.E.128 R32, desc[UR10][R158.64] ;  /* 0x0000000a9e202981 */ /* 0x000162000c1e1d00 */
[----:B-1----:R-:W-:-:S03]  /*26b0*/  @P2 IMAD.WIDE.U32 R156, R225, 0x8, R156 ;  /* 0x00000008e19c2825 */ /* 0x002fc600078e009c */
[----:B------:R0:W5:Y:S01]  /*26c0*/  @P2 LDG.E.128 R28, desc[UR10][R158.64+0x10] ;  /* 0x0000100a9e1c2981 */ /* 0x000162000c1e1d00 */
[----:B------:R-:W-:-:S03]  /*26d0*/  @P2 VIADD R225, R225, 0x100 ;  /* 0x00000100e1e12836 */ /* 0x000fc60000000000 */
[----:B------:R0:W5:Y:S01]  /*26e0*/  @P2 LDG.E.64 R174, desc[UR10][R156.64] ;  /* 0x0000000a9cae2981 */ /* 0x000162000c1e1b00 */
[----:B--2---:R-:W-:-:S05]  /*26f0*/  @P0 IMAD.WIDE.U32 R152, R225, 0x8, R152 ;  /* 0x00000008e1980825 */ /* 0x004fca00078e0098 */
[----:B------:R0:W5:Y:S01]  /*2700*/  @P0 LDG.E.64 R180, desc[UR10][R152.64] ;  /* 0x0000000a98b40981 */ /* 0x000162000c1e1b00 */
[----:B---3--:R-:W-:-:S05]  /*2710*/  @P0 IMAD.WIDE.U32 R154, R223, 0x20, R154 ;  /* 0x00000020df9a0825 */ /* 0x008fca00078e009a */
[----:B------:R0:W5:Y:S04]  /*2720*/  @P0 LDG.E.128 R132, desc[UR10][R154.64] ;  /* 0x0000000a9a840981 */ /* 0x000168000c1e1d00 */
[----:B------:R0:W5:Y:S01]  /*2730*/  @P0 LDG.E.128 R136, desc[UR10][R154.64+0x10] ;  /* 0x0000100a9a880981 */ /* 0x000162000c1e1d00 */
[----:B------:R-:W-:-:S07]  /*2740*/  CS2R R222, SRZ ;  /* 0x0000000000de7805 */ /* 0x000fce000001ff00 */
.L_x_5183:
[----:B----4-:R-:W-:Y:S05]  /*2750*/  BSYNC.RECONVERGENT B0 ;  /* 0x0000000000007941 */ /* 0x010fea0003800200 */
.L_x_5175:
[----:B01----:R-:W0:Y:S01]  /*2760*/  SHFL.DOWN PT, R152, R223, 0x10, 0x1f ;  /* 0x0a001f00df987f89 */ /* 0x003e2200000e0000 */
        /* <DEDUP_REMOVED lines=22> */
[----:B------:R-:W0:Y:S01]  /*28d0*/  S2R R7, SR_TID.X ;  /* 0x0000000000077919 */ /* 0x000e220000002100 */
[----:B------:R-:W1:Y:S01]  /*28e0*/  S2UR UR5, SR_CgaCtaId ;  /* 0x00000000000579c3 */ /* 0x000e620000008800 */
[----:B------:R-:W-:Y:S02]  /*28f0*/  UMOV UR4, 0x400 ;  /* 0x0000040000047882 */ /* 0x000fe40000000000 */
[----:B-1----:R-:W-:-:S04]  /*2900*/  ULEA UR4, UR5, UR4, 0x18 ;  /* 0x0000000405047291 */ /* 0x002fc8000f8ec0ff */
[----:B------:R-:W-:Y:S02]  /*2910*/  UIADD3 UR5, UPT, UPT, UR4, 0x8040, URZ ;  /* 0x0000804004057890 */ /* 0x000fe4000fffe0ff */
[----:B------:R-:W-:Y:S01]  /*2920*/  @!UP1 UIADD3 UR5, UPT, UPT, UR4, 0x8000, URZ ;  /* 0x0000800004059890 */ /* 0x000fe2000fffe0ff */
[----:B0-----:R-:W-:-:S04]  /*2930*/  SHF.R.U32.HI R154, RZ, 0x2, R7 ;  /* 0x00000002ff9a7819 */ /* 0x001fc80000011607 */
[----:B------:R-:W-:-:S05]  /*2940*/  LOP3.LUT R154, R154, 0x38, RZ, 0xc0, !PT ;  /* 0x000000389a9a7812 */ /* 0x000fca00078ec0ff */
[----:B------:R0:W-:Y:S02]  /*2950*/  STS.64 [R154+UR5], R152 ;  /* 0x000000989a007988 */ /* 0x0001e40008000a05 */
.L_x_5186:
[----:B------:R-:W-:Y:S05]  /*2960*/  BSYNC.RECONVERGENT B0 ;  /* 0x0000000000007941 */ /* 0x000fea0003800200 */
.L_x_5185:
        /* <DEDUP_REMOVED lines=64> */
.L_x_5191:
        /* <DEDUP_REMOVED lines=12> */
.L_x_5192:
        /* <DEDUP_REMOVED lines=12> */
.L_x_5193:
        /* <DEDUP_REMOVED lines=12> */
.L_x_5194:
        /* <DEDUP_REMOVED lines=12> */
.L_x_5195:
        /* <DEDUP_REMOVED lines=12> */
.L_x_5196:
        /* <DEDUP_REMOVED lines=12> */
.L_x_5197:
        /* <DEDUP_REMOVED lines=14> */
.L_x_5190:
        /* <DEDUP_REMOVED lines=40> */
.L_x_5199:
[----:B------:R-:W-:Y:S05]  /*3550*/  @!P5 BRA `(.L_x_5200) ;  /* 0x000000000018d947 */ /* 0x000fea0003800000 */
[----:B------:R-:W-:Y:S01]  /*3560*/  FMUL.FTZ R144, R145, UR17 ;  /* 0x0000001191907c20 */ /* 0x000fe20008410000 */
[----:B-----5:R-:W-:-:S03]  /*3570*/  LOP3.LUT P0, RZ, R178, 0xff00, RZ, 0xc0, !PT ;  /* 0x0000ff00b2ff7812 */ /* 0x020fc6000780c0ff */
[----:B------:R-:W-:-:S05]  /*3580*/  FMUL.FTZ R144, R144, UR16 ;  /* 0x0000001090907c20 */ /* 0x000fca0008410000 */
[----:B------:R-:W-:-:S04]  /*3590*/  FSEL R144, R144, RZ, P0 ;  /* 0x000000ff90907208 */ /* 0x000fc80000000000 */
[----:B------:R-:W-:-:S04]  /*35a0*/  F2FP.BF16.F32.PACK_AB R144, RZ, R144 ;  /* 0x00000090ff90723e */ /* 0x000fc800000010ff */
[----:B------:R-:W-:-:S07]  /*35b0*/  PRMT R140, R140, 0x5410, R144 ;  /* 0x000054108c8c7816 */ /* 0x000fce0000000090 */
.L_x_5200:
[----:B------:R-:W-:Y:S05]  /*35c0*/  @!P5 BRA `(.L_x_5201) ;  /* 0x000000000018d947 */ /* 0x000fea0003800000 */
[----:B------:R-:W-:Y:S01]  /*35d0*/  FMUL.FTZ R144, R146, UR17 ;  /* 0x0000001192907c20 */ /* 0x000fe20008410000 */
[----:B-----5:R-:W-:-:S03]  /*35e0*/  LOP3.LUT P0, RZ, R178, 0xff0000, RZ, 0xc0, !PT ;  /* 0x00ff0000b2ff7812 */ /* 0x020fc6000780c0ff */
[----:B------:R-:W-:-:S05]  /*35f0*/  FMUL.FTZ R144, R144, UR16 ;  /* 0x0000001090907c20 */ /* 0x000fca0008410000 */
[----:B------:R-:W-:-:S04]  /*3600*/  FSEL R144, R144, RZ, P0 ;  /* 0x000000ff90907208 */ /* 0x000fc80000000000 */
[----:B------:R-:W-:-:S04]  /*3610*/  F2FP.BF16.F32.PACK_AB R144, RZ, R144 ;  /* 0x00000090ff90723e */ /* 0x000fc800000010ff */
[----:B------:R-:W-:-:S07]  /*3620*/  PRMT R141, R144, 0x7610, R141 ;  /* 0x00007610908d7816 */ /* 0x000fce000000008d */
.L_x_5201:
[----:B------:R-:W-:Y:S05]  /*3630*/  @!P5 BRA `(.L_x_5202) ;  /* 0x000000000018d947 */ /* 0x000fea0003800000 */
[----:B------:R-:W-:Y:S01]  /*3640*/  FMUL.FTZ R144, R147, UR17 ;  /* 0x0000001193907c20 */ /* 0x000fe20008410000 */
[----:B-----5:R-:W-:-:S03]  /*3650*/  LOP3.LUT P0, RZ, R178, 0xff000000, RZ, 0xc0, !PT ;  /* 0xff000000b2ff7812 */ /* 0x020fc6000780c0ff */
[----:B------:R-:W-:-:S05]  /*3660*/  FMUL.FTZ R144, R144, UR16 ;  /* 0x0000001090907c20 */ /* 0x000fca0008410000 */
[----:B------:R-:W-:-:S04]  /*3670*/  FSEL R144, R144, RZ, P0 ;  /* 0x000000ff90907208 */ /* 0x000fc80000000000 */
[----:B------:R-:W-:-:S04]  /*3680*/  F2FP.BF16.F32.PACK_AB R144, RZ, R144 ;  /* 0x00000090ff90723e */ /* 0x000fc800000010ff */
[----:B------:R-:W-:-:S07]  /*3690*/  PRMT R141, R141, 0x5410, R144 ;  /* 0x000054108d8d7816 */ /* 0x000fce0000000090 */
.L_x_5202:
[----:B------:R-:W-:Y:S05]  /*36a0*/  @!P5 BRA `(.L_x_5203) ;  /* 0x000000000018d947 */ /* 0x000fea0003800000 */
[----:B------:R-:W-:Y:S01]  /*36b0*/  FMUL.FTZ R144, R148, UR17 ;  /* 0x0000001194907c20 */ /* 0x000fe20008410000 */
[----:B-----5:R-:W-:-:S03]  /*36c0*/  LOP3.LUT P0, RZ, R179, 0xff, RZ, 0xc0, !PT ;  /* 0x000000ffb3ff7812 */ /* 0x020fc6000780c0ff */
[----:B------:R-:W-:-:S05]  /*36d0*/  FMUL.FTZ R144, R144, UR16 ;  /* 0x0000001090907c20 */ /* 0x000fca0008410000 */
[----:B------:R-:W-:-:S04]  /*36e0*/  FSEL R144, R144, RZ, P0 ;  /* 0x000000ff90907208 */ /* 0x000fc80000000000 */
[----:B------:R-:W-:-:S04]  /*36f0*/  F2FP.BF16.F32.PACK_AB R144, RZ, R144 ;  /* 0x00000090ff90723e */ /* 0x000fc800000010ff */
[----:B------:R-:W-:-:S07]  /*3700*/  PRMT R142, R144, 0x7610, R142 ;  /* 0x00007610908e7816 */ /* 0x000fce000000008e */
.L_x_5203:
[----:B------:R-:W-:Y:S05]  /*3710*/  @!P5 BRA `(.L_x_5204) ;  /* 0x000000000018d947 */ /* 0x000fea0003800000 */
[----:B------:R-:W-:Y:S01]  /*3720*/  FMUL.FTZ R144, R149, UR17 ;  /* 0x0000001195907c20 */ /* 0x000fe20008410000 */
[----:B-----5:R-:W-:-:S03]  /*3730*/  LOP3.LUT P0, RZ, R179, 0xff00, RZ, 0xc0, !PT ;  /* 0x0000ff00b3ff7812 */ /* 0x020fc6000780c0ff */
[----:B------:R-:W-:-:S05]  /*3740*/  FMUL.FTZ R144, R144, UR16 ;  /* 0x0000001090907c20 */ /* 0x000fca0008410000 */
[----:B------:R-:W-:-:S04]  /*3750*/  FSEL R144, R144, RZ, P0 ;  /* 0x000000ff90907208 */ /* 0x000fc80000000000 */
[----:B------:R-:W-:-:S04]  /*3760*/  F2FP.BF16.F32.PACK_AB R144, RZ, R144 ;  /* 0x00000090ff90723e */ /* 0x000fc800000010ff */
[----:B------:R-:W-:-:S07]  /*3770*/  PRMT R142, R142, 0x5410, R144 ;  /* 0x000054108e8e7816 */ /* 0x000fce0000000090 */
.L_x_5204:
[----:B------:R-:W-:Y:S05]  /*3780*/  @!P5 BRA `(.L_x_5205) ;  /* 0x000000000018d947 */ /* 0x000fea0003800000 */
[----:B------:R-:W-:Y:S01]  /*3790*/  FMUL.FTZ R144, R150, UR17 ;  /* 0x0000001196907c20 */ /* 0x000fe20008410000 */
[----:B-----5:R-:W-:-:S03]  /*37a0*/  LOP3.LUT P0, RZ, R179, 0xff0000, RZ, 0xc0, !PT ;  /* 0x00ff0000b3ff7812 */ /* 0x020fc6000780c0ff */
[----:B------:R-:W-:-:S05]  /*37b0*/  FMUL.FTZ R144, R144, UR16 ;  /* 0x0000001090907c20 */ /* 0x000fca0008410000 */
[----:B------:R-:W-:-:S04]  /*37c0*/  FSEL R144, R144, RZ, P0 ;  /* 0x000000ff90907208 */ /* 0x000fc80000000000 */
[----:B------:R-:W-:-:S04]  /*37d0*/  F2FP.BF16.F32.PACK_AB R144, RZ, R144 ;  /* 0x00000090ff90723e */ /* 0x000fc800000010ff */
[----:B------:R-:W-:-:S07]  /*37e0*/  PRMT R143, R144, 0x7610, R143 ;  /* 0x00007610908f7816 */ /* 0x000fce000000008f */
.L_x_5205:
[----:B------:R-:W-:Y:S01]  /*37f0*/  MOV R144, R152 ;  /* 0x0000009800907202 */ /* 0x000fe20000000f00 */
        /* <DEDUP_REMOVED lines=9> */
.L_x_5189:
[----:B------:R-:W-:Y:S01]  /*3890*/  UMOV UR4, UR6 ;  /* 0x0000000600047c82 */ /* 0x000fe20008000000 */
[----:B------:R-:W-:Y:S01]  /*38a0*/  UMOV UR5, UR7 ;  /* 0x0000000700057c82 */ /* 0x000fe20008000000 */
[----:B------:R-:W-:-:S04]  /*38b0*/  UISETP.NE.U32.AND UP0, UPT, UR4, URZ, UPT ;  /* 0x000000ff0400728c */ /* 0x000fc8000bf05070 */
[----:B------:R-:W-:-:S09]  /*38c0*/  UISETP.NE.AND.EX UP0, UPT, UR5, URZ, UPT, UP0 ;  /* 0x000000ff0500728c */ /* 0x000fd2000bf05300 */
[----:B------:R-:W-:Y:S05]  /*38d0*/  BRA.U UP0, `(.L_x_5206) ;  /* 0x0000000500687547 */ /* 0x000fea000b800000 */
[----:B------:R-:W-:Y:S05]  /*38e0*/  @!P5 BRA `(.L_x_5207) ;  /* 0x000000000028d947 */ /* 0x000fea0003800000 */
[----:B------:R-:W-:Y:S01]  /*38f0*/  @P4 FFMA.FTZ R154, R221, R2, R159 ;  /* 0x00000002dd9a4223 */ /* 0x000fe2000001009f */
[----:B-----5:R-:W-:Y:S02]  /*3900*/  MOV R152, R48 ;  /* 0x0000003000987202 */ /* 0x020fe40000000f00 */
        /* <DEDUP_REMOVED lines=8> */
.L_x_5207:
        /* <DEDUP_REMOVED lines=11> */
.L_x_5208:
        /* <DEDUP_REMOVED lines=11> */
.L_x_5209:
        /* <DEDUP_REMOVED lines=11> */
.L_x_5210:
[----:B------:R-:W-:Y:S05]  /*3ba0*/  @!P5 BRA `(.L_x_5211) ;  /* 0x000000000028d947 */ /* 0x000fea0003800000 */
[----:B------:R-:W-:Y:S01]  /*3bb0*/  @P4 FFMA.FTZ R153, R213, R2, R159 ;  /* 0x00000002d5994223 */ /* 0x000fe2000001009f */
[----:B-----5:R-:W-:Y:S01]  /*3bc0*/  IMAD.MOV.U32 R152, RZ, RZ, R44 ;  /* 0x000000ffff987224 */ /* 0x020fe200078e002c */
        /* <DEDUP_REMOVED lines=8> */
.L_x_5211:
        /* <DEDUP_REMOVED lines=11> */
.L_x_5212:
        /* <DEDUP_REMOVED lines=11> */
.L_x_5213:
[----:B------:R-:W-:Y:S05]  /*3db0*/  @!P5 BRA `(.L_x_5198) ;  /* 0x00000004009cd947 */ /* 0x000fea0003800000 */
[----:B------:R-:W-:Y:S01]  /*3dc0*/  @P4 FFMA.FTZ R154, R172, R2, R159 ;  /* 0x00000002ac9a4223 */ /* 0x000fe2000001009f */
[----:B-----5:R-:W-:Y:S02]  /*3dd0*/  MOV R152, R47 ;  /* 0x0000002f00987202 */ /* 0x020fe40000000f00 */
[----:B------:R-:W-:Y:S01]  /*3de0*/  ISETP.GE.U32.AND P0, PT, R178, RZ, PT ;  /* 0x000000ffb200720c */ /* 0x000fe20003f06070 */
[----:B------:R-:W-:-:S03]  /*3df0*/  @P4 FADD.FTZ R154, R173, -R154 ;  /* 0x8000009aad9a4221 */ /* 0x000fc60000010000 */
[----:B------:R-:W-:Y:S01]  /*3e00*/  ISETP.GE.U32.AND.EX P0, PT, R179, 0x1000000, PT, P0 ;  /* 0x01000000b300780c */ /* 0x000fe20003f06100 */
[----:B------:R-:W-:-:S04]  /*3e10*/  @P4 FFMA.FTZ R152, R4, R154, R47 ;  /* 0x0000009a04984223 */ /* 0x000fc8000001002f */
[----:B------:R-:W-:-:S04]  /*3e20*/  FMUL.FTZ R152, R152, UR17 ;  /* 0x0000001198987c20 */ /* 0x000fc80008410000 */
[----:B------:R-:W-:-:S05]  /*3e30*/  FMUL.FTZ R152, R152, UR16 ;  /* 0x0000001098987c20 */ /* 0x000fca0008410000 */
[----:B------:R-:W-:-:S04]  /*3e40*/  FSEL R152, R152, RZ, P0 ;  /* 0x000000ff98987208 */ /* 0x000fc80000000000 */
[----:B------:R-:W-:-:S04]  /*3e50*/  F2FP.BF16.F32.PACK_AB R152, RZ, R152 ;  /* 0x00000098ff98723e */ /* 0x000fc800000010ff */
[----:B------:R-:W-:Y:S01]  /*3e60*/  PRMT R143, R143, 0x5410, R152 ;  /* 0x000054108f8f7816 */ /* 0x000fe20000000098 */
[----:B------:R-:W-:Y:S06]  /*3e70*/  BRA `(.L_x_5198) ;  /* 0x00000004006c7947 */ /* 0x000fec0003800000 */
.L_x_5206:
[-CC-:B------:R-:W-:Y:S01]  /*3e80*/  @P4 FFMA.FTZ R147, R220, R2.reuse, R159.reuse ;  /* 0x00000002dc934223 */ /* 0x180fe2000001009f */
[-CC-:B------:R-:W-:Y:S01]  /*3e90*/  @P4 FFMA.FTZ R144, R217, R2.reuse, R159.reuse ;  /* 0x00000002d9904223 */ /* 0x180fe2000001009f */
[-C--:B------:R-:W-:Y:S01]  /*3ea0*/  @P4 FFMA.FTZ R149, R216, R2.reuse, R159 ;  /* 0x00000002d8954223 */ /* 0x080fe2000001009f */
[----:B-----5:R-:W-:Y:S01]  /*3eb0*/  MOV R145, R49 ;  /* 0x0000003100917202 */ /* 0x020fe20000000f00 */
[----:B------:R-:W-:Y:S01]  /*3ec0*/  @P4 FADD.FTZ R147, R218, -R147 ;  /* 0x80000093da934221 */ /* 0x000fe20000010000 */
[--C-:B------:R-:W-:Y:S01]  /*3ed0*/  @P4 FFMA.FTZ R153, R213, R2, R159.reuse ;  /* 0x00000002d5994223 */ /* 0x100fe2000001009f */
[----:B------:R-:W-:Y:S01]  /*3ee0*/  MOV R146, R50 ;  /* 0x0000003200927202 */ /* 0x000fe20000000f00 */
[----:B------:R-:W-:Y:S01]  /*3ef0*/  @P4 FFMA.FTZ R155, R211, R2, R159 ;  /* 0x00000002d39b4223 */ /* 0x000fe2000001009f */
[----:B------:R-:W-:Y:S01]  /*3f00*/  @P4 FFMA.FTZ R145, R4, R147, R49 ;  /* 0x0000009304914223 */ /* 0x000fe20000010031 */
[----:B------:R-:W-:Y:S01]  /*3f10*/  @P4 FADD.FTZ R147, R215, -R144 ;  /* 0x80000090d7934221 */ /* 0x000fe20000010000 */
[----:B------:R-:W-:Y:S01]  /*3f20*/  @P4 FADD.FTZ R144, R214, -R149 ;  /* 0x80000095d6904221 */ /* 0x000fe20000010000 */
[----:B------:R-:W-:Y:S01]  /*3f30*/  MOV R151, R51 ;  /* 0x0000003300977202 */ /* 0x000fe20000000f00 */
[----:B------:R-:W-:Y:S01]  /*3f40*/  @P4 FADD.FTZ R153, R212, -R153 ;  /* 0x80000099d4994221 */ /* 0x000fe20000010000 */
[C---:B------:R-:W-:Y:S01]  /*3f50*/  @P4 FFMA.FTZ R146, R4.reuse, R147, R50 ;  /* 0x0000009304924223 */ /* 0x040fe20000010032 */
[----:B------:R-:W-:Y:S01]  /*3f60*/  @P4 FFMA.FTZ R151, R4, R144, R51 ;  /* 0x0000009004974223 */ /* 0x000fe20000010033 */
[-CC-:B------:R-:W-:Y:S01]  /*3f70*/  @P4 FFMA.FTZ R147, R210, R2.reuse, R159.reuse ;  /* 0x00000002d2934223 */ /* 0x180fe2000001009f */
[-CC-:B------:R-:W-:Y:S01]  /*3f80*/  @P4 FFMA.FTZ R154, R221, R2.reuse, R159.reuse ;  /* 0x00000002dd9a4223 */ /* 0x180fe2000001009f */
[----:B------:R-:W-:Y:S01]  /*3f90*/  @P4 FFMA.FTZ R144, R172, R2, R159 ;  /* 0x00000002ac904223 */ /* 0x000fe2000001009f */
[----:B------:R-:W-:Y:S01]  /*3fa0*/  MOV R148, R44 ;  /* 0x0000002c00947202 */ /* 0x000fe20000000f00 */
[----:B------:R-:W-:Y:S01]  /*3fb0*/  @P4 FFMA.FTZ R148, R4, R153, R44 ;  /* 0x0000009904944223 */ /* 0x000fe2000001002c */
[----:B------:R-:W-:Y:S01]  /*3fc0*/  @P4 FADD.FTZ R153, R208, -R147 ;  /* 0x80000093d0994221 */ /* 0x000fe20000010000 */
[----:B------:R-:W-:Y:S01]  /*3fd0*/  @P4 FADD.FTZ R155, R170, -R155 ;  /* 0x8000009baa9b4221 */ /* 0x000fe20000010000 */
[----:B------:R-:W-:Y:S01]  /*3fe0*/  @P4 FADD.FTZ R156, R173, -R144 ;  /* 0x80000090ad9c4221 */ /* 0x000fe20000010000 */
[----:B------:R-:W-:Y:S01]  /*3ff0*/  @P4 FADD.FTZ R147, R219, -R154 ;  /* 0x8000009adb934221 */ /* 0x000fe20000010000 */
[----:B------:R-:W-:Y:S01]  /*4000*/  MOV R150, R46 ;  /* 0x0000002e00967202 */ /* 0x000fe20000000f00 */
[--C-:B------:R-:W-:Y:S01]  /*4010*/  IMAD.MOV.U32 R149, RZ, RZ, R45.reuse ;  /* 0x000000ffff957224 */ /* 0x100fe200078e002d */
[----:B------:R-:W-:Y:S01]  /*4020*/  MOV R152, R47 ;  /* 0x0000002f00987202 */ /* 0x000fe20000000f00 */
[C---:B------:R-:W-:Y:S01]  /*4030*/  @P4 FFMA.FTZ R150, R4.reuse, R155, R46 ;  /* 0x0000009b04964223 */ /* 0x040fe2000001002e */
[----:B------:R-:W-:Y:S01]  /*4040*/  MOV R144, R48 ;  /* 0x0000003000907202 */ /* 0x000fe20000000f00 */
[C---:B------:R-:W-:Y:S01]  /*4050*/  @P4 FFMA.FTZ R149, R4.reuse, R153, R45 ;  /* 0x0000009904954223 */ /* 0x040fe2000001002d */
[C---:B------:R-:W-:Y:S01]  /*4060*/  @P4 FFMA.FTZ R152, R4.reuse, R156, R47 ;  /* 0x0000009c04984223 */ /* 0x040fe2000001002f */
        /* <DEDUP_REMOVED lines=8> */
.L_x_5214:
[----:B------:R-:W-:Y:S05]  /*40f0*/  @!P5 BRA `(.L_x_5215) ;  /* 0x000000000018d947 */ /* 0x000fea0003800000 */
[----:B------:R-:W-:Y:S01]  /*4100*/  FMUL.FTZ R147, R145, UR17 ;  /* 0x0000001191937c20 */ /* 0x000fe20008410000 */
[----:B------:R-:W-:-:S03]  /*4110*/  LOP3.LUT P0, RZ, R178, 0xff00, RZ, 0xc0, !PT ;  /* 0x0000ff00b2ff7812 */ /* 0x000fc6000780c0ff */
[----:B------:R-:W-:-:S05]  /*4120*/  FMUL.FTZ R147, R147, UR16 ;  /* 0x0000001093937c20 */ /* 0x000fca0008410000 */
[----:B------:R-:W-:-:S04]  /*4130*/  FSEL R147, R147, RZ, P0 ;  /* 0x000000ff93937208 */ /* 0x000fc80000000000 */
[----:B------:R-:W-:-:S04]  /*4140*/  F2FP.BF16.F32.PACK_AB R147, RZ, R147 ;  /* 0x00000093ff93723e */ /* 0x000fc800000010ff */
[----:B------:R-:W-:-:S07]  /*4150*/  PRMT R140, R140, 0x5410, R147 ;  /* 0x000054108c8c7816 */ /* 0x000fce0000000093 */
.L_x_5215:
[----:B------:R-:W-:Y:S05]  /*4160*/  @!P5 BRA `(.L_x_5216) ;  /* 0x000000000018d947 */ /* 0x000fea0003800000 */
[----:B------:R-:W-:Y:S01]  /*4170*/  FMUL.FTZ R147, R146, UR17 ;  /* 0x0000001192937c20 */ /* 0x000fe20008410000 */
[----:B------:R-:W-:-:S03]  /*4180*/  LOP3.LUT P0, RZ, R178, 0xff0000, RZ, 0xc0, !PT ;  /* 0x00ff0000b2ff7812 */ /* 0x000fc6000780c0ff */
[----:B------:R-:W-:-:S05]  /*4190*/  FMUL.FTZ R147, R147, UR16 ;  /* 0x0000001093937c20 */ /* 0x000fca0008410000 */
[----:B------:R-:W-:-:S04]  /*41a0*/  FSEL R147, R147, RZ, P0 ;  /* 0x000000ff93937208 */ /* 0x000fc80000000000 */
[----:B------:R-:W-:-:S04]  /*41b0*/  F2FP.BF16.F32.PACK_AB R147, RZ, R147 ;  /* 0x00000093ff93723e */ /* 0x000fc800000010ff */
[----:B------:R-:W-:-:S07]  /*41c0*/  PRMT R141, R147, 0x7610, R141 ;  /* 0x00007610938d7816 */ /* 0x000fce000000008d */
.L_x_5216:
[----:B------:R-:W-:Y:S05]  /*41d0*/  @!P5 BRA `(.L_x_5217) ;  /* 0x000000000018d947 */ /* 0x000fea0003800000 */
[----:B------:R-:W-:Y:S01]  /*41e0*/  FMUL.FTZ R147, R151, UR17 ;  /* 0x0000001197937c20 */ /* 0x000fe20008410000 */
[----:B------:R-:W-:-:S03]  /*41f0*/  LOP3.LUT P0, RZ, R178, 0xff000000, RZ, 0xc0, !PT ;  /* 0xff000000b2ff7812 */ /* 0x000fc6000780c0ff */
[----:B------:R-:W-:-:S05]  /*4200*/  FMUL.FTZ R147, R147, UR16 ;  /* 0x0000001093937c20 */ /* 0x000fca0008410000 */
[----:B------:R-:W-:-:S04]  /*4210*/  FSEL R147, R147, RZ, P0 ;  /* 0x000000ff93937208 */ /* 0x000fc80000000000 */
[----:B------:R-:W-:-:S04]  /*4220*/  F2FP.BF16.F32.PACK_AB R147, RZ, R147 ;  /* 0x00000093ff93723e */ /* 0x000fc800000010ff */
[----:B------:R-:W-:-:S07]  /*4230*/  PRMT R141, R141, 0x5410, R147 ;  /* 0x000054108d8d7816 */ /* 0x000fce0000000093 */
.L_x_5217:
[----:B------:R-:W-:Y:S05]  /*4240*/  @!P5 BRA `(.L_x_5218) ;  /* 0x000000000018d947 */ /* 0x000fea0003800000 */
[----:B------:R-:W-:Y:S01]  /*4250*/  FMUL.FTZ R147, R148, UR17 ;  /* 0x0000001194937c20 */ /* 0x000fe20008410000 */
[----:B------:R-:W-:-:S03]  /*4260*/  LOP3.LUT P0, RZ, R179, 0xff, RZ, 0xc0, !PT ;  /* 0x000000ffb3ff7812 */ /* 0x000fc6000780c0ff */
[----:B------:R-:W-:-:S05]  /*4270*/  FMUL.FTZ R147, R147, UR16 ;  /* 0x0000001093937c20 */ /* 0x000fca0008410000 */
[----:B------:R-:W-:-:S04]  /*4280*/  FSEL R147, R147, RZ, P0 ;  /* 0x000000ff93937208 */ /* 0x000fc80000000000 */
[----:B------:R-:W-:-:S04]  /*4290*/  F2FP.BF16.F32.PACK_AB R147, RZ, R147 ;  /* 0x00000093ff93723e */ /* 0x000fc800000010ff */
[----:B------:R-:W-:-:S07]  /*42a0*/  PRMT R142, R147, 0x7610, R142 ;  /* 0x00007610938e7816 */ /* 0x000fce000000008e */
.L_x_5218:
[----:B------:R-:W-:Y:S05]  /*42b0*/  @!P5 BRA `(.L_x_5219) ;  /* 0x000000000018d947 */ /* 0x000fea0003800000 */
[----:B------:R-:W-:Y:S01]  /*42c0*/  FMUL.FTZ R147, R149, UR17 ;  /* 0x0000001195937c20 */ /* 0x000fe20008410000 */
[----:B------:R-:W-:-:S03]  /*42d0*/  LOP3.LUT P0, RZ, R179, 0xff00, RZ, 0xc0, !PT ;  /* 0x0000ff00b3ff7812 */ /* 0x000fc6000780c0ff */
[----:B------:R-:W-:-:S05]  /*42e0*/  FMUL.FTZ R147, R147, UR16 ;  /* 0x0000001093937c20 */ /* 0x000fca0008410000 */
[----:B------:R-:W-:-:S04]  /*42f0*/  FSEL R147, R147, RZ, P0 ;  /* 0x000000ff93937208 */ /* 0x000fc80000000000 */
[----:B------:R-:W-:-:S04]  /*4300*/  F2FP.BF16.F32.PACK_AB R147, RZ, R147 ;  /* 0x00000093ff93723e */ /* 0x000fc800000010ff */
[----:B------:R-:W-:-:S07]  /*4310*/  PRMT R142, R142, 0x5410, R147 ;  /* 0x000054108e8e7816 */ /* 0x000fce0000000093 */
.L_x_5219:
[----:B------:R-:W-:Y:S05]  /*4320*/  @!P5 BRA `(.L_x_5220) ;  /* 0x000000000018d947 */ /* 0x000fea0003800000 */
[----:B------:R-:W-:Y:S01]  /*4330*/  FMUL.FTZ R147, R150, UR17 ;  /* 0x0000001196937c20 */ /* 0x000fe20008410000 */
[----:B------:R-:W-:-:S03]  /*4340*/  LOP3.LUT P0, RZ, R179, 0xff0000, RZ, 0xc0, !PT ;  /* 0x00ff0000b3ff7812 */ /* 0x000fc6000780c0ff */
[----:B------:R-:W-:-:S05]  /*4350*/  FMUL.FTZ R147, R147, UR16 ;  /* 0x0000001093937c20 */ /* 0x000fca0008410000 */
[----:B------:R-:W-:-:S04]  /*4360*/  FSEL R147, R147, RZ, P0 ;  /* 0x000000ff93937208 */ /* 0x000fc80000000000 */
[----:B------:R-:W-:-:S04]  /*4370*/  F2FP.BF16.F32.PACK_AB R147, RZ, R147 ;  /* 0x00000093ff93723e */ /* 0x000fc800000010ff */
[----:B------:R-:W-:-:S07]  /*4380*/  PRMT R143, R147, 0x7610, R143 ;  /* 0x00007610938f7816 */ /* 0x000fce000000008f */
.L_x_5220:
[----:B------:R-:W-:Y:S02]  /*4390*/  MOV R147, R151 ;  /* 0x0000009700937202 */ /* 0x000fe40000000f00 */
[----:B------:R-:W-:Y:S01]  /*43a0*/  MOV R151, R152 ;  /* 0x0000009800977202 */ /* 0x000fe20000000f00 */
        /* <DEDUP_REMOVED lines=8> */
.L_x_5198:
        /* <DEDUP_REMOVED lines=11> */
.L_x_5188:
[----:B------:R-:W-:Y:S05]  /*44e0*/  BSYNC.RECONVERGENT B0 ;  /* 0x0000000000007941 */ /* 0x000fea0003800200 */
.L_x_5187:
        /* <DEDUP_REMOVED lines=9> */
[-CC-:B0-----:R-:W-:Y:S01]  /*4580*/  @P4 FFMA.FTZ R144, R12, R2.reuse, R159.reuse ;  /* 0x000000020c904223 */ /* 0x181fe2000001009f */
[----:B-----5:R-:W-:Y:S01]  /*4590*/  MOV R145, R41 ;  /* 0x0000002900917202 */ /* 0x020fe20000000f00 */
[-CC-:B------:R-:W-:Y:S01]  /*45a0*/  @P4 FFMA.FTZ R147, R15, R2.reuse, R159.reuse ;  /* 0x000000020f934223 */ /* 0x180fe2000001009f */
[-C--:B------:R-:W-:Y:S01]  /*45b0*/  @P4 FFMA.FTZ R153, R23, R2.reuse, R159 ;  /* 0x0000000217994223 */ /* 0x080fe2000001009f */
[----:B------:R-:W-:Y:S01]  /*45c0*/  @P4 FADD.FTZ R144, R13, -R144 ;  /* 0x800000900d904221 */ /* 0x000fe20000010000 */
[----:B------:R-:W-:Y:S02]  /*45d0*/  IMAD.MOV.U32 R151, RZ, RZ, R43 ;  /* 0x000000ffff977224 */ /* 0x000fe400078e002b */
[----:B------:R-:W-:Y:S01]  /*45e0*/  @P4 FADD.FTZ R147, R14, -R147 ;  /* 0x800000930e934221 */ /* 0x000fe20000010000 */
[----:B------:R-:W-:Y:S01]  /*45f0*/  @P4 FFMA.FTZ R149, R19, R2, R159 ;  /* 0x0000000213954223 */ /* 0x000fe2000001009f */
[----:B------:R-:W-:Y:S01]  /*4600*/  @P4 FFMA.FTZ R145, R4, R144, R41 ;  /* 0x0000009004914223 */ /* 0x000fe20000010029 */
[----:B------:R-:W-:Y:S01]  /*4610*/  @P4 FFMA.FTZ R144, R16, R2, R159 ;  /* 0x0000000210904223 */ /* 0x000fe2000001009f */
[----:B------:R-:W-:Y:S01]  /*4620*/  MOV R146, R42 ;  /* 0x0000002a00927202 */ /* 0x000fe20000000f00 */
[----:B------:R-:W-:Y:S01]  /*4630*/  @P4 FADD.FTZ R153, R22, -R153 ;  /* 0x8000009916994221 */ /* 0x000fe20000010000 */
[----:B------:R-:W-:Y:S01]  /*4640*/  @P4 FFMA.FTZ R146, R4, R147, R42 ;  /* 0x0000009304924223 */ /* 0x000fe2000001002a */
[----:B------:R-:W-:Y:S01]  /*4650*/  @P4 FADD.FTZ R144, R17, -R144 ;  /* 0x8000009011904221 */ /* 0x000fe20000010000 */
[-CC-:B------:R-:W-:Y:S01]  /*4660*/  @P4 FFMA.FTZ R147, R11, R2.reuse, R159.reuse ;  /* 0x000000020b934223 */ /* 0x180fe2000001009f */
[----:B------:R-:W-:Y:S01]  /*4670*/  @P4 FFMA.FTZ R154, R24, R2, R159 ;  /* 0x00000002189a4223 */ /* 0x000fe2000001009f */
[----:B------:R-:W-:Y:S01]  /*4680*/  @P4 FADD.FTZ R149, R18, -R149 ;  /* 0x8000009512954221 */ /* 0x000fe20000010000 */
[----:B------:R-:W-:Y:S01]  /*4690*/  @P4 FFMA.FTZ R151, R4, R144, R43 ;  /* 0x0000009004974223 */ /* 0x000fe2000001002b */
[----:B------:R-:W-:Y:S01]  /*46a0*/  @P4 FFMA.FTZ R144, R20, R2, R159 ;  /* 0x0000000214904223 */ /* 0x000fe2000001009f */
[----:B------:R-:W-:Y:S01]  /*46b0*/  MOV R152, R38 ;  /* 0x0000002600987202 */ /* 0x000fe20000000f00 */
[----:B------:R-:W-:Y:S01]  /*46c0*/  @P4 FFMA.FTZ R152, R4, R153, R38 ;  /* 0x0000009904984223 */ /* 0x000fe20000010026 */
[----:B------:R-:W-:Y:S01]  /*46d0*/  MOV R148, R36 ;  /* 0x0000002400947202 */ /* 0x000fe20000000f00 */
[----:B------:R-:W-:Y:S01]  /*46e0*/  @P4 FADD.FTZ R150, R21, -R144 ;  /* 0x8000009015964221 */ /* 0x000fe20000010000 */
[----:B------:R-:W-:Y:S01]  /*46f0*/  @P4 FADD.FTZ R154, R25, -R154 ;  /* 0x8000009a199a4221 */ /* 0x000fe20000010000 */
[----:B------:R-:W-:Y:S01]  /*4700*/  @P4 FADD.FTZ R147, R10, -R147 ;  /* 0x800000930a934221 */ /* 0x000fe20000010000 */
[C---:B------:R-:W-:Y:S01]  /*4710*/  @P4 FFMA.FTZ R148, R4.reuse, R149, R36 ;  /* 0x0000009504944223 */ /* 0x040fe20000010024 */
[----:B------:R-:W-:Y:S01]  /*4720*/  MOV R149, R37 ;  /* 0x0000002500957202 */ /* 0x000fe20000000f00 */
[C---:B------:R-:W-:Y:S01]  /*4730*/  @P4 FFMA.FTZ R149, R4.reuse, R150, R37 ;  /* 0x0000009604954223 */ /* 0x040fe20000010025 */
[----:B------:R-:W-:Y:S01]  /*4740*/  MOV R153, R39 ;  /* 0x0000002700997202 */ /* 0x000fe20000000f00 */
[C---:B------:R-:W-:Y:S01]  /*4750*/  @P4 FFMA.FTZ R153, R4.reuse, R154, R39 ;  /* 0x0000009a04994223 */ /* 0x040fe20000010027 */
[----:B------:R-:W-:Y:S01]  /*4760*/  MOV R144, R40 ;  /* 0x0000002800907202 */ /* 0x000fe20000000f00 */
[----:B------:R-:W-:Y:S01]  /*4770*/  @P4 FFMA.FTZ R144, R4, R147, R40 ;  /* 0x0000009304904223 */ /* 0x000fe20000010028 */
[----:B------:R-:W-:Y:S01]  /*4780*/  MOV R150, R152 ;  /* 0x0000009800967202 */ /* 0x000fe20000000f00 */
[----:B------:R-:W-:Y:S06]  /*4790*/  @!P5 BRA `(.L_x_5225) ;  /* 0x000000000018d947 */ /* 0x000fec0003800000 */
[----:B------:R-:W-:Y:S01]  /*47a0*/  FMUL.FTZ R147, R144, UR17 ;  /* 0x0000001190937c20 */ /* 0x000fe20008410000 */
[----:B------:R-:W-:-:S03]  /*47b0*/  LOP3.LUT P0, RZ, R176, 0xff, RZ, 0xc0, !PT ;  /* 0x000000ffb0ff7812 */ /* 0x000fc6000780c0ff */
[----:B------:R-:W-:-:S05]  /*47c0*/  FMUL.FTZ R147, R147, UR16 ;  /* 0x0000001093937c20 */ /* 0x000fca0008410000 */
[----:B------:R-:W-:-:S04]  /*47d0*/  FSEL R147, R147, RZ, P0 ;  /* 0x000000ff93937208 */ /* 0x000fc80000000000 */
[----:B------:R-:W-:-:S04]  /*47e0*/  F2FP.BF16.F32.PACK_AB R147, RZ, R147 ;  /* 0x00000093ff93723e */ /* 0x000fc800000010ff */
[----:B------:R-:W-:-:S07]  /*47f0*/  PRMT R140, R147, 0x7610, R140 ;  /* 0x00007610938c7816 */ /* 0x000fce000000008c */
.L_x_5225:
[----:B------:R-:W-:Y:S05]  /*4800*/  @!P5 BRA `(.L_x_5226) ;  /* 0x000000000018d947 */ /* 0x000fea0003800000 */
[----:B------:R-:W-:Y:S01]  /*4810*/  FMUL.FTZ R147, R145, UR17 ;  /* 0x0000001191937c20 */ /* 0x000fe20008410000 */
[----:B------:R-:W-:-:S03]  /*4820*/  LOP3.LUT P0, RZ, R176, 0xff00, RZ, 0xc0, !PT ;  /* 0x0000ff00b0ff7812 */ /* 0x000fc6000780c0ff */
[----:B------:R-:W-:-:S05]  /*4830*/  FMUL.FTZ R147, R147, UR16 ;  /* 0x0000001093937c20 */ /* 0x000fca0008410000 */
[----:B------:R-:W-:-:S04]  /*4840*/  FSEL R147, R147, RZ, P0 ;  /* 0x000000ff93937208 */ /* 0x000fc80000000000 */
[----:B------:R-:W-:-:S04]  /*4850*/  F2FP.BF16.F32.PACK_AB R147, RZ, R147 ;  /* 0x00000093ff93723e */ /* 0x000fc800000010ff */
[----:B------:R-:W-:-:S07]  /*4860*/  PRMT R140, R140, 0x5410, R147 ;  /* 0x000054108c8c7816 */ /* 0x000fce0000000093 */
.L_x_5226:
[----:B------:R-:W-:Y:S05]  /*4870*/  @!P5 BRA `(.L_x_5227) ;  /* 0x000000000018d947 */ /* 0x000fea0003800000 */
[----:B------:R-:W-:Y:S01]  /*4880*/  FMUL.FTZ R147, R146, UR17 ;  /* 0x0000001192937c20 */ /* 0x000fe20008410000 */
[----:B------:R-:W-:-:S03]  /*4890*/  LOP3.LUT P0, RZ, R176, 0xff0000, RZ, 0xc0, !PT ;  /* 0x00ff0000b0ff7812 */ /* 0x000fc6000780c0ff */
[----:B------:R-:W-:-:S05]  /*48a0*/  FMUL.FTZ R147, R147, UR16 ;  /* 0x0000001093937c20 */ /* 0x000fca0008410000 */
[----:B------:R-:W-:-:S04]  /*48b0*/  FSEL R147, R147, RZ, P0 ;  /* 0x000000ff93937208 */ /* 0x000fc80000000000 */
[----:B------:R-:W-:-:S04]  /*48c0*/  F2FP.BF16.F32.PACK_AB R147, RZ, R147 ;  /* 0x00000093ff93723e */ /* 0x000fc800000010ff */
[----:B------:R-:W-:-:S07]  /*48d0*/  PRMT R141, R147, 0x7610, R141 ;  /* 0x00007610938d7816 */ /* 0x000fce000000008d */
.L_x_5227:
[----:B------:R-:W-:Y:S05]  /*48e0*/  @!P5 BRA `(.L_x_5228) ;  /* 0x000000000018d947 */ /* 0x000fea0003800000 */
[----:B------:R-:W-:Y:S01]  /*48f0*/  FMUL.FTZ R147, R151, UR17 ;  /* 0x0000001197937c20 */ /* 0x000fe20008410000 */
[----:B------:R-:W-:-:S03]  /*4900*/  LOP3.LUT P0, RZ, R176, 0xff000000, RZ, 0xc0, !PT ;  /* 0xff000000b0ff7812 */ /* 0x000fc6000780c0ff */
[----:B------:R-:W-:-:S05]  /*4910*/  FMUL.FTZ R147, R147, UR16 ;  /* 0x0000001093937c20 */ /* 0x000fca0008410000 */
[----:B------:R-:W-:-:S04]  /*4920*/  FSEL R147, R147, RZ, P0 ;  /* 0x000000ff93937208 */ /* 0x000fc80000000000 */
[----:B------:R-:W-:-:S04]  /*4930*/  F2FP.BF16.F32.PACK_AB R147, RZ, R147 ;  /* 0x00000093ff93723e */ /* 0x000fc800000010ff */
[----:B------:R-:W-:-:S07]  /*4940*/  PRMT R141, R141, 0x5410, R147 ;  /* 0x000054108d8d7816 */ /* 0x000fce0000000093 */
.L_x_5228:
[----:B------:R-:W-:Y:S05]  /*4950*/  @!P5 BRA `(.L_x_5229) ;  /* 0x000000000018d947 */ /* 0x000fea0003800000 */
[----:B------:R-:W-:Y:S01]  /*4960*/  FMUL.FTZ R147, R148, UR17 ;  /* 0x0000001194937c20 */ /* 0x000fe20008410000 */
[----:B------:R-:W-:-:S03]  /*4970*/  LOP3.LUT P0, RZ, R177, 0xff, RZ, 0xc0, !PT ;  /* 0x000000ffb1ff7812 */ /* 0x000fc6000780c0ff */
[----:B------:R-:W-:-:S05]  /*4980*/  FMUL.FTZ R147, R147, UR16 ;  /* 0x0000001093937c20 */ /* 0x000fca0008410000 */
[----:B------:R-:W-:-:S04]  /*4990*/  FSEL R147, R147, RZ, P0 ;  /* 0x000000ff93937208 */ /* 0x000fc80000000000 */
[----:B------:R-:W-:-:S04]  /*49a0*/  F2FP.BF16.F32.PACK_AB R147, RZ, R147 ;  /* 0x00000093ff93723e */ /* 0x000fc800000010ff */
[----:B------:R-:W-:-:S07]  /*49b0*/  PRMT R142, R147, 0x7610, R142 ;  /* 0x00007610938e7816 */ /* 0x000fce000000008e */
.L_x_5229:
[----:B------:R-:W-:Y:S05]  /*49c0*/  @!P5 BRA `(.L_x_5230) ;  /* 0x000000000018d947 */ /* 0x000fea0003800000 */
[----:B------:R-:W-:Y:S01]  /*49d0*/  FMUL.FTZ R147, R149, UR17 ;  /* 0x0000001195937c20 */ /* 0x000fe20008410000 */
[----:B------:R-:W-:-:S03]  /*49e0*/  LOP3.LUT P0, RZ, R177, 0xff00, RZ, 0xc0, !PT ;  /* 0x0000ff00b1ff7812 */ /* 0x000fc6000780c0ff */
[----:B------:R-:W-:-:S05]  /*49f0*/  FMUL.FTZ R147, R147, UR16 ;  /* 0x0000001093937c20 */ /* 0x000fca0008410000 */
[----:B------:R-:W-:-:S04]  /*4a00*/  FSEL R147, R147, RZ, P0 ;  /* 0x000000ff93937208 */ /* 0x000fc80000000000 */
[----:B------:R-:W-:-:S04]  /*4a10*/  F2FP.BF16.F32.PACK_AB R147, RZ, R147 ;  /* 0x00000093ff93723e */ /* 0x000fc800000010ff */
[----:B------:R-:W-:-:S07]  /*4a20*/  PRMT R142, R142, 0x5410, R147 ;  /* 0x000054108e8e7816 */ /* 0x000fce0000000093 */
.L_x_5230:
[----:B------:R-:W-:Y:S05]  /*4a30*/  @!P5 BRA `(.L_x_5231) ;  /* 0x000000000018d947 */ /* 0x000fea0003800000 */
[----:B------:R-:W-:Y:S01]  /*4a40*/  FMUL.FTZ R147, R152, UR17 ;  /* 0x0000001198937c20 */ /* 0x000fe20008410000 */
[----:B------:R-:W-:-:S03]  /*4a50*/  LOP3.LUT P0, RZ, R177, 0xff0000, RZ, 0xc0, !PT ;  /* 0x00ff0000b1ff7812 */ /* 0x000fc6000780c0ff */
[----:B------:R-:W-:-:S05]  /*4a60*/  FMUL.FTZ R147, R147, UR16 ;  /* 0x0000001093937c20 */ /* 0x000fca0008410000 */
[----:B------:R-:W-:-:S04]  /*4a70*/  FSEL R147, R147, RZ, P0 ;  /* 0x000000ff93937208 */ /* 0x000fc80000000000 */
[----:B------:R-:W-:-:S04]  /*4a80*/  F2FP.BF16.F32.PACK_AB R147, RZ, R147 ;  /* 0x00000093ff93723e */ /* 0x000fc800000010ff */
[----:B------:R-:W-:-:S07]  /*4a90*/  PRMT R143, R147, 0x7610, R143 ;  /* 0x00007610938f7816 */ /* 0x000fce000000008f */
.L_x_5231:
        /* <DEDUP_REMOVED lines=11> */
.L_x_5224:
[----:B------:R-:W-:Y:S05]  /*4b50*/  @!P5 BRA `(.L_x_5233) ;  /* 0x000000000028d947 */ /* 0x000fea0003800000 */
[----:B0-----:R-:W-:Y:S01]  /*4b60*/  @P4 FFMA.FTZ R153, R11, R2, R159 ;  /* 0x000000020b994223 */ /* 0x001fe2000001009f */
        /* <DEDUP_REMOVED lines=9> */
.L_x_5233:
[----:B------:R-:W-:Y:S05]  /*4c00*/  @!P5 BRA `(.L_x_5234) ;  /* 0x000000000028d947 */ /* 0x000fea0003800000 */
[----:B0-----:R-:W-:Y:S01]  /*4c10*/  @P4 FFMA.FTZ R154, R12, R2, R159 ;  /* 0x000000020c9a4223 */ /* 0x001fe2000001009f */
        /* <DEDUP_REMOVED lines=9> */
.L_x_5234:
        /* <DEDUP_REMOVED lines=11> */
.L_x_5235:
        /* <DEDUP_REMOVED lines=11> */
.L_x_5236:
        /* <DEDUP_REMOVED lines=11> */
.L_x_5237:
        /* <DEDUP_REMOVED lines=11> */
.L_x_5238:
        /* <DEDUP_REMOVED lines=11> */
.L_x_5239:
[----:B------:R-:W-:Y:S05]  /*5020*/  @!P5 BRA `(.L_x_5232) ;  /* 0x0000000c0034d947 */ /* 0x000fea0003800000 */
[----:B0-----:R-:W-:Y:S01]  /*5030*/  @P4 FFMA.FTZ R154, R24, R2, R159 ;  /* 0x00000002189a4223 */ /* 0x001fe2000001009f */
        /* <DEDUP_REMOVED lines=11> */
.L_x_5223:
        /* <DEDUP_REMOVED lines=28> */
[----:B------:R-:W-:-:S04]  /*52b0*/  ISETP.GT.AND P0, PT, R3, RZ, PT ;  /* 0x000000ff0300720c */ /* 0x000fc80003f04270 */
        /* <DEDUP_REMOVED lines=15> */
.L_x_5241:
[----:B------:R-:W-:Y:S05]  /*53b0*/  @!P5 BRA `(.L_x_5242) ;  /* 0x000000000018d947 */ /* 0x000fea0003800000 */
[----:B------:R-:W-:Y:S01]  /*53c0*/  FMUL.FTZ R144, R145, UR17 ;  /* 0x0000001191907c20 */ /* 0x000fe20008410000 */
[----:B-----5:R-:W-:-:S03]  /*53d0*/  LOP3.LUT P0, RZ, R176, 0xff00, RZ, 0xc0, !PT ;  /* 0x0000ff00b0ff7812 */ /* 0x020fc6000780c0ff */
[----:B------:R-:W-:-:S05]  /*53e0*/  FMUL.FTZ R144, R144, UR16 ;  /* 0x0000001090907c20 */ /* 0x000fca0008410000 */
[----:B------:R-:W-:-:S04]  /*53f0*/  FSEL R144, R144, RZ, P0 ;  /* 0x000000ff90907208 */ /* 0x000fc80000000000 */
[----:B------:R-:W-:-:S04]  /*5400*/  F2FP.BF16.F32.PACK_AB R144, RZ, R144 ;  /* 0x00000090ff90723e */ /* 0x000fc800000010ff */
[----:B------:R-:W-:-:S07]  /*5410*/  PRMT R140, R140, 0x5410, R144 ;  /* 0x000054108c8c7816 */ /* 0x000fce0000000090 */
.L_x_5242:
[----:B------:R-:W-:Y:S05]  /*5420*/  @!P5 BRA `(.L_x_5243) ;  /* 0x000000000018d947 */ /* 0x000fea0003800000 */
[----:B------:R-:W-:Y:S01]  /*5430*/  FMUL.FTZ R144, R146, UR17 ;  /* 0x0000001192907c20 */ /* 0x000fe20008410000 */
[----:B-----5:R-:W-:-:S03]  /*5440*/  LOP3.LUT P0, RZ, R176, 0xff0000, RZ, 0xc0, !PT ;  /* 0x00ff0000b0ff7812 */ /* 0x020fc6000780c0ff */
[----:B------:R-:W-:-:S05]  /*5450*/  FMUL.FTZ R144, R144, UR16 ;  /* 0x0000001090907c20 */ /* 0x000fca0008410000 */
[----:B------:R-:W-:-:S04]  /*5460*/  FSEL R144, R144, RZ, P0 ;  /* 0x000000ff90907208 */ /* 0x000fc80000000000 */
[----:B------:R-:W-:-:S04]  /*5470*/  F2FP.BF16.F32.PACK_AB R144, RZ, R144 ;  /* 0x00000090ff90723e */ /* 0x000fc800000010ff */
[----:B------:R-:W-:-:S07]  /*5480*/  PRMT R141, R144, 0x7610, R141 ;  /* 0x00007610908d7816 */ /* 0x000fce000000008d */
.L_x_5243:
[----:B------:R-:W-:Y:S05]  /*5490*/  @!P5 BRA `(.L_x_5244) ;  /* 0x000000000018d947 */ /* 0x000fea0003800000 */
[----:B------:R-:W-:Y:S01]  /*54a0*/  FMUL.FTZ R144, R147, UR17 ;  /* 0x0000001193907c20 */ /* 0x000fe20008410000 */
[----:B-----5:R-:W-:-:S03]  /*54b0*/  LOP3.LUT P0, RZ, R176, 0xff000000, RZ, 0xc0, !PT ;  /* 0xff000000b0ff7812 */ /* 0x020fc6000780c0ff */
[----:B------:R-:W-:-:S05]  /*54c0*/  FMUL.FTZ R144, R144, UR16 ;  /* 0x0000001090907c20 */ /* 0x000fca0008410000 */
[----:B------:R-:W-:-:S04]  /*54d0*/  FSEL R144, R144, RZ, P0 ;  /* 0x000000ff90907208 */ /* 0x000fc80000000000 */
[----:B------:R-:W-:-:S04]  /*54e0*/  F2FP.BF16.F32.PACK_AB R144, RZ, R144 ;  /* 0x00000090ff90723e */ /* 0x000fc800000010ff */
[----:B------:R-:W-:-:S07]  /*54f0*/  PRMT R141, R141, 0x5410, R144 ;  /* 0x000054108d8d7816 */ /* 0x000fce0000000090 */
.L_x_5244:
[----:B------:R-:W-:Y:S05]  /*5500*/  @!P5 BRA `(.L_x_5245) ;  /* 0x000000000018d947 */ /* 0x000fea0003800000 */
[----:B------:R-:W-:Y:S01]  /*5510*/  FMUL.FTZ R144, R148, UR17 ;  /* 0x0000001194907c20 */ /* 0x000fe20008410000 */
[----:B-----5:R-:W-:-:S03]  /*5520*/  LOP3.LUT P0, RZ, R177, 0xff, RZ, 0xc0, !PT ;  /* 0x000000ffb1ff7812 */ /* 0x020fc6000780c0ff */
[----:B------:R-:W-:-:S05]  /*5530*/  FMUL.FTZ R144, R144, UR16 ;  /* 0x0000001090907c20 */ /* 0x000fca0008410000 */
[----:B------:R-:W-:-:S04]  /*5540*/  FSEL R144, R144, RZ, P0 ;  /* 0x000000ff90907208 */ /* 0x000fc80000000000 */
[----:B------:R-:W-:-:S04]  /*5550*/  F2FP.BF16.F32.PACK_AB R144, RZ, R144 ;  /* 0x00000090ff90723e */ /* 0x000fc800000010ff */
[----:B------:R-:W-:-:S07]  /*5560*/  PRMT R142, R144, 0x7610, R142 ;  /* 0x00007610908e7816 */ /* 0x000fce000000008e */
.L_x_5245:
[----:B------:R-:W-:Y:S05]  /*5570*/  @!P5 BRA `(.L_x_5246) ;  /* 0x000000000018d947 */ /* 0x000fea0003800000 */
[----:B------:R-:W-:Y:S01]  /*5580*/  FMUL.FTZ R144, R149, UR17 ;  /* 0x0000001195907c20 */ /* 0x000fe20008410000 */
[----:B-----5:R-:W-:-:S03]  /*5590*/  LOP3.LUT P0, RZ, R177, 0xff00, RZ, 0xc0, !PT ;  /* 0x0000ff00b1ff7812 */ /* 0x020fc6000780c0ff */
[----:B------:R-:W-:-:S05]  /*55a0*/  FMUL.FTZ R144, R144, UR16 ;  /* 0x0000001090907c20 */ /* 0x000fca0008410000 */
[----:B------:R-:W-:-:S04]  /*55b0*/  FSEL R144, R144, RZ, P0 ;  /* 0x000000ff90907208 */ /* 0x000fc80000000000 */
[----:B------:R-:W-:-:S04]  /*55c0*/  F2FP.BF16.F32.PACK_AB R144, RZ, R144 ;  /* 0x00000090ff90723e */ /* 0x000fc800000010ff */
[----:B------:R-:W-:-:S07]  /*55d0*/  PRMT R142, R142, 0x5410, R144 ;  /* 0x000054108e8e7816 */ /* 0x000fce0000000090 */
.L_x_5246:
[----:B------:R-:W-:Y:S05]  /*55e0*/  @!P5 BRA `(.L_x_5247) ;  /* 0x000000000018d947 */ /* 0x000fea0003800000 */
[----:B------:R-:W-:Y:S01]  /*55f0*/  FMUL.FTZ R144, R150, UR17 ;  /* 0x0000001196907c20 */ /* 0x000fe20008410000 */
[----:B-----5:R-:W-:-:S03]  /*5600*/  LOP3.LUT P0, RZ, R177, 0xff0000, RZ, 0xc0, !PT ;  /* 0x00ff0000b1ff7812 */ /* 0x020fc6000780c0ff */
[----:B------:R-:W-:-:S05]  /*5610*/  FMUL.FTZ R144, R144, UR16 ;  /* 0x0000001090907c20 */ /* 0x000fca0008410000 */
[----:B------:R-:W-:-:S04]  /*5620*/  FSEL R144, R144, RZ, P0 ;  /* 0x000000ff90907208 */ /* 0x000fc80000000000 */
[----:B------:R-:W-:-:S04]  /*5630*/  F2FP.BF16.F32.PACK_AB R144, RZ, R144 ;  /* 0x00000090ff90723e */ /* 0x000fc800000010ff */
[----:B------:R-:W-:-:S07]  /*5640*/  PRMT R143, R144, 0x7610, R143 ;  /* 0x00007610908f7816 */ /* 0x000fce000000008f */
.L_x_5247:
        /* <DEDUP_REMOVED lines=10> */
.L_x_5240:
        /* <DEDUP_REMOVED lines=12> */
.L_x_5248:
        /* <DEDUP_REMOVED lines=12> */
.L_x_5249:
        /* <DEDUP_REMOVED lines=12> */
.L_x_5250:
        /* <DEDUP_REMOVED lines=12> */
.L_x_5251:
        /* <DEDUP_REMOVED lines=12> */
.L_x_5252:
        /* <DEDUP_REMOVED lines=12> */
.L_x_5253:
        /* <DEDUP_REMOVED lines=12> */
.L_x_5254:
        /* <DEDUP_REMOVED lines=13> */
.L_x_5232:
[----:B0-----:R-:W0:Y:S08]  /*5d00*/  @P6 LDC.64 R154, c[0x0][0x478] ;  /* 0x00011e00ff9a6b82 */ /* 0x001e300000000a00 */
[----:B------:R-:W1:Y:S01]  /*5d10*/  @P5 LDC.64 R152, c[0x0][0x468] ;  /* 0x00011a00ff985b82 */ /* 0x000e620000000a00 */
[----:B0-----:R-:W-:-:S04]  /*5d20*/  @P6 IMAD.WIDE.U32 R154, R0, 0x20, R154 ;  /* 0x00000020009a6825 */ /* 0x001fc800078e009a */
[----:B------:R-:W-:Y:S01]  /*5d30*/  VIADD R0, R0, 0x100 ;  /* 0x0000010000007836 */ /* 0x000fe20000000000 */
[----:B------:R2:W-:Y:S01]  /*5d40*/  @P6 STG.E.128 desc[UR10][R154.64], R144 ;  /* 0x000000909a006986 */ /* 0x0005e2000c101d0a */
[----:B-1----:R-:W-:-:S03]  /*5d50*/  @P5 IMAD.WIDE.U32 R152, R157, 0x10, R152 ;  /* 0x000000109d985825 */ /* 0x002fc600078e0098 */
[----:B------:R2:W-:Y:S01]  /*5d60*/  @P6 STG.E.128 desc[UR10][R154.64+0x10], R148 ;  /* 0x000010949a006986 */ /* 0x0005e2000c101d0a */
[----:B------:R-:W-:-:S03]  /*5d70*/  IADD3 R157, PT, PT, R157, 0x100, RZ ;  /* 0x000001009d9d7810 */ /* 0x000fc60007ffe0ff */
[----:B------:R2:W-:Y:S04]  /*5d80*/  @P5 STG.E.128 desc[UR10][R152.64], R140 ;  /* 0x0000008c98005986 */ /* 0x0005e8000c101d0a */
.L_x_5222:
[----:B------:R-:W-:Y:S05]  /*5d90*/  BSYNC.RECONVERGENT B0 ;  /* 0x0000000000007941 */ /* 0x000fea0003800200 */
.L_x_5221:
        /* <DEDUP_REMOVED lines=9> */
[-CC-:B0-2---:R-:W-:Y:S01]  /*5e30*/  @P4 FFMA.FTZ R144, R168, R2.reuse, R159.reuse ;  /* 0x00000002a8904223 */ /* 0x185fe2000001009f */
[----:B-----5:R-:W-:Y:S01]  /*5e40*/  MOV R145, R33 ;  /* 0x0000002100917202 */ /* 0x020fe20000000f00 */
[-CC-:B------:R-:W-:Y:S01]  /*5e50*/  @P4 FFMA.FTZ R147, R171, R2.reuse, R159.reuse ;  /* 0x00000002ab934223 */ /* 0x180fe2000001009f */
[-C--:B------:R-:W-:Y:S01]  /*5e60*/  @P4 FFMA.FTZ R150, R191, R2.reuse, R159 ;  /* 0x00000002bf964223 */ /* 0x080fe2000001009f */
[----:B------:R-:W-:Y:S01]  /*5e70*/  @P4 FADD.FTZ R144, R169, -R144 ;  /* 0x80000090a9904221 */ /* 0x000fe20000010000 */
[----:B------:R-:W-:Y:S01]  /*5e80*/  MOV R151, R35 ;  /* 0x0000002300977202 */ /* 0x000fe20000000f00 */
[----:B------:R-:W-:Y:S01]  /*5e90*/  @P4 FADD.FTZ R147, R182, -R147 ;  /* 0x80000093b6934221 */ /* 0x000fe20000010000 */
[----:B------:R-:W-:Y:S01]  /*5ea0*/  @P4 FFMA.FTZ R149, R185, R2, R159 ;  /* 0x00000002b9954223 */ /* 0x000fe2000001009f */
[----:B------:R-:W-:Y:S01]  /*5eb0*/  @P4 FFMA.FTZ R145, R4, R144, R33 ;  /* 0x0000009004914223 */ /* 0x000fe20000010021 */
[--C-:B------:R-:W-:Y:S01]  /*5ec0*/  @P4 FFMA.FTZ R144, R184, R2, R159.reuse ;  /* 0x00000002b8904223 */ /* 0x100fe2000001009f */
        /* <DEDUP_REMOVED lines=17> */
[--C-:B------:R-:W-:Y:S01]  /*5fe0*/  IMAD.MOV.U32 R144, RZ, RZ, R32.reuse ;  /* 0x000000ffff907224 */ /* 0x100fe200078e0020 */
[----:B------:R-:W-:Y:S01]  /*5ff0*/  MOV R153, R31 ;  /* 0x0000001f00997202 */ /* 0x000fe20000000f00 */
[C---:B------:R-:W-:Y:S01]  /*6000*/  @P4 FFMA.FTZ R149, R4.reuse, R150, R29 ;  /* 0x0000009604954223 */ /* 0x040fe2000001001d */
[C---:B------:R-:W-:Y:S01]  /*6010*/  @P4 FFMA.FTZ R153, R4.reuse, R154, R31 ;  /* 0x0000009a04994223 */ /* 0x040fe2000001001f */
[----:B------:R-:W-:Y:S01]  /*6020*/  MOV R150, R152 ;  /* 0x0000009800967202 */ /* 0x000fe20000000f00 */
        /* <DEDUP_REMOVED lines=8> */
.L_x_5259:
[----:B------:R-:W-:Y:S05]  /*60b0*/  @!P5 BRA `(.L_x_5260) ;  /* 0x000000000018d947 */ /* 0x000fea0003800000 */
[----:B------:R-:W-:Y:S01]  /*60c0*/  FMUL.FTZ R147, R145, UR17 ;  /* 0x0000001191937c20 */ /* 0x000fe20008410000 */
[----:B------:R-:W-:-:S03]  /*60d0*/  LOP3.LUT P0, RZ, R174, 0xff00, RZ, 0xc0, !PT ;  /* 0x0000ff00aeff7812 */ /* 0x000fc6000780c0ff */
[----:B------:R-:W-:-:S05]  /*60e0*/  FMUL.FTZ R147, R147, UR16 ;  /* 0x0000001093937c20 */ /* 0x000fca0008410000 */
[----:B------:R-:W-:-:S04]  /*60f0*/  FSEL R147, R147, RZ, P0 ;  /* 0x000000ff93937208 */ /* 0x000fc80000000000 */
[----:B------:R-:W-:-:S04]  /*6100*/  F2FP.BF16.F32.PACK_AB R147, RZ, R147 ;  /* 0x00000093ff93723e */ /* 0x000fc800000010ff */
[----:B------:R-:W-:-:S07]  /*6110*/  PRMT R140, R140, 0x5410, R147 ;  /* 0x000054108c8c7816 */ /* 0x000fce0000000093 */
.L_x_5260:
[----:B------:R-:W-:Y:S05]  /*6120*/  @!P5 BRA `(.L_x_5261) ;  /* 0x000000000018d947 */ /* 0x000fea0003800000 */
[----:B------:R-:W-:Y:S01]  /*6130*/  FMUL.FTZ R147, R146, UR17 ;  /* 0x0000001192937c20 */ /* 0x000fe20008410000 */
[----:B------:R-:W-:-:S03]  /*6140*/  LOP3.LUT P0, RZ, R174, 0xff0000, RZ, 0xc0, !PT ;  /* 0x00ff0000aeff7812 */ /* 0x000fc6000780c0ff */
[----:B------:R-:W-:-:S05]  /*6150*/  FMUL.FTZ R147, R147, UR16 ;  /* 0x0000001093937c20 */ /* 0x000fca0008410000 */
[----:B------:R-:W-:-:S04]  /*6160*/  FSEL R147, R147, RZ, P0 ;  /* 0x000000ff93937208 */ /* 0x000fc80000000000 */
[----:B------:R-:W-:-:S04]  /*6170*/  F2FP.BF16.F32.PACK_AB R147, RZ, R147 ;  /* 0x00000093ff93723e */ /* 0x000fc800000010ff */
[----:B------:R-:W-:-:S07]  /*6180*/  PRMT R141, R147, 0x7610, R141 ;  /* 0x00007610938d7816 */ /* 0x000fce000000008d */
.L_x_5261:
[----:B------:R-:W-:Y:S05]  /*6190*/  @!P5 BRA `(.L_x_5262) ;  /* 0x000000000018d947 */ /* 0x000fea0003800000 */
[----:B------:R-:W-:Y:S01]  /*61a0*/  FMUL.FTZ R147, R151, UR17 ;  /* 0x0000001197937c20 */ /* 0x000fe20008410000 */
[----:B------:R-:W-:-:S03]  /*61b0*/  LOP3.LUT P0, RZ, R174, 0xff000000, RZ, 0xc0, !PT ;  /* 0xff000000aeff7812 */ /* 0x000fc6000780c0ff */
[----:B------:R-:W-:-:S05]  /*61c0*/  FMUL.FTZ R147, R147, UR16 ;  /* 0x0000001093937c20 */ /* 0x000fca0008410000 */
[----:B------:R-:W-:-:S04]  /*61d0*/  FSEL R147, R147, RZ, P0 ;  /* 0x000000ff93937208 */ /* 0x000fc80000000000 */
[----:B------:R-:W-:-:S04]  /*61e0*/  F2FP.BF16.F32.PACK_AB R147, RZ, R147 ;  /* 0x00000093ff93723e */ /* 0x000fc800000010ff */
[----:B------:R-:W-:-:S07]  /*61f0*/  PRMT R141, R141, 0x5410, R147 ;  /* 0x000054108d8d7816 */ /* 0x000fce0000000093 */
.L_x_5262:
[----:B------:R-:W-:Y:S05]  /*6200*/  @!P5 BRA `(.L_x_5263) ;  /* 0x000000000018d947 */ /* 0x000fea0003800000 */
[----:B------:R-:W-:Y:S01]  /*6210*/  FMUL.FTZ R147, R148, UR17 ;  /* 0x0000001194937c20 */ /* 0x000fe20008410000 */
[----:B------:R-:W-:-:S03]  /*6220*/  LOP3.LUT P0, RZ, R175, 0xff, RZ, 0xc0, !PT ;  /* 0x000000ffafff7812 */ /* 0x000fc6000780c0ff */
[----:B------:R-:W-:-:S05]  /*6230*/  FMUL.FTZ R147, R147, UR16 ;  /* 0x0000001093937c20 */ /* 0x000fca0008410000 */
[----:B------:R-:W-:-:S04]  /*6240*/  FSEL R147, R147, RZ, P0 ;  /* 0x000000ff93937208 */ /* 0x000fc80000000000 */
[----:B------:R-:W-:-:S04]  /*6250*/  F2FP.BF16.F32.PACK_AB R147, RZ, R147 ;  /* 0x00000093ff93723e */ /* 0x000fc800000010ff */
[----:B------:R-:W-:-:S07]  /*6260*/  PRMT R142, R147, 0x7610, R142 ;  /* 0x00007610938e7816 */ /* 0x000fce000000008e */
.L_x_5263:
[----:B------:R-:W-:Y:S05]  /*6270*/  @!P5 BRA `(.L_x_5264) ;  /* 0x000000000018d947 */ /* 0x000fea0003800000 */
[----:B------:R-:W-:Y:S01]  /*6280*/  FMUL.FTZ R147, R149, UR17 ;  /* 0x0000001195937c20 */ /* 0x000fe20008410000 */
[----:B------:R-:W-:-:S03]  /*6290*/  LOP3.LUT P0, RZ, R175, 0xff00, RZ, 0xc0, !PT ;  /* 0x0000ff00afff7812 */ /* 0x000fc6000780c0ff */
[----:B------:R-:W-:-:S05]  /*62a0*/  FMUL.FTZ R147, R147, UR16 ;  /* 0x0000001093937c20 */ /* 0x000fca0008410000 */
[----:B------:R-:W-:-:S04]  /*62b0*/  FSEL R147, R147, RZ, P0 ;  /* 0x000000ff93937208 */ /* 0x000fc80000000000 */
[----:B------:R-:W-:-:S04]  /*62c0*/  F2FP.BF16.F32.PACK_AB R147, RZ, R147 ;  /* 0x00000093ff93723e */ /* 0x000fc800000010ff */
[----:B------:R-:W-:-:S07]  /*62d0*/  PRMT R142, R142, 0x5410, R147 ;  /* 0x000054108e8e7816 */ /* 0x000fce0000000093 */
.L_x_5264:
[----:B------:R-:W-:Y:S05]  /*62e0*/  @!P5 BRA `(.L_x_5265) ;  /* 0x000000000018d947 */ /* 0x000fea0003800000 */
[----:B------:R-:W-:Y:S01]  /*62f0*/  FMUL.FTZ R147, R152, UR17 ;  /* 0x0000001198937c20 */ /* 0x000fe20008410000 */
[----:B------:R-:W-:-:S03]  /*6300*/  LOP3.LUT P0, RZ, R175, 0xff0000, RZ, 0xc0, !PT ;  /* 0x00ff0000afff7812 */ /* 0x000fc6000780c0ff */
[----:B------:R-:W-:-:S05]  /*6310*/  FMUL.FTZ R147, R147, UR16 ;  /* 0x0000001093937c20 */ /* 0x000fca0008410000 */
[----:B------:R-:W-:-:S04]  /*6320*/  FSEL R147, R147, RZ, P0 ;  /* 0x000000ff93937208 */ /* 0x000fc80000000000 */
[----:B------:R-:W-:-:S04]  /*6330*/  F2FP.BF16.F32.PACK_AB R147, RZ, R147 ;  /* 0x00000093ff93723e */ /* 0x000fc800000010ff */
[----:B------:R-:W-:-:S07]  /*6340*/  PRMT R143, R147, 0x7610, R143 ;  /* 0x00007610938f7816 */ /* 0x000fce000000008f */
.L_x_5265:
        /* <DEDUP_REMOVED lines=11> */
.L_x_5258:
[----:B------:R-:W-:Y:S05]  /*6400*/  @!P5 BRA `(.L_x_5267) ;  /* 0x000000000028d947 */ /* 0x000fea0003800000 */
[----:B0-2---:R-:W-:Y:S01]  /*6410*/  @P4 FFMA.FTZ R153, R27, R2, R159 ;  /* 0x000000021b994223 */ /* 0x005fe2000001009f */
        /* <DEDUP_REMOVED lines=9> */
.L_x_5267:
        /* <DEDUP_REMOVED lines=11> */
.L_x_5268:
        /* <DEDUP_REMOVED lines=11> */
.L_x_5269:
        /* <DEDUP_REMOVED lines=11> */
.L_x_5270:
        /* <DEDUP_REMOVED lines=11> */
.L_x_5271:
[----:B------:R-:W-:Y:S05]  /*6770*/  @!P5 BRA `(.L_x_5272) ;  /* 0x000000000028d947 */ /* 0x000fea0003800000 */
[----:B0-2---:R-:W-:Y:S01]  /*6780*/  @P4 FFMA.FTZ R154, R188, R2, R159 ;  /* 0x00000002bc9a4223 */ /* 0x005fe2000001009f */
        /* <DEDUP_REMOVED lines=9> */
.L_x_5272:
        /* <DEDUP_REMOVED lines=11> */
.L_x_5273:
[----:B------:R-:W-:Y:S05]  /*68d0*/  @!P5 BRA `(.L_x_5266) ;  /* 0x0000000c0034d947 */ /* 0x000fea0003800000 */
[----:B0-2---:R-:W-:Y:S01]  /*68e0*/  @P4 FFMA.FTZ R154, R190, R2, R159 ;  /* 0x00000002be9a4223 */ /* 0x005fe2000001009f */
        /* <DEDUP_REMOVED lines=11> */
.L_x_5257:
        /* <DEDUP_REMOVED lines=44> */
.L_x_5275:
[----:B------:R-:W-:Y:S05]  /*6c60*/  @!P5 BRA `(.L_x_5276) ;  /* 0x000000000018d947 */ /* 0x000fea0003800000 */
[----:B------:R-:W-:Y:S01]  /*6c70*/  FMUL.FTZ R144, R145, UR17 ;  /* 0x0000001191907c20 */ /* 0x000fe20008410000 */
[----:B-----5:R-:W-:-:S03]  /*6c80*/  LOP3.LUT P0, RZ, R174, 0xff00, RZ, 0xc0, !PT ;  /* 0x0000ff00aeff7812 */ /* 0x020fc6000780c0ff */
[----:B------:R-:W-:-:S05]  /*6c90*/  FMUL.FTZ R144, R144, UR16 ;  /* 0x0000001090907c20 */ /* 0x000fca0008410000 */
[----:B------:R-:W-:-:S04]  /*6ca0*/  FSEL R144, R144, RZ, P0 ;  /* 0x000000ff90907208 */ /* 0x000fc80000000000 */
[----:B------:R-:W-:-:S04]  /*6cb0*/  F2FP.BF16.F32.PACK_AB R144, RZ, R144 ;  /* 0x00000090ff90723e */ /* 0x000fc800000010ff */
[----:B------:R-:W-:-:S07]  /*6cc0*/  PRMT R140, R140, 0x5410, R144 ;  /* 0x000054108c8c7816 */ /* 0x000fce0000000090 */
.L_x_5276:
[----:B------:R-:W-:Y:S05]  /*6cd0*/  @!P5 BRA `(.L_x_5277) ;  /* 0x000000000018d947 */ /* 0x000fea0003800000 */
[----:B------:R-:W-:Y:S01]  /*6ce0*/  FMUL.FTZ R144, R146, UR17 ;  /* 0x0000001192907c20 */ /* 0x000fe20008410000 */
[----:B-----5:R-:W-:-:S03]  /*6cf0*/  LOP3.LUT P0, RZ, R174, 0xff0000, RZ, 0xc0, !PT ;  /* 0x00ff0000aeff7812 */ /* 0x020fc6000780c0ff */
[----:B------:R-:W-:-:S05]  /*6d00*/  FMUL.FTZ R144, R144, UR16 ;  /* 0x0000001090907c20 */ /* 0x000fca0008410000 */
[----:B------:R-:W-:-:S04]  /*6d10*/  FSEL R144, R144, RZ, P0 ;  /* 0x000000ff90907208 */ /* 0x000fc80000000000 */
[----:B------:R-:W-:-:S04]  /*6d20*/  F2FP.BF16.F32.PACK_AB R144, RZ, R144 ;  /* 0x00000090ff90723e */ /* 0x000fc800000010ff */
[----:B------:R-:W-:-:S07]  /*6d30*/  PRMT R141, R144, 0x7610, R141 ;  /* 0x00007610908d7816 */ /* 0x000fce000000008d */
.L_x_5277:
[----:B------:R-:W-:Y:S05]  /*6d40*/  @!P5 BRA `(.L_x_5278) ;  /* 0x000000000018d947 */ /* 0x000fea0003800000 */
[----:B------:R-:W-:Y:S01]  /*6d50*/  FMUL.FTZ R144, R147, UR17 ;  /* 0x0000001193907c20 */ /* 0x000fe20008410000 */
[----:B-----5:R-:W-:-:S03]  /*6d60*/  LOP3.LUT P0, RZ, R174, 0xff000000, RZ, 0xc0, !PT ;  /* 0xff000000aeff7812 */ /* 0x020fc6000780c0ff */
[----:B------:R-:W-:-:S05]  /*6d70*/  FMUL.FTZ R144, R144, UR16 ;  /* 0x0000001090907c20 */ /* 0x000fca0008410000 */
[----:B------:R-:W-:-:S04]  /*6d80*/  FSEL R144, R144, RZ, P0 ;  /* 0x000000ff90907208 */ /* 0x000fc80000000000 */
[----:B------:R-:W-:-:S04]  /*6d90*/  F2FP.BF16.F32.PACK_AB R144, RZ, R144 ;  /* 0x00000090ff90723e */ /* 0x000fc800000010ff */
[----:B------:R-:W-:-:S07]  /*6da0*/  PRMT R141, R141, 0x5410, R144 ;  /* 0x000054108d8d7816 */ /* 0x000fce0000000090 */
.L_x_5278:
[----:B------:R-:W-:Y:S05]  /*6db0*/  @!P5 BRA `(.L_x_5279) ;  /* 0x000000000018d947 */ /* 0x000fea0003800000 */
[----:B------:R-:W-:Y:S01]  /*6dc0*/  FMUL.FTZ R144, R148, UR17 ;  /* 0x0000001194907c20 */ /* 0x000fe20008410000 */
[----:B-----5:R-:W-:-:S03]  /*6dd0*/  LOP3.LUT P0, RZ, R175, 0xff, RZ, 0xc0, !PT ;  /* 0x000000ffafff7812 */ /* 0x020fc6000780c0ff */
[----:B------:R-:W-:-:S05]  /*6de0*/  FMUL.FTZ R144, R144, UR16 ;  /* 0x0000001090907c20 */ /* 0x000fca0008410000 */
[----:B------:R-:W-:-:S04]  /*6df0*/  FSEL R144, R144, RZ, P0 ;  /* 0x000000ff90907208 */ /* 0x000fc80000000000 */
[----:B------:R-:W-:-:S04]  /*6e00*/  F2FP.BF16.F32.PACK_AB R144, RZ, R144 ;  /* 0x00000090ff90723e */ /* 0x000fc800000010ff */
[----:B------:R-:W-:-:S07]  /*6e10*/  PRMT R142, R144, 0x7610, R142 ;  /* 0x00007610908e7816 */ /* 0x000fce000000008e */
.L_x_5279:
[----:B------:R-:W-:Y:S05]  /*6e20*/  @!P5 BRA `(.L_x_5280) ;  /* 0x000000000018d947 */ /* 0x000fea0003800000 */
[----:B------:R-:W-:Y:S01]  /*6e30*/  FMUL.FTZ R144, R149, UR17 ;  /* 0x0000001195907c20 */ /* 0x000fe20008410000 */
[----:B-----5:R-:W-:-:S03]  /*6e40*/  LOP3.LUT P0, RZ, R175, 0xff00, RZ, 0xc0, !PT ;  /* 0x0000ff00afff7812 */ /* 0x020fc6000780c0ff */
[----:B------:R-:W-:-:S05]  /*6e50*/  FMUL.FTZ R144, R144, UR16 ;  /* 0x0000001090907c20 */ /* 0x000fca0008410000 */
[----:B------:R-:W-:-:S04]  /*6e60*/  FSEL R144, R144, RZ, P0 ;  /* 0x000000ff90907208 */ /* 0x000fc80000000000 */
[----:B------:R-:W-:-:S04]  /*6e70*/  F2FP.BF16.F32.PACK_AB R144, RZ, R144 ;  /* 0x00000090ff90723e */ /* 0x000fc800000010ff */
[----:B------:R-:W-:-:S07]  /*6e80*/  PRMT R142, R142, 0x5410, R144 ;  /* 0x000054108e8e7816 */ /* 0x000fce0000000090 */
.L_x_5280:
[----:B------:R-:W-:Y:S05]  /*6e90*/  @!P5 BRA `(.L_x_5281) ;  /* 0x000000000018d947 */ /* 0x000fea0003800000 */
[----:B------:R-:W-:Y:S01]  /*6ea0*/  FMUL.FTZ R144, R150, UR17 ;  /* 0x0000001196907c20 */ /* 0x000fe20008410000 */
[----:B-----5:R-:W-:-:S03]  /*6eb0*/  LOP3.LUT P0, RZ, R175, 0xff0000, RZ, 0xc0, !PT ;  /* 0x00ff0000afff7812 */ /* 0x020fc6000780c0ff */
[----:B------:R-:W-:-:S05]  /*6ec0*/  FMUL.FTZ R144, R144, UR16 ;  /* 0x0000001090907c20 */ /* 0x000fca0008410000 */
[----:B------:R-:W-:-:S04]  /*6ed0*/  FSEL R144, R144, RZ, P0 ;  /* 0x000000ff90907208 */ /* 0x000fc80000000000 */
[----:B------:R-:W-:-:S04]  /*6ee0*/  F2FP.BF16.F32.PACK_AB R144, RZ, R144 ;  /* 0x00000090ff90723e */ /* 0x000fc800000010ff */
[----:B------:R-:W-:-:S07]  /*6ef0*/  PRMT R143, R144, 0x7610, R143 ;  /* 0x00007610908f7816 */ /* 0x000fce000000008f */
.L_x_5281:
        /* <DEDUP_REMOVED lines=10> */
.L_x_5274:
        /* <DEDUP_REMOVED lines=12> */
.L_x_5282:
        /* <DEDUP_REMOVED lines=12> */
.L_x_5283:
        /* <DEDUP_REMOVED lines=12> */
.L_x_5284:
        /* <DEDUP_REMOVED lines=12> */
.L_x_5285:
        /* <DEDUP_REMOVED lines=12> */
.L_x_5286:
        /* <DEDUP_REMOVED lines=12> */
.L_x_5287:
        /* <DEDUP_REMOVED lines=12> */
.L_x_5288:
        /* <DEDUP_REMOVED lines=13> */
.L_x_5266:
[----:B0-2---:R-:W0:Y:S08]  /*75b0*/  @P6 LDC.64 R154, c[0x0][0x478] ;  /* 0x00011e00ff9a6b82 */ /* 0x005e300000000a00 */
        /* <DEDUP_REMOVED lines=8> */
.L_x_5256:
[----:B------:R-:W-:Y:S05]  /*7640*/  BSYNC.RECONVERGENT B0 ;  /* 0x0000000000007941 */ /* 0x000fea0003800200 */
.L_x_5255:
[----:B------:R-:W-:Y:S01]  /*7650*/  ISETP.NE.AND P0, PT, R9, RZ, PT ;  /* 0x000000ff0900720c */ /* 0x000fe20003f05270 */
        /* <DEDUP_REMOVED lines=9> */
[-CC-:B0-23--:R-:W-:Y:S01]  /*76f0*/  @P4 FFMA.FTZ R153, R207, R2.reuse, R159.reuse ;  /* 0x00000002cf994223 */ /* 0x18dfe2000001009f */
[-CC-:B------:R-:W-:Y:S01]  /*7700*/  @P4 FFMA.FTZ R146, R194, R2.reuse, R159.reuse ;  /* 0x00000002c2924223 */ /* 0x180fe2000001009f */
[-CC-:B------:R-:W-:Y:S01]  /*7710*/  @P4 FFMA.FTZ R3, R195, R2.reuse, R159.reuse ;  /* 0x00000002c3034223 */ /* 0x180fe2000001009f */
[-CC-:B------:R-:W-:Y:S01]  /*7720*/  @P4 FFMA.FTZ R147, R199, R2.reuse, R159.reuse ;  /* 0x00000002c7934223 */ /* 0x180fe2000001009f */
[-CC-:B------:R-:W-:Y:S01]  /*7730*/  @P4 FFMA.FTZ R148, R198, R2.reuse, R159.reuse ;  /* 0x00000002c6944223 */ /* 0x180fe2000001009f */
[-CC-:B------:R-:W-:Y:S01]  /*7740*/  @P4 FFMA.FTZ R149, R203, R2.reuse, R159.reuse ;  /* 0x00000002cb954223 */ /* 0x180fe2000001009f */
[-C--:B------:R-:W-:Y:S01]  /*7750*/  @P4 FFMA.FTZ R150, R202, R2.reuse, R159 ;  /* 0x00000002ca964223 */ /* 0x080fe2000001009f */
[----:B------:R-:W-:Y:S01]  /*7760*/  @P4 FADD.FTZ R153, R204, -R153 ;  /* 0x80000099cc994221 */ /* 0x000fe20000010000 */
[----:B------:R-:W-:Y:S01]  /*7770*/  @P4 FFMA.FTZ R2, R206, R2, R159 ;  /* 0x00000002ce024223 */ /* 0x000fe2000001009f */
[----:B------:R-:W-:Y:S01]  /*7780*/  @P4 FADD.FTZ R146, R197, -R146 ;  /* 0x80000092c5924221 */ /* 0x000fe20000010000 */
[----:B-----5:R-:W-:-:S02]  /*7790*/  IMAD.MOV.U32 R152, RZ, RZ, R138 ;  /* 0x000000ffff987224 */ /* 0x020fc400078e008a */
[----:B------:R-:W-:Y:S01]  /*77a0*/  @P4 FADD.FTZ R3, R192, -R3 ;  /* 0x80000003c0034221 */ /* 0x000fe20000010000 */
[----:B------:R-:W-:Y:S01]  /*77b0*/  @P4 FADD.FTZ R147, R196, -R147 ;  /* 0x80000093c4934221 */ /* 0x000fe20000010000 */
[----:B------:R-:W-:Y:S01]  /*77c0*/  @P4 FFMA.FTZ R152, R4, R153, R138 ;  /* 0x0000009904984223 */ /* 0x000fe2000001008a */
[----:B------:R-:W-:Y:S01]  /*77d0*/  @P4 FADD.FTZ R150, R205, -R150 ;  /* 0x80000096cd964221 */ /* 0x000fe20000010000 */
[----:B------:R-:W-:Y:S01]  /*77e0*/  MOV R145, R133 ;  /* 0x0000008500917202 */ /* 0x000fe20000000f00 */
[----:B------:R-:W-:Y:S01]  /*77f0*/  @P4 FADD.FTZ R148, R201, -R148 ;  /* 0x80000094c9944221 */ /* 0x000fe20000010000 */
[----:B------:R-:W-:Y:S01]  /*7800*/  @P4 FADD.FTZ R149, R200, -R149 ;  /* 0x80000095c8954221 */ /* 0x000fe20000010000 */
[----:B------:R-:W-:Y:S01]  /*7810*/  @P4 FADD.FTZ R2, R209, -R2 ;  /* 0x80000002d1024221 */ /* 0x000fe20000010000 */
[----:B------:R-:W-:Y:S01]  /*7820*/  MOV R144, R132 ;  /* 0x0000008400907202 */ /* 0x000fe20000000f00 */
[C---:B------:R-:W-:Y:S01]  /*7830*/  @P4 FFMA.FTZ R145, R4.reuse, R146, R133 ;  /* 0x0000009204914223 */ /* 0x040fe20000010085 */
[----:B------:R-:W-:Y:S01]  /*7840*/  MOV R151, R134 ;  /* 0x0000008600977202 */ /* 0x000fe20000000f00 */
[C---:B------:R-:W-:Y:S01]  /*7850*/  @P4 FFMA.FTZ R144, R4.reuse, R3, R132 ;  /* 0x0000000304904223 */ /* 0x040fe20000010084 */
[C---:B------:R-:W-:Y:S01]  /*7860*/  @P4 FFMA.FTZ R151, R4.reuse, R147, R134 ;  /* 0x0000009304974223 */ /* 0x040fe20000010086 */
[----:B------:R-:W-:Y:S01]  /*7870*/  MOV R146, R137 ;  /* 0x0000008900927202 */ /* 0x000fe20000000f00 */
        /* <DEDUP_REMOVED lines=15> */
.L_x_5293:
[----:B------:R-:W-:Y:S05]  /*7970*/  @!P5 BRA `(.L_x_5294) ;  /* 0x000000000018d947 */ /* 0x000fea0003800000 */
[----:B------:R-:W-:Y:S01]  /*7980*/  FMUL.FTZ R2, R145, UR17 ;  /* 0x0000001191027c20 */ /* 0x000fe20008410000 */
[----:B------:R-:W-:-:S03]  /*7990*/  LOP3.LUT P4, RZ, R180, 0xff00, RZ, 0xc0, !PT ;  /* 0x0000ff00b4ff7812 */ /* 0x000fc6000788c0ff */
[----:B------:R-:W-:-:S05]  /*79a0*/  FMUL.FTZ R2, R2, UR16 ;  /* 0x0000001002027c20 */ /* 0x000fca0008410000 */
[----:B------:R-:W-:-:S04]  /*79b0*/  FSEL R2, R2, RZ, P4 ;  /* 0x000000ff02027208 */ /* 0x000fc80002000000 */
[----:B------:R-:W-:-:S04]  /*79c0*/  F2FP.BF16.F32.PACK_AB R2, RZ, R2 ;  /* 0x00000002ff02723e */ /* 0x000fc800000010ff */
[----:B------:R-:W-:-:S07]  /*79d0*/  PRMT R140, R140, 0x5410, R2 ;  /* 0x000054108c8c7816 */ /* 0x000fce0000000002 */
.L_x_5294:
[----:B------:R-:W-:Y:S05]  /*79e0*/  @!P5 BRA `(.L_x_5295) ;  /* 0x000000000018d947 */ /* 0x000fea0003800000 */
[----:B------:R-:W-:Y:S01]  /*79f0*/  FMUL.FTZ R2, R151, UR17 ;  /* 0x0000001197027c20 */ /* 0x000fe20008410000 */
[----:B------:R-:W-:-:S03]  /*7a00*/  LOP3.LUT P4, RZ, R180, 0xff0000, RZ, 0xc0, !PT ;  /* 0x00ff0000b4ff7812 */ /* 0x000fc6000788c0ff */
[----:B------:R-:W-:-:S05]  /*7a10*/  FMUL.FTZ R2, R2, UR16 ;  /* 0x0000001002027c20 */ /* 0x000fca0008410000 */
[----:B------:R-:W-:-:S04]  /*7a20*/  FSEL R2, R2, RZ, P4 ;  /* 0x000000ff02027208 */ /* 0x000fc80002000000 */
[----:B------:R-:W-:-:S04]  /*7a30*/  F2FP.BF16.F32.PACK_AB R2, RZ, R2 ;  /* 0x00000002ff02723e */ /* 0x000fc800000010ff */
[----:B------:R-:W-:-:S07]  /*7a40*/  PRMT R141, R2, 0x7610, R141 ;  /* 0x00007610028d7816 */ /* 0x000fce000000008d */
.L_x_5295:
[----:B------:R-:W-:Y:S05]  /*7a50*/  @!P5 BRA `(.L_x_5296) ;  /* 0x000000000018d947 */ /* 0x000fea0003800000 */
[----:B------:R-:W-:Y:S01]  /*7a60*/  FMUL.FTZ R2, R147, UR17 ;  /* 0x0000001193027c20 */ /* 0x000fe20008410000 */
[----:B------:R-:W-:-:S03]  /*7a70*/  LOP3.LUT P4, RZ, R180, 0xff000000, RZ, 0xc0, !PT ;  /* 0xff000000b4ff7812 */ /* 0x000fc6000788c0ff */
[----:B------:R-:W-:-:S05]  /*7a80*/  FMUL.FTZ R2, R2, UR16 ;  /* 0x0000001002027c20 */ /* 0x000fca0008410000 */
[----:B------:R-:W-:-:S04]  /*7a90*/  FSEL R2, R2, RZ, P4 ;  /* 0x000000ff02027208 */ /* 0x000fc80002000000 */
[----:B------:R-:W-:-:S04]  /*7aa0*/  F2FP.BF16.F32.PACK_AB R2, RZ, R2 ;  /* 0x00000002ff02723e */ /* 0x000fc800000010ff */
[----:B------:R-:W-:-:S07]  /*7ab0*/  PRMT R141, R141, 0x5410, R2 ;  /* 0x000054108d8d7816 */ /* 0x000fce0000000002 */
.L_x_5296:
[----:B------:R-:W-:Y:S05]  /*7ac0*/  @!P5 BRA `(.L_x_5297) ;  /* 0x000000000018d947 */ /* 0x000fea0003800000 */
[----:B------:R-:W-:Y:S01]  /*7ad0*/  FMUL.FTZ R2, R3, UR17 ;  /* 0x0000001103027c20 */ /* 0x000fe20008410000 */
[----:B------:R-:W-:-:S03]  /*7ae0*/  LOP3.LUT P4, RZ, R181, 0xff, RZ, 0xc0, !PT ;  /* 0x000000ffb5ff7812 */ /* 0x000fc6000788c0ff */
[----:B------:R-:W-:-:S05]  /*7af0*/  FMUL.FTZ R2, R2, UR16 ;  /* 0x0000001002027c20 */ /* 0x000fca0008410000 */
[----:B------:R-:W-:-:S04]  /*7b00*/  FSEL R2, R2, RZ, P4 ;  /* 0x000000ff02027208 */ /* 0x000fc80002000000 */
[----:B------:R-:W-:-:S04]  /*7b10*/  F2FP.BF16.F32.PACK_AB R2, RZ, R2 ;  /* 0x00000002ff02723e */ /* 0x000fc800000010ff */
[----:B------:R-:W-:-:S07]  /*7b20*/  PRMT R142, R2, 0x7610, R142 ;  /* 0x00007610028e7816 */ /* 0x000fce000000008e */
.L_x_5297:
[----:B------:R-:W-:Y:S05]  /*7b30*/  @!P5 BRA `(.L_x_5298) ;  /* 0x000000000018d947 */ /* 0x000fea0003800000 */
[----:B------:R-:W-:Y:S01]  /*7b40*/  FMUL.FTZ R2, R146, UR17 ;  /* 0x0000001192027c20 */ /* 0x000fe20008410000 */
[----:B------:R-:W-:-:S03]  /*7b50*/  LOP3.LUT P4, RZ, R181, 0xff00, RZ, 0xc0, !PT ;  /* 0x0000ff00b5ff7812 */ /* 0x000fc6000788c0ff */
[----:B------:R-:W-:-:S05]  /*7b60*/  FMUL.FTZ R2, R2, UR16 ;  /* 0x0000001002027c20 */ /* 0x000fca0008410000 */
[----:B------:R-:W-:-:S04]  /*7b70*/  FSEL R2, R2, RZ, P4 ;  /* 0x000000ff02027208 */ /* 0x000fc80002000000 */
[----:B------:R-:W-:-:S04]  /*7b80*/  F2FP.BF16.F32.PACK_AB R2, RZ, R2 ;  /* 0x00000002ff02723e */ /* 0x000fc800000010ff */
[----:B------:R-:W-:-:S07]  /*7b90*/  PRMT R142, R142, 0x5410, R2 ;  /* 0x000054108e8e7816 */ /* 0x000fce0000000002 */
.L_x_5298:
[----:B------:R-:W-:Y:S05]  /*7ba0*/  @!P5 BRA `(.L_x_5299) ;  /* 0x000000000018d947 */ /* 0x000fea0003800000 */
[----:B------:R-:W-:Y:S01]  /*7bb0*/  FMUL.FTZ R2, R152, UR17 ;  /* 0x0000001198027c20 */ /* 0x000fe20008410000 */
[----:B------:R-:W-:-:S03]  /*7bc0*/  LOP3.LUT P4, RZ, R181, 0xff0000, RZ, 0xc0, !PT ;  /* 0x00ff0000b5ff7812 */ /* 0x000fc6000788c0ff */
[----:B------:R-:W-:-:S05]  /*7bd0*/  FMUL.FTZ R2, R2, UR16 ;  /* 0x0000001002027c20 */ /* 0x000fca0008410000 */
[----:B------:R-:W-:-:S04]  /*7be0*/  FSEL R2, R2, RZ, P4 ;  /* 0x000000ff02027208 */ /* 0x000fc80002000000 */
[----:B------:R-:W-:-:S04]  /*7bf0*/  F2FP.BF16.F32.PACK_AB R2, RZ, R2 ;  /* 0x00000002ff02723e */ /* 0x000fc800000010ff */
[----:B------:R-:W-:-:S07]  /*7c00*/  PRMT R143, R2, 0x7610, R143 ;  /* 0x00007610028f7816 */ /* 0x000fce000000008f */
.L_x_5299:
[----:B------:R-:W-:Y:S02]  /*7c10*/  MOV R149, R146 ;  /* 0x0000009200957202 */ /* 0x000fe40000000f00 */
[----:B------:R-:W-:Y:S01]  /*7c20*/  MOV R146, R151 ;  /* 0x0000009700927202 */ /* 0x000fe20000000f00 */
[----:B------:R-:W-:Y:S01]  /*7c30*/  IMAD.MOV.U32 R151, RZ, RZ, R153 ;  /* 0x000000ffff977224 */ /* 0x000fe200078e0099 */
        /* <DEDUP_REMOVED lines=10> */
.L_x_5292:
[----:B------:R-:W-:Y:S05]  /*7ce0*/  @!P5 BRA `(.L_x_5301) ;  /* 0x000000000028d947 */ /* 0x000fea0003800000 */
[----:B0-23--:R-:W-:Y:S01]  /*7cf0*/  @P4 FFMA.FTZ R153, R195, R2, R159 ;  /* 0x00000002c3994223 */ /* 0x00dfe2000001009f */
        /* <DEDUP_REMOVED lines=9> */
.L_x_5301:
        /* <DEDUP_REMOVED lines=11> */
.L_x_5302:
        /* <DEDUP_REMOVED lines=11> */
.L_x_5303:
        /* <DEDUP_REMOVED lines=11> */
.L_x_5304:
        /* <DEDUP_REMOVED lines=11> */
.L_x_5305:
        /* <DEDUP_REMOVED lines=11> */
.L_x_5306:
        /* <DEDUP_REMOVED lines=11> */
.L_x_5307:
[----:B------:R-:W-:Y:S05]  /*81b0*/  @!P5 BRA `(.L_x_5300) ;  /* 0x0000000c0044d947 */ /* 0x000fea0003800000 */
[----:B0-23--:R-:W-:Y:S01]  /*81c0*/  @P4 FFMA.FTZ R152, R206, R2, R159 ;  /* 0x00000002ce984223 */ /* 0x00dfe2000001009f */
[----:B-----5:R-:W-:-:S03]  /*81d0*/  MOV R2, R139 ;  /* 0x0000008b00027202 */ /* 0x020fc60000000f00 */
        /* <DEDUP_REMOVED lines=10> */
.L_x_5291:
        /* <DEDUP_REMOVED lines=44> */
.L_x_5309:
[----:B------:R-:W-:Y:S05]  /*8540*/  @!P5 BRA `(.L_x_5310) ;  /* 0x000000000018d947 */ /* 0x000fea0003800000 */
[----:B------:R-:W-:Y:S01]  /*8550*/  FMUL.FTZ R2, R3, UR17 ;  /* 0x0000001103027c20 */ /* 0x000fe20008410000 */
[----:B-----5:R-:W-:-:S03]  /*8560*/  LOP3.LUT P4, RZ, R180, 0xff00, RZ, 0xc0, !PT ;  /* 0x0000ff00b4ff7812 */ /* 0x020fc6000788c0ff */
[----:B------:R-:W-:-:S05]  /*8570*/  FMUL.FTZ R2, R2, UR16 ;  /* 0x0000001002027c20 */ /* 0x000fca0008410000 */
[----:B------:R-:W-:-:S04]  /*8580*/  FSEL R2, R2, RZ, P4 ;  /* 0x000000ff02027208 */ /* 0x000fc80002000000 */
[----:B------:R-:W-:-:S04]  /*8590*/  F2FP.BF16.F32.PACK_AB R2, RZ, R2 ;  /* 0x00000002ff02723e */ /* 0x000fc800000010ff */
[----:B------:R-:W-:-:S07]  /*85a0*/  PRMT R140, R140, 0x5410, R2 ;  /* 0x000054108c8c7816 */ /* 0x000fce0000000002 */
.L_x_5310:
[----:B------:R-:W-:Y:S05]  /*85b0*/  @!P5 BRA `(.L_x_5311) ;  /* 0x000000000018d947 */ /* 0x000fea0003800000 */
[----:B------:R-:W-:Y:S01]  /*85c0*/  FMUL.FTZ R2, R144, UR17 ;  /* 0x0000001190027c20 */ /* 0x000fe20008410000 */
[----:B-----5:R-:W-:-:S03]  /*85d0*/  LOP3.LUT P4, RZ, R180, 0xff0000, RZ, 0xc0, !PT ;  /* 0x00ff0000b4ff7812 */ /* 0x020fc6000788c0ff */
[----:B------:R-:W-:-:S05]  /*85e0*/  FMUL.FTZ R2, R2, UR16 ;  /* 0x0000001002027c20 */ /* 0x000fca0008410000 */
[----:B------:R-:W-:-:S04]  /*85f0*/  FSEL R2, R2, RZ, P4 ;  /* 0x000000ff02027208 */ /* 0x000fc80002000000 */
[----:B------:R-:W-:-:S04]  /*8600*/  F2FP.BF16.F32.PACK_AB R2, RZ, R2 ;  /* 0x00000002ff02723e */ /* 0x000fc800000010ff */
[----:B------:R-:W-:-:S07]  /*8610*/  PRMT R141, R2, 0x7610, R141 ;  /* 0x00007610028d7816 */ /* 0x000fce000000008d */
.L_x_5311:
[----:B------:R-:W-:Y:S05]  /*8620*/  @!P5 BRA `(.L_x_5312) ;  /* 0x000000000018d947 */ /* 0x000fea0003800000 */
[----:B------:R-:W-:Y:S01]  /*8630*/  FMUL.FTZ R2, R145, UR17 ;  /* 0x0000001191027c20 */ /* 0x000fe20008410000 */
[----:B-----5:R-:W-:-:S03]  /*8640*/  LOP3.LUT P4, RZ, R180, 0xff000000, RZ, 0xc0, !PT ;  /* 0xff000000b4ff7812 */ /* 0x020fc6000788c0ff */
[----:B------:R-:W-:-:S05]  /*8650*/  FMUL.FTZ R2, R2, UR16 ;  /* 0x0000001002027c20 */ /* 0x000fca0008410000 */
[----:B------:R-:W-:-:S04]  /*8660*/  FSEL R2, R2, RZ, P4 ;  /* 0x000000ff02027208 */ /* 0x000fc80002000000 */
[----:B------:R-:W-:-:S04]  /*8670*/  F2FP.BF16.F32.PACK_AB R2, RZ, R2 ;  /* 0x00000002ff02723e */ /* 0x000fc800000010ff */
[----:B------:R-:W-:-:S07]  /*8680*/  PRMT R141, R141, 0x5410, R2 ;  /* 0x000054108d8d7816 */ /* 0x000fce0000000002 */
.L_x_5312:
[----:B------:R-:W-:Y:S05]  /*8690*/  @!P5 BRA `(.L_x_5313) ;  /* 0x000000000018d947 */ /* 0x000fea0003800000 */
[----:B------:R-:W-:Y:S01]  /*86a0*/  FMUL.FTZ R2, R148, UR17 ;  /* 0x0000001194027c20 */ /* 0x000fe20008410000 */
[----:B-----5:R-:W-:-:S03]  /*86b0*/  LOP3.LUT P4, RZ, R181, 0xff, RZ, 0xc0, !PT ;  /* 0x000000ffb5ff7812 */ /* 0x020fc6000788c0ff */
[----:B------:R-:W-:-:S05]  /*86c0*/  FMUL.FTZ R2, R2, UR16 ;  /* 0x0000001002027c20 */ /* 0x000fca0008410000 */
[----:B------:R-:W-:-:S04]  /*86d0*/  FSEL R2, R2, RZ, P4 ;  /* 0x000000ff02027208 */ /* 0x000fc80002000000 */
[----:B------:R-:W-:-:S04]  /*86e0*/  F2FP.BF16.F32.PACK_AB R2, RZ, R2 ;  /* 0x00000002ff02723e */ /* 0x000fc800000010ff */
[----:B------:R-:W-:-:S07]  /*86f0*/  PRMT R142, R2, 0x7610, R142 ;  /* 0x00007610028e7816 */ /* 0x000fce000000008e */
.L_x_5313:
[----:B------:R-:W-:Y:S05]  /*8700*/  @!P5 BRA `(.L_x_5314) ;  /* 0x000000000018d947 */ /* 0x000fea0003800000 */
[----:B------:R-:W-:Y:S01]  /*8710*/  FMUL.FTZ R2, R149, UR17 ;  /* 0x0000001195027c20 */ /* 0x000fe20008410000 */
[----:B-----5:R-:W-:-:S03]  /*8720*/  LOP3.LUT P4, RZ, R181, 0xff00, RZ, 0xc0, !PT ;  /* 0x0000ff00b5ff7812 */ /* 0x020fc6000788c0ff */
[----:B------:R-:W-:-:S05]  /*8730*/  FMUL.FTZ R2, R2, UR16 ;  /* 0x0000001002027c20 */ /* 0x000fca0008410000 */
[----:B------:R-:W-:-:S04]  /*8740*/  FSEL R2, R2, RZ, P4 ;  /* 0x000000ff02027208 */ /* 0x000fc80002000000 */
[----:B------:R-:W-:-:S04]  /*8750*/  F2FP.BF16.F32.PACK_AB R2, RZ, R2 ;  /* 0x00000002ff02723e */ /* 0x000fc800000010ff */
[----:B------:R-:W-:-:S07]  /*8760*/  PRMT R142, R142, 0x5410, R2 ;  /* 0x000054108e8e7816 */ /* 0x000fce0000000002 */
.L_x_5314:
[----:B------:R-:W-:Y:S05]  /*8770*/  @!P5 BRA `(.L_x_5315) ;  /* 0x000000000018d947 */ /* 0x000fea0003800000 */
[----:B------:R-:W-:Y:S01]  /*8780*/  FMUL.FTZ R2, R150, UR17 ;  /* 0x0000001196027c20 */ /* 0x000fe20008410000 */
[----:B-----5:R-:W-:-:S03]  /*8790*/  LOP3.LUT P4, RZ, R181, 0xff0000, RZ, 0xc0, !PT ;  /* 0x00ff0000b5ff7812 */ /* 0x020fc6000788c0ff */
[----:B------:R-:W-:-:S05]  /*87a0*/  FMUL.FTZ R2, R2, UR16 ;  /* 0x0000001002027c20 */ /* 0x000fca0008410000 */
[----:B------:R-:W-:-:S04]  /*87b0*/  FSEL R2, R2, RZ, P4 ;  /* 0x000000ff02027208 */ /* 0x000fc80002000000 */
[----:B------:R-:W-:-:S04]  /*87c0*/  F2FP.BF16.F32.PACK_AB R2, RZ, R2 ;  /* 0x00000002ff02723e */ /* 0x000fc800000010ff */
[----:B------:R-:W-:-:S07]  /*87d0*/  PRMT R143, R2, 0x7610, R143 ;  /* 0x00007610028f7816 */ /* 0x000fce000000008f */
.L_x_5315:
[----:B------:R-:W-:Y:S01]  /*87e0*/  MOV R146, R144 ;  /* 0x0000009000927202 */ /* 0x000fe20000000f00 */
[----:B------:R-:W-:Y:S01]  /*87f0*/  IMAD.MOV.U32 R147, RZ, RZ, R145 ;  /* 0x000000ffff937224 */ /* 0x000fe200078e0091 */
[----:B------:R-:W-:Y:S02]  /*8800*/  MOV R144, R151 ;  /* 0x0000009700907202 */ /* 0x000fe40000000f00 */
[----:B------:R-:W-:Y:S02]  /*8810*/  MOV R145, R3 ;  /* 0x0000000300917202 */ /* 0x000fe40000000f00 */
        /* <DEDUP_REMOVED lines=10> */
.L_x_5308:
        /* <DEDUP_REMOVED lines=12> */
.L_x_5316:
        /* <DEDUP_REMOVED lines=12> */
.L_x_5317:
        /* <DEDUP_REMOVED lines=12> */
.L_x_5318:
        /* <DEDUP_REMOVED lines=12> */
.L_x_5319:
        /* <DEDUP_REMOVED lines=12> */
.L_x_5320:
        /* <DEDUP_REMOVED lines=12> */
.L_x_5321:
        /* <DEDUP_REMOVED lines=12> */
.L_x_5322:
        /* <DEDUP_REMOVED lines=13> */
.L_x_5300:
[----:B0-23--:R-:W0:Y:S08]  /*8ed0*/  @P0 LDC.64 R152, c[0x0][0x478] ;  /* 0x00011e00ff980b82 */ /* 0x00de300000000a00 */
[----:B------:R-:W1:Y:S01]  /*8ee0*/  @P5 LDC.64 R2, c[0x0][0x468] ;  /* 0x00011a00ff025b82 */ /* 0x000e620000000a00 */
[----:B0-----:R-:W-:-:S05]  /*8ef0*/  @P0 IMAD.WIDE.U32 R152, R0, 0x20, R152 ;  /* 0x0000002000980825 */ /* 0x001fca00078e0098 */
[----:B------:R4:W-:Y:S01]  /*8f00*/  @P0 STG.E.128 desc[UR10][R152.64], R144 ;  /* 0x0000009098000986 */ /* 0x0009e2000c101d0a */
[----:B-1----:R-:W-:-:S03]  /*8f10*/  @P5 IMAD.WIDE.U32 R2, R157, 0x10, R2 ;  /* 0x000000109d025825 */ /* 0x002fc600078e0002 */
[----:B------:R4:W-:Y:S04]  /*8f20*/  @P0 STG.E.128 desc[UR10][R152.64+0x10], R148 ;  /* 0x0000109498000986 */ /* 0x0009e8000c101d0a */
[----:B------:R4:W-:Y:S02]  /*8f30*/  @P5 STG.E.128 desc[UR10][R2.64], R140 ;  /* 0x0000008c02005986 */ /* 0x0009e4000c101d0a */
.L_x_5290:
[----:B------:R-:W-:Y:S05]  /*8f40*/  BSYNC.RECONVERGENT B0 ;  /* 0x0000000000007941 */ /* 0x000fea0003800200 */
.L_x_5289:
[----:B----4-:R-:W1:Y:S01]  /*8f50*/  LDC.64 R2, c[0x0][0x380] ;  /* 0x0000e000ff027b82 */ /* 0x010e620000000a00 */
[----:B------:R-:W-:Y:S01]  /*8f60*/  UPLOP3.LUT UP1, UPT, UPT, UPT, UP1, 0x40, 0x4 ;  /* 0x000000000004789c */ /* 0x000fe20003f2e810 */
[----:B-1----:R-:W-:-:S04]  /*8f70*/  IADD3 R5, PT, PT, R5, R2, RZ ;  /* 0x0000000205057210 */ /* 0x002fc80007ffe0ff */
[----:B------:R-:W-:-:S13]  /*8f80*/  ISETP.GE.AND P0, PT, R5, R3, PT ;  /* 0x000000030500720c */ /* 0x000fda0003f06270 */
[----:B------:R-:W-:Y:S05]  /*8f90*/  @!P0 BRA `(.L_x_5323) ;  /* 0xffffff7400bc8947 */ /* 0x000fea000383ffff */
.L_x_5174:
[----:B------:R-:W1:Y:S01]  /*8fa0*/  LDC.64 R2, c[0x0][0x440] ;  /* 0x00011000ff027b82 */ /* 0x000e620000000a00 */
[----:B------:R-:W-:Y:S01]  /*8fb0*/  ISETP.NE.AND P0, PT, R9, RZ, PT ;  /* 0x000000ff0900720c */ /* 0x000fe20003f05270 */
[----:B------:R-:W-:-:S05]  /*8fc0*/  IMAD R0, R8, UR9, RZ ;  /* 0x0000000908007c24 */ /* 0x000fca000f8e02ff */
[----:B------:R-:W-:Y:S01]  /*8fd0*/  LEA.HI R7, R0, R7, RZ, 0x1d ;  /* 0x0000000700077211 */ /* 0x000fe200078fe8ff */
[----:B------:R-:W4:Y:S08]  /*8fe0*/  LDC.64 R4, c[0x0][0x448] ;  /* 0x00011200ff047b82 */ /* 0x000f300000000a00 */
[----:B------:R-:W0:Y:S08]  /*8ff0*/  LDC.64 R10, c[0x0][0x440] ;  /* 0x00011000ff0a7b82 */ /* 0x000e300000000a00 */
[----:B------:R-:W2:Y:S01]  /*9000*/  LDC.64 R12, c[0x0][0x448] ;  /* 0x00011200ff0c7b82 */ /* 0x000ea20000000a00 */
[----:B-1----:R-:W-:-:S05]  /*9010*/  @P3 IMAD.WIDE.U32 R2, R7, 0x20, R2 ;  /* 0x0000002007023825 */ /* 0x002fca00078e0002 */
[----:B------:R1:W-:Y:S02]  /*9020*/  @P3 STG.E.128 desc[UR10][R2.64], R80 ;  /* 0x0000005002003986 */ /* 0x0003e4000c101d0a */
[----:B------:R-:W3:Y:S01]  /*9030*/  LDC.64 R8, c[0x0][0x440] ;  /* 0x00011000ff087b82 */ /* 0x000ee20000000a00 */
[C---:B----4-:R-:W-:Y:S01]  /*9040*/  @P3 IMAD.WIDE.U32 R4, R7.reuse, 0x20, R4 ;  /* 0x0000002007043825 */ /* 0x050fe200078e0004 */
[----:B------:R-:W-:Y:S01]  /*9050*/  @P3 IADD3 R7, PT, PT, R7, 0x100, RZ ;  /* 0x0000010007073810 */ /* 0x000fe20007ffe0ff */
[----:B------:R1:W-:Y:S04]  /*9060*/  @P3 STG.E.128 desc[UR10][R2.64+0x10], R76 ;  /* 0x0000104c02003986 */ /* 0x0003e8000c101d0a */
[----:B------:R1:W-:Y:S01]  /*9070*/  @P3 STG.E.128 desc[UR10][R4.64], R112 ;  /* 0x0000007004003986 */ /* 0x0003e2000c101d0a */
[----:B------:R-:W4:Y:S01]  /*9080*/  LDC.64 R14, c[0x0][0x448] ;  /* 0x00011200ff0e7b82 */ /* 0x000f220000000a00 */
[----:B0-----:R-:W-:-:S02]  /*9090*/  @P1 IMAD.WIDE.U32 R10, R7, 0x20, R10 ;  /* 0x00000020070a1825 */ /* 0x001fc400078e000a */
[----:B------:R1:W-:Y:S04]  /*90a0*/  @P3 STG.E.128 desc[UR10][R4.64+0x10], R108 ;  /* 0x0000106c04003986 */ /* 0x0003e8000c101d0a */
[----:B------:R1:W-:Y:S01]  /*90b0*/  @P1 STG.E.128 desc[UR10][R10.64], R72 ;  /* 0x000000480a001986 */ /* 0x0003e2000c101d0a */
[C---:B--2---:R-:W-:Y:S01]  /*90c0*/  @P1 IMAD.WIDE.U32 R12, R7.reuse, 0x20, R12 ;  /* 0x00000020070c1825 */ /* 0x044fe200078e000c */
[----:B------:R-:W-:Y:S02]  /*90d0*/  @P1 IADD3 R7, PT, PT, R7, 0x100, RZ ;  /* 0x0000010007071810 */ /* 0x000fe40007ffe0ff */
[----:B------:R1:W-:Y:S04]  /*90e0*/  @P1 STG.E.128 desc[UR10][R10.64+0x10], R68 ;  /* 0x000010440a001986 */ /* 0x0003e8000c101d0a */
[----:B------:R1:W-:Y:S01]  /*90f0*/  @P1 STG.E.128 desc[UR10][R12.64], R104 ;  /* 0x000000680c001986 */ /* 0x0003e2000c101d0a */
[----:B---3--:R-:W-:-:S03]  /*9100*/  @P2 IMAD.WIDE.U32 R8, R7, 0x20, R8 ;  /* 0x0000002007082825 */ /* 0x008fc600078e0008 */
[----:B------:R1:W-:Y:S04]  /*9110*/  @P1 STG.E.128 desc[UR10][R12.64+0x10], R100 ;  /* 0x000010640c001986 */ /* 0x0003e8000c101d0a */
[----:B------:R1:W-:Y:S01]  /*9120*/  @P2 STG.E.128 desc[UR10][R8.64], R64 ;  /* 0x0000004008002986 */ /* 0x0003e2000c101d0a */
[----:B----4-:R-:W-:-:S03]  /*9130*/  @P2 IMAD.WIDE.U32 R14, R7, 0x20, R14 ;  /* 0x00000020070e2825 */ /* 0x010fc600078e000e */
[----:B------:R1:W-:Y:S04]  /*9140*/  @P2 STG.E.128 desc[UR10][R8.64+0x10], R60 ;  /* 0x0000103c08002986 */ /* 0x0003e8000c101d0a */
[----:B------:R1:W-:Y:S04]  /*9150*/  @P2 STG.E.128 desc[UR10][R14.64], R96 ;  /* 0x000000600e002986 */ /* 0x0003e8000c101d0a */
[----:B------:R1:W-:Y:S01]  /*9160*/  @P2 STG.E.128 desc[UR10][R14.64+0x10], R92 ;  /* 0x0000105c0e002986 */ /* 0x0003e2000c101d0a */
[----:B------:R-:W-:Y:S05]  /*9170*/  @!P0 EXIT ;  /* 0x000000000000894d */ /* 0x000fea0003800000 */
[----:B-1----:R-:W0:Y:S01]  /*9180*/  LDC.64 R2, c[0x0][0x440] ;  /* 0x00011000ff027b82 */ /* 0x002e220000000a00 */
        /* <DEDUP_REMOVED lines=9> */
.L_x_5324:
        /* <DEDUP_REMOVED lines=14> */
.L_x_15649:


//--------------------- .text._ZN10layer_norm22ln_bwd_finalize_kernelINS_22Kernel_traits_finalizeILj8192E13__nv_bfloat16S2_fS2_fjLb0ELj1024ELj4ENS_18Kernel_traits_baseILj8192ES2_S2_fS2_fjLj1024EEEEELb0ELb1EEEvNS_9BwdParamsE --------------------------
	.section	.text._ZN10layer_norm22ln_bwd_finalize_kernelINS_22Kernel_traits_finalizeILj8192E13__nv_bfloat16S2_fS2_fjLb0ELj1024ELj4ENS_18Kernel_traits_baseILj8192ES2_S2_fS2_fjLj1024EEEEELb0ELb1EEEvNS_9BwdParamsE,"ax",@progbits
	.align	128
        .global         _ZN10layer_norm22ln_bwd_finalize_kernelINS_22Kernel_traits_finalizeILj8192E13__nv_bfloat16S2_fS2_fjLb0ELj1024ELj4ENS_18Kernel_traits_baseILj8192ES2_S2_fS2_fjLj1024EEEEELb0ELb1EEEvNS_9BwdParamsE
        .type           _ZN10layer_norm22ln_bwd_finalize_kernelINS_22Kernel_traits_finalizeILj8192E13__nv_bfloat16S2_fS2_fjLb0ELj1024ELj4ENS_18Kernel_traits_baseILj8192ES2_S2_fS2_fjLj1024EEEEELb0ELb1EEEvNS_9BwdParamsE,@function
        .size           _ZN10layer_norm22ln_bwd_finalize_kernelINS_22Kernel_traits_finalizeILj8192E13__nv_bfloat16S2_fS2_fjLb0ELj1024ELj4ENS_18Kernel_traits_baseILj8192ES2_S2_fS2_fjLj1024EEEEELb0ELb1EEEvNS_9BwdParamsE,(.L_x_15650 - _ZN10layer_norm22ln_bwd_finalize_kernelINS_22Kernel_traits_finalizeILj8192E13__nv_bfloat16S2_fS2_fjLb0ELj1024ELj4ENS_18Kernel_traits_baseILj8192ES2_S2_fS2_fjLj1024EEEEELb0ELb1EEEvNS_9BwdParamsE)
        .other          _ZN10layer_norm22ln_bwd_finalize_kernelINS_22Kernel_traits_finalizeILj8192E13__nv_bfloat16S2_fS2_fjLb0ELj1024ELj4ENS_18Kernel_traits_baseILj8192ES2_S2_fS2_fjLj1024EEEEELb0ELb1EEEvNS_9BwdParamsE,@"STO_CUDA_ENTRY STV_DEFAULT"
_ZN10layer_norm22ln_bwd_finalize_kernelINS_22Kernel_traits_finalizeILj8192E13__nv_bfloat16S2_fS2_fjLb0ELj1024ELj4ENS_18Kernel_traits_baseILj8192ES2_S2_fS2_fjLj1024EEEEELb0ELb1EEEvNS_9BwdParamsE:
.text._ZN10layer_norm22ln_bwd_finalize_kernelINS_22Kernel_traits_finalizeILj8192E13__nv_bfloat16S2_fS2_fjLb0ELj1024ELj4ENS_18Kernel_traits_baseILj8192ES2_S2_fS2_fjLj1024EEEEELb0ELb1EEEvNS_9BwdParamsE:
        /* <DEDUP_REMOVED lines=77> */
.L_x_5329:
        /* <DEDUP_REMOVED lines=118> */
.L_x_5328:
[----:B------:R-:W-:Y:S05]  /*0c30*/  BSYNC.RECONVERGENT B1 ;  /* 0x0000000000017941 */ /* 0x000fea0003800200 */
.L_x_5327:
        /* <DEDUP_REMOVED lines=69> */
.L_x_5331:
[----:B------:R-:W-:Y:S05]  /*1090*/  BSYNC.RECONVERGENT B1 ;  /* 0x0000000000017941 */ /* 0x000fea0003800200 */
.L_x_5330:
        /* <DEDUP_REMOVED lines=38> */
.L_x_5333:
[----:B------:R-:W-:Y:S05]  /*1300*/  BSYNC.RECONVERGENT B1 ;  /* 0x0000000000017941 */ /* 0x000fea0003800200 */
.L_x_5332:
[----:B------:R-:W-:Y:S05]  /*1310*/  @!P1 BRA `(.L_x_5326) ;  /* 0x0000000000409947 */ /* 0x000fea0003800000 */
[----:B------:R-:W0:Y:S01]  /*1320*/  LDC R12, c[0x0][0x388] ;  /* 0x0000e200ff0c7b82 */ /* 0x000e220000000800 */
[----:B------:R-:W-:-:S07]  /*1330*/  IADD3 R0, PT, PT, -R0, RZ, RZ ;  /* 0x000000ff00007210 */ /* 0x000fce0007ffe1ff */
[----:B------:R-:W1:Y:S08]  /*1340*/  LDC.64 R8, c[0x0][0x440] ;  /* 0x00011000ff087b82 */ /* 0x000e700000000a00 */
[----:B------:R-:W2:Y:S01]  /*1350*/  LDC.64 R10, c[0x0][0x448] ;  /* 0x00011200ff0a7b82 */ /* 0x000ea20000000a00 */
[----:B0-----:R-:W-:-:S05]  /*1360*/  IMAD R2, R2, R12, R5 ;  /* 0x0000000c02027224 */ /* 0x001fca00078e0205 */
[----:B------:R-:W-:-:S07]  /*1370*/  IADD3 R13, PT, PT, R57, R2, RZ ;  /* 0x00000002390d7210 */ /* 0x000fce0007ffe0ff */
.L_x_5334:
        /* <DEDUP_REMOVED lines=10> */
.L_x_5326:
[----:B------:R-:W-:Y:S05]  /*1420*/  BSYNC.RECONVERGENT B0 ;  /* 0x0000000000007941 */ /* 0x000fea0003800200 */
.L_x_5325:
        /* <DEDUP_REMOVED lines=59> */
.L_x_5335:
        /* <DEDUP_REMOVED lines=10> */
.L_x_15650:


//--------------------- .text._ZN10layer_norm13ln_bwd_kernelINS_13Kernel_traitsI13__nv_bfloat16S2_fS2_fjLj8192ELj1ELj1ELj8ELj16ENS_18Kernel_traits_baseILj8192ES2_S2_fS2_fjLj256EEEEELb1ELb0ELb1ELb1EEEvNS_9BwdParamsE --------------------------
	.section	.text._ZN10layer_norm13ln_bwd_kernelINS_13Kernel_traitsI13__nv_bfloat16S2_fS2_fjLj8192ELj1ELj1ELj8ELj16ENS_18Kernel_traits_baseILj8192ES2_S2_fS2_fjLj256EEEEELb1ELb0ELb1ELb1EEEvNS_9BwdParamsE,"ax",@progbits
	.align	128
        .global         _ZN10layer_norm13ln_bwd_kernelINS_13Kernel_traitsI13__nv_bfloat16S2_fS2_fjLj8192ELj1ELj1ELj8ELj16ENS_18Kernel_traits_baseILj8192ES2_S2_fS2_fjLj256EEEEELb1ELb0ELb1ELb1EEEvNS_9BwdParamsE
        .type           _ZN10layer_norm13ln_bwd_kernelINS_13Kernel_traitsI13__nv_bfloat16S2_fS2_fjLj8192ELj1ELj1ELj8ELj16ENS_18Kernel_traits_baseILj8192ES2_S2_fS2_fjLj256EEEEELb1ELb0ELb1ELb1EEEvNS_9BwdParamsE,@function
        .size           _ZN10layer_norm13ln_bwd_kernelINS_13Kernel_traitsI13__nv_bfloat16S2_fS2_fjLj8192ELj1ELj1ELj8ELj16ENS_18Kernel_traits_baseILj8192ES2_S2_fS2_fjLj256EEEEELb1ELb0ELb1ELb1EEEvNS_9BwdParamsE,(.L_x_15651 - _ZN10layer_norm13ln_bwd_kernelINS_13Kernel_traitsI13__nv_bfloat16S2_fS2_fjLj8192ELj1ELj1ELj8ELj16ENS_18Kernel_traits_baseILj8192ES2_S2_fS2_fjLj256EEEEELb1ELb0ELb1ELb1EEEvNS_9BwdParamsE)
        .other          _ZN10layer_norm13ln_bwd_kernelINS_13Kernel_traitsI13__nv_bfloat16S2_fS2_fjLj8192ELj1ELj1ELj8ELj16ENS_18Kernel_traits_baseILj8192ES2_S2_fS2_fjLj256EEEEELb1ELb0ELb1ELb1EEEvNS_9BwdParamsE,@"STO_CUDA_ENTRY STV_DEFAULT"
_ZN10layer_norm13ln_bwd_kernelINS_13Kernel_traitsI13__nv_bfloat16S2_fS2_fjLj8192ELj1ELj1ELj8ELj16ENS_18Kernel_traits_baseILj8192ES2_S2_fS2_fjLj256EEEEELb1ELb0ELb1ELb1EEEvNS_9BwdParamsE:
.text._ZN10layer_norm13ln_bwd_kernelINS_13Kernel_traitsI13__nv_bfloat16S2_fS2_fjLj8192ELj1ELj1ELj8ELj16ENS_18Kernel_traits_baseILj8192ES2_S2_fS2_fjLj256EEEEELb1ELb0ELb1ELb1EEEvNS_9BwdParamsE:
        /* <DEDUP_REMOVED lines=40> */
[----:B------:R-:W2:Y:S01]  /*0280*/  LDCU.U8 UR14, c[0x0][0x410] ;  /* 0x00008200ff0e77ac */ /* 0x000ea20008000000 */
[----:B------:R-:W3:Y:S01]  /*0290*/  LDCU UR18, c[0x0][0x388] ;  /* 0x00007100ff1277ac */ /* 0x000ee20008000800 */
        /* <DEDUP_REMOVED lines=12> */
.L_x_5470:
[----:B------:R-:W1:Y:S08]  /*0360*/  LDC.64 R154, c[0x0][0x3f8] ;  /* 0x0000fe00ff9a7b82 */ /* 0x000e700000000a00 */
[----:B------:R-:W2:Y:S08]  /*0370*/  LDC.64 R216, c[0x0][0x3c8] ;  /* 0x0000f200ffd87b82 */ /* 0x000eb00000000a00 */
[----:B------:R-:W3:Y:S01]  /*0380*/  LDC.64 R152, c[0x0][0x3f0] ;  /* 0x0000fc00ff987b82 */ /* 0x000ee20000000a00 */
[----:B-1----:R-:W-:-:S07]  /*0390*/  IMAD.WIDE R156, R0, 0x4, R154 ;  /* 0x00000004009c7825 */ /* 0x002fce00078e029a */
[----:B------:R-:W1:Y:S01]  /*03a0*/  LDC.64 R154, c[0x0][0x3c0] ;  /* 0x0000f000ff9a7b82 */ /* 0x000e620000000a00 */
[----:B------:R-:W4:Y:S01]  /*03b0*/  LDG.E R214, desc[UR12][R156.64] ;  /* 0x0000000c9cd67981 */ /* 0x000f22000c1e1900 */
[----:B--2---:R-:W-:-:S06]  /*03c0*/  IMAD.WIDE R216, R0, 0x4, R216 ;  /* 0x0000000400d87825 */ /* 0x004fcc00078e02d8 */
[----:B-----5:R2:W5:Y:S01]  /*03d0*/  LDG.E R216, desc[UR12][R216.64] ;  /* 0x0000000cd8d87981 */ /* 0x020562000c1e1900 */
[----:B---3--:R-:W-:-:S05]  /*03e0*/  IMAD.WIDE R152, R0, 0x4, R152 ;  /* 0x0000000400987825 */ /* 0x008fca00078e0298 */
[----:B------:R2:W5:Y:S01]  /*03f0*/  LDG.E R218, desc[UR12][R152.64] ;  /* 0x0000000c98da7981 */ /* 0x000562000c1e1900 */
[----:B----4-:R-:W-:-:S13]  /*0400*/  ISETP.GE.AND P2, PT, R214, 0x1, PT ;  /* 0x00000001d600780c */ /* 0x010fda0003f46270 */
[----:B-12---:R-:W-:Y:S05]  /*0410*/  @!P2 BRA `(.L_x_5337) ;  /* 0x000000180044a947 */ /* 0x006fea0003800000 */
[----:B------:R-:W1:Y:S01]  /*0420*/  LDC R179, c[0x0][0x388] ;  /* 0x0000e200ffb37b82 */ /* 0x000e620000000800 */
[----:B0-----:R-:W-:Y:S01]  /*0430*/  IADD3 R4, PT, PT, R214, -0x1, RZ ;  /* 0xffffffffd6047810 */ /* 0x001fe20007ffe0ff */
[----:B------:R-:W-:-:S05]  /*0440*/  IMAD.WIDE R154, R0, 0x4, R154 ;  /* 0x00000004009a7825 */ /* 0x000fca00078e029a */
[----:B------:R-:W2:Y:S01]  /*0450*/  LDG.E R182, desc[UR12][R154.64] ;  /* 0x0000000c9ab67981 */ /* 0x000ea2000c1e1900 */
[----:B------:R-:W0:Y:S08]  /*0460*/  LDC.64 R174, c[0x0][0x3a8] ;  /* 0x0000ea00ffae7b82 */ /* 0x000e300000000a00 */
[----:B------:R-:W3:Y:S01]  /*0470*/  LDC.64 R176, c[0x0][0x428] ;  /* 0x00010a00ffb07b82 */ /* 0x000ee20000000a00 */
[-C--:B-1----:R-:W-:Y:S01]  /*0480*/  IMAD R3, R0, R179.reuse, RZ ;  /* 0x000000b300037224 */ /* 0x082fe200078e02ff */
[----:B-----5:R-:W-:Y:S01]  /*0490*/  ISETP.GE.AND P3, PT, R218, 0x1, PT ;  /* 0x00000001da00780c */ /* 0x020fe20003f66270 */
[----:B------:R-:W-:-:S05]  /*04a0*/  IMAD R5, R4, R179, RZ ;  /* 0x000000b304057224 */ /* 0x000fca00078e02ff */
[----:B------:R-:W1:Y:S01]  /*04b0*/  LDC.64 R194, c[0x0][0x3b0] ;  /* 0x0000ec00ffc27b82 */ /* 0x000e620000000a00 */
[----:B------:R-:W-:Y:S02]  /*04c0*/  SHF.R.S32.HI R4, RZ, 0x1f, R3 ;  /* 0x0000001fff047819 */ /* 0x000fe40000011403 */
[----:B------:R-:W-:Y:S02]  /*04d0*/  SHF.R.S32.HI R6, RZ, 0x1f, R5 ;  /* 0x0000001fff067819 */ /* 0x000fe40000011405 */
[----:B------:R-:W-:Y:S02]  /*04e0*/  LEA.HI R3, R4, R3, RZ, 0x3 ;  /* 0x0000000304037211 */ /* 0x000fe400078f18ff */
[----:B------:R-:W-:Y:S02]  /*04f0*/  LEA.HI R5, R6, R5, RZ, 0x3 ;  /* 0x0000000506057211 */ /* 0x000fe400078f18ff */
[-C--:B------:R-:W-:Y:S02]  /*0500*/  LEA.HI.SX32 R181, R3, R2.reuse, 0x1d ;  /* 0x0000000203b57211 */ /* 0x080fe400078feaff */
[----:B------:R-:W-:-:S03]  /*0510*/  LEA.HI.SX32 R3, R5, R2, 0x1d ;  /* 0x0000000205037211 */ /* 0x000fc600078feaff */
[----:B0-----:R-:W-:-:S05]  /*0520*/  IMAD.WIDE.U32 R4, R181, 0x20, R174 ;  /* 0x00000020b5047825 */ /* 0x001fca00078e00ae */
[----:B------:R-:W4:Y:S01]  /*0530*/  LDG.E.128 R164, desc[UR12][R4.64+0x10] ;  /* 0x0000100c04a47981 */ /* 0x000f22000c1e1d00 */
[C---:B------:R-:W-:Y:S02]  /*0540*/  IADD3 R183, PT, PT, R181.reuse, 0x100, RZ ;  /* 0x00000100b5b77810 */ /* 0x040fe40007ffe0ff */
[C---:B------:R-:W-:Y:S01]  /*0550*/  IADD3 R185, PT, PT, R181.reuse, 0x200, RZ ;  /* 0x00000200b5b97810 */ /* 0x040fe20007ffe0ff */
[----:B------:R0:W4:Y:S01]  /*0560*/  LDG.E.128 R236, desc[UR12][R4.64] ;  /* 0x0000000c04ec7981 */ /* 0x000122000c1e1d00 */
[----:B------:R-:W-:Y:S01]  /*0570*/  IADD3 R187, PT, PT, R181, 0x300, RZ ;  /* 0x00000300b5bb7810 */ /* 0x000fe20007ffe0ff */
[----:B------:R-:W-:Y:S01]  /*0580*/  IMAD.WIDE.U32 R6, R183, 0x20, R174 ;  /* 0x00000020b7067825 */ /* 0x000fe200078e00ae */
[----:B------:R-:W-:-:S03]  /*0590*/  IADD3 R157, PT, PT, R3, 0x100, RZ ;  /* 0x00000100039d7810 */ /* 0x000fc60007ffe0ff */
[----:B------:R-:W-:Y:S01]  /*05a0*/  IMAD.WIDE.U32 R172, R185, 0x20, R174 ;  /* 0x00000020b9ac7825 */ /* 0x000fe200078e00ae */
[----:B------:R-:W4:Y:S01]  /*05b0*/  LDG.E.128 R152, desc[UR12][R6.64+0x10] ;  /* 0x0000100c06987981 */ /* 0x000f22000c1e1d00 */
[C---:B0-----:R-:W-:Y:S02]  /*05c0*/  IADD3 R5, PT, PT, R3.reuse, 0x300, RZ ;  /* 0x0000030003057810 */ /* 0x041fe40007ffe0ff */
[----:B---3--:R-:W-:Y:S01]  /*05d0*/  IMAD.WIDE.U32 R168, R3, 0x10, R176 ;  /* 0x0000001003a87825 */ /* 0x008fe200078e00b0 */
[----:B------:R-:W3:Y:S03]  /*05e0*/  LDG.E.128 R160, desc[UR12][R6.64] ;  /* 0x0000000c06a07981 */ /* 0x000ee6000c1e1d00 */
[----:B------:R-:W-:Y:S01]  /*05f0*/  IMAD.WIDE.U32 R174, R187, 0x20, R174 ;  /* 0x00000020bbae7825 */ /* 0x000fe200078e00ae */
[----:B------:R-:W3:Y:S03]  /*0600*/  LDG.E.128 R16, desc[UR12][R172.64+0x10] ;  /* 0x0000100cac107981 */ /* 0x000ee6000c1e1d00 */
[--C-:B------:R-:W-:Y:S01]  /*0610*/  IMAD.WIDE.U32 R156, R157, 0x10, R176.reuse ;  /* 0x000000109d9c7825 */ /* 0x100fe200078e00b0 */
[----:B------:R-:W3:Y:S03]  /*0620*/  LDG.E.128 R8, desc[UR12][R174.64+0x10] ;  /* 0x0000100cae087981 */ /* 0x000ee6000c1e1d00 */
[----:B------:R-:W-:Y:S01]  /*0630*/  IMAD.WIDE.U32 R4, R5, 0x10, R176 ;  /* 0x0000001005047825 */ /* 0x000fe200078e00b0 */
[----:B------:R-:W3:Y:S04]  /*0640*/  LDG.E.128 R168, desc[UR12][R168.64] ;  /* 0x0000000ca8a87981 */ /* 0x000ee8000c1e1d00 */
[----:B------:R-:W3:Y:S04]  /*0650*/  LDG.E.128 R156, desc[UR12][R156.64] ;  /* 0x0000000c9c9c7981 */ /* 0x000ee8000c1e1d00 */
[----:B------:R0:W3:Y:S04]  /*0660*/  LDG.E.128 R24, desc[UR12][R172.64] ;  /* 0x0000000cac187981 */ /* 0x0000e8000c1e1d00 */
[----:B------:R-:W3:Y:S04]  /*0670*/  LDG.E.128 R12, desc[UR12][R174.64] ;  /* 0x0000000cae0c7981 */ /* 0x000ee8000c1e1d00 */
[----:B------:R-:W3:Y:S01]  /*0680*/  LDG.E.128 R4, desc[UR12][R4.64] ;  /* 0x0000000c04047981 */ /* 0x000ee2000c1e1d00 */
[----:B------:R-:W-:-:S05]  /*0690*/  IADD3 R21, PT, PT, R3, 0x200, RZ ;  /* 0x0000020003157810 */ /* 0x000fca0007ffe0ff */
[----:B------:R-:W-:-:S06]  /*06a0*/  IMAD.WIDE.U32 R20, R21, 0x10, R176 ;  /* 0x0000001015147825 */ /* 0x000fcc00078e00b0 */
[----:B------:R-:W3:Y:S01]  /*06b0*/  LDG.E.128 R20, desc[UR12][R20.64] ;  /* 0x0000000c14147981 */ /* 0x000ee2000c1e1d00 */
[----:B------:R-:W-:-:S05]  /*06c0*/  @P3 IADD3 R3, PT, PT, R218, -0x1, RZ ;  /* 0xffffffffda033810 */ /* 0x000fca0007ffe0ff */
[----:B------:R-:W-:Y:S01]  /*06d0*/  @P3 IMAD R3, R3, R179, RZ ;  /* 0x000000b303033224 */ /* 0x000fe200078e02ff */
[----:B------:R-:W-:-:S04]  /*06e0*/  ISETP.NE.AND P1, PT, RZ, UR14, PT ;  /* 0x0000000eff007c0c */ /* 0x000fc8000bf25270 */
[----:B0-----:R-:W-:-:S04]  /*06f0*/  @P3 SHF.R.S32.HI R172, RZ, 0x1f, R3 ;  /* 0x0000001fffac3819 */ /* 0x001fc80000011403 */
[----:B------:R-:W-:Y:S02]  /*0700*/  @P3 LEA.HI R3, R172, R3, RZ, 0x3 ;  /* 0x00000003ac033211 */ /* 0x000fe400078f18ff */
[----:B------:R-:W-:Y:S02]  /*0710*/  MOV R201, RZ ;  /* 0x000000ff00c97202 */ /* 0x000fe40000000f00 */
[----:B------:R-:W-:-:S04]  /*0720*/  @P3 LEA.HI.SX32 R201, R3, R2, 0x1d ;  /* 0x0000000203c93211 */ /* 0x000fc800078feaff */
[C---:B------:R-:W-:Y:S02]  /*0730*/  IADD3 R199, PT, PT, R201.reuse, 0x100, RZ ;  /* 0x00000100c9c77810 */ /* 0x040fe40007ffe0ff */
[----:B------:R-:W-:-:S03]  /*0740*/  IADD3 R197, PT, PT, R201, 0x200, RZ ;  /* 0x00000200c9c57810 */ /* 0x000fc60007ffe0ff */
[----:B-1----:R-:W-:-:S04]  /*0750*/  IMAD.WIDE.U32 R198, R199, 0x8, R194 ;  /* 0x00000008c7c67825 */ /* 0x002fc800078e00c2 */
        /* <DEDUP_REMOVED lines=8> */
[----:B------:R-:W3:Y:S08]  /*07e0*/  @P0 LDC.64 R188, c[0x0][0x438] ;  /* 0x00010e00ffbc0b82 */ /* 0x000ef00000000a00 */
[----:B------:R-:W3:Y:S01]  /*07f0*/  @P0 LDC.64 R192, c[0x0][0x438] ;  /* 0x00010e00ffc00b82 */ /* 0x000ee20000000a00 */
[----:B--2---:R-:W-:-:S05]  /*0800*/  FSEL R182, R182, RZ, !P1 ;  /* 0x000000ffb6b67208 */ /* 0x004fca0004800000 */
[----:B----4-:R-:W-:Y:S01]  /*0810*/  FADD.FTZ R247, -R182, R165 ;  /* 0x000000a5b6f77221 */ /* 0x010fe20000010100 */
[C---:B------:R-:W-:Y:S01]  /*0820*/  IADD3 R165, PT, PT, R201.reuse, 0x300, RZ ;  /* 0x00000300c9a57810 */ /* 0x040fe20007ffe0ff */
[----:B------:R-:W-:-:S04]  /*0830*/  IMAD.WIDE.U32 R200, R201, 0x8, R194 ;  /* 0x00000008c9c87825 */ /* 0x000fc800078e00c2 */
[----:B------:R-:W-:Y:S02]  /*0840*/  IMAD.WIDE.U32 R194, R165, 0x8, R194 ;  /* 0x00000008a5c27825 */ /* 0x000fe400078e00c2 */
[----:B------:R-:W5:Y:S04]  /*0850*/  LDG.E.64 R200, desc[UR12][R200.64] ;  /* 0x0000000cc8c87981 */ /* 0x000f68000c1e1b00 */
[----:B------:R-:W5:Y:S01]  /*0860*/  LDG.E.64 R194, desc[UR12][R194.64] ;  /* 0x0000000cc2c27981 */ /* 0x000f62000c1e1b00 */
[----:B0-----:R-:W-:-:S04]  /*0870*/  @P0 IMAD.WIDE.U32 R176, R181, 0x20, R176 ;  /* 0x00000020b5b00825 */ /* 0x001fc800078e00b0 */
[----:B------:R-:W-:Y:S01]  /*0880*/  FADD.FTZ R211, -R182, R155 ;  /* 0x0000009bb6d37221 */ /* 0x000fe20000010100 */
[----:B-1----:R-:W-:-:S04]  /*0890*/  @P0 IMAD.WIDE.U32 R190, R185, 0x20, R190 ;  /* 0x00000020b9be0825 */ /* 0x002fc800078e00be */
[C---:B------:R-:W-:Y:S01]  /*08a0*/  FADD.FTZ R249, -R182.reuse, R166 ;  /* 0x000000a6b6f97221 */ /* 0x040fe20000010100 */
[C---:B---3--:R-:W-:Y:S01]  /*08b0*/  FADD.FTZ R231, -R182.reuse, R160 ;  /* 0x000000a0b6e77221 */ /* 0x048fe20000010100 */
[----:B------:R-:W-:Y:S01]  /*08c0*/  FADD.FTZ R185, -R182, R17 ;  /* 0x00000011b6b97221 */ /* 0x000fe20000010100 */
[----:B------:R-:W-:-:S04]  /*08d0*/  @P0 IMAD.WIDE.U32 R188, R183, 0x20, R188 ;  /* 0x00000020b7bc0825 */ /* 0x000fc800078e00bc */
[C---:B------:R-:W-:Y:S01]  /*08e0*/  FADD.FTZ R241, -R182.reuse, R237 ;  /* 0x000000edb6f17221 */ /* 0x040fe20000010100 */
[----:B------:R-:W5:Y:S01]  /*08f0*/  @P0 LDG.E.128 R56, desc[UR12][R176.64] ;  /* 0x0000000cb0380981 */ /* 0x000f62000c1e1d00 */
[----:B------:R-:W-:Y:S01]  /*0900*/  FADD.FTZ R155, -R182, R9 ;  /* 0x00000009b69b7221 */ /* 0x000fe20000010100 */
[----:B------:R-:W-:Y:S01]  /*0910*/  SHF.L.U32 R9, R60, 0x10, RZ ;  /* 0x000000103c097819 */ /* 0x000fe200000006ff */
[----:B------:R-:W-:Y:S01]  /*0920*/  @P0 IMAD.WIDE.U32 R192, R187, 0x20, R192 ;  /* 0x00000020bbc00825 */ /* 0x000fe200078e00c0 */
[----:B------:R0:W5:Y:S01]  /*0930*/  @P0 LDG.E.128 R52, desc[UR12][R176.64+0x10] ;  /* 0x0000100cb0340981 */ /* 0x000162000c1e1d00 */
[----:B------:R-:W-:Y:S02]  /*0940*/  SHF.L.U32 R180, R168, 0x10, RZ ;  /* 0x00000010a8b47819 */ /* 0x000fe400000006ff */
[----:B------:R-:W-:Y:S01]  /*0950*/  FADD.FTZ R187, -R182, R16 ;  /* 0x00000010b6bb7221 */ /* 0x000fe20000010100 */
[----:B------:R-:W-:Y:S01]  /*0960*/  PRMT R178, R168, 0x7632, R178 ;  /* 0x00007632a8b27816 */ /* 0x000fe200000000b2 */
[----:B------:R-:W5:Y:S01]  /*0970*/  @P0 LDG.E.128 R40, desc[UR12][R190.64] ;  /* 0x0000000cbe280981 */ /* 0x000f62000c1e1d00 */
[----:B------:R-:W-:Y:S01]  /*0980*/  PRMT R168, R171, 0x7632, R168 ;  /* 0x00007632aba87816 */ /* 0x000fe200000000a8 */
[C---:B------:R-:W-:Y:S01]  /*0990*/  FADD.FTZ R237, -R182.reuse, R167 ;  /* 0x000000a7b6ed7221 */ /* 0x040fe20000010100 */
[C---:B------:R-:W-:Y:S01]  /*09a0*/  PRMT R160, R159.reuse, 0x7632, R160 ;  /* 0x000076329fa07816 */ /* 0x040fe200000000a0 */
[----:B------:R1:W5:Y:S01]  /*09b0*/  @P0 LDG.E.128 R36, desc[UR12][R190.64+0x10] ;  /* 0x0000100cbe240981 */ /* 0x000362000c1e1d00 */
[----:B------:R-:W-:Y:S01]  /*09c0*/  SHF.L.U32 R173, R159, 0x10, RZ ;  /* 0x000000109fad7819 */ /* 0x000fe200000006ff */
[----:B0-----:R-:W-:Y:S01]  /*09d0*/  FADD.FTZ R177, -R182, R25 ;  /* 0x00000019b6b17221 */ /* 0x001fe20000010100 */
[----:B------:R-:W-:-:S02]  /*09e0*/  PRMT R17, R63, 0x7632, R17 ;  /* 0x000076323f117816 */ /* 0x000fc40000000011 */
[----:B------:R-:W-:Y:S01]  /*09f0*/  PRMT R172, R170, 0x7632, R172 ;  /* 0x00007632aaac7816 */ /* 0x000fe200000000ac */
[----:B------:R-:W-:Y:S01]  /*0a00*/  FADD.FTZ R159, -R182, R15 ;  /* 0x0000000fb69f7221 */ /* 0x000fe20000010100 */
[----:B------:R-:W-:Y:S01]  /*0a10*/  SHF.L.U32 R233, R170, 0x10, RZ ;  /* 0x00000010aae97819 */ /* 0x000fe200000006ff */
[----:B------:R-:W-:Y:S01]  /*0a20*/  FMUL.FTZ R15, R216, R249 ;  /* 0x000000f9d80f7220 */ /* 0x000fe20000410000 */
[----:B------:R-:W-:Y:S02]  /*0a30*/  SHF.L.U32 R171, R171, 0x10, RZ ;  /* 0x00000010abab7819 */ /* 0x000fe400000006ff */
[----:B------:R-:W-:Y:S01]  /*0a40*/  SHF.L.U32 R223, R4, 0x10, RZ ;  /* 0x0000001004df7819 */ /* 0x000fe200000006ff */
[----:B------:R-:W-:Y:S01]  /*0a50*/  FADD.FTZ R203, -R182, R163 ;  /* 0x000000a3b6cb7221 */ /* 0x000fe20000010100 */
[----:B-1----:R-:W-:Y:S01]  /*0a60*/  PRMT R190, R4, 0x7632, R190 ;  /* 0x0000763204be7816 */ /* 0x002fe200000000be */
[----:B------:R-:W-:Y:S01]  /*0a70*/  FMUL.FTZ R4, R9, R180 ;  /* 0x000000b409047220 */ /* 0x000fe20000410000 */
[----:B------:R-:W-:Y:S01]  /*0a80*/  SHF.L.U32 R16, R63, 0x10, RZ ;  /* 0x000000103f107819 */ /* 0x000fe200000006ff */
[----:B------:R-:W5:Y:S01]  /*0a90*/  @P0 LDG.E.128 R48, desc[UR12][R188.64] ;  /* 0x0000000cbc300981 */ /* 0x000f62000c1e1d00 */
[----:B------:R-:W-:-:S02]  /*0aa0*/  PRMT R170, R157, 0x7632, R170 ;  /* 0x000076329daa7816 */ /* 0x000fc400000000aa */
[----:B------:R-:W-:Y:S01]  /*0ab0*/  PRMT R25, R65, 0x7632, R25 ;  /* 0x0000763241197816 */ /* 0x000fe20000000019 */
[----:B------:R0:W5:Y:S01]  /*0ac0*/  @P0 LDG.E.128 R44, desc[UR12][R188.64+0x10] ;  /* 0x0000100cbc2c0981 */ /* 0x000162000c1e1d00 */
[----:B------:R-:W-:Y:S01]  /*0ad0*/  PRMT R174, R169, 0x7632, R174 ;  /* 0x00007632a9ae7816 */ /* 0x000fe200000000ae */
[C---:B------:R-:W-:Y:S01]  /*0ae0*/  FADD.FTZ R239, -R182.reuse, R239 ;  /* 0x000000efb6ef7221 */ /* 0x040fe20000010100 */
[----:B------:R-:W-:Y:S01]  /*0af0*/  PRMT R9, R61, 0x7632, R9 ;  /* 0x000076323d097816 */ /* 0x000fe20000000009 */
[C-C-:B------:R-:W-:Y:S01]  /*0b00*/  FADD.FTZ R163, -R182.reuse, R13.reuse ;  /* 0x0000000db6a37221 */ /* 0x140fe20000010100 */
[----:B------:R-:W-:Y:S01]  /*0b10*/  SHF.L.U32 R17, R17, 0x10, RZ ;  /* 0x0000001011117819 */ /* 0x000fe200000006ff */
[----:B------:R-:W-:Y:S01]  /*0b20*/  FADD.FTZ R179, -R182, R26 ;  /* 0x0000001ab6b37221 */ /* 0x000fe20000010100 */
[----:B------:R-:W-:Y:S01]  /*0b30*/  SHF.L.U32 R168, R168, 0x10, RZ ;  /* 0x00000010a8a87819 */ /* 0x000fe200000006ff */
[----:B------:R-:W-:Y:S01]  /*0b40*/  FMUL.FTZ R16, R16, R171 ;  /* 0x000000ab10107220 */ /* 0x000fe20000410000 */
[----:B------:R-:W-:Y:S01]  /*0b50*/  PRMT R166, R158, 0x7632, R166 ;  /* 0x000076329ea67816 */ /* 0x000fe200000000a6 */
[----:B0-----:R-:W-:Y:S01]  /*0b60*/  FADD.FTZ R189, -R182, R18 ;  /* 0x00000012b6bd7221 */ /* 0x001fe20000010100 */
[----:B------:R-:W-:Y:S01]  /*0b70*/  FMUL.FTZ R18, R216, R237 ;  /* 0x000000edd8127220 */ /* 0x000fe20000410000 */
[----:B------:R-:W-:Y:S01]  /*0b80*/  PRMT R13, R62, 0x7632, R13 ;  /* 0x000076323e0d7816 */ /* 0x000fe2000000000d */
[----:B------:R-:W-:Y:S01]  /*0b90*/  FADD.FTZ R118, R118, R171 ;  /* 0x000000ab76767221 */ /* 0x000fe20000010000 */
[----:B------:R-:W-:Y:S01]  /*0ba0*/  FFMA.FTZ R82, R15, R171, R82 ;  /* 0x000000ab0f527223 */ /* 0x000fe20000010052 */
[----:B------:R-:W-:Y:S01]  /*0bb0*/  SHF.L.U32 R25, R25, 0x10, RZ ;  /* 0x0000001019197819 */ /* 0x000fe200000006ff */
[----:B------:R-:W-:Y:S01]  /*0bc0*/  FADD.FTZ R235, -R182, R152 ;  /* 0x00000098b6eb7221 */ /* 0x000fe20000010100 */
[----:B------:R-:W-:Y:S01]  /*0bd0*/  SHF.L.U32 R170, R170, 0x10, RZ ;  /* 0x00000010aaaa7819 */ /* 0x000fe200000006ff */
[----:B------:R-:W-:Y:S01]  /*0be0*/  FADD.FTZ R213, -R182, R10 ;  /* 0x0000000ab6d57221 */ /* 0x000fe20000010100 */
[----:B------:R-:W-:Y:S01]  /*0bf0*/  SHF.L.U32 R9, R9, 0x10, RZ ;  /* 0x0000001009097819 */ /* 0x000fe200000006ff */
[----:B------:R-:W-:Y:S01]  /*0c00*/  FMUL.FTZ R26, R216, R203 ;  /* 0x000000cbd81a7220 */ /* 0x000fe20000410000 */
[----:B------:R-:W-:Y:S01]  /*0c10*/  SHF.L.U32 R174, R174, 0x10, RZ ;  /* 0x00000010aeae7819 */ /* 0x000fe200000006ff */
[----:B------:R-:W-:Y:S01]  /*0c20*/  FADD.FTZ R229, -R182, R153 ;  /* 0x00000099b6e57221 */ /* 0x000fe20000010100 */
[----:B------:R-:W-:Y:S01]  /*0c30*/  PRMT R171, R66, 0x7632, R171 ;  /* 0x0000763242ab7816 */ /* 0x000fe200000000ab */
[----:B------:R-:W-:Y:S01]  /*0c40*/  FMUL.FTZ R10, R216, R239 ;  /* 0x000000efd80a7220 */ /* 0x000fe20000410000 */
[----:B------:R-:W-:Y:S01]  /*0c50*/  SHF.L.U32 R245, R169, 0x10, RZ ;  /* 0x00000010a9f57819 */ /* 0x000fe200000006ff */
[-C--:B------:R-:W-:Y:S01]  /*0c60*/  FMUL.FTZ R17, R17, R168.reuse ;  /* 0x000000a811117220 */ /* 0x080fe20000410000 */
[----:B------:R-:W-:Y:S01]  /*0c70*/  FADD.FTZ R119, R119, R168 ;  /* 0x000000a877777221 */ /* 0x000fe20000010000 */
[----:B------:R-:W-:Y:S01]  /*0c80*/  FFMA.FTZ R83, R18, R168, R83 ;  /* 0x000000a812537223 */ /* 0x000fe20000010053 */
[----:B------:R-:W-:Y:S01]  /*0c90*/  FADD.FTZ R3, -R182, R236 ;  /* 0x000000ecb6037221 */ /* 0x000fe20000010100 */
[----:B------:R-:W-:Y:S01]  /*0ca0*/  SHF.L.U32 R169, R158, 0x10, RZ ;  /* 0x000000109ea97819 */ /* 0x000fe200000006ff */
[C---:B------:R-:W-:Y:S01]  /*0cb0*/  FADD.FTZ R181, -R182.reuse, R27 ;  /* 0x0000001bb6b57221 */ /* 0x040fe20000010100 */
[C---:B------:R-:W-:Y:S01]  /*0cc0*/  FADD.FTZ R205, -R182.reuse, R14 ;  /* 0x0000000eb6cd7221 */ /* 0x040fe20000010100 */
[--C-:B------:R-:W-:Y:S01]  /*0cd0*/  FADD.FTZ R209, -R182, R8.reuse ;  /* 0x00000008b6d17221 */ /* 0x100fe20000010100 */
[----:B------:R-:W-:Y:S01]  /*0ce0*/  SHF.L.U32 R13, R13, 0x10, RZ ;  /* 0x000000100d0d7819 */ /* 0x000fe200000006ff */
[----:B------:R-:W-:Y:S01]  /*0cf0*/  FMUL.FTZ R14, R216, R247 ;  /* 0x000000f7d80e7220 */ /* 0x000fe20000410000 */
[----:B------:R-:W-:Y:S01]  /*0d00*/  SHF.L.U32 R172, R172, 0x10, RZ ;  /* 0x00000010acac7819 */ /* 0x000fe200000006ff */
[-C--:B------:R-:W-:Y:S01]  /*0d10*/  FMUL.FTZ R25, R25, R170.reuse ;  /* 0x000000aa19197220 */ /* 0x080fe20000410000 */
[----:B------:R-:W-:Y:S01]  /*0d20*/  SHF.L.U32 R168, R66, 0x10, RZ ;  /* 0x0000001042a87819 */ /* 0x000fe200000006ff */
[----:B------:R-:W-:Y:S01]  /*0d30*/  FFMA.FTZ R87, R26, R170, R87 ;  /* 0x000000aa1a577223 */ /* 0x000fe20000010057 */
[----:B------:R-:W-:Y:S01]  /*0d40*/  PRMT R8, R60, 0x7632, R8 ;  /* 0x000076323c087816 */ /* 0x000fe20000000008 */
        /* <DEDUP_REMOVED lines=8> */
[C---:B------:R-:W-:Y:S01]  /*0dd0*/  FADD.FTZ R251, -R182.reuse, R164 ;  /* 0x000000a4b6fb7221 */ /* 0x040fe20000010100 */
[----:B------:R-:W-:Y:S01]  /*0de0*/  FADD.FTZ R219, -R182, R154 ;  /* 0x0000009ab6db7221 */ /* 0x000fe20000010100 */
[----:B------:R-:W-:Y:S01]  /*0df0*/  PRMT R174, R67, 0x7632, R174 ;  /* 0x0000763243ae7816 */ /* 0x000fe200000000ae */
[----:B------:R-:W-:Y:S01]  /*0e00*/  FMUL.FTZ R3, R216, R3 ;  /* 0x00000003d8037220 */ /* 0x000fe20000410000 */
[----:B------:R-:W-:Y:S01]  /*0e10*/  PRMT R164, R5, 0x7632, R164 ;  /* 0x0000763205a47816 */ /* 0x000fe200000000a4 */
[-C--:B------:R-:W-:Y:S01]  /*0e20*/  FMUL.FTZ R13, R13, R172.reuse ;  /* 0x000000ac0d0d7220 */ /* 0x080fe20000410000 */
[----:B------:R-:W-:Y:S01]  /*0e30*/  SHF.L.U32 R207, R5, 0x10, RZ ;  /* 0x0000001005cf7819 */ /* 0x000fe200000006ff */
[----:B------:R-:W-:Y:S01]  /*0e40*/  FADD.FTZ R117, R117, R172 ;  /* 0x000000ac75757221 */ /* 0x000fe20000010000 */
[----:B------:R-:W-:Y:S01]  /*0e50*/  PRMT R158, R6, 0x7632, R158 ;  /* 0x00007632069e7816 */ /* 0x000fe2000000009e */
[----:B------:R-:W-:Y:S01]  /*0e60*/  FFMA.FTZ R81, R14, R172, R81 ;  /* 0x000000ac0e517223 */ /* 0x000fe20000010051 */
[----:B------:R-:W-:Y:S01]  /*0e70*/  SHF.L.U32 R167, R6, 0x10, RZ ;  /* 0x0000001006a77819 */ /* 0x000fe200000006ff */
[-C--:B------:R-:W-:Y:S01]  /*0e80*/  FMUL.FTZ R168, R168, R169.reuse ;  /* 0x000000a9a8a87220 */ /* 0x080fe20000410000 */
[----:B------:R-:W-:Y:S01]  /*0e90*/  SHF.L.U32 R5, R8, 0x10, RZ ;  /* 0x0000001008057819 */ /* 0x000fe200000006ff */
        /* <DEDUP_REMOVED lines=12> */
[----:B------:R-:W-:Y:S01]  /*0f60*/  FFMA.FTZ R76, R3, R180, R76 ;  /* 0x000000b4034c7223 */ /* 0x000fe2000001004c */
[----:B------:R-:W-:Y:S01]  /*0f70*/  FMUL.FTZ R174, R216, R211 ;  /* 0x000000d3d8ae7220 */ /* 0x000fe20000410000 */
[----:B------:R-:W-:Y:S01]  /*0f80*/  SHF.L.U32 R227, R157, 0x10, RZ ;  /* 0x000000109de37819 */ /* 0x000fe200000006ff */
[-C--:B------:R-:W-:Y:S01]  /*0f90*/  FMUL.FTZ R5, R5, R178.reuse ;  /* 0x000000b205057220 */ /* 0x080fe20000410000 */
[----:B------:R-:W-:Y:S01]  /*0fa0*/  PRMT R176, R20, 0x7632, R176 ;  /* 0x0000763214b07816 */ /* 0x000fe200000000b0 */
[----:B------:R-:W-:Y:S01]  /*0fb0*/  FFMA.FTZ R77, R6, R178, R77 ;  /* 0x000000b2064d7223 */ /* 0x000fe2000001004d */
[----:B------:R-:W-:Y:S01]  /*0fc0*/  PRMT R180, R68, 0x7632, R180 ;  /* 0x0000763244b47816 */ /* 0x000fe200000000b4 */
[----:B------:R-:W-:Y:S01]  /*0fd0*/  FADD.FTZ R121, R121, R178 ;  /* 0x000000b279797221 */ /* 0x000fe20000010000 */
[C---:B------:R-:W-:Y:S01]  /*0fe0*/  PRMT R154, R23.reuse, 0x7632, R154 ;  /* 0x00007632179a7816 */ /* 0x040fe2000000009a */
[-C--:B------:R-:W-:Y:S01]  /*0ff0*/  FMUL.FTZ R172, R172, R173.reuse ;  /* 0x000000adacac7220 */ /* 0x080fe20000410000 */
[----:B------:R-:W-:Y:S01]  /*1000*/  SHF.L.U32 R157, R23, 0x10, RZ ;  /* 0x00000010179d7819 */ /* 0x000fe200000006ff */
[----:B------:R-:W-:Y:S01]  /*1010*/  FADD.FTZ R110, R110, R173 ;  /* 0x000000ad6e6e7221 */ /* 0x000fe20000010000 */
[----:B------:R-:W-:Y:S01]  /*1020*/  PRMT R184, R156, 0x7632, R184 ;  /* 0x000076329cb87816 */ /* 0x000fe200000000b8 */
[----:B------:R-:W-:Y:S01]  /*1030*/  FFMA.FTZ R90, R171, R173, R90 ;  /* 0x000000adab5a7223 */ /* 0x000fe2000001005a */
[----:B------:R-:W-:Y:S01]  /*1040*/  SHF.L.U32 R221, R20, 0x10, RZ ;  /* 0x0000001014dd7819 */ /* 0x000fe200000006ff */
[----:B------:R-:W-:Y:S01]  /*1050*/  FADD.FTZ R225, -R182, R161 ;  /* 0x000000a1b6e17221 */ /* 0x000fe20000010100 */
[----:B------:R-:W-:Y:S01]  /*1060*/  PRMT R23, R64, 0x7632, R23 ;  /* 0x0000763240177816 */ /* 0x000fe20000000017 */
[----:B------:R-:W-:Y:S01]  /*1070*/  FADD.FTZ R215, -R182, R162 ;  /* 0x000000a2b6d77221 */ /* 0x000fe20000010100 */
[----:B------:R-:W-:Y:S01]  /*1080*/  SHF.L.U32 R178, R68, 0x10, RZ ;  /* 0x0000001044b27819 */ /* 0x000fe200000006ff */
[-C--:B------:R-:W-:Y:S01]  /*1090*/  FMUL.FTZ R173, R166, R160.reuse ;  /* 0x000000a0a6ad7220 */ /* 0x080fe20000410000 */
[----:B------:R-:W-:Y:S01]  /*10a0*/  FADD.FTZ R111, R111, R160 ;  /* 0x000000a06f6f7221 */ /* 0x000fe20000010000 */
[----:B------:R-:W-:Y:S01]  /*10b0*/  FFMA.FTZ R91, R174, R160, R91 ;  /* 0x000000a0ae5b7223 */ /* 0x000fe2000001005b */
[----:B------:R-:W5:Y:S01]  /*10c0*/  @P0 LDG.E.128 R32, desc[UR12][R192.64] ;  /* 0x0000000cc0200981 */ /* 0x000f62000c1e1d00 */
[C---:B------:R-:W-:Y:S01]  /*10d0*/  PRMT R162, R21.reuse, 0x7632, R162 ;  /* 0x0000763215a27816 */ /* 0x040fe200000000a2 */
[----:B------:R-:W-:Y:S01]  /*10e0*/  FADD.FTZ R243, -R182, R238 ;  /* 0x000000eeb6f37221 */ /* 0x000fe20000010100 */
[----:B------:R-:W-:Y:S01]  /*10f0*/  SHF.L.U32 R183, R21, 0x10, RZ ;  /* 0x0000001015b77819 */ /* 0x000fe200000006ff */
[----:B------:R0:W5:Y:S01]  /*1100*/  @P0 LDG.E.128 R28, desc[UR12][R192.64+0x10] ;  /* 0x0000100cc01c0981 */ /* 0x000162000c1e1d00 */
[----:B------:R-:W-:Y:S01]  /*1110*/  SHF.L.U32 R160, R180, 0x10, RZ ;  /* 0x00000010b4a07819 */ /* 0x000fe200000006ff */
[----:B------:R-:W-:Y:S01]  /*1120*/  FADD.FTZ R175, -R182, R24 ;  /* 0x00000018b6af7221 */ /* 0x000fe20000010100 */
[----:B------:R-:W-:Y:S01]  /*1130*/  SHF.L.U32 R166, R176, 0x10, RZ ;  /* 0x00000010b0a67819 */ /* 0x000fe200000006ff */
[----:B------:R-:W-:Y:S01]  /*1140*/  FADD.FTZ R191, -R182, R19 ;  /* 0x00000013b6bf7221 */ /* 0x000fe20000010100 */
[----:B------:R-:W-:Y:S01]  /*1150*/  SHF.L.U32 R186, R156, 0x10, RZ ;  /* 0x000000109cba7819 */ /* 0x000fe200000006ff */
[----:B------:R-:W-:Y:S01]  /*1160*/  FADD.FTZ R153, -R182, R11 ;  /* 0x0000000bb6997221 */ /* 0x000fe20000010100 */
[----:B------:R-:W-:Y:S01]  /*1170*/  SHF.L.U32 R21, R64, 0x10, RZ ;  /* 0x0000001040157819 */ /* 0x000fe200000006ff */
[----:B------:R-:W-:Y:S01]  /*1180*/  FMUL.FTZ R176, R178, R221 ;  /* 0x000000ddb2b07220 */ /* 0x000fe20000410000 */
[----:B------:R-:W-:Y:S01]  /*1190*/  PRMT R156, R22, 0x7632, R156 ;  /* 0x00007632169c7816 */ /* 0x000fe2000000009c */
[----:B0-----:R-:W-:Y:S01]  /*11a0*/  FADD.FTZ R193, -R182, R12 ;  /* 0x0000000cb6c17221 */ /* 0x001fe20000010100 */
[----:B------:R-:W-:Y:S01]  /*11b0*/  SHF.L.U32 R165, R22, 0x10, RZ ;  /* 0x0000001016a57819 */ /* 0x000fe200000006ff */
[----:B------:R-:W-:Y:S01]  /*11c0*/  FMUL.FTZ R22, R216, R225 ;  /* 0x000000e1d8167220 */ /* 0x000fe20000410000 */
[----:B------:R-:W-:-:S02]  /*11d0*/  SHF.L.U32 R23, R23, 0x10, RZ ;  /* 0x0000001017177819 */ /* 0x000fc400000006ff */
[----:B------:R-:W-:Y:S02]  /*11e0*/  SHF.L.U32 R184, R184, 0x10, RZ ;  /* 0x00000010b8b87819 */ /* 0x000fe400000006ff */
[C---:B------:R-:W-:Y:S01]  /*11f0*/  PRMT R182, R69.reuse, 0x7632, R182 ;  /* 0x0000763245b67816 */ /* 0x040fe200000000b6 */
[C---:B------:R-:W-:Y:S01]  /*1200*/  FMUL.FTZ R178, R216.reuse, R177 ;  /* 0x000000b1d8b27220 */ /* 0x040fe20000410000 */
[----:B------:R-:W-:Y:S01]  /*1210*/  SHF.L.U32 R180, R69, 0x10, RZ ;  /* 0x0000001045b47819 */ /* 0x000fe200000006ff */
[----:B------:R-:W-:Y:S01]  /*1220*/  FMUL.FTZ R179, R216, R179 ;  /* 0x000000b3d8b37220 */ /* 0x000fe20000410000 */
[----:B------:R-:W-:Y:S01]  /*1230*/  FMUL.FTZ R177, R160, R166 ;  /* 0x000000a6a0b17220 */ /* 0x000fe20000410000 */
[----:B------:R-:W-:Y:S01]  /*1240*/  FMUL.FTZ R20, R21, R186 ;  /* 0x000000ba15147220 */ /* 0x000fe20000410000 */
[----:B------:R-:W-:Y:S01]  /*1250*/  SHF.L.U32 R160, R182, 0x10, RZ ;  /* 0x00000010b6a07819 */ /* 0x000fe200000006ff */
[-C--:B------:R-:W-:Y:S01]  /*1260*/  FMUL.FTZ R21, R23, R184.reuse ;  /* 0x000000b817157220 */ /* 0x080fe20000410000 */
[----:B------:R-:W-:Y:S01]  /*1270*/  SHF.L.U32 R162, R162, 0x10, RZ ;  /* 0x00000010a2a27819 */ /* 0x000fe200000006ff */
[----:B------:R-:W-:Y:S01]  /*1280*/  FFMA.FTZ R85, R22, R184, R85 ;  /* 0x000000b816557223 */ /* 0x000fe20000010055 */
[----:B------:R-:W-:Y:S01]  /*1290*/  FADD.FTZ R113, R113, R184 ;  /* 0x000000b871717221 */ /* 0x000fe20000010000 */
[----:B------:R-:W-:Y:S01]  /*12a0*/  FMUL.FTZ R182, R216, R181 ;  /* 0x000000b5d8b67220 */ /* 0x000fe20000410000 */
[-C--:B------:R-:W-:Y:S01]  /*12b0*/  FMUL.FTZ R180, R180, R183.reuse ;  /* 0x000000b7b4b47220 */ /* 0x080fe20000410000 */
[----:B------:R-:W-:Y:S01]  /*12c0*/  FADD.FTZ R106, R106, R183 ;  /* 0x000000b76a6a7221 */ /* 0x000fe20000010000 */
[----:B------:R-:W-:Y:S01]  /*12d0*/  FFMA.FTZ R138, R179, R183, R138 ;  /* 0x000000b7b38a7223 */ /* 0x000fe2000001008a */
[----:B------:R-:W-:Y:S01]  /*12e0*/  SHF.L.U32 R184, R70, 0x10, RZ ;  /* 0x0000001046b87819 */ /* 0x000fe200000006ff */
[----:B------:R-:W-:Y:S01]  /*12f0*/  FMUL.FTZ R183, R216, R187 ;  /* 0x000000bbd8b77220 */ /* 0x000fe20000410000 */
[----:B------:R-:W-:Y:S01]  /*1300*/  FFMA.FTZ R137, R178, R166, R137 ;  /* 0x000000a6b2897223 */ /* 0x000fe20000010089 */
[--C-:B------:R-:W-:Y:S01]  /*1310*/  FADD.FTZ R105, R105, R166.reuse ;  /* 0x000000a669697221 */ /* 0x100fe20000010000 */
[----:B------:R-:W-:Y:S01]  /*1320*/  PRMT R166, R70, 0x7632, R166 ;  /* 0x0000763246a67816 */ /* 0x000fe200000000a6 */
[-C--:B------:R-:W-:Y:S01]  /*1330*/  FMUL.FTZ R181, R160, R162.reuse ;  /* 0x000000a2a0b57220 */ /* 0x080fe20000410000 */
[----:B------:R-:W-:Y:S01]  /*1340*/  FFMA.FTZ R139, R182, R162, R139 ;  /* 0x000000a2b68b7223 */ /* 0x000fe2000001008b */
[----:B------:R-:W-:Y:S01]  /*1350*/  FADD.FTZ R107, R107, R162 ;  /* 0x000000a26b6b7221 */ /* 0x000fe20000010000 */
[----:B------:R-:W-:Y:S01]  /*1360*/  SHF.L.U32 R8, R61, 0x10, RZ ;  /* 0x000000103d087819 */ /* 0x000fe200000006ff */
[-C--:B------:R-:W-:Y:S01]  /*1370*/  FMUL.FTZ R184, R184, R165.reuse ;  /* 0x000000a5b8b87220 */ /* 0x080fe20000410000 */
[----:B------:R-:W-:Y:S01]  /*1380*/  SHF.L.U32 R162, R156, 0x10, RZ ;  /* 0x000000109ca27819 */ /* 0x000fe200000006ff */
[----:B------:R-:W-:Y:S01]  /*1390*/  FADD.FTZ R100, R100, R165 ;  /* 0x000000a564647221 */ /* 0x000fe20000010000 */
[----:B------:R-:W-:Y:S01]  /*13a0*/  FFMA.FTZ R132, R183, R165, R132 ;  /* 0x000000a5b7847223 */ /* 0x000fe20000010084 */
[----:B------:R-:W-:Y:S01]  /*13b0*/  FADD.FTZ R156, RZ, R4 ;  /* 0x00000004ff9c7221 */ /* 0x000fe20000010000 */
[----:B------:R-:W-:Y:S01]  /*13c0*/  FMUL.FTZ R19, R216, R231 ;  /* 0x000000e7d8137220 */ /* 0x000fe20000410000 */
[----:B------:R-:W-:Y:S01]  /*13d0*/  FFMA.FTZ R165, R3, R4, RZ ;  /* 0x0000000403a57223 */ /* 0x000fe200000100ff */
[----:B------:R-:W-:Y:S01]  /*13e0*/  SHF.L.U32 R160, R166, 0x10, RZ ;  /* 0x00000010a6a07819 */ /* 0x000fe200000006ff */
[----:B------:R-:W-:Y:S01]  /*13f0*/  FMUL.FTZ R8, R8, R245 ;  /* 0x000000f508087220 */ /* 0x000fe20000410000 */
[C---:B------:R-:W-:Y:S01]  /*1400*/  PRMT R152, R7.reuse, 0x7632, R152 ;  /* 0x0000763207987816 */ /* 0x040fe20000000098 */
[----:B------:R-:W-:Y:S01]  /*1410*/  FADD.FTZ R187, R156, R5 ;  /* 0x000000059cbb7221 */ /* 0x000fe20000010000 */
[----:B------:R-:W-:Y:S01]  /*1420*/  SHF.L.U32 R161, R7, 0x10, RZ ;  /* 0x0000001007a17819 */ /* 0x000fe200000006ff */
[----:B------:R-:W-:Y:S01]  /*1430*/  FMUL.FTZ R7, R216, R243 ;  /* 0x000000f3d8077220 */ /* 0x000fe20000410000 */
[----:B------:R-:W-:Y:S01]  /*1440*/  FADD.FTZ R112, R112, R186 ;  /* 0x000000ba70707221 */ /* 0x000fe20000010000 */
[----:B------:R-:W-:Y:S01]  /*1450*/  FFMA.FTZ R84, R19, R186, R84 ;  /* 0x000000ba13547223 */ /* 0x000fe20000010054 */
[----:B------:R-:W-:Y:S01]  /*1460*/  FFMA.FTZ R156, R6, R5, R165 ;  /* 0x00000005069c7223 */ /* 0x000fe200000100a5 */
        /* <DEDUP_REMOVED lines=8> */
[----:B------:R-:W-:Y:S01]  /*14f0*/  FMUL.FTZ R11, R216, R251 ;  /* 0x000000fbd80b7220 */ /* 0x000fe20000410000 */
[----:B------:R-:W-:Y:S01]  /*1500*/  FADD.FTZ R101, R101, R162 ;  /* 0x000000a265657221 */ /* 0x000fe20000010000 */
[----:B------:R-:W-:Y:S01]  /*1510*/  FFMA.FTZ R133, R186, R162, R133 ;  /* 0x000000a2ba857223 */ /* 0x000fe20000010085 */
[----:B------:R-:W-:Y:S01]  /*1520*/  FFMA.FTZ R154, R10, R9, R165 ;  /* 0x000000090a9a7223 */ /* 0x000fe200000100a5 */
[----:B------:R-:W-:Y:S01]  /*1530*/  SHF.L.U32 R162, R71, 0x10, RZ ;  /* 0x0000001047a27819 */ /* 0x000fe200000006ff */
        /* <DEDUP_REMOVED lines=23> */
[----:B------:R-:W-:Y:S01]  /*16b0*/  PRMT R166, R71, 0x7632, R166 ;  /* 0x0000763247a67816 */ /* 0x000fe200000000a6 */
[----:B------:R-:W-:-:S02]  /*16c0*/  FFMA.FTZ R157, R23, R24, R154 ;  /* 0x00000018179d7223 */ /* 0x000fc4000001009a */
        /* <DEDUP_REMOVED lines=9> */
[----:B------:R-:W-:Y:S01]  /*1760*/  FMUL.FTZ R192, R216, R163 ;  /* 0x000000a3d8c07220 */ /* 0x000fe20000410000 */
[----:B------:R-:W-:Y:S01]  /*1770*/  FADD.FTZ R163, R156, R169 ;  /* 0x000000a99ca37221 */ /* 0x000fe20000010000 */
[----:B------:R-:W-:-:S03]  /*1780*/  FFMA.FTZ R154, R170, R169, R157 ;  /* 0x000000a9aa9a7223 */ /* 0x000fc6000001009d */
[----:B------:R-:W-:Y:S01]  /*1790*/  FADD.FTZ R156, R163, R172 ;  /* 0x000000aca39c7221 */ /* 0x000fe20000010000 */
[----:B------:R-:W-:Y:S01]  /*17a0*/  FFMA.FTZ R157, R171, R172, R154 ;  /* 0x000000acab9d7223 */ /* 0x000fe2000001009a */
[----:B------:R-:W-:Y:S02]  /*17b0*/  FMUL.FTZ R175, R216, R175 ;  /* 0x000000afd8af7220 */ /* 0x000fe40000410000 */
        /* <DEDUP_REMOVED lines=12> */
[----:B------:R-:W-:Y:S01]  /*1880*/  FFMA.FTZ R157, R183, R184, R154 ;  /* 0x000000b8b79d7223 */ /* 0x000fe2000001009a */
[----:B------:R-:W-:Y:S02]  /*1890*/  PRMT R203, R72, 0x7632, R203 ;  /* 0x0000763248cb7816 */ /* 0x000fe400000000cb */
[----:B------:R-:W-:Y:S01]  /*18a0*/  FADD.FTZ R156, R156, R185 ;  /* 0x000000b99c9c7221 */ /* 0x000fe20000010000 */
[----:B------:R-:W-:Y:S01]  /*18b0*/  FFMA.FTZ R154, R186, R185, R157 ;  /* 0x000000b9ba9a7223 */ /* 0x000fe2000001009d */
[----:B------:R-:W-:Y:S02]  /*18c0*/  SHF.L.U32 R203, R203, 0x10, RZ ;  /* 0x00000010cbcb7819 */ /* 0x000fe400000006ff */
[----:B------:R-:W-:Y:S01]  /*18d0*/  FADD.FTZ R156, R156, R187 ;  /* 0x000000bb9c9c7221 */ /* 0x000fe20000010000 */
[----:B------:R-:W-:Y:S01]  /*18e0*/  FFMA.FTZ R157, R189, R187, R154 ;  /* 0x000000bbbd9d7223 */ /* 0x000fe2000001009a */
[----:B------:R-:W-:-:S02]  /*18f0*/  FMUL.FTZ R193, R216, R193 ;  /* 0x000000c1d8c17220 */ /* 0x000fc40000410000 */
[----:B------:R-:W-:Y:S01]  /*1900*/  FADD.FTZ R159, R156, R191 ;  /* 0x000000bf9c9f7221 */ /* 0x000fe20000010000 */
[----:B------:R-:W-:Y:S01]  /*1910*/  FFMA.FTZ R156, R188, R191, R157 ;  /* 0x000000bfbc9c7223 */ /* 0x000fe2000001009d */
[-C--:B------:R-:W-:Y:S01]  /*1920*/  FMUL.FTZ R203, R203, R160.reuse ;  /* 0x000000a0cbcb7220 */ /* 0x080fe20000410000 */
[----:B------:R-:W-:Y:S01]  /*1930*/  FFMA.FTZ R129, R192, R160, R129 ;  /* 0x000000a0c0817223 */ /* 0x000fe20000010081 */
[--C-:B------:R-:W-:Y:S01]  /*1940*/  FADD.FTZ R97, R97, R160.reuse ;  /* 0x000000a061617221 */ /* 0x100fe20000010000 */
[C---:B------:R-:W-:Y:S01]  /*1950*/  PRMT R160, R73.reuse, 0x7632, R160 ;  /* 0x0000763249a07816 */ /* 0x040fe200000000a0 */
[----:B------:R-:W-:Y:S01]  /*1960*/  FMUL.FTZ R208, R216, R155 ;  /* 0x0000009bd8d07220 */ /* 0x000fe20000410000 */
[----:B------:R-:W-:Y:S01]  /*1970*/  SHF.L.U32 R202, R73, 0x10, RZ ;  /* 0x0000001049ca7819 */ /* 0x000fe200000006ff */
        /* <DEDUP_REMOVED lines=12> */
[----:B------:R-:W-:Y:S01]  /*1a40*/  SHF.L.U32 R206, R74, 0x10, RZ ;  /* 0x000000104ace7819 */ /* 0x000fe200000006ff */
[----:B------:R-:W-:Y:S01]  /*1a50*/  FADD.FTZ R156, R157, R202 ;  /* 0x000000ca9d9c7221 */ /* 0x000fe20000010000 */
[----:B------:R-:W-:Y:S01]  /*1a60*/  FFMA.FTZ R155, R205, R202, R154 ;  /* 0x000000cacd9b7223 */ /* 0x000fe2000001009a */
[----:B------:R-:W-:-:S02]  /*1a70*/  SHF.L.U32 R211, R211, 0x10, RZ ;  /* 0x00000010d3d37819 */ /* 0x000fc400000006ff */
[----:B------:R-:W-:Y:S01]  /*1a80*/  SHF.L.U32 R158, R158, 0x10, RZ ;  /* 0x000000109e9e7819 */ /* 0x000fe200000006ff */
[----:B------:R-:W-:Y:S01]  /*1a90*/  FMUL.FTZ R206, R206, R167 ;  /* 0x000000a7cece7220 */ /* 0x000fe20000410000 */
        /* <DEDUP_REMOVED lines=10> */
[----:B------:R-:W-:Y:S01]  /*1b40*/  FADD.FTZ R157, R152, R211 ;  /* 0x000000d3989d7221 */ /* 0x000fe20000010000 */
[----:B------:R-:W-:Y:S01]  /*1b50*/  FMUL.FTZ R213, R216, R213 ;  /* 0x000000d5d8d57220 */ /* 0x000fe20000410000 */
[----:B------:R-:W-:Y:S01]  /*1b60*/  FMUL.FTZ R210, R210, R161 ;  /* 0x000000a1d2d27220 */ /* 0x000fe20000410000 */
        /* <DEDUP_REMOVED lines=27> */
[----:B------:R-:W-:Y:S06]  /*1d20*/  BRA `(.L_x_5338) ;  /* 0x0000000000e87947 */ /* 0x000fec0003800000 */
.L_x_5337:
[----:B-----5:R-:W-:Y:S01]  /*1d30*/  ISETP.GE.AND P3, PT, R218, 0x1, PT ;  /* 0x00000001da00780c */ /* 0x020fe20003f66270 */
[----:B------:R-:W-:Y:S01]  /*1d40*/  HFMA2 R201, -RZ, RZ, 0, 0 ;  /* 0x00000000ffc97431 */ /* 0x000fe200000001ff */
[----:B------:R-:W-:Y:S02]  /*1d50*/  MOV R217, UR7 ;  /* 0x0000000700d97c02 */ /* 0x000fe40008000f00 */
[----:B------:R-:W-:Y:S02]  /*1d60*/  CS2R R160, SRZ ;  /* 0x0000000000a07805 */ /* 0x000fe4000001ff00 */
[----:B------:R-:W-:-:S04]  /*1d70*/  ISETP.NE.U32.AND P0, PT, RZ, UR6, PT ;  /* 0x00000006ff007c0c */ /* 0x000fc8000bf05070 */
[----:B------:R-:W-:-:S03]  /*1d80*/  ISETP.NE.AND.EX P0, PT, R217, RZ, PT, P0 ;  /* 0x000000ffd900720c */ /* 0x000fc60003f05300 */
[----:B------:R-:W1:Y:S01]  /*1d90*/  @P3 LDC R153, c[0x0][0x388] ;  /* 0x0000e200ff993b82 */ /* 0x000e620000000800 */
[----:B------:R-:W-:-:S05]  /*1da0*/  @P3 IADD3 R152, PT, PT, R218, -0x1, RZ ;  /* 0xffffffffda983810 */ /* 0x000fca0007ffe0ff */
[----:B-1----:R-:W-:-:S05]  /*1db0*/  @P3 IMAD R152, R152, R153, RZ ;  /* 0x0000009998983224 */ /* 0x002fca00078e02ff */
[----:B------:R-:W-:-:S04]  /*1dc0*/  @P3 SHF.R.S32.HI R153, RZ, 0x1f, R152 ;  /* 0x0000001fff993819 */ /* 0x000fc80000011498 */
[----:B------:R-:W-:-:S04]  /*1dd0*/  @P3 LEA.HI R153, R153, R152, RZ, 0x3 ;  /* 0x0000009899993211 */ /* 0x000fc800078f18ff */
        /* <DEDUP_REMOVED lines=15> */
.L_x_5339:
[----:B------:R-:W1:Y:S01]  /*1ed0*/  LDC.64 R194, c[0x0][0x3b0] ;  /* 0x0000ec00ffc27b82 */ /* 0x000e620000000a00 */
[----:B------:R-:W-:Y:S01]  /*1ee0*/  IMAD R28, R0, UR18, RZ ;  /* 0x00000012001c7c24 */ /* 0x000fe2000f8e02ff */
[C---:B------:R-:W-:Y:S02]  /*1ef0*/  IADD3 R199, PT, PT, R201.reuse, 0x100, RZ ;  /* 0x00000100c9c77810 */ /* 0x040fe40007ffe0ff */
[C---:B------:R-:W-:Y:S02]  /*1f00*/  IADD3 R197, PT, PT, R201.reuse, 0x200, RZ ;  /* 0x00000200c9c57810 */ /* 0x040fe40007ffe0ff */
[----:B------:R-:W-:Y:S02]  /*1f10*/  SHF.R.S32.HI R29, RZ, 0x1f, R28 ;  /* 0x0000001fff1d7819 */ /* 0x000fe4000001141c */
[----:B------:R-:W2:Y:S01]  /*1f20*/  LDC.64 R152, c[0x0][0x438] ;  /* 0x00010e00ff987b82 */ /* 0x000ea20000000a00 */
[----:B------:R-:W-:Y:S02]  /*1f30*/  IADD3 R31, PT, PT, R201, 0x300, RZ ;  /* 0x00000300c91f7810 */ /* 0x000fe40007ffe0ff */
        /* <DEDUP_REMOVED lines=8> */
[--C-:B------:R-:W-:Y:S02]  /*1fc0*/  IMAD.WIDE.U32 R196, R197, 0x8, R194.reuse ;  /* 0x00000008c5c47825 */ /* 0x100fe400078e00c2 */
[----:B------:R-:W5:Y:S02]  /*1fd0*/  LDG.E.64 R198, desc[UR12][R198.64] ;  /* 0x0000000cc6c67981 */ /* 0x000f64000c1e1b00 */
[----:B------:R-:W-:Y:S02]  /*1fe0*/  IMAD.WIDE.U32 R194, R31, 0x8, R194 ;  /* 0x000000081fc27825 */ /* 0x000fe400078e00c2 */
[----:B------:R-:W5:Y:S02]  /*1ff0*/  LDG.E.64 R196, desc[UR12][R196.64] ;  /* 0x0000000cc4c47981 */ /* 0x000f64000c1e1b00 */
[----:B--2---:R-:W-:-:S02]  /*2000*/  IMAD.WIDE.U32 R158, R159, 0x20, R152 ;  /* 0x000000209f9e7825 */ /* 0x004fc400078e0098 */
[----:B------:R-:W5:Y:S02]  /*2010*/  LDG.E.64 R194, desc[UR12][R194.64] ;  /* 0x0000000cc2c27981 */ /* 0x000f64000c1e1b00 */
[--C-:B------:R-:W-:Y:S02]  /*2020*/  IMAD.WIDE.U32 R156, R157, 0x20, R152.reuse ;  /* 0x000000209d9c7825 */ /* 0x100fe400078e0098 */
[----:B------:R1:W5:Y:S02]  /*2030*/  LDG.E.128 R56, desc[UR12][R158.64] ;  /* 0x0000000c9e387981 */ /* 0x000364000c1e1d00 */
[--C-:B------:R-:W-:Y:S02]  /*2040*/  IMAD.WIDE.U32 R154, R155, 0x20, R152.reuse ;  /* 0x000000209b9a7825 */ /* 0x100fe400078e0098 */
[----:B------:R1:W5:Y:S02]  /*2050*/  LDG.E.128 R52, desc[UR12][R158.64+0x10] ;  /* 0x0000100c9e347981 */ /* 0x000364000c1e1d00 */
[----:B------:R-:W-:-:S02]  /*2060*/  IMAD.WIDE.U32 R152, R29, 0x20, R152 ;  /* 0x000000201d987825 */ /* 0x000fc400078e0098 */
[----:B------:R1:W5:Y:S04]  /*2070*/  LDG.E.128 R48, desc[UR12][R156.64] ;  /* 0x0000000c9c307981 */ /* 0x000368000c1e1d00 */
[----:B------:R1:W5:Y:S04]  /*2080*/  LDG.E.128 R44, desc[UR12][R156.64+0x10] ;  /* 0x0000100c9c2c7981 */ /* 0x000368000c1e1d00 */
[----:B------:R1:W5:Y:S04]  /*2090*/  LDG.E.128 R40, desc[UR12][R154.64] ;  /* 0x0000000c9a287981 */ /* 0x000368000c1e1d00 */
[----:B------:R1:W5:Y:S04]  /*20a0*/  LDG.E.128 R36, desc[UR12][R154.64+0x10] ;  /* 0x0000100c9a247981 */ /* 0x000368000c1e1d00 */
[----:B------:R1:W5:Y:S04]  /*20b0*/  LDG.E.128 R32, desc[UR12][R152.64] ;  /* 0x0000000c98207981 */ /* 0x000368000c1e1d00 */
[----:B------:R1:W5:Y:S02]  /*20c0*/  LDG.E.128 R28, desc[UR12][R152.64+0x10] ;  /* 0x0000100c981c7981 */ /* 0x000364000c1e1d00 */
.L_x_5338:
[----:B-1----:R-:W1:Y:S01]  /*20d0*/  SHFL.DOWN PT, R153, R160, 0x10, 0x1f ;  /* 0x0a001f00a0997f89 */ /* 0x002e6200000e0000 */
[----:B------:R-:W-:Y:S01]  /*20e0*/  LOP3.LUT P0, RZ, R2, 0x1f, RZ, 0xc0, !PT ;  /* 0x0000001f02ff7812 */ /* 0x000fe2000780c0ff */
[----:B------:R-:W-:Y:S02]  /*20f0*/  BSSY.RECONVERGENT B0, `(.L_x_5340) ;  /* 0x000001e000007945 */ /* 0x000fe40003800200 */
        /* <DEDUP_REMOVED lines=20> */
[----:B------:R-:W1:Y:S01]  /*2240*/  S2R R2, SR_TID.X ;  /* 0x0000000000027919 */ /* 0x000e620000002100 */
[----:B------:R-:W2:Y:S01]  /*2250*/  S2UR UR5, SR_CgaCtaId ;  /* 0x00000000000579c3 */ /* 0x000ea20000008800 */
[----:B------:R-:W-:Y:S02]  /*2260*/  UMOV UR4, 0x400 ;  /* 0x0000040000047882 */ /* 0x000fe40000000000 */
[----:B--2---:R-:W-:-:S04]  /*2270*/  ULEA UR4, UR5, UR4, 0x18 ;  /* 0x0000000405047291 */ /* 0x004fc8000f8ec0ff */
[----:B------:R-:W-:Y:S02]  /*2280*/  UIADD3 UR5, UPT, UPT, UR4, 0x8040, URZ ;  /* 0x0000804004057890 */ /* 0x000fe4000fffe0ff */
[----:B------:R-:W-:Y:S01]  /*2290*/  @!UP1 UIADD3 UR5, UPT, UPT, UR4, 0x8000, URZ ;  /* 0x0000800004059890 */ /* 0x000fe2000fffe0ff */
[----:B-1----:R-:W-:-:S04]  /*22a0*/  SHF.R.U32.HI R154, RZ, 0x2, R2 ;  /* 0x00000002ff9a7819 */ /* 0x002fc80000011602 */
[----:B------:R-:W-:-:S05]  /*22b0*/  LOP3.LUT R154, R154, 0x38, RZ, 0xc0, !PT ;  /* 0x000000389a9a7812 */ /* 0x000fca00078ec0ff */
[----:B------:R1:W-:Y:S02]  /*22c0*/  STS.64 [R154+UR5], R152 ;  /* 0x000000989a007988 */ /* 0x0003e40008000a05 */
.L_x_5341:
[----:B------:R-:W-:Y:S05]  /*22d0*/  BSYNC.RECONVERGENT B0 ;  /* 0x0000000000007941 */ /* 0x000fea0003800200 */
.L_x_5340:
        /* <DEDUP_REMOVED lines=33> */
[----:B------:R-:W-:Y:S02]  /*24f0*/  @P3 LEA.HI R155, R155, R218, RZ, 0x3 ;  /* 0x000000da9b9b3211 */ /* 0x000fe400078f18ff */
[----:B---3--:R-:W-:Y:S01]  /*2500*/  FADD.FTZ R219, R219, R160 ;  /* 0x000000a0dbdb7221 */ /* 0x008fe20000010000 */
[----:B------:R-:W-:Y:S01]  /*2510*/  FADD.FTZ R152, R152, R161 ;  /* 0x000000a198987221 */ /* 0x000fe20000010000 */
[----:B------:R-:W-:-:S02]  /*2520*/  LEA.HI R161, R154, R153, RZ, 0x3 ;  /* 0x000000999aa17211 */ /* 0x000fc400078f18ff */
        /* <DEDUP_REMOVED lines=30> */
.L_x_5344:
        /* <DEDUP_REMOVED lines=12> */
.L_x_5345:
        /* <DEDUP_REMOVED lines=12> */
.L_x_5346:
        /* <DEDUP_REMOVED lines=12> */
.L_x_5347:
        /* <DEDUP_REMOVED lines=12> */
.L_x_5348:
        /* <DEDUP_REMOVED lines=12> */
.L_x_5349:
        /* <DEDUP_REMOVED lines=12> */
.L_x_5350:
        /* <DEDUP_REMOVED lines=14> */
.L_x_5343:
        /* <DEDUP_REMOVED lines=40> */
.L_x_5352:
[----:B------:R-:W-:Y:S05]  /*2ef0*/  @!P3 BRA `(.L_x_5353) ;  /* 0x000000000018b947 */ /* 0x000fea0003800000 */
[----:B------:R-:W-:Y:S01]  /*2f00*/  FMUL.FTZ R144, R145, UR17 ;  /* 0x0000001191907c20 */ /* 0x000fe20008410000 */
[----:B-----5:R-:W-:-:S03]  /*2f10*/  LOP3.LUT P0, RZ, R200, 0xff00, RZ, 0xc0, !PT ;  /* 0x0000ff00c8ff7812 */ /* 0x020fc6000780c0ff */
[----:B------:R-:W-:-:S05]  /*2f20*/  FMUL.FTZ R144, R144, UR16 ;  /* 0x0000001090907c20 */ /* 0x000fca0008410000 */
[----:B------:R-:W-:-:S04]  /*2f30*/  FSEL R144, R144, RZ, P0 ;  /* 0x000000ff90907208 */ /* 0x000fc80000000000 */
[----:B------:R-:W-:-:S04]  /*2f40*/  F2FP.BF16.F32.PACK_AB R144, RZ, R144 ;  /* 0x00000090ff90723e */ /* 0x000fc800000010ff */
[----:B------:R-:W-:-:S07]  /*2f50*/  PRMT R140, R140, 0x5410, R144 ;  /* 0x000054108c8c7816 */ /* 0x000fce0000000090 */
.L_x_5353:
[----:B------:R-:W-:Y:S05]  /*2f60*/  @!P3 BRA `(.L_x_5354) ;  /* 0x000000000018b947 */ /* 0x000fea0003800000 */
[----:B------:R-:W-:Y:S01]  /*2f70*/  FMUL.FTZ R144, R146, UR17 ;  /* 0x0000001192907c20 */ /* 0x000fe20008410000 */
[----:B-----5:R-:W-:-:S03]  /*2f80*/  LOP3.LUT P0, RZ, R200, 0xff0000, RZ, 0xc0, !PT ;  /* 0x00ff0000c8ff7812 */ /* 0x020fc6000780c0ff */
[----:B------:R-:W-:-:S05]  /*2f90*/  FMUL.FTZ R144, R144, UR16 ;  /* 0x0000001090907c20 */ /* 0x000fca0008410000 */
[----:B------:R-:W-:-:S04]  /*2fa0*/  FSEL R144, R144, RZ, P0 ;  /* 0x000000ff90907208 */ /* 0x000fc80000000000 */
[----:B------:R-:W-:-:S04]  /*2fb0*/  F2FP.BF16.F32.PACK_AB R144, RZ, R144 ;  /* 0x00000090ff90723e */ /* 0x000fc800000010ff */
[----:B------:R-:W-:-:S07]  /*2fc0*/  PRMT R141, R144, 0x7610, R141 ;  /* 0x00007610908d7816 */ /* 0x000fce000000008d */
.L_x_5354:
[----:B------:R-:W-:Y:S05]  /*2fd0*/  @!P3 BRA `(.L_x_5355) ;  /* 0x000000000018b947 */ /* 0x000fea0003800000 */
[----:B------:R-:W-:Y:S01]  /*2fe0*/  FMUL.FTZ R144, R147, UR17 ;  /* 0x0000001193907c20 */ /* 0x000fe20008410000 */
[----:B-----5:R-:W-:-:S03]  /*2ff0*/  LOP3.LUT P0, RZ, R200, 0xff000000, RZ, 0xc0, !PT ;  /* 0xff000000c8ff7812 */ /* 0x020fc6000780c0ff */
[----:B------:R-:W-:-:S05]  /*3000*/  FMUL.FTZ R144, R144, UR16 ;  /* 0x0000001090907c20 */ /* 0x000fca0008410000 */
[----:B------:R-:W-:-:S04]  /*3010*/  FSEL R144, R144, RZ, P0 ;  /* 0x000000ff90907208 */ /* 0x000fc80000000000 */
[----:B------:R-:W-:-:S04]  /*3020*/  F2FP.BF16.F32.PACK_AB R144, RZ, R144 ;  /* 0x00000090ff90723e */ /* 0x000fc800000010ff */
[----:B------:R-:W-:-:S07]  /*3030*/  PRMT R141, R141, 0x5410, R144 ;  /* 0x000054108d8d7816 */ /* 0x000fce0000000090 */
.L_x_5355:
[----:B------:R-:W-:Y:S05]  /*3040*/  @!P3 BRA `(.L_x_5356) ;  /* 0x000000000018b947 */ /* 0x000fea0003800000 */
[----:B------:R-:W-:Y:S01]  /*3050*/  FMUL.FTZ R144, R148, UR17 ;  /* 0x0000001194907c20 */ /* 0x000fe20008410000 */
[----:B-----5:R-:W-:-:S03]  /*3060*/  LOP3.LUT P0, RZ, R201, 0xff, RZ, 0xc0, !PT ;  /* 0x000000ffc9ff7812 */ /* 0x020fc6000780c0ff */
[----:B------:R-:W-:-:S05]  /*3070*/  FMUL.FTZ R144, R144, UR16 ;  /* 0x0000001090907c20 */ /* 0x000fca0008410000 */
[----:B------:R-:W-:-:S04]  /*3080*/  FSEL R144, R144, RZ, P0 ;  /* 0x000000ff90907208 */ /* 0x000fc80000000000 */
[----:B------:R-:W-:-:S04]  /*3090*/  F2FP.BF16.F32.PACK_AB R144, RZ, R144 ;  /* 0x00000090ff90723e */ /* 0x000fc800000010ff */
[----:B------:R-:W-:-:S07]  /*30a0*/  PRMT R142, R144, 0x7610, R142 ;  /* 0x00007610908e7816 */ /* 0x000fce000000008e */
.L_x_5356:
[----:B------:R-:W-:Y:S05]  /*30b0*/  @!P3 BRA `(.L_x_5357) ;  /* 0x000000000018b947 */ /* 0x000fea0003800000 */
[----:B------:R-:W-:Y:S01]  /*30c0*/  FMUL.FTZ R144, R149, UR17 ;  /* 0x0000001195907c20 */ /* 0x000fe20008410000 */
[----:B-----5:R-:W-:-:S03]  /*30d0*/  LOP3.LUT P0, RZ, R201, 0xff00, RZ, 0xc0, !PT ;  /* 0x0000ff00c9ff7812 */ /* 0x020fc6000780c0ff */
[----:B------:R-:W-:-:S05]  /*30e0*/  FMUL.FTZ R144, R144, UR16 ;  /* 0x0000001090907c20 */ /* 0x000fca0008410000 */
[----:B------:R-:W-:-:S04]  /*30f0*/  FSEL R144, R144, RZ, P0 ;  /* 0x000000ff90907208 */ /* 0x000fc80000000000 */
[----:B------:R-:W-:-:S04]  /*3100*/  F2FP.BF16.F32.PACK_AB R144, RZ, R144 ;  /* 0x00000090ff90723e */ /* 0x000fc800000010ff */
[----:B------:R-:W-:-:S07]  /*3110*/  PRMT R142, R142, 0x5410, R144 ;  /* 0x000054108e8e7816 */ /* 0x000fce0000000090 */
.L_x_5357:
[----:B------:R-:W-:Y:S05]  /*3120*/  @!P3 BRA `(.L_x_5358) ;  /* 0x000000000018b947 */ /* 0x000fea0003800000 */
[----:B------:R-:W-:Y:S01]  /*3130*/  FMUL.FTZ R144, R150, UR17 ;  /* 0x0000001196907c20 */ /* 0x000fe20008410000 */
[----:B-----5:R-:W-:-:S03]  /*3140*/  LOP3.LUT P0, RZ, R201, 0xff0000, RZ, 0xc0, !PT ;  /* 0x00ff0000c9ff7812 */ /* 0x020fc6000780c0ff */
[----:B------:R-:W-:-:S05]  /*3150*/  FMUL.FTZ R144, R144, UR16 ;  /* 0x0000001090907c20 */ /* 0x000fca0008410000 */
[----:B------:R-:W-:-:S04]  /*3160*/  FSEL R144, R144, RZ, P0 ;  /* 0x000000ff90907208 */ /* 0x000fc80000000000 */
[----:B------:R-:W-:-:S04]  /*3170*/  F2FP.BF16.F32.PACK_AB R144, RZ, R144 ;  /* 0x00000090ff90723e */ /* 0x000fc800000010ff */
[----:B------:R-:W-:-:S07]  /*3180*/  PRMT R143, R144, 0x7610, R143 ;  /* 0x00007610908f7816 */ /* 0x000fce000000008f */
.L_x_5358:
        /* <DEDUP_REMOVED lines=11> */
.L_x_5342:
        /* <DEDUP_REMOVED lines=16> */
.L_x_5360:
        /* <DEDUP_REMOVED lines=11> */
.L_x_5361:
        /* <DEDUP_REMOVED lines=11> */
.L_x_5362:
        /* <DEDUP_REMOVED lines=11> */
.L_x_5363:
        /* <DEDUP_REMOVED lines=11> */
.L_x_5364:
        /* <DEDUP_REMOVED lines=11> */
.L_x_5365:
        /* <DEDUP_REMOVED lines=11> */
.L_x_5366:
        /* <DEDUP_REMOVED lines=13> */
.L_x_5359:
[-CC-:B------:R-:W-:Y:S01]  /*3830*/  @P2 FFMA.FTZ R144, R6, R156.reuse, R157.reuse ;  /* 0x0000009c06902223 */ /* 0x180fe2000001009d */
[----:B-----5:R-:W-:Y:S01]  /*3840*/  MOV R145, R57 ;  /* 0x0000003900917202 */ /* 0x020fe20000000f00 */
[-CC-:B------:R-:W-:Y:S01]  /*3850*/  @P2 FFMA.FTZ R153, R11, R156.reuse, R157.reuse ;  /* 0x0000009c0b992223 */ /* 0x180fe2000001009d */
[----:B------:R-:W-:Y:S01]  /*3860*/  @P2 FFMA.FTZ R149, R7, R156, R157 ;  /* 0x0000009c07952223 */ /* 0x000fe2000001009d */
[----:B------:R-:W-:Y:S01]  /*3870*/  @P2 FADD.FTZ R144, R5, -R144 ;  /* 0x8000009005902221 */ /* 0x000fe20000010000 */
[----:B------:R-:W-:Y:S01]  /*3880*/  MOV R147, R59 ;  /* 0x0000003b00937202 */ /* 0x000fe20000000f00 */
[----:B------:R-:W-:Y:S01]  /*3890*/  @P2 FADD.FTZ R153, R12, -R153 ;  /* 0x800000990c992221 */ /* 0x000fe20000010000 */
[----:B------:R-:W-:Y:S01]  /*38a0*/  MOV R148, R52 ;  /* 0x0000003400947202 */ /* 0x000fe20000000f00 */
[----:B------:R-:W-:Y:S01]  /*38b0*/  @P2 FFMA.FTZ R145, R216, R144, R57 ;  /* 0x00000090d8912223 */ /* 0x000fe20000010039 */
[-CC-:B------:R-:W-:Y:S01]  /*38c0*/  @P2 FFMA.FTZ R144, R10, R156.reuse, R157.reuse ;  /* 0x0000009c0a902223 */ /* 0x180fe2000001009d */
[----:B------:R-:W-:Y:S01]  /*38d0*/  @P2 FFMA.FTZ R148, R216, R153, R52 ;  /* 0x00000099d8942223 */ /* 0x000fe20000010034 */
[-CC-:B------:R-:W-:Y:S01]  /*38e0*/  @P2 FFMA.FTZ R155, R15, R156.reuse, R157.reuse ;  /* 0x0000009c0f9b2223 */ /* 0x180fe2000001009d */
[-CC-:B------:R-:W-:Y:S01]  /*38f0*/  @P2 FFMA.FTZ R153, R3, R156.reuse, R157.reuse ;  /* 0x0000009c03992223 */ /* 0x180fe2000001009d */
[----:B------:R-:W-:Y:S01]  /*3900*/  @P2 FADD.FTZ R144, R9, -R144 ;  /* 0x8000009009902221 */ /* 0x000fe20000010000 */
[----:B------:R-:W-:Y:S01]  /*3910*/  @P2 FFMA.FTZ R154, R18, R156, R157 ;  /* 0x0000009c129a2223 */ /* 0x000fe2000001009d */
[----:B------:R-:W-:Y:S01]  /*3920*/  @P2 FADD.FTZ R149, R8, -R149 ;  /* 0x8000009508952221 */ /* 0x000fe20000010000 */
[----:B------:R-:W-:Y:S01]  /*3930*/  @P2 FADD.FTZ R155, R16, -R155 ;  /* 0x8000009b109b2221 */ /* 0x000fe20000010000 */
[----:B------:R-:W-:Y:S01]  /*3940*/  @P2 FFMA.FTZ R147, R216, R144, R59 ;  /* 0x00000090d8932223 */ /* 0x000fe2000001003b */
[----:B------:R-:W-:Y:S01]  /*3950*/  @P2 FFMA.FTZ R144, R14, R156, R157 ;  /* 0x0000009c0e902223 */ /* 0x000fe2000001009d */
[----:B------:R-:W-:Y:S01]  /*3960*/  @P2 FADD.FTZ R154, R17, -R154 ;  /* 0x8000009a119a2221 */ /* 0x000fe20000010000 */
[----:B------:R-:W-:Y:S01]  /*3970*/  @P2 FADD.FTZ R153, R4, -R153 ;  /* 0x8000009904992221 */ /* 0x000fe20000010000 */
[----:B------:R-:W-:Y:S01]  /*3980*/  MOV R151, R58 ;  /* 0x0000003a00977202 */ /* 0x000fe20000000f00 */
[----:B------:R-:W-:Y:S01]  /*3990*/  @P2 FADD.FTZ R146, R13, -R144 ;  /* 0x800000900d922221 */ /* 0x000fe20000010000 */
        /* <DEDUP_REMOVED lines=16> */
.L_x_5367:
[----:B------:R-:W-:Y:S05]  /*3aa0*/  @!P3 BRA `(.L_x_5368) ;  /* 0x000000000018b947 */ /* 0x000fea0003800000 */
[----:B------:R-:W-:Y:S01]  /*3ab0*/  FMUL.FTZ R146, R145, UR17 ;  /* 0x0000001191927c20 */ /* 0x000fe20008410000 */
[----:B------:R-:W-:-:S03]  /*3ac0*/  LOP3.LUT P0, RZ, R200, 0xff00, RZ, 0xc0, !PT ;  /* 0x0000ff00c8ff7812 */ /* 0x000fc6000780c0ff */
[----:B------:R-:W-:-:S05]  /*3ad0*/  FMUL.FTZ R146, R146, UR16 ;  /* 0x0000001092927c20 */ /* 0x000fca0008410000 */
[----:B------:R-:W-:-:S04]  /*3ae0*/  FSEL R146, R146, RZ, P0 ;  /* 0x000000ff92927208 */ /* 0x000fc80000000000 */
[----:B------:R-:W-:-:S04]  /*3af0*/  F2FP.BF16.F32.PACK_AB R146, RZ, R146 ;  /* 0x00000092ff92723e */ /* 0x000fc800000010ff */
[----:B------:R-:W-:-:S07]  /*3b00*/  PRMT R140, R140, 0x5410, R146 ;  /* 0x000054108c8c7816 */ /* 0x000fce0000000092 */
.L_x_5368:
[----:B------:R-:W-:Y:S05]  /*3b10*/  @!P3 BRA `(.L_x_5369) ;  /* 0x000000000018b947 */ /* 0x000fea0003800000 */
[----:B------:R-:W-:Y:S01]  /*3b20*/  FMUL.FTZ R146, R151, UR17 ;  /* 0x0000001197927c20 */ /* 0x000fe20008410000 */
[----:B------:R-:W-:-:S03]  /*3b30*/  LOP3.LUT P0, RZ, R200, 0xff0000, RZ, 0xc0, !PT ;  /* 0x00ff0000c8ff7812 */ /* 0x000fc6000780c0ff */
[----:B------:R-:W-:-:S05]  /*3b40*/  FMUL.FTZ R146, R146, UR16 ;  /* 0x0000001092927c20 */ /* 0x000fca0008410000 */
[----:B------:R-:W-:-:S04]  /*3b50*/  FSEL R146, R146, RZ, P0 ;  /* 0x000000ff92927208 */ /* 0x000fc80000000000 */
[----:B------:R-:W-:-:S04]  /*3b60*/  F2FP.BF16.F32.PACK_AB R146, RZ, R146 ;  /* 0x00000092ff92723e */ /* 0x000fc800000010ff */
[----:B------:R-:W-:-:S07]  /*3b70*/  PRMT R141, R146, 0x7610, R141 ;  /* 0x00007610928d7816 */ /* 0x000fce000000008d */
.L_x_5369:
[----:B------:R-:W-:Y:S05]  /*3b80*/  @!P3 BRA `(.L_x_5370) ;  /* 0x000000000018b947 */ /* 0x000fea0003800000 */
[----:B------:R-:W-:Y:S01]  /*3b90*/  FMUL.FTZ R146, R147, UR17 ;  /* 0x0000001193927c20 */ /* 0x000fe20008410000 */
[----:B------:R-:W-:-:S03]  /*3ba0*/  LOP3.LUT P0, RZ, R200, 0xff000000, RZ, 0xc0, !PT ;  /* 0xff000000c8ff7812 */ /* 0x000fc6000780c0ff */
[----:B------:R-:W-:-:S05]  /*3bb0*/  FMUL.FTZ R146, R146, UR16 ;  /* 0x0000001092927c20 */ /* 0x000fca0008410000 */
[----:B------:R-:W-:-:S04]  /*3bc0*/  FSEL R146, R146, RZ, P0 ;  /* 0x000000ff92927208 */ /* 0x000fc80000000000 */
[----:B------:R-:W-:-:S04]  /*3bd0*/  F2FP.BF16.F32.PACK_AB R146, RZ, R146 ;  /* 0x00000092ff92723e */ /* 0x000fc800000010ff */
[----:B------:R-:W-:-:S07]  /*3be0*/  PRMT R141, R141, 0x5410, R146 ;  /* 0x000054108d8d7816 */ /* 0x000fce0000000092 */
.L_x_5370:
[----:B------:R-:W-:Y:S05]  /*3bf0*/  @!P3 BRA `(.L_x_5371) ;  /* 0x000000000018b947 */ /* 0x000fea0003800000 */
[----:B------:R-:W-:Y:S01]  /*3c00*/  FMUL.FTZ R146, R148, UR17 ;  /* 0x0000001194927c20 */ /* 0x000fe20008410000 */
[----:B------:R-:W-:-:S03]  /*3c10*/  LOP3.LUT P0, RZ, R201, 0xff, RZ, 0xc0, !PT ;  /* 0x000000ffc9ff7812 */ /* 0x000fc6000780c0ff */
[----:B------:R-:W-:-:S05]  /*3c20*/  FMUL.FTZ R146, R146, UR16 ;  /* 0x0000001092927c20 */ /* 0x000fca0008410000 */
[----:B------:R-:W-:-:S04]  /*3c30*/  FSEL R146, R146, RZ, P0 ;  /* 0x000000ff92927208 */ /* 0x000fc80000000000 */
[----:B------:R-:W-:-:S04]  /*3c40*/  F2FP.BF16.F32.PACK_AB R146, RZ, R146 ;  /* 0x00000092ff92723e */ /* 0x000fc800000010ff */
[----:B------:R-:W-:-:S07]  /*3c50*/  PRMT R142, R146, 0x7610, R142 ;  /* 0x00007610928e7816 */ /* 0x000fce000000008e */
.L_x_5371:
[----:B------:R-:W-:Y:S05]  /*3c60*/  @!P3 BRA `(.L_x_5372) ;  /* 0x000000000018b947 */ /* 0x000fea0003800000 */
[----:B------:R-:W-:Y:S01]  /*3c70*/  FMUL.FTZ R146, R149, UR17 ;  /* 0x0000001195927c20 */ /* 0x000fe20008410000 */
[----:B------:R-:W-:-:S03]  /*3c80*/  LOP3.LUT P0, RZ, R201, 0xff00, RZ, 0xc0, !PT ;  /* 0x0000ff00c9ff7812 */ /* 0x000fc6000780c0ff */
[----:B------:R-:W-:-:S05]  /*3c90*/  FMUL.FTZ R146, R146, UR16 ;  /* 0x0000001092927c20 */ /* 0x000fca0008410000 */
[----:B------:R-:W-:-:S04]  /*3ca0*/  FSEL R146, R146, RZ, P0 ;  /* 0x000000ff92927208 */ /* 0x000fc80000000000 */
[----:B------:R-:W-:-:S04]  /*3cb0*/  F2FP.BF16.F32.PACK_AB R146, RZ, R146 ;  /* 0x00000092ff92723e */ /* 0x000fc800000010ff */
[----:B------:R-:W-:-:S07]  /*3cc0*/  PRMT R142, R142, 0x5410, R146 ;  /* 0x000054108e8e7816 */ /* 0x000fce0000000092 */
.L_x_5372:
[----:B------:R-:W-:Y:S05]  /*3cd0*/  @!P3 BRA `(.L_x_5373) ;  /* 0x000000000018b947 */ /* 0x000fea0003800000 */
[----:B------:R-:W-:Y:S01]  /*3ce0*/  FMUL.FTZ R146, R150, UR17 ;  /* 0x0000001196927c20 */ /* 0x000fe20008410000 */
[----:B------:R-:W-:-:S03]  /*3cf0*/  LOP3.LUT P0, RZ, R201, 0xff0000, RZ, 0xc0, !PT ;  /* 0x00ff0000c9ff7812 */ /* 0x000fc6000780c0ff */
[----:B------:R-:W-:-:S05]  /*3d00*/  FMUL.FTZ R146, R146, UR16 ;  /* 0x0000001092927c20 */ /* 0x000fca0008410000 */
[----:B------:R-:W-:-:S04]  /*3d10*/  FSEL R146, R146, RZ, P0 ;  /* 0x000000ff92927208 */ /* 0x000fc80000000000 */
[----:B------:R-:W-:-:S04]  /*3d20*/  F2FP.BF16.F32.PACK_AB R146, RZ, R146 ;  /* 0x00000092ff92723e */ /* 0x000fc800000010ff */
[----:B------:R-:W-:-:S07]  /*3d30*/  PRMT R143, R146, 0x7610, R143 ;  /* 0x00007610928f7816 */ /* 0x000fce000000008f */
.L_x_5373:
        /* <DEDUP_REMOVED lines=10> */
.L_x_5351:
        /* <DEDUP_REMOVED lines=9> */
[----:B------:R1:W-:Y:S04]  /*3e70*/  @P0 STG.E.128 desc[UR12][R154.64+0x10], R148 ;  /* 0x000010949a000986 */ /* 0x0003e8000c101d0c */
[----:B------:R1:W-:Y:S01]  /*3e80*/  @P3 STG.E.128 desc[UR12][R152.64], R140 ;  /* 0x0000008c98003986 */ /* 0x0003e2000c101d0c */
[----:B------:R-:W-:Y:S05]  /*3e90*/  @!P1 BRA `(.L_x_5374) ;  /* 0x0000000800e09947 */ /* 0x000fea0003800000 */
[----:B------:R-:W-:Y:S05]  /*3ea0*/  @!P0 BRA `(.L_x_5375) ;  /* 0x0000000400748947 */ /* 0x000fea0003800000 */
[-CC-:B-1----:R-:W-:Y:S01]  /*3eb0*/  @P2 FFMA.FTZ R144, R22, R156.reuse, R157.reuse ;  /* 0x0000009c16902223 */ /* 0x182fe2000001009d */
        /* <DEDUP_REMOVED lines=39> */
.L_x_5376:
[----:B------:R-:W-:Y:S05]  /*4130*/  @!P3 BRA `(.L_x_5377) ;  /* 0x000000000018b947 */ /* 0x000fea0003800000 */
[----:B------:R-:W-:Y:S01]  /*4140*/  FMUL.FTZ R145, R151, UR17 ;  /* 0x0000001197917c20 */ /* 0x000fe20008410000 */
[----:B------:R-:W-:-:S03]  /*4150*/  LOP3.LUT P4, RZ, R198, 0xff00, RZ, 0xc0, !PT ;  /* 0x0000ff00c6ff7812 */ /* 0x000fc6000788c0ff */
[----:B------:R-:W-:-:S05]  /*4160*/  FMUL.FTZ R145, R145, UR16 ;  /* 0x0000001091917c20 */ /* 0x000fca0008410000 */
[----:B------:R-:W-:-:S04]  /*4170*/  FSEL R145, R145, RZ, P4 ;  /* 0x000000ff91917208 */ /* 0x000fc80002000000 */
[----:B------:R-:W-:-:S04]  /*4180*/  F2FP.BF16.F32.PACK_AB R145, RZ, R145 ;  /* 0x00000091ff91723e */ /* 0x000fc800000010ff */
[----:B------:R-:W-:-:S07]  /*4190*/  PRMT R140, R140, 0x5410, R145 ;  /* 0x000054108c8c7816 */ /* 0x000fce0000000091 */
.L_x_5377:
[----:B------:R-:W-:Y:S05]  /*41a0*/  @!P3 BRA `(.L_x_5378) ;  /* 0x000000000018b947 */ /* 0x000fea0003800000 */
[----:B------:R-:W-:Y:S01]  /*41b0*/  FMUL.FTZ R145, R146, UR17 ;  /* 0x0000001192917c20 */ /* 0x000fe20008410000 */
[----:B------:R-:W-:-:S03]  /*41c0*/  LOP3.LUT P4, RZ, R198, 0xff0000, RZ, 0xc0, !PT ;  /* 0x00ff0000c6ff7812 */ /* 0x000fc6000788c0ff */
[----:B------:R-:W-:-:S05]  /*41d0*/  FMUL.FTZ R145, R145, UR16 ;  /* 0x0000001091917c20 */ /* 0x000fca0008410000 */
[----:B------:R-:W-:-:S04]  /*41e0*/  FSEL R145, R145, RZ, P4 ;  /* 0x000000ff91917208 */ /* 0x000fc80002000000 */
[----:B------:R-:W-:-:S04]  /*41f0*/  F2FP.BF16.F32.PACK_AB R145, RZ, R145 ;  /* 0x00000091ff91723e */ /* 0x000fc800000010ff */
[----:B------:R-:W-:-:S07]  /*4200*/  PRMT R141, R145, 0x7610, R141 ;  /* 0x00007610918d7816 */ /* 0x000fce000000008d */
.L_x_5378:
[----:B------:R-:W-:Y:S05]  /*4210*/  @!P3 BRA `(.L_x_5379) ;  /* 0x000000000018b947 */ /* 0x000fea0003800000 */
[----:B------:R-:W-:Y:S01]  /*4220*/  FMUL.FTZ R145, R147, UR17 ;  /* 0x0000001193917c20 */ /* 0x000fe20008410000 */
[----:B------:R-:W-:-:S03]  /*4230*/  LOP3.LUT P4, RZ, R198, 0xff000000, RZ, 0xc0, !PT ;  /* 0xff000000c6ff7812 */ /* 0x000fc6000788c0ff */
[----:B------:R-:W-:-:S05]  /*4240*/  FMUL.FTZ R145, R145, UR16 ;  /* 0x0000001091917c20 */ /* 0x000fca0008410000 */
[----:B------:R-:W-:-:S04]  /*4250*/  FSEL R145, R145, RZ, P4 ;  /* 0x000000ff91917208 */ /* 0x000fc80002000000 */
[----:B------:R-:W-:-:S04]  /*4260*/  F2FP.BF16.F32.PACK_AB R145, RZ, R145 ;  /* 0x00000091ff91723e */ /* 0x000fc800000010ff */
[----:B------:R-:W-:-:S07]  /*4270*/  PRMT R141, R141, 0x5410, R145 ;  /* 0x000054108d8d7816 */ /* 0x000fce0000000091 */
.L_x_5379:
[----:B------:R-:W-:Y:S05]  /*4280*/  @!P3 BRA `(.L_x_5380) ;  /* 0x000000000018b947 */ /* 0x000fea0003800000 */
[----:B------:R-:W-:Y:S01]  /*4290*/  FMUL.FTZ R145, R148, UR17 ;  /* 0x0000001194917c20 */ /* 0x000fe20008410000 */
[----:B------:R-:W-:-:S03]  /*42a0*/  LOP3.LUT P4, RZ, R199, 0xff, RZ, 0xc0, !PT ;  /* 0x000000ffc7ff7812 */ /* 0x000fc6000788c0ff */
[----:B------:R-:W-:-:S05]  /*42b0*/  FMUL.FTZ R145, R145, UR16 ;  /* 0x0000001091917c20 */ /* 0x000fca0008410000 */
[----:B------:R-:W-:-:S04]  /*42c0*/  FSEL R145, R145, RZ, P4 ;  /* 0x000000ff91917208 */ /* 0x000fc80002000000 */
[----:B------:R-:W-:-:S04]  /*42d0*/  F2FP.BF16.F32.PACK_AB R145, RZ, R145 ;  /* 0x00000091ff91723e */ /* 0x000fc800000010ff */
[----:B------:R-:W-:-:S07]  /*42e0*/  PRMT R142, R145, 0x7610, R142 ;  /* 0x00007610918e7816 */ /* 0x000fce000000008e */
.L_x_5380:
[----:B------:R-:W-:Y:S05]  /*42f0*/  @!P3 BRA `(.L_x_5381) ;  /* 0x000000000018b947 */ /* 0x000fea0003800000 */
[----:B------:R-:W-:Y:S01]  /*4300*/  FMUL.FTZ R145, R149, UR17 ;  /* 0x0000001195917c20 */ /* 0x000fe20008410000 */
[----:B------:R-:W-:-:S03]  /*4310*/  LOP3.LUT P4, RZ, R199, 0xff00, RZ, 0xc0, !PT ;  /* 0x0000ff00c7ff7812 */ /* 0x000fc6000788c0ff */
[----:B------:R-:W-:-:S05]  /*4320*/  FMUL.FTZ R145, R145, UR16 ;  /* 0x0000001091917c20 */ /* 0x000fca0008410000 */
[----:B------:R-:W-:-:S04]  /*4330*/  FSEL R145, R145, RZ, P4 ;  /* 0x000000ff91917208 */ /* 0x000fc80002000000 */
[----:B------:R-:W-:-:S04]  /*4340*/  F2FP.BF16.F32.PACK_AB R145, RZ, R145 ;  /* 0x00000091ff91723e */ /* 0x000fc800000010ff */
[----:B------:R-:W-:-:S07]  /*4350*/  PRMT R142, R142, 0x5410, R145 ;  /* 0x000054108e8e7816 */ /* 0x000fce0000000091 */
.L_x_5381:
[----:B------:R-:W-:Y:S05]  /*4360*/  @!P3 BRA `(.L_x_5382) ;  /* 0x000000000018b947 */ /* 0x000fea0003800000 */
[----:B------:R-:W-:Y:S01]  /*4370*/  FMUL.FTZ R145, R152, UR17 ;  /* 0x0000001198917c20 */ /* 0x000fe20008410000 */
[----:B------:R-:W-:-:S03]  /*4380*/  LOP3.LUT P4, RZ, R199, 0xff0000, RZ, 0xc0, !PT ;  /* 0x00ff0000c7ff7812 */ /* 0x000fc6000788c0ff */
[----:B------:R-:W-:-:S05]  /*4390*/  FMUL.FTZ R145, R145, UR16 ;  /* 0x0000001091917c20 */ /* 0x000fca0008410000 */
[----:B------:R-:W-:-:S04]  /*43a0*/  FSEL R145, R145, RZ, P4 ;  /* 0x000000ff91917208 */ /* 0x000fc80002000000 */
[----:B------:R-:W-:-:S04]  /*43b0*/  F2FP.BF16.F32.PACK_AB R145, RZ, R145 ;  /* 0x00000091ff91723e */ /* 0x000fc800000010ff */
[----:B------:R-:W-:-:S07]  /*43c0*/  PRMT R143, R145, 0x7610, R143 ;  /* 0x00007610918f7816 */ /* 0x000fce000000008f */
.L_x_5382:
        /* <DEDUP_REMOVED lines=11> */
.L_x_5375:
[----:B------:R-:W-:Y:S05]  /*4480*/  @!P3 BRA `(.L_x_5384) ;  /* 0x000000000028b947 */ /* 0x000fea0003800000 */
[----:B-1----:R-:W-:Y:S01]  /*4490*/  @P2 FFMA.FTZ R153, R19, R156, R157 ;  /* 0x0000009c13992223 */ /* 0x002fe2000001009d */
        /* <DEDUP_REMOVED lines=9> */
.L_x_5384:
        /* <DEDUP_REMOVED lines=11> */
.L_x_5385:
        /* <DEDUP_REMOVED lines=11> */
.L_x_5386:
        /* <DEDUP_REMOVED lines=11> */
.L_x_5387:
        /* <DEDUP_REMOVED lines=11> */
.L_x_5388:
        /* <DEDUP_REMOVED lines=11> */
.L_x_5389:
        /* <DEDUP_REMOVED lines=11> */
.L_x_5390:
[----:B------:R-:W-:Y:S05]  /*4950*/  @!P3 BRA `(.L_x_5383) ;  /* 0x0000000c002cb947 */ /* 0x000fea0003800000 */
[----:B-1----:R-:W-:Y:S01]  /*4960*/  @P2 FFMA.FTZ R154, R174, R156, R157 ;  /* 0x0000009cae9a2223 */ /* 0x002fe2000001009d */
        /* <DEDUP_REMOVED lines=11> */
.L_x_5374:
[----:B------:R-:W-:Y:S05]  /*4a20*/  @!P0 BRA `(.L_x_5391) ;  /* 0x0000000400748947 */ /* 0x000fea0003800000 */
[-CC-:B-1----:R-:W-:Y:S01]  /*4a30*/  FFMA.FTZ R145, R19, R156.reuse, R157.reuse ;  /* 0x0000009c13917223 */ /* 0x182fe2000001009d */
        /* <DEDUP_REMOVED lines=19> */
[----:B------:R-:W-:Y:S01]  /*4b70*/  FMUL.FTZ R151, R216, R165 ;  /* 0x000000a5d8977220 */ /* 0x000fe20000410000 */
[----:B------:R-:W-:Y:S01]  /*4b80*/  ISETP.GT.AND P4, PT, R214, RZ, PT ;  /* 0x000000ffd600720c */ /* 0x000fe20003f84270 */
        /* <DEDUP_REMOVED lines=18> */
.L_x_5392:
[----:B------:R-:W-:Y:S05]  /*4cb0*/  @!P3 BRA `(.L_x_5393) ;  /* 0x000000000018b947 */ /* 0x000fea0003800000 */
[----:B------:R-:W-:Y:S01]  /*4cc0*/  FMUL.FTZ R144, R145, UR17 ;  /* 0x0000001191907c20 */ /* 0x000fe20008410000 */
[----:B-----5:R-:W-:-:S03]  /*4cd0*/  LOP3.LUT P4, RZ, R198, 0xff00, RZ, 0xc0, !PT ;  /* 0x0000ff00c6ff7812 */ /* 0x020fc6000788c0ff */
[----:B------:R-:W-:-:S05]  /*4ce0*/  FMUL.FTZ R144, R144, UR16 ;  /* 0x0000001090907c20 */ /* 0x000fca0008410000 */
[----:B------:R-:W-:-:S04]  /*4cf0*/  FSEL R144, R144, RZ, P4 ;  /* 0x000000ff90907208 */ /* 0x000fc80002000000 */
[----:B------:R-:W-:-:S04]  /*4d00*/  F2FP.BF16.F32.PACK_AB R144, RZ, R144 ;  /* 0x00000090ff90723e */ /* 0x000fc800000010ff */
[----:B------:R-:W-:-:S07]  /*4d10*/  PRMT R140, R140, 0x5410, R144 ;  /* 0x000054108c8c7816 */ /* 0x000fce0000000090 */
.L_x_5393:
[----:B------:R-:W-:Y:S05]  /*4d20*/  @!P3 BRA `(.L_x_5394) ;  /* 0x000000000018b947 */ /* 0x000fea0003800000 */
[----:B------:R-:W-:Y:S01]  /*4d30*/  FMUL.FTZ R144, R146, UR17 ;  /* 0x0000001192907c20 */ /* 0x000fe20008410000 */
[----:B-----5:R-:W-:-:S03]  /*4d40*/  LOP3.LUT P4, RZ, R198, 0xff0000, RZ, 0xc0, !PT ;  /* 0x00ff0000c6ff7812 */ /* 0x020fc6000788c0ff */
[----:B------:R-:W-:-:S05]  /*4d50*/  FMUL.FTZ R144, R144, UR16 ;  /* 0x0000001090907c20 */ /* 0x000fca0008410000 */
[----:B------:R-:W-:-:S04]  /*4d60*/  FSEL R144, R144, RZ, P4 ;  /* 0x000000ff90907208 */ /* 0x000fc80002000000 */
[----:B------:R-:W-:-:S04]  /*4d70*/  F2FP.BF16.F32.PACK_AB R144, RZ, R144 ;  /* 0x00000090ff90723e */ /* 0x000fc800000010ff */
[----:B------:R-:W-:-:S07]  /*4d80*/  PRMT R141, R144, 0x7610, R141 ;  /* 0x00007610908d7816 */ /* 0x000fce000000008d */
.L_x_5394:
[----:B------:R-:W-:Y:S05]  /*4d90*/  @!P3 BRA `(.L_x_5395) ;  /* 0x000000000018b947 */ /* 0x000fea0003800000 */
[----:B------:R-:W-:Y:S01]  /*4da0*/  FMUL.FTZ R144, R147, UR17 ;  /* 0x0000001193907c20 */ /* 0x000fe20008410000 */
[----:B-----5:R-:W-:-:S03]  /*4db0*/  LOP3.LUT P4, RZ, R198, 0xff000000, RZ, 0xc0, !PT ;  /* 0xff000000c6ff7812 */ /* 0x020fc6000788c0ff */
[----:B------:R-:W-:-:S05]  /*4dc0*/  FMUL.FTZ R144, R144, UR16 ;  /* 0x0000001090907c20 */ /* 0x000fca0008410000 */
[----:B------:R-:W-:-:S04]  /*4dd0*/  FSEL R144, R144, RZ, P4 ;  /* 0x000000ff90907208 */ /* 0x000fc80002000000 */
[----:B------:R-:W-:-:S04]  /*4de0*/  F2FP.BF16.F32.PACK_AB R144, RZ, R144 ;  /* 0x00000090ff90723e */ /* 0x000fc800000010ff */
[----:B------:R-:W-:-:S07]  /*4df0*/  PRMT R141, R141, 0x5410, R144 ;  /* 0x000054108d8d7816 */ /* 0x000fce0000000090 */
.L_x_5395:
[----:B------:R-:W-:Y:S05]  /*4e00*/  @!P3 BRA `(.L_x_5396) ;  /* 0x000000000018b947 */ /* 0x000fea0003800000 */
[----:B------:R-:W-:Y:S01]  /*4e10*/  FMUL.FTZ R144, R148, UR17 ;  /* 0x0000001194907c20 */ /* 0x000fe20008410000 */
[----:B-----5:R-:W-:-:S03]  /*4e20*/  LOP3.LUT P4, RZ, R199, 0xff, RZ, 0xc0, !PT ;  /* 0x000000ffc7ff7812 */ /* 0x020fc6000788c0ff */
[----:B------:R-:W-:-:S05]  /*4e30*/  FMUL.FTZ R144, R144, UR16 ;  /* 0x0000001090907c20 */ /* 0x000fca0008410000 */
[----:B------:R-:W-:-:S04]  /*4e40*/  FSEL R144, R144, RZ, P4 ;  /* 0x000000ff90907208 */ /* 0x000fc80002000000 */
[----:B------:R-:W-:-:S04]  /*4e50*/  F2FP.BF16.F32.PACK_AB R144, RZ, R144 ;  /* 0x00000090ff90723e */ /* 0x000fc800000010ff */
[----:B------:R-:W-:-:S07]  /*4e60*/  PRMT R142, R144, 0x7610, R142 ;  /* 0x00007610908e7816 */ /* 0x000fce000000008e */
.L_x_5396:
[----:B------:R-:W-:Y:S05]  /*4e70*/  @!P3 BRA `(.L_x_5397) ;  /* 0x000000000018b947 */ /* 0x000fea0003800000 */
[----:B------:R-:W-:Y:S01]  /*4e80*/  FMUL.FTZ R144, R149, UR17 ;  /* 0x0000001195907c20 */ /* 0x000fe20008410000 */
[----:B-----5:R-:W-:-:S03]  /*4e90*/  LOP3.LUT P4, RZ, R199, 0xff00, RZ, 0xc0, !PT ;  /* 0x0000ff00c7ff7812 */ /* 0x020fc6000788c0ff */
[----:B------:R-:W-:-:S05]  /*4ea0*/  FMUL.FTZ R144, R144, UR16 ;  /* 0x0000001090907c20 */ /* 0x000fca0008410000 */
[----:B------:R-:W-:-:S04]  /*4eb0*/  FSEL R144, R144, RZ, P4 ;  /* 0x000000ff90907208 */ /* 0x000fc80002000000 */
[----:B------:R-:W-:-:S04]  /*4ec0*/  F2FP.BF16.F32.PACK_AB R144, RZ, R144 ;  /* 0x00000090ff90723e */ /* 0x000fc800000010ff */
[----:B------:R-:W-:-:S07]  /*4ed0*/  PRMT R142, R142, 0x5410, R144 ;  /* 0x000054108e8e7816 */ /* 0x000fce0000000090 */
.L_x_5397:
[----:B------:R-:W-:Y:S05]  /*4ee0*/  @!P3 BRA `(.L_x_5398) ;  /* 0x000000000018b947 */ /* 0x000fea0003800000 */
[----:B------:R-:W-:Y:S01]  /*4ef0*/  FMUL.FTZ R144, R150, UR17 ;  /* 0x0000001196907c20 */ /* 0x000fe20008410000 */
[----:B-----5:R-:W-:-:S03]  /*4f00*/  LOP3.LUT P4, RZ, R199, 0xff0000, RZ, 0xc0, !PT ;  /* 0x00ff0000c7ff7812 */ /* 0x020fc6000788c0ff */
[----:B------:R-:W-:-:S05]  /*4f10*/  FMUL.FTZ R144, R144, UR16 ;  /* 0x0000001090907c20 */ /* 0x000fca0008410000 */
[----:B------:R-:W-:-:S04]  /*4f20*/  FSEL R144, R144, RZ, P4 ;  /* 0x000000ff90907208 */ /* 0x000fc80002000000 */
[----:B------:R-:W-:-:S04]  /*4f30*/  F2FP.BF16.F32.PACK_AB R144, RZ, R144 ;  /* 0x00000090ff90723e */ /* 0x000fc800000010ff */
[----:B------:R-:W-:-:S07]  /*4f40*/  PRMT R143, R144, 0x7610, R143 ;  /* 0x00007610908f7816 */ /* 0x000fce000000008f */
.L_x_5398:
        /* <DEDUP_REMOVED lines=11> */
.L_x_5391:
        /* <DEDUP_REMOVED lines=12> */
.L_x_5399:
        /* <DEDUP_REMOVED lines=12> */
.L_x_5400:
        /* <DEDUP_REMOVED lines=12> */
.L_x_5401:
        /* <DEDUP_REMOVED lines=12> */
.L_x_5402:
        /* <DEDUP_REMOVED lines=12> */
.L_x_5403:
        /* <DEDUP_REMOVED lines=12> */
.L_x_5404:
        /* <DEDUP_REMOVED lines=12> */
.L_x_5405:
        /* <DEDUP_REMOVED lines=13> */
.L_x_5383:
[----:B-1----:R-:W1:Y:S01]  /*5610*/  @P0 LDC.64 R154, c[0x0][0x478] ;  /* 0x00011e00ff9a0b82 */ /* 0x002e620000000a00 */
[----:B------:R-:W-:Y:S02]  /*5620*/  @P0 IADD3 R163, PT, PT, R161, 0x100, RZ ;  /* 0x00000100a1a30810 */ /* 0x000fe40007ffe0ff */
[----:B------:R-:W-:-:S05]  /*5630*/  @P3 IADD3 R165, PT, PT, R159, 0x100, RZ ;  /* 0x000001009fa53810 */ /* 0x000fca0007ffe0ff */
[----:B------:R-:W2:Y:S01]  /*5640*/  @P3 LDC.64 R152, c[0x0][0x468] ;  /* 0x00011a00ff983b82 */ /* 0x000ea20000000a00 */
[----:B-1----:R-:W-:-:S05]  /*5650*/  @P0 IMAD.WIDE.U32 R154, R163, 0x20, R154 ;  /* 0x00000020a39a0825 */ /* 0x002fca00078e009a */
[----:B------:R1:W-:Y:S01]  /*5660*/  @P0 STG.E.128 desc[UR12][R154.64], R144 ;  /* 0x000000909a000986 */ /* 0x0003e2000c101d0c */
[----:B--2---:R-:W-:-:S03]  /*5670*/  @P3 IMAD.WIDE.U32 R152, R165, 0x10, R152 ;  /* 0x00000010a5983825 */ /* 0x004fc600078e0098 */
        /* <DEDUP_REMOVED lines=44> */
.L_x_5408:
[----:B------:R-:W-:Y:S05]  /*5940*/  @!P3 BRA `(.L_x_5409) ;  /* 0x000000000018b947 */ /* 0x000fea0003800000 */
[----:B------:R-:W-:Y:S01]  /*5950*/  FMUL.FTZ R145, R151, UR17 ;  /* 0x0000001197917c20 */ /* 0x000fe20008410000 */
[----:B------:R-:W-:-:S03]  /*5960*/  LOP3.LUT P4, RZ, R196, 0xff00, RZ, 0xc0, !PT ;  /* 0x0000ff00c4ff7812 */ /* 0x000fc6000788c0ff */
[----:B------:R-:W-:-:S05]  /*5970*/  FMUL.FTZ R145, R145, UR16 ;  /* 0x0000001091917c20 */ /* 0x000fca0008410000 */
[----:B------:R-:W-:-:S04]  /*5980*/  FSEL R145, R145, RZ, P4 ;  /* 0x000000ff91917208 */ /* 0x000fc80002000000 */
[----:B------:R-:W-:-:S04]  /*5990*/  F2FP.BF16.F32.PACK_AB R145, RZ, R145 ;  /* 0x00000091ff91723e */ /* 0x000fc800000010ff */
[----:B------:R-:W-:-:S07]  /*59a0*/  PRMT R140, R140, 0x5410, R145 ;  /* 0x000054108c8c7816 */ /* 0x000fce0000000091 */
.L_x_5409:
[----:B------:R-:W-:Y:S05]  /*59b0*/  @!P3 BRA `(.L_x_5410) ;  /* 0x000000000018b947 */ /* 0x000fea0003800000 */
[----:B------:R-:W-:Y:S01]  /*59c0*/  FMUL.FTZ R145, R146, UR17 ;  /* 0x0000001192917c20 */ /* 0x000fe20008410000 */
[----:B------:R-:W-:-:S03]  /*59d0*/  LOP3.LUT P4, RZ, R196, 0xff0000, RZ, 0xc0, !PT ;  /* 0x00ff0000c4ff7812 */ /* 0x000fc6000788c0ff */
[----:B------:R-:W-:-:S05]  /*59e0*/  FMUL.FTZ R145, R145, UR16 ;  /* 0x0000001091917c20 */ /* 0x000fca0008410000 */
[----:B------:R-:W-:-:S04]  /*59f0*/  FSEL R145, R145, RZ, P4 ;  /* 0x000000ff91917208 */ /* 0x000fc80002000000 */
[----:B------:R-:W-:-:S04]  /*5a00*/  F2FP.BF16.F32.PACK_AB R145, RZ, R145 ;  /* 0x00000091ff91723e */ /* 0x000fc800000010ff */
[----:B------:R-:W-:-:S07]  /*5a10*/  PRMT R141, R145, 0x7610, R141 ;  /* 0x00007610918d7816 */ /* 0x000fce000000008d */
.L_x_5410:
[----:B------:R-:W-:Y:S05]  /*5a20*/  @!P3 BRA `(.L_x_5411) ;  /* 0x000000000018b947 */ /* 0x000fea0003800000 */
[----:B------:R-:W-:Y:S01]  /*5a30*/  FMUL.FTZ R145, R147, UR17 ;  /* 0x0000001193917c20 */ /* 0x000fe20008410000 */
[----:B------:R-:W-:-:S03]  /*5a40*/  LOP3.LUT P4, RZ, R196, 0xff000000, RZ, 0xc0, !PT ;  /* 0xff000000c4ff7812 */ /* 0x000fc6000788c0ff */
[----:B------:R-:W-:-:S05]  /*5a50*/  FMUL.FTZ R145, R145, UR16 ;  /* 0x0000001091917c20 */ /* 0x000fca0008410000 */
[----:B------:R-:W-:-:S04]  /*5a60*/  FSEL R145, R145, RZ, P4 ;  /* 0x000000ff91917208 */ /* 0x000fc80002000000 */
[----:B------:R-:W-:-:S04]  /*5a70*/  F2FP.BF16.F32.PACK_AB R145, RZ, R145 ;  /* 0x00000091ff91723e */ /* 0x000fc800000010ff */
[----:B------:R-:W-:-:S07]  /*5a80*/  PRMT R141, R141, 0x5410, R145 ;  /* 0x000054108d8d7816 */ /* 0x000fce0000000091 */
.L_x_5411:
[----:B------:R-:W-:Y:S05]  /*5a90*/  @!P3 BRA `(.L_x_5412) ;  /* 0x000000000018b947 */ /* 0x000fea0003800000 */
[----:B------:R-:W-:Y:S01]  /*5aa0*/  FMUL.FTZ R145, R148, UR17 ;  /* 0x0000001194917c20 */ /* 0x000fe20008410000 */
[----:B------:R-:W-:-:S03]  /*5ab0*/  LOP3.LUT P4, RZ, R197, 0xff, RZ, 0xc0, !PT ;  /* 0x000000ffc5ff7812 */ /* 0x000fc6000788c0ff */
[----:B------:R-:W-:-:S05]  /*5ac0*/  FMUL.FTZ R145, R145, UR16 ;  /* 0x0000001091917c20 */ /* 0x000fca0008410000 */
[----:B------:R-:W-:-:S04]  /*5ad0*/  FSEL R145, R145, RZ, P4 ;  /* 0x000000ff91917208 */ /* 0x000fc80002000000 */
[----:B------:R-:W-:-:S04]  /*5ae0*/  F2FP.BF16.F32.PACK_AB R145, RZ, R145 ;  /* 0x00000091ff91723e */ /* 0x000fc800000010ff */
[----:B------:R-:W-:-:S07]  /*5af0*/  PRMT R142, R145, 0x7610, R142 ;  /* 0x00007610918e7816 */ /* 0x000fce000000008e */
.L_x_5412:
[----:B------:R-:W-:Y:S05]  /*5b00*/  @!P3 BRA `(.L_x_5413) ;  /* 0x000000000018b947 */ /* 0x000fea0003800000 */
[----:B------:R-:W-:Y:S01]  /*5b10*/  FMUL.FTZ R145, R149, UR17 ;  /* 0x0000001195917c20 */ /* 0x000fe20008410000 */
[----:B------:R-:W-:-:S03]  /*5b20*/  LOP3.LUT P4, RZ, R197, 0xff00, RZ, 0xc0, !PT ;  /* 0x0000ff00c5ff7812 */ /* 0x000fc6000788c0ff */
[----:B------:R-:W-:-:S05]  /*5b30*/  FMUL.FTZ R145, R145, UR16 ;  /* 0x0000001091917c20 */ /* 0x000fca0008410000 */
[----:B------:R-:W-:-:S04]  /*5b40*/  FSEL R145, R145, RZ, P4 ;  /* 0x000000ff91917208 */ /* 0x000fc80002000000 */
[----:B------:R-:W-:-:S04]  /*5b50*/  F2FP.BF16.F32.PACK_AB R145, RZ, R145 ;  /* 0x00000091ff91723e */ /* 0x000fc800000010ff */
[----:B------:R-:W-:-:S07]  /*5b60*/  PRMT R142, R142, 0x5410, R145 ;  /* 0x000054108e8e7816 */ /* 0x000fce0000000091 */
.L_x_5413:
[----:B------:R-:W-:Y:S05]  /*5b70*/  @!P3 BRA `(.L_x_5414) ;  /* 0x000000000018b947 */ /* 0x000fea0003800000 */
[----:B------:R-:W-:Y:S01]  /*5b80*/  FMUL.FTZ R145, R152, UR17 ;  /* 0x0000001198917c20 */ /* 0x000fe20008410000 */
[----:B------:R-:W-:-:S03]  /*5b90*/  LOP3.LUT P4, RZ, R197, 0xff0000, RZ, 0xc0, !PT ;  /* 0x00ff0000c5ff7812 */ /* 0x000fc6000788c0ff */
[----:B------:R-:W-:-:S05]  /*5ba0*/  FMUL.FTZ R145, R145, UR16 ;  /* 0x0000001091917c20 */ /* 0x000fca0008410000 */
[----:B------:R-:W-:-:S04]  /*5bb0*/  FSEL R145, R145, RZ, P4 ;  /* 0x000000ff91917208 */ /* 0x000fc80002000000 */
[----:B------:R-:W-:-:S04]  /*5bc0*/  F2FP.BF16.F32.PACK_AB R145, RZ, R145 ;  /* 0x00000091ff91723e */ /* 0x000fc800000010ff */
[----:B------:R-:W-:-:S07]  /*5bd0*/  PRMT R143, R145, 0x7610, R143 ;  /* 0x00007610918f7816 */ /* 0x000fce000000008f */
.L_x_5414:
        /* <DEDUP_REMOVED lines=11> */
.L_x_5407:
        /* <DEDUP_REMOVED lines=11> */
.L_x_5416:
        /* <DEDUP_REMOVED lines=11> */
.L_x_5417:
        /* <DEDUP_REMOVED lines=11> */
.L_x_5418:
        /* <DEDUP_REMOVED lines=11> */
.L_x_5419:
        /* <DEDUP_REMOVED lines=11> */
.L_x_5420:
        /* <DEDUP_REMOVED lines=11> */
.L_x_5421:
        /* <DEDUP_REMOVED lines=11> */
.L_x_5422:
        /* <DEDUP_REMOVED lines=13> */
.L_x_5406:
        /* <DEDUP_REMOVED lines=41> */
.L_x_5424:
[----:B------:R-:W-:Y:S05]  /*64c0*/  @!P3 BRA `(.L_x_5425) ;  /* 0x000000000018b947 */ /* 0x000fea0003800000 */
[----:B------:R-:W-:Y:S01]  /*64d0*/  FMUL.FTZ R144, R145, UR17 ;  /* 0x0000001191907c20 */ /* 0x000fe20008410000 */
[----:B-----5:R-:W-:-:S03]  /*64e0*/  LOP3.LUT P4, RZ, R196, 0xff00, RZ, 0xc0, !PT ;  /* 0x0000ff00c4ff7812 */ /* 0x020fc6000788c0ff */
[----:B------:R-:W-:-:S05]  /*64f0*/  FMUL.FTZ R144, R144, UR16 ;  /* 0x0000001090907c20 */ /* 0x000fca0008410000 */
[----:B------:R-:W-:-:S04]  /*6500*/  FSEL R144, R144, RZ, P4 ;  /* 0x000000ff90907208 */ /* 0x000fc80002000000 */
[----:B------:R-:W-:-:S04]  /*6510*/  F2FP.BF16.F32.PACK_AB R144, RZ, R144 ;  /* 0x00000090ff90723e */ /* 0x000fc800000010ff */
[----:B------:R-:W-:-:S07]  /*6520*/  PRMT R140, R140, 0x5410, R144 ;  /* 0x000054108c8c7816 */ /* 0x000fce0000000090 */
.L_x_5425:
[----:B------:R-:W-:Y:S05]  /*6530*/  @!P3 BRA `(.L_x_5426) ;  /* 0x000000000018b947 */ /* 0x000fea0003800000 */
[----:B------:R-:W-:Y:S01]  /*6540*/  FMUL.FTZ R144, R146, UR17 ;  /* 0x0000001192907c20 */ /* 0x000fe20008410000 */
[----:B-----5:R-:W-:-:S03]  /*6550*/  LOP3.LUT P4, RZ, R196, 0xff0000, RZ, 0xc0, !PT ;  /* 0x00ff0000c4ff7812 */ /* 0x020fc6000788c0ff */
[----:B------:R-:W-:-:S05]  /*6560*/  FMUL.FTZ R144, R144, UR16 ;  /* 0x0000001090907c20 */ /* 0x000fca0008410000 */
[----:B------:R-:W-:-:S04]  /*6570*/  FSEL R144, R144, RZ, P4 ;  /* 0x000000ff90907208 */ /* 0x000fc80002000000 */
[----:B------:R-:W-:-:S04]  /*6580*/  F2FP.BF16.F32.PACK_AB R144, RZ, R144 ;  /* 0x00000090ff90723e */ /* 0x000fc800000010ff */
[----:B------:R-:W-:-:S07]  /*6590*/  PRMT R141, R144, 0x7610, R141 ;  /* 0x00007610908d7816 */ /* 0x000fce000000008d */
.L_x_5426:
[----:B------:R-:W-:Y:S05]  /*65a0*/  @!P3 BRA `(.L_x_5427) ;  /* 0x000000000018b947 */ /* 0x000fea0003800000 */
[----:B------:R-:W-:Y:S01]  /*65b0*/  FMUL.FTZ R144, R147, UR17 ;  /* 0x0000001193907c20 */ /* 0x000fe20008410000 */
[----:B-----5:R-:W-:-:S03]  /*65c0*/  LOP3.LUT P4, RZ, R196, 0xff000000, RZ, 0xc0, !PT ;  /* 0xff000000c4ff7812 */ /* 0x020fc6000788c0ff */
[----:B------:R-:W-:-:S05]  /*65d0*/  FMUL.FTZ R144, R144, UR16 ;  /* 0x0000001090907c20 */ /* 0x000fca0008410000 */
[----:B------:R-:W-:-:S04]  /*65e0*/  FSEL R144, R144, RZ, P4 ;  /* 0x000000ff90907208 */ /* 0x000fc80002000000 */
[----:B------:R-:W-:-:S04]  /*65f0*/  F2FP.BF16.F32.PACK_AB R144, RZ, R144 ;  /* 0x00000090ff90723e */ /* 0x000fc800000010ff */
[----:B------:R-:W-:-:S07]  /*6600*/  PRMT R141, R141, 0x5410, R144 ;  /* 0x000054108d8d7816 */ /* 0x000fce0000000090 */
.L_x_5427:
[----:B------:R-:W-:Y:S05]  /*6610*/  @!P3 BRA `(.L_x_5428) ;  /* 0x000000000018b947 */ /* 0x000fea0003800000 */
[----:B------:R-:W-:Y:S01]  /*6620*/  FMUL.FTZ R144, R148, UR17 ;  /* 0x0000001194907c20 */ /* 0x000fe20008410000 */
[----:B-----5:R-:W-:-:S03]  /*6630*/  LOP3.LUT P4, RZ, R197, 0xff, RZ, 0xc0, !PT ;  /* 0x000000ffc5ff7812 */ /* 0x020fc6000788c0ff */
[----:B------:R-:W-:-:S05]  /*6640*/  FMUL.FTZ R144, R144, UR16 ;  /* 0x0000001090907c20 */ /* 0x000fca0008410000 */
[----:B------:R-:W-:-:S04]  /*6650*/  FSEL R144, R144, RZ, P4 ;  /* 0x000000ff90907208 */ /* 0x000fc80002000000 */
[----:B------:R-:W-:-:S04]  /*6660*/  F2FP.BF16.F32.PACK_AB R144, RZ, R144 ;  /* 0x00000090ff90723e */ /* 0x000fc800000010ff */
[----:B------:R-:W-:-:S07]  /*6670*/  PRMT R142, R144, 0x7610, R142 ;  /* 0x00007610908e7816 */ /* 0x000fce000000008e */
.L_x_5428:
[----:B------:R-:W-:Y:S05]  /*6680*/  @!P3 BRA `(.L_x_5429) ;  /* 0x000000000018b947 */ /* 0x000fea0003800000 */
[----:B------:R-:W-:Y:S01]  /*6690*/  FMUL.FTZ R144, R149, UR17 ;  /* 0x0000001195907c20 */ /* 0x000fe20008410000 */
[----:B-----5:R-:W-:-:S03]  /*66a0*/  LOP3.LUT P4, RZ, R197, 0xff00, RZ, 0xc0, !PT ;  /* 0x0000ff00c5ff7812 */ /* 0x020fc6000788c0ff */
[----:B------:R-:W-:-:S05]  /*66b0*/  FMUL.FTZ R144, R144, UR16 ;  /* 0x0000001090907c20 */ /* 0x000fca0008410000 */
[----:B------:R-:W-:-:S04]  /*66c0*/  FSEL R144, R144, RZ, P4 ;  /* 0x000000ff90907208 */ /* 0x000fc80002000000 */
[----:B------:R-:W-:-:S04]  /*66d0*/  F2FP.BF16.F32.PACK_AB R144, RZ, R144 ;  /* 0x00000090ff90723e */ /* 0x000fc800000010ff */
[----:B------:R-:W-:-:S07]  /*66e0*/  PRMT R142, R142, 0x5410, R144 ;  /* 0x000054108e8e7816 */ /* 0x000fce0000000090 */
.L_x_5429:
[----:B------:R-:W-:Y:S05]  /*66f0*/  @!P3 BRA `(.L_x_5430) ;  /* 0x000000000018b947 */ /* 0x000fea0003800000 */
[----:B------:R-:W-:Y:S01]  /*6700*/  FMUL.FTZ R144, R150, UR17 ;  /* 0x0000001196907c20 */ /* 0x000fe20008410000 */
[----:B-----5:R-:W-:-:S03]  /*6710*/  LOP3.LUT P4, RZ, R197, 0xff0000, RZ, 0xc0, !PT ;  /* 0x00ff0000c5ff7812 */ /* 0x020fc6000788c0ff */
[----:B------:R-:W-:-:S05]  /*6720*/  FMUL.FTZ R144, R144, UR16 ;  /* 0x0000001090907c20 */ /* 0x000fca0008410000 */
[----:B------:R-:W-:-:S04]  /*6730*/  FSEL R144, R144, RZ, P4 ;  /* 0x000000ff90907208 */ /* 0x000fc80002000000 */
[----:B------:R-:W-:-:S04]  /*6740*/  F2FP.BF16.F32.PACK_AB R144, RZ, R144 ;  /* 0x00000090ff90723e */ /* 0x000fc800000010ff */
[----:B------:R-:W-:-:S07]  /*6750*/  PRMT R143, R144, 0x7610, R143 ;  /* 0x00007610908f7816 */ /* 0x000fce000000008f */
.L_x_5430:
        /* <DEDUP_REMOVED lines=11> */
.L_x_5423:
        /* <DEDUP_REMOVED lines=12> */
.L_x_5431:
        /* <DEDUP_REMOVED lines=12> */
.L_x_5432:
        /* <DEDUP_REMOVED lines=12> */
.L_x_5433:
        /* <DEDUP_REMOVED lines=12> */
.L_x_5434:
        /* <DEDUP_REMOVED lines=12> */
.L_x_5435:
        /* <DEDUP_REMOVED lines=12> */
.L_x_5436:
        /* <DEDUP_REMOVED lines=12> */
.L_x_5437:
        /* <DEDUP_REMOVED lines=13> */
.L_x_5415:
        /* <DEDUP_REMOVED lines=22> */
[----:B-----5:R-:W-:Y:S01]  /*6f80*/  MOV R154, R30 ;  /* 0x0000001e009a7202 */ /* 0x020fe20000000f00 */
[----:B------:R-:W-:Y:S01]  /*6f90*/  @P2 FFMA.FTZ R154, R216, R155, R30 ;  /* 0x0000009bd89a2223 */ /* 0x000fe2000001001e */
[----:B------:R-:W-:Y:S01]  /*6fa0*/  @P2 FADD.FTZ R150, R211, -R150 ;  /* 0x80000096d3962221 */ /* 0x000fe20000010000 */
[----:B------:R-:W-:Y:S01]  /*6fb0*/  MOV R153, R28 ;  /* 0x0000001c00997202 */ /* 0x000fe20000000f00 */
[----:B------:R-:W-:Y:S01]  /*6fc0*/  @P2 FADD.FTZ R147, R202, -R147 ;  /* 0x80000093ca932221 */ /* 0x000fe20000010000 */
[----:B------:R-:W-:Y:S01]  /*6fd0*/  @P2 FADD.FTZ R148, R207, -R148 ;  /* 0x80000094cf942221 */ /* 0x000fe20000010000 */
[----:B------:R-:W-:Y:S01]  /*6fe0*/  @P2 FADD.FTZ R156, R215, -R156 ;  /* 0x8000009cd79c2221 */ /* 0x000fe20000010000 */
[----:B------:R-:W-:Y:S01]  /*6ff0*/  @P2 FADD.FTZ R145, R190, -R145 ;  /* 0x80000091be912221 */ /* 0x000fe20000010000 */
        /* <DEDUP_REMOVED lines=21> */
.L_x_5440:
[----:B------:R-:W-:Y:S05]  /*7150*/  @!P3 BRA `(.L_x_5441) ;  /* 0x000000000018b947 */ /* 0x000fea0003800000 */
[----:B------:R-:W-:Y:S01]  /*7160*/  FMUL.FTZ R145, R151, UR17 ;  /* 0x0000001197917c20 */ /* 0x000fe20008410000 */
[----:B------:R-:W-:-:S03]  /*7170*/  LOP3.LUT P1, RZ, R194, 0xff00, RZ, 0xc0, !PT ;  /* 0x0000ff00c2ff7812 */ /* 0x000fc6000782c0ff */
[----:B------:R-:W-:-:S05]  /*7180*/  FMUL.FTZ R145, R145, UR16 ;  /* 0x0000001091917c20 */ /* 0x000fca0008410000 */
[----:B------:R-:W-:-:S04]  /*7190*/  FSEL R145, R145, RZ, P1 ;  /* 0x000000ff91917208 */ /* 0x000fc80000800000 */
[----:B------:R-:W-:-:S04]  /*71a0*/  F2FP.BF16.F32.PACK_AB R145, RZ, R145 ;  /* 0x00000091ff91723e */ /* 0x000fc800000010ff */
[----:B------:R-:W-:-:S07]  /*71b0*/  PRMT R140, R140, 0x5410, R145 ;  /* 0x000054108c8c7816 */ /* 0x000fce0000000091 */
.L_x_5441:
[----:B------:R-:W-:Y:S05]  /*71c0*/  @!P3 BRA `(.L_x_5442) ;  /* 0x000000000018b947 */ /* 0x000fea0003800000 */
[----:B------:R-:W-:Y:S01]  /*71d0*/  FMUL.FTZ R145, R146, UR17 ;  /* 0x0000001192917c20 */ /* 0x000fe20008410000 */
[----:B------:R-:W-:-:S03]  /*71e0*/  LOP3.LUT P1, RZ, R194, 0xff0000, RZ, 0xc0, !PT ;  /* 0x00ff0000c2ff7812 */ /* 0x000fc6000782c0ff */
[----:B------:R-:W-:-:S05]  /*71f0*/  FMUL.FTZ R145, R145, UR16 ;  /* 0x0000001091917c20 */ /* 0x000fca0008410000 */
[----:B------:R-:W-:-:S04]  /*7200*/  FSEL R145, R145, RZ, P1 ;  /* 0x000000ff91917208 */ /* 0x000fc80000800000 */
[----:B------:R-:W-:-:S04]  /*7210*/  F2FP.BF16.F32.PACK_AB R145, RZ, R145 ;  /* 0x00000091ff91723e */ /* 0x000fc800000010ff */
[----:B------:R-:W-:-:S07]  /*7220*/  PRMT R141, R145, 0x7610, R141 ;  /* 0x00007610918d7816 */ /* 0x000fce000000008d */
.L_x_5442:
[----:B------:R-:W-:Y:S05]  /*7230*/  @!P3 BRA `(.L_x_5443) ;  /* 0x000000000018b947 */ /* 0x000fea0003800000 */
[----:B------:R-:W-:Y:S01]  /*7240*/  FMUL.FTZ R145, R152, UR17 ;  /* 0x0000001198917c20 */ /* 0x000fe20008410000 */
[----:B------:R-:W-:-:S03]  /*7250*/  LOP3.LUT P1, RZ, R194, 0xff000000, RZ, 0xc0, !PT ;  /* 0xff000000c2ff7812 */ /* 0x000fc6000782c0ff */
[----:B------:R-:W-:-:S05]  /*7260*/  FMUL.FTZ R145, R145, UR16 ;  /* 0x0000001091917c20 */ /* 0x000fca0008410000 */
[----:B------:R-:W-:-:S04]  /*7270*/  FSEL R145, R145, RZ, P1 ;  /* 0x000000ff91917208 */ /* 0x000fc80000800000 */
[----:B------:R-:W-:-:S04]  /*7280*/  F2FP.BF16.F32.PACK_AB R145, RZ, R145 ;  /* 0x00000091ff91723e */ /* 0x000fc800000010ff */
[----:B------:R-:W-:-:S07]  /*7290*/  PRMT R141, R141, 0x5410, R145 ;  /* 0x000054108d8d7816 */ /* 0x000fce0000000091 */
.L_x_5443:
[----:B------:R-:W-:Y:S05]  /*72a0*/  @!P3 BRA `(.L_x_5444) ;  /* 0x000000000018b947 */ /* 0x000fea0003800000 */
[----:B------:R-:W-:Y:S01]  /*72b0*/  FMUL.FTZ R145, R153, UR17 ;  /* 0x0000001199917c20 */ /* 0x000fe20008410000 */
[----:B------:R-:W-:-:S03]  /*72c0*/  LOP3.LUT P1, RZ, R195, 0xff, RZ, 0xc0, !PT ;  /* 0x000000ffc3ff7812 */ /* 0x000fc6000782c0ff */
[----:B------:R-:W-:-:S05]  /*72d0*/  FMUL.FTZ R145, R145, UR16 ;  /* 0x0000001091917c20 */ /* 0x000fca0008410000 */
[----:B------:R-:W-:-:S04]  /*72e0*/  FSEL R145, R145, RZ, P1 ;  /* 0x000000ff91917208 */ /* 0x000fc80000800000 */
[----:B------:R-:W-:-:S04]  /*72f0*/  F2FP.BF16.F32.PACK_AB R145, RZ, R145 ;  /* 0x00000091ff91723e */ /* 0x000fc800000010ff */
[----:B------:R-:W-:-:S07]  /*7300*/  PRMT R142, R145, 0x7610, R142 ;  /* 0x00007610918e7816 */ /* 0x000fce000000008e */
.L_x_5444:
[----:B------:R-:W-:Y:S05]  /*7310*/  @!P3 BRA `(.L_x_5445) ;  /* 0x000000000018b947 */ /* 0x000fea0003800000 */
[----:B------:R-:W-:Y:S01]  /*7320*/  FMUL.FTZ R145, R149, UR17 ;  /* 0x0000001195917c20 */ /* 0x000fe20008410000 */
[----:B------:R-:W-:-:S03]  /*7330*/  LOP3.LUT P1, RZ, R195, 0xff00, RZ, 0xc0, !PT ;  /* 0x0000ff00c3ff7812 */ /* 0x000fc6000782c0ff */
[----:B------:R-:W-:-:S05]  /*7340*/  FMUL.FTZ R145, R145, UR16 ;  /* 0x0000001091917c20 */ /* 0x000fca0008410000 */
[----:B------:R-:W-:-:S04]  /*7350*/  FSEL R145, R145, RZ, P1 ;  /* 0x000000ff91917208 */ /* 0x000fc80000800000 */
[----:B------:R-:W-:-:S04]  /*7360*/  F2FP.BF16.F32.PACK_AB R145, RZ, R145 ;  /* 0x00000091ff91723e */ /* 0x000fc800000010ff */
[----:B------:R-:W-:-:S07]  /*7370*/  PRMT R142, R142, 0x5410, R145 ;  /* 0x000054108e8e7816 */ /* 0x000fce0000000091 */
.L_x_5445:
[----:B------:R-:W-:Y:S05]  /*7380*/  @!P3 BRA `(.L_x_5446) ;  /* 0x000000000018b947 */ /* 0x000fea0003800000 */
[----:B------:R-:W-:Y:S01]  /*7390*/  FMUL.FTZ R145, R154, UR17 ;  /* 0x000000119a917c20 */ /* 0x000fe20008410000 */
[----:B------:R-:W-:-:S03]  /*73a0*/  LOP3.LUT P1, RZ, R195, 0xff0000, RZ, 0xc0, !PT ;  /* 0x00ff0000c3ff7812 */ /* 0x000fc6000782c0ff */
[----:B------:R-:W-:-:S05]  /*73b0*/  FMUL.FTZ R145, R145, UR16 ;  /* 0x0000001091917c20 */ /* 0x000fca0008410000 */
[----:B------:R-:W-:-:S04]  /*73c0*/  FSEL R145, R145, RZ, P1 ;  /* 0x000000ff91917208 */ /* 0x000fc80000800000 */
[----:B------:R-:W-:-:S04]  /*73d0*/  F2FP.BF16.F32.PACK_AB R145, RZ, R145 ;  /* 0x00000091ff91723e */ /* 0x000fc800000010ff */
[----:B------:R-:W-:-:S07]  /*73e0*/  PRMT R143, R145, 0x7610, R143 ;  /* 0x00007610918f7816 */ /* 0x000fce000000008f */
.L_x_5446:
[----:B------:R-:W-:Y:S02]  /*73f0*/  MOV R145, R151 ;  /* 0x0000009700917202 */ /* 0x000fe40000000f00 */
[----:B------:R-:W-:Y:S02]  /*7400*/  MOV R148, R153 ;  /* 0x0000009900947202 */ /* 0x000fe40000000f00 */
        /* <DEDUP_REMOVED lines=11> */
.L_x_5439:
        /* <DEDUP_REMOVED lines=11> */
.L_x_5448:
        /* <DEDUP_REMOVED lines=11> */
.L_x_5449:
        /* <DEDUP_REMOVED lines=11> */
.L_x_5450:
        /* <DEDUP_REMOVED lines=11> */
.L_x_5451:
        /* <DEDUP_REMOVED lines=11> */
.L_x_5452:
        /* <DEDUP_REMOVED lines=11> */
.L_x_5453:
        /* <DEDUP_REMOVED lines=11> */
.L_x_5454:
[----:B------:R-:W-:Y:S05]  /*7990*/  @!P3 BRA `(.L_x_5447) ;  /* 0x0000000c002cb947 */ /* 0x000fea0003800000 */
[----:B------:R-:W-:Y:S01]  /*79a0*/  @P2 FFMA.FTZ R156, R212, R156, R157 ;  /* 0x0000009cd49c2223 */ /* 0x000fe2000001009d */
[----:B-1---5:R-:W-:Y:S02]  /*79b0*/  MOV R152, R31 ;  /* 0x0000001f00987202 */ /* 0x022fe40000000f00 */
        /* <DEDUP_REMOVED lines=10> */
.L_x_5438:
        /* <DEDUP_REMOVED lines=41> */
.L_x_5456:
[----:B------:R-:W-:Y:S05]  /*7cf0*/  @!P3 BRA `(.L_x_5457) ;  /* 0x000000000018b947 */ /* 0x000fea0003800000 */
[----:B------:R-:W-:Y:S01]  /*7d00*/  FMUL.FTZ R144, R145, UR17 ;  /* 0x0000001191907c20 */ /* 0x000fe20008410000 */
[----:B-----5:R-:W-:-:S03]  /*7d10*/  LOP3.LUT P1, RZ, R194, 0xff00, RZ, 0xc0, !PT ;  /* 0x0000ff00c2ff7812 */ /* 0x020fc6000782c0ff */
[----:B------:R-:W-:-:S05]  /*7d20*/  FMUL.FTZ R144, R144, UR16 ;  /* 0x0000001090907c20 */ /* 0x000fca0008410000 */
[----:B------:R-:W-:-:S04]  /*7d30*/  FSEL R144, R144, RZ, P1 ;  /* 0x000000ff90907208 */ /* 0x000fc80000800000 */
[----:B------:R-:W-:-:S04]  /*7d40*/  F2FP.BF16.F32.PACK_AB R144, RZ, R144 ;  /* 0x00000090ff90723e */ /* 0x000fc800000010ff */
[----:B------:R-:W-:-:S07]  /*7d50*/  PRMT R140, R140, 0x5410, R144 ;  /* 0x000054108c8c7816 */ /* 0x000fce0000000090 */
.L_x_5457:
[----:B------:R-:W-:Y:S05]  /*7d60*/  @!P3 BRA `(.L_x_5458) ;  /* 0x000000000018b947 */ /* 0x000fea0003800000 */
[----:B------:R-:W-:Y:S01]  /*7d70*/  FMUL.FTZ R144, R146, UR17 ;  /* 0x0000001192907c20 */ /* 0x000fe20008410000 */
[----:B-----5:R-:W-:-:S03]  /*7d80*/  LOP3.LUT P1, RZ, R194, 0xff0000, RZ, 0xc0, !PT ;  /* 0x00ff0000c2ff7812 */ /* 0x020fc6000782c0ff */
[----:B------:R-:W-:-:S05]  /*7d90*/  FMUL.FTZ R144, R144, UR16 ;  /* 0x0000001090907c20 */ /* 0x000fca0008410000 */
[----:B------:R-:W-:-:S04]  /*7da0*/  FSEL R144, R144, RZ, P1 ;  /* 0x000000ff90907208 */ /* 0x000fc80000800000 */
[----:B------:R-:W-:-:S04]  /*7db0*/  F2FP.BF16.F32.PACK_AB R144, RZ, R144 ;  /* 0x00000090ff90723e */ /* 0x000fc800000010ff */
[----:B------:R-:W-:-:S07]  /*7dc0*/  PRMT R141, R144, 0x7610, R141 ;  /* 0x00007610908d7816 */ /* 0x000fce000000008d */
.L_x_5458:
[----:B------:R-:W-:Y:S05]  /*7dd0*/  @!P3 BRA `(.L_x_5459) ;  /* 0x000000000018b947 */ /* 0x000fea0003800000 */
[----:B------:R-:W-:Y:S01]  /*7de0*/  FMUL.FTZ R144, R147, UR17 ;  /* 0x0000001193907c20 */ /* 0x000fe20008410000 */
[----:B-----5:R-:W-:-:S03]  /*7df0*/  LOP3.LUT P1, RZ, R194, 0xff000000, RZ, 0xc0, !PT ;  /* 0xff000000c2ff7812 */ /* 0x020fc6000782c0ff */
[----:B------:R-:W-:-:S05]  /*7e00*/  FMUL.FTZ R144, R144, UR16 ;  /* 0x0000001090907c20 */ /* 0x000fca0008410000 */
[----:B------:R-:W-:-:S04]  /*7e10*/  FSEL R144, R144, RZ, P1 ;  /* 0x000000ff90907208 */ /* 0x000fc80000800000 */
[----:B------:R-:W-:-:S04]  /*7e20*/  F2FP.BF16.F32.PACK_AB R144, RZ, R144 ;  /* 0x00000090ff90723e */ /* 0x000fc800000010ff */
[----:B------:R-:W-:-:S07]  /*7e30*/  PRMT R141, R141, 0x5410, R144 ;  /* 0x000054108d8d7816 */ /* 0x000fce0000000090 */
.L_x_5459:
[----:B------:R-:W-:Y:S05]  /*7e40*/  @!P3 BRA `(.L_x_5460) ;  /* 0x000000000018b947 */ /* 0x000fea0003800000 */
[----:B------:R-:W-:Y:S01]  /*7e50*/  FMUL.FTZ R144, R148, UR17 ;  /* 0x0000001194907c20 */ /* 0x000fe20008410000 */
[----:B-----5:R-:W-:-:S03]  /*7e60*/  LOP3.LUT P1, RZ, R195, 0xff, RZ, 0xc0, !PT ;  /* 0x000000ffc3ff7812 */ /* 0x020fc6000782c0ff */
[----:B------:R-:W-:-:S05]  /*7e70*/  FMUL.FTZ R144, R144, UR16 ;  /* 0x0000001090907c20 */ /* 0x000fca0008410000 */
[----:B------:R-:W-:-:S04]  /*7e80*/  FSEL R144, R144, RZ, P1 ;  /* 0x000000ff90907208 */ /* 0x000fc80000800000 */
[----:B------:R-:W-:-:S04]  /*7e90*/  F2FP.BF16.F32.PACK_AB R144, RZ, R144 ;  /* 0x00000090ff90723e */ /* 0x000fc800000010ff */
[----:B------:R-:W-:-:S07]  /*7ea0*/  PRMT R142, R144, 0x7610, R142 ;  /* 0x00007610908e7816 */ /* 0x000fce000000008e */
.L_x_5460:
[----:B------:R-:W-:Y:S05]  /*7eb0*/  @!P3 BRA `(.L_x_5461) ;  /* 0x000000000018b947 */ /* 0x000fea0003800000 */
[----:B------:R-:W-:Y:S01]  /*7ec0*/  FMUL.FTZ R144, R149, UR17 ;  /* 0x0000001195907c20 */ /* 0x000fe20008410000 */
[----:B-----5:R-:W-:-:S03]  /*7ed0*/  LOP3.LUT P1, RZ, R195, 0xff00, RZ, 0xc0, !PT ;  /* 0x0000ff00c3ff7812 */ /* 0x020fc6000782c0ff */
[----:B------:R-:W-:-:S05]  /*7ee0*/  FMUL.FTZ R144, R144, UR16 ;  /* 0x0000001090907c20 */ /* 0x000fca0008410000 */
[----:B------:R-:W-:-:S04]  /*7ef0*/  FSEL R144, R144, RZ, P1 ;  /* 0x000000ff90907208 */ /* 0x000fc80000800000 */
[----:B------:R-:W-:-:S04]  /*7f00*/  F2FP.BF16.F32.PACK_AB R144, RZ, R144 ;  /* 0x00000090ff90723e */ /* 0x000fc800000010ff */
[----:B------:R-:W-:-:S07]  /*7f10*/  PRMT R142, R142, 0x5410, R144 ;  /* 0x000054108e8e7816 */ /* 0x000fce0000000090 */
.L_x_5461:
[----:B------:R-:W-:Y:S05]  /*7f20*/  @!P3 BRA `(.L_x_5462) ;  /* 0x000000000018b947 */ /* 0x000fea0003800000 */
[----:B------:R-:W-:Y:S01]  /*7f30*/  FMUL.FTZ R144, R150, UR17 ;  /* 0x0000001196907c20 */ /* 0x000fe20008410000 */
[----:B-----5:R-:W-:-:S03]  /*7f40*/  LOP3.LUT P1, RZ, R195, 0xff0000, RZ, 0xc0, !PT ;  /* 0x00ff0000c3ff7812 */ /* 0x020fc6000782c0ff */
[----:B------:R-:W-:-:S05]  /*7f50*/  FMUL.FTZ R144, R144, UR16 ;  /* 0x0000001090907c20 */ /* 0x000fca0008410000 */
[----:B------:R-:W-:-:S04]  /*7f60*/  FSEL R144, R144, RZ, P1 ;  /* 0x000000ff90907208 */ /* 0x000fc80000800000 */
[----:B------:R-:W-:-:S04]  /*7f70*/  F2FP.BF16.F32.PACK_AB R144, RZ, R144 ;  /* 0x00000090ff90723e */ /* 0x000fc800000010ff */
[----:B------:R-:W-:-:S07]  /*7f80*/  PRMT R143, R144, 0x7610, R143 ;  /* 0x00007610908f7816 */ /* 0x000fce000000008f */
.L_x_5462:
        /* <DEDUP_REMOVED lines=11> */
.L_x_5455:
        /* <DEDUP_REMOVED lines=12> */
.L_x_5463:
        /* <DEDUP_REMOVED lines=12> */
.L_x_5464:
        /* <DEDUP_REMOVED lines=12> */
.L_x_5465:
        /* <DEDUP_REMOVED lines=12> */
.L_x_5466:
        /* <DEDUP_REMOVED lines=12> */
.L_x_5467:
        /* <DEDUP_REMOVED lines=12> */
.L_x_5468:
        /* <DEDUP_REMOVED lines=12> */
.L_x_5469:
[----:B------:R-:W-:Y:S05]  /*8580*/  @!P3 BRA `(.L_x_5447) ;  /* 0x000000000030b947 */ /* 0x000fea0003800000 */
[----:B------:R-:W-:Y:S01]  /*8590*/  FFMA.FTZ R156, R212, R156, R157 ;  /* 0x0000009cd49c7223 */ /* 0x000fe2000001009d */
[----:B------:R-:W-:-:S03]  /*85a0*/  ISETP.GT.AND P1, PT, R214, RZ, PT ;  /* 0x000000ffd600720c */ /* 0x000fc60003f24270 */
[----:B-1----:R-:W-:-:S04]  /*85b0*/  FADD.FTZ R153, R215, -R156 ;  /* 0x8000009cd7997221 */ /* 0x002fc80000010000 */
        /* <DEDUP_REMOVED lines=9> */
.L_x_5447:
[----:B------:R-:W2:Y:S01]  /*8650*/  @P0 LDC.64 R156, c[0x0][0x478] ;  /* 0x00011e00ff9c0b82 */ /* 0x000ea20000000a00 */
[----:B------:R-:W-:Y:S01]  /*8660*/  @P0 IADD3 R161, PT, PT, R161, 0x300, RZ ;  /* 0x00000300a1a10810 */ /* 0x000fe20007ffe0ff */
[----:B------:R-:W-:Y:S01]  /*8670*/  UPLOP3.LUT UP1, UPT, UPT, UPT, UP1, 0x40, 0x4 ;  /* 0x000000000004789c */ /* 0x000fe20003f2e810 */
[----:B------:R-:W-:-:S05]  /*8680*/  @P3 IADD3 R159, PT, PT, R159, 0x300, RZ ;  /* 0x000003009f9f3810 */ /* 0x000fca0007ffe0ff */
[----:B-1----:R-:W1:Y:S08]  /*8690*/  @P3 LDC.64 R154, c[0x0][0x468] ;  /* 0x00011a00ff9a3b82 */ /* 0x002e700000000a00 */
[----:B------:R-:W3:Y:S01]  /*86a0*/  LDC.64 R152, c[0x0][0x380] ;  /* 0x0000e000ff987b82 */ /* 0x000ee20000000a00 */
[----:B--2---:R-:W-:-:S05]  /*86b0*/  @P0 IMAD.WIDE.U32 R156, R161, 0x20, R156 ;  /* 0x00000020a19c0825 */ /* 0x004fca00078e009c */
[----:B------:R2:W-:Y:S01]  /*86c0*/  @P0 STG.E.128 desc[UR12][R156.64], R144 ;  /* 0x000000909c000986 */ /* 0x0005e2000c101d0c */
[----:B-1----:R-:W-:-:S03]  /*86d0*/  @P3 IMAD.WIDE.U32 R154, R159, 0x10, R154 ;  /* 0x000000109f9a3825 */ /* 0x002fc600078e009a */
[----:B------:R2:W-:Y:S04]  /*86e0*/  @P0 STG.E.128 desc[UR12][R156.64+0x10], R148 ;  /* 0x000010949c000986 */ /* 0x0005e8000c101d0c */
[----:B------:R2:W-:Y:S01]  /*86f0*/  @P3 STG.E.128 desc[UR12][R154.64], R140 ;  /* 0x0000008c9a003986 */ /* 0x0005e2000c101d0c */
[----:B---3--:R-:W-:-:S04]  /*8700*/  IADD3 R0, PT, PT, R0, R152, RZ ;  /* 0x0000009800007210 */ /* 0x008fc80007ffe0ff */
[----:B------:R-:W-:-:S13]  /*8710*/  ISETP.GE.AND P0, PT, R0, R153, PT ;  /* 0x000000990000720c */ /* 0x000fda0003f06270 */
[----:B--2---:R-:W-:Y:S05]  /*8720*/  @!P0 BRA `(.L_x_5470) ;  /* 0xffffff7c000c8947 */ /* 0x004fea000383ffff */
.L_x_5336:
        /* <DEDUP_REMOVED lines=24> */
.L_x_5471:
        /* <DEDUP_REMOVED lines=13> */
.L_x_15651:


//--------------------- .text._ZN10layer_norm13ln_bwd_kernelINS_13Kernel_traitsI13__nv_bfloat16S2_fS2_fjLj8192ELj1ELj1ELj8ELj16ENS_18Kernel_traits_baseILj8192ES2_S2_fS2_fjLj256EEEEELb1ELb1ELb0ELb0EEEvNS_9BwdParamsE --------------------------
	.section	.text._ZN10layer_norm13ln_bwd_kernelINS_13Kernel_traitsI13__nv_bfloat16S2_fS2_fjLj8192ELj1ELj1ELj8ELj16ENS_18Kernel_traits_baseILj8192ES2_S2_fS2_fjLj256EEEEELb1ELb1ELb0ELb0EEEvNS_9BwdParamsE,"ax",@progbits
	.align	128
        .global         _ZN10layer_norm13ln_bwd_kernelINS_13Kernel_traitsI13__nv_bfloat16S2_fS2_fjLj8192ELj1ELj1ELj8ELj16ENS_18Kernel_traits_baseILj8192ES2_S2_fS2_fjLj256EEEEELb1ELb1ELb0ELb0EEEvNS_9BwdParamsE
        .type           _ZN10layer_norm13ln_bwd_kernelINS_13Kernel_traitsI13__nv_bfloat16S2_fS2_fjLj8192ELj1ELj1ELj8ELj16ENS_18Kernel_traits_baseILj8192ES2_S2_fS2_fjLj256EEEEELb1ELb1ELb0ELb0EEEvNS_9BwdParamsE,@function
        .size           _ZN10layer_norm13ln_bwd_kernelINS_13Kernel_traitsI13__nv_bfloat16S2_fS2_fjLj8192ELj1ELj1ELj8ELj16ENS_18Kernel_traits_baseILj8192ES2_S2_fS2_fjLj256EEEEELb1ELb1ELb0ELb0EEEvNS_9BwdParamsE,(.L_x_15652 - _ZN10layer_norm13ln_bwd_kernelINS_13Kernel_traitsI13__nv_bfloat16S2_fS2_fjLj8192ELj1ELj1ELj8ELj16ENS_18Kernel_traits_baseILj8192ES2_S2_fS2_fjLj256EEEEELb1ELb1ELb0ELb0EEEvNS_9BwdParamsE)
        .other          _ZN10layer_norm13ln_bwd_kernelINS_13Kernel_traitsI13__nv_bfloat16S2_fS2_fjLj8192ELj1ELj1ELj8ELj16ENS_18Kernel_traits_baseILj8192ES2_S2_fS2_fjLj256EEEEELb1ELb1ELb0ELb0EEEvNS_9BwdParamsE,@"STO_CUDA_ENTRY STV_DEFAULT"
_ZN10layer_norm13ln_bwd_kernelINS_13Kernel_traitsI13__nv_bfloat16S2_fS2_fjLj8192ELj1ELj1ELj8ELj16ENS_18Kernel_traits_baseILj8192ES2_S2_fS2_fjLj256EEEEELb1ELb1ELb0ELb0EEEvNS_9BwdParamsE:
.text._ZN10layer_norm13ln_bwd_kernelINS_13Kernel_traitsI13__nv_bfloat16S2_fS2_fjLj8192ELj1ELj1ELj8ELj16ENS_18Kernel_traits_baseILj8192ES2_S2_fS2_fjLj256EEEEELb1ELb1ELb0ELb0EEEvNS_9BwdParamsE:
[----:B------:R-:W0:Y:S01]  /*0000*/  LDC R1, c[0x0][0x37c] ;  /* 0x0000df00ff017b82 */ /* 0x000e220000000800 */
[----:B------:R-:W1:Y:S01]  /*0010*/  S2R R10, SR_TID.X ;  /* 0x00000000000a7919 */ /* 0x000e620000002100 */
[----:B------:R-:W2:Y:S01]  /*0020*/  LDCU UR6, c[0x0][0x388] ;  /* 0x00007100ff0677ac */ /* 0x000ea20008000800 */
[----:B0-----:R-:W-:-:S05]  /*0030*/  IADD3 R1, PT, PT, R1, -0x98, RZ ;  /* 0xffffff6801017810 */ /* 0x001fca0007ffe0ff */
[----:B------:R-:W3:Y:S04]  /*0040*/  LDL.64 R64, [R1+0x50] ;  /* 0x0000500001407983 */ /* 0x000ee80000100a00 */
[----:B------:R-:W3:Y:S01]  /*0050*/  LDL.64 R66, [R1+0x58] ;  /* 0x0000580001427983 */ /* 0x000ee20000100a00 */
[----:B--2---:R-:W-:-:S04]  /*0060*/  USHF.R.S32.HI UR4, URZ, 0x1f, UR6 ;  /* 0x0000001fff047899 */ /* 0x004fc80008011406 */
[----:B------:R-:W-:-:S06]  /*0070*/  ULEA.HI UR4, UR4, UR6, URZ, 0x3 ;  /* 0x0000000604047291 */ /* 0x000fcc000f8f18ff */
[----:B------:R-:W-:Y:S02]  /*0080*/  MOV R3, UR4 ;  /* 0x0000000400037c02 */ /* 0x000fe40008000f00 */
[----:B-1----:R-:W-:Y:S02]  /*0090*/  LOP3.LUT R0, R10, 0xff, RZ, 0x3c, !PT ;  /* 0x000000ff0a007812 */ /* 0x002fe400078e3cff */
[----:B------:R-:W-:Y:S01]  /*00a0*/  MOV R23, R10 ;  /* 0x0000000a00177202 */ /* 0x000fe20000000f00 */
[----:B------:R-:W0:Y:S01]  /*00b0*/  LDCU.64 UR10, c[0x0][0x358] ;  /* 0x00006b00ff0a77ac */ /* 0x000e220008000a00 */
[----:B------:R-:W-:Y:S01]  /*00c0*/  LEA.HI.SX32 R6, R3, R0, 0x1d ;  /* 0x0000000003067211 */ /* 0x000fe200078feaff */
[----:B------:R-:W1:Y:S01]  /*00d0*/  S2UR UR7, SR_CTAID.X ;  /* 0x00000000000779c3 */ /* 0x000e620000002500 */
[----:B------:R-:W1:Y:S02]  /*00e0*/  LDCU UR4, c[0x0][0x384] ;  /* 0x00007080ff0477ac */ /* 0x000e640008000800 */
[C---:B------:R-:W-:Y:S01]  /*00f0*/  ISETP.GE.U32.AND P1, PT, R6.reuse, 0x100, PT ;  /* 0x000001000600780c */ /* 0x040fe20003f26070 */
[----:B------:R2:W-:Y:S01]  /*0100*/  STL [R1+0x10], R6 ;  /* 0x0000100601007387 */ /* 0x0005e20000100800 */
[----:B------:R-:W-:-:S02]  /*0110*/  ISETP.GE.U32.AND P2, PT, R6, 0x200, PT ;  /* 0x000002000600780c */ /* 0x000fc40003f46070 */
[C---:B------:R-:W-:Y:S01]  /*0120*/  ISETP.GE.U32.AND P3, PT, R6.reuse, 0x300, PT ;  /* 0x000003000600780c */ /* 0x040fe20003f66070 */
[----:B------:R-:W4:Y:S01]  /*0130*/  LDL.64 R60, [R1+0x40] ;  /* 0x00004000013c7983 */ /* 0x000f220000100a00 */
[----:B------:R-:W-:-:S03]  /*0140*/  ISETP.GE.U32.AND P4, PT, R6, 0x400, PT ;  /* 0x000004000600780c */ /* 0x000fc60003f86070 */
[----:B------:R-:W4:Y:S04]  /*0150*/  LDL.64 R62, [R1+0x48] ;  /* 0x00004800013e7983 */ /* 0x000f280000100a00 */
[----:B------:R-:W4:Y:S01]  /*0160*/  LDL.64 R56, [R1+0x30] ;  /* 0x0000300001387983 */ /* 0x000f220000100a00 */
[----:B------:R-:W0:Y:S03]  /*0170*/  @P1 LDC.64 R2, c[0x0][0x3d0] ;  /* 0x0000f400ff021b82 */ /* 0x000e260000000a00 */
[----:B------:R-:W4:Y:S04]  /*0180*/  LDL.64 R58, [R1+0x38] ;  /* 0x00003800013a7983 */ /* 0x000f280000100a00 */
[----:B------:R-:W4:Y:S01]  /*0190*/  LDL.64 R52, [R1+0x20] ;  /* 0x0000200001347983 */ /* 0x000f220000100a00 */
[----:B------:R-:W1:Y:S03]  /*01a0*/  @P1 LDC.64 R4, c[0x0][0x3e8] ;  /* 0x0000fa00ff041b82 */ /* 0x000e660000000a00 */
[----:B------:R-:W4:Y:S05]  /*01b0*/  LDL.64 R54, [R1+0x28] ;  /* 0x0000280001367983 */ /* 0x000f2a0000100a00 */
[----:B--2---:R-:W2:Y:S08]  /*01c0*/  @P2 LDC.64 R6, c[0x0][0x3d0] ;  /* 0x0000f400ff062b82 */ /* 0x004eb00000000a00 */
[----:B------:R-:W2:Y:S08]  /*01d0*/  @P2 LDC.64 R8, c[0x0][0x3e8] ;  /* 0x0000fa00ff082b82 */ /* 0x000eb00000000a00 */
[----:B------:R-:W2:Y:S08]  /*01e0*/  @P3 LDC.64 R14, c[0x0][0x3d0] ;  /* 0x0000f400ff0e3b82 */ /* 0x000eb00000000a00 */
[----:B------:R-:W2:Y:S01]  /*01f0*/  @P3 LDC.64 R16, c[0x0][0x3e8] ;  /* 0x0000fa00ff103b82 */ /* 0x000ea20000000a00 */
[----:B0-----:R-:W-:-:S07]  /*0200*/  @P1 IMAD.WIDE.U32 R2, R23, 0x10, R2 ;  /* 0x0000001017021825 */ /* 0x001fce00078e0002 */
[----:B------:R-:W0:Y:S01]  /*0210*/  @P4 LDC.64 R18, c[0x0][0x3d0] ;  /* 0x0000f400ff124b82 */ /* 0x000e220000000a00 */
[C---:B-1----:R-:W-:Y:S01]  /*0220*/  @P1 IMAD.WIDE.U32 R4, R23.reuse, 0x10, R4 ;  /* 0x0000001017041825 */ /* 0x042fe200078e0004 */
[----:B------:R-:W-:Y:S01]  /*0230*/  @P1 LOP3.LUT R23, R23, 0x100, RZ, 0xfc, !PT ;  /* 0x0000010017171812 */ /* 0x000fe200078efcff */
[----:B------:R-:W-:Y:S01]  /*0240*/  UISETP.GE.AND UP0, UPT, UR7, UR4, UPT ;  /* 0x000000040700728c */ /* 0x000fe2000bf06270 */
[----:B------:R-:W-:Y:S02]  /*0250*/  CS2R R76, SRZ ;  /* 0x00000000004c7805 */ /* 0x000fe4000001ff00 */
[----:B------:R-:W5:Y:S02]  /*0260*/  @P1 LDG.E.128 R36, desc[UR10][R4.64] ;  /* 0x0000000a04241981 */ /* 0x000f64000c1e1d00 */
[----:B------:R-:W1:Y:S01]  /*0270*/  @P4 LDC.64 R20, c[0x0][0x3e8] ;  /* 0x0000fa00ff144b82 */ /* 0x000e620000000a00 */
[----:B--2---:R-:W-:-:S04]  /*0280*/  @P2 IMAD.WIDE.U32 R10, R23, 0x10, R6 ;  /* 0x00000010170a2825 */ /* 0x004fc800078e0006 */
[C---:B------:R-:W-:Y:S01]  /*0290*/  @P2 IMAD.WIDE.U32 R12, R23.reuse, 0x10, R8 ;  /* 0x00000010170c2825 */ /* 0x040fe200078e0008 */
[----:B------:R-:W-:Y:S02]  /*02a0*/  @P2 IADD3 R23, PT, PT, R23, 0x100, RZ ;  /* 0x0000010017172810 */ /* 0x000fe40007ffe0ff */
[----:B------:R-:W-:Y:S02]  /*02b0*/  CS2R R78, SRZ ;  /* 0x00000000004e7805 */ /* 0x000fe4000001ff00 */
[----:B------:R-:W-:Y:S01]  /*02c0*/  CS2R R84, SRZ ;  /* 0x0000000000547805 */ /* 0x000fe2000001ff00 */
[----:B------:R2:W5:Y:S01]  /*02d0*/  @P2 LDG.E.128 R40, desc[UR10][R12.64] ;  /* 0x0000000a0c282981 */ /* 0x000562000c1e1d00 */
[----:B------:R-:W-:-:S04]  /*02e0*/  @P3 IMAD.WIDE.U32 R14, R23, 0x10, R14 ;  /* 0x00000010170e3825 */ /* 0x000fc800078e000e */
[C---:B------:R-:W-:Y:S01]  /*02f0*/  @P3 IMAD.WIDE.U32 R16, R23.reuse, 0x10, R16 ;  /* 0x0000001017103825 */ /* 0x040fe200078e0010 */
[----:B------:R-:W-:-:S04]  /*0300*/  @P3 IADD3 R23, PT, PT, R23, 0x100, RZ ;  /* 0x0000010017173810 */ /* 0x000fc80007ffe0ff */
[----:B------:R0:W5:Y:S02]  /*0310*/  @P3 LDG.E.128 R44, desc[UR10][R16.64] ;  /* 0x0000000a102c3981 */ /* 0x000164000c1e1d00 */
[----:B0-----:R-:W-:-:S04]  /*0320*/  @P4 IMAD.WIDE.U32 R6, R23, 0x10, R18 ;  /* 0x0000001017064825 */ /* 0x001fc800078e0012 */
[----:B-1----:R-:W-:-:S05]  /*0330*/  @P4 IMAD.WIDE.U32 R8, R23, 0x10, R20 ;  /* 0x0000001017084825 */ /* 0x002fca00078e0014 */
[----:B------:R0:W5:Y:S04]  /*0340*/  @P4 LDG.E.128 R48, desc[UR10][R8.64] ;  /* 0x0000000a08304981 */ /* 0x000168000c1e1d00 */
[----:B---3--:R-:W3:Y:S04]  /*0350*/  @P1 LDG.E.128 R64, desc[UR10][R2.64] ;  /* 0x0000000a02401981 */ /* 0x008ee8000c1e1d00 */
[----:B----4-:R-:W4:Y:S04]  /*0360*/  @P2 LDG.E.128 R60, desc[UR10][R10.64] ;  /* 0x0000000a0a3c2981 */ /* 0x010f28000c1e1d00 */
[----:B------:R-:W2:Y:S04]  /*0370*/  @P3 LDG.E.128 R56, desc[UR10][R14.64] ;  /* 0x0000000a0e383981 */ /* 0x000ea8000c1e1d00 */
[----:B------:R-:W2:Y:S01]  /*0380*/  @P4 LDG.E.128 R52, desc[UR10][R6.64] ;  /* 0x0000000a06344981 */ /* 0x000ea2000c1e1d00 */
        /* <DEDUP_REMOVED lines=37> */
[----:B---3--:R1:W-:Y:S04]  /*05e0*/  @P1 STL.64 [R1+0x50], R64 ;  /* 0x0000504001001387 */ /* 0x0083e80000100a00 */
[----:B------:R3:W-:Y:S01]  /*05f0*/  @P1 STL.64 [R1+0x58], R66 ;  /* 0x0000584201001387 */ /* 0x0007e20000100a00 */
[----:B------:R-:W-:-:S02]  /*0600*/  MOV R32, R67 ;  /* 0x0000004300207202 */ /* 0x000fc40000000f00 */
[----:B------:R-:W-:Y:S02]  /*0610*/  MOV R30, R66 ;  /* 0x00000042001e7202 */ /* 0x000fe40000000f00 */
[----:B------:R-:W-:Y:S02]  /*0620*/  MOV R28, R65 ;  /* 0x00000041001c7202 */ /* 0x000fe40000000f00 */
[----:B------:R-:W-:Y:S02]  /*0630*/  MOV R26, R64 ;  /* 0x00000040001a7202 */ /* 0x000fe40000000f00 */
[----:B-1----:R-:W-:Y:S02]  /*0640*/  CS2R R64, SRZ ;  /* 0x0000000000407805 */ /* 0x002fe4000001ff00 */
[----:B---3--:R-:W-:Y:S01]  /*0650*/  CS2R R66, SRZ ;  /* 0x0000000000427805 */ /* 0x008fe2000001ff00 */
[----:B----4-:R1:W-:Y:S04]  /*0660*/  @P2 STL.64 [R1+0x40], R60 ;  /* 0x0000403c01002387 */ /* 0x0103e80000100a00 */
[----:B------:R3:W-:Y:S01]  /*0670*/  @P2 STL.64 [R1+0x48], R62 ;  /* 0x0000483e01002387 */ /* 0x0007e20000100a00 */
[----:B------:R-:W-:-:S03]  /*0680*/  MOV R24, R63 ;  /* 0x0000003f00187202 */ /* 0x000fc60000000f00 */
[----:B--2---:R2:W-:Y:S01]  /*0690*/  @P3 STL.64 [R1+0x30], R56 ;  /* 0x0000303801003387 */ /* 0x0045e20000100a00 */
[----:B------:R-:W-:-:S03]  /*06a0*/  MOV R22, R62 ;  /* 0x0000003e00167202 */ /* 0x000fc60000000f00 */
[----:B------:R4:W-:Y:S01]  /*06b0*/  @P3 STL.64 [R1+0x38], R58 ;  /* 0x0000383a01003387 */ /* 0x0009e20000100a00 */
[----:B------:R-:W-:Y:S02]  /*06c0*/  MOV R20, R61 ;  /* 0x0000003d00147202 */ /* 0x000fe40000000f00 */
[----:B------:R-:W-:Y:S01]  /*06d0*/  MOV R19, R60 ;  /* 0x0000003c00137202 */ /* 0x000fe20000000f00 */
[----:B------:R0:W-:Y:S01]  /*06e0*/  @P4 STL.64 [R1+0x20], R52 ;  /* 0x0000203401004387 */ /* 0x0001e20000100a00 */
[----:B------:R-:W-:Y:S02]  /*06f0*/  MOV R18, R59 ;  /* 0x0000003b00127202 */ /* 0x000fe40000000f00 */
[----:B-1----:R-:W-:Y:S02]  /*0700*/  CS2R R60, SRZ ;  /* 0x00000000003c7805 */ /* 0x002fe4000001ff00 */
[----:B------:R-:W-:Y:S01]  /*0710*/  MOV R14, R58 ;  /* 0x0000003a000e7202 */ /* 0x000fe20000000f00 */
[----:B------:R1:W-:Y:S01]  /*0720*/  @P4 STL.64 [R1+0x28], R54 ;  /* 0x0000283601004387 */ /* 0x0003e20000100a00 */
[----:B------:R-:W-:-:S02]  /*0730*/  MOV R12, R57 ;  /* 0x00000039000c7202 */ /* 0x000fc40000000f00 */
[----:B---3--:R-:W-:Y:S02]  /*0740*/  CS2R R62, SRZ ;  /* 0x00000000003e7805 */ /* 0x008fe4000001ff00 */
[----:B------:R-:W-:Y:S02]  /*0750*/  MOV R11, R56 ;  /* 0x00000038000b7202 */ /* 0x000fe40000000f00 */
[----:B--2---:R-:W-:Y:S02]  /*0760*/  CS2R R56, SRZ ;  /* 0x0000000000387805 */ /* 0x004fe4000001ff00 */
[----:B------:R-:W-:Y:S02]  /*0770*/  MOV R10, R55 ;  /* 0x00000037000a7202 */ /* 0x000fe40000000f00 */
[----:B----4-:R-:W-:Y:S02]  /*0780*/  CS2R R58, SRZ ;  /* 0x00000000003a7805 */ /* 0x010fe4000001ff00 */
[----:B------:R-:W-:-:S02]  /*0790*/  MOV R6, R54 ;  /* 0x0000003600067202 */ /* 0x000fc40000000f00 */
[----:B------:R-:W-:Y:S02]  /*07a0*/  MOV R4, R53 ;  /* 0x0000003500047202 */ /* 0x000fe40000000f00 */
[----:B------:R-:W-:Y:S02]  /*07b0*/  MOV R2, R52 ;  /* 0x0000003400027202 */ /* 0x000fe40000000f00 */
[----:B0-----:R-:W-:Y:S02]  /*07c0*/  CS2R R52, SRZ ;  /* 0x0000000000347805 */ /* 0x001fe4000001ff00 */
[----:B-1----:R-:W-:Y:S01]  /*07d0*/  CS2R R54, SRZ ;  /* 0x0000000000367805 */ /* 0x002fe2000001ff00 */
[----:B------:R-:W-:Y:S06]  /*07e0*/  BRA.U UP0, `(.L_x_5472) ;  /* 0x000000c900fc7547 */ /* 0x000fec000b800000 */
[----:B-----5:R-:W-:Y:S01]  /*07f0*/  PRMT R52, R39, 0x7632, R52 ;  /* 0x0000763227347816 */ /* 0x020fe20000000034 */
[----:B------:R-:W0:Y:S01]  /*0800*/  LDCU.64 UR4, c[0x0][0x3e0] ;  /* 0x00007c00ff0477ac */ /* 0x000e220008000a00 */
[----:B------:R-:W-:Y:S02]  /*0810*/  PRMT R35, R38, 0x7632, R35 ;  /* 0x0000763226237816 */ /* 0x000fe40000000023 */
[----:B------:R-:W-:Y:S02]  /*0820*/  CS2R R76, SRZ ;  /* 0x00000000004c7805 */ /* 0x000fe4000001ff00 */
[----:B------:R-:W-:Y:S01]  /*0830*/  PRMT R34, R37, 0x7632, R34 ;  /* 0x0000763225227816 */ /* 0x000fe20000000022 */
[----:B------:R1:W-:Y:S01]  /*0840*/  STL.S16 [R1+0xc], R52 ;  /* 0x00000c3401007387 */ /* 0x0003e20000100600 */
[----:B------:R-:W-:Y:S02]  /*0850*/  PRMT R33, R36, 0x7632, R33 ;  /* 0x0000763224217816 */ /* 0x000fe40000000021 */
[----:B------:R-:W-:-:S02]  /*0860*/  CS2R R78, SRZ ;  /* 0x00000000004e7805 */ /* 0x000fc4000001ff00 */
[----:B------:R-:W-:Y:S01]  /*0870*/  PRMT R31, R32, 0x7632, R31 ;  /* 0x00007632201f7816 */ /* 0x000fe2000000001f */
        /* <DEDUP_REMOVED lines=10> */
[----:B0-----:R-:W-:Y:S01]  /*0920*/  UISETP.NE.U32.AND UP0, UPT, UR4, URZ, UPT ;  /* 0x000000ff0400728c */ /* 0x001fe2000bf05070 */
        /* <DEDUP_REMOVED lines=85> */
[----:B------:R-:W1:Y:S01]  /*0e80*/  LDCU UR6, c[0x0][0x388] ;  /* 0x00007100ff0677ac */ /* 0x000e620008000800 */
[----:B------:R-:W3:Y:S01]  /*0e90*/  LDCU.U8 UR18, c[0x0][0x410] ;  /* 0x00008200ff1277ac */ /* 0x000ee20008000000 */
[----:B------:R-:W4:Y:S01]  /*0ea0*/  LDCU UR19, c[0x0][0x400] ;  /* 0x00008000ff1377ac */ /* 0x000f220008000800 */
[----:B------:R-:W0:Y:S01]  /*0eb0*/  LDCU.64 UR20, c[0x0][0x438] ;  /* 0x00008700ff1477ac */ /* 0x000e220008000a00 */
[----:B------:R-:W0:Y:S01]  /*0ec0*/  LDCU.64 UR8, c[0x0][0x478] ;  /* 0x00008f00ff0877ac */ /* 0x000e220008000a00 */
[----:B------:R-:W0:Y:S01]  /*0ed0*/  LDCU.128 UR12, c[0x0][0x3c0] ;  /* 0x00007800ff0c77ac */ /* 0x000e220008000c00 */
[----:B--2---:R-:W0:Y:S04]  /*0ee0*/  LDCU.64 UR22, c[0x0][0x380] ;  /* 0x00007000ff1677ac */ /* 0x004e280008000a00 */
.L_x_5507:
[----:B------:R-:W2:Y:S01]  /*0ef0*/  @UP0 LDCU.64 UR4, c[0x0][0x3e0] ;  /* 0x00007c00ff0407ac */ /* 0x000ea20008000a00 */
[----:B-----5:R-:W5:Y:S01]  /*0f00*/  LDL R184, [R1+0x10] ;  /* 0x0000100001b87983 */ /* 0x020f620000100800 */
[----:B------:R-:W-:Y:S01]  /*0f10*/  PLOP3.LUT P0, PT, PT, PT, UP0, 0x80, 0x8 ;  /* 0x000000000008781c */ /* 0x000fe20003f0f008 */
[----:B0-----:R-:W-:-:S06]  /*0f20*/  UIMAD.WIDE UR16, UR7, 0x4, UR12 ;  /* 0x00000004071078a5 */ /* 0x001fcc000f8e020c */
[----:B------:R-:W-:Y:S02]  /*0f30*/  MOV R180, UR16 ;  /* 0x0000001000b47c02 */ /* 0x000fe40008000f00 */
[----:B------:R-:W-:-:S05]  /*0f40*/  MOV R181, UR17 ;  /* 0x0000001100b57c02 */ /* 0x000fca0008000f00 */
[----:B------:R0:W4:Y:S01]  /*0f50*/  LDG.E R0, desc[UR10][R180.64] ;  /* 0x0000000ab4007981 */ /* 0x000122000c1e1900 */
[----:B--2---:R-:W-:Y:S02]  /*0f60*/  @UP0 UIMAD.WIDE UR4, UR7, 0x2, UR4 ;  /* 0x00000002070408a5 */ /* 0x004fe4000f8e0204 */
[----:B------:R-:W-:-:S04]  /*0f70*/  UIMAD.WIDE UR16, UR7, 0x4, UR14 ;  /* 0x00000004071078a5 */ /* 0x000fc8000f8e020e */
[----:B0-----:R-:W-:Y:S02]  /*0f80*/  MOV R180, UR4 ;  /* 0x0000000400b47c02 */ /* 0x001fe40008000f00 */
[----:B------:R-:W-:-:S05]  /*0f90*/  MOV R181, UR5 ;  /* 0x0000000500b57c02 */ /* 0x000fca0008000f00 */
[----:B------:R0:W2:Y:S02]  /*0fa0*/  @P0 LDG.E.U16 R182, desc[UR10][R180.64] ;  /* 0x0000000ab4b60981 */ /* 0x0000a4000c1e1500 */
[----:B0-----:R-:W-:Y:S02]  /*0fb0*/  MOV R180, UR16 ;  /* 0x0000001000b47c02 */ /* 0x001fe40008000f00 */
[----:B------:R-:W-:-:S05]  /*0fc0*/  MOV R181, UR17 ;  /* 0x0000001100b57c02 */ /* 0x000fca0008000f00 */
[----:B------:R-:W2:Y:S01]  /*0fd0*/  LDG.E R180, desc[UR10][R180.64] ;  /* 0x0000000ab4b47981 */ /* 0x000ea2000c1e1900 */
[----:B------:R-:W0:Y:S01]  /*0fe0*/  S2R R183, SR_TID.X ;  /* 0x0000000000b77919 */ /* 0x000e220000002100 */
[----:B-1----:R-:W-:Y:S01]  /*0ff0*/  UIMAD UR4, UR7, UR6, URZ ;  /* 0x00000006070472a4 */ /* 0x002fe2000f8e02ff */
[----:B---3--:R-:W-:-:S03]  /*1000*/  ISETP.NE.AND P5, PT, RZ, UR18, PT ;  /* 0x00000012ff007c0c */ /* 0x008fc6000bfa5270 */
[----:B------:R-:W-:-:S04]  /*1010*/  USHF.R.S32.HI UR5, URZ, 0x1f, UR4 ;  /* 0x0000001fff057899 */ /* 0x000fc80008011404 */
[----:B------:R-:W-:Y:S01]  /*1020*/  ULEA.HI UR5, UR5, UR4, URZ, 0x3 ;  /* 0x0000000405057291 */ /* 0x000fe2000f8f18ff */
[----:B------:R-:W-:Y:S01]  /*1030*/  BSSY.RECONVERGENT B0, `(.L_x_5473) ;  /* 0x0000076000007945 */ /* 0x000fe20003800200 */
[----:B------:R-:W-:Y:S01]  /*1040*/  UMOV UR16, 0x3f800000 ;  /* 0x3f80000000107882 */ /* 0x000fe20000000000 */
[----:B------:R-:W-:Y:S01]  /*1050*/  HFMA2 R228, -RZ, RZ, 0, 0 ;  /* 0x00000000ffe47431 */ /* 0x000fe200000001ff */
[----:B------:R-:W-:Y:S02]  /*1060*/  MOV R227, RZ ;  /* 0x000000ff00e37202 */ /* 0x000fe40000000f00 */
[C---:B-----5:R-:W-:Y:S02]  /*1070*/  ISETP.GE.U32.AND P1, PT, R184.reuse, 0x100, PT ;  /* 0x00000100b800780c */ /* 0x060fe40003f26070 */
[----:B------:R-:W-:Y:S02]  /*1080*/  ISETP.GE.U32.AND P2, PT, R184, 0x200, PT ;  /* 0x00000200b800780c */ /* 0x000fe40003f46070 */
[----:B----4-:R-:W-:-:S04]  /*1090*/  FSEL R0, R0, RZ, !P5 ;  /* 0x000000ff00007208 */ /* 0x010fc80006800000 */
        /* <DEDUP_REMOVED lines=8> */
[----:B------:R-:W-:Y:S01]  /*1120*/  R2UR UR24, R180 ;  /* 0x00000000b41872ca */ /* 0x000fe200000e0000 */
[----:B------:R-:W-:-:S14]  /*1130*/  @!P1 BRA `(.L_x_5474) ;  /* 0x0000000400949947 */ /* 0x000fdc0003800000 */
[----:B------:R-:W0:Y:S01]  /*1140*/  LDC.64 R22, c[0x0][0x3a8] ;  /* 0x0000ea00ff167b82 */ /* 0x000e220000000a00 */
[----:B------:R-:W2:Y:S04]  /*1150*/  LDL R14, [R1+0x50] ;  /* 0x00005000010e7983 */ /* 0x000ea80000100800 */
[----:B------:R-:W3:Y:S03]  /*1160*/  LDL R231, [R1+0x54] ;  /* 0x0000540001e77983 */ /* 0x000ee60000100800 */
[----:B------:R-:W1:Y:S01]  /*1170*/  LDC.64 R180, c[0x0][0x428] ;  /* 0x00010a00ffb47b82 */ /* 0x000e620000000a00 */
[----:B------:R-:W4:Y:S04]  /*1180*/  LDL R222, [R1+0x58] ;  /* 0x0000580001de7983 */ /* 0x000f280000100800 */
[----:B------:R-:W4:Y:S01]  /*1190*/  LDL R223, [R1+0x5c] ;  /* 0x00005c0001df7983 */ /* 0x000f220000100800 */
[----:B------:R-:W-:-:S02]  /*11a0*/  ISETP.NE.U32.AND P0, PT, RZ, UR20, PT ;  /* 0x00000014ff007c0c */ /* 0x000fc4000bf05070 */
[----:B------:R-:W1:Y:S01]  /*11b0*/  LDC.64 R192, c[0x0][0x3b0] ;  /* 0x0000ec00ffc07b82 */ /* 0x000e620000000a00 */
[----:B------:R-:W4:Y:S04]  /*11c0*/  LDL R214, [R1+0x84] ;  /* 0x0000840001d67983 */ /* 0x000f280000100800 */
[----:B------:R-:W4:Y:S01]  /*11d0*/  LDL R213, [R1+0x88] ;  /* 0x0000880001d57983 */ /* 0x000f220000100800 */
[----:B0-----:R-:W-:-:S03]  /*11e0*/  IMAD.WIDE.U32 R22, R0, 0x20, R22 ;  /* 0x0000002000167825 */ /* 0x001fc600078e0016 */
[----:B------:R-:W4:Y:S04]  /*11f0*/  LDL R206, [R1+0x8c] ;  /* 0x00008c0001ce7983 */ /* 0x000f280000100800 */
[----:B------:R-:W3:Y:S01]  /*1200*/  LDG.E.128 R188, desc[UR10][R22.64] ;  /* 0x0000000a16bc7981 */ /* 0x000ee2000c1e1d00 */
[----:B-1----:R-:W-:-:S03]  /*1210*/  IMAD.WIDE.U32 R180, R0, 0x10, R180 ;  /* 0x0000001000b47825 */ /* 0x002fc600078e00b4 */
[----:B------:R0:W4:Y:S04]  /*1220*/  LDG.E.128 R184, desc[UR10][R22.64+0x10] ;  /* 0x0000100a16b87981 */ /* 0x000128000c1e1d00 */
[----:B------:R-:W4:Y:S01]  /*1230*/  LDG.E.128 R180, desc[UR10][R180.64] ;  /* 0x0000000ab4b47981 */ /* 0x000f22000c1e1d00 */
[----:B------:R-:W-:-:S13]  /*1240*/  ISETP.NE.AND.EX P0, PT, RZ, UR21, PT, P0 ;  /* 0x00000015ff007c0c */ /* 0x000fda000bf05300 */
[----:B0-----:R-:W0:Y:S02]  /*1250*/  @P0 LDC.64 R22, c[0x0][0x438] ;  /* 0x00010e00ff160b82 */ /* 0x001e240000000a00 */
[----:B0-----:R-:W-:-:S05]  /*1260*/  @P0 IMAD.WIDE.U32 R22, R0, 0x20, R22 ;  /* 0x0000002000160825 */ /* 0x001fca00078e0016 */
[----:B------:R-:W5:Y:S04]  /*1270*/  @P0 LDG.E.128 R32, desc[UR10][R22.64] ;  /* 0x0000000a16200981 */ /* 0x000f68000c1e1d00 */
[----:B------:R0:W5:Y:S02]  /*1280*/  @P0 LDG.E.128 R28, desc[UR10][R22.64+0x10] ;  /* 0x0000100a161c0981 */ /* 0x000164000c1e1d00 */
[----:B0-----:R-:W-:-:S06]  /*1290*/  IMAD.WIDE.U32 R22, R0, 0x8, R192 ;  /* 0x0000000800167825 */ /* 0x001fcc00078e00c0 */
[----:B------:R-:W5:Y:S01]  /*12a0*/  LDG.E.64 R22, desc[UR10][R22.64] ;  /* 0x0000000a16167981 */ /* 0x000f62000c1e1b00 */
[----:B--2---:R-:W-:Y:S01]  /*12b0*/  SHF.L.U32 R8, R14, 0x10, RZ ;  /* 0x000000100e087819 */ /* 0x004fe200000006ff */
[----:B---3--:R-:W-:-:S04]  /*12c0*/  FADD.FTZ R5, R188, -UR25 ;  /* 0x80000019bc057e21 */ /* 0x008fc80008010000 */
[----:B------:R-:W-:Y:S01]  /*12d0*/  FMUL.FTZ R197, R5, UR24 ;  /* 0x0000001805c57c20 */ /* 0x000fe20008410000 */
[----:B------:R-:W-:Y:S01]  /*12e0*/  FADD.FTZ R14, R190, -UR25 ;  /* 0x80000019be0e7e21 */ /* 0x000fe20008010000 */
[----:B----4-:R-:W-:-:S03]  /*12f0*/  SHF.L.U32 R5, R180, 0x10, RZ ;  /* 0x00000010b4057819 */ /* 0x010fc600000006ff */
[----:B------:R-:W-:Y:S02]  /*1300*/  FMUL.FTZ R201, R14, UR24 ;  /* 0x000000180ec97c20 */ /* 0x000fe40008410000 */
[----:B------:R-:W-:Y:S01]  /*1310*/  FADD.FTZ R148, R148, R5 ;  /* 0x0000000594947221 */ /* 0x000fe20000010000 */
[-C--:B------:R-:W-:Y:S01]  /*1320*/  FFMA.FTZ R76, R197, R5.reuse, R76 ;  /* 0x00000005c54c7223 */ /* 0x080fe2000001004c */
[----:B------:R-:W-:Y:S01]  /*1330*/  FMUL.FTZ R215, R8, R5 ;  /* 0x0000000508d77220 */ /* 0x000fe20000410000 */
[----:B------:R-:W-:Y:S02]  /*1340*/  SHF.L.U32 R5, R181, 0x10, RZ ;  /* 0x00000010b5057819 */ /* 0x000fe400000006ff */
[----:B------:R-:W-:-:S03]  /*1350*/  SHF.L.U32 R8, R231, 0x10, RZ ;  /* 0x00000010e7087819 */ /* 0x000fc600000006ff */
[----:B------:R-:W-:Y:S01]  /*1360*/  FADD.FTZ R150, R150, R5 ;  /* 0x0000000596967221 */ /* 0x000fe20000010000 */
[-C--:B------:R-:W-:Y:S01]  /*1370*/  FFMA.FTZ R78, R201, R5.reuse, R78 ;  /* 0x00000005c94e7223 */ /* 0x080fe2000001004e */
[----:B------:R-:W-:Y:S01]  /*1380*/  FMUL.FTZ R235, R8, R5 ;  /* 0x0000000508eb7220 */ /* 0x000fe20000410000 */
[----:B------:R-:W-:Y:S02]  /*1390*/  FADD.FTZ R5, R186, -UR25 ;  /* 0x80000019ba057e21 */ /* 0x000fe40008010000 */
[----:B------:R-:W2:Y:S01]  /*13a0*/  LDL R186, [R1+0x90] ;  /* 0x0000900001ba7983 */ /* 0x000ea20000100800 */
[----:B------:R-:W-:Y:S01]  /*13b0*/  FADD.FTZ R14, R184, -UR25 ;  /* 0x80000019b80e7e21 */ /* 0x000fe20008010000 */
[----:B------:R-:W-:-:S03]  /*13c0*/  SHF.L.U32 R8, R182, 0x10, RZ ;  /* 0x00000010b6087819 */ /* 0x000fc600000006ff */
[----:B------:R-:W-:Y:S01]  /*13d0*/  FMUL.FTZ R196, R14, UR24 ;  /* 0x000000180ec47c20 */ /* 0x000fe20008410000 */
[----:B------:R-:W-:Y:S01]  /*13e0*/  SHF.L.U32 R14, R222, 0x10, RZ ;  /* 0x00000010de0e7819 */ /* 0x000fe200000006ff */
[----:B------:R-:W-:Y:S01]  /*13f0*/  FMUL.FTZ R5, R5, UR24 ;  /* 0x0000001805057c20 */ /* 0x000fe20008410000 */
[----:B------:R-:W-:-:S03]  /*1400*/  SHF.L.U32 R184, R223, 0x10, RZ ;  /* 0x00000010dfb87819 */ /* 0x000fc600000006ff */
[-C--:B------:R-:W-:Y:S01]  /*1410*/  FMUL.FTZ R231, R14, R8.reuse ;  /* 0x000000080ee77220 */ /* 0x080fe20000410000 */
[----:B------:R-:W-:Y:S02]  /*1420*/  SHF.L.U32 R14, R183, 0x10, RZ ;  /* 0x00000010b70e7819 */ /* 0x000fe400000006ff */
[----:B------:R-:W-:Y:S01]  /*1430*/  PRMT R180, R180, 0x7632, R180 ;  /* 0x00007632b4b47816 */ /* 0x000fe200000000b4 */
[----:B------:R-:W-:Y:S01]  /*1440*/  FADD.FTZ R80, R80, R8 ;  /* 0x0000000850507221 */ /* 0x000fe20000010000 */
[----:B------:R-:W-:Y:S01]  /*1450*/  FFMA.FTZ R84, R196, R8, R84 ;  /* 0x00000008c4547223 */ /* 0x000fe20000010054 */
[----:B------:R-:W-:Y:S01]  /*1460*/  FADD.FTZ R8, R189, -UR25 ;  /* 0x80000019bd087e21 */ /* 0x000fe20008010000 */
[----:B------:R-:W-:Y:S01]  /*1470*/  FADD.FTZ R82, R82, R14 ;  /* 0x0000000e52527221 */ /* 0x000fe20000010000 */
[-C--:B------:R-:W-:Y:S01]  /*1480*/  FFMA.FTZ R86, R5, R14.reuse, R86 ;  /* 0x0000000e05567223 */ /* 0x080fe20000010056 */
[----:B------:R-:W-:Y:S01]  /*1490*/  FMUL.FTZ R222, R184, R14 ;  /* 0x0000000eb8de7220 */ /* 0x000fe20000410000 */
[----:B------:R-:W-:-:S02]  /*14a0*/  SHF.L.U32 R14, R180, 0x10, RZ ;  /* 0x00000010b40e7819 */ /* 0x000fc400000006ff */
[----:B------:R-:W-:Y:S01]  /*14b0*/  SHF.L.U32 R180, R214, 0x10, RZ ;  /* 0x00000010d6b47819 */ /* 0x000fe200000006ff */
[----:B------:R-:W-:Y:S02]  /*14c0*/  FMUL.FTZ R8, R8, UR24 ;  /* 0x0000001808087c20 */ /* 0x000fe40008410000 */
[----:B------:R-:W-:Y:S02]  /*14d0*/  FADD.FTZ R149, R149, R14 ;  /* 0x0000000e95957221 */ /* 0x000fe40000010000 */
[-C--:B------:R-:W-:Y:S01]  /*14e0*/  FMUL.FTZ R223, R180, R14.reuse ;  /* 0x0000000eb4df7220 */ /* 0x080fe20000410000 */
[----:B------:R-:W-:Y:S01]  /*14f0*/  FFMA.FTZ R77, R8, R14, R77 ;  /* 0x0000000e084d7223 */ /* 0x000fe2000001004d */
[----:B------:R-:W-:Y:S01]  /*1500*/  PRMT R180, R181, 0x7632, R180 ;  /* 0x00007632b5b47816 */ /* 0x000fe200000000b4 */
[----:B------:R-:W-:Y:S01]  /*1510*/  FADD.FTZ R14, R191, -UR25 ;  /* 0x80000019bf0e7e21 */ /* 0x000fe20008010000 */
[----:B------:R-:W-:Y:S02]  /*1520*/  SHF.L.U32 R184, R213, 0x10, RZ ;  /* 0x00000010d5b87819 */ /* 0x000fe400000006ff */
[----:B------:R-:W-:Y:S01]  /*1530*/  SHF.L.U32 R180, R180, 0x10, RZ ;  /* 0x00000010b4b47819 */ /* 0x000fe200000006ff */
[----:B------:R-:W-:Y:S01]  /*1540*/  FMUL.FTZ R14, R14, UR24 ;  /* 0x000000180e0e7c20 */ /* 0x000fe20008410000 */
[----:B------:R-:W-:Y:S01]  /*1550*/  PRMT R182, R182, 0x7632, R182 ;  /* 0x00007632b6b67816 */ /* 0x000fe200000000b6 */
[----:B------:R-:W-:-:S02]  /*1560*/  FADD.FTZ R181, R185, -UR25 ;  /* 0x80000019b9b57e21 */ /* 0x000fc40008010000 */
[-C--:B------:R-:W-:Y:S01]  /*1570*/  FFMA.FTZ R79, R14, R180.reuse, R79 ;  /* 0x000000b40e4f7223 */ /* 0x080fe2000001004f */
[----:B------:R-:W-:Y:S01]  /*1580*/  FADD.FTZ R151, R151, R180 ;  /* 0x000000b497977221 */ /* 0x000fe20000010000 */
[----:B------:R-:W-:Y:S01]  /*1590*/  FMUL.FTZ R214, R184, R180 ;  /* 0x000000b4b8d67220 */ /* 0x000fe20000410000 */
[----:B------:R-:W-:Y:S02]  /*15a0*/  SHF.L.U32 R182, R182, 0x10, RZ ;  /* 0x00000010b6b67819 */ /* 0x000fe400000006ff */
[----:B------:R-:W-:Y:S01]  /*15b0*/  SHF.L.U32 R180, R206, 0x10, RZ ;  /* 0x00000010ceb47819 */ /* 0x000fe200000006ff */
[----:B------:R-:W-:Y:S01]  /*15c0*/  FMUL.FTZ R192, R181, UR24 ;  /* 0x00000018b5c07c20 */ /* 0x000fe20008410000 */
[----:B------:R-:W-:-:S03]  /*15d0*/  FADD.FTZ R181, RZ, R215 ;  /* 0x000000d7ffb57221 */ /* 0x000fc60000010000 */
[----:B------:R-:W-:Y:S01]  /*15e0*/  FMUL.FTZ R213, R180, R182 ;  /* 0x000000b6b4d57220 */ /* 0x000fe20000410000 */
[----:B------:R-:W-:Y:S01]  /*15f0*/  FFMA.FTZ R180, R197, R215, RZ ;  /* 0x000000d7c5b47223 */ /* 0x000fe200000100ff */
[----:B------:R-:W-:-:S03]  /*1600*/  FADD.FTZ R181, R181, R223 ;  /* 0x000000dfb5b57221 */ /* 0x000fc60000010000 */
[----:B------:R-:W-:Y:S01]  /*1610*/  FFMA.FTZ R180, R8, R223, R180 ;  /* 0x000000df08b47223 */ /* 0x000fe200000100b4 */
[----:B------:R-:W-:-:S03]  /*1620*/  FADD.FTZ R181, R181, R235 ;  /* 0x000000ebb5b57221 */ /* 0x000fc60000010000 */
[----:B------:R-:W-:Y:S01]  /*1630*/  FFMA.FTZ R180, R201, R235, R180 ;  /* 0x000000ebc9b47223 */ /* 0x000fe200000100b4 */
[----:B------:R-:W-:Y:S01]  /*1640*/  FADD.FTZ R181, R181, R214 ;  /* 0x000000d6b5b57221 */ /* 0x000fe20000010000 */
[----:B------:R-:W-:Y:S01]  /*1650*/  FADD.FTZ R81, R81, R182 ;  /* 0x000000b651517221 */ /* 0x000fe20000010000 */
[----:B------:R-:W-:Y:S01]  /*1660*/  FFMA.FTZ R85, R192, R182, R85 ;  /* 0x000000b6c0557223 */ /* 0x000fe20000010055 */
        /* <DEDUP_REMOVED lines=18> */
.L_x_5474:
[----:B------:R-:W-:Y:S05]  /*1790*/  BSYNC.RECONVERGENT B0 ;  /* 0x0000000000007941 */ /* 0x000fea0003800200 */
.L_x_5473:
[----:B------:R-:W-:Y:S04]  /*17a0*/  BSSY.RECONVERGENT B0, `(.L_x_5475) ;  /* 0x0000067000007945 */ /* 0x000fe80003800200 */
[----:B------:R-:W-:Y:S05]  /*17b0*/  @!P2 BRA `(.L_x_5476) ;  /* 0x000000040094a947 */ /* 0x000fea0003800000 */
[----:B------:R-:W0:Y:S01]  /*17c0*/  LDC.64 R24, c[0x0][0x3a8] ;  /* 0x0000ea00ff187b82 */ /* 0x000e220000000a00 */
[----:B------:R-:W2:Y:S04]  /*17d0*/  LDL R13, [R1+0x40] ;  /* 0x00004000010d7983 */ /* 0x000ea80000100800 */
[----:B------:R-:W3:Y:S03]  /*17e0*/  LDL R195, [R1+0x44] ;  /* 0x0000440001c37983 */ /* 0x000ee60000100800 */
[----:B------:R-:W1:Y:S01]  /*17f0*/  LDC.64 R180, c[0x0][0x428] ;  /* 0x00010a00ffb47b82 */ /* 0x000e620000000a00 */
[----:B------:R-:W4:Y:S01]  /*1800*/  LDL R230, [R1+0x48] ;  /* 0x0000480001e67983 */ /* 0x000f220000100800 */
[----:B------:R-:W-:-:S03]  /*1810*/  ISETP.NE.U32.AND P0, PT, RZ, UR20, PT ;  /* 0x00000014ff007c0c */ /* 0x000fc6000bf05070 */
[----:B------:R-:W4:Y:S03]  /*1820*/  LDL R17, [R1+0x4c] ;  /* 0x00004c0001117983 */ /* 0x000f260000100800 */
        /* <DEDUP_REMOVED lines=19> */
[----:B----4-:R-:W-:Y:S02]  /*1960*/  FADD.FTZ R13, R184, -UR25 ;  /* 0x80000019b80d7e21 */ /* 0x010fe40008010000 */
[----:B------:R-:W2:Y:S01]  /*1970*/  LDL R184, [R1+0x80] ;  /* 0x0000800001b87983 */ /* 0x000ea20000100800 */
[----:B------:R-:W-:-:S04]  /*1980*/  FADD.FTZ R6, R188, -UR25 ;  /* 0x80000019bc067e21 */ /* 0x000fc80008010000 */
[----:B------:R-:W-:Y:S01]  /*1990*/  FMUL.FTZ R203, R6, UR24 ;  /* 0x0000001806cb7c20 */ /* 0x000fe20008410000 */
[----:B------:R-:W-:-:S05]  /*19a0*/  SHF.L.U32 R6, R180, 0x10, RZ ;  /* 0x00000010b4067819 */ /* 0x000fca00000006ff */
[----:B------:R-:W-:Y:S01]  /*19b0*/  FADD.FTZ R88, R88, R6 ;  /* 0x0000000658587221 */ /* 0x000fe20000010000 */
[-C--:B------:R-:W-:Y:S01]  /*19c0*/  FFMA.FTZ R52, R203, R6.reuse, R52 ;  /* 0x00000006cb347223 */ /* 0x080fe20000010034 */
[----:B------:R-:W-:Y:S01]  /*19d0*/  FMUL.FTZ R238, R9, R6 ;  /* 0x0000000609ee7220 */ /* 0x000fe20000410000 */
[----:B------:R-:W-:Y:S02]  /*19e0*/  SHF.L.U32 R6, R181, 0x10, RZ ;  /* 0x00000010b5067819 */ /* 0x000fe400000006ff */
[----:B------:R-:W-:Y:S01]  /*19f0*/  SHF.L.U32 R9, R195, 0x10, RZ ;  /* 0x00000010c3097819 */ /* 0x000fe200000006ff */
[----:B------:R-:W-:Y:S01]  /*1a00*/  FMUL.FTZ R195, R13, UR24 ;  /* 0x000000180dc37c20 */ /* 0x000fe20008410000 */
[----:B------:R-:W-:-:S03]  /*1a10*/  SHF.L.U32 R13, R230, 0x10, RZ ;  /* 0x00000010e60d7819 */ /* 0x000fc600000006ff */
[-C--:B------:R-:W-:Y:S01]  /*1a20*/  FMUL.FTZ R234, R9, R6.reuse ;  /* 0x0000000609ea7220 */ /* 0x080fe20000410000 */
[----:B------:R-:W-:Y:S01]  /*1a30*/  SHF.L.U32 R9, R182, 0x10, RZ ;  /* 0x00000010b6097819 */ /* 0x000fe200000006ff */
[----:B------:R-:W-:Y:S01]  /*1a40*/  FADD.FTZ R90, R90, R6 ;  /* 0x000000065a5a7221 */ /* 0x000fe20000010000 */
[----:B------:R-:W-:Y:S01]  /*1a50*/  FFMA.FTZ R54, R200, R6, R54 ;  /* 0x00000006c8367223 */ /* 0x000fe20000010036 */
[----:B------:R-:W-:Y:S01]  /*1a60*/  FADD.FTZ R6, R186, -UR25 ;  /* 0x80000019ba067e21 */ /* 0x000fe20008010000 */
[----:B------:R-:W-:Y:S01]  /*1a70*/  SHF.L.U32 R17, R17, 0x10, RZ ;  /* 0x0000001011117819 */ /* 0x000fe200000006ff */
        /* <DEDUP_REMOVED lines=18> */
[----:B------:R-:W-:Y:S02]  /*1ba0*/  SHF.L.U32 R19, R19, 0x10, RZ ;  /* 0x0000001013137819 */ /* 0x000fe400000006ff */
[----:B------:R-:W-:Y:S01]  /*1bb0*/  SHF.L.U32 R181, R211, 0x10, RZ ;  /* 0x00000010d3b57819 */ /* 0x000fe200000006ff */
[----:B------:R-:W-:Y:S01]  /*1bc0*/  FMUL.FTZ R13, R13, UR24 ;  /* 0x000000180d0d7c20 */ /* 0x000fe20008410000 */
[----:B------:R-:W-:Y:S01]  /*1bd0*/  PRMT R17, R182, 0x7632, R17 ;  /* 0x00007632b6117816 */ /* 0x000fe20000000011 */
[----:B------:R-:W-:Y:S01]  /*1be0*/  FADD.FTZ R180, R185, -UR25 ;  /* 0x80000019b9b47e21 */ /* 0x000fe20008010000 */
[----:B------:R-:W-:Y:S01]  /*1bf0*/  FADD.FTZ R91, R91, R19 ;  /* 0x000000135b5b7221 */ /* 0x000fe20000010000 */
[-C--:B------:R-:W-:Y:S01]  /*1c00*/  FFMA.FTZ R55, R13, R19.reuse, R55 ;  /* 0x000000130d377223 */ /* 0x080fe20000010037 */
        /* <DEDUP_REMOVED lines=32> */
.L_x_5476:
[----:B------:R-:W-:Y:S05]  /*1e10*/  BSYNC.RECONVERGENT B0 ;  /* 0x0000000000007941 */ /* 0x000fea0003800200 */
.L_x_5475:
        /* <DEDUP_REMOVED lines=12> */
[----:B------:R-:W3:Y:S01]  /*1ee0*/  LDG.E.128 R188, desc[UR10][R2.64] ;  /* 0x0000000a02bc7981 */ /* 0x000ee2000c1e1d00 */
[----:B-1----:R-:W-:-:S03]  /*1ef0*/  IMAD.WIDE.U32 R26, R226, 0x10, R26 ;  /* 0x00000010e21a7825 */ /* 0x002fc600078e001a */
[----:B------:R-:W4:Y:S01]  /*1f00*/  LDG.E.128 R184, desc[UR10][R2.64+0x10] ;  /* 0x0000100a02b87981 */ /* 0x000f22000c1e1d00 */
[----:B------:R-:W-:-:S03]  /*1f10*/  ISETP.NE.U32.AND P0, PT, RZ, UR20, PT ;  /* 0x00000014ff007c0c */ /* 0x000fc6000bf05070 */
[----:B------:R0:W4:Y:S01]  /*1f20*/  LDG.E.128 R180, desc[UR10][R26.64] ;  /* 0x0000000a1ab47981 */ /* 0x000122000c1e1d00 */
[----:B------:R-:W-:Y:S01]  /*1f30*/  ISETP.NE.AND.EX P0, PT, RZ, UR21, PT, P0 ;  /* 0x00000015ff007c0c */ /* 0x000fe2000bf05300 */
[----:B0-----:R-:W0:-:S12]  /*1f40*/  LDC.64 R26, c[0x0][0x3b0] ;  /* 0x0000ec00ff1a7b82 */ /* 0x001e180000000a00 */
[----:B------:R-:W1:Y:S02]  /*1f50*/  @P0 LDC.64 R2, c[0x0][0x438] ;  /* 0x00010e00ff020b82 */ /* 0x000e640000000a00 */
[----:B-1----:R-:W-:-:S05]  /*1f60*/  @P0 IMAD.WIDE.U32 R2, R226, 0x20, R2 ;  /* 0x00000020e2020825 */ /* 0x002fca00078e0002 */
[----:B------:R-:W5:Y:S04]  /*1f70*/  @P0 LDG.E.128 R164, desc[UR10][R2.64] ;  /* 0x0000000a02a40981 */ /* 0x000f68000c1e1d00 */
[----:B------:R0:W5:Y:S02]  /*1f80*/  @P0 LDG.E.128 R168, desc[UR10][R2.64+0x10] ;  /* 0x0000100a02a80981 */ /* 0x000164000c1e1d00 */
[----:B0-----:R-:W-:-:S05]  /*1f90*/  IMAD.WIDE.U32 R2, R226, 0x8, R26 ;  /* 0x00000008e2027825 */ /* 0x001fca00078e001a */
[----:B------:R2:W5:Y:S02]  /*1fa0*/  LDG.E.64 R26, desc[UR10][R2.64] ;  /* 0x0000000a021a7981 */ /* 0x000564000c1e1b00 */
        /* <DEDUP_REMOVED lines=78> */
.L_x_5478:
[----:B------:R-:W-:Y:S05]  /*2490*/  BSYNC.RECONVERGENT B0 ;  /* 0x0000000000007941 */ /* 0x000fea0003800200 */
.L_x_5477:
        /* <DEDUP_REMOVED lines=14> */
[----:B------:R-:W4:Y:S04]  /*2580*/  LDG.E.128 R184, desc[UR10][R10.64+0x10] ;  /* 0x0000100a0ab87981 */ /* 0x000f28000c1e1d00 */
[----:B------:R0:W4:Y:S01]  /*2590*/  LDG.E.128 R180, desc[UR10][R20.64] ;  /* 0x0000000a14b47981 */ /* 0x000122000c1e1d00 */
[----:B------:R-:W-:-:S04]  /*25a0*/  ISETP.NE.U32.AND P0, PT, RZ, UR20, PT ;  /* 0x00000014ff007c0c */ /* 0x000fc8000bf05070 */
[----:B------:R-:W-:Y:S01]  /*25b0*/  ISETP.NE.AND.EX P0, PT, RZ, UR21, PT, P0 ;  /* 0x00000015ff007c0c */ /* 0x000fe2000bf05300 */
[----:B0-----:R-:W0:-:S12]  /*25c0*/  LDC.64 R20, c[0x0][0x3b0] ;  /* 0x0000ec00ff147b82 */ /* 0x001e180000000a00 */
[----:B------:R-:W1:Y:S02]  /*25d0*/  @P0 LDC.64 R10, c[0x0][0x438] ;  /* 0x00010e00ff0a0b82 */ /* 0x000e640000000a00 */
[----:B-1----:R-:W-:-:S05]  /*25e0*/  @P0 IMAD.WIDE.U32 R10, R226, 0x20, R10 ;  /* 0x00000020e20a0825 */ /* 0x002fca00078e000a */
[----:B------:R-:W5:Y:S04]  /*25f0*/  @P0 LDG.E.128 R172, desc[UR10][R10.64] ;  /* 0x0000000a0aac0981 */ /* 0x000f68000c1e1d00 */
[----:B------:R2:W5:Y:S01]  /*2600*/  @P0 LDG.E.128 R176, desc[UR10][R10.64+0x10] ;  /* 0x0000100a0ab00981 */ /* 0x000562000c1e1d00 */
        /* <DEDUP_REMOVED lines=79> */
.L_x_5480:
[----:B------:R-:W-:Y:S05]  /*2b00*/  BSYNC.RECONVERGENT B0 ;  /* 0x0000000000007941 */ /* 0x000fea0003800200 */
.L_x_5479:
        /* <DEDUP_REMOVED lines=32> */
.L_x_5482:
[----:B------:R-:W-:Y:S05]  /*2d10*/  BSYNC.RECONVERGENT B0 ;  /* 0x0000000000007941 */ /* 0x000fea0003800200 */
.L_x_5481:
        /* <DEDUP_REMOVED lines=44> */
[----:B------:R0:W5:Y:S04]  /*2fe0*/  LDL R228, [R1] ;  /* 0x0000000001e47983 */ /* 0x0001680000100800 */
[----:B------:R0:W5:Y:S04]  /*2ff0*/  LDL R227, [R1+0x4] ;  /* 0x0000040001e37983 */ /* 0x0001680000100800 */
[----:B------:R0:W5:Y:S04]  /*3000*/  LDL R226, [R1+0x8] ;  /* 0x0000080001e27983 */ /* 0x0001680000100800 */
[----:B------:R0:W5:Y:S01]  /*3010*/  LDL R191, [R1+0xc] ;  /* 0x00000c0001bf7983 */ /* 0x0001620000100800 */
[----:B------:R-:W-:Y:S01]  /*3020*/  UMOV UR4, UR8 ;  /* 0x0000000800047c82 */ /* 0x000fe20008000000 */
[----:B------:R-:W-:Y:S01]  /*3030*/  UMOV UR5, UR9 ;  /* 0x0000000900057c82 */ /* 0x000fe20008000000 */
[----:B------:R-:W-:-:S04]  /*3040*/  UISETP.NE.U32.AND UP1, UPT, UR4, URZ, UPT ;  /* 0x000000ff0400728c */ /* 0x000fc8000bf25070 */
[----:B------:R-:W-:-:S09]  /*3050*/  UISETP.NE.AND.EX UP1, UPT, UR5, URZ, UPT, UP1 ;  /* 0x000000ff0500728c */ /* 0x000fd2000bf25310 */
[----:B0-----:R-:W-:Y:S05]  /*3060*/  BRA.U UP1, `(.L_x_5486) ;  /* 0x0000000901a87547 */ /* 0x001fea000b800000 */
[C---:B-----5:R-:W-:Y:S02]  /*3070*/  LOP3.LUT P0, RZ, R22.reuse, 0xff00, RZ, 0xc0, !PT ;  /* 0x0000ff0016ff7812 */ /* 0x060fe4000780c0ff */
[----:B------:R-:W-:Y:S02]  /*3080*/  LOP3.LUT P5, RZ, R22, 0xff0000, RZ, 0xc0, !PT ;  /* 0x00ff000016ff7812 */ /* 0x000fe400078ac0ff */
[----:B------:R-:W-:-:S09]  /*3090*/  MOV R188, RZ ;  /* 0x000000ff00bc7202 */ /* 0x000fd20000000f00 */
[----:B------:R-:W0:Y:S01]  /*30a0*/  @P0 LDC R184, c[0x0][0x408] ;  /* 0x00010200ffb80b82 */ /* 0x000e220000000800 */
[----:B------:R-:W-:Y:S01]  /*30b0*/  @P0 FFMA.FTZ R186, R8, UR17, R185 ;  /* 0x0000001108ba0c23 */ /* 0x000fe200080100b9 */
[----:B------:R-:W-:-:S03]  /*30c0*/  @P0 PRMT R187, R180, 0x7632, R187 ;  /* 0x00007632b4bb0816 */ /* 0x000fc600000000bb */
[----:B------:R-:W-:Y:S01]  /*30d0*/  @P0 FADD.FTZ R186, R223, -R186 ;  /* 0x800000badfba0221 */ /* 0x000fe20000010000 */
[----:B------:R-:W-:-:S03]  /*30e0*/  @P0 SHF.L.U32 R187, R187, 0x10, RZ ;  /* 0x00000010bbbb0819 */ /* 0x000fc600000006ff */
[----:B------:R-:W-:-:S04]  /*30f0*/  @P0 FMUL.FTZ R186, R186, UR24 ;  /* 0x00000018baba0c20 */ /* 0x000fc80008410000 */
[----:B------:R-:W-:-:S04]  /*3100*/  @P0 FMUL.FTZ R186, R186, UR16 ;  /* 0x00000010baba0c20 */ /* 0x000fc80008410000 */
[----:B0-----:R-:W-:Y:S01]  /*3110*/  @P0 FMUL.FTZ R184, R186, R184 ;  /* 0x000000b8bab80220 */ /* 0x001fe20000410000 */
[----:B------:R-:W-:-:S03]  /*3120*/  HFMA2 R186, -RZ, RZ, 0, 0 ;  /* 0x00000000ffba7431 */ /* 0x000fc600000001ff */
        /* <DEDUP_REMOVED lines=8> */
[----:B------:R-:W-:Y:S02]  /*31b0*/  @P0 SHF.L.U32 R184, R228, 0x10, RZ ;  /* 0x00000010e4b80819 */ /* 0x000fe400000006ff */
[----:B------:R-:W-:-:S03]  /*31c0*/  @P5 SHF.L.U32 R187, R181, 0x10, RZ ;  /* 0x00000010b5bb5819 */ /* 0x000fc600000006ff */
[----:B------:R-:W-:Y:S01]  /*31d0*/  @P0 FMUL.FTZ R188, R113, R184 ;  /* 0x000000b871bc0220 */ /* 0x000fe20000410000 */
[----:B------:R-:W-:Y:S01]  /*31e0*/  @P5 FFMA.FTZ R184, R201, UR17, R185 ;  /* 0x00000011c9b85c23 */ /* 0x000fe200080100b9 */
[----:B------:R-:W0:Y:S01]  /*31f0*/  @P5 LDC R113, c[0x0][0x408] ;  /* 0x00010200ff715b82 */ /* 0x000e220000000800 */
[----:B------:R-:W-:Y:S02]  /*3200*/  LOP3.LUT P0, RZ, R22, 0xff000000, RZ, 0xc0, !PT ;  /* 0xff00000016ff7812 */ /* 0x000fe4000780c0ff */
[----:B------:R-:W-:-:S04]  /*3210*/  @P5 FADD.FTZ R184, R235, -R184 ;  /* 0x800000b8ebb85221 */ /* 0x000fc80000010000 */
[----:B------:R-:W-:-:S04]  /*3220*/  @P5 FMUL.FTZ R184, R184, UR24 ;  /* 0x00000018b8b85c20 */ /* 0x000fc80008410000 */
[----:B------:R-:W-:-:S03]  /*3230*/  @P5 FMUL.FTZ R184, R184, UR16 ;  /* 0x00000010b8b85c20 */ /* 0x000fc60008410000 */
[----:B------:R-:W-:Y:S01]  /*3240*/  @P0 PRMT R181, R181, 0x7632, R181 ;  /* 0x00007632b5b50816 */ /* 0x000fe200000000b5 */
[----:B0-----:R-:W-:Y:S01]  /*3250*/  @P5 FMUL.FTZ R113, R184, R113 ;  /* 0x00000071b8715220 */ /* 0x001fe20000410000 */
[----:B------:R-:W-:-:S03]  /*3260*/  HFMA2 R184, -RZ, RZ, 0, 0 ;  /* 0x00000000ffb87431 */ /* 0x000fc600000001ff */
[----:B------:R-:W-:Y:S01]  /*3270*/  @P5 FMUL.FTZ R184, R187, R113 ;  /* 0x00000071bbb85220 */ /* 0x000fe20000410000 */
[----:B------:R-:W-:Y:S01]  /*3280*/  @P5 SHF.L.U32 R187, R37, 0x10, RZ ;  /* 0x0000001025bb5819 */ /* 0x000fe200000006ff */
[----:B------:R-:W0:Y:S02]  /*3290*/  @P5 LDC R113, c[0x0][0x408] ;  /* 0x00010200ff715b82 */ /* 0x000e240000000800 */
[----:B------:R-:W-:Y:S01]  /*32a0*/  FADD.FTZ R184, R114, R184 ;  /* 0x000000b872b87221 */ /* 0x000fe20000010000 */
[----:B------:R-:W-:-:S04]  /*32b0*/  @P5 FFMA.FTZ R114, R201, UR17, R185 ;  /* 0x00000011c9725c23 */ /* 0x000fc800080100b9 */
[----:B------:R-:W-:-:S04]  /*32c0*/  @P5 FADD.FTZ R114, R235, -R114 ;  /* 0x80000072eb725221 */ /* 0x000fc80000010000 */
[----:B------:R-:W-:-:S04]  /*32d0*/  @P5 FMUL.FTZ R114, R114, UR24 ;  /* 0x0000001872725c20 */ /* 0x000fc80008410000 */
[----:B------:R-:W-:-:S04]  /*32e0*/  @P5 FMUL.FTZ R114, R114, UR16 ;  /* 0x0000001072725c20 */ /* 0x000fc80008410000 */
[----:B0-----:R-:W-:Y:S01]  /*32f0*/  @P5 FMUL.FTZ R114, R114, R113 ;  /* 0x0000007172725220 */ /* 0x001fe20000410000 */
[----:B------:R-:W-:-:S03]  /*3300*/  MOV R113, RZ ;  /* 0x000000ff00717202 */ /* 0x000fc60000000f00 */
[----:B------:R-:W-:Y:S01]  /*3310*/  @P5 FMUL.FTZ R113, R114, R187 ;  /* 0x000000bb72715220 */ /* 0x000fe20000410000 */
[----:B------:R-:W-:Y:S01]  /*3320*/  @P0 FFMA.FTZ R187, R14, UR17, R185 ;  /* 0x000000110ebb0c23 */ /* 0x000fe200080100b9 */
[----:B------:R-:W0:Y:S03]  /*3330*/  @P0 LDC R114, c[0x0][0x408] ;  /* 0x00010200ff720b82 */ /* 0x000e260000000800 */
[----:B------:R-:W-:-:S04]  /*3340*/  @P0 FADD.FTZ R187, R214, -R187 ;  /* 0x800000bbd6bb0221 */ /* 0x000fc80000010000 */
[----:B------:R-:W-:-:S04]  /*3350*/  @P0 FMUL.FTZ R187, R187, UR24 ;  /* 0x00000018bbbb0c20 */ /* 0x000fc80008410000 */
[----:B------:R-:W-:-:S04]  /*3360*/  @P0 FMUL.FTZ R187, R187, UR16 ;  /* 0x00000010bbbb0c20 */ /* 0x000fc80008410000 */
[----:B0-----:R-:W-:Y:S01]  /*3370*/  @P0 FMUL.FTZ R114, R187, R114 ;  /* 0x00000072bb720220 */ /* 0x001fe20000410000 */
[----:B------:R-:W-:Y:S01]  /*3380*/  @P0 SHF.L.U32 R187, R181, 0x10, RZ ;  /* 0x00000010b5bb0819 */ /* 0x000fe200000006ff */
[----:B------:R-:W-:-:S04]  /*3390*/  HFMA2 R181, -RZ, RZ, 0, 0 ;  /* 0x00000000ffb57431 */ /* 0x000fc800000001ff */
[----:B------:R-:W-:Y:S02]  /*33a0*/  @P0 FMUL.FTZ R181, R187, R114 ;  /* 0x00000072bbb50220 */ /* 0x000fe40000410000 */
[----:B------:R-:W0:Y:S02]  /*33b0*/  @P0 LDC R114, c[0x0][0x408] ;  /* 0x00010200ff720b82 */ /* 0x000e240000000800 */
[----:B------:R-:W-:Y:S01]  /*33c0*/  FADD.FTZ R187, R115, R181 ;  /* 0x000000b573bb7221 */ /* 0x000fe20000010000 */
[----:B------:R-:W-:Y:S01]  /*33d0*/  @P0 FFMA.FTZ R115, R14, UR17, R185 ;  /* 0x000000110e730c23 */ /* 0x000fe200080100b9 */
[----:B------:R-:W-:-:S03]  /*33e0*/  @P0 SHF.L.U32 R181, R227, 0x10, RZ ;  /* 0x00000010e3b50819 */ /* 0x000fc600000006ff */
[----:B------:R-:W-:-:S04]  /*33f0*/  @P0 FADD.FTZ R115, R214, -R115 ;  /* 0x80000073d6730221 */ /* 0x000fc80000010000 */
[----:B------:R-:W-:-:S04]  /*3400*/  @P0 FMUL.FTZ R115, R115, UR24 ;  /* 0x0000001873730c20 */ /* 0x000fc80008410000 */
[----:B------:R-:W-:-:S04]  /*3410*/  @P0 FMUL.FTZ R115, R115, UR16 ;  /* 0x0000001073730c20 */ /* 0x000fc80008410000 */
[----:B0-----:R-:W-:Y:S01]  /*3420*/  @P0 FMUL.FTZ R115, R115, R114 ;  /* 0x0000007273730220 */ /* 0x001fe20000410000 */
[----:B------:R-:W-:-:S03]  /*3430*/  MOV R114, RZ ;  /* 0x000000ff00727202 */ /* 0x000fc60000000f00 */
        /* <DEDUP_REMOVED lines=22> */
[----:B------:R-:W-:-:S13]  /*35a0*/  LOP3.LUT P0, RZ, R23, 0xff00, RZ, 0xc0, !PT ;  /* 0x0000ff0017ff7812 */ /* 0x000fda000780c0ff */
        /* <DEDUP_REMOVED lines=10> */
[----:B------:R-:W-:-:S03]  /*3650*/  @P0 FFMA.FTZ R116, R192, UR17, R185 ;  /* 0x00000011c0740c23 */ /* 0x000fc600080100b9 */
[----:B------:R-:W-:Y:S01]  /*3660*/  FADD.FTZ R182, R117, R189 ;  /* 0x000000bd75b67221 */ /* 0x000fe20000010000 */
[----:B------:R-:W-:Y:S01]  /*3670*/  @P0 FADD.FTZ R116, R213, -R116 ;  /* 0x80000074d5740221 */ /* 0x000fe20000010000 */
[----:B------:R-:W0:Y:S01]  /*3680*/  @P0 LDC R117, c[0x0][0x408] ;  /* 0x00010200ff750b82 */ /* 0x000e220000000800 */
[----:B------:R-:W-:Y:S02]  /*3690*/  @P0 SHF.L.U32 R189, R226, 0x10, RZ ;  /* 0x00000010e2bd0819 */ /* 0x000fe400000006ff */
        /* <DEDUP_REMOVED lines=25> */
[----:B------:R-:W-:-:S04]  /*3830*/  ISETP.GE.U32.AND P0, PT, R22, RZ, PT ;  /* 0x000000ff1600720c */ /* 0x000fc80003f06070 */
[----:B------:R-:W-:-:S13]  /*3840*/  ISETP.GE.U32.AND.EX P0, PT, R23, 0x1000000, PT, P0 ;  /* 0x010000001700780c */ /* 0x000fda0003f06100 */
        /* <DEDUP_REMOVED lines=13> */
[----:B------:R-:W-:Y:S01]  /*3920*/  @P0 FADD.FTZ R189, R206, -R189 ;  /* 0x800000bdcebd0221 */ /* 0x000fe20000010000 */
[----:B------:R-:W-:-:S03]  /*3930*/  @P0 SHF.L.U32 R190, R191, 0x10, RZ ;  /* 0x00000010bfbe0819 */ /* 0x000fc600000006ff */
        /* <DEDUP_REMOVED lines=14> */
[----:B------:R-:W-:-:S03]  /*3a20*/  HFMA2 R190, -RZ, RZ, 0, 0 ;  /* 0x00000000ffbe7431 */ /* 0x000fc600000001ff */
[----:B------:R-:W-:Y:S01]  /*3a30*/  @P0 FMUL.FTZ R190, R180, R189 ;  /* 0x000000bdb4be0220 */ /* 0x000fe20000410000 */
[----:B------:R-:W-:-:S03]  /*3a40*/  @P0 SHF.L.U32 R189, R36, 0x10, RZ ;  /* 0x0000001024bd0819 */ /* 0x000fc600000006ff */
[----:B------:R-:W-:Y:S01]  /*3a50*/  FADD.FTZ R180, R112, R190 ;  /* 0x000000be70b47221 */ /* 0x000fe20000010000 */
[----:B------:R-:W-:-:S04]  /*3a60*/  @P0 FFMA.FTZ R112, R197, UR17, R185 ;  /* 0x00000011c5700c23 */ /* 0x000fc800080100b9 */
[----:B------:R-:W-:-:S04]  /*3a70*/  @P0 FADD.FTZ R112, R215, -R112 ;  /* 0x80000070d7700221 */ /* 0x000fc80000010000 */
[----:B------:R-:W-:-:S04]  /*3a80*/  @P0 FMUL.FTZ R112, R112, UR24 ;  /* 0x0000001870700c20 */ /* 0x000fc80008410000 */
[----:B------:R-:W-:-:S04]  /*3a90*/  @P0 FMUL.FTZ R112, R112, UR16 ;  /* 0x0000001070700c20 */ /* 0x000fc80008410000 */
[----:B-1----:R-:W-:Y:S01]  /*3aa0*/  @P0 FMUL.FTZ R114, R112, R114 ;  /* 0x0000007270720220 */ /* 0x002fe20000410000 */
[----:B------:R-:W-:-:S03]  /*3ab0*/  MOV R112, RZ ;  /* 0x000000ff00707202 */ /* 0x000fc60000000f00 */
[----:B------:R-:W-:Y:S01]  /*3ac0*/  @P0 FMUL.FTZ R112, R114, R189 ;  /* 0x000000bd72700220 */ /* 0x000fe20000410000 */
[----:B------:R-:W-:Y:S02]  /*3ad0*/  F2FP.BF16.F32.PACK_AB R114, R116, R115 ;  /* 0x000000737472723e */ /* 0x000fe400000010ff */
[----:B------:R-:W-:Y:S02]  /*3ae0*/  F2FP.BF16.F32.PACK_AB R115, R183, R117 ;  /* 0x00000075b773723e */ /* 0x000fe400000010ff */
[----:B------:R-:W-:Y:S01]  /*3af0*/  F2FP.BF16.F32.PACK_AB R112, R188, R112 ;  /* 0x00000070bc70723e */ /* 0x000fe200000010ff */
[----:B------:R-:W-:Y:S06]  /*3b00*/  BRA `(.L_x_5487) ;  /* 0x0000001c005c7947 */ /* 0x000fec0003800000 */
.L_x_5486:
[----:B-----5:R-:W-:Y:S01]  /*3b10*/  LOP3.LUT P0, RZ, R22, 0xff00, RZ, 0xc0, !PT ;  /* 0x0000ff0016ff7812 */ /* 0x020fe2000780c0ff */
[----:B------:R-:W-:Y:S01]  /*3b20*/  FFMA.FTZ R145, R8, UR17, R185 ;  /* 0x0000001108917c23 */ /* 0x000fe200080100b9 */
[----:B------:R-:W-:Y:S01]  /*3b30*/  LOP3.LUT P5, RZ, R22, 0xff0000, RZ, 0xc0, !PT ;  /* 0x00ff000016ff7812 */ /* 0x000fe200078ac0ff */
[----:B------:R-:W-:Y:S01]  /*3b40*/  HFMA2 R152, -RZ, RZ, 0, 0 ;  /* 0x00000000ff987431 */ /* 0x000fe200000001ff */
[----:B------:R-:W-:Y:S01]  /*3b50*/  CS2R R188, SRZ ;  /* 0x0000000000bc7805 */ /* 0x000fe2000001ff00 */
[----:B------:R-:W-:Y:S01]  /*3b60*/  FADD.FTZ R145, R223, -R145 ;  /* 0x80000091df917221 */ /* 0x000fe20000010000 */
[----:B------:R-:W-:-:S03]  /*3b70*/  MOV R154, RZ ;  /* 0x000000ff009a7202 */ /* 0x000fc60000000f00 */
[----:B------:R-:W-:-:S04]  /*3b80*/  FMUL.FTZ R145, R145, UR24 ;  /* 0x0000001891917c20 */ /* 0x000fc80008410000 */
[----:B------:R-:W0:Y:S01]  /*3b90*/  @P0 LDC R144, c[0x0][0x408] ;  /* 0x00010200ff900b82 */ /* 0x000e220000000800 */
[----:B------:R-:W-:Y:S01]  /*3ba0*/  @P0 FMUL.FTZ R147, R145, UR16 ;  /* 0x0000001091930c20 */ /* 0x000fe20008410000 */
[----:B------:R-:W-:-:S06]  /*3bb0*/  @P5 SHF.L.U32 R155, R37, 0x10, RZ ;  /* 0x00000010259b5819 */ /* 0x000fcc00000006ff */
[----:B------:R-:W1:Y:S01]  /*3bc0*/  @P0 LDC R146, c[0x0][0x408] ;  /* 0x00010200ff920b82 */ /* 0x000e620000000800 */
[----:B0-----:R-:W-:Y:S01]  /*3bd0*/  @P0 FMUL.FTZ R144, R147, R144 ;  /* 0x0000009093900220 */ /* 0x001fe20000410000 */
[----:B------:R-:W-:-:S04]  /*3be0*/  @P0 PRMT R147, R180, 0x7632, R147 ;  /* 0x00007632b4930816 */ /* 0x000fc80000000093 */
[----:B------:R-:W-:-:S05]  /*3bf0*/  @P0 SHF.L.U32 R147, R147, 0x10, RZ ;  /* 0x0000001093930819 */ /* 0x000fca00000006ff */
[----:B------:R-:W-:Y:S01]  /*3c00*/  @P0 FMUL.FTZ R152, R147, R144 ;  /* 0x0000009093980220 */ /* 0x000fe20000410000 */
[----:B------:R-:W-:Y:S01]  /*3c10*/  @P0 FMUL.FTZ R144, R145, UR16 ;  /* 0x0000001091900c20 */ /* 0x000fe20008410000 */
[----:B------:R-:W-:Y:S02]  /*3c20*/  @P0 SHF.L.U32 R147, R228, 0x10, RZ ;  /* 0x00000010e4930819 */ /* 0x000fe400000006ff */
[----:B------:R-:W-:Y:S01]  /*3c30*/  FADD.FTZ R186, R113, R152 ;  /* 0x0000009871ba7221 */ /* 0x000fe20000010000 */
[----:B-1----:R-:W-:Y:S01]  /*3c40*/  @P0 FMUL.FTZ R146, R144, R146 ;  /* 0x0000009290920220 */ /* 0x002fe20000410000 */
[----:B------:R-:W-:Y:S01]  /*3c50*/  HFMA2 R113, -RZ, RZ, 0, 0 ;  /* 0x00000000ff717431 */ /* 0x000fe200000001ff */
[----:B------:R-:W0:Y:S02]  /*3c60*/  @P5 LDC R144, c[0x0][0x408] ;  /* 0x00010200ff905b82 */ /* 0x000e240000000800 */
[----:B------:R-:W-:Y:S01]  /*3c70*/  @P0 FMUL.FTZ R188, R146, R147 ;  /* 0x0000009392bc0220 */ /* 0x000fe20000410000 */
[----:B------:R-:W-:Y:S01]  /*3c80*/  FFMA.FTZ R146, R201, UR17, R185 ;  /* 0x00000011c9927c23 */ /* 0x000fe200080100b9 */
[----:B------:R-:W-:-:S03]  /*3c90*/  LOP3.LUT P0, RZ, R22, 0xff000000, RZ, 0xc0, !PT ;  /* 0xff00000016ff7812 */ /* 0x000fc6000780c0ff */
[----:B------:R-:W-:Y:S01]  /*3ca0*/  FADD.FTZ R146, R235, -R146 ;  /* 0x80000092eb927221 */ /* 0x000fe20000010000 */
[----:B------:R-:W1:Y:S03]  /*3cb0*/  @P5 LDC R147, c[0x0][0x408] ;  /* 0x00010200ff935b82 */ /* 0x000e660000000800 */
[----:B------:R-:W-:-:S04]  /*3cc0*/  FMUL.FTZ R146, R146, UR24 ;  /* 0x0000001892927c20 */ /* 0x000fc80008410000 */
[----:B------:R-:W-:-:S04]  /*3cd0*/  @P5 FMUL.FTZ R153, R146, UR16 ;  /* 0x0000001092995c20 */ /* 0x000fc80008410000 */
[----:B0-----:R-:W-:Y:S01]  /*3ce0*/  @P5 FMUL.FTZ R144, R153, R144 ;  /* 0x0000009099905220 */ /* 0x001fe20000410000 */
[C---:B------:R-:W-:Y:S02]  /*3cf0*/  @P5 SHF.L.U32 R153, R181.reuse, 0x10, RZ ;  /* 0x00000010b5995819 */ /* 0x040fe400000006ff */
[----:B------:R-:W-:-:S03]  /*3d00*/  @P0 PRMT R181, R181, 0x7632, R181 ;  /* 0x00007632b5b50816 */ /* 0x000fc600000000b5 */
[----:B------:R-:W-:Y:S01]  /*3d10*/  @P5 FMUL.FTZ R154, R153, R144 ;  /* 0x00000090999a5220 */ /* 0x000fe20000410000 */
[----:B------:R-:W-:Y:S01]  /*3d20*/  @P5 FMUL.FTZ R144, R146, UR16 ;  /* 0x0000001092905c20 */ /* 0x000fe20008410000 */
[----:B------:R-:W0:Y:S01]  /*3d30*/  @P0 LDC R153, c[0x0][0x408] ;  /* 0x00010200ff990b82 */ /* 0x000e220000000800 */
[----:B------:R-:W-:Y:S02]  /*3d40*/  @P0 SHF.L.U32 R181, R181, 0x10, RZ ;  /* 0x00000010b5b50819 */ /* 0x000fe400000006ff */
[----:B-1----:R-:W-:Y:S01]  /*3d50*/  @P5 FMUL.FTZ R147, R144, R147 ;  /* 0x0000009390935220 */ /* 0x002fe20000410000 */
[----:B------:R-:W-:-:S03]  /*3d60*/  HFMA2 R144, -RZ, RZ, 0, 0 ;  /* 0x00000000ff907431 */ /* 0x000fc600000001ff */
[----:B------:R-:W-:Y:S01]  /*3d70*/  @P5 FMUL.FTZ R144, R147, R155 ;  /* 0x0000009b93905220 */ /* 0x000fe20000410000 */
[----:B------:R-:W-:Y:S01]  /*3d80*/  FFMA.FTZ R147, R14, UR17, R185 ;  /* 0x000000110e937c23 */ /* 0x000fe200080100b9 */
[----:B------:R-:W1:Y:S01]  /*3d90*/  @P0 LDC R155, c[0x0][0x408] ;  /* 0x00010200ff9b0b82 */ /* 0x000e620000000800 */
[----:B------:R-:W-:Y:S02]  /*3da0*/  LOP3.LUT P5, RZ, R23, 0xff, RZ, 0xc0, !PT ;  /* 0x000000ff17ff7812 */ /* 0x000fe400078ac0ff */
[----:B------:R-:W-:-:S04]  /*3db0*/  FADD.FTZ R147, R214, -R147 ;  /* 0x80000093d6937221 */ /* 0x000fc80000010000 */
[----:B------:R-:W-:-:S04]  /*3dc0*/  FMUL.FTZ R147, R147, UR24 ;  /* 0x0000001893937c20 */ /* 0x000fc80008410000 */
[----:B------:R-:W-:-:S04]  /*3dd0*/  @P0 FMUL.FTZ R184, R147, UR16 ;  /* 0x0000001093b80c20 */ /* 0x000fc80008410000 */
[----:B0-----:R-:W-:Y:S01]  /*3de0*/  @P0 FMUL.FTZ R184, R184, R153 ;  /* 0x00000099b8b80220 */ /* 0x001fe20000410000 */
[----:B------:R-:W-:-:S03]  /*3df0*/  MOV R153, RZ ;  /* 0x000000ff00997202 */ /* 0x000fc60000000f00 */
[----:B------:R-:W-:Y:S01]  /*3e00*/  @P0 FMUL.FTZ R153, R181, R184 ;  /* 0x000000b8b5990220 */ /* 0x000fe20000410000 */
[----:B------:R-:W-:Y:S01]  /*3e10*/  @P0 FMUL.FTZ R181, R147, UR16 ;  /* 0x0000001093b50c20 */ /* 0x000fe20008410000 */
[----:B------:R-:W-:Y:S01]  /*3e20*/  FADD.FTZ R184, R114, R154 ;  /* 0x0000009a72b87221 */ /* 0x000fe20000010000 */
[----:B------:R-:W-:Y:S01]  /*3e30*/  @P5 SHF.L.U32 R154, R182, 0x10, RZ ;  /* 0x00000010b69a5819 */ /* 0x000fe200000006ff */
[----:B------:R-:W-:Y:S01]  /*3e40*/  FADD.FTZ R187, R115, R153 ;  /* 0x0000009973bb7221 */ /* 0x000fe20000010000 */
[----:B-1----:R-:W-:Y:S01]  /*3e50*/  @P0 FMUL.FTZ R155, R181, R155 ;  /* 0x0000009bb59b0220 */ /* 0x002fe20000410000 */
[----:B------:R-:W-:Y:S02]  /*3e60*/  @P0 SHF.L.U32 R181, R227, 0x10, RZ ;  /* 0x00000010e3b50819 */ /* 0x000fe400000006ff */
[----:B------:R-:W-:-:S03]  /*3e70*/  @P5 SHF.L.U32 R153, R38, 0x10, RZ ;  /* 0x0000001026995819 */ /* 0x000fc600000006ff */
[----:B------:R-:W-:Y:S01]  /*3e80*/  @P0 FMUL.FTZ R189, R155, R181 ;  /* 0x000000b59bbd0220 */ /* 0x000fe20000410000 */
[----:B------:R-:W-:Y:S01]  /*3e90*/  FFMA.FTZ R181, R196, UR17, R185 ;  /* 0x00000011c4b57c23 */ /* 0x000fe200080100b9 */
[----:B------:R-:W0:Y:S01]  /*3ea0*/  @P5 LDC R155, c[0x0][0x408] ;  /* 0x00010200ff9b5b82 */ /* 0x000e220000000800 */
[----:B------:R-:W-:Y:S02]  /*3eb0*/  LOP3.LUT P0, RZ, R23, 0xff00, RZ, 0xc0, !PT ;  /* 0x0000ff0017ff7812 */ /* 0x000fe4000780c0ff */
[----:B------:R-:W-:-:S04]  /*3ec0*/  FADD.FTZ R181, R231, -R181 ;  /* 0x800000b5e7b57221 */ /* 0x000fc80000010000 */
[----:B------:R-:W-:-:S04]  /*3ed0*/  FMUL.FTZ R152, R181, UR24 ;  /* 0x00000018b5987c20 */ /* 0x000fc80008410000 */
[C---:B------:R-:W-:Y:S01]  /*3ee0*/  @P5 FMUL.FTZ R114, R152.reuse, UR16 ;  /* 0x0000001098725c20 */ /* 0x040fe20008410000 */
[----:B------:R-:W-:-:S03]  /*3ef0*/  @P5 FMUL.FTZ R115, R152, UR16 ;  /* 0x0000001098735c20 */ /* 0x000fc60008410000 */
[----:B0-----:R-:W-:-:S04]  /*3f00*/  @P5 FMUL.FTZ R114, R114, R155 ;  /* 0x0000009b72725220 */ /* 0x001fc80000410000 */
[----:B------:R-:W-:Y:S02]  /*3f10*/  @P5 FMUL.FTZ R113, R154, R114 ;  /* 0x000000729a715220 */ /* 0x000fe40000410000 */
[----:B------:R-:W0:Y:S02]  /*3f20*/  @P5 LDC R114, c[0x0][0x408] ;  /* 0x00010200ff725b82 */ /* 0x000e240000000800 */
[--C-:B------:R-:W-:Y:S01]  /*3f30*/  FADD.FTZ R181, R116, R113.reuse ;  /* 0x0000007174b57221 */ /* 0x100fe20000010000 */
[----:B------:R-:W-:Y:S01]  /*3f40*/  @P0 PRMT R113, R182, 0x7632, R113 ;  /* 0x00007632b6710816 */ /* 0x000fe20000000071 */
[----:B0-----:R-:W-:Y:S01]  /*3f50*/  @P5 FMUL.FTZ R115, R115, R114 ;  /* 0x0000007273735220 */ /* 0x001fe20000410000 */
[----:B------:R-:W-:-:S03]  /*3f60*/  MOV R114, RZ ;  /* 0x000000ff00727202 */ /* 0x000fc60000000f00 */
[----:B------:R-:W-:Y:S01]  /*3f70*/  @P5 FMUL.FTZ R114, R115, R153 ;  /* 0x0000009973725220 */ /* 0x000fe20000410000 */
[----:B------:R-:W-:Y:S01]  /*3f80*/  FFMA.FTZ R153, R192, UR17, R185 ;  /* 0x00000011c0997c23 */ /* 0x000fe200080100b9 */
[----:B------:R-:W0:Y:S01]  /*3f90*/  @P0 LDC R115, c[0x0][0x408] ;  /* 0x00010200ff730b82 */ /* 0x000e220000000800 */
[----:B------:R-:W-:Y:S02]  /*3fa0*/  LOP3.LUT P5, RZ, R23, 0xff0000, RZ, 0xc0, !PT ;  /* 0x00ff000017ff7812 */ /* 0x000fe400078ac0ff */
[----:B------:R-:W-:-:S04]  /*3fb0*/  FADD.FTZ R153, R213, -R153 ;  /* 0x80000099d5997221 */ /* 0x000fc80000010000 */
[----:B------:R-:W-:-:S04]  /*3fc0*/  FMUL.FTZ R153, R153, UR24 ;  /* 0x0000001899997c20 */ /* 0x000fc80008410000 */
[----:B------:R-:W-:-:S04]  /*3fd0*/  @P0 FMUL.FTZ R116, R153, UR16 ;  /* 0x0000001099740c20 */ /* 0x000fc80008410000 */
[----:B0-----:R-:W-:Y:S01]  /*3fe0*/  @P0 FMUL.FTZ R115, R116, R115 ;  /* 0x0000007374730220 */ /* 0x001fe20000410000 */
[----:B------:R-:W-:Y:S01]  /*3ff0*/  @P0 SHF.L.U32 R116, R113, 0x10, RZ ;  /* 0x0000001071740819 */ /* 0x000fe200000006ff */
[----:B------:R-:W-:-:S04]  /*4000*/  HFMA2 R113, -RZ, RZ, 0, 0 ;  /* 0x00000000ff717431 */ /* 0x000fc800000001ff */
[----:B------:R-:W-:Y:S01]  /*4010*/  @P0 FMUL.FTZ R113, R116, R115 ;  /* 0x0000007374710220 */ /* 0x000fe20000410000 */
[----:B------:R-:W-:Y:S01]  /*4020*/  @P0 SHF.L.U32 R116, R226, 0x10, RZ ;  /* 0x00000010e2740819 */ /* 0x000fe200000006ff */
[----:B------:R-:W0:Y:S02]  /*4030*/  @P0 LDC R115, c[0x0][0x408] ;  /* 0x00010200ff730b82 */ /* 0x000e240000000800 */
[----:B------:R-:W-:Y:S01]  /*4040*/  FADD.FTZ R182, R117, R113 ;  /* 0x0000007175b67221 */ /* 0x000fe20000010000 */
[----:B------:R-:W-:Y:S01]  /*4050*/  @P0 FMUL.FTZ R113, R153, UR16 ;  /* 0x0000001099710c20 */ /* 0x000fe20008410000 */
[----:B------:R-:W-:-:S03]  /*4060*/  @P5 SHF.L.U32 R117, R183, 0x10, RZ ;  /* 0x00000010b7755819 */ /* 0x000fc600000006ff */
[----:B0-----:R-:W-:Y:S01]  /*4070*/  @P0 FMUL.FTZ R113, R113, R115 ;  /* 0x0000007371710220 */ /* 0x001fe20000410000 */
[----:B------:R-:W-:-:S03]  /*4080*/  MOV R115, RZ ;  /* 0x000000ff00737202 */ /* 0x000fc60000000f00 */
[----:B------:R-:W-:Y:S01]  /*4090*/  @P0 FMUL.FTZ R115, R113, R116 ;  /* 0x0000007471730220 */ /* 0x000fe20000410000 */
[----:B------:R-:W-:Y:S01]  /*40a0*/  FFMA.FTZ R116, R5, UR17, R185 ;  /* 0x0000001105747c23 */ /* 0x000fe200080100b9 */
[----:B------:R-:W0:Y:S01]  /*40b0*/  @P5 LDC R113, c[0x0][0x408] ;  /* 0x00010200ff715b82 */ /* 0x000e220000000800 */
[----:B------:R-:W-:Y:S02]  /*40c0*/  ISETP.GE.U32.AND P0, PT, R22, RZ, PT ;  /* 0x000000ff1600720c */ /* 0x000fe40003f06070 */
[----:B------:R-:W-:Y:S01]  /*40d0*/  FADD.FTZ R116, R222, -R116 ;  /* 0x80000074de747221 */ /* 0x000fe20000010000 */
[----:B------:R-:W-:Y:S02]  /*40e0*/  F2FP.BF16.F32.PACK_AB R114, R115, R114 ;  /* 0x000000727372723e */ /* 0x000fe400000010ff */
[----:B------:R-:W-:Y:S01]  /*40f0*/  ISETP.GE.U32.AND.EX P0, PT, R23, 0x1000000, PT, P0 ;  /* 0x010000001700780c */ /* 0x000fe20003f06100 */
[----:B------:R-:W-:-:S04]  /*4100*/  FMUL.FTZ R154, R116, UR24 ;  /* 0x00000018749a7c20 */ /* 0x000fc80008410000 */
[----:B------:R-:W-:-:S04]  /*4110*/  @P5 FMUL.FTZ R116, R154, UR16 ;  /* 0x000000109a745c20 */ /* 0x000fc80008410000 */
[----:B0-----:R-:W-:Y:S01]  /*4120*/  @P5 FMUL.FTZ R113, R116, R113 ;  /* 0x0000007174715220 */ /* 0x001fe20000410000 */
[----:B------:R-:W-:-:S03]  /*4130*/  HFMA2 R116, -RZ, RZ, 0, 0 ;  /* 0x00000000ff747431 */ /* 0x000fc600000001ff */
        /* <DEDUP_REMOVED lines=8> */
[----:B------:R-:W-:Y:S01]  /*41c0*/  FFMA.FTZ R117, R193, UR17, R185 ;  /* 0x00000011c1757c23 */ /* 0x000fe200080100b9 */
[----:B------:R-:W0:Y:S03]  /*41d0*/  @P0 LDC R113, c[0x0][0x408] ;  /* 0x00010200ff710b82 */ /* 0x000e260000000800 */
[----:B------:R-:W-:-:S04]  /*41e0*/  FADD.FTZ R117, R206, -R117 ;  /* 0x80000075ce757221 */ /* 0x000fc80000010000 */
[----:B------:R-:W-:Y:S01]  /*41f0*/  FMUL.FTZ R155, R117, UR24 ;  /* 0x00000018759b7c20 */ /* 0x000fe20008410000 */
[----:B------:R-:W-:-:S03]  /*4200*/  @P0 PRMT R117, R183, 0x7632, R117 ;  /* 0x00007632b7750816 */ /* 0x000fc60000000075 */
[----:B------:R-:W-:Y:S01]  /*4210*/  @P0 FMUL.FTZ R183, R155, UR16 ;  /* 0x000000109bb70c20 */ /* 0x000fe20008410000 */
[----:B------:R-:W-:-:S03]  /*4220*/  @P0 SHF.L.U32 R117, R117, 0x10, RZ ;  /* 0x0000001075750819 */ /* 0x000fc600000006ff */
[----:B0-----:R-:W-:Y:S01]  /*4230*/  @P0 FMUL.FTZ R113, R183, R113 ;  /* 0x00000071b7710220 */ /* 0x001fe20000410000 */
[----:B------:R-:W-:-:S03]  /*4240*/  HFMA2 R183, -RZ, RZ, 0, 0 ;  /* 0x00000000ffb77431 */ /* 0x000fc600000001ff */
[----:B------:R-:W-:Y:S01]  /*4250*/  @P0 FMUL.FTZ R183, R117, R113 ;  /* 0x0000007175b70220 */ /* 0x000fe20000410000 */
[----:B------:R-:W-:Y:S01]  /*4260*/  @P0 FMUL.FTZ R117, R155, UR16 ;  /* 0x000000109b750c20 */ /* 0x000fe20008410000 */
[----:B------:R-:W0:Y:S02]  /*4270*/  @P0 LDC R113, c[0x0][0x408] ;  /* 0x00010200ff710b82 */ /* 0x000e240000000800 */
[----:B------:R-:W-:Y:S01]  /*4280*/  FADD.FTZ R119, R119, R183 ;  /* 0x000000b777777221 */ /* 0x000fe20000010000 */
[----:B------:R-:W-:Y:S01]  /*4290*/  @P0 SHF.L.U32 R183, R191, 0x10, RZ ;  /* 0x00000010bfb70819 */ /* 0x000fe200000006ff */
[----:B0-----:R-:W-:Y:S01]  /*42a0*/  @P0 FMUL.FTZ R113, R117, R113 ;  /* 0x0000007175710220 */ /* 0x001fe20000410000 */
[----:B------:R-:W-:-:S03]  /*42b0*/  MOV R117, RZ ;  /* 0x000000ff00757202 */ /* 0x000fc60000000f00 */
[----:B------:R-:W-:Y:S01]  /*42c0*/  @P0 FMUL.FTZ R117, R113, R183 ;  /* 0x000000b771750220 */ /* 0x000fe20000410000 */
[----:B------:R-:W-:Y:S02]  /*42d0*/  LOP3.LUT P0, RZ, R22, 0xff, RZ, 0xc0, !PT ;  /* 0x000000ff16ff7812 */ /* 0x000fe4000780c0ff */
[----:B------:R-:W-:Y:S02]  /*42e0*/  F2FP.BF16.F32.PACK_AB R113, R189, R144 ;  /* 0x00000090bd71723e */ /* 0x000fe400000010ff */
[----:B------:R-:W-:Y:S01]  /*42f0*/  F2FP.BF16.F32.PACK_AB R115, R117, R116 ;  /* 0x000000747573723e */ /* 0x000fe200000010ff */
[----:B------:R-:W-:Y:S01]  /*4300*/  FFMA.FTZ R116, R197, UR17, R185 ;  /* 0x00000011c5747c23 */ /* 0x000fe200080100b9 */
[----:B------:R-:W-:-:S03]  /*4310*/  HFMA2 R117, -RZ, RZ, 0, 0 ;  /* 0x00000000ff757431 */ /* 0x000fc600000001ff */
[----:B------:R-:W-:-:S04]  /*4320*/  FADD.FTZ R116, R215, -R116 ;  /* 0x80000074d7747221 */ /* 0x000fc80000010000 */
[----:B------:R-:W0:Y:S01]  /*4330*/  @P0 LDC R183, c[0x0][0x408] ;  /* 0x00010200ffb70b82 */ /* 0x000e220000000800 */
[----:B------:R-:W-:Y:S01]  /*4340*/  FMUL.FTZ R144, R116, UR24 ;  /* 0x0000001874907c20 */ /* 0x000fe20008410000 */
[----:B------:R-:W-:-:S03]  /*4350*/  @P0 SHF.L.U32 R180, R180, 0x10, RZ ;  /* 0x00000010b4b40819 */ /* 0x000fc600000006ff */
[----:B------:R-:W-:-:S04]  /*4360*/  @P0 FMUL.FTZ R116, R144, UR16 ;  /* 0x0000001090740c20 */ /* 0x000fc80008410000 */
[----:B0-----:R-:W-:-:S04]  /*4370*/  @P0 FMUL.FTZ R116, R116, R183 ;  /* 0x000000b774740220 */ /* 0x001fc80000410000 */
[----:B------:R-:W-:Y:S02]  /*4380*/  @P0 FMUL.FTZ R117, R180, R116 ;  /* 0x00000074b4750220 */ /* 0x000fe40000410000 */
[----:B------:R-:W0:Y:S02]  /*4390*/  @P0 LDC R116, c[0x0][0x408] ;  /* 0x00010200ff740b82 */ /* 0x000e240000000800 */
[----:B------:R-:W-:Y:S01]  /*43a0*/  FADD.FTZ R180, R112, R117 ;  /* 0x0000007570b47221 */ /* 0x000fe20000010000 */
[----:B------:R-:W-:Y:S01]  /*43b0*/  @P0 FMUL.FTZ R112, R144, UR16 ;  /* 0x0000001090700c20 */ /* 0x000fe20008410000 */
[----:B------:R-:W-:-:S03]  /*43c0*/  @P0 SHF.L.U32 R117, R36, 0x10, RZ ;  /* 0x0000001024750819 */ /* 0x000fc600000006ff */
[----:B0-----:R-:W-:Y:S01]  /*43d0*/  @P0 FMUL.FTZ R112, R112, R116 ;  /* 0x0000007470700220 */ /* 0x001fe20000410000 */
[----:B------:R-:W-:-:S03]  /*43e0*/  MOV R116, RZ ;  /* 0x000000ff00747202 */ /* 0x000fc60000000f00 */
[----:B------:R-:W-:-:S05]  /*43f0*/  @P0 FMUL.FTZ R116, R112, R117 ;  /* 0x0000007570740220 */ /* 0x000fca0000410000 */
[----:B------:R-:W-:Y:S01]  /*4400*/  F2FP.BF16.F32.PACK_AB R112, R188, R116 ;  /* 0x00000074bc70723e */ /* 0x000fe200000010ff */
[----:B------:R-:W-:Y:S06]  /*4410*/  BRA `(.L_x_5487) ;  /* 0x0000001400187947 */ /* 0x000fec0003800000 */
.L_x_5485:
[----:B------:R-:W2:Y:S04]  /*4420*/  LDL R190, [R1+0xc] ;  /* 0x00000c0001be7983 */ /* 0x000ea80000100800 */
[----:B------:R-:W3:Y:S04]  /*4430*/  LDL R189, [R1+0x8] ;  /* 0x0000080001bd7983 */ /* 0x000ee80000100800 */
[----:B------:R-:W4:Y:S04]  /*4440*/  LDL R188, [R1+0x4] ;  /* 0x0000040001bc7983 */ /* 0x000f280000100800 */
[----:B------:R0:W5:Y:S01]  /*4450*/  LDL R228, [R1] ;  /* 0x0000000001e47983 */ /* 0x0001620000100800 */
[----:B------:R-:W-:Y:S01]  /*4460*/  UMOV UR4, UR8 ;  /* 0x0000000800047c82 */ /* 0x000fe20008000000 */
[----:B------:R-:W-:Y:S01]  /*4470*/  UMOV UR5, UR9 ;  /* 0x0000000900057c82 */ /* 0x000fe20008000000 */
[----:B------:R-:W-:-:S04]  /*4480*/  UISETP.NE.U32.AND UP1, UPT, UR4, URZ, UPT ;  /* 0x000000ff0400728c */ /* 0x000fc8000bf25070 */
[----:B------:R-:W-:Y:S01]  /*4490*/  UISETP.NE.AND.EX UP1, UPT, UR5, URZ, UPT, UP1 ;  /* 0x000000ff0500728c */ /* 0x000fe2000bf25310 */
[----:B--2---:R-:W-:Y:S02]  /*44a0*/  MOV R191, R190 ;  /* 0x000000be00bf7202 */ /* 0x004fe40000000f00 */
[----:B---3--:R-:W-:Y:S02]  /*44b0*/  MOV R226, R189 ;  /* 0x000000bd00e27202 */ /* 0x008fe40000000f00 */
[----:B----4-:R-:W-:-:S04]  /*44c0*/  MOV R227, R188 ;  /* 0x000000bc00e37202 */ /* 0x010fc80000000f00 */
        /* <DEDUP_REMOVED lines=9> */
[----:B------:R-:W-:-:S04]  /*4560*/  @P0 FFMA.FTZ R186, R186, UR24, R33 ;  /* 0x00000018baba0c23 */ /* 0x000fc80008010021 */
        /* <DEDUP_REMOVED lines=8> */
[----:B------:R-:W-:-:S04]  /*45f0*/  @P0 FFMA.FTZ R187, R187, UR24, R33 ;  /* 0x00000018bbbb0c23 */ /* 0x000fc80008010021 */
        /* <DEDUP_REMOVED lines=9> */
[----:B------:R-:W-:-:S04]  /*4690*/  @P5 FFMA.FTZ R184, R184, UR24, R34 ;  /* 0x00000018b8b85c23 */ /* 0x000fc80008010022 */
        /* <DEDUP_REMOVED lines=10> */
[----:B------:R-:W-:-:S04]  /*4740*/  @P5 FFMA.FTZ R114, R114, UR24, R34 ;  /* 0x0000001872725c23 */ /* 0x000fc80008010022 */
[----:B------:R-:W-:-:S04]  /*4750*/  @P5 FMUL.FTZ R114, R114, UR16 ;  /* 0x0000001072725c20 */ /* 0x000fc80008410000 */
[----:B0-----:R-:W-:Y:S01]  /*4760*/  @P5 FMUL.FTZ R114, R114, R113 ;  /* 0x0000007172725220 */ /* 0x001fe20000410000 */
[----:B------:R-:W-:-:S03]  /*4770*/  MOV R113, RZ ;  /* 0x000000ff00717202 */ /* 0x000fc60000000f00 */
[----:B------:R-:W-:Y:S01]  /*4780*/  @P5 FMUL.FTZ R113, R187, R114 ;  /* 0x00000072bb715220 */ /* 0x000fe20000410000 */
[----:B------:R-:W-:Y:S01]  /*4790*/  @P0 FFMA.FTZ R187, R14, UR17, R185 ;  /* 0x000000110ebb0c23 */ /* 0x000fe200080100b9 */
[----:B------:R-:W0:Y:S03]  /*47a0*/  @P0 LDC R114, c[0x0][0x408] ;  /* 0x00010200ff720b82 */ /* 0x000e260000000800 */
[----:B------:R-:W-:-:S04]  /*47b0*/  @P0 FADD.FTZ R187, R214, -R187 ;  /* 0x800000bbd6bb0221 */ /* 0x000fc80000010000 */
[----:B------:R-:W-:-:S04]  /*47c0*/  @P0 FFMA.FTZ R187, R187, UR24, R35 ;  /* 0x00000018bbbb0c23 */ /* 0x000fc80008010023 */
        /* <DEDUP_REMOVED lines=10> */
[----:B------:R-:W-:-:S04]  /*4870*/  @P0 FFMA.FTZ R115, R115, UR24, R35 ;  /* 0x0000001873730c23 */ /* 0x000fc80008010023 */
        /* <DEDUP_REMOVED lines=10> */
[----:B------:R-:W-:-:S04]  /*4920*/  @P0 FFMA.FTZ R181, R181, UR24, R28 ;  /* 0x00000018b5b50c23 */ /* 0x000fc8000801001c */
        /* <DEDUP_REMOVED lines=83> */
[----:B------:R-:W-:-:S04]  /*4e60*/  @P0 FFMA.FTZ R189, R189, UR24, R32 ;  /* 0x00000018bdbd0c23 */ /* 0x000fc80008010020 */
        /* <DEDUP_REMOVED lines=8> */
[----:B------:R-:W-:-:S04]  /*4ef0*/  @P0 FFMA.FTZ R112, R112, UR24, R32 ;  /* 0x0000001870700c23 */ /* 0x000fc80008010020 */
        /* <DEDUP_REMOVED lines=8> */
.L_x_5488:
[----:B-----5:R-:W-:Y:S01]  /*4f80*/  LOP3.LUT P0, RZ, R22, 0xff00, RZ, 0xc0, !PT ;  /* 0x0000ff0016ff7812 */ /* 0x020fe2000780c0ff */
[----:B------:R-:W-:Y:S01]  /*4f90*/  FFMA.FTZ R145, R8, UR17, R185 ;  /* 0x0000001108917c23 */ /* 0x000fe200080100b9 */
[----:B------:R-:W-:Y:S01]  /*4fa0*/  LOP3.LUT P5, RZ, R22, 0xff0000, RZ, 0xc0, !PT ;  /* 0x00ff000016ff7812 */ /* 0x000fe200078ac0ff */
[----:B------:R-:W-:Y:S01]  /*4fb0*/  HFMA2 R152, -RZ, RZ, 0, 0 ;  /* 0x00000000ff987431 */ /* 0x000fe200000001ff */
[----:B------:R-:W-:Y:S01]  /*4fc0*/  CS2R R188, SRZ ;  /* 0x0000000000bc7805 */ /* 0x000fe2000001ff00 */
[----:B------:R-:W-:Y:S01]  /*4fd0*/  FADD.FTZ R145, R223, -R145 ;  /* 0x80000091df917221 */ /* 0x000fe20000010000 */
[----:B------:R-:W-:-:S03]  /*4fe0*/  MOV R154, RZ ;  /* 0x000000ff009a7202 */ /* 0x000fc60000000f00 */
[----:B------:R-:W-:-:S04]  /*4ff0*/  FFMA.FTZ R145, R145, UR24, R33 ;  /* 0x0000001891917c23 */ /* 0x000fc80008010021 */
        /* <DEDUP_REMOVED lines=19> */
[----:B------:R-:W-:-:S04]  /*5130*/  FFMA.FTZ R146, R146, UR24, R34 ;  /* 0x0000001892927c23 */ /* 0x000fc80008010022 */
        /* <DEDUP_REMOVED lines=15> */
[----:B------:R-:W-:-:S04]  /*5230*/  FFMA.FTZ R147, R147, UR24, R35 ;  /* 0x0000001893937c23 */ /* 0x000fc80008010023 */
        /* <DEDUP_REMOVED lines=16> */
[----:B------:R-:W-:-:S04]  /*5340*/  FFMA.FTZ R152, R181, UR24, R28 ;  /* 0x00000018b5987c23 */ /* 0x000fc8000801001c */
        /* <DEDUP_REMOVED lines=14> */
[----:B------:R-:W-:-:S04]  /*5430*/  FFMA.FTZ R153, R153, UR24, R29 ;  /* 0x0000001899997c23 */ /* 0x000fc8000801001d */
        /* <DEDUP_REMOVED lines=19> */
[----:B------:R-:W-:-:S04]  /*5570*/  FFMA.FTZ R154, R116, UR24, R30 ;  /* 0x00000018749a7c23 */ /* 0x000fc8000801001e */
        /* <DEDUP_REMOVED lines=14> */
[----:B------:R-:W-:Y:S01]  /*5660*/  FFMA.FTZ R155, R117, UR24, R31 ;  /* 0x00000018759b7c23 */ /* 0x000fe2000801001f */
        /* <DEDUP_REMOVED lines=20> */
[----:B------:R-:W-:Y:S01]  /*57b0*/  FFMA.FTZ R144, R116, UR24, R32 ;  /* 0x0000001874907c23 */ /* 0x000fe20008010020 */
        /* <DEDUP_REMOVED lines=11> */
[----:B------:R-:W-:-:S07]  /*5870*/  F2FP.BF16.F32.PACK_AB R112, R188, R116 ;  /* 0x00000074bc70723e */ /* 0x000fce00000010ff */
.L_x_5487:
        /* <DEDUP_REMOVED lines=16> */
.L_x_5484:
[----:B------:R-:W-:Y:S05]  /*5980*/  BSYNC.RECONVERGENT B0 ;  /* 0x0000000000007941 */ /* 0x000fea0003800200 */
.L_x_5483:
        /* <DEDUP_REMOVED lines=12> */
[C---:B-----5:R-:W-:Y:S01]  /*5a50*/  LOP3.LUT P5, RZ, R24.reuse, 0xff00, RZ, 0xc0, !PT ;  /* 0x0000ff0018ff7812 */ /* 0x060fe200078ac0ff */
        /* <DEDUP_REMOVED lines=144> */
.L_x_5492:
        /* <DEDUP_REMOVED lines=167> */
[----:B------:R-:W-:-:S04]  /*6dd0*/  F2FP.BF16.F32.PACK_AB R123, R183, R125 ;  /* 0x0000007db77b723e */ /* 0x000fc800000010ff */
[----:B------:R-:W-:Y:S01]  /*6de0*/  F2FP.BF16.F32.PACK_AB R120, R188, R120 ;  /* 0x00000078bc78723e */ /* 0x000fe200000010ff */
[----:B------:R-:W-:Y:S06]  /*6df0*/  BRA `(.L_x_5493) ;  /* 0x0000001000f87947 */ /* 0x000fec0003800000 */
.L_x_5491:
[----:B------:R-:W0:Y:S02]  /*6e00*/  LDC.64 R186, c[0x0][0x478] ;  /* 0x00011e00ffba7b82 */ /* 0x000e240000000a00 */
[----:B0-----:R-:W-:-:S04]  /*6e10*/  ISETP.NE.U32.AND P0, PT, R186, RZ, PT ;  /* 0x000000ffba00720c */ /* 0x001fc80003f05070 */
[----:B------:R-:W-:-:S13]  /*6e20*/  ISETP.NE.AND.EX P0, PT, R187, RZ, PT, P0 ;  /* 0x000000ffbb00720c */ /* 0x000fda0003f05300 */
        /* <DEDUP_REMOVED lines=146> */
.L_x_5494:
        /* <DEDUP_REMOVED lines=167> */
[----:B------:R-:W-:-:S04]  /*81c0*/  F2FP.BF16.F32.PACK_AB R123, R183, R125 ;  /* 0x0000007db77b723e */ /* 0x000fc800000010ff */
[----:B------:R-:W-:-:S07]  /*81d0*/  F2FP.BF16.F32.PACK_AB R120, R188, R120 ;  /* 0x00000078bc78723e */ /* 0x000fce00000010ff */
.L_x_5493:
        /* <DEDUP_REMOVED lines=14> */
.L_x_5490:
[----:B------:R-:W-:Y:S05]  /*82c0*/  BSYNC.RECONVERGENT B0 ;  /* 0x0000000000007941 */ /* 0x000fea0003800200 */
.L_x_5489:
        /* <DEDUP_REMOVED lines=157> */
.L_x_5498:
        /* <DEDUP_REMOVED lines=170> */
.L_x_5497:
[----:B------:R-:W0:Y:S02]  /*9740*/  LDC.64 R186, c[0x0][0x478] ;  /* 0x00011e00ffba7b82 */ /* 0x000e240000000a00 */
[----:B0-----:R-:W-:-:S04]  /*9750*/  ISETP.NE.U32.AND P0, PT, R186, RZ, PT ;  /* 0x000000ffba00720c */ /* 0x001fc80003f05070 */
[----:B------:R-:W-:-:S13]  /*9760*/  ISETP.NE.AND.EX P0, PT, R187, RZ, PT, P0 ;  /* 0x000000ffbb00720c */ /* 0x000fda0003f05300 */
        /* <DEDUP_REMOVED lines=146> */
.L_x_5500:
        /* <DEDUP_REMOVED lines=169> */
.L_x_5499:
        /* <DEDUP_REMOVED lines=14> */
.L_x_5496:
[----:B------:R-:W-:Y:S05]  /*ac00*/  BSYNC.RECONVERGENT B0 ;  /* 0x0000000000007941 */ /* 0x000fea0003800200 */
.L_x_5495:
        /* <DEDUP_REMOVED lines=40> */
[----:B------:R-:W-:Y:S02]  /*ae90*/  @P6 FMUL.FTZ R153, R146, UR16 ;  /* 0x0000001092996c20 */ /* 0x000fe40008410000 */
[----:B------:R-:W-:-:S04]  /*aea0*/  @P5 PRMT R155, R181, 0x7632, R155 ;  /* 0x00007632b59b5816 */ /* 0x000fc8000000009b */
[----:B------:R-:W-:Y:S01]  /*aeb0*/  @P5 SHF.L.U32 R155, R155, 0x10, RZ ;  /* 0x000000109b9b5819 */ /* 0x000fe200000006ff */
[----:B0-----:R-:W-:Y:S01]  /*aec0*/  @P6 FMUL.FTZ R144, R153, R144 ;  /* 0x0000009099906220 */ /* 0x001fe20000410000 */
[----:B------:R-:W-:-:S03]  /*aed0*/  MOV R153, RZ ;  /* 0x000000ff00997202 */ /* 0x000fc60000000f00 */
[----:B------:R-:W-:Y:S01]  /*aee0*/  @P6 FMUL.FTZ R153, R154, R144 ;  /* 0x000000909a996220 */ /* 0x000fe20000410000 */
[----:B------:R-:W-:Y:S01]  /*aef0*/  @P6 FMUL.FTZ R144, R146, UR16 ;  /* 0x0000001092906c20 */ /* 0x000fe20008410000 */
[----:B------:R-:W-:Y:S02]  /*af00*/  @P6 SHF.L.U32 R154, R49, 0x10, RZ ;  /* 0x00000010319a6819 */ /* 0x000fe400000006ff */
[----:B------:R-:W-:Y:S01]  /*af10*/  FADD.FTZ R184, R138, R153 ;  /* 0x000000998ab87221 */ /* 0x000fe20000010000 */
[----:B-1----:R-:W-:Y:S02]  /*af20*/  @P6 FMUL.FTZ R147, R144, R147 ;  /* 0x0000009390936220 */ /* 0x002fe40000410000 */
        /* <DEDUP_REMOVED lines=8> */
[----:B------:R-:W-:Y:S02]  /*afb0*/  @P6 SHF.L.U32 R153, R182, 0x10, RZ ;  /* 0x00000010b6996819 */ /* 0x000fe400000006ff */
[----:B0-----:R-:W-:Y:S01]  /*afc0*/  @P5 FMUL.FTZ R181, R181, R144 ;  /* 0x00000090b5b55220 */ /* 0x001fe20000410000 */
[----:B------:R-:W-:-:S03]  /*afd0*/  HFMA2 R144, -RZ, RZ, 0, 0 ;  /* 0x00000000ff907431 */ /* 0x000fc600000001ff */
[----:B------:R-:W-:Y:S01]  /*afe0*/  @P5 FMUL.FTZ R144, R155, R181 ;  /* 0x000000b59b905220 */ /* 0x000fe20000410000 */
[----:B------:R-:W-:-:S03]  /*aff0*/  @P5 FMUL.FTZ R155, R147, UR16 ;  /* 0x00000010939b5c20 */ /* 0x000fc60008410000 */
        /* <DEDUP_REMOVED lines=24> */
[----:B------:R-:W-:Y:S01]  /*b180*/  FFMA.FTZ R153, R144, UR24, R177 ;  /* 0x0000001890997c23 */ /* 0x000fe200080100b1 */
[----:B------:R-:W-:-:S03]  /*b190*/  HFMA2 R144, -RZ, RZ, 0, 0 ;  /* 0x00000000ff907431 */ /* 0x000fc600000001ff */
        /* <DEDUP_REMOVED lines=32> */
[----:B------:R-:W-:Y:S01]  /*b3a0*/  @P5 PRMT R141, R183, 0x7632, R141 ;  /* 0x00007632b78d5816 */ /* 0x000fe2000000008d */
[----:B------:R-:W-:Y:S02]  /*b3b0*/  HFMA2 R183, -RZ, RZ, 0, 0 ;  /* 0x00000000ffb77431 */ /* 0x000fe400000001ff */
[----:B------:R-:W-:Y:S01]  /*b3c0*/  FADD.FTZ R137, R240, -R137 ;  /* 0x80000089f0897221 */ /* 0x000fe20000010000 */
[----:B------:R-:W-:-:S03]  /*b3d0*/  @P5 SHF.L.U32 R141, R141, 0x10, RZ ;  /* 0x000000108d8d5819 */ /* 0x000fc600000006ff */
[----:B------:R-:W-:-:S04]  /*b3e0*/  FFMA.FTZ R155, R137, UR24, R179 ;  /* 0x00000018899b7c23 */ /* 0x000fc800080100b3 */
[----:B------:R-:W-:-:S04]  /*b3f0*/  FMUL.FTZ R137, R155, UR16 ;  /* 0x000000109b897c20 */ /* 0x000fc80008410000 */
[----:B------:R-:W-:-:S04]  /*b400*/  FMUL.FTZ R137, R137, UR26 ;  /* 0x0000001a89897c20 */ /* 0x000fc80008410000 */
[----:B------:R-:W-:Y:S01]  /*b410*/  @P5 FMUL.FTZ R144, R137, R141 ;  /* 0x0000008d89905220 */ /* 0x000fe20000410000 */
[----:B------:R-:W-:-:S03]  /*b420*/  MOV R141, RZ ;  /* 0x000000ff008d7202 */ /* 0x000fc60000000f00 */
[----:B------:R-:W-:Y:S01]  /*b430*/  FADD.FTZ R143, R143, R144 ;  /* 0x000000908f8f7221 */ /* 0x000fe20000010000 */
[----:B------:R-:W-:-:S05]  /*b440*/  @P5 SHF.L.U32 R144, R244, 0x10, RZ ;  /* 0x00000010f4905819 */ /* 0x000fca00000006ff */
[----:B------:R-:W-:Y:S01]  /*b450*/  @P5 FMUL.FTZ R141, R137, R144 ;  /* 0x00000090898d5220 */ /* 0x000fe20000410000 */
[----:B------:R-:W-:Y:S01]  /*b460*/  LOP3.LUT P5, RZ, R20, 0xff, RZ, 0xc0, !PT ;  /* 0x000000ff14ff7812 */ /* 0x000fe200078ac0ff */
[----:B------:R-:W-:-:S03]  /*b470*/  FFMA.FTZ R137, R224, UR17, R185 ;  /* 0x00000011e0897c23 */ /* 0x000fc600080100b9 */
[----:B------:R-:W-:Y:S01]  /*b480*/  F2FP.BF16.F32.PACK_AB R139, R141, R140 ;  /* 0x0000008c8d8b723e */ /* 0x000fe200000010ff */
[----:B------:R-:W-:-:S04]  /*b490*/  FADD.FTZ R137, R236, -R137 ;  /* 0x80000089ec897221 */ /* 0x000fc80000010000 */
[----:B------:R-:W-:-:S04]  /*b4a0*/  FFMA.FTZ R144, R137, UR24, R172 ;  /* 0x0000001889907c23 */ /* 0x000fc800080100ac */
[----:B------:R-:W-:Y:S01]  /*b4b0*/  @P5 FMUL.FTZ R137, R144, UR16 ;  /* 0x0000001090895c20 */ /* 0x000fe20008410000 */
[----:B------:R-:W-:Y:S02]  /*b4c0*/  @P5 SHF.L.U32 R180, R180, 0x10, RZ ;  /* 0x00000010b4b45819 */ /* 0x000fe400000006ff */
[----:B------:R-:W-:Y:S01]  /*b4d0*/  @P5 SHF.L.U32 R185, R48, 0x10, RZ ;  /* 0x0000001030b95819 */ /* 0x000fe200000006ff */
[----:B------:R-:W-:-:S04]  /*b4e0*/  @P5 FMUL.FTZ R137, R137, UR26 ;  /* 0x0000001a89895c20 */ /* 0x000fc80008410000 */
[----:B------:R-:W-:Y:S01]  /*b4f0*/  @P5 FMUL.FTZ R183, R180, R137 ;  /* 0x00000089b4b75220 */ /* 0x000fe20000410000 */
[----:B------:R-:W-:-:S03]  /*b500*/  F2FP.BF16.F32.PACK_AB R137, R190, R189 ;  /* 0x000000bdbe89723e */ /* 0x000fc600000010ff */
[----:B------:R-:W-:Y:S01]  /*b510*/  FADD.FTZ R180, R136, R183 ;  /* 0x000000b788b47221 */ /* 0x000fe20000010000 */
[----:B------:R-:W-:Y:S01]  /*b520*/  @P5 FMUL.FTZ R183, R144, UR16 ;  /* 0x0000001090b75c20 */ /* 0x000fe20008410000 */
[----:B------:R-:W0:Y:S03]  /*b530*/  @P5 LDC R136, c[0x0][0x408] ;  /* 0x00010200ff885b82 */ /* 0x000e260000000800 */
[----:B0-----:R-:W-:Y:S01]  /*b540*/  @P5 FMUL.FTZ R183, R183, R136 ;  /* 0x00000088b7b75220 */ /* 0x001fe20000410000 */
[----:B------:R-:W-:-:S03]  /*b550*/  MOV R136, RZ ;  /* 0x000000ff00887202 */ /* 0x000fc60000000f00 */
[----:B------:R-:W-:-:S05]  /*b560*/  @P5 FMUL.FTZ R136, R183, R185 ;  /* 0x000000b9b7885220 */ /* 0x000fca0000410000 */
[----:B------:R-:W-:Y:S01]  /*b570*/  F2FP.BF16.F32.PACK_AB R136, R188, R136 ;  /* 0x00000088bc88723e */ /* 0x000fe200000010ff */
[----:B------:R-:W-:Y:S06]  /*b580*/  BRA `(.L_x_5505) ;  /* 0x0000001c004c7947 */ /* 0x000fec0003800000 */
.L_x_5504:
        /* <DEDUP_REMOVED lines=125> */
[----:B------:R-:W-:Y:S01]  /*bd60*/  ISETP.GE.U32.AND P5, PT, R20, RZ, PT ;  /* 0x000000ff1400720c */ /* 0x000fe20003fa6070 */
[----:B------:R-:W-:Y:S01]  /*bd70*/  FFMA.FTZ R189, R239, UR17, R185 ;  /* 0x00000011efbd7c23 */ /* 0x000fe200080100b9 */
[----:B------:R-:W-:Y:S02]  /*bd80*/  HFMA2 R190, -RZ, RZ, 0, 0 ;  /* 0x00000000ffbe7431 */ /* 0x000fe400000001ff */
[----:B------:R-:W-:Y:S01]  /*bd90*/  ISETP.GE.U32.AND.EX P5, PT, R21, 0x1000000, PT, P5 ;  /* 0x010000001500780c */ /* 0x000fe20003fa6150 */
[----:B------:R-:W-:-:S04]  /*bda0*/  FADD.FTZ R189, R240, -R189 ;  /* 0x800000bdf0bd7221 */ /* 0x000fc80000010000 */
[----:B------:R-:W-:-:S04]  /*bdb0*/  FFMA.FTZ R189, R189, UR24, R179 ;  /* 0x00000018bdbd7c23 */ /* 0x000fc800080100b3 */
[----:B------:R-:W-:-:S04]  /*bdc0*/  FMUL.FTZ R189, R189, UR16 ;  /* 0x00000010bdbd7c20 */ /* 0x000fc80008410000 */
[----:B------:R-:W-:Y:S01]  /*bdd0*/  @P5 PRMT R183, R183, 0x7632, R183 ;  /* 0x00007632b7b75816 */ /* 0x000fe200000000b7 */
[----:B------:R-:W-:-:S03]  /*bde0*/  FMUL.FTZ R189, R189, UR26 ;  /* 0x0000001abdbd7c20 */ /* 0x000fc60008410000 */
[----:B------:R-:W-:-:S05]  /*bdf0*/  @P5 SHF.L.U32 R183, R183, 0x10, RZ ;  /* 0x00000010b7b75819 */ /* 0x000fca00000006ff */
[----:B------:R-:W-:Y:S01]  /*be00*/  @P5 FMUL.FTZ R190, R183, R189 ;  /* 0x000000bdb7be5220 */ /* 0x000fe20000410000 */
[----:B------:R-:W-:-:S03]  /*be10*/  MOV R183, RZ ;  /* 0x000000ff00b77202 */ /* 0x000fc60000000f00 */
[----:B------:R-:W-:Y:S01]  /*be20*/  FADD.FTZ R143, R143, R190 ;  /* 0x000000be8f8f7221 */ /* 0x000fe20000010000 */
[----:B------:R-:W-:-:S05]  /*be30*/  @P5 SHF.L.U32 R190, R244, 0x10, RZ ;  /* 0x00000010f4be5819 */ /* 0x000fca00000006ff */
[----:B------:R-:W-:Y:S01]  /*be40*/  @P5 FMUL.FTZ R183, R190, R189 ;  /* 0x000000bdbeb75220 */ /* 0x000fe20000410000 */
[----:B------:R-:W-:-:S04]  /*be50*/  LOP3.LUT P5, RZ, R20, 0xff, RZ, 0xc0, !PT ;  /* 0x000000ff14ff7812 */ /* 0x000fc800078ac0ff */
[----:B------:R-:W-:-:S09]  /*be60*/  F2FP.BF16.F32.PACK_AB R139, R183, R141 ;  /* 0x0000008db78b723e */ /* 0x000fd200000010ff */
[--C-:B------:R-:W-:Y:S01]  /*be70*/  @P5 FFMA.FTZ R189, R224, UR17, R185.reuse ;  /* 0x00000011e0bd5c23 */ /* 0x100fe200080100b9 */
[----:B------:R-:W-:Y:S01]  /*be80*/  @P5 SHF.L.U32 R180, R180, 0x10, RZ ;  /* 0x00000010b4b45819 */ /* 0x000fe200000006ff */
[----:B------:R-:W-:Y:S02]  /*be90*/  @P5 FFMA.FTZ R185, R224, UR17, R185 ;  /* 0x00000011e0b95c23 */ /* 0x000fe400080100b9 */
[C---:B------:R-:W-:Y:S02]  /*bea0*/  @P5 FADD.FTZ R189, R236.reuse, -R189 ;  /* 0x800000bdecbd5221 */ /* 0x040fe40000010000 */
[----:B------:R-:W-:Y:S02]  /*beb0*/  @P5 FADD.FTZ R185, R236, -R185 ;  /* 0x800000b9ecb95221 */ /* 0x000fe40000010000 */
[--C-:B------:R-:W-:Y:S02]  /*bec0*/  @P5 FFMA.FTZ R189, R189, UR24, R172.reuse ;  /* 0x00000018bdbd5c23 */ /* 0x100fe400080100ac */
[----:B------:R-:W-:-:S02]  /*bed0*/  @P5 FFMA.FTZ R185, R185, UR24, R172 ;  /* 0x00000018b9b95c23 */ /* 0x000fc400080100ac */
[----:B------:R-:W-:Y:S02]  /*bee0*/  @P5 FMUL.FTZ R189, R189, UR16 ;  /* 0x00000010bdbd5c20 */ /* 0x000fe40008410000 */
[----:B------:R-:W-:Y:S02]  /*bef0*/  @P5 FMUL.FTZ R185, R185, UR16 ;  /* 0x00000010b9b95c20 */ /* 0x000fe40008410000 */
[----:B------:R-:W-:Y:S01]  /*bf00*/  @P5 FMUL.FTZ R190, R189, UR26 ;  /* 0x0000001abdbe5c20 */ /* 0x000fe20008410000 */
[----:B------:R-:W-:-:S03]  /*bf10*/  HFMA2 R189, -RZ, RZ, 0, 0 ;  /* 0x00000000ffbd7431 */ /* 0x000fc600000001ff */
[----:B------:R-:W-:-:S04]  /*bf20*/  @P5 FMUL.FTZ R189, R180, R190 ;  /* 0x000000beb4bd5220 */ /* 0x000fc80000410000 */
[----:B------:R-:W-:Y:S01]  /*bf30*/  FADD.FTZ R180, R136, R189 ;  /* 0x000000bd88b47221 */ /* 0x000fe20000010000 */
[----:B------:R-:W-:Y:S01]  /*bf40*/  @P5 SHF.L.U32 R189, R48, 0x10, RZ ;  /* 0x0000001030bd5819 */ /* 0x000fe200000006ff */
[----:B------:R-:W0:Y:S02]  /*bf50*/  @P5 LDC R136, c[0x0][0x408] ;  /* 0x00010200ff885b82 */ /* 0x000e240000000800 */
[----:B0-----:R-:W-:Y:S01]  /*bf60*/  @P5 FMUL.FTZ R185, R185, R136 ;  /* 0x00000088b9b95220 */ /* 0x001fe20000410000 */
[----:B------:R-:W-:-:S03]  /*bf70*/  MOV R136, RZ ;  /* 0x000000ff00887202 */ /* 0x000fc60000000f00 */
[----:B------:R-:W-:-:S05]  /*bf80*/  @P5 FMUL.FTZ R136, R189, R185 ;  /* 0x000000b9bd885220 */ /* 0x000fca0000410000 */
[----:B------:R-:W-:Y:S01]  /*bf90*/  F2FP.BF16.F32.PACK_AB R136, R188, R136 ;  /* 0x00000088bc88723e */ /* 0x000fe200000010ff */
[----:B------:R-:W-:Y:S06]  /*bfa0*/  BRA `(.L_x_5505) ;  /* 0x0000001000c47947 */ /* 0x000fec0003800000 */
.L_x_5503:
        /* <DEDUP_REMOVED lines=79> */
[----:B------:R-:W-:Y:S01]  /*c4a0*/  FMUL.FTZ R153, R144, UR24 ;  /* 0x0000001890997c20 */ /* 0x000fe20008410000 */
        /* <DEDUP_REMOVED lines=37> */
[----:B------:R-:W-:-:S04]  /*c700*/  FMUL.FTZ R155, R137, UR24 ;  /* 0x00000018899b7c20 */ /* 0x000fc80008410000 */
        /* <DEDUP_REMOVED lines=11> */
[----:B------:R-:W-:-:S04]  /*c7c0*/  FMUL.FTZ R144, R137, UR24 ;  /* 0x0000001889907c20 */ /* 0x000fc80008410000 */
        /* <DEDUP_REMOVED lines=14> */
.L_x_5506:
        /* <DEDUP_REMOVED lines=130> */
[----:B------:R-:W-:-:S04]  /*d0d0*/  FMUL.FTZ R189, R189, UR24 ;  /* 0x00000018bdbd7c20 */ /* 0x000fc80008410000 */
        /* <DEDUP_REMOVED lines=16> */
[----:B------:R-:W-:Y:S02]  /*d1e0*/  @P5 FMUL.FTZ R189, R189, UR24 ;  /* 0x00000018bdbd5c20 */ /* 0x000fe40008410000 */
[----:B------:R-:W-:-:S02]  /*d1f0*/  @P5 FMUL.FTZ R185, R185, UR24 ;  /* 0x00000018b9b95c20 */ /* 0x000fc40008410000 */
        /* <DEDUP_REMOVED lines=11> */
[----:B------:R-:W-:-:S07]  /*d2b0*/  F2FP.BF16.F32.PACK_AB R136, R188, R136 ;  /* 0x00000088bc88723e */ /* 0x000fce00000010ff */
.L_x_5505:
        /* <DEDUP_REMOVED lines=13> */
.L_x_5502:
[----:B------:R-:W-:Y:S05]  /*d390*/  BSYNC.RECONVERGENT B0 ;  /* 0x0000000000007941 */ /* 0x000fea0003800200 */
.L_x_5501:
[----:B------:R-:W-:Y:S02]  /*d3a0*/  UIADD3 UR7, UPT, UPT, UR7, UR22, URZ ;  /* 0x0000001607077290 */ /* 0x000fe4000fffe0ff */
[----:B------:R-:W-:Y:S02]  /*d3b0*/  UPLOP3.LUT UP2, UPT, UPT, UPT, UP2, 0x40, 0x4 ;  /* 0x000000000004789c */ /* 0x000fe40003f4e820 */
[----:B------:R-:W-:-:S09]  /*d3c0*/  UISETP.GE.AND UP1, UPT, UR7, UR23, UPT ;  /* 0x000000170700728c */ /* 0x000fd2000bf26270 */
[----:B------:R-:W-:Y:S05]  /*d3d0*/  BRA.U !UP1, `(.L_x_5507) ;  /* 0xffffff3909c47547 */ /* 0x000fea000b83ffff */
.L_x_5472:
        /* <DEDUP_REMOVED lines=20> */
.L_x_5509:
[----:B------:R-:W-:Y:S05]  /*d520*/  BSYNC.RECONVERGENT B0 ;  /* 0x0000000000007941 */ /* 0x000fea0003800200 */
.L_x_5508:
        /* <DEDUP_REMOVED lines=15> */
.L_x_5511:
[----:B------:R-:W-:Y:S05]  /*d620*/  BSYNC.RECONVERGENT B0 ;  /* 0x0000000000007941 */ /* 0x000fea0003800200 */
.L_x_5510:
        /* <DEDUP_REMOVED lines=15> */
.L_x_5513:
[----:B------:R-:W-:Y:S05]  /*d720*/  BSYNC.RECONVERGENT B0 ;  /* 0x0000000000007941 */ /* 0x000fea0003800200 */
.L_x_5512:
        /* <DEDUP_REMOVED lines=14> */
.L_x_5514:
        /* <DEDUP_REMOVED lines=15> */
.L_x_15652:


//--------------------- .text._ZN10layer_norm13ln_bwd_kernelINS_13Kernel_traitsI13__nv_bfloat16S2_fS2_fjLj8192ELj1ELj1ELj8ELj16ENS_18Kernel_traits_baseILj8192ES2_S2_fS2_fjLj256EEEEELb1ELb1ELb0ELb1EEEvNS_9BwdParamsE --------------------------
	.section	.text._ZN10layer_norm13ln_bwd_kernelINS_13Kernel_traitsI13__nv_bfloat16S2_fS2_fjLj8192ELj1ELj1ELj8ELj16ENS_18Kernel_traits_baseILj8192ES2_S2_fS2_fjLj256EEEEELb1ELb1ELb0ELb1EEEvNS_9BwdParamsE,"ax",@progbits
	.align	128
        .global         _ZN10layer_norm13ln_bwd_kernelINS_13Kernel_traitsI13__nv_bfloat16S2_fS2_fjLj8192ELj1ELj1ELj8ELj16ENS_18Kernel_traits_baseILj8192ES2_S2_fS2_fjLj256EEEEELb1ELb1ELb0ELb1EEEvNS_9BwdParamsE
        .type           _ZN10layer_norm13ln_bwd_kernelINS_13Kernel_traitsI13__nv_bfloat16S2_fS2_fjLj8192ELj1ELj1ELj8ELj16ENS_18Kernel_traits_baseILj8192ES2_S2_fS2_fjLj256EEEEELb1ELb1ELb0ELb1EEEvNS_9BwdParamsE,@function
        .size           _ZN10layer_norm13ln_bwd_kernelINS_13Kernel_traitsI13__nv_bfloat16S2_fS2_fjLj8192ELj1ELj1ELj8ELj16ENS_18Kernel_traits_baseILj8192ES2_S2_fS2_fjLj256EEEEELb1ELb1ELb0ELb1EEEvNS_9BwdParamsE,(.L_x_15653 - _ZN10layer_norm13ln_bwd_kernelINS_13Kernel_traitsI13__nv_bfloat16S2_fS2_fjLj8192ELj1ELj1ELj8ELj16ENS_18Kernel_traits_baseILj8192ES2_S2_fS2_fjLj256EEEEELb1ELb1ELb0ELb1EEEvNS_9BwdParamsE)
        .other          _ZN10layer_norm13ln_bwd_kernelINS_13Kernel_traitsI13__nv_bfloat16S2_fS2_fjLj8192ELj1ELj1ELj8ELj16ENS_18Kernel_traits_baseILj8192ES2_S2_fS2_fjLj256EEEEELb1ELb1ELb0ELb1EEEvNS_9BwdParamsE,@"STO_CUDA_ENTRY STV_DEFAULT"
_ZN10layer_norm13ln_bwd_kernelINS_13Kernel_traitsI13__nv_bfloat16S2_fS2_fjLj8192ELj1ELj1ELj8ELj16ENS_18Kernel_traits_baseILj8192ES2_S2_fS2_fjLj256EEEEELb1ELb1ELb0ELb1EEEvNS_9BwdParamsE:
.text._ZN10layer_norm13ln_bwd_kernelINS_13Kernel_traitsI13__nv_bfloat16S2_fS2_fjLj8192ELj1ELj1ELj8ELj16ENS_18Kernel_traits_baseILj8192ES2_S2_fS2_fjLj256EEEEELb1ELb1ELb0ELb1EEEvNS_9BwdParamsE:
        /* <DEDUP_REMOVED lines=74> */
[----:B-1----:R-:W-:Y:S01]  /*04a0*/  IMAD.WIDE.U32 R2, R0, 0x10, R2 ;  /* 0x0000001000027825 */ /* 0x002fe200078e0002 */
[----:B------:R-:W-:Y:S02]  /*04b0*/  MOV R219, RZ ;  /* 0x000000ff00db7202 */ /* 0x000fe40000000f00 */
[----:B------:R-:W-:Y:S02]  /*04c0*/  CS2R R108, SRZ ;  /* 0x00000000006c7805 */ /* 0x000fe4000001ff00 */
[----:B------:R-:W-:-:S02]  /*04d0*/  CS2R R110, SRZ ;  /* 0x00000000006e7805 */ /* 0x000fc4000001ff00 */
[----:B------:R-:W-:Y:S01]  /*04e0*/  CS2R R112, SRZ ;  /* 0x0000000000707805 */ /* 0x000fe2000001ff00 */
[----:B0-----:R-:W4:Y:S01]  /*04f0*/  LDG.E.128 R36, desc[UR16][R2.64] ;  /* 0x0000001002247981 */ /* 0x001f22000c1e1d00 */
[----:B------:R-:W-:Y:S02]  /*0500*/  CS2R R114, SRZ ;  /* 0x0000000000727805 */ /* 0x000fe4000001ff00 */
[----:B------:R-:W-:Y:S02]  /*0510*/  CS2R R146, SRZ ;  /* 0x0000000000927805 */ /* 0x000fe4000001ff00 */
[----:B------:R-:W-:Y:S01]  /*0520*/  CS2R R148, SRZ ;  /* 0x0000000000947805 */ /* 0x000fe2000001ff00 */
[----:B------:R-:W4:Y:S01]  /*0530*/  LDG.E.128 R32, desc[UR16][R2.64+0x1000] ;  /* 0x0010001002207981 */ /* 0x000f22000c1e1d00 */
[----:B---3--:R-:W-:Y:S01]  /*0540*/  IMAD.WIDE.U32 R20, R0, 0x10, R20 ;  /* 0x0000001000147825 */ /* 0x008fe200078e0014 */
[----:B------:R-:W-:Y:S02]  /*0550*/  CS2R R118, SRZ ;  /* 0x0000000000767805 */ /* 0x000fe4000001ff00 */
[----:B------:R-:W-:Y:S01]  /*0560*/  CS2R R120, SRZ ;  /* 0x0000000000787805 */ /* 0x000fe2000001ff00 */
[----:B------:R-:W3:Y:S01]  /*0570*/  LDG.E.128 R28, desc[UR16][R2.64+0x2000] ;  /* 0x00200010021c7981 */ /* 0x000ee2000c1e1d00 */
[----:B------:R-:W-:-:S02]  /*0580*/  CS2R R122, SRZ ;  /* 0x00000000007a7805 */ /* 0x000fc4000001ff00 */
[----:B------:R-:W-:Y:S02]  /*0590*/  CS2R R124, SRZ ;  /* 0x00000000007c7805 */ /* 0x000fe4000001ff00 */
[----:B------:R-:W-:Y:S01]  /*05a0*/  CS2R R126, SRZ ;  /* 0x00000000007e7805 */ /* 0x000fe2000001ff00 */
[----:B------:R0:W3:Y:S01]  /*05b0*/  LDG.E.128 R24, desc[UR16][R2.64+0x3000] ;  /* 0x0030001002187981 */ /* 0x0000e2000c1e1d00 */
        /* <DEDUP_REMOVED lines=29> */
[----:B------:R-:W-:Y:S01]  /*0790*/  MOV R178, RZ ;  /* 0x000000ff00b27202 */ /* 0x000fe20000000f00 */
[----:B------:R-:W-:Y:S01]  /*07a0*/  UISETP.NE.AND.EX UP0, UPT, UR5, URZ, UPT, UP0 ;  /* 0x000000ff0500728c */ /* 0x000fe2000bf05300 */
[----:B------:R-:W2:Y:S01]  /*07b0*/  LDCU UR19, c[0x0][0x388] ;  /* 0x00007100ff1377ac */ /* 0x000ea20008000800 */
[----:B------:R-:W0:Y:S01]  /*07c0*/  LDCU.U8 UR18, c[0x0][0x410] ;  /* 0x00008200ff1277ac */ /* 0x000e220008000000 */
[----:B------:R-:W0:Y:S01]  /*07d0*/  LDCU UR22, c[0x0][0x400] ;  /* 0x00008000ff1677ac */ /* 0x000e220008000800 */
[----:B------:R-:W0:Y:S01]  /*07e0*/  LDCU.64 UR24, c[0x0][0x390] ;  /* 0x00007200ff1877ac */ /* 0x000e220008000a00 */
[----:B------:R-:W0:Y:S01]  /*07f0*/  LDCU.64 UR26, c[0x0][0x468] ;  /* 0x00008d00ff1a77ac */ /* 0x000e220008000a00 */
[----:B------:R-:W0:Y:S01]  /*0800*/  LDCU.64 UR8, c[0x0][0x478] ;  /* 0x00008f00ff0877ac */ /* 0x000e220008000a00 */
[----:B------:R-:W0:Y:S01]  /*0810*/  LDCU.128 UR12, c[0x0][0x3c0] ;  /* 0x00007800ff0c77ac */ /* 0x000e220008000c00 */
[----:B------:R-:W0:Y:S01]  /*0820*/  LDCU.64 UR20, c[0x0][0x438] ;  /* 0x00008700ff1477ac */ /* 0x000e220008000a00 */
[----:B------:R-:W0:Y:S01]  /*0830*/  LDCU.64 UR28, c[0x0][0x380] ;  /* 0x00007000ff1c77ac */ /* 0x000e220008000a00 */
[----:B----4-:R-:W-:-:S02]  /*0840*/  SHF.L.U32 R40, R36, 0x10, RZ ;  /* 0x0000001024287819 */ /* 0x010fc400000006ff */
[----:B------:R-:W-:Y:S02]  /*0850*/  SHF.L.U32 R0, R37, 0x10, RZ ;  /* 0x0000001025007819 */ /* 0x000fe400000006ff */
[C---:B------:R-:W-:Y:S01]  /*0860*/  PRMT R22, R38.reuse, 0x7632, R22 ;  /* 0x0000763226167816 */ /* 0x040fe20000000016 */
[----:B------:R-:W-:Y:S01]  /*0870*/  STL [R1+0x5c], R40 ;  /* 0x00005c2801007387 */ /* 0x000fe20000100800 */
[----:B------:R-:W-:-:S03]  /*0880*/  SHF.L.U32 R38, R38, 0x10, RZ ;  /* 0x0000001026267819 */ /* 0x000fc600000006ff */
[----:B------:R4:W-:Y:S04]  /*0890*/  STL [R1+0x54], R0 ;  /* 0x0000540001007387 */ /* 0x0009e80000100800 */
[----:B------:R1:W-:Y:S01]  /*08a0*/  STL [R1+0x4c], R38 ;  /* 0x00004c2601007387 */ /* 0x0003e20000100800 */
[----:B----4-:R-:W-:Y:S02]  /*08b0*/  SHF.L.U32 R0, R39, 0x10, RZ ;  /* 0x0000001027007819 */ /* 0x010fe400000006ff */
[----:B-1----:R-:W-:-:S03]  /*08c0*/  SHF.L.U32 R38, R32, 0x10, RZ ;  /* 0x0000001020267819 */ /* 0x002fc600000006ff */
[----:B------:R1:W-:Y:S04]  /*08d0*/  STL [R1+0x44], R0 ;  /* 0x0000440001007387 */ /* 0x0003e80000100800 */
[----:B------:R4:W-:Y:S01]  /*08e0*/  STL [R1+0x3c], R38 ;  /* 0x00003c2601007387 */ /* 0x0009e20000100800 */
[----:B-1----:R-:W-:Y:S02]  /*08f0*/  SHF.L.U32 R0, R33, 0x10, RZ ;  /* 0x0000001021007819 */ /* 0x002fe400000006ff */
[----:B----4-:R-:W-:-:S03]  /*0900*/  SHF.L.U32 R38, R34, 0x10, RZ ;  /* 0x0000001022267819 */ /* 0x010fc600000006ff */
[----:B------:R1:W-:Y:S04]  /*0910*/  STL [R1+0x34], R0 ;  /* 0x0000340001007387 */ /* 0x0003e80000100800 */
[----:B------:R3:W-:Y:S01]  /*0920*/  STL [R1+0x2c], R38 ;  /* 0x00002c2601007387 */ /* 0x0007e20000100800 */
[----:B-1----:R-:W-:Y:S02]  /*0930*/  SHF.L.U32 R0, R35, 0x10, RZ ;  /* 0x0000001023007819 */ /* 0x002fe400000006ff */
[----:B---3--:R-:W-:-:S03]  /*0940*/  SHF.L.U32 R38, R28, 0x10, RZ ;  /* 0x000000101c267819 */ /* 0x008fc600000006ff */
[----:B------:R1:W-:Y:S01]  /*0950*/  STL [R1+0x24], R0 ;  /* 0x0000240001007387 */ /* 0x0003e20000100800 */
[----:B0-----:R-:W-:Y:S02]  /*0960*/  PRMT R2, R36, 0x7632, R2 ;  /* 0x0000763224027816 */ /* 0x001fe40000000002 */
[----:B------:R-:W-:Y:S01]  /*0970*/  PRMT R3, R37, 0x7632, R3 ;  /* 0x0000763225037816 */ /* 0x000fe20000000003 */
[----:B------:R0:W-:Y:S01]  /*0980*/  STL [R1+0x1c], R38 ;  /* 0x00001c2601007387 */ /* 0x0001e20000100800 */
[C---:B------:R-:W-:Y:S02]  /*0990*/  PRMT R251, R24.reuse, 0x7632, R251 ;  /* 0x0000763218fb7816 */ /* 0x040fe400000000fb */
[----:B-1----:R-:W-:Y:S02]  /*09a0*/  SHF.L.U32 R0, R29, 0x10, RZ ;  /* 0x000000101d007819 */ /* 0x002fe400000006ff */
[----:B------:R-:W-:Y:S02]  /*09b0*/  SHF.L.U32 R252, R24, 0x10, RZ ;  /* 0x0000001018fc7819 */ /* 0x000fe400000006ff */
[----:B0-----:R-:W-:Y:S01]  /*09c0*/  SHF.L.U32 R38, R30, 0x10, RZ ;  /* 0x000000101e267819 */ /* 0x001fe200000006ff */
[----:B------:R0:W-:Y:S01]  /*09d0*/  STL [R1+0x14], R0 ;  /* 0x0000140001007387 */ /* 0x0001e20000100800 */
[----:B------:R-:W-:-:S02]  /*09e0*/  PRMT R24, R13, 0x7632, R24 ;  /* 0x000076320d187816 */ /* 0x000fc40000000018 */
[----:B------:R-:W-:Y:S02]  /*09f0*/  SHF.L.U32 R24, R2, 0x10, RZ ;  /* 0x0000001002187819 */ /* 0x000fe400000006ff */
[----:B------:R-:W-:Y:S01]  /*0a00*/  SHF.L.U32 R3, R3, 0x10, RZ ;  /* 0x0000001003037819 */ /* 0x000fe200000006ff */
[----:B------:R-:W-:Y:S01]  /*0a10*/  STL [R1+0xc], R38 ;  /* 0x00000c2601007387 */ /* 0x000fe20000100800 */
[----:B------:R-:W-:Y:S02]  /*0a20*/  PRMT R20, R39, 0x7632, R20 ;  /* 0x0000763227147816 */ /* 0x000fe40000000014 */
[----:B0-----:R-:W-:Y:S02]  /*0a30*/  SHF.L.U32 R0, R31, 0x10, RZ ;  /* 0x000000101f007819 */ /* 0x001fe400000006ff */
[----:B------:R-:W-:Y:S02]  /*0a40*/  SHF.L.U32 R2, R22, 0x10, RZ ;  /* 0x0000001016027819 */ /* 0x000fe400000006ff */
[----:B------:R-:W-:Y:S01]  /*0a50*/  PRMT R21, R32, 0x7632, R21 ;  /* 0x0000763220157816 */ /* 0x000fe20000000015 */
[----:B------:R-:W-:Y:S01]  /*0a60*/  STL [R1+0x4], R0 ;  /* 0x0000040001007387 */ /* 0x000fe20000100800 */
[----:B------:R-:W-:-:S02]  /*0a70*/  PRMT R23, R33, 0x7632, R23 ;  /* 0x0000763221177816 */ /* 0x000fc40000000017 */
[----:B------:R-:W-:Y:S01]  /*0a80*/  SHF.L.U32 R20, R20, 0x10, RZ ;  /* 0x0000001014147819 */ /* 0x000fe200000006ff */
[----:B------:R-:W-:Y:S01]  /*0a90*/  STL [R1+0x58], R24 ;  /* 0x0000581801007387 */ /* 0x000fe20000100800 */
[----:B------:R-:W-:-:S03]  /*0aa0*/  PRMT R32, R34, 0x7632, R32 ;  /* 0x0000763222207816 */ /* 0x000fc60000000020 */
[----:B------:R0:W-:Y:S01]  /*0ab0*/  STL [R1+0x50], R3 ;  /* 0x0000500301007387 */ /* 0x0001e20000100800 */
[----:B------:R-:W-:-:S03]  /*0ac0*/  PRMT R33, R35, 0x7632, R33 ;  /* 0x0000763223217816 */ /* 0x000fc60000000021 */
[----:B------:R1:W-:Y:S01]  /*0ad0*/  STL [R1+0x48], R2 ;  /* 0x0000480201007387 */ /* 0x0003e20000100800 */
[----:B------:R-:W-:Y:S02]  /*0ae0*/  PRMT R34, R28, 0x7632, R34 ;  /* 0x000076321c227816 */ /* 0x000fe40000000022 */
[----:B0-----:R-:W-:Y:S01]  /*0af0*/  SHF.L.U32 R3, R21, 0x10, RZ ;  /* 0x0000001015037819 */ /* 0x001fe200000006ff */
[----:B------:R0:W-:Y:S01]  /*0b00*/  STL [R1+0x40], R20 ;  /* 0x0000401401007387 */ /* 0x0001e20000100800 */
[----:B-1----:R-:W-:-:S03]  /*0b10*/  SHF.L.U32 R2, R23, 0x10, RZ ;  /* 0x0000001017027819 */ /* 0x002fc600000006ff */
[----:B------:R1:W-:Y:S01]  /*0b20*/  STL [R1+0x38], R3 ;  /* 0x0000380301007387 */ /* 0x0003e20000100800 */
[----:B------:R-:W-:-:S03]  /*0b30*/  PRMT R28, R29, 0x7632, R28 ;  /* 0x000076321d1c7816 */ /* 0x000fc6000000001c */
[----:B------:R3:W-:Y:S01]  /*0b40*/  STL [R1+0x30], R2 ;  /* 0x0000300201007387 */ /* 0x0007e20000100800 */
[----:B0-----:R-:W-:Y:S02]  /*0b50*/  SHF.L.U32 R20, R32, 0x10, RZ ;  /* 0x0000001020147819 */ /* 0x001fe400000006ff */
[----:B------:R-:W-:Y:S02]  /*0b60*/  PRMT R29, R30, 0x7632, R29 ;  /* 0x000076321e1d7816 */ /* 0x000fe4000000001d */
[----:B-1----:R-:W-:Y:S01]  /*0b70*/  SHF.L.U32 R3, R33, 0x10, RZ ;  /* 0x0000001021037819 */ /* 0x002fe200000006ff */
[----:B------:R0:W-:Y:S01]  /*0b80*/  STL [R1+0x28], R20 ;  /* 0x0000281401007387 */ /* 0x0001e20000100800 */
[----:B------:R-:W-:Y:S02]  /*0b90*/  PRMT R30, R31, 0x7632, R30 ;  /* 0x000076321f1e7816 */ /* 0x000fe4000000001e */
[----:B---3--:R-:W-:Y:S01]  /*0ba0*/  SHF.L.U32 R2, R34, 0x10, RZ ;  /* 0x0000001022027819 */ /* 0x008fe200000006ff */
[----:B------:R1:W-:Y:S04]  /*0bb0*/  STL [R1+0x20], R3 ;  /* 0x0000200301007387 */ /* 0x0003e80000100800 */
[----:B------:R3:W-:Y:S01]  /*0bc0*/  STL [R1+0x18], R2 ;  /* 0x0000180201007387 */ /* 0x0007e20000100800 */
[----:B0-----:R-:W-:-:S02]  /*0bd0*/  SHF.L.U32 R20, R28, 0x10, RZ ;  /* 0x000000101c147819 */ /* 0x001fc400000006ff */
[----:B-1----:R-:W-:-:S03]  /*0be0*/  SHF.L.U32 R3, R29, 0x10, RZ ;  /* 0x000000101d037819 */ /* 0x002fc600000006ff */
[----:B------:R0:W-:Y:S01]  /*0bf0*/  STL [R1+0x10], R20 ;  /* 0x0000101401007387 */ /* 0x0001e20000100800 */
[----:B---3--:R-:W-:-:S03]  /*0c00*/  SHF.L.U32 R2, R30, 0x10, RZ ;  /* 0x000000101e027819 */ /* 0x008fc600000006ff */
[----:B------:R0:W-:Y:S04]  /*0c10*/  STL [R1+0x8], R3 ;  /* 0x0000080301007387 */ /* 0x0001e80000100800 */
[----:B------:R0:W-:Y:S01]  /*0c20*/  STL [R1], R2 ;  /* 0x0000000201007387 */ /* 0x0001e20000100800 */
[----:B------:R-:W-:Y:S02]  /*0c30*/  PRMT R249, R25, 0x7632, R249 ;  /* 0x0000763219f97816 */ /* 0x000fe400000000f9 */
[----:B------:R-:W-:Y:S02]  /*0c40*/  PRMT R247, R26, 0x7632, R247 ;  /* 0x000076321af77816 */ /* 0x000fe400000000f7 */
[----:B------:R-:W-:Y:S02]  /*0c50*/  PRMT R245, R27, 0x7632, R245 ;  /* 0x000076321bf57816 */ /* 0x000fe400000000f5 */
[----:B------:R-:W-:-:S02]  /*0c60*/  SHF.L.U32 R250, R25, 0x10, RZ ;  /* 0x0000001019fa7819 */ /* 0x000fc400000006ff */
[----:B------:R-:W-:Y:S02]  /*0c70*/  SHF.L.U32 R248, R26, 0x10, RZ ;  /* 0x000000101af87819 */ /* 0x000fe400000006ff */
[----:B------:R-:W-:Y:S02]  /*0c80*/  SHF.L.U32 R246, R27, 0x10, RZ ;  /* 0x000000101bf67819 */ /* 0x000fe400000006ff */
[----:B------:R-:W-:Y:S02]  /*0c90*/  MOV R0, RZ ;  /* 0x000000ff00007202 */ /* 0x000fe40000000f00 */
[----:B------:R-:W-:Y:S02]  /*0ca0*/  PRMT R37, R16, 0x7632, R37 ;  /* 0x0000763210257816 */ /* 0x000fe40000000025 */
[----:B------:R-:W-:Y:S02]  /*0cb0*/  PRMT R36, R17, 0x7632, R36 ;  /* 0x0000763211247816 */ /* 0x000fe40000000024 */
[----:B------:R-:W-:-:S02]  /*0cc0*/  PRMT R35, R18, 0x7632, R35 ;  /* 0x0000763212237816 */ /* 0x000fc40000000023 */
[----:B------:R-:W-:Y:S02]  /*0cd0*/  PRMT R31, R19, 0x7632, R31 ;  /* 0x00007632131f7816 */ /* 0x000fe4000000001f */
[----:B------:R-:W-:Y:S02]  /*0ce0*/  PRMT R27, R12, 0x7632, R27 ;  /* 0x000076320c1b7816 */ /* 0x000fe4000000001b */
[----:B------:R-:W-:Y:S02]  /*0cf0*/  PRMT R26, R14, 0x7632, R26 ;  /* 0x000076320e1a7816 */ /* 0x000fe4000000001a */
[----:B------:R-:W-:Y:S02]  /*0d00*/  PRMT R25, R15, 0x7632, R25 ;  /* 0x000076320f197816 */ /* 0x000fe40000000019 */
[----:B------:R-:W-:Y:S02]  /*0d10*/  SHF.L.U32 R251, R251, 0x10, RZ ;  /* 0x00000010fbfb7819 */ /* 0x000fe400000006ff */
[----:B------:R-:W-:-:S02]  /*0d20*/  SHF.L.U32 R249, R249, 0x10, RZ ;  /* 0x00000010f9f97819 */ /* 0x000fc400000006ff */
[----:B------:R-:W-:Y:S02]  /*0d30*/  SHF.L.U32 R247, R247, 0x10, RZ ;  /* 0x00000010f7f77819 */ /* 0x000fe400000006ff */
[----:B0-2---:R-:W-:-:S07]  /*0d40*/  SHF.L.U32 R245, R245, 0x10, RZ ;  /* 0x00000010f5f57819 */ /* 0x005fce00000006ff */
.L_x_5532:
[----:B0-----:R-:W0:Y:S01]  /*0d50*/  S2R R193, SR_TID.X ;  /* 0x0000000000c17919 */ /* 0x001e220000002100 */
[----:B------:R-:W-:Y:S01]  /*0d60*/  UIMAD UR4, UR6, UR19, URZ ;  /* 0x00000013060472a4 */ /* 0x000fe2000f8e02ff */
[----:B------:R-:W1:Y:S01]  /*0d70*/  LDC.64 R104, c[0x0][0x428] ;  /* 0x00010a00ff687b82 */ /* 0x000e620000000a00 */
[----:B------:R-:W-:-:S07]  /*0d80*/  UIMAD.WIDE UR10, UR6, 0x4, UR12 ;  /* 0x00000004060a78a5 */ /* 0x000fce000f8e020c */
[----:B------:R-:W2:Y:S01]  /*0d90*/  LDC.64 R96, c[0x0][0x3a8] ;  /* 0x0000ea00ff607b82 */ /* 0x000ea20000000a00 */
[----:B------:R-:W-:Y:S01]  /*0da0*/  USHF.R.S32.HI UR5, URZ, 0x1f, UR4 ;  /* 0x0000001fff057899 */ /* 0x000fe20008011404 */
[----:B------:R-:W-:Y:S01]  /*0db0*/  MOV R60, UR10 ;  /* 0x0000000a003c7c02 */ /* 0x000fe20008000f00 */
[----:B------:R-:W3:Y:S01]  /*0dc0*/  LDL R200, [R1+0x5c] ;  /* 0x00005c0001c87983 */ /* 0x000ee20000100800 */
[----:B------:R-:W-:Y:S01]  /*0dd0*/  MOV R61, UR11 ;  /* 0x0000000b003d7c02 */ /* 0x000fe20008000f00 */
[----:B------:R-:W-:Y:S01]  /*0de0*/  ULEA.HI UR5, UR5, UR4, URZ, 0x3 ;  /* 0x0000000405057291 */ /* 0x000fe2000f8f18ff */
[----:B------:R-:W-:Y:S01]  /*0df0*/  PLOP3.LUT P0, PT, PT, PT, PT, 0x80, 0x8 ;  /* 0x000000000008781c */ /* 0x000fe20003f0f070 */
[----:B------:R-:W4:Y:S04]  /*0e00*/  LDL R212, [R1+0x44] ;  /* 0x0000440001d47983 */ /* 0x000f280000100800 */
[----:B------:R-:W-:Y:S01]  /*0e10*/  MOV R183, UR5 ;  /* 0x0000000500b77c02 */ /* 0x000fe20008000f00 */
[----:B------:R-:W3:Y:S01]  /*0e20*/  LDG.E R191, desc[UR16][R60.64] ;  /* 0x000000103cbf7981 */ /* 0x000ee2000c1e1900 */
[----:B------:R-:W-:Y:S01]  /*0e30*/  UIMAD.WIDE UR4, UR6, 0x4, UR14 ;  /* 0x00000004060478a5 */ /* 0x000fe2000f8e020e */
[----:B------:R-:W-:-:S02]  /*0e40*/  MOV R184, 0x400 ;  /* 0x0000040000b87802 */ /* 0x000fc40000000f00 */
[----:B------:R-:W4:Y:S03]  /*0e50*/  LDL R213, [R1+0x4c] ;  /* 0x00004c0001d57983 */ /* 0x000f260000100800 */
[----:B------:R-:W-:Y:S01]  /*0e60*/  MOV R2, UR4 ;  /* 0x0000000400027c02 */ /* 0x000fe20008000f00 */
[----:B------:R-:W4:Y:S01]  /*0e70*/  LDL R199, [R1+0x50] ;  /* 0x0000500001c77983 */ /* 0x000f220000100800 */
[----:B------:R-:W-:Y:S02]  /*0e80*/  MOV R3, UR5 ;  /* 0x0000000500037c02 */ /* 0x000fe40008000f00 */
[----:B0-----:R-:W-:Y:S01]  /*0e90*/  LEA.HI.SX32 R183, R183, R193, 0x1d ;  /* 0x000000c1b7b77211 */ /* 0x001fe200078feaff */
[----:B------:R-:W4:Y:S01]  /*0ea0*/  LDL R214, [R1+0x54] ;  /* 0x0000540001d67983 */ /* 0x000f220000100800 */
[----:B------:R-:W-:Y:S01]  /*0eb0*/  LOP3.LUT P1, RZ, R193, 0x1f, RZ, 0xc0, !PT ;  /* 0x0000001fc1ff7812 */ /* 0x000fe2000782c0ff */
[----:B------:R-:W0:Y:S01]  /*0ec0*/  @UP0 LDCU.64 UR4, c[0x0][0x3e0] ;  /* 0x00007c00ff0407ac */ /* 0x000e220008000a00 */
[C---:B------:R-:W-:Y:S01]  /*0ed0*/  IADD3 R182, PT, PT, R183.reuse, 0x100, RZ ;  /* 0x00000100b7b67810 */ /* 0x040fe20007ffe0ff */
[----:B------:R0:W4:Y:S01]  /*0ee0*/  LDG.E R2, desc[UR16][R2.64] ;  /* 0x0000001002027981 */ /* 0x000122000c1e1900 */
[----:B------:R-:W-:-:S02]  /*0ef0*/  IADD3 R181, PT, PT, R183, 0x200, RZ ;  /* 0x00000200b7b57810 */ /* 0x000fc40007ffe0ff */
[C---:B------:R-:W-:Y:S01]  /*0f00*/  IADD3 R179, PT, PT, R183.reuse, 0x300, RZ ;  /* 0x00000300b7b37810 */ /* 0x040fe20007ffe0ff */
[C---:B-1----:R-:W-:Y:S01]  /*0f10*/  IMAD.WIDE.U32 R64, R183.reuse, 0x10, R104 ;  /* 0x00000010b7407825 */ /* 0x042fe200078e0068 */
[----:B------:R-:W4:Y:S03]  /*0f20*/  LDL R198, [R1+0x48] ;  /* 0x0000480001c67983 */ /* 0x000f260000100800 */
[--C-:B--2---:R-:W-:Y:S01]  /*0f30*/  IMAD.WIDE.U32 R68, R183, 0x20, R96.reuse ;  /* 0x00000020b7447825 */ /* 0x104fe200078e0060 */
[----:B------:R-:W2:Y:S03]  /*0f40*/  LDL R197, [R1+0x40] ;  /* 0x0000400001c57983 */ /* 0x000ea60000100800 */
[--C-:B------:R-:W-:Y:S01]  /*0f50*/  IMAD.WIDE.U32 R80, R182, 0x20, R96.reuse ;  /* 0x00000020b6507825 */ /* 0x100fe200078e0060 */
[----:B------:R-:W4:Y:S03]  /*0f60*/  LDG.E.128 R64, desc[UR16][R64.64] ;  /* 0x0000001040407981 */ /* 0x000f26000c1e1d00 */
[--C-:B------:R-:W-:Y:S01]  /*0f70*/  IMAD.WIDE.U32 R88, R181, 0x20, R96.reuse ;  /* 0x00000020b5587825 */ /* 0x100fe200078e0060 */
[----:B0-----:R-:W0:Y:S03]  /*0f80*/  S2R R3, SR_CgaCtaId ;  /* 0x0000000000037919 */ /* 0x001e260000008800 */
[----:B------:R-:W-:Y:S01]  /*0f90*/  IMAD.WIDE.U32 R96, R179, 0x20, R96 ;  /* 0x00000020b3607825 */ /* 0x000fe200078e0060 */
[----:B------:R1:W2:Y:S04]  /*0fa0*/  LDG.E.128 R84, desc[UR16][R88.64] ;  /* 0x0000001058547981 */ /* 0x0002a8000c1e1d00 */
[----:B------:R-:W2:Y:S01]  /*0fb0*/  LDG.E.128 R92, desc[UR16][R96.64] ;  /* 0x00000010605c7981 */ /* 0x000ea2000c1e1d00 */
[----:B------:R-:W-:-:S03]  /*0fc0*/  @!P1 PLOP3.LUT P0, PT, P2, PT, PT, 0x80, 0x8 ;  /* 0x000000000008981c */ /* 0x000fc6000170f070 */
[----:B------:R-:W2:Y:S04]  /*0fd0*/  LDG.E.128 R60, desc[UR16][R68.64] ;  /* 0x00000010443c7981 */ /* 0x000ea8000c1e1d00 */
[----:B------:R-:W2:Y:S04]  /*0fe0*/  LDG.E.128 R88, desc[UR16][R88.64+0x10] ;  /* 0x0000101058587981 */ /* 0x000ea8000c1e1d00 */
[----:B------:R-:W1:Y:S04]  /*0ff0*/  LDG.E.128 R96, desc[UR16][R96.64+0x10] ;  /* 0x0000101060607981 */ /* 0x000e68000c1e1d00 */
[----:B------:R-:W2:Y:S04]  /*1000*/  LDG.E.128 R68, desc[UR16][R68.64+0x10] ;  /* 0x0000101044447981 */ /* 0x000ea8000c1e1d00 */
[----:B------:R-:W2:Y:S01]  /*1010*/  LDG.E.128 R72, desc[UR16][R80.64] ;  /* 0x0000001050487981 */ /* 0x000ea2000c1e1d00 */
[----:B0-----:R-:W-:-:S04]  /*1020*/  LEA R184, R3, R184, 0x18 ;  /* 0x000000b803b87211 */ /* 0x001fc800078ec0ff */
[C---:B------:R-:W-:Y:S01]  /*1030*/  IADD3 R185, PT, PT, R184.reuse, 0x8040, RZ ;  /* 0x00008040b8b97810 */ /* 0x040fe20007ffe0ff */
[----:B------:R-:W2:Y:S03]  /*1040*/  LDG.E.128 R80, desc[UR16][R80.64+0x10] ;  /* 0x0000101050507981 */ /* 0x000ea6000c1e1d00 */
[----:B------:R-:W-:Y:S02]  /*1050*/  @!P1 MOV R3, R185 ;  /* 0x000000b900039202 */ /* 0x000fe40000000f00 */
[----:B------:R-:W-:Y:S02]  /*1060*/  @!P0 IADD3 R3, PT, PT, R184, 0x8000, RZ ;  /* 0x00008000b8038810 */ /* 0x000fe40007ffe0ff */
[----:B------:R-:W-:Y:S01]  /*1070*/  ISETP.NE.AND P0, PT, RZ, UR18, PT ;  /* 0x00000012ff007c0c */ /* 0x000fe2000bf05270 */
[----:B------:R-:W-:Y:S01]  /*1080*/  IMAD.WIDE.U32 R76, R182, 0x10, R104 ;  /* 0x00000010b64c7825 */ /* 0x000fe200078e0068 */
[----:B------:R-:W-:-:S05]  /*1090*/  @!P1 SHF.R.U32.HI R218, RZ, 0x2, R193 ;  /* 0x00000002ffda9819 */ /* 0x000fca00000116c1 */
[----:B------:R-:W2:Y:S01]  /*10a0*/  LDG.E.128 R76, desc[UR16][R76.64] ;  /* 0x000000104c4c7981 */ /* 0x000ea2000c1e1d00 */
[----:B------:R-:W-:Y:S01]  /*10b0*/  IMAD.WIDE.U32 R100, R181, 0x10, R104 ;  /* 0x00000010b5647825 */ /* 0x000fe200078e0068 */
[----:B------:R-:W-:-:S03]  /*10c0*/  @!P1 LOP3.LUT R218, R218, 0x38, RZ, 0xc0, !PT ;  /* 0x00000038dada9812 */ /* 0x000fc600078ec0ff */
[----:B------:R-:W-:Y:S01]  /*10d0*/  IMAD.WIDE.U32 R104, R179, 0x10, R104 ;  /* 0x00000010b3687825 */ /* 0x000fe200078e0068 */
[----:B------:R-:W-:Y:S01]  /*10e0*/  @!P1 IADD3 R218, PT, PT, R218, R3, RZ ;  /* 0x00000003dada9210 */ /* 0x000fe20007ffe0ff */
[----:B------:R-:W2:Y:S04]  /*10f0*/  LDG.E.128 R100, desc[UR16][R100.64] ;  /* 0x0000001064647981 */ /* 0x000ea8000c1e1d00 */
[----:B------:R-:W2:Y:S01]  /*1100*/  LDG.E.128 R104, desc[UR16][R104.64] ;  /* 0x0000001068687981 */ /* 0x000ea2000c1e1d00 */
[----:B---3--:R-:W-:Y:S02]  /*1110*/  FSEL R191, R191, RZ, !P0 ;  /* 0x000000ffbfbf7208 */ /* 0x008fe40004000000 */
[C---:B----4-:R-:W-:Y:S02]  /*1120*/  PRMT R188, R65.reuse, 0x7632, R188 ;  /* 0x0000763241bc7816 */ /* 0x050fe400000000bc */
[----:B------:R-:W-:Y:S01]  /*1130*/  SHF.L.U32 R205, R65, 0x10, RZ ;  /* 0x0000001041cd7819 */ /* 0x000fe200000006ff */
[C---:B--2---:R-:W-:Y:S01]  /*1140*/  FADD.FTZ R65, -R191.reuse, R88 ;  /* 0x00000058bf417221 */ /* 0x044fe20000010100 */
[----:B-1----:R-:W-:-:S02]  /*1150*/  FADD.FTZ R88, -R191, R98 ;  /* 0x00000062bf587221 */ /* 0x002fc40000010100 */
[----:B------:R-:W2:Y:S01]  /*1160*/  LDL R98, [R1+0x58] ;  /* 0x0000580001627983 */ /* 0x000ea20000100800 */
[----:B------:R-:W-:-:S03]  /*1170*/  FADD.FTZ R3, -R191, R90 ;  /* 0x0000005abf037221 */ /* 0x000fc60000010100 */
[----:B------:R-:W3:Y:S01]  /*1180*/  LDL R90, [R1+0x24] ;  /* 0x00002400015a7983 */ /* 0x000ee20000100800 */
[----:B------:R-:W-:Y:S01]  /*1190*/  R2UR UR10, R2 ;  /* 0x00000000020a72ca */ /* 0x000fe200000e0000 */
[C---:B------:R-:W-:Y:S01]  /*11a0*/  FADD.FTZ R201, -R191.reuse, R60 ;  /* 0x0000003cbfc97221 */ /* 0x040fe20000010100 */
[C---:B------:R-:W-:Y:S01]  /*11b0*/  FADD.FTZ R207, -R191.reuse, R70 ;  /* 0x00000046bfcf7221 */ /* 0x040fe20000010100 */
[C---:B------:R-:W-:Y:S01]  /*11c0*/  SHF.L.U32 R210, R64.reuse, 0x10, RZ ;  /* 0x0000001040d27819 */ /* 0x040fe200000006ff */
[C---:B------:R-:W-:Y:S01]  /*11d0*/  FADD.FTZ R206, -R191.reuse, R68 ;  /* 0x00000044bfce7221 */ /* 0x040fe20000010100 */
[----:B------:R-:W-:Y:S01]  /*11e0*/  PRMT R189, R64, 0x7632, R189 ;  /* 0x0000763240bd7816 */ /* 0x000fe200000000bd */
[----:B------:R-:W-:Y:S01]  /*11f0*/  FADD.FTZ R204, -R191, R63 ;  /* 0x0000003fbfcc7221 */ /* 0x000fe20000010100 */
[----:B------:R-:W-:Y:S01]  /*1200*/  SHF.L.U32 R209, R67, 0x10, RZ ;  /* 0x0000001043d17819 */ /* 0x000fe200000006ff */
[C---:B------:R-:W-:Y:S01]  /*1210*/  FADD.FTZ R203, -R191.reuse, R62 ;  /* 0x0000003ebfcb7221 */ /* 0x040fe20000010100 */
[----:B------:R-:W-:Y:S01]  /*1220*/  SHF.L.U32 R208, R66, 0x10, RZ ;  /* 0x0000001042d07819 */ /* 0x000fe200000006ff */
[----:B------:R-:W-:-:S03]  /*1230*/  FADD.FTZ R193, -R191, R82 ;  /* 0x00000052bfc17221 */ /* 0x000fc60000010100 */
[----:B------:R-:W-:Y:S01]  /*1240*/  FMUL.FTZ R201, R201, UR10 ;  /* 0x0000000ac9c97c20 */ /* 0x000fe20008410000 */
[----:B------:R-:W-:Y:S01]  /*1250*/  FADD.FTZ R82, -R191, R93 ;  /* 0x0000005dbf527221 */ /* 0x000fe20000010100 */
[----:B------:R-:W-:Y:S01]  /*1260*/  FMUL.FTZ R207, R207, UR10 ;  /* 0x0000000acfcf7c20 */ /* 0x000fe20008410000 */
[----:B------:R-:W-:Y:S01]  /*1270*/  FMUL.FTZ R206, R206, UR10 ;  /* 0x0000000acece7c20 */ /* 0x000fe20008410000 */
[----:B------:R-:W4:Y:S01]  /*1280*/  LDL R93, [R1+0x3c] ;  /* 0x00003c00015d7983 */ /* 0x000f220000100800 */
[----:B------:R-:W-:Y:S01]  /*1290*/  PRMT R187, R66, 0x7632, R187 ;  /* 0x0000763242bb7816 */ /* 0x000fe200000000bb */
[----:B------:R-:W-:Y:S01]  /*12a0*/  FADD.FTZ R71, -R191, R71 ;  /* 0x00000047bf477221 */ /* 0x000fe20000010100 */
[----:B------:R-:W-:Y:S01]  /*12b0*/  SHF.L.U32 R188, R188, 0x10, RZ ;  /* 0x00000010bcbc7819 */ /* 0x000fe200000006ff */
[----:B------:R-:W-:Y:S01]  /*12c0*/  FADD.FTZ R146, R210, R146 ;  /* 0x00000092d2927221 */ /* 0x000fe20000010000 */
[-C--:B------:R-:W-:Y:S01]  /*12d0*/  FFMA.FTZ R178, R201, R210.reuse, R178 ;  /* 0x000000d2c9b27223 */ /* 0x080fe200000100b2 */
[----:B------:R-:W-:Y:S01]  /*12e0*/  SHF.L.U32 R189, R189, 0x10, RZ ;  /* 0x00000010bdbd7819 */ /* 0x000fe200000006ff */
[C---:B------:R-:W-:Y:S01]  /*12f0*/  FADD.FTZ R211, -R191.reuse, R69 ;  /* 0x00000045bfd37221 */ /* 0x040fe20000010100 */
[----:B------:R-:W-:Y:S01]  /*1300*/  FADD.FTZ R75, -R191, R75 ;  /* 0x0000004bbf4b7221 */ /* 0x000fe20000010100 */
[----:B------:R-:W-:Y:S01]  /*1310*/  FMUL.FTZ R204, R204, UR10 ;  /* 0x0000000acccc7c20 */ /* 0x000fe20008410000 */
[----:B------:R-:W-:Y:S01]  /*1320*/  FMUL.FTZ R210, R200, R210 ;  /* 0x000000d2c8d27220 */ /* 0x000fe20000410000 */
[----:B------:R-:W-:Y:S01]  /*1330*/  FADD.FTZ R140, R209, R140 ;  /* 0x0000008cd18c7221 */ /* 0x000fe20000010000 */
[-C--:B------:R-:W-:Y:S01]  /*1340*/  FFMA.FTZ R172, R207, R209.reuse, R172 ;  /* 0x000000d1cfac7223 */ /* 0x080fe200000100ac */
[----:B------:R-:W-:Y:S01]  /*1350*/  FMUL.FTZ R203, R203, UR10 ;  /* 0x0000000acbcb7c20 */ /* 0x000fe20008410000 */
[----:B------:R-:W-:Y:S01]  /*1360*/  FADD.FTZ R142, R208, R142 ;  /* 0x0000008ed08e7221 */ /* 0x000fe20000010000 */
[-C--:B------:R-:W-:Y:S01]  /*1370*/  FFMA.FTZ R174, R206, R208.reuse, R174 ;  /* 0x000000d0ceae7223 */ /* 0x080fe200000100ae */
[----:B------:R-:W-:Y:S01]  /*1380*/  FMUL.FTZ R209, R212, R209 ;  /* 0x000000d1d4d17220 */ /* 0x000fe20000410000 */
[----:B------:R-:W-:Y:S01]  /*1390*/  PRMT R186, R67, 0x7632, R186 ;  /* 0x0000763243ba7816 */ /* 0x000fe200000000ba */
[----:B------:R-:W-:Y:S01]  /*13a0*/  FMUL.FTZ R208, R213, R208 ;  /* 0x000000d0d5d07220 */ /* 0x000fe20000410000 */
[----:B------:R-:W-:Y:S01]  /*13b0*/  SHF.L.U32 R187, R187, 0x10, RZ ;  /* 0x00000010bbbb7819 */ /* 0x000fe200000006ff */
[----:B------:R-:W-:Y:S01]  /*13c0*/  FMUL.FTZ R212, R71, UR10 ;  /* 0x0000000a47d47c20 */ /* 0x000fe20008410000 */
[----:B------:R-:W-:Y:S01]  /*13d0*/  FADD.FTZ R74, -R191, R74 ;  /* 0x0000004abf4a7221 */ /* 0x000fe20000010100 */
[----:B------:R-:W-:Y:S01]  /*13e0*/  FMUL.FTZ R211, R211, UR10 ;  /* 0x0000000ad3d37c20 */ /* 0x000fe20008410000 */
[-C--:B------:R-:W-:Y:S01]  /*13f0*/  FFMA.FTZ R175, R204, R188.reuse, R175 ;  /* 0x000000bcccaf7223 */ /* 0x080fe200000100af */
[----:B------:R-:W-:Y:S01]  /*1400*/  FADD.FTZ R143, R188, R143 ;  /* 0x0000008fbc8f7221 */ /* 0x000fe20000010000 */
[----:B------:R-:W-:Y:S01]  /*1410*/  FMUL.FTZ R213, R199, R188 ;  /* 0x000000bcc7d57220 */ /* 0x000fe20000410000 */
[----:B------:R-:W-:Y:S01]  /*1420*/  FADD.FTZ R71, RZ, R210 ;  /* 0x000000d2ff477221 */ /* 0x000fe20000010000 */
[----:B------:R-:W-:Y:S01]  /*1430*/  FMUL.FTZ R188, R75, UR10 ;  /* 0x0000000a4bbc7c20 */ /* 0x000fe20008410000 */
[----:B------:R-:W-:Y:S01]  /*1440*/  PRMT R196, R79, 0x7632, R196 ;  /* 0x000076324fc47816 */ /* 0x000fe200000000c4 */
[----:B------:R-:W-:Y:S01]  /*1450*/  FADD.FTZ R144, R205, R144 ;  /* 0x00000090cd907221 */ /* 0x000fe20000010000 */
[----:B------:R-:W-:Y:S01]  /*1460*/  SHF.L.U32 R194, R79, 0x10, RZ ;  /* 0x000000104fc27819 */ /* 0x000fe200000006ff */
[-C--:B------:R-:W-:Y:S01]  /*1470*/  FFMA.FTZ R176, R203, R205.reuse, R176 ;  /* 0x000000cdcbb07223 */ /* 0x080fe200000100b0 */
[----:B------:R-:W4:Y:S01]  /*1480*/  LDL R75, [R1+0x38] ;  /* 0x00003800014b7983 */ /* 0x000f220000100800 */
[C---:B------:R-:W-:Y:S01]  /*1490*/  FADD.FTZ R79, -R191.reuse, R92 ;  /* 0x0000005cbf4f7221 */ /* 0x040fe20000010100 */
[----:B------:R-:W-:Y:S01]  /*14a0*/  FMUL.FTZ R205, R214, R205 ;  /* 0x000000cdd6cd7220 */ /* 0x000fe20000410000 */
[----:B------:R-:W-:Y:S01]  /*14b0*/  SHF.L.U32 R186, R186, 0x10, RZ ;  /* 0x00000010baba7819 */ /* 0x000fe200000006ff */
[----:B------:R-:W-:Y:S01]  /*14c0*/  FADD.FTZ R73, -R191, R73 ;  /* 0x00000049bf497221 */ /* 0x000fe20000010100 */
[----:B------:R-:W4:Y:S01]  /*14d0*/  LDL R92, [R1+0x34] ;  /* 0x00003400015c7983 */ /* 0x000f220000100800 */
[----:B------:R-:W-:Y:S01]  /*14e0*/  FADD.FTZ R141, R187, R141 ;  /* 0x0000008dbb8d7221 */ /* 0x000fe20000010000 */
[-C--:B------:R-:W-:Y:S01]  /*14f0*/  FFMA.FTZ R173, R211, R187.reuse, R173 ;  /* 0x000000bbd3ad7223 */ /* 0x080fe200000100ad */
[----:B------:R-:W-:Y:S01]  /*1500*/  FMUL.FTZ R214, R198, R187 ;  /* 0x000000bbc6d67220 */ /* 0x000fe20000410000 */
[----:B------:R-:W-:-:S02]  /*1510*/  FMUL.FTZ R187, R74, UR10 ;  /* 0x0000000a4abb7c20 */ /* 0x000fc40008410000 */
[----:B------:R-:W4:Y:S01]  /*1520*/  LDL R74, [R1+0x30] ;  /* 0x00003000014a7983 */ /* 0x000f220000100800 */
[----:B------:R-:W-:Y:S01]  /*1530*/  FADD.FTZ R72, -R191, R72 ;  /* 0x00000048bf487221 */ /* 0x000fe20000010100 */
[----:B------:R-:W-:Y:S01]  /*1540*/  FADD.FTZ R139, R186, R139 ;  /* 0x0000008bba8b7221 */ /* 0x000fe20000010000 */
[-C--:B------:R-:W-:Y:S01]  /*1550*/  FFMA.FTZ R171, R212, R186.reuse, R171 ;  /* 0x000000bad4ab7223 */ /* 0x080fe200000100ab */
[----:B------:R-:W-:Y:S01]  /*1560*/  FMUL.FTZ R215, R197, R186 ;  /* 0x000000bac5d77220 */ /* 0x000fe20000410000 */
[----:B------:R-:W-:Y:S01]  /*1570*/  FMUL.FTZ R186, R73, UR10 ;  /* 0x0000000a49ba7c20 */ /* 0x000fe20008410000 */
[----:B------:R-:W-:Y:S01]  /*1580*/  FMUL.FTZ R193, R193, UR10 ;  /* 0x0000000ac1c17c20 */ /* 0x000fe20008410000 */
[----:B------:R-:W4:Y:S01]  /*1590*/  LDL R73, [R1+0x14] ;  /* 0x0000140001497983 */ /* 0x000f220000100800 */
[----:B------:R-:W-:Y:S01]  /*15a0*/  FADD.FTZ R63, -R191, R84 ;  /* 0x00000054bf3f7221 */ /* 0x000fe20000010100 */
[C---:B------:R-:W-:Y:S02]  /*15b0*/  PRMT R244, R106.reuse, 0x7632, R244 ;  /* 0x000076326af47816 */ /* 0x040fe400000000f4 */
[----:B------:R-:W-:Y:S01]  /*15c0*/  SHF.L.U32 R66, R106, 0x10, RZ ;  /* 0x000000106a427819 */ /* 0x000fe200000006ff */
[----:B------:R-:W-:Y:S01]  /*15d0*/  FMUL.FTZ R106, R72, UR10 ;  /* 0x0000000a486a7c20 */ /* 0x000fe20008410000 */
[----:B------:R-:W-:Y:S01]  /*15e0*/  FADD.FTZ R132, R194, R132 ;  /* 0x00000084c2847221 */ /* 0x000fe20000010000 */
[-C--:B------:R-:W-:Y:S01]  /*15f0*/  FFMA.FTZ R164, R193, R194.reuse, R164 ;  /* 0x000000c2c1a47223 */ /* 0x080fe200000100a4 */
[----:B------:R-:W4:Y:S01]  /*1600*/  LDL R72, [R1+0x28] ;  /* 0x0000280001487983 */ /* 0x000f220000100800 */
[----:B--2---:R-:W-:Y:S01]  /*1610*/  FMUL.FTZ R216, R98, R189 ;  /* 0x000000bd62d87220 */ /* 0x004fe20000410000 */
[C---:B------:R-:W-:Y:S01]  /*1620*/  FADD.FTZ R2, -R191.reuse, R91 ;  /* 0x0000005bbf027221 */ /* 0x040fe20000010100 */
[----:B------:R-:W-:Y:S01]  /*1630*/  FADD.FTZ R202, -R191, R61 ;  /* 0x0000003dbfca7221 */ /* 0x000fe20000010100 */
[----:B------:R-:W2:Y:S01]  /*1640*/  LDL R91, [R1+0x2c] ;  /* 0x00002c00015b7983 */ /* 0x000ea20000100800 */
[----:B------:R-:W-:Y:S01]  /*1650*/  FADD.FTZ R71, R216, R71 ;  /* 0x00000047d8477221 */ /* 0x000fe20000010000 */
[----:B---3--:R-:W-:Y:S01]  /*1660*/  FMUL.FTZ R194, R90, R194 ;  /* 0x000000c25ac27220 */ /* 0x008fe20000410000 */
[----:B------:R-:W-:Y:S01]  /*1670*/  PRMT R192, R76, 0x7632, R192 ;  /* 0x000076324cc07816 */ /* 0x000fe200000000c0 */
[----:B------:R-:W3:Y:S01]  /*1680*/  LDL R98, [R1+0x1c] ;  /* 0x00001c0001627983 */ /* 0x000ee20000100800 */
[----:B------:R-:W-:-:S04]  /*1690*/  FADD.FTZ R71, R205, R71 ;  /* 0x00000047cd477221 */ /* 0x000fc80000010000 */
[----:B------:R-:W-:Y:S01]  /*16a0*/  FADD.FTZ R71, R213, R71 ;  /* 0x00000047d5477221 */ /* 0x000fe20000010000 */
[----:B------:R-:W-:-:S03]  /*16b0*/  FMUL.FTZ R90, R63, UR10 ;  /* 0x0000000a3f5a7c20 */ /* 0x000fc60008410000 */
[----:B------:R-:W-:Y:S02]  /*16c0*/  FADD.FTZ R63, R208, R71 ;  /* 0x00000047d03f7221 */ /* 0x000fe40000010000 */
[----:B------:R-:W2:Y:S01]  /*16d0*/  LDL R71, [R1+0x20] ;  /* 0x0000200001477983 */ /* 0x000ea20000100800 */
[----:B------:R-:W-:Y:S01]  /*16e0*/  SHF.L.U32 R76, R76, 0x10, RZ ;  /* 0x000000104c4c7819 */ /* 0x000fe200000006ff */
[----:B------:R-:W-:Y:S01]  /*16f0*/  FMUL.FTZ R202, R202, UR10 ;  /* 0x0000000acaca7c20 */ /* 0x000fe20008410000 */
[----:B------:R-:W-:-:S03]  /*1700*/  FADD.FTZ R145, R189, R145 ;  /* 0x00000091bd917221 */ /* 0x000fc60000010000 */
[----:B------:R-:W-:Y:S01]  /*1710*/  FFMA.FTZ R177, R202, R189, R177 ;  /* 0x000000bdcab17223 */ /* 0x000fe200000100b1 */
[----:B------:R-:W-:Y:S01]  /*1720*/  FADD.FTZ R138, R76, R138 ;  /* 0x0000008a4c8a7221 */ /* 0x000fe20000010000 */
[-C--:B------:R-:W-:Y:S01]  /*1730*/  FFMA.FTZ R170, R106, R76.reuse, R170 ;  /* 0x0000004c6aaa7223 */ /* 0x080fe200000100aa */
[----:B----4-:R-:W-:Y:S01]  /*1740*/  FMUL.FTZ R189, R93, R76 ;  /* 0x0000004c5dbd7220 */ /* 0x010fe20000410000 */
[C---:B------:R-:W-:Y:S01]  /*1750*/  PRMT R190, R77.reuse, 0x7632, R190 ;  /* 0x000076324dbe7816 */ /* 0x040fe200000000be */
[----:B------:R-:W4:Y:S01]  /*1760*/  LDL R76, [R1+0x18] ;  /* 0x00001800014c7983 */ /* 0x000f220000100800 */
[----:B------:R-:W-:Y:S02]  /*1770*/  SHF.L.U32 R197, R192, 0x10, RZ ;  /* 0x00000010c0c57819 */ /* 0x000fe400000006ff */
[----:B------:R-:W-:Y:S01]  /*1780*/  SHF.L.U32 R77, R77, 0x10, RZ ;  /* 0x000000104d4d7819 */ /* 0x000fe200000006ff */
[----:B------:R-:W-:Y:S01]  /*1790*/  FADD.FTZ R68, -R191, R86 ;  /* 0x00000056bf447221 */ /* 0x000fe20000010100 */
[----:B------:R-:W-:Y:S01]  /*17a0*/  SHF.L.U32 R198, R190, 0x10, RZ ;  /* 0x00000010bec67819 */ /* 0x000fe200000006ff */
[-C--:B------:R-:W-:Y:S01]  /*17b0*/  FFMA.FTZ R169, R186, R197.reuse, R169 ;  /* 0x000000c5baa97223 */ /* 0x080fe200000100a9 */
        /* <DEDUP_REMOVED lines=12> */
[----:B------:R-:W-:Y:S01]  /*1880*/  PRMT R195, R78, 0x7632, R195 ;  /* 0x000076324ec37816 */ /* 0x000fe200000000c3 */
[----:B------:R-:W-:Y:S01]  /*1890*/  FFMA.FTZ R167, R188, R198, R167 ;  /* 0x000000c6bca77223 */ /* 0x000fe200000100a7 */
[----:B------:R-:W-:Y:S01]  /*18a0*/  SHF.L.U32 R95, R101, 0x10, RZ ;  /* 0x00000010655f7819 */ /* 0x000fe200000006ff */
[----:B------:R-:W-:Y:S01]  /*18b0*/  FADD.FTZ R135, R198, R135 ;  /* 0x00000087c6877221 */ /* 0x000fe20000010000 */
[----:B------:R-:W-:-:S02]  /*18c0*/  FMUL.FTZ R197, R75, R197 ;  /* 0x000000c54bc57220 */ /* 0x000fc40000410000 */
[----:B------:R-:W4:Y:S01]  /*18d0*/  LDL R75, [R1+0x10] ;  /* 0x00001000014b7983 */ /* 0x000f220000100800 */
[----:B------:R-:W-:Y:S01]  /*18e0*/  FMUL.FTZ R191, R92, R77 ;  /* 0x0000004d5cbf7220 */ /* 0x000fe20000410000 */
[----:B------:R-:W-:Y:S01]  /*18f0*/  FMUL.FTZ R92, R68, UR10 ;  /* 0x0000000a445c7c20 */ /* 0x000fe20008410000 */
[----:B------:R-:W-:Y:S01]  /*1900*/  SHF.L.U32 R199, R195, 0x10, RZ ;  /* 0x00000010c3c77819 */ /* 0x000fe200000006ff */
[----:B------:R-:W-:Y:S01]  /*1910*/  FMUL.FTZ R195, R81, UR10 ;  /* 0x0000000a51c37c20 */ /* 0x000fe20008410000 */
[----:B------:R-:W-:Y:S02]  /*1920*/  FMUL.FTZ R198, R74, R198 ;  /* 0x000000c64ac67220 */ /* 0x000fe40000410000 */
[----:B------:R-:W4:Y:S01]  /*1930*/  LDL R74, [R1+0xc] ;  /* 0x00000c00014a7983 */ /* 0x000f220000100800 */
[----:B------:R-:W-:Y:S01]  /*1940*/  FADD.FTZ R128, R95, R128 ;  /* 0x000000805f807221 */ /* 0x000fe20000010000 */
[-C--:B------:R-:W-:Y:S01]  /*1950*/  FFMA.FTZ R160, R92, R95.reuse, R160 ;  /* 0x0000005f5ca07223 */ /* 0x080fe200000100a0 */
[----:B------:R-:W-:Y:S01]  /*1960*/  SHF.L.U32 R200, R196, 0x10, RZ ;  /* 0x00000010c4c87819 */ /* 0x000fe200000006ff */
[----:B------:R-:W-:-:S02]  /*1970*/  FMUL.FTZ R95, R73, R95 ;  /* 0x0000005f495f7220 */ /* 0x000fc40000410000 */
[----:B------:R-:W4:Y:S01]  /*1980*/  LDL R73, [R1+0x8] ;  /* 0x0000080001497983 */ /* 0x000f220000100800 */
[----:B------:R-:W-:Y:S01]  /*1990*/  FMUL.FTZ R196, R83, UR10 ;  /* 0x0000000a53c47c20 */ /* 0x000fe20008410000 */
[----:B------:R-:W-:Y:S01]  /*19a0*/  FADD.FTZ R133, R199, R133 ;  /* 0x00000085c7857221 */ /* 0x000fe20000010000 */
[-C--:B------:R-:W-:Y:S01]  /*19b0*/  FFMA.FTZ R165, R195, R199.reuse, R165 ;  /* 0x000000c7c3a57223 */ /* 0x080fe200000100a5 */
[----:B------:R-:W-:Y:S02]  /*19c0*/  FMUL.FTZ R199, R72, R199 ;  /* 0x000000c748c77220 */ /* 0x000fe40000410000 */
[----:B------:R-:W4:Y:S01]  /*19d0*/  LDL R72, [R1+0x4] ;  /* 0x0000040001487983 */ /* 0x000f220000100800 */
[----:B------:R-:W-:Y:S01]  /*19e0*/  FADD.FTZ R131, R200, R131 ;  /* 0x00000083c8837221 */ /* 0x000fe20000010000 */
[-C--:B------:R-:W-:Y:S01]  /*19f0*/  FFMA.FTZ R163, R196, R200.reuse, R163 ;  /* 0x000000c8c4a37223 */ /* 0x080fe200000100a3 */
[----:B------:R-:W-:Y:S01]  /*1a00*/  FADD.FTZ R63, R214, R63 ;  /* 0x0000003fd63f7221 */ /* 0x000fe20000010000 */
[----:B--2---:R-:W-:-:S02]  /*1a10*/  FMUL.FTZ R200, R71, R200 ;  /* 0x000000c847c87220 */ /* 0x004fc40000410000 */
[----:B------:R-:W2:Y:S01]  /*1a20*/  LDL R71, [R1] ;  /* 0x0000000001477983 */ /* 0x000ea20000100800 */
[----:B------:R-:W-:Y:S01]  /*1a30*/  FMUL.FTZ R93, R69, UR10 ;  /* 0x0000000a455d7c20 */ /* 0x000fe20008410000 */
[----:B------:R-:W-:Y:S01]  /*1a40*/  FFMA.FTZ R68, R201, R210, RZ ;  /* 0x000000d2c9447223 */ /* 0x000fe200000100ff */
        /* <DEDUP_REMOVED lines=10> */
[----:B------:R-:W-:Y:S02]  /*1af0*/  FMUL.FTZ R192, R91, R78 ;  /* 0x0000004e5bc07220 */ /* 0x000fe40000410000 */
[----:B------:R-:W-:Y:S01]  /*1b00*/  FFMA.FTZ R63, R211, R214, R63 ;  /* 0x000000d6d33f7223 */ /* 0x000fe2000001003f */
[----:B------:R-:W-:-:S03]  /*1b10*/  FADD.FTZ R68, R198, R68 ;  /* 0x00000044c6447221 */ /* 0x000fc60000010000 */
[----:B------:R-:W-:Y:S01]  /*1b20*/  FFMA.FTZ R69, R207, R209, R63 ;  /* 0x000000d1cf457223 */ /* 0x000fe2000001003f */
[----:B------:R-:W-:Y:S01]  /*1b30*/  FADD.FTZ R68, R192, R68 ;  /* 0x00000044c0447221 */ /* 0x000fe20000010000 */
[----:B------:R-:W-:Y:S02]  /*1b40*/  PRMT R94, R100, 0x7632, R94 ;  /* 0x00007632645e7816 */ /* 0x000fe4000000005e */
[----:B------:R-:W-:Y:S01]  /*1b50*/  FFMA.FTZ R69, R212, R215, R69 ;  /* 0x000000d7d4457223 */ /* 0x000fe20000010045 */
[----:B------:R-:W-:Y:S01]  /*1b60*/  FADD.FTZ R68, R199, R68 ;  /* 0x00000044c7447221 */ /* 0x000fe20000010000 */
[----:B------:R-:W-:Y:S01]  /*1b70*/  SHF.L.U32 R100, R100, 0x10, RZ ;  /* 0x0000001064647819 */ /* 0x000fe200000006ff */
[----:B------:R-:W-:Y:S01]  /*1b80*/  FMUL.FTZ R91, R67, UR10 ;  /* 0x0000000a435b7c20 */ /* 0x000fe20008410000 */
[----:B------:R-:W-:Y:S01]  /*1b90*/  FFMA.FTZ R69, R106, R189, R69 ;  /* 0x000000bd6a457223 */ /* 0x000fe20000010045 */
[----:B------:R-:W-:Y:S01]  /*1ba0*/  FADD.FTZ R68, R194, R68 ;  /* 0x00000044c2447221 */ /* 0x000fe20000010000 */
[----:B------:R-:W-:-:S02]  /*1bb0*/  PRMT R96, R102, 0x7632, R96 ;  /* 0x0000763266607816 */ /* 0x000fc40000000060 */
[----:B------:R-:W-:Y:S01]  /*1bc0*/  SHF.L.U32 R67, R94, 0x10, RZ ;  /* 0x000000105e437819 */ /* 0x000fe200000006ff */
[----:B---3--:R-:W-:Y:S01]  /*1bd0*/  FMUL.FTZ R94, R98, R100 ;  /* 0x00000064625e7220 */ /* 0x008fe20000410000 */
[----:B------:R-:W-:Y:S01]  /*1be0*/  FADD.FTZ R68, R200, R68 ;  /* 0x00000044c8447221 */ /* 0x000fe20000010000 */
[----:B------:R-:W-:Y:S01]  /*1bf0*/  FFMA.FTZ R69, R186, R197, R69 ;  /* 0x000000c5ba457223 */ /* 0x000fe20000010045 */
[----:B------:R-:W-:Y:S02]  /*1c00*/  PRMT R97, R101, 0x7632, R97 ;  /* 0x0000763265617816 */ /* 0x000fe40000000061 */
[----:B------:R-:W-:Y:S01]  /*1c10*/  SHF.L.U32 R63, R96, 0x10, RZ ;  /* 0x00000010603f7819 */ /* 0x000fe200000006ff */
[----:B----4-:R-:W-:Y:S01]  /*1c20*/  FMUL.FTZ R96, R76, R67 ;  /* 0x000000434c607220 */ /* 0x010fe20000410000 */
[----:B------:R-:W-:Y:S01]  /*1c30*/  FADD.FTZ R68, R94, R68 ;  /* 0x000000445e447221 */ /* 0x000fe20000010000 */
[----:B------:R-:W-:Y:S01]  /*1c40*/  FFMA.FTZ R69, R187, R191, R69 ;  /* 0x000000bfbb457223 */ /* 0x000fe20000010045 */
[----:B------:R-:W-:Y:S01]  /*1c50*/  SHF.L.U32 R98, R97, 0x10, RZ ;  /* 0x0000001061627819 */ /* 0x000fe200000006ff */
[----:B------:R-:W-:Y:S01]  /*1c60*/  FMUL.FTZ R190, R80, UR10 ;  /* 0x0000000a50be7c20 */ /* 0x000fe20008410000 */
[----:B------:R-:W-:Y:S01]  /*1c70*/  FADD.FTZ R68, R96, R68 ;  /* 0x0000004460447221 */ /* 0x000fe20000010000 */
[----:B------:R-:W-:Y:S01]  /*1c80*/  FFMA.FTZ R69, R188, R198, R69 ;  /* 0x000000c6bc457223 */ /* 0x000fe20000010045 */
[----:B------:R-:W-:Y:S01]  /*1c90*/  SHF.L.U32 R99, R102, 0x10, RZ ;  /* 0x0000001066637819 */ /* 0x000fe200000006ff */
[----:B------:R-:W-:Y:S01]  /*1ca0*/  FMUL.FTZ R97, R65, UR10 ;  /* 0x0000000a41617c20 */ /* 0x000fe20008410000 */
[-C--:B------:R-:W-:Y:S01]  /*1cb0*/  FFMA.FTZ R159, R93, R98.reuse, R159 ;  /* 0x000000625d9f7223 */ /* 0x080fe2000001009f */
[----:B------:R-:W-:Y:S01]  /*1cc0*/  FADD.FTZ R127, R98, R127 ;  /* 0x0000007f627f7221 */ /* 0x000fe20000010000 */
        /* <DEDUP_REMOVED lines=8> */
[C---:B------:R-:W-:Y:S01]  /*1d50*/  PRMT R70, R103.reuse, 0x7632, R70 ;  /* 0x0000763267467816 */ /* 0x040fe20000000046 */
[----:B------:R-:W-:Y:S01]  /*1d60*/  FADD.FTZ R130, R100, R130 ;  /* 0x0000008264827221 */ /* 0x000fe20000010000 */
[----:B------:R-:W-:Y:S01]  /*1d70*/  SHF.L.U32 R60, R103, 0x10, RZ ;  /* 0x00000010673c7819 */ /* 0x000fe200000006ff */
[----:B------:R-:W-:Y:S01]  /*1d80*/  FFMA.FTZ R162, R90, R100, R162 ;  /* 0x000000645aa27223 */ /* 0x000fe200000100a2 */
[----:B------:R-:W-:Y:S01]  /*1d90*/  FADD.FTZ R68, R99, R68 ;  /* 0x0000004463447221 */ /* 0x000fe20000010000 */
[----:B------:R-:W-:Y:S01]  /*1da0*/  FMUL.FTZ R100, R73, R63 ;  /* 0x0000003f49647220 */ /* 0x000fe20000410000 */
[----:B------:R-:W-:Y:S01]  /*1db0*/  FFMA.FTZ R69, R193, R194, R69 ;  /* 0x000000c2c1457223 */ /* 0x000fe20000010045 */
[----:B------:R-:W-:Y:S01]  /*1dc0*/  FFMA.FTZ R161, R91, R67, R161 ;  /* 0x000000435ba17223 */ /* 0x000fe200000100a1 */
[----:B------:R-:W-:Y:S01]  /*1dd0*/  FADD.FTZ R129, R67, R129 ;  /* 0x0000008143817221 */ /* 0x000fe20000010000 */
[----:B------:R-:W-:Y:S01]  /*1de0*/  SHF.L.U32 R67, R70, 0x10, RZ ;  /* 0x0000001046437819 */ /* 0x000fe200000006ff */
[----:B------:R-:W-:Y:S01]  /*1df0*/  FADD.FTZ R68, R100, R68 ;  /* 0x0000004464447221 */ /* 0x000fe20000010000 */
[----:B------:R-:W-:Y:S01]  /*1e00*/  FMUL.FTZ R101, R72, R60 ;  /* 0x0000003c48657220 */ /* 0x000fe20000410000 */
[----:B------:R-:W-:Y:S01]  /*1e10*/  FFMA.FTZ R69, R196, R200, R69 ;  /* 0x000000c8c4457223 */ /* 0x000fe20000010045 */
[----:B------:R-:W-:Y:S01]  /*1e20*/  PRMT R242, R104, 0x7632, R242 ;  /* 0x0000763268f27816 */ /* 0x000fe200000000f2 */
[----:B------:R-:W-:Y:S01]  /*1e30*/  FMUL.FTZ R102, R64, UR10 ;  /* 0x0000000a40667c20 */ /* 0x000fe20008410000 */
[----:B------:R-:W-:Y:S01]  /*1e40*/  SHF.L.U32 R61, R104, 0x10, RZ ;  /* 0x00000010683d7819 */ /* 0x000fe200000006ff */
[----:B------:R-:W-:Y:S01]  /*1e50*/  FADD.FTZ R64, R101, R68 ;  /* 0x0000004465407221 */ /* 0x000fe20000010000 */
[----:B------:R-:W-:Y:S01]  /*1e60*/  FFMA.FTZ R69, R90, R94, R69 ;  /* 0x0000005e5a457223 */ /* 0x000fe20000010045 */
[----:B------:R-:W-:-:S02]  /*1e70*/  SHF.L.U32 R68, R242, 0x10, RZ ;  /* 0x00000010f2447819 */ /* 0x000fc400000006ff */
[----:B------:R-:W-:Y:S01]  /*1e80*/  FMUL.FTZ R74, R252, R61 ;  /* 0x0000003dfc4a7220 */ /* 0x000fe20000410000 */
[----:B------:R-:W-:Y:S01]  /*1e90*/  FFMA.FTZ R69, R91, R96, R69 ;  /* 0x000000605b457223 */ /* 0x000fe20000010045 */
[----:B------:R-:W-:Y:S01]  /*1ea0*/  PRMT R243, R105, 0x7632, R243 ;  /* 0x0000763269f37816 */ /* 0x000fe200000000f3 */
[----:B------:R-:W-:Y:S01]  /*1eb0*/  FMUL.FTZ R104, R3, UR10 ;  /* 0x0000000a03687c20 */ /* 0x000fe20008410000 */
[----:B------:R-:W-:Y:S01]  /*1ec0*/  SHF.L.U32 R62, R105, 0x10, RZ ;  /* 0x00000010693e7819 */ /* 0x000fe200000006ff */
[----:B------:R-:W-:Y:S01]  /*1ed0*/  FMUL.FTZ R75, R251, R68 ;  /* 0x00000044fb4b7220 */ /* 0x000fe20000410000 */
[----:B------:R-:W-:Y:S01]  /*1ee0*/  FFMA.FTZ R3, R92, R95, R69 ;  /* 0x0000005f5c037223 */ /* 0x000fe20000010045 */
[----:B------:R-:W-:Y:S02]  /*1ef0*/  SHF.L.U32 R69, R243, 0x10, RZ ;  /* 0x00000010f3457819 */ /* 0x000fe400000006ff */
[----:B------:R-:W-:Y:S01]  /*1f00*/  FMUL.FTZ R76, R250, R62 ;  /* 0x0000003efa4c7220 */ /* 0x000fe20000410000 */
[----:B------:R-:W-:Y:S01]  /*1f10*/  FFMA.FTZ R3, R93, R98, R3 ;  /* 0x000000625d037223 */ /* 0x000fe20000010003 */
[----:B------:R-:W-:Y:S01]  /*1f20*/  FADD.FTZ R136, R77, R136 ;  /* 0x000000884d887221 */ /* 0x000fe20000010000 */
[----:B------:R-:W-:Y:S01]  /*1f30*/  FFMA.FTZ R168, R187, R77, R168 ;  /* 0x0000004dbba87223 */ /* 0x000fe200000100a8 */
[----:B------:R-:W-:Y:S01]  /*1f40*/  FMUL.FTZ R105, R2, UR10 ;  /* 0x0000000a02697c20 */ /* 0x000fe20008410000 */
[----:B------:R-:W-:Y:S01]  /*1f50*/  FMUL.FTZ R77, R249, R69 ;  /* 0x00000045f94d7220 */ /* 0x000fe20000410000 */
[----:B------:R-:W-:Y:S01]  /*1f60*/  FFMA.FTZ R3, R97, R99, R3 ;  /* 0x0000006361037223 */ /* 0x000fe20000010003 */
[----:B------:R-:W-:Y:S01]  /*1f70*/  FADD.FTZ R134, R78, R134 ;  /* 0x000000864e867221 */ /* 0x000fe20000010000 */
[----:B------:R-:W-:Y:S01]  /*1f80*/  FFMA.FTZ R166, R190, R78, R166 ;  /* 0x0000004ebea67223 */ /* 0x000fe200000100a6 */
[----:B------:R-:W-:Y:S01]  /*1f90*/  FMUL.FTZ R78, R248, R66 ;  /* 0x00000042f84e7220 */ /* 0x000fe20000410000 */
[----:B------:R-:W-:Y:S01]  /*1fa0*/  FFMA.FTZ R3, R102, R100, R3 ;  /* 0x0000006466037223 */ /* 0x000fe20000010003 */
[----:B------:R-:W-:-:S02]  /*1fb0*/  PRMT R65, R107, 0x7632, R65 ;  /* 0x000076326b417816 */ /* 0x000fc40000000041 */
[----:B------:R-:W-:Y:S01]  /*1fc0*/  SHF.L.U32 R240, R107, 0x10, RZ ;  /* 0x000000106bf07819 */ /* 0x000fe200000006ff */
[----:B------:R-:W-:Y:S01]  /*1fd0*/  FFMA.FTZ R3, R104, R101, R3 ;  /* 0x0000006568037223 */ /* 0x000fe20000010003 */
[----:B------:R-:W-:Y:S01]  /*1fe0*/  SHF.L.U32 R107, R65, 0x10, RZ ;  /* 0x00000010416b7819 */ /* 0x000fe200000006ff */
[----:B------:R-:W-:Y:S02]  /*1ff0*/  FMUL.FTZ R79, R79, UR10 ;  /* 0x0000000a4f4f7c20 */ /* 0x000fe40008410000 */
[----:B------:R-:W-:Y:S01]  /*2000*/  FMUL.FTZ R81, R246, R240 ;  /* 0x000000f0f6517220 */ /* 0x000fe20000410000 */
[----:B------:R-:W-:Y:S01]  /*2010*/  FMUL.FTZ R82, R82, UR10 ;  /* 0x0000000a52527c20 */ /* 0x000fe20008410000 */
[----:B------:R-:W-:Y:S01]  /*2020*/  FMUL.FTZ R83, R245, R107 ;  /* 0x0000006bf5537220 */ /* 0x000fe20000410000 */
[----:B------:R-:W-:Y:S01]  /*2030*/  FMUL.FTZ R84, R84, UR10 ;  /* 0x0000000a54547c20 */ /* 0x000fe20008410000 */
[----:B------:R-:W-:Y:S01]  /*2040*/  FMUL.FTZ R85, R85, UR10 ;  /* 0x0000000a55557c20 */ /* 0x000fe20008410000 */
[----:B------:R-:W-:Y:S01]  /*2050*/  FMUL.FTZ R86, R86, UR10 ;  /* 0x0000000a56567c20 */ /* 0x000fe20008410000 */
[----:B------:R-:W-:Y:S01]  /*2060*/  FMUL.FTZ R87, R87, UR10 ;  /* 0x0000000a57577c20 */ /* 0x000fe20008410000 */
[----:B------:R-:W-:Y:S01]  /*2070*/  FMUL.FTZ R88, R88, UR10 ;  /* 0x0000000a58587c20 */ /* 0x000fe20008410000 */
[----:B------:R-:W-:Y:S01]  /*2080*/  FMUL.FTZ R89, R89, UR10 ;  /* 0x0000000a59597c20 */ /* 0x000fe20008410000 */
[----:B--2---:R-:W-:-:S04]  /*2090*/  FMUL.FTZ R103, R71, R67 ;  /* 0x0000004347677220 */ /* 0x004fc80000410000 */
[----:B------:R-:W-:-:S04]  /*20a0*/  FADD.FTZ R64, R103, R64 ;  /* 0x0000004067407221 */ /* 0x000fc80000010000 */
[----:B------:R-:W-:-:S04]  /*20b0*/  FADD.FTZ R64, R74, R64 ;  /* 0x000000404a407221 */ /* 0x000fc80000010000 */
[----:B------:R-:W-:-:S04]  /*20c0*/  FADD.FTZ R64, R64, R75 ;  /* 0x0000004b40407221 */ /* 0x000fc80000010000 */
[----:B------:R-:W-:Y:S01]  /*20d0*/  FADD.FTZ R2, R64, R76 ;  /* 0x0000004c40027221 */ /* 0x000fe20000010000 */
[----:B------:R-:W-:-:S03]  /*20e0*/  SHF.L.U32 R64, R244, 0x10, RZ ;  /* 0x00000010f4407819 */ /* 0x000fc600000006ff */
[----:B------:R-:W-:Y:S02]  /*20f0*/  FADD.FTZ R2, R2, R77 ;  /* 0x0000004d02027221 */ /* 0x000fe40000010000 */
        /* <DEDUP_REMOVED lines=8> */
[----:B------:R-:W-:-:S04]  /*2180*/  FFMA.FTZ R65, R84, R76, R65 ;  /* 0x0000004c54417223 */ /* 0x000fc80000010041 */
[----:B------:R-:W0:Y:S01]  /*2190*/  SHFL.DOWN PT, R3, R2, 0x10, 0x1f ;  /* 0x0a001f0002037f89 */ /* 0x000e2200000e0000 */
[----:B------:R-:W-:-:S04]  /*21a0*/  FFMA.FTZ R65, R85, R77, R65 ;  /* 0x0000004d55417223 */ /* 0x000fc80000010041 */
[----:B------:R-:W-:-:S04]  /*21b0*/  FFMA.FTZ R65, R86, R78, R65 ;  /* 0x0000004e56417223 */ /* 0x000fc80000010041 */
[----:B------:R-:W-:-:S04]  /*21c0*/  FFMA.FTZ R65, R87, R80, R65 ;  /* 0x0000005057417223 */ /* 0x000fc80000010041 */
        /* <DEDUP_REMOVED lines=17> */
[----:B------:R-:W0:Y:S01]  /*22e0*/  SHFL.DOWN PT, R65, R2, 0x1, 0x1f ;  /* 0x08201f0002417f89 */ /* 0x000e2200000e0000 */
[----:B------:R-:W-:Y:S01]  /*22f0*/  PLOP3.LUT P3, PT, PT, PT, UP0, 0x80, 0x8 ;  /* 0x000000000008781c */ /* 0x000fe20003f6f008 */
[----:B0-----:R-:W-:Y:S02]  /*2300*/  FADD.FTZ R2, R2, R65 ;  /* 0x0000004102027221 */ /* 0x001fe40000010000 */
[----:B------:R-:W0:Y:S01]  /*2310*/  SHFL.DOWN PT, R65, R3, 0x1, 0x1f ;  /* 0x08201f0003417f89 */ /* 0x000e2200000e0000 */
[----:B------:R-:W-:Y:S01]  /*2320*/  @UP0 UIMAD.WIDE UR4, UR6, 0x2, UR4 ;  /* 0x00000002060408a5 */ /* 0x000fe2000f8e0204 */
[----:B0-----:R-:W-:-:S05]  /*2330*/  FADD.FTZ R3, R3, R65 ;  /* 0x0000004103037221 */ /* 0x001fca0000010000 */
[----:B------:R0:W-:Y:S02]  /*2340*/  @!P1 STS.64 [R218], R2 ;  /* 0x00000002da009388 */ /* 0x0001e40000000a00 */
[----:B0-----:R-:W-:Y:S02]  /*2350*/  MOV R2, UR4 ;  /* 0x0000000400027c02 */ /* 0x001fe40008000f00 */
[----:B------:R-:W-:-:S05]  /*2360*/  MOV R3, UR5 ;  /* 0x0000000500037c02 */ /* 0x000fca0008000f00 */
[----:B------:R0:W2:Y:S01]  /*2370*/  @P3 LDG.E.U16 R65, desc[UR16][R2.64] ;  /* 0x0000001002413981 */ /* 0x0000a2000c1e1500 */
[----:B------:R-:W-:-:S04]  /*2380*/  ISETP.NE.U32.AND P1, PT, RZ, UR20, PT ;  /* 0x00000014ff007c0c */ /* 0x000fc8000bf25070 */
[----:B------:R-:W-:-:S13]  /*2390*/  ISETP.NE.AND.EX P1, PT, RZ, UR21, PT, P1 ;  /* 0x00000015ff007c0c */ /* 0x000fda000bf25310 */
[----:B0-----:R-:W0:Y:S02]  /*23a0*/  @P1 LDC.64 R2, c[0x0][0x438] ;  /* 0x00010e00ff021b82 */ /* 0x001e240000000a00 */
[----:B0-----:R-:W-:-:S05]  /*23b0*/  @P1 IMAD.WIDE.U32 R2, R183, 0x20, R2 ;  /* 0x00000020b7021825 */ /* 0x001fca00078e0002 */
[----:B-----5:R-:W5:Y:S04]  /*23c0*/  @P1 LDG.E.128 R20, desc[UR16][R2.64] ;  /* 0x0000001002141981 */ /* 0x020f68000c1e1d00 */
[----:B------:R0:W5:Y:S02]  /*23d0*/  @P1 LDG.E.128 R24, desc[UR16][R2.64+0x10] ;  /* 0x0000101002181981 */ /* 0x000164000c1e1d00 */
[----:B0-----:R-:W0:Y:S02]  /*23e0*/  @P1 LDC.64 R2, c[0x0][0x438] ;  /* 0x00010e00ff021b82 */ /* 0x001e240000000a00 */
[----:B0-----:R-:W-:-:S05]  /*23f0*/  @P1 IMAD.WIDE.U32 R2, R182, 0x20, R2 ;  /* 0x00000020b6021825 */ /* 0x001fca00078e0002 */
[----:B------:R-:W5:Y:S04]  /*2400*/  @P1 LDG.E.128 R28, desc[UR16][R2.64] ;  /* 0x00000010021c1981 */ /* 0x000f68000c1e1d00 */
        /* <DEDUP_REMOVED lines=9> */
[----:B0-----:R-:W0:Y:S01]  /*24a0*/  LDC.64 R2, c[0x0][0x3b0] ;  /* 0x0000ec00ff027b82 */ /* 0x001e220000000a00 */
[----:B------:R-:W-:Y:S01]  /*24b0*/  FFMA.FTZ R153, R82, R68, R153 ;  /* 0x0000004452997223 */ /* 0x000fe20000010099 */
[----:B------:R-:W-:Y:S01]  /*24c0*/  FADD.FTZ R121, R68, R121 ;  /* 0x0000007944797221 */ /* 0x000fe20000010000 */
[----:B------:R-:W-:Y:S01]  /*24d0*/  FFMA.FTZ R151, R85, R69, R151 ;  /* 0x0000004555977223 */ /* 0x000fe20000010097 */
[----:B------:R-:W-:Y:S01]  /*24e0*/  FADD.FTZ R119, R69, R119 ;  /* 0x0000007745777221 */ /* 0x000fe20000010000 */
        /* <DEDUP_REMOVED lines=21> */
[----:B------:R-:W-:Y:S01]  /*2640*/  FFMA.FTZ R148, R87, R64, R148 ;  /* 0x0000004057947223 */ /* 0x000fe20000010094 */
[----:B------:R-:W-:Y:S01]  /*2650*/  FADD.FTZ R149, R64, R149 ;  /* 0x0000009540957221 */ /* 0x000fe20000010000 */
[----:B--2---:R-:W-:-:S02]  /*2660*/  @P3 R2UR UR4, R65 ;  /* 0x00000000410432ca */ /* 0x004fc400000e0000 */
[C---:B------:R-:W-:Y:S02]  /*2670*/  IADD3 R65, PT, PT, R184.reuse, 0x8050, RZ ;  /* 0x00008050b8417810 */ /* 0x040fe40007ffe0ff */
[----:B------:R-:W-:Y:S01]  /*2680*/  @!P2 IADD3 R65, PT, PT, R184, 0x8010, RZ ;  /* 0x00008010b841a810 */ /* 0x000fe20007ffe0ff */
[----:B0-----:R-:W-:Y:S01]  /*2690*/  FADD.FTZ R60, RZ, R60 ;  /* 0x0000003cff3c7221 */ /* 0x001fe20000010000 */
[----:B------:R-:W-:-:S03]  /*26a0*/  FADD.FTZ R61, RZ, R61 ;  /* 0x0000003dff3d7221 */ /* 0x000fc60000010000 */
[----:B------:R-:W-:Y:S01]  /*26b0*/  FADD.FTZ R64, R62, R60 ;  /* 0x0000003c3e407221 */ /* 0x000fe20000010000 */
[----:B------:R-:W-:Y:S02]  /*26c0*/  FADD.FTZ R66, R63, R61 ;  /* 0x0000003d3f427221 */ /* 0x000fe40000010000 */
        /* <DEDUP_REMOVED lines=9> */
[C---:B------:R-:W-:Y:S01]  /*2760*/  IADD3 R60, PT, PT, R184.reuse, 0x8070, RZ ;  /* 0x00008070b83c7810 */ /* 0x040fe20007ffe0ff */
[----:B------:R-:W-:Y:S01]  /*2770*/  FADD.FTZ R63, R63, R61 ;  /* 0x0000003d3f3f7221 */ /* 0x000fe20000010000 */
[----:B------:R-:W-:Y:S01]  /*2780*/  @!P2 IADD3 R60, PT, PT, R184, 0x8030, RZ ;  /* 0x00008030b83ca810 */ /* 0x000fe20007ffe0ff */
[----:B0-----:R-:W-:Y:S02]  /*2790*/  FADD.FTZ R62, R62, R64 ;  /* 0x000000403e3e7221 */ /* 0x001fe40000010000 */
[----:B------:R-:W-:Y:S02]  /*27a0*/  FADD.FTZ R65, R63, R65 ;  /* 0x000000413f417221 */ /* 0x000fe40000010000 */
[----:B------:R-:W-:Y:S02]  /*27b0*/  FADD.FTZ R184, R66, R62 ;  /* 0x0000003e42b87221 */ /* 0x000fe40000010000 */
[----:B------:R-:W0:Y:S01]  /*27c0*/  LDS.128 R60, [R60] ;  /* 0x000000003c3c7984 */ /* 0x000e220000000c00 */
[----:B------:R-:W-:Y:S01]  /*27d0*/  FADD.FTZ R65, R67, R65 ;  /* 0x0000004143417221 */ /* 0x000fe20000010000 */
[----:B------:R-:W-:-:S03]  /*27e0*/  MOV R66, 0x10 ;  /* 0x0000001000427802 */ /* 0x000fc60000000f00 */
[----:B0-----:R-:W-:Y:S02]  /*27f0*/  FADD.FTZ R61, R65, R61 ;  /* 0x0000003d413d7221 */ /* 0x001fe40000010000 */
[----:B------:R-:W-:-:S06]  /*2800*/  IMAD.WIDE.U32 R64, R183, R66, UR24 ;  /* 0x00000018b7407e25 */ /* 0x000fcc000f8e0042 */
[----:B------:R-:W5:Y:S01]  /*2810*/  LDG.E.128 R64, desc[UR16][R64.64] ;  /* 0x0000001040407981 */ /* 0x000f62000c1e1d00 */
[----:B------:R-:W-:Y:S01]  /*2820*/  FADD.FTZ R61, R63, R61 ;  /* 0x0000003d3f3d7221 */ /* 0x000fe20000010000 */
[----:B------:R-:W-:Y:S01]  /*2830*/  UISETP.NE.U32.AND UP1, UPT, UR20, URZ, UPT ;  /* 0x000000ff1400728c */ /* 0x000fe2000bf25070 */
[----:B------:R-:W-:Y:S02]  /*2840*/  FADD.FTZ R60, R184, R60 ;  /* 0x0000003cb83c7221 */ /* 0x000fe40000010000 */
[----:B------:R-:W-:Y:S01]  /*2850*/  FMUL.FTZ R61, R61, UR22 ;  /* 0x000000163d3d7c20 */ /* 0x000fe20008410000 */
[----:B------:R-:W-:Y:S01]  /*2860*/  UISETP.NE.AND.EX UP1, UPT, UR21, URZ, UPT, UP1 ;  /* 0x000000ff1500728c */ /* 0x000fe2000bf25310 */
[----:B------:R-:W-:-:S03]  /*2870*/  FADD.FTZ R60, R62, R60 ;  /* 0x0000003c3e3c7221 */ /* 0x000fc60000010000 */
[----:B------:R-:W-:Y:S01]  /*2880*/  R2UR UR11, R61 ;  /* 0x000000003d0b72ca */ /* 0x000fe200000e0000 */
[----:B------:R-:W-:Y:S01]  /*2890*/  FMUL.FTZ R60, R60, UR22 ;  /* 0x000000163c3c7c20 */ /* 0x000fe20008410000 */
[----:B------:R-:W-:Y:S01]  /*28a0*/  FFMA.FTZ R116, R89, R107, R116 ;  /* 0x0000006b59747223 */ /* 0x000fe20000010074 */
[----:B------:R-:W-:Y:S01]  /*28b0*/  FADD.FTZ R147, R107, R147 ;  /* 0x000000936b937221 */ /* 0x000fe20000010000 */
[----:B------:R-:W-:Y:S01]  /*28c0*/  FADD.FTZ R180, R240, R180 ;  /* 0x000000b4f0b47221 */ /* 0x000fe20000010000 */
[----:B------:R-:W-:Y:S01]  /*28d0*/  FFMA.FTZ R117, R88, R240, R117 ;  /* 0x000000f058757223 */ /* 0x000fe20000010075 */
[----:B------:R-:W-:Y:S01]  /*28e0*/  FSEL R107, R60, RZ, !P0 ;  /* 0x000000ff3c6b7208 */ /* 0x000fe20004000000 */
[----:B------:R-:W-:Y:S01]  /*28f0*/  UMOV UR7, 0x3f800000 ;  /* 0x3f80000000077882 */ /* 0x000fe20000000000 */
[----:B------:R-:W-:Y:S01]  /*2900*/  @UP0 USHF.L.U32 UR7, UR4, 0x10, URZ ;  /* 0x0000001004070899 */ /* 0x000fe200080006ff */
[----:B------:R-:W-:Y:S11]  /*2910*/  BRA.U UP1, `(.L_x_5516) ;  /* 0x0000000d01e47547 */ /* 0x000ff6000b800000 */
[----:B------:R-:W-:Y:S01]  /*2920*/  UMOV UR4, UR8 ;  /* 0x0000000800047c82 */ /* 0x000fe20008000000 */
[----:B------:R-:W-:Y:S01]  /*2930*/  UMOV UR5, UR9 ;  /* 0x0000000900057c82 */ /* 0x000fe20008000000 */
[----:B------:R-:W-:Y:S01]  /*2940*/  UISETP.NE.U32.AND UP1, UPT, UR4, URZ, UPT ;  /* 0x000000ff0400728c */ /* 0x000fe2000bf25070 */
[----:B------:R-:W-:Y:S02]  /*2950*/  PRMT R242, R15, 0x7632, R242 ;  /* 0x000076320ff27816 */ /* 0x000fe400000000f2 */
[----:B------:R-:W-:Y:S01]  /*2960*/  PRMT R243, R14, 0x7632, R243 ;  /* 0x000076320ef37816 */ /* 0x000fe200000000f3 */
[----:B------:R-:W-:Y:S01]  /*2970*/  UISETP.NE.AND.EX UP1, UPT, UR5, URZ, UPT, UP1 ;  /* 0x000000ff0500728c */ /* 0x000fe2000bf25310 */
[----:B------:R-:W-:Y:S02]  /*2980*/  PRMT R244, R13, 0x7632, R244 ;  /* 0x000076320df47816 */ /* 0x000fe400000000f4 */
[----:B------:R-:W-:-:S06]  /*2990*/  PRMT R218, R12, 0x7632, R218 ;  /* 0x000076320cda7816 */ /* 0x000fcc00000000da */
[----:B------:R-:W-:Y:S05]  /*29a0*/  BRA.U UP1, `(.L_x_5517) ;  /* 0x0000000501a87547 */ /* 0x000fea000b800000 */
[--C-:B------:R-:W-:Y:S01]  /*29b0*/  FFMA.FTZ R201, R201, UR11, R107.reuse ;  /* 0x0000000bc9c97c23 */ /* 0x100fe2000801006b */
[----:B-----5:R-:W-:Y:S01]  /*29c0*/  LOP3.LUT P0, RZ, R72, 0xff, RZ, 0xc0, !PT ;  /* 0x000000ff48ff7812 */ /* 0x020fe2000780c0ff */
[----:B------:R-:W-:Y:S01]  /*29d0*/  FFMA.FTZ R202, R202, UR11, R107 ;  /* 0x0000000bcaca7c23 */ /* 0x000fe2000801006b */
[----:B------:R-:W-:Y:S01]  /*29e0*/  MOV R63, RZ ;  /* 0x000000ff003f7202 */ /* 0x000fe20000000f00 */
[----:B------:R-:W-:Y:S01]  /*29f0*/  FADD.FTZ R201, R210, -R201 ;  /* 0x800000c9d2c97221 */ /* 0x000fe20000010000 */
[--C-:B------:R-:W-:Y:S01]  /*2a00*/  FFMA.FTZ R203, R203, UR11, R107.reuse ;  /* 0x0000000bcbcb7c23 */ /* 0x100fe2000801006b */
[--C-:B------:R-:W-:Y:S01]  /*2a10*/  FFMA.FTZ R204, R204, UR11, R107.reuse ;  /* 0x0000000bcccc7c23 */ /* 0x100fe2000801006b */
[----:B------:R-:W-:Y:S01]  /*2a20*/  FFMA.FTZ R206, R206, UR11, R107 ;  /* 0x0000000bcece7c23 */ /* 0x000fe2000801006b */
[----:B------:R-:W-:Y:S01]  /*2a30*/  FMUL.FTZ R201, R201, UR10 ;  /* 0x0000000ac9c97c20 */ /* 0x000fe20008410000 */
[----:B------:R-:W-:Y:S01]  /*2a40*/  FADD.FTZ R203, R205, -R203 ;  /* 0x800000cbcdcb7221 */ /* 0x000fe20000010000 */
[----:B------:R-:W-:Y:S01]  /*2a50*/  LOP3.LUT P3, RZ, R73, 0xff00, RZ, 0xc0, !PT ;  /* 0x0000ff0049ff7812 */ /* 0x000fe2000786c0ff */
[----:B------:R-:W-:Y:S01]  /*2a60*/  FADD.FTZ R206, R208, -R206 ;  /* 0x800000ced0ce7221 */ /* 0x000fe20000010000 */
[----:B------:R-:W-:Y:S01]  /*2a70*/  FMUL.FTZ R61, R201, UR7 ;  /* 0x00000007c93d7c20 */ /* 0x000fe20008410000 */
[----:B------:R-:W-:Y:S01]  /*2a80*/  HFMA2 R201, -RZ, RZ, 0, 0 ;  /* 0x00000000ffc97431 */ /* 0x000fe200000001ff */
[----:B------:R-:W-:Y:S01]  /*2a90*/  @P0 SHF.L.U32 R60, R64, 0x10, RZ ;  /* 0x00000010403c0819 */ /* 0x000fe200000006ff */
[----:B------:R-:W-:Y:S01]  /*2aa0*/  FMUL.FTZ R203, R203, UR10 ;  /* 0x0000000acbcb7c20 */ /* 0x000fe20008410000 */
[----:B------:R-:W-:Y:S01]  /*2ab0*/  FMUL.FTZ R61, R61, UR23 ;  /* 0x000000173d3d7c20 */ /* 0x000fe20008410000 */
[----:B------:R-:W-:Y:S01]  /*2ac0*/  @P0 SHF.L.U32 R62, R12, 0x10, RZ ;  /* 0x000000100c3e0819 */ /* 0x000fe200000006ff */
[----:B------:R-:W-:Y:S01]  /*2ad0*/  FMUL.FTZ R206, R206, UR10 ;  /* 0x0000000acece7c20 */ /* 0x000fe20008410000 */
[----:B------:R-:W-:Y:S01]  /*2ae0*/  FFMA.FTZ R211, R211, UR11, R107 ;  /* 0x0000000bd3d37c23 */ /* 0x000fe2000801006b */
[C---:B------:R-:W-:Y:S01]  /*2af0*/  @P0 FMUL.FTZ R201, R61.reuse, R60 ;  /* 0x0000003c3dc90220 */ /* 0x040fe20000410000 */
[----:B------:R-:W-:Y:S01]  /*2b00*/  MOV R60, RZ ;  /* 0x000000ff003c7202 */ /* 0x000fe20000000f00 */
[----:B------:R-:W-:Y:S01]  /*2b10*/  @P0 FMUL.FTZ R60, R61, R62 ;  /* 0x0000003e3d3c0220 */ /* 0x000fe20000410000 */
[----:B------:R-:W-:Y:S01]  /*2b20*/  LOP3.LUT P0, RZ, R72, 0xff00, RZ, 0xc0, !PT ;  /* 0x0000ff0048ff7812 */ /* 0x000fe2000780c0ff */
[----:B------:R-:W-:Y:S01]  /*2b30*/  FADD.FTZ R61, R216, -R202 ;  /* 0x800000cad83d7221 */ /* 0x000fe20000010000 */
[----:B------:R-:W-:Y:S01]  /*2b40*/  FMUL.FTZ R202, R206, UR7 ;  /* 0x00000007ceca7c20 */ /* 0x000fe20008410000 */
[----:B------:R-:W-:Y:S01]  /*2b50*/  FADD.FTZ R211, R214, -R211 ;  /* 0x800000d3d6d37221 */ /* 0x000fe20000010000 */
[----:B------:R-:W-:Y:S01]  /*2b60*/  FFMA.FTZ R207, R207, UR11, R107 ;  /* 0x0000000bcfcf7c23 */ /* 0x000fe2000801006b */
[----:B------:R-:W-:Y:S01]  /*2b70*/  FMUL.FTZ R61, R61, UR10 ;  /* 0x0000000a3d3d7c20 */ /* 0x000fe20008410000 */
[----:B------:R-:W-:Y:S01]  /*2b80*/  FMUL.FTZ R202, R202, UR23 ;  /* 0x00000017caca7c20 */ /* 0x000fe20008410000 */
[----:B------:R-:W-:Y:S01]  /*2b90*/  FMUL.FTZ R211, R211, UR10 ;  /* 0x0000000ad3d37c20 */ /* 0x000fe20008410000 */
[----:B------:R-:W-:Y:S01]  /*2ba0*/  LOP3.LUT P4, RZ, R73, 0xff0000, RZ, 0xc0, !PT ;  /* 0x00ff000049ff7812 */ /* 0x000fe2000788c0ff */
[----:B------:R-:W-:Y:S01]  /*2bb0*/  FMUL.FTZ R61, R61, UR7 ;  /* 0x000000073d3d7c20 */ /* 0x000fe20008410000 */
[----:B------:R-:W-:Y:S01]  /*2bc0*/  FADD.FTZ R209, R209, -R207 ;  /* 0x800000cfd1d17221 */ /* 0x000fe20000010000 */
[----:B------:R-:W-:-:S02]  /*2bd0*/  FFMA.FTZ R212, R212, UR11, R107 ;  /* 0x0000000bd4d47c23 */ /* 0x000fc4000801006b */
[----:B------:R-:W-:Y:S01]  /*2be0*/  @P0 PRMT R62, R64, 0x7632, R62 ;  /* 0x00007632403e0816 */ /* 0x000fe2000000003e */
[----:B------:R-:W-:Y:S02]  /*2bf0*/  HFMA2 R64, -RZ, RZ, 0, 0 ;  /* 0x00000000ff407431 */ /* 0x000fe400000001ff */
[----:B------:R-:W-:Y:S01]  /*2c00*/  FMUL.FTZ R61, R61, UR23 ;  /* 0x000000173d3d7c20 */ /* 0x000fe20008410000 */
[----:B------:R-:W-:Y:S01]  /*2c10*/  FMUL.FTZ R209, R209, UR10 ;  /* 0x0000000ad1d17c20 */ /* 0x000fe20008410000 */
[----:B------:R-:W-:Y:S01]  /*2c20*/  @P0 SHF.L.U32 R62, R62, 0x10, RZ ;  /* 0x000000103e3e0819 */ /* 0x000fe200000006ff */
[----:B------:R-:W-:Y:S02]  /*2c30*/  FADD.FTZ R215, R215, -R212 ;  /* 0x800000d4d7d77221 */ /* 0x000fe40000010000 */
[----:B------:R-:W-:Y:S02]  /*2c40*/  @P4 SHF.L.U32 R205, R15, 0x10, RZ ;  /* 0x000000100fcd4819 */ /* 0x000fe400000006ff */
[----:B------:R-:W-:Y:S01]  /*2c50*/  @P0 FMUL.FTZ R64, R61, R62 ;  /* 0x0000003e3d400220 */ /* 0x000fe20000410000 */
[----:B------:R-:W-:Y:S01]  /*2c60*/  @P0 SHF.L.U32 R62, R218, 0x10, RZ ;  /* 0x00000010da3e0819 */ /* 0x000fe200000006ff */
[----:B------:R-:W-:-:S04]  /*2c70*/  FMUL.FTZ R215, R215, UR10 ;  /* 0x0000000ad7d77c20 */ /* 0x000fc80008410000 */
[----:B------:R-:W-:Y:S01]  /*2c80*/  @P0 FMUL.FTZ R63, R61, R62 ;  /* 0x0000003e3d3f0220 */ /* 0x000fe20000410000 */
[----:B------:R-:W-:Y:S01]  /*2c90*/  LOP3.LUT P0, RZ, R72, 0xff0000, RZ, 0xc0, !PT ;  /* 0x00ff000048ff7812 */ /* 0x000fe2000780c0ff */
[----:B------:R-:W-:Y:S01]  /*2ca0*/  FMUL.FTZ R62, R203, UR7 ;  /* 0x00000007cb3e7c20 */ /* 0x000fe20008410000 */
[----:B------:R-:W-:Y:S02]  /*2cb0*/  HFMA2 R203, -RZ, RZ, 0, 0 ;  /* 0x00000000ffcb7431 */ /* 0x000fe400000001ff */
[----:B------:R-:W-:Y:S01]  /*2cc0*/  FMUL.FTZ R206, R215, UR7 ;  /* 0x00000007d7ce7c20 */ /* 0x000fe20008410000 */
[----:B------:R-:W-:Y:S01]  /*2cd0*/  F2FP.BF16.F32.PACK_AB R60, R63, R60 ;  /* 0x0000003c3f3c723e */ /* 0x000fe200000010ff */
[----:B------:R-:W-:Y:S02]  /*2ce0*/  FMUL.FTZ R62, R62, UR23 ;  /* 0x000000173e3e7c20 */ /* 0x000fe40008410000 */
[----:B------:R-:W-:-:S05]  /*2cf0*/  FMUL.FTZ R206, R206, UR23 ;  /* 0x00000017cece7c20 */ /* 0x000fca0008410000 */
        /* <DEDUP_REMOVED lines=12> */
[----:B------:R-:W-:Y:S02]  /*2dc0*/  @P0 SHF.L.U32 R185, R244, 0x10, RZ ;  /* 0x00000010f4b90819 */ /* 0x000fe400000006ff */
[----:B------:R-:W-:-:S05]  /*2dd0*/  @P0 SHF.L.U32 R65, R65, 0x10, RZ ;  /* 0x0000001041410819 */ /* 0x000fca00000006ff */
[C---:B------:R-:W-:Y:S01]  /*2de0*/  @P0 FMUL.FTZ R184, R62.reuse, R65 ;  /* 0x000000413eb80220 */ /* 0x040fe20000410000 */
[----:B------:R-:W-:Y:S01]  /*2df0*/  MOV R65, RZ ;  /* 0x000000ff00417202 */ /* 0x000fe20000000f00 */
[----:B------:R-:W-:Y:S01]  /*2e00*/  @P0 FMUL.FTZ R65, R62, R185 ;  /* 0x000000b93e410220 */ /* 0x000fe20000410000 */
[----:B------:R-:W-:Y:S01]  /*2e10*/  LOP3.LUT P0, RZ, R73, 0xff, RZ, 0xc0, !PT ;  /* 0x000000ff49ff7812 */ /* 0x000fe2000780c0ff */
[----:B------:R-:W-:-:S03]  /*2e20*/  HFMA2 R185, -RZ, RZ, 0, 0 ;  /* 0x00000000ffb97431 */ /* 0x000fc600000001ff */
[----:B------:R-:W-:-:S09]  /*2e30*/  F2FP.BF16.F32.PACK_AB R61, R65, R61 ;  /* 0x0000003d413d723e */ /* 0x000fd200000010ff */
[----:B------:R-:W-:Y:S02]  /*2e40*/  @P0 SHF.L.U32 R62, R66, 0x10, RZ ;  /* 0x00000010423e0819 */ /* 0x000fe400000006ff */
[----:B------:R-:W-:-:S03]  /*2e50*/  @P0 SHF.L.U32 R204, R14, 0x10, RZ ;  /* 0x000000100ecc0819 */ /* 0x000fc600000006ff */
[C---:B------:R-:W-:Y:S01]  /*2e60*/  @P0 FMUL.FTZ R185, R202.reuse, R62 ;  /* 0x0000003ecab90220 */ /* 0x040fe20000410000 */
[----:B------:R-:W-:Y:S01]  /*2e70*/  MOV R62, RZ ;  /* 0x000000ff003e7202 */ /* 0x000fe20000000f00 */
[----:B------:R-:W-:Y:S01]  /*2e80*/  @P0 FMUL.FTZ R62, R202, R204 ;  /* 0x000000ccca3e0220 */ /* 0x000fe20000410000 */
[----:B------:R-:W-:Y:S01]  /*2e90*/  ISETP.GE.U32.AND P0, PT, R72, RZ, PT ;  /* 0x000000ff4800720c */ /* 0x000fe20003f06070 */
[----:B------:R-:W-:Y:S01]  /*2ea0*/  FMUL.FTZ R72, R211, UR7 ;  /* 0x00000007d3487c20 */ /* 0x000fe20008410000 */
[----:B------:R-:W-:Y:S01]  /*2eb0*/  @P3 SHF.L.U32 R202, R243, 0x10, RZ ;  /* 0x00000010f3ca3819 */ /* 0x000fe200000006ff */
[----:B------:R-:W-:Y:S01]  /*2ec0*/  FMUL.FTZ R204, R209, UR7 ;  /* 0x00000007d1cc7c20 */ /* 0x000fe20008410000 */
[----:B------:R-:W-:Y:S01]  /*2ed0*/  ISETP.GE.U32.AND.EX P0, PT, R73, 0x1000000, PT, P0 ;  /* 0x010000004900780c */ /* 0x000fe20003f06100 */
[----:B------:R-:W-:Y:S01]  /*2ee0*/  FMUL.FTZ R72, R72, UR23 ;  /* 0x0000001748487c20 */ /* 0x000fe20008410000 */
[----:B------:R-:W-:Y:S01]  /*2ef0*/  @P3 PRMT R73, R66, 0x7632, R73 ;  /* 0x0000763242493816 */ /* 0x000fe20000000049 */
[----:B------:R-:W-:-:S02]  /*2f00*/  HFMA2 R66, -RZ, RZ, 0, 0 ;  /* 0x00000000ff427431 */ /* 0x000fc400000001ff */
[----:B------:R-:W-:Y:S01]  /*2f10*/  FMUL.FTZ R204, R204, UR23 ;  /* 0x00000017cccc7c20 */ /* 0x000fe20008410000 */
[----:B------:R-:W-:-:S05]  /*2f20*/  @P3 SHF.L.U32 R73, R73, 0x10, RZ ;  /* 0x0000001049493819 */ /* 0x000fca00000006ff */
[C---:B------:R-:W-:Y:S01]  /*2f30*/  @P3 FMUL.FTZ R66, R72.reuse, R73 ;  /* 0x0000004948423220 */ /* 0x040fe20000410000 */
[----:B------:R-:W-:Y:S01]  /*2f40*/  MOV R73, RZ ;  /* 0x000000ff00497202 */ /* 0x000fe20000000f00 */
[----:B------:R-:W-:Y:S01]  /*2f50*/  @P3 FMUL.FTZ R73, R72, R202 ;  /* 0x000000ca48493220 */ /* 0x000fe20000410000 */
[----:B------:R-:W-:Y:S01]  /*2f60*/  HFMA2 R202, -RZ, RZ, 0, 0 ;  /* 0x00000000ffca7431 */ /* 0x000fe200000001ff */
[----:B------:R-:W-:Y:S02]  /*2f70*/  @P4 SHF.L.U32 R72, R67, 0x10, RZ ;  /* 0x0000001043484819 */ /* 0x000fe400000006ff */
[----:B------:R-:W-:Y:S02]  /*2f80*/  @P0 SHF.L.U32 R207, R242, 0x10, RZ ;  /* 0x00000010f2cf0819 */ /* 0x000fe400000006ff */
[----:B------:R-:W-:Y:S01]  /*2f90*/  F2FP.BF16.F32.PACK_AB R62, R73, R62 ;  /* 0x0000003e493e723e */ /* 0x000fe200000010ff */
[C---:B------:R-:W-:Y:S01]  /*2fa0*/  @P4 FMUL.FTZ R202, R204.reuse, R72 ;  /* 0x00000048ccca4220 */ /* 0x040fe20000410000 */
[----:B------:R-:W-:Y:S01]  /*2fb0*/  MOV R72, RZ ;  /* 0x000000ff00487202 */ /* 0x000fe20000000f00 */
[----:B------:R-:W-:Y:S01]  /*2fc0*/  @P4 FMUL.FTZ R72, R204, R205 ;  /* 0x000000cdcc484220 */ /* 0x000fe20000410000 */
[----:B------:R-:W-:Y:S01]  /*2fd0*/  HFMA2 R204, -RZ, RZ, 0, 0 ;  /* 0x00000000ffcc7431 */ /* 0x000fe200000001ff */
[----:B------:R-:W-:-:S02]  /*2fe0*/  @P0 PRMT R205, R67, 0x7632, R205 ;  /* 0x0000763243cd0816 */ /* 0x000fc400000000cd */
[----:B------:R-:W-:Y:S02]  /*2ff0*/  MOV R67, RZ ;  /* 0x000000ff00437202 */ /* 0x000fe40000000f00 */
[----:B------:R-:W-:Y:S01]  /*3000*/  @P0 SHF.L.U32 R205, R205, 0x10, RZ ;  /* 0x00000010cdcd0819 */ /* 0x000fe200000006ff */
[----:B------:R-:W-:-:S04]  /*3010*/  @P0 FMUL.FTZ R204, R206, R207 ;  /* 0x000000cfcecc0220 */ /* 0x000fc80000410000 */
[----:B------:R-:W-:Y:S01]  /*3020*/  @P0 FMUL.FTZ R67, R206, R205 ;  /* 0x000000cdce430220 */ /* 0x000fe20000410000 */
[----:B------:R-:W-:Y:S01]  /*3030*/  F2FP.BF16.F32.PACK_AB R63, R204, R72 ;  /* 0x00000048cc3f723e */ /* 0x000fe200000010ff */
[----:B------:R-:W-:Y:S06]  /*3040*/  BRA `(.L_x_5518) ;  /* 0x0000001400f87947 */ /* 0x000fec0003800000 */
.L_x_5517:
[C---:B-----5:R-:W-:Y:S01]  /*3050*/  LOP3.LUT P0, RZ, R72.reuse, 0xff, RZ, 0xc0, !PT ;  /* 0x000000ff48ff7812 */ /* 0x060fe2000780c0ff */
[--C-:B------:R-:W-:Y:S01]  /*3060*/  FFMA.FTZ R201, R201, UR11, R107.reuse ;  /* 0x0000000bc9c97c23 */ /* 0x100fe2000801006b */
[----:B------:R-:W-:Y:S02]  /*3070*/  LOP3.LUT P3, RZ, R72, 0xff00, RZ, 0xc0, !PT ;  /* 0x0000ff0048ff7812 */ /* 0x000fe4000786c0ff */
[----:B------:R-:W-:Y:S01]  /*3080*/  CS2R R60, SRZ ;  /* 0x00000000003c7805 */ /* 0x000fe2000001ff00 */
[----:B------:R-:W-:Y:S01]  /*3090*/  FFMA.FTZ R203, R203, UR11, R107 ;  /* 0x0000000bcbcb7c23 */ /* 0x000fe2000801006b */
[----:B------:R-:W-:Y:S01]  /*30a0*/  FADD.FTZ R201, R210, -R201 ;  /* 0x800000c9d2c97221 */ /* 0x000fe20000010000 */
[----:B------:R-:W-:Y:S01]  /*30b0*/  CS2R R62, SRZ ;  /* 0x00000000003e7805 */ /* 0x000fe2000001ff00 */
[----:B------:R-:W-:Y:S01]  /*30c0*/  FFMA.FTZ R204, R204, UR11, R107 ;  /* 0x0000000bcccc7c23 */ /* 0x000fe2000801006b */
[----:B------:R-:W-:Y:S01]  /*30d0*/  FADD.FTZ R203, R205, -R203 ;  /* 0x800000cbcdcb7221 */ /* 0x000fe20000010000 */
[----:B------:R-:W-:Y:S01]  /*30e0*/  FMUL.FTZ R52, R201, UR10 ;  /* 0x0000000ac9347c20 */ /* 0x000fe20008410000 */
[----:B------:R-:W-:-:S02]  /*30f0*/  HFMA2 R201, -RZ, RZ, 0, 0 ;  /* 0x00000000ffc97431 */ /* 0x000fc400000001ff */
[----:B------:R-:W-:Y:S01]  /*3100*/  FADD.FTZ R213, R213, -R204 ;  /* 0x800000ccd5d57221 */ /* 0x000fe20000010000 */
[----:B------:R-:W-:Y:S01]  /*3110*/  CS2R R184, SRZ ;  /* 0x0000000000b87805 */ /* 0x000fe2000001ff00 */
[----:B------:R-:W0:Y:S01]  /*3120*/  @P0 LDC R53, c[0x0][0x408] ;  /* 0x00010200ff350b82 */ /* 0x000e220000000800 */
[C---:B------:R-:W-:Y:S01]  /*3130*/  @P0 FMUL.FTZ R54, R52.reuse, UR7 ;  /* 0x0000000734360c20 */ /* 0x040fe20008410000 */
[----:B------:R-:W-:Y:S01]  /*3140*/  @P0 FMUL.FTZ R55, R52, UR7 ;  /* 0x0000000734370c20 */ /* 0x000fe20008410000 */
[----:B------:R-:W-:Y:S02]  /*3150*/  MOV R204, RZ ;  /* 0x000000ff00cc7202 */ /* 0x000fe40000000f00 */
[----:B0-----:R-:W-:Y:S01]  /*3160*/  @P0 FMUL.FTZ R53, R54, R53 ;  /* 0x0000003536350220 */ /* 0x001fe20000410000 */
[C---:B------:R-:W-:Y:S02]  /*3170*/  @P0 SHF.L.U32 R54, R64.reuse, 0x10, RZ ;  /* 0x0000001040360819 */ /* 0x040fe400000006ff */
[----:B------:R-:W-:-:S03]  /*3180*/  @P3 PRMT R64, R64, 0x7632, R64 ;  /* 0x0000763240403816 */ /* 0x000fc60000000040 */
[----:B------:R-:W-:Y:S01]  /*3190*/  @P0 FMUL.FTZ R201, R54, R53 ;  /* 0x0000003536c90220 */ /* 0x000fe20000410000 */
[----:B------:R-:W-:Y:S01]  /*31a0*/  FFMA.FTZ R53, R202, UR11, R107 ;  /* 0x0000000bca357c23 */ /* 0x000fe2000801006b */
[----:B------:R-:W0:Y:S03]  /*31b0*/  @P0 LDC R54, c[0x0][0x408] ;  /* 0x00010200ff360b82 */ /* 0x000e260000000800 */
[----:B------:R-:W-:-:S04]  /*31c0*/  FADD.FTZ R53, R216, -R53 ;  /* 0x80000035d8357221 */ /* 0x000fc80000010000 */
[----:B------:R-:W-:Y:S01]  /*31d0*/  FMUL.FTZ R53, R53, UR10 ;  /* 0x0000000a35357c20 */ /* 0x000fe20008410000 */
[----:B0-----:R-:W-:Y:S01]  /*31e0*/  @P0 FMUL.FTZ R54, R55, R54 ;  /* 0x0000003637360220 */ /* 0x001fe20000410000 */
[----:B------:R-:W-:-:S05]  /*31f0*/  @P0 SHF.L.U32 R55, R12, 0x10, RZ ;  /* 0x000000100c370819 */ /* 0x000fca00000006ff */
[----:B------:R-:W-:Y:S01]  /*3200*/  @P0 FMUL.FTZ R60, R55, R54 ;  /* 0x00000036373c0220 */ /* 0x000fe20000410000 */
[----:B------:R-:W-:Y:S01]  /*3210*/  @P3 FMUL.FTZ R55, R53, UR7 ;  /* 0x0000000735373c20 */ /* 0x000fe20008410000 */
[----:B------:R-:W0:Y:S01]  /*3220*/  @P3 LDC R54, c[0x0][0x408] ;  /* 0x00010200ff363b82 */ /* 0x000e220000000800 */
[----:B------:R-:W-:Y:S02]  /*3230*/  LOP3.LUT P0, RZ, R72, 0xff0000, RZ, 0xc0, !PT ;  /* 0x00ff000048ff7812 */ /* 0x000fe4000780c0ff */
[----:B0-----:R-:W-:Y:S01]  /*3240*/  @P3 FMUL.FTZ R54, R55, R54 ;  /* 0x0000003637363220 */ /* 0x001fe20000410000 */
[----:B------:R-:W-:Y:S02]  /*3250*/  @P3 SHF.L.U32 R55, R64, 0x10, RZ ;  /* 0x0000001040373819 */ /* 0x000fe400000006ff */
[----:B------:R-:W-:-:S03]  /*3260*/  MOV R64, RZ ;  /* 0x000000ff00407202 */ /* 0x000fc60000000f00 */
[----:B------:R-:W-:Y:S01]  /*3270*/  @P3 FMUL.FTZ R64, R55, R54 ;  /* 0x0000003637403220 */ /* 0x000fe20000410000 */
[----:B------:R-:W-:Y:S01]  /*3280*/  @P3 FMUL.FTZ R55, R53, UR7 ;  /* 0x0000000735373c20 */ /* 0x000fe20008410000 */
[----:B------:R-:W0:Y:S03]  /*3290*/  @P3 LDC R54, c[0x0][0x408] ;  /* 0x00010200ff363b82 */ /* 0x000e260000000800 */
[----:B0-----:R-:W-:Y:S01]  /*32a0*/  @P3 FMUL.FTZ R54, R55, R54 ;  /* 0x0000003637363220 */ /* 0x001fe20000410000 */
[----:B------:R-:W-:-:S05]  /*32b0*/  @P3 SHF.L.U32 R55, R218, 0x10, RZ ;  /* 0x00000010da373819 */ /* 0x000fca00000006ff */
[----:B------:R-:W-:Y:S01]  /*32c0*/  @P3 FMUL.FTZ R61, R55, R54 ;  /* 0x00000036373d3220 */ /* 0x000fe20000410000 */
[----:B------:R-:W-:Y:S01]  /*32d0*/  FMUL.FTZ R54, R203, UR10 ;  /* 0x0000000acb367c20 */ /* 0x000fe20008410000 */
[----:B------:R-:W0:Y:S01]  /*32e0*/  @P0 LDC R55, c[0x0][0x408] ;  /* 0x00010200ff370b82 */ /* 0x000e220000000800 */
[----:B------:R-:W-:Y:S02]  /*32f0*/  HFMA2 R203, -RZ, RZ, 0, 0 ;  /* 0x00000000ffcb7431 */ /* 0x000fe400000001ff */
[----:B------:R-:W-:Y:S01]  /*3300*/  @P0 FMUL.FTZ R56, R54, UR7 ;  /* 0x0000000736380c20 */ /* 0x000fe20008410000 */
[----:B------:R-:W-:-:S03]  /*3310*/  F2FP.BF16.F32.PACK_AB R60, R61, R60 ;  /* 0x0000003c3d3c723e */ /* 0x000fc600000010ff */
[----:B0-----:R-:W-:Y:S01]  /*3320*/  @P0 FMUL.FTZ R55, R56, R55 ;  /* 0x0000003738370220 */ /* 0x001fe20000410000 */
[----:B------:R-:W-:-:S05]  /*3330*/  @P0 SHF.L.U32 R56, R65, 0x10, RZ ;  /* 0x0000001041380819 */ /* 0x000fca00000006ff */
[----:B------:R-:W-:Y:S01]  /*3340*/  @P0 FMUL.FTZ R203, R56, R55 ;  /* 0x0000003738cb0220 */ /* 0x000fe20000410000 */
[----:B------:R-:W-:Y:S01]  /*3350*/  @P0 FMUL.FTZ R56, R54, UR7 ;  /* 0x0000000736380c20 */ /* 0x000fe20008410000 */
[----:B------:R-:W0:Y:S03]  /*3360*/  @P0 LDC R55, c[0x0][0x408] ;  /* 0x00010200ff370b82 */ /* 0x000e260000000800 */
[----:B0-----:R-:W-:Y:S01]  /*3370*/  @P0 FMUL.FTZ R55, R56, R55 ;  /* 0x0000003738370220 */ /* 0x001fe20000410000 */
[----:B------:R-:W-:-:S05]  /*3380*/  @P0 SHF.L.U32 R56, R13, 0x10, RZ ;  /* 0x000000100d380819 */ /* 0x000fca00000006ff */
[----:B------:R-:W-:Y:S01]  /*3390*/  @P0 FMUL.FTZ R62, R56, R55 ;  /* 0x00000037383e0220 */ /* 0x000fe20000410000 */
[----:B------:R-:W-:Y:S01]  /*33a0*/  LOP3.LUT P0, RZ, R72, 0xff000000, RZ, 0xc0, !PT ;  /* 0xff00000048ff7812 */ /* 0x000fe2000780c0ff */
[----:B------:R-:W-:-:S12]  /*33b0*/  FMUL.FTZ R55, R213, UR10 ;  /* 0x0000000ad5377c20 */ /* 0x000fd80008410000 */
[----:B------:R-:W0:Y:S01]  /*33c0*/  @P0 LDC R56, c[0x0][0x408] ;  /* 0x00010200ff380b82 */ /* 0x000e220000000800 */
[----:B------:R-:W-:Y:S01]  /*33d0*/  @P0 PRMT R65, R65, 0x7632, R65 ;  /* 0x0000763241410816 */ /* 0x000fe20000000041 */
[----:B------:R-:W-:-:S03]  /*33e0*/  @P0 FMUL.FTZ R57, R55, UR7 ;  /* 0x0000000737390c20 */ /* 0x000fc60008410000 */
[----:B------:R-:W-:Y:S01]  /*33f0*/  @P0 SHF.L.U32 R65, R65, 0x10, RZ ;  /* 0x0000001041410819 */ /* 0x000fe200000006ff */
[----:B0-----:R-:W-:-:S04]  /*3400*/  @P0 FMUL.FTZ R56, R57, R56 ;  /* 0x0000003839380220 */ /* 0x001fc80000410000 */
[----:B------:R-:W-:Y:S01]  /*3410*/  @P0 FMUL.FTZ R184, R65, R56 ;  /* 0x0000003841b80220 */ /* 0x000fe20000410000 */
[----:B------:R-:W-:Y:S01]  /*3420*/  MOV R65, RZ ;  /* 0x000000ff00417202 */ /* 0x000fe20000000f00 */
[----:B------:R-:W0:Y:S02]  /*3430*/  @P0 LDC R56, c[0x0][0x408] ;  /* 0x00010200ff380b82 */ /* 0x000e240000000800 */
[----:B0-----:R-:W-:Y:S01]  /*3440*/  @P0 FMUL.FTZ R56, R57, R56 ;  /* 0x0000003839380220 */ /* 0x001fe20000410000 */
[----:B------:R-:W-:-:S05]  /*3450*/  @P0 SHF.L.U32 R57, R244, 0x10, RZ ;  /* 0x00000010f4390819 */ /* 0x000fca00000006ff */
[----:B------:R-:W-:Y:S01]  /*3460*/  @P0 FMUL.FTZ R63, R57, R56 ;  /* 0x00000038393f0220 */ /* 0x000fe20000410000 */
[----:B------:R-:W-:Y:S01]  /*3470*/  LOP3.LUT P0, RZ, R73, 0xff, RZ, 0xc0, !PT ;  /* 0x000000ff49ff7812 */ /* 0x000fe2000780c0ff */
[--C-:B------:R-:W-:Y:S01]  /*3480*/  FFMA.FTZ R56, R206, UR11, R107.reuse ;  /* 0x0000000bce387c23 */ /* 0x100fe2000801006b */
[----:B------:R-:W-:Y:S02]  /*3490*/  FFMA.FTZ R57, R211, UR11, R107 ;  /* 0x0000000bd3397c23 */ /* 0x000fe4000801006b */
[----:B------:R-:W-:Y:S01]  /*34a0*/  F2FP.BF16.F32.PACK_AB R61, R63, R62 ;  /* 0x0000003e3f3d723e */ /* 0x000fe200000010ff */
[----:B------:R-:W-:Y:S01]  /*34b0*/  FADD.FTZ R56, R208, -R56 ;  /* 0x80000038d0387221 */ /* 0x000fe20000010000 */
[----:B------:R-:W-:-:S03]  /*34c0*/  FADD.FTZ R57, R214, -R57 ;  /* 0x80000039d6397221 */ /* 0x000fc60000010000 */
[----:B------:R-:W-:Y:S01]  /*34d0*/  FMUL.FTZ R56, R56, UR10 ;  /* 0x0000000a38387c20 */ /* 0x000fe20008410000 */
[----:B------:R-:W-:-:S03]  /*34e0*/  FMUL.FTZ R57, R57, UR10 ;  /* 0x0000000a39397c20 */ /* 0x000fc60008410000 */
[----:B------:R-:W0:Y:S01]  /*34f0*/  @P0 LDC R58, c[0x0][0x408] ;  /* 0x00010200ff3a0b82 */ /* 0x000e220000000800 */
[----:B------:R-:W-:-:S04]  /*3500*/  @P0 FMUL.FTZ R59, R56, UR7 ;  /* 0x00000007383b0c20 */ /* 0x000fc80008410000 */
        /* <DEDUP_REMOVED lines=8> */
[----:B------:R-:W-:-:S13]  /*3590*/  LOP3.LUT P0, RZ, R73, 0xff00, RZ, 0xc0, !PT ;  /* 0x0000ff0049ff7812 */ /* 0x000fda000780c0ff */
[----:B------:R-:W0:Y:S01]  /*35a0*/  @P0 LDC R58, c[0x0][0x408] ;  /* 0x00010200ff3a0b82 */ /* 0x000e220000000800 */
[----:B------:R-:W-:Y:S01]  /*35b0*/  @P0 FMUL.FTZ R59, R57, UR7 ;  /* 0x00000007393b0c20 */ /* 0x000fe20008410000 */
[----:B------:R-:W-:-:S03]  /*35c0*/  @P0 PRMT R66, R66, 0x7632, R66 ;  /* 0x0000763242420816 */ /* 0x000fc60000000042 */
[----:B0-----:R-:W-:Y:S01]  /*35d0*/  @P0 FMUL.FTZ R58, R59, R58 ;  /* 0x0000003a3b3a0220 */ /* 0x001fe20000410000 */
[----:B------:R-:W-:Y:S01]  /*35e0*/  @P0 SHF.L.U32 R59, R66, 0x10, RZ ;  /* 0x00000010423b0819 */ /* 0x000fe200000006ff */
[----:B------:R-:W-:-:S04]  /*35f0*/  HFMA2 R66, -RZ, RZ, 0, 0 ;  /* 0x00000000ff427431 */ /* 0x000fc800000001ff */
[----:B------:R-:W-:Y:S01]  /*3600*/  @P0 FMUL.FTZ R66, R59, R58 ;  /* 0x0000003a3b420220 */ /* 0x000fe20000410000 */
[----:B------:R-:W-:Y:S01]  /*3610*/  @P0 FMUL.FTZ R59, R57, UR7 ;  /* 0x00000007393b0c20 */ /* 0x000fe20008410000 */
[----:B------:R-:W0:Y:S03]  /*3620*/  @P0 LDC R58, c[0x0][0x408] ;  /* 0x00010200ff3a0b82 */ /* 0x000e260000000800 */
        /* <DEDUP_REMOVED lines=12> */
[----:B------:R-:W-:Y:S01]  /*36f0*/  @P0 FMUL.FTZ R202, R58, UR7 ;  /* 0x000000073aca0c20 */ /* 0x000fe20008410000 */
[----:B------:R-:W-:Y:S02]  /*3700*/  @P0 SHF.L.U32 R206, R67, 0x10, RZ ;  /* 0x0000001043ce0819 */ /* 0x000fe400000006ff */
[----:B------:R-:W-:Y:S01]  /*3710*/  @P0 SHF.L.U32 R207, R15, 0x10, RZ ;  /* 0x000000100fcf0819 */ /* 0x000fe200000006ff */
[----:B0-----:R-:W-:Y:S01]  /*3720*/  @P0 FMUL.FTZ R205, R202, R205 ;  /* 0x000000cdcacd0220 */ /* 0x001fe20000410000 */
[----:B------:R-:W-:-:S03]  /*3730*/  HFMA2 R202, -RZ, RZ, 0, 0 ;  /* 0x00000000ffca7431 */ /* 0x000fc600000001ff */
[----:B------:R-:W-:Y:S01]  /*3740*/  @P0 FMUL.FTZ R202, R206, R205 ;  /* 0x000000cdceca0220 */ /* 0x000fe20000410000 */
[----:B------:R-:W-:Y:S01]  /*3750*/  @P0 FMUL.FTZ R205, R58, UR7 ;  /* 0x000000073acd0c20 */ /* 0x000fe20008410000 */
[----:B------:R-:W0:Y:S03]  /*3760*/  @P0 LDC R206, c[0x0][0x408] ;  /* 0x00010200ffce0b82 */ /* 0x000e260000000800 */
[----:B0-----:R-:W-:Y:S01]  /*3770*/  @P0 FMUL.FTZ R206, R205, R206 ;  /* 0x000000cecdce0220 */ /* 0x001fe20000410000 */
[----:B------:R-:W-:-:S03]  /*3780*/  MOV R205, RZ ;  /* 0x000000ff00cd7202 */ /* 0x000fc60000000f00 */
[----:B------:R-:W-:Y:S01]  /*3790*/  @P0 FMUL.FTZ R205, R207, R206 ;  /* 0x000000cecfcd0220 */ /* 0x000fe20000410000 */
[----:B------:R-:W-:-:S04]  /*37a0*/  ISETP.GE.U32.AND P0, PT, R72, RZ, PT ;  /* 0x000000ff4800720c */ /* 0x000fc80003f06070 */
[----:B------:R-:W-:-:S13]  /*37b0*/  ISETP.GE.U32.AND.EX P0, PT, R73, 0x1000000, PT, P0 ;  /* 0x010000004900780c */ /* 0x000fda0003f06100 */
[----:B------:R-:W0:Y:S01]  /*37c0*/  @P0 LDC R72, c[0x0][0x408] ;  /* 0x00010200ff480b82 */ /* 0x000e220000000800 */
[----:B------:R-:W-:Y:S01]  /*37d0*/  @P0 FMUL.FTZ R73, R59, UR7 ;  /* 0x000000073b490c20 */ /* 0x000fe20008410000 */
[----:B------:R-:W-:Y:S02]  /*37e0*/  @P0 PRMT R67, R67, 0x7632, R67 ;  /* 0x0000763243430816 */ /* 0x000fe40000000043 */
[----:B------:R-:W-:Y:S01]  /*37f0*/  @P0 SHF.L.U32 R206, R242, 0x10, RZ ;  /* 0x00000010f2ce0819 */ /* 0x000fe200000006ff */
[----:B0-----:R-:W-:Y:S01]  /*3800*/  @P0 FMUL.FTZ R72, R73, R72 ;  /* 0x0000004849480220 */ /* 0x001fe20000410000 */
[----:B------:R-:W-:Y:S01]  /*3810*/  @P0 SHF.L.U32 R73, R67, 0x10, RZ ;  /* 0x0000001043490819 */ /* 0x000fe200000006ff */
[----:B------:R-:W-:-:S04]  /*3820*/  HFMA2 R67, -RZ, RZ, 0, 0 ;  /* 0x00000000ff437431 */ /* 0x000fc800000001ff */
[----:B------:R-:W-:Y:S01]  /*3830*/  @P0 FMUL.FTZ R67, R73, R72 ;  /* 0x0000004849430220 */ /* 0x000fe20000410000 */
[----:B------:R-:W-:Y:S01]  /*3840*/  @P0 FMUL.FTZ R72, R59, UR7 ;  /* 0x000000073b480c20 */ /* 0x000fe20008410000 */
[----:B------:R-:W0:Y:S03]  /*3850*/  @P0 LDC R73, c[0x0][0x408] ;  /* 0x00010200ff490b82 */ /* 0x000e260000000800 */
[----:B0-----:R-:W-:Y:S01]  /*3860*/  @P0 FMUL.FTZ R73, R72, R73 ;  /* 0x0000004948490220 */ /* 0x001fe20000410000 */
[----:B------:R-:W-:-:S03]  /*3870*/  MOV R72, RZ ;  /* 0x000000ff00487202 */ /* 0x000fc60000000f00 */
[----:B------:R-:W-:-:S05]  /*3880*/  @P0 FMUL.FTZ R72, R206, R73 ;  /* 0x00000049ce480220 */ /* 0x000fca0000410000 */
[----:B------:R-:W-:Y:S01]  /*3890*/  F2FP.BF16.F32.PACK_AB R63, R72, R205 ;  /* 0x000000cd483f723e */ /* 0x000fe200000010ff */
[----:B------:R-:W-:Y:S06]  /*38a0*/  BRA `(.L_x_5518) ;  /* 0x0000000c00e07947 */ /* 0x000fec0003800000 */
.L_x_5516:
        /* <DEDUP_REMOVED lines=17> */
[----:B------:R-:W-:Y:S01]  /*39c0*/  FFMA.FTZ R201, R201, UR10, R20 ;  /* 0x0000000ac9c97c23 */ /* 0x000fe20008010014 */
[----:B------:R-:W-:Y:S01]  /*39d0*/  FADD.FTZ R203, R205, -R203 ;  /* 0x800000cbcdcb7221 */ /* 0x000fe20000010000 */
[----:B------:R-:W-:Y:S01]  /*39e0*/  LOP3.LUT P3, RZ, R73, 0xff00, RZ, 0xc0, !PT ;  /* 0x0000ff0049ff7812 */ /* 0x000fe2000786c0ff */
[----:B------:R-:W-:Y:S01]  /*39f0*/  FADD.FTZ R206, R208, -R206 ;  /* 0x800000ced0ce7221 */ /* 0x000fe20000010000 */
[----:B------:R-:W-:Y:S01]  /*3a00*/  FMUL.FTZ R61, R201, UR7 ;  /* 0x00000007c93d7c20 */ /* 0x000fe20008410000 */
[----:B------:R-:W-:Y:S01]  /*3a10*/  HFMA2 R201, -RZ, RZ, 0, 0 ;  /* 0x00000000ffc97431 */ /* 0x000fe200000001ff */
[----:B------:R-:W-:Y:S01]  /*3a20*/  @P0 SHF.L.U32 R60, R64, 0x10, RZ ;  /* 0x00000010403c0819 */ /* 0x000fe200000006ff */
[----:B------:R-:W-:Y:S01]  /*3a30*/  FFMA.FTZ R203, R203, UR10, R22 ;  /* 0x0000000acbcb7c23 */ /* 0x000fe20008010016 */
[----:B------:R-:W-:Y:S01]  /*3a40*/  FMUL.FTZ R61, R61, UR23 ;  /* 0x000000173d3d7c20 */ /* 0x000fe20008410000 */
[----:B------:R-:W-:Y:S01]  /*3a50*/  @P0 SHF.L.U32 R62, R12, 0x10, RZ ;  /* 0x000000100c3e0819 */ /* 0x000fe200000006ff */
[----:B------:R-:W-:Y:S01]  /*3a60*/  FFMA.FTZ R206, R206, UR10, R24 ;  /* 0x0000000acece7c23 */ /* 0x000fe20008010018 */
[----:B------:R-:W-:Y:S01]  /*3a70*/  FFMA.FTZ R211, R211, UR11, R107 ;  /* 0x0000000bd3d37c23 */ /* 0x000fe2000801006b */
[-C--:B------:R-:W-:Y:S01]  /*3a80*/  @P0 FMUL.FTZ R201, R60, R61.reuse ;  /* 0x0000003d3cc90220 */ /* 0x080fe20000410000 */
[----:B------:R-:W-:Y:S01]  /*3a90*/  MOV R60, RZ ;  /* 0x000000ff003c7202 */ /* 0x000fe20000000f00 */
[----:B------:R-:W-:Y:S01]  /*3aa0*/  @P0 FMUL.FTZ R60, R62, R61 ;  /* 0x0000003d3e3c0220 */ /* 0x000fe20000410000 */
[----:B------:R-:W-:Y:S01]  /*3ab0*/  LOP3.LUT P0, RZ, R72, 0xff00, RZ, 0xc0, !PT ;  /* 0x0000ff0048ff7812 */ /* 0x000fe2000780c0ff */
[----:B------:R-:W-:Y:S01]  /*3ac0*/  FADD.FTZ R61, R216, -R202 ;  /* 0x800000cad83d7221 */ /* 0x000fe20000010000 */
[----:B------:R-:W-:Y:S01]  /*3ad0*/  FMUL.FTZ R202, R206, UR7 ;  /* 0x00000007ceca7c20 */ /* 0x000fe20008410000 */
[----:B------:R-:W-:Y:S01]  /*3ae0*/  FADD.FTZ R211, R214, -R211 ;  /* 0x800000d3d6d37221 */ /* 0x000fe20000010000 */
[----:B------:R-:W-:Y:S01]  /*3af0*/  FFMA.FTZ R207, R207, UR11, R107 ;  /* 0x0000000bcfcf7c23 */ /* 0x000fe2000801006b */
[----:B------:R-:W-:Y:S01]  /*3b00*/  FFMA.FTZ R61, R61, UR10, R21 ;  /* 0x0000000a3d3d7c23 */ /* 0x000fe20008010015 */
[----:B------:R-:W-:Y:S01]  /*3b10*/  FMUL.FTZ R202, R202, UR23 ;  /* 0x00000017caca7c20 */ /* 0x000fe20008410000 */
[----:B------:R-:W-:Y:S01]  /*3b20*/  FFMA.FTZ R211, R211, UR10, R25 ;  /* 0x0000000ad3d37c23 */ /* 0x000fe20008010019 */
[----:B------:R-:W-:Y:S01]  /*3b30*/  LOP3.LUT P4, RZ, R73, 0xff0000, RZ, 0xc0, !PT ;  /* 0x00ff000049ff7812 */ /* 0x000fe2000788c0ff */
[----:B------:R-:W-:Y:S01]  /*3b40*/  FMUL.FTZ R61, R61, UR7 ;  /* 0x000000073d3d7c20 */ /* 0x000fe20008410000 */
[----:B------:R-:W-:Y:S01]  /*3b50*/  FADD.FTZ R209, R209, -R207 ;  /* 0x800000cfd1d17221 */ /* 0x000fe20000010000 */
[----:B------:R-:W-:-:S02]  /*3b60*/  FFMA.FTZ R212, R212, UR11, R107 ;  /* 0x0000000bd4d47c23 */ /* 0x000fc4000801006b */
[----:B------:R-:W-:Y:S01]  /*3b70*/  @P0 PRMT R62, R64, 0x7632, R62 ;  /* 0x00007632403e0816 */ /* 0x000fe2000000003e */
[----:B------:R-:W-:Y:S02]  /*3b80*/  HFMA2 R64, -RZ, RZ, 0, 0 ;  /* 0x00000000ff407431 */ /* 0x000fe400000001ff */
[----:B------:R-:W-:Y:S01]  /*3b90*/  FMUL.FTZ R61, R61, UR23 ;  /* 0x000000173d3d7c20 */ /* 0x000fe20008410000 */
[----:B------:R-:W-:Y:S01]  /*3ba0*/  FFMA.FTZ R209, R209, UR10, R26 ;  /* 0x0000000ad1d17c23 */ /* 0x000fe2000801001a */
[----:B------:R-:W-:Y:S01]  /*3bb0*/  @P0 SHF.L.U32 R62, R62, 0x10, RZ ;  /* 0x000000103e3e0819 */ /* 0x000fe200000006ff */
[----:B------:R-:W-:Y:S02]  /*3bc0*/  FADD.FTZ R215, R215, -R212 ;  /* 0x800000d4d7d77221 */ /* 0x000fe40000010000 */
[----:B------:R-:W-:Y:S02]  /*3bd0*/  @P4 SHF.L.U32 R205, R15, 0x10, RZ ;  /* 0x000000100fcd4819 */ /* 0x000fe400000006ff */
[----:B------:R-:W-:Y:S01]  /*3be0*/  @P0 FMUL.FTZ R64, R62, R61 ;  /* 0x0000003d3e400220 */ /* 0x000fe20000410000 */
[----:B------:R-:W-:Y:S01]  /*3bf0*/  @P0 SHF.L.U32 R62, R243, 0x10, RZ ;  /* 0x00000010f33e0819 */ /* 0x000fe200000006ff */
[----:B------:R-:W-:-:S04]  /*3c00*/  FFMA.FTZ R215, R215, UR10, R27 ;  /* 0x0000000ad7d77c23 */ /* 0x000fc8000801001b */
        /* <DEDUP_REMOVED lines=10> */
[-C--:B------:R-:W-:Y:S01]  /*3cb0*/  @P0 FMUL.FTZ R203, R61, R62.reuse ;  /* 0x0000003e3dcb0220 */ /* 0x080fe20000410000 */
[----:B------:R-:W-:Y:S01]  /*3cc0*/  MOV R61, RZ ;  /* 0x000000ff003d7202 */ /* 0x000fe20000000f00 */
[----:B------:R-:W-:Y:S01]  /*3cd0*/  @P0 FMUL.FTZ R61, R184, R62 ;  /* 0x0000003eb83d0220 */ /* 0x000fe20000410000 */
[----:B------:R-:W-:Y:S01]  /*3ce0*/  LOP3.LUT P0, RZ, R72, 0xff000000, RZ, 0xc0, !PT ;  /* 0xff00000048ff7812 */ /* 0x000fe2000780c0ff */
[----:B------:R-:W-:Y:S01]  /*3cf0*/  FADD.FTZ R62, R213, -R204 ;  /* 0x800000ccd53e7221 */ /* 0x000fe20000010000 */
[----:B------:R-:W-:-:S03]  /*3d00*/  HFMA2 R184, -RZ, RZ, 0, 0 ;  /* 0x00000000ffb87431 */ /* 0x000fc600000001ff */
[----:B------:R-:W-:-:S04]  /*3d10*/  FFMA.FTZ R62, R62, UR10, R23 ;  /* 0x0000000a3e3e7c23 */ /* 0x000fc80008010017 */
[----:B------:R-:W-:-:S04]  /*3d20*/  FMUL.FTZ R62, R62, UR7 ;  /* 0x000000073e3e7c20 */ /* 0x000fc80008410000 */
[----:B------:R-:W-:Y:S01]  /*3d30*/  @P0 PRMT R65, R65, 0x7632, R65 ;  /* 0x0000763241410816 */ /* 0x000fe20000000041 */
[----:B------:R-:W-:Y:S01]  /*3d40*/  FMUL.FTZ R62, R62, UR23 ;  /* 0x000000173e3e7c20 */ /* 0x000fe20008410000 */
[----:B------:R-:W-:Y:S02]  /*3d50*/  @P0 SHF.L.U32 R185, R242, 0x10, RZ ;  /* 0x00000010f2b90819 */ /* 0x000fe400000006ff */
[----:B------:R-:W-:-:S05]  /*3d60*/  @P0 SHF.L.U32 R65, R65, 0x10, RZ ;  /* 0x0000001041410819 */ /* 0x000fca00000006ff */
[-C--:B------:R-:W-:Y:S01]  /*3d70*/  @P0 FMUL.FTZ R184, R65, R62.reuse ;  /* 0x0000003e41b80220 */ /* 0x080fe20000410000 */
[----:B------:R-:W-:Y:S01]  /*3d80*/  MOV R65, RZ ;  /* 0x000000ff00417202 */ /* 0x000fe20000000f00 */
[----:B------:R-:W-:Y:S01]  /*3d90*/  @P0 FMUL.FTZ R65, R185, R62 ;  /* 0x0000003eb9410220 */ /* 0x000fe20000410000 */
[----:B------:R-:W-:Y:S01]  /*3da0*/  LOP3.LUT P0, RZ, R73, 0xff, RZ, 0xc0, !PT ;  /* 0x000000ff49ff7812 */ /* 0x000fe2000780c0ff */
[----:B------:R-:W-:-:S03]  /*3db0*/  HFMA2 R185, -RZ, RZ, 0, 0 ;  /* 0x00000000ffb97431 */ /* 0x000fc600000001ff */
[----:B------:R-:W-:-:S09]  /*3dc0*/  F2FP.BF16.F32.PACK_AB R61, R65, R61 ;  /* 0x0000003d413d723e */ /* 0x000fd200000010ff */
[----:B------:R-:W-:Y:S02]  /*3dd0*/  @P0 SHF.L.U32 R62, R66, 0x10, RZ ;  /* 0x00000010423e0819 */ /* 0x000fe400000006ff */
[----:B------:R-:W-:-:S03]  /*3de0*/  @P0 SHF.L.U32 R204, R14, 0x10, RZ ;  /* 0x000000100ecc0819 */ /* 0x000fc600000006ff */
[-C--:B------:R-:W-:Y:S01]  /*3df0*/  @P0 FMUL.FTZ R185, R62, R202.reuse ;  /* 0x000000ca3eb90220 */ /* 0x080fe20000410000 */
        /* <DEDUP_REMOVED lines=12> */
[-C--:B------:R-:W-:Y:S01]  /*3ec0*/  @P3 FMUL.FTZ R66, R73, R72.reuse ;  /* 0x0000004849423220 */ /* 0x080fe20000410000 */
[----:B------:R-:W-:Y:S01]  /*3ed0*/  MOV R73, RZ ;  /* 0x000000ff00497202 */ /* 0x000fe20000000f00 */
[----:B------:R-:W-:Y:S01]  /*3ee0*/  @P3 FMUL.FTZ R73, R202, R72 ;  /* 0x00000048ca493220 */ /* 0x000fe20000410000 */
[----:B------:R-:W-:Y:S01]  /*3ef0*/  HFMA2 R202, -RZ, RZ, 0, 0 ;  /* 0x00000000ffca7431 */ /* 0x000fe200000001ff */
[----:B------:R-:W-:Y:S02]  /*3f00*/  @P4 SHF.L.U32 R72, R67, 0x10, RZ ;  /* 0x0000001043484819 */ /* 0x000fe400000006ff */
[----:B------:R-:W-:Y:S02]  /*3f10*/  @P0 SHF.L.U32 R207, R218, 0x10, RZ ;  /* 0x00000010dacf0819 */ /* 0x000fe400000006ff */
[----:B------:R-:W-:Y:S01]  /*3f20*/  F2FP.BF16.F32.PACK_AB R62, R73, R62 ;  /* 0x0000003e493e723e */ /* 0x000fe200000010ff */
[-C--:B------:R-:W-:Y:S01]  /*3f30*/  @P4 FMUL.FTZ R202, R72, R204.reuse ;  /* 0x000000cc48ca4220 */ /* 0x080fe20000410000 */
        /* <DEDUP_REMOVED lines=10> */
.L_x_5519:
        /* <DEDUP_REMOVED lines=9> */
[----:B------:R-:W-:Y:S01]  /*4070*/  FFMA.FTZ R52, R201, UR10, R20 ;  /* 0x0000000ac9347c23 */ /* 0x000fe20008010014 */
        /* <DEDUP_REMOVED lines=14> */
[----:B------:R-:W-:Y:S01]  /*4160*/  FFMA.FTZ R53, R53, UR10, R21 ;  /* 0x0000000a35357c23 */ /* 0x000fe20008010015 */
        /* <DEDUP_REMOVED lines=15> */
[----:B------:R-:W-:Y:S01]  /*4260*/  FFMA.FTZ R54, R203, UR10, R22 ;  /* 0x0000000acb367c23 */ /* 0x000fe20008010016 */
        /* <DEDUP_REMOVED lines=13> */
[----:B------:R-:W-:-:S12]  /*4340*/  FFMA.FTZ R55, R213, UR10, R23 ;  /* 0x0000000ad5377c23 */ /* 0x000fd80008010017 */
        /* <DEDUP_REMOVED lines=17> */
[----:B------:R-:W-:Y:S01]  /*4460*/  FFMA.FTZ R56, R56, UR10, R24 ;  /* 0x0000000a38387c23 */ /* 0x000fe20008010018 */
[----:B------:R-:W-:-:S03]  /*4470*/  FFMA.FTZ R57, R57, UR10, R25 ;  /* 0x0000000a39397c23 */ /* 0x000fc60008010019 */
        /* <DEDUP_REMOVED lines=58> */
[----:B------:R-:W-:-:S07]  /*4820*/  F2FP.BF16.F32.PACK_AB R63, R72, R205 ;  /* 0x000000cd483f723e */ /* 0x000fce00000010ff */
.L_x_5518:
[----:B------:R-:W-:Y:S01]  /*4830*/  ISETP.NE.U32.AND P0, PT, RZ, UR4, PT ;  /* 0x00000004ff007c0c */ /* 0x000fe2000bf05070 */
[----:B------:R-:W-:Y:S01]  /*4840*/  FADD.FTZ R114, R64, R114 ;  /* 0x0000007240727221 */ /* 0x000fe20000010000 */
[----:B------:R-:W-:Y:S01]  /*4850*/  FADD.FTZ R115, R201, R115 ;  /* 0x00000073c9737221 */ /* 0x000fe20000010000 */
[----:B------:R-:W-:Y:S01]  /*4860*/  FADD.FTZ R113, R203, R113 ;  /* 0x00000071cb717221 */ /* 0x000fe20000010000 */
[----:B------:R-:W-:-:S13]  /*4870*/  ISETP.NE.AND.EX P0, PT, RZ, UR5, PT, P0 ;  /* 0x00000005ff007c0c */ /* 0x000fda000bf05300 */
[----:B------:R-:W0:Y:S02]  /*4880*/  @P0 LDC.64 R64, c[0x0][0x478] ;  /* 0x00011e00ff400b82 */ /* 0x000e240000000a00 */
[----:B0-----:R-:W-:-:S05]  /*4890*/  @P0 IMAD.WIDE.U32 R64, R183, 0x20, R64 ;  /* 0x00000020b7400825 */ /* 0x001fca00078e0040 */
[----:B------:R-:W-:Y:S04]  /*48a0*/  @P0 STG.E.128 desc[UR16][R64.64], R52 ;  /* 0x0000003440000986 */ /* 0x000fe8000c101d10 */
[----:B------:R0:W-:Y:S02]  /*48b0*/  @P0 STG.E.128 desc[UR16][R64.64+0x10], R56 ;  /* 0x0000103840000986 */ /* 0x0001e4000c101d10 */
[----:B0-----:R-:W-:-:S05]  /*48c0*/  MOV R64, 0x10 ;  /* 0x0000001000407802 */ /* 0x001fca0000000f00 */
[----:B------:R-:W-:-:S05]  /*48d0*/  IMAD.WIDE.U32 R64, R183, R64, UR26 ;  /* 0x0000001ab7407e25 */ /* 0x000fca000f8e0040 */
[----:B------:R0:W-:Y:S01]  /*48e0*/  STG.E.128 desc[UR16][R64.64], R60 ;  /* 0x0000003c40007986 */ /* 0x0001e2000c101d10 */
[----:B------:R-:W-:Y:S01]  /*48f0*/  FADD.FTZ R112, R184, R112 ;  /* 0x00000070b8707221 */ /* 0x000fe20000010000 */
[----:B------:R-:W-:Y:S01]  /*4900*/  FADD.FTZ R111, R185, R111 ;  /* 0x0000006fb96f7221 */ /* 0x000fe20000010000 */
[----:B------:R-:W-:Y:S01]  /*4910*/  FADD.FTZ R110, R66, R110 ;  /* 0x0000006e426e7221 */ /* 0x000fe20000010000 */
[----:B------:R-:W-:Y:S01]  /*4920*/  FADD.FTZ R109, R202, R109 ;  /* 0x0000006dca6d7221 */ /* 0x000fe20000010000 */
[----:B0-----:R-:W-:-:S05]  /*4930*/  MOV R60, 0x10 ;  /* 0x00000010003c7802 */ /* 0x001fca0000000f00 */
[----:B------:R-:W-:Y:S01]  /*4940*/  IMAD.WIDE.U32 R60, R182, R60, UR24 ;  /* 0x00000018b63c7e25 */ /* 0x000fe2000f8e003c */
[----:B------:R-:W-:-:S03]  /*4950*/  PRMT R204, R19, 0x7632, R204 ;  /* 0x0000763213cc7816 */ /* 0x000fc600000000cc */
[----:B------:R-:W-:Y:S01]  /*4960*/  FADD.FTZ R108, R67, R108 ;  /* 0x0000006c436c7221 */ /* 0x000fe20000010000 */
[----:B------:R-:W-:Y:S01]  /*4970*/  PRMT R205, R18, 0x7632, R205 ;  /* 0x0000763212cd7816 */ /* 0x000fe200000000cd */
[----:B------:R-:W5:Y:S01]  /*4980*/  LDG.E.128 R60, desc[UR16][R60.64] ;  /* 0x000000103c3c7981 */ /* 0x000f62000c1e1d00 */
[----:B------:R-:W-:Y:S02]  /*4990*/  PRMT R206, R17, 0x7632, R206 ;  /* 0x0000763211ce7816 */ /* 0x000fe400000000ce */
[----:B------:R-:W-:Y:S01]  /*49a0*/  PRMT R207, R16, 0x7632, R207 ;  /* 0x0000763210cf7816 */ /* 0x000fe200000000cf */
[----:B------:R-:W-:Y:S06]  /*49b0*/  @!P1 BRA `(.L_x_5520) ;  /* 0x0000000c00bc9947 */ /* 0x000fec0003800000 */
[----:B------:R-:W-:Y:S05]  /*49c0*/  @!P0 BRA `(.L_x_5521) ;  /* 0x0000000800108947 */ /* 0x000fea0003800000 */
[----:B------:R-:W-:Y:S01]  /*49d0*/  LOP3.LUT P3, RZ, R70, 0xff, RZ, 0xc0, !PT ;  /* 0x000000ff46ff7812 */ /* 0x000fe2000786c0ff */
[--C-:B------:R-:W-:Y:S01]  /*49e0*/  FFMA.FTZ R106, R106, UR11, R107.reuse ;  /* 0x0000000b6a6a7c23 */ /* 0x100fe2000801006b */
[----:B------:R-:W-:Y:S02]  /*49f0*/  CS2R R66, SRZ ;  /* 0x0000000000427805 */ /* 0x000fe4000001ff00 */
[----:B------:R-:W-:Y:S01]  /*4a00*/  LOP3.LUT P4, RZ, R70, 0xff00, RZ, 0xc0, !PT ;  /* 0x0000ff0046ff7812 */ /* 0x000fe2000788c0ff */
[--C-:B------:R-:W-:Y:S01]  /*4a10*/  FFMA.FTZ R186, R186, UR11, R107.reuse ;  /* 0x0000000bbaba7c23 */ /* 0x100fe2000801006b */
[----:B------:R-:W-:Y:S01]  /*4a20*/  FADD.FTZ R189, R189, -R106 ;  /* 0x8000006abdbd7221 */ /* 0x000fe20000010000 */
[----:B------:R-:W-:Y:S02]  /*4a30*/  CS2R R64, SRZ ;  /* 0x0000000000407805 */ /* 0x000fe4000001ff00 */
[----:B------:R-:W-:Y:S01]  /*4a40*/  CS2R R72, SRZ ;  /* 0x0000000000487805 */ /* 0x000fe2000001ff00 */
[----:B------:R-:W-:Y:S01]  /*4a50*/  FADD.FTZ R186, R197, -R186 ;  /* 0x800000bac5ba7221 */ /* 0x000fe20000010000 */
[----:B------:R-:W-:Y:S01]  /*4a60*/  FFMA.FTZ R52, R189, UR10, R28 ;  /* 0x0000000abd347c23 */ /* 0x000fe2000801001c */
[--C-:B------:R-:W-:Y:S01]  /*4a70*/  FFMA.FTZ R57, R188, UR11, R107.reuse ;  /* 0x0000000bbc397c23 */ /* 0x100fe2000801006b */
[----:B------:R-:W-:Y:S01]  /*4a80*/  MOV R183, RZ ;  /* 0x000000ff00b77202 */ /* 0x000fe20000000f00 */
[----:B------:R-:W-:Y:S01]  /*4a90*/  FFMA.FTZ R58, R195, UR11, R107 ;  /* 0x0000000bc33a7c23 */ /* 0x000fe2000801006b */
[----:B------:R-:W0:Y:S01]  /*4aa0*/  @P3 LDC R54, c[0x0][0x408] ;  /* 0x00010200ff363b82 */ /* 0x000e220000000800 */
[----:B------:R-:W-:Y:S01]  /*4ab0*/  @P3 FMUL.FTZ R53, R52, UR7 ;  /* 0x0000000734353c20 */ /* 0x000fe20008410000 */
[----:B------:R-:W-:Y:S01]  /*4ac0*/  FADD.FTZ R198, R198, -R57 ;  /* 0x80000039c6c67221 */ /* 0x000fe20000010000 */
[----:B------:R-:W-:Y:S01]  /*4ad0*/  FADD.FTZ R58, R199, -R58 ;  /* 0x8000003ac73a7221 */ /* 0x000fe20000010000 */
[----:B------:R-:W-:-:S04]  /*4ae0*/  FFMA.FTZ R193, R193, UR11, R107 ;  /* 0x0000000bc1c17c23 */ /* 0x000fc8000801006b */
[----:B------:R-:W1:Y:S01]  /*4af0*/  @P4 LDC R55, c[0x0][0x408] ;  /* 0x00010200ff374b82 */ /* 0x000e620000000800 */
[----:B------:R-:W-:Y:S01]  /*4b00*/  FADD.FTZ R193, R194, -R193 ;  /* 0x800000c1c2c17221 */ /* 0x000fe20000010000 */
[----:B0-----:R-:W-:Y:S01]  /*4b10*/  @P3 FMUL.FTZ R54, R53, R54 ;  /* 0x0000003635363220 */ /* 0x001fe20000410000 */
[C---:B-----5:R-:W-:Y:S02]  /*4b20*/  @P3 SHF.L.U32 R53, R60.reuse, 0x10, RZ ;  /* 0x000000103c353819 */ /* 0x060fe400000006ff */
[----:B------:R-:W-:-:S03]  /*4b30*/  @P4 PRMT R60, R60, 0x7632, R60 ;  /* 0x000076323c3c4816 */ /* 0x000fc6000000003c */
[----:B------:R-:W-:Y:S01]  /*4b40*/  @P3 FMUL.FTZ R66, R53, R54 ;  /* 0x0000003635423220 */ /* 0x000fe20000410000 */
[----:B------:R-:W-:Y:S01]  /*4b50*/  @P3 FMUL.FTZ R53, R52, UR7 ;  /* 0x0000000734353c20 */ /* 0x000fe20008410000 */
[----:B------:R-:W0:Y:S01]  /*4b60*/  @P3 LDC R54, c[0x0][0x408] ;  /* 0x00010200ff363b82 */ /* 0x000e220000000800 */
[----:B------:R-:W-:Y:S02]  /*4b70*/  @P4 SHF.L.U32 R60, R60, 0x10, RZ ;  /* 0x000000103c3c4819 */ /* 0x000fe400000006ff */
[----:B0-----:R-:W-:Y:S01]  /*4b80*/  @P3 FMUL.FTZ R54, R53, R54 ;  /* 0x0000003635363220 */ /* 0x001fe20000410000 */
[----:B------:R-:W-:-:S05]  /*4b90*/  @P3 SHF.L.U32 R53, R16, 0x10, RZ ;  /* 0x0000001010353819 */ /* 0x000fca00000006ff */
[----:B------:R-:W-:Y:S01]  /*4ba0*/  @P3 FMUL.FTZ R64, R54, R53 ;  /* 0x0000003536403220 */ /* 0x000fe20000410000 */
[----:B------:R-:W-:Y:S01]  /*4bb0*/  FFMA.FTZ R53, R186, UR10, R29 ;  /* 0x0000000aba357c23 */ /* 0x000fe2000801001d */
[----:B------:R-:W-:-:S03]  /*4bc0*/  LOP3.LUT P3, RZ, R70, 0xff0000, RZ, 0xc0, !PT ;  /* 0x00ff000046ff7812 */ /* 0x000fc6000786c0ff */
[----:B------:R-:W-:-:S04]  /*4bd0*/  @P4 FMUL.FTZ R54, R53, UR7 ;  /* 0x0000000735364c20 */ /* 0x000fc80008410000 */
[----:B-1----:R-:W-:-:S04]  /*4be0*/  @P4 FMUL.FTZ R55, R54, R55 ;  /* 0x0000003736374220 */ /* 0x002fc80000410000 */
[----:B------:R-:W-:Y:S01]  /*4bf0*/  @P4 FMUL.FTZ R67, R60, R55 ;  /* 0x000000373c434220 */ /* 0x000fe20000410000 */
[----:B------:R-:W-:Y:S01]  /*4c00*/  HFMA2 R60, -RZ, RZ, 0, 0 ;  /* 0x00000000ff3c7431 */ /* 0x000fe200000001ff */
[----:B------:R-:W0:Y:S02]  /*4c10*/  @P4 LDC R55, c[0x0][0x408] ;  /* 0x00010200ff374b82 */ /* 0x000e240000000800 */
[----:B0-----:R-:W-:Y:S01]  /*4c20*/  @P4 FMUL.FTZ R55, R54, R55 ;  /* 0x0000003736374220 */ /* 0x001fe20000410000 */
[----:B------:R-:W-:-:S05]  /*4c30*/  @P4 SHF.L.U32 R54, R207, 0x10, RZ ;  /* 0x00000010cf364819 */ /* 0x000fca00000006ff */
[----:B------:R-:W-:Y:S01]  /*4c40*/  @P4 FMUL.FTZ R60, R55, R54 ;  /* 0x00000036373c4220 */ /* 0x000fe20000410000 */
[----:B------:R-:W-:Y:S01]  /*4c50*/  FFMA.FTZ R54, R187, UR11, R107 ;  /* 0x0000000bbb367c23 */ /* 0x000fe2000801006b */
[----:B------:R-:W0:Y:S03]  /*4c60*/  @P3 LDC R55, c[0x0][0x408] ;  /* 0x00010200ff373b82 */ /* 0x000e260000000800 */
[----:B------:R-:W-:Y:S01]  /*4c70*/  FADD.FTZ R191, R191, -R54 ;  /* 0x80000036bfbf7221 */ /* 0x000fe20000010000 */
[----:B------:R-:W-:-:S03]  /*4c80*/  F2FP.BF16.F32.PACK_AB R60, R60, R64 ;  /* 0x000000403c3c723e */ /* 0x000fc600000010ff */
[----:B------:R-:W-:-:S04]  /*4c90*/  FFMA.FTZ R54, R191, UR10, R30 ;  /* 0x0000000abf367c23 */ /* 0x000fc8000801001e */
        /* <DEDUP_REMOVED lines=12> */
[----:B------:R-:W-:Y:S01]  /*4d60*/  @P3 FMUL.FTZ R56, R55, UR7 ;  /* 0x0000000737383c20 */ /* 0x000fe20008410000 */
[----:B------:R-:W-:-:S04]  /*4d70*/  @P3 PRMT R61, R61, 0x7632, R61 ;  /* 0x000076323d3d3816 */ /* 0x000fc8000000003d */
[----:B------:R-:W-:Y:S01]  /*4d80*/  @P3 SHF.L.U32 R61, R61, 0x10, RZ ;  /* 0x000000103d3d3819 */ /* 0x000fe200000006ff */
[----:B0-----:R-:W-:Y:S02]  /*4d90*/  @P3 FMUL.FTZ R56, R56, R57 ;  /* 0x0000003938383220 */ /* 0x001fe40000410000 */
[----:B------:R-:W0:Y:S02]  /*4da0*/  @P3 LDC R57, c[0x0][0x408] ;  /* 0x00010200ff393b82 */ /* 0x000e240000000800 */
[----:B------:R-:W-:Y:S01]  /*4db0*/  @P3 FMUL.FTZ R73, R61, R56 ;  /* 0x000000383d493220 */ /* 0x000fe20000410000 */
[----:B------:R-:W-:Y:S01]  /*4dc0*/  @P3 FMUL.FTZ R56, R55, UR7 ;  /* 0x0000000737383c20 */ /* 0x000fe20008410000 */
[----:B------:R-:W-:-:S03]  /*4dd0*/  MOV R61, RZ ;  /* 0x000000ff003d7202 */ /* 0x000fc60000000f00 */
[----:B0-----:R-:W-:Y:S01]  /*4de0*/  @P3 FMUL.FTZ R57, R56, R57 ;  /* 0x0000003938393220 */ /* 0x001fe20000410000 */
[----:B------:R-:W-:-:S05]  /*4df0*/  @P3 SHF.L.U32 R56, R206, 0x10, RZ ;  /* 0x00000010ce383819 */ /* 0x000fca00000006ff */
[----:B------:R-:W-:Y:S01]  /*4e00*/  @P3 FMUL.FTZ R61, R57, R56 ;  /* 0x00000038393d3220 */ /* 0x000fe20000410000 */
[----:B------:R-:W-:Y:S01]  /*4e10*/  LOP3.LUT P3, RZ, R71, 0xff, RZ, 0xc0, !PT ;  /* 0x000000ff47ff7812 */ /* 0x000fe2000786c0ff */
[----:B------:R-:W-:-:S03]  /*4e20*/  FFMA.FTZ R57, R190, UR11, R107 ;  /* 0x0000000bbe397c23 */ /* 0x000fc6000801006b */
[----:B------:R-:W-:Y:S01]  /*4e30*/  F2FP.BF16.F32.PACK_AB R61, R61, R65 ;  /* 0x000000413d3d723e */ /* 0x000fe200000010ff */
[----:B------:R-:W-:-:S04]  /*4e40*/  FADD.FTZ R59, R192, -R57 ;  /* 0x80000039c03b7221 */ /* 0x000fc80000010000 */
[----:B------:R-:W-:-:S04]  /*4e50*/  FFMA.FTZ R56, R59, UR10, R32 ;  /* 0x0000000a3b387c23 */ /* 0x000fc80008010020 */
[----:B------:R-:W0:Y:S01]  /*4e60*/  @P3 LDC R57, c[0x0][0x408] ;  /* 0x00010200ff393b82 */ /* 0x000e220000000800 */
[----:B------:R-:W-:-:S04]  /*4e70*/  @P3 FMUL.FTZ R106, R56, UR7 ;  /* 0x00000007386a3c20 */ /* 0x000fc80008410000 */
[----:B0-----:R-:W-:Y:S01]  /*4e80*/  @P3 FMUL.FTZ R184, R106, R57 ;  /* 0x000000396ab83220 */ /* 0x001fe20000410000 */
[----:B------:R-:W-:Y:S01]  /*4e90*/  HFMA2 R106, -RZ, RZ, 0, 0 ;  /* 0x00000000ff6a7431 */ /* 0x000fe200000001ff */
        /* <DEDUP_REMOVED lines=8> */
[----:B------:R-:W-:Y:S01]  /*4f20*/  FFMA.FTZ R57, R58, UR10, R33 ;  /* 0x0000000a3a397c23 */ /* 0x000fe20008010021 */
[----:B------:R-:W-:-:S11]  /*4f30*/  CS2R R184, SRZ ;  /* 0x0000000000b87805 */ /* 0x000fd6000001ff00 */
[----:B------:R-:W0:Y:S01]  /*4f40*/  @P3 LDC R59, c[0x0][0x408] ;  /* 0x00010200ff3b3b82 */ /* 0x000e220000000800 */
[----:B------:R-:W-:Y:S01]  /*4f50*/  @P3 PRMT R62, R62, 0x7632, R62 ;  /* 0x000076323e3e3816 */ /* 0x000fe2000000003e */
[----:B------:R-:W-:-:S03]  /*4f60*/  @P3 FMUL.FTZ R58, R57, UR7 ;  /* 0x00000007393a3c20 */ /* 0x000fc60008410000 */
[----:B------:R-:W-:Y:S01]  /*4f70*/  @P3 SHF.L.U32 R62, R62, 0x10, RZ ;  /* 0x000000103e3e3819 */ /* 0x000fe200000006ff */
[----:B0-----:R-:W-:-:S04]  /*4f80*/  @P3 FMUL.FTZ R59, R58, R59 ;  /* 0x0000003b3a3b3220 */ /* 0x001fc80000410000 */
[----:B------:R-:W-:Y:S01]  /*4f90*/  @P3 FMUL.FTZ R184, R62, R59 ;  /* 0x0000003b3eb83220 */ /* 0x000fe20000410000 */
[----:B------:R-:W-:Y:S01]  /*4fa0*/  HFMA2 R62, -RZ, RZ, 0, 0 ;  /* 0x00000000ff3e7431 */ /* 0x000fe200000001ff */
[----:B------:R-:W0:Y:S02]  /*4fb0*/  @P3 LDC R59, c[0x0][0x408] ;  /* 0x00010200ff3b3b82 */ /* 0x000e240000000800 */
[----:B0-----:R-:W-:Y:S01]  /*4fc0*/  @P3 FMUL.FTZ R59, R58, R59 ;  /* 0x0000003b3a3b3220 */ /* 0x001fe20000410000 */
[----:B------:R-:W-:-:S05]  /*4fd0*/  @P3 SHF.L.U32 R58, R205, 0x10, RZ ;  /* 0x00000010cd3a3819 */ /* 0x000fca00000006ff */
[----:B------:R-:W-:Y:S01]  /*4fe0*/  @P3 FMUL.FTZ R62, R59, R58 ;  /* 0x0000003a3b3e3220 */ /* 0x000fe20000410000 */
[----:B------:R-:W-:Y:S01]  /*4ff0*/  LOP3.LUT P3, RZ, R71, 0xff0000, RZ, 0xc0, !PT ;  /* 0x00ff000047ff7812 */ /* 0x000fe2000786c0ff */
[----:B------:R-:W-:Y:S01]  /*5000*/  FFMA.FTZ R59, R196, UR11, R107 ;  /* 0x0000000bc43b7c23 */ /* 0x000fe2000801006b */
[----:B------:R-:W-:Y:S02]  /*5010*/  FFMA.FTZ R58, R193, UR10, R34 ;  /* 0x0000000ac13a7c23 */ /* 0x000fe40008010022 */
[----:B------:R-:W-:Y:S01]  /*5020*/  F2FP.BF16.F32.PACK_AB R62, R62, R183 ;  /* 0x000000b73e3e723e */ /* 0x000fe200000010ff */
[----:B------:R-:W-:-:S08]  /*5030*/  FADD.FTZ R200, R200, -R59 ;  /* 0x8000003bc8c87221 */ /* 0x000fd00000010000 */
        /* <DEDUP_REMOVED lines=8> */
[----:B------:R-:W-:Y:S02]  /*50c0*/  @P3 SHF.L.U32 R59, R19, 0x10, RZ ;  /* 0x00000010133b3819 */ /* 0x000fe400000006ff */
[----:B------:R-:W-:-:S03]  /*50d0*/  MOV R186, RZ ;  /* 0x000000ff00ba7202 */ /* 0x000fc60000000f00 */
[----:B------:R-:W-:Y:S01]  /*50e0*/  @P3 FMUL.FTZ R186, R188, R59 ;  /* 0x0000003bbcba3220 */ /* 0x000fe20000410000 */
[----:B------:R-:W-:Y:S01]  /*50f0*/  ISETP.GE.U32.AND P3, PT, R70, RZ, PT ;  /* 0x000000ff4600720c */ /* 0x000fe20003f66070 */
[----:B------:R-:W-:-:S03]  /*5100*/  FFMA.FTZ R59, R200, UR10, R35 ;  /* 0x0000000ac83b7c23 */ /* 0x000fc60008010023 */
[----:B------:R-:W-:-:S13]  /*5110*/  ISETP.GE.U32.AND.EX P3, PT, R71, 0x1000000, PT, P3 ;  /* 0x010000004700780c */ /* 0x000fda0003f66130 */
[----:B------:R-:W0:Y:S01]  /*5120*/  @P3 LDC R71, c[0x0][0x408] ;  /* 0x00010200ff473b82 */ /* 0x000e220000000800 */
[----:B------:R-:W-:Y:S01]  /*5130*/  @P3 FMUL.FTZ R70, R59, UR7 ;  /* 0x000000073b463c20 */ /* 0x000fe20008410000 */
[----:B------:R-:W-:-:S04]  /*5140*/  @P3 PRMT R63, R63, 0x7632, R63 ;  /* 0x000076323f3f3816 */ /* 0x000fc8000000003f */
[----:B------:R-:W-:Y:S01]  /*5150*/  @P3 SHF.L.U32 R63, R63, 0x10, RZ ;  /* 0x000000103f3f3819 */ /* 0x000fe200000006ff */
[----:B0-----:R-:W-:Y:S01]  /*5160*/  @P3 FMUL.FTZ R188, R70, R71 ;  /* 0x0000004746bc3220 */ /* 0x001fe20000410000 */
[----:B------:R-:W-:Y:S01]  /*5170*/  HFMA2 R70, -RZ, RZ, 0, 0 ;  /* 0x00000000ff467431 */ /* 0x000fe200000001ff */
[----:B------:R-:W-:Y:S02]  /*5180*/  @P3 SHF.L.U32 R71, R204, 0x10, RZ ;  /* 0x00000010cc473819 */ /* 0x000fe400000006ff */
        /* <DEDUP_REMOVED lines=8> */
.L_x_5521:
[--C-:B------:R-:W-:Y:S01]  /*5210*/  FFMA.FTZ R106, R106, UR11, R107.reuse ;  /* 0x0000000b6a6a7c23 */ /* 0x100fe2000801006b */
[----:B------:R-:W-:Y:S01]  /*5220*/  LOP3.LUT P3, RZ, R70, 0xff, RZ, 0xc0, !PT ;  /* 0x000000ff46ff7812 */ /* 0x000fe2000786c0ff */
[----:B------:R-:W-:Y:S02]  /*5230*/  HFMA2 R66, -RZ, RZ, 0, 0 ;  /* 0x00000000ff427431 */ /* 0x000fe400000001ff */
[--C-:B------:R-:W-:Y:S01]  /*5240*/  FFMA.FTZ R186, R186, UR11, R107.reuse ;  /* 0x0000000bbaba7c23 */ /* 0x100fe2000801006b */
[----:B------:R-:W-:Y:S01]  /*5250*/  FADD.FTZ R106, R189, -R106 ;  /* 0x8000006abd6a7221 */ /* 0x000fe20000010000 */
[--C-:B------:R-:W-:Y:S01]  /*5260*/  FFMA.FTZ R187, R187, UR11, R107.reuse ;  /* 0x0000000bbbbb7c23 */ /* 0x100fe2000801006b */
[--C-:B------:R-:W-:Y:S01]  /*5270*/  FFMA.FTZ R188, R188, UR11, R107.reuse ;  /* 0x0000000bbcbc7c23 */ /* 0x100fe2000801006b */
[----:B------:R-:W-:Y:S01]  /*5280*/  FFMA.FTZ R190, R190, UR11, R107 ;  /* 0x0000000bbebe7c23 */ /* 0x000fe2000801006b */
[----:B------:R-:W-:Y:S01]  /*5290*/  FFMA.FTZ R106, R106, UR10, R28 ;  /* 0x0000000a6a6a7c23 */ /* 0x000fe2000801001c */
[----:B------:R-:W-:Y:S01]  /*52a0*/  FADD.FTZ R187, R191, -R187 ;  /* 0x800000bbbfbb7221 */ /* 0x000fe20000010000 */
[----:B------:R-:W-:-:S02]  /*52b0*/  LOP3.LUT P4, RZ, R71, 0xff00, RZ, 0xc0, !PT ;  /* 0x0000ff0047ff7812 */ /* 0x000fc4000788c0ff */
[----:B------:R-:W-:Y:S01]  /*52c0*/  FMUL.FTZ R65, R106, UR7 ;  /* 0x000000076a417c20 */ /* 0x000fe20008410000 */
[----:B------:R-:W-:Y:S01]  /*52d0*/  FFMA.FTZ R187, R187, UR10, R30 ;  /* 0x0000000abbbb7c23 */ /* 0x000fe2000801001e */
[----:B-----5:R-:W-:Y:S02]  /*52e0*/  @P3 SHF.L.U32 R64, R60, 0x10, RZ ;  /* 0x000000103c403819 */ /* 0x020fe400000006ff */
[----:B------:R-:W-:Y:S01]  /*52f0*/  FMUL.FTZ R65, R65, UR23 ;  /* 0x0000001741417c20 */ /* 0x000fe20008410000 */
[----:B------:R-:W-:Y:S01]  /*5300*/  @P3 SHF.L.U32 R67, R16, 0x10, RZ ;  /* 0x0000001010433819 */ /* 0x000fe200000006ff */
[----:B------:R-:W-:Y:S01]  /*5310*/  FMUL.FTZ R73, R187, UR7 ;  /* 0x00000007bb497c20 */ /* 0x000fe20008410000 */
[----:B------:R-:W-:Y:S01]  /*5320*/  LOP3.LUT P5, RZ, R71, 0xff0000, RZ, 0xc0, !PT ;  /* 0x00ff000047ff7812 */ /* 0x000fe200078ac0ff */
[-C--:B------:R-:W-:Y:S01]  /*5330*/  @P3 FMUL.FTZ R66, R64, R65.reuse ;  /* 0x0000004140423220 */ /* 0x080fe20000410000 */
[----:B------:R-:W-:Y:S01]  /*5340*/  MOV R64, RZ ;  /* 0x000000ff00407202 */ /* 0x000fe20000000f00 */
[----:B------:R-:W-:Y:S01]  /*5350*/  @P3 FMUL.FTZ R64, R67, R65 ;  /* 0x0000004143403220 */ /* 0x000fe20000410000 */
[----:B------:R-:W-:Y:S01]  /*5360*/  LOP3.LUT P3, RZ, R70, 0xff00, RZ, 0xc0, !PT ;  /* 0x0000ff0046ff7812 */ /* 0x000fe2000786c0ff */
[----:B------:R-:W-:Y:S01]  /*5370*/  FADD.FTZ R65, R197, -R186 ;  /* 0x800000bac5417221 */ /* 0x000fe20000010000 */
[----:B------:R-:W-:-:S02]  /*5380*/  HFMA2 R67, -RZ, RZ, 0, 0 ;  /* 0x00000000ff437431 */ /* 0x000fc400000001ff */
[----:B------:R-:W-:Y:S01]  /*5390*/  FMUL.FTZ R73, R73, UR23 ;  /* 0x0000001749497c20 */ /* 0x000fe20008410000 */
[----:B------:R-:W-:Y:S02]  /*53a0*/  HFMA2 R186, -RZ, RZ, 0, 0 ;  /* 0x00000000ffba7431 */ /* 0x000fe400000001ff */
[----:B------:R-:W-:-:S04]  /*53b0*/  FFMA.FTZ R65, R65, UR10, R29 ;  /* 0x0000000a41417c23 */ /* 0x000fc8000801001d */
[----:B------:R-:W-:Y:S01]  /*53c0*/  FMUL.FTZ R65, R65, UR7 ;  /* 0x0000000741417c20 */ /* 0x000fe20008410000 */
[----:B------:R-:W-:Y:S02]  /*53d0*/  @P5 SHF.L.U32 R187, R19, 0x10, RZ ;  /* 0x0000001013bb5819 */ /* 0x000fe400000006ff */
        /* <DEDUP_REMOVED lines=15> */
[----:B------:R-:W-:Y:S01]  /*54d0*/  LOP3.LUT P3, RZ, R70, 0xff000000, RZ, 0xc0, !PT ;  /* 0xff00000046ff7812 */ /* 0x000fe2000786c0ff */
[----:B------:R-:W-:-:S04]  /*54e0*/  FADD.FTZ R73, R198, -R188 ;  /* 0x800000bcc6497221 */ /* 0x000fc80000010000 */
[----:B------:R-:W-:-:S04]  /*54f0*/  FFMA.FTZ R73, R73, UR10, R31 ;  /* 0x0000000a49497c23 */ /* 0x000fc8000801001f */
[----:B------:R-:W-:-:S04]  /*5500*/  FMUL.FTZ R73, R73, UR7 ;  /* 0x0000000749497c20 */ /* 0x000fc80008410000 */
[----:B------:R-:W-:Y:S01]  /*5510*/  @P3 PRMT R61, R61, 0x7632, R61 ;  /* 0x000076323d3d3816 */ /* 0x000fe2000000003d */
[----:B------:R-:W-:Y:S01]  /*5520*/  FMUL.FTZ R106, R73, UR23 ;  /* 0x00000017496a7c20 */ /* 0x000fe20008410000 */
[----:B------:R-:W-:Y:S01]  /*5530*/  HFMA2 R73, -RZ, RZ, 0, 0 ;  /* 0x00000000ff497431 */ /* 0x000fe200000001ff */
[----:B------:R-:W-:Y:S02]  /*5540*/  @P3 SHF.L.U32 R183, R206, 0x10, RZ ;  /* 0x00000010ceb73819 */ /* 0x000fe400000006ff */
[----:B------:R-:W-:-:S05]  /*5550*/  @P3 SHF.L.U32 R61, R61, 0x10, RZ ;  /* 0x000000103d3d3819 */ /* 0x000fca00000006ff */
[-C--:B------:R-:W-:Y:S01]  /*5560*/  @P3 FMUL.FTZ R73, R61, R106.reuse ;  /* 0x0000006a3d493220 */ /* 0x080fe20000410000 */
[----:B------:R-:W-:Y:S01]  /*5570*/  MOV R61, RZ ;  /* 0x000000ff003d7202 */ /* 0x000fe20000000f00 */
[----:B------:R-:W-:Y:S01]  /*5580*/  @P3 FMUL.FTZ R61, R183, R106 ;  /* 0x0000006ab73d3220 */ /* 0x000fe20000410000 */
[----:B------:R-:W-:Y:S01]  /*5590*/  LOP3.LUT P3, RZ, R71, 0xff, RZ, 0xc0, !PT ;  /* 0x000000ff47ff7812 */ /* 0x000fe2000786c0ff */
[----:B------:R-:W-:Y:S01]  /*55a0*/  FADD.FTZ R183, R192, -R190 ;  /* 0x800000bec0b77221 */ /* 0x000fe20000010000 */
[----:B------:R-:W-:Y:S02]  /*55b0*/  HFMA2 R106, -RZ, RZ, 0, 0 ;  /* 0x00000000ff6a7431 */ /* 0x000fe400000001ff */
[----:B------:R-:W-:Y:S01]  /*55c0*/  F2FP.BF16.F32.PACK_AB R61, R61, R65 ;  /* 0x000000413d3d723e */ /* 0x000fe200000010ff */
[----:B------:R-:W-:-:S04]  /*55d0*/  FFMA.FTZ R183, R183, UR10, R32 ;  /* 0x0000000ab7b77c23 */ /* 0x000fc80008010020 */
[----:B------:R-:W-:-:S04]  /*55e0*/  FMUL.FTZ R184, R183, UR7 ;  /* 0x00000007b7b87c20 */ /* 0x000fc80008410000 */
[----:B------:R-:W-:Y:S01]  /*55f0*/  @P3 SHF.L.U32 R183, R62, 0x10, RZ ;  /* 0x000000103eb73819 */ /* 0x000fe200000006ff */
[----:B------:R-:W-:Y:S01]  /*5600*/  FMUL.FTZ R184, R184, UR23 ;  /* 0x00000017b8b87c20 */ /* 0x000fe20008410000 */
[----:B------:R-:W-:-:S03]  /*5610*/  @P3 SHF.L.U32 R185, R18, 0x10, RZ ;  /* 0x0000001012b93819 */ /* 0x000fc600000006ff */
[-C--:B------:R-:W-:Y:S01]  /*5620*/  @P3 FMUL.FTZ R106, R183, R184.reuse ;  /* 0x000000b8b76a3220 */ /* 0x080fe20000410000 */
[----:B------:R-:W-:Y:S01]  /*5630*/  MOV R183, RZ ;  /* 0x000000ff00b77202 */ /* 0x000fe20000000f00 */
[----:B------:R-:W-:Y:S01]  /*5640*/  @P3 FMUL.FTZ R183, R185, R184 ;  /* 0x000000b8b9b73220 */ /* 0x000fe20000410000 */
[----:B------:R-:W-:Y:S01]  /*5650*/  ISETP.GE.U32.AND P3, PT, R70, RZ, PT ;  /* 0x000000ff4600720c */ /* 0x000fe20003f66070 */
[----:B------:R-:W-:Y:S01]  /*5660*/  FFMA.FTZ R70, R195, UR11, R107 ;  /* 0x0000000bc3467c23 */ /* 0x000fe2000801006b */
[----:B------:R-:W-:Y:S02]  /*5670*/  @P4 PRMT R184, R62, 0x7632, R184 ;  /* 0x000076323eb84816 */ /* 0x000fe400000000b8 */
[----:B------:R-:W-:Y:S01]  /*5680*/  ISETP.GE.U32.AND.EX P3, PT, R71, 0x1000000, PT, P3 ;  /* 0x010000004700780c */ /* 0x000fe20003f66130 */
[----:B------:R-:W-:Y:S01]  /*5690*/  FADD.FTZ R70, R199, -R70 ;  /* 0x80000046c7467221 */ /* 0x000fe20000010000 */
[----:B------:R-:W-:Y:S01]  /*56a0*/  @P4 SHF.L.U32 R185, R184, 0x10, RZ ;  /* 0x00000010b8b94819 */ /* 0x000fe200000006ff */
[----:B------:R-:W-:-:S02]  /*56b0*/  HFMA2 R184, -RZ, RZ, 0, 0 ;  /* 0x00000000ffb87431 */ /* 0x000fc400000001ff */
[----:B------:R-:W-:Y:S01]  /*56c0*/  FFMA.FTZ R71, R193, UR11, R107 ;  /* 0x0000000bc1477c23 */ /* 0x000fe2000801006b */
[----:B------:R-:W-:-:S03]  /*56d0*/  FFMA.FTZ R70, R70, UR10, R33 ;  /* 0x0000000a46467c23 */ /* 0x000fc60008010021 */
[----:B------:R-:W-:Y:S01]  /*56e0*/  FADD.FTZ R71, R194, -R71 ;  /* 0x80000047c2477221 */ /* 0x000fe20000010000 */
[----:B------:R-:W-:-:S04]  /*56f0*/  FMUL.FTZ R62, R70, UR7 ;  /* 0x00000007463e7c20 */ /* 0x000fc80008410000 */
[----:B------:R-:W-:Y:S01]  /*5700*/  FMUL.FTZ R70, R62, UR23 ;  /* 0x000000173e467c20 */ /* 0x000fe20008410000 */
[----:B------:R-:W-:-:S03]  /*5710*/  MOV R62, RZ ;  /* 0x000000ff003e7202 */ /* 0x000fc60000000f00 */
[----:B------:R-:W-:Y:S01]  /*5720*/  @P4 FMUL.FTZ R184, R185, R70 ;  /* 0x00000046b9b84220 */ /* 0x000fe20000410000 */
[----:B------:R-:W-:-:S05]  /*5730*/  @P4 SHF.L.U32 R185, R205, 0x10, RZ ;  /* 0x00000010cdb94819 */ /* 0x000fca00000006ff */
[----:B------:R-:W-:Y:S01]  /*5740*/  @P4 FMUL.FTZ R62, R185, R70 ;  /* 0x00000046b93e4220 */ /* 0x000fe20000410000 */
[----:B------:R-:W-:Y:S01]  /*5750*/  FFMA.FTZ R70, R71, UR10, R34 ;  /* 0x0000000a47467c23 */ /* 0x000fe20008010022 */
[----:B------:R-:W-:Y:S01]  /*5760*/  FFMA.FTZ R71, R196, UR11, R107 ;  /* 0x0000000bc4477c23 */ /* 0x000fe2000801006b */
[----:B------:R-:W-:Y:S02]  /*5770*/  HFMA2 R185, -RZ, RZ, 0, 0 ;  /* 0x00000000ffb97431 */ /* 0x000fe400000001ff */
[----:B------:R-:W-:Y:S01]  /*5780*/  FMUL.FTZ R70, R70, UR7 ;  /* 0x0000000746467c20 */ /* 0x000fe20008410000 */
[----:B------:R-:W-:Y:S01]  /*5790*/  FADD.FTZ R200, R200, -R71 ;  /* 0x80000047c8c87221 */ /* 0x000fe20000010000 */
[C---:B------:R-:W-:Y:S02]  /*57a0*/  @P5 SHF.L.U32 R71, R63.reuse, 0x10, RZ ;  /* 0x000000103f475819 */ /* 0x040fe400000006ff */
[----:B------:R-:W-:Y:S01]  /*57b0*/  FMUL.FTZ R70, R70, UR23 ;  /* 0x0000001746467c20 */ /* 0x000fe20008410000 */
[----:B------:R-:W-:-:S02]  /*57c0*/  @P3 PRMT R63, R63, 0x7632, R63 ;  /* 0x000076323f3f3816 */ /* 0x000fc4000000003f */
[----:B------:R-:W-:Y:S01]  /*57d0*/  F2FP.BF16.F32.PACK_AB R62, R62, R183 ;  /* 0x000000b73e3e723e */ /* 0x000fe200000010ff */
[-C--:B------:R-:W-:Y:S01]  /*57e0*/  @P5 FMUL.FTZ R185, R71, R70.reuse ;  /* 0x0000004647b95220 */ /* 0x080fe20000410000 */
[----:B------:R-:W-:Y:S01]  /*57f0*/  MOV R71, RZ ;  /* 0x000000ff00477202 */ /* 0x000fe20000000f00 */
[----:B------:R-:W-:Y:S01]  /*5800*/  @P5 FMUL.FTZ R71, R187, R70 ;  /* 0x00000046bb475220 */ /* 0x000fe20000410000 */
[----:B------:R-:W-:Y:S01]  /*5810*/  FFMA.FTZ R70, R200, UR10, R35 ;  /* 0x0000000ac8467c23 */ /* 0x000fe20008010023 */
[----:B------:R-:W-:Y:S02]  /*5820*/  @P3 SHF.L.U32 R187, R204, 0x10, RZ ;  /* 0x00000010ccbb3819 */ /* 0x000fe400000006ff */
[----:B------:R-:W-:Y:S01]  /*5830*/  @P3 SHF.L.U32 R63, R63, 0x10, RZ ;  /* 0x000000103f3f3819 */ /* 0x000fe200000006ff */
[----:B------:R-:W-:-:S04]  /*5840*/  FMUL.FTZ R70, R70, UR7 ;  /* 0x0000000746467c20 */ /* 0x000fc80008410000 */
[----:B------:R-:W-:Y:S01]  /*5850*/  FMUL.FTZ R188, R70, UR23 ;  /* 0x0000001746bc7c20 */ /* 0x000fe20008410000 */
[----:B------:R-:W-:-:S03]  /*5860*/  MOV R70, RZ ;  /* 0x000000ff00467202 */ /* 0x000fc60000000f00 */
[-C--:B------:R-:W-:Y:S01]  /*5870*/  @P3 FMUL.FTZ R186, R187, R188.reuse ;  /* 0x000000bcbbba3220 */ /* 0x080fe20000410000 */
[----:B------:R-:W-:-:S04]  /*5880*/  @P3 FMUL.FTZ R70, R63, R188 ;  /* 0x000000bc3f463220 */ /* 0x000fc80000410000 */
[----:B------:R-:W-:Y:S01]  /*5890*/  F2FP.BF16.F32.PACK_AB R63, R186, R71 ;  /* 0x00000047ba3f723e */ /* 0x000fe200000010ff */
[----:B------:R-:W-:Y:S06]  /*58a0*/  BRA `(.L_x_5522) ;  /* 0x0000000c00e47947 */ /* 0x000fec0003800000 */
.L_x_5520:
[----:B------:R-:W-:Y:S05]  /*58b0*/  @!P0 BRA `(.L_x_5523) ;  /* 0x0000000800308947 */ /* 0x000fea0003800000 */
[----:B------:R-:W-:Y:S01]  /*58c0*/  LOP3.LUT P3, RZ, R70, 0xff, RZ, 0xc0, !PT ;  /* 0x000000ff46ff7812 */ /* 0x000fe2000786c0ff */
[--C-:B------:R-:W-:Y:S01]  /*58d0*/  FFMA.FTZ R106, R106, UR11, R107.reuse ;  /* 0x0000000b6a6a7c23 */ /* 0x100fe2000801006b */
[----:B------:R-:W-:Y:S02]  /*58e0*/  CS2R R66, SRZ ;  /* 0x0000000000427805 */ /* 0x000fe4000001ff00 */
[----:B------:R-:W-:Y:S01]  /*58f0*/  LOP3.LUT P4, RZ, R70, 0xff00, RZ, 0xc0, !PT ;  /* 0x0000ff0046ff7812 */ /* 0x000fe2000788c0ff */
[----:B------:R-:W-:Y:S01]  /*5900*/  FFMA.FTZ R186, R186, UR11, R107 ;  /* 0x0000000bbaba7c23 */ /* 0x000fe2000801006b */
[----:B------:R-:W-:Y:S01]  /*5910*/  FADD.FTZ R106, R189, -R106 ;  /* 0x8000006abd6a7221 */ /* 0x000fe20000010000 */
[----:B------:R-:W-:Y:S01]  /*5920*/  HFMA2 R64, -RZ, RZ, 0, 0 ;  /* 0x00000000ff407431 */ /* 0x000fe200000001ff */
[----:B------:R-:W-:Y:S01]  /*5930*/  PRMT R65, R16, 0x7632, R65 ;  /* 0x0000763210417816 */ /* 0x000fe20000000041 */
[----:B------:R-:W-:Y:S01]  /*5940*/  FADD.FTZ R186, R197, -R186 ;  /* 0x800000bac5ba7221 */ /* 0x000fe20000010000 */
[----:B------:R-:W-:Y:S01]  /*5950*/  FMUL.FTZ R52, R106, UR10 ;  /* 0x0000000a6a347c20 */ /* 0x000fe20008410000 */
[----:B------:R-:W-:Y:S01]  /*5960*/  CS2R R72, SRZ ;  /* 0x0000000000487805 */ /* 0x000fe2000001ff00 */
[----:B------:R-:W-:Y:S01]  /*5970*/  FFMA.FTZ R57, R188, UR11, R107 ;  /* 0x0000000bbc397c23 */ /* 0x000fe2000801006b */
[----:B------:R-:W-:Y:S01]  /*5980*/  PRMT R183, R17, 0x7632, R183 ;  /* 0x0000763211b77816 */ /* 0x000fe200000000b7 */
[----:B------:R-:W0:Y:S01]  /*5990*/  @P3 LDC R54, c[0x0][0x408] ;  /* 0x00010200ff363b82 */ /* 0x000e220000000800 */
[----:B------:R-:W-:Y:S01]  /*59a0*/  @P3 FMUL.FTZ R53, R52, UR7 ;  /* 0x0000000734353c20 */ /* 0x000fe20008410000 */
[----:B------:R-:W-:Y:S01]  /*59b0*/  FADD.FTZ R198, R198, -R57 ;  /* 0x80000039c6c67221 */ /* 0x000fe20000010000 */
[--C-:B------:R-:W-:Y:S01]  /*59c0*/  FFMA.FTZ R106, R195, UR11, R107.reuse ;  /* 0x0000000bc36a7c23 */ /* 0x100fe2000801006b */
[----:B------:R-:W-:Y:S01]  /*59d0*/  HFMA2 R184, -RZ, RZ, 0, 0 ;  /* 0x00000000ffb87431 */ /* 0x000fe200000001ff */
[----:B------:R-:W-:Y:S01]  /*59e0*/  PRMT R202, R18, 0x7632, R202 ;  /* 0x0000763212ca7816 */ /* 0x000fe200000000ca */
[----:B------:R-:W-:Y:S01]  /*59f0*/  FFMA.FTZ R193, R193, UR11, R107 ;  /* 0x0000000bc1c17c23 */ /* 0x000fe2000801006b */
[----:B------:R-:W-:Y:S01]  /*5a00*/  PRMT R201, R19, 0x7632, R201 ;  /* 0x0000763213c97816 */ /* 0x000fe200000000c9 */
[----:B------:R-:W1:Y:S02]  /*5a10*/  @P4 LDC R55, c[0x0][0x408] ;  /* 0x00010200ff374b82 */ /* 0x000e640000000800 */
[----:B------:R-:W-:Y:S01]  /*5a20*/  FADD.FTZ R193, R194, -R193 ;  /* 0x800000c1c2c17221 */ /* 0x000fe20000010000 */
[----:B0-----:R-:W-:Y:S01]  /*5a30*/  @P3 FMUL.FTZ R53, R53, R54 ;  /* 0x0000003635353220 */ /* 0x001fe20000410000 */
[----:B-----5:R-:W-:-:S02]  /*5a40*/  @P3 SHF.L.U32 R54, R60, 0x10, RZ ;  /* 0x000000103c363819 */ /* 0x020fc400000006ff */
[----:B------:R-:W-:-:S03]  /*5a50*/  @P4 PRMT R60, R60, 0x7632, R60 ;  /* 0x000076323c3c4816 */ /* 0x000fc6000000003c */
[----:B------:R-:W-:Y:S01]  /*5a60*/  @P3 FMUL.FTZ R66, R54, R53 ;  /* 0x0000003536423220 */ /* 0x000fe20000410000 */
[----:B------:R-:W-:Y:S01]  /*5a70*/  @P3 FMUL.FTZ R53, R52, UR7 ;  /* 0x0000000734353c20 */ /* 0x000fe20008410000 */
[----:B------:R-:W0:Y:S03]  /*5a80*/  @P3 LDC R54, c[0x0][0x408] ;  /* 0x00010200ff363b82 */ /* 0x000e260000000800 */
[----:B0-----:R-:W-:Y:S01]  /*5a90*/  @P3 FMUL.FTZ R54, R53, R54 ;  /* 0x0000003635363220 */ /* 0x001fe20000410000 */
[----:B------:R-:W-:-:S05]  /*5aa0*/  @P3 SHF.L.U32 R53, R16, 0x10, RZ ;  /* 0x0000001010353819 */ /* 0x000fca00000006ff */
[----:B------:R-:W-:Y:S01]  /*5ab0*/  @P3 FMUL.FTZ R64, R53, R54 ;  /* 0x0000003635403220 */ /* 0x000fe20000410000 */
[----:B------:R-:W-:Y:S01]  /*5ac0*/  FMUL.FTZ R53, R186, UR10 ;  /* 0x0000000aba357c20 */ /* 0x000fe20008410000 */
[----:B------:R-:W-:-:S03]  /*5ad0*/  LOP3.LUT P3, RZ, R70, 0xff0000, RZ, 0xc0, !PT ;  /* 0x00ff000046ff7812 */ /* 0x000fc6000786c0ff */
[----:B------:R-:W-:-:S04]  /*5ae0*/  @P4 FMUL.FTZ R54, R53, UR7 ;  /* 0x0000000735364c20 */ /* 0x000fc80008410000 */
[----:B-1----:R-:W-:Y:S01]  /*5af0*/  @P4 FMUL.FTZ R54, R54, R55 ;  /* 0x0000003736364220 */ /* 0x002fe20000410000 */
[----:B------:R-:W-:Y:S02]  /*5b00*/  @P4 SHF.L.U32 R55, R60, 0x10, RZ ;  /* 0x000000103c374819 */ /* 0x000fe400000006ff */
[----:B------:R-:W-:-:S03]  /*5b10*/  MOV R60, RZ ;  /* 0x000000ff003c7202 */ /* 0x000fc60000000f00 */
[----:B------:R-:W-:Y:S01]  /*5b20*/  @P4 FMUL.FTZ R67, R55, R54 ;  /* 0x0000003637434220 */ /* 0x000fe20000410000 */
[----:B------:R-:W-:Y:S01]  /*5b30*/  @P4 FMUL.FTZ R54, R53, UR7 ;  /* 0x0000000735364c20 */ /* 0x000fe20008410000 */
[----:B------:R-:W0:Y:S03]  /*5b40*/  @P4 LDC R55, c[0x0][0x408] ;  /* 0x00010200ff374b82 */ /* 0x000e260000000800 */
[----:B0-----:R-:W-:Y:S01]  /*5b50*/  @P4 FMUL.FTZ R55, R54, R55 ;  /* 0x0000003736374220 */ /* 0x001fe20000410000 */
[----:B------:R-:W-:Y:S01]  /*5b60*/  @P4 SHF.L.U32 R54, R65, 0x10, RZ ;  /* 0x0000001041364819 */ /* 0x000fe200000006ff */
[----:B------:R-:W-:-:S04]  /*5b70*/  HFMA2 R65, -RZ, RZ, 0, 0 ;  /* 0x00000000ff417431 */ /* 0x000fc800000001ff */
[----:B------:R-:W-:Y:S01]  /*5b80*/  @P4 FMUL.FTZ R60, R54, R55 ;  /* 0x00000037363c4220 */ /* 0x000fe20000410000 */
[----:B------:R-:W-:Y:S01]  /*5b90*/  FFMA.FTZ R54, R187, UR11, R107 ;  /* 0x0000000bbb367c23 */ /* 0x000fe2000801006b */
[----:B------:R-:W0:Y:S03]  /*5ba0*/  @P3 LDC R55, c[0x0][0x408] ;  /* 0x00010200ff373b82 */ /* 0x000e260000000800 */
[----:B------:R-:W-:Y:S01]  /*5bb0*/  FADD.FTZ R54, R191, -R54 ;  /* 0x80000036bf367221 */ /* 0x000fe20000010000 */
[----:B------:R-:W-:-:S03]  /*5bc0*/  F2FP.BF16.F32.PACK_AB R60, R60, R64 ;  /* 0x000000403c3c723e */ /* 0x000fc600000010ff */
[----:B------:R-:W-:-:S04]  /*5bd0*/  FMUL.FTZ R54, R54, UR10 ;  /* 0x0000000a36367c20 */ /* 0x000fc80008410000 */
        /* <DEDUP_REMOVED lines=21> */
[----:B------:R-:W-:Y:S02]  /*5d30*/  @P3 SHF.L.U32 R56, R183, 0x10, RZ ;  /* 0x00000010b7383819 */ /* 0x000fe400000006ff */
[----:B------:R-:W-:-:S03]  /*5d40*/  MOV R183, RZ ;  /* 0x000000ff00b77202 */ /* 0x000fc60000000f00 */
[----:B------:R-:W-:Y:S01]  /*5d50*/  @P3 FMUL.FTZ R61, R56, R57 ;  /* 0x00000039383d3220 */ /* 0x000fe20000410000 */
[----:B------:R-:W-:Y:S01]  /*5d60*/  LOP3.LUT P3, RZ, R71, 0xff, RZ, 0xc0, !PT ;  /* 0x000000ff47ff7812 */ /* 0x000fe2000786c0ff */
[----:B------:R-:W-:-:S03]  /*5d70*/  FFMA.FTZ R57, R190, UR11, R107 ;  /* 0x0000000bbe397c23 */ /* 0x000fc6000801006b */
[----:B------:R-:W-:Y:S01]  /*5d80*/  F2FP.BF16.F32.PACK_AB R61, R61, R65 ;  /* 0x000000413d3d723e */ /* 0x000fe200000010ff */
[----:B------:R-:W-:-:S04]  /*5d90*/  FADD.FTZ R57, R192, -R57 ;  /* 0x80000039c0397221 */ /* 0x000fc80000010000 */
[----:B------:R-:W-:Y:S01]  /*5da0*/  FMUL.FTZ R56, R57, UR10 ;  /* 0x0000000a39387c20 */ /* 0x000fe20008410000 */
[----:B------:R-:W-:Y:S01]  /*5db0*/  FADD.FTZ R57, R199, -R106 ;  /* 0x8000006ac7397221 */ /* 0x000fe20000010000 */
[----:B------:R-:W-:Y:S02]  /*5dc0*/  HFMA2 R106, -RZ, RZ, 0, 0 ;  /* 0x00000000ff6a7431 */ /* 0x000fe400000001ff */
[----:B------:R-:W0:Y:S01]  /*5dd0*/  @P3 LDC R58, c[0x0][0x408] ;  /* 0x00010200ff3a3b82 */ /* 0x000e220000000800 */
[----:B------:R-:W-:Y:S01]  /*5de0*/  @P3 FMUL.FTZ R59, R56, UR7 ;  /* 0x00000007383b3c20 */ /* 0x000fe20008410000 */
[----:B------:R-:W-:-:S03]  /*5df0*/  FMUL.FTZ R57, R57, UR10 ;  /* 0x0000000a39397c20 */ /* 0x000fc60008410000 */
        /* <DEDUP_REMOVED lines=21> */
[----:B------:R-:W-:Y:S01]  /*5f50*/  LOP3.LUT P3, RZ, R71, 0xff0000, RZ, 0xc0, !PT ;  /* 0x00ff000047ff7812 */ /* 0x000fe2000786c0ff */
[----:B------:R-:W-:Y:S01]  /*5f60*/  FMUL.FTZ R58, R193, UR10 ;  /* 0x0000000ac13a7c20 */ /* 0x000fe20008410000 */
[----:B------:R-:W-:Y:S02]  /*5f70*/  FFMA.FTZ R59, R196, UR11, R107 ;  /* 0x0000000bc43b7c23 */ /* 0x000fe4000801006b */
[----:B------:R-:W-:Y:S02]  /*5f80*/  F2FP.BF16.F32.PACK_AB R62, R62, R183 ;  /* 0x000000b73e3e723e */ /* 0x000fe400000010ff */
[----:B------:R-:W-:-:S04]  /*5f90*/  FADD.FTZ R59, R200, -R59 ;  /* 0x8000003bc83b7221 */ /* 0x000fc80000010000 */
[----:B------:R-:W-:-:S03]  /*5fa0*/  FMUL.FTZ R59, R59, UR10 ;  /* 0x0000000a3b3b7c20 */ /* 0x000fc60008410000 */
[----:B------:R-:W0:Y:S01]  /*5fb0*/  @P3 LDC R186, c[0x0][0x408] ;  /* 0x00010200ffba3b82 */ /* 0x000e220000000800 */
[----:B------:R-:W-:Y:S01]  /*5fc0*/  @P3 FMUL.FTZ R185, R58, UR7 ;  /* 0x000000073ab93c20 */ /* 0x000fe20008410000 */
[----:B------:R-:W-:-:S03]  /*5fd0*/  @P3 SHF.L.U32 R187, R63, 0x10, RZ ;  /* 0x000000103fbb3819 */ /* 0x000fc600000006ff */
[----:B0-----:R-:W-:Y:S01]  /*5fe0*/  @P3 FMUL.FTZ R186, R185, R186 ;  /* 0x000000bab9ba3220 */ /* 0x001fe20000410000 */
[----:B------:R-:W-:-:S03]  /*5ff0*/  HFMA2 R185, -RZ, RZ, 0, 0 ;  /* 0x00000000ffb97431 */ /* 0x000fc600000001ff */
[----:B------:R-:W-:Y:S01]  /*6000*/  @P3 FMUL.FTZ R185, R187, R186 ;  /* 0x000000babbb93220 */ /* 0x000fe20000410000 */
[----:B------:R-:W-:Y:S01]  /*6010*/  @P3 FMUL.FTZ R186, R58, UR7 ;  /* 0x000000073aba3c20 */ /* 0x000fe20008410000 */
[----:B------:R-:W0:Y:S03]  /*6020*/  @P3 LDC R187, c[0x0][0x408] ;  /* 0x00010200ffbb3b82 */ /* 0x000e260000000800 */
[----:B0-----:R-:W-:Y:S01]  /*6030*/  @P3 FMUL.FTZ R188, R186, R187 ;  /* 0x000000bbbabc3220 */ /* 0x001fe20000410000 */
[----:B------:R-:W-:Y:S02]  /*6040*/  @P3 SHF.L.U32 R187, R19, 0x10, RZ ;  /* 0x0000001013bb3819 */ /* 0x000fe400000006ff */
[----:B------:R-:W-:-:S03]  /*6050*/  MOV R186, RZ ;  /* 0x000000ff00ba7202 */ /* 0x000fc60000000f00 */
[----:B------:R-:W-:Y:S01]  /*6060*/  @P3 FMUL.FTZ R186, R187, R188 ;  /* 0x000000bcbbba3220 */ /* 0x000fe20000410000 */
[----:B------:R-:W-:-:S04]  /*6070*/  ISETP.GE.U32.AND P3, PT, R70, RZ, PT ;  /* 0x000000ff4600720c */ /* 0x000fc80003f66070 */
[----:B------:R-:W-:-:S13]  /*6080*/  ISETP.GE.U32.AND.EX P3, PT, R71, 0x1000000, PT, P3 ;  /* 0x010000004700780c */ /* 0x000fda0003f66130 */
[----:B------:R-:W0:Y:S01]  /*6090*/  @P3 LDC R188, c[0x0][0x408] ;  /* 0x00010200ffbc3b82 */ /* 0x000e220000000800 */
[----:B------:R-:W-:Y:S01]  /*60a0*/  @P3 PRMT R70, R63, 0x7632, R70 ;  /* 0x000076323f463816 */ /* 0x000fe20000000046 */
[----:B------:R-:W-:Y:S01]  /*60b0*/  @P3 FMUL.FTZ R63, R59, UR7 ;  /* 0x000000073b3f3c20 */ /* 0x000fe20008410000 */
[----:B------:R-:W-:-:S03]  /*60c0*/  @P3 SHF.L.U32 R71, R201, 0x10, RZ ;  /* 0x00000010c9473819 */ /* 0x000fc600000006ff */
        /* <DEDUP_REMOVED lines=11> */
.L_x_5523:
[--C-:B------:R-:W-:Y:S01]  /*6180*/  FFMA.FTZ R106, R106, UR11, R107.reuse ;  /* 0x0000000b6a6a7c23 */ /* 0x100fe2000801006b */
[----:B------:R-:W-:Y:S01]  /*6190*/  LOP3.LUT P3, RZ, R70, 0xff, RZ, 0xc0, !PT ;  /* 0x000000ff46ff7812 */ /* 0x000fe2000786c0ff */
[----:B------:R-:W-:Y:S02]  /*61a0*/  HFMA2 R66, -RZ, RZ, 0, 0 ;  /* 0x00000000ff427431 */ /* 0x000fe400000001ff */
[----:B------:R-:W-:Y:S01]  /*61b0*/  FFMA.FTZ R186, R186, UR11, R107 ;  /* 0x0000000bbaba7c23 */ /* 0x000fe2000801006b */
[----:B------:R-:W-:Y:S01]  /*61c0*/  FADD.FTZ R106, R189, -R106 ;  /* 0x8000006abd6a7221 */ /* 0x000fe20000010000 */
[----:B------:R-:W-:Y:S01]  /*61d0*/  PRMT R203, R16, 0x7632, R203 ;  /* 0x0000763210cb7816 */ /* 0x000fe200000000cb */
[--C-:B------:R-:W-:Y:S01]  /*61e0*/  FFMA.FTZ R187, R187, UR11, R107.reuse ;  /* 0x0000000bbbbb7c23 */ /* 0x100fe2000801006b */
[----:B------:R-:W-:Y:S01]  /*61f0*/  FFMA.FTZ R188, R188, UR11, R107 ;  /* 0x0000000bbcbc7c23 */ /* 0x000fe2000801006b */
[----:B------:R-:W-:Y:S01]  /*6200*/  FMUL.FTZ R106, R106, UR10 ;  /* 0x0000000a6a6a7c20 */ /* 0x000fe20008410000 */
[----:B------:R-:W-:Y:S01]  /*6210*/  PRMT R183, R17, 0x7632, R183 ;  /* 0x0000763211b77816 */ /* 0x000fe200000000b7 */
[----:B------:R-:W-:Y:S01]  /*6220*/  FADD.FTZ R187, R191, -R187 ;  /* 0x800000bbbfbb7221 */ /* 0x000fe20000010000 */
[----:B------:R-:W-:Y:S01]  /*6230*/  FFMA.FTZ R190, R190, UR11, R107 ;  /* 0x0000000bbebe7c23 */ /* 0x000fe2000801006b */
[----:B------:R-:W-:Y:S01]  /*6240*/  FMUL.FTZ R65, R106, UR7 ;  /* 0x000000076a417c20 */ /* 0x000fe20008410000 */
[----:B------:R-:W-:Y:S01]  /*6250*/  LOP3.LUT P4, RZ, R71, 0xff00, RZ, 0xc0, !PT ;  /* 0x0000ff0047ff7812 */ /* 0x000fe2000788c0ff */
[----:B------:R-:W-:Y:S01]  /*6260*/  FMUL.FTZ R187, R187, UR10 ;  /* 0x0000000abbbb7c20 */ /* 0x000fe20008410000 */
[----:B-----5:R-:W-:Y:S01]  /*6270*/  @P3 SHF.L.U32 R64, R60, 0x10, RZ ;  /* 0x000000103c403819 */ /* 0x020fe200000006ff */
[----:B------:R-:W-:Y:S01]  /*6280*/  FMUL.FTZ R65, R65, UR23 ;  /* 0x0000001741417c20 */ /* 0x000fe20008410000 */
[----:B------:R-:W-:Y:S01]  /*6290*/  @P3 SHF.L.U32 R67, R16, 0x10, RZ ;  /* 0x0000001010433819 */ /* 0x000fe200000006ff */
[----:B------:R-:W-:Y:S01]  /*62a0*/  FMUL.FTZ R73, R187, UR7 ;  /* 0x00000007bb497c20 */ /* 0x000fe20008410000 */
[----:B------:R-:W-:Y:S01]  /*62b0*/  FADD.FTZ R190, R192, -R190 ;  /* 0x800000bec0be7221 */ /* 0x000fe20000010000 */
[-C--:B------:R-:W-:Y:S01]  /*62c0*/  @P3 FMUL.FTZ R66, R64, R65.reuse ;  /* 0x0000004140423220 */ /* 0x080fe20000410000 */
[----:B------:R-:W-:Y:S01]  /*62d0*/  MOV R64, RZ ;  /* 0x000000ff00407202 */ /* 0x000fe20000000f00 */
[----:B------:R-:W-:Y:S01]  /*62e0*/  @P3 FMUL.FTZ R64, R67, R65 ;  /* 0x0000004143403220 */ /* 0x000fe20000410000 */
[----:B------:R-:W-:Y:S01]  /*62f0*/  LOP3.LUT P3, RZ, R70, 0xff00, RZ, 0xc0, !PT ;  /* 0x0000ff0046ff7812 */ /* 0x000fe2000786c0ff */
[----:B------:R-:W-:Y:S01]  /*6300*/  FADD.FTZ R65, R197, -R186 ;  /* 0x800000bac5417221 */ /* 0x000fe20000010000 */
[----:B------:R-:W-:-:S02]  /*6310*/  HFMA2 R67, -RZ, RZ, 0, 0 ;  /* 0x00000000ff437431 */ /* 0x000fc400000001ff */
[----:B------:R-:W-:Y:S01]  /*6320*/  FMUL.FTZ R73, R73, UR23 ;  /* 0x0000001749497c20 */ /* 0x000fe20008410000 */
[----:B------:R-:W-:Y:S01]  /*6330*/  FMUL.FTZ R184, R190, UR10 ;  /* 0x0000000abeb87c20 */ /* 0x000fe20008410000 */
[----:B------:R-:W-:Y:S01]  /*6340*/  FMUL.FTZ R65, R65, UR10 ;  /* 0x0000000a41417c20 */ /* 0x000fe20008410000 */
[----:B------:R-:W-:Y:S01]  /*6350*/  LOP3.LUT P5, RZ, R71, 0xff0000, RZ, 0xc0, !PT ;  /* 0x00ff000047ff7812 */ /* 0x000fe200078ac0ff */
[----:B------:R-:W-:Y:S01]  /*6360*/  FFMA.FTZ R193, R193, UR11, R107 ;  /* 0x0000000bc1c17c23 */ /* 0x000fe2000801006b */
[----:B------:R-:W-:Y:S01]  /*6370*/  FMUL.FTZ R184, R184, UR7 ;  /* 0x00000007b8b87c20 */ /* 0x000fe20008410000 */
[----:B------:R-:W-:Y:S01]  /*6380*/  FMUL.FTZ R65, R65, UR7 ;  /* 0x0000000741417c20 */ /* 0x000fe20008410000 */
[----:B------:R-:W-:Y:S01]  /*6390*/  PRMT R202, R18, 0x7632, R202 ;  /* 0x0000763212ca7816 */ /* 0x000fe200000000ca */
[----:B------:R-:W-:Y:S01]  /*63a0*/  FADD.FTZ R194, R194, -R193 ;  /* 0x800000c1c2c27221 */ /* 0x000fe20000010000 */
[----:B------:R-:W-:Y:S01]  /*63b0*/  FMUL.FTZ R184, R184, UR23 ;  /* 0x00000017b8b87c20 */ /* 0x000fe20008410000 */
[----:B------:R-:W-:Y:S01]  /*63c0*/  @P3 PRMT R60, R60, 0x7632, R60 ;  /* 0x000076323c3c3816 */ /* 0x000fe2000000003c */
[----:B------:R-:W-:Y:S01]  /*63d0*/  FMUL.FTZ R65, R65, UR23 ;  /* 0x0000001741417c20 */ /* 0x000fe20008410000 */
[----:B------:R-:W-:Y:S01]  /*63e0*/  @P3 SHF.L.U32 R72, R203, 0x10, RZ ;  /* 0x00000010cb483819 */ /* 0x000fe200000006ff */
[----:B------:R-:W-:Y:S01]  /*63f0*/  HFMA2 R186, -RZ, RZ, 0, 0 ;  /* 0x00000000ffba7431 */ /* 0x000fe200000001ff */
[----:B------:R-:W-:-:S02]  /*6400*/  @P3 SHF.L.U32 R60, R60, 0x10, RZ ;  /* 0x000000103c3c3819 */ /* 0x000fc400000006ff */
[C---:B------:R-:W-:Y:S02]  /*6410*/  @P5 SHF.L.U32 R187, R19.reuse, 0x10, RZ ;  /* 0x0000001013bb5819 */ /* 0x040fe400000006ff */
[----:B------:R-:W-:Y:S01]  /*6420*/  PRMT R201, R19, 0x7632, R201 ;  /* 0x0000763213c97816 */ /* 0x000fe200000000c9 */
        /* <DEDUP_REMOVED lines=13> */
[----:B------:R-:W-:-:S04]  /*6500*/  FMUL.FTZ R73, R73, UR10 ;  /* 0x0000000a49497c20 */ /* 0x000fc80008410000 */
        /* <DEDUP_REMOVED lines=18> */
[----:B------:R-:W-:Y:S01]  /*6630*/  FFMA.FTZ R70, R195, UR11, R107 ;  /* 0x0000000bc3467c23 */ /* 0x000fe2000801006b */
[----:B------:R-:W-:Y:S02]  /*6640*/  CS2R R184, SRZ ;  /* 0x0000000000b87805 */ /* 0x000fe4000001ff00 */
[----:B------:R-:W-:Y:S01]  /*6650*/  ISETP.GE.U32.AND.EX P3, PT, R71, 0x1000000, PT, P3 ;  /* 0x010000004700780c */ /* 0x000fe20003f66130 */
[----:B------:R-:W-:Y:S01]  /*6660*/  FADD.FTZ R70, R199, -R70 ;  /* 0x80000046c7467221 */ /* 0x000fe20000010000 */
[----:B------:R-:W-:-:S03]  /*6670*/  @P4 PRMT R71, R62, 0x7632, R71 ;  /* 0x000076323e474816 */ /* 0x000fc60000000047 */
[----:B------:R-:W-:Y:S01]  /*6680*/  FMUL.FTZ R70, R70, UR10 ;  /* 0x0000000a46467c20 */ /* 0x000fe20008410000 */
[----:B------:R-:W-:-:S03]  /*6690*/  @P4 SHF.L.U32 R71, R71, 0x10, RZ ;  /* 0x0000001047474819 */ /* 0x000fc600000006ff */
[----:B------:R-:W-:-:S04]  /*66a0*/  FMUL.FTZ R62, R70, UR7 ;  /* 0x00000007463e7c20 */ /* 0x000fc80008410000 */
[----:B------:R-:W-:Y:S01]  /*66b0*/  FMUL.FTZ R70, R62, UR23 ;  /* 0x000000173e467c20 */ /* 0x000fe20008410000 */
[----:B------:R-:W-:-:S03]  /*66c0*/  HFMA2 R62, -RZ, RZ, 0, 0 ;  /* 0x00000000ff3e7431 */ /* 0x000fc600000001ff */
[----:B------:R-:W-:Y:S01]  /*66d0*/  @P4 FMUL.FTZ R184, R71, R70 ;  /* 0x0000004647b84220 */ /* 0x000fe20000410000 */
[----:B------:R-:W-:-:S05]  /*66e0*/  @P4 SHF.L.U32 R71, R202, 0x10, RZ ;  /* 0x00000010ca474819 */ /* 0x000fca00000006ff */
[----:B------:R-:W-:Y:S01]  /*66f0*/  @P4 FMUL.FTZ R62, R71, R70 ;  /* 0x00000046473e4220 */ /* 0x000fe20000410000 */
[----:B------:R-:W-:Y:S01]  /*6700*/  FMUL.FTZ R70, R194, UR10 ;  /* 0x0000000ac2467c20 */ /* 0x000fe20008410000 */
[----:B------:R-:W-:-:S03]  /*6710*/  FFMA.FTZ R71, R196, UR11, R107 ;  /* 0x0000000bc4477c23 */ /* 0x000fc6000801006b */
[----:B------:R-:W-:Y:S01]  /*6720*/  FMUL.FTZ R70, R70, UR7 ;  /* 0x0000000746467c20 */ /* 0x000fe20008410000 */
[----:B------:R-:W-:Y:S01]  /*6730*/  FADD.FTZ R200, R200, -R71 ;  /* 0x80000047c8c87221 */ /* 0x000fe20000010000 */
[C---:B------:R-:W-:Y:S02]  /*6740*/  @P5 SHF.L.U32 R71, R63.reuse, 0x10, RZ ;  /* 0x000000103f475819 */ /* 0x040fe400000006ff */
[----:B------:R-:W-:Y:S01]  /*6750*/  FMUL.FTZ R70, R70, UR23 ;  /* 0x0000001746467c20 */ /* 0x000fe20008410000 */
[----:B------:R-:W-:Y:S02]  /*6760*/  @P3 PRMT R63, R63, 0x7632, R63 ;  /* 0x000076323f3f3816 */ /* 0x000fe4000000003f */
[----:B------:R-:W-:Y:S01]  /*6770*/  F2FP.BF16.F32.PACK_AB R62, R62, R183 ;  /* 0x000000b73e3e723e */ /* 0x000fe200000010ff */
[-C--:B------:R-:W-:Y:S01]  /*6780*/  @P5 FMUL.FTZ R185, R71, R70.reuse ;  /* 0x0000004647b95220 */ /* 0x080fe20000410000 */
[----:B------:R-:W-:Y:S01]  /*6790*/  MOV R71, RZ ;  /* 0x000000ff00477202 */ /* 0x000fe20000000f00 */
[----:B------:R-:W-:Y:S01]  /*67a0*/  @P5 FMUL.FTZ R71, R187, R70 ;  /* 0x00000046bb475220 */ /* 0x000fe20000410000 */
[----:B------:R-:W-:Y:S01]  /*67b0*/  FMUL.FTZ R70, R200, UR10 ;  /* 0x0000000ac8467c20 */ /* 0x000fe20008410000 */
[----:B------:R-:W-:-:S02]  /*67c0*/  @P3 SHF.L.U32 R187, R201, 0x10, RZ ;  /* 0x00000010c9bb3819 */ /* 0x000fc400000006ff */
[----:B------:R-:W-:Y:S01]  /*67d0*/  @P3 SHF.L.U32 R63, R63, 0x10, RZ ;  /* 0x000000103f3f3819 */ /* 0x000fe200000006ff */
[----:B------:R-:W-:-:S04]  /*67e0*/  FMUL.FTZ R70, R70, UR7 ;  /* 0x0000000746467c20 */ /* 0x000fc80008410000 */
[----:B------:R-:W-:Y:S01]  /*67f0*/  FMUL.FTZ R188, R70, UR23 ;  /* 0x0000001746bc7c20 */ /* 0x000fe20008410000 */
[----:B------:R-:W-:-:S03]  /*6800*/  MOV R70, RZ ;  /* 0x000000ff00467202 */ /* 0x000fc60000000f00 */
[-C--:B------:R-:W-:Y:S01]  /*6810*/  @P3 FMUL.FTZ R186, R187, R188.reuse ;  /* 0x000000bcbbba3220 */ /* 0x080fe20000410000 */
[----:B------:R-:W-:-:S04]  /*6820*/  @P3 FMUL.FTZ R70, R63, R188 ;  /* 0x000000bc3f463220 */ /* 0x000fc80000410000 */
[----:B------:R-:W-:-:S07]  /*6830*/  F2FP.BF16.F32.PACK_AB R63, R186, R71 ;  /* 0x00000047ba3f723e */ /* 0x000fce00000010ff */
.L_x_5522:
[----:B------:R-:W0:Y:S01]  /*6840*/  @P0 LDC.64 R64, c[0x0][0x478] ;  /* 0x00011e00ff400b82 */ /* 0x000e220000000a00 */
[----:B------:R-:W-:Y:S02]  /*6850*/  MOV R183, 0x10 ;  /* 0x0000001000b77802 */ /* 0x000fe40000000f00 */
[----:B------:R-:W-:Y:S01]  /*6860*/  MOV R186, 0x10 ;  /* 0x0000001000ba7802 */ /* 0x000fe20000000f00 */
[----:B------:R-:W-:Y:S01]  /*6870*/  FADD.FTZ R0, R66, R0 ;  /* 0x0000000042007221 */ /* 0x000fe20000010000 */
[----:B------:R-:W-:Y:S01]  /*6880*/  FADD.FTZ R217, R67, R217 ;  /* 0x000000d943d97221 */ /* 0x000fe20000010000 */
[----:B------:R-:W-:Y:S01]  /*6890*/  FADD.FTZ R219, R72, R219 ;  /* 0x000000db48db7221 */ /* 0x000fe20000010000 */
[----:B------:R-:W-:Y:S01]  /*68a0*/  FADD.FTZ R220, R73, R220 ;  /* 0x000000dc49dc7221 */ /* 0x000fe20000010000 */
[----:B------:R-:W-:Y:S01]  /*68b0*/  FADD.FTZ R221, R106, R221 ;  /* 0x000000dd6add7221 */ /* 0x000fe20000010000 */
[----:B0-----:R-:W-:-:S04]  /*68c0*/  @P0 IMAD.WIDE.U32 R64, R182, 0x20, R64 ;  /* 0x00000020b6400825 */ /* 0x001fc800078e0040 */
[----:B------:R-:W-:Y:S01]  /*68d0*/  IMAD.WIDE.U32 R182, R182, R183, UR26 ;  /* 0x0000001ab6b67e25 */ /* 0x000fe2000f8e00b7 */
[----:B------:R-:W-:Y:S04]  /*68e0*/  @P0 STG.E.128 desc[UR16][R64.64], R52 ;  /* 0x0000003440000986 */ /* 0x000fe8000c101d10 */
[----:B------:R-:W-:Y:S04]  /*68f0*/  @P0 STG.E.128 desc[UR16][R64.64+0x10], R56 ;  /* 0x0000103840000986 */ /* 0x000fe8000c101d10 */
[----:B------:R0:W-:Y:S01]  /*6900*/  STG.E.128 desc[UR16][R182.64], R60 ;  /* 0x0000003cb6007986 */ /* 0x0001e2000c101d10 */
[----:B------:R-:W-:Y:S01]  /*6910*/  FADD.FTZ R222, R184, R222 ;  /* 0x000000deb8de7221 */ /* 0x000fe20000010000 */
[----:B------:R-:W-:Y:S01]  /*6920*/  FADD.FTZ R223, R185, R223 ;  /* 0x000000dfb9df7221 */ /* 0x000fe20000010000 */
[----:B------:R-:W-:Y:S01]  /*6930*/  FADD.FTZ R224, R70, R224 ;  /* 0x000000e046e07221 */ /* 0x000fe20000010000 */
[----:B0-----:R-:W-:-:S06]  /*6940*/  IMAD.WIDE.U32 R60, R181, R186, UR24 ;  /* 0x00000018b53c7e25 */ /* 0x001fcc000f8e00ba */
[----:B------:R-:W5:Y:S01]  /*6950*/  LDG.E.128 R60, desc[UR16][R60.64] ;  /* 0x000000103c3c7981 */ /* 0x000f62000c1e1d00 */
[----:B------:R-:W-:Y:S05]  /*6960*/  @!P1 BRA `(.L_x_5524) ;  /* 0x0000000c00e09947 */ /* 0x000fea0003800000 */
[----:B------:R-:W-:Y:S05]  /*6970*/  @!P0 BRA `(.L_x_5525) ;  /* 0x00000008002c8947 */ /* 0x000fea0003800000 */
[----:B------:R-:W-:Y:S01]  /*6980*/  LOP3.LUT P3, RZ, R68, 0xff, RZ, 0xc0, !PT ;  /* 0x000000ff44ff7812 */ /* 0x000fe2000786c0ff */
[--C-:B------:R-:W-:Y:S01]  /*6990*/  FFMA.FTZ R53, R90, UR11, R107.reuse ;  /* 0x0000000b5a357c23 */ /* 0x100fe2000801006b */
[C---:B------:R-:W-:Y:S01]  /*69a0*/  LOP3.LUT P4, RZ, R68.reuse, 0xff00, RZ, 0xc0, !PT ;  /* 0x0000ff0044ff7812 */ /* 0x040fe2000788c0ff */
[----:B------:R-:W-:Y:S01]  /*69b0*/  FFMA.FTZ R91, R91, UR11, R107 ;  /* 0x0000000b5b5b7c23 */ /* 0x000fe2000801006b */
[----:B------:R-:W-:Y:S01]  /*69c0*/  LOP3.LUT P5, RZ, R68, 0xff0000, RZ, 0xc0, !PT ;  /* 0x00ff000044ff7812 */ /* 0x000fe200078ac0ff */
[----:B------:R-:W-:Y:S01]  /*69d0*/  FADD.FTZ R53, R94, -R53 ;  /* 0x800000355e357221 */ /* 0x000fe20000010000 */
[----:B------:R-:W-:Y:S01]  /*69e0*/  CS2R R70, SRZ ;  /* 0x0000000000467805 */ /* 0x000fe2000001ff00 */
[----:B------:R-:W-:Y:S01]  /*69f0*/  FADD.FTZ R96, R96, -R91 ;  /* 0x8000005b60607221 */ /* 0x000fe20000010000 */
[----:B------:R-:W-:Y:S01]  /*6a00*/  FFMA.FTZ R92, R92, UR11, R107 ;  /* 0x0000000b5c5c7c23 */ /* 0x000fe2000801006b */
[----:B------:R-:W-:Y:S01]  /*6a10*/  FFMA.FTZ R52, R53, UR10, R36 ;  /* 0x0000000a35347c23 */ /* 0x000fe20008010024 */
[----:B------:R-:W-:-:S02]  /*6a20*/  CS2R R64, SRZ ;  /* 0x0000000000407805 */ /* 0x000fc4000001ff00 */
[----:B------:R-:W-:Y:S01]  /*6a30*/  CS2R R72, SRZ ;  /* 0x0000000000487805 */ /* 0x000fe2000001ff00 */
[----:B------:R-:W-:Y:S01]  /*6a40*/  FADD.FTZ R95, R95, -R92 ;  /* 0x8000005c5f5f7221 */ /* 0x000fe20000010000 */
[----:B------:R-:W0:Y:S01]  /*6a50*/  @P3 LDC R54, c[0x0][0x408] ;  /* 0x00010200ff363b82 */ /* 0x000e220000000800 */
[C---:B------:R-:W-:Y:S01]  /*6a60*/  @P3 FMUL.FTZ R53, R52.reuse, UR7 ;  /* 0x0000000734353c20 */ /* 0x040fe20008410000 */
[----:B------:R-:W-:Y:S01]  /*6a70*/  @P3 FMUL.FTZ R57, R52, UR7 ;  /* 0x0000000734393c20 */ /* 0x000fe20008410000 */
[--C-:B------:R-:W-:Y:S01]  /*6a80*/  FFMA.FTZ R93, R93, UR11, R107.reuse ;  /* 0x0000000b5d5d7c23 */ /* 0x100fe2000801006b */
[----:B------:R-:W-:Y:S01]  /*6a90*/  LOP3.LUT P6, RZ, R69, 0xff, RZ, 0xc0, !PT ;  /* 0x000000ff45ff7812 */ /* 0x000fe200078cc0ff */
[----:B------:R-:W-:Y:S02]  /*6aa0*/  HFMA2 R90, -RZ, RZ, 0, 0 ;  /* 0x00000000ff5a7431 */ /* 0x000fe400000001ff */
[----:B------:R-:W-:Y:S01]  /*6ab0*/  FFMA.FTZ R104, R104, UR11, R107 ;  /* 0x0000000b68687c23 */ /* 0x000fe2000801006b */
[----:B------:R-:W-:Y:S01]  /*6ac0*/  FADD.FTZ R98, R98, -R93 ;  /* 0x8000005d62627221 */ /* 0x000fe20000010000 */
[----:B------:R-:W1:Y:S02]  /*6ad0*/  @P4 LDC R59, c[0x0][0x408] ;  /* 0x00010200ff3b4b82 */ /* 0x000e640000000800 */
[----:B------:R-:W-:-:S06]  /*6ae0*/  FADD.FTZ R101, R101, -R104 ;  /* 0x8000006865657221 */ /* 0x000fcc0000010000 */
[----:B------:R-:W2:Y:S01]  /*6af0*/  @P3 LDC R58, c[0x0][0x408] ;  /* 0x00010200ff3a3b82 */ /* 0x000ea20000000800 */
[----:B0-----:R-:W-:Y:S01]  /*6b00*/  @P3 FMUL.FTZ R55, R53, R54 ;  /* 0x0000003635373220 */ /* 0x001fe20000410000 */
[----:B------:R-:W-:Y:S01]  /*6b10*/  FFMA.FTZ R53, R96, UR10, R37 ;  /* 0x0000000a60357c23 */ /* 0x000fe20008010025 */
[----:B-----5:R-:W-:-:S05]  /*6b20*/  @P3 SHF.L.U32 R54, R60, 0x10, RZ ;  /* 0x000000103c363819 */ /* 0x020fca00000006ff */
[----:B------:R-:W0:Y:S01]  /*6b30*/  @P4 LDC R67, c[0x0][0x408] ;  /* 0x00010200ff434b82 */ /* 0x000e220000000800 */
[----:B------:R-:W-:Y:S01]  /*6b40*/  @P4 FMUL.FTZ R56, R53, UR7 ;  /* 0x0000000735384c20 */ /* 0x000fe20008410000 */
[----:B------:R-:W-:Y:S01]  /*6b50*/  @P3 FMUL.FTZ R70, R54, R55 ;  /* 0x0000003736463220 */ /* 0x000fe20000410000 */
[----:B------:R-:W-:Y:S01]  /*6b60*/  @P4 PRMT R55, R60, 0x7632, R55 ;  /* 0x000076323c374816 */ /* 0x000fe20000000037 */
[----:B------:R-:W-:Y:S02]  /*6b70*/  HFMA2 R60, -RZ, RZ, 0, 0 ;  /* 0x00000000ff3c7431 */ /* 0x000fe400000001ff */
[----:B-1----:R-:W-:Y:S01]  /*6b80*/  @P4 FMUL.FTZ R56, R56, R59 ;  /* 0x0000003b38384220 */ /* 0x002fe20000410000 */
[----:B------:R-:W-:Y:S01]  /*6b90*/  @P3 SHF.L.U32 R54, R4, 0x10, RZ ;  /* 0x0000001004363819 */ /* 0x000fe200000006ff */
[----:B------:R-:W1:Y:S01]  /*6ba0*/  @P5 LDC R59, c[0x0][0x408] ;  /* 0x00010200ff3b5b82 */ /* 0x000e620000000800 */
[----:B------:R-:W-:Y:S01]  /*6bb0*/  @P4 SHF.L.U32 R55, R55, 0x10, RZ ;  /* 0x0000001037374819 */ /* 0x000fe200000006ff */
[----:B--2---:R-:W-:-:S04]  /*6bc0*/  @P3 FMUL.FTZ R57, R57, R58 ;  /* 0x0000003a39393220 */ /* 0x004fc80000410000 */
[----:B------:R-:W-:Y:S01]  /*6bd0*/  @P4 FMUL.FTZ R71, R55, R56 ;  /* 0x0000003837474220 */ /* 0x000fe20000410000 */
[----:B------:R-:W-:Y:S01]  /*6be0*/  PRMT R55, R4, 0x7632, R55 ;  /* 0x0000763204377816 */ /* 0x000fe20000000037 */
[----:B------:R-:W-:Y:S01]  /*6bf0*/  @P3 FMUL.FTZ R60, R57, R54 ;  /* 0x00000036393c3220 */ /* 0x000fe20000410000 */
[----:B------:R-:W-:Y:S01]  /*6c00*/  LOP3.LUT P3, RZ, R68, 0xff000000, RZ, 0xc0, !PT ;  /* 0xff00000044ff7812 */ /* 0x000fe2000786c0ff */
[----:B------:R-:W2:Y:S01]  /*6c10*/  @P5 LDC R58, c[0x0][0x408] ;  /* 0x00010200ff3a5b82 */ /* 0x000ea20000000800 */
[----:B------:R-:W-:Y:S01]  /*6c20*/  @P4 FMUL.FTZ R54, R53, UR7 ;  /* 0x0000000735364c20 */ /* 0x000fe20008410000 */
[----:B------:R-:W-:-:S03]  /*6c30*/  @P4 SHF.L.U32 R55, R55, 0x10, RZ ;  /* 0x0000001037374819 */ /* 0x000fc600000006ff */
[----:B0-----:R-:W-:Y:S01]  /*6c40*/  @P4 FMUL.FTZ R56, R54, R67 ;  /* 0x0000004336384220 */ /* 0x001fe20000410000 */
[----:B------:R-:W-:Y:S02]  /*6c50*/  FFMA.FTZ R54, R95, UR10, R38 ;  /* 0x0000000a5f367c23 */ /* 0x000fe40008010026 */
[----:B------:R-:W0:Y:S01]  /*6c60*/  @P6 LDC R92, c[0x0][0x408] ;  /* 0x00010200ff5c6b82 */ /* 0x000e220000000800 */
[----:B------:R-:W-:Y:S01]  /*6c70*/  @P4 FMUL.FTZ R65, R56, R55 ;  /* 0x0000003738414220 */ /* 0x000fe20000410000 */
[----:B------:R-:W-:Y:S01]  /*6c80*/  @P5 FMUL.FTZ R56, R54, UR7 ;  /* 0x0000000736385c20 */ /* 0x000fe20008410000 */
[C---:B------:R-:W-:Y:S02]  /*6c90*/  @P5 SHF.L.U32 R55, R61.reuse, 0x10, RZ ;  /* 0x000000103d375819 */ /* 0x040fe400000006ff */
[----:B------:R-:W-:Y:S01]  /*6ca0*/  @P3 PRMT R61, R61, 0x7632, R61 ;  /* 0x000076323d3d3816 */ /* 0x000fe2000000003d */
[----:B-1----:R-:W-:Y:S01]  /*6cb0*/  @P5 FMUL.FTZ R56, R56, R59 ;  /* 0x0000003b38385220 */ /* 0x002fe20000410000 */
[----:B------:R-:W-:Y:S01]  /*6cc0*/  LOP3.LUT P4, RZ, R69, 0xff0000, RZ, 0xc0, !PT ;  /* 0x00ff000045ff7812 */ /* 0x000fe2000788c0ff */
[----:B------:R-:W1:Y:S01]  /*6cd0*/  @P3 LDC R67, c[0x0][0x408] ;  /* 0x00010200ff433b82 */ /* 0x000e620000000800 */
[----:B------:R-:W-:Y:S01]  /*6ce0*/  @P3 SHF.L.U32 R61, R61, 0x10, RZ ;  /* 0x000000103d3d3819 */ /* 0x000fe200000006ff */
[----:B------:R-:W-:Y:S01]  /*6cf0*/  @P5 FMUL.FTZ R72, R55, R56 ;  /* 0x0000003837485220 */ /* 0x000fe20000410000 */
[----:B------:R-:W-:Y:S01]  /*6d00*/  @P5 FMUL.FTZ R55, R54, UR7 ;  /* 0x0000000736375c20 */ /* 0x000fe20008410000 */
[----:B------:R-:W-:-:S02]  /*6d10*/  @P5 SHF.L.U32 R56, R5, 0x10, RZ ;  /* 0x0000001005385819 */ /* 0x000fc400000006ff */
[----:B------:R-:W-:Y:S02]  /*6d20*/  F2FP.BF16.F32.PACK_AB R60, R65, R60 ;  /* 0x0000003c413c723e */ /* 0x000fe400000010ff */
[----:B------:R-:W3:Y:S01]  /*6d30*/  @P3 LDC R66, c[0x0][0x408] ;  /* 0x00010200ff423b82 */ /* 0x000ee20000000800 */
[----:B--2---:R-:W-:Y:S01]  /*6d40*/  @P5 FMUL.FTZ R57, R55, R58 ;  /* 0x0000003a37395220 */ /* 0x004fe20000410000 */
[----:B------:R-:W-:Y:S01]  /*6d50*/  FFMA.FTZ R55, R98, UR10, R39 ;  /* 0x0000000a62377c23 */ /* 0x000fe20008010027 */
[----:B------:R-:W-:Y:S02]  /*6d60*/  @P6 SHF.L.U32 R58, R62, 0x10, RZ ;  /* 0x000000103e3a6819 */ /* 0x000fe400000006ff */
[----:B------:R-:W-:Y:S01]  /*6d70*/  @P5 FMUL.FTZ R64, R57, R56 ;  /* 0x0000003839405220 */ /* 0x000fe20000410000 */
[----:B------:R-:W-:Y:S01]  /*6d80*/  @P3 FMUL.FTZ R56, R55, UR7 ;  /* 0x0000000737383c20 */ /* 0x000fe20008410000 */
[----:B------:R-:W-:Y:S01]  /*6d90*/  LOP3.LUT P5, RZ, R69, 0xff00, RZ, 0xc0, !PT ;  /* 0x0000ff0045ff7812 */ /* 0x000fe200078ac0ff */
[----:B------:R-:W-:Y:S01]  /*6da0*/  @P3 FMUL.FTZ R57, R55, UR7 ;  /* 0x0000000737393c20 */ /* 0x000fe20008410000 */
[----:B------:R-:W2:Y:S01]  /*6db0*/  @P4 LDC R94, c[0x0][0x408] ;  /* 0x00010200ff5e4b82 */ /* 0x000ea20000000800 */
[----:B-1----:R-:W-:-:S04]  /*6dc0*/  @P3 FMUL.FTZ R56, R56, R67 ;  /* 0x0000004338383220 */ /* 0x002fc80000410000 */
[----:B------:R-:W-:Y:S01]  /*6dd0*/  @P3 FMUL.FTZ R73, R61, R56 ;  /* 0x000000383d493220 */ /* 0x000fe20000410000 */
[----:B------:R-:W-:-:S05]  /*6de0*/  PRMT R56, R5, 0x7632, R56 ;  /* 0x0000763205387816 */ /* 0x000fca0000000038 */
[----:B------:R-:W1:Y:S01]  /*6df0*/  @P5 LDC R91, c[0x0][0x408] ;  /* 0x00010200ff5b5b82 */ /* 0x000e620000000800 */
[----:B------:R-:W-:Y:S01]  /*6e00*/  MOV R61, RZ ;  /* 0x000000ff003d7202 */ /* 0x000fe20000000f00 */
[----:B---3--:R-:W-:Y:S01]  /*6e10*/  @P3 FMUL.FTZ R57, R57, R66 ;  /* 0x0000004239393220 */ /* 0x008fe20000410000 */
[----:B------:R-:W-:-:S05]  /*6e20*/  @P3 SHF.L.U32 R56, R56, 0x10, RZ ;  /* 0x0000001038383819 */ /* 0x000fca00000006ff */
[----:B------:R-:W3:Y:S01]  /*6e30*/  @P6 LDC R66, c[0x0][0x408] ;  /* 0x00010200ff426b82 */ /* 0x000ee20000000800 */
[----:B------:R-:W-:Y:S01]  /*6e40*/  @P3 FMUL.FTZ R61, R57, R56 ;  /* 0x00000038393d3220 */ /* 0x000fe20000410000 */
[--C-:B------:R-:W-:Y:S01]  /*6e50*/  FFMA.FTZ R56, R97, UR11, R107.reuse ;  /* 0x0000000b61387c23 */ /* 0x100fe2000801006b */
[----:B------:R-:W-:Y:S01]  /*6e60*/  ISETP.GE.U32.AND P3, PT, R68, RZ, PT ;  /* 0x000000ff4400720c */ /* 0x000fe20003f66070 */
[----:B------:R-:W-:Y:S02]  /*6e70*/  FFMA.FTZ R57, R102, UR11, R107 ;  /* 0x0000000b66397c23 */ /* 0x000fe4000801006b */
[----:B------:R-:W-:Y:S01]  /*6e80*/  FADD.FTZ R99, R99, -R56 ;  /* 0x8000003863637221 */ /* 0x000fe20000010000 */
[----:B------:R-:W-:Y:S01]  /*6e90*/  ISETP.GE.U32.AND.EX P3, PT, R69, 0x1000000, PT, P3 ;  /* 0x010000004500780c */ /* 0x000fe20003f66130 */
[----:B------:R-:W-:Y:S01]  /*6ea0*/  FADD.FTZ R100, R100, -R57 ;  /* 0x8000003964647221 */ /* 0x000fe20000010000 */
[----:B------:R-:W4:Y:S01]  /*6eb0*/  @P5 LDC R69, c[0x0][0x408] ;  /* 0x00010200ff455b82 */ /* 0x000f220000000800 */
[----:B------:R-:W-:Y:S01]  /*6ec0*/  FFMA.FTZ R56, R99, UR10, R40 ;  /* 0x0000000a63387c23 */ /* 0x000fe20008010028 */
[----:B------:R-:W-:Y:S01]  /*6ed0*/  F2FP.BF16.F32.PACK_AB R61, R61, R64 ;  /* 0x000000403d3d723e */ /* 0x000fe200000010ff */
[----:B------:R-:W-:-:S02]  /*6ee0*/  FFMA.FTZ R57, R100, UR10, R41 ;  /* 0x0000000a64397c23 */ /* 0x000fc40008010029 */
[C---:B------:R-:W-:Y:S01]  /*6ef0*/  @P6 FMUL.FTZ R59, R56.reuse, UR7 ;  /* 0x00000007383b6c20 */ /* 0x040fe20008410000 */
[----:B------:R-:W-:Y:S02]  /*6f00*/  @P6 FMUL.FTZ R67, R56, UR7 ;  /* 0x0000000738436c20 */ /* 0x000fe40008410000 */
[----:B------:R-:W2:Y:S02]  /*6f10*/  @P4 LDC R68, c[0x0][0x408] ;  /* 0x00010200ff444b82 */ /* 0x000ea40000000800 */
[----:B0-----:R-:W-:Y:S01]  /*6f20*/  @P6 FMUL.FTZ R67, R67, R92 ;  /* 0x0000005c43436220 */ /* 0x001fe20000410000 */
[----:B------:R-:W-:Y:S01]  /*6f30*/  PRMT R92, R6, 0x7632, R92 ;  /* 0x00007632065c7816 */ /* 0x000fe2000000005c */
[----:B---3--:R-:W-:Y:S01]  /*6f40*/  @P6 FMUL.FTZ R59, R59, R66 ;  /* 0x000000423b3b6220 */ /* 0x008fe20000410000 */
[----:B------:R-:W-:-:S03]  /*6f50*/  @P5 FMUL.FTZ R66, R57, UR7 ;  /* 0x0000000739425c20 */ /* 0x000fc60008410000 */
[----:B------:R-:W0:Y:S01]  /*6f60*/  @P3 LDC R96, c[0x0][0x408] ;  /* 0x00010200ff603b82 */ /* 0x000e220000000800 */
[----:B------:R-:W-:Y:S01]  /*6f70*/  @P6 FMUL.FTZ R90, R58, R59 ;  /* 0x0000003b3a5a6220 */ /* 0x000fe20000410000 */
[----:B------:R-:W-:Y:S01]  /*6f80*/  @P5 PRMT R59, R62, 0x7632, R59 ;  /* 0x000076323e3b5816 */ /* 0x000fe2000000003b */
[----:B-1----:R-:W-:Y:S01]  /*6f90*/  @P5 FMUL.FTZ R66, R66, R91 ;  /* 0x0000005b42425220 */ /* 0x002fe20000410000 */
[----:B------:R-:W-:Y:S01]  /*6fa0*/  @P6 SHF.L.U32 R58, R6, 0x10, RZ ;  /* 0x00000010063a6819 */ /* 0x000fe200000006ff */
[----:B------:R-:W-:Y:S01]  /*6fb0*/  HFMA2 R91, -RZ, RZ, 0, 0 ;  /* 0x00000000ff5b7431 */ /* 0x000fe200000001ff */
[----:B------:R-:W-:Y:S02]  /*6fc0*/  @P5 SHF.L.U32 R59, R59, 0x10, RZ ;  /* 0x000000103b3b5819 */ /* 0x000fe400000006ff */
[----:B------:R-:W1:Y:S01]  /*6fd0*/  @P3 LDC R98, c[0x0][0x408] ;  /* 0x00010200ff623b82 */ /* 0x000e620000000800 */
[----:B------:R-:W-:Y:S01]  /*6fe0*/  MOV R62, RZ ;  /* 0x000000ff003e7202 */ /* 0x000fe20000000f00 */
[----:B------:R-:W-:Y:S01]  /*6ff0*/  @P6 FMUL.FTZ R62, R67, R58 ;  /* 0x0000003a433e6220 */ /* 0x000fe20000410000 */
[----:B------:R-:W-:Y:S01]  /*7000*/  @P5 FMUL.FTZ R58, R57, UR7 ;  /* 0x00000007393a5c20 */ /* 0x000fe20008410000 */
[----:B------:R-:W-:Y:S01]  /*7010*/  @P5 FMUL.FTZ R91, R59, R66 ;  /* 0x000000423b5b5220 */ /* 0x000fe20000410000 */
[----:B------:R-:W-:Y:S01]  /*7020*/  @P5 SHF.L.U32 R59, R92, 0x10, RZ ;  /* 0x000000105c3b5819 */ /* 0x000fe200000006ff */
[----:B------:R-:W-:-:S02]  /*7030*/  HFMA2 R92, -RZ, RZ, 0, 0 ;  /* 0x00000000ff5c7431 */ /* 0x000fc400000001ff */
[----:B----4-:R-:W-:Y:S01]  /*7040*/  @P5 FMUL.FTZ R66, R58, R69 ;  /* 0x000000453a425220 */ /* 0x010fe20000410000 */
[----:B------:R-:W-:Y:S01]  /*7050*/  FFMA.FTZ R58, R101, UR10, R42 ;  /* 0x0000000a653a7c23 */ /* 0x000fe2000801002a */
[----:B------:R-:W-:Y:S02]  /*7060*/  MOV R67, RZ ;  /* 0x000000ff00437202 */ /* 0x000fe40000000f00 */
[----:B------:R-:W-:Y:S01]  /*7070*/  @P5 FMUL.FTZ R67, R66, R59 ;  /* 0x0000003b42435220 */ /* 0x000fe20000410000 */
[C---:B------:R-:W-:Y:S01]  /*7080*/  @P4 FMUL.FTZ R59, R58.reuse, UR7 ;  /* 0x000000073a3b4c20 */ /* 0x040fe20008410000 */
[----:B------:R-:W-:-:S03]  /*7090*/  @P4 FMUL.FTZ R69, R58, UR7 ;  /* 0x000000073a454c20 */ /* 0x000fc60008410000 */
[----:B--2---:R-:W-:Y:S01]  /*70a0*/  @P4 FMUL.FTZ R66, R59, R68 ;  /* 0x000000443b424220 */ /* 0x004fe20000410000 */
[----:B------:R-:W-:Y:S01]  /*70b0*/  FFMA.FTZ R68, R105, UR11, R107 ;  /* 0x0000000b69447c23 */ /* 0x000fe2000801006b */
[----:B------:R-:W-:Y:S01]  /*70c0*/  @P4 SHF.L.U32 R59, R63, 0x10, RZ ;  /* 0x000000103f3b4819 */ /* 0x000fe200000006ff */
[----:B------:R-:W-:Y:S01]  /*70d0*/  @P4 FMUL.FTZ R93, R69, R94 ;  /* 0x0000005e455d4220 */ /* 0x000fe20000410000 */
[----:B------:R-:W-:Y:S01]  /*70e0*/  PRMT R94, R7, 0x7632, R94 ;  /* 0x00007632075e7816 */ /* 0x000fe2000000005e */
[----:B------:R-:W-:Y:S01]  /*70f0*/  FADD.FTZ R68, R103, -R68 ;  /* 0x8000004467447221 */ /* 0x000fe20000010000 */
[----:B------:R-:W-:Y:S01]  /*7100*/  @P3 PRMT R63, R63, 0x7632, R63 ;  /* 0x000076323f3f3816 */ /* 0x000fe2000000003f */
[----:B------:R-:W-:Y:S01]  /*7110*/  @P4 FMUL.FTZ R92, R59, R66 ;  /* 0x000000423b5c4220 */ /* 0x000fe20000410000 */
[----:B------:R-:W-:Y:S01]  /*7120*/  MOV R66, RZ ;  /* 0x000000ff00427202 */ /* 0x000fe20000000f00 */
[----:B------:R-:W-:Y:S01]  /*7130*/  FFMA.FTZ R59, R68, UR10, R43 ;  /* 0x0000000a443b7c23 */ /* 0x000fe2000801002b */
[----:B------:R-:W-:-:S02]  /*7140*/  @P4 SHF.L.U32 R68, R7, 0x10, RZ ;  /* 0x0000001007444819 */ /* 0x000fc400000006ff */
[----:B------:R-:W-:Y:S01]  /*7150*/  @P3 SHF.L.U32 R94, R94, 0x10, RZ ;  /* 0x000000105e5e3819 */ /* 0x000fe200000006ff */
[----:B------:R-:W-:Y:S01]  /*7160*/  @P3 FMUL.FTZ R69, R59, UR7 ;  /* 0x000000073b453c20 */ /* 0x000fe20008410000 */
[----:B------:R-:W-:Y:S01]  /*7170*/  @P3 SHF.L.U32 R63, R63, 0x10, RZ ;  /* 0x000000103f3f3819 */ /* 0x000fe200000006ff */
[----:B------:R-:W-:Y:S01]  /*7180*/  @P4 FMUL.FTZ R66, R93, R68 ;  /* 0x000000445d424220 */ /* 0x000fe20000410000 */
[----:B------:R-:W-:Y:S01]  /*7190*/  @P3 FMUL.FTZ R93, R59, UR7 ;  /* 0x000000073b5d3c20 */ /* 0x000fe20008410000 */
[----:B0-----:R-:W-:Y:S01]  /*71a0*/  @P3 FMUL.FTZ R68, R69, R96 ;  /* 0x0000006045443220 */ /* 0x001fe20000410000 */
[----:B------:R-:W-:Y:S01]  /*71b0*/  HFMA2 R69, -RZ, RZ, 0, 0 ;  /* 0x00000000ff457431 */ /* 0x000fe200000001ff */
[----:B------:R-:W-:Y:S01]  /*71c0*/  F2FP.BF16.F32.PACK_AB R62, R67, R62 ;  /* 0x0000003e433e723e */ /* 0x000fe200000010ff */
[----:B-1----:R-:W-:Y:S01]  /*71d0*/  @P3 FMUL.FTZ R95, R93, R98 ;  /* 0x000000625d5f3220 */ /* 0x002fe20000410000 */
[----:B------:R-:W-:Y:S01]  /*71e0*/  MOV R93, RZ ;  /* 0x000000ff005d7202 */ /* 0x000fe20000000f00 */
[----:B------:R-:W-:-:S02]  /*71f0*/  @P3 FMUL.FTZ R93, R63, R68 ;  /* 0x000000443f5d3220 */ /* 0x000fc40000410000 */
[----:B------:R-:W-:-:S05]  /*7200*/  @P3 FMUL.FTZ R69, R95, R94 ;  /* 0x0000005e5f453220 */ /* 0x000fca0000410000 */
[----:B------:R-:W-:Y:S01]  /*7210*/  F2FP.BF16.F32.PACK_AB R63, R69, R66 ;  /* 0x00000042453f723e */ /* 0x000fe200000010ff */
[----:B------:R-:W-:Y:S06]  /*7220*/  BRA `(.L_x_5526) ;  /* 0x0000001400847947 */ /* 0x000fec0003800000 */
.L_x_5525:
[--C-:B------:R-:W-:Y:S01]  /*7230*/  FFMA.FTZ R65, R90, UR11, R107.reuse ;  /* 0x0000000b5a417c23 */ /* 0x100fe2000801006b */
[C---:B------:R-:W-:Y:S01]  /*7240*/  LOP3.LUT P3, RZ, R68.reuse, 0xff, RZ, 0xc0, !PT ;  /* 0x000000ff44ff7812 */ /* 0x040fe2000786c0ff */
[----:B------:R-:W-:Y:S01]  /*7250*/  FFMA.FTZ R91, R91, UR11, R107 ;  /* 0x0000000b5b5b7c23 */ /* 0x000fe2000801006b */
[----:B------:R-:W-:Y:S01]  /*7260*/  LOP3.LUT P4, RZ, R68, 0xff00, RZ, 0xc0, !PT ;  /* 0x0000ff0044ff7812 */ /* 0x000fe2000788c0ff */
[----:B------:R-:W-:Y:S01]  /*7270*/  FADD.FTZ R65, R94, -R65 ;  /* 0x800000415e417221 */ /* 0x000fe20000010000 */
[----:B------:R-:W-:Y:S01]  /*7280*/  CS2R R70, SRZ ;  /* 0x0000000000467805 */ /* 0x000fe2000001ff00 */
[----:B------:R-:W-:Y:S01]  /*7290*/  FADD.FTZ R96, R96, -R91 ;  /* 0x8000005b60607221 */ /* 0x000fe20000010000 */
[----:B------:R-:W-:Y:S01]  /*72a0*/  PRMT R67, R4, 0x7632, R67 ;  /* 0x0000763204437816 */ /* 0x000fe20000000043 */
[----:B------:R-:W-:Y:S01]  /*72b0*/  FFMA.FTZ R64, R65, UR10, R36 ;  /* 0x0000000a41407c23 */ /* 0x000fe20008010024 */
[----:B------:R-:W-:Y:S01]  /*72c0*/  FFMA.FTZ R92, R92, UR11, R107 ;  /* 0x0000000b5c5c7c23 */ /* 0x000fe2000801006b */
[----:B------:R-:W-:Y:S01]  /*72d0*/  FFMA.FTZ R96, R96, UR10, R37 ;  /* 0x0000000a60607c23 */ /* 0x000fe20008010025 */
[----:B------:R-:W-:Y:S01]  /*72e0*/  FFMA.FTZ R93, R93, UR11, R107 ;  /* 0x0000000b5d5d7c23 */ /* 0x000fe2000801006b */
[----:B------:R-:W-:Y:S01]  /*72f0*/  FMUL.FTZ R64, R64, UR7 ;  /* 0x0000000740407c20 */ /* 0x000fe20008410000 */
[----:B------:R-:W-:Y:S01]  /*7300*/  FADD.FTZ R95, R95, -R92 ;  /* 0x8000005c5f5f7221 */ /* 0x000fe20000010000 */
[----:B-----5:R-:W-:Y:S01]  /*7310*/  @P3 SHF.L.U32 R66, R60, 0x10, RZ ;  /* 0x000000103c423819 */ /* 0x020fe200000006ff */
[----:B------:R-:W-:Y:S01]  /*7320*/  FADD.FTZ R98, R98, -R93 ;  /* 0x8000005d62627221 */ /* 0x000fe20000010000 */
[----:B------:R-:W-:Y:S01]  /*7330*/  FMUL.FTZ R65, R64, UR23 ;  /* 0x0000001740417c20 */ /* 0x000fe20008410000 */
[----:B------:R-:W-:Y:S01]  /*7340*/  HFMA2 R64, -RZ, RZ, 0, 0 ;  /* 0x00000000ff407431 */ /* 0x000fe200000001ff */
[----:B------:R-:W-:Y:S01]  /*7350*/  @P3 SHF.L.U32 R72, R4, 0x10, RZ ;  /* 0x0000001004483819 */ /* 0x000fe200000006ff */
[----:B------:R-:W-:Y:S01]  /*7360*/  FFMA.FTZ R98, R98, UR10, R39 ;  /* 0x0000000a62627c23 */ /* 0x000fe20008010027 */
[-C--:B------:R-:W-:Y:S01]  /*7370*/  @P3 FMUL.FTZ R70, R66, R65.reuse ;  /* 0x0000004142463220 */ /* 0x080fe20000410000 */
[----:B------:R-:W-:Y:S01]  /*7380*/  @P4 SHF.L.U32 R67, R67, 0x10, RZ ;  /* 0x0000001043434819 */ /* 0x000fe200000006ff */
[----:B------:R-:W-:Y:S01]  /*7390*/  FFMA.FTZ R91, R102, UR11, R107 ;  /* 0x0000000b665b7c23 */ /* 0x000fe2000801006b */
[----:B------:R-:W-:Y:S01]  /*73a0*/  @P3 FMUL.FTZ R64, R72, R65 ;  /* 0x0000004148403220 */ /* 0x000fe20000410000 */
[----:B------:R-:W-:Y:S01]  /*73b0*/  @P4 PRMT R65, R60, 0x7632, R65 ;  /* 0x000076323c414816 */ /* 0x000fe20000000041 */
[----:B------:R-:W-:Y:S01]  /*73c0*/  FMUL.FTZ R60, R96, UR7 ;  /* 0x00000007603c7c20 */ /* 0x000fe20008410000 */
[----:B------:R-:W-:Y:S01]  /*73d0*/  LOP3.LUT P3, RZ, R68, 0xff0000, RZ, 0xc0, !PT ;  /* 0x00ff000044ff7812 */ /* 0x000fe2000786c0ff */
[----:B------:R-:W-:Y:S01]  /*73e0*/  HFMA2 R72, -RZ, RZ, 0, 0 ;  /* 0x00000000ff487431 */ /* 0x000fe200000001ff */
[----:B------:R-:W-:Y:S01]  /*73f0*/  @P4 SHF.L.U32 R65, R65, 0x10, RZ ;  /* 0x0000001041414819 */ /* 0x000fe200000006ff */
[----:B------:R-:W-:Y:S01]  /*7400*/  FMUL.FTZ R60, R60, UR23 ;  /* 0x000000173c3c7c20 */ /* 0x000fe20008410000 */
[C---:B------:R-:W-:Y:S01]  /*7410*/  LOP3.LUT P6, RZ, R69.reuse, 0xff, RZ, 0xc0, !PT ;  /* 0x000000ff45ff7812 */ /* 0x040fe200078cc0ff */
[----:B------:R-:W-:Y:S01]  /*7420*/  FADD.FTZ R100, R100, -R91 ;  /* 0x8000005b64647221 */ /* 0x000fe20000010000 */
[----:B------:R-:W-:Y:S01]  /*7430*/  LOP3.LUT P5, RZ, R69, 0xff00, RZ, 0xc0, !PT ;  /* 0x0000ff0045ff7812 */ /* 0x000fe200078ac0ff */
[-C--:B------:R-:W-:Y:S01]  /*7440*/  @P4 FMUL.FTZ R71, R65, R60.reuse ;  /* 0x0000003c41474220 */ /* 0x080fe20000410000 */
[----:B------:R-:W-:Y:S01]  /*7450*/  MOV R65, RZ ;  /* 0x000000ff00417202 */ /* 0x000fe20000000f00 */
[----:B------:R-:W-:Y:S01]  /*7460*/  @P4 FMUL.FTZ R65, R67, R60 ;  /* 0x0000003c43414220 */ /* 0x000fe20000410000 */
[----:B------:R-:W-:Y:S01]  /*7470*/  FFMA.FTZ R60, R95, UR10, R38 ;  /* 0x0000000a5f3c7c23 */ /* 0x000fe20008010026 */
[----:B------:R-:W-:-:S02]  /*7480*/  LOP3.LUT P4, RZ, R68, 0xff000000, RZ, 0xc0, !PT ;  /* 0xff00000044ff7812 */ /* 0x000fc4000788c0ff */
[----:B------:R-:W-:Y:S02]  /*7490*/  CS2R R90, SRZ ;  /* 0x00000000005a7805 */ /* 0x000fe4000001ff00 */
[----:B------:R-:W-:Y:S01]  /*74a0*/  @P3 SHF.L.U32 R67, R61, 0x10, RZ ;  /* 0x000000103d433819 */ /* 0x000fe200000006ff */
[----:B------:R-:W-:Y:S01]  /*74b0*/  FMUL.FTZ R60, R60, UR7 ;  /* 0x000000073c3c7c20 */ /* 0x000fe20008410000 */
[----:B------:R-:W-:Y:S01]  /*74c0*/  @P3 SHF.L.U32 R73, R5, 0x10, RZ ;  /* 0x0000001005493819 */ /* 0x000fe200000006ff */
[----:B------:R-:W-:Y:S01]  /*74d0*/  FFMA.FTZ R100, R100, UR10, R41 ;  /* 0x0000000a64647c23 */ /* 0x000fe20008010029 */
[----:B------:R-:W-:Y:S01]  /*74e0*/  FFMA.FTZ R104, R104, UR11, R107 ;  /* 0x0000000b68687c23 */ /* 0x000fe2000801006b */
[----:B------:R-:W-:Y:S01]  /*74f0*/  FMUL.FTZ R66, R60, UR23 ;  /* 0x000000173c427c20 */ /* 0x000fe20008410000 */
[----:B------:R-:W-:Y:S02]  /*7500*/  MOV R60, RZ ;  /* 0x000000ff003c7202 */ /* 0x000fe40000000f00 */
[----:B------:R-:W-:Y:S01]  /*7510*/  PRMT R93, R6, 0x7632, R93 ;  /* 0x00007632065d7816 */ /* 0x000fe2000000005d */
[-C--:B------:R-:W-:Y:S01]  /*7520*/  @P3 FMUL.FTZ R72, R67, R66.reuse ;  /* 0x0000004243483220 */ /* 0x080fe20000410000 */
[----:B------:R-:W-:Y:S01]  /*7530*/  @P3 FMUL.FTZ R60, R73, R66 ;  /* 0x00000042493c3220 */ /* 0x000fe20000410000 */
[----:B------:R-:W-:Y:S01]  /*7540*/  @P4 PRMT R66, R61, 0x7632, R66 ;  /* 0x000076323d424816 */ /* 0x000fe20000000042 */
[----:B------:R-:W-:Y:S01]  /*7550*/  FMUL.FTZ R61, R98, UR7 ;  /* 0x00000007623d7c20 */ /* 0x000fe20008410000 */
[----:B------:R-:W-:Y:S01]  /*7560*/  HFMA2 R73, -RZ, RZ, 0, 0 ;  /* 0x00000000ff497431 */ /* 0x000fe200000001ff */
[----:B------:R-:W-:Y:S01]  /*7570*/  ISETP.GE.U32.AND P3, PT, R68, RZ, PT ;  /* 0x000000ff4400720c */ /* 0x000fe20003f66070 */
[----:B------:R-:W-:Y:S01]  /*7580*/  FADD.FTZ R101, R101, -R104 ;  /* 0x8000006865657221 */ /* 0x000fe20000010000 */
[----:B------:R-:W-:Y:S01]  /*7590*/  @P4 SHF.L.U32 R67, R66, 0x10, RZ ;  /* 0x0000001042434819 */ /* 0x000fe200000006ff */
[----:B------:R-:W-:Y:S01]  /*75a0*/  FMUL.FTZ R66, R61, UR23 ;  /* 0x000000173d427c20 */ /* 0x000fe20008410000 */
[----:B------:R-:W-:Y:S01]  /*75b0*/  MOV R61, RZ ;  /* 0x000000ff003d7202 */ /* 0x000fe20000000f00 */
[----:B------:R-:W-:Y:S01]  /*75c0*/  FFMA.FTZ R101, R101, UR10, R42 ;  /* 0x0000000a65657c23 */ /* 0x000fe2000801002a */
[----:B------:R-:W-:Y:S01]  /*75d0*/  @P6 SHF.L.U32 R68, R62, 0x10, RZ ;  /* 0x000000103e446819 */ /* 0x000fe200000006ff */
[----:B------:R-:W-:Y:S01]  /*75e0*/  @P4 FMUL.FTZ R73, R67, R66 ;  /* 0x0000004243494220 */ /* 0x000fe20000410000 */
[----:B------:R-:W-:-:S02]  /*75f0*/  PRMT R67, R5, 0x7632, R67 ;  /* 0x0000763205437816 */ /* 0x000fc40000000043 */
[----:B------:R-:W-:Y:S02]  /*7600*/  @P6 SHF.L.U32 R92, R6, 0x10, RZ ;  /* 0x00000010065c6819 */ /* 0x000fe400000006ff */
[----:B------:R-:W-:Y:S02]  /*7610*/  @P4 SHF.L.U32 R67, R67, 0x10, RZ ;  /* 0x0000001043434819 */ /* 0x000fe400000006ff */
[----:B------:R-:W-:Y:S02]  /*7620*/  ISETP.GE.U32.AND.EX P3, PT, R69, 0x1000000, PT, P3 ;  /* 0x010000004500780c */ /* 0x000fe40003f66130 */
[----:B------:R-:W-:Y:S01]  /*7630*/  @P5 SHF.L.U32 R93, R93, 0x10, RZ ;  /* 0x000000105d5d5819 */ /* 0x000fe200000006ff */
[----:B------:R-:W-:Y:S01]  /*7640*/  @P4 FMUL.FTZ R61, R67, R66 ;  /* 0x00000042433d4220 */ /* 0x000fe20000410000 */
[----:B------:R-:W-:Y:S01]  /*7650*/  FFMA.FTZ R66, R97, UR11, R107 ;  /* 0x0000000b61427c23 */ /* 0x000fe2000801006b */
[----:B------:R-:W-:-:S03]  /*7660*/  LOP3.LUT P4, RZ, R69, 0xff0000, RZ, 0xc0, !PT ;  /* 0x00ff000045ff7812 */ /* 0x000fc6000788c0ff */
[----:B------:R-:W-:Y:S01]  /*7670*/  FADD.FTZ R99, R99, -R66 ;  /* 0x8000004263637221 */ /* 0x000fe20000010000 */
[----:B------:R-:W-:Y:S01]  /*7680*/  HFMA2 R66, -RZ, RZ, 0, 0 ;  /* 0x00000000ff427431 */ /* 0x000fe200000001ff */
[----:B------:R-:W-:Y:S02]  /*7690*/  F2FP.BF16.F32.PACK_AB R61, R61, R60 ;  /* 0x0000003c3d3d723e */ /* 0x000fe400000010ff */
[----:B------:R-:W-:Y:S01]  /*76a0*/  FFMA.FTZ R67, R99, UR10, R40 ;  /* 0x0000000a63437c23 */ /* 0x000fe20008010028 */
[----:B------:R-:W-:Y:S02]  /*76b0*/  @P3 PRMT R95, R63, 0x7632, R95 ;  /* 0x000076323f5f3816 */ /* 0x000fe4000000005f */
[----:B------:R-:W-:Y:S01]  /*76c0*/  F2FP.BF16.F32.PACK_AB R60, R65, R64 ;  /* 0x00000040413c723e */ /* 0x000fe200000010ff */
[----:B------:R-:W-:Y:S01]  /*76d0*/  FMUL.FTZ R67, R67, UR7 ;  /* 0x0000000743437c20 */ /* 0x000fe20008410000 */
[----:B------:R-:W-:-:S03]  /*76e0*/  @P3 SHF.L.U32 R95, R95, 0x10, RZ ;  /* 0x000000105f5f3819 */ /* 0x000fc600000006ff */
[----:B------:R-:W-:-:S04]  /*76f0*/  FMUL.FTZ R67, R67, UR23 ;  /* 0x0000001743437c20 */ /* 0x000fc80008410000 */
[-C--:B------:R-:W-:Y:S01]  /*7700*/  @P6 FMUL.FTZ R90, R68, R67.reuse ;  /* 0x00000043445a6220 */ /* 0x080fe20000410000 */
[----:B------:R-:W-:Y:S01]  /*7710*/  @P5 PRMT R68, R62, 0x7632, R68 ;  /* 0x000076323e445816 */ /* 0x000fe20000000044 */
[----:B------:R-:W-:Y:S01]  /*7720*/  FMUL.FTZ R62, R100, UR7 ;  /* 0x00000007643e7c20 */ /* 0x000fe20008410000 */
[----:B------:R-:W-:Y:S01]  /*7730*/  @P6 FMUL.FTZ R66, R92, R67 ;  /* 0x000000435c426220 */ /* 0x000fe20000410000 */
[----:B------:R-:W-:Y:S01]  /*7740*/  FFMA.FTZ R92, R105, UR11, R107 ;  /* 0x0000000b695c7c23 */ /* 0x000fe2000801006b */
[----:B------:R-:W-:Y:S01]  /*7750*/  @P5 SHF.L.U32 R69, R68, 0x10, RZ ;  /* 0x0000001044455819 */ /* 0x000fe200000006ff */
[----:B------:R-:W-:Y:S01]  /*7760*/  FMUL.FTZ R62, R62, UR23 ;  /* 0x000000173e3e7c20 */ /* 0x000fe20008410000 */
[----:B------:R-:W-:Y:S01]  /*7770*/  MOV R67, RZ ;  /* 0x000000ff00437202 */ /* 0x000fe20000000f00 */
[----:B------:R-:W-:Y:S01]  /*7780*/  FADD.FTZ R94, R103, -R92 ;  /* 0x8000005c675e7221 */ /* 0x000fe20000010000 */
[----:B------:R-:W-:Y:S02]  /*7790*/  HFMA2 R92, -RZ, RZ, 0, 0 ;  /* 0x00000000ff5c7431 */ /* 0x000fe400000001ff */
[-C--:B------:R-:W-:Y:S01]  /*77a0*/  @P5 FMUL.FTZ R91, R69, R62.reuse ;  /* 0x0000003e455b5220 */ /* 0x080fe20000410000 */
[----:B------:R-:W-:Y:S01]  /*77b0*/  @P5 FMUL.FTZ R67, R93, R62 ;  /* 0x0000003e5d435220 */ /* 0x000fe20000410000 */
[----:B------:R-:W-:Y:S01]  /*77c0*/  FMUL.FTZ R62, R101, UR7 ;  /* 0x00000007653e7c20 */ /* 0x000fe20008410000 */
[----:B------:R-:W-:Y:S01]  /*77d0*/  @P4 SHF.L.U32 R69, R63, 0x10, RZ ;  /* 0x000000103f454819 */ /* 0x000fe200000006ff */
[----:B------:R-:W-:Y:S01]  /*77e0*/  FFMA.FTZ R94, R94, UR10, R43 ;  /* 0x0000000a5e5e7c23 */ /* 0x000fe2000801002b */
[----:B------:R-:W-:Y:S01]  /*77f0*/  @P4 SHF.L.U32 R93, R7, 0x10, RZ ;  /* 0x00000010075d4819 */ /* 0x000fe200000006ff */
[----:B------:R-:W-:Y:S01]  /*7800*/  FMUL.FTZ R62, R62, UR23 ;  /* 0x000000173e3e7c20 */ /* 0x000fe20008410000 */
[----:B------:R-:W-:-:S02]  /*7810*/  MOV R68, RZ ;  /* 0x000000ff00447202 */ /* 0x000fc40000000f00 */
[----:B------:R-:W-:Y:S01]  /*7820*/  MOV R63, RZ ;  /* 0x000000ff003f7202 */ /* 0x000fe20000000f00 */
[-C--:B------:R-:W-:Y:S01]  /*7830*/  @P4 FMUL.FTZ R92, R69, R62.reuse ;  /* 0x0000003e455c4220 */ /* 0x080fe20000410000 */
[----:B------:R-:W-:Y:S01]  /*7840*/  @P4 FMUL.FTZ R68, R93, R62 ;  /* 0x0000003e5d444220 */ /* 0x000fe20000410000 */
[----:B------:R-:W-:Y:S01]  /*7850*/  PRMT R69, R7, 0x7632, R69 ;  /* 0x0000763207457816 */ /* 0x000fe20000000045 */
[----:B------:R-:W-:Y:S01]  /*7860*/  FMUL.FTZ R62, R94, UR7 ;  /* 0x000000075e3e7c20 */ /* 0x000fe20008410000 */
[----:B------:R-:W-:Y:S02]  /*7870*/  HFMA2 R93, -RZ, RZ, 0, 0 ;  /* 0x00000000ff5d7431 */ /* 0x000fe400000001ff */
[----:B------:R-:W-:Y:S01]  /*7880*/  @P3 SHF.L.U32 R69, R69, 0x10, RZ ;  /* 0x0000001045453819 */ /* 0x000fe200000006ff */
[----:B------:R-:W-:-:S04]  /*7890*/  FMUL.FTZ R62, R62, UR23 ;  /* 0x000000173e3e7c20 */ /* 0x000fc80008410000 */
[-C--:B------:R-:W-:Y:S01]  /*78a0*/  @P3 FMUL.FTZ R63, R69, R62.reuse ;  /* 0x0000003e453f3220 */ /* 0x080fe20000410000 */
[----:B------:R-:W-:Y:S01]  /*78b0*/  @P3 FMUL.FTZ R93, R95, R62 ;  /* 0x0000003e5f5d3220 */ /* 0x000fe20000410000 */
[----:B------:R-:W-:-:S03]  /*78c0*/  F2FP.BF16.F32.PACK_AB R62, R67, R66 ;  /* 0x00000042433e723e */ /* 0x000fc600000010ff */
[----:B------:R-:W-:Y:S01]  /*78d0*/  F2FP.BF16.F32.PACK_AB R63, R63, R68 ;  /* 0x000000443f3f723e */ /* 0x000fe200000010ff */
[----:B------:R-:W-:Y:S06]  /*78e0*/  BRA `(.L_x_5526) ;  /* 0x0000000c00d47947 */ /* 0x000fec0003800000 */
.L_x_5524:
        /* <DEDUP_REMOVED lines=9> */
[----:B------:R-:W-:Y:S01]  /*7980*/  LOP3.LUT P3, RZ, R68, 0xff000000, RZ, 0xc0, !PT ;  /* 0xff00000044ff7812 */ /* 0x000fe2000786c0ff */
[----:B------:R-:W-:Y:S01]  /*7990*/  FMUL.FTZ R52, R53, UR10 ;  /* 0x0000000a35347c20 */ /* 0x000fe20008410000 */
[----:B------:R-:W-:Y:S01]  /*79a0*/  CS2R R64, SRZ ;  /* 0x0000000000407805 */ /* 0x000fe2000001ff00 */
[--C-:B------:R-:W-:Y:S01]  /*79b0*/  FFMA.FTZ R92, R92, UR11, R107.reuse ;  /* 0x0000000b5c5c7c23 */ /* 0x100fe2000801006b */
[----:B------:R-:W-:Y:S01]  /*79c0*/  FFMA.FTZ R93, R93, UR11, R107 ;  /* 0x0000000b5d5d7c23 */ /* 0x000fe2000801006b */
[----:B------:R-:W0:Y:S01]  /*79d0*/  @P5 LDC R56, c[0x0][0x408] ;  /* 0x00010200ff385b82 */ /* 0x000e220000000800 */
[----:B------:R-:W-:Y:S01]  /*79e0*/  @P5 FMUL.FTZ R53, R52, UR7 ;  /* 0x0000000734355c20 */ /* 0x000fe20008410000 */
[C---:B-----5:R-:W-:Y:S01]  /*79f0*/  @P5 SHF.L.U32 R54, R60.reuse, 0x10, RZ ;  /* 0x000000103c365819 */ /* 0x060fe200000006ff */
[----:B------:R-:W-:Y:S01]  /*7a00*/  FADD.FTZ R92, R95, -R92 ;  /* 0x8000005c5f5c7221 */ /* 0x000fe20000010000 */
[----:B------:R-:W-:Y:S01]  /*7a10*/  @P6 PRMT R60, R60, 0x7632, R60 ;  /* 0x000076323c3c6816 */ /* 0x000fe2000000003c */
[----:B------:R-:W-:Y:S01]  /*7a20*/  FADD.FTZ R93, R98, -R93 ;  /* 0x8000005d625d7221 */ /* 0x000fe20000010000 */
[----:B------:R-:W-:-:S02]  /*7a30*/  HFMA2 R72, -RZ, RZ, 0, 0 ;  /* 0x00000000ff487431 */ /* 0x000fc400000001ff */
[----:B------:R-:W-:Y:S01]  /*7a40*/  FFMA.FTZ R104, R104, UR11, R107 ;  /* 0x0000000b68687c23 */ /* 0x000fe2000801006b */
[----:B------:R-:W1:Y:S03]  /*7a50*/  @P5 LDC R58, c[0x0][0x408] ;  /* 0x00010200ff3a5b82 */ /* 0x000e660000000800 */
[----:B------:R-:W-:-:S05]  /*7a60*/  FADD.FTZ R104, R101, -R104 ;  /* 0x8000006865687221 */ /* 0x000fca0000010000 */
[----:B------:R-:W2:Y:S01]  /*7a70*/  @P6 LDC R57, c[0x0][0x408] ;  /* 0x00010200ff396b82 */ /* 0x000ea20000000800 */
[----:B0-----:R-:W-:-:S07]  /*7a80*/  @P5 FMUL.FTZ R53, R53, R56 ;  /* 0x0000003835355220 */ /* 0x001fce0000410000 */
[----:B------:R-:W0:Y:S01]  /*7a90*/  @P6 LDC R59, c[0x0][0x408] ;  /* 0x00010200ff3b6b82 */ /* 0x000e220000000800 */
[----:B------:R-:W-:Y:S01]  /*7aa0*/  @P5 FMUL.FTZ R70, R54, R53 ;  /* 0x0000003536465220 */ /* 0x000fe20000410000 */
[----:B------:R-:W-:Y:S01]  /*7ab0*/  @P5 FMUL.FTZ R53, R52, UR7 ;  /* 0x0000000734355c20 */ /* 0x000fe20008410000 */
[----:B------:R-:W-:-:S03]  /*7ac0*/  @P5 SHF.L.U32 R54, R4, 0x10, RZ ;  /* 0x0000001004365819 */ /* 0x000fc600000006ff */
[----:B-1----:R-:W-:Y:S01]  /*7ad0*/  @P5 FMUL.FTZ R55, R53, R58 ;  /* 0x0000003a35375220 */ /* 0x002fe20000410000 */
[----:B------:R-:W-:Y:S01]  /*7ae0*/  FMUL.FTZ R53, R91, UR10 ;  /* 0x0000000a5b357c20 */ /* 0x000fe20008410000 */
[----:B------:R-:W1:Y:S02]  /*7af0*/  @P4 LDC R58, c[0x0][0x408] ;  /* 0x00010200ff3a4b82 */ /* 0x000e640000000800 */
[----:B------:R-:W-:Y:S01]  /*7b00*/  @P5 FMUL.FTZ R64, R54, R55 ;  /* 0x0000003736405220 */ /* 0x000fe20000410000 */
[----:B------:R-:W-:Y:S01]  /*7b10*/  @P6 FMUL.FTZ R54, R53, UR7 ;  /* 0x0000000735366c20 */ /* 0x000fe20008410000 */
[----:B------:R-:W-:Y:S02]  /*7b20*/  @P6 SHF.L.U32 R55, R60, 0x10, RZ ;  /* 0x000000103c376819 */ /* 0x000fe400000006ff */
[----:B------:R-:W-:Y:S01]  /*7b30*/  LOP3.LUT P5, RZ, R69, 0xff0000, RZ, 0xc0, !PT ;  /* 0x00ff000045ff7812 */ /* 0x000fe200078ac0ff */
[----:B--2---:R-:W-:Y:S01]  /*7b40*/  @P6 FMUL.FTZ R54, R54, R57 ;  /* 0x0000003936366220 */ /* 0x004fe20000410000 */
[----:B------:R-:W2:Y:S01]  /*7b50*/  @P3 LDC R73, c[0x0][0x408] ;  /* 0x00010200ff493b82 */ /* 0x000ea20000000800 */
[----:B------:R-:W-:-:S02]  /*7b60*/  @P4 SHF.L.U32 R57, R61, 0x10, RZ ;  /* 0x000000103d394819 */ /* 0x000fc400000006ff */
[----:B------:R-:W-:Y:S01]  /*7b70*/  @P6 FMUL.FTZ R71, R55, R54 ;  /* 0x0000003637476220 */ /* 0x000fe20000410000 */
[----:B------:R-:W-:Y:S01]  /*7b80*/  PRMT R55, R4, 0x7632, R55 ;  /* 0x0000763204377816 */ /* 0x000fe20000000037 */
[----:B------:R-:W-:-:S03]  /*7b90*/  @P6 FMUL.FTZ R54, R53, UR7 ;  /* 0x0000000735366c20 */ /* 0x000fc60008410000 */
[----:B------:R-:W3:Y:S01]  /*7ba0*/  @P4 LDC R67, c[0x0][0x408] ;  /* 0x00010200ff434b82 */ /* 0x000ee20000000800 */
[----:B------:R-:W-:Y:S01]  /*7bb0*/  @P6 SHF.L.U32 R55, R55, 0x10, RZ ;  /* 0x0000001037376819 */ /* 0x000fe200000006ff */
[----:B0-----:R-:W-:Y:S01]  /*7bc0*/  @P6 FMUL.FTZ R56, R54, R59 ;  /* 0x0000003b36386220 */ /* 0x001fe20000410000 */
[----:B------:R-:W-:Y:S01]  /*7bd0*/  FMUL.FTZ R54, R92, UR10 ;  /* 0x0000000a5c367c20 */ /* 0x000fe20008410000 */
[----:B------:R-:W-:Y:S02]  /*7be0*/  @P3 PRMT R59, R61, 0x7632, R59 ;  /* 0x000076323d3b3816 */ /* 0x000fe4000000003b */
[----:B------:R-:W-:Y:S01]  /*7bf0*/  @P6 FMUL.FTZ R65, R55, R56 ;  /* 0x0000003837416220 */ /* 0x000fe20000410000 */
[C---:B------:R-:W-:Y:S01]  /*7c00*/  @P4 FMUL.FTZ R55, R54.reuse, UR7 ;  /* 0x0000000736374c20 */ /* 0x040fe20008410000 */
[----:B------:R-:W0:Y:S01]  /*7c10*/  @P3 LDC R91, c[0x0][0x408] ;  /* 0x00010200ff5b3b82 */ /* 0x000e220000000800 */
[----:B------:R-:W-:Y:S02]  /*7c20*/  LOP3.LUT P6, RZ, R69, 0xff, RZ, 0xc0, !PT ;  /* 0x000000ff45ff7812 */ /* 0x000fe400078cc0ff */
[----:B-1----:R-:W-:Y:S01]  /*7c30*/  @P4 FMUL.FTZ R56, R55, R58 ;  /* 0x0000003a37384220 */ /* 0x002fe20000410000 */
[----:B------:R-:W-:Y:S01]  /*7c40*/  FMUL.FTZ R55, R93, UR10 ;  /* 0x0000000a5d377c20 */ /* 0x000fe20008410000 */
[----:B------:R-:W-:Y:S01]  /*7c50*/  @P4 FMUL.FTZ R58, R54, UR7 ;  /* 0x00000007363a4c20 */ /* 0x000fe20008410000 */
[----:B------:R-:W-:Y:S01]  /*7c60*/  @P3 SHF.L.U32 R59, R59, 0x10, RZ ;  /* 0x000000103b3b3819 */ /* 0x000fe200000006ff */
[----:B------:R-:W-:Y:S01]  /*7c70*/  @P4 FMUL.FTZ R72, R57, R56 ;  /* 0x0000003839484220 */ /* 0x000fe20000410000 */
[----:B------:R-:W-:Y:S01]  /*7c80*/  @P3 FMUL.FTZ R56, R55, UR7 ;  /* 0x0000000737383c20 */ /* 0x000fe20008410000 */
[----:B------:R-:W-:Y:S01]  /*7c90*/  @P4 SHF.L.U32 R57, R5, 0x10, RZ ;  /* 0x0000001005394819 */ /* 0x000fe200000006ff */
[----:B------:R-:W1:Y:S01]  /*7ca0*/  @P5 LDC R94, c[0x0][0x408] ;  /* 0x00010200ff5e5b82 */ /* 0x000e620000000800 */
[----:B------:R-:W-:Y:S01]  /*7cb0*/  MOV R61, RZ ;  /* 0x000000ff003d7202 */ /* 0x000fe20000000f00 */
[----:B--2---:R-:W-:Y:S01]  /*7cc0*/  @P3 FMUL.FTZ R56, R56, R73 ;  /* 0x0000004938383220 */ /* 0x004fe20000410000 */
[----:B------:R-:W-:-:S02]  /*7cd0*/  HFMA2 R73, -RZ, RZ, 0, 0 ;  /* 0x00000000ff497431 */ /* 0x000fc400000001ff */
[----:B---3--:R-:W-:Y:S01]  /*7ce0*/  @P4 FMUL.FTZ R58, R58, R67 ;  /* 0x000000433a3a4220 */ /* 0x008fe20000410000 */
[----:B------:R-:W-:Y:S02]  /*7cf0*/  CS2R R66, SRZ ;  /* 0x0000000000427805 */ /* 0x000fe4000001ff00 */
[----:B------:R-:W2:Y:S01]  /*7d00*/  @P6 LDC R60, c[0x0][0x408] ;  /* 0x00010200ff3c6b82 */ /* 0x000ea20000000800 */
[----:B------:R-:W-:Y:S01]  /*7d10*/  @P3 FMUL.FTZ R73, R59, R56 ;  /* 0x000000383b493220 */ /* 0x000fe20000410000 */
[----:B------:R-:W-:Y:S01]  /*7d20*/  @P4 FMUL.FTZ R61, R57, R58 ;  /* 0x0000003a393d4220 */ /* 0x000fe20000410000 */
[----:B------:R-:W-:Y:S01]  /*7d30*/  @P3 FMUL.FTZ R56, R55, UR7 ;  /* 0x0000000737383c20 */ /* 0x000fe20008410000 */
[----:B------:R-:W-:Y:S01]  /*7d40*/  PRMT R57, R5, 0x7632, R57 ;  /* 0x0000763205397816 */ /* 0x000fe20000000039 */
[----:B------:R-:W-:Y:S01]  /*7d50*/  FFMA.FTZ R58, R97, UR11, R107 ;  /* 0x0000000b613a7c23 */ /* 0x000fe2000801006b */
[----:B------:R-:W-:Y:S01]  /*7d60*/  LOP3.LUT P4, RZ, R69, 0xff00, RZ, 0xc0, !PT ;  /* 0x0000ff0045ff7812 */ /* 0x000fe2000788c0ff */
[----:B0-----:R-:W-:Y:S01]  /*7d70*/  @P3 FMUL.FTZ R91, R56, R91 ;  /* 0x0000005b385b3220 */ /* 0x001fe20000410000 */
[----:B------:R-:W0:Y:S01]  /*7d80*/  @P6 LDC R92, c[0x0][0x408] ;  /* 0x00010200ff5c6b82 */ /* 0x000e220000000800 */
[----:B------:R-:W-:Y:S01]  /*7d90*/  @P3 SHF.L.U32 R56, R57, 0x10, RZ ;  /* 0x0000001039383819 */ /* 0x000fe200000006ff */
[----:B------:R-:W-:-:S04]  /*7da0*/  FADD.FTZ R58, R99, -R58 ;  /* 0x8000003a633a7221 */ /* 0x000fc80000010000 */
[----:B------:R-:W-:Y:S01]  /*7db0*/  @P3 FMUL.FTZ R66, R56, R91 ;  /* 0x0000005b38423220 */ /* 0x000fe20000410000 */
[----:B------:R-:W-:Y:S01]  /*7dc0*/  FMUL.FTZ R56, R58, UR10 ;  /* 0x0000000a3a387c20 */ /* 0x000fe20008410000 */
[----:B------:R-:W3:Y:S01]  /*7dd0*/  @P5 LDC R96, c[0x0][0x408] ;  /* 0x00010200ff605b82 */ /* 0x000ee20000000800 */
[----:B------:R-:W-:Y:S02]  /*7de0*/  @P6 SHF.L.U32 R58, R62, 0x10, RZ ;  /* 0x000000103e3a6819 */ /* 0x000fe400000006ff */
[----:B------:R-:W-:Y:S01]  /*7df0*/  CS2R R90, SRZ ;  /* 0x00000000005a7805 */ /* 0x000fe2000001ff00 */
[C---:B------:R-:W-:Y:S01]  /*7e00*/  @P6 FMUL.FTZ R57, R56.reuse, UR7 ;  /* 0x0000000738396c20 */ /* 0x040fe20008410000 */
[----:B------:R-:W-:Y:S01]  /*7e10*/  @P6 FMUL.FTZ R59, R56, UR7 ;  /* 0x00000007383b6c20 */ /* 0x000fe20008410000 */
[----:B------:R-:W-:Y:S02]  /*7e20*/  ISETP.GE.U32.AND P3, PT, R68, RZ, PT ;  /* 0x000000ff4400720c */ /* 0x000fe40003f66070 */
[----:B------:R-:W-:Y:S01]  /*7e30*/  @P5 SHF.L.U32 R68, R63, 0x10, RZ ;  /* 0x000000103f445819 */ /* 0x000fe200000006ff */
[----:B--2---:R-:W-:Y:S01]  /*7e40*/  @P6 FMUL.FTZ R57, R57, R60 ;  /* 0x0000003c39396220 */ /* 0x004fe20000410000 */
[----:B------:R-:W-:Y:S01]  /*7e50*/  ISETP.GE.U32.AND.EX P3, PT, R69, 0x1000000, PT, P3 ;  /* 0x010000004500780c */ /* 0x000fe20003f66130 */
[----:B------:R-:W2:Y:S01]  /*7e60*/  @P4 LDC R60, c[0x0][0x408] ;  /* 0x00010200ff3c4b82 */ /* 0x000ea20000000800 */
[----:B------:R-:W-:Y:S01]  /*7e70*/  @P4 PRMT R62, R62, 0x7632, R62 ;  /* 0x000076323e3e4816 */ /* 0x000fe2000000003e */
[----:B------:R-:W-:Y:S01]  /*7e80*/  @P6 FMUL.FTZ R90, R58, R57 ;  /* 0x000000393a5a6220 */ /* 0x000fe20000410000 */
[----:B------:R-:W-:Y:S01]  /*7e90*/  @P6 SHF.L.U32 R57, R6, 0x10, RZ ;  /* 0x0000001006396819 */ /* 0x000fe200000006ff */
[----:B------:R-:W-:Y:S01]  /*7ea0*/  FMUL.FTZ R58, R104, UR10 ;  /* 0x0000000a683a7c20 */ /* 0x000fe20008410000 */
[----:B------:R-:W-:Y:S01]  /*7eb0*/  PRMT R63, R6, 0x7632, R63 ;  /* 0x00007632063f7816 */ /* 0x000fe2000000003f */
[----:B0-----:R-:W-:Y:S01]  /*7ec0*/  @P6 FMUL.FTZ R92, R59, R92 ;  /* 0x0000005c3b5c6220 */ /* 0x001fe20000410000 */
[----:B------:R-:W-:Y:S01]  /*7ed0*/  FFMA.FTZ R59, R102, UR11, R107 ;  /* 0x0000000b663b7c23 */ /* 0x000fe2000801006b */
[C---:B------:R-:W-:Y:S01]  /*7ee0*/  @P5 FMUL.FTZ R69, R58.reuse, UR7 ;  /* 0x000000073a455c20 */ /* 0x040fe20008410000 */
[----:B------:R-:W0:Y:S01]  /*7ef0*/  @P4 LDC R93, c[0x0][0x408] ;  /* 0x00010200ff5d4b82 */ /* 0x000e220000000800 */
[----:B------:R-:W-:Y:S01]  /*7f00*/  @P6 FMUL.FTZ R67, R57, R92 ;  /* 0x0000005c39436220 */ /* 0x000fe20000410000 */
[----:B------:R-:W-:Y:S01]  /*7f10*/  @P5 FMUL.FTZ R57, R58, UR7 ;  /* 0x000000073a395c20 */ /* 0x000fe20008410000 */
[----:B------:R-:W-:Y:S01]  /*7f20*/  MOV R92, RZ ;  /* 0x000000ff005c7202 */ /* 0x000fe20000000f00 */
[----:B------:R-:W-:Y:S01]  /*7f30*/  FADD.FTZ R59, R100, -R59 ;  /* 0x8000003b643b7221 */ /* 0x000fe20000010000 */
[----:B---3--:R-:W-:Y:S01]  /*7f40*/  @P5 FMUL.FTZ R96, R69, R96 ;  /* 0x0000006045605220 */ /* 0x008fe20000410000 */
[----:B-1----:R-:W-:Y:S01]  /*7f50*/  @P5 FMUL.FTZ R57, R57, R94 ;  /* 0x0000005e39395220 */ /* 0x002fe20000410000 */
[----:B------:R-:W-:Y:S01]  /*7f60*/  FFMA.FTZ R94, R105, UR11, R107 ;  /* 0x0000000b695e7c23 */ /* 0x000fe2000801006b */
[----:B------:R-:W1:Y:S01]  /*7f70*/  @P3 LDC R97, c[0x0][0x408] ;  /* 0x00010200ff613b82 */ /* 0x000e620000000800 */
[----:B------:R-:W-:Y:S01]  /*7f80*/  @P4 SHF.L.U32 R69, R62, 0x10, RZ ;  /* 0x000000103e454819 */ /* 0x000fe200000006ff */
[----:B------:R-:W-:Y:S01]  /*7f90*/  @P5 FMUL.FTZ R92, R68, R57 ;  /* 0x00000039445c5220 */ /* 0x000fe20000410000 */
[----:B------:R-:W-:Y:S01]  /*7fa0*/  HFMA2 R68, -RZ, RZ, 0, 0 ;  /* 0x00000000ff447431 */ /* 0x000fe200000001ff */
[----:B------:R-:W-:Y:S01]  /*7fb0*/  @P5 SHF.L.U32 R57, R7, 0x10, RZ ;  /* 0x0000001007395819 */ /* 0x000fe200000006ff */
[----:B------:R-:W-:Y:S01]  /*7fc0*/  FADD.FTZ R94, R103, -R94 ;  /* 0x8000005e675e7221 */ /* 0x000fe20000010000 */
[----:B------:R-:W-:-:S02]  /*7fd0*/  PRMT R62, R7, 0x7632, R62 ;  /* 0x00007632073e7816 */ /* 0x000fc4000000003e */
[----:B------:R-:W3:Y:S01]  /*7fe0*/  @P3 LDC R95, c[0x0][0x408] ;  /* 0x00010200ff5f3b82 */ /* 0x000ee20000000800 */
[----:B------:R-:W-:Y:S01]  /*7ff0*/  @P5 FMUL.FTZ R68, R57, R96 ;  /* 0x0000006039445220 */ /* 0x000fe20000410000 */
[----:B------:R-:W-:Y:S01]  /*8000*/  FMUL.FTZ R57, R59, UR10 ;  /* 0x0000000a3b397c20 */ /* 0x000fe20008410000 */
[----:B------:R-:W-:Y:S02]  /*8010*/  @P3 SHF.L.U32 R62, R62, 0x10, RZ ;  /* 0x000000103e3e3819 */ /* 0x000fe400000006ff */
[----:B------:R-:W-:Y:S01]  /*8020*/  F2FP.BF16.F32.PACK_AB R61, R66, R61 ;  /* 0x0000003d423d723e */ /* 0x000fe200000010ff */
[----:B------:R-:W-:-:S04]  /*8030*/  @P4 FMUL.FTZ R59, R57, UR7 ;  /* 0x00000007393b4c20 */ /* 0x000fc80008410000 */
[----:B--2---:R-:W-:Y:S01]  /*8040*/  @P4 FMUL.FTZ R60, R59, R60 ;  /* 0x0000003c3b3c4220 */ /* 0x004fe20000410000 */
[----:B------:R-:W-:-:S03]  /*8050*/  FMUL.FTZ R59, R94, UR10 ;  /* 0x0000000a5e3b7c20 */ /* 0x000fc60008410000 */
[----:B------:R-:W-:Y:S01]  /*8060*/  @P4 FMUL.FTZ R91, R69, R60 ;  /* 0x0000003c455b4220 */ /* 0x000fe20000410000 */
[----:B------:R-:W-:Y:S01]  /*8070*/  @P3 FMUL.FTZ R60, R59, UR7 ;  /* 0x000000073b3c3c20 */ /* 0x000fe20008410000 */
[----:B------:R-:W-:-:S03]  /*8080*/  MOV R69, RZ ;  /* 0x000000ff00457202 */ /* 0x000fc60000000f00 */
[----:B-1----:R-:W-:-:S04]  /*8090*/  @P3 FMUL.FTZ R97, R60, R97 ;  /* 0x000000613c613220 */ /* 0x002fc80000410000 */
[----:B------:R-:W-:Y:S01]  /*80a0*/  @P3 FMUL.FTZ R69, R62, R97 ;  /* 0x000000613e453220 */ /* 0x000fe20000410000 */
[----:B------:R-:W-:Y:S01]  /*80b0*/  @P4 FMUL.FTZ R62, R57, UR7 ;  /* 0x00000007393e4c20 */ /* 0x000fe20008410000 */
[----:B---3--:R-:W-:Y:S01]  /*80c0*/  @P3 FMUL.FTZ R60, R60, R95 ;  /* 0x0000005f3c3c3220 */ /* 0x008fe20000410000 */
[C---:B------:R-:W-:Y:S02]  /*80d0*/  @P3 PRMT R95, R63.reuse, 0x7632, R95 ;  /* 0x000076323f5f3816 */ /* 0x040fe4000000005f */
[----:B0-----:R-:W-:Y:S01]  /*80e0*/  @P4 FMUL.FTZ R94, R62, R93 ;  /* 0x0000005d3e5e4220 */ /* 0x001fe20000410000 */
[----:B------:R-:W-:Y:S01]  /*80f0*/  HFMA2 R62, -RZ, RZ, 0, 0 ;  /* 0x00000000ff3e7431 */ /* 0x000fe200000001ff */
[----:B------:R-:W-:Y:S02]  /*8100*/  @P4 SHF.L.U32 R63, R63, 0x10, RZ ;  /* 0x000000103f3f4819 */ /* 0x000fe400000006ff */
[----:B------:R-:W-:Y:S02]  /*8110*/  @P3 SHF.L.U32 R95, R95, 0x10, RZ ;  /* 0x000000105f5f3819 */ /* 0x000fe400000006ff */
[----:B------:R-:W-:Y:S01]  /*8120*/  MOV R93, RZ ;  /* 0x000000ff005d7202 */ /* 0x000fe20000000f00 */
[----:B------:R-:W-:Y:S01]  /*8130*/  @P4 FMUL.FTZ R62, R63, R94 ;  /* 0x0000005e3f3e4220 */ /* 0x000fe20000410000 */
[----:B------:R-:W-:Y:S01]  /*8140*/  F2FP.BF16.F32.PACK_AB R63, R69, R68 ;  /* 0x00000044453f723e */ /* 0x000fe200000010ff */
[----:B------:R-:W-:Y:S01]  /*8150*/  @P3 FMUL.FTZ R93, R95, R60 ;  /* 0x0000003c5f5d3220 */ /* 0x000fe20000410000 */
[----:B------:R-:W-:-:S02]  /*8160*/  F2FP.BF16.F32.PACK_AB R60, R65, R64 ;  /* 0x00000040413c723e */ /* 0x000fc400000010ff */
[----:B------:R-:W-:Y:S01]  /*8170*/  F2FP.BF16.F32.PACK_AB R62, R62, R67 ;  /* 0x000000433e3e723e */ /* 0x000fe200000010ff */
[----:B------:R-:W-:Y:S06]  /*8180*/  BRA `(.L_x_5526) ;  /* 0x0000000400ac7947 */ /* 0x000fec0003800000 */
.L_x_5527:
        /* <DEDUP_REMOVED lines=8> */
[----:B------:R-:W-:Y:S01]  /*8210*/  FMUL.FTZ R64, R65, UR10 ;  /* 0x0000000a41407c20 */ /* 0x000fe20008410000 */
[--C-:B------:R-:W-:Y:S01]  /*8220*/  FFMA.FTZ R92, R92, UR11, R107.reuse ;  /* 0x0000000b5c5c7c23 */ /* 0x100fe2000801006b */
[----:B------:R-:W-:Y:S01]  /*8230*/  FMUL.FTZ R91, R91, UR10 ;  /* 0x0000000a5b5b7c20 */ /* 0x000fe20008410000 */
        /* <DEDUP_REMOVED lines=8> */
[----:B------:R-:W-:Y:S01]  /*82c0*/  FMUL.FTZ R93, R93, UR10 ;  /* 0x0000000a5d5d7c20 */ /* 0x000fe20008410000 */
        /* <DEDUP_REMOVED lines=10> */
[----:B------:R-:W-:-:S02]  /*8370*/  LOP3.LUT P6, RZ, R69, 0xff, RZ, 0xc0, !PT ;  /* 0x000000ff45ff7812 */ /* 0x000fc400078cc0ff */
[----:B------:R-:W-:Y:S02]  /*8380*/  CS2R R90, SRZ ;  /* 0x00000000005a7805 */ /* 0x000fe4000001ff00 */
[----:B------:R-:W-:Y:S01]  /*8390*/  LOP3.LUT P5, RZ, R69, 0xff00, RZ, 0xc0, !PT ;  /* 0x0000ff0045ff7812 */ /* 0x000fe200078ac0ff */
[-C--:B------:R-:W-:Y:S01]  /*83a0*/  @P4 FMUL.FTZ R71, R65, R60.reuse ;  /* 0x0000003c41474220 */ /* 0x080fe20000410000 */
[----:B------:R-:W-:Y:S01]  /*83b0*/  MOV R65, RZ ;  /* 0x000000ff00417202 */ /* 0x000fe20000000f00 */
[----:B------:R-:W-:Y:S01]  /*83c0*/  @P4 FMUL.FTZ R65, R67, R60 ;  /* 0x0000003c43414220 */ /* 0x000fe20000410000 */
[----:B------:R-:W-:Y:S01]  /*83d0*/  FMUL.FTZ R60, R92, UR10 ;  /* 0x0000000a5c3c7c20 */ /* 0x000fe20008410000 */
[----:B------:R-:W-:Y:S01]  /*83e0*/  LOP3.LUT P4, RZ, R68, 0xff000000, RZ, 0xc0, !PT ;  /* 0xff00000044ff7812 */ /* 0x000fe2000788c0ff */
[----:B------:R-:W-:Y:S01]  /*83f0*/  FADD.FTZ R104, R101, -R104 ;  /* 0x8000006865687221 */ /* 0x000fe20000010000 */
[----:B------:R-:W-:Y:S01]  /*8400*/  @P3 SHF.L.U32 R67, R61, 0x10, RZ ;  /* 0x000000103d433819 */ /* 0x000fe200000006ff */
[----:B------:R-:W-:Y:S01]  /*8410*/  FMUL.FTZ R60, R60, UR7 ;  /* 0x000000073c3c7c20 */ /* 0x000fe20008410000 */
[----:B------:R-:W-:Y:S01]  /*8420*/  @P3 SHF.L.U32 R73, R5, 0x10, RZ ;  /* 0x0000001005493819 */ /* 0x000fe200000006ff */
[----:B------:R-:W-:Y:S01]  /*8430*/  FMUL.FTZ R104, R104, UR10 ;  /* 0x0000000a68687c20 */ /* 0x000fe20008410000 */
[----:B------:R-:W-:Y:S01]  /*8440*/  @P6 SHF.L.U32 R92, R6, 0x10, RZ ;  /* 0x00000010065c6819 */ /* 0x000fe200000006ff */
[----:B------:R-:W-:Y:S01]  /*8450*/  FMUL.FTZ R66, R60, UR23 ;  /* 0x000000173c427c20 */ /* 0x000fe20008410000 */
[----:B------:R-:W-:-:S02]  /*8460*/  MOV R60, RZ ;  /* 0x000000ff003c7202 */ /* 0x000fc40000000f00 */
[----:B------:R-:W-:Y:S01]  /*8470*/  PRMT R95, R7, 0x7632, R95 ;  /* 0x00007632075f7816 */ /* 0x000fe2000000005f */
[-C--:B------:R-:W-:Y:S01]  /*8480*/  @P3 FMUL.FTZ R72, R67, R66.reuse ;  /* 0x0000004243483220 */ /* 0x080fe20000410000 */
[----:B------:R-:W-:Y:S01]  /*8490*/  @P3 FMUL.FTZ R60, R73, R66 ;  /* 0x00000042493c3220 */ /* 0x000fe20000410000 */
[----:B------:R-:W-:Y:S01]  /*84a0*/  @P4 PRMT R66, R61, 0x7632, R66 ;  /* 0x000076323d424816 */ /* 0x000fe20000000042 */
[----:B------:R-:W-:Y:S01]  /*84b0*/  FMUL.FTZ R61, R93, UR7 ;  /* 0x000000075d3d7c20 */ /* 0x000fe20008410000 */
[----:B------:R-:W-:Y:S01]  /*84c0*/  HFMA2 R73, -RZ, RZ, 0, 0 ;  /* 0x00000000ff497431 */ /* 0x000fe200000001ff */
[----:B------:R-:W-:Y:S02]  /*84d0*/  ISETP.GE.U32.AND P3, PT, R68, RZ, PT ;  /* 0x000000ff4400720c */ /* 0x000fe40003f66070 */
[----:B------:R-:W-:Y:S01]  /*84e0*/  @P4 SHF.L.U32 R67, R66, 0x10, RZ ;  /* 0x0000001042434819 */ /* 0x000fe200000006ff */
[----:B------:R-:W-:Y:S01]  /*84f0*/  FMUL.FTZ R66, R61, UR23 ;  /* 0x000000173d427c20 */ /* 0x000fe20008410000 */
[----:B------:R-:W-:-:S02]  /*8500*/  MOV R61, RZ ;  /* 0x000000ff003d7202 */ /* 0x000fc40000000f00 */
[----:B------:R-:W-:Y:S01]  /*8510*/  @P6 SHF.L.U32 R68, R62, 0x10, RZ ;  /* 0x000000103e446819 */ /* 0x000fe200000006ff */
[-C--:B------:R-:W-:Y:S01]  /*8520*/  @P4 FMUL.FTZ R73, R67, R66.reuse ;  /* 0x0000004243494220 */ /* 0x080fe20000410000 */
[----:B------:R-:W-:Y:S02]  /*8530*/  PRMT R67, R5, 0x7632, R67 ;  /* 0x0000763205437816 */ /* 0x000fe40000000043 */
[----:B------:R-:W-:Y:S02]  /*8540*/  PRMT R93, R6, 0x7632, R93 ;  /* 0x00007632065d7816 */ /* 0x000fe4000000005d */
[----:B------:R-:W-:Y:S02]  /*8550*/  @P4 SHF.L.U32 R67, R67, 0x10, RZ ;  /* 0x0000001043434819 */ /* 0x000fe400000006ff */
[----:B------:R-:W-:Y:S02]  /*8560*/  ISETP.GE.U32.AND.EX P3, PT, R69, 0x1000000, PT, P3 ;  /* 0x010000004500780c */ /* 0x000fe40003f66130 */
[----:B------:R-:W-:Y:S01]  /*8570*/  @P5 SHF.L.U32 R93, R93, 0x10, RZ ;  /* 0x000000105d5d5819 */ /* 0x000fe200000006ff */
[----:B------:R-:W-:Y:S01]  /*8580*/  @P4 FMUL.FTZ R61, R67, R66 ;  /* 0x00000042433d4220 */ /* 0x000fe20000410000 */
[--C-:B------:R-:W-:Y:S01]  /*8590*/  FFMA.FTZ R66, R97, UR11, R107.reuse ;  /* 0x0000000b61427c23 */ /* 0x100fe2000801006b */
[----:B------:R-:W-:Y:S01]  /*85a0*/  FFMA.FTZ R67, R102, UR11, R107 ;  /* 0x0000000b66437c23 */ /* 0x000fe2000801006b */
[----:B------:R-:W-:-:S02]  /*85b0*/  LOP3.LUT P4, RZ, R69, 0xff0000, RZ, 0xc0, !PT ;  /* 0x00ff000045ff7812 */ /* 0x000fc4000788c0ff */
[----:B------:R-:W-:Y:S01]  /*85c0*/  FADD.FTZ R66, R99, -R66 ;  /* 0x8000004263427221 */ /* 0x000fe20000010000 */
[----:B------:R-:W-:Y:S01]  /*85d0*/  FADD.FTZ R100, R100, -R67 ;  /* 0x8000004364647221 */ /* 0x000fe20000010000 */
[----:B------:R-:W-:Y:S02]  /*85e0*/  F2FP.BF16.F32.PACK_AB R61, R61, R60 ;  /* 0x0000003c3d3d723e */ /* 0x000fe400000010ff */
[----:B------:R-:W-:Y:S01]  /*85f0*/  FMUL.FTZ R66, R66, UR10 ;  /* 0x0000000a42427c20 */ /* 0x000fe20008410000 */
[----:B------:R-:W-:Y:S01]  /*8600*/  FMUL.FTZ R100, R100, UR10 ;  /* 0x0000000a64647c20 */ /* 0x000fe20008410000 */
[----:B------:R-:W-:Y:S02]  /*8610*/  @P3 PRMT R94, R63, 0x7632, R94 ;  /* 0x000076323f5e3816 */ /* 0x000fe4000000005e */
[----:B------:R-:W-:Y:S01]  /*8620*/  FMUL.FTZ R67, R66, UR7 ;  /* 0x0000000742437c20 */ /* 0x000fe20008410000 */
[----:B------:R-:W-:Y:S01]  /*8630*/  HFMA2 R66, -RZ, RZ, 0, 0 ;  /* 0x00000000ff427431 */ /* 0x000fe200000001ff */
[----:B------:R-:W-:-:S02]  /*8640*/  @P3 SHF.L.U32 R95, R95, 0x10, RZ ;  /* 0x000000105f5f3819 */ /* 0x000fc400000006ff */
[----:B------:R-:W-:Y:S01]  /*8650*/  FMUL.FTZ R67, R67, UR23 ;  /* 0x0000001743437c20 */ /* 0x000fe20008410000 */
[----:B------:R-:W-:-:S03]  /*8660*/  F2FP.BF16.F32.PACK_AB R60, R65, R64 ;  /* 0x00000040413c723e */ /* 0x000fc600000010ff */
        /* <DEDUP_REMOVED lines=14> */
[----:B------:R-:W-:Y:S01]  /*8750*/  FMUL.FTZ R103, R103, UR10 ;  /* 0x0000000a67677c20 */ /* 0x000fe20008410000 */
[----:B------:R-:W-:Y:S01]  /*8760*/  @P4 SHF.L.U32 R93, R7, 0x10, RZ ;  /* 0x00000010075d4819 */ /* 0x000fe200000006ff */
[----:B------:R-:W-:Y:S01]  /*8770*/  FMUL.FTZ R62, R62, UR23 ;  /* 0x000000173e3e7c20 */ /* 0x000fe20008410000 */
[----:B------:R-:W-:-:S02]  /*8780*/  MOV R68, RZ ;  /* 0x000000ff00447202 */ /* 0x000fc40000000f00 */
[----:B------:R-:W-:Y:S01]  /*8790*/  MOV R63, RZ ;  /* 0x000000ff003f7202 */ /* 0x000fe20000000f00 */
[-C--:B------:R-:W-:Y:S01]  /*87a0*/  @P4 FMUL.FTZ R92, R69, R62.reuse ;  /* 0x0000003e455c4220 */ /* 0x080fe20000410000 */
[----:B------:R-:W-:Y:S01]  /*87b0*/  @P4 FMUL.FTZ R68, R93, R62 ;  /* 0x0000003e5d444220 */ /* 0x000fe20000410000 */
[----:B------:R-:W-:Y:S01]  /*87c0*/  FMUL.FTZ R62, R103, UR7 ;  /* 0x00000007673e7c20 */ /* 0x000fe20008410000 */
[----:B------:R-:W-:Y:S01]  /*87d0*/  HFMA2 R93, -RZ, RZ, 0, 0 ;  /* 0x00000000ff5d7431 */ /* 0x000fe200000001ff */
[----:B------:R-:W-:Y:S02]  /*87e0*/  @P3 SHF.L.U32 R69, R94, 0x10, RZ ;  /* 0x000000105e453819 */ /* 0x000fe400000006ff */
[----:B------:R-:W-:-:S04]  /*87f0*/  FMUL.FTZ R62, R62, UR23 ;  /* 0x000000173e3e7c20 */ /* 0x000fc80008410000 */
[-C--:B------:R-:W-:Y:S01]  /*8800*/  @P3 FMUL.FTZ R63, R95, R62.reuse ;  /* 0x0000003e5f3f3220 */ /* 0x080fe20000410000 */
[----:B------:R-:W-:Y:S01]  /*8810*/  @P3 FMUL.FTZ R93, R69, R62 ;  /* 0x0000003e455d3220 */ /* 0x000fe20000410000 */
[----:B------:R-:W-:-:S03]  /*8820*/  F2FP.BF16.F32.PACK_AB R62, R67, R66 ;  /* 0x00000042433e723e */ /* 0x000fc600000010ff */
[----:B------:R-:W-:-:S07]  /*8830*/  F2FP.BF16.F32.PACK_AB R63, R63, R68 ;  /* 0x000000443f3f723e */ /* 0x000fce00000010ff */
.L_x_5526:
[----:B------:R-:W0:Y:S01]  /*8840*/  @P0 LDC.64 R64, c[0x0][0x478] ;  /* 0x00011e00ff400b82 */ /* 0x000e220000000a00 */
[----:B------:R-:W-:Y:S02]  /*8850*/  MOV R66, 0x10 ;  /* 0x0000001000427802 */ /* 0x000fe40000000f00 */
[----:B------:R-:W-:-:S03]  /*8860*/  MOV R68, 0x10 ;  /* 0x0000001000447802 */ /* 0x000fc60000000f00 */
[----:B------:R-:W-:-:S04]  /*8870*/  IMAD.WIDE.U32 R66, R181, R66, UR26 ;  /* 0x0000001ab5427e25 */ /* 0x000fc8000f8e0042 */
[----:B------:R-:W-:-:S04]  /*8880*/  IMAD.WIDE.U32 R68, R179, R68, UR24 ;  /* 0x00000018b3447e25 */ /* 0x000fc8000f8e0044 */
[----:B------:R-:W-:Y:S01]  /*8890*/  FADD.FTZ R225, R70, R225 ;  /* 0x000000e146e17221 */ /* 0x000fe20000010000 */
[----:B------:R-:W-:Y:S01]  /*88a0*/  FADD.FTZ R226, R71, R226 ;  /* 0x000000e247e27221 */ /* 0x000fe20000010000 */
[----:B------:R-:W-:Y:S01]  /*88b0*/  FADD.FTZ R227, R72, R227 ;  /* 0x000000e348e37221 */ /* 0x000fe20000010000 */
[----:B------:R-:W-:Y:S01]  /*88c0*/  FADD.FTZ R228, R73, R228 ;  /* 0x000000e449e47221 */ /* 0x000fe20000010000 */
[----:B0-----:R-:W-:-:S05]  /*88d0*/  @P0 IMAD.WIDE.U32 R64, R181, 0x20, R64 ;  /* 0x00000020b5400825 */ /* 0x001fca00078e0040 */
[----:B------:R-:W-:Y:S04]  /*88e0*/  @P0 STG.E.128 desc[UR16][R64.64], R52 ;  /* 0x0000003440000986 */ /* 0x000fe8000c101d10 */
[----:B------:R0:W-:Y:S04]  /*88f0*/  @P0 STG.E.128 desc[UR16][R64.64+0x10], R56 ;  /* 0x0000103840000986 */ /* 0x0001e8000c101d10 */
[----:B------:R1:W-:Y:S01]  /*8900*/  STG.E.128 desc[UR16][R66.64], R60 ;  /* 0x0000003c42007986 */ /* 0x0003e2000c101d10 */
[----:B------:R-:W-:Y:S01]  /*8910*/  FADD.FTZ R229, R90, R229 ;  /* 0x000000e55ae57221 */ /* 0x000fe20000010000 */
[----:B------:R-:W-:Y:S01]  /*8920*/  FADD.FTZ R230, R91, R230 ;  /* 0x000000e65be67221 */ /* 0x000fe20000010000 */
[----:B------:R-:W-:Y:S01]  /*8930*/  FADD.FTZ R231, R92, R231 ;  /* 0x000000e75ce77221 */ /* 0x000fe20000010000 */
[----:B------:R-:W-:Y:S01]  /*8940*/  FADD.FTZ R232, R93, R232 ;  /* 0x000000e85de87221 */ /* 0x000fe20000010000 */
[----:B------:R-:W-:-:S02]  /*8950*/  PRMT R70, R8, 0x7632, R70 ;  /* 0x0000763208467816 */ /* 0x000fc40000000046 */
[----:B0-----:R-:W-:Y:S01]  /*8960*/  PRMT R64, R11, 0x7632, R64 ;  /* 0x000076320b407816 */ /* 0x001fe20000000040 */
[----:B-1----:R0:W5:Y:S01]  /*8970*/  LDG.E.128 R60, desc[UR16][R68.64] ;  /* 0x00000010443c7981 */ /* 0x002162000c1e1d00 */
[----:B------:R-:W-:Y:S02]  /*8980*/  PRMT R66, R9, 0x7632, R66 ;  /* 0x0000763209427816 */ /* 0x000fe40000000042 */
[----:B------:R-:W-:Y:S01]  /*8990*/  PRMT R65, R10, 0x7632, R65 ;  /* 0x000076320a417816 */ /* 0x000fe20000000041 */
[----:B------:R-:W-:Y:S06]  /*89a0*/  @!P1 BRA `(.L_x_5528) ;  /* 0x0000000c00609947 */ /* 0x000fec0003800000 */
[----:B------:R-:W-:Y:S05]  /*89b0*/  @!P0 BRA `(.L_x_5529) ;  /* 0x0000000400bc8947 */ /* 0x000fea0003800000 */
[--C-:B------:R-:W-:Y:S01]  /*89c0*/  FFMA.FTZ R79, R79, UR11, R107.reuse ;  /* 0x0000000b4f4f7c23 */ /* 0x100fe2000801006b */
[C---:B------:R-:W-:Y:S01]  /*89d0*/  LOP3.LUT P1, RZ, R2.reuse, 0xff, RZ, 0xc0, !PT ;  /* 0x000000ff02ff7812 */ /* 0x040fe2000782c0ff */
[--C-:B------:R-:W-:Y:S01]  /*89e0*/  FFMA.FTZ R52, R85, UR11, R107.reuse ;  /* 0x0000000b55347c23 */ /* 0x100fe2000801006b */
[----:B------:R-:W-:Y:S01]  /*89f0*/  LOP3.LUT P4, RZ, R2, 0xff00, RZ, 0xc0, !PT ;  /* 0x0000ff0002ff7812 */ /* 0x000fe2000788c0ff */
[----:B------:R-:W-:Y:S01]  /*8a00*/  FFMA.FTZ R82, R82, UR11, R107 ;  /* 0x0000000b52527c23 */ /* 0x000fe2000801006b */
[----:B------:R-:W-:Y:S01]  /*8a10*/  FADD.FTZ R79, R74, -R79 ;  /* 0x8000004f4a4f7221 */ /* 0x000fe20000010000 */
[----:B------:R-:W-:Y:S01]  /*8a20*/  FFMA.FTZ R53, R84, UR11, R107 ;  /* 0x0000000b54357c23 */ /* 0x000fe2000801006b */
[----:B------:R-:W-:Y:S01]  /*8a30*/  FADD.FTZ R58, R77, -R52 ;  /* 0x800000344d3a7221 */ /* 0x000fe20000010000 */
[----:B------:R-:W-:Y:S01]  /*8a40*/  FADD.FTZ R82, R75, -R82 ;  /* 0x800000524b527221 */ /* 0x000fe20000010000 */
[----:B------:R-:W-:Y:S01]  /*8a50*/  FFMA.FTZ R52, R79, UR10, R44 ;  /* 0x0000000a4f347c23 */ /* 0x000fe2000801002c */
[----:B------:R-:W-:Y:S01]  /*8a60*/  FADD.FTZ R59, R76, -R53 ;  /* 0x800000354c3b7221 */ /* 0x000fe20000010000 */
[----:B------:R-:W-:Y:S01]  /*8a70*/  LOP3.LUT P3, RZ, R2, 0xff0000, RZ, 0xc0, !PT ;  /* 0x00ff000002ff7812 */ /* 0x000fe2000786c0ff */
[----:B------:R-:W-:Y:S01]  /*8a80*/  FFMA.FTZ R53, R82, UR10, R45 ;  /* 0x0000000a52357c23 */ /* 0x000fe2000801002d */
[----:B------:R-:W-:Y:S01]  /*8a90*/  FMUL.FTZ R54, R52, UR7 ;  /* 0x0000000734367c20 */ /* 0x000fe20008410000 */
[----:B-----5:R-:W-:-:S02]  /*8aa0*/  @P1 SHF.L.U32 R55, R60, 0x10, RZ ;  /* 0x000000103c371819 */ /* 0x020fc400000006ff */
[----:B0-----:R-:W-:Y:S02]  /*8ab0*/  CS2R R68, SRZ ;  /* 0x0000000000447805 */ /* 0x001fe4000001ff00 */
[----:B------:R-:W-:Y:S01]  /*8ac0*/  @P4 PRMT R60, R60, 0x7632, R60 ;  /* 0x000076323c3c4816 */ /* 0x000fe2000000003c */
[----:B------:R-:W-:Y:S01]  /*8ad0*/  FMUL.FTZ R57, R53, UR7 ;  /* 0x0000000735397c20 */ /* 0x000fe20008410000 */
[----:B------:R-:W-:Y:S01]  /*8ae0*/  FMUL.FTZ R73, R54, UR23 ;  /* 0x0000001736497c20 */ /* 0x000fe20008410000 */
[----:B------:R-:W-:Y:S01]  /*8af0*/  FFMA.FTZ R54, R59, UR10, R46 ;  /* 0x0000000a3b367c23 */ /* 0x000fe2000801002e */
[----:B------:R-:W-:Y:S01]  /*8b00*/  HFMA2 R72, -RZ, RZ, 0, 0 ;  /* 0x00000000ff487431 */ /* 0x000fe200000001ff */
[----:B------:R-:W-:Y:S01]  /*8b10*/  @P4 SHF.L.U32 R70, R70, 0x10, RZ ;  /* 0x0000001046464819 */ /* 0x000fe200000006ff */
[----:B------:R-:W-:Y:S01]  /*8b20*/  FMUL.FTZ R57, R57, UR23 ;  /* 0x0000001739397c20 */ /* 0x000fe20008410000 */
[----:B------:R-:W-:Y:S01]  /*8b30*/  @P4 SHF.L.U32 R60, R60, 0x10, RZ ;  /* 0x000000103c3c4819 */ /* 0x000fe200000006ff */
[----:B------:R-:W-:Y:S01]  /*8b40*/  @P1 FMUL.FTZ R68, R73, R55 ;  /* 0x0000003749441220 */ /* 0x000fe20000410000 */
[----:B------:R-:W-:Y:S01]  /*8b50*/  @P1 SHF.L.U32 R56, R8, 0x10, RZ ;  /* 0x0000001008381819 */ /* 0x000fe200000006ff */
[----:B------:R-:W-:Y:S01]  /*8b60*/  FMUL.FTZ R55, R54, UR7 ;  /* 0x0000000736377c20 */ /* 0x000fe20008410000 */
[----:B------:R-:W-:Y:S01]  /*8b70*/  MOV R67, RZ ;  /* 0x000000ff00437202 */ /* 0x000fe20000000f00 */
[C---:B------:R-:W-:Y:S01]  /*8b80*/  @P4 FMUL.FTZ R67, R57.reuse, R60 ;  /* 0x0000003c39434220 */ /* 0x040fe20000410000 */
[----:B------:R-:W-:Y:S01]  /*8b90*/  @P4 FMUL.FTZ R69, R57, R70 ;  /* 0x0000004639454220 */ /* 0x000fe20000410000 */
[----:B------:R-:W-:Y:S01]  /*8ba0*/  @P1 FMUL.FTZ R72, R73, R56 ;  /* 0x0000003849481220 */ /* 0x000fe20000410000 */
[----:B------:R-:W-:-:S02]  /*8bb0*/  HFMA2 R70, -RZ, RZ, 0, 0 ;  /* 0x00000000ff467431 */ /* 0x000fc400000001ff */
[----:B------:R-:W-:Y:S01]  /*8bc0*/  FMUL.FTZ R57, R55, UR23 ;  /* 0x0000001737397c20 */ /* 0x000fe20008410000 */
[----:B------:R-:W-:Y:S01]  /*8bd0*/  @P3 SHF.L.U32 R56, R61, 0x10, RZ ;  /* 0x000000103d383819 */ /* 0x000fe200000006ff */
[--C-:B------:R-:W-:Y:S01]  /*8be0*/  FFMA.FTZ R71, R86, UR11, R107.reuse ;  /* 0x0000000b56477c23 */ /* 0x100fe2000801006b */
[----:B------:R-:W-:Y:S01]  /*8bf0*/  @P3 SHF.L.U32 R55, R9, 0x10, RZ ;  /* 0x0000001009373819 */ /* 0x000fe200000006ff */
[----:B------:R-:W-:Y:S01]  /*8c00*/  FFMA.FTZ R88, R88, UR11, R107 ;  /* 0x0000000b58587c23 */ /* 0x000fe2000801006b */
[----:B------:R-:W-:Y:S01]  /*8c10*/  LOP3.LUT P5, RZ, R3, 0xff, RZ, 0xc0, !PT ;  /* 0x000000ff03ff7812 */ /* 0x000fe200078ac0ff */
[----:B------:R-:W-:Y:S01]  /*8c20*/  @P3 FMUL.FTZ R70, R57, R56 ;  /* 0x0000003839463220 */ /* 0x000fe20000410000 */
[----:B------:R-:W-:Y:S01]  /*8c30*/  ISETP.GE.U32.AND P1, PT, R2, RZ, PT ;  /* 0x000000ff0200720c */ /* 0x000fe20003f26070 */
[----:B------:R-:W-:Y:S01]  /*8c40*/  FADD.FTZ R81, R81, -R88 ;  /* 0x8000005851517221 */ /* 0x000fe20000010000 */
[----:B------:R-:W-:Y:S01]  /*8c50*/  MOV R60, RZ ;  /* 0x000000ff003c7202 */ /* 0x000fe20000000f00 */
[----:B------:R-:W-:Y:S01]  /*8c60*/  @P3 FMUL.FTZ R60, R57, R55 ;  /* 0x00000037393c3220 */ /* 0x000fe20000410000 */
[C---:B------:R-:W-:Y:S01]  /*8c70*/  LOP3.LUT P4, RZ, R3.reuse, 0xff00, RZ, 0xc0, !PT ;  /* 0x0000ff0003ff7812 */ /* 0x040fe2000788c0ff */
[----:B------:R-:W-:Y:S01]  /*8c80*/  FFMA.FTZ R55, R58, UR10, R47 ;  /* 0x0000000a3a377c23 */ /* 0x000fe2000801002f */
[----:B------:R-:W-:Y:S01]  /*8c90*/  LOP3.LUT P3, RZ, R3, 0xff0000, RZ, 0xc0, !PT ;  /* 0x00ff000003ff7812 */ /* 0x000fe2000786c0ff */
[----:B------:R-:W-:Y:S01]  /*8ca0*/  FFMA.FTZ R87, R87, UR11, R107 ;  /* 0x0000000b57577c23 */ /* 0x000fe2000801006b */
[----:B------:R-:W-:Y:S01]  /*8cb0*/  ISETP.GE.U32.AND.EX P1, PT, R3, 0x1000000, PT, P1 ;  /* 0x010000000300780c */ /* 0x000fe20003f26110 */
[----:B------:R-:W-:Y:S01]  /*8cc0*/  FADD.FTZ R3, R78, -R71 ;  /* 0x800000474e037221 */ /* 0x000fe20000010000 */
[----:B------:R-:W-:Y:S01]  /*8cd0*/  LOP3.LUT P6, RZ, R2, 0xff000000, RZ, 0xc0, !PT ;  /* 0xff00000002ff7812 */ /* 0x000fe200078cc0ff */
[----:B------:R-:W-:Y:S01]  /*8ce0*/  FMUL.FTZ R2, R55, UR7 ;  /* 0x0000000737027c20 */ /* 0x000fe20008410000 */
[----:B------:R-:W-:Y:S01]  /*8cf0*/  FFMA.FTZ R84, R89, UR11, R107 ;  /* 0x0000000b59547c23 */ /* 0x000fe2000801006b */
[----:B------:R-:W-:Y:S01]  /*8d00*/  FFMA.FTZ R56, R3, UR10, R48 ;  /* 0x0000000a03387c23 */ /* 0x000fe20008010030 */
[----:B------:R-:W-:-:S02]  /*8d10*/  HFMA2 R74, -RZ, RZ, 0, 0 ;  /* 0x00000000ff4a7431 */ /* 0x000fc400000001ff */
[----:B------:R-:W-:Y:S01]  /*8d20*/  FMUL.FTZ R73, R2, UR23 ;  /* 0x0000001702497c20 */ /* 0x000fe20008410000 */
[----:B------:R-:W-:Y:S01]  /*8d30*/  @P5 SHF.L.U32 R57, R62, 0x10, RZ ;  /* 0x000000103e395819 */ /* 0x000fe200000006ff */
[----:B------:R-:W-:Y:S01]  /*8d40*/  @P5 FMUL.FTZ R2, R56, UR7 ;  /* 0x0000000738025c20 */ /* 0x000fe20008410000 */
[----:B------:R-:W-:Y:S01]  /*8d50*/  @P4 PRMT R59, R62, 0x7632, R59 ;  /* 0x000076323e3b4816 */ /* 0x000fe2000000003b */
[----:B------:R-:W-:Y:S01]  /*8d60*/  FFMA.FTZ R58, R81, UR10, R50 ;  /* 0x0000000a513a7c23 */ /* 0x000fe20008010032 */
[----:B------:R-:W-:Y:S01]  /*8d70*/  FADD.FTZ R80, R80, -R87 ;  /* 0x8000005750507221 */ /* 0x000fe20000010000 */
[----:B------:R-:W-:Y:S01]  /*8d80*/  @P5 FMUL.FTZ R2, R2, UR23 ;  /* 0x0000001702025c20 */ /* 0x000fe20008410000 */
[----:B------:R-:W-:Y:S01]  /*8d90*/  FADD.FTZ R84, R83, -R84 ;  /* 0x8000005453547221 */ /* 0x000fe20000010000 */
[----:B------:R-:W-:Y:S01]  /*8da0*/  @P3 FMUL.FTZ R81, R58, UR7 ;  /* 0x000000073a513c20 */ /* 0x000fe20008410000 */
[----:B------:R-:W-:Y:S01]  /*8db0*/  @P6 PRMT R61, R61, 0x7632, R61 ;  /* 0x000076323d3d6816 */ /* 0x000fe2000000003d */
[----:B------:R-:W-:Y:S01]  /*8dc0*/  @P5 FMUL.FTZ R74, R57, R2 ;  /* 0x00000002394a5220 */ /* 0x000fe20000410000 */
[----:B------:R-:W-:Y:S01]  /*8dd0*/  @P4 SHF.L.U32 R2, R59, 0x10, RZ ;  /* 0x000000103b024819 */ /* 0x000fe200000006ff */
[----:B------:R-:W-:Y:S01]  /*8de0*/  @P5 FMUL.FTZ R75, R56, UR7 ;  /* 0x00000007384b5c20 */ /* 0x000fe20008410000 */
[----:B------:R-:W-:Y:S01]  /*8df0*/  FFMA.FTZ R59, R84, UR10, R51 ;  /* 0x0000000a543b7c23 */ /* 0x000fe20008010033 */
[----:B------:R-:W-:Y:S01]  /*8e00*/  FFMA.FTZ R57, R80, UR10, R49 ;  /* 0x0000000a50397c23 */ /* 0x000fe20008010031 */
[C---:B------:R-:W-:Y:S01]  /*8e10*/  @P3 SHF.L.U32 R77, R63.reuse, 0x10, RZ ;  /* 0x000000103f4d3819 */ /* 0x040fe200000006ff */
[----:B------:R-:W-:Y:S01]  /*8e20*/  HFMA2 R78, -RZ, RZ, 0, 0 ;  /* 0x00000000ff4e7431 */ /* 0x000fe200000001ff */
[----:B------:R-:W-:Y:S01]  /*8e30*/  @P1 PRMT R79, R63, 0x7632, R79 ;  /* 0x000076323f4f1816 */ /* 0x000fe2000000004f */
[----:B------:R-:W-:Y:S01]  /*8e40*/  HFMA2 R71, -RZ, RZ, 0, 0 ;  /* 0x00000000ff477431 */ /* 0x000fe200000001ff */
[----:B------:R-:W-:Y:S01]  /*8e50*/  @P3 SHF.L.U32 R63, R11, 0x10, RZ ;  /* 0x000000100b3f3819 */ /* 0x000fe200000006ff */
[----:B------:R-:W-:Y:S01]  /*8e60*/  @P3 FMUL.FTZ R82, R81, UR23 ;  /* 0x0000001751523c20 */ /* 0x000fe20008410000 */
[----:B------:R-:W-:Y:S01]  /*8e70*/  @P5 SHF.L.U32 R3, R10, 0x10, RZ ;  /* 0x000000100a035819 */ /* 0x000fe200000006ff */
[----:B------:R-:W-:Y:S01]  /*8e80*/  @P5 FMUL.FTZ R76, R75, UR23 ;  /* 0x000000174b4c5c20 */ /* 0x000fe20008410000 */
[----:B------:R-:W-:Y:S01]  /*8e90*/  @P1 SHF.L.U32 R80, R64, 0x10, RZ ;  /* 0x0000001040501819 */ /* 0x000fe200000006ff */
[----:B------:R-:W-:Y:S01]  /*8ea0*/  FMUL.FTZ R64, R59, UR7 ;  /* 0x000000073b407c20 */ /* 0x000fe20008410000 */
[----:B------:R-:W-:Y:S01]  /*8eb0*/  @P6 SHF.L.U32 R61, R61, 0x10, RZ ;  /* 0x000000103d3d6819 */ /* 0x000fe200000006ff */
[----:B------:R-:W-:Y:S01]  /*8ec0*/  @P4 FMUL.FTZ R83, R57, UR7 ;  /* 0x0000000739534c20 */ /* 0x000fe20008410000 */
[----:B------:R-:W-:Y:S01]  /*8ed0*/  @P6 SHF.L.U32 R66, R66, 0x10, RZ ;  /* 0x0000001042426819 */ /* 0x000fe200000006ff */
[----:B------:R-:W-:Y:S01]  /*8ee0*/  HFMA2 R75, -RZ, RZ, 0, 0 ;  /* 0x00000000ff4b7431 */ /* 0x000fe200000001ff */
[----:B------:R-:W-:Y:S01]  /*8ef0*/  MOV R62, RZ ;  /* 0x000000ff003e7202 */ /* 0x000fe20000000f00 */
[----:B------:R-:W-:Y:S01]  /*8f00*/  @P3 FMUL.FTZ R78, R82, R63 ;  /* 0x0000003f524e3220 */ /* 0x000fe20000410000 */
[----:B------:R-:W-:Y:S01]  /*8f10*/  @P4 SHF.L.U32 R65, R65, 0x10, RZ ;  /* 0x0000001041414819 */ /* 0x000fe200000006ff */
[----:B------:R-:W-:Y:S01]  /*8f20*/  @P5 FMUL.FTZ R62, R76, R3 ;  /* 0x000000034c3e5220 */ /* 0x000fe20000410000 */
[----:B------:R-:W-:Y:S01]  /*8f30*/  FMUL.FTZ R82, R64, UR23 ;  /* 0x0000001740527c20 */ /* 0x000fe20008410000 */
[----:B------:R-:W-:Y:S01]  /*8f40*/  @P4 FMUL.FTZ R84, R83, UR23 ;  /* 0x0000001753544c20 */ /* 0x000fe20008410000 */
[----:B------:R-:W-:Y:S01]  /*8f50*/  @P6 FMUL.FTZ R71, R73, R61 ;  /* 0x0000003d49476220 */ /* 0x000fe20000410000 */
[----:B------:R-:W-:Y:S01]  /*8f60*/  @P4 FMUL.FTZ R3, R57, UR7 ;  /* 0x0000000739034c20 */ /* 0x000fe20008410000 */
[----:B------:R-:W-:Y:S01]  /*8f70*/  @P3 FMUL.FTZ R63, R58, UR7 ;  /* 0x000000073a3f3c20 */ /* 0x000fe20008410000 */
[----:B------:R-:W-:Y:S01]  /*8f80*/  MOV R61, RZ ;  /* 0x000000ff003d7202 */ /* 0x000fe20000000f00 */
[----:B------:R-:W-:Y:S01]  /*8f90*/  @P6 FMUL.FTZ R61, R73, R66 ;  /* 0x00000042493d6220 */ /* 0x000fe20000410000 */
[----:B------:R-:W-:Y:S01]  /*8fa0*/  HFMA2 R76, -RZ, RZ, 0, 0 ;  /* 0x00000000ff4c7431 */ /* 0x000fe200000001ff */
[----:B------:R-:W-:Y:S01]  /*8fb0*/  MOV R81, RZ ;  /* 0x000000ff00517202 */ /* 0x000fe20000000f00 */
[----:B------:R-:W-:Y:S01]  /*8fc0*/  @P1 FMUL.FTZ R81, R82, R80 ;  /* 0x0000005052511220 */ /* 0x000fe20000410000 */
[----:B------:R-:W-:Y:S01]  /*8fd0*/  @P1 SHF.L.U32 R79, R79, 0x10, RZ ;  /* 0x000000104f4f1819 */ /* 0x000fe200000006ff */
[----:B------:R-:W-:Y:S01]  /*8fe0*/  @P4 FMUL.FTZ R75, R84, R65 ;  /* 0x00000041544b4220 */ /* 0x000fe20000410000 */
[----:B------:R-:W-:Y:S01]  /*8ff0*/  @P4 FMUL.FTZ R3, R3, UR23 ;  /* 0x0000001703034c20 */ /* 0x000fe20008410000 */
[----:B------:R-:W-:Y:S01]  /*9000*/  @P3 FMUL.FTZ R64, R63, UR23 ;  /* 0x000000173f403c20 */ /* 0x000fe20008410000 */
[----:B------:R-:W-:Y:S01]  /*9010*/  MOV R73, RZ ;  /* 0x000000ff00497202 */ /* 0x000fe20000000f00 */
[----:B------:R-:W-:Y:S01]  /*9020*/  @P1 FMUL.FTZ R76, R82, R79 ;  /* 0x0000004f524c1220 */ /* 0x000fe20000410000 */
[----:B------:R-:W-:Y:S01]  /*9030*/  MOV R66, RZ ;  /* 0x000000ff00427202 */ /* 0x000fe20000000f00 */
[----:B------:R-:W-:Y:S01]  /*9040*/  @P4 FMUL.FTZ R73, R2, R3 ;  /* 0x0000000302494220 */ /* 0x000fe20000410000 */
[----:B------:R-:W-:Y:S01]  /*9050*/  F2FP.BF16.F32.PACK_AB R61, R61, R60 ;  /* 0x0000003c3d3d723e */ /* 0x000fe200000010ff */
[----:B------:R-:W-:Y:S01]  /*9060*/  @P3 FMUL.FTZ R66, R77, R64 ;  /* 0x000000404d423220 */ /* 0x000fe20000410000 */
[----:B------:R-:W-:-:S02]  /*9070*/  F2FP.BF16.F32.PACK_AB R63, R81, R78 ;  /* 0x0000004e513f723e */ /* 0x000fc400000010ff */
[----:B------:R-:W-:Y:S02]  /*9080*/  F2FP.BF16.F32.PACK_AB R62, R75, R62 ;  /* 0x0000003e4b3e723e */ /* 0x000fe400000010ff */
[----:B------:R-:W-:Y:S01]  /*9090*/  F2FP.BF16.F32.PACK_AB R60, R69, R72 ;  /* 0x00000048453c723e */ /* 0x000fe200000010ff */
[----:B------:R-:W-:Y:S06]  /*90a0*/  BRA `(.L_x_5530) ;  /* 0x0000001000f47947 */ /* 0x000fec0003800000 */
.L_x_5529:
[C---:B------:R-:W-:Y:S01]  /*90b0*/  LOP3.LUT P1, RZ, R2.reuse, 0xff, RZ, 0xc0, !PT ;  /* 0x000000ff02ff7812 */ /* 0x040fe2000782c0ff */
[--C-:B------:R-:W-:Y:S01]  /*90c0*/  FFMA.FTZ R79, R79, UR11, R107.reuse ;  /* 0x0000000b4f4f7c23 */ /* 0x100fe2000801006b */
[----:B------:R-:W-:Y:S01]  /*90d0*/  LOP3.LUT P4, RZ, R2, 0xff00, RZ, 0xc0, !PT ;  /* 0x0000ff0002ff7812 */ /* 0x000fe2000788c0ff */
[--C-:B------:R-:W-:Y:S01]  /*90e0*/  FFMA.FTZ R82, R82, UR11, R107.reuse ;  /* 0x0000000b52527c23 */ /* 0x100fe2000801006b */
[----:B0-----:R-:W-:Y:S01]  /*90f0*/  FFMA.FTZ R68, R85, UR11, R107 ;  /* 0x0000000b55447c23 */ /* 0x001fe2000801006b */
[----:B------:R-:W-:Y:S01]  /*9100*/  FADD.FTZ R79, R74, -R79 ;  /* 0x8000004f4a4f7221 */ /* 0x000fe20000010000 */
[----:B------:R-:W-:Y:S01]  /*9110*/  FFMA.FTZ R67, R84, UR11, R107 ;  /* 0x0000000b54437c23 */ /* 0x000fe2000801006b */
[----:B------:R-:W-:Y:S01]  /*9120*/  FADD.FTZ R82, R75, -R82 ;  /* 0x800000524b527221 */ /* 0x000fe20000010000 */
[----:B------:R-:W-:Y:S01]  /*9130*/  LOP3.LUT P3, RZ, R2, 0xff0000, RZ, 0xc0, !PT ;  /* 0x00ff000002ff7812 */ /* 0x000fe2000786c0ff */
[----:B------:R-:W-:Y:S01]  /*9140*/  FFMA.FTZ R79, R79, UR10, R44 ;  /* 0x0000000a4f4f7c23 */ /* 0x000fe2000801002c */
[----:B------:R-:W-:Y:S01]  /*9150*/  FADD.FTZ R84, R77, -R68 ;  /* 0x800000444d547221 */ /* 0x000fe20000010000 */
[----:B------:R-:W-:Y:S01]  /*9160*/  FFMA.FTZ R82, R82, UR10, R45 ;  /* 0x0000000a52527c23 */ /* 0x000fe2000801002d */
[----:B------:R-:W-:Y:S01]  /*9170*/  FADD.FTZ R85, R76, -R67 ;  /* 0x800000434c557221 */ /* 0x000fe20000010000 */
[C---:B-----5:R-:W-:Y:S01]  /*9180*/  @P1 SHF.L.U32 R71, R60.reuse, 0x10, RZ ;  /* 0x000000103c471819 */ /* 0x060fe200000006ff */
[----:B------:R-:W-:Y:S01]  /*9190*/  HFMA2 R67, -RZ, RZ, 0, 0 ;  /* 0x00000000ff437431 */ /* 0x000fe200000001ff */
[----:B------:R-:W-:Y:S01]  /*91a0*/  @P4 PRMT R74, R60, 0x7632, R74 ;  /* 0x000076323c4a4816 */ /* 0x000fe2000000004a */
[----:B------:R-:W-:Y:S01]  /*91b0*/  FMUL.FTZ R60, R79, UR7 ;  /* 0x000000074f3c7c20 */ /* 0x000fe20008410000 */
[----:B------:R-:W-:Y:S01]  /*91c0*/  @P4 SHF.L.U32 R77, R70, 0x10, RZ ;  /* 0x00000010464d4819 */ /* 0x000fe200000006ff */
[----:B------:R-:W-:Y:S01]  /*91d0*/  FMUL.FTZ R70, R82, UR7 ;  /* 0x0000000752467c20 */ /* 0x000fe20008410000 */
[----:B------:R-:W-:Y:S01]  /*91e0*/  @P1 SHF.L.U32 R73, R8, 0x10, RZ ;  /* 0x0000001008491819 */ /* 0x000fe200000006ff */
[----:B------:R-:W-:Y:S01]  /*91f0*/  FMUL.FTZ R60, R60, UR23 ;  /* 0x000000173c3c7c20 */ /* 0x000fe20008410000 */
[----:B------:R-:W-:Y:S01]  /*9200*/  @P4 SHF.L.U32 R75, R74, 0x10, RZ ;  /* 0x000000104a4b4819 */ /* 0x000fe200000006ff */
[----:B------:R-:W-:Y:S01]  /*9210*/  FFMA.FTZ R85, R85, UR10, R46 ;  /* 0x0000000a55557c23 */ /* 0x000fe2000801002e */
[----:B------:R-:W-:-:S02]  /*9220*/  LOP3.LUT P6, RZ, R2, 0xff000000, RZ, 0xc0, !PT ;  /* 0xff00000002ff7812 */ /* 0x000fc400078cc0ff */
[----:B------:R-:W-:Y:S01]  /*9230*/  CS2R R68, SRZ ;  /* 0x0000000000447805 */ /* 0x000fe2000001ff00 */
[----:B------:R-:W-:Y:S01]  /*9240*/  FMUL.FTZ R70, R70, UR23 ;  /* 0x0000001746467c20 */ /* 0x000fe20008410000 */
[-C--:B------:R-:W-:Y:S01]  /*9250*/  @P1 FMUL.FTZ R68, R71, R60.reuse ;  /* 0x0000003c47441220 */ /* 0x080fe20000410000 */
[----:B------:R-:W-:Y:S01]  /*9260*/  @P1 FMUL.FTZ R69, R73, R60 ;  /* 0x0000003c49451220 */ /* 0x000fe20000410000 */
[----:B------:R-:W-:Y:S01]  /*9270*/  MOV R72, RZ ;  /* 0x000000ff00487202 */ /* 0x000fe20000000f00 */
[----:B------:R-:W-:Y:S01]  /*9280*/  FMUL.FTZ R60, R85, UR7 ;  /* 0x00000007553c7c20 */ /* 0x000fe20008410000 */
[-C--:B------:R-:W-:Y:S01]  /*9290*/  @P4 FMUL.FTZ R67, R75, R70.reuse ;  /* 0x000000464b434220 */ /* 0x080fe20000410000 */
[----:B------:R-:W-:Y:S01]  /*92a0*/  @P4 FMUL.FTZ R72, R77, R70 ;  /* 0x000000464d484220 */ /* 0x000fe20000410000 */
[----:B------:R-:W-:Y:S01]  /*92b0*/  HFMA2 R70, -RZ, RZ, 0, 0 ;  /* 0x00000000ff467431 */ /* 0x000fe200000001ff */
[----:B------:R-:W-:Y:S01]  /*92c0*/  @P3 SHF.L.U32 R74, R61, 0x10, RZ ;  /* 0x000000103d4a3819 */ /* 0x000fe200000006ff */
[----:B------:R-:W-:Y:S01]  /*92d0*/  FMUL.FTZ R71, R60, UR23 ;  /* 0x000000173c477c20 */ /* 0x000fe20008410000 */
[----:B------:R-:W-:Y:S01]  /*92e0*/  @P3 SHF.L.U32 R76, R9, 0x10, RZ ;  /* 0x00000010094c3819 */ /* 0x000fe200000006ff */
[----:B------:R-:W-:Y:S01]  /*92f0*/  FFMA.FTZ R91, R86, UR11, R107 ;  /* 0x0000000b565b7c23 */ /* 0x000fe2000801006b */
[----:B------:R-:W-:Y:S01]  /*9300*/  ISETP.GE.U32.AND P1, PT, R2, RZ, PT ;  /* 0x000000ff0200720c */ /* 0x000fe20003f26070 */
[----:B------:R-:W-:Y:S01]  /*9310*/  FFMA.FTZ R2, R84, UR10, R47 ;  /* 0x0000000a54027c23 */ /* 0x000fe2000801002f */
[----:B------:R-:W-:Y:S01]  /*9320*/  MOV R60, RZ ;  /* 0x000000ff003c7202 */ /* 0x000fe20000000f00 */
[-C--:B------:R-:W-:Y:S01]  /*9330*/  @P3 FMUL.FTZ R70, R74, R71.reuse ;  /* 0x000000474a463220 */ /* 0x080fe20000410000 */
[C---:B------:R-:W-:Y:S01]  /*9340*/  LOP3.LUT P5, RZ, R3.reuse, 0xff, RZ, 0xc0, !PT ;  /* 0x000000ff03ff7812 */ /* 0x040fe200078ac0ff */
[----:B------:R-:W-:Y:S01]  /*9350*/  @P3 FMUL.FTZ R60, R76, R71 ;  /* 0x000000474c3c3220 */ /* 0x000fe20000410000 */
[----:B------:R-:W-:Y:S01]  /*9360*/  FMUL.FTZ R2, R2, UR7 ;  /* 0x0000000702027c20 */ /* 0x000fe20008410000 */
[C---:B------:R-:W-:Y:S01]  /*9370*/  LOP3.LUT P4, RZ, R3.reuse, 0xff00, RZ, 0xc0, !PT ;  /* 0x0000ff0003ff7812 */ /* 0x040fe2000788c0ff */
[----:B------:R-:W-:Y:S01]  /*9380*/  FADD.FTZ R91, R78, -R91 ;  /* 0x8000005b4e5b7221 */ /* 0x000fe20000010000 */
[C---:B------:R-:W-:Y:S01]  /*9390*/  LOP3.LUT P3, RZ, R3.reuse, 0xff0000, RZ, 0xc0, !PT ;  /* 0x00ff000003ff7812 */ /* 0x040fe2000786c0ff */
[----:B------:R-:W-:Y:S01]  /*93a0*/  FFMA.FTZ R88, R88, UR11, R107 ;  /* 0x0000000b58587c23 */ /* 0x000fe2000801006b */
[----:B------:R-:W-:Y:S01]  /*93b0*/  ISETP.GE.U32.AND.EX P1, PT, R3, 0x1000000, PT, P1 ;  /* 0x010000000300780c */ /* 0x000fe20003f26110 */
[----:B------:R-:W-:Y:S01]  /*93c0*/  HFMA2 R71, -RZ, RZ, 0, 0 ;  /* 0x00000000ff477431 */ /* 0x000fe200000001ff */
[----:B------:R-:W-:Y:S01]  /*93d0*/  @P6 PRMT R61, R61, 0x7632, R61 ;  /* 0x000076323d3d6816 */ /* 0x000fe2000000003d */
[----:B------:R-:W-:Y:S01]  /*93e0*/  FMUL.FTZ R73, R2, UR23 ;  /* 0x0000001702497c20 */ /* 0x000fe20008410000 */
[----:B------:R-:W-:Y:S01]  /*93f0*/  FFMA.FTZ R2, R91, UR10, R48 ;  /* 0x0000000a5b027c23 */ /* 0x000fe20008010030 */
[----:B------:R-:W-:Y:S01]  /*9400*/  FADD.FTZ R81, R81, -R88 ;  /* 0x8000005851517221 */ /* 0x000fe20000010000 */
[----:B------:R-:W-:Y:S01]  /*9410*/  @P6 SHF.L.U32 R74, R61, 0x10, RZ ;  /* 0x000000103d4a6819 */ /* 0x000fe200000006ff */
[--C-:B------:R-:W-:Y:S01]  /*9420*/  FFMA.FTZ R86, R89, UR11, R107.reuse ;  /* 0x0000000b59567c23 */ /* 0x100fe2000801006b */
[----:B------:R-:W-:Y:S01]  /*9430*/  FMUL.FTZ R2, R2, UR7 ;  /* 0x0000000702027c20 */ /* 0x000fe20008410000 */
[----:B------:R-:W-:Y:S01]  /*9440*/  FFMA.FTZ R87, R87, UR11, R107 ;  /* 0x0000000b57577c23 */ /* 0x000fe2000801006b */
[----:B------:R-:W-:Y:S01]  /*9450*/  FFMA.FTZ R3, R81, UR10, R50 ;  /* 0x0000000a51037c23 */ /* 0x000fe20008010032 */
[----:B------:R-:W-:Y:S01]  /*9460*/  @P6 FMUL.FTZ R71, R74, R73 ;  /* 0x000000494a476220 */ /* 0x000fe20000410000 */
[----:B------:R-:W-:Y:S01]  /*9470*/  HFMA2 R74, -RZ, RZ, 0, 0 ;  /* 0x00000000ff4a7431 */ /* 0x000fe200000001ff */
[----:B------:R-:W-:Y:S01]  /*9480*/  @P5 SHF.L.U32 R77, R62, 0x10, RZ ;  /* 0x000000103e4d5819 */ /* 0x000fe200000006ff */
[----:B------:R-:W-:Y:S01]  /*9490*/  FADD.FTZ R86, R83, -R86 ;  /* 0x8000005653567221 */ /* 0x000fe20000010000 */
[----:B------:R-:W-:Y:S01]  /*94a0*/  @P5 SHF.L.U32 R79, R10, 0x10, RZ ;  /* 0x000000100a4f5819 */ /* 0x000fe200000006ff */
[----:B------:R-:W-:Y:S01]  /*94b0*/  FMUL.FTZ R2, R2, UR23 ;  /* 0x0000001702027c20 */ /* 0x000fe20008410000 */
[----:B------:R-:W-:Y:S01]  /*94c0*/  FADD.FTZ R80, R80, -R87 ;  /* 0x8000005750507221 */ /* 0x000fe20000010000 */
[----:B------:R-:W-:Y:S01]  /*94d0*/  @P4 PRMT R76, R62, 0x7632, R76 ;  /* 0x000076323e4c4816 */ /* 0x000fe2000000004c */
[----:B------:R-:W-:Y:S01]  /*94e0*/  FMUL.FTZ R3, R3, UR7 ;  /* 0x0000000703037c20 */ /* 0x000fe20008410000 */
[----:B------:R-:W-:Y:S01]  /*94f0*/  @P3 SHF.L.U32 R82, R63, 0x10, RZ ;  /* 0x000000103f523819 */ /* 0x000fe200000006ff */
[----:B------:R-:W-:Y:S01]  /*9500*/  @P5 FMUL.FTZ R74, R77, R2 ;  /* 0x000000024d4a5220 */ /* 0x000fe20000410000 */
[----:B------:R-:W-:-:S02]  /*9510*/  @P1 PRMT R83, R63, 0x7632, R83 ;  /* 0x000076323f531816 */ /* 0x000fc40000000053 */
[----:B------:R-:W-:Y:S02]  /*9520*/  CS2R R62, SRZ ;  /* 0x00000000003e7805 */ /* 0x000fe4000001ff00 */
[----:B------:R-:W-:Y:S01]  /*9530*/  @P3 SHF.L.U32 R78, R11, 0x10, RZ ;  /* 0x000000100b4e3819 */ /* 0x000fe200000006ff */
[----:B------:R-:W-:Y:S01]  /*9540*/  @P5 FMUL.FTZ R62, R79, R2 ;  /* 0x000000024f3e5220 */ /* 0x000fe20000410000 */
[----:B------:R-:W-:Y:S01]  /*9550*/  FFMA.FTZ R86, R86, UR10, R51 ;  /* 0x0000000a56567c23 */ /* 0x000fe20008010033 */
[----:B------:R-:W-:Y:S01]  /*9560*/  FFMA.FTZ R2, R80, UR10, R49 ;  /* 0x0000000a50027c23 */ /* 0x000fe20008010031 */
[----:B------:R-:W-:Y:S01]  /*9570*/  FMUL.FTZ R75, R3, UR23 ;  /* 0x00000017034b7c20 */ /* 0x000fe20008410000 */
[----:B------:R-:W-:Y:S01]  /*9580*/  @P4 SHF.L.U32 R79, R65, 0x10, RZ ;  /* 0x00000010414f4819 */ /* 0x000fe200000006ff */
[----:B------:R-:W-:Y:S01]  /*9590*/  FMUL.FTZ R65, R86, UR7 ;  /* 0x0000000756417c20 */ /* 0x000fe20008410000 */
[----:B------:R-:W-:Y:S01]  /*95a0*/  FMUL.FTZ R2, R2, UR7 ;  /* 0x0000000702027c20 */ /* 0x000fe20008410000 */
[----:B------:R-:W-:Y:S01]  /*95b0*/  @P3 FMUL.FTZ R63, R78, R75 ;  /* 0x0000004b4e3f3220 */ /* 0x000fe20000410000 */
[----:B------:R-:W-:Y:S01]  /*95c0*/  @P6 SHF.L.U32 R66, R66, 0x10, RZ ;  /* 0x0000001042426819 */ /* 0x000fe200000006ff */
[----:B------:R-:W-:Y:S01]  /*95d0*/  HFMA2 R3, -RZ, RZ, 0, 0 ;  /* 0x00000000ff037431 */ /* 0x000fe200000001ff */
[----:B------:R-:W-:Y:S01]  /*95e0*/  @P1 SHF.L.U32 R80, R64, 0x10, RZ ;  /* 0x0000001040501819 */ /* 0x000fe200000006ff */
[----:B------:R-:W-:-:S02]  /*95f0*/  HFMA2 R78, -RZ, RZ, 0, 0 ;  /* 0x00000000ff4e7431 */ /* 0x000fc400000001ff */
[----:B------:R-:W-:Y:S01]  /*9600*/  FMUL.FTZ R65, R65, UR23 ;  /* 0x0000001741417c20 */ /* 0x000fe20008410000 */
[----:B------:R-:W-:Y:S01]  /*9610*/  FMUL.FTZ R2, R2, UR23 ;  /* 0x0000001702027c20 */ /* 0x000fe20008410000 */
[----:B------:R-:W-:Y:S01]  /*9620*/  MOV R61, RZ ;  /* 0x000000ff003d7202 */ /* 0x000fe20000000f00 */
[----:B------:R-:W-:Y:S01]  /*9630*/  @P6 FMUL.FTZ R61, R66, R73 ;  /* 0x00000049423d6220 */ /* 0x000fe20000410000 */
[----:B------:R-:W-:Y:S01]  /*9640*/  @P4 SHF.L.U32 R77, R76, 0x10, RZ ;  /* 0x000000104c4d4819 */ /* 0x000fe200000006ff */
[----:B------:R-:W-:Y:S01]  /*9650*/  @P1 FMUL.FTZ R78, R80, R65 ;  /* 0x00000041504e1220 */ /* 0x000fe20000410000 */
[----:B------:R-:W-:Y:S01]  /*9660*/  @P1 SHF.L.U32 R64, R83, 0x10, RZ ;  /* 0x0000001053401819 */ /* 0x000fe200000006ff */
[-C--:B------:R-:W-:Y:S01]  /*9670*/  @P4 FMUL.FTZ R3, R79, R2.reuse ;  /* 0x000000024f034220 */ /* 0x080fe20000410000 */
[----:B------:R-:W-:Y:S01]  /*9680*/  MOV R73, RZ ;  /* 0x000000ff00497202 */ /* 0x000fe20000000f00 */
[----:B------:R-:W-:Y:S01]  /*9690*/  @P4 FMUL.FTZ R73, R77, R2 ;  /* 0x000000024d494220 */ /* 0x000fe20000410000 */
[----:B------:R-:W-:Y:S01]  /*96a0*/  MOV R66, RZ ;  /* 0x000000ff00427202 */ /* 0x000fe20000000f00 */
[----:B------:R-:W-:Y:S01]  /*96b0*/  @P3 FMUL.FTZ R66, R82, R75 ;  /* 0x0000004b52423220 */ /* 0x000fe20000410000 */
[----:B------:R-:W-:Y:S01]  /*96c0*/  MOV R76, RZ ;  /* 0x000000ff004c7202 */ /* 0x000fe20000000f00 */
[----:B------:R-:W-:Y:S01]  /*96d0*/  @P1 FMUL.FTZ R76, R64, R65 ;  /* 0x00000041404c1220 */ /* 0x000fe20000410000 */
[----:B------:R-:W-:-:S02]  /*96e0*/  F2FP.BF16.F32.PACK_AB R61, R61, R60 ;  /* 0x0000003c3d3d723e */ /* 0x000fc400000010ff */
[----:B------:R-:W-:Y:S02]  /*96f0*/  F2FP.BF16.F32.PACK_AB R63, R78, R63 ;  /* 0x0000003f4e3f723e */ /* 0x000fe400000010ff */
[----:B------:R-:W-:Y:S02]  /*9700*/  F2FP.BF16.F32.PACK_AB R62, R3, R62 ;  /* 0x0000003e033e723e */ /* 0x000fe400000010ff */
[----:B------:R-:W-:Y:S01]  /*9710*/  F2FP.BF16.F32.PACK_AB R60, R72, R69 ;  /* 0x00000045483c723e */ /* 0x000fe200000010ff */
[----:B------:R-:W-:Y:S06]  /*9720*/  BRA `(.L_x_5530) ;  /* 0x0000000c00547947 */ /* 0x000fec0003800000 */
.L_x_5528:
[----:B------:R-:W-:Y:S05]  /*9730*/  @!P0 BRA `(.L_x_5531) ;  /* 0x0000000400b48947 */ /* 0x000fea0003800000 */
[C---:B------:R-:W-:Y:S01]  /*9740*/  LOP3.LUT P1, RZ, R2.reuse, 0xff, RZ, 0xc0, !PT ;  /* 0x000000ff02ff7812 */ /* 0x040fe2000782c0ff */
[--C-:B------:R-:W-:Y:S01]  /*9750*/  FFMA.FTZ R79, R79, UR11, R107.reuse ;  /* 0x0000000b4f4f7c23 */ /* 0x100fe2000801006b */
[----:B------:R-:W-:Y:S01]  /*9760*/  LOP3.LUT P4, RZ, R2, 0xff00, RZ, 0xc0, !PT ;  /* 0x0000ff0002ff7812 */ /* 0x000fe2000788c0ff */
[--C-:B------:R-:W-:Y:S01]  /*9770*/  FFMA.FTZ R82, R82, UR11, R107.reuse ;  /* 0x0000000b52527c23 */ /* 0x100fe2000801006b */
[----:B------:R-:W-:Y:S01]  /*9780*/  FFMA.FTZ R52, R85, UR11, R107 ;  /* 0x0000000b55347c23 */ /* 0x000fe2000801006b */
[----:B------:R-:W-:Y:S01]  /*9790*/  FADD.FTZ R79, R74, -R79 ;  /* 0x8000004f4a4f7221 */ /* 0x000fe20000010000 */
[----:B------:R-:W-:Y:S01]  /*97a0*/  FFMA.FTZ R53, R84, UR11, R107 ;  /* 0x0000000b54357c23 */ /* 0x000fe2000801006b */
[----:B------:R-:W-:Y:S01]  /*97b0*/  FADD.FTZ R82, R75, -R82 ;  /* 0x800000524b527221 */ /* 0x000fe20000010000 */
[----:B------:R-:W-:Y:S01]  /*97c0*/  FADD.FTZ R77, R77, -R52 ;  /* 0x800000344d4d7221 */ /* 0x000fe20000010000 */
[----:B------:R-:W-:Y:S01]  /*97d0*/  FMUL.FTZ R52, R79, UR10 ;  /* 0x0000000a4f347c20 */ /* 0x000fe20008410000 */
[----:B------:R-:W-:Y:S01]  /*97e0*/  FADD.FTZ R76, R76, -R53 ;  /* 0x800000354c4c7221 */ /* 0x000fe20000010000 */
[----:B------:R-:W-:Y:S01]  /*97f0*/  FMUL.FTZ R53, R82, UR10 ;  /* 0x0000000a52357c20 */ /* 0x000fe20008410000 */
[----:B------:R-:W-:Y:S01]  /*9800*/  LOP3.LUT P3, RZ, R2, 0xff0000, RZ, 0xc0, !PT ;  /* 0x00ff000002ff7812 */ /* 0x000fe2000786c0ff */
[----:B------:R-:W-:Y:S01]  /*9810*/  FMUL.FTZ R54, R52, UR7 ;  /* 0x0000000734367c20 */ /* 0x000fe20008410000 */
[C---:B-----5:R-:W-:Y:S01]  /*9820*/  @P1 SHF.L.U32 R59, R60.reuse, 0x10, RZ ;  /* 0x000000103c3b1819 */ /* 0x060fe200000006ff */
[----:B------:R-:W-:Y:S01]  /*9830*/  FMUL.FTZ R55, R53, UR7 ;  /* 0x0000000735377c20 */ /* 0x000fe20008410000 */
[----:B------:R-:W-:Y:S01]  /*9840*/  @P4 PRMT R60, R60, 0x7632, R60 ;  /* 0x000076323c3c4816 */ /* 0x000fe2000000003c */
[----:B------:R-:W-:-:S02]  /*9850*/  HFMA2 R67, -RZ, RZ, 0, 0 ;  /* 0x00000000ff437431 */ /* 0x000fc400000001ff */
[----:B------:R-:W-:Y:S01]  /*9860*/  FMUL.FTZ R56, R54, UR23 ;  /* 0x0000001736387c20 */ /* 0x000fe20008410000 */
[----:B------:R-:W-:Y:S01]  /*9870*/  FMUL.FTZ R54, R76, UR10 ;  /* 0x0000000a4c367c20 */ /* 0x000fe20008410000 */
[----:B------:R-:W-:Y:S01]  /*9880*/  @P4 SHF.L.U32 R60, R60, 0x10, RZ ;  /* 0x000000103c3c4819 */ /* 0x000fe200000006ff */
[----:B------:R-:W-:Y:S01]  /*9890*/  FMUL.FTZ R57, R55, UR23 ;  /* 0x0000001737397c20 */ /* 0x000fe20008410000 */
[----:B------:R-:W-:Y:S02]  /*98a0*/  @P1 SHF.L.U32 R71, R8, 0x10, RZ ;  /* 0x0000001008471819 */ /* 0x000fe400000006ff */
[----:B0-----:R-:W-:Y:S02]  /*98b0*/  CS2R R68, SRZ ;  /* 0x0000000000447805 */ /* 0x001fe4000001ff00 */
[----:B------:R-:W-:Y:S01]  /*98c0*/  LOP3.LUT P6, RZ, R2, 0xff000000, RZ, 0xc0, !PT ;  /* 0xff00000002ff7812 */ /* 0x000fe200078cc0ff */
[----:B------:R-:W-:Y:S01]  /*98d0*/  FMUL.FTZ R55, R54, UR7 ;  /* 0x0000000736377c20 */ /* 0x000fe20008410000 */
[----:B------:R-:W-:Y:S01]  /*98e0*/  @P4 SHF.L.U32 R70, R70, 0x10, RZ ;  /* 0x0000001046464819 */ /* 0x000fe200000006ff */
[-C--:B------:R-:W-:Y:S01]  /*98f0*/  @P4 FMUL.FTZ R67, R60, R57.reuse ;  /* 0x000000393c434220 */ /* 0x080fe20000410000 */
[-C--:B------:R-:W-:Y:S01]  /*9900*/  @P1 FMUL.FTZ R68, R59, R56.reuse ;  /* 0x000000383b441220 */ /* 0x080fe20000410000 */
[----:B------:R-:W-:Y:S01]  /*9910*/  @P1 FMUL.FTZ R69, R71, R56 ;  /* 0x0000003847451220 */ /* 0x000fe20000410000 */
[----:B------:R-:W-:Y:S01]  /*9920*/  HFMA2 R60, -RZ, RZ, 0, 0 ;  /* 0x00000000ff3c7431 */ /* 0x000fe200000001ff */
[----:B------:R-:W-:Y:S01]  /*9930*/  @P3 SHF.L.U32 R56, R61, 0x10, RZ ;  /* 0x000000103d383819 */ /* 0x000fe200000006ff */
[----:B------:R-:W-:Y:S01]  /*9940*/  FMUL.FTZ R55, R55, UR23 ;  /* 0x0000001737377c20 */ /* 0x000fe20008410000 */
[----:B------:R-:W-:Y:S01]  /*9950*/  @P3 SHF.L.U32 R58, R9, 0x10, RZ ;  /* 0x00000010093a3819 */ /* 0x000fe200000006ff */
[----:B------:R-:W-:Y:S01]  /*9960*/  FFMA.FTZ R73, R86, UR11, R107 ;  /* 0x0000000b56497c23 */ /* 0x000fe2000801006b */
[----:B------:R-:W-:Y:S01]  /*9970*/  MOV R72, RZ ;  /* 0x000000ff00487202 */ /* 0x000fe20000000f00 */
[----:B------:R-:W-:Y:S01]  /*9980*/  @P4 FMUL.FTZ R72, R70, R57 ;  /* 0x0000003946484220 */ /* 0x000fe20000410000 */
[----:B------:R-:W-:-:S02]  /*9990*/  CS2R R70, SRZ ;  /* 0x0000000000467805 */ /* 0x000fc4000001ff00 */
[----:B------:R-:W-:Y:S01]  /*99a0*/  ISETP.GE.U32.AND P1, PT, R2, RZ, PT ;  /* 0x000000ff0200720c */ /* 0x000fe20003f26070 */
[-C--:B------:R-:W-:Y:S01]  /*99b0*/  @P3 FMUL.FTZ R70, R56, R55.reuse ;  /* 0x0000003738463220 */ /* 0x080fe20000410000 */
[----:B------:R-:W-:Y:S01]  /*99c0*/  @P3 FMUL.FTZ R60, R58, R55 ;  /* 0x000000373a3c3220 */ /* 0x000fe20000410000 */
[----:B------:R-:W-:Y:S01]  /*99d0*/  FMUL.FTZ R55, R77, UR10 ;  /* 0x0000000a4d377c20 */ /* 0x000fe20008410000 */
[C---:B------:R-:W-:Y:S01]  /*99e0*/  LOP3.LUT P3, RZ, R3.reuse, 0xff0000, RZ, 0xc0, !PT ;  /* 0x00ff000003ff7812 */ /* 0x040fe2000786c0ff */
[----:B------:R-:W-:Y:S01]  /*99f0*/  FADD.FTZ R73, R78, -R73 ;  /* 0x800000494e497221 */ /* 0x000fe20000010000 */
[----:B------:R-:W-:Y:S01]  /*9a00*/  ISETP.GE.U32.AND.EX P1, PT, R3, 0x1000000, PT, P1 ;  /* 0x010000000300780c */ /* 0x000fe20003f26110 */
[----:B------:R-:W-:Y:S01]  /*9a10*/  FMUL.FTZ R2, R55, UR7 ;  /* 0x0000000737027c20 */ /* 0x000fe20008410000 */
[----:B------:R-:W-:Y:S01]  /*9a20*/  @P6 PRMT R61, R61, 0x7632, R61 ;  /* 0x000076323d3d6816 */ /* 0x000fe2000000003d */
[--C-:B------:R-:W-:Y:S01]  /*9a30*/  FFMA.FTZ R88, R88, UR11, R107.reuse ;  /* 0x0000000b58587c23 */ /* 0x100fe2000801006b */
[----:B------:R-:W-:Y:S01]  /*9a40*/  LOP3.LUT P5, RZ, R3, 0xff, RZ, 0xc0, !PT ;  /* 0x000000ff03ff7812 */ /* 0x000fe200078ac0ff */
[--C-:B------:R-:W-:Y:S01]  /*9a50*/  FFMA.FTZ R87, R87, UR11, R107.reuse ;  /* 0x0000000b57577c23 */ /* 0x100fe2000801006b */
[----:B------:R-:W-:Y:S01]  /*9a60*/  LOP3.LUT P4, RZ, R3, 0xff00, RZ, 0xc0, !PT ;  /* 0x0000ff0003ff7812 */ /* 0x000fe2000788c0ff */
[----:B------:R-:W-:Y:S01]  /*9a70*/  FMUL.FTZ R3, R2, UR23 ;  /* 0x0000001702037c20 */ /* 0x000fe20008410000 */
[----:B------:R-:W-:Y:S01]  /*9a80*/  @P6 SHF.L.U32 R56, R61, 0x10, RZ ;  /* 0x000000103d386819 */ /* 0x000fe200000006ff */
[----:B------:R-:W-:Y:S01]  /*9a90*/  FFMA.FTZ R84, R89, UR11, R107 ;  /* 0x0000000b59547c23 */ /* 0x000fe2000801006b */
[----:B------:R-:W-:Y:S01]  /*9aa0*/  FADD.FTZ R88, R81, -R88 ;  /* 0x8000005851587221 */ /* 0x000fe20000010000 */
[----:B------:R-:W-:Y:S01]  /*9ab0*/  @P3 SHF.L.U32 R82, R63, 0x10, RZ ;  /* 0x000000103f523819 */ /* 0x000fe200000006ff */
[----:B------:R-:W-:Y:S01]  /*9ac0*/  FADD.FTZ R87, R80, -R87 ;  /* 0x8000005750577221 */ /* 0x000fe20000010000 */
[-C--:B------:R-:W-:Y:S01]  /*9ad0*/  @P6 FMUL.FTZ R71, R56, R3.reuse ;  /* 0x0000000338476220 */ /* 0x080fe20000410000 */
[----:B------:R-:W-:Y:S01]  /*9ae0*/  FMUL.FTZ R56, R73, UR10 ;  /* 0x0000000a49387c20 */ /* 0x000fe20008410000 */
[----:B------:R-:W-:Y:S01]  /*9af0*/  @P1 PRMT R79, R63, 0x7632, R79 ;  /* 0x000076323f4f1816 */ /* 0x000fe2000000004f */
[----:B------:R-:W-:Y:S01]  /*9b00*/  FADD.FTZ R84, R83, -R84 ;  /* 0x8000005453547221 */ /* 0x000fe20000010000 */
[----:B------:R-:W-:Y:S01]  /*9b10*/  @P5 SHF.L.U32 R57, R62, 0x10, RZ ;  /* 0x000000103e395819 */ /* 0x000fe200000006ff */
[C---:B------:R-:W-:Y:S01]  /*9b20*/  @P5 FMUL.FTZ R2, R56.reuse, UR7 ;  /* 0x0000000738025c20 */ /* 0x040fe20008410000 */
[----:B------:R-:W-:Y:S01]  /*9b30*/  @P5 FMUL.FTZ R63, R56, UR7 ;  /* 0x00000007383f5c20 */ /* 0x000fe20008410000 */
[----:B------:R-:W-:Y:S01]  /*9b40*/  @P4 PRMT R77, R62, 0x7632, R77 ;  /* 0x000076323e4d4816 */ /* 0x000fe2000000004d */
[----:B------:R-:W-:Y:S01]  /*9b50*/  HFMA2 R62, -RZ, RZ, 0, 0 ;  /* 0x00000000ff3e7431 */ /* 0x000fe200000001ff */
[----:B------:R-:W-:Y:S01]  /*9b60*/  @P5 SHF.L.U32 R59, R10, 0x10, RZ ;  /* 0x000000100a3b5819 */ /* 0x000fe200000006ff */
[----:B------:R-:W-:Y:S01]  /*9b70*/  @P5 FMUL.FTZ R2, R2, UR23 ;  /* 0x0000001702025c20 */ /* 0x000fe20008410000 */
[----:B------:R-:W-:Y:S01]  /*9b80*/  @P5 FMUL.FTZ R76, R63, UR23 ;  /* 0x000000173f4c5c20 */ /* 0x000fe20008410000 */
[----:B------:R-:W-:Y:S01]  /*9b90*/  CS2R R74, SRZ ;  /* 0x00000000004a7805 */ /* 0x000fe2000001ff00 */
[----:B------:R-:W-:Y:S01]  /*9ba0*/  FMUL.FTZ R58, R88, UR10 ;  /* 0x0000000a583a7c20 */ /* 0x000fe20008410000 */
[----:B------:R-:W-:Y:S01]  /*9bb0*/  @P5 FMUL.FTZ R74, R57, R2 ;  /* 0x00000002394a5220 */ /* 0x000fe20000410000 */
[----:B------:R-:W-:Y:S01]  /*9bc0*/  @P5 FMUL.FTZ R62, R59, R76 ;  /* 0x0000004c3b3e5220 */ /* 0x000fe20000410000 */
[----:B------:R-:W-:Y:S01]  /*9bd0*/  @P6 SHF.L.U32 R66, R66, 0x10, RZ ;  /* 0x0000001042426819 */ /* 0x000fe200000006ff */
[----:B------:R-:W-:Y:S01]  /*9be0*/  FMUL.FTZ R59, R84, UR10 ;  /* 0x0000000a543b7c20 */ /* 0x000fe20008410000 */
[----:B------:R-:W-:Y:S01]  /*9bf0*/  FMUL.FTZ R57, R87, UR10 ;  /* 0x0000000a57397c20 */ /* 0x000fe20008410000 */
[----:B------:R-:W-:Y:S01]  /*9c00*/  @P3 FMUL.FTZ R78, R58, UR7 ;  /* 0x000000073a4e3c20 */ /* 0x000fe20008410000 */
[----:B------:R-:W-:Y:S01]  /*9c10*/  @P1 SHF.L.U32 R83, R64, 0x10, RZ ;  /* 0x0000001040531819 */ /* 0x000fe200000006ff */
[----:B------:R-:W-:Y:S01]  /*9c20*/  FMUL.FTZ R64, R59, UR7 ;  /* 0x000000073b407c20 */ /* 0x000fe20008410000 */
[----:B------:R-:W-:Y:S01]  /*9c30*/  @P1 SHF.L.U32 R81, R79, 0x10, RZ ;  /* 0x000000104f511819 */ /* 0x000fe200000006ff */
[----:B------:R-:W-:Y:S01]  /*9c40*/  @P4 FMUL.FTZ R79, R57, UR7 ;  /* 0x00000007394f4c20 */ /* 0x000fe20008410000 */
[----:B------:R-:W-:Y:S01]  /*9c50*/  MOV R61, RZ ;  /* 0x000000ff003d7202 */ /* 0x000fe20000000f00 */
[----:B------:R-:W-:Y:S01]  /*9c60*/  @P6 FMUL.FTZ R61, R66, R3 ;  /* 0x00000003423d6220 */ /* 0x000fe20000410000 */
[----:B------:R-:W-:Y:S01]  /*9c70*/  @P3 SHF.L.U32 R73, R11, 0x10, RZ ;  /* 0x000000100b493819 */ /* 0x000fe200000006ff */
[----:B------:R-:W-:Y:S01]  /*9c80*/  @P3 FMUL.FTZ R78, R78, UR23 ;  /* 0x000000174e4e3c20 */ /* 0x000fe20008410000 */
[----:B------:R-:W-:Y:S01]  /*9c90*/  HFMA2 R3, -RZ, RZ, 0, 0 ;  /* 0x00000000ff037431 */ /* 0x000fe200000001ff */
[----:B------:R-:W-:Y:S01]  /*9ca0*/  @P4 SHF.L.U32 R65, R65, 0x10, RZ ;  /* 0x0000001041414819 */ /* 0x000fe200000006ff */
[----:B------:R-:W-:Y:S01]  /*9cb0*/  @P3 FMUL.FTZ R63, R58, UR7 ;  /* 0x000000073a3f3c20 */ /* 0x000fe20008410000 */
[----:B------:R-:W-:Y:S01]  /*9cc0*/  FMUL.FTZ R64, R64, UR23 ;  /* 0x0000001740407c20 */ /* 0x000fe20008410000 */
[----:B------:R-:W-:Y:S01]  /*9cd0*/  @P4 FMUL.FTZ R80, R79, UR23 ;  /* 0x000000174f504c20 */ /* 0x000fe20008410000 */
[----:B------:R-:W-:Y:S01]  /*9ce0*/  @P4 FMUL.FTZ R2, R57, UR7 ;  /* 0x0000000739024c20 */ /* 0x000fe20008410000 */
[----:B------:R-:W-:Y:S01]  /*9cf0*/  @P3 FMUL.FTZ R75, R73, R78 ;  /* 0x0000004e494b3220 */ /* 0x000fe20000410000 */
[----:B------:R-:W-:Y:S01]  /*9d00*/  HFMA2 R76, -RZ, RZ, 0, 0 ;  /* 0x00000000ff4c7431 */ /* 0x000fe200000001ff */
[----:B------:R-:W-:Y:S01]  /*9d10*/  MOV R78, RZ ;  /* 0x000000ff004e7202 */ /* 0x000fe20000000f00 */
[----:B------:R-:W-:Y:S01]  /*9d20*/  @P3 FMUL.FTZ R63, R63, UR23 ;  /* 0x000000173f3f3c20 */ /* 0x000fe20008410000 */
[----:B------:R-:W-:Y:S01]  /*9d30*/  @P4 SHF.L.U32 R77, R77, 0x10, RZ ;  /* 0x000000104d4d4819 */ /* 0x000fe200000006ff */
[----:B------:R-:W-:Y:S01]  /*9d40*/  @P1 FMUL.FTZ R78, R83, R64 ;  /* 0x00000040534e1220 */ /* 0x000fe20000410000 */
[----:B------:R-:W-:Y:S01]  /*9d50*/  @P4 FMUL.FTZ R3, R65, R80 ;  /* 0x0000005041034220 */ /* 0x000fe20000410000 */
        /* <DEDUP_REMOVED lines=11> */
.L_x_5531:
        /* <DEDUP_REMOVED lines=9> */
[----:B------:R-:W-:Y:S01]  /*9ea0*/  FMUL.FTZ R79, R79, UR10 ;  /* 0x0000000a4f4f7c20 */ /* 0x000fe20008410000 */
[----:B------:R-:W-:Y:S01]  /*9eb0*/  FADD.FTZ R84, R77, -R68 ;  /* 0x800000444d547221 */ /* 0x000fe20000010000 */
[----:B------:R-:W-:Y:S01]  /*9ec0*/  FMUL.FTZ R82, R82, UR10 ;  /* 0x0000000a52527c20 */ /* 0x000fe20008410000 */
        /* <DEDUP_REMOVED lines=26> */
[----:B------:R-:W-:Y:S01]  /*a070*/  FMUL.FTZ R2, R84, UR10 ;  /* 0x0000000a54027c20 */ /* 0x000fe20008410000 */
        /* <DEDUP_REMOVED lines=13> */
[----:B------:R-:W-:Y:S01]  /*a150*/  FMUL.FTZ R2, R85, UR10 ;  /* 0x0000000a55027c20 */ /* 0x000fe20008410000 */
[----:B------:R-:W-:Y:S01]  /*a160*/  FADD.FTZ R88, R81, -R88 ;  /* 0x8000005851587221 */ /* 0x000fe20000010000 */
[----:B------:R-:W-:Y:S01]  /*a170*/  @P6 SHF.L.U32 R74, R61, 0x10, RZ ;  /* 0x000000103d4a6819 */ /* 0x000fe200000006ff */
[--C-:B------:R-:W-:Y:S01]  /*a180*/  FFMA.FTZ R87, R87, UR11, R107.reuse ;  /* 0x0000000b57577c23 */ /* 0x100fe2000801006b */
[----:B------:R-:W-:Y:S01]  /*a190*/  FMUL.FTZ R2, R2, UR7 ;  /* 0x0000000702027c20 */ /* 0x000fe20008410000 */
[----:B------:R-:W-:Y:S01]  /*a1a0*/  FFMA.FTZ R86, R89, UR11, R107 ;  /* 0x0000000b59567c23 */ /* 0x000fe2000801006b */
[----:B------:R-:W-:Y:S01]  /*a1b0*/  FMUL.FTZ R3, R88, UR10 ;  /* 0x0000000a58037c20 */ /* 0x000fe20008410000 */
        /* <DEDUP_REMOVED lines=15> */
[----:B------:R-:W-:Y:S01]  /*a2b0*/  FMUL.FTZ R86, R86, UR10 ;  /* 0x0000000a56567c20 */ /* 0x000fe20008410000 */
[----:B------:R-:W-:Y:S01]  /*a2c0*/  FMUL.FTZ R2, R87, UR10 ;  /* 0x0000000a57027c20 */ /* 0x000fe20008410000 */
        /* <DEDUP_REMOVED lines=26> */
[----:B------:R-:W-:-:S07]  /*a470*/  F2FP.BF16.F32.PACK_AB R60, R72, R69 ;  /* 0x00000045483c723e */ /* 0x000fce00000010ff */
.L_x_5530:
[----:B------:R-:W0:Y:S01]  /*a480*/  @P0 LDC.64 R2, c[0x0][0x478] ;  /* 0x00011e00ff020b82 */ /* 0x000e220000000a00 */
[----:B------:R-:W-:Y:S01]  /*a490*/  MOV R64, 0x10 ;  /* 0x0000001000407802 */ /* 0x000fe20000000f00 */
[----:B------:R-:W-:Y:S01]  /*a4a0*/  UIADD3 UR6, UPT, UPT, UR6, UR28, URZ ;  /* 0x0000001c06067290 */ /* 0x000fe2000fffe0ff */
[----:B------:R-:W-:Y:S01]  /*a4b0*/  FADD.FTZ R233, R68, R233 ;  /* 0x000000e944e97221 */ /* 0x000fe20000010000 */
[----:B------:R-:W-:Y:S01]  /*a4c0*/  FADD.FTZ R234, R67, R234 ;  /* 0x000000ea43ea7221 */ /* 0x000fe20000010000 */
[----:B------:R-:W-:Y:S01]  /*a4d0*/  FADD.FTZ R235, R70, R235 ;  /* 0x000000eb46eb7221 */ /* 0x000fe20000010000 */
[----:B------:R-:W-:Y:S01]  /*a4e0*/  IMAD.WIDE.U32 R64, R179, R64, UR26 ;  /* 0x0000001ab3407e25 */ /* 0x000fe2000f8e0040 */
[----:B------:R-:W-:Y:S01]  /*a4f0*/  UISETP.GE.AND UP1, UPT, UR6, UR29, UPT ;  /* 0x0000001d0600728c */ /* 0x000fe2000bf26270 */
[----:B------:R-:W-:Y:S02]  /*a500*/  PLOP3.LUT P2, PT, P2, PT, PT, 0x8, 0x80 ;  /* 0x000000000080781c */ /* 0x000fe4000174e170 */
[----:B------:R-:W-:Y:S01]  /*a510*/  FADD.FTZ R236, R71, R236 ;  /* 0x000000ec47ec7221 */ /* 0x000fe20000010000 */
[----:B------:R-:W-:Y:S01]  /*a520*/  FADD.FTZ R237, R74, R237 ;  /* 0x000000ed4aed7221 */ /* 0x000fe20000010000 */
[----:B------:R-:W-:Y:S01]  /*a530*/  FADD.FTZ R238, R73, R238 ;  /* 0x000000ee49ee7221 */ /* 0x000fe20000010000 */
[----:B------:R-:W-:Y:S01]  /*a540*/  FADD.FTZ R239, R66, R239 ;  /* 0x000000ef42ef7221 */ /* 0x000fe20000010000 */
[----:B------:R-:W-:Y:S01]  /*a550*/  FADD.FTZ R241, R76, R241 ;  /* 0x000000f14cf17221 */ /* 0x000fe20000010000 */
[----:B0-----:R-:W-:-:S05]  /*a560*/  @P0 IMAD.WIDE.U32 R2, R179, 0x20, R2 ;  /* 0x00000020b3020825 */ /* 0x001fca00078e0002 */
[----:B------:R0:W-:Y:S04]  /*a570*/  @P0 STG.E.128 desc[UR16][R2.64], R52 ;  /* 0x0000003402000986 */ /* 0x0001e8000c101d10 */
[----:B------:R0:W-:Y:S04]  /*a580*/  @P0 STG.E.128 desc[UR16][R2.64+0x10], R56 ;  /* 0x0000103802000986 */ /* 0x0001e8000c101d10 */
[----:B------:R0:W-:Y:S01]  /*a590*/  STG.E.128 desc[UR16][R64.64], R60 ;  /* 0x0000003c40007986 */ /* 0x0001e2000c101d10 */
[----:B------:R-:W-:Y:S05]  /*a5a0*/  BRA.U !UP1, `(.L_x_5532) ;  /* 0xffffff6509e87547 */ /* 0x000fea000b83ffff */
        /* <DEDUP_REMOVED lines=48> */
[----:B0-----:R-:W-:Y:S02]  /*a8b0*/  MOV R52, R154 ;  /* 0x0000009a00347202 */ /* 0x001fe40000000f00 */
        /* <DEDUP_REMOVED lines=46> */
.L_x_5515:
        /* <DEDUP_REMOVED lines=36> */
.L_x_5533:
        /* <DEDUP_REMOVED lines=10> */
.L_x_15653:


//--------------------- .text._ZN10layer_norm22ln_bwd_finalize_kernelINS_22Kernel_traits_finalizeILj8192E13__nv_bfloat16S2_fS2_fjLb1ELj1024ELj4ENS_18Kernel_traits_baseILj8192ES2_S2_fS2_fjLj1024EEEEELb1ELb0EEEvNS_9BwdParamsE --------------------------
	.section	.text._ZN10layer_norm22ln_bwd_finalize_kernelINS_22Kernel_traits_finalizeILj8192E13__nv_bfloat16S2_fS2_fjLb1ELj1024ELj4ENS_18Kernel_traits_baseILj8192ES2_S2_fS2_fjLj1024EEEEELb1ELb0EEEvNS_9BwdParamsE,"ax",@progbits
	.align	128
        .global         _ZN10layer_norm22ln_bwd_finalize_kernelINS_22Kernel_traits_finalizeILj8192E13__nv_bfloat16S2_fS2_fjLb1ELj1024ELj4ENS_18Kernel_traits_baseILj8192ES2_S2_fS2_fjLj1024EEEEELb1ELb0EEEvNS_9BwdParamsE
        .type           _ZN10layer_norm22ln_bwd_finalize_kernelINS_22Kernel_traits_finalizeILj8192E13__nv_bfloat16S2_fS2_fjLb1ELj1024ELj4ENS_18Kernel_traits_baseILj8192ES2_S2_fS2_fjLj1024EEEEELb1ELb0EEEvNS_9BwdParamsE,@function
        .size           _ZN10layer_norm22ln_bwd_finalize_kernelINS_22Kernel_traits_finalizeILj8192E13__nv_bfloat16S2_fS2_fjLb1ELj1024ELj4ENS_18Kernel_traits_baseILj8192ES2_S2_fS2_fjLj1024EEEEELb1ELb0EEEvNS_9BwdParamsE,(.L_x_15654 - _ZN10layer_norm22ln_bwd_finalize_kernelINS_22Kernel_traits_finalizeILj8192E13__nv_bfloat16S2_fS2_fjLb1ELj1024ELj4ENS_18Kernel_traits_baseILj8192ES2_S2_fS2_fjLj1024EEEEELb1ELb0EEEvNS_9BwdParamsE)
        .other          _ZN10layer_norm22ln_bwd_finalize_kernelINS_22Kernel_traits_finalizeILj8192E13__nv_bfloat16S2_fS2_fjLb1ELj1024ELj4ENS_18Kernel_traits_baseILj8192ES2_S2_fS2_fjLj1024EEEEELb1ELb0EEEvNS_9BwdParamsE,@"STO_CUDA_ENTRY STV_DEFAULT"
_ZN10layer_norm22ln_bwd_finalize_kernelINS_22Kernel_traits_finalizeILj8192E13__nv_bfloat16S2_fS2_fjLb1ELj1024ELj4ENS_18Kernel_traits_baseILj8192ES2_S2_fS2_fjLj1024EEEEELb1ELb0EEEvNS_9BwdParamsE:
.text._ZN10layer_norm22ln_bwd_finalize_kernelINS_22Kernel_traits_finalizeILj8192E13__nv_bfloat16S2_fS2_fjLb1ELj1024ELj4ENS_18Kernel_traits_baseILj8192ES2_S2_fS2_fjLj1024EEEEELb1ELb0EEEvNS_9BwdParamsE:
        /* <DEDUP_REMOVED lines=57> */
.L_x_5538:
        /* <DEDUP_REMOVED lines=87> */
.L_x_5537:
[----:B------:R-:W-:Y:S05]  /*0900*/  BSYNC.RECONVERGENT B1 ;  /* 0x0000000000017941 */ /* 0x000fea0003800200 */
.L_x_5536:
        /* <DEDUP_REMOVED lines=50> */
.L_x_5540:
[----:B------:R-:W-:Y:S05]  /*0c30*/  BSYNC.RECONVERGENT B1 ;  /* 0x0000000000017941 */ /* 0x000fea0003800200 */
.L_x_5539:
        /* <DEDUP_REMOVED lines=29> */
.L_x_5542:
[----:B------:R-:W-:Y:S05]  /*0e10*/  BSYNC.RECONVERGENT B1 ;  /* 0x0000000000017941 */ /* 0x000fea0003800200 */
.L_x_5541:
        /* <DEDUP_REMOVED lines=14> */
.L_x_5535:
[----:B------:R-:W-:Y:S05]  /*0f00*/  BSYNC.RECONVERGENT B0 ;  /* 0x0000000000007941 */ /* 0x000fea0003800200 */
.L_x_5534:
        /* <DEDUP_REMOVED lines=78> */
.L_x_5543:
        /* <DEDUP_REMOVED lines=9> */
.L_x_15654:


//--------------------- .text._ZN10layer_norm13ln_bwd_kernelINS_13Kernel_traitsI13__nv_bfloat16S2_fS2_fjLj8192ELj1ELj1ELj8ELj16ENS_18Kernel_traits_baseILj8192ES2_S2_fS2_fjLj256EEEEELb1ELb1ELb1ELb0EEEvNS_9BwdParamsE --------------------------
	.section	.text._ZN10layer_norm13ln_bwd_kernelINS_13Kernel_traitsI13__nv_bfloat16S2_fS2_fjLj8192ELj1ELj1ELj8ELj16ENS_18Kernel_traits_baseILj8192ES2_S2_fS2_fjLj256EEEEELb1ELb1ELb1ELb0EEEvNS_9BwdParamsE,"ax",@progbits
	.align	128
        .global         _ZN10layer_norm13ln_bwd_kernelINS_13Kernel_traitsI13__nv_bfloat16S2_fS2_fjLj8192ELj1ELj1ELj8ELj16ENS_18Kernel_traits_baseILj8192ES2_S2_fS2_fjLj256EEEEELb1ELb1ELb1ELb0EEEvNS_9BwdParamsE
        .type           _ZN10layer_norm13ln_bwd_kernelINS_13Kernel_traitsI13__nv_bfloat16S2_fS2_fjLj8192ELj1ELj1ELj8ELj16ENS_18Kernel_traits_baseILj8192ES2_S2_fS2_fjLj256EEEEELb1ELb1ELb1ELb0EEEvNS_9BwdParamsE,@function
        .size           _ZN10layer_norm13ln_bwd_kernelINS_13Kernel_traitsI13__nv_bfloat16S2_fS2_fjLj8192ELj1ELj1ELj8ELj16ENS_18Kernel_traits_baseILj8192ES2_S2_fS2_fjLj256EEEEELb1ELb1ELb1ELb0EEEvNS_9BwdParamsE,(.L_x_15655 - _ZN10layer_norm13ln_bwd_kernelINS_13Kernel_traitsI13__nv_bfloat16S2_fS2_fjLj8192ELj1ELj1ELj8ELj16ENS_18Kernel_traits_baseILj8192ES2_S2_fS2_fjLj256EEEEELb1ELb1ELb1ELb0EEEvNS_9BwdParamsE)
        .other          _ZN10layer_norm13ln_bwd_kernelINS_13Kernel_traitsI13__nv_bfloat16S2_fS2_fjLj8192ELj1ELj1ELj8ELj16ENS_18Kernel_traits_baseILj8192ES2_S2_fS2_fjLj256EEEEELb1ELb1ELb1ELb0EEEvNS_9BwdParamsE,@"STO_CUDA_ENTRY STV_DEFAULT"
_ZN10layer_norm13ln_bwd_kernelINS_13Kernel_traitsI13__nv_bfloat16S2_fS2_fjLj8192ELj1ELj1ELj8ELj16ENS_18Kernel_traits_baseILj8192ES2_S2_fS2_fjLj256EEEEELb1ELb1ELb1ELb0EEEvNS_9BwdParamsE:
.text._ZN10layer_norm13ln_bwd_kernelINS_13Kernel_traitsI13__nv_bfloat16S2_fS2_fjLj8192ELj1ELj1ELj8ELj16ENS_18Kernel_traits_baseILj8192ES2_S2_fS2_fjLj256EEEEELb1ELb1ELb1ELb0EEEvNS_9BwdParamsE:
        /* <DEDUP_REMOVED lines=37> */
[----:B---3--:R-:W-:-:S04]  /*0250*/  @P3 IMAD.WIDE.U32 R16, R23, 0x10, R16 ;  /* 0x0000001017103825 */ /* 0x008fc800078e0010 */
[----:B------:R-:W-:Y:S01]  /*0260*/  @P3 VIADD R23, R23, 0x100 ;  /* 0x0000010017173836 */ /* 0x000fe20000000000 */
[----:B------:R0:W5:Y:S03]  /*0270*/  @P3 LDG.E.128 R48, desc[UR20][R16.64] ;  /* 0x0000001410303981 */ /* 0x000166000c1e1d00 */
[----:B----4-:R-:W-:-:S05]  /*0280*/  @P4 IMAD.WIDE.U32 R6, R23, 0x10, R18 ;  /* 0x0000001017064825 */ /* 0x010fca00078e0012 */
[----:B------:R0:W5:Y:S01]  /*0290*/  @P4 LDG.E.128 R52, desc[UR20][R6.64] ;  /* 0x0000001406344981 */ /* 0x000162000c1e1d00 */
[----:B-1----:R-:W-:-:S05]  /*02a0*/  @P4 IMAD.WIDE.U32 R8, R23, 0x10, R20 ;  /* 0x0000001017084825 */ /* 0x002fca00078e0014 */
[----:B------:R0:W5:Y:S04]  /*02b0*/  @P4 LDG.E.128 R56, desc[UR20][R8.64] ;  /* 0x0000001408384981 */ /* 0x000168000c1e1d00 */
[----:B------:R0:W-:Y:S04]  /*02c0*/  STL [R1+0x30], RZ ;  /* 0x000030ff01007387 */ /* 0x0001e80000100800 */
[----:B------:R0:W-:Y:S04]  /*02d0*/  STL [R1+0x34], RZ ;  /* 0x000034ff01007387 */ /* 0x0001e80000100800 */
[----:B------:R0:W-:Y:S04]  /*02e0*/  STL [R1+0x38], RZ ;  /* 0x000038ff01007387 */ /* 0x0001e80000100800 */
[----:B------:R0:W-:Y:S01]  /*02f0*/  STL [R1+0x3c], RZ ;  /* 0x00003cff01007387 */ /* 0x0001e20000100800 */
        /* <DEDUP_REMOVED lines=105> */
[----:B------:R0:W-:Y:S01]  /*0990*/  STL [R1+0x30], RZ ;  /* 0x000030ff01007387 */ /* 0x0001e20000100800 */
[----:B------:R-:W-:Y:S02]  /*09a0*/  CS2R R122, SRZ ;  /* 0x00000000007a7805 */ /* 0x000fe4000001ff00 */
[----:B------:R-:W-:Y:S02]  /*09b0*/  CS2R R124, SRZ ;  /* 0x00000000007c7805 */ /* 0x000fe4000001ff00 */
[----:B------:R-:W-:Y:S01]  /*09c0*/  CS2R R126, SRZ ;  /* 0x00000000007e7805 */ /* 0x000fe2000001ff00 */
[----:B------:R0:W-:Y:S01]  /*09d0*/  STL [R1+0x34], RZ ;  /* 0x000034ff01007387 */ /* 0x0001e20000100800 */
        /* <DEDUP_REMOVED lines=24> */
.L_x_5933:
[----:B0-----:R-:W-:-:S06]  /*0b60*/  UIMAD.WIDE UR6, UR11, 0x4, UR18 ;  /* 0x000000040b0678a5 */ /* 0x001fcc000f8e0212 */
[----:B---3--:R-:W-:Y:S02]  /*0b70*/  MOV R192, UR6 ;  /* 0x0000000600c07c02 */ /* 0x008fe40008000f00 */
[----:B------:R-:W-:-:S05]  /*0b80*/  MOV R193, UR7 ;  /* 0x0000000700c17c02 */ /* 0x000fca0008000f00 */
[----:B-----5:R0:W5:Y:S01]  /*0b90*/  LDG.E R192, desc[UR20][R192.64] ;  /* 0x00000014c0c07981 */ /* 0x020162000c1e1900 */
[----:B------:R-:W-:-:S06]  /*0ba0*/  UIMAD.WIDE UR6, UR11, 0x4, UR14 ;  /* 0x000000040b0678a5 */ /* 0x000fcc000f8e020e */
[----:B0-----:R-:W-:Y:S02]  /*0bb0*/  MOV R193, UR7 ;  /* 0x0000000700c17c02 */ /* 0x001fe40008000f00 */
[----:B-----5:R-:W-:Y:S02]  /*0bc0*/  R2UR UR32, R192 ;  /* 0x00000000c02072ca */ /* 0x020fe400000e0000 */
[----:B------:R-:W-:-:S06]  /*0bd0*/  MOV R192, UR6 ;  /* 0x0000000600c07c02 */ /* 0x000fcc0008000f00 */
[----:B------:R0:W5:Y:S01]  /*0be0*/  LDG.E R192, desc[UR20][R192.64] ;  /* 0x00000014c0c07981 */ /* 0x000162000c1e1900 */
[----:B------:R-:W-:-:S06]  /*0bf0*/  UIMAD.WIDE UR6, UR11, 0x4, UR12 ;  /* 0x000000040b0678a5 */ /* 0x000fcc000f8e020c */
[----:B0-----:R-:W-:Y:S02]  /*0c00*/  MOV R193, UR7 ;  /* 0x0000000700c17c02 */ /* 0x001fe40008000f00 */
[----:B-----5:R-:W-:Y:S01]  /*0c10*/  R2UR UR33, R192 ;  /* 0x00000000c02172ca */ /* 0x020fe200000e0000 */
[----:B------:R-:W-:-:S06]  /*0c20*/  IMAD.U32 R192, RZ, RZ, UR6 ;  /* 0x00000006ffc07e24 */ /* 0x000fcc000f8e00ff */
[----:B------:R-:W5:Y:S01]  /*0c30*/  LDG.E R192, desc[UR20][R192.64] ;  /* 0x00000014c0c07981 */ /* 0x000f62000c1e1900 */
[----:B------:R-:W-:Y:S05]  /*0c40*/  BSSY.RECONVERGENT B0, `(.L_x_5545) ;  /* 0x0000221000007945 */ /* 0x000fea0003800200 */
[----:B------:R-:W-:Y:S01]  /*0c50*/  UISETP.GE.AND UP2, UPT, UR33, 0x1, UPT ;  /* 0x000000012100788c */ /* 0x000fe2000bf46270 */
[----:B-----5:R-:W-:-:S08]  /*0c60*/  R2UR UR10, R192 ;  /* 0x00000000c00a72ca */ /* 0x020fd000000e0000 */
[----:B-12---:R-:W-:Y:S07]  /*0c70*/  BRA.U !UP2, `(.L_x_5546) ;  /* 0x0000001d0a2c7547 */ /* 0x006fee000b800000 */
[----:B------:R-:W-:-:S06]  /*0c80*/  UIMAD.WIDE UR6, UR11, 0x4, UR16 ;  /* 0x000000040b0678a5 */ /* 0x000fcc000f8e0210 */
[----:B------:R-:W-:Y:S02]  /*0c90*/  MOV R192, UR6 ;  /* 0x0000000600c07c02 */ /* 0x000fe40008000f00 */
[----:B------:R-:W-:-:S05]  /*0ca0*/  MOV R193, UR7 ;  /* 0x0000000700c17c02 */ /* 0x000fca0008000f00 */
[----:B------:R-:W5:Y:S01]  /*0cb0*/  LDG.E R192, desc[UR20][R192.64] ;  /* 0x00000014c0c07981 */ /* 0x000f62000c1e1900 */
[----:B------:R-:W-:Y:S01]  /*0cc0*/  UISETP.GE.AND UP3, UPT, UR10, 0x1, UPT ;  /* 0x000000010a00788c */ /* 0x000fe2000bf66270 */
[----:B--2---:R-:W-:Y:S01]  /*0cd0*/  ISETP.NE.AND P0, PT, RZ, UR30, PT ;  /* 0x0000001eff007c0c */ /* 0x004fe2000bf05270 */
[----:B-1----:R-:W-:Y:S01]  /*0ce0*/  UMOV UR9, UR4 ;  /* 0x0000000400097c82 */ /* 0x002fe20008000000 */
[----:B------:R-:W0:Y:S01]  /*0cf0*/  S2R R195, SR_TID.X ;  /* 0x0000000000c37919 */ /* 0x000e220000002100 */
[----:B------:R-:W-:Y:S01]  /*0d00*/  UIADD3 UR6, UPT, UPT, UR33, -0x1, URZ ;  /* 0xffffffff21067890 */ /* 0x000fe2000fffe0ff */
[----:B------:R-:W-:Y:S01]  /*0d10*/  HFMA2 R216, -RZ, RZ, 0, 0 ;  /* 0x00000000ffd87431 */ /* 0x000fe200000001ff */
[C---:B------:R-:W-:Y:S01]  /*0d20*/  ISETP.GE.U32.AND P1, PT, R0.reuse, 0x100, PT ;  /* 0x000001000000780c */ /* 0x040fe20003f26070 */
        /* <DEDUP_REMOVED lines=12> */
[----:B------:R-:W-:Y:S01]  /*0df0*/  ULEA.HI UR6, UR6, UR5, URZ, 0x3 ;  /* 0x0000000506067291 */ /* 0x000fe2000f8f18ff */
[----:B-----5:R-:W-:Y:S02]  /*0e00*/  FSEL R192, R192, RZ, !P0 ;  /* 0x000000ffc0c07208 */ /* 0x020fe40004000000 */
[----:B------:R-:W-:Y:S02]  /*0e10*/  PLOP3.LUT P0, PT, PT, PT, UP3, 0x80, 0x8 ;  /* 0x000000000008781c */ /* 0x000fe40003f0f038 */
[----:B------:R-:W-:Y:S01]  /*0e20*/  R2UR UR34, R192 ;  /* 0x00000000c02272ca */ /* 0x000fe200000e0000 */
[----:B------:R-:W-:Y:S01]  /*0e30*/  IMAD.U32 R192, RZ, RZ, UR8 ;  /* 0x00000008ffc07e24 */ /* 0x000fe2000f8e00ff */
[----:B------:R-:W-:-:S04]  /*0e40*/  USHF.R.S32.HI UR8, URZ, 0x1f, UR7 ;  /* 0x0000001fff087899 */ /* 0x000fc80008011407 */
[----:B------:R-:W-:-:S05]  /*0e50*/  ULEA.HI UR8, UR8, UR7, URZ, 0x3 ;  /* 0x0000000708087291 */ /* 0x000fca000f8f18ff */
[-C--:B0-----:R-:W-:Y:S02]  /*0e60*/  @P0 LEA.HI.SX32 R216, R192, R195.reuse, 0x1d ;  /* 0x000000c3c0d80211 */ /* 0x081fe400078feaff */
[----:B------:R-:W-:Y:S02]  /*0e70*/  MOV R192, UR6 ;  /* 0x0000000600c07c02 */ /* 0x000fe40008000f00 */
[----:B------:R-:W-:Y:S02]  /*0e80*/  MOV R228, UR8 ;  /* 0x0000000800e47c02 */ /* 0x000fe40008000f00 */
[-C--:B------:R-:W-:Y:S02]  /*0e90*/  LEA.HI.SX32 R194, R192, R195.reuse, 0x1d ;  /* 0x000000c3c0c27211 */ /* 0x080fe400078feaff */
[----:B------:R-:W-:Y:S02]  /*0ea0*/  LEA.HI.SX32 R228, R228, R195, 0x1d ;  /* 0x000000c3e4e47211 */ /* 0x000fe400078feaff */
[----:B------:R-:W-:Y:S01]  /*0eb0*/  MOV R215, R194 ;  /* 0x000000c200d77202 */ /* 0x000fe20000000f00 */
[----:B------:R0:W-:Y:S01]  /*0ec0*/  STL [R1+0x20], R194 ;  /* 0x000020c201007387 */ /* 0x0001e20000100800 */
[----:B------:R-:W-:Y:S05]  /*0ed0*/  @!P1 BRA `(.L_x_5548) ;  /* 0x0000000400c09947 */ /* 0x000fea0003800000 */
[----:B------:R-:W1:Y:S01]  /*0ee0*/  LDC.64 R12, c[0x0][0x428] ;  /* 0x00010a00ff0c7b82 */ /* 0x000e620000000a00 */
[----:B------:R-:W2:Y:S07]  /*0ef0*/  LDL.LU R221, [R1+0x34] ;  /* 0x0000340001dd7983 */ /* 0x000eae0000300800 */
[----:B------:R-:W3:Y:S01]  /*0f00*/  LDC.64 R10, c[0x0][0x3a8] ;  /* 0x0000ea00ff0a7b82 */ /* 0x000ee20000000a00 */
[----:B------:R-:W-:Y:S01]  /*0f10*/  ISETP.NE.U32.AND P0, PT, RZ, UR24, PT ;  /* 0x00000018ff007c0c */ /* 0x000fe2000bf05070 */
[----:B------:R-:W4:Y:S01]  /*0f20*/  LDL.LU R214, [R1+0x3c] ;  /* 0x00003c0001d67983 */ /* 0x000f220000300800 */
[----:B-1----:R-:W-:-:S05]  /*0f30*/  IMAD.WIDE.U32 R12, R228, 0x10, R12 ;  /* 0x00000010e40c7825 */ /* 0x002fca00078e000c */
[----:B0-----:R0:W2:Y:S01]  /*0f40*/  LDG.E.128 R192, desc[UR20][R12.64] ;  /* 0x000000140cc07981 */ /* 0x0010a2000c1e1d00 */
[----:B---3--:R-:W-:-:S05]  /*0f50*/  IMAD.WIDE.U32 R10, R215, 0x20, R10 ;  /* 0x00000020d70a7825 */ /* 0x008fca00078e000a */
[----:B------:R-:W3:Y:S01]  /*0f60*/  LDG.E.128 R204, desc[UR20][R10.64] ;  /* 0x000000140acc7981 */ /* 0x000ee2000c1e1d00 */
[----:B------:R-:W-:Y:S01]  /*0f70*/  ISETP.NE.AND.EX P0, PT, RZ, UR25, PT, P0 ;  /* 0x00000019ff007c0c */ /* 0x000fe2000bf05300 */
[----:B0-----:R-:W0:Y:S02]  /*0f80*/  LDC.64 R12, c[0x0][0x3b0] ;  /* 0x0000ec00ff0c7b82 */ /* 0x001e240000000a00 */
[----:B------:R1:W4:Y:S10]  /*0f90*/  LDG.E.128 R196, desc[UR20][R10.64+0x10] ;  /* 0x000010140ac47981 */ /* 0x000334000c1e1d00 */
[----:B-1----:R-:W1:Y:S02]  /*0fa0*/  @P0 LDC.64 R10, c[0x0][0x438] ;  /* 0x00010e00ff0a0b82 */ /* 0x002e640000000a00 */
[----:B-1----:R-:W-:-:S05]  /*0fb0*/  @P0 IMAD.WIDE.U32 R10, R215, 0x20, R10 ;  /* 0x00000020d70a0825 */ /* 0x002fca00078e000a */
[----:B------:R-:W5:Y:S04]  /*0fc0*/  @P0 LDG.E.128 R152, desc[UR20][R10.64] ;  /* 0x000000140a980981 */ /* 0x000f68000c1e1d00 */
[----:B------:R0:W5:Y:S02]  /*0fd0*/  @P0 LDG.E.128 R156, desc[UR20][R10.64+0x10] ;  /* 0x000010140a9c0981 */ /* 0x000164000c1e1d00 */
[----:B0-----:R-:W-:-:S05]  /*0fe0*/  IMAD.WIDE.U32 R10, R216, 0x8, R12 ;  /* 0x00000008d80a7825 */ /* 0x001fca00078e000c */
[----:B------:R0:W5:Y:S02]  /*0ff0*/  LDG.E.64 R16, desc[UR20][R10.64] ;  /* 0x000000140a107981 */ /* 0x000164000c1e1b00 */
[----:B0-----:R-:W-:-:S04]  /*1000*/  PRMT R10, R28, 0x7632, R10 ;  /* 0x000076321c0a7816 */ /* 0x001fc8000000000a */
[----:B------:R-:W-:Y:S02]  /*1010*/  SHF.L.U32 R10, R10, 0x10, RZ ;  /* 0x000000100a0a7819 */ /* 0x000fe400000006ff */
[----:B--2---:R-:W-:-:S05]  /*1020*/  PRMT R2, R192, 0x7632, R2 ;  /* 0x00007632c0027816 */ /* 0x004fca0000000002 */
[----:B------:R-:W-:Y:S02]  /*1030*/  IMAD.U32 R2, R2, 0x10000, RZ ;  /* 0x0001000002027824 */ /* 0x000fe400078e00ff */
[----:B---3--:R-:W-:Y:S02]  /*1040*/  FADD.FTZ R205, R205, -UR34 ;  /* 0x80000022cdcd7e21 */ /* 0x008fe40008010000 */
[----:B------:R-:W-:Y:S02]  /*1050*/  FMUL.FTZ R220, R10, R2 ;  /* 0x000000020adc7220 */ /* 0x000fe40000410000 */
[----:B------:R-:W-:-:S04]  /*1060*/  FMUL.FTZ R227, R205, UR32 ;  /* 0x00000020cde37c20 */ /* 0x000fc80008410000 */
[----:B------:R-:W-:Y:S01]  /*1070*/  FFMA.FTZ R221, R227, R2, R221 ;  /* 0x00000002e3dd7223 */ /* 0x000fe200000100dd */
[----:B------:R-:W-:Y:S04]  /*1080*/  STL [R1+0x4], R227 ;  /* 0x000004e301007387 */ /* 0x000fe80000100800 */
[----:B------:R-:W-:Y:S04]  /*1090*/  STL [R1], R220 ;  /* 0x000000dc01007387 */ /* 0x000fe80000100800 */
[----:B------:R0:W-:Y:S04]  /*10a0*/  STL [R1+0x34], R221 ;  /* 0x000034dd01007387 */ /* 0x0001e80000100800 */
[----:B------:R-:W2:Y:S04]  /*10b0*/  LDL.LU R12, [R1+0x30] ;  /* 0x00003000010c7983 */ /* 0x000ea80000300800 */
[----:B------:R-:W3:Y:S01]  /*10c0*/  LDL.LU R13, [R1+0x38] ;  /* 0x00003800010d7983 */ /* 0x000ee20000300800 */
[----:B------:R-:W-:Y:S01]  /*10d0*/  FADD.FTZ R89, R89, R2 ;  /* 0x0000000259597221 */ /* 0x000fe20000010000 */
[----:B------:R-:W-:Y:S01]  /*10e0*/  PRMT R10, R29, 0x7632, R10 ;  /* 0x000076321d0a7816 */ /* 0x000fe2000000000a */
[----:B------:R-:W-:Y:S01]  /*10f0*/  FADD.FTZ R11, R207, -UR34 ;  /* 0x80000022cf0b7e21 */ /* 0x000fe20008010000 */
[----:B------:R-:W-:-:S02]  /*1100*/  PRMT R2, R193, 0x7632, R2 ;  /* 0x00007632c1027816 */ /* 0x000fc40000000002 */
[----:B------:R-:W-:Y:S01]  /*1110*/  SHF.L.U32 R10, R10, 0x10, RZ ;  /* 0x000000100a0a7819 */ /* 0x000fe200000006ff */
[----:B------:R-:W-:Y:S01]  /*1120*/  FMUL.FTZ R246, R11, UR32 ;  /* 0x000000200bf67c20 */ /* 0x000fe20008410000 */
[----:B------:R-:W-:Y:S01]  /*1130*/  SHF.L.U32 R2, R2, 0x10, RZ ;  /* 0x0000001002027819 */ /* 0x000fe200000006ff */
[----:B----4-:R-:W-:-:S04]  /*1140*/  FADD.FTZ R11, R197, -UR34 ;  /* 0x80000022c50b7e21 */ /* 0x010fc80008010000 */
[-C--:B------:R-:W-:Y:S01]  /*1150*/  FMUL.FTZ R245, R10, R2.reuse ;  /* 0x000000020af57220 */ /* 0x080fe20000410000 */
[----:B------:R-:W-:Y:S01]  /*1160*/  FFMA.FTZ R214, R246, R2, R214 ;  /* 0x00000002f6d67223 */ /* 0x000fe200000100d6 */
[--C-:B------:R-:W-:Y:S01]  /*1170*/  FADD.FTZ R91, R91, R2.reuse ;  /* 0x000000025b5b7221 */ /* 0x100fe20000010000 */
[----:B------:R-:W-:Y:S02]  /*1180*/  PRMT R2, R30, 0x7632, R2 ;  /* 0x000076321e027816 */ /* 0x000fe40000000002 */
[----:B------:R-:W-:Y:S01]  /*1190*/  PRMT R10, R194, 0x7632, R10 ;  /* 0x00007632c20a7816 */ /* 0x000fe2000000000a */
[----:B------:R-:W-:Y:S01]  /*11a0*/  FMUL.FTZ R238, R11, UR32 ;  /* 0x000000200bee7c20 */ /* 0x000fe20008410000 */
[----:B------:R-:W-:-:S03]  /*11b0*/  SHF.L.U32 R2, R2, 0x10, RZ ;  /* 0x0000001002027819 */ /* 0x000fc600000006ff */
[----:B------:R-:W-:Y:S02]  /*11c0*/  IMAD.U32 R10, R10, 0x10000, RZ ;  /* 0x000100000a0a7824 */ /* 0x000fe400078e00ff */
[----:B------:R-:W-:Y:S02]  /*11d0*/  FADD.FTZ R11, R199, -UR34 ;  /* 0x80000022c70b7e21 */ /* 0x000fe40008010000 */
[-C--:B------:R-:W-:Y:S01]  /*11e0*/  FMUL.FTZ R237, R2, R10.reuse ;  /* 0x0000000a02ed7220 */ /* 0x080fe20000410000 */
[----:B------:R-:W-:Y:S01]  /*11f0*/  FADD.FTZ R93, R93, R10 ;  /* 0x0000000a5d5d7221 */ /* 0x000fe20000010000 */
[----:B------:R-:W-:Y:S01]  /*1200*/  FFMA.FTZ R61, R238, R10, R61 ;  /* 0x0000000aee3d7223 */ /* 0x000fe2000001003d */
[----:B------:R-:W-:Y:S02]  /*1210*/  PRMT R2, R31, 0x7632, R2 ;  /* 0x000076321f027816 */ /* 0x000fe40000000002 */
[----:B------:R-:W-:Y:S01]  /*1220*/  PRMT R10, R195, 0x7632, R10 ;  /* 0x00007632c30a7816 */ /* 0x000fe2000000000a */
[----:B------:R-:W-:Y:S01]  /*1230*/  FMUL.FTZ R226, R11, UR32 ;  /* 0x000000200be27c20 */ /* 0x000fe20008410000 */
[----:B------:R-:W-:-:S02]  /*1240*/  SHF.L.U32 R2, R2, 0x10, RZ ;  /* 0x0000001002027819 */ /* 0x000fc400000006ff */
[----:B------:R-:W-:-:S05]  /*1250*/  SHF.L.U32 R10, R10, 0x10, RZ ;  /* 0x000000100a0a7819 */ /* 0x000fca00000006ff */
[-C--:B------:R-:W-:Y:S01]  /*1260*/  FMUL.FTZ R205, R2, R10.reuse ;  /* 0x0000000a02cd7220 */ /* 0x080fe20000410000 */
[----:B------:R-:W-:Y:S01]  /*1270*/  FADD.FTZ R95, R95, R10 ;  /* 0x0000000a5f5f7221 */ /* 0x000fe20000010000 */
[----:B------:R-:W-:Y:S01]  /*1280*/  FFMA.FTZ R63, R226, R10, R63 ;  /* 0x0000000ae23f7223 */ /* 0x000fe2000001003f */
[----:B------:R-:W-:Y:S01]  /*1290*/  FADD.FTZ R10, R204, -UR34 ;  /* 0x80000022cc0a7e21 */ /* 0x000fe20008010000 */
[----:B------:R-:W-:Y:S02]  /*12a0*/  SHF.L.U32 R2, R192, 0x10, RZ ;  /* 0x00000010c0027819 */ /* 0x000fe400000006ff */
[----:B------:R-:W-:Y:S01]  /*12b0*/  SHF.L.U32 R11, R28, 0x10, RZ ;  /* 0x000000101c0b7819 */ /* 0x000fe200000006ff */
[----:B0-----:R-:W-:Y:S01]  /*12c0*/  FMUL.FTZ R221, R10, UR32 ;  /* 0x000000200add7c20 */ /* 0x001fe20008410000 */
[----:B------:R-:W-:Y:S01]  /*12d0*/  FADD.FTZ R10, R206, -UR34 ;  /* 0x80000022ce0a7e21 */ /* 0x000fe20008010000 */
[----:B------:R-:W-:Y:S01]  /*12e0*/  FADD.FTZ R88, R88, R2 ;  /* 0x0000000258587221 */ /* 0x000fe20000010000 */
[----:B------:R-:W-:-:S02]  /*12f0*/  MOV R207, R220 ;  /* 0x000000dc00cf7202 */ /* 0x000fc40000000f00 */
[----:B------:R-:W-:Y:S01]  /*1300*/  FMUL.FTZ R220, R10, UR32 ;  /* 0x000000200adc7c20 */ /* 0x000fe20008410000 */
[----:B------:R-:W-:Y:S04]  /*1310*/  STL [R1+0x3c], R214 ;  /* 0x00003cd601007387 */ /* 0x000fe80000100800 */
[----:B------:R-:W-:Y:S04]  /*1320*/  STL [R1+0x1c], R226 ;  /* 0x00001ce201007387 */ /* 0x000fe80000100800 */
[----:B------:R-:W-:Y:S01]  /*1330*/  STL [R1+0x18], R205 ;  /* 0x000018cd01007387 */ /* 0x000fe20000100800 */
[----:B------:R-:W-:Y:S01]  /*1340*/  FADD.FTZ R10, R196, -UR34 ;  /* 0x80000022c40a7e21 */ /* 0x000fe20008010000 */
[----:B------:R-:W-:-:S02]  /*1350*/  IADD3 R228, PT, PT, R228, 0x100, RZ ;  /* 0x00000100e4e47810 */ /* 0x000fc40007ffe0ff */
[----:B------:R-:W-:Y:S02]  /*1360*/  IADD3 R216, PT, PT, R216, 0x100, RZ ;  /* 0x00000100d8d87810 */ /* 0x000fe40007ffe0ff */
[----:B------:R-:W-:Y:S01]  /*1370*/  IADD3 R215, PT, PT, R215, 0x100, RZ ;  /* 0x00000100d7d77810 */ /* 0x000fe20007ffe0ff */
[-C--:B--2---:R-:W-:Y:S01]  /*1380*/  FFMA.FTZ R12, R221, R2.reuse, R12 ;  /* 0x00000002dd0c7223 */ /* 0x084fe2000001000c */
[----:B------:R-:W-:Y:S01]  /*1390*/  FMUL.FTZ R2, R11, R2 ;  /* 0x000000020b027220 */ /* 0x000fe20000410000 */
[----:B------:R-:W-:-:S04]  /*13a0*/  IMAD.U32 R11, R193, 0x10000, RZ ;  /* 0x00010000c10b7824 */ /* 0x000fc800078e00ff */
[----:B---3--:R-:W-:Y:S01]  /*13b0*/  FFMA.FTZ R13, R220, R11, R13 ;  /* 0x0000000bdc0d7223 */ /* 0x008fe2000001000d */
[----:B------:R0:W-:Y:S01]  /*13c0*/  STL [R1+0x30], R12 ;  /* 0x0000300c01007387 */ /* 0x0001e20000100800 */
[----:B------:R-:W-:-:S03]  /*13d0*/  FADD.FTZ R192, RZ, R2 ;  /* 0x00000002ffc07221 */ /* 0x000fc60000010000 */
[----:B------:R1:W-:Y:S01]  /*13e0*/  STL [R1+0x38], R13 ;  /* 0x0000380d01007387 */ /* 0x0003e20000100800 */
[----:B------:R-:W-:Y:S01]  /*13f0*/  FADD.FTZ R192, R192, R207 ;  /* 0x000000cfc0c07221 */ /* 0x000fe20000010000 */
[----:B0-----:R-:W-:Y:S01]  /*1400*/  SHF.L.U32 R12, R29, 0x10, RZ ;  /* 0x000000101d0c7819 */ /* 0x001fe200000006ff */
[----:B-1----:R-:W-:-:S04]  /*1410*/  FFMA.FTZ R13, R221, R2, RZ ;  /* 0x00000002dd0d7223 */ /* 0x002fc800000100ff */
[----:B------:R-:W-:Y:S01]  /*1420*/  FMUL.FTZ R214, R12, R11 ;  /* 0x0000000b0cd67220 */ /* 0x000fe20000410000 */
[----:B------:R-:W-:Y:S01]  /*1430*/  FADD.FTZ R90, R90, R11 ;  /* 0x0000000b5a5a7221 */ /* 0x000fe20000010000 */
[----:B------:R-:W-:Y:S01]  /*1440*/  FFMA.FTZ R13, R227, R207, R13 ;  /* 0x000000cfe30d7223 */ /* 0x000fe2000001000d */
[----:B------:R-:W-:Y:S01]  /*1450*/  FMUL.FTZ R11, R10, UR32 ;  /* 0x000000200a0b7c20 */ /* 0x000fe20008410000 */
[----:B------:R-:W-:Y:S01]  /*1460*/  SHF.L.U32 R12, R194, 0x10, RZ ;  /* 0x00000010c20c7819 */ /* 0x000fe200000006ff */
[----:B------:R-:W-:Y:S01]  /*1470*/  FADD.FTZ R192, R192, R214 ;  /* 0x000000d6c0c07221 */ /* 0x000fe20000010000 */
[----:B------:R-:W-:Y:S01]  /*1480*/  SHF.L.U32 R10, R30, 0x10, RZ ;  /* 0x000000101e0a7819 */ /* 0x000fe200000006ff */
[----:B------:R-:W-:Y:S01]  /*1490*/  FFMA.FTZ R193, R220, R214, R13 ;  /* 0x000000d6dcc17223 */ /* 0x000fe2000001000d */
[----:B------:R-:W-:Y:S01]  /*14a0*/  FADD.FTZ R194, R198, -UR34 ;  /* 0x80000022c6c27e21 */ /* 0x000fe20008010000 */
[----:B------:R-:W-:Y:S01]  /*14b0*/  FADD.FTZ R192, R192, R245 ;  /* 0x000000f5c0c07221 */ /* 0x000fe20000010000 */
[----:B------:R-:W-:Y:S01]  /*14c0*/  FADD.FTZ R92, R92, R12 ;  /* 0x0000000c5c5c7221 */ /* 0x000fe20000010000 */
[-C--:B------:R-:W-:Y:S01]  /*14d0*/  FMUL.FTZ R10, R10, R12.reuse ;  /* 0x0000000c0a0a7220 */ /* 0x080fe20000410000 */
[----:B------:R-:W-:Y:S01]  /*14e0*/  FFMA.FTZ R193, R246, R245, R193 ;  /* 0x000000f5f6c17223 */ /* 0x000fe200000100c1 */
[----:B------:R-:W-:Y:S01]  /*14f0*/  FFMA.FTZ R60, R11, R12, R60 ;  /* 0x0000000c0b3c7223 */ /* 0x000fe2000001003c */
[----:B------:R-:W-:Y:S01]  /*1500*/  SHF.L.U32 R12, R195, 0x10, RZ ;  /* 0x00000010c30c7819 */ /* 0x000fe200000006ff */
[----:B------:R-:W-:Y:S01]  /*1510*/  FMUL.FTZ R13, R194, UR32 ;  /* 0x00000020c20d7c20 */ /* 0x000fe20008410000 */
[----:B------:R-:W-:-:S02]  /*1520*/  IMAD.U32 R194, R31, 0x10000, RZ ;  /* 0x000100001fc27824 */ /* 0x000fc400078e00ff */
        /* <DEDUP_REMOVED lines=10> */
[----:B------:R-:W-:-:S07]  /*15d0*/  FFMA.FTZ R226, R226, R205, R193 ;  /* 0x000000cde2e27223 */ /* 0x000fce00000100c1 */
.L_x_5548:
[----:B---34-:R-:W-:Y:S05]  /*15e0*/  BSYNC.RECONVERGENT B1 ;  /* 0x0000000000017941 */ /* 0x018fea0003800200 */
.L_x_5547:
[----:B------:R-:W-:Y:S04]  /*15f0*/  BSSY.RECONVERGENT B1, `(.L_x_5549) ;  /* 0x0000067000017945 */ /* 0x000fe80003800200 */
[----:B------:R-:W-:Y:S05]  /*1600*/  @!P2 BRA `(.L_x_5550) ;  /* 0x000000040094a947 */ /* 0x000fea0003800000 */
[----:B------:R-:W1:Y:S08]  /*1610*/  LDC.64 R14, c[0x0][0x428] ;  /* 0x00010a00ff0e7b82 */ /* 0x000e700000000a00 */
[----:B------:R-:W2:Y:S01]  /*1620*/  LDC.64 R8, c[0x0][0x3a8] ;  /* 0x0000ea00ff087b82 */ /* 0x000ea20000000a00 */
[----:B-1----:R-:W-:-:S05]  /*1630*/  IMAD.WIDE.U32 R14, R228, 0x10, R14 ;  /* 0x00000010e40e7825 */ /* 0x002fca00078e000e */
[----:B0-----:R0:W3:Y:S01]  /*1640*/  LDG.E.128 R192, desc[UR20][R14.64] ;  /* 0x000000140ec07981 */ /* 0x0010e2000c1e1d00 */
[----:B--2---:R-:W-:-:S05]  /*1650*/  IMAD.WIDE.U32 R8, R215, 0x20, R8 ;  /* 0x00000020d7087825 */ /* 0x004fca00078e0008 */
[----:B------:R-:W2:Y:S01]  /*1660*/  LDG.E.128 R204, desc[UR20][R8.64] ;  /* 0x0000001408cc7981 */ /* 0x000ea2000c1e1d00 */
[----:B------:R-:W-:Y:S01]  /*1670*/  ISETP.NE.U32.AND P0, PT, RZ, UR24, PT ;  /* 0x00000018ff007c0c */ /* 0x000fe2000bf05070 */
[----:B0-----:R-:W0:Y:S02]  /*1680*/  LDC.64 R14, c[0x0][0x3b0] ;  /* 0x0000ec00ff0e7b82 */ /* 0x001e240000000a00 */
[----:B------:R1:W4:Y:S01]  /*1690*/  LDG.E.128 R196, desc[UR20][R8.64+0x10] ;  /* 0x0000101408c47981 */ /* 0x000322000c1e1d00 */
[----:B------:R-:W-:-:S13]  /*16a0*/  ISETP.NE.AND.EX P0, PT, RZ, UR25, PT, P0 ;  /* 0x00000019ff007c0c */ /* 0x000fda000bf05300 */
[----:B-1----:R-:W1:Y:S02]  /*16b0*/  @P0 LDC.64 R8, c[0x0][0x438] ;  /* 0x00010e00ff080b82 */ /* 0x002e640000000a00 */
[----:B-1----:R-:W-:-:S05]  /*16c0*/  @P0 IMAD.WIDE.U32 R8, R215, 0x20, R8 ;  /* 0x00000020d7080825 */ /* 0x002fca00078e0008 */
[----:B------:R-:W5:Y:S04]  /*16d0*/  @P0 LDG.E.128 R160, desc[UR20][R8.64] ;  /* 0x0000001408a00981 */ /* 0x000f68000c1e1d00 */
[----:B------:R0:W5:Y:S02]  /*16e0*/  @P0 LDG.E.128 R164, desc[UR20][R8.64+0x10] ;  /* 0x0000101408a40981 */ /* 0x000164000c1e1d00 */
[----:B0-----:R-:W-:-:S05]  /*16f0*/  IMAD.WIDE.U32 R8, R216, 0x8, R14 ;  /* 0x00000008d8087825 */ /* 0x001fca00078e000e */
[----:B------:R0:W5:Y:S02]  /*1700*/  LDG.E.64 R18, desc[UR20][R8.64] ;  /* 0x0000001408127981 */ /* 0x000164000c1e1b00 */
[----:B0-----:R-:W-:-:S04]  /*1710*/  PRMT R9, R36, 0x7632, R9 ;  /* 0x0000763224097816 */ /* 0x001fc80000000009 */
[----:B------:R-:W-:Y:S01]  /*1720*/  SHF.L.U32 R9, R9, 0x10, RZ ;  /* 0x0000001009097819 */ /* 0x000fe200000006ff */
[----:B------:R-:W-:Y:S01]  /*1730*/  VIADD R228, R228, 0x100 ;  /* 0x00000100e4e47836 */ /* 0x000fe20000000000 */
[----:B------:R-:W-:Y:S02]  /*1740*/  IADD3 R216, PT, PT, R216, 0x100, RZ ;  /* 0x00000100d8d87810 */ /* 0x000fe40007ffe0ff */
[----:B------:R-:W-:Y:S02]  /*1750*/  IADD3 R215, PT, PT, R215, 0x100, RZ ;  /* 0x00000100d7d77810 */ /* 0x000fe40007ffe0ff */
[----:B---3--:R-:W-:Y:S01]  /*1760*/  PRMT R8, R192, 0x7632, R8 ;  /* 0x00007632c0087816 */ /* 0x008fe20000000008 */
[----:B--2---:R-:W-:-:S04]  /*1770*/  FADD.FTZ R14, R205, -UR34 ;  /* 0x80000022cd0e7e21 */ /* 0x004fc80008010000 */
[----:B------:R-:W-:Y:S02]  /*1780*/  IMAD.U32 R8, R8, 0x10000, RZ ;  /* 0x0001000008087824 */ /* 0x000fe400078e00ff */
[----:B------:R-:W-:Y:S02]  /*1790*/  FMUL.FTZ R248, R14, UR32 ;  /* 0x000000200ef87c20 */ /* 0x000fe40008410000 */
[-C--:B------:R-:W-:Y:S01]  /*17a0*/  FMUL.FTZ R252, R9, R8.reuse ;  /* 0x0000000809fc7220 */ /* 0x080fe20000410000 */
[--C-:B------:R-:W-:Y:S01]  /*17b0*/  FADD.FTZ R97, R97, R8.reuse ;  /* 0x0000000861617221 */ /* 0x100fe20000010000 */
[----:B------:R-:W-:Y:S01]  /*17c0*/  PRMT R9, R37, 0x7632, R9 ;  /* 0x0000763225097816 */ /* 0x000fe20000000009 */
[----:B------:R-:W-:Y:S01]  /*17d0*/  FFMA.FTZ R65, R248, R8, R65 ;  /* 0x00000008f8417223 */ /* 0x000fe20000010041 */
[----:B------:R-:W-:Y:S01]  /*17e0*/  PRMT R8, R193, 0x7632, R8 ;  /* 0x00007632c1087816 */ /* 0x000fe20000000008 */
[----:B------:R-:W-:Y:S01]  /*17f0*/  FADD.FTZ R14, R207, -UR34 ;  /* 0x80000022cf0e7e21 */ /* 0x000fe20008010000 */
[----:B------:R-:W-:-:S02]  /*1800*/  SHF.L.U32 R9, R9, 0x10, RZ ;  /* 0x0000001009097819 */ /* 0x000fc400000006ff */
[----:B------:R-:W-:Y:S01]  /*1810*/  SHF.L.U32 R8, R8, 0x10, RZ ;  /* 0x0000001008087819 */ /* 0x000fe200000006ff */
[----:B------:R-:W-:Y:S01]  /*1820*/  FMUL.FTZ R240, R14, UR32 ;  /* 0x000000200ef07c20 */ /* 0x000fe20008410000 */
[----:B----4-:R-:W-:-:S03]  /*1830*/  FADD.FTZ R14, R197, -UR34 ;  /* 0x80000022c50e7e21 */ /* 0x010fc60008010000 */
[-C--:B------:R-:W-:Y:S01]  /*1840*/  FMUL.FTZ R244, R9, R8.reuse ;  /* 0x0000000809f47220 */ /* 0x080fe20000410000 */
[----:B------:R-:W-:Y:S01]  /*1850*/  FFMA.FTZ R67, R240, R8, R67 ;  /* 0x00000008f0437223 */ /* 0x000fe20000010043 */
[--C-:B------:R-:W-:Y:S01]  /*1860*/  FADD.FTZ R99, R99, R8.reuse ;  /* 0x0000000863637221 */ /* 0x100fe20000010000 */
[----:B------:R-:W-:Y:S02]  /*1870*/  PRMT R8, R38, 0x7632, R8 ;  /* 0x0000763226087816 */ /* 0x000fe40000000008 */
[----:B------:R-:W-:Y:S01]  /*1880*/  PRMT R9, R194, 0x7632, R9 ;  /* 0x00007632c2097816 */ /* 0x000fe20000000009 */
[----:B------:R-:W-:Y:S01]  /*1890*/  FMUL.FTZ R232, R14, UR32 ;  /* 0x000000200ee87c20 */ /* 0x000fe20008410000 */
[----:B------:R-:W-:Y:S02]  /*18a0*/  SHF.L.U32 R8, R8, 0x10, RZ ;  /* 0x0000001008087819 */ /* 0x000fe400000006ff */
[----:B------:R-:W-:-:S05]  /*18b0*/  SHF.L.U32 R9, R9, 0x10, RZ ;  /* 0x0000001009097819 */ /* 0x000fca00000006ff */
[-C--:B------:R-:W-:Y:S01]  /*18c0*/  FMUL.FTZ R236, R8, R9.reuse ;  /* 0x0000000908ec7220 */ /* 0x080fe20000410000 */
[----:B------:R-:W-:Y:S01]  /*18d0*/  FADD.FTZ R101, R101, R9 ;  /* 0x0000000965657221 */ /* 0x000fe20000010000 */
[----:B------:R-:W-:Y:S01]  /*18e0*/  FFMA.FTZ R69, R232, R9, R69 ;  /* 0x00000009e8457223 */ /* 0x000fe20000010045 */
[----:B------:R-:W-:Y:S02]  /*18f0*/  PRMT R8, R39, 0x7632, R8 ;  /* 0x0000763227087816 */ /* 0x000fe40000000008 */
[----:B------:R-:W-:-:S03]  /*1900*/  PRMT R9, R195, 0x7632, R9 ;  /* 0x00007632c3097816 */ /* 0x000fc60000000009 */
[----:B------:R-:W-:Y:S01]  /*1910*/  IMAD.U32 R8, R8, 0x10000, RZ ;  /* 0x0001000008087824 */ /* 0x000fe200078e00ff */
[----:B------:R-:W-:Y:S01]  /*1920*/  SHF.L.U32 R9, R9, 0x10, RZ ;  /* 0x0000001009097819 */ /* 0x000fe200000006ff */
[----:B------:R-:W-:-:S04]  /*1930*/  FADD.FTZ R14, R199, -UR34 ;  /* 0x80000022c70e7e21 */ /* 0x000fc80008010000 */
[-C--:B------:R-:W-:Y:S01]  /*1940*/  FMUL.FTZ R207, R8, R9.reuse ;  /* 0x0000000908cf7220 */ /* 0x080fe20000410000 */
[----:B------:R-:W-:Y:S01]  /*1950*/  FADD.FTZ R8, R204, -UR34 ;  /* 0x80000022cc087e21 */ /* 0x000fe20008010000 */
[----:B------:R-:W-:Y:S01]  /*1960*/  FMUL.FTZ R205, R14, UR32 ;  /* 0x000000200ecd7c20 */ /* 0x000fe20008410000 */
[----:B------:R-:W-:Y:S02]  /*1970*/  SHF.L.U32 R14, R192, 0x10, RZ ;  /* 0x00000010c00e7819 */ /* 0x000fe400000006ff */
[----:B------:R-:W-:Y:S01]  /*1980*/  FMUL.FTZ R229, R8, UR32 ;  /* 0x0000002008e57c20 */ /* 0x000fe20008410000 */
[----:B------:R-:W-:Y:S01]  /*1990*/  SHF.L.U32 R8, R36, 0x10, RZ ;  /* 0x0000001024087819 */ /* 0x000fe200000006ff */
[----:B------:R-:W-:Y:S01]  /*19a0*/  FADD.FTZ R103, R103, R9 ;  /* 0x0000000967677221 */ /* 0x000fe20000010000 */
[----:B------:R-:W-:Y:S01]  /*19b0*/  FFMA.FTZ R71, R205, R9, R71 ;  /* 0x00000009cd477223 */ /* 0x000fe20000010047 */
[----:B------:R-:W-:Y:S01]  /*19c0*/  FADD.FTZ R9, R206, -UR34 ;  /* 0x80000022ce097e21 */ /* 0x000fe20008010000 */
[----:B------:R-:W-:Y:S01]  /*19d0*/  FADD.FTZ R96, R96, R14 ;  /* 0x0000000e60607221 */ /* 0x000fe20000010000 */
[-C--:B------:R-:W-:Y:S01]  /*19e0*/  FFMA.FTZ R64, R229, R14.reuse, R64 ;  /* 0x0000000ee5407223 */ /* 0x080fe20000010040 */
[----:B------:R-:W-:Y:S01]  /*19f0*/  FMUL.FTZ R224, R8, R14 ;  /* 0x0000000e08e07220 */ /* 0x000fe20000410000 */
[----:B------:R-:W-:Y:S01]  /*1a00*/  SHF.L.U32 R14, R193, 0x10, RZ ;  /* 0x00000010c10e7819 */ /* 0x000fe200000006ff */
[----:B------:R-:W-:-:S02]  /*1a10*/  IMAD.U32 R8, R37, 0x10000, RZ ;  /* 0x0001000025087824 */ /* 0x000fc400078e00ff */
[----:B------:R-:W-:Y:S01]  /*1a20*/  FMUL.FTZ R218, R9, UR32 ;  /* 0x0000002009da7c20 */ /* 0x000fe20008410000 */
[----:B------:R-:W-:Y:S01]  /*1a30*/  FADD.FTZ R9, R196, -UR34 ;  /* 0x80000022c4097e21 */ /* 0x000fe20008010000 */
[-C--:B------:R-:W-:Y:S01]  /*1a40*/  FMUL.FTZ R213, R8, R14.reuse ;  /* 0x0000000e08d57220 */ /* 0x080fe20000410000 */
[----:B------:R-:W-:Y:S01]  /*1a50*/  FADD.FTZ R98, R98, R14 ;  /* 0x0000000e62627221 */ /* 0x000fe20000010000 */
[----:B------:R-:W-:Y:S01]  /*1a60*/  FFMA.FTZ R66, R218, R14, R66 ;  /* 0x0000000eda427223 */ /* 0x000fe20000010042 */
[----:B------:R-:W-:Y:S01]  /*1a70*/  SHF.L.U32 R8, R194, 0x10, RZ ;  /* 0x00000010c2087819 */ /* 0x000fe200000006ff */
[----:B------:R-:W-:Y:S01]  /*1a80*/  FMUL.FTZ R9, R9, UR32 ;  /* 0x0000002009097c20 */ /* 0x000fe20008410000 */
[----:B------:R-:W-:-:S03]  /*1a90*/  SHF.L.U32 R14, R38, 0x10, RZ ;  /* 0x00000010260e7819 */ /* 0x000fc600000006ff */
[----:B------:R-:W-:Y:S01]  /*1aa0*/  FADD.FTZ R100, R100, R8 ;  /* 0x0000000864647221 */ /* 0x000fe20000010000 */
[-C--:B------:R-:W-:Y:S01]  /*1ab0*/  FFMA.FTZ R68, R9, R8.reuse, R68 ;  /* 0x0000000809447223 */ /* 0x080fe20000010044 */
[----:B------:R-:W-:Y:S01]  /*1ac0*/  FMUL.FTZ R8, R14, R8 ;  /* 0x000000080e087220 */ /* 0x000fe20000410000 */
[----:B------:R-:W-:Y:S01]  /*1ad0*/  FADD.FTZ R14, R227, R224 ;  /* 0x000000e0e30e7221 */ /* 0x000fe20000010000 */
[----:B------:R-:W-:-:S03]  /*1ae0*/  FFMA.FTZ R15, R229, R224, R226 ;  /* 0x000000e0e50f7223 */ /* 0x000fc600000100e2 */
[----:B------:R-:W-:Y:S01]  /*1af0*/  FADD.FTZ R14, R14, R252 ;  /* 0x000000fc0e0e7221 */ /* 0x000fe20000010000 */
[----:B------:R-:W-:Y:S01]  /*1b00*/  FFMA.FTZ R15, R248, R252, R15 ;  /* 0x000000fcf80f7223 */ /* 0x000fe2000001000f */
[----:B------:R-:W-:Y:S01]  /*1b10*/  FADD.FTZ R192, R198, -UR34 ;  /* 0x80000022c6c07e21 */ /* 0x000fe20008010000 */
[----:B------:R1:W-:Y:S01]  /*1b20*/  STL [R1+0xc], R205 ;  /* 0x00000ccd01007387 */ /* 0x0003e20000100800 */
[----:B------:R-:W-:Y:S01]  /*1b30*/  FADD.FTZ R193, R14, R213 ;  /* 0x000000d50ec17221 */ /* 0x000fe20000010000 */
[----:B------:R-:W-:Y:S02]  /*1b40*/  FFMA.FTZ R15, R218, R213, R15 ;  /* 0x000000d5da0f7223 */ /* 0x000fe4000001000f */
[----:B------:R1:W-:Y:S01]  /*1b50*/  STL [R1+0x14], R207 ;  /* 0x000014cf01007387 */ /* 0x0003e20000100800 */
[----:B------:R-:W-:Y:S01]  /*1b60*/  FMUL.FTZ R14, R192, UR32 ;  /* 0x00000020c00e7c20 */ /* 0x000fe20008410000 */
[----:B------:R-:W-:Y:S01]  /*1b70*/  FADD.FTZ R192, R193, R244 ;  /* 0x000000f4c1c07221 */ /* 0x000fe20000010000 */
[----:B------:R-:W-:Y:S01]  /*1b80*/  FFMA.FTZ R193, R240, R244, R15 ;  /* 0x000000f4f0c17223 */ /* 0x000fe2000001000f */
[----:B------:R-:W-:-:S02]  /*1b90*/  SHF.L.U32 R195, R195, 0x10, RZ ;  /* 0x00000010c3c37819 */ /* 0x000fc400000006ff */
[----:B------:R-:W-:Y:S01]  /*1ba0*/  SHF.L.U32 R15, R39, 0x10, RZ ;  /* 0x00000010270f7819 */ /* 0x000fe200000006ff */
[----:B------:R-:W-:Y:S01]  /*1bb0*/  FADD.FTZ R192, R192, R8 ;  /* 0x00000008c0c07221 */ /* 0x000fe20000010000 */
[----:B------:R-:W-:-:S03]  /*1bc0*/  FFMA.FTZ R193, R9, R8, R193 ;  /* 0x0000000809c17223 */ /* 0x000fc600000100c1 */
        /* <DEDUP_REMOVED lines=8> */
[----:B-1----:R-:W-:-:S07]  /*1c50*/  FFMA.FTZ R226, R205, R207, R193 ;  /* 0x000000cfcde27223 */ /* 0x002fce00000100c1 */
.L_x_5550:
[----:B------:R-:W-:Y:S05]  /*1c60*/  BSYNC.RECONVERGENT B1 ;  /* 0x0000000000017941 */ /* 0x000fea0003800200 */
.L_x_5549:
[----:B------:R-:W-:Y:S04]  /*1c70*/  BSSY.RECONVERGENT B1, `(.L_x_5551) ;  /* 0x0000067000017945 */ /* 0x000fe80003800200 */
[----:B------:R-:W-:Y:S05]  /*1c80*/  @!P3 BRA `(.L_x_5552) ;  /* 0x000000040094b947 */ /* 0x000fea0003800000 */
[----:B------:R-:W1:Y:S08]  /*1c90*/  LDC.64 R192, c[0x0][0x428] ;  /* 0x00010a00ffc07b82 */ /* 0x000e700000000a00 */
[----:B------:R-:W2:Y:S01]  /*1ca0*/  LDC.64 R196, c[0x0][0x3a8] ;  /* 0x0000ea00ffc47b82 */ /* 0x000ea20000000a00 */
[----:B------:R-:W-:-:S07]  /*1cb0*/  ISETP.NE.U32.AND P0, PT, RZ, UR24, PT ;  /* 0x00000018ff007c0c */ /* 0x000fce000bf05070 */
[----:B------:R-:W3:Y:S01]  /*1cc0*/  LDC.64 R208, c[0x0][0x3b0] ;  /* 0x0000ec00ffd07b82 */ /* 0x000ee20000000a00 */
[----:B-1----:R-:W-:-:S06]  /*1cd0*/  IMAD.WIDE.U32 R192, R228, 0x10, R192 ;  /* 0x00000010e4c07825 */ /* 0x002fcc00078e00c0 */
[----:B0-----:R-:W4:Y:S01]  /*1ce0*/  LDG.E.128 R192, desc[UR20][R192.64] ;  /* 0x00000014c0c07981 */ /* 0x001f22000c1e1d00 */
[----:B--2---:R-:W-:-:S05]  /*1cf0*/  IMAD.WIDE.U32 R196, R215, 0x20, R196 ;  /* 0x00000020d7c47825 */ /* 0x004fca00078e00c4 */
[----:B------:R-:W2:Y:S04]  /*1d00*/  LDG.E.128 R204, desc[UR20][R196.64] ;  /* 0x00000014c4cc7981 */ /* 0x000ea8000c1e1d00 */
[----:B------:R-:W2:Y:S01]  /*1d10*/  LDG.E.128 R196, desc[UR20][R196.64+0x10] ;  /* 0x00001014c4c47981 */ /* 0x000ea2000c1e1d00 */
[----:B------:R-:W-:-:S13]  /*1d20*/  ISETP.NE.AND.EX P0, PT, RZ, UR25, PT, P0 ;  /* 0x00000019ff007c0c */ /* 0x000fda000bf05300 */
[----:B------:R-:W0:Y:S02]  /*1d30*/  @P0 LDC.64 R200, c[0x0][0x438] ;  /* 0x00010e00ffc80b82 */ /* 0x000e240000000a00 */
[----:B0-----:R-:W-:-:S05]  /*1d40*/  @P0 IMAD.WIDE.U32 R200, R215, 0x20, R200 ;  /* 0x00000020d7c80825 */ /* 0x001fca00078e00c8 */
[----:B------:R-:W5:Y:S04]  /*1d50*/  @P0 LDG.E.128 R168, desc[UR20][R200.64] ;  /* 0x00000014c8a80981 */ /* 0x000f68000c1e1d00 */
[----:B------:R3:W5:Y:S02]  /*1d60*/  @P0 LDG.E.128 R172, desc[UR20][R200.64+0x10] ;  /* 0x00001014c8ac0981 */ /* 0x000764000c1e1d00 */
[----:B---3--:R-:W-:-:S06]  /*1d70*/  IMAD.WIDE.U32 R200, R216, 0x8, R208 ;  /* 0x00000008d8c87825 */ /* 0x008fcc00078e00d0 */
[----:B------:R-:W5:Y:S01]  /*1d80*/  LDG.E.64 R200, desc[UR20][R200.64] ;  /* 0x00000014c8c87981 */ /* 0x000f62000c1e1b00 */
[----:B------:R-:W-:-:S04]  /*1d90*/  PRMT R7, R44, 0x7632, R7 ;  /* 0x000076322c077816 */ /* 0x000fc80000000007 */
[----:B------:R-:W-:Y:S02]  /*1da0*/  SHF.L.U32 R7, R7, 0x10, RZ ;  /* 0x0000001007077819 */ /* 0x000fe400000006ff */
[----:B------:R-:W-:Y:S02]  /*1db0*/  IADD3 R228, PT, PT, R228, 0x100, RZ ;  /* 0x00000100e4e47810 */ /* 0x000fe40007ffe0ff */
[----:B------:R-:W-:Y:S02]  /*1dc0*/  IADD3 R216, PT, PT, R216, 0x100, RZ ;  /* 0x00000100d8d87810 */ /* 0x000fe40007ffe0ff */
[----:B------:R-:W-:Y:S02]  /*1dd0*/  IADD3 R215, PT, PT, R215, 0x100, RZ ;  /* 0x00000100d7d77810 */ /* 0x000fe40007ffe0ff */
[----:B----4-:R-:W-:-:S04]  /*1de0*/  PRMT R3, R192, 0x7632, R3 ;  /* 0x00007632c0037816 */ /* 0x010fc80000000003 */
[----:B------:R-:W-:Y:S01]  /*1df0*/  SHF.L.U32 R3, R3, 0x10, RZ ;  /* 0x0000001003037819 */ /* 0x000fe200000006ff */
[----:B--2---:R-:W-:-:S04]  /*1e00*/  FADD.FTZ R205, R205, -UR34 ;  /* 0x80000022cdcd7e21 */ /* 0x004fc80008010000 */
[----:B------:R-:W-:Y:S01]  /*1e10*/  FMUL.FTZ R247, R205, UR32 ;  /* 0x00000020cdf77c20 */ /* 0x000fe20008410000 */
[-C--:B------:R-:W-:Y:S01]  /*1e20*/  FMUL.FTZ R251, R7, R3.reuse ;  /* 0x0000000307fb7220 */ /* 0x080fe20000410000 */
[----:B------:R-:W-:Y:S01]  /*1e30*/  FADD.FTZ R105, R105, R3 ;  /* 0x0000000369697221 */ /* 0x000fe20000010000 */
[----:B------:R-:W-:Y:S01]  /*1e40*/  PRMT R7, R45, 0x7632, R7 ;  /* 0x000076322d077816 */ /* 0x000fe20000000007 */
[----:B------:R-:W-:Y:S01]  /*1e50*/  FFMA.FTZ R73, R247, R3, R73 ;  /* 0x00000003f7497223 */ /* 0x000fe20000010049 */
[----:B------:R-:W-:Y:S01]  /*1e60*/  PRMT R3, R193, 0x7632, R3 ;  /* 0x00007632c1037816 */ /* 0x000fe20000000003 */
[----:B------:R-:W-:Y:S02]  /*1e70*/  FADD.FTZ R207, R207, -UR34 ;  /* 0x80000022cfcf7e21 */ /* 0x000fe40008010000 */
[----:B------:R-:W-:Y:S01]  /*1e80*/  IMAD.U32 R7, R7, 0x10000, RZ ;  /* 0x0001000007077824 */ /* 0x000fe200078e00ff */
[----:B------:R-:W-:Y:S01]  /*1e90*/  SHF.L.U32 R3, R3, 0x10, RZ ;  /* 0x0000001003037819 */ /* 0x000fe200000006ff */
[----:B------:R-:W-:Y:S01]  /*1ea0*/  FMUL.FTZ R239, R207, UR32 ;  /* 0x00000020cfef7c20 */ /* 0x000fe20008410000 */
[----:B------:R-:W-:-:S03]  /*1eb0*/  FADD.FTZ R197, R197, -UR34 ;  /* 0x80000022c5c57e21 */ /* 0x000fc60008010000 */
        /* <DEDUP_REMOVED lines=12> */
[----:B------:R-:W-:Y:S02]  /*1f80*/  PRMT R7, R195, 0x7632, R7 ;  /* 0x00007632c3077816 */ /* 0x000fe40000000007 */
[----:B------:R-:W-:Y:S02]  /*1f90*/  SHF.L.U32 R3, R3, 0x10, RZ ;  /* 0x0000001003037819 */ /* 0x000fe400000006ff */
[----:B------:R-:W-:Y:S01]  /*1fa0*/  SHF.L.U32 R7, R7, 0x10, RZ ;  /* 0x0000001007077819 */ /* 0x000fe200000006ff */
[----:B------:R-:W-:-:S04]  /*1fb0*/  FADD.FTZ R199, R199, -UR34 ;  /* 0x80000022c7c77e21 */ /* 0x000fc80008010000 */
[-C--:B------:R-:W-:Y:S01]  /*1fc0*/  FMUL.FTZ R207, R3, R7.reuse ;  /* 0x0000000703cf7220 */ /* 0x080fe20000410000 */
[----:B------:R-:W-:Y:S01]  /*1fd0*/  FADD.FTZ R3, R204, -UR34 ;  /* 0x80000022cc037e21 */ /* 0x000fe20008010000 */
[----:B------:R-:W-:Y:S01]  /*1fe0*/  FMUL.FTZ R205, R199, UR32 ;  /* 0x00000020c7cd7c20 */ /* 0x000fe20008410000 */
[----:B------:R-:W-:Y:S02]  /*1ff0*/  IMAD.U32 R192, R192, 0x10000, RZ ;  /* 0x00010000c0c07824 */ /* 0x000fe400078e00ff */
[----:B------:R-:W-:Y:S01]  /*2000*/  FMUL.FTZ R225, R3, UR32 ;  /* 0x0000002003e17c20 */ /* 0x000fe20008410000 */
        /* <DEDUP_REMOVED lines=8> */
[----:B------:R-:W-:Y:S01]  /*2090*/  FADD.FTZ R7, R196, -UR34 ;  /* 0x80000022c4077e21 */ /* 0x000fe20008010000 */
[----:B------:R-:W-:Y:S01]  /*20a0*/  FADD.FTZ R104, R104, R192 ;  /* 0x000000c068687221 */ /* 0x000fe20000010000 */
[----:B------:R-:W-:Y:S01]  /*20b0*/  FFMA.FTZ R72, R225, R192, R72 ;  /* 0x000000c0e1487223 */ /* 0x000fe20000010048 */
[----:B------:R-:W-:Y:S01]  /*20c0*/  FADD.FTZ R106, R106, R193 ;  /* 0x000000c16a6a7221 */ /* 0x000fe20000010000 */
[-C--:B------:R-:W-:Y:S01]  /*20d0*/  FFMA.FTZ R74, R217, R193.reuse, R74 ;  /* 0x000000c1d94a7223 */ /* 0x080fe2000001004a */
[----:B------:R-:W-:Y:S01]  /*20e0*/  FMUL.FTZ R3, R3, R193 ;  /* 0x000000c103037220 */ /* 0x000fe20000410000 */
[----:B------:R-:W-:Y:S01]  /*20f0*/  FMUL.FTZ R208, R7, UR32 ;  /* 0x0000002007d07c20 */ /* 0x000fe20008410000 */
[----:B------:R-:W-:Y:S01]  /*2100*/  FADD.FTZ R192, R227, R223 ;  /* 0x000000dfe3c07221 */ /* 0x000fe20000010000 */
[----:B------:R-:W-:Y:S01]  /*2110*/  FFMA.FTZ R193, R225, R223, R226 ;  /* 0x000000dfe1c17223 */ /* 0x000fe200000100e2 */
[----:B------:R-:W-:-:S02]  /*2120*/  SHF.L.U32 R194, R194, 0x10, RZ ;  /* 0x00000010c2c27819 */ /* 0x000fc400000006ff */
[----:B------:R-:W-:Y:S01]  /*2130*/  SHF.L.U32 R7, R46, 0x10, RZ ;  /* 0x000000102e077819 */ /* 0x000fe200000006ff */
[----:B------:R-:W-:Y:S01]  /*2140*/  FADD.FTZ R192, R192, R251 ;  /* 0x000000fbc0c07221 */ /* 0x000fe20000010000 */
[----:B------:R-:W-:Y:S01]  /*2150*/  FFMA.FTZ R193, R247, R251, R193 ;  /* 0x000000fbf7c17223 */ /* 0x000fe200000100c1 */
[----:B------:R-:W-:Y:S01]  /*2160*/  FADD.FTZ R108, R108, R194 ;  /* 0x000000c26c6c7221 */ /* 0x000fe20000010000 */
[-C--:B------:R-:W-:Y:S01]  /*2170*/  FFMA.FTZ R76, R208, R194.reuse, R76 ;  /* 0x000000c2d04c7223 */ /* 0x080fe2000001004c */
[----:B------:R-:W-:Y:S01]  /*2180*/  FMUL.FTZ R7, R7, R194 ;  /* 0x000000c207077220 */ /* 0x000fe20000410000 */
[----:B------:R1:W-:Y:S01]  /*2190*/  STL [R1+0x8], R205 ;  /* 0x000008cd01007387 */ /* 0x0003e20000100800 */
[----:B------:R-:W-:Y:S01]  /*21a0*/  FADD.FTZ R194, R198, -UR34 ;  /* 0x80000022c6c27e21 */ /* 0x000fe20008010000 */
[----:B------:R-:W-:Y:S01]  /*21b0*/  FADD.FTZ R192, R192, R3 ;  /* 0x00000003c0c07221 */ /* 0x000fe20000010000 */
[----:B------:R-:W-:Y:S01]  /*21c0*/  FFMA.FTZ R193, R217, R3, R193 ;  /* 0x00000003d9c17223 */ /* 0x000fe200000100c1 */
[----:B------:R1:W-:Y:S01]  /*21d0*/  STL [R1+0x10], R207 ;  /* 0x000010cf01007387 */ /* 0x0003e20000100800 */
[----:B------:R-:W-:Y:S01]  /*21e0*/  FMUL.FTZ R209, R194, UR32 ;  /* 0x00000020c2d17c20 */ /* 0x000fe20008410000 */
[----:B------:R-:W-:Y:S01]  /*21f0*/  FADD.FTZ R192, R192, R243 ;  /* 0x000000f3c0c07221 */ /* 0x000fe20000010000 */
[----:B------:R-:W-:Y:S01]  /*2200*/  FFMA.FTZ R194, R239, R243, R193 ;  /* 0x000000f3efc27223 */ /* 0x000fe200000100c1 */
[----:B------:R-:W-:Y:S01]  /*2210*/  SHF.L.U32 R193, R47, 0x10, RZ ;  /* 0x000000102fc17819 */ /* 0x000fe200000006ff */
[----:B------:R-:W-:-:S02]  /*2220*/  IMAD.U32 R195, R195, 0x10000, RZ ;  /* 0x00010000c3c37824 */ /* 0x000fc400078e00ff */
[----:B------:R-:W-:Y:S01]  /*2230*/  FADD.FTZ R192, R192, R7 ;  /* 0x00000007c0c07221 */ /* 0x000fe20000010000 */
[----:B------:R-:W-:Y:S01]  /*2240*/  FFMA.FTZ R194, R208, R7, R194 ;  /* 0x00000007d0c27223 */ /* 0x000fe200000100c2 */
[----:B------:R-:W-:Y:S02]  /*2250*/  FMUL.FTZ R210, R193, R195 ;  /* 0x000000c3c1d27220 */ /* 0x000fe40000410000 */
[----:B------:R-:W-:Y:S01]  /*2260*/  FADD.FTZ R192, R192, R235 ;  /* 0x000000ebc0c07221 */ /* 0x000fe20000010000 */
[----:B------:R-:W-:-:S03]  /*2270*/  FFMA.FTZ R194, R231, R235, R194 ;  /* 0x000000ebe7c27223 */ /* 0x000fc600000100c2 */
[----:B------:R-:W-:Y:S01]  /*2280*/  FADD.FTZ R192, R192, R210 ;  /* 0x000000d2c0c07221 */ /* 0x000fe20000010000 */
[C---:B------:R-:W-:Y:S01]  /*2290*/  FFMA.FTZ R194, R209.reuse, R210, R194 ;  /* 0x000000d2d1c27223 */ /* 0x040fe200000100c2 */
[----:B------:R-:W-:Y:S01]  /*22a0*/  FADD.FTZ R110, R110, R195 ;  /* 0x000000c36e6e7221 */ /* 0x000fe20000010000 */
[----:B------:R-:W-:Y:S01]  /*22b0*/  FFMA.FTZ R78, R209, R195, R78 ;  /* 0x000000c3d14e7223 */ /* 0x000fe2000001004e */
[----:B------:R-:W-:Y:S01]  /*22c0*/  FADD.FTZ R227, R192, R207 ;  /* 0x000000cfc0e37221 */ /* 0x000fe20000010000 */
[----:B-1----:R-:W-:-:S07]  /*22d0*/  FFMA.FTZ R226, R205, R207, R194 ;  /* 0x000000cfcde27223 */ /* 0x002fce00000100c2 */
.L_x_5552:
[----:B------:R-:W-:Y:S05]  /*22e0*/  BSYNC.RECONVERGENT B1 ;  /* 0x0000000000017941 */ /* 0x000fea0003800200 */
.L_x_5551:
[----:B------:R-:W-:Y:S05]  /*22f0*/  @!P4 BRA `(.L_x_5553) ;  /* 0x0000000800d4c947 */ /* 0x000fea0003800000 */
[----:B------:R-:W1:Y:S08]  /*2300*/  LDC.64 R192, c[0x0][0x428] ;  /* 0x00010a00ffc07b82 */ /* 0x000e700000000a00 */
[----:B------:R-:W2:Y:S08]  /*2310*/  LDC.64 R4, c[0x0][0x3a8] ;  /* 0x0000ea00ff047b82 */ /* 0x000eb00000000a00 */
[----:B------:R-:W3:Y:S01]  /*2320*/  LDC.64 R202, c[0x0][0x3b0] ;  /* 0x0000ec00ffca7b82 */ /* 0x000ee20000000a00 */
[----:B-1----:R-:W-:-:S06]  /*2330*/  IMAD.WIDE.U32 R192, R228, 0x10, R192 ;  /* 0x00000010e4c07825 */ /* 0x002fcc00078e00c0 */
[----:B0-----:R-:W4:Y:S01]  /*2340*/  LDG.E.128 R192, desc[UR20][R192.64] ;  /* 0x00000014c0c07981 */ /* 0x001f22000c1e1d00 */
[----:B--2---:R-:W-:-:S05]  /*2350*/  IMAD.WIDE.U32 R4, R215, 0x20, R4 ;  /* 0x00000020d7047825 */ /* 0x004fca00078e0004 */
[----:B------:R-:W2:Y:S04]  /*2360*/  LDG.E.128 R204, desc[UR20][R4.64] ;  /* 0x0000001404cc7981 */ /* 0x000ea8000c1e1d00 */
[----:B------:R0:W2:Y:S01]  /*2370*/  LDG.E.128 R196, desc[UR20][R4.64+0x10] ;  /* 0x0000101404c47981 */ /* 0x0000a2000c1e1d00 */
[----:B---3--:R-:W-:-:S06]  /*2380*/  IMAD.WIDE.U32 R202, R216, 0x8, R202 ;  /* 0x00000008d8ca7825 */ /* 0x008fcc00078e00ca */
[----:B------:R-:W5:Y:S01]  /*2390*/  LDG.E.64 R202, desc[UR20][R202.64] ;  /* 0x00000014caca7981 */ /* 0x000f62000c1e1b00 */
[----:B------:R-:W-:-:S04]  /*23a0*/  ISETP.NE.U32.AND P0, PT, RZ, UR24, PT ;  /* 0x00000018ff007c0c */ /* 0x000fc8000bf05070 */
[----:B------:R-:W-:-:S13]  /*23b0*/  ISETP.NE.AND.EX P0, PT, RZ, UR25, PT, P0 ;  /* 0x00000019ff007c0c */ /* 0x000fda000bf05300 */
[----:B0-----:R-:W0:Y:S01]  /*23c0*/  @P0 LDC.64 R4, c[0x0][0x438] ;  /* 0x00010e00ff040b82 */ /* 0x001e220000000a00 */
[----:B------:R-:W-:-:S04]  /*23d0*/  PRMT R249, R52, 0x7632, R249 ;  /* 0x0000763234f97816 */ /* 0x000fc800000000f9 */
[----:B------:R-:W-:Y:S02]  /*23e0*/  SHF.L.U32 R249, R249, 0x10, RZ ;  /* 0x00000010f9f97819 */ /* 0x000fe400000006ff */
[----:B------:R-:W-:Y:S01]  /*23f0*/  PRMT R241, R53, 0x7632, R241 ;  /* 0x0000763235f17816 */ /* 0x000fe200000000f1 */
[----:B0-----:R-:W-:-:S05]  /*2400*/  @P0 IMAD.WIDE.U32 R4, R215, 0x20, R4 ;  /* 0x00000020d7040825 */ /* 0x001fca00078e0004 */
[----:B------:R-:W5:Y:S04]  /*2410*/  @P0 LDG.E.128 R24, desc[UR20][R4.64] ;  /* 0x0000001404180981 */ /* 0x000f68000c1e1d00 */
[----:B------:R4:W5:Y:S01]  /*2420*/  @P0 LDG.E.128 R20, desc[UR20][R4.64+0x10] ;  /* 0x0000101404140981 */ /* 0x000962000c1e1d00 */
[----:B------:R-:W-:Y:S02]  /*2430*/  SHF.L.U32 R241, R241, 0x10, RZ ;  /* 0x00000010f1f17819 */ /* 0x000fe400000006ff */
[----:B----4-:R-:W-:Y:S01]  /*2440*/  PRMT R4, R192, 0x7632, R4 ;  /* 0x00007632c0047816 */ /* 0x010fe20000000004 */
[----:B--2---:R-:W-:-:S04]  /*2450*/  FADD.FTZ R205, R205, -UR34 ;  /* 0x80000022cdcd7e21 */ /* 0x004fc80008010000 */
[----:B------:R-:W-:Y:S02]  /*2460*/  IMAD.U32 R4, R4, 0x10000, RZ ;  /* 0x0001000004047824 */ /* 0x000fe400078e00ff */
[----:B------:R-:W-:Y:S02]  /*2470*/  FMUL.FTZ R250, R205, UR32 ;  /* 0x00000020cdfa7c20 */ /* 0x000fe40008410000 */
[-C--:B------:R-:W-:Y:S01]  /*2480*/  FMUL.FTZ R249, R249, R4.reuse ;  /* 0x00000004f9f97220 */ /* 0x080fe20000410000 */
[--C-:B------:R-:W-:Y:S01]  /*2490*/  FADD.FTZ R81, R81, R4.reuse ;  /* 0x0000000451517221 */ /* 0x100fe20000010000 */
[----:B------:R-:W-:Y:S01]  /*24a0*/  FFMA.FTZ R113, R250, R4, R113 ;  /* 0x00000004fa717223 */ /* 0x000fe20000010071 */
[----:B------:R-:W-:Y:S01]  /*24b0*/  PRMT R4, R193, 0x7632, R4 ;  /* 0x00007632c1047816 */ /* 0x000fe20000000004 */
[----:B------:R-:W-:-:S03]  /*24c0*/  FADD.FTZ R207, R207, -UR34 ;  /* 0x80000022cfcf7e21 */ /* 0x000fc60008010000 */
[----:B------:R-:W-:Y:S01]  /*24d0*/  SHF.L.U32 R4, R4, 0x10, RZ ;  /* 0x0000001004047819 */ /* 0x000fe200000006ff */
[----:B------:R-:W-:Y:S01]  /*24e0*/  FMUL.FTZ R242, R207, UR32 ;  /* 0x00000020cff27c20 */ /* 0x000fe20008410000 */
[----:B------:R-:W-:Y:S01]  /*24f0*/  PRMT R5, R194, 0x7632, R5 ;  /* 0x00007632c2057816 */ /* 0x000fe20000000005 */
[----:B------:R-:W-:Y:S02]  /*2500*/  FADD.FTZ R6, R197, -UR34 ;  /* 0x80000022c5067e21 */ /* 0x000fe40008010000 */
[-C--:B------:R-:W-:Y:S01]  /*2510*/  FMUL.FTZ R241, R241, R4.reuse ;  /* 0x00000004f1f17220 */ /* 0x080fe20000410000 */
[----:B------:R-:W-:Y:S01]  /*2520*/  FFMA.FTZ R115, R242, R4, R115 ;  /* 0x00000004f2737223 */ /* 0x000fe20000010073 */
[--C-:B------:R-:W-:Y:S01]  /*2530*/  FADD.FTZ R83, R83, R4.reuse ;  /* 0x0000000453537221 */ /* 0x100fe20000010000 */
[----:B------:R-:W-:Y:S01]  /*2540*/  PRMT R4, R54, 0x7632, R4 ;  /* 0x0000763236047816 */ /* 0x000fe20000000004 */
[----:B------:R-:W-:Y:S01]  /*2550*/  FMUL.FTZ R234, R6, UR32 ;  /* 0x0000002006ea7c20 */ /* 0x000fe20008410000 */
[----:B------:R-:W-:-:S02]  /*2560*/  SHF.L.U32 R5, R5, 0x10, RZ ;  /* 0x0000001005057819 */ /* 0x000fc400000006ff */
[----:B------:R-:W-:Y:S01]  /*2570*/  SHF.L.U32 R4, R4, 0x10, RZ ;  /* 0x0000001004047819 */ /* 0x000fe200000006ff */
[----:B------:R-:W-:Y:S02]  /*2580*/  FADD.FTZ R6, R199, -UR34 ;  /* 0x80000022c7067e21 */ /* 0x000fe40008010000 */
[----:B------:R-:W-:Y:S01]  /*2590*/  FADD.FTZ R181, R181, R5 ;  /* 0x00000005b5b57221 */ /* 0x000fe20000010000 */
[-C--:B------:R-:W-:Y:S01]  /*25a0*/  FFMA.FTZ R117, R234, R5.reuse, R117 ;  /* 0x00000005ea757223 */ /* 0x080fe20000010075 */
[----:B------:R-:W-:Y:S01]  /*25b0*/  FMUL.FTZ R233, R4, R5 ;  /* 0x0000000504e97220 */ /* 0x000fe20000410000 */
[----:B------:R-:W-:Y:S02]  /*25c0*/  PRMT R4, R55, 0x7632, R4 ;  /* 0x0000763237047816 */ /* 0x000fe40000000004 */
[----:B------:R-:W-:Y:S01]  /*25d0*/  PRMT R5, R195, 0x7632, R5 ;  /* 0x00007632c3057816 */ /* 0x000fe20000000005 */
[----:B------:R-:W-:Y:S01]  /*25e0*/  FMUL.FTZ R228, R6, UR32 ;  /* 0x0000002006e47c20 */ /* 0x000fe20008410000 */
[----:B------:R-:W-:-:S03]  /*25f0*/  SHF.L.U32 R4, R4, 0x10, RZ ;  /* 0x0000001004047819 */ /* 0x000fc600000006ff */
[----:B------:R-:W-:-:S04]  /*2600*/  IMAD.U32 R5, R5, 0x10000, RZ ;  /* 0x0001000005057824 */ /* 0x000fc800078e00ff */
[-C--:B------:R-:W-:Y:S01]  /*2610*/  FMUL.FTZ R215, R4, R5.reuse ;  /* 0x0000000504d77220 */ /* 0x080fe20000410000 */
[----:B------:R-:W-:Y:S01]  /*2620*/  FADD.FTZ R183, R183, R5 ;  /* 0x00000005b7b77221 */ /* 0x000fe20000010000 */
[----:B------:R-:W-:Y:S01]  /*2630*/  FFMA.FTZ R119, R228, R5, R119 ;  /* 0x00000005e4777223 */ /* 0x000fe20000010077 */
[----:B------:R-:W-:Y:S01]  /*2640*/  FADD.FTZ R5, R204, -UR34 ;  /* 0x80000022cc057e21 */ /* 0x000fe20008010000 */
[----:B------:R-:W-:Y:S02]  /*2650*/  SHF.L.U32 R4, R192, 0x10, RZ ;  /* 0x00000010c0047819 */ /* 0x000fe400000006ff */
[----:B------:R-:W-:Y:S01]  /*2660*/  SHF.L.U32 R6, R52, 0x10, RZ ;  /* 0x0000001034067819 */ /* 0x000fe200000006ff */
[----:B------:R-:W-:Y:S01]  /*2670*/  FMUL.FTZ R230, R5, UR32 ;  /* 0x0000002005e67c20 */ /* 0x000fe20008410000 */
[----:B------:R-:W-:Y:S01]  /*2680*/  FADD.FTZ R5, R206, -UR34 ;  /* 0x80000022ce057e21 */ /* 0x000fe20008010000 */
[----:B------:R-:W-:Y:S02]  /*2690*/  FADD.FTZ R80, R80, R4 ;  /* 0x0000000450507221 */ /* 0x000fe40000010000 */
        /* <DEDUP_REMOVED lines=11> */
[----:B------:R-:W-:Y:S02]  /*2750*/  IMAD.U32 R192, R54, 0x10000, RZ ;  /* 0x0001000036c07824 */ /* 0x000fe400078e00ff */
[----:B------:R-:W-:Y:S01]  /*2760*/  FFMA.FTZ R193, R230, R222, R226 ;  /* 0x000000dee6c17223 */ /* 0x000fe200000100e2 */
[----:B------:R-:W-:Y:S01]  /*2770*/  FADD.FTZ R180, R180, R5 ;  /* 0x00000005b4b47221 */ /* 0x000fe20000010000 */
[-C--:B------:R-:W-:Y:S01]  /*2780*/  FFMA.FTZ R116, R6, R5.reuse, R116 ;  /* 0x0000000506747223 */ /* 0x080fe20000010074 */
[----:B------:R-:W-:Y:S01]  /*2790*/  FMUL.FTZ R5, R192, R5 ;  /* 0x00000005c0057220 */ /* 0x000fe20000410000 */
[----:B------:R-:W-:Y:S01]  /*27a0*/  FADD.FTZ R192, R227, R222 ;  /* 0x000000dee3c07221 */ /* 0x000fe20000010000 */
[----:B------:R-:W-:-:S03]  /*27b0*/  FFMA.FTZ R193, R250, R249, R193 ;  /* 0x000000f9fac17223 */ /* 0x000fc600000100c1 */
[----:B------:R-:W-:Y:S01]  /*27c0*/  FADD.FTZ R192, R192, R249 ;  /* 0x000000f9c0c07221 */ /* 0x000fe20000010000 */
[----:B------:R1:W-:Y:S01]  /*27d0*/  STL [R1+0x28], R228 ;  /* 0x000028e401007387 */ /* 0x0003e20000100800 */
[----:B------:R-:W-:Y:S02]  /*27e0*/  FFMA.FTZ R193, R219, R4, R193 ;  /* 0x00000004dbc17223 */ /* 0x000fe400000100c1 */
[----:B------:R-:W-:Y:S01]  /*27f0*/  FADD.FTZ R192, R192, R4 ;  /* 0x00000004c0c07221 */ /* 0x000fe20000010000 */
[----:B------:R1:W-:Y:S01]  /*2800*/  STL [R1+0x24], R215 ;  /* 0x000024d701007387 */ /* 0x0003e20000100800 */
[----:B------:R-:W-:Y:S01]  /*2810*/  FADD.FTZ R194, R198, -UR34 ;  /* 0x80000022c6c27e21 */ /* 0x000fe20008010000 */
[----:B------:R-:W-:Y:S01]  /*2820*/  FFMA.FTZ R193, R242, R241, R193 ;  /* 0x000000f1f2c17223 */ /* 0x000fe200000100c1 */
[----:B------:R-:W-:Y:S01]  /*2830*/  FADD.FTZ R192, R192, R241 ;  /* 0x000000f1c0c07221 */ /* 0x000fe20000010000 */
[----:B------:R-:W-:Y:S01]  /*2840*/  SHF.L.U32 R195, R195, 0x10, RZ ;  /* 0x00000010c3c37819 */ /* 0x000fe200000006ff */
[----:B------:R-:W-:Y:S01]  /*2850*/  FMUL.FTZ R211, R194, UR32 ;  /* 0x00000020c2d37c20 */ /* 0x000fe20008410000 */
[----:B------:R-:W-:Y:S01]  /*2860*/  SHF.L.U32 R194, R55, 0x10, RZ ;  /* 0x0000001037c27819 */ /* 0x000fe200000006ff */
[----:B------:R-:W-:Y:S01]  /*2870*/  FADD.FTZ R192, R192, R5 ;  /* 0x00000005c0c07221 */ /* 0x000fe20000010000 */
[----:B------:R-:W-:-:S03]  /*2880*/  FFMA.FTZ R193, R6, R5, R193 ;  /* 0x0000000506c17223 */ /* 0x000fc600000100c1 */
        /* <DEDUP_REMOVED lines=9> */
[----:B-1----:R-:W-:Y:S06]  /*2920*/  BRA `(.L_x_5553) ;  /* 0x0000000400487947 */ /* 0x002fec0003800000 */
.L_x_5546:
[----:B------:R-:W-:Y:S01]  /*2930*/  UISETP.GE.AND UP3, UPT, UR10, 0x1, UPT ;  /* 0x000000010a00788c */ /* 0x000fe2000bf66270 */
[----:B------:R-:W0:Y:S01]  /*2940*/  S2R R193, SR_TID.X ;  /* 0x0000000000c17919 */ /* 0x000e220000002100 */
[----:B-1----:R-:W-:Y:S01]  /*2950*/  UMOV UR9, UR4 ;  /* 0x0000000400097c82 */ /* 0x002fe20008000000 */
[----:B------:R-:W-:Y:S01]  /*2960*/  HFMA2 R194, -RZ, RZ, 0, 0 ;  /* 0x00000000ffc27431 */ /* 0x000fe200000001ff */
[----:B------:R-:W-:Y:S02]  /*2970*/  UISETP.NE.U32.AND UP0, UPT, UR24, URZ, UPT ;  /* 0x000000ff1800728c */ /* 0x000fe4000bf05070 */
        /* <DEDUP_REMOVED lines=12> */
[----:B------:R-:W-:-:S05]  /*2a40*/  LEA.HI.SX32 R193, R192, R193, 0x1d ;  /* 0x000000c1c0c17211 */ /* 0x000fca00078feaff */
[----:B------:R0:W-:Y:S01]  /*2a50*/  STL [R1+0x20], R193 ;  /* 0x000020c101007387 */ /* 0x0001e20000100800 */
[----:B------:R-:W-:Y:S01]  /*2a60*/  IMAD.MOV.U32 R195, RZ, RZ, R193 ;  /* 0x000000ffffc37224 */ /* 0x000fe200078e00c1 */
[----:B------:R-:W-:Y:S06]  /*2a70*/  BRA.U UP0, `(.L_x_5554) ;  /* 0x0000000100587547 */ /* 0x000fec000b800000 */
[C---:B------:R-:W-:Y:S02]  /*2a80*/  ISETP.GE.U32.AND P1, PT, R0.reuse, 0x100, PT ;  /* 0x000001000000780c */ /* 0x040fe40003f26070 */
[----:B------:R-:W-:-:S11]  /*2a90*/  ISETP.GE.U32.AND P2, PT, R0, 0x200, PT ;  /* 0x000002000000780c */ /* 0x000fd60003f46070 */
[----:B0-----:R-:W0:Y:S01]  /*2aa0*/  @P1 LDC.64 R192, c[0x0][0x3b0] ;  /* 0x0000ec00ffc01b82 */ /* 0x001e220000000a00 */
[----:B------:R-:W-:Y:S01]  /*2ab0*/  ISETP.GE.U32.AND P3, PT, R0, 0x300, PT ;  /* 0x000003000000780c */ /* 0x000fe20003f66070 */
        /* <DEDUP_REMOVED lines=13> */
[----:B0-----:R-:W-:Y:S05]  /*2b90*/  @!P4 BRA `(.L_x_5553) ;  /* 0x0000000000acc947 */ /* 0x001fea0003800000 */
[----:B------:R-:W0:Y:S02]  /*2ba0*/  LDC.64 R192, c[0x0][0x3b0] ;  /* 0x0000ec00ffc07b82 */ /* 0x000e240000000a00 */
[----:B0-----:R-:W-:-:S05]  /*2bb0*/  IMAD.WIDE.U32 R194, R194, 0x8, R192 ;  /* 0x00000008c2c27825 */ /* 0x001fca00078e00c0 */
[----:B------:R0:W5:Y:S01]  /*2bc0*/  LDG.E.64 R202, desc[UR20][R194.64] ;  /* 0x00000014c2ca7981 */ /* 0x000162000c1e1b00 */
[----:B------:R-:W-:Y:S05]  /*2bd0*/  BRA `(.L_x_5553) ;  /* 0x00000000009c7947 */ /* 0x000fea0003800000 */
.L_x_5554:
[C---:B------:R-:W-:Y:S02]  /*2be0*/  ISETP.GE.U32.AND P1, PT, R0.reuse, 0x100, PT ;  /* 0x000001000000780c */ /* 0x040fe40003f26070 */
[----:B------:R-:W-:-:S11]  /*2bf0*/  ISETP.GE.U32.AND P2, PT, R0, 0x200, PT ;  /* 0x000002000000780c */ /* 0x000fd60003f46070 */
[----:B0-----:R-:W0:Y:S01]  /*2c00*/  @P1 LDC.64 R192, c[0x0][0x3b0] ;  /* 0x0000ec00ffc01b82 */ /* 0x001e220000000a00 */
[C---:B------:R-:W-:Y:S02]  /*2c10*/  ISETP.GE.U32.AND P3, PT, R0.reuse, 0x300, PT ;  /* 0x000003000000780c */ /* 0x040fe40003f66070 */
[----:B------:R-:W-:-:S05]  /*2c20*/  ISETP.GE.U32.AND P4, PT, R0, 0x400, PT ;  /* 0x000004000000780c */ /* 0x000fca0003f86070 */
[----:B------:R-:W1:Y:S08]  /*2c30*/  @P2 LDC.64 R196, c[0x0][0x3b0] ;  /* 0x0000ec00ffc42b82 */ /* 0x000e700000000a00 */
[----:B------:R-:W2:Y:S01]  /*2c40*/  @P4 LDC.64 R198, c[0x0][0x3b0] ;  /* 0x0000ec00ffc64b82 */ /* 0x000ea20000000a00 */
[----:B0-----:R-:W-:-:S07]  /*2c50*/  @P1 IMAD.WIDE.U32 R192, R194, 0x8, R192 ;  /* 0x00000008c2c01825 */ /* 0x001fce00078e00c0 */
[----:B------:R-:W0:Y:S01]  /*2c60*/  @P1 LDC.64 R206, c[0x0][0x438] ;  /* 0x00010e00ffce1b82 */ /* 0x000e220000000a00 */
[----:B------:R3:W5:Y:S01]  /*2c70*/  @P1 LDG.E.64 R16, desc[UR20][R192.64] ;  /* 0x00000014c0101981 */ /* 0x000762000c1e1b00 */
[----:B------:R-:W-:-:S05]  /*2c80*/  @P1 IADD3 R194, PT, PT, R194, 0x100, RZ ;  /* 0x00000100c2c21810 */ /* 0x000fca0007ffe0ff */
[C---:B-1----:R-:W-:Y:S01]  /*2c90*/  @P2 IMAD.WIDE.U32 R204, R194.reuse, 0x8, R196 ;  /* 0x00000008c2cc2825 */ /* 0x042fe200078e00c4 */
[----:B------:R-:W-:Y:S01]  /*2ca0*/  @P2 IADD3 R194, PT, PT, R194, 0x100, RZ ;  /* 0x00000100c2c22810 */ /* 0x000fe20007ffe0ff */
[----:B---3--:R-:W1:Y:S03]  /*2cb0*/  @P3 LDC.64 R192, c[0x0][0x3b0] ;  /* 0x0000ec00ffc03b82 */ /* 0x008e660000000a00 */
[----:B------:R3:W5:Y:S05]  /*2cc0*/  @P2 LDG.E.64 R18, desc[UR20][R204.64] ;  /* 0x00000014cc122981 */ /* 0x00076a000c1e1b00 */
[----:B---3--:R-:W3:Y:S01]  /*2cd0*/  @P4 LDC.64 R204, c[0x0][0x438] ;  /* 0x00010e00ffcc4b82 */ /* 0x008ee20000000a00 */
[----:B-1----:R-:W-:-:S04]  /*2ce0*/  @P3 IMAD.WIDE.U32 R196, R194, 0x8, R192 ;  /* 0x00000008c2c43825 */ /* 0x002fc800078e00c0 */
[----:B------:R-:W-:Y:S01]  /*2cf0*/  @P3 VIADD R194, R194, 0x100 ;  /* 0x00000100c2c23836 */ /* 0x000fe20000000000 */
[----:B------:R1:W5:Y:S03]  /*2d00*/  @P3 LDG.E.64 R200, desc[UR20][R196.64] ;  /* 0x00000014c4c83981 */ /* 0x000366000c1e1b00 */
[----:B--2---:R-:W-:Y:S02]  /*2d10*/  @P4 IMAD.WIDE.U32 R192, R194, 0x8, R198 ;  /* 0x00000008c2c04825 */ /* 0x004fe400078e00c6 */
[----:B------:R-:W2:Y:S03]  /*2d20*/  @P2 LDC.64 R198, c[0x0][0x438] ;  /* 0x00010e00ffc62b82 */ /* 0x000ea60000000a00 */
[----:B------:R0:W5:Y:S05]  /*2d30*/  @P4 LDG.E.64 R202, desc[UR20][R192.64] ;  /* 0x00000014c0ca4981 */ /* 0x00016a000c1e1b00 */
[----:B-1----:R-:W1:Y:S01]  /*2d40*/  @P3 LDC.64 R196, c[0x0][0x438] ;  /* 0x00010e00ffc43b82 */ /* 0x002e620000000a00 */
        /* <DEDUP_REMOVED lines=8> */
[C---:B-1----:R-:W-:Y:S01]  /*2dd0*/  @P3 IMAD.WIDE.U32 R192, R195.reuse, 0x20, R196 ;  /* 0x00000020c3c03825 */ /* 0x042fe200078e00c4 */
[----:B------:R-:W-:-:S04]  /*2de0*/  @P3 IADD3 R195, PT, PT, R195, 0x100, RZ ;  /* 0x00000100c3c33810 */ /* 0x000fc80007ffe0ff */
[----:B------:R1:W5:Y:S01]  /*2df0*/  @P3 LDG.E.128 R168, desc[UR20][R192.64] ;  /* 0x00000014c0a83981 */ /* 0x000362000c1e1d00 */
[----:B---3--:R-:W-:-:S03]  /*2e00*/  @P4 IMAD.WIDE.U32 R194, R195, 0x20, R204 ;  /* 0x00000020c3c24825 */ /* 0x008fc600078e00cc */
[----:B------:R1:W5:Y:S04]  /*2e10*/  @P3 LDG.E.128 R172, desc[UR20][R192.64+0x10] ;  /* 0x00001014c0ac3981 */ /* 0x000368000c1e1d00 */
[----:B------:R1:W5:Y:S04]  /*2e20*/  @P4 LDG.E.128 R24, desc[UR20][R194.64] ;  /* 0x00000014c2184981 */ /* 0x000368000c1e1d00 */
[----:B------:R1:W5:Y:S01]  /*2e30*/  @P4 LDG.E.128 R20, desc[UR20][R194.64+0x10] ;  /* 0x00001014c2144981 */ /* 0x000362000c1e1d00 */
[----:B------:R-:W-:-:S07]  /*2e40*/  CS2R R226, SRZ ;  /* 0x0000000000e27805 */ /* 0x000fce000001ff00 */
.L_x_5553:
[----:B--234-:R-:W-:Y:S05]  /*2e50*/  BSYNC.RECONVERGENT B0 ;  /* 0x0000000000007941 */ /* 0x01cfea0003800200 */
.L_x_5545:
[----:B-1----:R-:W1:Y:S01]  /*2e60*/  SHFL.DOWN PT, R192, R227, 0x10, 0x1f ;  /* 0x0a001f00e3c07f89 */ /* 0x002e6200000e0000 */
[----:B------:R-:W-:Y:S03]  /*2e70*/  BSSY.RECONVERGENT B0, `(.L_x_5555) ;  /* 0x000001f000007945 */ /* 0x000fe60003800200 */
[----:B------:R-:W2:Y:S01]  /*2e80*/  SHFL.DOWN PT, R193, R226, 0x10, 0x1f ;  /* 0x0a001f00e2c17f89 */ /* 0x000ea200000e0000 */
[----:B------:R-:W3:Y:S01]  /*2e90*/  S2R R199, SR_TID.X ;  /* 0x0000000000c77919 */ /* 0x000ee20000002100 */
[----:B-1----:R-:W-:Y:S01]  /*2ea0*/  FADD.FTZ R192, R192, R227 ;  /* 0x000000e3c0c07221 */ /* 0x002fe20000010000 */
[----:B--2---:R-:W-:-:S04]  /*2eb0*/  FADD.FTZ R193, R193, R226 ;  /* 0x000000e2c1c17221 */ /* 0x004fc80000010000 */
[----:B0-----:R-:W0:Y:S01]  /*2ec0*/  SHFL.DOWN PT, R194, R192, 0x8, 0x1f ;  /* 0x09001f00c0c27f89 */ /* 0x001e2200000e0000 */
[----:B---3--:R-:W-:Y:S01]  /*2ed0*/  LOP3.LUT P0, RZ, R199, 0x1f, RZ, 0xc0, !PT ;  /* 0x0000001fc7ff7812 */ /* 0x008fe2000780c0ff */
        /* <DEDUP_REMOVED lines=24> */
.L_x_5556:
[----:B------:R-:W-:Y:S05]  /*3060*/  BSYNC.RECONVERGENT B0 ;  /* 0x0000000000007941 */ /* 0x000fea0003800200 */
.L_x_5555:
[----:B------:R-:W2:Y:S01]  /*3070*/  LDL.LU R198, [R1+0x20] ;  /* 0x0000200001c67983 */ /* 0x000ea20000300800 */
[----:B------:R-:W1:Y:S01]  /*3080*/  S2UR UR6, SR_CgaCtaId ;  /* 0x00000000000679c3 */ /* 0x000e620000008800 */
[----:B------:R-:W-:Y:S01]  /*3090*/  UMOV UR5, 0x400 ;  /* 0x0000040000057882 */ /* 0x000fe20000000000 */
[----:B------:R-:W-:-:S06]  /*30a0*/  @UP3 UIADD3 UR10, UPT, UPT, UR10, -0x1, URZ ;  /* 0xffffffff0a0a3890 */ /* 0x000fcc000fffe0ff */
[----:B------:R-:W-:Y:S01]  /*30b0*/  BAR.SYNC.DEFER_BLOCKING 0x0 ;  /* 0x0000000000007b1d */ /* 0x000fe20000010000 */
[----:B------:R-:W-:Y:S01]  /*30c0*/  PLOP3.LUT P5, PT, PT, PT, UP3, 0x80, 0x8 ;  /* 0x000000000008781c */ /* 0x000fe20003faf038 */
[----:B------:R-:W-:Y:S01]  /*30d0*/  @UP3 UIMAD UR10, UR10, UR9, URZ ;  /* 0x000000090a0a32a4 */ /* 0x000fe2000f8e02ff */
[----:B------:R-:W-:-:S03]  /*30e0*/  ISETP.NE.AND P0, PT, RZ, UR30, PT ;  /* 0x0000001eff007c0c */ /* 0x000fc6000bf05270 */
        /* <DEDUP_REMOVED lines=35> */
[----:B------:R-:W-:Y:S02]  /*3320*/  R2UR UR8, R193 ;  /* 0x00000000c10872ca */ /* 0x000fe400000e0000 */
[----:B------:R-:W-:Y:S02]  /*3330*/  MOV R193, UR5 ;  /* 0x0000000500c17c02 */ /* 0x000fe40008000f00 */
[----:B------:R-:W-:Y:S02]  /*3340*/  R2UR UR10, R192 ;  /* 0x00000000c00a72ca */ /* 0x000fe400000e0000 */
[----:B------:R-:W-:Y:S02]  /*3350*/  MOV R192, RZ ;  /* 0x000000ff00c07202 */ /* 0x000fe40000000f00 */
[----:B------:R-:W-:Y:S01]  /*3360*/  @P5 LEA.HI.SX32 R192, R193, R199, 0x1d ;  /* 0x000000c7c1c05211 */ /* 0x000fe200078feaff */
[----:B--2---:R-:W-:Y:S01]  /*3370*/  IMAD.MOV.U32 R193, RZ, RZ, R198 ;  /* 0x000000ffffc17224 */ /* 0x004fe200078e00c6 */
[----:B------:R-:W-:Y:S09]  /*3380*/  @!P1 BRA `(.L_x_5558) ;  /* 0x0000003c00d09947 */ /* 0x000ff20003800000 */
[----:B------:R-:W-:-:S04]  /*3390*/  UISETP.NE.U32.AND UP0, UPT, UR24, URZ, UPT ;  /* 0x000000ff1800728c */ /* 0x000fc8000bf05070 */
[----:B------:R-:W-:Y:S01]  /*33a0*/  UISETP.NE.AND.EX UP0, UPT, UR25, URZ, UPT, UP0 ;  /* 0x000000ff1900728c */ /* 0x000fe2000bf05300 */
[----:B------:R-:W-:Y:S10]  /*33b0*/  BRA.U !UP3, `(.L_x_5559) ;  /* 0x000000010b0c7547 */ /* 0x000ff4000b800000 */
[----:B------:R-:W0:Y:S02]  /*33c0*/  LDC.64 R184, c[0x0][0x390] ;  /* 0x0000e400ffb87b82 */ /* 0x000e240000000a00 */
[----:B0-----:R-:W-:-:S06]  /*33d0*/  IMAD.WIDE.U32 R184, R192, 0x10, R184 ;  /* 0x00000010c0b87825 */ /* 0x001fcc00078e00b8 */
[----:B------:R-:W5:Y:S02]  /*33e0*/  LDG.E.128 R184, desc[UR20][R184.64] ;  /* 0x00000014b8b87981 */ /* 0x000f64000c1e1d00 */
.L_x_5559:
        /* <DEDUP_REMOVED lines=21> */
.L_x_5564:
[----:B------:R-:W-:Y:S05]  /*3540*/  BSYNC.RECONVERGENT B1 ;  /* 0x0000000000017941 */ /* 0x000fea0003800200 */
.L_x_5563:
[----:B------:R-:W-:Y:S01]  /*3550*/  BSSY.RECONVERGENT B1, `(.L_x_5565) ;  /* 0x000000e000017945 */ /* 0x000fe20003800200 */
[----:B------:R-:W-:Y:S01]  /*3560*/  FADD.FTZ R120, R120, R195 ;  /* 0x000000c378787221 */ /* 0x000fe20000010000 */
[----:B------:R-:W-:Y:S02]  /*3570*/  IMAD.MOV.U32 R195, RZ, RZ, RZ ;  /* 0x000000ffffc37224 */ /* 0x000fe400078e00ff */
        /* <DEDUP_REMOVED lines=11> */
.L_x_5566:
[----:B------:R-:W-:Y:S05]  /*3630*/  BSYNC.RECONVERGENT B1 ;  /* 0x0000000000017941 */ /* 0x000fea0003800200 */
.L_x_5565:
[----:B------:R-:W-:-:S04]  /*3640*/  F2FP.BF16.F32.PACK_AB R195, RZ, R195 ;  /* 0x000000c3ffc3723e */ /* 0x000fc800000010ff */
[----:B------:R-:W-:-:S07]  /*3650*/  PRMT R188, R195, 0x7610, R188 ;  /* 0x00007610c3bc7816 */ /* 0x000fce00000000bc */
.L_x_5562:
[----:B------:R-:W-:Y:S05]  /*3660*/  BRA.U !UP3, `(.L_x_5567) ;  /* 0x000000010b907547 */ /* 0x000fea000b800000 */
[----:B------:R0:W5:Y:S04]  /*3670*/  LDL R199, [R1+0x4] ;  /* 0x0000040001c77983 */ /* 0x0001680000100800 */
[----:B------:R0:W5:Y:S02]  /*3680*/  LDL R198, [R1] ;  /* 0x0000000001c67983 */ /* 0x0001640000100800 */
[----:B-----5:R-:W-:Y:S01]  /*3690*/  LOP3.LUT P0, RZ, R16, 0xff00, RZ, 0xc0, !PT ;  /* 0x0000ff0010ff7812 */ /* 0x020fe2000780c0ff */
[----:B------:R-:W-:Y:S01]  /*36a0*/  BSSY.RECONVERGENT B1, `(.L_x_5568) ;  /* 0x000000e000017945 */ /* 0x000fe20003800200 */
[----:B------:R-:W-:-:S11]  /*36b0*/  MOV R195, RZ ;  /* 0x000000ff00c37202 */ /* 0x000fd60000000f00 */
[----:B0-----:R-:W-:Y:S05]  /*36c0*/  @!P0 BRA `(.L_x_5569) ;  /* 0x00000000002c8947 */ /* 0x001fea0003800000 */
        /* <DEDUP_REMOVED lines=11> */
.L_x_5569:
[----:B------:R-:W-:Y:S05]  /*3780*/  BSYNC.RECONVERGENT B1 ;  /* 0x0000000000017941 */ /* 0x000fea0003800200 */
.L_x_5568:
[----:B------:R-:W-:Y:S01]  /*3790*/  BSSY.RECONVERGENT B1, `(.L_x_5570) ;  /* 0x000000f000017945 */ /* 0x000fe20003800200 */
[----:B------:R-:W-:Y:S01]  /*37a0*/  FADD.FTZ R121, R121, R195 ;  /* 0x000000c379797221 */ /* 0x000fe20000010000 */
[----:B------:R-:W-:Y:S02]  /*37b0*/  IMAD.MOV.U32 R195, RZ, RZ, RZ ;  /* 0x000000ffffc37224 */ /* 0x000fe400078e00ff */
[----:B------:R-:W-:Y:S05]  /*37c0*/  @!P0 BRA `(.L_x_5571) ;  /* 0x00000000002c8947 */ /* 0x000fea0003800000 */
[----:B------:R-:W2:Y:S01]  /*37d0*/  LDL R197, [R1+0x60] ;  /* 0x0000600001c57983 */ /* 0x000ea20000100800 */
[----:B------:R-:W-:Y:S02]  /*37e0*/  MOV R195, UR8 ;  /* 0x0000000800c37c02 */ /* 0x000fe40008000f00 */
[----:B------:R-:W-:-:S03]  /*37f0*/  ISETP.LT.AND P0, PT, RZ, UR33, PT ;  /* 0x00000021ff007c0c */ /* 0x000fc6000bf01270 */
[----:B------:R-:W-:-:S04]  /*3800*/  FFMA.FTZ R195, R199, R195, UR10 ;  /* 0x0000000ac7c37e23 */ /* 0x000fc800080100c3 */
[----:B------:R-:W-:-:S04]  /*3810*/  FADD.FTZ R195, R198, -R195 ;  /* 0x800000c3c6c37221 */ /* 0x000fc80000010000 */
[----:B------:R-:W-:-:S05]  /*3820*/  FMUL.FTZ R195, R195, UR32 ;  /* 0x00000020c3c37c20 */ /* 0x000fca0008410000 */
[----:B------:R-:W-:-:S05]  /*3830*/  FSEL R195, R195, RZ, P0 ;  /* 0x000000ffc3c37208 */ /* 0x000fca0000000000 */
[----:B------:R-:W-:-:S04]  /*3840*/  FMUL.FTZ R195, R195, UR23 ;  /* 0x00000017c3c37c20 */ /* 0x000fc80008410000 */
[----:B------:R-:W-:Y:S01]  /*3850*/  FMUL.FTZ R195, R195, UR22 ;  /* 0x00000016c3c37c20 */ /* 0x000fe20008410000 */
[----:B--2---:R-:W-:-:S05]  /*3860*/  SHF.L.U32 R197, R197, 0x10, RZ ;  /* 0x00000010c5c57819 */ /* 0x004fca00000006ff */
[----:B------:R-:W-:-:S07]  /*3870*/  FMUL.FTZ R195, R195, R197 ;  /* 0x000000c5c3c37220 */ /* 0x000fce0000410000 */
.L_x_5571:
[----:B------:R-:W-:Y:S05]  /*3880*/  BSYNC.RECONVERGENT B1 ;  /* 0x0000000000017941 */ /* 0x000fea0003800200 */
.L_x_5570:
[----:B------:R-:W-:-:S04]  /*3890*/  F2FP.BF16.F32.PACK_AB R195, RZ, R195 ;  /* 0x000000c3ffc3723e */ /* 0x000fc800000010ff */
[----:B------:R-:W-:-:S07]  /*38a0*/  PRMT R188, R188, 0x5410, R195 ;  /* 0x00005410bcbc7816 */ /* 0x000fce00000000c3 */
.L_x_5567:
        /* <DEDUP_REMOVED lines=15> */
.L_x_5574:
[----:B------:R-:W-:Y:S05]  /*39a0*/  BSYNC.RECONVERGENT B1 ;  /* 0x0000000000017941 */ /* 0x000fea0003800200 */
.L_x_5573:
        /* <DEDUP_REMOVED lines=14> */
.L_x_5576:
[----:B------:R-:W-:Y:S05]  /*3a90*/  BSYNC.RECONVERGENT B1 ;  /* 0x0000000000017941 */ /* 0x000fea0003800200 */
.L_x_5575:
[----:B------:R-:W-:-:S04]  /*3aa0*/  F2FP.BF16.F32.PACK_AB R195, RZ, R195 ;  /* 0x000000c3ffc3723e */ /* 0x000fc800000010ff */
[----:B------:R-:W-:-:S07]  /*3ab0*/  PRMT R189, R195, 0x7610, R189 ;  /* 0x00007610c3bd7816 */ /* 0x000fce00000000bd */
.L_x_5572:
        /* <DEDUP_REMOVED lines=16> */
.L_x_5579:
[----:B------:R-:W-:Y:S05]  /*3bc0*/  BSYNC.RECONVERGENT B1 ;  /* 0x0000000000017941 */ /* 0x000fea0003800200 */
.L_x_5578:
        /* <DEDUP_REMOVED lines=15> */
.L_x_5581:
[----:B------:R-:W-:Y:S05]  /*3cc0*/  BSYNC.RECONVERGENT B1 ;  /* 0x0000000000017941 */ /* 0x000fea0003800200 */
.L_x_5580:
[----:B------:R-:W-:-:S04]  /*3cd0*/  F2FP.BF16.F32.PACK_AB R195, RZ, R195 ;  /* 0x000000c3ffc3723e */ /* 0x000fc800000010ff */
[----:B------:R-:W-:-:S07]  /*3ce0*/  PRMT R189, R189, 0x5410, R195 ;  /* 0x00005410bdbd7816 */ /* 0x000fce00000000c3 */
.L_x_5577:
        /* <DEDUP_REMOVED lines=15> */
.L_x_5584:
[----:B------:R-:W-:Y:S05]  /*3de0*/  BSYNC.RECONVERGENT B1 ;  /* 0x0000000000017941 */ /* 0x000fea0003800200 */
.L_x_5583:
        /* <DEDUP_REMOVED lines=14> */
.L_x_5586:
[----:B------:R-:W-:Y:S05]  /*3ed0*/  BSYNC.RECONVERGENT B1 ;  /* 0x0000000000017941 */ /* 0x000fea0003800200 */
.L_x_5585:
[----:B------:R-:W-:-:S04]  /*3ee0*/  F2FP.BF16.F32.PACK_AB R195, RZ, R195 ;  /* 0x000000c3ffc3723e */ /* 0x000fc800000010ff */
[----:B------:R-:W-:-:S07]  /*3ef0*/  PRMT R190, R195, 0x7610, R190 ;  /* 0x00007610c3be7816 */ /* 0x000fce00000000be */
.L_x_5582:
        /* <DEDUP_REMOVED lines=16> */
.L_x_5589:
[----:B------:R-:W-:Y:S05]  /*4000*/  BSYNC.RECONVERGENT B1 ;  /* 0x0000000000017941 */ /* 0x000fea0003800200 */
.L_x_5588:
        /* <DEDUP_REMOVED lines=15> */
.L_x_5591:
[----:B------:R-:W-:Y:S05]  /*4100*/  BSYNC.RECONVERGENT B1 ;  /* 0x0000000000017941 */ /* 0x000fea0003800200 */
.L_x_5590:
[----:B------:R-:W-:-:S04]  /*4110*/  F2FP.BF16.F32.PACK_AB R195, RZ, R195 ;  /* 0x000000c3ffc3723e */ /* 0x000fc800000010ff */
[----:B------:R-:W-:-:S07]  /*4120*/  PRMT R190, R190, 0x5410, R195 ;  /* 0x00005410bebe7816 */ /* 0x000fce00000000c3 */
.L_x_5587:
        /* <DEDUP_REMOVED lines=15> */
.L_x_5594:
[----:B------:R-:W-:Y:S05]  /*4220*/  BSYNC.RECONVERGENT B1 ;  /* 0x0000000000017941 */ /* 0x000fea0003800200 */
.L_x_5593:
        /* <DEDUP_REMOVED lines=14> */
.L_x_5596:
[----:B------:R-:W-:Y:S05]  /*4310*/  BSYNC.RECONVERGENT B1 ;  /* 0x0000000000017941 */ /* 0x000fea0003800200 */
.L_x_5595:
[----:B------:R-:W-:-:S04]  /*4320*/  F2FP.BF16.F32.PACK_AB R195, RZ, R195 ;  /* 0x000000c3ffc3723e */ /* 0x000fc800000010ff */
[----:B------:R-:W-:-:S07]  /*4330*/  PRMT R191, R195, 0x7610, R191 ;  /* 0x00007610c3bf7816 */ /* 0x000fce00000000bf */
.L_x_5592:
[----:B------:R-:W-:Y:S05]  /*4340*/  BRA.U !UP3, `(.L_x_5597) ;  /* 0x0000002d0ba87547 */ /* 0x000fea000b800000 */
[----:B------:R0:W5:Y:S04]  /*4350*/  LDL R199, [R1+0x1c] ;  /* 0x00001c0001c77983 */ /* 0x0001680000100800 */
[----:B------:R0:W5:Y:S02]  /*4360*/  LDL R198, [R1+0x18] ;  /* 0x0000180001c67983 */ /* 0x0001640000100800 */
[----:B-----5:R-:W-:Y:S01]  /*4370*/  ISETP.GE.U32.AND P0, PT, R16, RZ, PT ;  /* 0x000000ff1000720c */ /* 0x020fe20003f06070 */
[----:B------:R-:W-:Y:S01]  /*4380*/  BSSY.RECONVERGENT B1, `(.L_x_5598) ;  /* 0x000000f000017945 */ /* 0x000fe20003800200 */
[----:B------:R-:W-:Y:S02]  /*4390*/  MOV R195, RZ ;  /* 0x000000ff00c37202 */ /* 0x000fe40000000f00 */
[----:B------:R-:W-:-:S13]  /*43a0*/  ISETP.GE.U32.AND.EX P0, PT, R17, 0x1000000, PT, P0 ;  /* 0x010000001100780c */ /* 0x000fda0003f06100 */
        /* <DEDUP_REMOVED lines=12> */
.L_x_5599:
[----:B------:R-:W-:Y:S05]  /*4470*/  BSYNC.RECONVERGENT B1 ;  /* 0x0000000000017941 */ /* 0x000fea0003800200 */
.L_x_5598:
        /* <DEDUP_REMOVED lines=15> */
.L_x_5601:
[----:B------:R-:W-:Y:S05]  /*4570*/  BSYNC.RECONVERGENT B1 ;  /* 0x0000000000017941 */ /* 0x000fea0003800200 */
.L_x_5600:
[----:B------:R-:W-:-:S04]  /*4580*/  F2FP.BF16.F32.PACK_AB R195, RZ, R195 ;  /* 0x000000c3ffc3723e */ /* 0x000fc800000010ff */
[----:B------:R-:W-:Y:S01]  /*4590*/  PRMT R191, R191, 0x5410, R195 ;  /* 0x00005410bfbf7816 */ /* 0x000fe200000000c3 */
[----:B------:R-:W-:Y:S06]  /*45a0*/  BRA `(.L_x_5597) ;  /* 0x0000002c00107947 */ /* 0x000fec0003800000 */
.L_x_5561:
        /* <DEDUP_REMOVED lines=15> */
.L_x_5604:
[----:B------:R-:W-:Y:S05]  /*46a0*/  BSYNC.RECONVERGENT B1 ;  /* 0x0000000000017941 */ /* 0x000fea0003800200 */
.L_x_5603:
        /* <DEDUP_REMOVED lines=14> */
.L_x_5606:
[----:B------:R-:W-:Y:S05]  /*4790*/  BSYNC.RECONVERGENT B1 ;  /* 0x0000000000017941 */ /* 0x000fea0003800200 */
.L_x_5605:
[----:B------:R-:W-:-:S04]  /*47a0*/  F2FP.BF16.F32.PACK_AB R84, RZ, R84 ;  /* 0x00000054ff54723e */ /* 0x000fc800000010ff */
[----:B------:R-:W-:-:S07]  /*47b0*/  PRMT R188, R84, 0x7610, R188 ;  /* 0x0000761054bc7816 */ /* 0x000fce00000000bc */
.L_x_5602:
        /* <DEDUP_REMOVED lines=18> */
.L_x_5609:
[----:B------:R-:W-:Y:S05]  /*48e0*/  BSYNC.RECONVERGENT B1 ;  /* 0x0000000000017941 */ /* 0x000fea0003800200 */
.L_x_5608:
        /* <DEDUP_REMOVED lines=15> */
.L_x_5611:
[----:B------:R-:W-:Y:S05]  /*49e0*/  BSYNC.RECONVERGENT B1 ;  /* 0x0000000000017941 */ /* 0x000fea0003800200 */
.L_x_5610:
[----:B------:R-:W-:-:S04]  /*49f0*/  F2FP.BF16.F32.PACK_AB R84, RZ, R84 ;  /* 0x00000054ff54723e */ /* 0x000fc800000010ff */
[----:B------:R-:W-:-:S07]  /*4a00*/  PRMT R188, R188, 0x5410, R84 ;  /* 0x00005410bcbc7816 */ /* 0x000fce0000000054 */
.L_x_5607:
        /* <DEDUP_REMOVED lines=15> */
.L_x_5614:
[----:B------:R-:W-:Y:S05]  /*4b00*/  BSYNC.RECONVERGENT B1 ;  /* 0x0000000000017941 */ /* 0x000fea0003800200 */
.L_x_5613:
        /* <DEDUP_REMOVED lines=14> */
.L_x_5616:
[----:B------:R-:W-:Y:S05]  /*4bf0*/  BSYNC.RECONVERGENT B1 ;  /* 0x0000000000017941 */ /* 0x000fea0003800200 */
.L_x_5615:
[----:B------:R-:W-:-:S04]  /*4c00*/  F2FP.BF16.F32.PACK_AB R84, RZ, R84 ;  /* 0x00000054ff54723e */ /* 0x000fc800000010ff */
[----:B------:R-:W-:-:S07]  /*4c10*/  PRMT R189, R84, 0x7610, R189 ;  /* 0x0000761054bd7816 */ /* 0x000fce00000000bd */
.L_x_5612:
        /* <DEDUP_REMOVED lines=16> */
.L_x_5619:
[----:B------:R-:W-:Y:S05]  /*4d20*/  BSYNC.RECONVERGENT B1 ;  /* 0x0000000000017941 */ /* 0x000fea0003800200 */
.L_x_5618:
        /* <DEDUP_REMOVED lines=15> */
.L_x_5621:
[----:B------:R-:W-:Y:S05]  /*4e20*/  BSYNC.RECONVERGENT B1 ;  /* 0x0000000000017941 */ /* 0x000fea0003800200 */
.L_x_5620:
[----:B------:R-:W-:-:S04]  /*4e30*/  F2FP.BF16.F32.PACK_AB R84, RZ, R84 ;  /* 0x00000054ff54723e */ /* 0x000fc800000010ff */
[----:B------:R-:W-:-:S07]  /*4e40*/  PRMT R189, R189, 0x5410, R84 ;  /* 0x00005410bdbd7816 */ /* 0x000fce0000000054 */
.L_x_5617:
        /* <DEDUP_REMOVED lines=15> */
.L_x_5624:
[----:B------:R-:W-:Y:S05]  /*4f40*/  BSYNC.RECONVERGENT B1 ;  /* 0x0000000000017941 */ /* 0x000fea0003800200 */
.L_x_5623:
        /* <DEDUP_REMOVED lines=14> */
.L_x_5626:
[----:B------:R-:W-:Y:S05]  /*5030*/  BSYNC.RECONVERGENT B1 ;  /* 0x0000000000017941 */ /* 0x000fea0003800200 */
.L_x_5625:
[----:B------:R-:W-:-:S04]  /*5040*/  F2FP.BF16.F32.PACK_AB R84, RZ, R84 ;  /* 0x00000054ff54723e */ /* 0x000fc800000010ff */
[----:B------:R-:W-:-:S07]  /*5050*/  PRMT R190, R84, 0x7610, R190 ;  /* 0x0000761054be7816 */ /* 0x000fce00000000be */
.L_x_5622:
        /* <DEDUP_REMOVED lines=16> */
.L_x_5629:
[----:B------:R-:W-:Y:S05]  /*5160*/  BSYNC.RECONVERGENT B1 ;  /* 0x0000000000017941 */ /* 0x000fea0003800200 */
.L_x_5628:
        /* <DEDUP_REMOVED lines=15> */
.L_x_5631:
[----:B------:R-:W-:Y:S05]  /*5260*/  BSYNC.RECONVERGENT B1 ;  /* 0x0000000000017941 */ /* 0x000fea0003800200 */
.L_x_5630:
[----:B------:R-:W-:-:S04]  /*5270*/  F2FP.BF16.F32.PACK_AB R84, RZ, R84 ;  /* 0x00000054ff54723e */ /* 0x000fc800000010ff */
[----:B------:R-:W-:-:S07]  /*5280*/  PRMT R190, R190, 0x5410, R84 ;  /* 0x00005410bebe7816 */ /* 0x000fce0000000054 */
.L_x_5627:
        /* <DEDUP_REMOVED lines=15> */
.L_x_5634:
[----:B------:R-:W-:Y:S05]  /*5380*/  BSYNC.RECONVERGENT B1 ;  /* 0x0000000000017941 */ /* 0x000fea0003800200 */
.L_x_5633:
        /* <DEDUP_REMOVED lines=14> */
.L_x_5636:
[----:B------:R-:W-:Y:S05]  /*5470*/  BSYNC.RECONVERGENT B1 ;  /* 0x0000000000017941 */ /* 0x000fea0003800200 */
.L_x_5635:
[----:B------:R-:W-:-:S04]  /*5480*/  F2FP.BF16.F32.PACK_AB R84, RZ, R84 ;  /* 0x00000054ff54723e */ /* 0x000fc800000010ff */
[----:B------:R-:W-:-:S07]  /*5490*/  PRMT R191, R84, 0x7610, R191 ;  /* 0x0000761054bf7816 */ /* 0x000fce00000000bf */
.L_x_5632:
[----:B------:R-:W2:Y:S04]  /*54a0*/  LDL R199, [R1+0x4] ;  /* 0x0000040001c77983 */ /* 0x000ea80000100800 */
[----:B------:R-:W3:Y:S04]  /*54b0*/  LDL R198, [R1+0x1c] ;  /* 0x00001c0001c67983 */ /* 0x000ee80000100800 */
[----:B------:R-:W4:Y:S04]  /*54c0*/  LDL R197, [R1] ;  /* 0x0000000001c57983 */ /* 0x000f280000100800 */
[----:B------:R-:W4:Y:S01]  /*54d0*/  LDL R195, [R1+0x18] ;  /* 0x0000180001c37983 */ /* 0x000f220000100800 */
[----:B------:R-:W-:Y:S01]  /*54e0*/  MOV R85, UR8 ;  /* 0x0000000800557c02 */ /* 0x000fe20008000f00 */
[----:B------:R-:W-:Y:S01]  /*54f0*/  IMAD.U32 R87, RZ, RZ, UR8 ;  /* 0x00000008ff577e24 */ /* 0x000fe2000f8e00ff */
[----:B------:R-:W-:-:S02]  /*5500*/  MOV R179, UR8 ;  /* 0x0000000800b37c02 */ /* 0x000fc40008000f00 */
[----:B------:R-:W-:Y:S01]  /*5510*/  MOV R84, UR8 ;  /* 0x0000000800547c02 */ /* 0x000fe20008000f00 */
[----:B------:R-:W-:Y:S01]  /*5520*/  FFMA.FTZ R85, R221, R85, UR10 ;  /* 0x0000000add557e23 */ /* 0x000fe20008010055 */
[----:B------:R-:W-:Y:S01]  /*5530*/  MOV R178, UR8 ;  /* 0x0000000800b27c02 */ /* 0x000fe20008000f00 */
[----:B------:R-:W-:Y:S01]  /*5540*/  FFMA.FTZ R87, R246, R87, UR10 ;  /* 0x0000000af6577e23 */ /* 0x000fe20008010057 */
[----:B------:R-:W-:Y:S01]  /*5550*/  MOV R177, UR8 ;  /* 0x0000000800b17c02 */ /* 0x000fe20008000f00 */
[----:B------:R-:W-:Y:S01]  /*5560*/  FADD.FTZ R85, R2, -R85 ;  /* 0x8000005502557221 */ /* 0x000fe20000010000 */
[----:B------:R-:W-:Y:S01]  /*5570*/  MOV R176, UR8 ;  /* 0x0000000800b07c02 */ /* 0x000fe20008000f00 */
[----:B------:R-:W-:Y:S01]  /*5580*/  FFMA.FTZ R178, R13, R178, UR10 ;  /* 0x0000000a0db27e23 */ /* 0x000fe200080100b2 */
[----:B------:R-:W-:Y:S01]  /*5590*/  MOV R86, UR8 ;  /* 0x0000000800567c02 */ /* 0x000fe20008000f00 */
[----:B------:R-:W-:Y:S01]  /*55a0*/  FFMA.FTZ R177, R238, R177, UR10 ;  /* 0x0000000aeeb17e23 */ /* 0x000fe200080100b1 */
[----:B------:R-:W-:Y:S01]  /*55b0*/  FMUL.FTZ R85, R85, UR32 ;  /* 0x0000002055557c20 */ /* 0x000fe20008410000 */
[----:B------:R-:W-:Y:S01]  /*55c0*/  FFMA.FTZ R176, R11, R176, UR10 ;  /* 0x0000000a0bb07e23 */ /* 0x000fe200080100b0 */
[----:B------:R-:W-:Y:S01]  /*55d0*/  ISETP.LT.AND P0, PT, RZ, UR33, PT ;  /* 0x00000021ff007c0c */ /* 0x000fe2000bf01270 */
[----:B------:R-:W-:Y:S01]  /*55e0*/  FFMA.FTZ R86, R220, R86, UR10 ;  /* 0x0000000adc567e23 */ /* 0x000fe20008010056 */
        /* <DEDUP_REMOVED lines=14> */
[----:B------:R-:W-:Y:S01]  /*56d0*/  FSEL R86, R86, RZ, P0 ;  /* 0x000000ff56567208 */ /* 0x000fe20000000000 */
[----:B--2---:R-:W-:Y:S01]  /*56e0*/  FFMA.FTZ R179, R199, R179, UR10 ;  /* 0x0000000ac7b37e23 */ /* 0x004fe200080100b3 */
[----:B---3--:R-:W-:-:S03]  /*56f0*/  FFMA.FTZ R84, R198, R84, UR10 ;  /* 0x0000000ac6547e23 */ /* 0x008fc60008010054 */
[----:B----4-:R-:W-:Y:S01]  /*5700*/  FADD.FTZ R179, R197, -R179 ;  /* 0x800000b3c5b37221 */ /* 0x010fe20000010000 */
[----:B------:R-:W-:-:S03]  /*5710*/  FADD.FTZ R84, R195, -R84 ;  /* 0x80000054c3547221 */ /* 0x000fc60000010000 */
[----:B------:R-:W-:Y:S01]  /*5720*/  FMUL.FTZ R179, R179, UR32 ;  /* 0x00000020b3b37c20 */ /* 0x000fe20008410000 */
[----:B------:R-:W-:Y:S01]  /*5730*/  FSEL R195, R85, RZ, P0 ;  /* 0x000000ff55c37208 */ /* 0x000fe20000000000 */
[----:B------:R-:W-:-:S03]  /*5740*/  FMUL.FTZ R84, R84, UR32 ;  /* 0x0000002054547c20 */ /* 0x000fc60008410000 */
[----:B------:R-:W-:Y:S02]  /*5750*/  FSEL R197, R179, RZ, P0 ;  /* 0x000000ffb3c57208 */ /* 0x000fe40000000000 */
[----:B------:R-:W-:Y:S01]  /*5760*/  FSEL R179, R84, RZ, P0 ;  /* 0x000000ff54b37208 */ /* 0x000fe20000000000 */
[----:B------:R-:W-:Y:S01]  /*5770*/  IMAD.MOV.U32 R84, RZ, RZ, R195 ;  /* 0x000000ffff547224 */ /* 0x000fe200078e00c3 */
[----:B------:R-:W-:Y:S01]  /*5780*/  MOV R85, R197 ;  /* 0x000000c500557202 */ /* 0x000fe20000000f00 */
[----:B------:R-:W-:Y:S06]  /*5790*/  BRA.U !UP3, `(.L_x_5597) ;  /* 0x000000190b947547 */ /* 0x000fec000b800000 */
[----:B------:R-:W2:Y:S01]  /*57a0*/  LDL R199, [R1+0x6c] ;  /* 0x00006c0001c77983 */ /* 0x000ea20000100800 */
[----:B-----5:R-:W-:Y:S01]  /*57b0*/  ISETP.GE.U32.AND P0, PT, R16, RZ, PT ;  /* 0x000000ff1000720c */ /* 0x020fe20003f06070 */
[----:B------:R-:W-:-:S03]  /*57c0*/  HFMA2 R198, -RZ, RZ, 0, 0 ;  /* 0x00000000ffc67431 */ /* 0x000fc600000001ff */
        /* <DEDUP_REMOVED lines=11> */
[----:B------:R-:W-:Y:S02]  /*5880*/  MOV R85, RZ ;  /* 0x000000ff00557202 */ /* 0x000fe40000000f00 */
[----:B--2---:R-:W-:-:S05]  /*5890*/  @P0 SHF.L.U32 R198, R199, 0x10, RZ ;  /* 0x00000010c7c60819 */ /* 0x004fca00000006ff */
[----:B------:R-:W-:Y:S01]  /*58a0*/  @P0 FMUL.FTZ R85, R198, R84 ;  /* 0x00000054c6550220 */ /* 0x000fe20000410000 */
[----:B------:R-:W-:-:S04]  /*58b0*/  IMAD.MOV.U32 R84, RZ, RZ, R195 ;  /* 0x000000ffff547224 */ /* 0x000fc800078e00c3 */
[----:B------:R-:W-:-:S04]  /*58c0*/  F2FP.BF16.F32.PACK_AB R85, RZ, R85 ;  /* 0x00000055ff55723e */ /* 0x000fc800000010ff */
[----:B------:R-:W-:Y:S02]  /*58d0*/  PRMT R191, R191, 0x5410, R85 ;  /* 0x00005410bfbf7816 */ /* 0x000fe40000000055 */
[----:B------:R-:W-:Y:S01]  /*58e0*/  MOV R85, R197 ;  /* 0x000000c500557202 */ /* 0x000fe20000000f00 */
[----:B------:R-:W-:Y:S06]  /*58f0*/  BRA `(.L_x_5597) ;  /* 0x00000018003c7947 */ /* 0x000fec0003800000 */
.L_x_5560:
[----:B------:R-:W-:Y:S02]  /*5900*/  MOV R194, UR26 ;  /* 0x0000001a00c27c02 */ /* 0x000fe40008000f00 */
[----:B------:R-:W-:Y:S02]  /*5910*/  MOV R196, UR27 ;  /* 0x0000001b00c47c02 */ /* 0x000fe40008000f00 */
[----:B------:R-:W-:-:S04]  /*5920*/  ISETP.NE.U32.AND P0, PT, R194, RZ, PT ;  /* 0x000000ffc200720c */ /* 0x000fc80003f05070 */
[----:B------:R-:W-:-:S13]  /*5930*/  ISETP.NE.AND.EX P0, PT, R196, RZ, PT, P0 ;  /* 0x000000ffc400720c */ /* 0x000fda0003f05300 */
[----:B------:R-:W-:Y:S05]  /*5940*/  @P0 BRA `(.L_x_5637) ;  /* 0x0000000800d80947 */ /* 0x000fea0003800000 */
[----:B------:R-:W-:Y:S05]  /*5950*/  BRA.U !UP3, `(.L_x_5638) ;  /* 0x000000010b507547 */ /* 0x000fea000b800000 */
[----:B------:R-:W-:Y:S02]  /*5960*/  PLOP3.LUT P5, PT, PT, PT, UP2, 0x80, 0x8 ;  /* 0x000000000008781c */ /* 0x000fe40003faf028 */
[----:B------:R-:W-:Y:S02]  /*5970*/  PLOP3.LUT P6, PT, PT, PT, UP2, 0x80, 0x8 ;  /* 0x000000000008781c */ /* 0x000fe40003fcf028 */
[----:B------:R-:W-:Y:S02]  /*5980*/  MOV R195, UR8 ;  /* 0x0000000800c37c02 */ /* 0x000fe40008000f00 */
[----:B------:R-:W-:Y:S02]  /*5990*/  PLOP3.LUT P0, PT, PT, PT, UP2, 0x80, 0x8 ;  /* 0x000000000008781c */ /* 0x000fe40003f0f028 */
[----:B-----5:R-:W-:-:S05]  /*59a0*/  MOV R197, R152 ;  /* 0x0000009800c57202 */ /* 0x020fca0000000f00 */
[----:B------:R-:W-:Y:S01]  /*59b0*/  @P5 FFMA.FTZ R195, R221, R195, UR10 ;  /* 0x0000000addc35e23 */ /* 0x000fe200080100c3 */
[----:B------:R-:W-:-:S03]  /*59c0*/  LOP3.LUT P5, RZ, R16, 0xff, RZ, 0xc0, !PT ;  /* 0x000000ff10ff7812 */ /* 0x000fc600078ac0ff */
[----:B------:R-:W-:-:S04]  /*59d0*/  @P6 FADD.FTZ R195, R2, -R195 ;  /* 0x800000c302c36221 */ /* 0x000fc80000010000 */
[----:B------:R-:W-:-:S04]  /*59e0*/  @P0 FFMA.FTZ R197, R195, UR32, R152 ;  /* 0x00000020c3c50c23 */ /* 0x000fc80008010098 */
[----:B------:R-:W-:Y:S01]  /*59f0*/  FMUL.FTZ R195, R197, UR23 ;  /* 0x00000017c5c37c20 */ /* 0x000fe20008410000 */
[----:B------:R-:W-:Y:S02]  /*5a00*/  HFMA2 R197, -RZ, RZ, 0, 0 ;  /* 0x00000000ffc57431 */ /* 0x000fe400000001ff */
[----:B------:R-:W-:Y:S02]  /*5a10*/  @P5 IMAD.U32 R198, R184, 0x10000, RZ ;  /* 0x00010000b8c65824 */ /* 0x000fe400078e00ff */
[----:B------:R-:W-:-:S04]  /*5a20*/  FMUL.FTZ R195, R195, UR22 ;  /* 0x00000016c3c37c20 */ /* 0x000fc80008410000 */
[----:B------:R-:W-:Y:S01]  /*5a30*/  @P5 FMUL.FTZ R197, R198, R195 ;  /* 0x000000c3c6c55220 */ /* 0x000fe20000410000 */
[----:B------:R-:W-:-:S03]  /*5a40*/  @P5 SHF.L.U32 R198, R32, 0x10, RZ ;  /* 0x0000001020c65819 */ /* 0x000fc600000006ff */
[----:B------:R-:W-:Y:S01]  /*5a50*/  FADD.FTZ R120, R120, R197 ;  /* 0x000000c578787221 */ /* 0x000fe20000010000 */
[----:B------:R-:W-:Y:S01]  /*5a60*/  MOV R197, RZ ;  /* 0x000000ff00c57202 */ /* 0x000fe20000000f00 */
[----:B------:R-:W-:-:S05]  /*5a70*/  @P5 FMUL.FTZ R197, R198, R195 ;  /* 0x000000c3c6c55220 */ /* 0x000fca0000410000 */
[----:B------:R-:W-:-:S04]  /*5a80*/  F2FP.BF16.F32.PACK_AB R195, RZ, R197 ;  /* 0x000000c5ffc3723e */ /* 0x000fc800000010ff */
[----:B------:R-:W-:-:S07]  /*5a90*/  PRMT R188, R195, 0x7610, R188 ;  /* 0x00007610c3bc7816 */ /* 0x000fce00000000bc */
.L_x_5638:
[----:B------:R-:W-:Y:S05]  /*5aa0*/  BRA.U !UP3, `(.L_x_5639) ;  /* 0x000000010b607547 */ /* 0x000fea000b800000 */
[----:B------:R-:W2:Y:S04]  /*5ab0*/  LDL R198, [R1+0x4] ;  /* 0x0000040001c67983 */ /* 0x000ea80000100800 */
[----:B------:R-:W3:Y:S04]  /*5ac0*/  LDL R197, [R1] ;  /* 0x0000000001c57983 */ /* 0x000ee80000100800 */
[----:B------:R-:W4:Y:S01]  /*5ad0*/  LDL R199, [R1+0x60] ;  /* 0x0000600001c77983 */ /* 0x000f220000100800 */
[----:B------:R-:W-:Y:S02]  /*5ae0*/  PLOP3.LUT P6, PT, PT, PT, UP2, 0x80, 0x8 ;  /* 0x000000000008781c */ /* 0x000fe40003fcf028 */
[----:B------:R-:W-:-:S02]  /*5af0*/  PLOP3.LUT P0, PT, PT, PT, UP2, 0x80, 0x8 ;  /* 0x000000000008781c */ /* 0x000fc40003f0f028 */
[----:B------:R-:W-:Y:S02]  /*5b00*/  MOV R195, UR8 ;  /* 0x0000000800c37c02 */ /* 0x000fe40008000f00 */
[----:B------:R-:W-:-:S07]  /*5b10*/  PLOP3.LUT P5, PT, PT, PT, UP2, 0x80, 0x8 ;  /* 0x000000000008781c */ /* 0x000fce0003faf028 */
[----:B--2---:R-:W-:Y:S01]  /*5b20*/  @P6 FFMA.FTZ R195, R198, R195, UR10 ;  /* 0x0000000ac6c36e23 */ /* 0x004fe200080100c3 */
[----:B-----5:R-:W-:Y:S01]  /*5b30*/  LOP3.LUT P6, RZ, R16, 0xff00, RZ, 0xc0, !PT ;  /* 0x0000ff0010ff7812 */ /* 0x020fe200078cc0ff */
[----:B------:R-:W-:Y:S02]  /*5b40*/  IMAD.MOV.U32 R198, RZ, RZ, RZ ;  /* 0x000000ffffc67224 */ /* 0x000fe400078e00ff */
[----:B---3--:R-:W-:Y:S01]  /*5b50*/  @P0 FADD.FTZ R195, R197, -R195 ;  /* 0x800000c3c5c30221 */ /* 0x008fe20000010000 */
[----:B------:R-:W-:-:S03]  /*5b60*/  MOV R197, R153 ;  /* 0x0000009900c57202 */ /* 0x000fc60000000f00 */
[----:B------:R-:W-:-:S04]  /*5b70*/  @P5 FFMA.FTZ R197, R195, UR32, R153 ;  /* 0x00000020c3c55c23 */ /* 0x000fc80008010099 */
[----:B------:R-:W-:Y:S02]  /*5b80*/  FMUL.FTZ R195, R197, UR23 ;  /* 0x00000017c5c37c20 */ /* 0x000fe40008410000 */
[----:B------:R-:W-:Y:S02]  /*5b90*/  @P6 PRMT R197, R184, 0x7632, R197 ;  /* 0x00007632b8c56816 */ /* 0x000fe400000000c5 */
[----:B------:R-:W-:Y:S02]  /*5ba0*/  FMUL.FTZ R195, R195, UR22 ;  /* 0x00000016c3c37c20 */ /* 0x000fe40008410000 */
[----:B------:R-:W-:-:S05]  /*5bb0*/  @P6 SHF.L.U32 R197, R197, 0x10, RZ ;  /* 0x00000010c5c56819 */ /* 0x000fca00000006ff */
[----:B------:R-:W-:Y:S01]  /*5bc0*/  @P6 FMUL.FTZ R198, R195, R197 ;  /* 0x000000c5c3c66220 */ /* 0x000fe20000410000 */
[----:B------:R-:W-:-:S03]  /*5bd0*/  HFMA2 R197, -RZ, RZ, 0, 0 ;  /* 0x00000000ffc57431 */ /* 0x000fc600000001ff */
[----:B------:R-:W-:Y:S01]  /*5be0*/  FADD.FTZ R121, R121, R198 ;  /* 0x000000c679797221 */ /* 0x000fe20000010000 */
[----:B----4-:R-:W-:-:S05]  /*5bf0*/  @P6 SHF.L.U32 R198, R199, 0x10, RZ ;  /* 0x00000010c7c66819 */ /* 0x010fca00000006ff */
[----:B------:R-:W-:-:S05]  /*5c00*/  @P6 FMUL.FTZ R197, R198, R195 ;  /* 0x000000c3c6c56220 */ /* 0x000fca0000410000 */
[----:B------:R-:W-:-:S04]  /*5c10*/  F2FP.BF16.F32.PACK_AB R195, RZ, R197 ;  /* 0x000000c5ffc3723e */ /* 0x000fc800000010ff */
[----:B------:R-:W-:-:S07]  /*5c20*/  PRMT R188, R188, 0x5410, R195 ;  /* 0x00005410bcbc7816 */ /* 0x000fce00000000c3 */
.L_x_5639:
        /* <DEDUP_REMOVED lines=21> */
.L_x_5640:
[----:B------:R-:W-:Y:S05]  /*5d80*/  BRA.U !UP3, `(.L_x_5641) ;  /* 0x000000010b587547 */ /* 0x000fea000b800000 */
[----:B------:R-:W2:Y:S01]  /*5d90*/  LDL R199, [R1+0x64] ;  /* 0x0000640001c77983 */ /* 0x000ea20000100800 */
[----:B------:R-:W-:Y:S01]  /*5da0*/  PLOP3.LUT P6, PT, PT, PT, UP2, 0x80, 0x8 ;  /* 0x000000000008781c */ /* 0x000fe20003fcf028 */
[----:B------:R-:W-:Y:S01]  /*5db0*/  IMAD.MOV.U32 R198, RZ, RZ, RZ ;  /* 0x000000ffffc67224 */ /* 0x000fe200078e00ff */
        /* <DEDUP_REMOVED lines=19> */
.L_x_5641:
        /* <DEDUP_REMOVED lines=21> */
.L_x_5642:
        /* <DEDUP_REMOVED lines=23> */
.L_x_5643:
        /* <DEDUP_REMOVED lines=21> */
.L_x_5644:
[----:B------:R-:W-:Y:S05]  /*6300*/  BRA.U !UP3, `(.L_x_5597) ;  /* 0x0000000d0bb87547 */ /* 0x000fea000b800000 */
[----:B------:R-:W2:Y:S04]  /*6310*/  LDL R198, [R1+0x1c] ;  /* 0x00001c0001c67983 */ /* 0x000ea80000100800 */
[----:B------:R-:W3:Y:S04]  /*6320*/  LDL R197, [R1+0x18] ;  /* 0x0000180001c57983 */ /* 0x000ee80000100800 */
[----:B------:R-:W4:Y:S01]  /*6330*/  LDL R199, [R1+0x6c] ;  /* 0x00006c0001c77983 */ /* 0x000f220000100800 */
[----:B------:R-:W-:Y:S02]  /*6340*/  PLOP3.LUT P0, PT, PT, PT, UP2, 0x80, 0x8 ;  /* 0x000000000008781c */ /* 0x000fe40003f0f028 */
[----:B------:R-:W-:-:S02]  /*6350*/  MOV R195, UR8 ;  /* 0x0000000800c37c02 */ /* 0x000fc40008000f00 */
[----:B------:R-:W-:Y:S02]  /*6360*/  PLOP3.LUT P6, PT, PT, PT, UP2, 0x80, 0x8 ;  /* 0x000000000008781c */ /* 0x000fe40003fcf028 */
[----:B------:R-:W-:-:S07]  /*6370*/  PLOP3.LUT P5, PT, PT, PT, UP2, 0x80, 0x8 ;  /* 0x000000000008781c */ /* 0x000fce0003faf028 */
[----:B--2---:R-:W-:Y:S01]  /*6380*/  @P0 FFMA.FTZ R195, R198, R195, UR10 ;  /* 0x0000000ac6c30e23 */ /* 0x004fe200080100c3 */
[----:B-----5:R-:W-:Y:S01]  /*6390*/  ISETP.GE.U32.AND P0, PT, R16, RZ, PT ;  /* 0x000000ff1000720c */ /* 0x020fe20003f06070 */
[----:B------:R-:W-:Y:S02]  /*63a0*/  IMAD.MOV.U32 R198, RZ, RZ, RZ ;  /* 0x000000ffffc67224 */ /* 0x000fe400078e00ff */
[----:B---3--:R-:W-:Y:S01]  /*63b0*/  @P6 FADD.FTZ R195, R197, -R195 ;  /* 0x800000c3c5c36221 */ /* 0x008fe20000010000 */
[----:B------:R-:W-:Y:S02]  /*63c0*/  ISETP.GE.U32.AND.EX P0, PT, R17, 0x1000000, PT, P0 ;  /* 0x010000001100780c */ /* 0x000fe40003f06100 */
[----:B------:R-:W-:Y:S01]  /*63d0*/  MOV R197, R159 ;  /* 0x0000009f00c57202 */ /* 0x000fe20000000f00 */
[----:B------:R-:W-:-:S04]  /*63e0*/  @P5 FFMA.FTZ R197, R195, UR32, R159 ;  /* 0x00000020c3c55c23 */ /* 0x000fc8000801009f */
[----:B------:R-:W-:-:S04]  /*63f0*/  FMUL.FTZ R195, R197, UR23 ;  /* 0x00000017c5c37c20 */ /* 0x000fc80008410000 */
[----:B------:R-:W-:Y:S02]  /*6400*/  FMUL.FTZ R195, R195, UR22 ;  /* 0x00000016c3c37c20 */ /* 0x000fe40008410000 */
[----:B------:R-:W-:-:S04]  /*6410*/  @P0 PRMT R197, R187, 0x7632, R197 ;  /* 0x00007632bbc50816 */ /* 0x000fc800000000c5 */
[----:B------:R-:W-:-:S05]  /*6420*/  @P0 SHF.L.U32 R197, R197, 0x10, RZ ;  /* 0x00000010c5c50819 */ /* 0x000fca00000006ff */
[----:B------:R-:W-:Y:S01]  /*6430*/  @P0 FMUL.FTZ R198, R195, R197 ;  /* 0x000000c5c3c60220 */ /* 0x000fe20000410000 */
[----:B------:R-:W-:-:S03]  /*6440*/  HFMA2 R197, -RZ, RZ, 0, 0 ;  /* 0x00000000ffc57431 */ /* 0x000fc600000001ff */
[----:B------:R-:W-:Y:S01]  /*6450*/  FADD.FTZ R127, R127, R198 ;  /* 0x000000c67f7f7221 */ /* 0x000fe20000010000 */
[----:B----4-:R-:W-:-:S05]  /*6460*/  @P0 SHF.L.U32 R198, R199, 0x10, RZ ;  /* 0x00000010c7c60819 */ /* 0x010fca00000006ff */
[----:B------:R-:W-:-:S05]  /*6470*/  @P0 FMUL.FTZ R197, R198, R195 ;  /* 0x000000c3c6c50220 */ /* 0x000fca0000410000 */
[----:B------:R-:W-:-:S04]  /*6480*/  F2FP.BF16.F32.PACK_AB R195, RZ, R197 ;  /* 0x000000c5ffc3723e */ /* 0x000fc800000010ff */
[----:B------:R-:W-:Y:S01]  /*6490*/  PRMT R191, R191, 0x5410, R195 ;  /* 0x00005410bfbf7816 */ /* 0x000fe200000000c3 */
[----:B------:R-:W-:Y:S06]  /*64a0*/  BRA `(.L_x_5597) ;  /* 0x0000000c00507947 */ /* 0x000fec0003800000 */
.L_x_5637:
[----:B------:R-:W-:Y:S02]  /*64b0*/  PLOP3.LUT P0, PT, PT, PT, UP2, 0x80, 0x8 ;  /* 0x000000000008781c */ /* 0x000fe40003f0f028 */
[----:B------:R-:W-:Y:S02]  /*64c0*/  PLOP3.LUT P6, PT, PT, PT, UP2, 0x80, 0x8 ;  /* 0x000000000008781c */ /* 0x000fe40003fcf028 */
[----:B------:R-:W-:Y:S02]  /*64d0*/  MOV R84, UR8 ;  /* 0x0000000800547c02 */ /* 0x000fe40008000f00 */
[----:B------:R-:W-:Y:S02]  /*64e0*/  PLOP3.LUT P5, PT, PT, PT, UP2, 0x80, 0x8 ;  /* 0x000000000008781c */ /* 0x000fe40003faf028 */
[----:B-----5:R-:W-:-:S05]  /*64f0*/  MOV R195, R152 ;  /* 0x0000009800c37202 */ /* 0x020fca0000000f00 */
[----:B------:R-:W-:Y:S01]  /*6500*/  @P0 FFMA.FTZ R84, R221, R84, UR10 ;  /* 0x0000000add540e23 */ /* 0x000fe20008010054 */
[----:B------:R-:W-:-:S03]  /*6510*/  PLOP3.LUT P0, PT, PT, PT, UP2, 0x80, 0x8 ;  /* 0x000000000008781c */ /* 0x000fc60003f0f028 */
[----:B------:R-:W-:Y:S01]  /*6520*/  @P6 FADD.FTZ R84, R2, -R84 ;  /* 0x8000005402546221 */ /* 0x000fe20000010000 */
[----:B------:R-:W-:-:S03]  /*6530*/  PLOP3.LUT P6, PT, PT, PT, UP2, 0x80, 0x8 ;  /* 0x000000000008781c */ /* 0x000fc60003fcf028 */
[----:B------:R-:W-:Y:S01]  /*6540*/  @P5 FFMA.FTZ R195, R84, UR32, R152 ;  /* 0x0000002054c35c23 */ /* 0x000fe20008010098 */
[----:B------:R-:W-:Y:S09]  /*6550*/  BRA.U !UP3, `(.L_x_5645) ;  /* 0x000000010b407547 */ /* 0x000ff2000b800000 */
[----:B------:R-:W-:-:S13]  /*6560*/  LOP3.LUT P5, RZ, R16, 0xff, RZ, 0xc0, !PT ;  /* 0x000000ff10ff7812 */ /* 0x000fda00078ac0ff */
[----:B------:R-:W0:Y:S01]  /*6570*/  @P5 LDC.64 R84, c[0x0][0x408] ;  /* 0x00010200ff545b82 */ /* 0x000e220000000a00 */
[----:B------:R-:W-:Y:S02]  /*6580*/  @P5 IMAD.U32 R86, R184, 0x10000, RZ ;  /* 0x00010000b8565824 */ /* 0x000fe400078e00ff */
[----:B0-----:R-:W-:-:S04]  /*6590*/  @P5 FMUL.FTZ R85, R195, R85 ;  /* 0x00000055c3555220 */ /* 0x001fc80000410000 */
[----:B------:R-:W-:Y:S01]  /*65a0*/  @P5 FMUL.FTZ R84, R85, R84 ;  /* 0x0000005455545220 */ /* 0x000fe20000410000 */
[----:B------:R-:W-:-:S03]  /*65b0*/  HFMA2 R85, -RZ, RZ, 0, 0 ;  /* 0x00000000ff557431 */ /* 0x000fc600000001ff */
[----:B------:R-:W-:Y:S01]  /*65c0*/  @P5 FMUL.FTZ R85, R86, R84 ;  /* 0x0000005456555220 */ /* 0x000fe20000410000 */
[----:B------:R-:W-:-:S03]  /*65d0*/  @P5 SHF.L.U32 R86, R32, 0x10, RZ ;  /* 0x0000001020565819 */ /* 0x000fc600000006ff */
[----:B------:R-:W-:Y:S02]  /*65e0*/  FADD.FTZ R120, R120, R85 ;  /* 0x0000005578787221 */ /* 0x000fe40000010000 */
[----:B------:R-:W0:Y:S02]  /*65f0*/  @P5 LDC.64 R84, c[0x0][0x408] ;  /* 0x00010200ff545b82 */ /* 0x000e240000000a00 */
[----:B0-----:R-:W-:-:S04]  /*6600*/  @P5 FMUL.FTZ R85, R195, R85 ;  /* 0x00000055c3555220 */ /* 0x001fc80000410000 */
[----:B------:R-:W-:Y:S01]  /*6610*/  @P5 FMUL.FTZ R84, R85, R84 ;  /* 0x0000005455545220 */ /* 0x000fe20000410000 */
[----:B------:R-:W-:-:S03]  /*6620*/  MOV R85, RZ ;  /* 0x000000ff00557202 */ /* 0x000fc60000000f00 */
[----:B------:R-:W-:-:S05]  /*6630*/  @P5 FMUL.FTZ R85, R86, R84 ;  /* 0x0000005456555220 */ /* 0x000fca0000410000 */
[----:B------:R-:W-:-:S04]  /*6640*/  F2FP.BF16.F32.PACK_AB R85, RZ, R85 ;  /* 0x00000055ff55723e */ /* 0x000fc800000010ff */
[----:B------:R-:W-:-:S07]  /*6650*/  PRMT R188, R85, 0x7610, R188 ;  /* 0x0000761055bc7816 */ /* 0x000fce00000000bc */
.L_x_5645:
[----:B------:R-:W2:Y:S04]  /*6660*/  LDL R86, [R1+0x4] ;  /* 0x0000040001567983 */ /* 0x000ea80000100800 */
[----:B------:R-:W3:Y:S01]  /*6670*/  LDL R85, [R1] ;  /* 0x0000000001557983 */ /* 0x000ee20000100800 */
[----:B------:R-:W-:Y:S02]  /*6680*/  MOV R84, UR8 ;  /* 0x0000000800547c02 */ /* 0x000fe40008000f00 */
[----:B------:R-:W-:Y:S02]  /*6690*/  PLOP3.LUT P5, PT, PT, PT, UP2, 0x80, 0x8 ;  /* 0x000000000008781c */ /* 0x000fe40003faf028 */
[----:B------:R-:W-:Y:S01]  /*66a0*/  MOV R179, R153 ;  /* 0x0000009900b37202 */ /* 0x000fe20000000f00 */
[----:B--2---:R-:W-:Y:S01]  /*66b0*/  @P0 FFMA.FTZ R84, R86, R84, UR10 ;  /* 0x0000000a56540e23 */ /* 0x004fe20008010054 */
[----:B------:R-:W-:-:S03]  /*66c0*/  PLOP3.LUT P0, PT, PT, PT, UP2, 0x80, 0x8 ;  /* 0x000000000008781c */ /* 0x000fc60003f0f028 */
[----:B---3--:R-:W-:Y:S01]  /*66d0*/  @P6 FADD.FTZ R84, R85, -R84 ;  /* 0x8000005455546221 */ /* 0x008fe20000010000 */
[----:B------:R-:W-:-:S05]  /*66e0*/  PLOP3.LUT P6, PT, PT, PT, UP2, 0x80, 0x8 ;  /* 0x000000000008781c */ /* 0x000fca0003fcf028 */
[----:B------:R-:W-:Y:S01]  /*66f0*/  @P5 FFMA.FTZ R179, R84, UR32, R153 ;  /* 0x0000002054b35c23 */ /* 0x000fe20008010099 */
[----:B------:R-:W-:Y:S07]  /*6700*/  BRA.U !UP3, `(.L_x_5646) ;  /* 0x000000010b487547 */ /* 0x000fee000b800000 */
[----:B------:R-:W2:Y:S01]  /*6710*/  LDL R87, [R1+0x60] ;  /* 0x0000600001577983 */ /* 0x000ea20000100800 */
[----:B------:R-:W-:Y:S01]  /*6720*/  LOP3.LUT P5, RZ, R16, 0xff00, RZ, 0xc0, !PT ;  /* 0x0000ff0010ff7812 */ /* 0x000fe200078ac0ff */
        /* <DEDUP_REMOVED lines=16> */
.L_x_5646:
[----:B------:R-:W-:Y:S02]  /*6830*/  MOV R84, UR8 ;  /* 0x0000000800547c02 */ /* 0x000fe40008000f00 */
[----:B------:R-:W-:Y:S02]  /*6840*/  PLOP3.LUT P5, PT, PT, PT, UP2, 0x80, 0x8 ;  /* 0x000000000008781c */ /* 0x000fe40003faf028 */
[----:B------:R-:W-:Y:S01]  /*6850*/  MOV R86, R154 ;  /* 0x0000009a00567202 */ /* 0x000fe20000000f00 */
[----:B------:R-:W-:Y:S01]  /*6860*/  @P0 FFMA.FTZ R84, R220, R84, UR10 ;  /* 0x0000000adc540e23 */ /* 0x000fe20008010054 */
[----:B------:R-:W-:-:S03]  /*6870*/  PLOP3.LUT P0, PT, PT, PT, UP2, 0x80, 0x8 ;  /* 0x000000000008781c */ /* 0x000fc60003f0f028 */
[----:B------:R-:W-:Y:S01]  /*6880*/  @P6 FADD.FTZ R84, R214, -R84 ;  /* 0x80000054d6546221 */ /* 0x000fe20000010000 */
[----:B------:R-:W-:-:S05]  /*6890*/  PLOP3.LUT P6, PT, PT, PT, UP2, 0x80, 0x8 ;  /* 0x000000000008781c */ /* 0x000fca0003fcf028 */
[----:B------:R-:W-:Y:S01]  /*68a0*/  @P5 FFMA.FTZ R86, R84, UR32, R154 ;  /* 0x0000002054565c23 */ /* 0x000fe2000801009a */
[----:B------:R-:W-:Y:S07]  /*68b0*/  BRA.U !UP3, `(.L_x_5647) ;  /* 0x000000010b407547 */ /* 0x000fee000b800000 */
[----:B------:R-:W-:-:S13]  /*68c0*/  LOP3.LUT P5, RZ, R16, 0xff0000, RZ, 0xc0, !PT ;  /* 0x00ff000010ff7812 */ /* 0x000fda00078ac0ff */
[----:B------:R-:W0:Y:S01]  /*68d0*/  @P5 LDC.64 R84, c[0x0][0x408] ;  /* 0x00010200ff545b82 */ /* 0x000e220000000a00 */
[----:B------:R-:W-:Y:S02]  /*68e0*/  @P5 IMAD.U32 R87, R185, 0x10000, RZ ;  /* 0x00010000b9575824 */ /* 0x000fe400078e00ff */
[----:B0-----:R-:W-:-:S04]  /*68f0*/  @P5 FMUL.FTZ R85, R86, R85 ;  /* 0x0000005556555220 */ /* 0x001fc80000410000 */
[----:B------:R-:W-:Y:S01]  /*6900*/  @P5 FMUL.FTZ R84, R85, R84 ;  /* 0x0000005455545220 */ /* 0x000fe20000410000 */
[----:B------:R-:W-:-:S03]  /*6910*/  MOV R85, RZ ;  /* 0x000000ff00557202 */ /* 0x000fc60000000f00 */
[----:B------:R-:W-:Y:S01]  /*6920*/  @P5 FMUL.FTZ R85, R87, R84 ;  /* 0x0000005457555220 */ /* 0x000fe20000410000 */
[----:B------:R-:W-:-:S03]  /*6930*/  @P5 SHF.L.U32 R87, R33, 0x10, RZ ;  /* 0x0000001021575819 */ /* 0x000fc600000006ff */
[----:B------:R-:W-:Y:S02]  /*6940*/  FADD.FTZ R122, R122, R85 ;  /* 0x000000557a7a7221 */ /* 0x000fe40000010000 */
[----:B------:R-:W0:Y:S02]  /*6950*/  @P5 LDC.64 R84, c[0x0][0x408] ;  /* 0x00010200ff545b82 */ /* 0x000e240000000a00 */
[----:B0-----:R-:W-:-:S04]  /*6960*/  @P5 FMUL.FTZ R85, R86, R85 ;  /* 0x0000005556555220 */ /* 0x001fc80000410000 */
[----:B------:R-:W-:Y:S01]  /*6970*/  @P5 FMUL.FTZ R84, R85, R84 ;  /* 0x0000005455545220 */ /* 0x000fe20000410000 */
[----:B------:R-:W-:-:S03]  /*6980*/  HFMA2 R85, -RZ, RZ, 0, 0 ;  /* 0x00000000ff557431 */ /* 0x000fc600000001ff */
[----:B------:R-:W-:-:S05]  /*6990*/  @P5 FMUL.FTZ R85, R87, R84 ;  /* 0x0000005457555220 */ /* 0x000fca0000410000 */
[----:B------:R-:W-:-:S04]  /*69a0*/  F2FP.BF16.F32.PACK_AB R85, RZ, R85 ;  /* 0x00000055ff55723e */ /* 0x000fc800000010ff */
[----:B------:R-:W-:-:S07]  /*69b0*/  PRMT R189, R85, 0x7610, R189 ;  /* 0x0000761055bd7816 */ /* 0x000fce00000000bd */
.L_x_5647:
        /* <DEDUP_REMOVED lines=24> */
[----:B------:R-:W-:-:S05]  /*6b40*/  @P5 FMUL.FTZ R85, R176, R84 ;  /* 0x00000054b0555220 */ /* 0x000fca0000410000 */
[----:B------:R-:W-:-:S04]  /*6b50*/  F2FP.BF16.F32.PACK_AB R85, RZ, R85 ;  /* 0x00000055ff55723e */ /* 0x000fc800000010ff */
[----:B------:R-:W-:-:S07]  /*6b60*/  PRMT R189, R189, 0x5410, R85 ;  /* 0x00005410bdbd7816 */ /* 0x000fce0000000055 */
.L_x_5648:
        /* <DEDUP_REMOVED lines=25> */
.L_x_5649:
[----:B------:R-:W-:Y:S02]  /*6d00*/  MOV R84, UR8 ;  /* 0x0000000800547c02 */ /* 0x000fe40008000f00 */
[----:B------:R-:W-:Y:S02]  /*6d10*/  PLOP3.LUT P5, PT, PT, PT, UP2, 0x80, 0x8 ;  /* 0x000000000008781c */ /* 0x000fe40003faf028 */
[----:B------:R-:W-:Y:S01]  /*6d20*/  MOV R177, R157 ;  /* 0x0000009d00b17202 */ /* 0x000fe20000000f00 */
[----:B------:R-:W-:Y:S01]  /*6d30*/  @P0 FFMA.FTZ R84, R238, R84, UR10 ;  /* 0x0000000aee540e23 */ /* 0x000fe20008010054 */
[----:B------:R-:W-:-:S03]  /*6d40*/  PLOP3.LUT P0, PT, PT, PT, UP2, 0x80, 0x8 ;  /* 0x000000000008781c */ /* 0x000fc60003f0f028 */
[----:B------:R-:W-:-:S06]  /*6d50*/  @P6 FADD.FTZ R84, R237, -R84 ;  /* 0x80000054ed546221 */ /* 0x000fcc0000010000 */
[----:B------:R-:W-:Y:S01]  /*6d60*/  @P5 FFMA.FTZ R177, R84, UR32, R157 ;  /* 0x0000002054b15c23 */ /* 0x000fe2000801009d */
[----:B------:R-:W-:Y:S01]  /*6d70*/  PLOP3.LUT P5, PT, PT, PT, UP2, 0x80, 0x8 ;  /* 0x000000000008781c */ /* 0x000fe20003faf028 */
[----:B------:R-:W-:-:S12]  /*6d80*/  BRA.U !UP3, `(.L_x_5650) ;  /* 0x000000010b487547 */ /* 0x000fd8000b800000 */
        /* <DEDUP_REMOVED lines=18> */
.L_x_5650:
        /* <DEDUP_REMOVED lines=25> */
.L_x_5651:
[----:B------:R-:W2:Y:S04]  /*7040*/  LDL R197, [R1+0x1c] ;  /* 0x00001c0001c57983 */ /* 0x000ea80000100800 */
[----:B------:R-:W3:Y:S01]  /*7050*/  LDL R85, [R1+0x18] ;  /* 0x0000180001557983 */ /* 0x000ee20000100800 */
[----:B------:R-:W-:Y:S02]  /*7060*/  MOV R84, UR8 ;  /* 0x0000000800547c02 */ /* 0x000fe40008000f00 */
[----:B------:R-:W-:-:S03]  /*7070*/  PLOP3.LUT P6, PT, PT, PT, UP2, 0x80, 0x8 ;  /* 0x000000000008781c */ /* 0x000fc60003fcf028 */
[----:B--2---:R-:W-:Y:S01]  /*7080*/  @P5 FFMA.FTZ R84, R197, R84, UR10 ;  /* 0x0000000ac5545e23 */ /* 0x004fe20008010054 */
[----:B------:R-:W-:-:S03]  /*7090*/  MOV R197, R159 ;  /* 0x0000009f00c57202 */ /* 0x000fc60000000f00 */
[----:B---3--:R-:W-:Y:S01]  /*70a0*/  @P0 FADD.FTZ R84, R85, -R84 ;  /* 0x8000005455540221 */ /* 0x008fe20000010000 */
[----:B------:R-:W-:-:S05]  /*70b0*/  MOV R85, R179 ;  /* 0x000000b300557202 */ /* 0x000fca0000000f00 */
[----:B------:R-:W-:Y:S01]  /*70c0*/  @P6 FFMA.FTZ R197, R84, UR32, R159 ;  /* 0x0000002054c56c23 */ /* 0x000fe2000801009f */
[----:B------:R-:W-:-:S04]  /*70d0*/  IMAD.MOV.U32 R84, RZ, RZ, R195 ;  /* 0x000000ffff547224 */ /* 0x000fc800078e00c3 */
[----:B------:R-:W-:Y:S01]  /*70e0*/  MOV R179, R197 ;  /* 0x000000c500b37202 */ /* 0x000fe20000000f00 */
[----:B------:R-:W-:Y:S06]  /*70f0*/  BRA.U !UP3, `(.L_x_5597) ;  /* 0x000000010b3c7547 */ /* 0x000fec000b800000 */
[----:B------:R-:W2:Y:S01]  /*7100*/  LDL R199, [R1+0x6c] ;  /* 0x00006c0001c77983 */ /* 0x000ea20000100800 */
        /* <DEDUP_REMOVED lines=14> */
.L_x_5597:
[----:B------:R-:W-:Y:S01]  /*71f0*/  ISETP.NE.U32.AND P0, PT, R194, RZ, PT ;  /* 0x000000ffc200720c */ /* 0x000fe20003f05070 */
[----:B------:R-:W0:Y:S01]  /*7200*/  @UP3 LDCU.64 UR6, c[0x0][0x468] ;  /* 0x00008d00ff0637ac */ /* 0x000e220008000a00 */
[----:B------:R-:W-:Y:S02]  /*7210*/  PLOP3.LUT P5, PT, PT, PT, UP3, 0x80, 0x8 ;  /* 0x000000000008781c */ /* 0x000fe40003faf038 */
[----:B------:R-:W-:-:S13]  /*7220*/  ISETP.NE.AND.EX P0, PT, R196, RZ, PT, P0 ;  /* 0x000000ffc400720c */ /* 0x000fda0003f05300 */
[----:B------:R-:W1:Y:S02]  /*7230*/  @P0 LDC.64 R194, c[0x0][0x478] ;  /* 0x00011e00ffc20b82 */ /* 0x000e640000000a00 */
[C---:B-1----:R-:W-:Y:S01]  /*7240*/  @P0 IMAD.WIDE.U32 R194, R193.reuse, 0x20, R194 ;  /* 0x00000020c1c20825 */ /* 0x042fe200078e00c2 */
[----:B------:R-:W-:-:S04]  /*7250*/  IADD3 R193, PT, PT, R193, 0x100, RZ ;  /* 0x00000100c1c17810 */ /* 0x000fc80007ffe0ff */
[----:B------:R-:W-:Y:S04]  /*7260*/  @P0 STG.E.128 desc[UR20][R194.64], R84 ;  /* 0x00000054c2000986 */ /* 0x000fe8000c101d14 */
[----:B------:R1:W-:Y:S01]  /*7270*/  @P0 STG.E.128 desc[UR20][R194.64+0x10], R176 ;  /* 0x000010b0c2000986 */ /* 0x0003e2000c101d14 */
[----:B------:R-:W-:Y:S01]  /*7280*/  PLOP3.LUT P0, PT, PT, PT, UP3, 0x80, 0x8 ;  /* 0x000000000008781c */ /* 0x000fe20003f0f038 */
[----:B-1----:R-:W-:-:S12]  /*7290*/  IMAD.MOV.U32 R194, RZ, RZ, 0x10 ;  /* 0x00000010ffc27424 */ /* 0x002fd800078e00ff */
[C---:B0-----:R-:W-:Y:S01]  /*72a0*/  @P0 IMAD.WIDE.U32 R194, R192.reuse, R194, UR6 ;  /* 0x00000006c0c20e25 */ /* 0x041fe2000f8e00c2 */
[----:B------:R-:W-:-:S04]  /*72b0*/  IADD3 R192, PT, PT, R192, 0x100, RZ ;  /* 0x00000100c0c07810 */ /* 0x000fc80007ffe0ff */
[----:B------:R0:W-:Y:S03]  /*72c0*/  @P5 STG.E.128 desc[UR20][R194.64], R188 ;  /* 0x000000bcc2005986 */ /* 0x0001e6000c101d14 */
.L_x_5558:
[----:B------:R-:W-:Y:S05]  /*72d0*/  BSYNC.RECONVERGENT B0 ;  /* 0x0000000000007941 */ /* 0x000fea0003800200 */
.L_x_5557:
        /* <DEDUP_REMOVED lines=8> */
.L_x_5654:
[----:B------:R-:W-:Y:S05]  /*7360*/  BRA.U !UP0, `(.L_x_5655) ;  /* 0x00000019082c7547 */ /* 0x000fea000b800000 */
[----:B------:R-:W-:-:S04]  /*7370*/  UISETP.NE.U32.AND UP0, UPT, UR26, URZ, UPT ;  /* 0x000000ff1a00728c */ /* 0x000fc8000bf05070 */
[----:B------:R-:W-:-:S06]  /*7380*/  UISETP.NE.AND.EX UP0, UPT, UR27, URZ, UPT, UP0 ;  /* 0x000000ff1b00728c */ /* 0x000fcc000bf05300 */
[----:B------:R-:W-:-:S13]  /*7390*/  PLOP3.LUT P5, PT, PT, PT, UP0, 0x80, 0x8 ;  /* 0x000000000008781c */ /* 0x000fda0003faf008 */
[----:B------:R-:W-:Y:S05]  /*73a0*/  @!P5 BRA `(.L_x_5656) ;  /* 0x0000000c004cd947 */ /* 0x000fea0003800000 */
[----:B------:R-:W-:Y:S02]  /*73b0*/  PLOP3.LUT P0, PT, PT, PT, UP2, 0x80, 0x8 ;  /* 0x000000000008781c */ /* 0x000fe40003f0f028 */
[----:B------:R-:W-:Y:S02]  /*73c0*/  MOV R84, UR8 ;  /* 0x0000000800547c02 */ /* 0x000fe40008000f00 */
[----:B------:R-:W-:Y:S02]  /*73d0*/  PLOP3.LUT P6, PT, PT, PT, UP2, 0x80, 0x8 ;  /* 0x000000000008781c */ /* 0x000fe40003fcf028 */
[----:B0----5:R-:W-:-:S07]  /*73e0*/  MOV R194, R160 ;  /* 0x000000a000c27202 */ /* 0x021fce0000000f00 */
[----:B------:R-:W-:Y:S01]  /*73f0*/  @P0 FFMA.FTZ R84, R229, R84, UR10 ;  /* 0x0000000ae5540e23 */ /* 0x000fe20008010054 */
[----:B------:R-:W-:-:S03]  /*7400*/  PLOP3.LUT P0, PT, PT, PT, UP2, 0x80, 0x8 ;  /* 0x000000000008781c */ /* 0x000fc60003f0f028 */
[----:B------:R-:W-:Y:S01]  /*7410*/  @P6 FADD.FTZ R84, R224, -R84 ;  /* 0x80000054e0546221 */ /* 0x000fe20000010000 */
[----:B------:R-:W-:-:S09]  /*7420*/  PLOP3.LUT P6, PT, PT, PT, UP2, 0x80, 0x8 ;  /* 0x000000000008781c */ /* 0x000fd20003fcf028 */
[----:B------:R-:W-:Y:S01]  /*7430*/  @P0 FFMA.FTZ R194, R84, UR32, R160 ;  /* 0x0000002054c20c23 */ /* 0x000fe200080100a0 */
[----:B------:R-:W-:Y:S06]  /*7440*/  BRA.U !UP3, `(.L_x_5657) ;  /* 0x000000010b407547 */ /* 0x000fec000b800000 */
        /* <DEDUP_REMOVED lines=16> */
.L_x_5657:
[----:B------:R-:W-:Y:S02]  /*7550*/  MOV R84, UR8 ;  /* 0x0000000800547c02 */ /* 0x000fe40008000f00 */
[----:B------:R-:W-:Y:S02]  /*7560*/  PLOP3.LUT P0, PT, PT, PT, UP2, 0x80, 0x8 ;  /* 0x000000000008781c */ /* 0x000fe40003f0f028 */
[----:B------:R-:W-:Y:S01]  /*7570*/  MOV R179, R161 ;  /* 0x000000a100b37202 */ /* 0x000fe20000000f00 */
[----:B------:R-:W-:Y:S01]  /*7580*/  @P6 FFMA.FTZ R84, R248, R84, UR10 ;  /* 0x0000000af8546e23 */ /* 0x000fe20008010054 */
[----:B------:R-:W-:-:S09]  /*7590*/  PLOP3.LUT P6, PT, PT, PT, UP2, 0x80, 0x8 ;  /* 0x000000000008781c */ /* 0x000fd20003fcf028 */
[----:B------:R-:W-:Y:S01]  /*75a0*/  @P0 FADD.FTZ R84, R252, -R84 ;  /* 0x80000054fc540221 */ /* 0x000fe20000010000 */
[----:B------:R-:W-:-:S03]  /*75b0*/  PLOP3.LUT P0, PT, PT, PT, UP2, 0x80, 0x8 ;  /* 0x000000000008781c */ /* 0x000fc60003f0f028 */
[----:B------:R-:W-:Y:S01]  /*75c0*/  @P6 FFMA.FTZ R179, R84, UR32, R161 ;  /* 0x0000002054b36c23 */ /* 0x000fe200080100a1 */
[----:B------:R-:W-:Y:S09]  /*75d0*/  BRA.U !UP3, `(.L_x_5658) ;  /* 0x000000010b487547 */ /* 0x000ff2000b800000 */
        /* <DEDUP_REMOVED lines=18> */
.L_x_5658:
        /* <DEDUP_REMOVED lines=25> */
.L_x_5659:
        /* <DEDUP_REMOVED lines=27> */
.L_x_5660:
        /* <DEDUP_REMOVED lines=25> */
.L_x_5661:
        /* <DEDUP_REMOVED lines=27> */
.L_x_5662:
[----:B------:R-:W-:Y:S02]  /*7d80*/  MOV R84, UR8 ;  /* 0x0000000800547c02 */ /* 0x000fe40008000f00 */
[----:B------:R-:W-:Y:S02]  /*7d90*/  PLOP3.LUT P6, PT, PT, PT, UP2, 0x80, 0x8 ;  /* 0x000000000008781c */ /* 0x000fe40003fcf028 */
[----:B------:R-:W-:Y:S01]  /*7da0*/  MOV R178, R166 ;  /* 0x000000a600b27202 */ /* 0x000fe20000000f00 */
[----:B------:R-:W-:Y:S01]  /*7db0*/  @P0 FFMA.FTZ R84, R14, R84, UR10 ;  /* 0x0000000a0e540e23 */ /* 0x000fe20008010054 */
[----:B------:R-:W-:-:S09]  /*7dc0*/  PLOP3.LUT P0, PT, PT, PT, UP2, 0x80, 0x8 ;  /* 0x000000000008781c */ /* 0x000fd20003f0f028 */
[----:B------:R-:W-:-:S04]  /*7dd0*/  @P6 FADD.FTZ R84, R15, -R84 ;  /* 0x800000540f546221 */ /* 0x000fc80000010000 */
[----:B------:R-:W-:Y:S01]  /*7de0*/  @P0 FFMA.FTZ R178, R84, UR32, R166 ;  /* 0x0000002054b20c23 */ /* 0x000fe200080100a6 */
[----:B------:R-:W-:Y:S01]  /*7df0*/  PLOP3.LUT P0, PT, PT, PT, UP2, 0x80, 0x8 ;  /* 0x000000000008781c */ /* 0x000fe20003f0f028 */
[----:B------:R-:W-:-:S12]  /*7e00*/  BRA.U !UP3, `(.L_x_5663) ;  /* 0x000000010b407547 */ /* 0x000fd8000b800000 */
        /* <DEDUP_REMOVED lines=16> */
.L_x_5663:
[----:B------:R-:W2:Y:S04]  /*7f10*/  LDL R195, [R1+0xc] ;  /* 0x00000c0001c37983 */ /* 0x000ea80000100800 */
[----:B------:R-:W3:Y:S01]  /*7f20*/  LDL R85, [R1+0x14] ;  /* 0x0000140001557983 */ /* 0x000ee20000100800 */
[----:B------:R-:W-:Y:S02]  /*7f30*/  MOV R84, UR8 ;  /* 0x0000000800547c02 */ /* 0x000fe40008000f00 */
[----:B------:R-:W-:-:S03]  /*7f40*/  PLOP3.LUT P6, PT, PT, PT, UP2, 0x80, 0x8 ;  /* 0x000000000008781c */ /* 0x000fc60003fcf028 */
[----:B--2---:R-:W-:Y:S01]  /*7f50*/  @P0 FFMA.FTZ R84, R195, R84, UR10 ;  /* 0x0000000ac3540e23 */ /* 0x004fe20008010054 */
[----:B------:R-:W-:Y:S02]  /*7f60*/  PLOP3.LUT P0, PT, PT, PT, UP2, 0x80, 0x8 ;  /* 0x000000000008781c */ /* 0x000fe40003f0f028 */
[----:B------:R-:W-:-:S07]  /*7f70*/  MOV R195, R167 ;  /* 0x000000a700c37202 */ /* 0x000fce0000000f00 */
[----:B---3--:R-:W-:Y:S01]  /*7f80*/  @P6 FADD.FTZ R84, R85, -R84 ;  /* 0x8000005455546221 */ /* 0x008fe20000010000 */
[----:B------:R-:W-:-:S03]  /*7f90*/  MOV R85, R179 ;  /* 0x000000b300557202 */ /* 0x000fc60000000f00 */
        /* <DEDUP_REMOVED lines=18> */
[----:B------:R-:W-:Y:S01]  /*80c0*/  PRMT R191, R191, 0x5410, R195 ;  /* 0x00005410bfbf7816 */ /* 0x000fe200000000c3 */
[----:B------:R-:W-:Y:S06]  /*80d0*/  BRA `(.L_x_5664) ;  /* 0x0000002c00f07947 */ /* 0x000fec0003800000 */
.L_x_5656:
[----:B------:R-:W-:Y:S05]  /*80e0*/  BRA.U !UP3, `(.L_x_5665) ;  /* 0x000000010b507547 */ /* 0x000fea000b800000 */
[----:B------:R-:W-:Y:S01]  /*80f0*/  PLOP3.LUT P0, PT, PT, PT, UP2, 0x80, 0x8 ;  /* 0x000000000008781c */ /* 0x000fe20003f0f028 */
[----:B0-----:R-:W-:Y:S01]  /*8100*/  IMAD.U32 R194, RZ, RZ, UR8 ;  /* 0x00000008ffc27e24 */ /* 0x001fe2000f8e00ff */
[----:B------:R-:W-:Y:S02]  /*8110*/  PLOP3.LUT P6, PT, PT, PT, UP2, 0x80, 0x8 ;  /* 0x000000000008781c */ /* 0x000fe40003fcf028 */
[----:B-----5:R-:W-:-:S09]  /*8120*/  MOV R195, R160 ;  /* 0x000000a000c37202 */ /* 0x020fd20000000f00 */
[----:B------:R-:W-:Y:S01]  /*8130*/  @P0 FFMA.FTZ R194, R229, R194, UR10 ;  /* 0x0000000ae5c20e23 */ /* 0x000fe200080100c2 */
[----:B------:R-:W-:-:S03]  /*8140*/  PLOP3.LUT P0, PT, PT, PT, UP2, 0x80, 0x8 ;  /* 0x000000000008781c */ /* 0x000fc60003f0f028 */
[----:B------:R-:W-:Y:S01]  /*8150*/  @P6 FADD.FTZ R194, R224, -R194 ;  /* 0x800000c2e0c26221 */ /* 0x000fe20000010000 */
[----:B------:R-:W-:-:S09]  /*8160*/  LOP3.LUT P6, RZ, R18, 0xff, RZ, 0xc0, !PT ;  /* 0x000000ff12ff7812 */ /* 0x000fd200078cc0ff */
[----:B------:R-:W-:-:S04]  /*8170*/  @P0 FFMA.FTZ R195, R194, UR32, R160 ;  /* 0x00000020c2c30c23 */ /* 0x000fc800080100a0 */
[----:B------:R-:W-:Y:S01]  /*8180*/  FMUL.FTZ R194, R195, UR23 ;  /* 0x00000017c3c27c20 */ /* 0x000fe20008410000 */
[----:B------:R-:W-:Y:S01]  /*8190*/  HFMA2 R195, -RZ, RZ, 0, 0 ;  /* 0x00000000ffc37431 */ /* 0x000fe200000001ff */
[----:B------:R-:W-:Y:S02]  /*81a0*/  @P6 SHF.L.U32 R196, R184, 0x10, RZ ;  /* 0x00000010b8c46819 */ /* 0x000fe400000006ff */
        /* <DEDUP_REMOVED lines=8> */
.L_x_5665:
[----:B------:R-:W-:Y:S05]  /*8230*/  BRA.U !UP3, `(.L_x_5666) ;  /* 0x000000010b587547 */ /* 0x000fea000b800000 */
[----:B------:R-:W2:Y:S01]  /*8240*/  LDL R197, [R1+0x50] ;  /* 0x0000500001c57983 */ /* 0x000ea20000100800 */
[----:B------:R-:W-:Y:S01]  /*8250*/  PLOP3.LUT P0, PT, PT, PT, UP2, 0x80, 0x8 ;  /* 0x000000000008781c */ /* 0x000fe20003f0f028 */
[----:B0-----:R-:W-:Y:S01]  /*8260*/  IMAD.U32 R194, RZ, RZ, UR8 ;  /* 0x00000008ffc27e24 */ /* 0x001fe2000f8e00ff */
[----:B------:R-:W-:Y:S01]  /*8270*/  PLOP3.LUT P6, PT, PT, PT, UP2, 0x80, 0x8 ;  /* 0x000000000008781c */ /* 0x000fe20003fcf028 */
[----:B------:R-:W-:Y:S01]  /*8280*/  HFMA2 R196, -RZ, RZ, 0, 0 ;  /* 0x00000000ffc47431 */ /* 0x000fe200000001ff */
[----:B-----5:R-:W-:-:S09]  /*8290*/  MOV R195, R161 ;  /* 0x000000a100c37202 */ /* 0x020fd20000000f00 */
[----:B------:R-:W-:Y:S01]  /*82a0*/  @P0 FFMA.FTZ R194, R248, R194, UR10 ;  /* 0x0000000af8c20e23 */ /* 0x000fe200080100c2 */
[----:B------:R-:W-:-:S03]  /*82b0*/  PLOP3.LUT P0, PT, PT, PT, UP2, 0x80, 0x8 ;  /* 0x000000000008781c */ /* 0x000fc60003f0f028 */
[----:B------:R-:W-:Y:S01]  /*82c0*/  @P6 FADD.FTZ R194, R252, -R194 ;  /* 0x800000c2fcc26221 */ /* 0x000fe20000010000 */
[----:B------:R-:W-:-:S09]  /*82d0*/  LOP3.LUT P6, RZ, R18, 0xff00, RZ, 0xc0, !PT ;  /* 0x0000ff0012ff7812 */ /* 0x000fd200078cc0ff */
[----:B------:R-:W-:-:S04]  /*82e0*/  @P0 FFMA.FTZ R195, R194, UR32, R161 ;  /* 0x00000020c2c30c23 */ /* 0x000fc800080100a1 */
[----:B------:R-:W-:Y:S01]  /*82f0*/  FMUL.FTZ R194, R195, UR23 ;  /* 0x00000017c3c27c20 */ /* 0x000fe20008410000 */
[----:B------:R-:W-:-:S03]  /*8300*/  @P6 PRMT R195, R184, 0x7632, R195 ;  /* 0x00007632b8c36816 */ /* 0x000fc600000000c3 */
[----:B------:R-:W-:Y:S01]  /*8310*/  FMUL.FTZ R194, R194, UR22 ;  /* 0x00000016c2c27c20 */ /* 0x000fe20008410000 */
        /* <DEDUP_REMOVED lines=8> */
.L_x_5666:
        /* <DEDUP_REMOVED lines=21> */
.L_x_5667:
        /* <DEDUP_REMOVED lines=23> */
.L_x_5668:
        /* <DEDUP_REMOVED lines=21> */
.L_x_5669:
        /* <DEDUP_REMOVED lines=23> */
.L_x_5670:
        /* <DEDUP_REMOVED lines=21> */
.L_x_5671:
[----:B------:R-:W-:Y:S05]  /*8a70*/  BRA.U !UP3, `(.L_x_5664) ;  /* 0x000000250b887547 */ /* 0x000fea000b800000 */
[----:B------:R-:W2:Y:S04]  /*8a80*/  LDL R196, [R1+0xc] ;  /* 0x00000c0001c47983 */ /* 0x000ea80000100800 */
[----:B0-----:R-:W3:Y:S04]  /*8a90*/  LDL R195, [R1+0x14] ;  /* 0x0000140001c37983 */ /* 0x001ee80000100800 */
[----:B------:R-:W4:Y:S01]  /*8aa0*/  LDL R197, [R1+0x5c] ;  /* 0x00005c0001c57983 */ /* 0x000f220000100800 */
[----:B------:R-:W-:Y:S01]  /*8ab0*/  PLOP3.LUT P6, PT, PT, PT, UP2, 0x80, 0x8 ;  /* 0x000000000008781c */ /* 0x000fe20003fcf028 */
[----:B------:R-:W-:Y:S01]  /*8ac0*/  IMAD.U32 R194, RZ, RZ, UR8 ;  /* 0x00000008ffc27e24 */ /* 0x000fe2000f8e00ff */
[----:B------:R-:W-:-:S11]  /*8ad0*/  PLOP3.LUT P0, PT, PT, PT, UP2, 0x80, 0x8 ;  /* 0x000000000008781c */ /* 0x000fd60003f0f028 */
[----:B--2---:R-:W-:Y:S01]  /*8ae0*/  @P6 FFMA.FTZ R194, R196, R194, UR10 ;  /* 0x0000000ac4c26e23 */ /* 0x004fe200080100c2 */
[----:B------:R-:W-:Y:S01]  /*8af0*/  PLOP3.LUT P6, PT, PT, PT, UP2, 0x80, 0x8 ;  /* 0x000000000008781c */ /* 0x000fe20003fcf028 */
[----:B------:R-:W-:Y:S02]  /*8b00*/  HFMA2 R196, -RZ, RZ, 0, 0 ;  /* 0x00000000ffc47431 */ /* 0x000fe400000001ff */
[----:B---3--:R-:W-:Y:S01]  /*8b10*/  @P0 FADD.FTZ R194, R195, -R194 ;  /* 0x800000c2c3c20221 */ /* 0x008fe20000010000 */
[----:B-----5:R-:W-:Y:S02]  /*8b20*/  ISETP.GE.U32.AND P0, PT, R18, RZ, PT ;  /* 0x000000ff1200720c */ /* 0x020fe40003f06070 */
[----:B------:R-:W-:Y:S02]  /*8b30*/  MOV R195, R167 ;  /* 0x000000a700c37202 */ /* 0x000fe40000000f00 */
[----:B------:R-:W-:-:S05]  /*8b40*/  ISETP.GE.U32.AND.EX P0, PT, R19, 0x1000000, PT, P0 ;  /* 0x010000001300780c */ /* 0x000fca0003f06100 */
[----:B------:R-:W-:-:S04]  /*8b50*/  @P6 FFMA.FTZ R195, R194, UR32, R167 ;  /* 0x00000020c2c36c23 */ /* 0x000fc800080100a7 */
[----:B------:R-:W-:-:S04]  /*8b60*/  FMUL.FTZ R194, R195, UR23 ;  /* 0x00000017c3c27c20 */ /* 0x000fc80008410000 */
[----:B------:R-:W-:Y:S01]  /*8b70*/  @P0 PRMT R195, R187, 0x7632, R195 ;  /* 0x00007632bbc30816 */ /* 0x000fe200000000c3 */
[----:B------:R-:W-:-:S03]  /*8b80*/  FMUL.FTZ R194, R194, UR22 ;  /* 0x00000016c2c27c20 */ /* 0x000fc60008410000 */
[----:B------:R-:W-:-:S05]  /*8b90*/  @P0 SHF.L.U32 R195, R195, 0x10, RZ ;  /* 0x00000010c3c30819 */ /* 0x000fca00000006ff */
[----:B------:R-:W-:Y:S01]  /*8ba0*/  @P0 FMUL.FTZ R196, R194, R195 ;  /* 0x000000c3c2c40220 */ /* 0x000fe20000410000 */
[----:B------:R-:W-:-:S03]  /*8bb0*/  MOV R195, RZ ;  /* 0x000000ff00c37202 */ /* 0x000fc60000000f00 */
[----:B------:R-:W-:Y:S01]  /*8bc0*/  FADD.FTZ R135, R135, R196 ;  /* 0x000000c487877221 */ /* 0x000fe20000010000 */
[----:B----4-:R-:W-:-:S05]  /*8bd0*/  @P0 SHF.L.U32 R196, R197, 0x10, RZ ;  /* 0x00000010c5c40819 */ /* 0x010fca00000006ff */
[----:B------:R-:W-:-:S05]  /*8be0*/  @P0 FMUL.FTZ R195, R196, R194 ;  /* 0x000000c2c4c30220 */ /* 0x000fca0000410000 */
[----:B------:R-:W-:-:S04]  /*8bf0*/  F2FP.BF16.F32.PACK_AB R195, RZ, R195 ;  /* 0x000000c3ffc3723e */ /* 0x000fc800000010ff */
[----:B------:R-:W-:Y:S01]  /*8c00*/  PRMT R191, R191, 0x5410, R195 ;  /* 0x00005410bfbf7816 */ /* 0x000fe200000000c3 */
[----:B------:R-:W-:Y:S06]  /*8c10*/  BRA `(.L_x_5664) ;  /* 0x0000002400207947 */ /* 0x000fec0003800000 */
.L_x_5655:
[----:B------:R-:W-:-:S04]  /*8c20*/  UISETP.NE.U32.AND UP0, UPT, UR26, URZ, UPT ;  /* 0x000000ff1a00728c */ /* 0x000fc8000bf05070 */
[----:B------:R-:W-:-:S06]  /*8c30*/  UISETP.NE.AND.EX UP0, UPT, UR27, URZ, UPT, UP0 ;  /* 0x000000ff1b00728c */ /* 0x000fcc000bf05300 */
[----:B------:R-:W-:-:S13]  /*8c40*/  PLOP3.LUT P5, PT, PT, PT, UP0, 0x80, 0x8 ;  /* 0x000000000008781c */ /* 0x000fda0003faf008 */
[----:B------:R-:W-:Y:S05]  /*8c50*/  @!P5 BRA `(.L_x_5672) ;  /* 0x0000001000c4d947 */ /* 0x000fea0003800000 */
        /* <DEDUP_REMOVED lines=15> */
.L_x_5675:
[----:B------:R-:W-:Y:S05]  /*8d50*/  BSYNC.RECONVERGENT B1 ;  /* 0x0000000000017941 */ /* 0x000fea0003800200 */
.L_x_5674:
[----:B------:R-:W-:Y:S01]  /*8d60*/  FADD.FTZ R128, R128, R84 ;  /* 0x0000005480807221 */ /* 0x000fe20000010000 */
[----:B------:R-:W-:Y:S01]  /*8d70*/  BSSY.RECONVERGENT B1, `(.L_x_5676) ;  /* 0x000000d000017945 */ /* 0x000fe20003800200 */
[----:B------:R-:W-:-:S03]  /*8d80*/  HFMA2 R84, -RZ, RZ, 0, 0 ;  /* 0x00000000ff547431 */ /* 0x000fc600000001ff */
        /* <DEDUP_REMOVED lines=11> */
.L_x_5677:
[----:B------:R-:W-:Y:S05]  /*8e40*/  BSYNC.RECONVERGENT B1 ;  /* 0x0000000000017941 */ /* 0x000fea0003800200 */
.L_x_5676:
[----:B------:R-:W-:-:S04]  /*8e50*/  F2FP.BF16.F32.PACK_AB R84, RZ, R84 ;  /* 0x00000054ff54723e */ /* 0x000fc800000010ff */
[----:B0-----:R-:W-:-:S07]  /*8e60*/  PRMT R188, R84, 0x7610, R188 ;  /* 0x0000761054bc7816 */ /* 0x001fce00000000bc */
.L_x_5673:
[----:B------:R-:W-:Y:S05]  /*8e70*/  BRA.U !UP3, `(.L_x_5678) ;  /* 0x000000010b887547 */ /* 0x000fea000b800000 */
[----:B-----5:R-:W-:Y:S01]  /*8e80*/  LOP3.LUT P0, RZ, R18, 0xff00, RZ, 0xc0, !PT ;  /* 0x0000ff0012ff7812 */ /* 0x020fe2000780c0ff */
[----:B------:R-:W-:Y:S01]  /*8e90*/  BSSY.RECONVERGENT B1, `(.L_x_5679) ;  /* 0x000000e000017945 */ /* 0x000fe20003800200 */
[----:B------:R-:W-:-:S11]  /*8ea0*/  IMAD.MOV.U32 R84, RZ, RZ, RZ ;  /* 0x000000ffff547224 */ /* 0x000fd600078e00ff */
        /* <DEDUP_REMOVED lines=12> */
.L_x_5680:
[----:B------:R-:W-:Y:S05]  /*8f70*/  BSYNC.RECONVERGENT B1 ;  /* 0x0000000000017941 */ /* 0x000fea0003800200 */
.L_x_5679:
[----:B------:R-:W-:Y:S01]  /*8f80*/  BSSY.RECONVERGENT B1, `(.L_x_5681) ;  /* 0x000000f000017945 */ /* 0x000fe20003800200 */
[----:B------:R-:W-:Y:S01]  /*8f90*/  FADD.FTZ R129, R129, R84 ;  /* 0x0000005481817221 */ /* 0x000fe20000010000 */
[----:B------:R-:W-:Y:S02]  /*8fa0*/  MOV R84, RZ ;  /* 0x000000ff00547202 */ /* 0x000fe40000000f00 */
        /* <DEDUP_REMOVED lines=12> */
.L_x_5682:
[----:B------:R-:W-:Y:S05]  /*9070*/  BSYNC.RECONVERGENT B1 ;  /* 0x0000000000017941 */ /* 0x000fea0003800200 */
.L_x_5681:
[----:B------:R-:W-:-:S04]  /*9080*/  F2FP.BF16.F32.PACK_AB R84, RZ, R84 ;  /* 0x00000054ff54723e */ /* 0x000fc800000010ff */
[----:B0-----:R-:W-:-:S07]  /*9090*/  PRMT R188, R188, 0x5410, R84 ;  /* 0x00005410bcbc7816 */ /* 0x001fce0000000054 */
.L_x_5678:
        /* <DEDUP_REMOVED lines=15> */
.L_x_5685:
[----:B------:R-:W-:Y:S05]  /*9190*/  BSYNC.RECONVERGENT B1 ;  /* 0x0000000000017941 */ /* 0x000fea0003800200 */
.L_x_5684:
        /* <DEDUP_REMOVED lines=14> */
.L_x_5687:
[----:B------:R-:W-:Y:S05]  /*9280*/  BSYNC.RECONVERGENT B1 ;  /* 0x0000000000017941 */ /* 0x000fea0003800200 */
.L_x_5686:
[----:B------:R-:W-:-:S04]  /*9290*/  F2FP.BF16.F32.PACK_AB R84, RZ, R84 ;  /* 0x00000054ff54723e */ /* 0x000fc800000010ff */
[----:B0-----:R-:W-:-:S07]  /*92a0*/  PRMT R189, R84, 0x7610, R189 ;  /* 0x0000761054bd7816 */ /* 0x001fce00000000bd */
.L_x_5683:
        /* <DEDUP_REMOVED lines=16> */
.L_x_5690:
[----:B------:R-:W-:Y:S05]  /*93b0*/  BSYNC.RECONVERGENT B1 ;  /* 0x0000000000017941 */ /* 0x000fea0003800200 */
.L_x_5689:
        /* <DEDUP_REMOVED lines=15> */
.L_x_5692:
[----:B------:R-:W-:Y:S05]  /*94b0*/  BSYNC.RECONVERGENT B1 ;  /* 0x0000000000017941 */ /* 0x000fea0003800200 */
.L_x_5691:
[----:B------:R-:W-:-:S04]  /*94c0*/  F2FP.BF16.F32.PACK_AB R84, RZ, R84 ;  /* 0x00000054ff54723e */ /* 0x000fc800000010ff */
[----:B0-----:R-:W-:-:S07]  /*94d0*/  PRMT R189, R189, 0x5410, R84 ;  /* 0x00005410bdbd7816 */ /* 0x001fce0000000054 */
.L_x_5688:
        /* <DEDUP_REMOVED lines=15> */
.L_x_5695:
[----:B------:R-:W-:Y:S05]  /*95d0*/  BSYNC.RECONVERGENT B1 ;  /* 0x0000000000017941 */ /* 0x000fea0003800200 */
.L_x_5694:
        /* <DEDUP_REMOVED lines=14> */
.L_x_5697:
[----:B------:R-:W-:Y:S05]  /*96c0*/  BSYNC.RECONVERGENT B1 ;  /* 0x0000000000017941 */ /* 0x000fea0003800200 */
.L_x_5696:
[----:B------:R-:W-:-:S04]  /*96d0*/  F2FP.BF16.F32.PACK_AB R84, RZ, R84 ;  /* 0x00000054ff54723e */ /* 0x000fc800000010ff */
[----:B0-----:R-:W-:-:S07]  /*96e0*/  PRMT R190, R84, 0x7610, R190 ;  /* 0x0000761054be7816 */ /* 0x001fce00000000be */
.L_x_5693:
        /* <DEDUP_REMOVED lines=16> */
.L_x_5700:
[----:B------:R-:W-:Y:S05]  /*97f0*/  BSYNC.RECONVERGENT B1 ;  /* 0x0000000000017941 */ /* 0x000fea0003800200 */
.L_x_5699:
        /* <DEDUP_REMOVED lines=15> */
.L_x_5702:
[----:B------:R-:W-:Y:S05]  /*98f0*/  BSYNC.RECONVERGENT B1 ;  /* 0x0000000000017941 */ /* 0x000fea0003800200 */
.L_x_5701:
[----:B------:R-:W-:-:S04]  /*9900*/  F2FP.BF16.F32.PACK_AB R84, RZ, R84 ;  /* 0x00000054ff54723e */ /* 0x000fc800000010ff */
[----:B0-----:R-:W-:-:S07]  /*9910*/  PRMT R190, R190, 0x5410, R84 ;  /* 0x00005410bebe7816 */ /* 0x001fce0000000054 */
.L_x_5698:
        /* <DEDUP_REMOVED lines=15> */
.L_x_5705:
[----:B------:R-:W-:Y:S05]  /*9a10*/  BSYNC.RECONVERGENT B1 ;  /* 0x0000000000017941 */ /* 0x000fea0003800200 */
.L_x_5704:
        /* <DEDUP_REMOVED lines=14> */
.L_x_5707:
[----:B------:R-:W-:Y:S05]  /*9b00*/  BSYNC.RECONVERGENT B1 ;  /* 0x0000000000017941 */ /* 0x000fea0003800200 */
.L_x_5706:
[----:B------:R-:W-:-:S04]  /*9b10*/  F2FP.BF16.F32.PACK_AB R84, RZ, R84 ;  /* 0x00000054ff54723e */ /* 0x000fc800000010ff */
[----:B0-----:R-:W-:-:S07]  /*9b20*/  PRMT R191, R84, 0x7610, R191 ;  /* 0x0000761054bf7816 */ /* 0x001fce00000000bf */
.L_x_5703:
[----:B------:R-:W2:Y:S04]  /*9b30*/  LDL R85, [R1+0xc] ;  /* 0x00000c0001557983 */ /* 0x000ea80000100800 */
[----:B------:R-:W3:Y:S01]  /*9b40*/  LDL R84, [R1+0x14] ;  /* 0x0000140001547983 */ /* 0x000ee20000100800 */
[----:B0-----:R-:W-:Y:S01]  /*9b50*/  MOV R195, UR8 ;  /* 0x0000000800c37c02 */ /* 0x001fe20008000f00 */
[----:B------:R-:W-:Y:S01]  /*9b60*/  IMAD.U32 R194, RZ, RZ, UR8 ;  /* 0x00000008ffc27e24 */ /* 0x000fe2000f8e00ff */
[----:B------:R-:W-:Y:S01]  /*9b70*/  MOV R177, UR8 ;  /* 0x0000000800b17c02 */ /* 0x000fe20008000f00 */
[----:B------:R-:W-:Y:S01]  /*9b80*/  IMAD.U32 R178, RZ, RZ, UR8 ;  /* 0x00000008ffb27e24 */ /* 0x000fe2000f8e00ff */
        /* <DEDUP_REMOVED lines=20> */
[----:B------:R-:W-:Y:S01]  /*9cd0*/  ISETP.LT.AND P0, PT, RZ, UR33, PT ;  /* 0x00000021ff007c0c */ /* 0x000fe2000bf01270 */
        /* <DEDUP_REMOVED lines=11> */
[----:B------:R-:W-:Y:S01]  /*9d90*/  FSEL R86, R86, RZ, P0 ;  /* 0x000000ff56567208 */ /* 0x000fe20000000000 */
[----:B--2---:R-:W-:Y:S01]  /*9da0*/  FFMA.FTZ R179, R85, R179, UR10 ;  /* 0x0000000a55b37e23 */ /* 0x004fe200080100b3 */
[----:B------:R-:W-:-:S03]  /*9db0*/  MOV R85, R195 ;  /* 0x000000c300557202 */ /* 0x000fc60000000f00 */
[----:B---3--:R-:W-:Y:S01]  /*9dc0*/  FADD.FTZ R179, R84, -R179 ;  /* 0x800000b354b37221 */ /* 0x008fe20000010000 */
[----:B------:R-:W-:-:S03]  /*9dd0*/  MOV R84, R194 ;  /* 0x000000c200547202 */ /* 0x000fc60000000f00 */
[----:B------:R-:W-:-:S05]  /*9de0*/  FMUL.FTZ R179, R179, UR32 ;  /* 0x00000020b3b37c20 */ /* 0x000fca0008410000 */
[----:B------:R-:W-:Y:S01]  /*9df0*/  FSEL R179, R179, RZ, P0 ;  /* 0x000000ffb3b37208 */ /* 0x000fe20000000000 */
        /* <DEDUP_REMOVED lines=15> */
[----:B------:R-:W-:Y:S01]  /*9ef0*/  IMAD.MOV.U32 R85, RZ, RZ, RZ ;  /* 0x000000ffff557224 */ /* 0x000fe200078e00ff */
[----:B--2---:R-:W-:-:S05]  /*9f00*/  @P0 SHF.L.U32 R196, R197, 0x10, RZ ;  /* 0x00000010c5c40819 */ /* 0x004fca00000006ff */
[----:B------:R-:W-:Y:S01]  /*9f10*/  @P0 FMUL.FTZ R85, R196, R84 ;  /* 0x00000054c4550220 */ /* 0x000fe20000410000 */
[----:B------:R-:W-:-:S04]  /*9f20*/  MOV R84, R194 ;  /* 0x000000c200547202 */ /* 0x000fc80000000f00 */
[----:B------:R-:W-:-:S04]  /*9f30*/  F2FP.BF16.F32.PACK_AB R85, RZ, R85 ;  /* 0x00000055ff55723e */ /* 0x000fc800000010ff */
[----:B------:R-:W-:Y:S02]  /*9f40*/  PRMT R191, R191, 0x5410, R85 ;  /* 0x00005410bfbf7816 */ /* 0x000fe40000000055 */
[----:B------:R-:W-:Y:S01]  /*9f50*/  MOV R85, R195 ;  /* 0x000000c300557202 */ /* 0x000fe20000000f00 */
[----:B------:R-:W-:Y:S06]  /*9f60*/  BRA `(.L_x_5664) ;  /* 0x00000010004c7947 */ /* 0x000fec0003800000 */
.L_x_5672:
[----:B------:R-:W-:Y:S05]  /*9f70*/  BRA.U !UP3, `(.L_x_5708) ;  /* 0x000000010b807547 */ /* 0x000fea000b800000 */
[----:B-----5:R-:W-:Y:S01]  /*9f80*/  LOP3.LUT P0, RZ, R18, 0xff, RZ, 0xc0, !PT ;  /* 0x000000ff12ff7812 */ /* 0x020fe2000780c0ff */
[----:B------:R-:W-:Y:S01]  /*9f90*/  BSSY.RECONVERGENT B1, `(.L_x_5709) ;  /* 0x000000d000017945 */ /* 0x000fe20003800200 */
[----:B0-----:R-:W-:-:S11]  /*9fa0*/  HFMA2 R194, -RZ, RZ, 0, 0 ;  /* 0x00000000ffc27431 */ /* 0x001fd600000001ff */
        /* <DEDUP_REMOVED lines=11> */
.L_x_5710:
[----:B------:R-:W-:Y:S05]  /*a060*/  BSYNC.RECONVERGENT B1 ;  /* 0x0000000000017941 */ /* 0x000fea0003800200 */
.L_x_5709:
[----:B------:R-:W-:Y:S01]  /*a070*/  BSSY.RECONVERGENT B1, `(.L_x_5711) ;  /* 0x000000e000017945 */ /* 0x000fe20003800200 */
[----:B------:R-:W-:Y:S01]  /*a080*/  FADD.FTZ R128, R128, R194 ;  /* 0x000000c280807221 */ /* 0x000fe20000010000 */
[----:B------:R-:W-:Y:S02]  /*a090*/  MOV R194, RZ ;  /* 0x000000ff00c27202 */ /* 0x000fe40000000f00 */
        /* <DEDUP_REMOVED lines=11> */
.L_x_5712:
[----:B------:R-:W-:Y:S05]  /*a150*/  BSYNC.RECONVERGENT B1 ;  /* 0x0000000000017941 */ /* 0x000fea0003800200 */
.L_x_5711:
[----:B------:R-:W-:-:S04]  /*a160*/  F2FP.BF16.F32.PACK_AB R194, RZ, R194 ;  /* 0x000000c2ffc2723e */ /* 0x000fc800000010ff */
[----:B------:R-:W-:-:S07]  /*a170*/  PRMT R188, R194, 0x7610, R188 ;  /* 0x00007610c2bc7816 */ /* 0x000fce00000000bc */
.L_x_5708:
        /* <DEDUP_REMOVED lines=16> */
.L_x_5715:
[----:B------:R-:W-:Y:S05]  /*a280*/  BSYNC.RECONVERGENT B1 ;  /* 0x0000000000017941 */ /* 0x000fea0003800200 */
.L_x_5714:
        /* <DEDUP_REMOVED lines=15> */
.L_x_5717:
[----:B------:R-:W-:Y:S05]  /*a380*/  BSYNC.RECONVERGENT B1 ;  /* 0x0000000000017941 */ /* 0x000fea0003800200 */
.L_x_5716:
[----:B------:R-:W-:-:S04]  /*a390*/  F2FP.BF16.F32.PACK_AB R194, RZ, R194 ;  /* 0x000000c2ffc2723e */ /* 0x000fc800000010ff */
[----:B------:R-:W-:-:S07]  /*a3a0*/  PRMT R188, R188, 0x5410, R194 ;  /* 0x00005410bcbc7816 */ /* 0x000fce00000000c2 */
.L_x_5713:
        /* <DEDUP_REMOVED lines=15> */
.L_x_5720:
[----:B------:R-:W-:Y:S05]  /*a4a0*/  BSYNC.RECONVERGENT B1 ;  /* 0x0000000000017941 */ /* 0x000fea0003800200 */
.L_x_5719:
        /* <DEDUP_REMOVED lines=14> */
.L_x_5722:
[----:B------:R-:W-:Y:S05]  /*a590*/  BSYNC.RECONVERGENT B1 ;  /* 0x0000000000017941 */ /* 0x000fea0003800200 */
.L_x_5721:
[----:B------:R-:W-:-:S04]  /*a5a0*/  F2FP.BF16.F32.PACK_AB R194, RZ, R194 ;  /* 0x000000c2ffc2723e */ /* 0x000fc800000010ff */
[----:B------:R-:W-:-:S07]  /*a5b0*/  PRMT R189, R194, 0x7610, R189 ;  /* 0x00007610c2bd7816 */ /* 0x000fce00000000bd */
.L_x_5718:
        /* <DEDUP_REMOVED lines=16> */
.L_x_5725:
[----:B------:R-:W-:Y:S05]  /*a6c0*/  BSYNC.RECONVERGENT B1 ;  /* 0x0000000000017941 */ /* 0x000fea0003800200 */
.L_x_5724:
        /* <DEDUP_REMOVED lines=15> */
.L_x_5727:
[----:B------:R-:W-:Y:S05]  /*a7c0*/  BSYNC.RECONVERGENT B1 ;  /* 0x0000000000017941 */ /* 0x000fea0003800200 */
.L_x_5726:
[----:B------:R-:W-:-:S04]  /*a7d0*/  F2FP.BF16.F32.PACK_AB R194, RZ, R194 ;  /* 0x000000c2ffc2723e */ /* 0x000fc800000010ff */
[----:B------:R-:W-:-:S07]  /*a7e0*/  PRMT R189, R189, 0x5410, R194 ;  /* 0x00005410bdbd7816 */ /* 0x000fce00000000c2 */
.L_x_5723:
        /* <DEDUP_REMOVED lines=15> */
.L_x_5730:
[----:B------:R-:W-:Y:S05]  /*a8e0*/  BSYNC.RECONVERGENT B1 ;  /* 0x0000000000017941 */ /* 0x000fea0003800200 */
.L_x_5729:
        /* <DEDUP_REMOVED lines=14> */
.L_x_5732:
[----:B------:R-:W-:Y:S05]  /*a9d0*/  BSYNC.RECONVERGENT B1 ;  /* 0x0000000000017941 */ /* 0x000fea0003800200 */
.L_x_5731:
[----:B------:R-:W-:-:S04]  /*a9e0*/  F2FP.BF16.F32.PACK_AB R194, RZ, R194 ;  /* 0x000000c2ffc2723e */ /* 0x000fc800000010ff */
[----:B------:R-:W-:-:S07]  /*a9f0*/  PRMT R190, R194, 0x7610, R190 ;  /* 0x00007610c2be7816 */ /* 0x000fce00000000be */
.L_x_5728:
        /* <DEDUP_REMOVED lines=16> */
.L_x_5735:
[----:B------:R-:W-:Y:S05]  /*ab00*/  BSYNC.RECONVERGENT B1 ;  /* 0x0000000000017941 */ /* 0x000fea0003800200 */
.L_x_5734:
        /* <DEDUP_REMOVED lines=15> */
.L_x_5737:
[----:B------:R-:W-:Y:S05]  /*ac00*/  BSYNC.RECONVERGENT B1 ;  /* 0x0000000000017941 */ /* 0x000fea0003800200 */
.L_x_5736:
[----:B------:R-:W-:-:S04]  /*ac10*/  F2FP.BF16.F32.PACK_AB R194, RZ, R194 ;  /* 0x000000c2ffc2723e */ /* 0x000fc800000010ff */
[----:B------:R-:W-:-:S07]  /*ac20*/  PRMT R190, R190, 0x5410, R194 ;  /* 0x00005410bebe7816 */ /* 0x000fce00000000c2 */
.L_x_5733:
        /* <DEDUP_REMOVED lines=15> */
.L_x_5740:
[----:B------:R-:W-:Y:S05]  /*ad20*/  BSYNC.RECONVERGENT B1 ;  /* 0x0000000000017941 */ /* 0x000fea0003800200 */
.L_x_5739:
        /* <DEDUP_REMOVED lines=14> */
.L_x_5742:
[----:B------:R-:W-:Y:S05]  /*ae10*/  BSYNC.RECONVERGENT B1 ;  /* 0x0000000000017941 */ /* 0x000fea0003800200 */
.L_x_5741:
[----:B------:R-:W-:-:S04]  /*ae20*/  F2FP.BF16.F32.PACK_AB R194, RZ, R194 ;  /* 0x000000c2ffc2723e */ /* 0x000fc800000010ff */
[----:B------:R-:W-:-:S07]  /*ae30*/  PRMT R191, R194, 0x7610, R191 ;  /* 0x00007610c2bf7816 */ /* 0x000fce00000000bf */
.L_x_5738:
[----:B------:R-:W-:Y:S05]  /*ae40*/  BRA.U !UP3, `(.L_x_5664) ;  /* 0x000000010b947547 */ /* 0x000fea000b800000 */
[----:B------:R1:W5:Y:S04]  /*ae50*/  LDL R197, [R1+0xc] ;  /* 0x00000c0001c57983 */ /* 0x0003680000100800 */
[----:B------:R1:W5:Y:S02]  /*ae60*/  LDL R196, [R1+0x14] ;  /* 0x0000140001c47983 */ /* 0x0003640000100800 */
[----:B-----5:R-:W-:Y:S01]  /*ae70*/  ISETP.GE.U32.AND P0, PT, R18, RZ, PT ;  /* 0x000000ff1200720c */ /* 0x020fe20003f06070 */
[----:B------:R-:W-:Y:S01]  /*ae80*/  BSSY.RECONVERGENT B1, `(.L_x_5743) ;  /* 0x000000f000017945 */ /* 0x000fe20003800200 */
[----:B0-----:R-:W-:Y:S02]  /*ae90*/  HFMA2 R194, -RZ, RZ, 0, 0 ;  /* 0x00000000ffc27431 */ /* 0x001fe400000001ff */
[----:B------:R-:W-:-:S13]  /*aea0*/  ISETP.GE.U32.AND.EX P0, PT, R19, 0x1000000, PT, P0 ;  /* 0x010000001300780c */ /* 0x000fda0003f06100 */
[----:B-1----:R-:W-:Y:S05]  /*aeb0*/  @!P0 BRA `(.L_x_5744) ;  /* 0x00000000002c8947 */ /* 0x002fea0003800000 */
        /* <DEDUP_REMOVED lines=11> */
.L_x_5744:
[----:B------:R-:W-:Y:S05]  /*af70*/  BSYNC.RECONVERGENT B1 ;  /* 0x0000000000017941 */ /* 0x000fea0003800200 */
.L_x_5743:
        /* <DEDUP_REMOVED lines=15> */
.L_x_5746:
[----:B------:R-:W-:Y:S05]  /*b070*/  BSYNC.RECONVERGENT B1 ;  /* 0x0000000000017941 */ /* 0x000fea0003800200 */
.L_x_5745:
[----:B------:R-:W-:-:S04]  /*b080*/  F2FP.BF16.F32.PACK_AB R194, RZ, R194 ;  /* 0x000000c2ffc2723e */ /* 0x000fc800000010ff */
[----:B------:R-:W-:-:S07]  /*b090*/  PRMT R191, R191, 0x5410, R194 ;  /* 0x00005410bfbf7816 */ /* 0x000fce00000000c2 */
.L_x_5664:
[----:B0-----:R-:W0:Y:S01]  /*b0a0*/  @P5 LDC.64 R194, c[0x0][0x478] ;  /* 0x00011e00ffc25b82 */ /* 0x001e220000000a00 */
[----:B------:R-:W1:Y:S01]  /*b0b0*/  @UP3 LDCU.64 UR6, c[0x0][0x468] ;  /* 0x00008d00ff0637ac */ /* 0x000e620008000a00 */
[----:B------:R-:W-:Y:S01]  /*b0c0*/  PLOP3.LUT P0, PT, PT, PT, UP3, 0x80, 0x8 ;  /* 0x000000000008781c */ /* 0x000fe20003f0f038 */
[----:B0-----:R-:W-:-:S04]  /*b0d0*/  @P5 IMAD.WIDE.U32 R194, R193, 0x20, R194 ;  /* 0x00000020c1c25825 */ /* 0x001fc800078e00c2 */
[----:B------:R-:W-:Y:S01]  /*b0e0*/  VIADD R193, R193, 0x100 ;  /* 0x00000100c1c17836 */ /* 0x000fe20000000000 */
[----:B------:R-:W-:Y:S04]  /*b0f0*/  @P5 STG.E.128 desc[UR20][R194.64], R84 ;  /* 0x00000054c2005986 */ /* 0x000fe8000c101d14 */
[----:B------:R0:W-:Y:S01]  /*b100*/  @P5 STG.E.128 desc[UR20][R194.64+0x10], R176 ;  /* 0x000010b0c2005986 */ /* 0x0001e2000c101d14 */
[----:B------:R-:W-:Y:S02]  /*b110*/  PLOP3.LUT P5, PT, PT, PT, UP3, 0x80, 0x8 ;  /* 0x000000000008781c */ /* 0x000fe40003faf038 */
[----:B0-----:R-:W-:-:S05]  /*b120*/  MOV R194, 0x10 ;  /* 0x0000001000c27802 */ /* 0x001fca0000000f00 */
[C---:B-1----:R-:W-:Y:S01]  /*b130*/  @P0 IMAD.WIDE.U32 R194, R192.reuse, R194, UR6 ;  /* 0x00000006c0c20e25 */ /* 0x042fe2000f8e00c2 */
[----:B------:R-:W-:-:S05]  /*b140*/  IADD3 R192, PT, PT, R192, 0x100, RZ ;  /* 0x00000100c0c07810 */ /* 0x000fca0007ffe0ff */
[----:B------:R1:W-:Y:S02]  /*b150*/  @P5 STG.E.128 desc[UR20][R194.64], R188 ;  /* 0x000000bcc2005986 */ /* 0x0003e4000c101d14 */
.L_x_5653:
[----:B------:R-:W-:Y:S05]  /*b160*/  BSYNC.RECONVERGENT B0 ;  /* 0x0000000000007941 */ /* 0x000fea0003800200 */
.L_x_5652:
        /* <DEDUP_REMOVED lines=8> */
.L_x_5749:
        /* <DEDUP_REMOVED lines=8> */
[----:B01---5:R-:W-:-:S07]  /*b270*/  MOV R194, R168 ;  /* 0x000000a800c27202 */ /* 0x023fce0000000f00 */
        /* <DEDUP_REMOVED lines=8> */
[----:B------:R-:W-:Y:S01]  /*b300*/  @P0 SHF.L.U32 R86, R184, 0x10, RZ ;  /* 0x00000010b8560819 */ /* 0x000fe200000006ff */
[----:B0-----:R-:W-:-:S04]  /*b310*/  @P0 FMUL.FTZ R85, R194, R85 ;  /* 0x00000055c2550220 */ /* 0x001fc80000410000 */
[----:B------:R-:W-:Y:S01]  /*b320*/  @P0 FMUL.FTZ R84, R85, R84 ;  /* 0x0000005455540220 */ /* 0x000fe20000410000 */
[----:B------:R-:W-:-:S03]  /*b330*/  HFMA2 R85, -RZ, RZ, 0, 0 ;  /* 0x00000000ff557431 */ /* 0x000fc600000001ff */
[----:B------:R-:W-:Y:S01]  /*b340*/  @P0 FMUL.FTZ R85, R86, R84 ;  /* 0x0000005456550220 */ /* 0x000fe20000410000 */
[----:B------:R-:W-:-:S03]  /*b350*/  @P0 IMAD.U32 R86, R48, 0x10000, RZ ;  /* 0x0001000030560824 */ /* 0x000fc600078e00ff */
        /* <DEDUP_REMOVED lines=8> */
.L_x_5752:
        /* <DEDUP_REMOVED lines=22> */
[----:B------:R-:W-:Y:S01]  /*b540*/  MOV R85, RZ ;  /* 0x000000ff00557202 */ /* 0x000fe20000000f00 */
[----:B--2---:R-:W-:-:S04]  /*b550*/  @P6 IMAD.U32 R86, R87, 0x10000, RZ ;  /* 0x0001000057566824 */ /* 0x004fc800078e00ff */
[----:B------:R-:W-:-:S05]  /*b560*/  @P6 FMUL.FTZ R85, R84, R86 ;  /* 0x0000005654556220 */ /* 0x000fca0000410000 */
[----:B------:R-:W-:-:S04]  /*b570*/  F2FP.BF16.F32.PACK_AB R85, RZ, R85 ;  /* 0x00000055ff55723e */ /* 0x000fc800000010ff */
[----:B------:R-:W-:-:S07]  /*b580*/  PRMT R188, R188, 0x5410, R85 ;  /* 0x00005410bcbc7816 */ /* 0x000fce0000000055 */
.L_x_5753:
        /* <DEDUP_REMOVED lines=25> */
.L_x_5754:
        /* <DEDUP_REMOVED lines=27> */
.L_x_5755:
        /* <DEDUP_REMOVED lines=25> */
.L_x_5756:
        /* <DEDUP_REMOVED lines=27> */
.L_x_5757:
        /* <DEDUP_REMOVED lines=25> */
.L_x_5758:
        /* <DEDUP_REMOVED lines=10> */
[----:B------:R-:W-:-:S04]  /*be40*/  MOV R84, R194 ;  /* 0x000000c200547202 */ /* 0x000fc80000000f00 */
[----:B------:R-:W-:Y:S01]  /*be50*/  MOV R179, R195 ;  /* 0x000000c300b37202 */ /* 0x000fe20000000f00 */
[----:B------:R-:W-:Y:S06]  /*be60*/  BRA.U !UP3, `(.L_x_5759) ;  /* 0x000000310b307547 */ /* 0x000fec000b800000 */
[----:B------:R-:W2:Y:S01]  /*be70*/  LDL R197, [R1+0x4c] ;  /* 0x00004c0001c57983 */ /* 0x000ea20000100800 */
[----:B------:R-:W-:Y:S01]  /*be80*/  ISETP.GE.U32.AND P0, PT, R200, RZ, PT ;  /* 0x000000ffc800720c */ /* 0x000fe20003f06070 */
[----:B------:R-:W-:Y:S01]  /*be90*/  FMUL.FTZ R194, R195, UR23 ;  /* 0x00000017c3c27c20 */ /* 0x000fe20008410000 */
[----:B------:R-:W-:Y:S02]  /*bea0*/  HFMA2 R196, -RZ, RZ, 0, 0 ;  /* 0x00000000ffc47431 */ /* 0x000fe400000001ff */
[----:B------:R-:W-:Y:S01]  /*beb0*/  ISETP.GE.U32.AND.EX P0, PT, R201, 0x1000000, PT, P0 ;  /* 0x01000000c900780c */ /* 0x000fe20003f06100 */
[----:B------:R-:W-:-:S12]  /*bec0*/  FMUL.FTZ R194, R194, UR22 ;  /* 0x00000016c2c27c20 */ /* 0x000fd80008410000 */
[----:B------:R-:W-:-:S05]  /*bed0*/  @P0 PRMT R195, R187, 0x7632, R195 ;  /* 0x00007632bbc30816 */ /* 0x000fca00000000c3 */
[----:B------:R-:W-:-:S04]  /*bee0*/  @P0 IMAD.U32 R195, R195, 0x10000, RZ ;  /* 0x00010000c3c30824 */ /* 0x000fc800078e00ff */
[----:B------:R-:W-:Y:S01]  /*bef0*/  @P0 FMUL.FTZ R196, R194, R195 ;  /* 0x000000c3c2c40220 */ /* 0x000fe20000410000 */
[----:B------:R-:W-:-:S03]  /*bf00*/  MOV R195, RZ ;  /* 0x000000ff00c37202 */ /* 0x000fc60000000f00 */
[----:B------:R-:W-:Y:S01]  /*bf10*/  FADD.FTZ R143, R143, R196 ;  /* 0x000000c48f8f7221 */ /* 0x000fe20000010000 */
[----:B--2---:R-:W-:-:S05]  /*bf20*/  @P0 SHF.L.U32 R196, R197, 0x10, RZ ;  /* 0x00000010c5c40819 */ /* 0x004fca00000006ff */
[----:B------:R-:W-:-:S05]  /*bf30*/  @P0 FMUL.FTZ R195, R194, R196 ;  /* 0x000000c4c2c30220 */ /* 0x000fca0000410000 */
[----:B------:R-:W-:-:S04]  /*bf40*/  F2FP.BF16.F32.PACK_AB R195, RZ, R195 ;  /* 0x000000c3ffc3723e */ /* 0x000fc800000010ff */
[----:B------:R-:W-:Y:S01]  /*bf50*/  PRMT R191, R191, 0x5410, R195 ;  /* 0x00005410bfbf7816 */ /* 0x000fe200000000c3 */
[----:B------:R-:W-:Y:S06]  /*bf60*/  BRA `(.L_x_5759) ;  /* 0x0000002c00f07947 */ /* 0x000fec0003800000 */
.L_x_5751:
[----:B------:R-:W-:Y:S05]  /*bf70*/  BRA.U !UP3, `(.L_x_5760) ;  /* 0x000000010b507547 */ /* 0x000fea000b800000 */
[----:B------:R-:W-:Y:S02]  /*bf80*/  PLOP3.LUT P0, PT, PT, PT, UP2, 0x80, 0x8 ;  /* 0x000000000008781c */ /* 0x000fe40003f0f028 */
[----:B------:R-:W-:Y:S02]  /*bf90*/  PLOP3.LUT P6, PT, PT, PT, UP2, 0x80, 0x8 ;  /* 0x000000000008781c */ /* 0x000fe40003fcf028 */
[----:B01----:R-:W-:Y:S02]  /*bfa0*/  MOV R194, UR8 ;  /* 0x0000000800c27c02 */ /* 0x003fe40008000f00 */
[----:B-----5:R-:W-:-:S07]  /*bfb0*/  MOV R195, R168 ;  /* 0x000000a800c37202 */ /* 0x020fce0000000f00 */
[----:B------:R-:W-:Y:S01]  /*bfc0*/  @P0 FFMA.FTZ R194, R225, R194, UR10 ;  /* 0x0000000ae1c20e23 */ /* 0x000fe200080100c2 */
[----:B------:R-:W-:-:S03]  /*bfd0*/  PLOP3.LUT P0, PT, PT, PT, UP2, 0x80, 0x8 ;  /* 0x000000000008781c */ /* 0x000fc60003f0f028 */
[----:B------:R-:W-:Y:S01]  /*bfe0*/  @P6 FADD.FTZ R194, R223, -R194 ;  /* 0x800000c2dfc26221 */ /* 0x000fe20000010000 */
[----:B------:R-:W-:-:S09]  /*bff0*/  LOP3.LUT P6, RZ, R200, 0xff, RZ, 0xc0, !PT ;  /* 0x000000ffc8ff7812 */ /* 0x000fd200078cc0ff */
[----:B------:R-:W-:-:S04]  /*c000*/  @P0 FFMA.FTZ R195, R194, UR32, R168 ;  /* 0x00000020c2c30c23 */ /* 0x000fc800080100a8 */
[----:B------:R-:W-:Y:S01]  /*c010*/  FMUL.FTZ R194, R195, UR23 ;  /* 0x00000017c3c27c20 */ /* 0x000fe20008410000 */
[----:B------:R-:W-:Y:S01]  /*c020*/  @P6 SHF.L.U32 R196, R184, 0x10, RZ ;  /* 0x00000010b8c46819 */ /* 0x000fe200000006ff */
[----:B------:R-:W-:Y:S02]  /*c030*/  IMAD.MOV.U32 R195, RZ, RZ, RZ ;  /* 0x000000ffffc37224 */ /* 0x000fe400078e00ff */
[----:B------:R-:W-:-:S04]  /*c040*/  FMUL.FTZ R194, R194, UR22 ;  /* 0x00000016c2c27c20 */ /* 0x000fc80008410000 */
[----:B------:R-:W-:Y:S01]  /*c050*/  @P6 FMUL.FTZ R195, R196, R194 ;  /* 0x000000c2c4c36220 */ /* 0x000fe20000410000 */
[----:B------:R-:W-:-:S03]  /*c060*/  @P6 SHF.L.U32 R196, R48, 0x10, RZ ;  /* 0x0000001030c46819 */ /* 0x000fc600000006ff */
[----:B------:R-:W-:Y:S01]  /*c070*/  FADD.FTZ R136, R136, R195 ;  /* 0x000000c388887221 */ /* 0x000fe20000010000 */
[----:B------:R-:W-:Y:S02]  /*c080*/  HFMA2 R195, -RZ, RZ, 0, 0 ;  /* 0x00000000ffc37431 */ /* 0x000fe400000001ff */
[----:B------:R-:W-:-:S05]  /*c090*/  @P6 FMUL.FTZ R195, R196, R194 ;  /* 0x000000c2c4c36220 */ /* 0x000fca0000410000 */
[----:B------:R-:W-:-:S04]  /*c0a0*/  F2FP.BF16.F32.PACK_AB R195, RZ, R195 ;  /* 0x000000c3ffc3723e */ /* 0x000fc800000010ff */
[----:B------:R-:W-:-:S07]  /*c0b0*/  PRMT R188, R195, 0x7610, R188 ;  /* 0x00007610c3bc7816 */ /* 0x000fce00000000bc */
.L_x_5760:
[----:B------:R-:W-:Y:S05]  /*c0c0*/  BRA.U !UP3, `(.L_x_5761) ;  /* 0x000000010b587547 */ /* 0x000fea000b800000 */
[----:B------:R-:W2:Y:S01]  /*c0d0*/  LDL R197, [R1+0x40] ;  /* 0x0000400001c57983 */ /* 0x000ea20000100800 */
[----:B------:R-:W-:Y:S01]  /*c0e0*/  PLOP3.LUT P0, PT, PT, PT, UP2, 0x80, 0x8 ;  /* 0x000000000008781c */ /* 0x000fe20003f0f028 */
[----:B------:R-:W-:Y:S01]  /*c0f0*/  HFMA2 R196, -RZ, RZ, 0, 0 ;  /* 0x00000000ffc47431 */ /* 0x000fe200000001ff */
        /* <DEDUP_REMOVED lines=9> */
[----:B------:R-:W-:-:S03]  /*c190*/  @P6 PRMT R195, R184, 0x7632, R195 ;  /* 0x00007632b8c36816 */ /* 0x000fc600000000c3 */
[----:B------:R-:W-:Y:S02]  /*c1a0*/  FMUL.FTZ R194, R194, UR22 ;  /* 0x00000016c2c27c20 */ /* 0x000fe40008410000 */
[----:B------:R-:W-:-:S04]  /*c1b0*/  @P6 IMAD.U32 R195, R195, 0x10000, RZ ;  /* 0x00010000c3c36824 */ /* 0x000fc800078e00ff */
[----:B------:R-:W-:Y:S01]  /*c1c0*/  @P6 FMUL.FTZ R196, R194, R195 ;  /* 0x000000c3c2c46220 */ /* 0x000fe20000410000 */
[----:B------:R-:W-:-:S03]  /*c1d0*/  MOV R195, RZ ;  /* 0x000000ff00c37202 */ /* 0x000fc60000000f00 */
[----:B------:R-:W-:Y:S01]  /*c1e0*/  FADD.FTZ R137, R137, R196 ;  /* 0x000000c489897221 */ /* 0x000fe20000010000 */
[----:B--2---:R-:W-:-:S05]  /*c1f0*/  @P6 SHF.L.U32 R196, R197, 0x10, RZ ;  /* 0x00000010c5c46819 */ /* 0x004fca00000006ff */
[----:B------:R-:W-:-:S05]  /*c200*/  @P6 FMUL.FTZ R195, R196, R194 ;  /* 0x000000c2c4c36220 */ /* 0x000fca0000410000 */
[----:B------:R-:W-:-:S04]  /*c210*/  F2FP.BF16.F32.PACK_AB R195, RZ, R195 ;  /* 0x000000c3ffc3723e */ /* 0x000fc800000010ff */
[----:B------:R-:W-:-:S07]  /*c220*/  PRMT R188, R188, 0x5410, R195 ;  /* 0x00005410bcbc7816 */ /* 0x000fce00000000c3 */
.L_x_5761:
        /* <DEDUP_REMOVED lines=21> */
.L_x_5762:
        /* <DEDUP_REMOVED lines=23> */
.L_x_5763:
        /* <DEDUP_REMOVED lines=21> */
.L_x_5764:
        /* <DEDUP_REMOVED lines=23> */
.L_x_5765:
        /* <DEDUP_REMOVED lines=21> */
.L_x_5766:
[----:B------:R-:W-:Y:S05]  /*c900*/  BRA.U !UP3, `(.L_x_5759) ;  /* 0x000000250b887547 */ /* 0x000fea000b800000 */
[----:B------:R-:W2:Y:S04]  /*c910*/  LDL R196, [R1+0x8] ;  /* 0x0000080001c47983 */ /* 0x000ea80000100800 */
[----:B01----:R-:W3:Y:S04]  /*c920*/  LDL R195, [R1+0x10] ;  /* 0x0000100001c37983 */ /* 0x003ee80000100800 */
[----:B------:R-:W4:Y:S01]  /*c930*/  LDL R197, [R1+0x4c] ;  /* 0x00004c0001c57983 */ /* 0x000f220000100800 */
[----:B------:R-:W-:Y:S02]  /*c940*/  PLOP3.LUT P6, PT, PT, PT, UP2, 0x80, 0x8 ;  /* 0x000000000008781c */ /* 0x000fe40003fcf028 */
[----:B------:R-:W-:-:S02]  /*c950*/  PLOP3.LUT P0, PT, PT, PT, UP2, 0x80, 0x8 ;  /* 0x000000000008781c */ /* 0x000fc40003f0f028 */
[----:B------:R-:W-:-:S09]  /*c960*/  MOV R194, UR8 ;  /* 0x0000000800c27c02 */ /* 0x000fd20008000f00 */
        /* <DEDUP_REMOVED lines=10> */
[----:B------:R-:W-:-:S04]  /*ca10*/  FMUL.FTZ R194, R194, UR22 ;  /* 0x00000016c2c27c20 */ /* 0x000fc80008410000 */
[----:B------:R-:W-:-:S04]  /*ca20*/  @P0 IMAD.U32 R195, R195, 0x10000, RZ ;  /* 0x00010000c3c30824 */ /* 0x000fc800078e00ff */
        /* <DEDUP_REMOVED lines=8> */
.L_x_5750:
[----:B------:R-:W-:-:S04]  /*cab0*/  UISETP.NE.U32.AND UP0, UPT, UR26, URZ, UPT ;  /* 0x000000ff1a00728c */ /* 0x000fc8000bf05070 */
[----:B------:R-:W-:-:S06]  /*cac0*/  UISETP.NE.AND.EX UP0, UPT, UR27, URZ, UPT, UP0 ;  /* 0x000000ff1b00728c */ /* 0x000fcc000bf05300 */
[----:B------:R-:W-:-:S13]  /*cad0*/  PLOP3.LUT P5, PT, PT, PT, UP0, 0x80, 0x8 ;  /* 0x000000000008781c */ /* 0x000fda0003faf008 */
[----:B------:R-:W-:Y:S05]  /*cae0*/  @!P5 BRA `(.L_x_5767) ;  /* 0x0000001000c4d947 */ /* 0x000fea0003800000 */
        /* <DEDUP_REMOVED lines=15> */
.L_x_5770:
[----:B------:R-:W-:Y:S05]  /*cbe0*/  BSYNC.RECONVERGENT B1 ;  /* 0x0000000000017941 */ /* 0x000fea0003800200 */
.L_x_5769:
        /* <DEDUP_REMOVED lines=14> */
.L_x_5772:
[----:B------:R-:W-:Y:S05]  /*ccd0*/  BSYNC.RECONVERGENT B1 ;  /* 0x0000000000017941 */ /* 0x000fea0003800200 */
.L_x_5771:
[----:B------:R-:W-:-:S04]  /*cce0*/  F2FP.BF16.F32.PACK_AB R84, RZ, R84 ;  /* 0x00000054ff54723e */ /* 0x000fc800000010ff */
[----:B01----:R-:W-:-:S07]  /*ccf0*/  PRMT R188, R84, 0x7610, R188 ;  /* 0x0000761054bc7816 */ /* 0x003fce00000000bc */
.L_x_5768:
        /* <DEDUP_REMOVED lines=16> */
.L_x_5775:
[----:B------:R-:W-:Y:S05]  /*ce00*/  BSYNC.RECONVERGENT B1 ;  /* 0x0000000000017941 */ /* 0x000fea0003800200 */
.L_x_5774:
        /* <DEDUP_REMOVED lines=15> */
.L_x_5777:
[----:B------:R-:W-:Y:S05]  /*cf00*/  BSYNC.RECONVERGENT B1 ;  /* 0x0000000000017941 */ /* 0x000fea0003800200 */
.L_x_5776:
[----:B------:R-:W-:-:S04]  /*cf10*/  F2FP.BF16.F32.PACK_AB R84, RZ, R84 ;  /* 0x00000054ff54723e */ /* 0x000fc800000010ff */
[----:B01----:R-:W-:-:S07]  /*cf20*/  PRMT R188, R188, 0x5410, R84 ;  /* 0x00005410bcbc7816 */ /* 0x003fce0000000054 */
.L_x_5773:
        /* <DEDUP_REMOVED lines=15> */
.L_x_5780:
[----:B------:R-:W-:Y:S05]  /*d020*/  BSYNC.RECONVERGENT B1 ;  /* 0x0000000000017941 */ /* 0x000fea0003800200 */
.L_x_5779:
        /* <DEDUP_REMOVED lines=14> */
.L_x_5782:
[----:B------:R-:W-:Y:S05]  /*d110*/  BSYNC.RECONVERGENT B1 ;  /* 0x0000000000017941 */ /* 0x000fea0003800200 */
.L_x_5781:
[----:B------:R-:W-:-:S04]  /*d120*/  F2FP.BF16.F32.PACK_AB R84, RZ, R84 ;  /* 0x00000054ff54723e */ /* 0x000fc800000010ff */
[----:B01----:R-:W-:-:S07]  /*d130*/  PRMT R189, R84, 0x7610, R189 ;  /* 0x0000761054bd7816 */ /* 0x003fce00000000bd */
.L_x_5778:
        /* <DEDUP_REMOVED lines=16> */
.L_x_5785:
[----:B------:R-:W-:Y:S05]  /*d240*/  BSYNC.RECONVERGENT B1 ;  /* 0x0000000000017941 */ /* 0x000fea0003800200 */
.L_x_5784:
        /* <DEDUP_REMOVED lines=15> */
.L_x_5787:
[----:B------:R-:W-:Y:S05]  /*d340*/  BSYNC.RECONVERGENT B1 ;  /* 0x0000000000017941 */ /* 0x000fea0003800200 */
.L_x_5786:
[----:B------:R-:W-:-:S04]  /*d350*/  F2FP.BF16.F32.PACK_AB R84, RZ, R84 ;  /* 0x00000054ff54723e */ /* 0x000fc800000010ff */
[----:B01----:R-:W-:-:S07]  /*d360*/  PRMT R189, R189, 0x5410, R84 ;  /* 0x00005410bdbd7816 */ /* 0x003fce0000000054 */
.L_x_5783:
        /* <DEDUP_REMOVED lines=15> */
.L_x_5790:
[----:B------:R-:W-:Y:S05]  /*d460*/  BSYNC.RECONVERGENT B1 ;  /* 0x0000000000017941 */ /* 0x000fea0003800200 */
.L_x_5789:
        /* <DEDUP_REMOVED lines=14> */
.L_x_5792:
[----:B------:R-:W-:Y:S05]  /*d550*/  BSYNC.RECONVERGENT B1 ;  /* 0x0000000000017941 */ /* 0x000fea0003800200 */
.L_x_5791:
[----:B------:R-:W-:-:S04]  /*d560*/  F2FP.BF16.F32.PACK_AB R84, RZ, R84 ;  /* 0x00000054ff54723e */ /* 0x000fc800000010ff */
[----:B01----:R-:W-:-:S07]  /*d570*/  PRMT R190, R84, 0x7610, R190 ;  /* 0x0000761054be7816 */ /* 0x003fce00000000be */
.L_x_5788:
        /* <DEDUP_REMOVED lines=16> */
.L_x_5795:
[----:B------:R-:W-:Y:S05]  /*d680*/  BSYNC.RECONVERGENT B1 ;  /* 0x0000000000017941 */ /* 0x000fea0003800200 */
.L_x_5794:
        /* <DEDUP_REMOVED lines=15> */
.L_x_5797:
[----:B------:R-:W-:Y:S05]  /*d780*/  BSYNC.RECONVERGENT B1 ;  /* 0x0000000000017941 */ /* 0x000fea0003800200 */
.L_x_5796:
[----:B------:R-:W-:-:S04]  /*d790*/  F2FP.BF16.F32.PACK_AB R84, RZ, R84 ;  /* 0x00000054ff54723e */ /* 0x000fc800000010ff */
[----:B01----:R-:W-:-:S07]  /*d7a0*/  PRMT R190, R190, 0x5410, R84 ;  /* 0x00005410bebe7816 */ /* 0x003fce0000000054 */
.L_x_5793:
        /* <DEDUP_REMOVED lines=15> */
.L_x_5800:
[----:B------:R-:W-:Y:S05]  /*d8a0*/  BSYNC.RECONVERGENT B1 ;  /* 0x0000000000017941 */ /* 0x000fea0003800200 */
.L_x_5799:
        /* <DEDUP_REMOVED lines=14> */
.L_x_5802:
[----:B------:R-:W-:Y:S05]  /*d990*/  BSYNC.RECONVERGENT B1 ;  /* 0x0000000000017941 */ /* 0x000fea0003800200 */
.L_x_5801:
[----:B------:R-:W-:-:S04]  /*d9a0*/  F2FP.BF16.F32.PACK_AB R84, RZ, R84 ;  /* 0x00000054ff54723e */ /* 0x000fc800000010ff */
[----:B01----:R-:W-:-:S07]  /*d9b0*/  PRMT R191, R84, 0x7610, R191 ;  /* 0x0000761054bf7816 */ /* 0x003fce00000000bf */
.L_x_5798:
[----:B------:R-:W2:Y:S04]  /*d9c0*/  LDL R85, [R1+0x8] ;  /* 0x0000080001557983 */ /* 0x000ea80000100800 */
[----:B------:R-:W3:Y:S01]  /*d9d0*/  LDL R84, [R1+0x10] ;  /* 0x0000100001547983 */ /* 0x000ee20000100800 */
[----:B01----:R-:W-:Y:S01]  /*d9e0*/  MOV R195, UR8 ;  /* 0x0000000800c37c02 */ /* 0x003fe20008000f00 */
[----:B------:R-:W-:Y:S01]  /*d9f0*/  IMAD.U32 R176, RZ, RZ, UR8 ;  /* 0x00000008ffb07e24 */ /* 0x000fe2000f8e00ff */
[----:B------:R-:W-:Y:S02]  /*da00*/  MOV R194, UR8 ;  /* 0x0000000800c27c02 */ /* 0x000fe40008000f00 */
        /* <DEDUP_REMOVED lines=14> */
[----:B------:R-:W-:Y:S01]  /*daf0*/  FMUL.FTZ R195, R195, UR32 ;  /* 0x00000020c3c37c20 */ /* 0x000fe20008410000 */
[----:B------:R-:W-:Y:S01]  /*db00*/  ISETP.LT.AND P0, PT, RZ, UR33, PT ;  /* 0x00000021ff007c0c */ /* 0x000fe2000bf01270 */
        /* <DEDUP_REMOVED lines=19> */
[----:B------:R-:W-:-:S03]  /*dc40*/  IMAD.MOV.U32 R85, RZ, RZ, R195 ;  /* 0x000000ffff557224 */ /* 0x000fc600078e00c3 */
        /* <DEDUP_REMOVED lines=22> */
[----:B------:R-:W-:-:S04]  /*ddb0*/  MOV R84, R194 ;  /* 0x000000c200547202 */ /* 0x000fc80000000f00 */
[----:B------:R-:W-:-:S04]  /*ddc0*/  F2FP.BF16.F32.PACK_AB R85, RZ, R85 ;  /* 0x00000055ff55723e */ /* 0x000fc800000010ff */
[----:B------:R-:W-:Y:S01]  /*ddd0*/  PRMT R191, R191, 0x5410, R85 ;  /* 0x00005410bfbf7816 */ /* 0x000fe20000000055 */
[----:B------:R-:W-:Y:S01]  /*dde0*/  IMAD.MOV.U32 R85, RZ, RZ, R195 ;  /* 0x000000ffff557224 */ /* 0x000fe200078e00c3 */
[----:B------:R-:W-:Y:S06]  /*ddf0*/  BRA `(.L_x_5759) ;  /* 0x00000010004c7947 */ /* 0x000fec0003800000 */
.L_x_5767:
[----:B------:R-:W-:Y:S05]  /*de00*/  BRA.U !UP3, `(.L_x_5803) ;  /* 0x000000010b807547 */ /* 0x000fea000b800000 */
[----:B-----5:R-:W-:Y:S01]  /*de10*/  LOP3.LUT P0, RZ, R200, 0xff, RZ, 0xc0, !PT ;  /* 0x000000ffc8ff7812 */ /* 0x020fe2000780c0ff */
[----:B------:R-:W-:Y:S01]  /*de20*/  BSSY.RECONVERGENT B1, `(.L_x_5804) ;  /* 0x000000d000017945 */ /* 0x000fe20003800200 */
[----:B01----:R-:W-:-:S11]  /*de30*/  HFMA2 R194, -RZ, RZ, 0, 0 ;  /* 0x00000000ffc27431 */ /* 0x003fd600000001ff */
        /* <DEDUP_REMOVED lines=11> */
.L_x_5805:
[----:B------:R-:W-:Y:S05]  /*def0*/  BSYNC.RECONVERGENT B1 ;  /* 0x0000000000017941 */ /* 0x000fea0003800200 */
.L_x_5804:
[----:B------:R-:W-:Y:S01]  /*df00*/  BSSY.RECONVERGENT B1, `(.L_x_5806) ;  /* 0x000000e000017945 */ /* 0x000fe20003800200 */
[----:B------:R-:W-:Y:S01]  /*df10*/  FADD.FTZ R136, R136, R194 ;  /* 0x000000c288887221 */ /* 0x000fe20000010000 */
[----:B------:R-:W-:Y:S02]  /*df20*/  MOV R194, RZ ;  /* 0x000000ff00c27202 */ /* 0x000fe40000000f00 */
        /* <DEDUP_REMOVED lines=11> */
.L_x_5807:
[----:B------:R-:W-:Y:S05]  /*dfe0*/  BSYNC.RECONVERGENT B1 ;  /* 0x0000000000017941 */ /* 0x000fea0003800200 */
.L_x_5806:
[----:B------:R-:W-:-:S04]  /*dff0*/  F2FP.BF16.F32.PACK_AB R194, RZ, R194 ;  /* 0x000000c2ffc2723e */ /* 0x000fc800000010ff */
[----:B------:R-:W-:-:S07]  /*e000*/  PRMT R188, R194, 0x7610, R188 ;  /* 0x00007610c2bc7816 */ /* 0x000fce00000000bc */
.L_x_5803:
        /* <DEDUP_REMOVED lines=16> */
.L_x_5810:
[----:B------:R-:W-:Y:S05]  /*e110*/  BSYNC.RECONVERGENT B1 ;  /* 0x0000000000017941 */ /* 0x000fea0003800200 */
.L_x_5809:
[----:B------:R-:W-:Y:S01]  /*e120*/  BSSY.RECONVERGENT B1, `(.L_x_5811) ;  /* 0x000000f000017945 */ /* 0x000fe20003800200 */
[----:B------:R-:W-:Y:S01]  /*e130*/  FADD.FTZ R137, R137, R194 ;  /* 0x000000c289897221 */ /* 0x000fe20000010000 */
[----:B------:R-:W-:Y:S02]  /*e140*/  MOV R194, RZ ;  /* 0x000000ff00c27202 */ /* 0x000fe40000000f00 */
[----:B------:R-:W-:Y:S05]  /*e150*/  @!P0 BRA `(.L_x_5812) ;  /* 0x00000000002c8947 */ /* 0x000fea0003800000 */
[----:B------:R-:W2:Y:S01]  /*e160*/  LDL R195, [R1+0x40] ;  /* 0x0000400001c37983 */ /* 0x000ea20000100800 */
[----:B------:R-:W-:Y:S01]  /*e170*/  IMAD.U32 R194, RZ, RZ, UR8 ;  /* 0x00000008ffc27e24 */ /* 0x000fe2000f8e00ff */
        /* <DEDUP_REMOVED lines=9> */
.L_x_5812:
[----:B------:R-:W-:Y:S05]  /*e210*/  BSYNC.RECONVERGENT B1 ;  /* 0x0000000000017941 */ /* 0x000fea0003800200 */
.L_x_5811:
[----:B------:R-:W-:-:S04]  /*e220*/  F2FP.BF16.F32.PACK_AB R194, RZ, R194 ;  /* 0x000000c2ffc2723e */ /* 0x000fc800000010ff */
[----:B------:R-:W-:-:S07]  /*e230*/  PRMT R188, R188, 0x5410, R194 ;  /* 0x00005410bcbc7816 */ /* 0x000fce00000000c2 */
.L_x_5808:
        /* <DEDUP_REMOVED lines=15> */
.L_x_5815:
[----:B------:R-:W-:Y:S05]  /*e330*/  BSYNC.RECONVERGENT B1 ;  /* 0x0000000000017941 */ /* 0x000fea0003800200 */
.L_x_5814:
        /* <DEDUP_REMOVED lines=14> */
.L_x_5817:
[----:B------:R-:W-:Y:S05]  /*e420*/  BSYNC.RECONVERGENT B1 ;  /* 0x0000000000017941 */ /* 0x000fea0003800200 */
.L_x_5816:
[----:B------:R-:W-:-:S04]  /*e430*/  F2FP.BF16.F32.PACK_AB R194, RZ, R194 ;  /* 0x000000c2ffc2723e */ /* 0x000fc800000010ff */
[----:B------:R-:W-:-:S07]  /*e440*/  PRMT R189, R194, 0x7610, R189 ;  /* 0x00007610c2bd7816 */ /* 0x000fce00000000bd */
.L_x_5813:
        /* <DEDUP_REMOVED lines=16> */
.L_x_5820:
[----:B------:R-:W-:Y:S05]  /*e550*/  BSYNC.RECONVERGENT B1 ;  /* 0x0000000000017941 */ /* 0x000fea0003800200 */
.L_x_5819:
        /* <DEDUP_REMOVED lines=15> */
.L_x_5822:
[----:B------:R-:W-:Y:S05]  /*e650*/  BSYNC.RECONVERGENT B1 ;  /* 0x0000000000017941 */ /* 0x000fea0003800200 */
.L_x_5821:
[----:B------:R-:W-:-:S04]  /*e660*/  F2FP.BF16.F32.PACK_AB R194, RZ, R194 ;  /* 0x000000c2ffc2723e */ /* 0x000fc800000010ff */
[----:B------:R-:W-:-:S07]  /*e670*/  PRMT R189, R189, 0x5410, R194 ;  /* 0x00005410bdbd7816 */ /* 0x000fce00000000c2 */
.L_x_5818:
        /* <DEDUP_REMOVED lines=15> */
.L_x_5825:
[----:B------:R-:W-:Y:S05]  /*e770*/  BSYNC.RECONVERGENT B1 ;  /* 0x0000000000017941 */ /* 0x000fea0003800200 */
.L_x_5824:
        /* <DEDUP_REMOVED lines=14> */
.L_x_5827:
[----:B------:R-:W-:Y:S05]  /*e860*/  BSYNC.RECONVERGENT B1 ;  /* 0x0000000000017941 */ /* 0x000fea0003800200 */
.L_x_5826:
[----:B------:R-:W-:-:S04]  /*e870*/  F2FP.BF16.F32.PACK_AB R194, RZ, R194 ;  /* 0x000000c2ffc2723e */ /* 0x000fc800000010ff */
[----:B------:R-:W-:-:S07]  /*e880*/  PRMT R190, R194, 0x7610, R190 ;  /* 0x00007610c2be7816 */ /* 0x000fce00000000be */
.L_x_5823:
        /* <DEDUP_REMOVED lines=16> */
.L_x_5830:
[----:B------:R-:W-:Y:S05]  /*e990*/  BSYNC.RECONVERGENT B1 ;  /* 0x0000000000017941 */ /* 0x000fea0003800200 */
.L_x_5829:
        /* <DEDUP_REMOVED lines=15> */
.L_x_5832:
[----:B------:R-:W-:Y:S05]  /*ea90*/  BSYNC.RECONVERGENT B1 ;  /* 0x0000000000017941 */ /* 0x000fea0003800200 */
.L_x_5831:
[----:B------:R-:W-:-:S04]  /*eaa0*/  F2FP.BF16.F32.PACK_AB R194, RZ, R194 ;  /* 0x000000c2ffc2723e */ /* 0x000fc800000010ff */
[----:B------:R-:W-:-:S07]  /*eab0*/  PRMT R190, R190, 0x5410, R194 ;  /* 0x00005410bebe7816 */ /* 0x000fce00000000c2 */
.L_x_5828:
        /* <DEDUP_REMOVED lines=15> */
.L_x_5835:
[----:B------:R-:W-:Y:S05]  /*ebb0*/  BSYNC.RECONVERGENT B1 ;  /* 0x0000000000017941 */ /* 0x000fea0003800200 */
.L_x_5834:
        /* <DEDUP_REMOVED lines=14> */
.L_x_5837:
[----:B------:R-:W-:Y:S05]  /*eca0*/  BSYNC.RECONVERGENT B1 ;  /* 0x0000000000017941 */ /* 0x000fea0003800200 */
.L_x_5836:
[----:B------:R-:W-:-:S04]  /*ecb0*/  F2FP.BF16.F32.PACK_AB R194, RZ, R194 ;  /* 0x000000c2ffc2723e */ /* 0x000fc800000010ff */
[----:B------:R-:W-:-:S07]  /*ecc0*/  PRMT R191, R194, 0x7610, R191 ;  /* 0x00007610c2bf7816 */ /* 0x000fce00000000bf */
.L_x_5833:
[----:B------:R-:W-:Y:S05]  /*ecd0*/  BRA.U !UP3, `(.L_x_5759) ;  /* 0x000000010b947547 */ /* 0x000fea000b800000 */
[----:B------:R2:W5:Y:S04]  /*ece0*/  LDL R197, [R1+0x8] ;  /* 0x0000080001c57983 */ /* 0x0005680000100800 */
[----:B------:R2:W5:Y:S02]  /*ecf0*/  LDL R196, [R1+0x10] ;  /* 0x0000100001c47983 */ /* 0x0005640000100800 */
[----:B-----5:R-:W-:Y:S01]  /*ed00*/  ISETP.GE.U32.AND P0, PT, R200, RZ, PT ;  /* 0x000000ffc800720c */ /* 0x020fe20003f06070 */
[----:B------:R-:W-:Y:S01]  /*ed10*/  BSSY.RECONVERGENT B1, `(.L_x_5838) ;  /* 0x000000f000017945 */ /* 0x000fe20003800200 */
[----:B01----:R-:W-:Y:S02]  /*ed20*/  HFMA2 R194, -RZ, RZ, 0, 0 ;  /* 0x00000000ffc27431 */ /* 0x003fe400000001ff */
[----:B------:R-:W-:-:S13]  /*ed30*/  ISETP.GE.U32.AND.EX P0, PT, R201, 0x1000000, PT, P0 ;  /* 0x01000000c900780c */ /* 0x000fda0003f06100 */
[----:B--2---:R-:W-:Y:S05]  /*ed40*/  @!P0 BRA `(.L_x_5839) ;  /* 0x00000000002c8947 */ /* 0x004fea0003800000 */
        /* <DEDUP_REMOVED lines=11> */
.L_x_5839:
[----:B------:R-:W-:Y:S05]  /*ee00*/  BSYNC.RECONVERGENT B1 ;  /* 0x0000000000017941 */ /* 0x000fea0003800200 */
.L_x_5838:
        /* <DEDUP_REMOVED lines=15> */
.L_x_5841:
[----:B------:R-:W-:Y:S05]  /*ef00*/  BSYNC.RECONVERGENT B1 ;  /* 0x0000000000017941 */ /* 0x000fea0003800200 */
.L_x_5840:
[----:B------:R-:W-:-:S04]  /*ef10*/  F2FP.BF16.F32.PACK_AB R194, RZ, R194 ;  /* 0x000000c2ffc2723e */ /* 0x000fc800000010ff */
[----:B------:R-:W-:-:S07]  /*ef20*/  PRMT R191, R191, 0x5410, R194 ;  /* 0x00005410bfbf7816 */ /* 0x000fce00000000c2 */
.L_x_5759:
[----:B01----:R-:W0:Y:S01]  /*ef30*/  @P5 LDC.64 R194, c[0x0][0x478] ;  /* 0x00011e00ffc25b82 */ /* 0x003e220000000a00 */
[----:B------:R-:W1:Y:S01]  /*ef40*/  @UP3 LDCU.64 UR6, c[0x0][0x468] ;  /* 0x00008d00ff0637ac */ /* 0x000e620008000a00 */
[----:B------:R-:W-:Y:S01]  /*ef50*/  PLOP3.LUT P0, PT, PT, PT, UP3, 0x80, 0x8 ;  /* 0x000000000008781c */ /* 0x000fe20003f0f038 */
[C---:B0-----:R-:W-:Y:S01]  /*ef60*/  @P5 IMAD.WIDE.U32 R194, R193.reuse, 0x20, R194 ;  /* 0x00000020c1c25825 */ /* 0x041fe200078e00c2 */
[----:B------:R-:W-:-:S04]  /*ef70*/  IADD3 R193, PT, PT, R193, 0x100, RZ ;  /* 0x00000100c1c17810 */ /* 0x000fc80007ffe0ff */
[----:B------:R-:W-:Y:S04]  /*ef80*/  @P5 STG.E.128 desc[UR20][R194.64], R84 ;  /* 0x00000054c2005986 */ /* 0x000fe8000c101d14 */
[----:B------:R0:W-:Y:S01]  /*ef90*/  @P5 STG.E.128 desc[UR20][R194.64+0x10], R176 ;  /* 0x000010b0c2005986 */ /* 0x0001e2000c101d14 */
[----:B------:R-:W-:Y:S02]  /*efa0*/  PLOP3.LUT P5, PT, PT, PT, UP3, 0x80, 0x8 ;  /* 0x000000000008781c */ /* 0x000fe40003faf038 */
[----:B0-----:R-:W-:-:S05]  /*efb0*/  MOV R194, 0x10 ;  /* 0x0000001000c27802 */ /* 0x001fca0000000f00 */
[C---:B-1----:R-:W-:Y:S01]  /*efc0*/  @P0 IMAD.WIDE.U32 R194, R192.reuse, R194, UR6 ;  /* 0x00000006c0c20e25 */ /* 0x042fe2000f8e00c2 */
[----:B------:R-:W-:-:S05]  /*efd0*/  IADD3 R192, PT, PT, R192, 0x100, RZ ;  /* 0x00000100c0c07810 */ /* 0x000fca0007ffe0ff */
[----:B------:R2:W-:Y:S02]  /*efe0*/  @P5 STG.E.128 desc[UR20][R194.64], R188 ;  /* 0x000000bcc2005986 */ /* 0x0005e4000c101d14 */
.L_x_5748:
[----:B------:R-:W-:Y:S05]  /*eff0*/  BSYNC.RECONVERGENT B0 ;  /* 0x0000000000007941 */ /* 0x000fea0003800200 */
.L_x_5747:
        /* <DEDUP_REMOVED lines=8> */
.L_x_5844:
[----:B------:R-:W-:Y:S05]  /*f080*/  BRA.U !UP0, `(.L_x_5845) ;  /* 0x00000019082c7547 */ /* 0x000fea000b800000 */
[----:B------:R-:W-:-:S04]  /*f090*/  UISETP.NE.U32.AND UP0, UPT, UR26, URZ, UPT ;  /* 0x000000ff1a00728c */ /* 0x000fc8000bf05070 */
[----:B------:R-:W-:-:S06]  /*f0a0*/  UISETP.NE.AND.EX UP0, UPT, UR27, URZ, UPT, UP0 ;  /* 0x000000ff1b00728c */ /* 0x000fcc000bf05300 */
[----:B------:R-:W-:-:S13]  /*f0b0*/  PLOP3.LUT P5, PT, PT, PT, UP0, 0x80, 0x8 ;  /* 0x000000000008781c */ /* 0x000fda0003faf008 */
[----:B------:R-:W-:Y:S05]  /*f0c0*/  @!P5 BRA `(.L_x_5846) ;  /* 0x0000000c004cd947 */ /* 0x000fea0003800000 */
[----:B------:R-:W-:Y:S01]  /*f0d0*/  PLOP3.LUT P0, PT, PT, PT, UP2, 0x80, 0x8 ;  /* 0x000000000008781c */ /* 0x000fe20003f0f028 */
[----:B012--5:R-:W-:Y:S01]  /*f0e0*/  IMAD.MOV.U32 R194, RZ, RZ, R24 ;  /* 0x000000ffffc27224 */ /* 0x027fe200078e0018 */
[----:B------:R-:W-:Y:S02]  /*f0f0*/  MOV R84, UR8 ;  /* 0x0000000800547c02 */ /* 0x000fe40008000f00 */
[----:B------:R-:W-:-:S09]  /*f100*/  PLOP3.LUT P6, PT, PT, PT, UP2, 0x80, 0x8 ;  /* 0x000000000008781c */ /* 0x000fd20003fcf028 */
        /* <DEDUP_REMOVED lines=22> */
.L_x_5847:
[----:B------:R-:W-:Y:S01]  /*f270*/  MOV R84, UR8 ;  /* 0x0000000800547c02 */ /* 0x000fe20008000f00 */
[----:B------:R-:W-:Y:S01]  /*f280*/  IMAD.MOV.U32 R179, RZ, RZ, R25 ;  /* 0x000000ffffb37224 */ /* 0x000fe200078e0019 */
[----:B------:R-:W-:-:S03]  /*f290*/  PLOP3.LUT P0, PT, PT, PT, UP2, 0x80, 0x8 ;  /* 0x000000000008781c */ /* 0x000fc60003f0f028 */
        /* <DEDUP_REMOVED lines=24> */
.L_x_5848:
        /* <DEDUP_REMOVED lines=25> */
.L_x_5849:
        /* <DEDUP_REMOVED lines=19> */
[----:B------:R-:W-:Y:S01]  /*f6e0*/  MOV R176, RZ ;  /* 0x000000ff00b07202 */ /* 0x000fe20000000f00 */
[----:B0-----:R-:W-:-:S04]  /*f6f0*/  @P6 FMUL.FTZ R85, R87, R85 ;  /* 0x0000005557556220 */ /* 0x001fc80000410000 */
[----:B------:R-:W-:Y:S01]  /*f700*/  @P6 FMUL.FTZ R84, R85, R84 ;  /* 0x0000005455546220 */ /* 0x000fe20000410000 */
[----:B------:R-:W-:-:S04]  /*f710*/  PRMT R85, R57, 0x7632, R85 ;  /* 0x0000763239557816 */ /* 0x000fc80000000055 */
[----:B------:R-:W-:-:S05]  /*f720*/  @P6 SHF.L.U32 R85, R85, 0x10, RZ ;  /* 0x0000001055556819 */ /* 0x000fca00000006ff */
[----:B------:R-:W-:-:S05]  /*f730*/  @P6 FMUL.FTZ R176, R84, R85 ;  /* 0x0000005554b06220 */ /* 0x000fca0000410000 */
[----:B------:R-:W-:-:S04]  /*f740*/  F2FP.BF16.F32.PACK_AB R176, RZ, R176 ;  /* 0x000000b0ffb0723e */ /* 0x000fc800000010ff */
[----:B------:R-:W-:-:S07]  /*f750*/  PRMT R189, R189, 0x5410, R176 ;  /* 0x00005410bdbd7816 */ /* 0x000fce00000000b0 */
.L_x_5850:
        /* <DEDUP_REMOVED lines=25> */
.L_x_5851:
        /* <DEDUP_REMOVED lines=27> */
.L_x_5852:
[----:B------:R-:W-:Y:S01]  /*faa0*/  MOV R84, UR8 ;  /* 0x0000000800547c02 */ /* 0x000fe20008000f00 */
[----:B------:R-:W-:Y:S01]  /*fab0*/  IMAD.MOV.U32 R178, RZ, RZ, R22 ;  /* 0x000000ffffb27224 */ /* 0x000fe200078e0016 */
[----:B------:R-:W-:-:S03]  /*fac0*/  PLOP3.LUT P6, PT, PT, PT, UP2, 0x80, 0x8 ;  /* 0x000000000008781c */ /* 0x000fc60003fcf028 */
        /* <DEDUP_REMOVED lines=22> */
.L_x_5853:
[----:B------:R-:W2:Y:S04]  /*fc30*/  LDL R195, [R1+0x28] ;  /* 0x0000280001c37983 */ /* 0x000ea80000100800 */
[----:B------:R-:W3:Y:S01]  /*fc40*/  LDL R85, [R1+0x24] ;  /* 0x0000240001557983 */ /* 0x000ee20000100800 */
[----:B------:R-:W-:Y:S02]  /*fc50*/  MOV R84, UR8 ;  /* 0x0000000800547c02 */ /* 0x000fe40008000f00 */
[----:B------:R-:W-:-:S03]  /*fc60*/  PLOP3.LUT P6, PT, PT, PT, UP2, 0x80, 0x8 ;  /* 0x000000000008781c */ /* 0x000fc60003fcf028 */
[----:B--2---:R-:W-:Y:S01]  /*fc70*/  @P0 FFMA.FTZ R84, R195, R84, UR10 ;  /* 0x0000000ac3540e23 */ /* 0x004fe20008010054 */
[----:B------:R-:W-:Y:S01]  /*fc80*/  PLOP3.LUT P0, PT, PT, PT, UP2, 0x80, 0x8 ;  /* 0x000000000008781c */ /* 0x000fe20003f0f028 */
[----:B------:R-:W-:-:S08]  /*fc90*/  IMAD.MOV.U32 R195, RZ, RZ, R23 ;  /* 0x000000ffffc37224 */ /* 0x000fd000078e0017 */
[----:B---3--:R-:W-:Y:S01]  /*fca0*/  @P6 FADD.FTZ R84, R85, -R84 ;  /* 0x8000005455546221 */ /* 0x008fe20000010000 */
[----:B------:R-:W-:-:S03]  /*fcb0*/  MOV R85, R179 ;  /* 0x000000b300557202 */ /* 0x000fc60000000f00 */
[----:B------:R-:W-:Y:S01]  /*fcc0*/  @P0 FFMA.FTZ R195, R84, UR32, R23 ;  /* 0x0000002054c30c23 */ /* 0x000fe20008010017 */
[----:B------:R-:W-:-:S04]  /*fcd0*/  MOV R84, R194 ;  /* 0x000000c200547202 */ /* 0x000fc80000000f00 */
[----:B------:R-:W-:Y:S01]  /*fce0*/  MOV R179, R195 ;  /* 0x000000c300b37202 */ /* 0x000fe20000000f00 */
        /* <DEDUP_REMOVED lines=9> */
[----:B------:R-:W-:-:S03]  /*fd80*/  PRMT R195, R59, 0x7632, R195 ;  /* 0x000076323bc37816 */ /* 0x000fc600000000c3 */
[----:B------:R-:W-:Y:S01]  /*fd90*/  FADD.FTZ R151, R151, R196 ;  /* 0x000000c497977221 */ /* 0x000fe20000010000 */
[----:B------:R-:W-:Y:S01]  /*fda0*/  MOV R196, RZ ;  /* 0x000000ff00c47202 */ /* 0x000fe20000000f00 */
[----:B------:R-:W-:-:S04]  /*fdb0*/  @P0 IMAD.U32 R195, R195, 0x10000, RZ ;  /* 0x00010000c3c30824 */ /* 0x000fc800078e00ff */
[----:B------:R-:W-:-:S05]  /*fdc0*/  @P0 FMUL.FTZ R196, R194, R195 ;  /* 0x000000c3c2c40220 */ /* 0x000fca0000410000 */
[----:B------:R-:W-:-:S04]  /*fdd0*/  F2FP.BF16.F32.PACK_AB R194, RZ, R196 ;  /* 0x000000c4ffc2723e */ /* 0x000fc800000010ff */
[----:B------:R-:W-:Y:S01]  /*fde0*/  PRMT R191, R191, 0x5410, R194 ;  /* 0x00005410bfbf7816 */ /* 0x000fe200000000c2 */
[----:B------:R-:W-:Y:S06]  /*fdf0*/  BRA `(.L_x_5854) ;  /* 0x0000002c00987947 */ /* 0x000fec0003800000 */
.L_x_5846:
[----:B------:R-:W-:Y:S05]  /*fe00*/  BRA.U !UP3, `(.L_x_5855) ;  /* 0x000000010b507547 */ /* 0x000fea000b800000 */
[----:B------:R-:W-:Y:S02]  /*fe10*/  PLOP3.LUT P0, PT, PT, PT, UP2, 0x80, 0x8 ;  /* 0x000000000008781c */ /* 0x000fe40003f0f028 */
[----:B------:R-:W-:Y:S02]  /*fe20*/  PLOP3.LUT P6, PT, PT, PT, UP2, 0x80, 0x8 ;  /* 0x000000000008781c */ /* 0x000fe40003fcf028 */
[----:B012---:R-:W-:Y:S02]  /*fe30*/  MOV R194, UR8 ;  /* 0x0000000800c27c02 */ /* 0x007fe40008000f00 */
[----:B-----5:R-:W-:-:S07]  /*fe40*/  MOV R195, R24 ;  /* 0x0000001800c37202 */ /* 0x020fce0000000f00 */
        /* <DEDUP_REMOVED lines=12> */
[----:B------:R-:W-:Y:S02]  /*ff10*/  IMAD.MOV.U32 R195, RZ, RZ, RZ ;  /* 0x000000ffffc37224 */ /* 0x000fe400078e00ff */
[----:B------:R-:W-:-:S05]  /*ff20*/  @P6 FMUL.FTZ R195, R196, R194 ;  /* 0x000000c2c4c36220 */ /* 0x000fca0000410000 */
[----:B------:R-:W-:-:S04]  /*ff30*/  F2FP.BF16.F32.PACK_AB R195, RZ, R195 ;  /* 0x000000c3ffc3723e */ /* 0x000fc800000010ff */
[----:B------:R-:W-:-:S07]  /*ff40*/  PRMT R188, R195, 0x7610, R188 ;  /* 0x00007610c3bc7816 */ /* 0x000fce00000000bc */
.L_x_5855:
[----:B------:R-:W-:Y:S05]  /*ff50*/  BRA.U !UP3, `(.L_x_5856) ;  /* 0x000000010b587547 */ /* 0x000fea000b800000 */
[----:B------:R-:W3:Y:S01]  /*ff60*/  LDL R197, [R1+0x2c] ;  /* 0x00002c0001c57983 */ /* 0x000ee20000100800 */
[----:B------:R-:W-:Y:S01]  /*ff70*/  PLOP3.LUT P0, PT, PT, PT, UP2, 0x80, 0x8 ;  /* 0x000000000008781c */ /* 0x000fe20003f0f028 */
[----:B------:R-:W-:Y:S01]  /*ff80*/  HFMA2 R196, -RZ, RZ, 0, 0 ;  /* 0x00000000ffc47431 */ /* 0x000fe200000001ff */
        /* <DEDUP_REMOVED lines=13> */
[----:B------:R-:W-:-:S03]  /*10060*/  IMAD.MOV.U32 R195, RZ, RZ, RZ ;  /* 0x000000ffffc37224 */ /* 0x000fc600078e00ff */
[----:B------:R-:W-:Y:S01]  /*10070*/  FADD.FTZ R145, R145, R196 ;  /* 0x000000c491917221 */ /* 0x000fe20000010000 */
[----:B---3--:R-:W-:-:S05]  /*10080*/  @P6 SHF.L.U32 R196, R197, 0x10, RZ ;  /* 0x00000010c5c46819 */ /* 0x008fca00000006ff */
[----:B------:R-:W-:-:S05]  /*10090*/  @P6 FMUL.FTZ R195, R196, R194 ;  /* 0x000000c2c4c36220 */ /* 0x000fca0000410000 */
[----:B------:R-:W-:-:S04]  /*100a0*/  F2FP.BF16.F32.PACK_AB R195, RZ, R195 ;  /* 0x000000c3ffc3723e */ /* 0x000fc800000010ff */
[----:B------:R-:W-:-:S07]  /*100b0*/  PRMT R188, R188, 0x5410, R195 ;  /* 0x00005410bcbc7816 */ /* 0x000fce00000000c3 */
.L_x_5856:
        /* <DEDUP_REMOVED lines=21> */
.L_x_5857:
[----:B------:R-:W-:Y:S05]  /*10210*/  BRA.U !UP3, `(.L_x_5858) ;  /* 0x000000010b587547 */ /* 0x000fea000b800000 */
        /* <DEDUP_REMOVED lines=21> */
[----:B------:R-:W-:-:S07]  /*10370*/  PRMT R189, R189, 0x5410, R194 ;  /* 0x00005410bdbd7816 */ /* 0x000fce00000000c2 */
.L_x_5858:
        /* <DEDUP_REMOVED lines=21> */
.L_x_5859:
        /* <DEDUP_REMOVED lines=23> */
.L_x_5860:
        /* <DEDUP_REMOVED lines=21> */
.L_x_5861:
[----:B------:R-:W-:Y:S05]  /*10790*/  BRA.U !UP3, `(.L_x_5854) ;  /* 0x000000250b307547 */ /* 0x000fea000b800000 */
[----:B------:R-:W3:Y:S04]  /*107a0*/  LDL R196, [R1+0x28] ;  /* 0x0000280001c47983 */ /* 0x000ee80000100800 */
[----:B012---:R-:W2:Y:S01]  /*107b0*/  LDL R195, [R1+0x24] ;  /* 0x0000240001c37983 */ /* 0x007ea20000100800 */
[----:B------:R-:W-:Y:S02]  /*107c0*/  PLOP3.LUT P6, PT, PT, PT, UP2, 0x80, 0x8 ;  /* 0x000000000008781c */ /* 0x000fe40003fcf028 */
[----:B------:R-:W-:Y:S02]  /*107d0*/  PLOP3.LUT P0, PT, PT, PT, UP2, 0x80, 0x8 ;  /* 0x000000000008781c */ /* 0x000fe40003f0f028 */
[----:B------:R-:W-:-:S09]  /*107e0*/  MOV R194, UR8 ;  /* 0x0000000800c27c02 */ /* 0x000fd20008000f00 */
[----:B---3--:R-:W-:Y:S01]  /*107f0*/  @P6 FFMA.FTZ R194, R196, R194, UR10 ;  /* 0x0000000ac4c26e23 */ /* 0x008fe200080100c2 */
[----:B------:R-:W-:Y:S01]  /*10800*/  PLOP3.LUT P6, PT, PT, PT, UP2, 0x80, 0x8 ;  /* 0x000000000008781c */ /* 0x000fe20003fcf028 */
[----:B------:R-:W-:Y:S02]  /*10810*/  HFMA2 R196, -RZ, RZ, 0, 0 ;  /* 0x00000000ffc47431 */ /* 0x000fe400000001ff */
[----:B--2---:R-:W-:Y:S01]  /*10820*/  @P0 FADD.FTZ R194, R195, -R194 ;  /* 0x800000c2c3c20221 */ /* 0x004fe20000010000 */
        /* <DEDUP_REMOVED lines=17> */
.L_x_5845:
        /* <DEDUP_REMOVED lines=19> */
.L_x_5865:
[----:B------:R-:W-:Y:S05]  /*10a70*/  BSYNC.RECONVERGENT B1 ;  /* 0x0000000000017941 */ /* 0x000fea0003800200 */
.L_x_5864:
        /* <DEDUP_REMOVED lines=14> */
.L_x_5867:
[----:B------:R-:W-:Y:S05]  /*10b60*/  BSYNC.RECONVERGENT B1 ;  /* 0x0000000000017941 */ /* 0x000fea0003800200 */
.L_x_5866:
[----:B------:R-:W-:-:S04]  /*10b70*/  F2FP.BF16.F32.PACK_AB R84, RZ, R84 ;  /* 0x00000054ff54723e */ /* 0x000fc800000010ff */
[----:B012---:R-:W-:-:S07]  /*10b80*/  PRMT R188, R84, 0x7610, R188 ;  /* 0x0000761054bc7816 */ /* 0x007fce00000000bc */
.L_x_5863:
        /* <DEDUP_REMOVED lines=16> */
.L_x_5870:
[----:B------:R-:W-:Y:S05]  /*10c90*/  BSYNC.RECONVERGENT B1 ;  /* 0x0000000000017941 */ /* 0x000fea0003800200 */
.L_x_5869:
[----:B------:R-:W-:Y:S01]  /*10ca0*/  BSSY.RECONVERGENT B1, `(.L_x_5871) ;  /* 0x000000f000017945 */ /* 0x000fe20003800200 */
[----:B------:R-:W-:Y:S01]  /*10cb0*/  FADD.FTZ R145, R145, R84 ;  /* 0x0000005491917221 */ /* 0x000fe20000010000 */
[----:B------:R-:W-:Y:S02]  /*10cc0*/  MOV R84, RZ ;  /* 0x000000ff00547202 */ /* 0x000fe40000000f00 */
[----:B------:R-:W-:Y:S05]  /*10cd0*/  @!P0 BRA `(.L_x_5872) ;  /* 0x00000000002c8947 */ /* 0x000fea0003800000 */
[----:B------:R-:W3:Y:S01]  /*10ce0*/  LDL R85, [R1+0x2c] ;  /* 0x00002c0001557983 */ /* 0x000ee20000100800 */
        /* <DEDUP_REMOVED lines=8> */
[----:B---3--:R-:W-:-:S05]  /*10d70*/  SHF.L.U32 R85, R85, 0x10, RZ ;  /* 0x0000001055557819 */ /* 0x008fca00000006ff */
[----:B------:R-:W-:-:S07]  /*10d80*/  FMUL.FTZ R84, R85, R84 ;  /* 0x0000005455547220 */ /* 0x000fce0000410000 */
.L_x_5872:
[----:B------:R-:W-:Y:S05]  /*10d90*/  BSYNC.RECONVERGENT B1 ;  /* 0x0000000000017941 */ /* 0x000fea0003800200 */
.L_x_5871:
[----:B------:R-:W-:-:S04]  /*10da0*/  F2FP.BF16.F32.PACK_AB R84, RZ, R84 ;  /* 0x00000054ff54723e */ /* 0x000fc800000010ff */
[----:B012---:R-:W-:-:S07]  /*10db0*/  PRMT R188, R188, 0x5410, R84 ;  /* 0x00005410bcbc7816 */ /* 0x007fce0000000054 */
.L_x_5868:
        /* <DEDUP_REMOVED lines=15> */
.L_x_5875:
[----:B------:R-:W-:Y:S05]  /*10eb0*/  BSYNC.RECONVERGENT B1 ;  /* 0x0000000000017941 */ /* 0x000fea0003800200 */
.L_x_5874:
        /* <DEDUP_REMOVED lines=14> */
.L_x_5877:
[----:B------:R-:W-:Y:S05]  /*10fa0*/  BSYNC.RECONVERGENT B1 ;  /* 0x0000000000017941 */ /* 0x000fea0003800200 */
.L_x_5876:
[----:B------:R-:W-:-:S04]  /*10fb0*/  F2FP.BF16.F32.PACK_AB R84, RZ, R84 ;  /* 0x00000054ff54723e */ /* 0x000fc800000010ff */
[----:B012---:R-:W-:-:S07]  /*10fc0*/  PRMT R189, R84, 0x7610, R189 ;  /* 0x0000761054bd7816 */ /* 0x007fce00000000bd */
.L_x_5873:
        /* <DEDUP_REMOVED lines=16> */
.L_x_5880:
[----:B------:R-:W-:Y:S05]  /*110d0*/  BSYNC.RECONVERGENT B1 ;  /* 0x0000000000017941 */ /* 0x000fea0003800200 */
.L_x_5879:
[----:B------:R-:W-:Y:S01]  /*110e0*/  BSSY.RECONVERGENT B1, `(.L_x_5881) ;  /* 0x000000f000017945 */ /* 0x000fe20003800200 */
[----:B------:R-:W-:Y:S01]  /*110f0*/  FADD.FTZ R147, R147, R84 ;  /* 0x0000005493937221 */ /* 0x000fe20000010000 */
[----:B------:R-:W-:Y:S02]  /*11100*/  MOV R84, RZ ;  /* 0x000000ff00547202 */ /* 0x000fe40000000f00 */
        /* <DEDUP_REMOVED lines=12> */
.L_x_5882:
[----:B------:R-:W-:Y:S05]  /*111d0*/  BSYNC.RECONVERGENT B1 ;  /* 0x0000000000017941 */ /* 0x000fea0003800200 */
.L_x_5881:
[----:B------:R-:W-:-:S04]  /*111e0*/  F2FP.BF16.F32.PACK_AB R84, RZ, R84 ;  /* 0x00000054ff54723e */ /* 0x000fc800000010ff */
[----:B012---:R-:W-:-:S07]  /*111f0*/  PRMT R189, R189, 0x5410, R84 ;  /* 0x00005410bdbd7816 */ /* 0x007fce0000000054 */
.L_x_5878:
        /* <DEDUP_REMOVED lines=15> */
.L_x_5885:
[----:B------:R-:W-:Y:S05]  /*112f0*/  BSYNC.RECONVERGENT B1 ;  /* 0x0000000000017941 */ /* 0x000fea0003800200 */
.L_x_5884:
        /* <DEDUP_REMOVED lines=14> */
.L_x_5887:
[----:B------:R-:W-:Y:S05]  /*113e0*/  BSYNC.RECONVERGENT B1 ;  /* 0x0000000000017941 */ /* 0x000fea0003800200 */
.L_x_5886:
[----:B------:R-:W-:-:S04]  /*113f0*/  F2FP.BF16.F32.PACK_AB R84, RZ, R84 ;  /* 0x00000054ff54723e */ /* 0x000fc800000010ff */
[----:B012---:R-:W-:-:S07]  /*11400*/  PRMT R190, R84, 0x7610, R190 ;  /* 0x0000761054be7816 */ /* 0x007fce00000000be */
.L_x_5883:
        /* <DEDUP_REMOVED lines=16> */
.L_x_5890:
[----:B------:R-:W-:Y:S05]  /*11510*/  BSYNC.RECONVERGENT B1 ;  /* 0x0000000000017941 */ /* 0x000fea0003800200 */
.L_x_5889:
        /* <DEDUP_REMOVED lines=15> */
.L_x_5892:
[----:B------:R-:W-:Y:S05]  /*11610*/  BSYNC.RECONVERGENT B1 ;  /* 0x0000000000017941 */ /* 0x000fea0003800200 */
.L_x_5891:
[----:B------:R-:W-:-:S04]  /*11620*/  F2FP.BF16.F32.PACK_AB R84, RZ, R84 ;  /* 0x00000054ff54723e */ /* 0x000fc800000010ff */
[----:B012---:R-:W-:-:S07]  /*11630*/  PRMT R190, R190, 0x5410, R84 ;  /* 0x00005410bebe7816 */ /* 0x007fce0000000054 */
.L_x_5888:
        /* <DEDUP_REMOVED lines=15> */
.L_x_5895:
[----:B------:R-:W-:Y:S05]  /*11730*/  BSYNC.RECONVERGENT B1 ;  /* 0x0000000000017941 */ /* 0x000fea0003800200 */
.L_x_5894:
        /* <DEDUP_REMOVED lines=14> */
.L_x_5897:
[----:B------:R-:W-:Y:S05]  /*11820*/  BSYNC.RECONVERGENT B1 ;  /* 0x0000000000017941 */ /* 0x000fea0003800200 */
.L_x_5896:
[----:B------:R-:W-:-:S04]  /*11830*/  F2FP.BF16.F32.PACK_AB R84, RZ, R84 ;  /* 0x00000054ff54723e */ /* 0x000fc800000010ff */
[----:B012---:R-:W-:-:S07]  /*11840*/  PRMT R191, R84, 0x7610, R191 ;  /* 0x0000761054bf7816 */ /* 0x007fce00000000bf */
.L_x_5893:
[----:B------:R-:W3:Y:S04]  /*11850*/  LDL R196, [R1+0x28] ;  /* 0x0000280001c47983 */ /* 0x000ee80000100800 */
[----:B012---:R-:W2:Y:S01]  /*11860*/  LDL R194, [R1+0x24] ;  /* 0x0000240001c27983 */ /* 0x007ea20000100800 */
        /* <DEDUP_REMOVED lines=36> */
[----:B------:R-:W-:Y:S01]  /*11ab0*/  FSEL R84, R84, RZ, P0 ;  /* 0x000000ff54547208 */ /* 0x000fe20000000000 */
[----:B---3--:R-:W-:-:S04]  /*11ac0*/  FFMA.FTZ R179, R196, R179, UR10 ;  /* 0x0000000ac4b37e23 */ /* 0x008fc800080100b3 */
[----:B--2---:R-:W-:-:S04]  /*11ad0*/  FADD.FTZ R179, R194, -R179 ;  /* 0x800000b3c2b37221 */ /* 0x004fc80000010000 */
[----:B------:R-:W-:-:S05]  /*11ae0*/  FMUL.FTZ R179, R179, UR32 ;  /* 0x00000020b3b37c20 */ /* 0x000fca0008410000 */
[----:B------:R-:W-:Y:S01]  /*11af0*/  FSEL R179, R179, RZ, P0 ;  /* 0x000000ffb3b37208 */ /* 0x000fe20000000000 */
        /* <DEDUP_REMOVED lines=17> */
.L_x_5862:
[----:B------:R-:W-:Y:S05]  /*11c10*/  BRA.U !UP3, `(.L_x_5898) ;  /* 0x000000010b807547 */ /* 0x000fea000b800000 */
[----:B-----5:R-:W-:Y:S01]  /*11c20*/  LOP3.LUT P0, RZ, R202, 0xff, RZ, 0xc0, !PT ;  /* 0x000000ffcaff7812 */ /* 0x020fe2000780c0ff */
[----:B------:R-:W-:Y:S01]  /*11c30*/  BSSY.RECONVERGENT B1, `(.L_x_5899) ;  /* 0x000000d000017945 */ /* 0x000fe20003800200 */
[----:B012---:R-:W-:-:S11]  /*11c40*/  HFMA2 R194, -RZ, RZ, 0, 0 ;  /* 0x00000000ffc27431 */ /* 0x007fd600000001ff */
        /* <DEDUP_REMOVED lines=11> */
.L_x_5900:
[----:B------:R-:W-:Y:S05]  /*11d00*/  BSYNC.RECONVERGENT B1 ;  /* 0x0000000000017941 */ /* 0x000fea0003800200 */
.L_x_5899:
        /* <DEDUP_REMOVED lines=14> */
.L_x_5902:
[----:B------:R-:W-:Y:S05]  /*11df0*/  BSYNC.RECONVERGENT B1 ;  /* 0x0000000000017941 */ /* 0x000fea0003800200 */
.L_x_5901:
[----:B------:R-:W-:-:S04]  /*11e00*/  F2FP.BF16.F32.PACK_AB R194, RZ, R194 ;  /* 0x000000c2ffc2723e */ /* 0x000fc800000010ff */
[----:B------:R-:W-:-:S07]  /*11e10*/  PRMT R188, R194, 0x7610, R188 ;  /* 0x00007610c2bc7816 */ /* 0x000fce00000000bc */
.L_x_5898:
        /* <DEDUP_REMOVED lines=16> */
.L_x_5905:
[----:B------:R-:W-:Y:S05]  /*11f20*/  BSYNC.RECONVERGENT B1 ;  /* 0x0000000000017941 */ /* 0x000fea0003800200 */
.L_x_5904:
        /* <DEDUP_REMOVED lines=15> */
.L_x_5907:
[----:B------:R-:W-:Y:S05]  /*12020*/  BSYNC.RECONVERGENT B1 ;  /* 0x0000000000017941 */ /* 0x000fea0003800200 */
.L_x_5906:
[----:B------:R-:W-:-:S04]  /*12030*/  F2FP.BF16.F32.PACK_AB R194, RZ, R194 ;  /* 0x000000c2ffc2723e */ /* 0x000fc800000010ff */
[----:B------:R-:W-:-:S07]  /*12040*/  PRMT R188, R188, 0x5410, R194 ;  /* 0x00005410bcbc7816 */ /* 0x000fce00000000c2 */
.L_x_5903:
        /* <DEDUP_REMOVED lines=15> */
.L_x_5910:
[----:B------:R-:W-:Y:S05]  /*12140*/  BSYNC.RECONVERGENT B1 ;  /* 0x0000000000017941 */ /* 0x000fea0003800200 */
.L_x_5909:
        /* <DEDUP_REMOVED lines=14> */
.L_x_5912:
[----:B------:R-:W-:Y:S05]  /*12230*/  BSYNC.RECONVERGENT B1 ;  /* 0x0000000000017941 */ /* 0x000fea0003800200 */
.L_x_5911:
[----:B------:R-:W-:-:S04]  /*12240*/  F2FP.BF16.F32.PACK_AB R194, RZ, R194 ;  /* 0x000000c2ffc2723e */ /* 0x000fc800000010ff */
[----:B------:R-:W-:-:S07]  /*12250*/  PRMT R189, R194, 0x7610, R189 ;  /* 0x00007610c2bd7816 */ /* 0x000fce00000000bd */
.L_x_5908:
        /* <DEDUP_REMOVED lines=16> */
.L_x_5915:
[----:B------:R-:W-:Y:S05]  /*12360*/  BSYNC.RECONVERGENT B1 ;  /* 0x0000000000017941 */ /* 0x000fea0003800200 */
.L_x_5914:
        /* <DEDUP_REMOVED lines=15> */
.L_x_5917:
[----:B------:R-:W-:Y:S05]  /*12460*/  BSYNC.RECONVERGENT B1 ;  /* 0x0000000000017941 */ /* 0x000fea0003800200 */
.L_x_5916:
[----:B------:R-:W-:-:S04]  /*12470*/  F2FP.BF16.F32.PACK_AB R194, RZ, R194 ;  /* 0x000000c2ffc2723e */ /* 0x000fc800000010ff */
[----:B------:R-:W-:-:S07]  /*12480*/  PRMT R189, R189, 0x5410, R194 ;  /* 0x00005410bdbd7816 */ /* 0x000fce00000000c2 */
.L_x_5913:
        /* <DEDUP_REMOVED lines=15> */
.L_x_5920:
[----:B------:R-:W-:Y:S05]  /*12580*/  BSYNC.RECONVERGENT B1 ;  /* 0x0000000000017941 */ /* 0x000fea0003800200 */
.L_x_5919:
        /* <DEDUP_REMOVED lines=14> */
.L_x_5922:
[----:B------:R-:W-:Y:S05]  /*12670*/  BSYNC.RECONVERGENT B1 ;  /* 0x0000000000017941 */ /* 0x000fea0003800200 */
.L_x_5921:
[----:B------:R-:W-:-:S04]  /*12680*/  F2FP.BF16.F32.PACK_AB R194, RZ, R194 ;  /* 0x000000c2ffc2723e */ /* 0x000fc800000010ff */
[----:B------:R-:W-:-:S07]  /*12690*/  PRMT R190, R194, 0x7610, R190 ;  /* 0x00007610c2be7816 */ /* 0x000fce00000000be */
.L_x_5918:
        /* <DEDUP_REMOVED lines=16> */
.L_x_5925:
[----:B------:R-:W-:Y:S05]  /*127a0*/  BSYNC.RECONVERGENT B1 ;  /* 0x0000000000017941 */ /* 0x000fea0003800200 */
.L_x_5924:
        /* <DEDUP_REMOVED lines=15> */
.L_x_5927:
[----:B------:R-:W-:Y:S05]  /*128a0*/  BSYNC.RECONVERGENT B1 ;  /* 0x0000000000017941 */ /* 0x000fea0003800200 */
.L_x_5926:
[----:B------:R-:W-:-:S04]  /*128b0*/  F2FP.BF16.F32.PACK_AB R194, RZ, R194 ;  /* 0x000000c2ffc2723e */ /* 0x000fc800000010ff */
[----:B------:R-:W-:-:S07]  /*128c0*/  PRMT R190, R190, 0x5410, R194 ;  /* 0x00005410bebe7816 */ /* 0x000fce00000000c2 */
.L_x_5923:
        /* <DEDUP_REMOVED lines=15> */
.L_x_5930:
[----:B------:R-:W-:Y:S05]  /*129c0*/  BSYNC.RECONVERGENT B1 ;  /* 0x0000000000017941 */ /* 0x000fea0003800200 */
.L_x_5929:
        /* <DEDUP_REMOVED lines=14> */
.L_x_5932:
[----:B------:R-:W-:Y:S05]  /*12ab0*/  BSYNC.RECONVERGENT B1 ;  /* 0x0000000000017941 */ /* 0x000fea0003800200 */
.L_x_5931:
[----:B------:R-:W-:-:S04]  /*12ac0*/  F2FP.BF16.F32.PACK_AB R194, RZ, R194 ;  /* 0x000000c2ffc2723e */ /* 0x000fc800000010ff */
[----:B------:R-:W-:-:S07]  /*12ad0*/  PRMT R191, R194, 0x7610, R191 ;  /* 0x00007610c2bf7816 */ /* 0x000fce00000000bf */
.L_x_5928:
[----:B------:R-:W-:Y:S05]  /*12ae0*/  BRA.U !UP3, `(.L_x_5854) ;  /* 0x000000010b5c7547 */ /* 0x000fea000b800000 */
[----:B------:R-:W3:Y:S04]  /*12af0*/  LDL R197, [R1+0x28] ;  /* 0x0000280001c57983 */ /* 0x000ee80000100800 */
[----:B------:R-:W4:Y:S01]  /*12b00*/  LDL R196, [R1+0x24] ;  /* 0x0000240001c47983 */ /* 0x000f220000100800 */
[----:B012---:R-:W-:Y:S02]  /*12b10*/  MOV R194, UR8 ;  /* 0x0000000800c27c02 */ /* 0x007fe40008000f00 */
[----:B-----5:R-:W-:Y:S02]  /*12b20*/  ISETP.GE.U32.AND P0, PT, R202, RZ, PT ;  /* 0x000000ffca00720c */ /* 0x020fe40003f06070 */
[----:B------:R-:W-:Y:S02]  /*12b30*/  ISETP.LT.AND P6, PT, RZ, UR33, PT ;  /* 0x00000021ff007c0c */ /* 0x000fe4000bfc1270 */
[----:B------:R-:W-:-:S13]  /*12b40*/  ISETP.GE.U32.AND.EX P0, PT, R203, 0x1000000, PT, P0 ;  /* 0x01000000cb00780c */ /* 0x000fda0003f06100 */
[----:B------:R-:W-:-:S04]  /*12b50*/  @P0 PRMT R195, R187, 0x7632, R195 ;  /* 0x00007632bbc30816 */ /* 0x000fc800000000c3 */
[----:B------:R-:W-:Y:S01]  /*12b60*/  @P0 SHF.L.U32 R195, R195, 0x10, RZ ;  /* 0x00000010c3c30819 */ /* 0x000fe200000006ff */
[----:B---3--:R-:W-:-:S04]  /*12b70*/  FFMA.FTZ R194, R197, R194, UR10 ;  /* 0x0000000ac5c27e23 */ /* 0x008fc800080100c2 */
[----:B----4-:R-:W-:Y:S01]  /*12b80*/  FADD.FTZ R194, R196, -R194 ;  /* 0x800000c2c4c27221 */ /* 0x010fe20000010000 */
[----:B------:R-:W-:-:S03]  /*12b90*/  HFMA2 R196, -RZ, RZ, 0, 0 ;  /* 0x00000000ffc47431 */ /* 0x000fc600000001ff */
[----:B------:R-:W-:-:S05]  /*12ba0*/  FMUL.FTZ R194, R194, UR32 ;  /* 0x00000020c2c27c20 */ /* 0x000fca0008410000 */
[----:B------:R-:W-:-:S05]  /*12bb0*/  FSEL R194, R194, RZ, P6 ;  /* 0x000000ffc2c27208 */ /* 0x000fca0003000000 */
[----:B------:R-:W-:-:S04]  /*12bc0*/  FMUL.FTZ R194, R194, UR23 ;  /* 0x00000017c2c27c20 */ /* 0x000fc80008410000 */
[----:B------:R-:W-:-:S04]  /*12bd0*/  FMUL.FTZ R194, R194, UR22 ;  /* 0x00000016c2c27c20 */ /* 0x000fc80008410000 */
[----:B------:R-:W-:Y:S01]  /*12be0*/  @P0 FMUL.FTZ R196, R194, R195 ;  /* 0x000000c3c2c40220 */ /* 0x000fe20000410000 */
[----:B------:R-:W-:-:S03]  /*12bf0*/  PRMT R195, R59, 0x7632, R195 ;  /* 0x000076323bc37816 */ /* 0x000fc600000000c3 */
[----:B------:R-:W-:Y:S01]  /*12c00*/  FADD.FTZ R151, R151, R196 ;  /* 0x000000c497977221 */ /* 0x000fe20000010000 */
[----:B------:R-:W-:Y:S01]  /*12c10*/  @P0 SHF.L.U32 R195, R195, 0x10, RZ ;  /* 0x00000010c3c30819 */ /* 0x000fe200000006ff */
[----:B------:R-:W-:-:S04]  /*12c20*/  IMAD.MOV.U32 R196, RZ, RZ, RZ ;  /* 0x000000ffffc47224 */ /* 0x000fc800078e00ff */
[----:B------:R-:W-:-:S05]  /*12c30*/  @P0 FMUL.FTZ R196, R195, R194 ;  /* 0x000000c2c3c40220 */ /* 0x000fca0000410000 */
[----:B------:R-:W-:-:S04]  /*12c40*/  F2FP.BF16.F32.PACK_AB R194, RZ, R196 ;  /* 0x000000c4ffc2723e */ /* 0x000fc800000010ff */
[----:B------:R-:W-:-:S07]  /*12c50*/  PRMT R191, R191, 0x5410, R194 ;  /* 0x00005410bfbf7816 */ /* 0x000fce00000000c2 */
.L_x_5854:
[----:B012---:R-:W0:Y:S01]  /*12c60*/  @P5 LDC.64 R194, c[0x0][0x478] ;  /* 0x00011e00ffc25b82 */ /* 0x007e220000000a00 */
[----:B------:R-:W1:Y:S01]  /*12c70*/  @UP3 LDCU.64 UR6, c[0x0][0x468] ;  /* 0x00008d00ff0637ac */ /* 0x000e620008000a00 */
[----:B------:R-:W-:Y:S01]  /*12c80*/  PLOP3.LUT P0, PT, PT, PT, UP3, 0x80, 0x8 ;  /* 0x000000000008781c */ /* 0x000fe20003f0f038 */
[----:B0-----:R-:W-:Y:S01]  /*12c90*/  @P5 IMAD.WIDE.U32 R194, R193, 0x20, R194 ;  /* 0x00000020c1c25825 */ /* 0x001fe200078e00c2 */
[----:B------:R-:W-:-:S04]  /*12ca0*/  MOV R193, 0x10 ;  /* 0x0000001000c17802 */ /* 0x000fc80000000f00 */
[----:B------:R3:W-:Y:S07]  /*12cb0*/  @P5 STG.E.128 desc[UR20][R194.64], R84 ;  /* 0x00000054c2005986 */ /* 0x0007ee000c101d14 */
[----:B-1----:R-:W-:Y:S01]  /*12cc0*/  @P0 IMAD.WIDE.U32 R192, R192, R193, UR6 ;  /* 0x00000006c0c00e25 */ /* 0x002fe2000f8e00c1 */
[----:B------:R3:W-:Y:S01]  /*12cd0*/  @P5 STG.E.128 desc[UR20][R194.64+0x10], R176 ;  /* 0x000010b0c2005986 */ /* 0x0007e2000c101d14 */
[----:B------:R-:W-:-:S13]  /*12ce0*/  PLOP3.LUT P5, PT, PT, PT, UP3, 0x80, 0x8 ;  /* 0x000000000008781c */ /* 0x000fda0003faf038 */
[----:B------:R3:W-:Y:S02]  /*12cf0*/  @P5 STG.E.128 desc[UR20][R192.64], R188 ;  /* 0x000000bcc0005986 */ /* 0x0007e4000c101d14 */
.L_x_5843:
[----:B------:R-:W-:Y:S05]  /*12d00*/  BSYNC.RECONVERGENT B0 ;  /* 0x0000000000007941 */ /* 0x000fea0003800200 */
.L_x_5842:
[----:B------:R-:W-:Y:S02]  /*12d10*/  UIADD3 UR11, UPT, UPT, UR11, UR28, URZ ;  /* 0x0000001c0b0b7290 */ /* 0x000fe4000fffe0ff */
[----:B------:R-:W-:Y:S02]  /*12d20*/  UPLOP3.LUT UP1, UPT, UPT, UPT, UP1, 0x40, 0x4 ;  /* 0x000000000004789c */ /* 0x000fe40003f2e810 */
[----:B------:R-:W-:-:S09]  /*12d30*/  UISETP.GE.AND UP0, UPT, UR11, UR29, UPT ;  /* 0x0000001d0b00728c */ /* 0x000fd2000bf06270 */
[----:B------:R-:W-:Y:S05]  /*12d40*/  BRA.U !UP0, `(.L_x_5933) ;  /* 0xfffffedd08847547 */ /* 0x000fea000b83ffff */
.L_x_5544:
[----:B------:R-:W4:Y:S01]  /*12d50*/  S2UR UR4, SR_CTAID.X ;  /* 0x00000000000479c3 */ /* 0x000f220000002500 */
[----:B---3--:R-:W3:Y:S01]  /*12d60*/  S2R R192, SR_TID.X ;  /* 0x0000000000c07919 */ /* 0x008ee20000002100 */
[----:B------:R-:W-:Y:S01]  /*12d70*/  BSSY.RECONVERGENT B0, `(.L_x_5934) ;  /* 0x0000016000007945 */ /* 0x000fe20003800200 */
[----:B----4-:R-:W-:-:S06]  /*12d80*/  UIMAD UR4, UR4, UR9, URZ ;  /* 0x00000009040472a4 */ /* 0x010fcc000f8e02ff */
[----:B------:R-:W-:-:S04]  /*12d90*/  MOV R9, UR4 ;  /* 0x0000000400097c02 */ /* 0x000fc80008000f00 */
[----:B---3--:R-:W-:Y:S01]  /*12da0*/  LEA.HI R9, R9, R192, RZ, 0x1d ;  /* 0x000000c009097211 */ /* 0x008fe200078fe8ff */
[----:B------:R-:W-:Y:S06]  /*12db0*/  @!P1 BRA `(.L_x_5935) ;  /* 0x0000000000449947 */ /* 0x000fec0003800000 */
[----:B------:R-:W3:Y:S01]  /*12dc0*/  LDL.LU R192, [R1+0x30] ;  /* 0x0000300001c07983 */ /* 0x000ee20000300800 */
[----:B------:R-:W4:Y:S03]  /*12dd0*/  LDC.64 R2, c[0x0][0x440] ;  /* 0x00011000ff027b82 */ /* 0x000f260000000a00 */
[----:B------:R-:W3:Y:S04]  /*12de0*/  LDL.LU R193, [R1+0x34] ;  /* 0x0000340001c17983 */ /* 0x000ee80000300800 */
[----:B012---:R-:W3:Y:S01]  /*12df0*/  LDL.LU R194, [R1+0x38] ;  /* 0x0000380001c27983 */ /* 0x007ee20000300800 */
[----:B------:R-:W0:Y:S03]  /*12e00*/  LDC.64 R4, c[0x0][0x448] ;  /* 0x00011200ff047b82 */ /* 0x000e260000000a00 */
[----:B------:R-:W3:Y:S05]  /*12e10*/  LDL.LU R195, [R1+0x3c] ;  /* 0x00003c0001c37983 */ /* 0x000eea0000300800 */
[----:B------:R-:W1:Y:S01]  /*12e20*/  LDC.64 R6, c[0x0][0x460] ;  /* 0x00011800ff067b82 */ /* 0x000e620000000a00 */
[----:B----4-:R-:W-:-:S05]  /*12e30*/  IMAD.WIDE.U32 R2, R9, 0x20, R2 ;  /* 0x0000002009027825 */ /* 0x010fca00078e0002 */
[----:B------:R4:W-:Y:S01]  /*12e40*/  STG.E.128 desc[UR20][R2.64], R88 ;  /* 0x0000005802007986 */ /* 0x0009e2000c101d14 */
[----:B0-----:R-:W-:-:S03]  /*12e50*/  IMAD.WIDE.U32 R4, R9, 0x20, R4 ;  /* 0x0000002009047825 */ /* 0x001fc600078e0004 */
[----:B------:R4:W-:Y:S04]  /*12e60*/  STG.E.128 desc[UR20][R2.64+0x10], R92 ;  /* 0x0000105c02007986 */ /* 0x0009e8000c101d14 */
[----:B------:R4:W-:Y:S01]  /*12e70*/  STG.E.128 desc[UR20][R4.64+0x10], R60 ;  /* 0x0000103c04007986 */ /* 0x0009e2000c101d14 */
[C---:B-1----:R-:W-:Y:S01]  /*12e80*/  IMAD.WIDE.U32 R6, R9.reuse, 0x20, R6 ;  /* 0x0000002009067825 */ /* 0x042fe200078e0006 */
[----:B------:R-:W-:Y:S02]  /*12e90*/  IADD3 R9, PT, PT, R9, 0x100, RZ ;  /* 0x0000010009097810 */ /* 0x000fe40007ffe0ff */
[----:B---3--:R4:W-:Y:S04]  /*12ea0*/  STG.E.128 desc[UR20][R4.64], R192 ;  /* 0x000000c004007986 */ /* 0x0089e8000c101d14 */
[----:B------:R4:W-:Y:S04]  /*12eb0*/  STG.E.128 desc[UR20][R6.64], R120 ;  /* 0x0000007806007986 */ /* 0x0009e8000c101d14 */
[----:B------:R4:W-:Y:S02]  /*12ec0*/  STG.E.128 desc[UR20][R6.64+0x10], R124 ;  /* 0x0000107c06007986 */ /* 0x0009e4000c101d14 */
.L_x_5935:
[----:B------:R-:W-:Y:S05]  /*12ed0*/  BSYNC.RECONVERGENT B0 ;  /* 0x0000000000007941 */ /* 0x000fea0003800200 */
.L_x_5934:
[----:B------:R-:W-:Y:S04]  /*12ee0*/  BSSY.RECONVERGENT B0, `(.L_x_5936) ;  /* 0x000000f000007945 */ /* 0x000fe80003800200 */
[----:B------:R-:W-:Y:S05]  /*12ef0*/  @!P2 BRA `(.L_x_5937) ;  /* 0x000000000034a947 */ /* 0x000fea0003800000 */
[----:B----4-:R-:W3:Y:S08]  /*12f00*/  LDC.64 R2, c[0x0][0x440] ;  /* 0x00011000ff027b82 */ /* 0x010ef00000000a00 */
        /* <DEDUP_REMOVED lines=12> */
.L_x_5937:
[----:B------:R-:W-:Y:S05]  /*12fd0*/  BSYNC.RECONVERGENT B0 ;  /* 0x0000000000007941 */ /* 0x000fea0003800200 */
.L_x_5936:
[----:B------:R-:W-:Y:S04]  /*12fe0*/  BSSY.RECONVERGENT B0, `(.L_x_5938) ;  /* 0x000000f000007945 */ /* 0x000fe80003800200 */
[----:B------:R-:W-:Y:S05]  /*12ff0*/  @!P3 BRA `(.L_x_5939) ;  /* 0x000000000034b947 */ /* 0x000fea0003800000 */
[----:B---34-:R-:W3:Y:S08]  /*13000*/  LDC.64 R2, c[0x0][0x440] ;  /* 0x00011000ff027b82 */ /* 0x018ef00000000a00 */
        /* <DEDUP_REMOVED lines=12> */
.L_x_5939:
[----:B------:R-:W-:Y:S05]  /*130d0*/  BSYNC.RECONVERGENT B0 ;  /* 0x0000000000007941 */ /* 0x000fea0003800200 */
.L_x_5938:
[----:B------:R-:W-:Y:S05]  /*130e0*/  @!P4 EXIT ;  /* 0x000000000000c94d */ /* 0x000fea0003800000 */
[----:B---34-:R-:W3:Y:S08]  /*130f0*/  LDC.64 R2, c[0x0][0x440] ;  /* 0x00011000ff027b82 */ /* 0x018ef00000000a00 */
        /* <DEDUP_REMOVED lines=12> */
.L_x_5940:
        /* <DEDUP_REMOVED lines=12> */
.L_x_15655:


//--------------------- .text._ZN10layer_norm22ln_bwd_finalize_kernelINS_22Kernel_traits_finalizeILj8192E13__nv_bfloat16S2_fS2_fjLb1ELj1024ELj4ENS_18Kernel_traits_baseILj8192ES2_S2_fS2_fjLj1024EEEEELb1ELb1EEEvNS_9BwdParamsE --------------------------
	.section	.text._ZN10layer_norm22ln_bwd_finalize_kernelINS_22Kernel_traits_finalizeILj8192E13__nv_bfloat16S2_fS2_fjLb1ELj1024ELj4ENS_18Kernel_traits_baseILj8192ES2_S2_fS2_fjLj1024EEEEELb1ELb1EEEvNS_9BwdParamsE,"ax",@progbits
	.align	128
        .global         _ZN10layer_norm22ln_bwd_finalize_kernelINS_22Kernel_traits_finalizeILj8192E13__nv_bfloat16S2_fS2_fjLb1ELj1024ELj4ENS_18Kernel_traits_baseILj8192ES2_S2_fS2_fjLj1024EEEEELb1ELb1EEEvNS_9BwdParamsE
        .type           _ZN10layer_norm22ln_bwd_finalize_kernelINS_22Kernel_traits_finalizeILj8192E13__nv_bfloat16S2_fS2_fjLb1ELj1024ELj4ENS_18Kernel_traits_baseILj8192ES2_S2_fS2_fjLj1024EEEEELb1ELb1EEEvNS_9BwdParamsE,@function
        .size           _ZN10layer_norm22ln_bwd_finalize_kernelINS_22Kernel_traits_finalizeILj8192E13__nv_bfloat16S2_fS2_fjLb1ELj1024ELj4ENS_18Kernel_traits_baseILj8192ES2_S2_fS2_fjLj1024EEEEELb1ELb1EEEvNS_9BwdParamsE,(.L_x_15656 - _ZN10layer_norm22ln_bwd_finalize_kernelINS_22Kernel_traits_finalizeILj8192E13__nv_bfloat16S2_fS2_fjLb1ELj1024ELj4ENS_18Kernel_traits_baseILj8192ES2_S2_fS2_fjLj1024EEEEELb1ELb1EEEvNS_9BwdParamsE)
        .other          _ZN10layer_norm22ln_bwd_finalize_kernelINS_22Kernel_traits_finalizeILj8192E13__nv_bfloat16S2_fS2_fjLb1ELj1024ELj4ENS_18Kernel_traits_baseILj8192ES2_S2_fS2_fjLj1024EEEEELb1ELb1EEEvNS_9BwdParamsE,@"STO_CUDA_ENTRY STV_DEFAULT"
_ZN10layer_norm22ln_bwd_finalize_kernelINS_22Kernel_traits_finalizeILj8192E13__nv_bfloat16S2_fS2_fjLb1ELj1024ELj4ENS_18Kernel_traits_baseILj8192ES2_S2_fS2_fjLj1024EEEEELb1ELb1EEEvNS_9BwdParamsE:
.text._ZN10layer_norm22ln_bwd_finalize_kernelINS_22Kernel_traits_finalizeILj8192E13__nv_bfloat16S2_fS2_fjLb1ELj1024ELj4ENS_18Kernel_traits_baseILj8192ES2_S2_fS2_fjLj1024EEEEELb1ELb1EEEvNS_9BwdParamsE:
        /* <DEDUP_REMOVED lines=56> */
.L_x_5945:
        /* <DEDUP_REMOVED lines=87> */
.L_x_5944:
[----:B------:R-:W-:Y:S05]  /*08f0*/  BSYNC.RECONVERGENT B1 ;  /* 0x0000000000017941 */ /* 0x000fea0003800200 */
.L_x_5943:
        /* <DEDUP_REMOVED lines=51> */
.L_x_5947:
[----:B------:R-:W-:Y:S05]  /*0c30*/  BSYNC.RECONVERGENT B1 ;  /* 0x0000000000017941 */ /* 0x000fea0003800200 */
.L_x_5946:
        /* <DEDUP_REMOVED lines=30> */
.L_x_5949:
[----:B------:R-:W-:Y:S05]  /*0e20*/  BSYNC.RECONVERGENT B1 ;  /* 0x0000000000017941 */ /* 0x000fea0003800200 */
.L_x_5948:
        /* <DEDUP_REMOVED lines=15> */
.L_x_5942:
[----:B------:R-:W-:Y:S05]  /*0f20*/  BSYNC.RECONVERGENT B0 ;  /* 0x0000000000007941 */ /* 0x000fea0003800200 */
.L_x_5941:
        /* <DEDUP_REMOVED lines=75> */
.L_x_5950:
        /* <DEDUP_REMOVED lines=10> */
.L_x_15656:


//--------------------- .text._ZN10layer_norm13ln_bwd_kernelINS_13Kernel_traitsI13__nv_bfloat16S2_fS2_fjLj8192ELj1ELj1ELj8ELj16ENS_18Kernel_traits_baseILj8192ES2_S2_fS2_fjLj256EEEEELb1ELb1ELb1ELb1EEEvNS_9BwdParamsE --------------------------
	.section	.text._ZN10layer_norm13ln_bwd_kernelINS_13Kernel_traitsI13__nv_bfloat16S2_fS2_fjLj8192ELj1ELj1ELj8ELj16ENS_18Kernel_traits_baseILj8192ES2_S2_fS2_fjLj256EEEEELb1ELb1ELb1ELb1EEEvNS_9BwdParamsE,"ax",@progbits
	.align	128
        .global         _ZN10layer_norm13ln_bwd_kernelINS_13Kernel_traitsI13__nv_bfloat16S2_fS2_fjLj8192ELj1ELj1ELj8ELj16ENS_18Kernel_traits_baseILj8192ES2_S2_fS2_fjLj256EEEEELb1ELb1ELb1ELb1EEEvNS_9BwdParamsE
        .type           _ZN10layer_norm13ln_bwd_kernelINS_13Kernel_traitsI13__nv_bfloat16S2_fS2_fjLj8192ELj1ELj1ELj8ELj16ENS_18Kernel_traits_baseILj8192ES2_S2_fS2_fjLj256EEEEELb1ELb1ELb1ELb1EEEvNS_9BwdParamsE,@function
        .size           _ZN10layer_norm13ln_bwd_kernelINS_13Kernel_traitsI13__nv_bfloat16S2_fS2_fjLj8192ELj1ELj1ELj8ELj16ENS_18Kernel_traits_baseILj8192ES2_S2_fS2_fjLj256EEEEELb1ELb1ELb1ELb1EEEvNS_9BwdParamsE,(.L_x_15657 - _ZN10layer_norm13ln_bwd_kernelINS_13Kernel_traitsI13__nv_bfloat16S2_fS2_fjLj8192ELj1ELj1ELj8ELj16ENS_18Kernel_traits_baseILj8192ES2_S2_fS2_fjLj256EEEEELb1ELb1ELb1ELb1EEEvNS_9BwdParamsE)
        .other          _ZN10layer_norm13ln_bwd_kernelINS_13Kernel_traitsI13__nv_bfloat16S2_fS2_fjLj8192ELj1ELj1ELj8ELj16ENS_18Kernel_traits_baseILj8192ES2_S2_fS2_fjLj256EEEEELb1ELb1ELb1ELb1EEEvNS_9BwdParamsE,@"STO_CUDA_ENTRY STV_DEFAULT"
_ZN10layer_norm13ln_bwd_kernelINS_13Kernel_traitsI13__nv_bfloat16S2_fS2_fjLj8192ELj1ELj1ELj8ELj16ENS_18Kernel_traits_baseILj8192ES2_S2_fS2_fjLj256EEEEELb1ELb1ELb1ELb1EEEvNS_9BwdParamsE:
.text._ZN10layer_norm13ln_bwd_kernelINS_13Kernel_traitsI13__nv_bfloat16S2_fS2_fjLj8192ELj1ELj1ELj8ELj16ENS_18Kernel_traits_baseILj8192ES2_S2_fS2_fjLj256EEEEELb1ELb1ELb1ELb1EEEvNS_9BwdParamsE:
        /* <DEDUP_REMOVED lines=66> */
[----:B------:R-:W0:Y:S03]  /*0420*/  LDCU.64 UR6, c[0x0][0x478] ;  /* 0x00008f00ff0677ac */ /* 0x000e260008000a00 */
[----:B------:R-:W4:Y:S01]  /*0430*/  LDG.E.128 R72, desc[UR20][R4.64+0x2000] ;  /* 0x0020001404487981 */ /* 0x000f22000c1e1d00 */
[----:B------:R-:W0:Y:S03]  /*0440*/  LDCU.128 UR12, c[0x0][0x3c0] ;  /* 0x00007800ff0c77ac */ /* 0x000e260008000c00 */
[----:B------:R-:W4:Y:S01]  /*0450*/  LDG.E.128 R68, desc[UR20][R4.64+0x1000] ;  /* 0x0010001404447981 */ /* 0x000f22000c1e1d00 */
[----:B------:R-:W0:Y:S03]  /*0460*/  LDCU.128 UR16, c[0x0][0x3f0] ;  /* 0x00007e00ff1077ac */ /* 0x000e260008000c00 */
[----:B------:R1:W4:Y:S01]  /*0470*/  LDG.E.128 R64, desc[UR20][R4.64] ;  /* 0x0000001404407981 */ /* 0x000322000c1e1d00 */
[----:B--2---:R-:W-:-:S04]  /*0480*/  IMAD.WIDE.U32 R2, R14, 0x10, R2 ;  /* 0x000000100e027825 */ /* 0x004fc800078e0002 */
[----:B------:R-:W-:Y:S01]  /*0490*/  HFMA2 R172, -RZ, RZ, 0, 0 ;  /* 0x00000000ffac7431 */ /* 0x000fe200000001ff */
[----:B------:R-:W2:Y:S01]  /*04a0*/  LDCU.64 UR24, c[0x0][0x380] ;  /* 0x00007000ff1877ac */ /* 0x000ea20008000a00 */
[----:B------:R-:W5:Y:S04]  /*04b0*/  LDG.E.128 R60, desc[UR20][R2.64+0x3000] ;  /* 0x00300014023c7981 */ /* 0x000f68000c1e1d00 */
[----:B------:R-:W5:Y:S04]  /*04c0*/  LDG.E.128 R56, desc[UR20][R2.64+0x2000] ;  /* 0x0020001402387981 */ /* 0x000f68000c1e1d00 */
[----:B------:R-:W5:Y:S04]  /*04d0*/  LDG.E.128 R52, desc[UR20][R2.64+0x1000] ;  /* 0x0010001402347981 */ /* 0x000f68000c1e1d00 */
[----:B------:R0:W5:Y:S01]  /*04e0*/  LDG.E.128 R48, desc[UR20][R2.64] ;  /* 0x0000001402307981 */ /* 0x000162000c1e1d00 */
[----:B---3--:R-:W-:-:S02]  /*04f0*/  PRMT R13, R76, 0x7632, R13 ;  /* 0x000076324c0d7816 */ /* 0x008fc4000000000d */
[----:B----4-:R-:W-:Y:S02]  /*0500*/  PRMT R12, R72, 0x7632, R12 ;  /* 0x00007632480c7816 */ /* 0x010fe4000000000c */
[----:B------:R-:W-:Y:S02]  /*0510*/  PRMT R11, R73, 0x7632, R11 ;  /* 0x00007632490b7816 */ /* 0x000fe4000000000b */
[----:B------:R-:W-:Y:S02]  /*0520*/  PRMT R10, R74, 0x7632, R10 ;  /* 0x000076324a0a7816 */ /* 0x000fe4000000000a */
[----:B------:R-:W-:Y:S02]  /*0530*/  PRMT R9, R75, 0x7632, R9 ;  /* 0x000076324b097816 */ /* 0x000fe40000000009 */
[----:B------:R-:W-:Y:S02]  /*0540*/  PRMT R8, R68, 0x7632, R8 ;  /* 0x0000763244087816 */ /* 0x000fe40000000008 */
[----:B------:R-:W-:-:S02]  /*0550*/  PRMT R7, R69, 0x7632, R7 ;  /* 0x0000763245077816 */ /* 0x000fc40000000007 */
[----:B------:R-:W-:Y:S02]  /*0560*/  PRMT R6, R70, 0x7632, R6 ;  /* 0x0000763246067816 */ /* 0x000fe40000000006 */
[----:B-1----:R-:W-:Y:S02]  /*0570*/  PRMT R5, R71, 0x7632, R5 ;  /* 0x0000763247057816 */ /* 0x002fe40000000005 */
[----:B------:R-:W-:Y:S02]  /*0580*/  PRMT R4, R64, 0x7632, R4 ;  /* 0x0000763240047816 */ /* 0x000fe40000000004 */
[----:B0-----:R-:W-:Y:S02]  /*0590*/  PRMT R3, R65, 0x7632, R3 ;  /* 0x0000763241037816 */ /* 0x001fe40000000003 */
[----:B------:R-:W-:Y:S02]  /*05a0*/  PRMT R2, R66, 0x7632, R2 ;  /* 0x0000763242027816 */ /* 0x000fe40000000002 */
[----:B--2---:R-:W-:-:S07]  /*05b0*/  PRMT R0, R67, 0x7632, R0 ;  /* 0x0000763243007816 */ /* 0x004fce0000000000 */
.L_x_6325:
        /* <DEDUP_REMOVED lines=15> */
[----:B--2---:R-:W-:-:S08]  /*06b0*/  R2UR UR11, R192 ;  /* 0x00000000c00b72ca */ /* 0x004fd000000e0000 */
[----:B-----5:R-:W-:Y:S07]  /*06c0*/  BRA.U !UP2, `(.L_x_5952) ;  /* 0x000000190a8c7547 */ /* 0x020fee000b800000 */
[----:B------:R-:W0:Y:S01]  /*06d0*/  S2R R212, SR_TID.X ;  /* 0x0000000000d47919 */ /* 0x000e220000002100 */
[----:B------:R-:W-:Y:S01]  /*06e0*/  UIMAD UR9, UR8, UR26, URZ ;  /* 0x0000001a080972a4 */ /* 0x000fe2000f8e02ff */
[----:B------:R-:W1:Y:S01]  /*06f0*/  LDC.64 R12, c[0x0][0x3a8] ;  /* 0x0000ea00ff0c7b82 */ /* 0x000e620000000a00 */
[----:B------:R-:W-:Y:S02]  /*0700*/  UIMAD.WIDE UR32, UR8, 0x4, UR12 ;  /* 0x00000004082078a5 */ /* 0x000fe4000f8e020c */
[----:B------:R-:W-:-:S04]  /*0710*/  USHF.R.S32.HI UR10, URZ, 0x1f, UR9 ;  /* 0x0000001fff0a7899 */ /* 0x000fc80008011409 */
[----:B------:R-:W-:Y:S01]  /*0720*/  ULEA.HI UR10, UR10, UR9, URZ, 0x3 ;  /* 0x000000090a0a7291 */ /* 0x000fe2000f8f18ff */
[----:B------:R-:W2:Y:S01]  /*0730*/  LDC.64 R2, c[0x0][0x428] ;  /* 0x00010a00ff027b82 */ /* 0x000ea20000000a00 */
[----:B------:R-:W-:Y:S01]  /*0740*/  UIADD3 UR9, UPT, UPT, UR30, -0x1, URZ ;  /* 0xffffffff1e097890 */ /* 0x000fe2000fffe0ff */
[----:B------:R-:W-:Y:S02]  /*0750*/  MOV R6, UR32 ;  /* 0x0000002000067c02 */ /* 0x000fe40008000f00 */
[----:B------:R-:W-:Y:S01]  /*0760*/  MOV R7, UR33 ;  /* 0x0000002100077c02 */ /* 0x000fe20008000f00 */
[----:B------:R-:W-:Y:S01]  /*0770*/  UIMAD UR9, UR9, UR26, URZ ;  /* 0x0000001a090972a4 */ /* 0x000fe2000f8e02ff */
[----:B------:R-:W-:Y:S02]  /*0780*/  MOV R213, UR10 ;  /* 0x0000000a00d57c02 */ /* 0x000fe40008000f00 */
[----:B------:R-:W-:Y:S01]  /*0790*/  ISETP.NE.U32.AND P0, PT, RZ, UR4, PT ;  /* 0x00000004ff007c0c */ /* 0x000fe2000bf05070 */
[----:B------:R-:W-:Y:S01]  /*07a0*/  USHF.R.S32.HI UR10, URZ, 0x1f, UR9 ;  /* 0x0000001fff0a7899 */ /* 0x000fe20008011409 */
[----:B------:R-:W3:Y:S01]  /*07b0*/  LDG.E R252, desc[UR20][R6.64] ;  /* 0x0000001406fc7981 */ /* 0x000ee2000c1e1900 */
[----:B------:R-:W-:Y:S01]  /*07c0*/  UISETP.GE.AND UP3, UPT, UR11, 0x1, UPT ;  /* 0x000000010b00788c */ /* 0x000fe2000bf66270 */
[----:B------:R-:W4:Y:S01]  /*07d0*/  LDC.64 R216, c[0x0][0x3b0] ;  /* 0x0000ec00ffd87b82 */ /* 0x000f220000000a00 */
[----:B------:R-:W-:-:S06]  /*07e0*/  ULEA.HI UR10, UR10, UR9, URZ, 0x3 ;  /* 0x000000090a0a7291 */ /* 0x000fcc000f8f18ff */
[----:B------:R-:W-:Y:S02]  /*07f0*/  MOV R205, UR10 ;  /* 0x0000000a00cd7c02 */ /* 0x000fe40008000f00 */
[-C--:B0-----:R-:W-:Y:S02]  /*0800*/  LEA.HI.SX32 R213, R213, R212.reuse, 0x1d ;  /* 0x000000d4d5d57211 */ /* 0x081fe400078feaff */
[----:B------:R-:W-:Y:S02]  /*0810*/  LEA.HI.SX32 R205, R205, R212, 0x1d ;  /* 0x000000d4cdcd7211 */ /* 0x000fe400078feaff */
[C---:B------:R-:W-:Y:S01]  /*0820*/  IADD3 R0, PT, PT, R213.reuse, 0x200, RZ ;  /* 0x00000200d5007810 */ /* 0x040fe20007ffe0ff */
[C---:B------:R-:W-:Y:S02]  /*0830*/  VIADD R15, R213.reuse, 0x100 ;  /* 0x00000100d50f7836 */ /* 0x040fe40000000000 */
[C---:B-1----:R-:W-:Y:S01]  /*0840*/  IMAD.WIDE.U32 R4, R213.reuse, 0x20, R12 ;  /* 0x00000020d5047825 */ /* 0x042fe200078e000c */
[----:B------:R-:W-:-:S03]  /*0850*/  IADD3 R14, PT, PT, R213, 0x300, RZ ;  /* 0x00000300d50e7810 */ /* 0x000fc60007ffe0ff */
[--C-:B------:R-:W-:Y:S01]  /*0860*/  IMAD.WIDE.U32 R196, R15, 0x20, R12.reuse ;  /* 0x000000200fc47825 */ /* 0x100fe200078e000c */
[----:B------:R-:W3:Y:S03]  /*0870*/  LDG.E.128 R240, desc[UR20][R4.64] ;  /* 0x0000001404f07981 */ /* 0x000ee6000c1e1d00 */
[----:B------:R-:W-:Y:S01]  /*0880*/  IMAD.WIDE.U32 R202, R0, 0x20, R12 ;  /* 0x0000002000ca7825 */ /* 0x000fe200078e000c */
[----:B------:R-:W3:Y:S03]  /*0890*/  LDG.E.128 R232, desc[UR20][R4.64+0x10] ;  /* 0x0000101404e87981 */ /* 0x000ee6000c1e1d00 */
[C---:B--2---:R-:W-:Y:S01]  /*08a0*/  IMAD.WIDE.U32 R192, R205.reuse, 0x10, R2 ;  /* 0x00000010cdc07825 */ /* 0x044fe200078e0002 */
[----:B------:R-:W2:Y:S03]  /*08b0*/  LDG.E.128 R228, desc[UR20][R196.64] ;  /* 0x00000014c4e47981 */ /* 0x000ea6000c1e1d00 */
[----:B------:R-:W-:Y:S01]  /*08c0*/  IMAD.WIDE.U32 R12, R14, 0x20, R12 ;  /* 0x000000200e0c7825 */ /* 0x000fe200078e000c */
[----:B------:R-:W2:Y:S04]  /*08d0*/  LDG.E.128 R8, desc[UR20][R202.64] ;  /* 0x00000014ca087981 */ /* 0x000ea8000c1e1d00 */
[----:B------:R-:W2:Y:S04]  /*08e0*/  LDG.E.128 R4, desc[UR20][R202.64+0x10] ;  /* 0x00001014ca047981 */ /* 0x000ea8000c1e1d00 */
[----:B------:R-:W2:Y:S04]  /*08f0*/  LDG.E.128 R192, desc[UR20][R192.64] ;  /* 0x00000014c0c07981 */ /* 0x000ea8000c1e1d00 */
[----:B------:R-:W2:Y:S04]  /*0900*/  LDG.E.128 R224, desc[UR20][R12.64] ;  /* 0x000000140ce07981 */ /* 0x000ea8000c1e1d00 */
[----:B------:R0:W2:Y:S04]  /*0910*/  LDG.E.128 R236, desc[UR20][R196.64+0x10] ;  /* 0x00001014c4ec7981 */ /* 0x0000a8000c1e1d00 */
[----:B------:R1:W2:Y:S01]  /*0920*/  LDG.E.128 R220, desc[UR20][R12.64+0x10] ;  /* 0x000010140cdc7981 */ /* 0x0002a2000c1e1d00 */
[----:B0-----:R-:W-:-:S05]  /*0930*/  IADD3 R197, PT, PT, R205, 0x100, RZ ;  /* 0x00000100cdc57810 */ /* 0x001fca0007ffe0ff */
[----:B------:R-:W-:-:S06]  /*0940*/  IMAD.WIDE.U32 R196, R197, 0x10, R2 ;  /* 0x00000010c5c47825 */ /* 0x000fcc00078e0002 */
[----:B------:R-:W2:Y:S01]  /*0950*/  LDG.E.128 R196, desc[UR20][R196.64] ;  /* 0x00000014c4c47981 */ /* 0x000ea2000c1e1d00 */
[----:B------:R-:W-:-:S05]  /*0960*/  IADD3 R201, PT, PT, R205, 0x200, RZ ;  /* 0x00000200cdc97810 */ /* 0x000fca0007ffe0ff */
[----:B------:R-:W-:-:S06]  /*0970*/  IMAD.WIDE.U32 R200, R201, 0x10, R2 ;  /* 0x00000010c9c87825 */ /* 0x000fcc00078e0002 */
[----:B------:R-:W2:Y:S01]  /*0980*/  LDG.E.128 R200, desc[UR20][R200.64] ;  /* 0x00000014c8c87981 */ /* 0x000ea2000c1e1d00 */
[----:B------:R-:W-:-:S05]  /*0990*/  IADD3 R205, PT, PT, R205, 0x300, RZ ;  /* 0x00000300cdcd7810 */ /* 0x000fca0007ffe0ff */
[----:B------:R-:W-:-:S06]  /*09a0*/  IMAD.WIDE.U32 R204, R205, 0x10, R2 ;  /* 0x00000010cdcc7825 */ /* 0x000fcc00078e0002 */
[----:B------:R-:W2:Y:S01]  /*09b0*/  LDG.E.128 R204, desc[UR20][R204.64] ;  /* 0x00000014cccc7981 */ /* 0x000ea2000c1e1d00 */
[----:B------:R-:W-:Y:S01]  /*09c0*/  ISETP.NE.AND.EX P0, PT, RZ, UR5, PT, P0 ;  /* 0x00000005ff007c0c */ /* 0x000fe2000bf05300 */
[----:B------:R-:W-:-:S04]  /*09d0*/  @UP3 UIADD3 UR9, UPT, UPT, UR11, -0x1, URZ ;  /* 0xffffffff0b093890 */ /* 0x000fc8000fffe0ff */
[----:B------:R-:W-:-:S08]  /*09e0*/  @UP3 UIMAD UR9, UR9, UR26, URZ ;  /* 0x0000001a090932a4 */ /* 0x000fd0000f8e02ff */
[----:B------:R-:W0:Y:S01]  /*09f0*/  @P0 LDC.64 R210, c[0x0][0x438] ;  /* 0x00010e00ffd20b82 */ /* 0x000e220000000a00 */
[----:B------:R-:W-:Y:S01]  /*0a00*/  @UP3 USHF.R.S32.HI UR10, URZ, 0x1f, UR9 ;  /* 0x0000001fff0a3899 */ /* 0x000fe20008011409 */
[----:B------:R-:W-:-:S03]  /*0a10*/  PLOP3.LUT P1, PT, PT, PT, UP3, 0x80, 0x8 ;  /* 0x000000000008781c */ /* 0x000fc60003f2f038 */
[----:B------:R-:W-:-:S03]  /*0a20*/  @UP3 ULEA.HI UR10, UR10, UR9, URZ, 0x3 ;  /* 0x000000090a0a3291 */ /* 0x000fc6000f8f18ff */
[----:B------:R-:W4:Y:S03]  /*0a30*/  @P0 LDC.64 R2, c[0x0][0x438] ;  /* 0x00010e00ff020b82 */ /* 0x000f260000000a00 */
[----:B------:R-:W-:-:S05]  /*0a40*/  MOV R214, UR10 ;  /* 0x0000000a00d67c02 */ /* 0x000fca0008000f00 */
[----:B-1----:R-:W1:Y:S01]  /*0a50*/  @P0 LDC.64 R12, c[0x0][0x438] ;  /* 0x00010e00ff0c0b82 */ /* 0x002e620000000a00 */
[----:B0-----:R-:W-:Y:S01]  /*0a60*/  @P0 IMAD.WIDE.U32 R210, R213, 0x20, R210 ;  /* 0x00000020d5d20825 */ /* 0x001fe200078e00d2 */
[----:B------:R-:W-:-:S06]  /*0a70*/  MOV R213, RZ ;  /* 0x000000ff00d57202 */ /* 0x000fcc0000000f00 */
[----:B------:R-:W0:Y:S01]  /*0a80*/  @P0 LDC.64 R208, c[0x0][0x438] ;  /* 0x00010e00ffd00b82 */ /* 0x000e220000000a00 */
[----:B------:R-:W-:Y:S01]  /*0a90*/  @P1 LEA.HI.SX32 R213, R214, R212, 0x1d ;  /* 0x000000d4d6d51211 */ /* 0x000fe200078feaff */
[----:B------:R-:W5:Y:S03]  /*0aa0*/  @P0 LDG.E.128 R44, desc[UR20][R210.64] ;  /* 0x00000014d22c0981 */ /* 0x000f66000c1e1d00 */
[C---:B------:R-:W-:Y:S02]  /*0ab0*/  IADD3 R212, PT, PT, R213.reuse, 0x100, RZ ;  /* 0x00000100d5d47810 */ /* 0x040fe40007ffe0ff */
[C---:B------:R-:W-:Y:S01]  /*0ac0*/  IADD3 R214, PT, PT, R213.reuse, 0x200, RZ ;  /* 0x00000200d5d67810 */ /* 0x040fe20007ffe0ff */
[----:B------:R1:W5:Y:S01]  /*0ad0*/  @P0 LDG.E.128 R40, desc[UR20][R210.64+0x10] ;  /* 0x00001014d2280981 */ /* 0x000362000c1e1d00 */
[----:B------:R-:W-:-:S03]  /*0ae0*/  IADD3 R218, PT, PT, R213, 0x300, RZ ;  /* 0x00000300d5da7810 */ /* 0x000fc60007ffe0ff */
[----:B----4-:R-:W-:Y:S01]  /*0af0*/  IMAD.WIDE.U32 R214, R214, 0x8, R216 ;  /* 0x00000008d6d67825 */ /* 0x010fe200078e00d8 */
[----:B------:R-:W-:-:S03]  /*0b00*/  ISETP.NE.AND P1, PT, RZ, UR27, PT ;  /* 0x0000001bff007c0c */ /* 0x000fc6000bf25270 */
[--C-:B-1----:R-:W-:Y:S02]  /*0b10*/  IMAD.WIDE.U32 R210, R213, 0x8, R216.reuse ;  /* 0x00000008d5d27825 */ /* 0x102fe400078e00d8 */
[----:B------:R-:W5:Y:S02]  /*0b20*/  LDG.E.64 R214, desc[UR20][R214.64] ;  /* 0x00000014d6d67981 */ /* 0x000f64000c1e1b00 */
[--C-:B------:R-:W-:Y:S02]  /*0b30*/  IMAD.WIDE.U32 R212, R212, 0x8, R216.reuse ;  /* 0x00000008d4d47825 */ /* 0x100fe400078e00d8 */
[----:B------:R-:W5:Y:S02]  /*0b40*/  LDG.E.64 R210, desc[UR20][R210.64] ;  /* 0x00000014d2d27981 */ /* 0x000f64000c1e1b00 */
[----:B------:R-:W-:Y:S02]  /*0b50*/  IMAD.WIDE.U32 R216, R218, 0x8, R216 ;  /* 0x00000008dad87825 */ /* 0x000fe400078e00d8 */
[----:B------:R-:W5:Y:S02]  /*0b60*/  LDG.E.64 R212, desc[UR20][R212.64] ;  /* 0x00000014d4d47981 */ /* 0x000f64000c1e1b00 */
[----:B------:R-:W-:-:S02]  /*0b70*/  @P0 IMAD.WIDE.U32 R2, R15, 0x20, R2 ;  /* 0x000000200f020825 */ /* 0x000fc400078e0002 */
[----:B------:R-:W5:Y:S04]  /*0b80*/  LDG.E.64 R216, desc[UR20][R216.64] ;  /* 0x00000014d8d87981 */ /* 0x000f68000c1e1b00 */
[----:B------:R-:W5:Y:S04]  /*0b90*/  @P0 LDG.E.128 R36, desc[UR20][R2.64] ;  /* 0x0000001402240981 */ /* 0x000f68000c1e1d00 */
[----:B------:R1:W5:Y:S01]  /*0ba0*/  @P0 LDG.E.128 R32, desc[UR20][R2.64+0x10] ;  /* 0x0000101402200981 */ /* 0x000362000c1e1d00 */
[----:B------:R-:W-:-:S04]  /*0bb0*/  @P0 IMAD.WIDE.U32 R14, R14, 0x20, R12 ;  /* 0x000000200e0e0825 */ /* 0x000fc800078e000c */
[----:B0-----:R-:W-:Y:S01]  /*0bc0*/  @P0 IMAD.WIDE.U32 R208, R0, 0x20, R208 ;  /* 0x0000002000d00825 */ /* 0x001fe200078e00d0 */
[----:B-----5:R-:W-:Y:S01]  /*0bd0*/  PRMT R249, R51, 0x7632, R249 ;  /* 0x0000763233f97816 */ /* 0x020fe200000000f9 */
[----:B------:R-:W5:Y:S01]  /*0be0*/  @P0 LDG.E.128 R20, desc[UR20][R14.64] ;  /* 0x000000140e140981 */ /* 0x000f62000c1e1d00 */
[----:B-1----:R-:W-:-:S03]  /*0bf0*/  PRMT R2, R48, 0x7632, R2 ;  /* 0x0000763230027816 */ /* 0x002fc60000000002 */
[----:B------:R-:W5:Y:S01]  /*0c00*/  @P0 LDG.E.128 R28, desc[UR20][R208.64] ;  /* 0x00000014d01c0981 */ /* 0x000f62000c1e1d00 */
[----:B------:R-:W-:-:S03]  /*0c10*/  SHF.L.U32 R2, R2, 0x10, RZ ;  /* 0x0000001002027819 */ /* 0x000fc600000006ff */
[----:B------:R0:W5:Y:S01]  /*0c20*/  @P0 LDG.E.128 R24, desc[UR20][R208.64+0x10] ;  /* 0x00001014d0180981 */ /* 0x000162000c1e1d00 */
[----:B------:R-:W-:-:S03]  /*0c30*/  SHF.L.U32 R249, R249, 0x10, RZ ;  /* 0x00000010f9f97819 */ /* 0x000fc600000006ff */
[----:B------:R1:W5:Y:S01]  /*0c40*/  @P0 LDG.E.128 R16, desc[UR20][R14.64+0x10] ;  /* 0x000010140e100981 */ /* 0x000362000c1e1d00 */
[----:B0-----:R-:W-:-:S04]  /*0c50*/  PRMT R209, R52, 0x7632, R209 ;  /* 0x0000763234d17816 */ /* 0x001fc800000000d1 */
[----:B------:R-:W-:Y:S02]  /*0c60*/  SHF.L.U32 R209, R209, 0x10, RZ ;  /* 0x00000010d1d17819 */ /* 0x000fe400000006ff */
[----:B-1----:R-:W-:-:S04]  /*0c70*/  PRMT R14, R54, 0x7632, R14 ;  /* 0x00007632360e7816 */ /* 0x002fc8000000000e */
[----:B------:R-:W-:Y:S02]  /*0c80*/  SHF.L.U32 R14, R14, 0x10, RZ ;  /* 0x000000100e0e7819 */ /* 0x000fe400000006ff */
[----:B------:R-:W-:-:S04]  /*0c90*/  PRMT R247, R55, 0x7632, R247 ;  /* 0x0000763237f77816 */ /* 0x000fc800000000f7 */
[----:B------:R-:W-:Y:S02]  /*0ca0*/  SHF.L.U32 R247, R247, 0x10, RZ ;  /* 0x00000010f7f77819 */ /* 0x000fe400000006ff */
[----:B------:R-:W-:-:S04]  /*0cb0*/  PRMT R12, R56, 0x7632, R12 ;  /* 0x00007632380c7816 */ /* 0x000fc8000000000c */
[----:B------:R-:W-:Y:S02]  /*0cc0*/  SHF.L.U32 R12, R12, 0x10, RZ ;  /* 0x000000100c0c7819 */ /* 0x000fe400000006ff */
[----:B---3--:R-:W-:-:S05]  /*0cd0*/  FSEL R252, R252, RZ, !P1 ;  /* 0x000000fffcfc7208 */ /* 0x008fca0004800000 */
[C---:B------:R-:W-:Y:S01]  /*0ce0*/  FADD.FTZ R244, -R252.reuse, R242 ;  /* 0x000000f2fcf47221 */ /* 0x040fe20000010100 */
[C---:B------:R-:W-:Y:S01]  /*0cf0*/  FADD.FTZ R242, -R252.reuse, R243 ;  /* 0x000000f3fcf27221 */ /* 0x040fe20000010100 */
[C---:B------:R-:W-:Y:S01]  /*0d00*/  FADD.FTZ R248, -R252.reuse, R232 ;  /* 0x000000e8fcf87221 */ /* 0x040fe20000010100 */
[C---:B--2---:R-:W-:Y:S01]  /*0d10*/  FADD.FTZ R246, -R252.reuse, R228 ;  /* 0x000000e4fcf67221 */ /* 0x044fe20000010100 */
[C---:B------:R-:W-:Y:S01]  /*0d20*/  FADD.FTZ R219, -R252.reuse, R229 ;  /* 0x000000e5fcdb7221 */ /* 0x040fe20000010100 */
[C---:B------:R-:W-:Y:S02]  /*0d30*/  FADD.FTZ R218, -R252.reuse, R231 ;  /* 0x000000e7fcda7221 */ /* 0x040fe40000010100 */
[----:B------:R-:W-:Y:S02]  /*0d40*/  IMAD.MOV.U32 R229, RZ, RZ, R246 ;  /* 0x000000ffffe57224 */ /* 0x000fe400078e00f6 */
[C-C-:B------:R-:W-:Y:S01]  /*0d50*/  FADD.FTZ R243, -R252.reuse, R4.reuse ;  /* 0x00000004fcf37221 */ /* 0x140fe20000010100 */
[----:B------:R-:W-:Y:S01]  /*0d60*/  FADD.FTZ R246, -R252, R7 ;  /* 0x00000007fcf67221 */ /* 0x000fe20000010100 */
[----:B------:R-:W-:Y:S01]  /*0d70*/  PRMT R4, R192, 0x7632, R4 ;  /* 0x00007632c0047816 */ /* 0x000fe20000000004 */
[C---:B------:R-:W-:Y:S01]  /*0d80*/  FADD.FTZ R13, -R252.reuse, R9 ;  /* 0x00000009fc0d7221 */ /* 0x040fe20000010100 */
[C---:B------:R-:W-:Y:S01]  /*0d90*/  FADD.FTZ R0, -R252.reuse, R240 ;  /* 0x000000f0fc007221 */ /* 0x040fe20000010100 */
[C---:B------:R-:W-:Y:S01]  /*0da0*/  FADD.FTZ R250, -R252.reuse, R234 ;  /* 0x000000eafcfa7221 */ /* 0x040fe20000010100 */
[----:B------:R-:W-:Y:S01]  /*0db0*/  FADD.FTZ R7, -R252, R225 ;  /* 0x000000e1fc077221 */ /* 0x000fe20000010100 */
[----:B------:R-:W-:Y:S01]  /*0dc0*/  SHF.L.U32 R4, R4, 0x10, RZ ;  /* 0x0000001004047819 */ /* 0x000fe200000006ff */
        /* <DEDUP_REMOVED lines=21> */
[----:B------:R-:W-:Y:S01]  /*0f20*/  MOV R223, R243 ;  /* 0x000000f300df7202 */ /* 0x000fe20000000f00 */
[----:B------:R-:W-:Y:S01]  /*0f30*/  FMUL.FTZ R243, R2, R4 ;  /* 0x0000000402f37220 */ /* 0x000fe20000410000 */
[----:B------:R-:W-:-:S02]  /*0f40*/  PRMT R2, R195, 0x7632, R2 ;  /* 0x00007632c3027816 */ /* 0x000fc40000000002 */
[----:B------:R-:W-:Y:S02]  /*0f50*/  MOV R227, R228 ;  /* 0x000000e400e37202 */ /* 0x000fe40000000f00 */
[----:B------:R-:W-:Y:S01]  /*0f60*/  MOV R228, R250 ;  /* 0x000000fa00e47202 */ /* 0x000fe20000000f00 */
[----:B------:R-:W-:Y:S01]  /*0f70*/  FMUL.FTZ R250, R235, UR29 ;  /* 0x0000001debfa7c20 */ /* 0x000fe20008410000 */
[----:B------:R-:W-:-:S05]  /*0f80*/  SHF.L.U32 R2, R2, 0x10, RZ ;  /* 0x0000001002027819 */ /* 0x000fca00000006ff */
[-C--:B------:R-:W-:Y:S01]  /*0f90*/  FMUL.FTZ R249, R249, R2.reuse ;  /* 0x00000002f9f97220 */ /* 0x080fe20000410000 */
[--C-:B------:R-:W-:Y:S01]  /*0fa0*/  FADD.FTZ R171, R171, R2.reuse ;  /* 0x00000002abab7221 */ /* 0x100fe20000010000 */
[----:B------:R-:W-:Y:S01]  /*0fb0*/  FFMA.FTZ R87, R250, R2, R87 ;  /* 0x00000002fa577223 */ /* 0x000fe20000010057 */
[----:B------:R-:W-:Y:S01]  /*0fc0*/  PRMT R2, R196, 0x7632, R2 ;  /* 0x00007632c4027816 */ /* 0x000fe20000000002 */
[----:B------:R-:W-:-:S03]  /*0fd0*/  FMUL.FTZ R219, R219, UR29 ;  /* 0x0000001ddbdb7c20 */ /* 0x000fc60008410000 */
[----:B------:R-:W-:-:S05]  /*0fe0*/  SHF.L.U32 R2, R2, 0x10, RZ ;  /* 0x0000001002027819 */ /* 0x000fca00000006ff */
[-C--:B------:R-:W-:Y:S01]  /*0ff0*/  FMUL.FTZ R209, R209, R2.reuse ;  /* 0x00000002d1d17220 */ /* 0x080fe20000410000 */
[----:B------:R-:W-:Y:S01]  /*1000*/  FFMA.FTZ R89, R219, R2, R89 ;  /* 0x00000002db597223 */ /* 0x000fe20000010059 */
[--C-:B------:R-:W-:Y:S01]  /*1010*/  FADD.FTZ R165, R165, R2.reuse ;  /* 0x00000002a5a57221 */ /* 0x100fe20000010000 */
[----:B------:R-:W-:Y:S01]  /*1020*/  PRMT R2, R198, 0x7632, R2 ;  /* 0x00007632c6027816 */ /* 0x000fe20000000002 */
[----:B------:R-:W-:-:S03]  /*1030*/  FMUL.FTZ R15, R237, UR29 ;  /* 0x0000001ded0f7c20 */ /* 0x000fc60008410000 */
[----:B------:R-:W-:-:S05]  /*1040*/  SHF.L.U32 R2, R2, 0x10, RZ ;  /* 0x0000001002027819 */ /* 0x000fca00000006ff */
[-C--:B------:R-:W-:Y:S01]  /*1050*/  FMUL.FTZ R14, R14, R2.reuse ;  /* 0x000000020e0e7220 */ /* 0x080fe20000410000 */
[--C-:B------:R-:W-:Y:S01]  /*1060*/  FADD.FTZ R161, R161, R2.reuse ;  /* 0x00000002a1a17221 */ /* 0x100fe20000010000 */
[----:B------:R-:W-:Y:S01]  /*1070*/  FFMA.FTZ R93, R15, R2, R93 ;  /* 0x000000020f5d7223 */ /* 0x000fe2000001005d */
[----:B------:R-:W-:Y:S02]  /*1080*/  PRMT R2, R199, 0x7632, R2 ;  /* 0x00007632c7027816 */ /* 0x000fe40000000002 */
[----:B------:R-:W-:Y:S02]  /*1090*/  MOV R235, R223 ;  /* 0x000000df00eb7202 */ /* 0x000fe40000000f00 */
[----:B------:R-:W-:Y:S01]  /*10a0*/  MOV R223, R248 ;  /* 0x000000f800df7202 */ /* 0x000fe20000000f00 */
[----:B------:R-:W-:Y:S02]  /*10b0*/  IMAD.U32 R2, R2, 0x10000, RZ ;  /* 0x0001000002027824 */ /* 0x000fe400078e00ff */
[----:B------:R-:W-:-:S02]  /*10c0*/  FMUL.FTZ R248, R239, UR29 ;  /* 0x0000001deff87c20 */ /* 0x000fc40008410000 */
[-C--:B------:R-:W-:Y:S01]  /*10d0*/  FMUL.FTZ R247, R247, R2.reuse ;  /* 0x00000002f7f77220 */ /* 0x080fe20000410000 */
[--C-:B------:R-:W-:Y:S01]  /*10e0*/  FADD.FTZ R163, R163, R2.reuse ;  /* 0x00000002a3a37221 */ /* 0x100fe20000010000 */
[----:B------:R-:W-:Y:S01]  /*10f0*/  FFMA.FTZ R95, R248, R2, R95 ;  /* 0x00000002f85f7223 */ /* 0x000fe2000001005f */
[----:B------:R-:W-:Y:S01]  /*1100*/  PRMT R2, R200, 0x7632, R2 ;  /* 0x00007632c8027816 */ /* 0x000fe20000000002 */
[----:B------:R-:W-:-:S03]  /*1110*/  FMUL.FTZ R13, R13, UR29 ;  /* 0x0000001d0d0d7c20 */ /* 0x000fc60008410000 */
[----:B------:R-:W-:Y:S02]  /*1120*/  SHF.L.U32 R2, R2, 0x10, RZ ;  /* 0x0000001002027819 */ /* 0x000fe400000006ff */
[----:B------:R-:W-:-:S03]  /*1130*/  PRMT R10, R57, 0x7632, R10 ;  /* 0x00007632390a7816 */ /* 0x000fc6000000000a */
[-C--:B------:R-:W-:Y:S01]  /*1140*/  FMUL.FTZ R12, R12, R2.reuse ;  /* 0x000000020c0c7220 */ /* 0x080fe20000410000 */
[----:B------:R-:W-:Y:S01]  /*1150*/  FFMA.FTZ R97, R13, R2, R97 ;  /* 0x000000020d617223 */ /* 0x000fe20000010061 */
[--C-:B------:R-:W-:Y:S01]  /*1160*/  FADD.FTZ R157, R157, R2.reuse ;  /* 0x000000029d9d7221 */ /* 0x100fe20000010000 */
[----:B------:R-:W-:Y:S01]  /*1170*/  PRMT R2, R201, 0x7632, R2 ;  /* 0x00007632c9027816 */ /* 0x000fe20000000002 */
[----:B------:R-:W-:Y:S01]  /*1180*/  FMUL.FTZ R11, R11, UR29 ;  /* 0x0000001d0b0b7c20 */ /* 0x000fe20008410000 */
[----:B------:R-:W-:Y:S02]  /*1190*/  SHF.L.U32 R10, R10, 0x10, RZ ;  /* 0x000000100a0a7819 */ /* 0x000fe400000006ff */
[----:B------:R-:W-:Y:S02]  /*11a0*/  SHF.L.U32 R2, R2, 0x10, RZ ;  /* 0x0000001002027819 */ /* 0x000fe400000006ff */
[----:B------:R-:W-:-:S03]  /*11b0*/  PRMT R8, R58, 0x7632, R8 ;  /* 0x000076323a087816 */ /* 0x000fc60000000008 */
[-C--:B------:R-:W-:Y:S01]  /*11c0*/  FMUL.FTZ R10, R10, R2.reuse ;  /* 0x000000020a0a7220 */ /* 0x080fe20000410000 */
[----:B------:R-:W-:Y:S01]  /*11d0*/  FFMA.FTZ R99, R11, R2, R99 ;  /* 0x000000020b637223 */ /* 0x000fe20000010063 */
[--C-:B------:R-:W-:Y:S01]  /*11e0*/  FADD.FTZ R159, R159, R2.reuse ;  /* 0x000000029f9f7221 */ /* 0x100fe20000010000 */
[----:B------:R-:W-:Y:S02]  /*11f0*/  PRMT R2, R202, 0x7632, R2 ;  /* 0x00007632ca027816 */ /* 0x000fe40000000002 */
[----:B------:R-:W-:Y:S01]  /*1200*/  MOV R226, R224 ;  /* 0x000000e000e27202 */ /* 0x000fe20000000f00 */
[----:B------:R-:W-:Y:S01]  /*1210*/  FMUL.FTZ R9, R9, UR29 ;  /* 0x0000001d09097c20 */ /* 0x000fe20008410000 */
[----:B------:R-:W-:Y:S01]  /*1220*/  MOV R224, R244 ;  /* 0x000000f400e07202 */ /* 0x000fe20000000f00 */
[----:B------:R-:W-:Y:S01]  /*1230*/  FMUL.FTZ R244, R241, UR29 ;  /* 0x0000001df1f47c20 */ /* 0x000fe20008410000 */
[----:B------:R-:W-:Y:S02]  /*1240*/  SHF.L.U32 R8, R8, 0x10, RZ ;  /* 0x0000001008087819 */ /* 0x000fe400000006ff */
[----:B------:R-:W-:Y:S01]  /*1250*/  SHF.L.U32 R2, R2, 0x10, RZ ;  /* 0x0000001002027819 */ /* 0x000fe200000006ff */
[----:B------:R-:W-:Y:S01]  /*1260*/  FFMA.FTZ R81, R244, R4, R81 ;  /* 0x00000004f4517223 */ /* 0x000fe20000010051 */
[----:B------:R-:W-:Y:S01]  /*1270*/  FADD.FTZ R173, R173, R4 ;  /* 0x00000004adad7221 */ /* 0x000fe20000010000 */
[----:B------:R-:W-:-:S02]  /*1280*/  PRMT R241, R49, 0x7632, R241 ;  /* 0x0000763231f17816 */ /* 0x000fc400000000f1 */
[-C--:B------:R-:W-:Y:S01]  /*1290*/  FMUL.FTZ R8, R8, R2.reuse ;  /* 0x0000000208087220 */ /* 0x080fe20000410000 */
[----:B------:R-:W-:Y:S01]  /*12a0*/  FADD.FTZ R153, R153, R2 ;  /* 0x0000000299997221 */ /* 0x000fe20000010000 */
[----:B------:R-:W-:Y:S01]  /*12b0*/  FFMA.FTZ R101, R9, R2, R101 ;  /* 0x0000000209657223 */ /* 0x000fe20000010065 */
[----:B------:R-:W-:Y:S02]  /*12c0*/  PRMT R220, R50, 0x7632, R220 ;  /* 0x0000763232dc7816 */ /* 0x000fe400000000dc */
[----:B------:R-:W-:Y:S02]  /*12d0*/  PRMT R6, R193, 0x7632, R6 ;  /* 0x00007632c1067816 */ /* 0x000fe40000000006 */
[----:B------:R-:W-:Y:S02]  /*12e0*/  PRMT R4, R194, 0x7632, R4 ;  /* 0x00007632c2047816 */ /* 0x000fe40000000004 */
[----:B------:R-:W-:Y:S02]  /*12f0*/  PRMT R245, R59, 0x7632, R245 ;  /* 0x000076323bf57816 */ /* 0x000fe400000000f5 */
[----:B------:R-:W-:Y:S01]  /*1300*/  PRMT R2, R203, 0x7632, R2 ;  /* 0x00007632cb027816 */ /* 0x000fe20000000002 */
[----:B------:R-:W-:Y:S01]  /*1310*/  FMUL.FTZ R242, R242, UR29 ;  /* 0x0000001df2f27c20 */ /* 0x000fe20008410000 */
[----:B------:R-:W-:Y:S01]  /*1320*/  SHF.L.U32 R241, R241, 0x10, RZ ;  /* 0x00000010f1f17819 */ /* 0x000fe200000006ff */
[----:B------:R-:W-:Y:S01]  /*1330*/  IMAD.U32 R4, R4, 0x10000, RZ ;  /* 0x0001000004047824 */ /* 0x000fe200078e00ff */
[----:B------:R-:W-:Y:S01]  /*1340*/  SHF.L.U32 R6, R6, 0x10, RZ ;  /* 0x0000001006067819 */ /* 0x000fe200000006ff */
[----:B------:R-:W-:Y:S01]  /*1350*/  FMUL.FTZ R221, R233, UR29 ;  /* 0x0000001de9dd7c20 */ /* 0x000fe20008410000 */
[----:B------:R-:W-:Y:S01]  /*1360*/  SHF.L.U32 R220, R220, 0x10, RZ ;  /* 0x00000010dcdc7819 */ /* 0x000fe200000006ff */
[----:B------:R-:W-:Y:S01]  /*1370*/  FMUL.FTZ R246, R246, UR29 ;  /* 0x0000001df6f67c20 */ /* 0x000fe20008410000 */
[----:B------:R-:W-:-:S02]  /*1380*/  SHF.L.U32 R245, R245, 0x10, RZ ;  /* 0x00000010f5f57819 */ /* 0x000fc400000006ff */
[----:B------:R-:W-:Y:S01]  /*1390*/  SHF.L.U32 R2, R2, 0x10, RZ ;  /* 0x0000001002027819 */ /* 0x000fe200000006ff */
[-C--:B------:R-:W-:Y:S01]  /*13a0*/  FMUL.FTZ R241, R241, R6.reuse ;  /* 0x00000006f1f17220 */ /* 0x080fe20000410000 */
[----:B------:R-:W-:Y:S01]  /*13b0*/  FFMA.FTZ R83, R242, R6, R83 ;  /* 0x00000006f2537223 */ /* 0x000fe20000010053 */
[----:B------:R-:W-:Y:S01]  /*13c0*/  FADD.FTZ R175, R175, R6 ;  /* 0x00000006afaf7221 */ /* 0x000fe20000010000 */
[-C--:B------:R-:W-:Y:S01]  /*13d0*/  FMUL.FTZ R220, R220, R4.reuse ;  /* 0x00000004dcdc7220 */ /* 0x080fe20000410000 */
[----:B------:R-:W-:Y:S01]  /*13e0*/  FADD.FTZ R169, R169, R4 ;  /* 0x00000004a9a97221 */ /* 0x000fe20000010000 */
        /* <DEDUP_REMOVED lines=8> */
[----:B------:R-:W-:Y:S01]  /*1470*/  FMUL.FTZ R218, R218, UR29 ;  /* 0x0000001ddada7c20 */ /* 0x000fe20008410000 */
[----:B------:R-:W-:Y:S01]  /*1480*/  SHF.L.U32 R208, R208, 0x10, RZ ;  /* 0x00000010d0d07819 */ /* 0x000fe200000006ff */
[----:B------:R-:W-:Y:S01]  /*1490*/  FMUL.FTZ R7, R7, UR29 ;  /* 0x0000001d07077c20 */ /* 0x000fe20008410000 */
[----:B------:R-:W-:Y:S01]  /*14a0*/  SHF.L.U32 R4, R4, 0x10, RZ ;  /* 0x0000001004047819 */ /* 0x000fe200000006ff */
[----:B------:R-:W-:Y:S01]  /*14b0*/  IMAD.U32 R2, R2, 0x10000, RZ ;  /* 0x0001000002027824 */ /* 0x000fe200078e00ff */
[----:B------:R-:W-:-:S03]  /*14c0*/  SHF.L.U32 R6, R6, 0x10, RZ ;  /* 0x0000001006067819 */ /* 0x000fc600000006ff */
[-C--:B------:R-:W-:Y:S01]  /*14d0*/  FMUL.FTZ R208, R208, R4.reuse ;  /* 0x00000004d0d07220 */ /* 0x080fe20000410000 */
[----:B------:R-:W-:Y:S01]  /*14e0*/  FFMA.FTZ R91, R218, R4, R91 ;  /* 0x00000004da5b7223 */ /* 0x000fe2000001005b */
[----:B------:R-:W-:Y:S01]  /*14f0*/  FADD.FTZ R167, R167, R4 ;  /* 0x00000004a7a77221 */ /* 0x000fe20000010000 */
[-C--:B------:R-:W-:Y:S01]  /*1500*/  FMUL.FTZ R6, R6, R2.reuse ;  /* 0x0000000206067220 */ /* 0x080fe20000410000 */
[----:B------:R-:W-:Y:S01]  /*1510*/  FFMA.FTZ R105, R7, R2, R105 ;  /* 0x0000000207697223 */ /* 0x000fe20000010069 */
[----:B------:R-:W-:Y:S01]  /*1520*/  FADD.FTZ R149, R149, R2 ;  /* 0x0000000295957221 */ /* 0x000fe20000010000 */
[----:B------:R-:W-:Y:S02]  /*1530*/  PRMT R4, R61, 0x7632, R4 ;  /* 0x000076323d047816 */ /* 0x000fe40000000004 */
[----:B------:R-:W-:Y:S01]  /*1540*/  PRMT R2, R205, 0x7632, R2 ;  /* 0x00007632cd027816 */ /* 0x000fe20000000002 */
[----:B------:R-:W-:Y:S01]  /*1550*/  FMUL.FTZ R5, R5, UR29 ;  /* 0x0000001d05057c20 */ /* 0x000fe20008410000 */
[----:B------:R-:W-:-:S02]  /*1560*/  SHF.L.U32 R4, R4, 0x10, RZ ;  /* 0x0000001004047819 */ /* 0x000fc400000006ff */
        /* <DEDUP_REMOVED lines=9> */
[----:B------:R-:W-:Y:S01]  /*1600*/  PRMT R251, R63, 0x7632, R251 ;  /* 0x000076323ffb7816 */ /* 0x000fe200000000fb */
[-C--:B------:R-:W-:Y:S01]  /*1610*/  FFMA.FTZ R109, R3, R222.reuse, R109 ;  /* 0x000000de036d7223 */ /* 0x080fe2000001006d */
[--C-:B------:R-:W-:Y:S01]  /*1620*/  FADD.FTZ R145, R145, R222.reuse ;  /* 0x000000de91917221 */ /* 0x100fe20000010000 */
[----:B------:R-:W-:Y:S01]  /*1630*/  FMUL.FTZ R2, R2, R222 ;  /* 0x000000de02027220 */ /* 0x000fe20000410000 */
[----:B------:R-:W-:Y:S01]  /*1640*/  PRMT R222, R207, 0x7632, R222 ;  /* 0x00007632cfde7816 */ /* 0x000fe200000000de */
[----:B------:R-:W-:Y:S01]  /*1650*/  FMUL.FTZ R252, R252, UR29 ;  /* 0x0000001dfcfc7c20 */ /* 0x000fe20008410000 */
[----:B------:R-:W-:-:S02]  /*1660*/  SHF.L.U32 R251, R251, 0x10, RZ ;  /* 0x00000010fbfb7819 */ /* 0x000fc400000006ff */
[----:B------:R-:W-:Y:S01]  /*1670*/  SHF.L.U32 R222, R222, 0x10, RZ ;  /* 0x00000010dede7819 */ /* 0x000fe200000006ff */
[----:B------:R-:W-:Y:S01]  /*1680*/  FMUL.FTZ R0, R0, UR29 ;  /* 0x0000001d00007c20 */ /* 0x000fe20008410000 */
[----:B------:R-:W-:-:S03]  /*1690*/  SHF.L.U32 R192, R192, 0x10, RZ ;  /* 0x00000010c0c07819 */ /* 0x000fc600000006ff */
[-C--:B------:R-:W-:Y:S01]  /*16a0*/  FMUL.FTZ R251, R251, R222.reuse ;  /* 0x000000defbfb7220 */ /* 0x080fe20000410000 */
[----:B------:R-:W-:Y:S01]  /*16b0*/  FFMA.FTZ R111, R252, R222, R111 ;  /* 0x000000defc6f7223 */ /* 0x000fe2000001006f */
[----:B------:R-:W-:Y:S01]  /*16c0*/  FADD.FTZ R147, R147, R222 ;  /* 0x000000de93937221 */ /* 0x000fe20000010000 */
[----:B------:R-:W-:Y:S01]  /*16d0*/  SHF.L.U32 R222, R48, 0x10, RZ ;  /* 0x0000001030de7819 */ /* 0x000fe200000006ff */
[-C--:B------:R-:W-:Y:S01]  /*16e0*/  FFMA.FTZ R80, R0, R192.reuse, R80 ;  /* 0x000000c000507223 */ /* 0x080fe20000010050 */
[----:B------:R-:W-:Y:S01]  /*16f0*/  FADD.FTZ R172, R172, R192 ;  /* 0x000000c0acac7221 */ /* 0x000fe20000010000 */
[----:B------:R-:W-:Y:S01]  /*1700*/  SHF.L.U32 R196, R196, 0x10, RZ ;  /* 0x00000010c4c47819 */ /* 0x000fe200000006ff */
[----:B------:R-:W-:Y:S01]  /*1710*/  FMUL.FTZ R229, R229, UR29 ;  /* 0x0000001de5e57c20 */ /* 0x000fe20008410000 */
[----:B------:R-:W-:Y:S01]  /*1720*/  FMUL.FTZ R222, R222, R192 ;  /* 0x000000c0dede7220 */ /* 0x000fe20000410000 */
[----:B------:R-:W-:Y:S02]  /*1730*/  SHF.L.U32 R192, R52, 0x10, RZ ;  /* 0x0000001034c07819 */ /* 0x000fe400000006ff */
[-C--:B------:R-:W-:Y:S01]  /*1740*/  FFMA.FTZ R88, R229, R196.reuse, R88 ;  /* 0x000000c4e5587223 */ /* 0x080fe20000010058 */
[----:B------:R-:W-:Y:S01]  /*1750*/  FADD.FTZ R164, R164, R196 ;  /* 0x000000c4a4a47221 */ /* 0x000fe20000010000 */
[----:B------:R-:W-:Y:S01]  /*1760*/  SHF.L.U32 R197, R197, 0x10, RZ ;  /* 0x00000010c5c57819 */ /* 0x000fe200000006ff */
[----:B------:R-:W-:Y:S01]  /*1770*/  FMUL.FTZ R196, R192, R196 ;  /* 0x000000c4c0c47220 */ /* 0x000fe20000410000 */
        /* <DEDUP_REMOVED lines=8> */
[----:B------:R-:W-:Y:S01]  /*1800*/  MOV R233, R226 ;  /* 0x000000e200e97202 */ /* 0x000fe20000000f00 */
[----:B------:R-:W-:Y:S01]  /*1810*/  FADD.FTZ R160, R160, R198 ;  /* 0x000000c6a0a07221 */ /* 0x000fe20000010000 */
[-C--:B------:R-:W-:Y:S01]  /*1820*/  FFMA.FTZ R92, R231, R198.reuse, R92 ;  /* 0x000000c6e75c7223 */ /* 0x080fe2000001005c */
[----:B------:R-:W-:Y:S01]  /*1830*/  SHF.L.U32 R199, R199, 0x10, RZ ;  /* 0x00000010c7c77819 */ /* 0x000fe200000006ff */
[----:B------:R-:W-:Y:S01]  /*1840*/  FMUL.FTZ R198, R192, R198 ;  /* 0x000000c6c0c67220 */ /* 0x000fe20000410000 */
[----:B------:R-:W-:Y:S01]  /*1850*/  MOV R237, R233 ;  /* 0x000000e900ed7202 */ /* 0x000fe20000000f00 */
[----:B------:R-:W-:Y:S01]  /*1860*/  FMUL.FTZ R232, R232, UR29 ;  /* 0x0000001de8e87c20 */ /* 0x000fe20008410000 */
[----:B------:R-:W-:Y:S01]  /*1870*/  MOV R233, R227 ;  /* 0x000000e300e97202 */ /* 0x000fe20000000f00 */
[----:B------:R-:W-:Y:S01]  /*1880*/  IMAD.U32 R192, R55, 0x10000, RZ ;  /* 0x0001000037c07824 */ /* 0x000fe200078e00ff */
[----:B------:R-:W-:Y:S01]  /*1890*/  MOV R239, R223 ;  /* 0x000000df00ef7202 */ /* 0x000fe20000000f00 */
[----:B------:R-:W-:Y:S01]  /*18a0*/  FADD.FTZ R162, R162, R199 ;  /* 0x000000c7a2a27221 */ /* 0x000fe20000010000 */
[-C--:B------:R-:W-:Y:S01]  /*18b0*/  FFMA.FTZ R94, R232, R199.reuse, R94 ;  /* 0x000000c7e85e7223 */ /* 0x080fe2000001005e */
[----:B------:R-:W-:Y:S01]  /*18c0*/  SHF.L.U32 R193, R193, 0x10, RZ ;  /* 0x00000010c1c17819 */ /* 0x000fe200000006ff */
[----:B------:R-:W-:Y:S01]  /*18d0*/  FMUL.FTZ R199, R192, R199 ;  /* 0x000000c7c0c77220 */ /* 0x000fe20000410000 */
[----:B------:R-:W-:Y:S01]  /*18e0*/  SHF.L.U32 R223, R49, 0x10, RZ ;  /* 0x0000001031df7819 */ /* 0x000fe200000006ff */
[----:B------:R-:W-:Y:S01]  /*18f0*/  FMUL.FTZ R224, R224, UR29 ;  /* 0x0000001de0e07c20 */ /* 0x000fe20008410000 */
[----:B------:R-:W-:Y:S01]  /*1900*/  SHF.L.U32 R200, R200, 0x10, RZ ;  /* 0x00000010c8c87819 */ /* 0x000fe200000006ff */
[----:B------:R-:W-:Y:S01]  /*1910*/  FMUL.FTZ R233, R233, UR29 ;  /* 0x0000001de9e97c20 */ /* 0x000fe20008410000 */
[----:B------:R-:W-:Y:S01]  /*1920*/  SHF.L.U32 R192, R56, 0x10, RZ ;  /* 0x0000001038c07819 */ /* 0x000fe200000006ff */
[-C--:B------:R-:W-:Y:S01]  /*1930*/  FFMA.FTZ R82, R224, R193.reuse, R82 ;  /* 0x000000c1e0527223 */ /* 0x080fe20000010052 */
[----:B------:R-:W-:Y:S01]  /*1940*/  FADD.FTZ R174, R174, R193 ;  /* 0x000000c1aeae7221 */ /* 0x000fe20000010000 */
        /* <DEDUP_REMOVED lines=8> */
[----:B------:R-:W-:-:S02]  /*19d0*/  IMAD.U32 R225, R50, 0x10000, RZ ;  /* 0x0001000032e17824 */ /* 0x000fc400078e00ff */
        /* <DEDUP_REMOVED lines=13> */
[----:B------:R-:W-:Y:S02]  /*1ab0*/  FMUL.FTZ R228, R228, UR29 ;  /* 0x0000001de4e47c20 */ /* 0x000fe40008410000 */
        /* <DEDUP_REMOVED lines=56> */
[----:B------:R-:W-:Y:S01]  /*1e40*/  SHF.L.U32 R205, R205, 0x10, RZ ;  /* 0x00000010cdcd7819 */ /* 0x000fe200000006ff */
[----:B------:R-:W-:Y:S01]  /*1e50*/  FMUL.FTZ R204, R194, R204 ;  /* 0x000000ccc2cc7220 */ /* 0x000fe20000410000 */
[----:B------:R-:W-:Y:S01]  /*1e60*/  FMUL.FTZ R238, R238, UR29 ;  /* 0x0000001deeee7c20 */ /* 0x000fe20008410000 */
[----:B------:R-:W-:-:S02]  /*1e70*/  IMAD.U32 R194, R61, 0x10000, RZ ;  /* 0x000100003dc27824 */ /* 0x000fc400078e00ff */
        /* <DEDUP_REMOVED lines=22> */
[----:B------:R-:W-:Y:S01]  /*1fe0*/  FADD.FTZ R193, R193, R4 ;  /* 0x00000004c1c17221 */ /* 0x000fe20000010000 */
[----:B------:R-:W-:Y:S01]  /*1ff0*/  SHF.L.U32 R194, R207, 0x10, RZ ;  /* 0x00000010cfc27819 */ /* 0x000fe200000006ff */
[----:B------:R-:W-:Y:S01]  /*2000*/  FMUL.FTZ R207, R240, UR29 ;  /* 0x0000001df0cf7c20 */ /* 0x000fe20008410000 */
[----:B------:R-:W-:Y:S01]  /*2010*/  SHF.L.U32 R240, R63, 0x10, RZ ;  /* 0x000000103ff07819 */ /* 0x000fe200000006ff */
[----:B------:R-:W-:Y:S01]  /*2020*/  FFMA.FTZ R192, R239, R206, R192 ;  /* 0x000000ceefc07223 */ /* 0x000fe200000100c0 */
[----:B------:R-:W-:-:S03]  /*2030*/  FADD.FTZ R193, R193, R206 ;  /* 0x000000cec1c17221 */ /* 0x000fc60000010000 */
[----:B------:R-:W-:Y:S01]  /*2040*/  FMUL.FTZ R240, R240, R194 ;  /* 0x000000c2f0f07220 */ /* 0x000fe20000410000 */
[----:B------:R-:W-:Y:S01]  /*2050*/  FFMA.FTZ R192, R3, R2, R192 ;  /* 0x0000000203c07223 */ /* 0x000fe200000100c0 */
[----:B------:R-:W-:-:S03]  /*2060*/  FADD.FTZ R193, R193, R2 ;  /* 0x00000002c1c17221 */ /* 0x000fc60000010000 */
        /* <DEDUP_REMOVED lines=8> */
[----:B------:R-:W-:Y:S06]  /*20f0*/  BRA `(.L_x_5953) ;  /* 0x0000000000f47947 */ /* 0x000fec0003800000 */
.L_x_5952:
        /* <DEDUP_REMOVED lines=12> */
.L_x_5954:
        /* <DEDUP_REMOVED lines=15> */
.L_x_5955:
[----:B------:R-:W0:Y:S01]  /*22b0*/  S2R R18, SR_TID.X ;  /* 0x0000000000127919 */ /* 0x000e220000002100 */
[----:B------:R-:W-:Y:S01]  /*22c0*/  UIMAD UR9, UR8, UR26, URZ ;  /* 0x0000001a080972a4 */ /* 0x000fe2000f8e02ff */
[----:B------:R-:W1:Y:S01]  /*22d0*/  LDC.64 R216, c[0x0][0x3b0] ;  /* 0x0000ec00ffd87b82 */ /* 0x000e620000000a00 */
[C---:B------:R-:W-:Y:S01]  /*22e0*/  IADD3 R213, PT, PT, R210.reuse, 0x100, RZ ;  /* 0x00000100d2d57810 */ /* 0x040fe20007ffe0ff */
[C---:B------:R-:W-:Y:S01]  /*22f0*/  VIADD R215, R210.reuse, 0x200 ;  /* 0x00000200d2d77836 */ /* 0x040fe20000000000 */
[----:B------:R-:W-:Y:S01]  /*2300*/  USHF.R.S32.HI UR10, URZ, 0x1f, UR9 ;  /* 0x0000001fff0a7899 */ /* 0x000fe20008011409 */
[----:B------:R-:W-:-:S03]  /*2310*/  IADD3 R21, PT, PT, R210, 0x300, RZ ;  /* 0x00000300d2157810 */ /* 0x000fc60007ffe0ff */
[----:B------:R-:W-:Y:S01]  /*2320*/  ULEA.HI UR10, UR10, UR9, URZ, 0x3 ;  /* 0x000000090a0a7291 */ /* 0x000fe2000f8f18ff */
[----:B------:R-:W2:Y:S05]  /*2330*/  LDC.64 R16, c[0x0][0x438] ;  /* 0x00010e00ff107b82 */ /* 0x000eaa0000000a00 */
[----:B------:R-:W-:Y:S01]  /*2340*/  MOV R41, UR10 ;  /* 0x0000000a00297c02 */ /* 0x000fe20008000f00 */
[----:B-1----:R-:W-:-:S04]  /*2350*/  IMAD.WIDE.U32 R210, R210, 0x8, R216 ;  /* 0x00000008d2d27825 */ /* 0x002fc800078e00d8 */
[--C-:B------:R-:W-:Y:S01]  /*2360*/  IMAD.WIDE.U32 R212, R213, 0x8, R216.reuse ;  /* 0x00000008d5d47825 */ /* 0x100fe200078e00d8 */
[----:B0-----:R-:W-:Y:S01]  /*2370*/  LEA.HI.SX32 R41, R41, R18, 0x1d ;  /* 0x0000001229297211 */ /* 0x001fe200078feaff */
[----:B------:R-:W5:Y:S02]  /*2380*/  LDG.E.64 R210, desc[UR20][R210.64] ;  /* 0x00000014d2d27981 */ /* 0x000f64000c1e1b00 */
[--C-:B------:R-:W-:Y:S01]  /*2390*/  IMAD.WIDE.U32 R214, R215, 0x8, R216.reuse ;  /* 0x00000008d7d67825 */ /* 0x100fe200078e00d8 */
[C---:B------:R-:W-:Y:S01]  /*23a0*/  IADD3 R33, PT, PT, R41.reuse, 0x100, RZ ;  /* 0x0000010029217810 */ /* 0x040fe20007ffe0ff */
[----:B------:R-:W5:Y:S01]  /*23b0*/  LDG.E.64 R212, desc[UR20][R212.64] ;  /* 0x00000014d4d47981 */ /* 0x000f62000c1e1b00 */
[----:B------:R-:W-:Y:S01]  /*23c0*/  IADD3 R25, PT, PT, R41, 0x200, RZ ;  /* 0x0000020029197810 */ /* 0x000fe20007ffe0ff */
[----:B------:R-:W-:Y:S01]  /*23d0*/  IMAD.WIDE.U32 R216, R21, 0x8, R216 ;  /* 0x0000000815d87825 */ /* 0x000fe200078e00d8 */
[C---:B------:R-:W-:Y:S01]  /*23e0*/  IADD3 R19, PT, PT, R41.reuse, 0x300, RZ ;  /* 0x0000030029137810 */ /* 0x040fe20007ffe0ff */
        /* <DEDUP_REMOVED lines=10> */
[----:B------:R-:W5:Y:S04]  /*2490*/  LDG.E.128 R40, desc[UR20][R40.64+0x10] ;  /* 0x0000101428287981 */ /* 0x000f68000c1e1d00 */
[----:B------:R-:W5:Y:S04]  /*24a0*/  LDG.E.128 R32, desc[UR20][R32.64+0x10] ;  /* 0x0000101420207981 */ /* 0x000f68000c1e1d00 */
[----:B------:R-:W5:Y:S04]  /*24b0*/  LDG.E.128 R24, desc[UR20][R24.64+0x10] ;  /* 0x0000101418187981 */ /* 0x000f68000c1e1d00 */
[----:B0-----:R-:W5:Y:S02]  /*24c0*/  LDG.E.128 R16, desc[UR20][R16.64+0x10] ;  /* 0x0000101410107981 */ /* 0x001f64000c1e1d00 */
.L_x_5953:
[----:B------:R0:W-:Y:S04]  /*24d0*/  STL [R1+0x4], R0 ;  /* 0x0000040001007387 */ /* 0x0001e80000100800 */
[----:B------:R-:W1:Y:S04]  /*24e0*/  SHFL.DOWN PT, R195, R193, 0x10, 0x1f ;  /* 0x0a001f00c1c37f89 */ /* 0x000e6800000e0000 */
[----:B------:R-:W2:Y:S01]  /*24f0*/  SHFL.DOWN PT, R194, R192, 0x10, 0x1f ;  /* 0x0a001f00c0c27f89 */ /* 0x000ea200000e0000 */
[----:B0-----:R-:W0:Y:S01]  /*2500*/  S2R R0, SR_TID.X ;  /* 0x0000000000007919 */ /* 0x001e220000002100 */
[----:B-1----:R-:W-:Y:S01]  /*2510*/  FADD.FTZ R193, R195, R193 ;  /* 0x000000c1c3c17221 */ /* 0x002fe20000010000 */
[----:B--2---:R-:W-:-:S04]  /*2520*/  FADD.FTZ R194, R194, R192 ;  /* 0x000000c0c2c27221 */ /* 0x004fc80000010000 */
[----:B------:R-:W1:Y:S04]  /*2530*/  SHFL.DOWN PT, R195, R193, 0x8, 0x1f ;  /* 0x09001f00c1c37f89 */ /* 0x000e6800000e0000 */
[----:B------:R-:W2:Y:S01]  /*2540*/  SHFL.DOWN PT, R192, R194, 0x8, 0x1f ;  /* 0x09001f00c2c07f89 */ /* 0x000ea200000e0000 */
[----:B0-----:R-:W-:-:S03]  /*2550*/  LOP3.LUT P0, RZ, R0, 0x1f, RZ, 0xc0, !PT ;  /* 0x0000001f00ff7812 */ /* 0x001fc6000780c0ff */
[----:B------:R0:W5:Y:S01]  /*2560*/  LDL.LU R0, [R1+0x4] ;  /* 0x0000040001007983 */ /* 0x0001620000300800 */
        /* <DEDUP_REMOVED lines=12> */
[----:B------:R-:W-:Y:S01]  /*2630*/  BSSY.RECONVERGENT B0, `(.L_x_5956) ;  /* 0x000000d000007945 */ /* 0x000fe20003800200 */
[----:B-1----:R-:W-:Y:S01]  /*2640*/  FADD.FTZ R192, R193, R192 ;  /* 0x000000c0c1c07221 */ /* 0x002fe20000010000 */
[----:B--2---:R-:W-:Y:S02]  /*2650*/  FADD.FTZ R193, R194, R195 ;  /* 0x000000c3c2c17221 */ /* 0x004fe40000010000 */
[----:B0-----:R-:W-:Y:S05]  /*2660*/  @P0 BRA `(.L_x_5957) ;  /* 0x0000000000240947 */ /* 0x001fea0003800000 */
        /* <DEDUP_REMOVED lines=9> */
.L_x_5957:
[----:B------:R-:W-:Y:S05]  /*2700*/  BSYNC.RECONVERGENT B0 ;  /* 0x0000000000007941 */ /* 0x000fea0003800200 */
.L_x_5956:
[----:B------:R-:W1:Y:S08]  /*2710*/  S2UR UR10, SR_CgaCtaId ;  /* 0x00000000000a79c3 */ /* 0x000e700000008800 */
[----:B------:R-:W-:Y:S06]  /*2720*/  BAR.SYNC.DEFER_BLOCKING 0x0 ;  /* 0x0000000000007b1d */ /* 0x000fec0000010000 */
[----:B------:R-:W-:Y:S01]  /*2730*/  UMOV UR9, 0x400 ;  /* 0x0000040000097882 */ /* 0x000fe20000000000 */
[----:B------:R-:W-:Y:S01]  /*2740*/  STL [R1+0x8], R2 ;  /* 0x0000080201007387 */ /* 0x000fe20000100800 */
[----:B------:R-:W-:Y:S01]  /*2750*/  @UP3 UIADD3 UR11, UPT, UPT, UR11, -0x1, URZ ;  /* 0xffffffff0b0b3890 */ /* 0x000fe2000fffe0ff */
[----:B------:R-:W-:Y:S01]  /*2760*/  PLOP3.LUT P0, PT, PT, PT, UP3, 0x80, 0x8 ;  /* 0x000000000008781c */ /* 0x000fe20003f0f038 */
[----:B------:R-:W2:Y:S01]  /*2770*/  @UP3 LDCU.64 UR32, c[0x0][0x390] ;  /* 0x00007200ff2037ac */ /* 0x000ea20008000a00 */
[----:B-----5:R-:W-:Y:S01]  /*2780*/  STL [R1+0x4], R0 ;  /* 0x0000040001007387 */ /* 0x020fe20000100800 */
        /* <DEDUP_REMOVED lines=25> */
[----:B------:R-:W-:-:S04]  /*2920*/  @UP3 UIMAD UR11, UR11, UR26, URZ ;  /* 0x0000001a0b0b32a4 */ /* 0x000fc8000f8e02ff */
[----:B------:R-:W-:Y:S01]  /*2930*/  @UP3 USHF.R.S32.HI UR9, URZ, 0x1f, UR11 ;  /* 0x0000001fff093899 */ /* 0x000fe2000801140b */
[----:B0-----:R-:W-:Y:S01]  /*2940*/  FADD.FTZ R193, R0, R193 ;  /* 0x000000c100c17221 */ /* 0x001fe20000010000 */
[----:B------:R-:W-:Y:S02]  /*2950*/  FADD.FTZ R192, R2, R192 ;  /* 0x000000c002c07221 */ /* 0x000fe40000010000 */
[----:B------:R-:W-:Y:S01]  /*2960*/  @UP3 ULEA.HI UR9, UR9, UR11, URZ, 0x3 ;  /* 0x0000000b09093291 */ /* 0x000fe2000f8f18ff */
[----:B------:R-:W5:Y:S01]  /*2970*/  LDL.LU R2, [R1+0x8] ;  /* 0x0000080001027983 */ /* 0x000f620000300800 */
[----:B------:R-:W-:-:S03]  /*2980*/  FADD.FTZ R195, R195, R193 ;  /* 0x000000c1c3c37221 */ /* 0x000fc60000010000 */
[----:B------:R-:W5:Y:S01]  /*2990*/  LDL.LU R0, [R1+0x4] ;  /* 0x0000040001007983 */ /* 0x000f620000300800 */
[----:B------:R-:W-:Y:S01]  /*29a0*/  FMUL.FTZ R195, R195, UR28 ;  /* 0x0000001cc3c37c20 */ /* 0x000fe20008410000 */
[----:B------:R-:W-:Y:S01]  /*29b0*/  FADD.FTZ R193, R194, R192 ;  /* 0x000000c0c2c17221 */ /* 0x000fe20000010000 */
[----:B------:R-:W-:Y:S02]  /*29c0*/  MOV R194, UR9 ;  /* 0x0000000900c27c02 */ /* 0x000fe40008000f00 */
[----:B------:R-:W-:Y:S02]  /*29d0*/  MOV R192, RZ ;  /* 0x000000ff00c07202 */ /* 0x000fe40000000f00 */
[----:B------:R-:W-:Y:S02]  /*29e0*/  R2UR UR31, R195 ;  /* 0x00000000c31f72ca */ /* 0x000fe400000e0000 */
[----:B------:R-:W0:Y:S01]  /*29f0*/  S2R R195, SR_TID.X ;  /* 0x0000000000c37919 */ /* 0x000e220000002100 */
[----:B------:R-:W-:Y:S01]  /*2a00*/  UIMAD UR9, UR8, UR26, URZ ;  /* 0x0000001a080972a4 */ /* 0x000fe2000f8e02ff */
[----:B0-----:R-:W-:Y:S01]  /*2a10*/  @P0 LEA.HI.SX32 R192, R194, R195, 0x1d ;  /* 0x000000c3c2c00211 */ /* 0x001fe200078feaff */
[----:B------:R-:W-:-:S05]  /*2a20*/  HFMA2 R194, -RZ, RZ, 0, 9.5367431640625e-07 ;  /* 0x00000010ffc27431 */ /* 0x000fca00000001ff */
[----:B--2---:R-:W-:-:S05]  /*2a30*/  @P0 IMAD.WIDE.U32 R194, R192, R194, UR32 ;  /* 0x00000020c0c20e25 */ /* 0x004fca000f8e00c2 */
[----:B------:R0:W5:Y:S01]  /*2a40*/  @P0 LDG.E.128 R176, desc[UR20][R194.64] ;  /* 0x00000014c2b00981 */ /* 0x000162000c1e1d00 */
[----:B------:R-:W-:Y:S01]  /*2a50*/  FMUL.FTZ R193, R193, UR28 ;  /* 0x0000001cc1c17c20 */ /* 0x000fe20008410000 */
[----:B------:R-:W-:Y:S01]  /*2a60*/  USHF.R.S32.HI UR10, URZ, 0x1f, UR9 ;  /* 0x0000001fff0a7899 */ /* 0x000fe20008011409 */
[----:B------:R-:W-:Y:S01]  /*2a70*/  ISETP.NE.AND P0, PT, RZ, UR27, PT ;  /* 0x0000001bff007c0c */ /* 0x000fe2000bf05270 */
[----:B------:R-:W-:Y:S02]  /*2a80*/  UISETP.NE.U32.AND UP0, UPT, UR4, URZ, UPT ;  /* 0x000000ff0400728c */ /* 0x000fe4000bf05070 */
[----:B------:R-:W-:Y:S01]  /*2a90*/  ULEA.HI UR10, UR10, UR9, URZ, 0x3 ;  /* 0x000000090a0a7291 */ /* 0x000fe2000f8f18ff */
[----:B------:R-:W-:Y:S01]  /*2aa0*/  FSEL R193, R193, RZ, !P0 ;  /* 0x000000ffc1c17208 */ /* 0x000fe20004000000 */
[----:B------:R-:W-:Y:S01]  /*2ab0*/  UISETP.NE.AND.EX UP0, UPT, UR5, URZ, UPT, UP0 ;  /* 0x000000ff0500728c */ /* 0x000fe2000bf05300 */
[----:B0-----:R-:W0:Y:S02]  /*2ac0*/  S2R R195, SR_TID.X ;  /* 0x0000000000c37919 */ /* 0x001e240000002100 */
[----:B------:R-:W-:-:S02]  /*2ad0*/  R2UR UR32, R193 ;  /* 0x00000000c12072ca */ /* 0x000fc400000e0000 */
[----:B------:R-:W-:-:S04]  /*2ae0*/  MOV R193, UR10 ;  /* 0x0000000a00c17c02 */ /* 0x000fc80008000f00 */
[----:B0-----:R-:W-:-:S05]  /*2af0*/  LEA.HI.SX32 R193, R193, R195, 0x1d ;  /* 0x000000c3c1c17211 */ /* 0x001fca00078feaff */
[----:B------:R0:W-:Y:S01]  /*2b00*/  STL [R1], R193 ;  /* 0x000000c101007387 */ /* 0x0001e20000100800 */
[----:B------:R-:W-:Y:S05]  /*2b10*/  BRA.U UP0, `(.L_x_5958) ;  /* 0x0000002500107547 */ /* 0x000fea000b800000 */
[----:B------:R-:W-:-:S04]  /*2b20*/  UISETP.NE.U32.AND UP0, UPT, UR6, URZ, UPT ;  /* 0x000000ff0600728c */ /* 0x000fc8000bf05070 */
[----:B------:R-:W-:-:S09]  /*2b30*/  UISETP.NE.AND.EX UP0, UPT, UR7, URZ, UPT, UP0 ;  /* 0x000000ff0700728c */ /* 0x000fd2000bf05300 */
[----:B------:R-:W-:Y:S05]  /*2b40*/  BRA.U UP0, `(.L_x_5959) ;  /* 0x0000001100487547 */ /* 0x000fea000b800000 */
[----:B------:R-:W-:Y:S05]  /*2b50*/  BRA.U !UP3, `(.L_x_5960) ;  /* 0x000000010b807547 */ /* 0x000fea000b800000 */
[----:B------:R-:W-:Y:S01]  /*2b60*/  LOP3.LUT P1, RZ, R210, 0xff, RZ, 0xc0, !PT ;  /* 0x000000ffd2ff7812 */ /* 0x000fe2000782c0ff */
[----:B------:R-:W-:Y:S01]  /*2b70*/  BSSY.RECONVERGENT B0, `(.L_x_5961) ;  /* 0x000000d000007945 */ /* 0x000fe20003800200 */
[----:B0-----:R-:W-:-:S11]  /*2b80*/  MOV R193, RZ ;  /* 0x000000ff00c17202 */ /* 0x001fd60000000f00 */
        /* <DEDUP_REMOVED lines=11> */
.L_x_5962:
[----:B------:R-:W-:Y:S05]  /*2c40*/  BSYNC.RECONVERGENT B0 ;  /* 0x0000000000007941 */ /* 0x000fea0003800200 */
.L_x_5961:
[----:B------:R-:W-:Y:S01]  /*2c50*/  BSSY.RECONVERGENT B0, `(.L_x_5963) ;  /* 0x000000e000007945 */ /* 0x000fe20003800200 */
[----:B------:R-:W-:Y:S01]  /*2c60*/  FADD.FTZ R140, R140, R193 ;  /* 0x000000c18c8c7221 */ /* 0x000fe20000010000 */
[----:B------:R-:W-:Y:S02]  /*2c70*/  IMAD.MOV.U32 R193, RZ, RZ, RZ ;  /* 0x000000ffffc17224 */ /* 0x000fe400078e00ff */
[----:B------:R-:W-:Y:S05]  /*2c80*/  @!P1 BRA `(.L_x_5964) ;  /* 0x0000000000289947 */ /* 0x000fea0003800000 */
[----:B------:R-:W-:Y:S02]  /*2c90*/  MOV R193, UR31 ;  /* 0x0000001f00c17c02 */ /* 0x000fe40008000f00 */
[----:B------:R-:W-:Y:S02]  /*2ca0*/  ISETP.LT.AND P0, PT, RZ, UR30, PT ;  /* 0x0000001eff007c0c */ /* 0x000fe4000bf01270 */
[----:B------:R-:W-:Y:S01]  /*2cb0*/  SHF.L.U32 R194, R64, 0x10, RZ ;  /* 0x0000001040c27819 */ /* 0x000fe200000006ff */
[----:B-----5:R-:W-:-:S04]  /*2cc0*/  FFMA.FTZ R193, R0, R193, UR32 ;  /* 0x0000002000c17e23 */ /* 0x020fc800080100c1 */
[----:B------:R-:W-:-:S04]  /*2cd0*/  FADD.FTZ R193, R222, -R193 ;  /* 0x800000c1dec17221 */ /* 0x000fc80000010000 */
[----:B------:R-:W-:-:S05]  /*2ce0*/  FMUL.FTZ R193, R193, UR29 ;  /* 0x0000001dc1c17c20 */ /* 0x000fca0008410000 */
[----:B------:R-:W-:-:S05]  /*2cf0*/  FSEL R193, R193, RZ, P0 ;  /* 0x000000ffc1c17208 */ /* 0x000fca0000000000 */
[----:B------:R-:W-:-:S04]  /*2d00*/  FMUL.FTZ R193, R193, UR23 ;  /* 0x00000017c1c17c20 */ /* 0x000fc80008410000 */
[----:B------:R-:W-:-:S04]  /*2d10*/  FMUL.FTZ R193, R193, UR22 ;  /* 0x00000016c1c17c20 */ /* 0x000fc80008410000 */
[----:B------:R-:W-:-:S07]  /*2d20*/  FMUL.FTZ R193, R193, R194 ;  /* 0x000000c2c1c17220 */ /* 0x000fce0000410000 */
.L_x_5964:
[----:B------:R-:W-:Y:S05]  /*2d30*/  BSYNC.RECONVERGENT B0 ;  /* 0x0000000000007941 */ /* 0x000fea0003800200 */
.L_x_5963:
[----:B------:R-:W-:-:S04]  /*2d40*/  F2FP.BF16.F32.PACK_AB R193, RZ, R193 ;  /* 0x000000c1ffc1723e */ /* 0x000fc800000010ff */
[----:B------:R-:W-:-:S07]  /*2d50*/  PRMT R180, R193, 0x7610, R180 ;  /* 0x00007610c1b47816 */ /* 0x000fce00000000b4 */
.L_x_5960:
[----:B------:R-:W-:Y:S05]  /*2d60*/  BRA.U !UP3, `(.L_x_5965) ;  /* 0x000000010b887547 */ /* 0x000fea000b800000 */
[----:B------:R-:W-:Y:S01]  /*2d70*/  LOP3.LUT P0, RZ, R210, 0xff00, RZ, 0xc0, !PT ;  /* 0x0000ff00d2ff7812 */ /* 0x000fe2000780c0ff */
[----:B------:R-:W-:Y:S01]  /*2d80*/  BSSY.RECONVERGENT B0, `(.L_x_5966) ;  /* 0x000000e000007945 */ /* 0x000fe20003800200 */
[----:B0-----:R-:W-:-:S11]  /*2d90*/  HFMA2 R193, -RZ, RZ, 0, 0 ;  /* 0x00000000ffc17431 */ /* 0x001fd600000001ff */
        /* <DEDUP_REMOVED lines=12> */
.L_x_5967:
[----:B------:R-:W-:Y:S05]  /*2e60*/  BSYNC.RECONVERGENT B0 ;  /* 0x0000000000007941 */ /* 0x000fea0003800200 */
.L_x_5966:
[----:B------:R-:W-:Y:S01]  /*2e70*/  BSSY.RECONVERGENT B0, `(.L_x_5968) ;  /* 0x000000f000007945 */ /* 0x000fe20003800200 */
[----:B------:R-:W-:Y:S01]  /*2e80*/  FADD.FTZ R141, R141, R193 ;  /* 0x000000c18d8d7221 */ /* 0x000fe20000010000 */
[----:B------:R-:W-:Y:S02]  /*2e90*/  MOV R193, RZ ;  /* 0x000000ff00c17202 */ /* 0x000fe40000000f00 */
        /* <DEDUP_REMOVED lines=12> */
.L_x_5969:
[----:B------:R-:W-:Y:S05]  /*2f60*/  BSYNC.RECONVERGENT B0 ;  /* 0x0000000000007941 */ /* 0x000fea0003800200 */
.L_x_5968:
[----:B------:R-:W-:-:S04]  /*2f70*/  F2FP.BF16.F32.PACK_AB R193, RZ, R193 ;  /* 0x000000c1ffc1723e */ /* 0x000fc800000010ff */
[----:B------:R-:W-:-:S07]  /*2f80*/  PRMT R180, R180, 0x5410, R193 ;  /* 0x00005410b4b47816 */ /* 0x000fce00000000c1 */
.L_x_5965:
        /* <DEDUP_REMOVED lines=15> */
.L_x_5972:
[----:B------:R-:W-:Y:S05]  /*3080*/  BSYNC.RECONVERGENT B0 ;  /* 0x0000000000007941 */ /* 0x000fea0003800200 */
.L_x_5971:
        /* <DEDUP_REMOVED lines=14> */
.L_x_5974:
[----:B------:R-:W-:Y:S05]  /*3170*/  BSYNC.RECONVERGENT B0 ;  /* 0x0000000000007941 */ /* 0x000fea0003800200 */
.L_x_5973:
[----:B------:R-:W-:-:S04]  /*3180*/  F2FP.BF16.F32.PACK_AB R193, RZ, R193 ;  /* 0x000000c1ffc1723e */ /* 0x000fc800000010ff */
[----:B------:R-:W-:-:S07]  /*3190*/  PRMT R181, R193, 0x7610, R181 ;  /* 0x00007610c1b57816 */ /* 0x000fce00000000b5 */
.L_x_5970:
        /* <DEDUP_REMOVED lines=16> */
.L_x_5977:
[----:B------:R-:W-:Y:S05]  /*32a0*/  BSYNC.RECONVERGENT B0 ;  /* 0x0000000000007941 */ /* 0x000fea0003800200 */
.L_x_5976:
[----:B------:R-:W-:Y:S01]  /*32b0*/  FADD.FTZ R143, R143, R193 ;  /* 0x000000c18f8f7221 */ /* 0x000fe20000010000 */
[----:B------:R-:W-:Y:S01]  /*32c0*/  BSSY.RECONVERGENT B0, `(.L_x_5978) ;  /* 0x000000e000007945 */ /* 0x000fe20003800200 */
[----:B------:R-:W-:-:S03]  /*32d0*/  HFMA2 R193, -RZ, RZ, 0, 0 ;  /* 0x00000000ffc17431 */ /* 0x000fc600000001ff */
        /* <DEDUP_REMOVED lines=12> */
.L_x_5979:
[----:B------:R-:W-:Y:S05]  /*33a0*/  BSYNC.RECONVERGENT B0 ;  /* 0x0000000000007941 */ /* 0x000fea0003800200 */
.L_x_5978:
[----:B------:R-:W-:-:S04]  /*33b0*/  F2FP.BF16.F32.PACK_AB R193, RZ, R193 ;  /* 0x000000c1ffc1723e */ /* 0x000fc800000010ff */
[----:B------:R-:W-:-:S07]  /*33c0*/  PRMT R181, R181, 0x5410, R193 ;  /* 0x00005410b5b57816 */ /* 0x000fce00000000c1 */
.L_x_5975:
        /* <DEDUP_REMOVED lines=15> */
.L_x_5982:
[----:B------:R-:W-:Y:S05]  /*34c0*/  BSYNC.RECONVERGENT B0 ;  /* 0x0000000000007941 */ /* 0x000fea0003800200 */
.L_x_5981:
        /* <DEDUP_REMOVED lines=14> */
.L_x_5984:
[----:B------:R-:W-:Y:S05]  /*35b0*/  BSYNC.RECONVERGENT B0 ;  /* 0x0000000000007941 */ /* 0x000fea0003800200 */
.L_x_5983:
[----:B------:R-:W-:-:S04]  /*35c0*/  F2FP.BF16.F32.PACK_AB R193, RZ, R193 ;  /* 0x000000c1ffc1723e */ /* 0x000fc800000010ff */
[----:B------:R-:W-:-:S07]  /*35d0*/  PRMT R182, R193, 0x7610, R182 ;  /* 0x00007610c1b67816 */ /* 0x000fce00000000b6 */
.L_x_5980:
        /* <DEDUP_REMOVED lines=16> */
.L_x_5987:
[----:B------:R-:W-:Y:S05]  /*36e0*/  BSYNC.RECONVERGENT B0 ;  /* 0x0000000000007941 */ /* 0x000fea0003800200 */
.L_x_5986:
        /* <DEDUP_REMOVED lines=15> */
.L_x_5989:
[----:B------:R-:W-:Y:S05]  /*37e0*/  BSYNC.RECONVERGENT B0 ;  /* 0x0000000000007941 */ /* 0x000fea0003800200 */
.L_x_5988:
[----:B------:R-:W-:-:S04]  /*37f0*/  F2FP.BF16.F32.PACK_AB R193, RZ, R193 ;  /* 0x000000c1ffc1723e */ /* 0x000fc800000010ff */
[----:B------:R-:W-:-:S07]  /*3800*/  PRMT R182, R182, 0x5410, R193 ;  /* 0x00005410b6b67816 */ /* 0x000fce00000000c1 */
.L_x_5985:
        /* <DEDUP_REMOVED lines=15> */
.L_x_5992:
[----:B------:R-:W-:Y:S05]  /*3900*/  BSYNC.RECONVERGENT B0 ;  /* 0x0000000000007941 */ /* 0x000fea0003800200 */
.L_x_5991:
        /* <DEDUP_REMOVED lines=14> */
.L_x_5994:
[----:B------:R-:W-:Y:S05]  /*39f0*/  BSYNC.RECONVERGENT B0 ;  /* 0x0000000000007941 */ /* 0x000fea0003800200 */
.L_x_5993:
[----:B------:R-:W-:-:S04]  /*3a00*/  F2FP.BF16.F32.PACK_AB R193, RZ, R193 ;  /* 0x000000c1ffc1723e */ /* 0x000fc800000010ff */
[----:B------:R-:W-:-:S07]  /*3a10*/  PRMT R183, R193, 0x7610, R183 ;  /* 0x00007610c1b77816 */ /* 0x000fce00000000b7 */
.L_x_5990:
[----:B------:R-:W-:Y:S05]  /*3a20*/  BRA.U !UP3, `(.L_x_5995) ;  /* 0x000000290bd87547 */ /* 0x000fea000b800000 */
[----:B------:R-:W-:Y:S01]  /*3a30*/  ISETP.GE.U32.AND P0, PT, R210, RZ, PT ;  /* 0x000000ffd200720c */ /* 0x000fe20003f06070 */
[----:B------:R-:W-:Y:S01]  /*3a40*/  BSSY.RECONVERGENT B0, `(.L_x_5996) ;  /* 0x000000f000007945 */ /* 0x000fe20003800200 */
[----:B0-----:R-:W-:Y:S02]  /*3a50*/  MOV R193, RZ ;  /* 0x000000ff00c17202 */ /* 0x001fe40000000f00 */
        /* <DEDUP_REMOVED lines=13> */
.L_x_5997:
[----:B------:R-:W-:Y:S05]  /*3b30*/  BSYNC.RECONVERGENT B0 ;  /* 0x0000000000007941 */ /* 0x000fea0003800200 */
.L_x_5996:
        /* <DEDUP_REMOVED lines=15> */
.L_x_5999:
[----:B------:R-:W-:Y:S05]  /*3c30*/  BSYNC.RECONVERGENT B0 ;  /* 0x0000000000007941 */ /* 0x000fea0003800200 */
.L_x_5998:
[----:B------:R-:W-:-:S04]  /*3c40*/  F2FP.BF16.F32.PACK_AB R193, RZ, R193 ;  /* 0x000000c1ffc1723e */ /* 0x000fc800000010ff */
[----:B------:R-:W-:Y:S01]  /*3c50*/  PRMT R183, R183, 0x5410, R193 ;  /* 0x00005410b7b77816 */ /* 0x000fe200000000c1 */
[----:B------:R-:W-:Y:S06]  /*3c60*/  BRA `(.L_x_5995) ;  /* 0x0000002800487947 */ /* 0x000fec0003800000 */
.L_x_5959:
[----:B------:R-:W-:Y:S05]  /*3c70*/  BRA.U !UP3, `(.L_x_6000) ;  /* 0x000000010b807547 */ /* 0x000fea000b800000 */
[----:B------:R-:W-:Y:S01]  /*3c80*/  LOP3.LUT P0, RZ, R210, 0xff, RZ, 0xc0, !PT ;  /* 0x000000ffd2ff7812 */ /* 0x000fe2000780c0ff */
[----:B------:R-:W-:Y:S01]  /*3c90*/  BSSY.RECONVERGENT B0, `(.L_x_6001) ;  /* 0x000000d000007945 */ /* 0x000fe20003800200 */
[----:B------:R-:W-:-:S11]  /*3ca0*/  MOV R184, RZ ;  /* 0x000000ff00b87202 */ /* 0x000fd60000000f00 */
        /* <DEDUP_REMOVED lines=11> */
.L_x_6002:
[----:B------:R-:W-:Y:S05]  /*3d60*/  BSYNC.RECONVERGENT B0 ;  /* 0x0000000000007941 */ /* 0x000fea0003800200 */
.L_x_6001:
[----:B------:R-:W-:Y:S01]  /*3d70*/  FADD.FTZ R140, R140, R184 ;  /* 0x000000b88c8c7221 */ /* 0x000fe20000010000 */
[----:B------:R-:W-:Y:S01]  /*3d80*/  BSSY.RECONVERGENT B0, `(.L_x_6003) ;  /* 0x000000d000007945 */ /* 0x000fe20003800200 */
[----:B------:R-:W-:-:S03]  /*3d90*/  HFMA2 R184, -RZ, RZ, 0, 0 ;  /* 0x00000000ffb87431 */ /* 0x000fc600000001ff */
[----:B------:R-:W-:Y:S05]  /*3da0*/  @!P0 BRA `(.L_x_6004) ;  /* 0x0000000000288947 */ /* 0x000fea0003800000 */
[----:B------:R-:W-:Y:S01]  /*3db0*/  IMAD.U32 R184, RZ, RZ, UR31 ;  /* 0x0000001fffb87e24 */ /* 0x000fe2000f8e00ff */
        /* <DEDUP_REMOVED lines=9> */
.L_x_6004:
[----:B------:R-:W-:Y:S05]  /*3e50*/  BSYNC.RECONVERGENT B0 ;  /* 0x0000000000007941 */ /* 0x000fea0003800200 */
.L_x_6003:
[----:B------:R-:W-:-:S04]  /*3e60*/  F2FP.BF16.F32.PACK_AB R184, RZ, R184 ;  /* 0x000000b8ffb8723e */ /* 0x000fc800000010ff */
[----:B------:R-:W-:-:S07]  /*3e70*/  PRMT R180, R184, 0x7610, R180 ;  /* 0x00007610b8b47816 */ /* 0x000fce00000000b4 */
.L_x_6000:
[----:B------:R-:W-:Y:S05]  /*3e80*/  BRA.U !UP3, `(.L_x_6005) ;  /* 0x000000010b887547 */ /* 0x000fea000b800000 */
[----:B------:R-:W-:Y:S01]  /*3e90*/  LOP3.LUT P0, RZ, R210, 0xff00, RZ, 0xc0, !PT ;  /* 0x0000ff00d2ff7812 */ /* 0x000fe2000780c0ff */
[----:B------:R-:W-:Y:S01]  /*3ea0*/  BSSY.RECONVERGENT B0, `(.L_x_6006) ;  /* 0x000000e000007945 */ /* 0x000fe20003800200 */
[----:B------:R-:W-:-:S11]  /*3eb0*/  MOV R184, RZ ;  /* 0x000000ff00b87202 */ /* 0x000fd60000000f00 */
        /* <DEDUP_REMOVED lines=12> */
.L_x_6007:
[----:B------:R-:W-:Y:S05]  /*3f80*/  BSYNC.RECONVERGENT B0 ;  /* 0x0000000000007941 */ /* 0x000fea0003800200 */
.L_x_6006:
        /* <DEDUP_REMOVED lines=15> */
.L_x_6009:
[----:B------:R-:W-:Y:S05]  /*4080*/  BSYNC.RECONVERGENT B0 ;  /* 0x0000000000007941 */ /* 0x000fea0003800200 */
.L_x_6008:
[----:B------:R-:W-:-:S04]  /*4090*/  F2FP.BF16.F32.PACK_AB R184, RZ, R184 ;  /* 0x000000b8ffb8723e */ /* 0x000fc800000010ff */
[----:B------:R-:W-:-:S07]  /*40a0*/  PRMT R180, R180, 0x5410, R184 ;  /* 0x00005410b4b47816 */ /* 0x000fce00000000b8 */
.L_x_6005:
        /* <DEDUP_REMOVED lines=15> */
.L_x_6012:
[----:B------:R-:W-:Y:S05]  /*41a0*/  BSYNC.RECONVERGENT B0 ;  /* 0x0000000000007941 */ /* 0x000fea0003800200 */
.L_x_6011:
[----:B------:R-:W-:Y:S01]  /*41b0*/  FADD.FTZ R142, R142, R184 ;  /* 0x000000b88e8e7221 */ /* 0x000fe20000010000 */
[----:B------:R-:W-:Y:S01]  /*41c0*/  BSSY.RECONVERGENT B0, `(.L_x_6013) ;  /* 0x000000d000007945 */ /* 0x000fe20003800200 */
[----:B------:R-:W-:-:S03]  /*41d0*/  HFMA2 R184, -RZ, RZ, 0, 0 ;  /* 0x00000000ffb87431 */ /* 0x000fc600000001ff */
        /* <DEDUP_REMOVED lines=11> */
.L_x_6014:
[----:B------:R-:W-:Y:S05]  /*4290*/  BSYNC.RECONVERGENT B0 ;  /* 0x0000000000007941 */ /* 0x000fea0003800200 */
.L_x_6013:
[----:B------:R-:W-:-:S04]  /*42a0*/  F2FP.BF16.F32.PACK_AB R184, RZ, R184 ;  /* 0x000000b8ffb8723e */ /* 0x000fc800000010ff */
[----:B------:R-:W-:-:S07]  /*42b0*/  PRMT R181, R184, 0x7610, R181 ;  /* 0x00007610b8b57816 */ /* 0x000fce00000000b5 */
.L_x_6010:
        /* <DEDUP_REMOVED lines=16> */
.L_x_6017:
[----:B------:R-:W-:Y:S05]  /*43c0*/  BSYNC.RECONVERGENT B0 ;  /* 0x0000000000007941 */ /* 0x000fea0003800200 */
.L_x_6016:
        /* <DEDUP_REMOVED lines=15> */
.L_x_6019:
[----:B------:R-:W-:Y:S05]  /*44c0*/  BSYNC.RECONVERGENT B0 ;  /* 0x0000000000007941 */ /* 0x000fea0003800200 */
.L_x_6018:
[----:B------:R-:W-:-:S04]  /*44d0*/  F2FP.BF16.F32.PACK_AB R184, RZ, R184 ;  /* 0x000000b8ffb8723e */ /* 0x000fc800000010ff */
[----:B------:R-:W-:-:S07]  /*44e0*/  PRMT R181, R181, 0x5410, R184 ;  /* 0x00005410b5b57816 */ /* 0x000fce00000000b8 */
.L_x_6015:
        /* <DEDUP_REMOVED lines=15> */
.L_x_6022:
[----:B------:R-:W-:Y:S05]  /*45e0*/  BSYNC.RECONVERGENT B0 ;  /* 0x0000000000007941 */ /* 0x000fea0003800200 */
.L_x_6021:
        /* <DEDUP_REMOVED lines=14> */
.L_x_6024:
[----:B------:R-:W-:Y:S05]  /*46d0*/  BSYNC.RECONVERGENT B0 ;  /* 0x0000000000007941 */ /* 0x000fea0003800200 */
.L_x_6023:
[----:B------:R-:W-:-:S04]  /*46e0*/  F2FP.BF16.F32.PACK_AB R184, RZ, R184 ;  /* 0x000000b8ffb8723e */ /* 0x000fc800000010ff */
[----:B------:R-:W-:-:S07]  /*46f0*/  PRMT R182, R184, 0x7610, R182 ;  /* 0x00007610b8b67816 */ /* 0x000fce00000000b6 */
.L_x_6020:
[----:B------:R-:W-:Y:S05]  /*4700*/  BRA.U !UP3, `(.L_x_6025) ;  /* 0x000000010b887547 */ /* 0x000fea000b800000 */
[----:B------:R-:W-:Y:S01]  /*4710*/  LOP3.LUT P0, RZ, R211, 0xff00, RZ, 0xc0, !PT ;  /* 0x0000ff00d3ff7812 */ /* 0x000fe2000780c0ff */
[----:B------:R-:W-:Y:S01]  /*4720*/  BSSY.RECONVERGENT B0, `(.L_x_6026) ;  /* 0x000000e000007945 */ /* 0x000fe20003800200 */
[----:B------:R-:W-:-:S11]  /*4730*/  IMAD.MOV.U32 R184, RZ, RZ, RZ ;  /* 0x000000ffffb87224 */ /* 0x000fd600078e00ff */
        /* <DEDUP_REMOVED lines=12> */
.L_x_6027:
[----:B------:R-:W-:Y:S05]  /*4800*/  BSYNC.RECONVERGENT B0 ;  /* 0x0000000000007941 */ /* 0x000fea0003800200 */
.L_x_6026:
        /* <DEDUP_REMOVED lines=15> */
.L_x_6029:
[----:B------:R-:W-:Y:S05]  /*4900*/  BSYNC.RECONVERGENT B0 ;  /* 0x0000000000007941 */ /* 0x000fea0003800200 */
.L_x_6028:
[----:B------:R-:W-:-:S04]  /*4910*/  F2FP.BF16.F32.PACK_AB R184, RZ, R184 ;  /* 0x000000b8ffb8723e */ /* 0x000fc800000010ff */
[----:B------:R-:W-:-:S07]  /*4920*/  PRMT R182, R182, 0x5410, R184 ;  /* 0x00005410b6b67816 */ /* 0x000fce00000000b8 */
.L_x_6025:
[----:B------:R-:W-:Y:S05]  /*4930*/  BRA.U !UP3, `(.L_x_6030) ;  /* 0x000000010b807547 */ /* 0x000fea000b800000 */
[----:B------:R-:W-:Y:S01]  /*4940*/  LOP3.LUT P0, RZ, R211, 0xff0000, RZ, 0xc0, !PT ;  /* 0x00ff0000d3ff7812 */ /* 0x000fe2000780c0ff */
[----:B------:R-:W-:Y:S01]  /*4950*/  BSSY.RECONVERGENT B0, `(.L_x_6031) ;  /* 0x000000d000007945 */ /* 0x000fe20003800200 */
[----:B------:R-:W-:-:S11]  /*4960*/  HFMA2 R184, -RZ, RZ, 0, 0 ;  /* 0x00000000ffb87431 */ /* 0x000fd600000001ff */
        /* <DEDUP_REMOVED lines=11> */
.L_x_6032:
[----:B------:R-:W-:Y:S05]  /*4a20*/  BSYNC.RECONVERGENT B0 ;  /* 0x0000000000007941 */ /* 0x000fea0003800200 */
.L_x_6031:
        /* <DEDUP_REMOVED lines=14> */
.L_x_6034:
[----:B------:R-:W-:Y:S05]  /*4b10*/  BSYNC.RECONVERGENT B0 ;  /* 0x0000000000007941 */ /* 0x000fea0003800200 */
.L_x_6033:
[----:B------:R-:W-:-:S04]  /*4b20*/  F2FP.BF16.F32.PACK_AB R184, RZ, R184 ;  /* 0x000000b8ffb8723e */ /* 0x000fc800000010ff */
[----:B------:R-:W-:-:S07]  /*4b30*/  PRMT R183, R184, 0x7610, R183 ;  /* 0x00007610b8b77816 */ /* 0x000fce00000000b7 */
.L_x_6030:
[----:B------:R-:W-:Y:S01]  /*4b40*/  MOV R194, UR31 ;  /* 0x0000001f00c27c02 */ /* 0x000fe20008000f00 */
[----:B------:R-:W-:Y:S01]  /*4b50*/  IMAD.U32 R189, RZ, RZ, UR31 ;  /* 0x0000001fffbd7e24 */ /* 0x000fe2000f8e00ff */
[----:B0-----:R-:W-:Y:S02]  /*4b60*/  MOV R193, UR31 ;  /* 0x0000001f00c17c02 */ /* 0x001fe40008000f00 */
[----:B------:R-:W-:Y:S01]  /*4b70*/  MOV R190, UR31 ;  /* 0x0000001f00be7c02 */ /* 0x000fe20008000f00 */
[----:B------:R-:W-:Y:S01]  /*4b80*/  FFMA.FTZ R194, R244, R194, UR32 ;  /* 0x00000020f4c27e23 */ /* 0x000fe200080100c2 */
[----:B------:R-:W-:Y:S01]  /*4b90*/  MOV R188, UR31 ;  /* 0x0000001f00bc7c02 */ /* 0x000fe20008000f00 */
[----:B-----5:R-:W-:Y:S01]  /*4ba0*/  FFMA.FTZ R193, R0, R193, UR32 ;  /* 0x0000002000c17e23 */ /* 0x020fe200080100c1 */
        /* <DEDUP_REMOVED lines=34> */
[----:B------:R-:W-:Y:S02]  /*4dd0*/  MOV R185, R194 ;  /* 0x000000c200b97202 */ /* 0x000fe40000000f00 */
[----:B------:R-:W-:Y:S01]  /*4de0*/  MOV R184, R193 ;  /* 0x000000c100b87202 */ /* 0x000fe20000000f00 */
[----:B------:R-:W-:Y:S06]  /*4df0*/  BRA.U !UP3, `(.L_x_5995) ;  /* 0x000000150be47547 */ /* 0x000fec000b800000 */
[----:B------:R-:W-:Y:S01]  /*4e00*/  ISETP.GE.U32.AND P0, PT, R210, RZ, PT ;  /* 0x000000ffd200720c */ /* 0x000fe20003f06070 */
[----:B------:R-:W-:-:S03]  /*4e10*/  HFMA2 R195, -RZ, RZ, 0, 0 ;  /* 0x00000000ffc37431 */ /* 0x000fc600000001ff */
[----:B------:R-:W-:Y:S02]  /*4e20*/  ISETP.GE.U32.AND.EX P0, PT, R211, 0x1000000, PT, P0 ;  /* 0x01000000d300780c */ /* 0x000fe40003f06100 */
[----:B------:R-:W-:-:S11]  /*4e30*/  PRMT R211, R67, 0x7632, R211 ;  /* 0x0000763243d37816 */ /* 0x000fd600000000d3 */
        /* <DEDUP_REMOVED lines=8> */
[----:B------:R-:W-:Y:S01]  /*4ec0*/  @P0 SHF.L.U32 R195, R211, 0x10, RZ ;  /* 0x00000010d3c30819 */ /* 0x000fe200000006ff */
[----:B0-----:R-:W-:-:S04]  /*4ed0*/  @P0 FMUL.FTZ R185, R191, R185 ;  /* 0x000000b9bfb90220 */ /* 0x001fc80000410000 */
[----:B------:R-:W-:Y:S01]  /*4ee0*/  @P0 FMUL.FTZ R184, R185, R184 ;  /* 0x000000b8b9b80220 */ /* 0x000fe20000410000 */
[----:B------:R-:W-:-:S03]  /*4ef0*/  MOV R185, RZ ;  /* 0x000000ff00b97202 */ /* 0x000fc60000000f00 */
[----:B------:R-:W-:Y:S01]  /*4f00*/  @P0 FMUL.FTZ R185, R195, R184 ;  /* 0x000000b8c3b90220 */ /* 0x000fe20000410000 */
[----:B------:R-:W-:-:S04]  /*4f10*/  MOV R184, R193 ;  /* 0x000000c100b87202 */ /* 0x000fc80000000f00 */
[----:B------:R-:W-:-:S04]  /*4f20*/  F2FP.BF16.F32.PACK_AB R185, RZ, R185 ;  /* 0x000000b9ffb9723e */ /* 0x000fc800000010ff */
[----:B------:R-:W-:Y:S01]  /*4f30*/  PRMT R183, R183, 0x5410, R185 ;  /* 0x00005410b7b77816 */ /* 0x000fe200000000b9 */
[----:B------:R-:W-:Y:S01]  /*4f40*/  IMAD.MOV.U32 R185, RZ, RZ, R194 ;  /* 0x000000ffffb97224 */ /* 0x000fe200078e00c2 */
[----:B------:R-:W-:Y:S06]  /*4f50*/  BRA `(.L_x_5995) ;  /* 0x00000014008c7947 */ /* 0x000fec0003800000 */
.L_x_5958:
[----:B------:R-:W-:-:S04]  /*4f60*/  UISETP.NE.U32.AND UP0, UPT, UR6, URZ, UPT ;  /* 0x000000ff0600728c */ /* 0x000fc8000bf05070 */
[----:B------:R-:W-:-:S09]  /*4f70*/  UISETP.NE.AND.EX UP0, UPT, UR7, URZ, UPT, UP0 ;  /* 0x000000ff0700728c */ /* 0x000fd2000bf05300 */
[----:B------:R-:W-:Y:S05]  /*4f80*/  BRA.U UP0, `(.L_x_6035) ;  /* 0x0000000900887547 */ /* 0x000fea000b800000 */
[----:B------:R-:W-:Y:S05]  /*4f90*/  BRA.U !UP3, `(.L_x_6036) ;  /* 0x000000010b487547 */ /* 0x000fea000b800000 */
[----:B------:R-:W-:Y:S02]  /*4fa0*/  PLOP3.LUT P1, PT, PT, PT, UP2, 0x80, 0x8 ;  /* 0x000000000008781c */ /* 0x000fe40003f2f028 */
[----:B0-----:R-:W-:Y:S02]  /*4fb0*/  MOV R193, UR31 ;  /* 0x0000001f00c17c02 */ /* 0x001fe40008000f00 */
[----:B------:R-:W-:Y:S02]  /*4fc0*/  LOP3.LUT P0, RZ, R210, 0xff, RZ, 0xc0, !PT ;  /* 0x000000ffd2ff7812 */ /* 0x000fe4000780c0ff */
[----:B------:R-:W-:-:S07]  /*4fd0*/  MOV R194, R44 ;  /* 0x0000002c00c27202 */ /* 0x000fce0000000f00 */
[----:B-----5:R-:W-:-:S04]  /*4fe0*/  @P1 FFMA.FTZ R193, R0, R193, UR32 ;  /* 0x0000002000c11e23 */ /* 0x020fc800080100c1 */
[----:B------:R-:W-:-:S04]  /*4ff0*/  @P1 FADD.FTZ R193, R222, -R193 ;  /* 0x800000c1dec11221 */ /* 0x000fc80000010000 */
[----:B------:R-:W-:Y:S01]  /*5000*/  @P1 FFMA.FTZ R194, R193, UR29, R44 ;  /* 0x0000001dc1c21c23 */ /* 0x000fe2000801002c */
        /* <DEDUP_REMOVED lines=11> */
.L_x_6036:
[----:B------:R-:W-:Y:S05]  /*50c0*/  BRA.U !UP3, `(.L_x_6037) ;  /* 0x000000010b507547 */ /* 0x000fea000b800000 */
[----:B------:R-:W-:Y:S02]  /*50d0*/  PLOP3.LUT P1, PT, PT, PT, UP2, 0x80, 0x8 ;  /* 0x000000000008781c */ /* 0x000fe40003f2f028 */
[----:B0-----:R-:W-:Y:S02]  /*50e0*/  MOV R193, UR31 ;  /* 0x0000001f00c17c02 */ /* 0x001fe40008000f00 */
[----:B------:R-:W-:Y:S02]  /*50f0*/  LOP3.LUT P0, RZ, R210, 0xff00, RZ, 0xc0, !PT ;  /* 0x0000ff00d2ff7812 */ /* 0x000fe4000780c0ff */
[----:B------:R-:W-:-:S07]  /*5100*/  MOV R194, R45 ;  /* 0x0000002d00c27202 */ /* 0x000fce0000000f00 */
[----:B------:R-:W-:-:S04]  /*5110*/  @P1 FFMA.FTZ R193, R244, R193, UR32 ;  /* 0x00000020f4c11e23 */ /* 0x000fc800080100c1 */
[----:B------:R-:W-:-:S04]  /*5120*/  @P1 FADD.FTZ R193, R243, -R193 ;  /* 0x800000c1f3c11221 */ /* 0x000fc80000010000 */
[----:B------:R-:W-:Y:S01]  /*5130*/  @P1 FFMA.FTZ R194, R193, UR29, R45 ;  /* 0x0000001dc1c21c23 */ /* 0x000fe2000801002d */
[----:B-----5:R-:W-:-:S03]  /*5140*/  @P0 PRMT R193, R176, 0x7632, R193 ;  /* 0x00007632b0c10816 */ /* 0x020fc600000000c1 */
[----:B------:R-:W-:Y:S01]  /*5150*/  FMUL.FTZ R195, R194, UR23 ;  /* 0x00000017c2c37c20 */ /* 0x000fe20008410000 */
[----:B------:R-:W-:Y:S01]  /*5160*/  HFMA2 R194, -RZ, RZ, 0, 0 ;  /* 0x00000000ffc27431 */ /* 0x000fe200000001ff */
[----:B------:R-:W-:Y:S02]  /*5170*/  @P0 SHF.L.U32 R193, R193, 0x10, RZ ;  /* 0x00000010c1c10819 */ /* 0x000fe400000006ff */
[----:B------:R-:W-:-:S04]  /*5180*/  FMUL.FTZ R195, R195, UR22 ;  /* 0x00000016c3c37c20 */ /* 0x000fc80008410000 */
[----:B------:R-:W-:Y:S01]  /*5190*/  @P0 FMUL.FTZ R194, R195, R193 ;  /* 0x000000c1c3c20220 */ /* 0x000fe20000410000 */
[----:B------:R-:W-:-:S03]  /*51a0*/  MOV R193, RZ ;  /* 0x000000ff00c17202 */ /* 0x000fc60000000f00 */
[--C-:B------:R-:W-:Y:S01]  /*51b0*/  FADD.FTZ R141, R141, R194.reuse ;  /* 0x000000c28d8d7221 */ /* 0x100fe20000010000 */
[----:B------:R-:W-:-:S05]  /*51c0*/  PRMT R194, R64, 0x7632, R194 ;  /* 0x0000763240c27816 */ /* 0x000fca00000000c2 */
[----:B------:R-:W-:-:S04]  /*51d0*/  @P0 IMAD.U32 R194, R194, 0x10000, RZ ;  /* 0x00010000c2c20824 */ /* 0x000fc800078e00ff */
[----:B------:R-:W-:-:S05]  /*51e0*/  @P0 FMUL.FTZ R193, R194, R195 ;  /* 0x000000c3c2c10220 */ /* 0x000fca0000410000 */
[----:B------:R-:W-:-:S04]  /*51f0*/  F2FP.BF16.F32.PACK_AB R193, RZ, R193 ;  /* 0x000000c1ffc1723e */ /* 0x000fc800000010ff */
[----:B------:R-:W-:-:S07]  /*5200*/  PRMT R180, R180, 0x5410, R193 ;  /* 0x00005410b4b47816 */ /* 0x000fce00000000c1 */
.L_x_6037:
        /* <DEDUP_REMOVED lines=8> */
[----:B------:R-:W-:-:S03]  /*5290*/  HFMA2 R193, -RZ, RZ, 0, 0 ;  /* 0x00000000ffc17431 */ /* 0x000fc600000001ff */
[----:B------:R-:W-:Y:S01]  /*52a0*/  FMUL.FTZ R195, R194, UR23 ;  /* 0x00000017c2c37c20 */ /* 0x000fe20008410000 */
[----:B-----5:R-:W-:-:S03]  /*52b0*/  @P0 SHF.L.U32 R194, R177, 0x10, RZ ;  /* 0x00000010b1c20819 */ /* 0x020fc600000006ff */
        /* <DEDUP_REMOVED lines=8> */
.L_x_6038:
        /* <DEDUP_REMOVED lines=16> */
[----:B------:R-:W-:-:S04]  /*5440*/  PRMT R194, R65, 0x7632, R194 ;  /* 0x0000763241c27816 */ /* 0x000fc800000000c2 */
[----:B------:R-:W-:-:S05]  /*5450*/  @P0 SHF.L.U32 R194, R194, 0x10, RZ ;  /* 0x00000010c2c20819 */ /* 0x000fca00000006ff */
[----:B------:R-:W-:-:S05]  /*5460*/  @P0 FMUL.FTZ R193, R194, R195 ;  /* 0x000000c3c2c10220 */ /* 0x000fca0000410000 */
[----:B------:R-:W-:-:S04]  /*5470*/  F2FP.BF16.F32.PACK_AB R193, RZ, R193 ;  /* 0x000000c1ffc1723e */ /* 0x000fc800000010ff */
[----:B------:R-:W-:-:S07]  /*5480*/  PRMT R181, R181, 0x5410, R193 ;  /* 0x00005410b5b57816 */ /* 0x000fce00000000c1 */
.L_x_6039:
[----:B------:R-:W-:Y:S05]  /*5490*/  BRA.U !UP3, `(.L_x_6040) ;  /* 0x000000010b487547 */ /* 0x000fea000b800000 */
[----:B------:R-:W-:Y:S01]  /*54a0*/  PLOP3.LUT P1, PT, PT, PT, UP2, 0x80, 0x8 ;  /* 0x000000000008781c */ /* 0x000fe20003f2f028 */
[----:B0-----:R-:W-:Y:S01]  /*54b0*/  IMAD.U32 R193, RZ, RZ, UR31 ;  /* 0x0000001fffc17e24 */ /* 0x001fe2000f8e00ff */
[----:B------:R-:W-:Y:S02]  /*54c0*/  LOP3.LUT P0, RZ, R211, 0xff, RZ, 0xc0, !PT ;  /* 0x000000ffd3ff7812 */ /* 0x000fe4000780c0ff */
[----:B------:R-:W-:-:S09]  /*54d0*/  MOV R194, R40 ;  /* 0x0000002800c27202 */ /* 0x000fd20000000f00 */
        /* <DEDUP_REMOVED lines=14> */
.L_x_6040:
        /* <DEDUP_REMOVED lines=21> */
.L_x_6041:
[----:B------:R-:W-:Y:S05]  /*5710*/  BRA.U !UP3, `(.L_x_6042) ;  /* 0x000000010b487547 */ /* 0x000fea000b800000 */
[----:B------:R-:W-:Y:S01]  /*5720*/  PLOP3.LUT P1, PT, PT, PT, UP2, 0x80, 0x8 ;  /* 0x000000000008781c */ /* 0x000fe20003f2f028 */
[----:B------:R-:W-:Y:S01]  /*5730*/  IMAD.MOV.U32 R194, RZ, RZ, R42 ;  /* 0x000000ffffc27224 */ /* 0x000fe200078e002a */
[----:B0-----:R-:W-:Y:S02]  /*5740*/  MOV R193, UR31 ;  /* 0x0000001f00c17c02 */ /* 0x001fe40008000f00 */
[----:B------:R-:W-:-:S09]  /*5750*/  LOP3.LUT P0, RZ, R211, 0xff0000, RZ, 0xc0, !PT ;  /* 0x00ff0000d3ff7812 */ /* 0x000fd2000780c0ff */
        /* <DEDUP_REMOVED lines=14> */
.L_x_6042:
[----:B------:R-:W-:Y:S05]  /*5840*/  BRA.U !UP3, `(.L_x_5995) ;  /* 0x0000000d0b507547 */ /* 0x000fea000b800000 */
[----:B------:R-:W-:Y:S01]  /*5850*/  PLOP3.LUT P1, PT, PT, PT, UP2, 0x80, 0x8 ;  /* 0x000000000008781c */ /* 0x000fe20003f2f028 */
[----:B------:R-:W-:Y:S01]  /*5860*/  HFMA2 R195, -RZ, RZ, 0, 0 ;  /* 0x00000000ffc37431 */ /* 0x000fe200000001ff */
[----:B0-----:R-:W-:Y:S02]  /*5870*/  MOV R193, UR31 ;  /* 0x0000001f00c17c02 */ /* 0x001fe40008000f00 */
[----:B------:R-:W-:Y:S02]  /*5880*/  ISETP.GE.U32.AND P0, PT, R210, RZ, PT ;  /* 0x000000ffd200720c */ /* 0x000fe40003f06070 */
[----:B------:R-:W-:Y:S02]  /*5890*/  MOV R194, R43 ;  /* 0x0000002b00c27202 */ /* 0x000fe40000000f00 */
[----:B------:R-:W-:Y:S02]  /*58a0*/  ISETP.GE.U32.AND.EX P0, PT, R211, 0x1000000, PT, P0 ;  /* 0x01000000d300780c */ /* 0x000fe40003f06100 */
[----:B------:R-:W-:-:S03]  /*58b0*/  PRMT R211, R67, 0x7632, R211 ;  /* 0x0000763243d37816 */ /* 0x000fc600000000d3 */
[----:B------:R-:W-:-:S04]  /*58c0*/  @P1 FFMA.FTZ R193, R250, R193, UR32 ;  /* 0x00000020fac11e23 */ /* 0x000fc800080100c1 */
[----:B------:R-:W-:-:S04]  /*58d0*/  @P1 FADD.FTZ R193, R249, -R193 ;  /* 0x800000c1f9c11221 */ /* 0x000fc80000010000 */
[----:B------:R-:W-:-:S04]  /*58e0*/  @P1 FFMA.FTZ R194, R193, UR29, R43 ;  /* 0x0000001dc1c21c23 */ /* 0x000fc8000801002b */
[----:B------:R-:W-:Y:S01]  /*58f0*/  FMUL.FTZ R193, R194, UR23 ;  /* 0x00000017c2c17c20 */ /* 0x000fe20008410000 */
[----:B-----5:R-:W-:-:S03]  /*5900*/  @P0 PRMT R194, R179, 0x7632, R194 ;  /* 0x00007632b3c20816 */ /* 0x020fc600000000c2 */
[----:B------:R-:W-:Y:S01]  /*5910*/  FMUL.FTZ R193, R193, UR22 ;  /* 0x00000016c1c17c20 */ /* 0x000fe20008410000 */
[----:B------:R-:W-:-:S05]  /*5920*/  @P0 SHF.L.U32 R194, R194, 0x10, RZ ;  /* 0x00000010c2c20819 */ /* 0x000fca00000006ff */
[----:B------:R-:W-:Y:S01]  /*5930*/  @P0 FMUL.FTZ R195, R193, R194 ;  /* 0x000000c2c1c30220 */ /* 0x000fe20000410000 */
[----:B------:R-:W-:-:S03]  /*5940*/  MOV R194, RZ ;  /* 0x000000ff00c27202 */ /* 0x000fc60000000f00 */
[----:B------:R-:W-:Y:S01]  /*5950*/  FADD.FTZ R139, R139, R195 ;  /* 0x000000c38b8b7221 */ /* 0x000fe20000010000 */
[----:B------:R-:W-:-:S05]  /*5960*/  @P0 SHF.L.U32 R195, R211, 0x10, RZ ;  /* 0x00000010d3c30819 */ /* 0x000fca00000006ff */
[----:B------:R-:W-:-:S05]  /*5970*/  @P0 FMUL.FTZ R194, R195, R193 ;  /* 0x000000c1c3c20220 */ /* 0x000fca0000410000 */
[----:B------:R-:W-:-:S04]  /*5980*/  F2FP.BF16.F32.PACK_AB R194, RZ, R194 ;  /* 0x000000c2ffc2723e */ /* 0x000fc800000010ff */
[----:B------:R-:W-:Y:S01]  /*5990*/  PRMT R183, R183, 0x5410, R194 ;  /* 0x00005410b7b77816 */ /* 0x000fe200000000c2 */
[----:B------:R-:W-:Y:S06]  /*59a0*/  BRA `(.L_x_5995) ;  /* 0x0000000800f87947 */ /* 0x000fec0003800000 */
.L_x_6035:
[----:B------:R-:W-:Y:S02]  /*59b0*/  PLOP3.LUT P0, PT, PT, PT, UP2, 0x80, 0x8 ;  /* 0x000000000008781c */ /* 0x000fe40003f0f028 */
[----:B------:R-:W-:Y:S02]  /*59c0*/  MOV R184, UR31 ;  /* 0x0000001f00b87c02 */ /* 0x000fe40008000f00 */
[----:B------:R-:W-:-:S09]  /*59d0*/  MOV R194, R44 ;  /* 0x0000002c00c27202 */ /* 0x000fd20000000f00 */
[----:B-----5:R-:W-:-:S04]  /*59e0*/  @P0 FFMA.FTZ R184, R0, R184, UR32 ;  /* 0x0000002000b80e23 */ /* 0x020fc800080100b8 */
[----:B------:R-:W-:-:S04]  /*59f0*/  @P0 FADD.FTZ R184, R222, -R184 ;  /* 0x800000b8deb80221 */ /* 0x000fc80000010000 */
[----:B------:R-:W-:Y:S01]  /*5a00*/  @P0 FFMA.FTZ R194, R184, UR29, R44 ;  /* 0x0000001db8c20c23 */ /* 0x000fe2000801002c */
[----:B------:R-:W-:Y:S06]  /*5a10*/  BRA.U !UP3, `(.L_x_6043) ;  /* 0x000000010b407547 */ /* 0x000fec000b800000 */
[----:B------:R-:W-:-:S13]  /*5a20*/  LOP3.LUT P1, RZ, R210, 0xff, RZ, 0xc0, !PT ;  /* 0x000000ffd2ff7812 */ /* 0x000fda000782c0ff */
[----:B------:R-:W1:Y:S01]  /*5a30*/  @P1 LDC.64 R184, c[0x0][0x408] ;  /* 0x00010200ffb81b82 */ /* 0x000e620000000a00 */
[----:B------:R-:W-:Y:S01]  /*5a40*/  @P1 SHF.L.U32 R186, R176, 0x10, RZ ;  /* 0x00000010b0ba1819 */ /* 0x000fe200000006ff */
[----:B-1----:R-:W-:-:S04]  /*5a50*/  @P1 FMUL.FTZ R185, R194, R185 ;  /* 0x000000b9c2b91220 */ /* 0x002fc80000410000 */
[----:B------:R-:W-:Y:S01]  /*5a60*/  @P1 FMUL.FTZ R184, R185, R184 ;  /* 0x000000b8b9b81220 */ /* 0x000fe20000410000 */
[----:B------:R-:W-:-:S03]  /*5a70*/  IMAD.MOV.U32 R185, RZ, RZ, RZ ;  /* 0x000000ffffb97224 */ /* 0x000fc600078e00ff */
[----:B------:R-:W-:Y:S01]  /*5a80*/  @P1 FMUL.FTZ R185, R186, R184 ;  /* 0x000000b8bab91220 */ /* 0x000fe20000410000 */
[----:B------:R-:W-:-:S03]  /*5a90*/  @P1 SHF.L.U32 R186, R64, 0x10, RZ ;  /* 0x0000001040ba1819 */ /* 0x000fc600000006ff */
[----:B------:R-:W-:Y:S02]  /*5aa0*/  FADD.FTZ R140, R140, R185 ;  /* 0x000000b98c8c7221 */ /* 0x000fe40000010000 */
[----:B------:R-:W1:Y:S02]  /*5ab0*/  @P1 LDC.64 R184, c[0x0][0x408] ;  /* 0x00010200ffb81b82 */ /* 0x000e640000000a00 */
[----:B-1----:R-:W-:-:S04]  /*5ac0*/  @P1 FMUL.FTZ R185, R194, R185 ;  /* 0x000000b9c2b91220 */ /* 0x002fc80000410000 */
[----:B------:R-:W-:Y:S01]  /*5ad0*/  @P1 FMUL.FTZ R184, R185, R184 ;  /* 0x000000b8b9b81220 */ /* 0x000fe20000410000 */
[----:B------:R-:W-:-:S03]  /*5ae0*/  HFMA2 R185, -RZ, RZ, 0, 0 ;  /* 0x00000000ffb97431 */ /* 0x000fc600000001ff */
[----:B------:R-:W-:-:S05]  /*5af0*/  @P1 FMUL.FTZ R185, R186, R184 ;  /* 0x000000b8bab91220 */ /* 0x000fca0000410000 */
[----:B------:R-:W-:-:S04]  /*5b00*/  F2FP.BF16.F32.PACK_AB R185, RZ, R185 ;  /* 0x000000b9ffb9723e */ /* 0x000fc800000010ff */
[----:B------:R-:W-:-:S07]  /*5b10*/  PRMT R180, R185, 0x7610, R180 ;  /* 0x00007610b9b47816 */ /* 0x000fce00000000b4 */
.L_x_6043:
[----:B------:R-:W-:Y:S02]  /*5b20*/  MOV R184, UR31 ;  /* 0x0000001f00b87c02 */ /* 0x000fe40008000f00 */
[----:B0-----:R-:W-:-:S03]  /*5b30*/  MOV R193, R45 ;  /* 0x0000002d00c17202 */ /* 0x001fc60000000f00 */
[----:B------:R-:W-:-:S04]  /*5b40*/  @P0 FFMA.FTZ R184, R244, R184, UR32 ;  /* 0x00000020f4b80e23 */ /* 0x000fc800080100b8 */
[----:B------:R-:W-:-:S04]  /*5b50*/  @P0 FADD.FTZ R184, R243, -R184 ;  /* 0x800000b8f3b80221 */ /* 0x000fc80000010000 */
[----:B------:R-:W-:Y:S01]  /*5b60*/  @P0 FFMA.FTZ R193, R184, UR29, R45 ;  /* 0x0000001db8c10c23 */ /* 0x000fe2000801002d */
[----:B------:R-:W-:Y:S06]  /*5b70*/  BRA.U !UP3, `(.L_x_6044) ;  /* 0x000000010b487547 */ /* 0x000fec000b800000 */
[----:B------:R-:W-:Y:S02]  /*5b80*/  LOP3.LUT P1, RZ, R210, 0xff00, RZ, 0xc0, !PT ;  /* 0x0000ff00d2ff7812 */ /* 0x000fe4000782c0ff */
[----:B------:R-:W-:Y:S02]  /*5b90*/  MOV R186, RZ ;  /* 0x000000ff00ba7202 */ /* 0x000fe40000000f00 */
[----:B------:R-:W-:-:S09]  /*5ba0*/  PRMT R187, R64, 0x7632, R187 ;  /* 0x0000763240bb7816 */ /* 0x000fd200000000bb */
        /* <DEDUP_REMOVED lines=11> */
[----:B------:R-:W-:-:S03]  /*5c60*/  HFMA2 R185, -RZ, RZ, 0, 0 ;  /* 0x00000000ffb97431 */ /* 0x000fc600000001ff */
[----:B------:R-:W-:-:S05]  /*5c70*/  @P1 FMUL.FTZ R185, R186, R184 ;  /* 0x000000b8bab91220 */ /* 0x000fca0000410000 */
[----:B------:R-:W-:-:S04]  /*5c80*/  F2FP.BF16.F32.PACK_AB R185, RZ, R185 ;  /* 0x000000b9ffb9723e */ /* 0x000fc800000010ff */
[----:B------:R-:W-:-:S07]  /*5c90*/  PRMT R180, R180, 0x5410, R185 ;  /* 0x00005410b4b47816 */ /* 0x000fce00000000b9 */
.L_x_6044:
[----:B------:R-:W-:Y:S02]  /*5ca0*/  MOV R184, UR31 ;  /* 0x0000001f00b87c02 */ /* 0x000fe40008000f00 */
[----:B------:R-:W-:-:S03]  /*5cb0*/  MOV R191, R46 ;  /* 0x0000002e00bf7202 */ /* 0x000fc60000000f00 */
[----:B------:R-:W-:-:S04]  /*5cc0*/  @P0 FFMA.FTZ R184, R224, R184, UR32 ;  /* 0x00000020e0b80e23 */ /* 0x000fc800080100b8 */
[----:B------:R-:W-:-:S04]  /*5cd0*/  @P0 FADD.FTZ R184, R223, -R184 ;  /* 0x800000b8dfb80221 */ /* 0x000fc80000010000 */
[----:B------:R-:W-:Y:S01]  /*5ce0*/  @P0 FFMA.FTZ R191, R184, UR29, R46 ;  /* 0x0000001db8bf0c23 */ /* 0x000fe2000801002e */
[----:B------:R-:W-:Y:S06]  /*5cf0*/  BRA.U !UP3, `(.L_x_6045) ;  /* 0x000000010b407547 */ /* 0x000fec000b800000 */
        /* <DEDUP_REMOVED lines=16> */
.L_x_6045:
[----:B------:R-:W-:Y:S02]  /*5e00*/  MOV R184, UR31 ;  /* 0x0000001f00b87c02 */ /* 0x000fe40008000f00 */
[----:B------:R-:W-:-:S03]  /*5e10*/  MOV R186, R47 ;  /* 0x0000002f00ba7202 */ /* 0x000fc60000000f00 */
        /* <DEDUP_REMOVED lines=22> */
.L_x_6046:
        /* <DEDUP_REMOVED lines=8> */
[----:B------:R-:W-:Y:S01]  /*6000*/  @P1 SHF.L.U32 R188, R178, 0x10, RZ ;  /* 0x00000010b2bc1819 */ /* 0x000fe200000006ff */
        /* <DEDUP_REMOVED lines=9> */
[----:B------:R-:W-:-:S03]  /*60a0*/  IMAD.MOV.U32 R185, RZ, RZ, RZ ;  /* 0x000000ffffb97224 */ /* 0x000fc600078e00ff */
[----:B------:R-:W-:-:S05]  /*60b0*/  @P1 FMUL.FTZ R185, R188, R184 ;  /* 0x000000b8bcb91220 */ /* 0x000fca0000410000 */
[----:B------:R-:W-:-:S04]  /*60c0*/  F2FP.BF16.F32.PACK_AB R185, RZ, R185 ;  /* 0x000000b9ffb9723e */ /* 0x000fc800000010ff */
[----:B------:R-:W-:-:S07]  /*60d0*/  PRMT R182, R185, 0x7610, R182 ;  /* 0x00007610b9b67816 */ /* 0x000fce00000000b6 */
.L_x_6047:
[----:B------:R-:W-:Y:S02]  /*60e0*/  MOV R184, UR31 ;  /* 0x0000001f00b87c02 */ /* 0x000fe40008000f00 */
[----:B------:R-:W-:-:S03]  /*60f0*/  MOV R188, R41 ;  /* 0x0000002900bc7202 */ /* 0x000fc60000000f00 */
[----:B------:R-:W-:-:S04]  /*6100*/  @P0 FFMA.FTZ R184, R221, R184, UR32 ;  /* 0x00000020ddb80e23 */ /* 0x000fc800080100b8 */
[----:B------:R-:W-:-:S04]  /*6110*/  @P0 FADD.FTZ R184, R220, -R184 ;  /* 0x800000b8dcb80221 */ /* 0x000fc80000010000 */
[----:B------:R-:W-:Y:S01]  /*6120*/  @P0 FFMA.FTZ R188, R184, UR29, R41 ;  /* 0x0000001db8bc0c23 */ /* 0x000fe20008010029 */
[----:B------:R-:W-:Y:S06]  /*6130*/  BRA.U !UP3, `(.L_x_6048) ;  /* 0x000000010b487547 */ /* 0x000fec000b800000 */
[----:B------:R-:W-:Y:S01]  /*6140*/  LOP3.LUT P1, RZ, R211, 0xff00, RZ, 0xc0, !PT ;  /* 0x0000ff00d3ff7812 */ /* 0x000fe2000782c0ff */
[----:B------:R-:W-:Y:S01]  /*6150*/  HFMA2 R189, -RZ, RZ, 0, 0 ;  /* 0x00000000ffbd7431 */ /* 0x000fe200000001ff */
        /* <DEDUP_REMOVED lines=13> */
[----:B------:R-:W-:-:S05]  /*6230*/  @P1 FMUL.FTZ R185, R189, R184 ;  /* 0x000000b8bdb91220 */ /* 0x000fca0000410000 */
[----:B------:R-:W-:-:S04]  /*6240*/  F2FP.BF16.F32.PACK_AB R185, RZ, R185 ;  /* 0x000000b9ffb9723e */ /* 0x000fc800000010ff */
[----:B------:R-:W-:-:S07]  /*6250*/  PRMT R182, R182, 0x5410, R185 ;  /* 0x00005410b6b67816 */ /* 0x000fce00000000b9 */
.L_x_6048:
        /* <DEDUP_REMOVED lines=22> */
.L_x_6049:
[----:B------:R-:W-:Y:S02]  /*63c0*/  MOV R184, UR31 ;  /* 0x0000001f00b87c02 */ /* 0x000fe40008000f00 */
[----:B------:R-:W-:Y:S02]  /*63d0*/  MOV R195, R43 ;  /* 0x0000002b00c37202 */ /* 0x000fe40000000f00 */
[----:B------:R-:W-:Y:S01]  /*63e0*/  MOV R190, R189 ;  /* 0x000000bd00be7202 */ /* 0x000fe20000000f00 */
[----:B------:R-:W-:Y:S01]  /*63f0*/  @P0 FFMA.FTZ R184, R250, R184, UR32 ;  /* 0x00000020fab80e23 */ /* 0x000fe200080100b8 */
[----:B------:R-:W-:Y:S02]  /*6400*/  MOV R189, R188 ;  /* 0x000000bc00bd7202 */ /* 0x000fe40000000f00 */
[----:B------:R-:W-:Y:S01]  /*6410*/  MOV R188, R187 ;  /* 0x000000bb00bc7202 */ /* 0x000fe20000000f00 */
[----:B------:R-:W-:Y:S01]  /*6420*/  @P0 FADD.FTZ R184, R249, -R184 ;  /* 0x800000b8f9b80221 */ /* 0x000fe20000010000 */
[----:B------:R-:W-:-:S02]  /*6430*/  MOV R187, R186 ;  /* 0x000000ba00bb7202 */ /* 0x000fc40000000f00 */
[----:B------:R-:W-:Y:S01]  /*6440*/  MOV R186, R191 ;  /* 0x000000bf00ba7202 */ /* 0x000fe20000000f00 */
[----:B------:R-:W-:Y:S01]  /*6450*/  @P0 FFMA.FTZ R195, R184, UR29, R43 ;  /* 0x0000001db8c30c23 */ /* 0x000fe2000801002b */
[----:B------:R-:W-:Y:S02]  /*6460*/  MOV R185, R193 ;  /* 0x000000c100b97202 */ /* 0x000fe40000000f00 */
[----:B------:R-:W-:Y:S02]  /*6470*/  MOV R184, R194 ;  /* 0x000000c200b87202 */ /* 0x000fe40000000f00 */
[----:B------:R-:W-:Y:S01]  /*6480*/  MOV R191, R195 ;  /* 0x000000c300bf7202 */ /* 0x000fe20000000f00 */
[----:B------:R-:W-:Y:S06]  /*6490*/  BRA.U !UP3, `(.L_x_5995) ;  /* 0x000000010b3c7547 */ /* 0x000fec000b800000 */
[----:B------:R-:W-:Y:S01]  /*64a0*/  ISETP.GE.U32.AND P0, PT, R210, RZ, PT ;  /* 0x000000ffd200720c */ /* 0x000fe20003f06070 */
[----:B------:R-:W-:Y:S01]  /*64b0*/  FMUL.FTZ R193, R195, UR23 ;  /* 0x00000017c3c17c20 */ /* 0x000fe20008410000 */
[----:B------:R-:W-:Y:S02]  /*64c0*/  HFMA2 R195, -RZ, RZ, 0, 0 ;  /* 0x00000000ffc37431 */ /* 0x000fe400000001ff */
[----:B------:R-:W-:Y:S01]  /*64d0*/  ISETP.GE.U32.AND.EX P0, PT, R211, 0x1000000, PT, P0 ;  /* 0x01000000d300780c */ /* 0x000fe20003f06100 */
[----:B------:R-:W-:Y:S01]  /*64e0*/  FMUL.FTZ R193, R193, UR22 ;  /* 0x00000016c1c17c20 */ /* 0x000fe20008410000 */
[----:B------:R-:W-:-:S11]  /*64f0*/  PRMT R211, R67, 0x7632, R211 ;  /* 0x0000763243d37816 */ /* 0x000fd600000000d3 */
[----:B------:R-:W-:-:S04]  /*6500*/  @P0 PRMT R194, R179, 0x7632, R194 ;  /* 0x00007632b3c20816 */ /* 0x000fc800000000c2 */
[----:B------:R-:W-:-:S05]  /*6510*/  @P0 SHF.L.U32 R194, R194, 0x10, RZ ;  /* 0x00000010c2c20819 */ /* 0x000fca00000006ff */
[----:B------:R-:W-:Y:S01]  /*6520*/  @P0 FMUL.FTZ R195, R193, R194 ;  /* 0x000000c2c1c30220 */ /* 0x000fe20000410000 */
[----:B------:R-:W-:-:S03]  /*6530*/  IMAD.MOV.U32 R194, RZ, RZ, RZ ;  /* 0x000000ffffc27224 */ /* 0x000fc600078e00ff */
[----:B------:R-:W-:Y:S01]  /*6540*/  FADD.FTZ R139, R139, R195 ;  /* 0x000000c38b8b7221 */ /* 0x000fe20000010000 */
[----:B------:R-:W-:-:S05]  /*6550*/  @P0 SHF.L.U32 R195, R211, 0x10, RZ ;  /* 0x00000010d3c30819 */ /* 0x000fca00000006ff */
[----:B------:R-:W-:-:S05]  /*6560*/  @P0 FMUL.FTZ R194, R195, R193 ;  /* 0x000000c1c3c20220 */ /* 0x000fca0000410000 */
[----:B------:R-:W-:-:S04]  /*6570*/  F2FP.BF16.F32.PACK_AB R194, RZ, R194 ;  /* 0x000000c2ffc2723e */ /* 0x000fc800000010ff */
[----:B------:R-:W-:-:S07]  /*6580*/  PRMT R183, R183, 0x5410, R194 ;  /* 0x00005410b7b77816 */ /* 0x000fce00000000c2 */
.L_x_5995:
[----:B------:R-:W2:Y:S01]  /*6590*/  LDL R210, [R1] ;  /* 0x0000000001d27983 */ /* 0x000ea20000100800 */
[----:B------:R-:W-:Y:S01]  /*65a0*/  ISETP.NE.U32.AND P0, PT, RZ, UR6, PT ;  /* 0x00000006ff007c0c */ /* 0x000fe2000bf05070 */
[----:B------:R-:W1:Y:S01]  /*65b0*/  @UP3 LDCU.64 UR10, c[0x0][0x468] ;  /* 0x00008d00ff0a37ac */ /* 0x000e620008000a00 */
[----:B------:R-:W-:Y:S02]  /*65c0*/  PLOP3.LUT P1, PT, PT, PT, UP3, 0x80, 0x8 ;  /* 0x000000000008781c */ /* 0x000fe40003f2f038 */
[----:B------:R-:W-:Y:S01]  /*65d0*/  ISETP.NE.AND.EX P0, PT, RZ, UR7, PT, P0 ;  /* 0x00000007ff007c0c */ /* 0x000fe2000bf05300 */
[----:B------:R-:W-:-:S04]  /*65e0*/  UISETP.NE.U32.AND UP0, UPT, UR4, URZ, UPT ;  /* 0x000000ff0400728c */ /* 0x000fc8000bf05070 */
[----:B------:R-:W-:-:S08]  /*65f0*/  UISETP.NE.AND.EX UP0, UPT, UR5, URZ, UPT, UP0 ;  /* 0x000000ff0500728c */ /* 0x000fd0000bf05300 */
[----:B------:R-:W2:Y:S02]  /*6600*/  @P0 LDC.64 R194, c[0x0][0x478] ;  /* 0x00011e00ffc20b82 */ /* 0x000ea40000000a00 */
[----:B--2---:R-:W-:-:S05]  /*6610*/  @P0 IMAD.WIDE.U32 R194, R210, 0x20, R194 ;  /* 0x00000020d2c20825 */ /* 0x004fca00078e00c2 */
[----:B------:R-:W-:Y:S04]  /*6620*/  @P0 STG.E.128 desc[UR20][R194.64], R184 ;  /* 0x000000b8c2000986 */ /* 0x000fe8000c101d14 */
[----:B------:R2:W-:Y:S02]  /*6630*/  @P0 STG.E.128 desc[UR20][R194.64+0x10], R188 ;  /* 0x000010bcc2000986 */ /* 0x0005e4000c101d14 */
[----:B--2---:R-:W-:-:S05]  /*6640*/  MOV R194, 0x10 ;  /* 0x0000001000c27802 */ /* 0x004fca0000000f00 */
[----:B-1----:R-:W-:-:S05]  /*6650*/  @P1 IMAD.WIDE.U32 R194, R192, R194, UR10 ;  /* 0x0000000ac0c21e25 */ /* 0x002fca000f8e00c2 */
[----:B------:R1:W-:Y:S01]  /*6660*/  @P1 STG.E.128 desc[UR20][R194.64], R180 ;  /* 0x000000b4c2001986 */ /* 0x0003e2000c101d14 */
[----:B------:R-:W-:Y:S05]  /*6670*/  BRA.U !UP3, `(.L_x_6050) ;  /* 0x000000010b107547 */ /* 0x000fea000b800000 */
[----:B-----5:R-:W2:Y:S01]  /*6680*/  LDC.64 R178, c[0x0][0x390] ;  /* 0x0000e400ffb27b82 */ /* 0x020ea20000000a00 */
[----:B------:R-:W-:-:S05]  /*6690*/  IADD3 R176, PT, PT, R192, 0x100, RZ ;  /* 0x00000100c0b07810 */ /* 0x000fca0007ffe0ff */
[----:B--2---:R-:W-:-:S06]  /*66a0*/  IMAD.WIDE.U32 R176, R176, 0x10, R178 ;  /* 0x00000010b0b07825 */ /* 0x004fcc00078e00b2 */
[----:B------:R-:W5:Y:S02]  /*66b0*/  LDG.E.128 R176, desc[UR20][R176.64] ;  /* 0x00000014b0b07981 */ /* 0x000f64000c1e1d00 */
.L_x_6050:
[----:B------:R-:W-:Y:S05]  /*66c0*/  BRA.U !UP0, `(.L_x_6051) ;  /* 0x0000001508747547 */ /* 0x000fea000b800000 */
[----:B------:R-:W-:Y:S05]  /*66d0*/  @!P0 BRA `(.L_x_6052) ;  /* 0x0000000800e88947 */ /* 0x000fea0003800000 */
[----:B------:R-:W-:Y:S02]  /*66e0*/  PLOP3.LUT P1, PT, PT, PT, UP2, 0x80, 0x8 ;  /* 0x000000000008781c */ /* 0x000fe40003f2f028 */
[----:B------:R-:W-:Y:S02]  /*66f0*/  MOV R184, UR31 ;  /* 0x0000001f00b87c02 */ /* 0x000fe40008000f00 */
[----:B0-----:R-:W-:-:S09]  /*6700*/  MOV R193, R36 ;  /* 0x0000002400c17202 */ /* 0x001fd20000000f00 */
[----:B------:R-:W-:-:S04]  /*6710*/  @P1 FFMA.FTZ R184, R229, R184, UR32 ;  /* 0x00000020e5b81e23 */ /* 0x000fc800080100b8 */
[----:B------:R-:W-:-:S04]  /*6720*/  @P1 FADD.FTZ R184, R196, -R184 ;  /* 0x800000b8c4b81221 */ /* 0x000fc80000010000 */
[----:B------:R-:W-:Y:S01]  /*6730*/  @P1 FFMA.FTZ R193, R184, UR29, R36 ;  /* 0x0000001db8c11c23 */ /* 0x000fe20008010024 */
[----:B------:R-:W-:Y:S06]  /*6740*/  BRA.U !UP3, `(.L_x_6053) ;  /* 0x000000010b407547 */ /* 0x000fec000b800000 */
[----:B------:R-:W-:-:S13]  /*6750*/  LOP3.LUT P2, RZ, R212, 0xff, RZ, 0xc0, !PT ;  /* 0x000000ffd4ff7812 */ /* 0x000fda000784c0ff */
[----:B------:R-:W0:Y:S01]  /*6760*/  @P2 LDC.64 R184, c[0x0][0x408] ;  /* 0x00010200ffb82b82 */ /* 0x000e220000000a00 */
[----:B-----5:R-:W-:Y:S01]  /*6770*/  @P2 SHF.L.U32 R186, R176, 0x10, RZ ;  /* 0x00000010b0ba2819 */ /* 0x020fe200000006ff */
        /* <DEDUP_REMOVED lines=12> */
[----:B-1----:R-:W-:-:S07]  /*6840*/  PRMT R180, R185, 0x7610, R180 ;  /* 0x00007610b9b47816 */ /* 0x002fce00000000b4 */
.L_x_6053:
[----:B------:R-:W-:Y:S02]  /*6850*/  MOV R184, UR31 ;  /* 0x0000001f00b87c02 */ /* 0x000fe40008000f00 */
[----:B------:R-:W-:-:S03]  /*6860*/  MOV R191, R37 ;  /* 0x0000002500bf7202 */ /* 0x000fc60000000f00 */
[----:B------:R-:W-:-:S04]  /*6870*/  @P1 FFMA.FTZ R184, R219, R184, UR32 ;  /* 0x00000020dbb81e23 */ /* 0x000fc800080100b8 */
[----:B------:R-:W-:-:S04]  /*6880*/  @P1 FADD.FTZ R184, R209, -R184 ;  /* 0x800000b8d1b81221 */ /* 0x000fc80000010000 */
[----:B------:R-:W-:Y:S01]  /*6890*/  @P1 FFMA.FTZ R191, R184, UR29, R37 ;  /* 0x0000001db8bf1c23 */ /* 0x000fe20008010025 */
[----:B------:R-:W-:Y:S06]  /*68a0*/  BRA.U !UP3, `(.L_x_6054) ;  /* 0x000000010b487547 */ /* 0x000fec000b800000 */
[----:B------:R-:W-:Y:S01]  /*68b0*/  LOP3.LUT P2, RZ, R212, 0xff00, RZ, 0xc0, !PT ;  /* 0x0000ff00d4ff7812 */ /* 0x000fe2000784c0ff */
[----:B------:R-:W-:Y:S01]  /*68c0*/  IMAD.MOV.U32 R186, RZ, RZ, RZ ;  /* 0x000000ffffba7224 */ /* 0x000fe200078e00ff */
[----:B------:R-:W-:-:S11]  /*68d0*/  PRMT R187, R68, 0x7632, R187 ;  /* 0x0000763244bb7816 */ /* 0x000fd600000000bb */
[----:B------:R-:W0:Y:S02]  /*68e0*/  @P2 LDC.64 R184, c[0x0][0x408] ;  /* 0x00010200ffb82b82 */ /* 0x000e240000000a00 */
[----:B0-----:R-:W-:-:S04]  /*68f0*/  @P2 FMUL.FTZ R185, R191, R185 ;  /* 0x000000b9bfb92220 */ /* 0x001fc80000410000 */
[----:B------:R-:W-:Y:S01]  /*6900*/  @P2 FMUL.FTZ R184, R185, R184 ;  /* 0x000000b8b9b82220 */ /* 0x000fe20000410000 */
[----:B-----5:R-:W-:-:S04]  /*6910*/  @P2 PRMT R185, R176, 0x7632, R185 ;  /* 0x00007632b0b92816 */ /* 0x020fc800000000b9 */
        /* <DEDUP_REMOVED lines=10> */
[----:B-1----:R-:W-:-:S07]  /*69c0*/  PRMT R180, R180, 0x5410, R185 ;  /* 0x00005410b4b47816 */ /* 0x002fce00000000b9 */
.L_x_6054:
        /* <DEDUP_REMOVED lines=21> */
[----:B-1----:R-:W-:-:S07]  /*6b20*/  PRMT R181, R185, 0x7610, R181 ;  /* 0x00007610b9b57816 */ /* 0x002fce00000000b5 */
.L_x_6055:
        /* <DEDUP_REMOVED lines=20> */
[----:B------:R-:W-:-:S03]  /*6c70*/  IMAD.MOV.U32 R185, RZ, RZ, RZ ;  /* 0x000000ffffb97224 */ /* 0x000fc600078e00ff */
[----:B------:R-:W-:-:S05]  /*6c80*/  @P2 FMUL.FTZ R185, R184, R188 ;  /* 0x000000bcb8b92220 */ /* 0x000fca0000410000 */
[----:B------:R-:W-:-:S04]  /*6c90*/  F2FP.BF16.F32.PACK_AB R185, RZ, R185 ;  /* 0x000000b9ffb9723e */ /* 0x000fc800000010ff */
[----:B-1----:R-:W-:-:S07]  /*6ca0*/  PRMT R181, R181, 0x5410, R185 ;  /* 0x00005410b5b57816 */ /* 0x002fce00000000b9 */
.L_x_6056:
        /* <DEDUP_REMOVED lines=22> */
.L_x_6057:
        /* <DEDUP_REMOVED lines=8> */
[----:B-1----:R-:W-:-:S11]  /*6e90*/  PRMT R194, R70, 0x7632, R194 ;  /* 0x0000763246c27816 */ /* 0x002fd600000000c2 */
        /* <DEDUP_REMOVED lines=8> */
[----:B------:R-:W-:Y:S02]  /*6f20*/  @P2 IMAD.U32 R190, R194, 0x10000, RZ ;  /* 0x00010000c2be2824 */ /* 0x000fe400078e00ff */
[----:B0-----:R-:W-:-:S04]  /*6f30*/  @P2 FMUL.FTZ R185, R189, R185 ;  /* 0x000000b9bdb92220 */ /* 0x001fc80000410000 */
[----:B------:R-:W-:Y:S01]  /*6f40*/  @P2 FMUL.FTZ R184, R185, R184 ;  /* 0x000000b8b9b82220 */ /* 0x000fe20000410000 */
[----:B------:R-:W-:-:S03]  /*6f50*/  MOV R185, RZ ;  /* 0x000000ff00b97202 */ /* 0x000fc60000000f00 */
[----:B------:R-:W-:-:S05]  /*6f60*/  @P2 FMUL.FTZ R185, R184, R190 ;  /* 0x000000beb8b92220 */ /* 0x000fca0000410000 */
[----:B------:R-:W-:-:S04]  /*6f70*/  F2FP.BF16.F32.PACK_AB R185, RZ, R185 ;  /* 0x000000b9ffb9723e */ /* 0x000fc800000010ff */
[----:B------:R-:W-:-:S07]  /*6f80*/  PRMT R182, R182, 0x5410, R185 ;  /* 0x00005410b6b67816 */ /* 0x000fce00000000b9 */
.L_x_6058:
        /* <DEDUP_REMOVED lines=8> */
[----:B-1---5:R-:W-:Y:S01]  /*7010*/  @P2 SHF.L.U32 R194, R179, 0x10, RZ ;  /* 0x00000010b3c22819 */ /* 0x022fe200000006ff */
        /* <DEDUP_REMOVED lines=13> */
.L_x_6059:
[----:B------:R-:W-:Y:S02]  /*70f0*/  MOV R184, UR31 ;  /* 0x0000001f00b87c02 */ /* 0x000fe40008000f00 */
[----:B-1----:R-:W-:Y:S02]  /*7100*/  MOV R194, R35 ;  /* 0x0000002300c27202 */ /* 0x002fe40000000f00 */
[----:B------:R-:W-:Y:S01]  /*7110*/  MOV R185, R191 ;  /* 0x000000bf00b97202 */ /* 0x000fe20000000f00 */
[----:B------:R-:W-:-:S04]  /*7120*/  @P1 FFMA.FTZ R184, R248, R184, UR32 ;  /* 0x00000020f8b81e23 */ /* 0x000fc800080100b8 */
[----:B------:R-:W-:-:S04]  /*7130*/  @P1 FADD.FTZ R184, R247, -R184 ;  /* 0x800000b8f7b81221 */ /* 0x000fc80000010000 */
[----:B------:R-:W-:Y:S01]  /*7140*/  @P1 FFMA.FTZ R194, R184, UR29, R35 ;  /* 0x0000001db8c21c23 */ /* 0x000fe20008010023 */
[----:B------:R-:W-:-:S04]  /*7150*/  MOV R184, R193 ;  /* 0x000000c100b87202 */ /* 0x000fc80000000f00 */
[----:B------:R-:W-:Y:S01]  /*7160*/  MOV R191, R194 ;  /* 0x000000c200bf7202 */ /* 0x000fe20000000f00 */
[----:B------:R-:W-:Y:S06]  /*7170*/  BRA.U !UP3, `(.L_x_6060) ;  /* 0x0000002d0bcc7547 */ /* 0x000fec000b800000 */
[----:B------:R-:W-:Y:S01]  /*7180*/  ISETP.GE.U32.AND P1, PT, R212, RZ, PT ;  /* 0x000000ffd400720c */ /* 0x000fe20003f26070 */
[----:B------:R-:W-:Y:S01]  /*7190*/  FMUL.FTZ R193, R194, UR23 ;  /* 0x00000017c2c17c20 */ /* 0x000fe20008410000 */
[----:B------:R-:W-:Y:S01]  /*71a0*/  IMAD.MOV.U32 R195, RZ, RZ, RZ ;  /* 0x000000ffffc37224 */ /* 0x000fe200078e00ff */
[----:B------:R-:W-:Y:S02]  /*71b0*/  PRMT R211, R71, 0x7632, R211 ;  /* 0x0000763247d37816 */ /* 0x000fe400000000d3 */
[----:B------:R-:W-:Y:S01]  /*71c0*/  ISETP.GE.U32.AND.EX P1, PT, R213, 0x1000000, PT, P1 ;  /* 0x01000000d500780c */ /* 0x000fe20003f26110 */
[----:B------:R-:W-:-:S12]  /*71d0*/  FMUL.FTZ R193, R193, UR22 ;  /* 0x00000016c1c17c20 */ /* 0x000fd80008410000 */
[----:B-----5:R-:W-:-:S04]  /*71e0*/  @P1 PRMT R194, R179, 0x7632, R194 ;  /* 0x00007632b3c21816 */ /* 0x020fc800000000c2 */
[----:B------:R-:W-:-:S05]  /*71f0*/  @P1 SHF.L.U32 R194, R194, 0x10, RZ ;  /* 0x00000010c2c21819 */ /* 0x000fca00000006ff */
[----:B------:R-:W-:Y:S01]  /*7200*/  @P1 FMUL.FTZ R195, R193, R194 ;  /* 0x000000c2c1c31220 */ /* 0x000fe20000410000 */
[----:B------:R-:W-:-:S03]  /*7210*/  HFMA2 R194, -RZ, RZ, 0, 0 ;  /* 0x00000000ffc27431 */ /* 0x000fc600000001ff */
[----:B------:R-:W-:Y:S01]  /*7220*/  FADD.FTZ R131, R131, R195 ;  /* 0x000000c383837221 */ /* 0x000fe20000010000 */
[----:B------:R-:W-:-:S05]  /*7230*/  @P1 SHF.L.U32 R195, R211, 0x10, RZ ;  /* 0x00000010d3c31819 */ /* 0x000fca00000006ff */
[----:B------:R-:W-:-:S05]  /*7240*/  @P1 FMUL.FTZ R194, R193, R195 ;  /* 0x000000c3c1c21220 */ /* 0x000fca0000410000 */
[----:B------:R-:W-:-:S04]  /*7250*/  F2FP.BF16.F32.PACK_AB R194, RZ, R194 ;  /* 0x000000c2ffc2723e */ /* 0x000fc800000010ff */
[----:B------:R-:W-:Y:S01]  /*7260*/  PRMT R183, R183, 0x5410, R194 ;  /* 0x00005410b7b77816 */ /* 0x000fe200000000c2 */
[----:B------:R-:W-:Y:S06]  /*7270*/  BRA `(.L_x_6060) ;  /* 0x0000002c008c7947 */ /* 0x000fec0003800000 */
.L_x_6052:
[----:B------:R-:W-:Y:S05]  /*7280*/  BRA.U !UP3, `(.L_x_6061) ;  /* 0x000000010b487547 */ /* 0x000fea000b800000 */
[----:B------:R-:W-:Y:S02]  /*7290*/  PLOP3.LUT P2, PT, PT, PT, UP2, 0x80, 0x8 ;  /* 0x000000000008781c */ /* 0x000fe40003f4f028 */
[----:B0-----:R-:W-:Y:S02]  /*72a0*/  MOV R193, UR31 ;  /* 0x0000001f00c17c02 */ /* 0x001fe40008000f00 */
[----:B------:R-:W-:Y:S02]  /*72b0*/  LOP3.LUT P1, RZ, R212, 0xff, RZ, 0xc0, !PT ;  /* 0x000000ffd4ff7812 */ /* 0x000fe4000782c0ff */
[----:B-1----:R-:W-:-:S07]  /*72c0*/  MOV R194, R36 ;  /* 0x0000002400c27202 */ /* 0x002fce0000000f00 */
[----:B------:R-:W-:-:S04]  /*72d0*/  @P2 FFMA.FTZ R193, R229, R193, UR32 ;  /* 0x00000020e5c12e23 */ /* 0x000fc800080100c1 */
[----:B------:R-:W-:Y:S01]  /*72e0*/  @P2 FADD.FTZ R193, R196, -R193 ;  /* 0x800000c1c4c12221 */ /* 0x000fe20000010000 */
[----:B-----5:R-:W-:-:S03]  /*72f0*/  @P1 SHF.L.U32 R195, R176, 0x10, RZ ;  /* 0x00000010b0c31819 */ /* 0x020fc600000006ff */
[----:B------:R-:W-:-:S04]  /*7300*/  @P2 FFMA.FTZ R194, R193, UR29, R36 ;  /* 0x0000001dc1c22c23 */ /* 0x000fc80008010024 */
[----:B------:R-:W-:Y:S01]  /*7310*/  FMUL.FTZ R193, R194, UR23 ;  /* 0x00000017c2c17c20 */ /* 0x000fe20008410000 */
[----:B------:R-:W-:-:S03]  /*7320*/  HFMA2 R194, -RZ, RZ, 0, 0 ;  /* 0x00000000ffc27431 */ /* 0x000fc600000001ff */
        /* <DEDUP_REMOVED lines=8> */
.L_x_6061:
[----:B------:R-:W-:Y:S05]  /*73b0*/  BRA.U !UP3, `(.L_x_6062) ;  /* 0x000000010b507547 */ /* 0x000fea000b800000 */
[----:B------:R-:W-:Y:S01]  /*73c0*/  PLOP3.LUT P2, PT, PT, PT, UP2, 0x80, 0x8 ;  /* 0x000000000008781c */ /* 0x000fe20003f4f028 */
[----:B-1----:R-:W-:Y:S01]  /*73d0*/  HFMA2 R195, -RZ, RZ, 0, 0 ;  /* 0x00000000ffc37431 */ /* 0x002fe200000001ff */
[----:B0-----:R-:W-:Y:S02]  /*73e0*/  MOV R193, UR31 ;  /* 0x0000001f00c17c02 */ /* 0x001fe40008000f00 */
[----:B------:R-:W-:Y:S02]  /*73f0*/  LOP3.LUT P1, RZ, R212, 0xff00, RZ, 0xc0, !PT ;  /* 0x0000ff00d4ff7812 */ /* 0x000fe4000782c0ff */
[----:B------:R-:W-:Y:S02]  /*7400*/  MOV R194, R37 ;  /* 0x0000002500c27202 */ /* 0x000fe40000000f00 */
[----:B------:R-:W-:-:S05]  /*7410*/  PRMT R211, R68, 0x7632, R211 ;  /* 0x0000763244d37816 */ /* 0x000fca00000000d3 */
        /* <DEDUP_REMOVED lines=14> */
.L_x_6062:
        /* <DEDUP_REMOVED lines=19> */
.L_x_6063:
        /* <DEDUP_REMOVED lines=17> */
[----:B------:R-:W-:-:S04]  /*7740*/  @P1 IMAD.U32 R195, R211, 0x10000, RZ ;  /* 0x00010000d3c31824 */ /* 0x000fc800078e00ff */
[----:B------:R-:W-:-:S05]  /*7750*/  @P1 FMUL.FTZ R194, R195, R193 ;  /* 0x000000c1c3c21220 */ /* 0x000fca0000410000 */
[----:B------:R-:W-:-:S04]  /*7760*/  F2FP.BF16.F32.PACK_AB R194, RZ, R194 ;  /* 0x000000c2ffc2723e */ /* 0x000fc800000010ff */
[----:B------:R-:W-:-:S07]  /*7770*/  PRMT R181, R181, 0x5410, R194 ;  /* 0x00005410b5b57816 */ /* 0x000fce00000000c2 */
.L_x_6064:
        /* <DEDUP_REMOVED lines=19> */
.L_x_6065:
        /* <DEDUP_REMOVED lines=20> */
[----:B------:R-:W-:-:S07]  /*79f0*/  PRMT R182, R182, 0x5410, R194 ;  /* 0x00005410b6b67816 */ /* 0x000fce00000000c2 */
.L_x_6066:
[----:B------:R-:W-:Y:S05]  /*7a00*/  BRA.U !UP3, `(.L_x_6067) ;  /* 0x000000010b487547 */ /* 0x000fea000b800000 */
[----:B------:R-:W-:Y:S01]  /*7a10*/  PLOP3.LUT P2, PT, PT, PT, UP2, 0x80, 0x8 ;  /* 0x000000000008781c */ /* 0x000fe20003f4f028 */
[----:B0-----:R-:W-:Y:S01]  /*7a20*/  IMAD.U32 R193, RZ, RZ, UR31 ;  /* 0x0000001fffc17e24 */ /* 0x001fe2000f8e00ff */
[----:B------:R-:W-:Y:S02]  /*7a30*/  LOP3.LUT P1, RZ, R213, 0xff0000, RZ, 0xc0, !PT ;  /* 0x00ff0000d5ff7812 */ /* 0x000fe4000782c0ff */
[----:B-1----:R-:W-:-:S09]  /*7a40*/  MOV R194, R34 ;  /* 0x0000002200c27202 */ /* 0x002fd20000000f00 */
[----:B------:R-:W-:Y:S02]  /*7a50*/  @P2 FFMA.FTZ R193, R232, R193, UR32 ;  /* 0x00000020e8c12e23 */ /* 0x000fe400080100c1 */
[----:B-----5:R-:W-:Y:S02]  /*7a60*/  @P1 SHF.L.U32 R195, R179, 0x10, RZ ;  /* 0x00000010b3c31819 */ /* 0x020fe400000006ff */
[----:B------:R-:W-:-:S04]  /*7a70*/  @P2 FADD.FTZ R193, R199, -R193 ;  /* 0x800000c1c7c12221 */ /* 0x000fc80000010000 */
        /* <DEDUP_REMOVED lines=11> */
.L_x_6067:
[----:B------:R-:W-:Y:S05]  /*7b30*/  BRA.U !UP3, `(.L_x_6060) ;  /* 0x000000250b5c7547 */ /* 0x000fea000b800000 */
[----:B------:R-:W-:Y:S01]  /*7b40*/  PLOP3.LUT P2, PT, PT, PT, UP2, 0x80, 0x8 ;  /* 0x000000000008781c */ /* 0x000fe20003f4f028 */
[----:B-1----:R-:W-:Y:S01]  /*7b50*/  HFMA2 R195, -RZ, RZ, 0, 0 ;  /* 0x00000000ffc37431 */ /* 0x002fe200000001ff */
        /* <DEDUP_REMOVED lines=20> */
.L_x_6051:
[----:B------:R-:W-:Y:S05]  /*7ca0*/  @!P0 BRA `(.L_x_6068) ;  /* 0x0000001000bc8947 */ /* 0x000fea0003800000 */
[----:B------:R-:W-:Y:S05]  /*7cb0*/  BRA.U !UP3, `(.L_x_6069) ;  /* 0x000000010b807547 */ /* 0x000fea000b800000 */
[----:B------:R-:W-:Y:S01]  /*7cc0*/  LOP3.LUT P1, RZ, R212, 0xff, RZ, 0xc0, !PT ;  /* 0x000000ffd4ff7812 */ /* 0x000fe2000782c0ff */
[----:B------:R-:W-:Y:S01]  /*7cd0*/  BSSY.RECONVERGENT B0, `(.L_x_6070) ;  /* 0x000000d000007945 */ /* 0x000fe20003800200 */
[----:B------:R-:W-:-:S11]  /*7ce0*/  HFMA2 R184, -RZ, RZ, 0, 0 ;  /* 0x00000000ffb87431 */ /* 0x000fd600000001ff */
[----:B------:R-:W-:Y:S05]  /*7cf0*/  @!P1 BRA `(.L_x_6071) ;  /* 0x0000000000289947 */ /* 0x000fea0003800000 */
        /* <DEDUP_REMOVED lines=10> */
.L_x_6071:
[----:B------:R-:W-:Y:S05]  /*7da0*/  BSYNC.RECONVERGENT B0 ;  /* 0x0000000000007941 */ /* 0x000fea0003800200 */
.L_x_6070:
        /* <DEDUP_REMOVED lines=14> */
.L_x_6073:
[----:B------:R-:W-:Y:S05]  /*7e90*/  BSYNC.RECONVERGENT B0 ;  /* 0x0000000000007941 */ /* 0x000fea0003800200 */
.L_x_6072:
[----:B------:R-:W-:-:S04]  /*7ea0*/  F2FP.BF16.F32.PACK_AB R184, RZ, R184 ;  /* 0x000000b8ffb8723e */ /* 0x000fc800000010ff */
[----:B-1----:R-:W-:-:S07]  /*7eb0*/  PRMT R180, R184, 0x7610, R180 ;  /* 0x00007610b8b47816 */ /* 0x002fce00000000b4 */
.L_x_6069:
[----:B------:R-:W-:Y:S05]  /*7ec0*/  BRA.U !UP3, `(.L_x_6074) ;  /* 0x000000010b887547 */ /* 0x000fea000b800000 */
[----:B------:R-:W-:Y:S01]  /*7ed0*/  LOP3.LUT P1, RZ, R212, 0xff00, RZ, 0xc0, !PT ;  /* 0x0000ff00d4ff7812 */ /* 0x000fe2000782c0ff */
[----:B------:R-:W-:Y:S01]  /*7ee0*/  BSSY.RECONVERGENT B0, `(.L_x_6075) ;  /* 0x000000e000007945 */ /* 0x000fe20003800200 */
[----:B------:R-:W-:-:S11]  /*7ef0*/  HFMA2 R184, -RZ, RZ, 0, 0 ;  /* 0x00000000ffb87431 */ /* 0x000fd600000001ff */
        /* <DEDUP_REMOVED lines=12> */
.L_x_6076:
[----:B------:R-:W-:Y:S05]  /*7fc0*/  BSYNC.RECONVERGENT B0 ;  /* 0x0000000000007941 */ /* 0x000fea0003800200 */
.L_x_6075:
        /* <DEDUP_REMOVED lines=15> */
.L_x_6078:
[----:B------:R-:W-:Y:S05]  /*80c0*/  BSYNC.RECONVERGENT B0 ;  /* 0x0000000000007941 */ /* 0x000fea0003800200 */
.L_x_6077:
[----:B------:R-:W-:-:S04]  /*80d0*/  F2FP.BF16.F32.PACK_AB R184, RZ, R184 ;  /* 0x000000b8ffb8723e */ /* 0x000fc800000010ff */
[----:B-1----:R-:W-:-:S07]  /*80e0*/  PRMT R180, R180, 0x5410, R184 ;  /* 0x00005410b4b47816 */ /* 0x002fce00000000b8 */
.L_x_6074:
[----:B------:R-:W-:Y:S05]  /*80f0*/  BRA.U !UP3, `(.L_x_6079) ;  /* 0x000000010b807547 */ /* 0x000fea000b800000 */
[----:B------:R-:W-:Y:S01]  /*8100*/  LOP3.LUT P1, RZ, R212, 0xff0000, RZ, 0xc0, !PT ;  /* 0x00ff0000d4ff7812 */ /* 0x000fe2000782c0ff */
[----:B------:R-:W-:Y:S01]  /*8110*/  BSSY.RECONVERGENT B0, `(.L_x_6080) ;  /* 0x000000d000007945 */ /* 0x000fe20003800200 */
[----:B------:R-:W-:-:S11]  /*8120*/  HFMA2 R184, -RZ, RZ, 0, 0 ;  /* 0x00000000ffb87431 */ /* 0x000fd600000001ff */
[----:B------:R-:W-:Y:S05]  /*8130*/  @!P1 BRA `(.L_x_6081) ;  /* 0x0000000000289947 */ /* 0x000fea0003800000 */
        /* <DEDUP_REMOVED lines=10> */
.L_x_6081:
[----:B------:R-:W-:Y:S05]  /*81e0*/  BSYNC.RECONVERGENT B0 ;  /* 0x0000000000007941 */ /* 0x000fea0003800200 */
.L_x_6080:
        /* <DEDUP_REMOVED lines=14> */
.L_x_6083:
[----:B------:R-:W-:Y:S05]  /*82d0*/  BSYNC.RECONVERGENT B0 ;  /* 0x0000000000007941 */ /* 0x000fea0003800200 */
.L_x_6082:
[----:B------:R-:W-:-:S04]  /*82e0*/  F2FP.BF16.F32.PACK_AB R184, RZ, R184 ;  /* 0x000000b8ffb8723e */ /* 0x000fc800000010ff */
[----:B-1----:R-:W-:-:S07]  /*82f0*/  PRMT R181, R184, 0x7610, R181 ;  /* 0x00007610b8b57816 */ /* 0x002fce00000000b5 */
.L_x_6079:
        /* <DEDUP_REMOVED lines=16> */
.L_x_6086:
[----:B------:R-:W-:Y:S05]  /*8400*/  BSYNC.RECONVERGENT B0 ;  /* 0x0000000000007941 */ /* 0x000fea0003800200 */
.L_x_6085:
        /* <DEDUP_REMOVED lines=15> */
.L_x_6088:
[----:B------:R-:W-:Y:S05]  /*8500*/  BSYNC.RECONVERGENT B0 ;  /* 0x0000000000007941 */ /* 0x000fea0003800200 */
.L_x_6087:
[----:B------:R-:W-:-:S04]  /*8510*/  F2FP.BF16.F32.PACK_AB R184, RZ, R184 ;  /* 0x000000b8ffb8723e */ /* 0x000fc800000010ff */
[----:B-1----:R-:W-:-:S07]  /*8520*/  PRMT R181, R181, 0x5410, R184 ;  /* 0x00005410b5b57816 */ /* 0x002fce00000000b8 */
.L_x_6084:
        /* <DEDUP_REMOVED lines=15> */
.L_x_6091:
[----:B------:R-:W-:Y:S05]  /*8620*/  BSYNC.RECONVERGENT B0 ;  /* 0x0000000000007941 */ /* 0x000fea0003800200 */
.L_x_6090:
        /* <DEDUP_REMOVED lines=14> */
.L_x_6093:
[----:B------:R-:W-:Y:S05]  /*8710*/  BSYNC.RECONVERGENT B0 ;  /* 0x0000000000007941 */ /* 0x000fea0003800200 */
.L_x_6092:
[----:B------:R-:W-:-:S04]  /*8720*/  F2FP.BF16.F32.PACK_AB R184, RZ, R184 ;  /* 0x000000b8ffb8723e */ /* 0x000fc800000010ff */
[----:B-1----:R-:W-:-:S07]  /*8730*/  PRMT R182, R184, 0x7610, R182 ;  /* 0x00007610b8b67816 */ /* 0x002fce00000000b6 */
.L_x_6089:
        /* <DEDUP_REMOVED lines=16> */
.L_x_6096:
[----:B------:R-:W-:Y:S05]  /*8840*/  BSYNC.RECONVERGENT B0 ;  /* 0x0000000000007941 */ /* 0x000fea0003800200 */
.L_x_6095:
        /* <DEDUP_REMOVED lines=15> */
.L_x_6098:
[----:B------:R-:W-:Y:S05]  /*8940*/  BSYNC.RECONVERGENT B0 ;  /* 0x0000000000007941 */ /* 0x000fea0003800200 */
.L_x_6097:
[----:B------:R-:W-:-:S04]  /*8950*/  F2FP.BF16.F32.PACK_AB R184, RZ, R184 ;  /* 0x000000b8ffb8723e */ /* 0x000fc800000010ff */
[----:B-1----:R-:W-:-:S07]  /*8960*/  PRMT R182, R182, 0x5410, R184 ;  /* 0x00005410b6b67816 */ /* 0x002fce00000000b8 */
.L_x_6094:
        /* <DEDUP_REMOVED lines=15> */
.L_x_6101:
[----:B------:R-:W-:Y:S05]  /*8a60*/  BSYNC.RECONVERGENT B0 ;  /* 0x0000000000007941 */ /* 0x000fea0003800200 */
.L_x_6100:
[----:B------:R-:W-:Y:S01]  /*8a70*/  FADD.FTZ R130, R130, R184 ;  /* 0x000000b882827221 */ /* 0x000fe20000010000 */
[----:B------:R-:W-:Y:S01]  /*8a80*/  BSSY.RECONVERGENT B0, `(.L_x_6102) ;  /* 0x000000d000007945 */ /* 0x000fe20003800200 */
[----:B------:R-:W-:-:S03]  /*8a90*/  HFMA2 R184, -RZ, RZ, 0, 0 ;  /* 0x00000000ffb87431 */ /* 0x000fc600000001ff */
        /* <DEDUP_REMOVED lines=11> */
.L_x_6103:
[----:B------:R-:W-:Y:S05]  /*8b50*/  BSYNC.RECONVERGENT B0 ;  /* 0x0000000000007941 */ /* 0x000fea0003800200 */
.L_x_6102:
[----:B------:R-:W-:-:S04]  /*8b60*/  F2FP.BF16.F32.PACK_AB R184, RZ, R184 ;  /* 0x000000b8ffb8723e */ /* 0x000fc800000010ff */
[----:B-1----:R-:W-:-:S07]  /*8b70*/  PRMT R183, R184, 0x7610, R183 ;  /* 0x00007610b8b77816 */ /* 0x002fce00000000b7 */
.L_x_6099:
[----:B-1----:R-:W-:Y:S02]  /*8b80*/  MOV R194, UR31 ;  /* 0x0000001f00c27c02 */ /* 0x002fe40008000f00 */
[----:B0-----:R-:W-:Y:S02]  /*8b90*/  MOV R193, UR31 ;  /* 0x0000001f00c17c02 */ /* 0x001fe40008000f00 */
        /* <DEDUP_REMOVED lines=43> */
[----:B------:R-:W-:Y:S01]  /*8e50*/  IMAD.MOV.U32 R195, RZ, RZ, RZ ;  /* 0x000000ffffc37224 */ /* 0x000fe200078e00ff */
[----:B------:R-:W-:Y:S02]  /*8e60*/  PRMT R211, R71, 0x7632, R211 ;  /* 0x0000763247d37816 */ /* 0x000fe400000000d3 */
[----:B------:R-:W-:-:S13]  /*8e70*/  ISETP.GE.U32.AND.EX P1, PT, R213, 0x1000000, PT, P1 ;  /* 0x01000000d500780c */ /* 0x000fda0003f26110 */
        /* <DEDUP_REMOVED lines=12> */
[----:B------:R-:W-:Y:S01]  /*8f40*/  @P1 FMUL.FTZ R185, R195, R184 ;  /* 0x000000b8c3b91220 */ /* 0x000fe20000410000 */
[----:B------:R-:W-:-:S04]  /*8f50*/  MOV R184, R193 ;  /* 0x000000c100b87202 */ /* 0x000fc80000000f00 */
[----:B------:R-:W-:-:S04]  /*8f60*/  F2FP.BF16.F32.PACK_AB R185, RZ, R185 ;  /* 0x000000b9ffb9723e */ /* 0x000fc800000010ff */
[----:B------:R-:W-:Y:S02]  /*8f70*/  PRMT R183, R183, 0x5410, R185 ;  /* 0x00005410b7b77816 */ /* 0x000fe400000000b9 */
[----:B------:R-:W-:Y:S01]  /*8f80*/  MOV R185, R194 ;  /* 0x000000c200b97202 */ /* 0x000fe20000000f00 */
[----:B------:R-:W-:Y:S06]  /*8f90*/  BRA `(.L_x_6060) ;  /* 0x0000001000447947 */ /* 0x000fec0003800000 */
.L_x_6068:
[----:B------:R-:W-:Y:S05]  /*8fa0*/  BRA.U !UP3, `(.L_x_6104) ;  /* 0x000000010b807547 */ /* 0x000fea000b800000 */
[----:B------:R-:W-:Y:S01]  /*8fb0*/  LOP3.LUT P1, RZ, R212, 0xff, RZ, 0xc0, !PT ;  /* 0x000000ffd4ff7812 */ /* 0x000fe2000782c0ff */
[----:B------:R-:W-:Y:S01]  /*8fc0*/  BSSY.RECONVERGENT B0, `(.L_x_6105) ;  /* 0x000000d000007945 */ /* 0x000fe20003800200 */
[----:B0-----:R-:W-:-:S11]  /*8fd0*/  HFMA2 R193, -RZ, RZ, 0, 0 ;  /* 0x00000000ffc17431 */ /* 0x001fd600000001ff */
[----:B------:R-:W-:Y:S05]  /*8fe0*/  @!P1 BRA `(.L_x_6106) ;  /* 0x0000000000289947 */ /* 0x000fea0003800000 */
[----:B------:R-:W-:Y:S02]  /*8ff0*/  MOV R193, UR31 ;  /* 0x0000001f00c17c02 */ /* 0x000fe40008000f00 */
[----:B------:R-:W-:Y:S02]  /*9000*/  ISETP.LT.AND P2, PT, RZ, UR30, PT ;  /* 0x0000001eff007c0c */ /* 0x000fe4000bf41270 */
[----:B-1---5:R-:W-:Y:S01]  /*9010*/  SHF.L.U32 R194, R176, 0x10, RZ ;  /* 0x00000010b0c27819 */ /* 0x022fe200000006ff */
[----:B------:R-:W-:-:S04]  /*9020*/  FFMA.FTZ R193, R229, R193, UR32 ;  /* 0x00000020e5c17e23 */ /* 0x000fc800080100c1 */
[----:B------:R-:W-:-:S04]  /*9030*/  FADD.FTZ R193, R196, -R193 ;  /* 0x800000c1c4c17221 */ /* 0x000fc80000010000 */
[----:B------:R-:W-:-:S05]  /*9040*/  FMUL.FTZ R193, R193, UR29 ;  /* 0x0000001dc1c17c20 */ /* 0x000fca0008410000 */
[----:B------:R-:W-:-:S05]  /*9050*/  FSEL R193, R193, RZ, P2 ;  /* 0x000000ffc1c17208 */ /* 0x000fca0001000000 */
[----:B------:R-:W-:-:S04]  /*9060*/  FMUL.FTZ R193, R193, UR23 ;  /* 0x00000017c1c17c20 */ /* 0x000fc80008410000 */
[----:B------:R-:W-:-:S04]  /*9070*/  FMUL.FTZ R193, R193, UR22 ;  /* 0x00000016c1c17c20 */ /* 0x000fc80008410000 */
[----:B------:R-:W-:-:S07]  /*9080*/  FMUL.FTZ R193, R194, R193 ;  /* 0x000000c1c2c17220 */ /* 0x000fce0000410000 */
.L_x_6106:
[----:B------:R-:W-:Y:S05]  /*9090*/  BSYNC.RECONVERGENT B0 ;  /* 0x0000000000007941 */ /* 0x000fea0003800200 */
.L_x_6105:
[----:B------:R-:W-:Y:S01]  /*90a0*/  BSSY.RECONVERGENT B0, `(.L_x_6107) ;  /* 0x000000e000007945 */ /* 0x000fe20003800200 */
[----:B------:R-:W-:Y:S01]  /*90b0*/  FADD.FTZ R132, R132, R193 ;  /* 0x000000c184847221 */ /* 0x000fe20000010000 */
[----:B------:R-:W-:Y:S02]  /*90c0*/  MOV R193, RZ ;  /* 0x000000ff00c17202 */ /* 0x000fe40000000f00 */
[----:B------:R-:W-:Y:S05]  /*90d0*/  @!P1 BRA `(.L_x_6108) ;  /* 0x0000000000289947 */ /* 0x000fea0003800000 */
[----:B------:R-:W-:Y:S02]  /*90e0*/  MOV R193, UR31 ;  /* 0x0000001f00c17c02 */ /* 0x000fe40008000f00 */
[----:B------:R-:W-:Y:S02]  /*90f0*/  ISETP.LT.AND P1, PT, RZ, UR30, PT ;  /* 0x0000001eff007c0c */ /* 0x000fe4000bf21270 */
[----:B-1----:R-:W-:Y:S01]  /*9100*/  SHF.L.U32 R194, R68, 0x10, RZ ;  /* 0x0000001044c27819 */ /* 0x002fe200000006ff */
[----:B------:R-:W-:-:S04]  /*9110*/  FFMA.FTZ R193, R229, R193, UR32 ;  /* 0x00000020e5c17e23 */ /* 0x000fc800080100c1 */
[----:B------:R-:W-:-:S04]  /*9120*/  FADD.FTZ R193, R196, -R193 ;  /* 0x800000c1c4c17221 */ /* 0x000fc80000010000 */
[----:B------:R-:W-:-:S05]  /*9130*/  FMUL.FTZ R193, R193, UR29 ;  /* 0x0000001dc1c17c20 */ /* 0x000fca0008410000 */
[----:B------:R-:W-:-:S05]  /*9140*/  FSEL R193, R193, RZ, P1 ;  /* 0x000000ffc1c17208 */ /* 0x000fca0000800000 */
[----:B------:R-:W-:-:S04]  /*9150*/  FMUL.FTZ R193, R193, UR23 ;  /* 0x00000017c1c17c20 */ /* 0x000fc80008410000 */
[----:B------:R-:W-:-:S04]  /*9160*/  FMUL.FTZ R193, R193, UR22 ;  /* 0x00000016c1c17c20 */ /* 0x000fc80008410000 */
[----:B------:R-:W-:-:S07]  /*9170*/  FMUL.FTZ R193, R194, R193 ;  /* 0x000000c1c2c17220 */ /* 0x000fce0000410000 */
.L_x_6108:
[----:B------:R-:W-:Y:S05]  /*9180*/  BSYNC.RECONVERGENT B0 ;  /* 0x0000000000007941 */ /* 0x000fea0003800200 */
.L_x_6107:
[----:B------:R-:W-:-:S04]  /*9190*/  F2FP.BF16.F32.PACK_AB R193, RZ, R193 ;  /* 0x000000c1ffc1723e */ /* 0x000fc800000010ff */
[----:B-1----:R-:W-:-:S07]  /*91a0*/  PRMT R180, R193, 0x7610, R180 ;  /* 0x00007610c1b47816 */ /* 0x002fce00000000b4 */
.L_x_6104:
[----:B------:R-:W-:Y:S05]  /*91b0*/  BRA.U !UP3, `(.L_x_6109) ;  /* 0x000000010b887547 */ /* 0x000fea000b800000 */
[----:B------:R-:W-:Y:S01]  /*91c0*/  LOP3.LUT P1, RZ, R212, 0xff00, RZ, 0xc0, !PT ;  /* 0x0000ff00d4ff7812 */ /* 0x000fe2000782c0ff */
[----:B------:R-:W-:Y:S01]  /*91d0*/  BSSY.RECONVERGENT B0, `(.L_x_6110) ;  /* 0x000000e000007945 */ /* 0x000fe20003800200 */
[----:B0-----:R-:W-:-:S11]  /*91e0*/  HFMA2 R193, -RZ, RZ, 0, 0 ;  /* 0x00000000ffc17431 */ /* 0x001fd600000001ff */
[----:B------:R-:W-:Y:S05]  /*91f0*/  @!P1 BRA `(.L_x_6111) ;  /* 0x00000000002c9947 */ /* 0x000fea0003800000 */
[----:B------:R-:W-:Y:S02]  /*9200*/  MOV R193, UR31 ;  /* 0x0000001f00c17c02 */ /* 0x000fe40008000f00 */
[----:B------:R-:W-:Y:S02]  /*9210*/  ISETP.LT.AND P2, PT, RZ, UR30, PT ;  /* 0x0000001eff007c0c */ /* 0x000fe4000bf41270 */
[----:B-1---5:R-:W-:Y:S01]  /*9220*/  PRMT R194, R176, 0x7632, R194 ;  /* 0x00007632b0c27816 */ /* 0x022fe200000000c2 */
        /* <DEDUP_REMOVED lines=8> */
.L_x_6111:
[----:B------:R-:W-:Y:S05]  /*92b0*/  BSYNC.RECONVERGENT B0 ;  /* 0x0000000000007941 */ /* 0x000fea0003800200 */
.L_x_6110:
[----:B------:R-:W-:Y:S01]  /*92c0*/  BSSY.RECONVERGENT B0, `(.L_x_6112) ;  /* 0x000000f000007945 */ /* 0x000fe20003800200 */
[----:B------:R-:W-:Y:S01]  /*92d0*/  FADD.FTZ R133, R133, R193 ;  /* 0x000000c185857221 */ /* 0x000fe20000010000 */
[----:B------:R-:W-:Y:S02]  /*92e0*/  MOV R193, RZ ;  /* 0x000000ff00c17202 */ /* 0x000fe40000000f00 */
[----:B------:R-:W-:Y:S05]  /*92f0*/  @!P1 BRA `(.L_x_6113) ;  /* 0x00000000002c9947 */ /* 0x000fea0003800000 */
[----:B------:R-:W-:Y:S02]  /*9300*/  MOV R193, UR31 ;  /* 0x0000001f00c17c02 */ /* 0x000fe40008000f00 */
[----:B------:R-:W-:Y:S02]  /*9310*/  ISETP.LT.AND P1, PT, RZ, UR30, PT ;  /* 0x0000001eff007c0c */ /* 0x000fe4000bf21270 */
[----:B-1----:R-:W-:Y:S01]  /*9320*/  PRMT R194, R68, 0x7632, R194 ;  /* 0x0000763244c27816 */ /* 0x002fe200000000c2 */
        /* <DEDUP_REMOVED lines=8> */
.L_x_6113:
[----:B------:R-:W-:Y:S05]  /*93b0*/  BSYNC.RECONVERGENT B0 ;  /* 0x0000000000007941 */ /* 0x000fea0003800200 */
.L_x_6112:
[----:B------:R-:W-:-:S04]  /*93c0*/  F2FP.BF16.F32.PACK_AB R193, RZ, R193 ;  /* 0x000000c1ffc1723e */ /* 0x000fc800000010ff */
[----:B-1----:R-:W-:-:S07]  /*93d0*/  PRMT R180, R180, 0x5410, R193 ;  /* 0x00005410b4b47816 */ /* 0x002fce00000000c1 */
.L_x_6109:
        /* <DEDUP_REMOVED lines=15> */
.L_x_6116:
[----:B------:R-:W-:Y:S05]  /*94d0*/  BSYNC.RECONVERGENT B0 ;  /* 0x0000000000007941 */ /* 0x000fea0003800200 */
.L_x_6115:
        /* <DEDUP_REMOVED lines=14> */
.L_x_6118:
[----:B------:R-:W-:Y:S05]  /*95c0*/  BSYNC.RECONVERGENT B0 ;  /* 0x0000000000007941 */ /* 0x000fea0003800200 */
.L_x_6117:
[----:B------:R-:W-:-:S04]  /*95d0*/  F2FP.BF16.F32.PACK_AB R193, RZ, R193 ;  /* 0x000000c1ffc1723e */ /* 0x000fc800000010ff */
[----:B-1----:R-:W-:-:S07]  /*95e0*/  PRMT R181, R193, 0x7610, R181 ;  /* 0x00007610c1b57816 */ /* 0x002fce00000000b5 */
.L_x_6114:
        /* <DEDUP_REMOVED lines=16> */
.L_x_6121:
[----:B------:R-:W-:Y:S05]  /*96f0*/  BSYNC.RECONVERGENT B0 ;  /* 0x0000000000007941 */ /* 0x000fea0003800200 */
.L_x_6120:
[----:B------:R-:W-:Y:S01]  /*9700*/  BSSY.RECONVERGENT B0, `(.L_x_6122) ;  /* 0x000000f000007945 */ /* 0x000fe20003800200 */
[----:B------:R-:W-:Y:S01]  /*9710*/  FADD.FTZ R135, R135, R193 ;  /* 0x000000c187877221 */ /* 0x000fe20000010000 */
[----:B------:R-:W-:Y:S02]  /*9720*/  IMAD.MOV.U32 R193, RZ, RZ, RZ ;  /* 0x000000ffffc17224 */ /* 0x000fe400078e00ff */
        /* <DEDUP_REMOVED lines=12> */
.L_x_6123:
[----:B------:R-:W-:Y:S05]  /*97f0*/  BSYNC.RECONVERGENT B0 ;  /* 0x0000000000007941 */ /* 0x000fea0003800200 */
.L_x_6122:
[----:B------:R-:W-:-:S04]  /*9800*/  F2FP.BF16.F32.PACK_AB R193, RZ, R193 ;  /* 0x000000c1ffc1723e */ /* 0x000fc800000010ff */
[----:B-1----:R-:W-:-:S07]  /*9810*/  PRMT R181, R181, 0x5410, R193 ;  /* 0x00005410b5b57816 */ /* 0x002fce00000000c1 */
.L_x_6119:
[----:B------:R-:W-:Y:S05]  /*9820*/  BRA.U !UP3, `(.L_x_6124) ;  /* 0x000000010b807547 */ /* 0x000fea000b800000 */
[----:B------:R-:W-:Y:S01]  /*9830*/  LOP3.LUT P1, RZ, R213, 0xff, RZ, 0xc0, !PT ;  /* 0x000000ffd5ff7812 */ /* 0x000fe2000782c0ff */
[----:B------:R-:W-:Y:S01]  /*9840*/  BSSY.RECONVERGENT B0, `(.L_x_6125) ;  /* 0x000000d000007945 */ /* 0x000fe20003800200 */
[----:B0-----:R-:W-:-:S11]  /*9850*/  MOV R193, RZ ;  /* 0x000000ff00c17202 */ /* 0x001fd60000000f00 */
        /* <DEDUP_REMOVED lines=11> */
.L_x_6126:
[----:B------:R-:W-:Y:S05]  /*9910*/  BSYNC.RECONVERGENT B0 ;  /* 0x0000000000007941 */ /* 0x000fea0003800200 */
.L_x_6125:
[----:B------:R-:W-:Y:S01]  /*9920*/  FADD.FTZ R128, R128, R193 ;  /* 0x000000c180807221 */ /* 0x000fe20000010000 */
[----:B------:R-:W-:Y:S01]  /*9930*/  BSSY.RECONVERGENT B0, `(.L_x_6127) ;  /* 0x000000d000007945 */ /* 0x000fe20003800200 */
[----:B------:R-:W-:-:S03]  /*9940*/  HFMA2 R193, -RZ, RZ, 0, 0 ;  /* 0x00000000ffc17431 */ /* 0x000fc600000001ff */
        /* <DEDUP_REMOVED lines=11> */
.L_x_6128:
[----:B------:R-:W-:Y:S05]  /*9a00*/  BSYNC.RECONVERGENT B0 ;  /* 0x0000000000007941 */ /* 0x000fea0003800200 */
.L_x_6127:
[----:B------:R-:W-:-:S04]  /*9a10*/  F2FP.BF16.F32.PACK_AB R193, RZ, R193 ;  /* 0x000000c1ffc1723e */ /* 0x000fc800000010ff */
[----:B-1----:R-:W-:-:S07]  /*9a20*/  PRMT R182, R193, 0x7610, R182 ;  /* 0x00007610c1b67816 */ /* 0x002fce00000000b6 */
.L_x_6124:
[----:B------:R-:W-:Y:S05]  /*9a30*/  BRA.U !UP3, `(.L_x_6129) ;  /* 0x000000010b887547 */ /* 0x000fea000b800000 */
[----:B------:R-:W-:Y:S01]  /*9a40*/  LOP3.LUT P1, RZ, R213, 0xff00, RZ, 0xc0, !PT ;  /* 0x0000ff00d5ff7812 */ /* 0x000fe2000782c0ff */
[----:B------:R-:W-:Y:S01]  /*9a50*/  BSSY.RECONVERGENT B0, `(.L_x_6130) ;  /* 0x000000e000007945 */ /* 0x000fe20003800200 */
[----:B0-----:R-:W-:-:S11]  /*9a60*/  MOV R193, RZ ;  /* 0x000000ff00c17202 */ /* 0x001fd60000000f00 */
        /* <DEDUP_REMOVED lines=12> */
.L_x_6131:
[----:B------:R-:W-:Y:S05]  /*9b30*/  BSYNC.RECONVERGENT B0 ;  /* 0x0000000000007941 */ /* 0x000fea0003800200 */
.L_x_6130:
[----:B------:R-:W-:Y:S01]  /*9b40*/  FADD.FTZ R129, R129, R193 ;  /* 0x000000c181817221 */ /* 0x000fe20000010000 */
[----:B------:R-:W-:Y:S01]  /*9b50*/  BSSY.RECONVERGENT B0, `(.L_x_6132) ;  /* 0x000000e000007945 */ /* 0x000fe20003800200 */
[----:B------:R-:W-:-:S03]  /*9b60*/  HFMA2 R193, -RZ, RZ, 0, 0 ;  /* 0x00000000ffc17431 */ /* 0x000fc600000001ff */
[----:B------:R-:W-:Y:S05]  /*9b70*/  @!P1 BRA `(.L_x_6133) ;  /* 0x00000000002c9947 */ /* 0x000fea0003800000 */
[----:B------:R-:W-:Y:S01]  /*9b80*/  IMAD.U32 R193, RZ, RZ, UR31 ;  /* 0x0000001fffc17e24 */ /* 0x000fe2000f8e00ff */
        /* <DEDUP_REMOVED lines=10> */
.L_x_6133:
[----:B------:R-:W-:Y:S05]  /*9c30*/  BSYNC.RECONVERGENT B0 ;  /* 0x0000000000007941 */ /* 0x000fea0003800200 */
.L_x_6132:
[----:B------:R-:W-:-:S04]  /*9c40*/  F2FP.BF16.F32.PACK_AB R193, RZ, R193 ;  /* 0x000000c1ffc1723e */ /* 0x000fc800000010ff */
[----:B-1----:R-:W-:-:S07]  /*9c50*/  PRMT R182, R182, 0x5410, R193 ;  /* 0x00005410b6b67816 */ /* 0x002fce00000000c1 */
.L_x_6129:
        /* <DEDUP_REMOVED lines=15> */
.L_x_6136:
[----:B------:R-:W-:Y:S05]  /*9d50*/  BSYNC.RECONVERGENT B0 ;  /* 0x0000000000007941 */ /* 0x000fea0003800200 */
.L_x_6135:
        /* <DEDUP_REMOVED lines=14> */
.L_x_6138:
[----:B------:R-:W-:Y:S05]  /*9e40*/  BSYNC.RECONVERGENT B0 ;  /* 0x0000000000007941 */ /* 0x000fea0003800200 */
.L_x_6137:
[----:B------:R-:W-:-:S04]  /*9e50*/  F2FP.BF16.F32.PACK_AB R193, RZ, R193 ;  /* 0x000000c1ffc1723e */ /* 0x000fc800000010ff */
[----:B-1----:R-:W-:-:S07]  /*9e60*/  PRMT R183, R193, 0x7610, R183 ;  /* 0x00007610c1b77816 */ /* 0x002fce00000000b7 */
.L_x_6134:
        /* <DEDUP_REMOVED lines=17> */
.L_x_6140:
[----:B------:R-:W-:Y:S05]  /*9f80*/  BSYNC.RECONVERGENT B0 ;  /* 0x0000000000007941 */ /* 0x000fea0003800200 */
.L_x_6139:
[----:B------:R-:W-:Y:S01]  /*9f90*/  FADD.FTZ R131, R131, R193 ;  /* 0x000000c183837221 */ /* 0x000fe20000010000 */
[----:B------:R-:W-:Y:S01]  /*9fa0*/  BSSY.RECONVERGENT B0, `(.L_x_6141) ;  /* 0x000000e000007945 */ /* 0x000fe20003800200 */
[----:B------:R-:W-:-:S03]  /*9fb0*/  HFMA2 R193, -RZ, RZ, 0, 0 ;  /* 0x00000000ffc17431 */ /* 0x000fc600000001ff */
[----:B------:R-:W-:Y:S05]  /*9fc0*/  @!P1 BRA `(.L_x_6142) ;  /* 0x00000000002c9947 */ /* 0x000fea0003800000 */
[----:B------:R-:W-:Y:S02]  /*9fd0*/  MOV R193, UR31 ;  /* 0x0000001f00c17c02 */ /* 0x000fe40008000f00 */
[----:B------:R-:W-:Y:S02]  /*9fe0*/  ISETP.LT.AND P1, PT, RZ, UR30, PT ;  /* 0x0000001eff007c0c */ /* 0x000fe4000bf21270 */
[----:B-1----:R-:W-:Y:S01]  /*9ff0*/  PRMT R194, R71, 0x7632, R194 ;  /* 0x0000763247c27816 */ /* 0x002fe200000000c2 */
        /* <DEDUP_REMOVED lines=8> */
.L_x_6142:
[----:B------:R-:W-:Y:S05]  /*a080*/  BSYNC.RECONVERGENT B0 ;  /* 0x0000000000007941 */ /* 0x000fea0003800200 */
.L_x_6141:
[----:B------:R-:W-:-:S04]  /*a090*/  F2FP.BF16.F32.PACK_AB R193, RZ, R193 ;  /* 0x000000c1ffc1723e */ /* 0x000fc800000010ff */
[----:B-1----:R-:W-:-:S07]  /*a0a0*/  PRMT R183, R183, 0x5410, R193 ;  /* 0x00005410b7b77816 */ /* 0x002fce00000000c1 */
.L_x_6060:
[----:B-1----:R-:W1:Y:S01]  /*a0b0*/  @P0 LDC.64 R194, c[0x0][0x478] ;  /* 0x00011e00ffc20b82 */ /* 0x002e620000000a00 */
[----:B------:R-:W-:Y:S01]  /*a0c0*/  PLOP3.LUT P1, PT, PT, PT, UP3, 0x80, 0x8 ;  /* 0x000000000008781c */ /* 0x000fe20003f2f038 */
[----:B------:R-:W2:Y:S01]  /*a0d0*/  @UP3 LDCU.64 UR10, c[0x0][0x468] ;  /* 0x00008d00ff0a37ac */ /* 0x000ea20008000a00 */
[----:B0-----:R-:W-:-:S05]  /*a0e0*/  @P0 IADD3 R193, PT, PT, R210, 0x100, RZ ;  /* 0x00000100d2c10810 */ /* 0x001fca0007ffe0ff */
[----:B-1----:R-:W-:-:S05]  /*a0f0*/  @P0 IMAD.WIDE.U32 R194, R193, 0x20, R194 ;  /* 0x00000020c1c20825 */ /* 0x002fca00078e00c2 */
[----:B------:R-:W-:Y:S04]  /*a100*/  @P0 STG.E.128 desc[UR20][R194.64], R184 ;  /* 0x000000b8c2000986 */ /* 0x000fe8000c101d14 */
[----:B------:R0:W-:Y:S02]  /*a110*/  @P0 STG.E.128 desc[UR20][R194.64+0x10], R188 ;  /* 0x000010bcc2000986 */ /* 0x0001e4000c101d14 */
[----:B0-----:R-:W-:Y:S02]  /*a120*/  MOV R195, 0x10 ;  /* 0x0000001000c37802 */ /* 0x001fe40000000f00 */
[----:B------:R-:W-:-:S05]  /*a130*/  @P1 IADD3 R194, PT, PT, R192, 0x100, RZ ;  /* 0x00000100c0c21810 */ /* 0x000fca0007ffe0ff */
[----:B--2---:R-:W-:-:S05]  /*a140*/  @P1 IMAD.WIDE.U32 R194, R194, R195, UR10 ;  /* 0x0000000ac2c21e25 */ /* 0x004fca000f8e00c3 */
[----:B------:R0:W-:Y:S01]  /*a150*/  @P1 STG.E.128 desc[UR20][R194.64], R180 ;  /* 0x000000b4c2001986 */ /* 0x0001e2000c101d14 */
[----:B------:R-:W-:Y:S05]  /*a160*/  BRA.U !UP3, `(.L_x_6143) ;  /* 0x000000010b107547 */ /* 0x000fea000b800000 */
[----:B-----5:R-:W1:Y:S01]  /*a170*/  LDC.64 R176, c[0x0][0x390] ;  /* 0x0000e400ffb07b82 */ /* 0x020e620000000a00 */
[----:B------:R-:W-:-:S05]  /*a180*/  IADD3 R178, PT, PT, R192, 0x200, RZ ;  /* 0x00000200c0b27810 */ /* 0x000fca0007ffe0ff */
[----:B-1----:R-:W-:-:S06]  /*a190*/  IMAD.WIDE.U32 R176, R178, 0x10, R176 ;  /* 0x00000010b2b07825 */ /* 0x002fcc00078e00b0 */
[----:B------:R-:W5:Y:S02]  /*a1a0*/  LDG.E.128 R176, desc[UR20][R176.64] ;  /* 0x00000014b0b07981 */ /* 0x000f64000c1e1d00 */
.L_x_6143:
[----:B------:R-:W-:Y:S05]  /*a1b0*/  BRA.U !UP0, `(.L_x_6144) ;  /* 0x0000001508747547 */ /* 0x000fea000b800000 */
[----:B------:R-:W-:Y:S05]  /*a1c0*/  @!P0 BRA `(.L_x_6145) ;  /* 0x0000000800e88947 */ /* 0x000fea0003800000 */
[----:B------:R-:W-:Y:S02]  /*a1d0*/  PLOP3.LUT P1, PT, PT, PT, UP2, 0x80, 0x8 ;  /* 0x000000000008781c */ /* 0x000fe40003f2f028 */
[----:B------:R-:W-:Y:S02]  /*a1e0*/  MOV R184, UR31 ;  /* 0x0000001f00b87c02 */ /* 0x000fe40008000f00 */
[----:B------:R-:W-:-:S09]  /*a1f0*/  MOV R193, R28 ;  /* 0x0000001c00c17202 */ /* 0x000fd20000000f00 */
[----:B------:R-:W-:-:S04]  /*a200*/  @P1 FFMA.FTZ R184, R233, R184, UR32 ;  /* 0x00000020e9b81e23 */ /* 0x000fc800080100b8 */
[----:B------:R-:W-:-:S04]  /*a210*/  @P1 FADD.FTZ R184, R200, -R184 ;  /* 0x800000b8c8b81221 */ /* 0x000fc80000010000 */
[----:B------:R-:W-:Y:S01]  /*a220*/  @P1 FFMA.FTZ R193, R184, UR29, R28 ;  /* 0x0000001db8c11c23 */ /* 0x000fe2000801001c */
[----:B------:R-:W-:Y:S06]  /*a230*/  BRA.U !UP3, `(.L_x_6146) ;  /* 0x000000010b407547 */ /* 0x000fec000b800000 */
[----:B------:R-:W-:-:S13]  /*a240*/  LOP3.LUT P2, RZ, R214, 0xff, RZ, 0xc0, !PT ;  /* 0x000000ffd6ff7812 */ /* 0x000fda000784c0ff */
[----:B------:R-:W1:Y:S01]  /*a250*/  @P2 LDC.64 R184, c[0x0][0x408] ;  /* 0x00010200ffb82b82 */ /* 0x000e620000000a00 */
[----:B-----5:R-:W-:Y:S01]  /*a260*/  @P2 SHF.L.U32 R186, R176, 0x10, RZ ;  /* 0x00000010b0ba2819 */ /* 0x020fe200000006ff */
[----:B-1----:R-:W-:-:S04]  /*a270*/  @P2 FMUL.FTZ R185, R193, R185 ;  /* 0x000000b9c1b92220 */ /* 0x002fc80000410000 */
[----:B------:R-:W-:Y:S01]  /*a280*/  @P2 FMUL.FTZ R184, R185, R184 ;  /* 0x000000b8b9b82220 */ /* 0x000fe20000410000 */
[----:B------:R-:W-:-:S03]  /*a290*/  HFMA2 R185, -RZ, RZ, 0, 0 ;  /* 0x00000000ffb97431 */ /* 0x000fc600000001ff */
[----:B------:R-:W-:Y:S01]  /*a2a0*/  @P2 FMUL.FTZ R185, R186, R184 ;  /* 0x000000b8bab92220 */ /* 0x000fe20000410000 */
[----:B------:R-:W-:-:S03]  /*a2b0*/  @P2 SHF.L.U32 R186, R72, 0x10, RZ ;  /* 0x0000001048ba2819 */ /* 0x000fc600000006ff */
[----:B------:R-:W-:Y:S02]  /*a2c0*/  FADD.FTZ R124, R124, R185 ;  /* 0x000000b97c7c7221 */ /* 0x000fe40000010000 */
[----:B------:R-:W1:Y:S02]  /*a2d0*/  @P2 LDC.64 R184, c[0x0][0x408] ;  /* 0x00010200ffb82b82 */ /* 0x000e640000000a00 */
[----:B-1----:R-:W-:-:S04]  /*a2e0*/  @P2 FMUL.FTZ R185, R193, R185 ;  /* 0x000000b9c1b92220 */ /* 0x002fc80000410000 */
[----:B------:R-:W-:Y:S01]  /*a2f0*/  @P2 FMUL.FTZ R184, R185, R184 ;  /* 0x000000b8b9b82220 */ /* 0x000fe20000410000 */
[----:B------:R-:W-:-:S03]  /*a300*/  MOV R185, RZ ;  /* 0x000000ff00b97202 */ /* 0x000fc60000000f00 */
[----:B------:R-:W-:-:S05]  /*a310*/  @P2 FMUL.FTZ R185, R184, R186 ;  /* 0x000000bab8b92220 */ /* 0x000fca0000410000 */
[----:B------:R-:W-:-:S04]  /*a320*/  F2FP.BF16.F32.PACK_AB R185, RZ, R185 ;  /* 0x000000b9ffb9723e */ /* 0x000fc800000010ff */
[----:B0-----:R-:W-:-:S07]  /*a330*/  PRMT R180, R185, 0x7610, R180 ;  /* 0x00007610b9b47816 */ /* 0x001fce00000000b4 */
.L_x_6146:
        /* <DEDUP_REMOVED lines=9> */
[----:B------:R-:W1:Y:S02]  /*a3d0*/  @P2 LDC.64 R184, c[0x0][0x408] ;  /* 0x00010200ffb82b82 */ /* 0x000e640000000a00 */
[----:B-1----:R-:W-:-:S04]  /*a3e0*/  @P2 FMUL.FTZ R185, R191, R185 ;  /* 0x000000b9bfb92220 */ /* 0x002fc80000410000 */
[----:B------:R-:W-:Y:S01]  /*a3f0*/  @P2 FMUL.FTZ R184, R185, R184 ;  /* 0x000000b8b9b82220 */ /* 0x000fe20000410000 */
[----:B-----5:R-:W-:-:S05]  /*a400*/  @P2 PRMT R185, R176, 0x7632, R185 ;  /* 0x00007632b0b92816 */ /* 0x020fca00000000b9 */
[----:B------:R-:W-:-:S04]  /*a410*/  @P2 IMAD.U32 R185, R185, 0x10000, RZ ;  /* 0x00010000b9b92824 */ /* 0x000fc800078e00ff */
[----:B------:R-:W-:Y:S02]  /*a420*/  @P2 FMUL.FTZ R186, R185, R184 ;  /* 0x000000b8b9ba2220 */ /* 0x000fe40000410000 */
[----:B------:R-:W1:Y:S02]  /*a430*/  @P2 LDC.64 R184, c[0x0][0x408] ;  /* 0x00010200ffb82b82 */ /* 0x000e640000000a00 */
[----:B------:R-:W-:Y:S01]  /*a440*/  FADD.FTZ R125, R125, R186 ;  /* 0x000000ba7d7d7221 */ /* 0x000fe20000010000 */
[----:B------:R-:W-:Y:S01]  /*a450*/  @P2 SHF.L.U32 R186, R187, 0x10, RZ ;  /* 0x00000010bbba2819 */ /* 0x000fe200000006ff */
[----:B-1----:R-:W-:-:S04]  /*a460*/  @P2 FMUL.FTZ R185, R191, R185 ;  /* 0x000000b9bfb92220 */ /* 0x002fc80000410000 */
[----:B------:R-:W-:Y:S01]  /*a470*/  @P2 FMUL.FTZ R184, R185, R184 ;  /* 0x000000b8b9b82220 */ /* 0x000fe20000410000 */
[----:B------:R-:W-:-:S03]  /*a480*/  MOV R185, RZ ;  /* 0x000000ff00b97202 */ /* 0x000fc60000000f00 */
[----:B------:R-:W-:-:S05]  /*a490*/  @P2 FMUL.FTZ R185, R184, R186 ;  /* 0x000000bab8b92220 */ /* 0x000fca0000410000 */
[----:B------:R-:W-:-:S04]  /*a4a0*/  F2FP.BF16.F32.PACK_AB R185, RZ, R185 ;  /* 0x000000b9ffb9723e */ /* 0x000fc800000010ff */
[----:B0-----:R-:W-:-:S07]  /*a4b0*/  PRMT R180, R180, 0x5410, R185 ;  /* 0x00005410b4b47816 */ /* 0x001fce00000000b9 */
.L_x_6147:
[----:B------:R-:W-:Y:S02]  /*a4c0*/  MOV R184, UR31 ;  /* 0x0000001f00b87c02 */ /* 0x000fe40008000f00 */
[----:B------:R-:W-:-:S03]  /*a4d0*/  MOV R186, R30 ;  /* 0x0000001e00ba7202 */ /* 0x000fc60000000f00 */
        /* <DEDUP_REMOVED lines=20> */
.L_x_6148:
        /* <DEDUP_REMOVED lines=9> */
[----:B------:R-:W1:Y:S02]  /*a6b0*/  @P2 LDC.64 R184, c[0x0][0x408] ;  /* 0x00010200ffb82b82 */ /* 0x000e640000000a00 */
[----:B-1----:R-:W-:-:S04]  /*a6c0*/  @P2 FMUL.FTZ R185, R187, R185 ;  /* 0x000000b9bbb92220 */ /* 0x002fc80000410000 */
[----:B------:R-:W-:Y:S01]  /*a6d0*/  @P2 FMUL.FTZ R184, R185, R184 ;  /* 0x000000b8b9b82220 */ /* 0x000fe20000410000 */
[----:B-----5:R-:W-:-:S04]  /*a6e0*/  @P2 PRMT R185, R177, 0x7632, R185 ;  /* 0x00007632b1b92816 */ /* 0x020fc800000000b9 */
[----:B------:R-:W-:-:S05]  /*a6f0*/  @P2 SHF.L.U32 R185, R185, 0x10, RZ ;  /* 0x00000010b9b92819 */ /* 0x000fca00000006ff */
[----:B------:R-:W-:Y:S02]  /*a700*/  @P2 FMUL.FTZ R188, R185, R184 ;  /* 0x000000b8b9bc2220 */ /* 0x000fe40000410000 */
[----:B------:R-:W1:Y:S02]  /*a710*/  @P2 LDC.64 R184, c[0x0][0x408] ;  /* 0x00010200ffb82b82 */ /* 0x000e640000000a00 */
[----:B------:R-:W-:Y:S01]  /*a720*/  FADD.FTZ R127, R127, R188 ;  /* 0x000000bc7f7f7221 */ /* 0x000fe20000010000 */
[----:B------:R-:W-:Y:S01]  /*a730*/  @P2 SHF.L.U32 R188, R189, 0x10, RZ ;  /* 0x00000010bdbc2819 */ /* 0x000fe200000006ff */
[----:B-1----:R-:W-:-:S04]  /*a740*/  @P2 FMUL.FTZ R185, R187, R185 ;  /* 0x000000b9bbb92220 */ /* 0x002fc80000410000 */
[----:B------:R-:W-:Y:S01]  /*a750*/  @P2 FMUL.FTZ R184, R185, R184 ;  /* 0x000000b8b9b82220 */ /* 0x000fe20000410000 */
[----:B------:R-:W-:-:S03]  /*a760*/  HFMA2 R185, -RZ, RZ, 0, 0 ;  /* 0x00000000ffb97431 */ /* 0x000fc600000001ff */
[----:B------:R-:W-:-:S05]  /*a770*/  @P2 FMUL.FTZ R185, R184, R188 ;  /* 0x000000bcb8b92220 */ /* 0x000fca0000410000 */
[----:B------:R-:W-:-:S04]  /*a780*/  F2FP.BF16.F32.PACK_AB R185, RZ, R185 ;  /* 0x000000b9ffb9723e */ /* 0x000fc800000010ff */
[----:B0-----:R-:W-:-:S07]  /*a790*/  PRMT R181, R181, 0x5410, R185 ;  /* 0x00005410b5b57816 */ /* 0x001fce00000000b9 */
.L_x_6149:
        /* <DEDUP_REMOVED lines=11> */
[----:B------:R-:W-:-:S03]  /*a850*/  MOV R185, RZ ;  /* 0x000000ff00b97202 */ /* 0x000fc60000000f00 */
        /* <DEDUP_REMOVED lines=9> */
[----:B0-----:R-:W-:-:S07]  /*a8f0*/  PRMT R182, R185, 0x7610, R182 ;  /* 0x00007610b9b67816 */ /* 0x001fce00000000b6 */
.L_x_6150:
        /* <DEDUP_REMOVED lines=8> */
[----:B0-----:R-:W-:-:S09]  /*a980*/  PRMT R194, R74, 0x7632, R194 ;  /* 0x000076324ac27816 */ /* 0x001fd200000000c2 */
        /* <DEDUP_REMOVED lines=14> */
[----:B------:R-:W-:-:S07]  /*aa70*/  PRMT R182, R182, 0x5410, R185 ;  /* 0x00005410b6b67816 */ /* 0x000fce00000000b9 */
.L_x_6151:
        /* <DEDUP_REMOVED lines=8> */
[----:B0----5:R-:W-:Y:S01]  /*ab00*/  @P2 SHF.L.U32 R194, R179, 0x10, RZ ;  /* 0x00000010b3c22819 */ /* 0x021fe200000006ff */
[----:B-1----:R-:W-:-:S04]  /*ab10*/  @P2 FMUL.FTZ R185, R190, R185 ;  /* 0x000000b9beb92220 */ /* 0x002fc80000410000 */
        /* <DEDUP_REMOVED lines=12> */
.L_x_6152:
[----:B------:R-:W-:Y:S02]  /*abe0*/  MOV R184, UR31 ;  /* 0x0000001f00b87c02 */ /* 0x000fe40008000f00 */
[----:B0-----:R-:W-:Y:S02]  /*abf0*/  MOV R194, R27 ;  /* 0x0000001b00c27202 */ /* 0x001fe40000000f00 */
        /* <DEDUP_REMOVED lines=9> */
[----:B------:R-:W-:Y:S01]  /*ac90*/  HFMA2 R195, -RZ, RZ, 0, 0 ;  /* 0x00000000ffc37431 */ /* 0x000fe200000001ff */
[----:B------:R-:W-:Y:S02]  /*aca0*/  PRMT R211, R75, 0x7632, R211 ;  /* 0x000076324bd37816 */ /* 0x000fe400000000d3 */
[----:B------:R-:W-:Y:S01]  /*acb0*/  ISETP.GE.U32.AND.EX P1, PT, R215, 0x1000000, PT, P1 ;  /* 0x01000000d700780c */ /* 0x000fe20003f26110 */
[----:B------:R-:W-:-:S12]  /*acc0*/  FMUL.FTZ R193, R193, UR22 ;  /* 0x00000016c1c17c20 */ /* 0x000fd80008410000 */
[----:B-----5:R-:W-:-:S05]  /*acd0*/  @P1 PRMT R194, R179, 0x7632, R194 ;  /* 0x00007632b3c21816 */ /* 0x020fca00000000c2 */
[----:B------:R-:W-:-:S04]  /*ace0*/  @P1 IMAD.U32 R194, R194, 0x10000, RZ ;  /* 0x00010000c2c21824 */ /* 0x000fc800078e00ff */
        /* <DEDUP_REMOVED lines=8> */
.L_x_6145:
[----:B------:R-:W-:Y:S05]  /*ad70*/  BRA.U !UP3, `(.L_x_6154) ;  /* 0x000000010b487547 */ /* 0x000fea000b800000 */
[----:B------:R-:W-:Y:S02]  /*ad80*/  PLOP3.LUT P2, PT, PT, PT, UP2, 0x80, 0x8 ;  /* 0x000000000008781c */ /* 0x000fe40003f4f028 */
[----:B------:R-:W-:Y:S02]  /*ad90*/  MOV R193, UR31 ;  /* 0x0000001f00c17c02 */ /* 0x000fe40008000f00 */
[----:B------:R-:W-:Y:S02]  /*ada0*/  LOP3.LUT P1, RZ, R214, 0xff, RZ, 0xc0, !PT ;  /* 0x000000ffd6ff7812 */ /* 0x000fe4000782c0ff */
[----:B0-----:R-:W-:-:S07]  /*adb0*/  MOV R194, R28 ;  /* 0x0000001c00c27202 */ /* 0x001fce0000000f00 */
        /* <DEDUP_REMOVED lines=14> */
.L_x_6154:
[----:B------:R-:W-:Y:S05]  /*aea0*/  BRA.U !UP3, `(.L_x_6155) ;  /* 0x000000010b507547 */ /* 0x000fea000b800000 */
[----:B------:R-:W-:Y:S01]  /*aeb0*/  PLOP3.LUT P2, PT, PT, PT, UP2, 0x80, 0x8 ;  /* 0x000000000008781c */ /* 0x000fe20003f4f028 */
[----:B0-----:R-:W-:Y:S01]  /*aec0*/  IMAD.MOV.U32 R195, RZ, RZ, RZ ;  /* 0x000000ffffc37224 */ /* 0x001fe200078e00ff */
[----:B------:R-:W-:Y:S02]  /*aed0*/  MOV R193, UR31 ;  /* 0x0000001f00c17c02 */ /* 0x000fe40008000f00 */
        /* <DEDUP_REMOVED lines=11> */
[----:B------:R-:W-:-:S03]  /*af90*/  HFMA2 R194, -RZ, RZ, 0, 0 ;  /* 0x00000000ffc27431 */ /* 0x000fc600000001ff */
[----:B------:R-:W-:Y:S01]  /*afa0*/  FADD.FTZ R125, R125, R195 ;  /* 0x000000c37d7d7221 */ /* 0x000fe20000010000 */
[----:B------:R-:W-:-:S05]  /*afb0*/  @P1 SHF.L.U32 R195, R211, 0x10, RZ ;  /* 0x00000010d3c31819 */ /* 0x000fca00000006ff */
[----:B------:R-:W-:-:S05]  /*afc0*/  @P1 FMUL.FTZ R194, R195, R193 ;  /* 0x000000c1c3c21220 */ /* 0x000fca0000410000 */
[----:B------:R-:W-:-:S04]  /*afd0*/  F2FP.BF16.F32.PACK_AB R194, RZ, R194 ;  /* 0x000000c2ffc2723e */ /* 0x000fc800000010ff */
[----:B------:R-:W-:-:S07]  /*afe0*/  PRMT R180, R180, 0x5410, R194 ;  /* 0x00005410b4b47816 */ /* 0x000fce00000000c2 */
.L_x_6155:
        /* <DEDUP_REMOVED lines=19> */
.L_x_6156:
[----:B------:R-:W-:Y:S05]  /*b120*/  BRA.U !UP3, `(.L_x_6157) ;  /* 0x000000010b507547 */ /* 0x000fea000b800000 */
[----:B------:R-:W-:Y:S01]  /*b130*/  PLOP3.LUT P2, PT, PT, PT, UP2, 0x80, 0x8 ;  /* 0x000000000008781c */ /* 0x000fe20003f4f028 */
[----:B0-----:R-:W-:Y:S01]  /*b140*/  HFMA2 R195, -RZ, RZ, 0, 0 ;  /* 0x00000000ffc37431 */ /* 0x001fe200000001ff */
        /* <DEDUP_REMOVED lines=18> */
.L_x_6157:
        /* <DEDUP_REMOVED lines=19> */
.L_x_6158:
        /* <DEDUP_REMOVED lines=21> */
.L_x_6159:
        /* <DEDUP_REMOVED lines=19> */
.L_x_6160:
[----:B------:R-:W-:Y:S05]  /*b620*/  BRA.U !UP3, `(.L_x_6153) ;  /* 0x000000250b5c7547 */ /* 0x000fea000b800000 */
[----:B------:R-:W-:Y:S01]  /*b630*/  PLOP3.LUT P2, PT, PT, PT, UP2, 0x80, 0x8 ;  /* 0x000000000008781c */ /* 0x000fe20003f4f028 */
[----:B0-----:R-:W-:Y:S01]  /*b640*/  HFMA2 R195, -RZ, RZ, 0, 0 ;  /* 0x00000000ffc37431 */ /* 0x001fe200000001ff */
[----:B------:R-:W-:Y:S02]  /*b650*/  MOV R193, UR31 ;  /* 0x0000001f00c17c02 */ /* 0x000fe40008000f00 */
        /* <DEDUP_REMOVED lines=19> */
.L_x_6144:
[----:B------:R-:W-:Y:S05]  /*b790*/  @!P0 BRA `(.L_x_6161) ;  /* 0x0000001000bc8947 */ /* 0x000fea0003800000 */
[----:B------:R-:W-:Y:S05]  /*b7a0*/  BRA.U !UP3, `(.L_x_6162) ;  /* 0x000000010b807547 */ /* 0x000fea000b800000 */
[----:B------:R-:W-:Y:S01]  /*b7b0*/  LOP3.LUT P1, RZ, R214, 0xff, RZ, 0xc0, !PT ;  /* 0x000000ffd6ff7812 */ /* 0x000fe2000782c0ff */
[----:B------:R-:W-:Y:S01]  /*b7c0*/  BSSY.RECONVERGENT B0, `(.L_x_6163) ;  /* 0x000000d000007945 */ /* 0x000fe20003800200 */
[----:B------:R-:W-:-:S11]  /*b7d0*/  IMAD.MOV.U32 R184, RZ, RZ, RZ ;  /* 0x000000ffffb87224 */ /* 0x000fd600078e00ff */
        /* <DEDUP_REMOVED lines=11> */
.L_x_6164:
[----:B------:R-:W-:Y:S05]  /*b890*/  BSYNC.RECONVERGENT B0 ;  /* 0x0000000000007941 */ /* 0x000fea0003800200 */
.L_x_6163:
        /* <DEDUP_REMOVED lines=14> */
.L_x_6166:
[----:B------:R-:W-:Y:S05]  /*b980*/  BSYNC.RECONVERGENT B0 ;  /* 0x0000000000007941 */ /* 0x000fea0003800200 */
.L_x_6165:
[----:B------:R-:W-:-:S04]  /*b990*/  F2FP.BF16.F32.PACK_AB R184, RZ, R184 ;  /* 0x000000b8ffb8723e */ /* 0x000fc800000010ff */
[----:B0-----:R-:W-:-:S07]  /*b9a0*/  PRMT R180, R184, 0x7610, R180 ;  /* 0x00007610b8b47816 */ /* 0x001fce00000000b4 */
.L_x_6162:
        /* <DEDUP_REMOVED lines=16> */
.L_x_6169:
[----:B------:R-:W-:Y:S05]  /*bab0*/  BSYNC.RECONVERGENT B0 ;  /* 0x0000000000007941 */ /* 0x000fea0003800200 */
.L_x_6168:
        /* <DEDUP_REMOVED lines=15> */
.L_x_6171:
[----:B------:R-:W-:Y:S05]  /*bbb0*/  BSYNC.RECONVERGENT B0 ;  /* 0x0000000000007941 */ /* 0x000fea0003800200 */
.L_x_6170:
[----:B------:R-:W-:-:S04]  /*bbc0*/  F2FP.BF16.F32.PACK_AB R184, RZ, R184 ;  /* 0x000000b8ffb8723e */ /* 0x000fc800000010ff */
[----:B0-----:R-:W-:-:S07]  /*bbd0*/  PRMT R180, R180, 0x5410, R184 ;  /* 0x00005410b4b47816 */ /* 0x001fce00000000b8 */
.L_x_6167:
[----:B------:R-:W-:Y:S05]  /*bbe0*/  BRA.U !UP3, `(.L_x_6172) ;  /* 0x000000010b807547 */ /* 0x000fea000b800000 */
[----:B------:R-:W-:Y:S01]  /*bbf0*/  LOP3.LUT P1, RZ, R214, 0xff0000, RZ, 0xc0, !PT ;  /* 0x00ff0000d6ff7812 */ /* 0x000fe2000782c0ff */
[----:B------:R-:W-:Y:S01]  /*bc00*/  BSSY.RECONVERGENT B0, `(.L_x_6173) ;  /* 0x000000d000007945 */ /* 0x000fe20003800200 */
[----:B------:R-:W-:-:S11]  /*bc10*/  MOV R184, RZ ;  /* 0x000000ff00b87202 */ /* 0x000fd60000000f00 */
        /* <DEDUP_REMOVED lines=11> */
.L_x_6174:
[----:B------:R-:W-:Y:S05]  /*bcd0*/  BSYNC.RECONVERGENT B0 ;  /* 0x0000000000007941 */ /* 0x000fea0003800200 */
.L_x_6173:
        /* <DEDUP_REMOVED lines=14> */
.L_x_6176:
[----:B------:R-:W-:Y:S05]  /*bdc0*/  BSYNC.RECONVERGENT B0 ;  /* 0x0000000000007941 */ /* 0x000fea0003800200 */
.L_x_6175:
[----:B------:R-:W-:-:S04]  /*bdd0*/  F2FP.BF16.F32.PACK_AB R184, RZ, R184 ;  /* 0x000000b8ffb8723e */ /* 0x000fc800000010ff */
[----:B0-----:R-:W-:-:S07]  /*bde0*/  PRMT R181, R184, 0x7610, R181 ;  /* 0x00007610b8b57816 */ /* 0x001fce00000000b5 */
.L_x_6172:
        /* <DEDUP_REMOVED lines=16> */
.L_x_6179:
[----:B------:R-:W-:Y:S05]  /*bef0*/  BSYNC.RECONVERGENT B0 ;  /* 0x0000000000007941 */ /* 0x000fea0003800200 */
.L_x_6178:
        /* <DEDUP_REMOVED lines=15> */
.L_x_6181:
[----:B------:R-:W-:Y:S05]  /*bff0*/  BSYNC.RECONVERGENT B0 ;  /* 0x0000000000007941 */ /* 0x000fea0003800200 */
.L_x_6180:
[----:B------:R-:W-:-:S04]  /*c000*/  F2FP.BF16.F32.PACK_AB R184, RZ, R184 ;  /* 0x000000b8ffb8723e */ /* 0x000fc800000010ff */
[----:B0-----:R-:W-:-:S07]  /*c010*/  PRMT R181, R181, 0x5410, R184 ;  /* 0x00005410b5b57816 */ /* 0x001fce00000000b8 */
.L_x_6177:
[----:B------:R-:W-:Y:S05]  /*c020*/  BRA.U !UP3, `(.L_x_6182) ;  /* 0x000000010b807547 */ /* 0x000fea000b800000 */
[----:B------:R-:W-:Y:S01]  /*c030*/  LOP3.LUT P1, RZ, R215, 0xff, RZ, 0xc0, !PT ;  /* 0x000000ffd7ff7812 */ /* 0x000fe2000782c0ff */
[----:B------:R-:W-:Y:S01]  /*c040*/  BSSY.RECONVERGENT B0, `(.L_x_6183) ;  /* 0x000000d000007945 */ /* 0x000fe20003800200 */
[----:B------:R-:W-:-:S11]  /*c050*/  MOV R184, RZ ;  /* 0x000000ff00b87202 */ /* 0x000fd60000000f00 */
        /* <DEDUP_REMOVED lines=11> */
.L_x_6184:
[----:B------:R-:W-:Y:S05]  /*c110*/  BSYNC.RECONVERGENT B0 ;  /* 0x0000000000007941 */ /* 0x000fea0003800200 */
.L_x_6183:
        /* <DEDUP_REMOVED lines=14> */
.L_x_6186:
[----:B------:R-:W-:Y:S05]  /*c200*/  BSYNC.RECONVERGENT B0 ;  /* 0x0000000000007941 */ /* 0x000fea0003800200 */
.L_x_6185:
[----:B------:R-:W-:-:S04]  /*c210*/  F2FP.BF16.F32.PACK_AB R184, RZ, R184 ;  /* 0x000000b8ffb8723e */ /* 0x000fc800000010ff */
[----:B0-----:R-:W-:-:S07]  /*c220*/  PRMT R182, R184, 0x7610, R182 ;  /* 0x00007610b8b67816 */ /* 0x001fce00000000b6 */
.L_x_6182:
        /* <DEDUP_REMOVED lines=16> */
.L_x_6189:
[----:B------:R-:W-:Y:S05]  /*c330*/  BSYNC.RECONVERGENT B0 ;  /* 0x0000000000007941 */ /* 0x000fea0003800200 */
.L_x_6188:
        /* <DEDUP_REMOVED lines=15> */
.L_x_6191:
[----:B------:R-:W-:Y:S05]  /*c430*/  BSYNC.RECONVERGENT B0 ;  /* 0x0000000000007941 */ /* 0x000fea0003800200 */
.L_x_6190:
[----:B------:R-:W-:-:S04]  /*c440*/  F2FP.BF16.F32.PACK_AB R184, RZ, R184 ;  /* 0x000000b8ffb8723e */ /* 0x000fc800000010ff */
[----:B0-----:R-:W-:-:S07]  /*c450*/  PRMT R182, R182, 0x5410, R184 ;  /* 0x00005410b6b67816 */ /* 0x001fce00000000b8 */
.L_x_6187:
        /* <DEDUP_REMOVED lines=15> */
.L_x_6194:
[----:B------:R-:W-:Y:S05]  /*c550*/  BSYNC.RECONVERGENT B0 ;  /* 0x0000000000007941 */ /* 0x000fea0003800200 */
.L_x_6193:
        /* <DEDUP_REMOVED lines=14> */
.L_x_6196:
[----:B------:R-:W-:Y:S05]  /*c640*/  BSYNC.RECONVERGENT B0 ;  /* 0x0000000000007941 */ /* 0x000fea0003800200 */
.L_x_6195:
[----:B------:R-:W-:-:S04]  /*c650*/  F2FP.BF16.F32.PACK_AB R184, RZ, R184 ;  /* 0x000000b8ffb8723e */ /* 0x000fc800000010ff */
[----:B0-----:R-:W-:-:S07]  /*c660*/  PRMT R183, R184, 0x7610, R183 ;  /* 0x00007610b8b77816 */ /* 0x001fce00000000b7 */
.L_x_6192:
[----:B------:R-:W-:Y:S02]  /*c670*/  MOV R193, UR31 ;  /* 0x0000001f00c17c02 */ /* 0x000fe40008000f00 */
        /* <DEDUP_REMOVED lines=44> */
[----:B------:R-:W-:Y:S01]  /*c940*/  HFMA2 R195, -RZ, RZ, 0, 0 ;  /* 0x00000000ffc37431 */ /* 0x000fe200000001ff */
[----:B------:R-:W-:Y:S02]  /*c950*/  PRMT R211, R75, 0x7632, R211 ;  /* 0x000076324bd37816 */ /* 0x000fe400000000d3 */
[----:B------:R-:W-:-:S13]  /*c960*/  ISETP.GE.U32.AND.EX P1, PT, R215, 0x1000000, PT, P1 ;  /* 0x01000000d700780c */ /* 0x000fda0003f26110 */
[----:B------:R-:W0:Y:S02]  /*c970*/  @P1 LDC.64 R184, c[0x0][0x408] ;  /* 0x00010200ffb81b82 */ /* 0x000e240000000a00 */
[----:B0-----:R-:W-:-:S04]  /*c980*/  @P1 FMUL.FTZ R185, R191, R185 ;  /* 0x000000b9bfb91220 */ /* 0x001fc80000410000 */
[----:B------:R-:W-:Y:S01]  /*c990*/  @P1 FMUL.FTZ R184, R185, R184 ;  /* 0x000000b8b9b81220 */ /* 0x000fe20000410000 */
[----:B-----5:R-:W-:-:S05]  /*c9a0*/  @P1 PRMT R185, R179, 0x7632, R185 ;  /* 0x00007632b3b91816 */ /* 0x020fca00000000b9 */
[----:B------:R-:W-:-:S04]  /*c9b0*/  @P1 IMAD.U32 R185, R185, 0x10000, RZ ;  /* 0x00010000b9b91824 */ /* 0x000fc800078e00ff */
        /* <DEDUP_REMOVED lines=10> */
[----:B------:R-:W-:Y:S02]  /*ca60*/  PRMT R183, R183, 0x5410, R185 ;  /* 0x00005410b7b77816 */ /* 0x000fe400000000b9 */
[----:B------:R-:W-:Y:S01]  /*ca70*/  MOV R185, R193 ;  /* 0x000000c100b97202 */ /* 0x000fe20000000f00 */
[----:B------:R-:W-:Y:S06]  /*ca80*/  BRA `(.L_x_6153) ;  /* 0x0000001000447947 */ /* 0x000fec0003800000 */
.L_x_6161:
        /* <DEDUP_REMOVED lines=15> */
.L_x_6199:
[----:B------:R-:W-:Y:S05]  /*cb80*/  BSYNC.RECONVERGENT B0 ;  /* 0x0000000000007941 */ /* 0x000fea0003800200 */
.L_x_6198:
[----:B------:R-:W-:Y:S01]  /*cb90*/  BSSY.RECONVERGENT B0, `(.L_x_6200) ;  /* 0x000000e000007945 */ /* 0x000fe20003800200 */
[----:B------:R-:W-:Y:S01]  /*cba0*/  FADD.FTZ R124, R124, R193 ;  /* 0x000000c17c7c7221 */ /* 0x000fe20000010000 */
[----:B------:R-:W-:Y:S02]  /*cbb0*/  MOV R193, RZ ;  /* 0x000000ff00c17202 */ /* 0x000fe40000000f00 */
[----:B------:R-:W-:Y:S05]  /*cbc0*/  @!P1 BRA `(.L_x_6201) ;  /* 0x0000000000289947 */ /* 0x000fea0003800000 */
[----:B------:R-:W-:Y:S02]  /*cbd0*/  MOV R193, UR31 ;  /* 0x0000001f00c17c02 */ /* 0x000fe40008000f00 */
[----:B------:R-:W-:Y:S02]  /*cbe0*/  ISETP.LT.AND P1, PT, RZ, UR30, PT ;  /* 0x0000001eff007c0c */ /* 0x000fe4000bf21270 */
[----:B0-----:R-:W-:Y:S01]  /*cbf0*/  SHF.L.U32 R194, R72, 0x10, RZ ;  /* 0x0000001048c27819 */ /* 0x001fe200000006ff */
[----:B------:R-:W-:-:S04]  /*cc00*/  FFMA.FTZ R193, R233, R193, UR32 ;  /* 0x00000020e9c17e23 */ /* 0x000fc800080100c1 */
[----:B------:R-:W-:-:S04]  /*cc10*/  FADD.FTZ R193, R200, -R193 ;  /* 0x800000c1c8c17221 */ /* 0x000fc80000010000 */
[----:B------:R-:W-:-:S05]  /*cc20*/  FMUL.FTZ R193, R193, UR29 ;  /* 0x0000001dc1c17c20 */ /* 0x000fca0008410000 */
[----:B------:R-:W-:-:S05]  /*cc30*/  FSEL R193, R193, RZ, P1 ;  /* 0x000000ffc1c17208 */ /* 0x000fca0000800000 */
[----:B------:R-:W-:-:S04]  /*cc40*/  FMUL.FTZ R193, R193, UR23 ;  /* 0x00000017c1c17c20 */ /* 0x000fc80008410000 */
[----:B------:R-:W-:-:S04]  /*cc50*/  FMUL.FTZ R193, R193, UR22 ;  /* 0x00000016c1c17c20 */ /* 0x000fc80008410000 */
[----:B------:R-:W-:-:S07]  /*cc60*/  FMUL.FTZ R193, R194, R193 ;  /* 0x000000c1c2c17220 */ /* 0x000fce0000410000 */
.L_x_6201:
[----:B------:R-:W-:Y:S05]  /*cc70*/  BSYNC.RECONVERGENT B0 ;  /* 0x0000000000007941 */ /* 0x000fea0003800200 */
.L_x_6200:
[----:B------:R-:W-:-:S04]  /*cc80*/  F2FP.BF16.F32.PACK_AB R193, RZ, R193 ;  /* 0x000000c1ffc1723e */ /* 0x000fc800000010ff */
[----:B0-----:R-:W-:-:S07]  /*cc90*/  PRMT R180, R193, 0x7610, R180 ;  /* 0x00007610c1b47816 */ /* 0x001fce00000000b4 */
.L_x_6197:
[----:B------:R-:W-:Y:S05]  /*cca0*/  BRA.U !UP3, `(.L_x_6202) ;  /* 0x000000010b887547 */ /* 0x000fea000b800000 */
[----:B------:R-:W-:Y:S01]  /*ccb0*/  LOP3.LUT P1, RZ, R214, 0xff00, RZ, 0xc0, !PT ;  /* 0x0000ff00d6ff7812 */ /* 0x000fe2000782c0ff */
[----:B------:R-:W-:Y:S01]  /*ccc0*/  BSSY.RECONVERGENT B0, `(.L_x_6203) ;  /* 0x000000e000007945 */ /* 0x000fe20003800200 */
[----:B------:R-:W-:-:S11]  /*ccd0*/  HFMA2 R193, -RZ, RZ, 0, 0 ;  /* 0x00000000ffc17431 */ /* 0x000fd600000001ff */
[----:B------:R-:W-:Y:S05]  /*cce0*/  @!P1 BRA `(.L_x_6204) ;  /* 0x00000000002c9947 */ /* 0x000fea0003800000 */
[----:B------:R-:W-:Y:S01]  /*ccf0*/  IMAD.U32 R193, RZ, RZ, UR31 ;  /* 0x0000001fffc17e24 */ /* 0x000fe2000f8e00ff */
        /* <DEDUP_REMOVED lines=10> */
.L_x_6204:
[----:B------:R-:W-:Y:S05]  /*cda0*/  BSYNC.RECONVERGENT B0 ;  /* 0x0000000000007941 */ /* 0x000fea0003800200 */
.L_x_6203:
[----:B------:R-:W-:Y:S01]  /*cdb0*/  BSSY.RECONVERGENT B0, `(.L_x_6205) ;  /* 0x000000f000007945 */ /* 0x000fe20003800200 */
[----:B------:R-:W-:Y:S01]  /*cdc0*/  FADD.FTZ R125, R125, R193 ;  /* 0x000000c17d7d7221 */ /* 0x000fe20000010000 */
[----:B------:R-:W-:Y:S02]  /*cdd0*/  MOV R193, RZ ;  /* 0x000000ff00c17202 */ /* 0x000fe40000000f00 */
[----:B------:R-:W-:Y:S05]  /*cde0*/  @!P1 BRA `(.L_x_6206) ;  /* 0x00000000002c9947 */ /* 0x000fea0003800000 */
[----:B------:R-:W-:Y:S02]  /*cdf0*/  MOV R193, UR31 ;  /* 0x0000001f00c17c02 */ /* 0x000fe40008000f00 */
[----:B------:R-:W-:Y:S02]  /*ce00*/  ISETP.LT.AND P1, PT, RZ, UR30, PT ;  /* 0x0000001eff007c0c */ /* 0x000fe4000bf21270 */
[----:B0-----:R-:W-:Y:S01]  /*ce10*/  PRMT R194, R72, 0x7632, R194 ;  /* 0x0000763248c27816 */ /* 0x001fe200000000c2 */
        /* <DEDUP_REMOVED lines=8> */
.L_x_6206:
[----:B------:R-:W-:Y:S05]  /*cea0*/  BSYNC.RECONVERGENT B0 ;  /* 0x0000000000007941 */ /* 0x000fea0003800200 */
.L_x_6205:
[----:B------:R-:W-:-:S04]  /*ceb0*/  F2FP.BF16.F32.PACK_AB R193, RZ, R193 ;  /* 0x000000c1ffc1723e */ /* 0x000fc800000010ff */
[----:B0-----:R-:W-:-:S07]  /*cec0*/  PRMT R180, R180, 0x5410, R193 ;  /* 0x00005410b4b47816 */ /* 0x001fce00000000c1 */
.L_x_6202:
        /* <DEDUP_REMOVED lines=15> */
.L_x_6209:
[----:B------:R-:W-:Y:S05]  /*cfc0*/  BSYNC.RECONVERGENT B0 ;  /* 0x0000000000007941 */ /* 0x000fea0003800200 */
.L_x_6208:
        /* <DEDUP_REMOVED lines=14> */
.L_x_6211:
[----:B------:R-:W-:Y:S05]  /*d0b0*/  BSYNC.RECONVERGENT B0 ;  /* 0x0000000000007941 */ /* 0x000fea0003800200 */
.L_x_6210:
[----:B------:R-:W-:-:S04]  /*d0c0*/  F2FP.BF16.F32.PACK_AB R193, RZ, R193 ;  /* 0x000000c1ffc1723e */ /* 0x000fc800000010ff */
[----:B0-----:R-:W-:-:S07]  /*d0d0*/  PRMT R181, R193, 0x7610, R181 ;  /* 0x00007610c1b57816 */ /* 0x001fce00000000b5 */
.L_x_6207:
[----:B------:R-:W-:Y:S05]  /*d0e0*/  BRA.U !UP3, `(.L_x_6212) ;  /* 0x000000010b887547 */ /* 0x000fea000b800000 */
[----:B------:R-:W-:Y:S01]  /*d0f0*/  LOP3.LUT P1, RZ, R214, 0xff000000, RZ, 0xc0, !PT ;  /* 0xff000000d6ff7812 */ /* 0x000fe2000782c0ff */
[----:B------:R-:W-:Y:S01]  /*d100*/  BSSY.RECONVERGENT B0, `(.L_x_6213) ;  /* 0x000000e000007945 */ /* 0x000fe20003800200 */
[----:B------:R-:W-:-:S11]  /*d110*/  HFMA2 R193, -RZ, RZ, 0, 0 ;  /* 0x00000000ffc17431 */ /* 0x000fd600000001ff */
        /* <DEDUP_REMOVED lines=12> */
.L_x_6214:
[----:B------:R-:W-:Y:S05]  /*d1e0*/  BSYNC.RECONVERGENT B0 ;  /* 0x0000000000007941 */ /* 0x000fea0003800200 */
.L_x_6213:
        /* <DEDUP_REMOVED lines=15> */
.L_x_6216:
[----:B------:R-:W-:Y:S05]  /*d2e0*/  BSYNC.RECONVERGENT B0 ;  /* 0x0000000000007941 */ /* 0x000fea0003800200 */
.L_x_6215:
[----:B------:R-:W-:-:S04]  /*d2f0*/  F2FP.BF16.F32.PACK_AB R193, RZ, R193 ;  /* 0x000000c1ffc1723e */ /* 0x000fc800000010ff */
[----:B0-----:R-:W-:-:S07]  /*d300*/  PRMT R181, R181, 0x5410, R193 ;  /* 0x00005410b5b57816 */ /* 0x001fce00000000c1 */
.L_x_6212:
        /* <DEDUP_REMOVED lines=15> */
.L_x_6219:
[----:B------:R-:W-:Y:S05]  /*d400*/  BSYNC.RECONVERGENT B0 ;  /* 0x0000000000007941 */ /* 0x000fea0003800200 */
.L_x_6218:
        /* <DEDUP_REMOVED lines=14> */
.L_x_6221:
[----:B------:R-:W-:Y:S05]  /*d4f0*/  BSYNC.RECONVERGENT B0 ;  /* 0x0000000000007941 */ /* 0x000fea0003800200 */
.L_x_6220:
[----:B------:R-:W-:-:S04]  /*d500*/  F2FP.BF16.F32.PACK_AB R193, RZ, R193 ;  /* 0x000000c1ffc1723e */ /* 0x000fc800000010ff */
[----:B0-----:R-:W-:-:S07]  /*d510*/  PRMT R182, R193, 0x7610, R182 ;  /* 0x00007610c1b67816 */ /* 0x001fce00000000b6 */
.L_x_6217:
        /* <DEDUP_REMOVED lines=16> */
.L_x_6224:
[----:B------:R-:W-:Y:S05]  /*d620*/  BSYNC.RECONVERGENT B0 ;  /* 0x0000000000007941 */ /* 0x000fea0003800200 */
.L_x_6223:
[----:B------:R-:W-:Y:S01]  /*d630*/  BSSY.RECONVERGENT B0, `(.L_x_6225) ;  /* 0x000000f000007945 */ /* 0x000fe20003800200 */
[----:B------:R-:W-:Y:S01]  /*d640*/  FADD.FTZ R121, R121, R193 ;  /* 0x000000c179797221 */ /* 0x000fe20000010000 */
[----:B------:R-:W-:Y:S02]  /*d650*/  IMAD.MOV.U32 R193, RZ, RZ, RZ ;  /* 0x000000ffffc17224 */ /* 0x000fe400078e00ff */
        /* <DEDUP_REMOVED lines=12> */
.L_x_6226:
[----:B------:R-:W-:Y:S05]  /*d720*/  BSYNC.RECONVERGENT B0 ;  /* 0x0000000000007941 */ /* 0x000fea0003800200 */
.L_x_6225:
[----:B------:R-:W-:-:S04]  /*d730*/  F2FP.BF16.F32.PACK_AB R193, RZ, R193 ;  /* 0x000000c1ffc1723e */ /* 0x000fc800000010ff */
[----:B0-----:R-:W-:-:S07]  /*d740*/  PRMT R182, R182, 0x5410, R193 ;  /* 0x00005410b6b67816 */ /* 0x001fce00000000c1 */
.L_x_6222:
[----:B------:R-:W-:Y:S05]  /*d750*/  BRA.U !UP3, `(.L_x_6227) ;  /* 0x000000010b807547 */ /* 0x000fea000b800000 */
[----:B------:R-:W-:Y:S01]  /*d760*/  LOP3.LUT P1, RZ, R215, 0xff0000, RZ, 0xc0, !PT ;  /* 0x00ff0000d7ff7812 */ /* 0x000fe2000782c0ff */
[----:B------:R-:W-:Y:S01]  /*d770*/  BSSY.RECONVERGENT B0, `(.L_x_6228) ;  /* 0x000000d000007945 */ /* 0x000fe20003800200 */
[----:B------:R-:W-:-:S11]  /*d780*/  MOV R193, RZ ;  /* 0x000000ff00c17202 */ /* 0x000fd60000000f00 */
        /* <DEDUP_REMOVED lines=11> */
.L_x_6229:
[----:B------:R-:W-:Y:S05]  /*d840*/  BSYNC.RECONVERGENT B0 ;  /* 0x0000000000007941 */ /* 0x000fea0003800200 */
.L_x_6228:
[----:B------:R-:W-:Y:S01]  /*d850*/  FADD.FTZ R122, R122, R193 ;  /* 0x000000c17a7a7221 */ /* 0x000fe20000010000 */
[----:B------:R-:W-:Y:S01]  /*d860*/  BSSY.RECONVERGENT B0, `(.L_x_6230) ;  /* 0x000000d000007945 */ /* 0x000fe20003800200 */
[----:B------:R-:W-:-:S03]  /*d870*/  HFMA2 R193, -RZ, RZ, 0, 0 ;  /* 0x00000000ffc17431 */ /* 0x000fc600000001ff */
        /* <DEDUP_REMOVED lines=11> */
.L_x_6231:
[----:B------:R-:W-:Y:S05]  /*d930*/  BSYNC.RECONVERGENT B0 ;  /* 0x0000000000007941 */ /* 0x000fea0003800200 */
.L_x_6230:
[----:B------:R-:W-:-:S04]  /*d940*/  F2FP.BF16.F32.PACK_AB R193, RZ, R193 ;  /* 0x000000c1ffc1723e */ /* 0x000fc800000010ff */
[----:B0-----:R-:W-:-:S07]  /*d950*/  PRMT R183, R193, 0x7610, R183 ;  /* 0x00007610c1b77816 */ /* 0x001fce00000000b7 */
.L_x_6227:
[----:B------:R-:W-:Y:S05]  /*d960*/  BRA.U !UP3, `(.L_x_6153) ;  /* 0x000000010b8c7547 */ /* 0x000fea000b800000 */
[----:B------:R-:W-:Y:S01]  /*d970*/  ISETP.GE.U32.AND P1, PT, R214, RZ, PT ;  /* 0x000000ffd600720c */ /* 0x000fe20003f26070 */
[----:B------:R-:W-:Y:S01]  /*d980*/  BSSY.RECONVERGENT B0, `(.L_x_6232) ;  /* 0x000000f000007945 */ /* 0x000fe20003800200 */
[----:B------:R-:W-:Y:S02]  /*d990*/  MOV R193, RZ ;  /* 0x000000ff00c17202 */ /* 0x000fe40000000f00 */
[----:B------:R-:W-:-:S13]  /*d9a0*/  ISETP.GE.U32.AND.EX P1, PT, R215, 0x1000000, PT, P1 ;  /* 0x01000000d700780c */ /* 0x000fda0003f26110 */
        /* <DEDUP_REMOVED lines=12> */
.L_x_6233:
[----:B------:R-:W-:Y:S05]  /*da70*/  BSYNC.RECONVERGENT B0 ;  /* 0x0000000000007941 */ /* 0x000fea0003800200 */
.L_x_6232:
[----:B------:R-:W-:Y:S01]  /*da80*/  FADD.FTZ R123, R123, R193 ;  /* 0x000000c17b7b7221 */ /* 0x000fe20000010000 */
[----:B------:R-:W-:Y:S01]  /*da90*/  BSSY.RECONVERGENT B0, `(.L_x_6234) ;  /* 0x000000e000007945 */ /* 0x000fe20003800200 */
[----:B------:R-:W-:-:S03]  /*daa0*/  HFMA2 R193, -RZ, RZ, 0, 0 ;  /* 0x00000000ffc17431 */ /* 0x000fc600000001ff */
[----:B------:R-:W-:Y:S05]  /*dab0*/  @!P1 BRA `(.L_x_6235) ;  /* 0x00000000002c9947 */ /* 0x000fea0003800000 */
[----:B------:R-:W-:Y:S01]  /*dac0*/  IMAD.U32 R193, RZ, RZ, UR31 ;  /* 0x0000001fffc17e24 */ /* 0x000fe2000f8e00ff */
        /* <DEDUP_REMOVED lines=10> */
.L_x_6235:
[----:B------:R-:W-:Y:S05]  /*db70*/  BSYNC.RECONVERGENT B0 ;  /* 0x0000000000007941 */ /* 0x000fea0003800200 */
.L_x_6234:
[----:B------:R-:W-:-:S04]  /*db80*/  F2FP.BF16.F32.PACK_AB R193, RZ, R193 ;  /* 0x000000c1ffc1723e */ /* 0x000fc800000010ff */
[----:B0-----:R-:W-:-:S07]  /*db90*/  PRMT R183, R183, 0x5410, R193 ;  /* 0x00005410b7b77816 */ /* 0x001fce00000000c1 */
.L_x_6153:
[----:B0-----:R-:W0:Y:S01]  /*dba0*/  @P0 LDC.64 R194, c[0x0][0x478] ;  /* 0x00011e00ffc20b82 */ /* 0x001e220000000a00 */
[----:B------:R-:W-:Y:S01]  /*dbb0*/  PLOP3.LUT P1, PT, PT, PT, UP3, 0x80, 0x8 ;  /* 0x000000000008781c */ /* 0x000fe20003f2f038 */
[----:B------:R-:W1:Y:S01]  /*dbc0*/  @UP3 LDCU.64 UR10, c[0x0][0x468] ;  /* 0x00008d00ff0a37ac */ /* 0x000e620008000a00 */
[----:B------:R-:W-:-:S05]  /*dbd0*/  @P0 IADD3 R193, PT, PT, R210, 0x200, RZ ;  /* 0x00000200d2c10810 */ /* 0x000fca0007ffe0ff */
[----:B0-----:R-:W-:-:S05]  /*dbe0*/  @P0 IMAD.WIDE.U32 R194, R193, 0x20, R194 ;  /* 0x00000020c1c20825 */ /* 0x001fca00078e00c2 */
[----:B------:R-:W-:Y:S04]  /*dbf0*/  @P0 STG.E.128 desc[UR20][R194.64], R184 ;  /* 0x000000b8c2000986 */ /* 0x000fe8000c101d14 */
[----:B------:R0:W-:Y:S02]  /*dc00*/  @P0 STG.E.128 desc[UR20][R194.64+0x10], R188 ;  /* 0x000010bcc2000986 */ /* 0x0001e4000c101d14 */
[----:B0-----:R-:W-:Y:S02]  /*dc10*/  MOV R195, 0x10 ;  /* 0x0000001000c37802 */ /* 0x001fe40000000f00 */
[----:B------:R-:W-:-:S05]  /*dc20*/  @P1 IADD3 R194, PT, PT, R192, 0x200, RZ ;  /* 0x00000200c0c21810 */ /* 0x000fca0007ffe0ff */
[----:B-1----:R-:W-:-:S05]  /*dc30*/  @P1 IMAD.WIDE.U32 R194, R194, R195, UR10 ;  /* 0x0000000ac2c21e25 */ /* 0x002fca000f8e00c3 */
[----:B------:R0:W-:Y:S02]  /*dc40*/  @P1 STG.E.128 desc[UR20][R194.64], R180 ;  /* 0x000000b4c2001986 */ /* 0x0001e4000c101d14 */
[----:B0-----:R-:W-:Y:S01]  /*dc50*/  IADD3 R194, PT, PT, R192, 0x300, RZ ;  /* 0x00000300c0c27810 */ /* 0x001fe20007ffe0ff */
[----:B------:R-:W-:Y:S06]  /*dc60*/  BRA.U !UP3, `(.L_x_6236) ;  /* 0x000000010b0c7547 */ /* 0x000fec000b800000 */
[----:B-----5:R-:W0:Y:S02]  /*dc70*/  LDC.64 R176, c[0x0][0x390] ;  /* 0x0000e400ffb07b82 */ /* 0x020e240000000a00 */
[----:B0-----:R-:W-:-:S06]  /*dc80*/  IMAD.WIDE.U32 R176, R194, 0x10, R176 ;  /* 0x00000010c2b07825 */ /* 0x001fcc00078e00b0 */
[----:B------:R-:W5:Y:S02]  /*dc90*/  LDG.E.128 R176, desc[UR20][R176.64] ;  /* 0x00000014b0b07981 */ /* 0x000f64000c1e1d00 */
.L_x_6236:
        /* <DEDUP_REMOVED lines=25> */
.L_x_6239:
[----:B------:R-:W-:Y:S01]  /*de30*/  MOV R184, UR31 ;  /* 0x0000001f00b87c02 */ /* 0x000fe20008000f00 */
[----:B------:R-:W-:-:S04]  /*de40*/  IMAD.MOV.U32 R191, RZ, RZ, R21 ;  /* 0x000000ffffbf7224 */ /* 0x000fc800078e0015 */
        /* <DEDUP_REMOVED lines=22> */
.L_x_6240:
        /* <DEDUP_REMOVED lines=22> */
.L_x_6241:
[----:B------:R-:W-:Y:S02]  /*e110*/  MOV R184, UR31 ;  /* 0x0000001f00b87c02 */ /* 0x000fe40008000f00 */
[----:B------:R-:W-:-:S03]  /*e120*/  MOV R187, R23 ;  /* 0x0000001700bb7202 */ /* 0x000fc60000000f00 */
[----:B------:R-:W-:-:S04]  /*e130*/  @P1 FFMA.FTZ R184, R5, R184, UR32 ;  /* 0x0000002005b81e23 */ /* 0x000fc800080100b8 */
[----:B------:R-:W-:-:S04]  /*e140*/  @P1 FADD.FTZ R184, R4, -R184 ;  /* 0x800000b804b81221 */ /* 0x000fc80000010000 */
[----:B------:R-:W-:Y:S01]  /*e150*/  @P1 FFMA.FTZ R187, R184, UR29, R23 ;  /* 0x0000001db8bb1c23 */ /* 0x000fe20008010017 */
[----:B------:R-:W-:Y:S06]  /*e160*/  BRA.U !UP3, `(.L_x_6242) ;  /* 0x000000010b487547 */ /* 0x000fec000b800000 */
[----:B------:R-:W-:Y:S01]  /*e170*/  LOP3.LUT P2, RZ, R216, 0xff000000, RZ, 0xc0, !PT ;  /* 0xff000000d8ff7812 */ /* 0x000fe2000784c0ff */
[----:B------:R-:W-:-:S12]  /*e180*/  HFMA2 R188, -RZ, RZ, 0, 0 ;  /* 0x00000000ffbc7431 */ /* 0x000fd800000001ff */
        /* <DEDUP_REMOVED lines=16> */
.L_x_6242:
        /* <DEDUP_REMOVED lines=22> */
.L_x_6243:
[----:B------:R-:W-:Y:S02]  /*e3f0*/  MOV R184, UR31 ;  /* 0x0000001f00b87c02 */ /* 0x000fe40008000f00 */
[----:B------:R-:W-:-:S03]  /*e400*/  MOV R189, R17 ;  /* 0x0000001100bd7202 */ /* 0x000fc60000000f00 */
[----:B------:R-:W-:-:S04]  /*e410*/  @P1 FFMA.FTZ R184, R3, R184, UR32 ;  /* 0x0000002003b81e23 */ /* 0x000fc800080100b8 */
[----:B-----5:R-:W-:-:S04]  /*e420*/  @P1 FADD.FTZ R184, R2, -R184 ;  /* 0x800000b802b81221 */ /* 0x020fc80000010000 */
[----:B------:R-:W-:Y:S01]  /*e430*/  @P1 FFMA.FTZ R189, R184, UR29, R17 ;  /* 0x0000001db8bd1c23 */ /* 0x000fe20008010011 */
[----:B------:R-:W-:Y:S06]  /*e440*/  BRA.U !UP3, `(.L_x_6244) ;  /* 0x000000010b487547 */ /* 0x000fec000b800000 */
        /* <DEDUP_REMOVED lines=10> */
[----:B------:R-:W-:Y:S02]  /*e4f0*/  HFMA2 R190, -RZ, RZ, 0, 0 ;  /* 0x00000000ffbe7431 */ /* 0x000fe400000001ff */
[----:B0-----:R-:W-:-:S04]  /*e500*/  @P2 FMUL.FTZ R185, R189, R185 ;  /* 0x000000b9bdb92220 */ /* 0x001fc80000410000 */
[----:B------:R-:W-:Y:S01]  /*e510*/  @P2 FMUL.FTZ R184, R185, R184 ;  /* 0x000000b8b9b82220 */ /* 0x000fe20000410000 */
[----:B------:R-:W-:-:S04]  /*e520*/  PRMT R185, R78, 0x7632, R185 ;  /* 0x000076324eb97816 */ /* 0x000fc800000000b9 */
[----:B------:R-:W-:-:S05]  /*e530*/  @P2 SHF.L.U32 R185, R185, 0x10, RZ ;  /* 0x00000010b9b92819 */ /* 0x000fca00000006ff */
[----:B------:R-:W-:-:S05]  /*e540*/  @P2 FMUL.FTZ R190, R184, R185 ;  /* 0x000000b9b8be2220 */ /* 0x000fca0000410000 */
[----:B------:R-:W-:-:S04]  /*e550*/  F2FP.BF16.F32.PACK_AB R190, RZ, R190 ;  /* 0x000000beffbe723e */ /* 0x000fc800000010ff */
[----:B------:R-:W-:-:S07]  /*e560*/  PRMT R182, R182, 0x5410, R190 ;  /* 0x00005410b6b67816 */ /* 0x000fce00000000be */
.L_x_6244:
        /* <DEDUP_REMOVED lines=22> */
.L_x_6245:
[----:B------:R-:W-:Y:S02]  /*e6d0*/  MOV R184, UR31 ;  /* 0x0000001f00b87c02 */ /* 0x000fe40008000f00 */
[----:B------:R-:W-:Y:S02]  /*e6e0*/  MOV R193, R19 ;  /* 0x0000001300c17202 */ /* 0x000fe40000000f00 */
[----:B------:R-:W-:Y:S01]  /*e6f0*/  MOV R185, R191 ;  /* 0x000000bf00b97202 */ /* 0x000fe20000000f00 */
[----:B------:R-:W-:-:S04]  /*e700*/  @P1 FFMA.FTZ R184, R252, R184, UR32 ;  /* 0x00000020fcb81e23 */ /* 0x000fc800080100b8 */
[----:B------:R-:W-:-:S04]  /*e710*/  @P1 FADD.FTZ R184, R251, -R184 ;  /* 0x800000b8fbb81221 */ /* 0x000fc80000010000 */
[----:B------:R-:W-:Y:S01]  /*e720*/  @P1 FFMA.FTZ R193, R184, UR29, R19 ;  /* 0x0000001db8c11c23 */ /* 0x000fe20008010013 */
[----:B------:R-:W-:-:S03]  /*e730*/  MOV R184, R192 ;  /* 0x000000c000b87202 */ /* 0x000fc60000000f00 */
[----:B------:R-:W-:Y:S01]  /*e740*/  IMAD.MOV.U32 R191, RZ, RZ, R193 ;  /* 0x000000ffffbf7224 */ /* 0x000fe200078e00c1 */
        /* <DEDUP_REMOVED lines=9> */
[----:B------:R-:W-:-:S03]  /*e7e0*/  PRMT R193, R79, 0x7632, R193 ;  /* 0x000076324fc17816 */ /* 0x000fc600000000c1 */
[----:B------:R-:W-:Y:S01]  /*e7f0*/  FADD.FTZ R115, R115, R195 ;  /* 0x000000c373737221 */ /* 0x000fe20000010000 */
[----:B------:R-:W-:Y:S01]  /*e800*/  HFMA2 R195, -RZ, RZ, 0, 0 ;  /* 0x00000000ffc37431 */ /* 0x000fe200000001ff */
[----:B------:R-:W-:-:S05]  /*e810*/  @P1 SHF.L.U32 R193, R193, 0x10, RZ ;  /* 0x00000010c1c11819 */ /* 0x000fca00000006ff */
[----:B------:R-:W-:-:S05]  /*e820*/  @P1 FMUL.FTZ R195, R192, R193 ;  /* 0x000000c1c0c31220 */ /* 0x000fca0000410000 */
[----:B------:R-:W-:-:S04]  /*e830*/  F2FP.BF16.F32.PACK_AB R195, RZ, R195 ;  /* 0x000000c3ffc3723e */ /* 0x000fc800000010ff */
[----:B------:R-:W-:Y:S01]  /*e840*/  PRMT R183, R183, 0x5410, R195 ;  /* 0x00005410b7b77816 */ /* 0x000fe200000000c3 */
[----:B------:R-:W-:Y:S06]  /*e850*/  BRA `(.L_x_6246) ;  /* 0x0000002c00347947 */ /* 0x000fec0003800000 */
.L_x_6238:
[----:B------:R-:W-:Y:S05]  /*e860*/  BRA.U !UP3, `(.L_x_6247) ;  /* 0x000000010b487547 */ /* 0x000fea000b800000 */
[----:B------:R-:W-:Y:S02]  /*e870*/  PLOP3.LUT P2, PT, PT, PT, UP2, 0x80, 0x8 ;  /* 0x000000000008781c */ /* 0x000fe40003f4f028 */
[----:B------:R-:W-:Y:S02]  /*e880*/  MOV R192, UR31 ;  /* 0x0000001f00c07c02 */ /* 0x000fe40008000f00 */
[----:B------:R-:W-:Y:S02]  /*e890*/  LOP3.LUT P1, RZ, R216, 0xff, RZ, 0xc0, !PT ;  /* 0x000000ffd8ff7812 */ /* 0x000fe4000782c0ff */
[----:B------:R-:W-:-:S07]  /*e8a0*/  MOV R193, R20 ;  /* 0x0000001400c17202 */ /* 0x000fce0000000f00 */
        /* <DEDUP_REMOVED lines=14> */
.L_x_6247:
[----:B------:R-:W-:Y:S05]  /*e990*/  BRA.U !UP3, `(.L_x_6248) ;  /* 0x000000010b507547 */ /* 0x000fea000b800000 */
[----:B------:R-:W-:Y:S01]  /*e9a0*/  PLOP3.LUT P2, PT, PT, PT, UP2, 0x80, 0x8 ;  /* 0x000000000008781c */ /* 0x000fe20003f4f028 */
[----:B------:R-:W-:Y:S01]  /*e9b0*/  HFMA2 R195, -RZ, RZ, 0, 0 ;  /* 0x00000000ffc37431 */ /* 0x000fe200000001ff */
        /* <DEDUP_REMOVED lines=9> */
[----:B------:R-:W-:Y:S02]  /*ea50*/  FMUL.FTZ R192, R192, UR22 ;  /* 0x00000016c0c07c20 */ /* 0x000fe40008410000 */
[----:B------:R-:W-:-:S04]  /*ea60*/  @P1 IMAD.U32 R193, R193, 0x10000, RZ ;  /* 0x00010000c1c11824 */ /* 0x000fc800078e00ff */
[----:B------:R-:W-:Y:S01]  /*ea70*/  @P1 FMUL.FTZ R195, R192, R193 ;  /* 0x000000c1c0c31220 */ /* 0x000fe20000410000 */
[----:B------:R-:W-:-:S03]  /*ea80*/  MOV R193, RZ ;  /* 0x000000ff00c17202 */ /* 0x000fc60000000f00 */
[----:B------:R-:W-:Y:S01]  /*ea90*/  FADD.FTZ R117, R117, R195 ;  /* 0x000000c375757221 */ /* 0x000fe20000010000 */
[----:B------:R-:W-:-:S05]  /*eaa0*/  @P1 SHF.L.U32 R195, R211, 0x10, RZ ;  /* 0x00000010d3c31819 */ /* 0x000fca00000006ff */
[----:B------:R-:W-:-:S05]  /*eab0*/  @P1 FMUL.FTZ R193, R195, R192 ;  /* 0x000000c0c3c11220 */ /* 0x000fca0000410000 */
[----:B------:R-:W-:-:S04]  /*eac0*/  F2FP.BF16.F32.PACK_AB R193, RZ, R193 ;  /* 0x000000c1ffc1723e */ /* 0x000fc800000010ff */
[----:B------:R-:W-:-:S07]  /*ead0*/  PRMT R180, R180, 0x5410, R193 ;  /* 0x00005410b4b47816 */ /* 0x000fce00000000c1 */
.L_x_6248:
        /* <DEDUP_REMOVED lines=19> */
.L_x_6249:
[----:B------:R-:W-:Y:S05]  /*ec10*/  BRA.U !UP3, `(.L_x_6250) ;  /* 0x000000010b507547 */ /* 0x000fea000b800000 */
[----:B------:R-:W-:Y:S01]  /*ec20*/  PLOP3.LUT P2, PT, PT, PT, UP2, 0x80, 0x8 ;  /* 0x000000000008781c */ /* 0x000fe20003f4f028 */
[----:B------:R-:W-:Y:S01]  /*ec30*/  IMAD.MOV.U32 R195, RZ, RZ, RZ ;  /* 0x000000ffffc37224 */ /* 0x000fe200078e00ff */
[----:B------:R-:W-:Y:S02]  /*ec40*/  MOV R192, UR31 ;  /* 0x0000001f00c07c02 */ /* 0x000fe40008000f00 */
[----:B------:R-:W-:Y:S02]  /*ec50*/  LOP3.LUT P1, RZ, R216, 0xff000000, RZ, 0xc0, !PT ;  /* 0xff000000d8ff7812 */ /* 0x000fe4000782c0ff */
[----:B------:R-:W-:-:S07]  /*ec60*/  MOV R193, R23 ;  /* 0x0000001700c17202 */ /* 0x000fce0000000f00 */
        /* <DEDUP_REMOVED lines=14> */
[----:B------:R-:W-:-:S07]  /*ed50*/  PRMT R181, R181, 0x5410, R195 ;  /* 0x00005410b5b57816 */ /* 0x000fce00000000c3 */
.L_x_6250:
        /* <DEDUP_REMOVED lines=19> */
.L_x_6251:
[----:B------:R-:W-:Y:S05]  /*ee90*/  BRA.U !UP3, `(.L_x_6252) ;  /* 0x000000010b507547 */ /* 0x000fea000b800000 */
[----:B------:R-:W-:Y:S01]  /*eea0*/  PLOP3.LUT P2, PT, PT, PT, UP2, 0x80, 0x8 ;  /* 0x000000000008781c */ /* 0x000fe20003f4f028 */
[----:B------:R-:W-:Y:S01]  /*eeb0*/  HFMA2 R195, -RZ, RZ, 0, 0 ;  /* 0x00000000ffc37431 */ /* 0x000fe200000001ff */
[----:B------:R-:W-:Y:S02]  /*eec0*/  MOV R192, UR31 ;  /* 0x0000001f00c07c02 */ /* 0x000fe40008000f00 */
[----:B------:R-:W-:Y:S02]  /*eed0*/  LOP3.LUT P1, RZ, R217, 0xff00, RZ, 0xc0, !PT ;  /* 0x0000ff00d9ff7812 */ /* 0x000fe4000782c0ff */
[----:B------:R-:W-:-:S07]  /*eee0*/  MOV R193, R17 ;  /* 0x0000001100c17202 */ /* 0x000fce0000000f00 */
[----:B------:R-:W-:-:S04]  /*eef0*/  @P2 FFMA.FTZ R192, R3, R192, UR32 ;  /* 0x0000002003c02e23 */ /* 0x000fc800080100c0 */
[----:B-----5:R-:W-:-:S04]  /*ef00*/  @P2 FADD.FTZ R192, R2, -R192 ;  /* 0x800000c002c02221 */ /* 0x020fc80000010000 */
        /* <DEDUP_REMOVED lines=13> */
.L_x_6252:
        /* <DEDUP_REMOVED lines=19> */
.L_x_6253:
[----:B------:R-:W-:Y:S05]  /*f110*/  BRA.U !UP3, `(.L_x_6246) ;  /* 0x000000250b047547 */ /* 0x000fea000b800000 */
[----:B------:R-:W-:Y:S01]  /*f120*/  PLOP3.LUT P2, PT, PT, PT, UP2, 0x80, 0x8 ;  /* 0x000000000008781c */ /* 0x000fe20003f4f028 */
[----:B------:R-:W-:Y:S01]  /*f130*/  HFMA2 R195, -RZ, RZ, 0, 0 ;  /* 0x00000000ffc37431 */ /* 0x000fe200000001ff */
[----:B------:R-:W-:Y:S02]  /*f140*/  MOV R192, UR31 ;  /* 0x0000001f00c07c02 */ /* 0x000fe40008000f00 */
[----:B------:R-:W-:Y:S02]  /*f150*/  ISETP.GE.U32.AND P1, PT, R216, RZ, PT ;  /* 0x000000ffd800720c */ /* 0x000fe40003f26070 */
[----:B------:R-:W-:Y:S02]  /*f160*/  MOV R193, R19 ;  /* 0x0000001300c17202 */ /* 0x000fe40000000f00 */
[----:B------:R-:W-:-:S05]  /*f170*/  ISETP.GE.U32.AND.EX P1, PT, R217, 0x1000000, PT, P1 ;  /* 0x01000000d900780c */ /* 0x000fca0003f26110 */
        /* <DEDUP_REMOVED lines=10> */
[----:B------:R-:W-:Y:S01]  /*f220*/  @P1 SHF.L.U32 R193, R193, 0x10, RZ ;  /* 0x00000010c1c11819 */ /* 0x000fe200000006ff */
[----:B------:R-:W-:-:S04]  /*f230*/  IMAD.MOV.U32 R195, RZ, RZ, RZ ;  /* 0x000000ffffc37224 */ /* 0x000fc800078e00ff */
[----:B------:R-:W-:-:S05]  /*f240*/  @P1 FMUL.FTZ R195, R193, R192 ;  /* 0x000000c0c1c31220 */ /* 0x000fca0000410000 */
[----:B------:R-:W-:-:S04]  /*f250*/  F2FP.BF16.F32.PACK_AB R195, RZ, R195 ;  /* 0x000000c3ffc3723e */ /* 0x000fc800000010ff */
[----:B------:R-:W-:Y:S01]  /*f260*/  PRMT R183, R183, 0x5410, R195 ;  /* 0x00005410b7b77816 */ /* 0x000fe200000000c3 */
[----:B------:R-:W-:Y:S06]  /*f270*/  BRA `(.L_x_6246) ;  /* 0x0000002000ac7947 */ /* 0x000fec0003800000 */
.L_x_6237:
[----:B------:R-:W-:Y:S05]  /*f280*/  @!P0 BRA `(.L_x_6254) ;  /* 0x00000010009c8947 */ /* 0x000fea0003800000 */
[----:B------:R-:W-:Y:S05]  /*f290*/  BRA.U !UP3, `(.L_x_6255) ;  /* 0x000000010b807547 */ /* 0x000fea000b800000 */
[----:B------:R-:W-:Y:S01]  /*f2a0*/  LOP3.LUT P1, RZ, R216, 0xff, RZ, 0xc0, !PT ;  /* 0x000000ffd8ff7812 */ /* 0x000fe2000782c0ff */
[----:B------:R-:W-:Y:S01]  /*f2b0*/  BSSY.RECONVERGENT B0, `(.L_x_6256) ;  /* 0x000000d000007945 */ /* 0x000fe20003800200 */
[----:B------:R-:W-:-:S11]  /*f2c0*/  MOV R185, RZ ;  /* 0x000000ff00b97202 */ /* 0x000fd60000000f00 */
[----:B------:R-:W-:Y:S05]  /*f2d0*/  @!P1 BRA `(.L_x_6257) ;  /* 0x0000000000289947 */ /* 0x000fea0003800000 */
[----:B------:R-:W-:Y:S02]  /*f2e0*/  MOV R184, UR31 ;  /* 0x0000001f00b87c02 */ /* 0x000fe40008000f00 */
[----:B------:R-:W-:-:S03]  /*f2f0*/  ISETP.LT.AND P2, PT, RZ, UR30, PT ;  /* 0x0000001eff007c0c */ /* 0x000fc6000bf41270 */
[----:B------:R-:W-:-:S04]  /*f300*/  FFMA.FTZ R185, R237, R184, UR32 ;  /* 0x00000020edb97e23 */ /* 0x000fc800080100b8 */
[----:B------:R-:W-:Y:S01]  /*f310*/  FADD.FTZ R184, R204, -R185 ;  /* 0x800000b9ccb87221 */ /* 0x000fe20000010000 */
[----:B-----5:R-:W-:-:S03]  /*f320*/  SHF.L.U32 R185, R176, 0x10, RZ ;  /* 0x00000010b0b97819 */ /* 0x020fc600000006ff */
[----:B------:R-:W-:-:S05]  /*f330*/  FMUL.FTZ R184, R184, UR29 ;  /* 0x0000001db8b87c20 */ /* 0x000fca0008410000 */
[----:B------:R-:W-:-:S05]  /*f340*/  FSEL R184, R184, RZ, P2 ;  /* 0x000000ffb8b87208 */ /* 0x000fca0001000000 */
[----:B------:R-:W-:-:S04]  /*f350*/  FMUL.FTZ R184, R184, UR23 ;  /* 0x00000017b8b87c20 */ /* 0x000fc80008410000 */
[----:B------:R-:W-:-:S04]  /*f360*/  FMUL.FTZ R184, R184, UR22 ;  /* 0x00000016b8b87c20 */ /* 0x000fc80008410000 */
[----:B------:R-:W-:-:S07]  /*f370*/  FMUL.FTZ R185, R185, R184 ;  /* 0x000000b8b9b97220 */ /* 0x000fce0000410000 */
.L_x_6257:
[----:B------:R-:W-:Y:S05]  /*f380*/  BSYNC.RECONVERGENT B0 ;  /* 0x0000000000007941 */ /* 0x000fea0003800200 */
.L_x_6256:
[----:B------:R-:W-:Y:S01]  /*f390*/  BSSY.RECONVERGENT B0, `(.L_x_6258) ;  /* 0x000000e000007945 */ /* 0x000fe20003800200 */
[----:B------:R-:W-:Y:S02]  /*f3a0*/  HFMA2 R184, -RZ, RZ, 0, 0 ;  /* 0x00000000ffb87431 */ /* 0x000fe400000001ff */
[----:B------:R-:W-:Y:S01]  /*f3b0*/  FADD.FTZ R116, R116, R185 ;  /* 0x000000b974747221 */ /* 0x000fe20000010000 */
[----:B------:R-:W-:Y:S06]  /*f3c0*/  @!P1 BRA `(.L_x_6259) ;  /* 0x0000000000289947 */ /* 0x000fec0003800000 */
[----:B------:R-:W-:Y:S02]  /*f3d0*/  MOV R184, UR31 ;  /* 0x0000001f00b87c02 */ /* 0x000fe40008000f00 */
[----:B------:R-:W-:-:S03]  /*f3e0*/  ISETP.LT.AND P1, PT, RZ, UR30, PT ;  /* 0x0000001eff007c0c */ /* 0x000fc6000bf21270 */
[----:B------:R-:W-:Y:S01]  /*f3f0*/  FFMA.FTZ R185, R237, R184, UR32 ;  /* 0x00000020edb97e23 */ /* 0x000fe200080100b8 */
[----:B------:R-:W-:-:S03]  /*f400*/  SHF.L.U32 R184, R76, 0x10, RZ ;  /* 0x000000104cb87819 */ /* 0x000fc600000006ff */
[----:B------:R-:W-:-:S04]  /*f410*/  FADD.FTZ R185, R204, -R185 ;  /* 0x800000b9ccb97221 */ /* 0x000fc80000010000 */
[----:B------:R-:W-:-:S05]  /*f420*/  FMUL.FTZ R185, R185, UR29 ;  /* 0x0000001db9b97c20 */ /* 0x000fca0008410000 */
[----:B------:R-:W-:-:S05]  /*f430*/  FSEL R185, R185, RZ, P1 ;  /* 0x000000ffb9b97208 */ /* 0x000fca0000800000 */
[----:B------:R-:W-:-:S04]  /*f440*/  FMUL.FTZ R185, R185, UR23 ;  /* 0x00000017b9b97c20 */ /* 0x000fc80008410000 */
[----:B------:R-:W-:-:S04]  /*f450*/  FMUL.FTZ R185, R185, UR22 ;  /* 0x00000016b9b97c20 */ /* 0x000fc80008410000 */
[----:B------:R-:W-:-:S07]  /*f460*/  FMUL.FTZ R184, R184, R185 ;  /* 0x000000b9b8b87220 */ /* 0x000fce0000410000 */
.L_x_6259:
[----:B------:R-:W-:Y:S05]  /*f470*/  BSYNC.RECONVERGENT B0 ;  /* 0x0000000000007941 */ /* 0x000fea0003800200 */
.L_x_6258:
[----:B------:R-:W-:-:S04]  /*f480*/  F2FP.BF16.F32.PACK_AB R184, RZ, R184 ;  /* 0x000000b8ffb8723e */ /* 0x000fc800000010ff */
[----:B------:R-:W-:-:S07]  /*f490*/  PRMT R180, R184, 0x7610, R180 ;  /* 0x00007610b8b47816 */ /* 0x000fce00000000b4 */
.L_x_6255:
        /* <DEDUP_REMOVED lines=8> */
[--C-:B------:R-:W-:Y:S01]  /*f520*/  FADD.FTZ R184, R6, -R185.reuse ;  /* 0x800000b906b87221 */ /* 0x100fe20000010000 */
[----:B-----5:R-:W-:-:S03]  /*f530*/  PRMT R185, R176, 0x7632, R185 ;  /* 0x00007632b0b97816 */ /* 0x020fc600000000b9 */
[----:B------:R-:W-:Y:S01]  /*f540*/  FMUL.FTZ R184, R184, UR29 ;  /* 0x0000001db8b87c20 */ /* 0x000fe20008410000 */
[----:B------:R-:W-:-:S04]  /*f550*/  SHF.L.U32 R185, R185, 0x10, RZ ;  /* 0x00000010b9b97819 */ /* 0x000fc800000006ff */
[----:B------:R-:W-:-:S05]  /*f560*/  FSEL R184, R184, RZ, P2 ;  /* 0x000000ffb8b87208 */ /* 0x000fca0001000000 */
[----:B------:R-:W-:-:S04]  /*f570*/  FMUL.FTZ R184, R184, UR23 ;  /* 0x00000017b8b87c20 */ /* 0x000fc80008410000 */
[----:B------:R-:W-:-:S04]  /*f580*/  FMUL.FTZ R184, R184, UR22 ;  /* 0x00000016b8b87c20 */ /* 0x000fc80008410000 */
[----:B------:R-:W-:-:S07]  /*f590*/  FMUL.FTZ R184, R185, R184 ;  /* 0x000000b8b9b87220 */ /* 0x000fce0000410000 */
.L_x_6262:
[----:B------:R-:W-:Y:S05]  /*f5a0*/  BSYNC.RECONVERGENT B0 ;  /* 0x0000000000007941 */ /* 0x000fea0003800200 */
.L_x_6261:
        /* <DEDUP_REMOVED lines=15> */
.L_x_6264:
[----:B------:R-:W-:Y:S05]  /*f6a0*/  BSYNC.RECONVERGENT B0 ;  /* 0x0000000000007941 */ /* 0x000fea0003800200 */
.L_x_6263:
[----:B------:R-:W-:-:S04]  /*f6b0*/  F2FP.BF16.F32.PACK_AB R184, RZ, R184 ;  /* 0x000000b8ffb8723e */ /* 0x000fc800000010ff */
[----:B------:R-:W-:-:S07]  /*f6c0*/  PRMT R180, R180, 0x5410, R184 ;  /* 0x00005410b4b47816 */ /* 0x000fce00000000b8 */
.L_x_6260:
[----:B------:R-:W-:Y:S05]  /*f6d0*/  BRA.U !UP3, `(.L_x_6265) ;  /* 0x000000010b807547 */ /* 0x000fea000b800000 */
[----:B------:R-:W-:Y:S01]  /*f6e0*/  LOP3.LUT P1, RZ, R216, 0xff0000, RZ, 0xc0, !PT ;  /* 0x00ff0000d8ff7812 */ /* 0x000fe2000782c0ff */
[----:B------:R-:W-:Y:S01]  /*f6f0*/  BSSY.RECONVERGENT B0, `(.L_x_6266) ;  /* 0x000000d000007945 */ /* 0x000fe20003800200 */
[----:B------:R-:W-:-:S11]  /*f700*/  IMAD.MOV.U32 R185, RZ, RZ, RZ ;  /* 0x000000ffffb97224 */ /* 0x000fd600078e00ff */
[----:B------:R-:W-:Y:S05]  /*f710*/  @!P1 BRA `(.L_x_6267) ;  /* 0x0000000000289947 */ /* 0x000fea0003800000 */
[----:B------:R-:W-:Y:S02]  /*f720*/  MOV R185, UR31 ;  /* 0x0000001f00b97c02 */ /* 0x000fe40008000f00 */
[----:B------:R-:W-:-:S03]  /*f730*/  ISETP.LT.AND P2, PT, RZ, UR30, PT ;  /* 0x0000001eff007c0c */ /* 0x000fc6000bf41270 */
[----:B------:R-:W-:Y:S01]  /*f740*/  FFMA.FTZ R184, R238, R185, UR32 ;  /* 0x00000020eeb87e23 */ /* 0x000fe200080100b9 */
[----:B-----5:R-:W-:-:S03]  /*f750*/  SHF.L.U32 R185, R177, 0x10, RZ ;  /* 0x00000010b1b97819 */ /* 0x020fc600000006ff */
[----:B------:R-:W-:-:S04]  /*f760*/  FADD.FTZ R184, R205, -R184 ;  /* 0x800000b8cdb87221 */ /* 0x000fc80000010000 */
[----:B------:R-:W-:-:S05]  /*f770*/  FMUL.FTZ R184, R184, UR29 ;  /* 0x0000001db8b87c20 */ /* 0x000fca0008410000 */
[----:B------:R-:W-:-:S05]  /*f780*/  FSEL R184, R184, RZ, P2 ;  /* 0x000000ffb8b87208 */ /* 0x000fca0001000000 */
[----:B------:R-:W-:-:S04]  /*f790*/  FMUL.FTZ R184, R184, UR23 ;  /* 0x00000017b8b87c20 */ /* 0x000fc80008410000 */
[----:B------:R-:W-:-:S04]  /*f7a0*/  FMUL.FTZ R184, R184, UR22 ;  /* 0x00000016b8b87c20 */ /* 0x000fc80008410000 */
[----:B------:R-:W-:-:S07]  /*f7b0*/  FMUL.FTZ R185, R185, R184 ;  /* 0x000000b8b9b97220 */ /* 0x000fce0000410000 */
.L_x_6267:
[----:B------:R-:W-:Y:S05]  /*f7c0*/  BSYNC.RECONVERGENT B0 ;  /* 0x0000000000007941 */ /* 0x000fea0003800200 */
.L_x_6266:
[----:B------:R-:W-:Y:S01]  /*f7d0*/  BSSY.RECONVERGENT B0, `(.L_x_6268) ;  /* 0x000000e000007945 */ /* 0x000fe20003800200 */
[----:B------:R-:W-:Y:S01]  /*f7e0*/  FADD.FTZ R118, R118, R185 ;  /* 0x000000b976767221 */ /* 0x000fe20000010000 */
[----:B------:R-:W-:Y:S02]  /*f7f0*/  MOV R184, RZ ;  /* 0x000000ff00b87202 */ /* 0x000fe40000000f00 */
[----:B------:R-:W-:Y:S05]  /*f800*/  @!P1 BRA `(.L_x_6269) ;  /* 0x0000000000289947 */ /* 0x000fea0003800000 */
        /* <DEDUP_REMOVED lines=8> */
[----:B------:R-:W-:-:S05]  /*f890*/  SHF.L.U32 R184, R77, 0x10, RZ ;  /* 0x000000104db87819 */ /* 0x000fca00000006ff */
[----:B------:R-:W-:-:S07]  /*f8a0*/  FMUL.FTZ R184, R184, R185 ;  /* 0x000000b9b8b87220 */ /* 0x000fce0000410000 */
.L_x_6269:
[----:B------:R-:W-:Y:S05]  /*f8b0*/  BSYNC.RECONVERGENT B0 ;  /* 0x0000000000007941 */ /* 0x000fea0003800200 */
.L_x_6268:
[----:B------:R-:W-:-:S04]  /*f8c0*/  F2FP.BF16.F32.PACK_AB R184, RZ, R184 ;  /* 0x000000b8ffb8723e */ /* 0x000fc800000010ff */
[----:B------:R-:W-:-:S07]  /*f8d0*/  PRMT R181, R184, 0x7610, R181 ;  /* 0x00007610b8b57816 */ /* 0x000fce00000000b5 */
.L_x_6265:
[----:B------:R-:W-:Y:S05]  /*f8e0*/  BRA.U !UP3, `(.L_x_6270) ;  /* 0x000000010b887547 */ /* 0x000fea000b800000 */
[----:B------:R-:W-:Y:S01]  /*f8f0*/  LOP3.LUT P1, RZ, R216, 0xff000000, RZ, 0xc0, !PT ;  /* 0xff000000d8ff7812 */ /* 0x000fe2000782c0ff */
[----:B------:R-:W-:Y:S01]  /*f900*/  BSSY.RECONVERGENT B0, `(.L_x_6271) ;  /* 0x000000e000007945 */ /* 0x000fe20003800200 */
[----:B------:R-:W-:-:S11]  /*f910*/  HFMA2 R184, -RZ, RZ, 0, 0 ;  /* 0x00000000ffb87431 */ /* 0x000fd600000001ff */
        /* <DEDUP_REMOVED lines=12> */
.L_x_6272:
[----:B------:R-:W-:Y:S05]  /*f9e0*/  BSYNC.RECONVERGENT B0 ;  /* 0x0000000000007941 */ /* 0x000fea0003800200 */
.L_x_6271:
[----:B------:R-:W-:Y:S01]  /*f9f0*/  BSSY.RECONVERGENT B0, `(.L_x_6273) ;  /* 0x000000f000007945 */ /* 0x000fe20003800200 */
[----:B------:R-:W-:Y:S01]  /*fa00*/  FADD.FTZ R119, R119, R184 ;  /* 0x000000b877777221 */ /* 0x000fe20000010000 */
[----:B------:R-:W-:Y:S02]  /*fa10*/  MOV R184, RZ ;  /* 0x000000ff00b87202 */ /* 0x000fe40000000f00 */
[----:B------:R-:W-:Y:S05]  /*fa20*/  @!P1 BRA `(.L_x_6274) ;  /* 0x00000000002c9947 */ /* 0x000fea0003800000 */
[----:B------:R-:W-:Y:S02]  /*fa30*/  MOV R184, UR31 ;  /* 0x0000001f00b87c02 */ /* 0x000fe40008000f00 */
[----:B------:R-:W-:-:S03]  /*fa40*/  ISETP.LT.AND P1, PT, RZ, UR30, PT ;  /* 0x0000001eff007c0c */ /* 0x000fc6000bf21270 */
[----:B------:R-:W-:Y:S01]  /*fa50*/  FFMA.FTZ R185, R5, R184, UR32 ;  /* 0x0000002005b97e23 */ /* 0x000fe200080100b8 */
[----:B------:R-:W-:-:S03]  /*fa60*/  PRMT R184, R77, 0x7632, R184 ;  /* 0x000076324db87816 */ /* 0x000fc600000000b8 */
[----:B------:R-:W-:Y:S01]  /*fa70*/  FADD.FTZ R185, R4, -R185 ;  /* 0x800000b904b97221 */ /* 0x000fe20000010000 */
[----:B------:R-:W-:-:S03]  /*fa80*/  SHF.L.U32 R184, R184, 0x10, RZ ;  /* 0x00000010b8b87819 */ /* 0x000fc600000006ff */
[----:B------:R-:W-:-:S05]  /*fa90*/  FMUL.FTZ R185, R185, UR29 ;  /* 0x0000001db9b97c20 */ /* 0x000fca0008410000 */
[----:B------:R-:W-:-:S05]  /*faa0*/  FSEL R185, R185, RZ, P1 ;  /* 0x000000ffb9b97208 */ /* 0x000fca0000800000 */
[----:B------:R-:W-:-:S04]  /*fab0*/  FMUL.FTZ R185, R185, UR23 ;  /* 0x00000017b9b97c20 */ /* 0x000fc80008410000 */
[----:B------:R-:W-:-:S04]  /*fac0*/  FMUL.FTZ R185, R185, UR22 ;  /* 0x00000016b9b97c20 */ /* 0x000fc80008410000 */
[----:B------:R-:W-:-:S07]  /*fad0*/  FMUL.FTZ R184, R184, R185 ;  /* 0x000000b9b8b87220 */ /* 0x000fce0000410000 */
.L_x_6274:
[----:B------:R-:W-:Y:S05]  /*fae0*/  BSYNC.RECONVERGENT B0 ;  /* 0x0000000000007941 */ /* 0x000fea0003800200 */
.L_x_6273:
[----:B------:R-:W-:-:S04]  /*faf0*/  F2FP.BF16.F32.PACK_AB R184, RZ, R184 ;  /* 0x000000b8ffb8723e */ /* 0x000fc800000010ff */
[----:B------:R-:W-:-:S07]  /*fb00*/  PRMT R181, R181, 0x5410, R184 ;  /* 0x00005410b5b57816 */ /* 0x000fce00000000b8 */
.L_x_6270:
[----:B------:R-:W-:Y:S05]  /*fb10*/  BRA.U !UP3, `(.L_x_6275) ;  /* 0x000000010b807547 */ /* 0x000fea000b800000 */
[----:B------:R-:W-:Y:S01]  /*fb20*/  LOP3.LUT P1, RZ, R217, 0xff, RZ, 0xc0, !PT ;  /* 0x000000ffd9ff7812 */ /* 0x000fe2000782c0ff */
[----:B------:R-:W-:Y:S01]  /*fb30*/  BSSY.RECONVERGENT B0, `(.L_x_6276) ;  /* 0x000000d000007945 */ /* 0x000fe20003800200 */
[----:B------:R-:W-:-:S11]  /*fb40*/  HFMA2 R185, -RZ, RZ, 0, 0 ;  /* 0x00000000ffb97431 */ /* 0x000fd600000001ff */
[----:B------:R-:W-:Y:S05]  /*fb50*/  @!P1 BRA `(.L_x_6277) ;  /* 0x0000000000289947 */ /* 0x000fea0003800000 */
[----:B------:R-:W-:Y:S01]  /*fb60*/  IMAD.U32 R184, RZ, RZ, UR31 ;  /* 0x0000001fffb87e24 */ /* 0x000fe2000f8e00ff */
        /* <DEDUP_REMOVED lines=9> */
.L_x_6277:
[----:B------:R-:W-:Y:S05]  /*fc00*/  BSYNC.RECONVERGENT B0 ;  /* 0x0000000000007941 */ /* 0x000fea0003800200 */
.L_x_6276:
[----:B------:R-:W-:Y:S01]  /*fc10*/  BSSY.RECONVERGENT B0, `(.L_x_6278) ;  /* 0x000000e000007945 */ /* 0x000fe20003800200 */
[----:B------:R-:W-:Y:S01]  /*fc20*/  FADD.FTZ R112, R112, R185 ;  /* 0x000000b970707221 */ /* 0x000fe20000010000 */
[----:B------:R-:W-:Y:S02]  /*fc30*/  MOV R184, RZ ;  /* 0x000000ff00b87202 */ /* 0x000fe40000000f00 */
[----:B------:R-:W-:Y:S05]  /*fc40*/  @!P1 BRA `(.L_x_6279) ;  /* 0x0000000000289947 */ /* 0x000fea0003800000 */
        /* <DEDUP_REMOVED lines=10> */
.L_x_6279:
[----:B------:R-:W-:Y:S05]  /*fcf0*/  BSYNC.RECONVERGENT B0 ;  /* 0x0000000000007941 */ /* 0x000fea0003800200 */
.L_x_6278:
[----:B------:R-:W-:-:S04]  /*fd00*/  F2FP.BF16.F32.PACK_AB R184, RZ, R184 ;  /* 0x000000b8ffb8723e */ /* 0x000fc800000010ff */
[----:B------:R-:W-:-:S07]  /*fd10*/  PRMT R182, R184, 0x7610, R182 ;  /* 0x00007610b8b67816 */ /* 0x000fce00000000b6 */
.L_x_6275:
        /* <DEDUP_REMOVED lines=8> */
[--C-:B-----5:R-:W-:Y:S01]  /*fda0*/  FADD.FTZ R184, R2, -R185.reuse ;  /* 0x800000b902b87221 */ /* 0x120fe20000010000 */
[----:B------:R-:W-:-:S03]  /*fdb0*/  PRMT R185, R178, 0x7632, R185 ;  /* 0x00007632b2b97816 */ /* 0x000fc600000000b9 */
[----:B------:R-:W-:Y:S01]  /*fdc0*/  FMUL.FTZ R184, R184, UR29 ;  /* 0x0000001db8b87c20 */ /* 0x000fe20008410000 */
[----:B------:R-:W-:-:S04]  /*fdd0*/  SHF.L.U32 R185, R185, 0x10, RZ ;  /* 0x00000010b9b97819 */ /* 0x000fc800000006ff */
[----:B------:R-:W-:-:S05]  /*fde0*/  FSEL R184, R184, RZ, P2 ;  /* 0x000000ffb8b87208 */ /* 0x000fca0001000000 */
[----:B------:R-:W-:-:S04]  /*fdf0*/  FMUL.FTZ R184, R184, UR23 ;  /* 0x00000017b8b87c20 */ /* 0x000fc80008410000 */
[----:B------:R-:W-:-:S04]  /*fe00*/  FMUL.FTZ R184, R184, UR22 ;  /* 0x00000016b8b87c20 */ /* 0x000fc80008410000 */
[----:B------:R-:W-:-:S07]  /*fe10*/  FMUL.FTZ R184, R185, R184 ;  /* 0x000000b8b9b87220 */ /* 0x000fce0000410000 */
.L_x_6282:
[----:B------:R-:W-:Y:S05]  /*fe20*/  BSYNC.RECONVERGENT B0 ;  /* 0x0000000000007941 */ /* 0x000fea0003800200 */
.L_x_6281:
        /* <DEDUP_REMOVED lines=8> */
[----:B-----5:R-:W-:Y:S01]  /*feb0*/  FADD.FTZ R185, R2, -R185 ;  /* 0x800000b902b97221 */ /* 0x020fe20000010000 */
[----:B------:R-:W-:-:S03]  /*fec0*/  SHF.L.U32 R184, R184, 0x10, RZ ;  /* 0x00000010b8b87819 */ /* 0x000fc600000006ff */
[----:B------:R-:W-:-:S05]  /*fed0*/  FMUL.FTZ R185, R185, UR29 ;  /* 0x0000001db9b97c20 */ /* 0x000fca0008410000 */
[----:B------:R-:W-:-:S05]  /*fee0*/  FSEL R185, R185, RZ, P1 ;  /* 0x000000ffb9b97208 */ /* 0x000fca0000800000 */
[----:B------:R-:W-:-:S04]  /*fef0*/  FMUL.FTZ R185, R185, UR23 ;  /* 0x00000017b9b97c20 */ /* 0x000fc80008410000 */
[----:B------:R-:W-:-:S04]  /*ff00*/  FMUL.FTZ R185, R185, UR22 ;  /* 0x00000016b9b97c20 */ /* 0x000fc80008410000 */
[----:B------:R-:W-:-:S07]  /*ff10*/  FMUL.FTZ R184, R184, R185 ;  /* 0x000000b9b8b87220 */ /* 0x000fce0000410000 */
.L_x_6284:
[----:B------:R-:W-:Y:S05]  /*ff20*/  BSYNC.RECONVERGENT B0 ;  /* 0x0000000000007941 */ /* 0x000fea0003800200 */
.L_x_6283:
[----:B------:R-:W-:-:S04]  /*ff30*/  F2FP.BF16.F32.PACK_AB R184, RZ, R184 ;  /* 0x000000b8ffb8723e */ /* 0x000fc800000010ff */
[----:B------:R-:W-:-:S07]  /*ff40*/  PRMT R182, R182, 0x5410, R184 ;  /* 0x00005410b6b67816 */ /* 0x000fce00000000b8 */
.L_x_6280:
        /* <DEDUP_REMOVED lines=8> */
[----:B------:R-:W-:Y:S01]  /*ffd0*/  FADD.FTZ R184, R240, -R185 ;  /* 0x800000b9f0b87221 */ /* 0x000fe20000010000 */
[----:B-----5:R-:W-:-:S03]  /*ffe0*/  IMAD.U32 R185, R179, 0x10000, RZ ;  /* 0x00010000b3b97824 */ /* 0x020fc600078e00ff */
[----:B------:R-:W-:-:S05]  /*fff0*/  FMUL.FTZ R184, R184, UR29 ;  /* 0x0000001db8b87c20 */ /* 0x000fca0008410000 */
[----:B------:R-:W-:-:S05]  /*10000*/  FSEL R184, R184, RZ, P2 ;  /* 0x000000ffb8b87208 */ /* 0x000fca0001000000 */
[----:B------:R-:W-:-:S04]  /*10010*/  FMUL.FTZ R184, R184, UR23 ;  /* 0x00000017b8b87c20 */ /* 0x000fc80008410000 */
[----:B------:R-:W-:-:S04]  /*10020*/  FMUL.FTZ R184, R184, UR22 ;  /* 0x00000016b8b87c20 */ /* 0x000fc80008410000 */
[----:B------:R-:W-:-:S07]  /*10030*/  FMUL.FTZ R185, R185, R184 ;  /* 0x000000b8b9b97220 */ /* 0x000fce0000410000 */
.L_x_6287:
[----:B------:R-:W-:Y:S05]  /*10040*/  BSYNC.RECONVERGENT B0 ;  /* 0x0000000000007941 */ /* 0x000fea0003800200 */
.L_x_6286:
        /* <DEDUP_REMOVED lines=14> */
.L_x_6289:
[----:B------:R-:W-:Y:S05]  /*10130*/  BSYNC.RECONVERGENT B0 ;  /* 0x0000000000007941 */ /* 0x000fea0003800200 */
.L_x_6288:
[----:B------:R-:W-:-:S04]  /*10140*/  F2FP.BF16.F32.PACK_AB R184, RZ, R184 ;  /* 0x000000b8ffb8723e */ /* 0x000fc800000010ff */
[----:B------:R-:W-:-:S07]  /*10150*/  PRMT R183, R184, 0x7610, R183 ;  /* 0x00007610b8b77816 */ /* 0x000fce00000000b7 */
.L_x_6285:
        /* <DEDUP_REMOVED lines=16> */
[----:B-----5:R-:W-:Y:S01]  /*10260*/  FADD.FTZ R189, R2, -R189 ;  /* 0x800000bd02bd7221 */ /* 0x020fe20000010000 */
        /* <DEDUP_REMOVED lines=41> */
.L_x_6254:
        /* <DEDUP_REMOVED lines=15> */
.L_x_6292:
[----:B------:R-:W-:Y:S05]  /*105f0*/  BSYNC.RECONVERGENT B0 ;  /* 0x0000000000007941 */ /* 0x000fea0003800200 */
.L_x_6291:
        /* <DEDUP_REMOVED lines=14> */
.L_x_6294:
[----:B------:R-:W-:Y:S05]  /*106e0*/  BSYNC.RECONVERGENT B0 ;  /* 0x0000000000007941 */ /* 0x000fea0003800200 */
.L_x_6293:
[----:B------:R-:W-:-:S04]  /*106f0*/  F2FP.BF16.F32.PACK_AB R192, RZ, R192 ;  /* 0x000000c0ffc0723e */ /* 0x000fc800000010ff */
[----:B------:R-:W-:-:S07]  /*10700*/  PRMT R180, R192, 0x7610, R180 ;  /* 0x00007610c0b47816 */ /* 0x000fce00000000b4 */
.L_x_6290:
        /* <DEDUP_REMOVED lines=16> */
.L_x_6297:
[----:B------:R-:W-:Y:S05]  /*10810*/  BSYNC.RECONVERGENT B0 ;  /* 0x0000000000007941 */ /* 0x000fea0003800200 */
.L_x_6296:
[----:B------:R-:W-:Y:S01]  /*10820*/  FADD.FTZ R117, R117, R192 ;  /* 0x000000c075757221 */ /* 0x000fe20000010000 */
[----:B------:R-:W-:Y:S01]  /*10830*/  BSSY.RECONVERGENT B0, `(.L_x_6298) ;  /* 0x000000e000007945 */ /* 0x000fe20003800200 */
[----:B------:R-:W-:-:S03]  /*10840*/  HFMA2 R192, -RZ, RZ, 0, 0 ;  /* 0x00000000ffc07431 */ /* 0x000fc600000001ff */
        /* <DEDUP_REMOVED lines=12> */
.L_x_6299:
[----:B------:R-:W-:Y:S05]  /*10910*/  BSYNC.RECONVERGENT B0 ;  /* 0x0000000000007941 */ /* 0x000fea0003800200 */
.L_x_6298:
[----:B------:R-:W-:-:S04]  /*10920*/  F2FP.BF16.F32.PACK_AB R192, RZ, R192 ;  /* 0x000000c0ffc0723e */ /* 0x000fc800000010ff */
[----:B------:R-:W-:-:S07]  /*10930*/  PRMT R180, R180, 0x5410, R192 ;  /* 0x00005410b4b47816 */ /* 0x000fce00000000c0 */
.L_x_6295:
        /* <DEDUP_REMOVED lines=15> */
.L_x_6302:
[----:B------:R-:W-:Y:S05]  /*10a30*/  BSYNC.RECONVERGENT B0 ;  /* 0x0000000000007941 */ /* 0x000fea0003800200 */
.L_x_6301:
        /* <DEDUP_REMOVED lines=14> */
.L_x_6304:
[----:B------:R-:W-:Y:S05]  /*10b20*/  BSYNC.RECONVERGENT B0 ;  /* 0x0000000000007941 */ /* 0x000fea0003800200 */
.L_x_6303:
[----:B------:R-:W-:-:S04]  /*10b30*/  F2FP.BF16.F32.PACK_AB R192, RZ, R192 ;  /* 0x000000c0ffc0723e */ /* 0x000fc800000010ff */
[----:B------:R-:W-:-:S07]  /*10b40*/  PRMT R181, R192, 0x7610, R181 ;  /* 0x00007610c0b57816 */ /* 0x000fce00000000b5 */
.L_x_6300:
        /* <DEDUP_REMOVED lines=16> */
.L_x_6307:
[----:B------:R-:W-:Y:S05]  /*10c50*/  BSYNC.RECONVERGENT B0 ;  /* 0x0000000000007941 */ /* 0x000fea0003800200 */
.L_x_6306:
[----:B------:R-:W-:Y:S01]  /*10c60*/  FADD.FTZ R119, R119, R192 ;  /* 0x000000c077777221 */ /* 0x000fe20000010000 */
[----:B------:R-:W-:Y:S01]  /*10c70*/  BSSY.RECONVERGENT B0, `(.L_x_6308) ;  /* 0x000000e000007945 */ /* 0x000fe20003800200 */
[----:B------:R-:W-:-:S03]  /*10c80*/  HFMA2 R192, -RZ, RZ, 0, 0 ;  /* 0x00000000ffc07431 */ /* 0x000fc600000001ff */
        /* <DEDUP_REMOVED lines=12> */
.L_x_6309:
[----:B------:R-:W-:Y:S05]  /*10d50*/  BSYNC.RECONVERGENT B0 ;  /* 0x0000000000007941 */ /* 0x000fea0003800200 */
.L_x_6308:
[----:B------:R-:W-:-:S04]  /*10d60*/  F2FP.BF16.F32.PACK_AB R192, RZ, R192 ;  /* 0x000000c0ffc0723e */ /* 0x000fc800000010ff */
[----:B------:R-:W-:-:S07]  /*10d70*/  PRMT R181, R181, 0x5410, R192 ;  /* 0x00005410b5b57816 */ /* 0x000fce00000000c0 */
.L_x_6305:
        /* <DEDUP_REMOVED lines=15> */
.L_x_6312:
[----:B------:R-:W-:Y:S05]  /*10e70*/  BSYNC.RECONVERGENT B0 ;  /* 0x0000000000007941 */ /* 0x000fea0003800200 */
.L_x_6311:
        /* <DEDUP_REMOVED lines=14> */
.L_x_6314:
[----:B------:R-:W-:Y:S05]  /*10f60*/  BSYNC.RECONVERGENT B0 ;  /* 0x0000000000007941 */ /* 0x000fea0003800200 */
.L_x_6313:
[----:B------:R-:W-:-:S04]  /*10f70*/  F2FP.BF16.F32.PACK_AB R192, RZ, R192 ;  /* 0x000000c0ffc0723e */ /* 0x000fc800000010ff */
[----:B------:R-:W-:-:S07]  /*10f80*/  PRMT R182, R192, 0x7610, R182 ;  /* 0x00007610c0b67816 */ /* 0x000fce00000000b6 */
.L_x_6310:
        /* <DEDUP_REMOVED lines=16> */
.L_x_6317:
[----:B------:R-:W-:Y:S05]  /*11090*/  BSYNC.RECONVERGENT B0 ;  /* 0x0000000000007941 */ /* 0x000fea0003800200 */
.L_x_6316:
        /* <DEDUP_REMOVED lines=9> */
[----:B-----5:R-:W-:-:S04]  /*11130*/  FADD.FTZ R192, R2, -R192 ;  /* 0x800000c002c07221 */ /* 0x020fc80000010000 */
[----:B------:R-:W-:-:S05]  /*11140*/  FMUL.FTZ R192, R192, UR29 ;  /* 0x0000001dc0c07c20 */ /* 0x000fca0008410000 */
[----:B------:R-:W-:-:S05]  /*11150*/  FSEL R192, R192, RZ, P1 ;  /* 0x000000ffc0c07208 */ /* 0x000fca0000800000 */
[----:B------:R-:W-:-:S04]  /*11160*/  FMUL.FTZ R192, R192, UR23 ;  /* 0x00000017c0c07c20 */ /* 0x000fc80008410000 */
[----:B------:R-:W-:-:S04]  /*11170*/  FMUL.FTZ R192, R192, UR22 ;  /* 0x00000016c0c07c20 */ /* 0x000fc80008410000 */
[----:B------:R-:W-:-:S07]  /*11180*/  FMUL.FTZ R192, R193, R192 ;  /* 0x000000c0c1c07220 */ /* 0x000fce0000410000 */
.L_x_6319:
[----:B------:R-:W-:Y:S05]  /*11190*/  BSYNC.RECONVERGENT B0 ;  /* 0x0000000000007941 */ /* 0x000fea0003800200 */
.L_x_6318:
[----:B------:R-:W-:-:S04]  /*111a0*/  F2FP.BF16.F32.PACK_AB R192, RZ, R192 ;  /* 0x000000c0ffc0723e */ /* 0x000fc800000010ff */
[----:B------:R-:W-:-:S07]  /*111b0*/  PRMT R182, R182, 0x5410, R192 ;  /* 0x00005410b6b67816 */ /* 0x000fce00000000c0 */
.L_x_6315:
        /* <DEDUP_REMOVED lines=15> */
.L_x_6322:
[----:B------:R-:W-:Y:S05]  /*112b0*/  BSYNC.RECONVERGENT B0 ;  /* 0x0000000000007941 */ /* 0x000fea0003800200 */
.L_x_6321:
        /* <DEDUP_REMOVED lines=14> */
.L_x_6324:
[----:B------:R-:W-:Y:S05]  /*113a0*/  BSYNC.RECONVERGENT B0 ;  /* 0x0000000000007941 */ /* 0x000fea0003800200 */
.L_x_6323:
[----:B------:R-:W-:-:S04]  /*113b0*/  F2FP.BF16.F32.PACK_AB R192, RZ, R192 ;  /* 0x000000c0ffc0723e */ /* 0x000fc800000010ff */
[----:B------:R-:W-:-:S07]  /*113c0*/  PRMT R183, R192, 0x7610, R183 ;  /* 0x00007610c0b77816 */ /* 0x000fce00000000b7 */
.L_x_6320:
[----:B------:R-:W-:Y:S05]  /*113d0*/  BRA.U !UP3, `(.L_x_6246) ;  /* 0x000000010b547547 */ /* 0x000fea000b800000 */
[----:B------:R-:W-:Y:S01]  /*113e0*/  MOV R192, UR31 ;  /* 0x0000001f00c07c02 */ /* 0x000fe20008000f00 */
[----:B------:R-:W-:Y:S01]  /*113f0*/  HFMA2 R195, -RZ, RZ, 0, 0 ;  /* 0x00000000ffc37431 */ /* 0x000fe200000001ff */
[----:B------:R-:W-:Y:S02]  /*11400*/  ISETP.GE.U32.AND P1, PT, R216, RZ, PT ;  /* 0x000000ffd800720c */ /* 0x000fe40003f26070 */
[----:B------:R-:W-:Y:S01]  /*11410*/  ISETP.LT.AND P2, PT, RZ, UR30, PT ;  /* 0x0000001eff007c0c */ /* 0x000fe2000bf41270 */
[----:B------:R-:W-:Y:S01]  /*11420*/  FFMA.FTZ R192, R252, R192, UR32 ;  /* 0x00000020fcc07e23 */ /* 0x000fe200080100c0 */
[----:B------:R-:W-:-:S03]  /*11430*/  ISETP.GE.U32.AND.EX P1, PT, R217, 0x1000000, PT, P1 ;  /* 0x01000000d900780c */ /* 0x000fc60003f26110 */
[----:B------:R-:W-:-:S04]  /*11440*/  FADD.FTZ R192, R251, -R192 ;  /* 0x800000c0fbc07221 */ /* 0x000fc80000010000 */
[----:B------:R-:W-:-:S05]  /*11450*/  FMUL.FTZ R192, R192, UR29 ;  /* 0x0000001dc0c07c20 */ /* 0x000fca0008410000 */
[----:B------:R-:W-:Y:S02]  /*11460*/  FSEL R192, R192, RZ, P2 ;  /* 0x000000ffc0c07208 */ /* 0x000fe40001000000 */
[----:B-----5:R-:W-:-:S03]  /*11470*/  @P1 PRMT R193, R179, 0x7632, R193 ;  /* 0x00007632b3c11816 */ /* 0x020fc600000000c1 */
[----:B------:R-:W-:Y:S01]  /*11480*/  FMUL.FTZ R192, R192, UR23 ;  /* 0x00000017c0c07c20 */ /* 0x000fe20008410000 */
[----:B------:R-:W-:-:S03]  /*11490*/  @P1 SHF.L.U32 R193, R193, 0x10, RZ ;  /* 0x00000010c1c11819 */ /* 0x000fc600000006ff */
[----:B------:R-:W-:-:S04]  /*114a0*/  FMUL.FTZ R192, R192, UR22 ;  /* 0x00000016c0c07c20 */ /* 0x000fc80008410000 */
[----:B------:R-:W-:Y:S01]  /*114b0*/  @P1 FMUL.FTZ R195, R192, R193 ;  /* 0x000000c1c0c31220 */ /* 0x000fe20000410000 */
[----:B------:R-:W-:-:S03]  /*114c0*/  PRMT R193, R79, 0x7632, R193 ;  /* 0x000076324fc17816 */ /* 0x000fc600000000c1 */
[----:B------:R-:W-:Y:S01]  /*114d0*/  FADD.FTZ R115, R115, R195 ;  /* 0x000000c373737221 */ /* 0x000fe20000010000 */
[----:B------:R-:W-:Y:S02]  /*114e0*/  @P1 SHF.L.U32 R193, R193, 0x10, RZ ;  /* 0x00000010c1c11819 */ /* 0x000fe400000006ff */
[----:B------:R-:W-:-:S03]  /*114f0*/  MOV R195, RZ ;  /* 0x000000ff00c37202 */ /* 0x000fc60000000f00 */
[----:B------:R-:W-:-:S05]  /*11500*/  @P1 FMUL.FTZ R195, R193, R192 ;  /* 0x000000c0c1c31220 */ /* 0x000fca0000410000 */
[----:B------:R-:W-:-:S04]  /*11510*/  F2FP.BF16.F32.PACK_AB R195, RZ, R195 ;  /* 0x000000c3ffc3723e */ /* 0x000fc800000010ff */
[----:B------:R-:W-:-:S07]  /*11520*/  PRMT R183, R183, 0x5410, R195 ;  /* 0x00005410b7b77816 */ /* 0x000fce00000000c3 */
.L_x_6246:
[----:B------:R-:W0:Y:S01]  /*11530*/  @P0 LDC.64 R192, c[0x0][0x478] ;  /* 0x00011e00ffc00b82 */ /* 0x000e220000000a00 */
[----:B------:R-:W-:Y:S01]  /*11540*/  @P0 IADD3 R195, PT, PT, R210, 0x300, RZ ;  /* 0x00000300d2c30810 */ /* 0x000fe20007ffe0ff */
[----:B------:R-:W1:Y:S01]  /*11550*/  @UP3 LDCU.64 UR10, c[0x0][0x468] ;  /* 0x00008d00ff0a37ac */ /* 0x000e620008000a00 */
[----:B------:R-:W-:Y:S02]  /*11560*/  UIADD3 UR8, UPT, UPT, UR8, UR24, URZ ;  /* 0x0000001808087290 */ /* 0x000fe4000fffe0ff */
[----:B------:R-:W-:Y:S02]  /*11570*/  UPLOP3.LUT UP1, UPT, UPT, UPT, UP1, 0x40, 0x4 ;  /* 0x000000000004789c */ /* 0x000fe40003f2e810 */
[----:B------:R-:W-:Y:S01]  /*11580*/  UISETP.GE.AND UP0, UPT, UR8, UR25, UPT ;  /* 0x000000190800728c */ /* 0x000fe2000bf06270 */
[----:B0-----:R-:W-:-:S05]  /*11590*/  @P0 IMAD.WIDE.U32 R192, R195, 0x20, R192 ;  /* 0x00000020c3c00825 */ /* 0x001fca00078e00c0 */
[----:B------:R-:W-:Y:S04]  /*115a0*/  @P0 STG.E.128 desc[UR20][R192.64], R184 ;  /* 0x000000b8c0000986 */ /* 0x000fe8000c101d14 */
[----:B------:R0:W-:Y:S01]  /*115b0*/  @P0 STG.E.128 desc[UR20][R192.64+0x10], R188 ;  /* 0x000010bcc0000986 */ /* 0x0001e2000c101d14 */
[----:B------:R-:W-:Y:S02]  /*115c0*/  PLOP3.LUT P0, PT, PT, PT, UP3, 0x80, 0x8 ;  /* 0x000000000008781c */ /* 0x000fe40003f0f038 */
[----:B0-----:R-:W-:-:S11]  /*115d0*/  MOV R192, 0x10 ;  /* 0x0000001000c07802 */ /* 0x001fd60000000f00 */
[----:B-1----:R-:W-:-:S05]  /*115e0*/  @P0 IMAD.WIDE.U32 R192, R194, R192, UR10 ;  /* 0x0000000ac2c00e25 */ /* 0x002fca000f8e00c0 */
[----:B------:R1:W-:Y:S01]  /*115f0*/  @P0 STG.E.128 desc[UR20][R192.64], R180 ;  /* 0x000000b4c0000986 */ /* 0x0003e2000c101d14 */
[----:B------:R-:W-:Y:S05]  /*11600*/  BRA.U !UP0, `(.L_x_6325) ;  /* 0xfffffeed08ec7547 */ /* 0x000fea000b83ffff */
.L_x_5951:
[----:B-1----:R-:W1:Y:S01]  /*11610*/  S2R R192, SR_TID.X ;  /* 0x0000000000c07919 */ /* 0x002e620000002100 */
[----:B------:R-:W2:Y:S08]  /*11620*/  S2UR UR9, SR_CTAID.X ;  /* 0x00000000000979c3 */ /* 0x000eb00000002500 */
[----:B-----5:R-:W2:Y:S08]  /*11630*/  LDC R0, c[0x0][0x388] ;  /* 0x0000e200ff007b82 */ /* 0x020eb00000000800 */
        /* <DEDUP_REMOVED lines=33> */
.L_x_6326:
        /* <DEDUP_REMOVED lines=11> */
.L_x_15657:


//--------------------- .text._ZN10layer_norm13ln_bwd_kernelINS_13Kernel_traitsIf13__nv_bfloat16fS2_fjLj8192ELj1ELj1ELj8ELj16ENS_18Kernel_traits_baseILj8192EfS2_fS2_fjLj256EEEEELb0ELb0ELb0ELb0EEEvNS_9BwdParamsE --------------------------
	.section	.text._ZN10layer_norm13ln_bwd_kernelINS_13Kernel_traitsIf13__nv_bfloat16fS2_fjLj8192ELj1ELj1ELj8ELj16ENS_18Kernel_traits_baseILj8192EfS2_fS2_fjLj256EEEEELb0ELb0ELb0ELb0EEEvNS_9BwdParamsE,"ax",@progbits
	.align	128
        .global         _ZN10layer_norm13ln_bwd_kernelINS_13Kernel_traitsIf13__nv_bfloat16fS2_fjLj8192ELj1ELj1ELj8ELj16ENS_18Kernel_traits_baseILj8192EfS2_fS2_fjLj256EEEEELb0ELb0ELb0ELb0EEEvNS_9BwdParamsE
        .type           _ZN10layer_norm13ln_bwd_kernelINS_13Kernel_traitsIf13__nv_bfloat16fS2_fjLj8192ELj1ELj1ELj8ELj16ENS_18Kernel_traits_baseILj8192EfS2_fS2_fjLj256EEEEELb0ELb0ELb0ELb0EEEvNS_9BwdParamsE,@function
        .size           _ZN10layer_norm13ln_bwd_kernelINS_13Kernel_traitsIf13__nv_bfloat16fS2_fjLj8192ELj1ELj1ELj8ELj16ENS_18Kernel_traits_baseILj8192EfS2_fS2_fjLj256EEEEELb0ELb0ELb0ELb0EEEvNS_9BwdParamsE,(.L_x_15658 - _ZN10layer_norm13ln_bwd_kernelINS_13Kernel_traitsIf13__nv_bfloat16fS2_fjLj8192ELj1ELj1ELj8ELj16ENS_18Kernel_traits_baseILj8192EfS2_fS2_fjLj256EEEEELb0ELb0ELb0ELb0EEEvNS_9BwdParamsE)
        .other          _ZN10layer_norm13ln_bwd_kernelINS_13Kernel_traitsIf13__nv_bfloat16fS2_fjLj8192ELj1ELj1ELj8ELj16ENS_18Kernel_traits_baseILj8192EfS2_fS2_fjLj256EEEEELb0ELb0ELb0ELb0EEEvNS_9BwdParamsE,@"STO_CUDA_ENTRY STV_DEFAULT"
_ZN10layer_norm13ln_bwd_kernelINS_13Kernel_traitsIf13__nv_bfloat16fS2_fjLj8192ELj1ELj1ELj8ELj16ENS_18Kernel_traits_baseILj8192EfS2_fS2_fjLj256EEEEELb0ELb0ELb0ELb0EEEvNS_9BwdParamsE:
.text._ZN10layer_norm13ln_bwd_kernelINS_13Kernel_traitsIf13__nv_bfloat16fS2_fjLj8192ELj1ELj1ELj8ELj16ENS_18Kernel_traits_baseILj8192EfS2_fS2_fjLj256EEEEELb0ELb0ELb0ELb0EEEvNS_9BwdParamsE:
        /* <DEDUP_REMOVED lines=104> */
[----:B------:R-:W-:Y:S01]  /*0680*/  CS2R R54, SRZ ;  /* 0x0000000000367805 */ /* 0x000fe2000001ff00 */
[----:B------:R-:W-:Y:S01]  /*0690*/  UPLOP3.LUT UP1, UPT, UPT, UPT, UPT, 0x40, 0x4 ;  /* 0x000000000004789c */ /* 0x000fe20003f2e870 */
[----:B------:R-:W0:Y:S01]  /*06a0*/  LDCU.U8 UR7, c[0x0][0x410] ;  /* 0x00008200ff0777ac */ /* 0x000e220008000000 */
[----:B------:R-:W1:Y:S01]  /*06b0*/  LDCU UR12, c[0x0][0x400] ;  /* 0x00008000ff0c77ac */ /* 0x000e620008000800 */
[----:B------:R-:W2:Y:S01]  /*06c0*/  LDCU.64 UR14, c[0x0][0x478] ;  /* 0x00008f00ff0e77ac */ /* 0x000ea20008000a00 */
[----:B------:R-:W3:Y:S07]  /*06d0*/  LDCU.64 UR10, c[0x0][0x438] ;  /* 0x00008700ff0a77ac */ /* 0x000eee0008000a00 */
.L_x_6369:
        /* <DEDUP_REMOVED lines=30> */
[----:B------:R-:W4:Y:S04]  /*08c0*/  LDG.E.128 R172, desc[UR8][R208.64+0x10] ;  /* 0x00001008d0ac7981 */ /* 0x000f28000c1e1d00 */
[----:B------:R-:W4:Y:S01]  /*08d0*/  LDG.E.128 R168, desc[UR8][R168.64] ;  /* 0x00000008a8a87981 */ /* 0x000f22000c1e1d00 */
[----:B---3--:R-:W-:-:S04]  /*08e0*/  ISETP.NE.U32.AND P1, PT, RZ, UR10, PT ;  /* 0x0000000aff007c0c */ /* 0x008fc8000bf25070 */
[----:B------:R-:W-:-:S13]  /*08f0*/  ISETP.NE.AND.EX P1, PT, RZ, UR11, PT, P1 ;  /* 0x0000000bff007c0c */ /* 0x000fda000bf25310 */
[----:B------:R-:W0:Y:S01]  /*0900*/  @P1 LDC.64 R178, c[0x0][0x438] ;  /* 0x00010e00ffb21b82 */ /* 0x000e220000000a00 */
[C---:B------:R-:W-:Y:S01]  /*0910*/  IADD3 R177, PT, PT, R4.reuse, 0x100, RZ ;  /* 0x0000010004b17810 */ /* 0x040fe20007ffe0ff */
[----:B0-----:R-:W-:-:S05]  /*0920*/  @P1 IMAD.WIDE.U32 R178, R4, 0x20, R178 ;  /* 0x0000002004b21825 */ /* 0x001fca00078e00b2 */
[----:B------:R-:W5:Y:S04]  /*0930*/  @P1 LDG.E.128 R48, desc[UR8][R178.64] ;  /* 0x00000008b2301981 */ /* 0x000f68000c1e1d00 */
[----:B------:R0:W5:Y:S01]  /*0940*/  @P1 LDG.E.128 R44, desc[UR8][R178.64+0x10] ;  /* 0x00001008b22c1981 */ /* 0x000162000c1e1d00 */
[C---:B--2---:R-:W-:Y:S01]  /*0950*/  FADD.FTZ R164, -R176.reuse, R164 ;  /* 0x000000a4b0a47221 */ /* 0x044fe20000010100 */
[----:B------:R-:W-:-:S03]  /*0960*/  FADD.FTZ R220, -R176, R165 ;  /* 0x000000a5b0dc7221 */ /* 0x000fc60000010100 */
[C---:B-----5:R-:W-:Y:S01]  /*0970*/  FMUL.FTZ R223, R191.reuse, R164 ;  /* 0x000000a4bfdf7220 */ /* 0x060fe20000410000 */
[----:B------:R-:W-:Y:S01]  /*0980*/  FADD.FTZ R216, -R176, R167 ;  /* 0x000000a7b0d87221 */ /* 0x000fe20000010100 */
[C---:B----4-:R-:W-:Y:S02]  /*0990*/  PRMT R165, R168.reuse, 0x7632, R165 ;  /* 0x00007632a8a57816 */ /* 0x050fe400000000a5 */
[----:B------:R-:W-:Y:S01]  /*09a0*/  SHF.L.U32 R221, R168, 0x10, RZ ;  /* 0x00000010a8dd7819 */ /* 0x000fe200000006ff */
[----:B------:R-:W-:Y:S01]  /*09b0*/  FMUL.FTZ R220, R191, R220 ;  /* 0x000000dcbfdc7220 */ /* 0x000fe20000410000 */
[----:B------:R-:W-:Y:S02]  /*09c0*/  SHF.L.U32 R218, R165, 0x10, RZ ;  /* 0x00000010a5da7819 */ /* 0x000fe400000006ff */
[----:B------:R-:W-:Y:S01]  /*09d0*/  PRMT R167, R169, 0x7632, R167 ;  /* 0x00007632a9a77816 */ /* 0x000fe200000000a7 */
[----:B------:R-:W-:Y:S01]  /*09e0*/  FADD.FTZ R80, R80, R221 ;  /* 0x000000dd50507221 */ /* 0x000fe20000010000 */
[-C--:B------:R-:W-:Y:S01]  /*09f0*/  FFMA.FTZ R112, R223, R221.reuse, R112 ;  /* 0x000000dddf707223 */ /* 0x080fe20000010070 */
[----:B------:R-:W-:Y:S01]  /*0a00*/  FMUL.FTZ R221, R144, R221 ;  /* 0x000000dd90dd7220 */ /* 0x000fe20000410000 */
[----:B------:R-:W-:Y:S01]  /*0a10*/  FADD.FTZ R166, -R176, R166 ;  /* 0x000000a6b0a67221 */ /* 0x000fe20000010100 */
[----:B------:R-:W-:Y:S01]  /*0a20*/  SHF.L.U32 R169, R169, 0x10, RZ ;  /* 0x00000010a9a97819 */ /* 0x000fe200000006ff */
[-C--:B------:R-:W-:Y:S01]  /*0a30*/  FFMA.FTZ R113, R220, R218.reuse, R113 ;  /* 0x000000dadc717223 */ /* 0x080fe20000010071 */
[----:B------:R-:W-:Y:S01]  /*0a40*/  SHF.L.U32 R214, R167, 0x10, RZ ;  /* 0x00000010a7d67819 */ /* 0x000fe200000006ff */
[----:B------:R-:W-:Y:S01]  /*0a50*/  FADD.FTZ R81, R81, R218 ;  /* 0x000000da51517221 */ /* 0x000fe20000010000 */
[----:B------:R-:W-:Y:S01]  /*0a60*/  FMUL.FTZ R218, R145, R218 ;  /* 0x000000da91da7220 */ /* 0x000fe20000410000 */
[----:B------:R-:W-:Y:S01]  /*0a70*/  FADD.FTZ R165, RZ, R221 ;  /* 0x000000ddffa57221 */ /* 0x000fe20000010000 */
[----:B------:R-:W-:Y:S01]  /*0a80*/  FFMA.FTZ R167, R223, R221, RZ ;  /* 0x000000dddfa77223 */ /* 0x000fe200000100ff */
[----:B------:R-:W-:Y:S01]  /*0a90*/  FADD.FTZ R172, -R176, R172 ;  /* 0x000000acb0ac7221 */ /* 0x000fe20000010100 */
[C---:B------:R-:W-:Y:S01]  /*0aa0*/  FMUL.FTZ R219, R191.reuse, R166 ;  /* 0x000000a6bfdb7220 */ /* 0x040fe20000410000 */
[----:B------:R-:W-:Y:S01]  /*0ab0*/  FMUL.FTZ R216, R191, R216 ;  /* 0x000000d8bfd87220 */ /* 0x000fe20000410000 */
[----:B------:R-:W-:Y:S01]  /*0ac0*/  FMUL.FTZ R217, R146, R169 ;  /* 0x000000a992d97220 */ /* 0x000fe20000410000 */
[----:B------:R-:W-:Y:S01]  /*0ad0*/  FADD.FTZ R164, R165, R218 ;  /* 0x000000daa5a47221 */ /* 0x000fe20000010000 */
[----:B------:R-:W-:Y:S01]  /*0ae0*/  FFMA.FTZ R166, R220, R218, R167 ;  /* 0x000000dadca67223 */ /* 0x000fe200000100a7 */
[C---:B------:R-:W-:Y:S01]  /*0af0*/  SHF.L.U32 R213, R170.reuse, 0x10, RZ ;  /* 0x00000010aad57819 */ /* 0x040fe200000006ff */
[----:B------:R-:W-:Y:S01]  /*0b00*/  FMUL.FTZ R215, R191, R172 ;  /* 0x000000acbfd77220 */ /* 0x000fe20000410000 */
[----:B------:R-:W-:Y:S01]  /*0b10*/  PRMT R168, R170, 0x7632, R168 ;  /* 0x00007632aaa87816 */ /* 0x000fe200000000a8 */
[-C--:B------:R-:W-:Y:S01]  /*0b20*/  FFMA.FTZ R115, R216, R214.reuse, R115 ;  /* 0x000000d6d8737223 */ /* 0x080fe20000010073 */
[----:B------:R-:W-:Y:S01]  /*0b30*/  FADD.FTZ R83, R83, R214 ;  /* 0x000000d653537221 */ /* 0x000fe20000010000 */
[----:B------:R-:W-:Y:S01]  /*0b40*/  FMUL.FTZ R214, R147, R214 ;  /* 0x000000d693d67220 */ /* 0x000fe20000410000 */
[----:B------:R-:W-:Y:S01]  /*0b50*/  FADD.FTZ R165, R164, R217 ;  /* 0x000000d9a4a57221 */ /* 0x000fe20000010000 */
[----:B------:R-:W-:Y:S01]  /*0b60*/  FFMA.FTZ R167, R219, R217, R166 ;  /* 0x000000d9dba77223 */ /* 0x000fe200000100a6 */
[----:B------:R-:W-:Y:S01]  /*0b70*/  SHF.L.U32 R168, R168, 0x10, RZ ;  /* 0x00000010a8a87819 */ /* 0x000fe200000006ff */
[----:B------:R-:W-:Y:S01]  /*0b80*/  FADD.FTZ R76, R76, R213 ;  /* 0x000000d54c4c7221 */ /* 0x000fe20000010000 */
[-C--:B------:R-:W-:Y:S01]  /*0b90*/  FFMA.FTZ R108, R215, R213.reuse, R108 ;  /* 0x000000d5d76c7223 */ /* 0x080fe2000001006c */
[----:B------:R-:W-:Y:S01]  /*0ba0*/  FADD.FTZ R212, -R176, R173 ;  /* 0x000000adb0d47221 */ /* 0x000fe20000010100 */
        /* <DEDUP_REMOVED lines=23> */
[----:B------:R-:W-:Y:S01]  /*0d20*/  FADD.FTZ R77, R77, R168 ;  /* 0x000000a84d4d7221 */ /* 0x000fe20000010000 */
[----:B------:R-:W-:Y:S01]  /*0d30*/  FFMA.FTZ R109, R212, R168, R109 ;  /* 0x000000a8d46d7223 */ /* 0x000fe2000001006d */
[----:B------:R-:W-:Y:S01]  /*0d40*/  FFMA.FTZ R110, R211, R171, R110 ;  /* 0x000000abd36e7223 */ /* 0x000fe2000001006e */
[----:B------:R-:W-:Y:S01]  /*0d50*/  FADD.FTZ R79, R79, R170 ;  /* 0x000000aa4f4f7221 */ /* 0x000fe20000010000 */
[C---:B------:R-:W-:Y:S01]  /*0d60*/  FFMA.FTZ R111, R208.reuse, R170, R111 ;  /* 0x000000aad06f7223 */ /* 0x040fe2000001006f */
[----:B------:R-:W-:Y:S01]  /*0d70*/  FADD.FTZ R179, R179, R206 ;  /* 0x000000ceb3b37221 */ /* 0x000fe20000010000 */
[----:B------:R-:W-:-:S07]  /*0d80*/  FFMA.FTZ R178, R208, R206, R165 ;  /* 0x000000ced0b27223 */ /* 0x000fce00000100a5 */
.L_x_6329:
[----:B---3--:R-:W-:Y:S05]  /*0d90*/  BSYNC.RECONVERGENT B0 ;  /* 0x0000000000007941 */ /* 0x008fea0003800200 */
.L_x_6328:
        /* <DEDUP_REMOVED lines=11> */
[----:B------:R-:W0:Y:S02]  /*0e50*/  @P1 LDC.64 R192, c[0x0][0x438] ;  /* 0x00010e00ffc01b82 */ /* 0x000e240000000a00 */
[----:B0-----:R-:W-:-:S05]  /*0e60*/  @P1 IMAD.WIDE.U32 R192, R177, 0x20, R192 ;  /* 0x00000020b1c01825 */ /* 0x001fca00078e00c0 */
[----:B------:R-:W5:Y:S04]  /*0e70*/  @P1 LDG.E.128 R40, desc[UR8][R192.64] ;  /* 0x00000008c0281981 */ /* 0x000f68000c1e1d00 */
[----:B------:R0:W5:Y:S01]  /*0e80*/  @P1 LDG.E.128 R36, desc[UR8][R192.64+0x10] ;  /* 0x00001008c0241981 */ /* 0x000162000c1e1d00 */
[----:B------:R-:W-:Y:S01]  /*0e90*/  IADD3 R177, PT, PT, R177, 0x100, RZ ;  /* 0x00000100b1b17810 */ /* 0x000fe20007ffe0ff */
[C---:B--2---:R-:W-:Y:S01]  /*0ea0*/  FADD.FTZ R164, -R176.reuse, R164 ;  /* 0x000000a4b0a47221 */ /* 0x044fe20000010100 */
[----:B------:R-:W-:-:S03]  /*0eb0*/  FADD.FTZ R204, -R176, R165 ;  /* 0x000000a5b0cc7221 */ /* 0x000fc60000010100 */
[C---:B-----5:R-:W-:Y:S01]  /*0ec0*/  FMUL.FTZ R207, R191.reuse, R164 ;  /* 0x000000a4bfcf7220 */ /* 0x060fe20000410000 */
[C---:B----4-:R-:W-:Y:S02]  /*0ed0*/  PRMT R165, R168.reuse, 0x7632, R165 ;  /* 0x00007632a8a57816 */ /* 0x050fe400000000a5 */
[----:B------:R-:W-:Y:S01]  /*0ee0*/  SHF.L.U32 R205, R168, 0x10, RZ ;  /* 0x00000010a8cd7819 */ /* 0x000fe200000006ff */
[----:B------:R-:W-:Y:S01]  /*0ef0*/  FMUL.FTZ R204, R191, R204 ;  /* 0x000000ccbfcc7220 */ /* 0x000fe20000410000 */
[----:B------:R-:W-:Y:S01]  /*0f00*/  SHF.L.U32 R202, R165, 0x10, RZ ;  /* 0x00000010a5ca7819 */ /* 0x000fe200000006ff */
[----:B------:R-:W-:Y:S02]  /*0f10*/  FADD.FTZ R200, -R176, R167 ;  /* 0x000000a7b0c87221 */ /* 0x000fe40000010100 */
[----:B------:R-:W-:Y:S01]  /*0f20*/  FADD.FTZ R72, R72, R205 ;  /* 0x000000cd48487221 */ /* 0x000fe20000010000 */
[-C--:B------:R-:W-:Y:S01]  /*0f30*/  FFMA.FTZ R104, R207, R205.reuse, R104 ;  /* 0x000000cdcf687223 */ /* 0x080fe20000010068 */
[----:B------:R-:W-:Y:S01]  /*0f40*/  FMUL.FTZ R205, R136, R205 ;  /* 0x000000cd88cd7220 */ /* 0x000fe20000410000 */
[C---:B------:R-:W-:Y:S01]  /*0f50*/  PRMT R167, R169.reuse, 0x7632, R167 ;  /* 0x00007632a9a77816 */ /* 0x040fe200000000a7 */
[----:B------:R-:W-:Y:S01]  /*0f60*/  FADD.FTZ R166, -R176, R166 ;  /* 0x000000a6b0a67221 */ /* 0x000fe20000010100 */
[----:B------:R-:W-:Y:S01]  /*0f70*/  SHF.L.U32 R169, R169, 0x10, RZ ;  /* 0x00000010a9a97819 */ /* 0x000fe200000006ff */
[-C--:B------:R-:W-:Y:S01]  /*0f80*/  FFMA.FTZ R105, R204, R202.reuse, R105 ;  /* 0x000000cacc697223 */ /* 0x080fe20000010069 */
[----:B------:R-:W-:Y:S01]  /*0f90*/  FADD.FTZ R73, R73, R202 ;  /* 0x000000ca49497221 */ /* 0x000fe20000010000 */
[----:B------:R-:W-:Y:S01]  /*0fa0*/  FADD.FTZ R179, R179, R205 ;  /* 0x000000cdb3b37221 */ /* 0x000fe20000010000 */
[----:B------:R-:W-:Y:S01]  /*0fb0*/  FMUL.FTZ R202, R137, R202 ;  /* 0x000000ca89ca7220 */ /* 0x000fe20000410000 */
[----:B------:R-:W-:Y:S01]  /*0fc0*/  FFMA.FTZ R165, R207, R205, R178 ;  /* 0x000000cdcfa57223 */ /* 0x000fe200000100b2 */
[----:B------:R-:W-:Y:S01]  /*0fd0*/  SHF.L.U32 R198, R167, 0x10, RZ ;  /* 0x00000010a7c67819 */ /* 0x000fe200000006ff */
[----:B---3--:R-:W-:Y:S01]  /*0fe0*/  FADD.FTZ R172, -R176, R172 ;  /* 0x000000acb0ac7221 */ /* 0x008fe20000010100 */
        /* <DEDUP_REMOVED lines=28> */
[----:B0-----:R-:W-:Y:S01]  /*11b0*/  FADD.FTZ R192, -R176, R175 ;  /* 0x000000afb0c07221 */ /* 0x001fe20000010100 */
        /* <DEDUP_REMOVED lines=17> */
[----:B------:R-:W-:-:S07]  /*12d0*/  FFMA.FTZ R178, R192, R193, R164 ;  /* 0x000000c1c0b27223 */ /* 0x000fce00000100a4 */
.L_x_6331:
[----:B------:R-:W-:Y:S05]  /*12e0*/  BSYNC.RECONVERGENT B0 ;  /* 0x0000000000007941 */ /* 0x000fea0003800200 */
.L_x_6330:
        /* <DEDUP_REMOVED lines=11> */
[----:B------:R-:W1:Y:S02]  /*13a0*/  @P1 LDC.64 R22, c[0x0][0x438] ;  /* 0x00010e00ff161b82 */ /* 0x000e640000000a00 */
[----:B-1----:R-:W-:-:S05]  /*13b0*/  @P1 IMAD.WIDE.U32 R22, R177, 0x20, R22 ;  /* 0x00000020b1161825 */ /* 0x002fca00078e0016 */
[----:B------:R-:W5:Y:S04]  /*13c0*/  @P1 LDG.E.128 R32, desc[UR8][R22.64] ;  /* 0x0000000816201981 */ /* 0x000f68000c1e1d00 */
[----:B------:R1:W5:Y:S01]  /*13d0*/  @P1 LDG.E.128 R28, desc[UR8][R22.64+0x10] ;  /* 0x00001008161c1981 */ /* 0x000362000c1e1d00 */
[----:B------:R-:W-:Y:S01]  /*13e0*/  IADD3 R177, PT, PT, R177, 0x100, RZ ;  /* 0x00000100b1b17810 */ /* 0x000fe20007ffe0ff */
[C---:B--2---:R-:W-:Y:S01]  /*13f0*/  FADD.FTZ R182, -R176.reuse, R26 ;  /* 0x0000001ab0b67221 */ /* 0x044fe20000010100 */
[C---:B------:R-:W-:Y:S01]  /*1400*/  FADD.FTZ R184, -R176.reuse, R27 ;  /* 0x0000001bb0b87221 */ /* 0x040fe20000010100 */
[C---:B------:R-:W-:Y:S01]  /*1410*/  FADD.FTZ R24, -R176.reuse, R24 ;  /* 0x00000018b0187221 */ /* 0x040fe20000010100 */
[----:B------:R-:W-:Y:S01]  /*1420*/  FADD.FTZ R180, -R176, R25 ;  /* 0x00000019b0b47221 */ /* 0x000fe20000010100 */
[----:B-----5:R-:W-:Y:S01]  /*1430*/  FMUL.FTZ R25, R191, R182 ;  /* 0x000000b6bf197220 */ /* 0x020fe20000410000 */
[----:B----4-:R-:W-:-:S02]  /*1440*/  PRMT R26, R164, 0x7632, R26 ;  /* 0x00007632a41a7816 */ /* 0x010fc4000000001a */
[----:B------:R-:W-:Y:S02]  /*1450*/  SHF.L.U32 R27, R164, 0x10, RZ ;  /* 0x00000010a41b7819 */ /* 0x000fe400000006ff */
[C---:B------:R-:W-:Y:S02]  /*1460*/  PRMT R164, R165.reuse, 0x7632, R164 ;  /* 0x00007632a5a47816 */ /* 0x040fe400000000a4 */
[C---:B0-----:R-:W-:Y:S02]  /*1470*/  PRMT R172, R166.reuse, 0x7632, R172 ;  /* 0x00007632a6ac7816 */ /* 0x041fe400000000ac */
[----:B------:R-:W-:Y:S02]  /*1480*/  SHF.L.U32 R173, R166, 0x10, RZ ;  /* 0x00000010a6ad7819 */ /* 0x000fe400000006ff */
[----:B------:R-:W-:Y:S02]  /*1490*/  SHF.L.U32 R165, R165, 0x10, RZ ;  /* 0x00000010a5a57819 */ /* 0x000fe400000006ff */
[----:B------:R-:W-:Y:S01]  /*14a0*/  SHF.L.U32 R166, R26, 0x10, RZ ;  /* 0x000000101aa67819 */ /* 0x000fe200000006ff */
[----:B------:R-:W-:Y:S01]  /*14b0*/  FMUL.FTZ R26, R128, R27 ;  /* 0x0000001b801a7220 */ /* 0x000fe20000410000 */
[C---:B-1----:R-:W-:Y:S01]  /*14c0*/  FMUL.FTZ R23, R191.reuse, R24 ;  /* 0x00000018bf177220 */ /* 0x042fe20000410000 */
[----:B---3--:R-:W-:Y:S01]  /*14d0*/  FADD.FTZ R186, -R176, R168 ;  /* 0x000000a8b0ba7221 */ /* 0x008fe20000010100 */
[----:B------:R-:W-:Y:S01]  /*14e0*/  FMUL.FTZ R22, R191, R180 ;  /* 0x000000b4bf167220 */ /* 0x000fe20000410000 */
[----:B------:R-:W-:Y:S01]  /*14f0*/  SHF.L.U32 R168, R164, 0x10, RZ ;  /* 0x00000010a4a87819 */ /* 0x000fe200000006ff */
[----:B------:R-:W-:Y:S01]  /*1500*/  FADD.FTZ R66, R66, R165 ;  /* 0x000000a542427221 */ /* 0x000fe20000010000 */
[-C--:B------:R-:W-:Y:S01]  /*1510*/  FFMA.FTZ R98, R25, R165.reuse, R98 ;  /* 0x000000a519627223 */ /* 0x080fe20000010062 */
[----:B------:R-:W-:Y:S01]  /*1520*/  FMUL.FTZ R180, R130, R165 ;  /* 0x000000a582b47220 */ /* 0x000fe20000410000 */
[----:B------:R-:W-:Y:S01]  /*1530*/  FADD.FTZ R164, R179, R26 ;  /* 0x0000001ab3a47221 */ /* 0x000fe20000010000 */
[----:B------:R-:W-:Y:S01]  /*1540*/  FMUL.FTZ R183, R129, R166 ;  /* 0x000000a681b77220 */ /* 0x000fe20000410000 */
[----:B------:R-:W-:Y:S01]  /*1550*/  FFMA.FTZ R165, R23, R26, R178 ;  /* 0x0000001a17a57223 */ /* 0x000fe200000100b2 */
[----:B------:R-:W-:-:S02]  /*1560*/  PRMT R174, R167, 0x7632, R174 ;  /* 0x00007632a7ae7816 */ /* 0x000fc400000000ae */
[----:B------:R-:W-:Y:S01]  /*1570*/  SHF.L.U32 R175, R167, 0x10, RZ ;  /* 0x00000010a7af7819 */ /* 0x000fe200000006ff */
[----:B------:R-:W-:Y:S01]  /*1580*/  FADD.FTZ R167, R164, R183 ;  /* 0x000000b7a4a77221 */ /* 0x000fe20000010000 */
[C---:B------:R-:W-:Y:S01]  /*1590*/  FFMA.FTZ R164, R22.reuse, R183, R165 ;  /* 0x000000b716a47223 */ /* 0x040fe200000100a5 */
[----:B------:R-:W-:Y:S01]  /*15a0*/  FFMA.FTZ R97, R22, R166, R97 ;  /* 0x000000a616617223 */ /* 0x000fe20000010061 */
[----:B------:R-:W-:Y:S01]  /*15b0*/  FADD.FTZ R65, R65, R166 ;  /* 0x000000a641417221 */ /* 0x000fe20000010000 */
[----:B------:R-:W-:Y:S01]  /*15c0*/  FMUL.FTZ R24, R191, R184 ;  /* 0x000000b8bf187220 */ /* 0x000fe20000410000 */
[----:B------:R-:W-:Y:S01]  /*15d0*/  FMUL.FTZ R185, R131, R168 ;  /* 0x000000a883b97220 */ /* 0x000fe20000410000 */
[----:B------:R-:W-:Y:S01]  /*15e0*/  FADD.FTZ R166, R167, R180 ;  /* 0x000000b4a7a67221 */ /* 0x000fe20000010000 */
[----:B------:R-:W-:Y:S01]  /*15f0*/  FFMA.FTZ R165, R25, R180, R164 ;  /* 0x000000b419a57223 */ /* 0x000fe200000100a4 */
[----:B------:R-:W-:Y:S01]  /*1600*/  FADD.FTZ R64, R64, R27 ;  /* 0x0000001b40407221 */ /* 0x000fe20000010000 */
[----:B------:R-:W-:Y:S01]  /*1610*/  FFMA.FTZ R96, R23, R27, R96 ;  /* 0x0000001b17607223 */ /* 0x000fe20000010060 */
[----:B------:R-:W-:Y:S01]  /*1620*/  SHF.L.U32 R172, R172, 0x10, RZ ;  /* 0x00000010acac7819 */ /* 0x000fe200000006ff */
[----:B------:R-:W-:Y:S01]  /*1630*/  FADD.FTZ R188, -R176, R169 ;  /* 0x000000a9b0bc7221 */ /* 0x000fe20000010100 */
[C---:B------:R-:W-:Y:S01]  /*1640*/  FMUL.FTZ R27, R191.reuse, R186 ;  /* 0x000000babf1b7220 */ /* 0x040fe20000410000 */
[----:B------:R-:W-:Y:S01]  /*1650*/  FMUL.FTZ R182, R124, R173 ;  /* 0x000000ad7cb67220 */ /* 0x000fe20000410000 */
[----:B------:R-:W-:Y:S01]  /*1660*/  FADD.FTZ R167, R166, R185 ;  /* 0x000000b9a6a77221 */ /* 0x000fe20000010000 */
[----:B------:R-:W-:Y:S01]  /*1670*/  FFMA.FTZ R164, R24, R185, R165 ;  /* 0x000000b918a47223 */ /* 0x000fe200000100a5 */
[----:B------:R-:W-:Y:S01]  /*1680*/  FADD.FTZ R170, -R176, R170 ;  /* 0x000000aab0aa7221 */ /* 0x000fe20000010100 */
[----:B------:R-:W-:Y:S01]  /*1690*/  FMUL.FTZ R184, R191, R188 ;  /* 0x000000bcbfb87220 */ /* 0x000fe20000410000 */
[----:B------:R-:W-:Y:S01]  /*16a0*/  FMUL.FTZ R187, R125, R172 ;  /* 0x000000ac7dbb7220 */ /* 0x000fe20000410000 */
        /* <DEDUP_REMOVED lines=24> */
.L_x_6333:
[----:B------:R-:W-:Y:S05]  /*1830*/  BSYNC.RECONVERGENT B0 ;  /* 0x0000000000007941 */ /* 0x000fea0003800200 */
.L_x_6332:
        /* <DEDUP_REMOVED lines=15> */
[C---:B--2---:R-:W-:Y:S01]  /*1930*/  FADD.FTZ R8, -R176.reuse, R8 ;  /* 0x00000008b0087221 */ /* 0x044fe20000010100 */
[C---:B------:R-:W-:Y:S01]  /*1940*/  FADD.FTZ R166, -R176.reuse, R10 ;  /* 0x0000000ab0a67221 */ /* 0x040fe20000010100 */
[C---:B------:R-:W-:Y:S01]  /*1950*/  FADD.FTZ R164, -R176.reuse, R9 ;  /* 0x00000009b0a47221 */ /* 0x040fe20000010100 */
[C---:B------:R-:W-:Y:S01]  /*1960*/  FADD.FTZ R168, -R176.reuse, R11 ;  /* 0x0000000bb0a87221 */ /* 0x040fe20000010100 */
[C---:B-----5:R-:W-:Y:S01]  /*1970*/  FMUL.FTZ R9, R191.reuse, R8 ;  /* 0x00000008bf097220 */ /* 0x060fe20000410000 */
[C---:B------:R-:W-:Y:S01]  /*1980*/  FMUL.FTZ R11, R191.reuse, R166 ;  /* 0x000000a6bf0b7220 */ /* 0x040fe20000410000 */
[C---:B------:R-:W-:Y:S01]  /*1990*/  FMUL.FTZ R10, R191.reuse, R164 ;  /* 0x000000a4bf0a7220 */ /* 0x040fe20000410000 */
[C---:B---3--:R-:W-:Y:S01]  /*19a0*/  FADD.FTZ R170, -R176.reuse, R12 ;  /* 0x0000000cb0aa7221 */ /* 0x048fe20000010100 */
[----:B------:R-:W-:Y:S01]  /*19b0*/  FADD.FTZ R172, -R176, R13 ;  /* 0x0000000db0ac7221 */ /* 0x000fe20000010100 */
[C---:B----4-:R-:W-:Y:S01]  /*19c0*/  PRMT R20, R16.reuse, 0x7632, R20 ;  /* 0x0000763210147816 */ /* 0x050fe20000000014 */
[C---:B------:R-:W-:Y:S01]  /*19d0*/  FMUL.FTZ R12, R191.reuse, R168 ;  /* 0x000000a8bf0c7220 */ /* 0x040fe20000410000 */
[----:B------:R-:W-:Y:S01]  /*19e0*/  SHF.L.U32 R21, R16, 0x10, RZ ;  /* 0x0000001010157819 */ /* 0x000fe200000006ff */
[----:B------:R-:W-:Y:S01]  /*19f0*/  FMUL.FTZ R13, R191, R170 ;  /* 0x000000aabf0d7220 */ /* 0x000fe20000410000 */
[C---:B0-----:R-:W-:Y:S01]  /*1a00*/  PRMT R6, R17.reuse, 0x7632, R6 ;  /* 0x0000763211067816 */ /* 0x041fe20000000006 */
[----:B------:R-:W-:Y:S01]  /*1a10*/  FADD.FTZ R174, -R176, R14 ;  /* 0x0000000eb0ae7221 */ /* 0x000fe20000010100 */
[----:B------:R-:W-:Y:S01]  /*1a20*/  SHF.L.U32 R17, R17, 0x10, RZ ;  /* 0x0000001011117819 */ /* 0x000fe200000006ff */
[----:B------:R-:W-:Y:S01]  /*1a30*/  FMUL.FTZ R16, R120, R21 ;  /* 0x0000001578107220 */ /* 0x000fe20000410000 */
[----:B------:R-:W-:Y:S01]  /*1a40*/  SHF.L.U32 R8, R20, 0x10, RZ ;  /* 0x0000001014087819 */ /* 0x000fe200000006ff */
[----:B------:R-:W-:Y:S01]  /*1a50*/  FADD.FTZ R56, R56, R21 ;  /* 0x0000001538387221 */ /* 0x000fe20000010000 */
[----:B------:R-:W-:Y:S01]  /*1a60*/  PRMT R7, R18, 0x7632, R7 ;  /* 0x0000763212077816 */ /* 0x000fe20000000007 */
[----:B------:R-:W-:Y:S01]  /*1a70*/  FADD.FTZ R58, R58, R17 ;  /* 0x000000113a3a7221 */ /* 0x000fe20000010000 */
[----:B------:R-:W-:Y:S01]  /*1a80*/  SHF.L.U32 R165, R18, 0x10, RZ ;  /* 0x0000001012a57819 */ /* 0x000fe200000006ff */
[-C--:B------:R-:W-:Y:S01]  /*1a90*/  FFMA.FTZ R90, R11, R17.reuse, R90 ;  /* 0x000000110b5a7223 */ /* 0x080fe2000001005a */
[----:B------:R-:W-:Y:S01]  /*1aa0*/  SHF.L.U32 R164, R6, 0x10, RZ ;  /* 0x0000001006a47819 */ /* 0x000fe200000006ff */
[----:B------:R-:W-:Y:S01]  /*1ab0*/  FMUL.FTZ R18, R122, R17 ;  /* 0x000000117a127220 */ /* 0x000fe20000410000 */
[----:B------:R-:W-:Y:S01]  /*1ac0*/  SHF.L.U32 R166, R7, 0x10, RZ ;  /* 0x0000001007a67819 */ /* 0x000fe200000006ff */
[----:B------:R-:W-:Y:S01]  /*1ad0*/  FADD.FTZ R6, R179, R16 ;  /* 0x00000010b3067221 */ /* 0x000fe20000010000 */
[----:B------:R-:W-:Y:S01]  /*1ae0*/  FMUL.FTZ R17, R121, R8 ;  /* 0x0000000879117220 */ /* 0x000fe20000410000 */
[C---:B------:R-:W-:Y:S01]  /*1af0*/  FFMA.FTZ R7, R9.reuse, R16, R178 ;  /* 0x0000001009077223 */ /* 0x040fe200000100b2 */
[----:B------:R-:W-:Y:S01]  /*1b00*/  FFMA.FTZ R88, R9, R21, R88 ;  /* 0x0000001509587223 */ /* 0x000fe20000010058 */
[C---:B------:R-:W-:Y:S01]  /*1b10*/  PRMT R167, R19.reuse, 0x7632, R167 ;  /* 0x0000763213a77816 */ /* 0x040fe200000000a7 */
[----:B------:R-:W-:Y:S01]  /*1b20*/  FADD.FTZ R21, R6, R17 ;  /* 0x0000001106157221 */ /* 0x000fe20000010000 */
[C---:B------:R-:W-:Y:S01]  /*1b30*/  FFMA.FTZ R6, R10.reuse, R17, R7 ;  /* 0x000000110a067223 */ /* 0x040fe20000010007 */
[----:B------:R-:W-:Y:S01]  /*1b40*/  SHF.L.U32 R169, R19, 0x10, RZ ;  /* 0x0000001013a97819 */ /* 0x000fe200000006ff */
[----:B------:R-:W-:Y:S01]  /*1b50*/  FFMA.FTZ R89, R10, R8, R89 ;  /* 0x000000080a597223 */ /* 0x000fe20000010059 */
        /* <DEDUP_REMOVED lines=15> */
[----:B------:R-:W-:Y:S01]  /*1c50*/  FFMA.FTZ R91, R12, R164, R91 ;  /* 0x000000a40c5b7223 */ /* 0x000fe2000001005b */
[----:B------:R-:W-:Y:S01]  /*1c60*/  FADD.FTZ R59, R59, R164 ;  /* 0x000000a43b3b7221 */ /* 0x000fe20000010000 */
[----:B------:R-:W-:Y:S01]  /*1c70*/  FFMA.FTZ R85, R14, R166, R85 ;  /* 0x000000a60e557223 */ /* 0x000fe20000010055 */
[----:B------:R-:W-:Y:S01]  /*1c80*/  FADD.FTZ R53, R53, R166 ;  /* 0x000000a635357221 */ /* 0x000fe20000010000 */
[C---:B------:R-:W-:Y:S01]  /*1c90*/  FMUL.FTZ R15, R191.reuse, R174 ;  /* 0x000000aebf0f7220 */ /* 0x040fe20000410000 */
[----:B------:R-:W-:Y:S01]  /*1ca0*/  FMUL.FTZ R7, R118, R169 ;  /* 0x000000a976077220 */ /* 0x000fe20000410000 */
        /* <DEDUP_REMOVED lines=8> */
[C---:B------:R-:W-:Y:S01]  /*1d30*/  FFMA.FTZ R87, R8.reuse, R168, R87 ;  /* 0x000000a808577223 */ /* 0x040fe20000010057 */
[----:B------:R-:W-:Y:S01]  /*1d40*/  FADD.FTZ R55, R55, R168 ;  /* 0x000000a837377221 */ /* 0x000fe20000010000 */
[----:B------:R-:W-:Y:S01]  /*1d50*/  FADD.FTZ R179, R179, R6 ;  /* 0x00000006b3b37221 */ /* 0x000fe20000010000 */
[----:B------:R-:W-:-:S07]  /*1d60*/  FFMA.FTZ R178, R8, R6, R165 ;  /* 0x0000000608b27223 */ /* 0x000fce00000100a5 */
.L_x_6335:
[----:B------:R-:W-:Y:S05]  /*1d70*/  BSYNC.RECONVERGENT B0 ;  /* 0x0000000000007941 */ /* 0x000fea0003800200 */
.L_x_6334:
        /* <DEDUP_REMOVED lines=31> */
.L_x_6337:
[----:B------:R-:W-:Y:S05]  /*1f70*/  BSYNC.RECONVERGENT B0 ;  /* 0x0000000000007941 */ /* 0x000fea0003800200 */
.L_x_6336:
        /* <DEDUP_REMOVED lines=83> */
.L_x_6342:
        /* <DEDUP_REMOVED lines=36> */
.L_x_6343:
        /* <DEDUP_REMOVED lines=8> */
.L_x_6341:
[----:B------:R-:W-:Y:S05]  /*2770*/  BSYNC.RECONVERGENT B1 ;  /* 0x0000000000017941 */ /* 0x000fea0003800200 */
.L_x_6340:
        /* <DEDUP_REMOVED lines=42> */
.L_x_6346:
        /* <DEDUP_REMOVED lines=36> */
.L_x_6347:
        /* <DEDUP_REMOVED lines=8> */
.L_x_6345:
[----:B------:R-:W-:Y:S05]  /*2ce0*/  BSYNC.RECONVERGENT B1 ;  /* 0x0000000000017941 */ /* 0x000fea0003800200 */
.L_x_6344:
        /* <DEDUP_REMOVED lines=42> */
.L_x_6350:
        /* <DEDUP_REMOVED lines=36> */
.L_x_6351:
        /* <DEDUP_REMOVED lines=8> */
.L_x_6349:
[----:B------:R-:W-:Y:S05]  /*3250*/  BSYNC.RECONVERGENT B1 ;  /* 0x0000000000017941 */ /* 0x000fea0003800200 */
.L_x_6348:
        /* <DEDUP_REMOVED lines=41> */
.L_x_6353:
        /* <DEDUP_REMOVED lines=36> */
.L_x_6354:
        /* <DEDUP_REMOVED lines=8> */
.L_x_6339:
        /* <DEDUP_REMOVED lines=42> */
.L_x_6357:
        /* <DEDUP_REMOVED lines=36> */
.L_x_6358:
        /* <DEDUP_REMOVED lines=10> */
.L_x_6356:
[----:B------:R-:W-:Y:S05]  /*3d30*/  BSYNC.RECONVERGENT B1 ;  /* 0x0000000000017941 */ /* 0x000fea0003800200 */
.L_x_6355:
        /* <DEDUP_REMOVED lines=42> */
.L_x_6361:
        /* <DEDUP_REMOVED lines=36> */
.L_x_6362:
        /* <DEDUP_REMOVED lines=8> */
.L_x_6360:
[----:B------:R-:W-:Y:S05]  /*42a0*/  BSYNC.RECONVERGENT B1 ;  /* 0x0000000000017941 */ /* 0x000fea0003800200 */
.L_x_6359:
        /* <DEDUP_REMOVED lines=42> */
.L_x_6365:
        /* <DEDUP_REMOVED lines=36> */
.L_x_6366:
        /* <DEDUP_REMOVED lines=8> */
.L_x_6364:
[----:B------:R-:W-:Y:S05]  /*4810*/  BSYNC.RECONVERGENT B1 ;  /* 0x0000000000017941 */ /* 0x000fea0003800200 */
.L_x_6363:
        /* <DEDUP_REMOVED lines=41> */
.L_x_6367:
        /* <DEDUP_REMOVED lines=36> */
.L_x_6368:
[----:B------:R-:W0:Y:S08]  /*4cf0*/  @P1 LDC.64 R170, c[0x0][0x478] ;  /* 0x00011e00ffaa1b82 */ /* 0x000e300000000a00 */
[----:B------:R-:W1:Y:S01]  /*4d00*/  LDC.64 R168, c[0x0][0x468] ;  /* 0x00011a00ffa87b82 */ /* 0x000e620000000a00 */
[----:B0-----:R-:W-:-:S05]  /*4d10*/  @P1 IMAD.WIDE.U32 R170, R4, 0x20, R170 ;  /* 0x0000002004aa1825 */ /* 0x001fca00078e00aa */
[----:B------:R0:W-:Y:S01]  /*4d20*/  @P1 STG.E.128 desc[UR8][R170.64], R160 ;  /* 0x000000a0aa001986 */ /* 0x0001e2000c101d08 */
[----:B-1----:R-:W-:-:S03]  /*4d30*/  IMAD.WIDE.U32 R168, R4, 0x10, R168 ;  /* 0x0000001004a87825 */ /* 0x002fc600078e00a8 */
[----:B------:R0:W-:Y:S04]  /*4d40*/  @P1 STG.E.128 desc[UR8][R170.64+0x10], R156 ;  /* 0x0000109caa001986 */ /* 0x0001e8000c101d08 */
[----:B------:R0:W-:Y:S02]  /*4d50*/  STG.E.128 desc[UR8][R168.64], R164 ;  /* 0x000000a4a8007986 */ /* 0x0001e4000c101d08 */
.L_x_6352:
[----:B------:R-:W-:Y:S05]  /*4d60*/  BSYNC.RECONVERGENT B0 ;  /* 0x0000000000007941 */ /* 0x000fea0003800200 */
.L_x_6338:
[----:B0-234-:R-:W0:Y:S01]  /*4d70*/  LDC.64 R164, c[0x0][0x380] ;  /* 0x0000e000ffa47b82 */ /* 0x01de220000000a00 */
[----:B------:R-:W-:Y:S01]  /*4d80*/  UPLOP3.LUT UP1, UPT, UPT, UPT, UP1, 0x40, 0x4 ;  /* 0x000000000004789c */ /* 0x000fe20003f2e810 */
[----:B0-----:R-:W-:-:S04]  /*4d90*/  IADD3 R5, PT, PT, R5, R164, RZ ;  /* 0x000000a405057210 */ /* 0x001fc80007ffe0ff */
[----:B------:R-:W-:-:S13]  /*4da0*/  ISETP.GE.AND P1, PT, R5, R165, PT ;  /* 0x000000a50500720c */ /* 0x000fda0003f26270 */
[----:B------:R-:W-:Y:S05]  /*4db0*/  @!P1 BRA `(.L_x_6369) ;  /* 0xffffffb800489947 */ /* 0x000fea000383ffff */
.L_x_6327:
        /* <DEDUP_REMOVED lines=40> */
.L_x_6370:
        /* <DEDUP_REMOVED lines=12> */
.L_x_15658:


//--------------------- .text._ZN10layer_norm13ln_bwd_kernelINS_13Kernel_traitsIf13__nv_bfloat16fS2_fjLj8192ELj1ELj1ELj8ELj16ENS_18Kernel_traits_baseILj8192EfS2_fS2_fjLj256EEEEELb0ELb0ELb0ELb1EEEvNS_9BwdParamsE --------------------------
	.section	.text._ZN10layer_norm13ln_bwd_kernelINS_13Kernel_traitsIf13__nv_bfloat16fS2_fjLj8192ELj1ELj1ELj8ELj16ENS_18Kernel_traits_baseILj8192EfS2_fS2_fjLj256EEEEELb0ELb0ELb0ELb1EEEvNS_9BwdParamsE,"ax",@progbits
	.align	128
        .global         _ZN10layer_norm13ln_bwd_kernelINS_13Kernel_traitsIf13__nv_bfloat16fS2_fjLj8192ELj1ELj1ELj8ELj16ENS_18Kernel_traits_baseILj8192EfS2_fS2_fjLj256EEEEELb0ELb0ELb0ELb1EEEvNS_9BwdParamsE
        .type           _ZN10layer_norm13ln_bwd_kernelINS_13Kernel_traitsIf13__nv_bfloat16fS2_fjLj8192ELj1ELj1ELj8ELj16ENS_18Kernel_traits_baseILj8192EfS2_fS2_fjLj256EEEEELb0ELb0ELb0ELb1EEEvNS_9BwdParamsE,@function
        .size           _ZN10layer_norm13ln_bwd_kernelINS_13Kernel_traitsIf13__nv_bfloat16fS2_fjLj8192ELj1ELj1ELj8ELj16ENS_18Kernel_traits_baseILj8192EfS2_fS2_fjLj256EEEEELb0ELb0ELb0ELb1EEEvNS_9BwdParamsE,(.L_x_15659 - _ZN10layer_norm13ln_bwd_kernelINS_13Kernel_traitsIf13__nv_bfloat16fS2_fjLj8192ELj1ELj1ELj8ELj16ENS_18Kernel_traits_baseILj8192EfS2_fS2_fjLj256EEEEELb0ELb0ELb0ELb1EEEvNS_9BwdParamsE)
        .other          _ZN10layer_norm13ln_bwd_kernelINS_13Kernel_traitsIf13__nv_bfloat16fS2_fjLj8192ELj1ELj1ELj8ELj16ENS_18Kernel_traits_baseILj8192EfS2_fS2_fjLj256EEEEELb0ELb0ELb0ELb1EEEvNS_9BwdParamsE,@"STO_CUDA_ENTRY STV_DEFAULT"
_ZN10layer_norm13ln_bwd_kernelINS_13Kernel_traitsIf13__nv_bfloat16fS2_fjLj8192ELj1ELj1ELj8ELj16ENS_18Kernel_traits_baseILj8192EfS2_fS2_fjLj256EEEEELb0ELb0ELb0ELb1EEEvNS_9BwdParamsE:
.text._ZN10layer_norm13ln_bwd_kernelINS_13Kernel_traitsIf13__nv_bfloat16fS2_fjLj8192ELj1ELj1ELj8ELj16ENS_18Kernel_traits_baseILj8192EfS2_fS2_fjLj256EEEEELb0ELb0ELb0ELb1EEEvNS_9BwdParamsE:
        /* <DEDUP_REMOVED lines=67> */
[----:B------:R-:W-:Y:S01]  /*0430*/  CS2R R14, SRZ ;  /* 0x00000000000e7805 */ /* 0x000fe2000001ff00 */
[----:B0-----:R-:W5:Y:S01]  /*0440*/  LDG.E.128 R36, desc[UR8][R178.64] ;  /* 0x00000008b2247981 */ /* 0x001f62000c1e1d00 */
[----:B------:R-:W-:Y:S02]  /*0450*/  CS2R R12, SRZ ;  /* 0x00000000000c7805 */ /* 0x000fe4000001ff00 */
[----:B------:R-:W-:Y:S02]  /*0460*/  CS2R R10, SRZ ;  /* 0x00000000000a7805 */ /* 0x000fe4000001ff00 */
[----:B------:R-:W-:Y:S01]  /*0470*/  CS2R R8, SRZ ;  /* 0x0000000000087805 */ /* 0x000fe2000001ff00 */
[----:B------:R-:W5:Y:S01]  /*0480*/  LDG.E.128 R40, desc[UR8][R178.64+0x10] ;  /* 0x00001008b2287981 */ /* 0x000f62000c1e1d00 */
[----:B------:R-:W-:Y:S01]  /*0490*/  CS2R R6, SRZ ;  /* 0x0000000000067805 */ /* 0x000fe2000001ff00 */
[----:B------:R-:W-:Y:S02]  /*04a0*/  UPLOP3.LUT UP1, UPT, UPT, UPT, UPT, 0x40, 0x4 ;  /* 0x000000000004789c */ /* 0x000fe40003f2e870 */
[----:B------:R-:W5:Y:S01]  /*04b0*/  LDG.E.128 R44, desc[UR8][R178.64+0x2000] ;  /* 0x00200008b22c7981 */ /* 0x000f62000c1e1d00 */
[----:B------:R-:W-:Y:S01]  /*04c0*/  CS2R R4, SRZ ;  /* 0x0000000000047805 */ /* 0x000fe2000001ff00 */
[----:B------:R-:W0:Y:S02]  /*04d0*/  LDCU UR12, c[0x0][0x388] ;  /* 0x00007100ff0c77ac */ /* 0x000e240008000800 */
[----:B------:R-:W5:Y:S01]  /*04e0*/  LDG.E.128 R48, desc[UR8][R178.64+0x2010] ;  /* 0x00201008b2307981 */ /* 0x000f62000c1e1d00 */
[----:B------:R-:W-:Y:S01]  /*04f0*/  MOV R187, RZ ;  /* 0x000000ff00bb7202 */ /* 0x000fe20000000f00 */
[----:B------:R-:W2:Y:S02]  /*0500*/  LDCU.U8 UR7, c[0x0][0x410] ;  /* 0x00008200ff0777ac */ /* 0x000ea40008000000 */
[----:B------:R-:W5:Y:S01]  /*0510*/  LDG.E.128 R52, desc[UR8][R178.64+0x4000] ;  /* 0x00400008b2347981 */ /* 0x000f62000c1e1d00 */
[----:B------:R-:W3:Y:S03]  /*0520*/  LDCU UR13, c[0x0][0x400] ;  /* 0x00008000ff0d77ac */ /* 0x000ee60008000800 */
[----:B------:R-:W5:Y:S01]  /*0530*/  LDG.E.128 R56, desc[UR8][R178.64+0x4010] ;  /* 0x00401008b2387981 */ /* 0x000f62000c1e1d00 */
[----:B-1----:R-:W-:Y:S01]  /*0540*/  ISETP.NE.U32.AND P0, PT, R2, RZ, PT ;  /* 0x000000ff0200720c */ /* 0x002fe20003f05070 */
[----:B------:R-:W1:Y:S02]  /*0550*/  LDCU.64 UR14, c[0x0][0x478] ;  /* 0x00008f00ff0e77ac */ /* 0x000e640008000a00 */
[----:B------:R-:W5:Y:S01]  /*0560*/  LDG.E.128 R60, desc[UR8][R178.64+0x6000] ;  /* 0x00600008b23c7981 */ /* 0x000f62000c1e1d00 */
[----:B------:R-:W-:Y:S01]  /*0570*/  ISETP.NE.AND.EX P0, PT, R3, RZ, PT, P0 ;  /* 0x000000ff0300720c */ /* 0x000fe20003f05300 */
[----:B------:R-:W4:Y:S02]  /*0580*/  LDCU.64 UR10, c[0x0][0x438] ;  /* 0x00008700ff0a77ac */ /* 0x000f240008000a00 */
[----:B------:R0:W5:Y:S01]  /*0590*/  LDG.E.128 R64, desc[UR8][R178.64+0x6010] ;  /* 0x00601008b2407981 */ /* 0x000162000c1e1d00 */
[----:B------:R-:W-:Y:S01]  /*05a0*/  CS2R R2, SRZ ;  /* 0x0000000000027805 */ /* 0x000fe2000001ff00 */
[----:B0-23--:R-:W-:-:S08]  /*05b0*/  HFMA2 R179, -RZ, RZ, 0, 0 ;  /* 0x00000000ffb37431 */ /* 0x00dfd000000001ff */
.L_x_6392:
[----:B------:R-:W0:Y:S01]  /*05c0*/  S2R R178, SR_TID.X ;  /* 0x0000000000b27919 */ /* 0x000e220000002100 */
[----:B------:R-:W2:Y:S01]  /*05d0*/  LDC.64 R110, c[0x0][0x3c0] ;  /* 0x0000f000ff6e7b82 */ /* 0x000ea20000000a00 */
[----:B------:R-:W-:-:S05]  /*05e0*/  IMAD R0, R188, UR12, RZ ;  /* 0x0000000cbc007c24 */ /* 0x000fca000f8e02ff */
[----:B------:R-:W-:Y:S02]  /*05f0*/  SHF.R.S32.HI R113, RZ, 0x1f, R0 ;  /* 0x0000001fff717819 */ /* 0x000fe40000011400 */
[----:B------:R-:W3:Y:S02]  /*0600*/  LDC.64 R108, c[0x0][0x428] ;  /* 0x00010a00ff6c7b82 */ /* 0x000ee40000000a00 */
[----:B------:R-:W-:-:S06]  /*0610*/  LEA.HI R113, R113, R0, RZ, 0x3 ;  /* 0x0000000071717211 */ /* 0x000fcc00078f18ff */
[----:B------:R-:W1:Y:S08]  /*0620*/  LDC.64 R152, c[0x0][0x3a8] ;  /* 0x0000ea00ff987b82 */ /* 0x000e700000000a00 */
[----:B------:R-:W4:Y:S01]  /*0630*/  LDC.64 R194, c[0x0][0x3c8] ;  /* 0x0000f200ffc27b82 */ /* 0x000f220000000a00 */
[----:B--2---:R-:W-:-:S05]  /*0640*/  IMAD.WIDE R110, R188, 0x4, R110 ;  /* 0x00000004bc6e7825 */ /* 0x004fca00078e026e */
[----:B------:R-:W2:Y:S01]  /*0650*/  LDG.E R0, desc[UR8][R110.64] ;  /* 0x000000086e007981 */ /* 0x000ea2000c1e1900 */
[----:B0-----:R-:W-:-:S05]  /*0660*/  LEA.HI.SX32 R192, R113, R178, 0x1d ;  /* 0x000000b271c07211 */ /* 0x001fca00078feaff */
[C---:B---3--:R-:W-:Y:S01]  /*0670*/  IMAD.WIDE.U32 R116, R192.reuse, 0x10, R108 ;  /* 0x00000010c0747825 */ /* 0x048fe200078e006c */
[C---:B------:R-:W-:Y:S02]  /*0680*/  IADD3 R190, PT, PT, R192.reuse, 0x200, RZ ;  /* 0x00000200c0be7810 */ /* 0x040fe40007ffe0ff */
[C---:B------:R-:W-:Y:S01]  /*0690*/  IADD3 R191, PT, PT, R192.reuse, 0x100, RZ ;  /* 0x00000100c0bf7810 */ /* 0x040fe20007ffe0ff */
[C---:B-1----:R-:W-:Y:S01]  /*06a0*/  IMAD.WIDE.U32 R146, R192.reuse, 0x20, R152 ;  /* 0x00000020c0927825 */ /* 0x042fe200078e0098 */
[----:B------:R-:W-:Y:S01]  /*06b0*/  IADD3 R186, PT, PT, R192, 0x300, RZ ;  /* 0x00000300c0ba7810 */ /* 0x000fe20007ffe0ff */
[----:B------:R-:W3:Y:S02]  /*06c0*/  LDG.E.128 R116, desc[UR8][R116.64] ;  /* 0x0000000874747981 */ /* 0x000ee4000c1e1d00 */
        /* <DEDUP_REMOVED lines=13> */
[----:B------:R-:W4:Y:S04]  /*07a0*/  LDG.E.128 R124, desc[UR8][R196.64] ;  /* 0x00000008c47c7981 */ /* 0x000f28000c1e1d00 */
[----:B------:R2:W4:Y:S01]  /*07b0*/  LDG.E.128 R132, desc[UR8][R196.64+0x10] ;  /* 0x00001008c4847981 */ /* 0x000522000c1e1d00 */
[----:B------:R-:W-:-:S04]  /*07c0*/  IMAD.WIDE.U32 R144, R190, 0x20, R152 ;  /* 0x00000020be907825 */ /* 0x000fc800078e0098 */
[----:B------:R-:W-:Y:S01]  /*07d0*/  IMAD.WIDE.U32 R152, R186, 0x20, R152 ;  /* 0x00000020ba987825 */ /* 0x000fe200078e0098 */
        /* <DEDUP_REMOVED lines=11> */
[----:B-----5:R-:W5:Y:S04]  /*0890*/  @P1 LDG.E.128 R68, desc[UR8][R214.64] ;  /* 0x00000008d6441981 */ /* 0x020f68000c1e1d00 */
        /* <DEDUP_REMOVED lines=12> */
[----:B--2---:R-:W-:Y:S02]  /*0960*/  FSEL R197, R0, RZ, !P2 ;  /* 0x000000ff00c57208 */ /* 0x004fe40005000000 */
[C---:B---3--:R-:W-:Y:S02]  /*0970*/  PRMT R245, R116.reuse, 0x7632, R245 ;  /* 0x0000763274f57816 */ /* 0x048fe400000000f5 */
[----:B------:R-:W-:Y:S01]  /*0980*/  SHF.L.U32 R116, R116, 0x10, RZ ;  /* 0x0000001074747819 */ /* 0x000fe200000006ff */
[----:B------:R-:W-:Y:S01]  /*0990*/  FADD.FTZ R0, -R197, R112 ;  /* 0x00000070c5007221 */ /* 0x000fe20000010100 */
        /* <DEDUP_REMOVED lines=236> */
.L_x_6373:
[----:B------:R-:W-:Y:S05]  /*1860*/  BSYNC.RECONVERGENT B0 ;  /* 0x0000000000007941 */ /* 0x000fea0003800200 */
.L_x_6372:
        /* <DEDUP_REMOVED lines=142> */
.L_x_6375:
        /* <DEDUP_REMOVED lines=36> */
.L_x_6376:
        /* <DEDUP_REMOVED lines=47> */
.L_x_6377:
        /* <DEDUP_REMOVED lines=36> */
.L_x_6378:
        /* <DEDUP_REMOVED lines=44> */
.L_x_6379:
        /* <DEDUP_REMOVED lines=36> */
.L_x_6380:
        /* <DEDUP_REMOVED lines=44> */
.L_x_6381:
        /* <DEDUP_REMOVED lines=36> */
.L_x_6382:
[----:B------:R-:W0:Y:S01]  /*32c0*/  @P1 LDC.64 R114, c[0x0][0x478] ;  /* 0x00011e00ff721b82 */ /* 0x000e220000000a00 */
[----:B------:R-:W-:-:S04]  /*32d0*/  IMAD.WIDE.U32 R112, R186, 0x10, R112 ;  /* 0x00000010ba707825 */ /* 0x000fc800078e0070 */
[----:B0-----:R-:W-:-:S05]  /*32e0*/  @P1 IMAD.WIDE.U32 R114, R186, 0x20, R114 ;  /* 0x00000020ba721825 */ /* 0x001fca00078e0072 */
[----:B------:R1:W-:Y:S04]  /*32f0*/  @P1 STG.E.128 desc[UR8][R114.64], R104 ;  /* 0x0000006872001986 */ /* 0x0003e8000c101d08 */
[----:B------:R1:W-:Y:S04]  /*3300*/  @P1 STG.E.128 desc[UR8][R114.64+0x10], R100 ;  /* 0x0000106472001986 */ /* 0x0003e8000c101d08 */
[----:B------:R1:W-:Y:S01]  /*3310*/  STG.E.128 desc[UR8][R112.64], R108 ;  /* 0x0000006c70007986 */ /* 0x0003e2000c101d08 */
[----:B------:R-:W-:Y:S05]  /*3320*/  BRA `(.L_x_6383) ;  /* 0x00000014000c7947 */ /* 0x000fea0003800000 */
.L_x_6374:
        /* <DEDUP_REMOVED lines=40> */
.L_x_6384:
        /* <DEDUP_REMOVED lines=36> */
.L_x_6385:
        /* <DEDUP_REMOVED lines=45> */
.L_x_6386:
        /* <DEDUP_REMOVED lines=36> */
.L_x_6387:
        /* <DEDUP_REMOVED lines=44> */
.L_x_6388:
        /* <DEDUP_REMOVED lines=36> */
.L_x_6389:
        /* <DEDUP_REMOVED lines=44> */
.L_x_6390:
        /* <DEDUP_REMOVED lines=36> */
.L_x_6391:
[----:B------:R-:W0:Y:S01]  /*4700*/  @P1 LDC.64 R114, c[0x0][0x478] ;  /* 0x00011e00ff721b82 */ /* 0x000e220000000a00 */
[----:B------:R-:W-:-:S04]  /*4710*/  IMAD.WIDE.U32 R112, R186, 0x10, R112 ;  /* 0x00000010ba707825 */ /* 0x000fc800078e0070 */
[----:B0-----:R-:W-:-:S05]  /*4720*/  @P1 IMAD.WIDE.U32 R114, R186, 0x20, R114 ;  /* 0x00000020ba721825 */ /* 0x001fca00078e0072 */
[----:B------:R0:W-:Y:S04]  /*4730*/  @P1 STG.E.128 desc[UR8][R114.64], R104 ;  /* 0x0000006872001986 */ /* 0x0001e8000c101d08 */
[----:B------:R0:W-:Y:S04]  /*4740*/  @P1 STG.E.128 desc[UR8][R114.64+0x10], R100 ;  /* 0x0000106472001986 */ /* 0x0001e8000c101d08 */
[----:B------:R0:W-:Y:S02]  /*4750*/  STG.E.128 desc[UR8][R112.64], R108 ;  /* 0x0000006c70007986 */ /* 0x0001e4000c101d08 */
.L_x_6383:
        /* <DEDUP_REMOVED lines=69> */
.L_x_6371:
        /* <DEDUP_REMOVED lines=25> */
.L_x_6393:
        /* <DEDUP_REMOVED lines=12> */
.L_x_15659:


//--------------------- .text._ZN10layer_norm13ln_bwd_kernelINS_13Kernel_traitsIf13__nv_bfloat16fS2_fjLj8192ELj1ELj1ELj8ELj16ENS_18Kernel_traits_baseILj8192EfS2_fS2_fjLj256EEEEELb0ELb0ELb1ELb0EEEvNS_9BwdParamsE --------------------------
	.section	.text._ZN10layer_norm13ln_bwd_kernelINS_13Kernel_traitsIf13__nv_bfloat16fS2_fjLj8192ELj1ELj1ELj8ELj16ENS_18Kernel_traits_baseILj8192EfS2_fS2_fjLj256EEEEELb0ELb0ELb1ELb0EEEvNS_9BwdParamsE,"ax",@progbits
	.align	128
        .global         _ZN10layer_norm13ln_bwd_kernelINS_13Kernel_traitsIf13__nv_bfloat16fS2_fjLj8192ELj1ELj1ELj8ELj16ENS_18Kernel_traits_baseILj8192EfS2_fS2_fjLj256EEEEELb0ELb0ELb1ELb0EEEvNS_9BwdParamsE
        .type           _ZN10layer_norm13ln_bwd_kernelINS_13Kernel_traitsIf13__nv_bfloat16fS2_fjLj8192ELj1ELj1ELj8ELj16ENS_18Kernel_traits_baseILj8192EfS2_fS2_fjLj256EEEEELb0ELb0ELb1ELb0EEEvNS_9BwdParamsE,@function
        .size           _ZN10layer_norm13ln_bwd_kernelINS_13Kernel_traitsIf13__nv_bfloat16fS2_fjLj8192ELj1ELj1ELj8ELj16ENS_18Kernel_traits_baseILj8192EfS2_fS2_fjLj256EEEEELb0ELb0ELb1ELb0EEEvNS_9BwdParamsE,(.L_x_15660 - _ZN10layer_norm13ln_bwd_kernelINS_13Kernel_traitsIf13__nv_bfloat16fS2_fjLj8192ELj1ELj1ELj8ELj16ENS_18Kernel_traits_baseILj8192EfS2_fS2_fjLj256EEEEELb0ELb0ELb1ELb0EEEvNS_9BwdParamsE)
        .other          _ZN10layer_norm13ln_bwd_kernelINS_13Kernel_traitsIf13__nv_bfloat16fS2_fjLj8192ELj1ELj1ELj8ELj16ENS_18Kernel_traits_baseILj8192EfS2_fS2_fjLj256EEEEELb0ELb0ELb1ELb0EEEvNS_9BwdParamsE,@"STO_CUDA_ENTRY STV_DEFAULT"
_ZN10layer_norm13ln_bwd_kernelINS_13Kernel_traitsIf13__nv_bfloat16fS2_fjLj8192ELj1ELj1ELj8ELj16ENS_18Kernel_traits_baseILj8192EfS2_fS2_fjLj256EEEEELb0ELb0ELb1ELb0EEEvNS_9BwdParamsE:
.text._ZN10layer_norm13ln_bwd_kernelINS_13Kernel_traitsIf13__nv_bfloat16fS2_fjLj8192ELj1ELj1ELj8ELj16ENS_18Kernel_traits_baseILj8192EfS2_fS2_fjLj256EEEEELb0ELb0ELb1ELb0EEEvNS_9BwdParamsE:
        /* <DEDUP_REMOVED lines=17> */
[----:B------:R-:W4:Y:S01]  /*0110*/  @P5 LDC.64 R12, c[0x0][0x3d0] ;  /* 0x0000f400ff0c5b82 */ /* 0x000f220000000a00 */
[C---:B0-----:R-:W-:Y:S01]  /*0120*/  @P2 IMAD.WIDE.U32 R2, R9.reuse, 0x20, R2 ;  /* 0x0000002009022825 */ /* 0x041fe200078e0002 */
[----:B------:R-:W-:-:S06]  /*0130*/  @P2 LOP3.LUT R9, R9, 0x100, RZ, 0xfc, !PT ;  /* 0x0000010009092812 */ /* 0x000fcc00078efcff */
[----:B------:R-:W0:Y:S01]  /*0140*/  @P6 LDC.64 R14, c[0x0][0x3d0] ;  /* 0x0000f400ff0e6b82 */ /* 0x000e220000000a00 */
[----:B--2---:R-:W5:Y:S01]  /*0150*/  @P2 LDG.E.128 R136, desc[UR10][R2.64] ;  /* 0x0000000a02882981 */ /* 0x004f62000c1e1d00 */
[C---:B-1----:R-:W-:Y:S01]  /*0160*/  @P4 IMAD.WIDE.U32 R10, R9.reuse, 0x20, R4 ;  /* 0x00000020090a4825 */ /* 0x042fe200078e0004 */
[----:B------:R-:W-:Y:S02]  /*0170*/  @P4 IADD3 R9, PT, PT, R9, 0x100, RZ ;  /* 0x0000010009094810 */ /* 0x000fe40007ffe0ff */
[----:B------:R-:W5:Y:S04]  /*0180*/  @P2 LDG.E.128 R132, desc[UR10][R2.64+0x10] ;  /* 0x0000100a02842981 */ /* 0x000f68000c1e1d00 */
[----:B------:R-:W5:Y:S01]  /*0190*/  @P4 LDG.E.128 R128, desc[UR10][R10.64] ;  /* 0x0000000a0a804981 */ /* 0x000f62000c1e1d00 */
[C---:B----4-:R-:W-:Y:S01]  /*01a0*/  @P5 IMAD.WIDE.U32 R12, R9.reuse, 0x20, R12 ;  /* 0x00000020090c5825 */ /* 0x050fe200078e000c */
[----:B------:R-:W1:Y:S02]  /*01b0*/  S2UR UR4, SR_CTAID.X ;  /* 0x00000000000479c3 */ /* 0x000e640000002500 */
[----:B------:R-:W5:Y:S01]  /*01c0*/  @P4 LDG.E.128 R124, desc[UR10][R10.64+0x10] ;  /* 0x0000100a0a7c4981 */ /* 0x000f62000c1e1d00 */
[----:B------:R-:W-:-:S03]  /*01d0*/  @P5 IADD3 R9, PT, PT, R9, 0x100, RZ ;  /* 0x0000010009095810 */ /* 0x000fc60007ffe0ff */
[----:B------:R-:W5:Y:S04]  /*01e0*/  @P5 LDG.E.128 R120, desc[UR10][R12.64] ;  /* 0x0000000a0c785981 */ /* 0x000f68000c1e1d00 */
[----:B------:R-:W5:Y:S01]  /*01f0*/  @P5 LDG.E.128 R116, desc[UR10][R12.64+0x10] ;  /* 0x0000100a0c745981 */ /* 0x000f62000c1e1d00 */
[----:B0-----:R-:W-:-:S05]  /*0200*/  @P6 IMAD.WIDE.U32 R4, R9, 0x20, R14 ;  /* 0x0000002009046825 */ /* 0x001fca00078e000e */
[----:B------:R-:W5:Y:S04]  /*0210*/  @P6 LDG.E.128 R112, desc[UR10][R4.64] ;  /* 0x0000000a04706981 */ /* 0x000f68000c1e1d00 */
[----:B------:R1:W5:Y:S02]  /*0220*/  @P6 LDG.E.128 R108, desc[UR10][R4.64+0x10] ;  /* 0x0000100a046c6981 */ /* 0x000364000c1e1d00 */
[----:B-1----:R-:W-:-:S04]  /*0230*/  MOV R5, UR4 ;  /* 0x0000000400057c02 */ /* 0x002fc80008000f00 */
[----:B---3--:R-:W-:Y:S02]  /*0240*/  ISETP.GE.AND P0, PT, R5, UR5, PT ;  /* 0x0000000505007c0c */ /* 0x008fe4000bf06270 */
        /* <DEDUP_REMOVED lines=32> */
[----:B------:R-:W-:Y:S06]  /*0450*/  @P0 BRA `(.L_x_6394) ;  /* 0x0000007000cc0947 */ /* 0x000fec0003800000 */
        /* <DEDUP_REMOVED lines=38> */
.L_x_6486:
[----:B0-----:R-:W0:Y:S08]  /*06c0*/  LDC.64 R2, c[0x0][0x3f8] ;  /* 0x0000fe00ff027b82 */ /* 0x001e300000000a00 */
[----:B--23--:R-:W1:Y:S08]  /*06d0*/  LDC.64 R170, c[0x0][0x3c8] ;  /* 0x0000f200ffaa7b82 */ /* 0x00ce700000000a00 */
        /* <DEDUP_REMOVED lines=47> */
[----:B------:R-:W-:Y:S01]  /*09d0*/  IADD3 R182, PT, PT, R182, 0x100, RZ ;  /* 0x00000100b6b67810 */ /* 0x000fe20007ffe0ff */
[----:B0-----:R-:W-:-:S05]  /*09e0*/  @P0 IMAD.WIDE.U32 R214, R181, 0x20, R214 ;  /* 0x00000020b5d60825 */ /* 0x001fca00078e00d6 */
[----:B------:R-:W5:Y:S04]  /*09f0*/  @P0 LDG.E.128 R40, desc[UR10][R214.64] ;  /* 0x0000000ad6280981 */ /* 0x000f68000c1e1d00 */
[----:B------:R0:W5:Y:S01]  /*0a00*/  @P0 LDG.E.128 R36, desc[UR10][R214.64+0x10] ;  /* 0x0000100ad6240981 */ /* 0x000162000c1e1d00 */
[----:B------:R-:W-:Y:S01]  /*0a10*/  IADD3 R181, PT, PT, R181, 0x100, RZ ;  /* 0x00000100b5b57810 */ /* 0x000fe20007ffe0ff */
        /* <DEDUP_REMOVED lines=68> */
.L_x_6398:
[----:B----4-:R-:W-:Y:S05]  /*0e60*/  BSYNC.RECONVERGENT B1 ;  /* 0x0000000000017941 */ /* 0x010fea0003800200 */
.L_x_6397:
        /* <DEDUP_REMOVED lines=15> */
[----:B------:R-:W-:Y:S02]  /*0f60*/  IADD3 R182, PT, PT, R182, 0x100, RZ ;  /* 0x00000100b6b67810 */ /* 0x000fe40007ffe0ff */
[----:B------:R-:W-:Y:S01]  /*0f70*/  IADD3 R181, PT, PT, R181, 0x100, RZ ;  /* 0x00000100b5b57810 */ /* 0x000fe20007ffe0ff */
[C---:B--2---:R-:W-:Y:S01]  /*0f80*/  FADD.FTZ R12, -R180.reuse, R12 ;  /* 0x0000000cb40c7221 */ /* 0x044fe20000010100 */
[C---:B------:R-:W-:Y:S01]  /*0f90*/  FADD.FTZ R24, -R180.reuse, R13 ;  /* 0x0000000db4187221 */ /* 0x040fe20000010100 */
[C---:B------:R-:W-:Y:S01]  /*0fa0*/  FADD.FTZ R172, -R180.reuse, R15 ;  /* 0x0000000fb4ac7221 */ /* 0x040fe20000010100 */
[C---:B------:R-:W-:Y:S01]  /*0fb0*/  FADD.FTZ R14, -R180.reuse, R14 ;  /* 0x0000000eb40e7221 */ /* 0x040fe20000010100 */
[----:B-----5:R-:W-:Y:S01]  /*0fc0*/  FMUL.FTZ R9, R3, R12 ;  /* 0x0000000c03097220 */ /* 0x020fe20000410000 */
[----:B---3--:R-:W-:Y:S01]  /*0fd0*/  FADD.FTZ R22, -R180, R22 ;  /* 0x00000016b4167221 */ /* 0x008fe20000010100 */
[----:B----4-:R-:W-:-:S02]  /*0fe0*/  PRMT R13, R16, 0x7632, R13 ;  /* 0x00007632100d7816 */ /* 0x010fc4000000000d */
[----:B------:R-:W-:Y:S02]  /*0ff0*/  SHF.L.U32 R15, R16, 0x10, RZ ;  /* 0x00000010100f7819 */ /* 0x000fe400000006ff */
[C---:B------:R-:W-:Y:S02]  /*1000*/  PRMT R16, R17.reuse, 0x7632, R16 ;  /* 0x0000763211107816 */ /* 0x040fe40000000010 */
[C---:B------:R-:W-:Y:S02]  /*1010*/  PRMT R168, R18.reuse, 0x7632, R168 ;  /* 0x0000763212a87816 */ /* 0x040fe400000000a8 */
[----:B------:R-:W-:Y:S01]  /*1020*/  SHF.L.U32 R169, R18, 0x10, RZ ;  /* 0x0000001012a97819 */ /* 0x000fe200000006ff */
[----:B------:R-:W-:Y:S01]  /*1030*/  FADD.FTZ R18, -R180, R20 ;  /* 0x00000014b4127221 */ /* 0x000fe20000010100 */
[----:B------:R-:W-:Y:S01]  /*1040*/  SHF.L.U32 R17, R17, 0x10, RZ ;  /* 0x0000001011117819 */ /* 0x000fe200000006ff */
[----:B0-----:R-:W-:Y:S01]  /*1050*/  FMUL.FTZ R11, R3, R14 ;  /* 0x0000000e030b7220 */ /* 0x001fe20000410000 */
[----:B------:R-:W-:Y:S01]  /*1060*/  SHF.L.U32 R20, R13, 0x10, RZ ;  /* 0x000000100d147819 */ /* 0x000fe200000006ff */
[-C--:B------:R-:W-:Y:S01]  /*1070*/  FMUL.FTZ R14, R128, R15.reuse ;  /* 0x0000000f800e7220 */ /* 0x080fe20000410000 */
[----:B------:R-:W-:Y:S01]  /*1080*/  FMUL.FTZ R10, R3, R24 ;  /* 0x00000018030a7220 */ /* 0x000fe20000410000 */
[----:B------:R-:W-:Y:S01]  /*1090*/  FADD.FTZ R64, R64, R15 ;  /* 0x0000000f40407221 */ /* 0x000fe20000010000 */
[----:B------:R-:W-:Y:S01]  /*10a0*/  FFMA.FTZ R96, R9, R15, R96 ;  /* 0x0000000f09607223 */ /* 0x000fe20000010060 */
[----:B------:R-:W-:Y:S01]  /*10b0*/  SHF.L.U32 R24, R16, 0x10, RZ ;  /* 0x0000001010187819 */ /* 0x000fe200000006ff */
[----:B------:R-:W-:Y:S01]  /*10c0*/  FADD.FTZ R66, R66, R17 ;  /* 0x0000001142427221 */ /* 0x000fe20000010000 */
[-C--:B------:R-:W-:Y:S01]  /*10d0*/  FFMA.FTZ R98, R11, R17.reuse, R98 ;  /* 0x000000110b627223 */ /* 0x080fe20000010062 */
[----:B------:R-:W-:Y:S01]  /*10e0*/  FMUL.FTZ R16, R130, R17 ;  /* 0x0000001182107220 */ /* 0x000fe20000410000 */
[----:B------:R-:W-:Y:S01]  /*10f0*/  FMUL.FTZ R15, R3, R22 ;  /* 0x00000016030f7220 */ /* 0x000fe20000410000 */
[----:B------:R-:W-:Y:S01]  /*1100*/  PRMT R170, R19, 0x7632, R170 ;  /* 0x0000763213aa7816 */ /* 0x000fe200000000aa */
[----:B------:R-:W-:Y:S01]  /*1110*/  FADD.FTZ R22, R183, R14 ;  /* 0x0000000eb7167221 */ /* 0x000fe20000010000 */
[----:B------:R-:W-:Y:S01]  /*1120*/  SHF.L.U32 R171, R19, 0x10, RZ ;  /* 0x0000001013ab7819 */ /* 0x000fe200000006ff */
[----:B------:R-:W-:Y:S01]  /*1130*/  FMUL.FTZ R17, R129, R20 ;  /* 0x0000001481117220 */ /* 0x000fe20000410000 */
[----:B------:R-:W-:Y:S01]  /*1140*/  FFMA.FTZ R19, R9, R14, R228 ;  /* 0x0000000e09137223 */ /* 0x000fe200000100e4 */
[----:B------:R-:W-:Y:S01]  /*1150*/  FADD.FTZ R174, -R180, R21 ;  /* 0x00000015b4ae7221 */ /* 0x000fe20000010100 */
        /* <DEDUP_REMOVED lines=10> */
[C---:B------:R-:W-:Y:S01]  /*1200*/  FMUL.FTZ R13, R3.reuse, R18 ;  /* 0x00000012030d7220 */ /* 0x040fe20000410000 */
        /* <DEDUP_REMOVED lines=8> */
[C---:B------:R-:W-:Y:S01]  /*1290*/  FFMA.FTZ R23, R13.reuse, R18, R24 ;  /* 0x000000120d177223 */ /* 0x040fe20000010018 */
[----:B------:R-:W-:Y:S01]  /*12a0*/  SHF.L.U32 R170, R170, 0x10, RZ ;  /* 0x00000010aaaa7819 */ /* 0x000fe200000006ff */
[----:B------:R-:W-:Y:S01]  /*12b0*/  FADD.FTZ R60, R60, R169 ;  /* 0x000000a93c3c7221 */ /* 0x000fe20000010000 */
[----:B------:R-:W-:Y:S01]  /*12c0*/  FFMA.FTZ R92, R13, R169, R92 ;  /* 0x000000a90d5c7223 */ /* 0x000fe2000001005c */
[----:B------:R-:W-:Y:S01]  /*12d0*/  FFMA.FTZ R97, R10, R20, R97 ;  /* 0x000000140a617223 */ /* 0x000fe20000010061 */
[----:B------:R-:W-:Y:S01]  /*12e0*/  FADD.FTZ R65, R65, R20 ;  /* 0x0000001441417221 */ /* 0x000fe20000010000 */
        /* <DEDUP_REMOVED lines=13> */
.L_x_6400:
[----:B------:R-:W-:Y:S05]  /*13c0*/  BSYNC.RECONVERGENT B1 ;  /* 0x0000000000017941 */ /* 0x000fea0003800200 */
.L_x_6399:
        /* <DEDUP_REMOVED lines=20> */
[C---:B---3--:R-:W-:Y:S01]  /*1510*/  FADD.FTZ R176, -R180.reuse, R176 ;  /* 0x000000b0b4b07221 */ /* 0x048fe20000010100 */
[----:B------:R-:W-:-:S02]  /*1520*/  FADD.FTZ R190, -R180, R171 ;  /* 0x000000abb4be7221 */ /* 0x000fc40000010100 */
[C---:B0----5:R-:W-:Y:S01]  /*1530*/  FMUL.FTZ R27, R3.reuse, R170 ;  /* 0x000000aa031b7220 */ /* 0x061fe20000410000 */
[C---:B----4-:R-:W-:Y:S02]  /*1540*/  PRMT R168, R172.reuse, 0x7632, R168 ;  /* 0x00007632aca87816 */ /* 0x050fe400000000a8 */
[----:B------:R-:W-:Y:S01]  /*1550*/  SHF.L.U32 R169, R172, 0x10, RZ ;  /* 0x00000010aca97819 */ /* 0x000fe200000006ff */
[C---:B------:R-:W-:Y:S01]  /*1560*/  FMUL.FTZ R25, R3.reuse, R186 ;  /* 0x000000ba03197220 */ /* 0x040fe20000410000 */
[----:B------:R-:W-:Y:S01]  /*1570*/  SHF.L.U32 R189, R174, 0x10, RZ ;  /* 0x00000010aebd7819 */ /* 0x000fe200000006ff */
[C---:B------:R-:W-:Y:S01]  /*1580*/  FMUL.FTZ R185, R3.reuse, R176 ;  /* 0x000000b003b97220 */ /* 0x040fe20000410000 */
[----:B------:R-:W-:Y:S01]  /*1590*/  SHF.L.U32 R170, R168, 0x10, RZ ;  /* 0x00000010a8aa7819 */ /* 0x000fe200000006ff */
[----:B------:R-:W-:Y:S01]  /*15a0*/  FMUL.FTZ R186, R120, R169 ;  /* 0x000000a978ba7220 */ /* 0x000fe20000410000 */
[----:B------:R-:W-:Y:S01]  /*15b0*/  FMUL.FTZ R184, R3, R190 ;  /* 0x000000be03b87220 */ /* 0x000fe20000410000 */
[----:B------:R-:W-:Y:S01]  /*15c0*/  PRMT R171, R173, 0x7632, R171 ;  /* 0x00007632adab7816 */ /* 0x000fe200000000ab */
[----:B------:R-:W-:Y:S01]  /*15d0*/  FADD.FTZ R52, R52, R189 ;  /* 0x000000bd34347221 */ /* 0x000fe20000010000 */
[-C--:B------:R-:W-:Y:S01]  /*15e0*/  FFMA.FTZ R84, R185, R189.reuse, R84 ;  /* 0x000000bdb9547223 */ /* 0x080fe20000010054 */
[----:B------:R-:W-:Y:S01]  /*15f0*/  FMUL.FTZ R190, R116, R189 ;  /* 0x000000bd74be7220 */ /* 0x000fe20000410000 */
        /* <DEDUP_REMOVED lines=8> */
[----:B------:R-:W-:Y:S01]  /*1680*/  FADD.FTZ R171, R168, R189 ;  /* 0x000000bda8ab7221 */ /* 0x000fe20000010000 */
[----:B------:R-:W-:Y:S01]  /*1690*/  PRMT R191, R175, 0x7632, R191 ;  /* 0x00007632afbf7816 */ /* 0x000fe200000000bf */
[----:B------:R-:W-:Y:S01]  /*16a0*/  FMUL.FTZ R188, R122, R173 ;  /* 0x000000ad7abc7220 */ /* 0x000fe20000410000 */
[----:B------:R-:W-:Y:S01]  /*16b0*/  FFMA.FTZ R168, R26, R189, R169 ;  /* 0x000000bd1aa87223 */ /* 0x000fe200000100a9 */
[----:B------:R-:W-:Y:S01]  /*16c0*/  PRMT R187, R174, 0x7632, R187 ;  /* 0x00007632aebb7816 */ /* 0x000fe200000000bb */
[----:B------:R-:W-:Y:S01]  /*16d0*/  FFMA.FTZ R89, R26, R170, R89 ;  /* 0x000000aa1a597223 */ /* 0x000fe20000010059 */
[----:B------:R-:W-:Y:S01]  /*16e0*/  SHF.L.U32 R176, R191, 0x10, RZ ;  /* 0x00000010bfb07819 */ /* 0x000fe200000006ff */
[----:B------:R-:W-:Y:S01]  /*16f0*/  FADD.FTZ R57, R57, R170 ;  /* 0x000000aa39397221 */ /* 0x000fe20000010000 */
        /* <DEDUP_REMOVED lines=8> */
[C---:B------:R-:W-:Y:S01]  /*1780*/  FADD.FTZ R178, -R180.reuse, R178 ;  /* 0x000000b2b4b27221 */ /* 0x040fe20000010100 */
[----:B------:R-:W-:Y:S01]  /*1790*/  FMUL.FTZ R194, R3, R194 ;  /* 0x000000c203c27220 */ /* 0x000fe20000410000 */
[----:B------:R-:W-:Y:S01]  /*17a0*/  FMUL.FTZ R193, R117, R174 ;  /* 0x000000ae75c17220 */ /* 0x000fe20000410000 */
[----:B------:R-:W-:Y:S01]  /*17b0*/  FADD.FTZ R170, R171, R190 ;  /* 0x000000beabaa7221 */ /* 0x000fe20000010000 */
[----:B------:R-:W-:Y:S01]  /*17c0*/  FFMA.FTZ R169, R185, R190, R168 ;  /* 0x000000beb9a97223 */ /* 0x000fe200000100a8 */
        /* <DEDUP_REMOVED lines=20> */
[----:B------:R-:W-:-:S07]  /*1910*/  FFMA.FTZ R228, R196, R195, R169 ;  /* 0x000000c3c4e47223 */ /* 0x000fce00000100a9 */
.L_x_6402:
[----:B------:R-:W-:Y:S05]  /*1920*/  BSYNC.RECONVERGENT B1 ;  /* 0x0000000000017941 */ /* 0x000fea0003800200 */
.L_x_6401:
        /* <DEDUP_REMOVED lines=14> */
[C---:B--2---:R-:W-:Y:S01]  /*1a10*/  FADD.FTZ R182, -R180.reuse, R169 ;  /* 0x000000a9b4b67221 */ /* 0x044fe20000010100 */
[C---:B------:R-:W-:Y:S01]  /*1a20*/  FADD.FTZ R170, -R180.reuse, R170 ;  /* 0x000000aab4aa7221 */ /* 0x040fe20000010100 */
[C---:B0-----:R-:W-:Y:S01]  /*1a30*/  FADD.FTZ R200, -R180.reuse, R171 ;  /* 0x000000abb4c87221 */ /* 0x041fe20000010100 */
[C---:B------:R-:W-:Y:S01]  /*1a40*/  FADD.FTZ R168, -R180.reuse, R168 ;  /* 0x000000a8b4a87221 */ /* 0x040fe20000010100 */
[C---:B---3--:R-:W-:Y:S01]  /*1a50*/  FADD.FTZ R202, -R180.reuse, R172 ;  /* 0x000000acb4ca7221 */ /* 0x048fe20000010100 */
[----:B------:R-:W-:Y:S01]  /*1a60*/  FADD.FTZ R204, -R180, R173 ;  /* 0x000000adb4cc7221 */ /* 0x000fe20000010100 */
[C---:B-1---5:R-:W-:Y:S01]  /*1a70*/  FMUL.FTZ R199, R3.reuse, R170 ;  /* 0x000000aa03c77220 */ /* 0x062fe20000410000 */
[C---:B------:R-:W-:Y:S01]  /*1a80*/  FMUL.FTZ R197, R3.reuse, R168 ;  /* 0x000000a803c57220 */ /* 0x040fe20000410000 */
[C---:B------:R-:W-:Y:S01]  /*1a90*/  FMUL.FTZ R201, R3.reuse, R202 ;  /* 0x000000ca03c97220 */ /* 0x040fe20000410000 */
[C---:B----4-:R-:W-:Y:S01]  /*1aa0*/  PRMT R169, R176.reuse, 0x7632, R169 ;  /* 0x00007632b0a97816 */ /* 0x050fe200000000a9 */
[C---:B------:R-:W-:Y:S01]  /*1ab0*/  FMUL.FTZ R202, R3.reuse, R204 ;  /* 0x000000cc03ca7220 */ /* 0x040fe20000410000 */
[----:B------:R-:W-:Y:S01]  /*1ac0*/  SHF.L.U32 R171, R176, 0x10, RZ ;  /* 0x00000010b0ab7819 */ /* 0x000fe200000006ff */
[----:B------:R-:W-:Y:S01]  /*1ad0*/  FMUL.FTZ R198, R3, R182 ;  /* 0x000000b603c67220 */ /* 0x000fe20000410000 */
[----:B------:R-:W-:Y:S01]  /*1ae0*/  SHF.L.U32 R170, R169, 0x10, RZ ;  /* 0x00000010a9aa7819 */ /* 0x000fe200000006ff */
[----:B------:R-:W-:Y:S01]  /*1af0*/  FADD.FTZ R174, -R180, R174 ;  /* 0x000000aeb4ae7221 */ /* 0x000fe20000010100 */
[C---:B------:R-:W-:Y:S01]  /*1b00*/  PRMT R172, R177.reuse, 0x7632, R172 ;  /* 0x00007632b1ac7816 */ /* 0x040fe200000000ac */
[-C--:B------:R-:W-:Y:S01]  /*1b10*/  FMUL.FTZ R204, R112, R171.reuse ;  /* 0x000000ab70cc7220 */ /* 0x080fe20000410000 */
[----:B------:R-:W-:Y:S01]  /*1b20*/  SHF.L.U32 R177, R177, 0x10, RZ ;  /* 0x00000010b1b17819 */ /* 0x000fe200000006ff */
[----:B------:R-:W-:Y:S01]  /*1b30*/  FMUL.FTZ R205, R113, R170 ;  /* 0x000000aa71cd7220 */ /* 0x000fe20000410000 */
[----:B------:R-:W-:Y:S01]  /*1b40*/  FADD.FTZ R48, R48, R171 ;  /* 0x000000ab30307221 */ /* 0x000fe20000010000 */
[----:B------:R-:W-:Y:S01]  /*1b50*/  FADD.FTZ R168, R183, R204 ;  /* 0x000000ccb7a87221 */ /* 0x000fe20000010000 */
[C---:B------:R-:W-:Y:S01]  /*1b60*/  FFMA.FTZ R169, R197.reuse, R204, R228 ;  /* 0x000000ccc5a97223 */ /* 0x040fe200000100e4 */
[----:B------:R-:W-:Y:S01]  /*1b70*/  FFMA.FTZ R80, R197, R171, R80 ;  /* 0x000000abc5507223 */ /* 0x000fe20000010050 */
[----:B------:R-:W-:Y:S01]  /*1b80*/  SHF.L.U32 R172, R172, 0x10, RZ ;  /* 0x00000010acac7819 */ /* 0x000fe200000006ff */
[----:B------:R-:W-:Y:S01]  /*1b90*/  FADD.FTZ R171, R168, R205 ;  /* 0x000000cda8ab7221 */ /* 0x000fe20000010000 */
[----:B------:R-:W-:Y:S01]  /*1ba0*/  FMUL.FTZ R206, R114, R177 ;  /* 0x000000b172ce7220 */ /* 0x000fe20000410000 */
[----:B------:R-:W-:Y:S01]  /*1bb0*/  FFMA.FTZ R168, R198, R205, R169 ;  /* 0x000000cdc6a87223 */ /* 0x000fe200000100a9 */
[----:B------:R-:W-:Y:S01]  /*1bc0*/  FADD.FTZ R212, -R180, R175 ;  /* 0x000000afb4d47221 */ /* 0x000fe20000010100 */
[----:B------:R-:W-:Y:S01]  /*1bd0*/  PRMT R173, R178, 0x7632, R173 ;  /* 0x00007632b2ad7816 */ /* 0x000fe200000000ad */
[----:B------:R-:W-:Y:S01]  /*1be0*/  FFMA.FTZ R81, R198, R170, R81 ;  /* 0x000000aac6517223 */ /* 0x000fe20000010051 */
[----:B------:R-:W-:Y:S01]  /*1bf0*/  SHF.L.U32 R175, R178, 0x10, RZ ;  /* 0x00000010b2af7819 */ /* 0x000fe200000006ff */
[----:B------:R-:W-:Y:S01]  /*1c00*/  FADD.FTZ R49, R49, R170 ;  /* 0x000000aa31317221 */ /* 0x000fe20000010000 */
[----:B------:R-:W-:Y:S01]  /*1c10*/  FMUL.FTZ R200, R3, R200 ;  /* 0x000000c803c87220 */ /* 0x000fe20000410000 */
[----:B------:R-:W-:Y:S01]  /*1c20*/  FMUL.FTZ R207, R115, R172 ;  /* 0x000000ac73cf7220 */ /* 0x000fe20000410000 */
[----:B------:R-:W-:Y:S01]  /*1c30*/  FADD.FTZ R170, R171, R206 ;  /* 0x000000ceabaa7221 */ /* 0x000fe20000010000 */
[----:B------:R-:W-:Y:S01]  /*1c40*/  FFMA.FTZ R169, R199, R206, R168 ;  /* 0x000000cec7a97223 */ /* 0x000fe200000100a8 */
[----:B------:R-:W-:Y:S01]  /*1c50*/  FMUL.FTZ R203, R3, R174 ;  /* 0x000000ae03cb7220 */ /* 0x000fe20000410000 */
[----:B------:R-:W-:Y:S01]  /*1c60*/  SHF.L.U32 R174, R173, 0x10, RZ ;  /* 0x00000010adae7819 */ /* 0x000fe200000006ff */
        /* <DEDUP_REMOVED lines=31> */
.L_x_6396:
        /* <DEDUP_REMOVED lines=33> */
.L_x_6403:
[----:B----4-:R-:W-:Y:S05]  /*2070*/  BSYNC.RECONVERGENT B0 ;  /* 0x0000000000007941 */ /* 0x010fea0003800200 */
.L_x_6395:
        /* <DEDUP_REMOVED lines=31> */
.L_x_6405:
[----:B------:R-:W-:Y:S05]  /*2270*/  BSYNC.RECONVERGENT B0 ;  /* 0x0000000000007941 */ /* 0x000fea0003800200 */
.L_x_6404:
        /* <DEDUP_REMOVED lines=63> */
.L_x_6410:
        /* <DEDUP_REMOVED lines=9> */
.L_x_6411:
        /* <DEDUP_REMOVED lines=9> */
.L_x_6412:
        /* <DEDUP_REMOVED lines=9> */
.L_x_6413:
        /* <DEDUP_REMOVED lines=9> */
.L_x_6414:
        /* <DEDUP_REMOVED lines=9> */
.L_x_6415:
        /* <DEDUP_REMOVED lines=9> */
.L_x_6416:
        /* <DEDUP_REMOVED lines=10> */
.L_x_6409:
        /* <DEDUP_REMOVED lines=42> */
.L_x_6418:
        /* <DEDUP_REMOVED lines=9> */
.L_x_6419:
        /* <DEDUP_REMOVED lines=9> */
.L_x_6420:
        /* <DEDUP_REMOVED lines=9> */
.L_x_6421:
        /* <DEDUP_REMOVED lines=9> */
.L_x_6422:
        /* <DEDUP_REMOVED lines=9> */
.L_x_6423:
        /* <DEDUP_REMOVED lines=9> */
.L_x_6424:
[----:B------:R-:W-:Y:S05]  /*3070*/  @!P3 BRA `(.L_x_6417) ;  /* 0x000000080028b947 */ /* 0x000fea0003800000 */
[----:B------:R-:W-:-:S05]  /*3080*/  FMUL.FTZ R168, R167, UR15 ;  /* 0x0000000fa7a87c20 */ /* 0x000fca0008410000 */
[----:B------:R-:W-:-:S04]  /*3090*/  F2FP.BF16.F32.PACK_AB R168, RZ, R168 ;  /* 0x000000a8ffa8723e */ /* 0x000fc800000010ff */
[----:B------:R-:W-:Y:S01]  /*30a0*/  PRMT R159, R159, 0x5410, R168 ;  /* 0x000054109f9f7816 */ /* 0x000fe200000000a8 */
[----:B------:R-:W-:Y:S06]  /*30b0*/  BRA `(.L_x_6417) ;  /* 0x0000000800187947 */ /* 0x000fec0003800000 */
.L_x_6408:
        /* <DEDUP_REMOVED lines=70> */
.L_x_6425:
        /* <DEDUP_REMOVED lines=64> */
.L_x_6417:
        /* <DEDUP_REMOVED lines=11> */
.L_x_6407:
[----:B------:R-:W-:Y:S05]  /*39d0*/  BSYNC.RECONVERGENT B0 ;  /* 0x0000000000007941 */ /* 0x000fea0003800200 */
.L_x_6406:
        /* <DEDUP_REMOVED lines=76> */
.L_x_6429:
        /* <DEDUP_REMOVED lines=65> */
.L_x_6428:
        /* <DEDUP_REMOVED lines=46> */
.L_x_6432:
        /* <DEDUP_REMOVED lines=9> */
.L_x_6433:
        /* <DEDUP_REMOVED lines=9> */
.L_x_6434:
        /* <DEDUP_REMOVED lines=9> */
.L_x_6435:
        /* <DEDUP_REMOVED lines=9> */
.L_x_6436:
        /* <DEDUP_REMOVED lines=9> */
.L_x_6437:
        /* <DEDUP_REMOVED lines=9> */
.L_x_6438:
[----:B------:R-:W-:Y:S05]  /*48f0*/  @!P3 BRA `(.L_x_6430) ;  /* 0x000000040030b947 */ /* 0x000fea0003800000 */
[----:B------:R-:W-:-:S05]  /*4900*/  FMUL.FTZ R168, R167, UR15 ;  /* 0x0000000fa7a87c20 */ /* 0x000fca0008410000 */
[----:B------:R-:W-:-:S04]  /*4910*/  F2FP.BF16.F32.PACK_AB R168, RZ, R168 ;  /* 0x000000a8ffa8723e */ /* 0x000fc800000010ff */
[----:B------:R-:W-:Y:S01]  /*4920*/  PRMT R159, R159, 0x5410, R168 ;  /* 0x000054109f9f7816 */ /* 0x000fe200000000a8 */
[----:B------:R-:W-:Y:S06]  /*4930*/  BRA `(.L_x_6430) ;  /* 0x0000000400207947 */ /* 0x000fec0003800000 */
.L_x_6431:
        /* <DEDUP_REMOVED lines=9> */
.L_x_6439:
        /* <DEDUP_REMOVED lines=9> */
.L_x_6440:
        /* <DEDUP_REMOVED lines=9> */
.L_x_6441:
        /* <DEDUP_REMOVED lines=9> */
.L_x_6442:
        /* <DEDUP_REMOVED lines=9> */
.L_x_6443:
        /* <DEDUP_REMOVED lines=9> */
.L_x_6444:
        /* <DEDUP_REMOVED lines=9> */
.L_x_6445:
        /* <DEDUP_REMOVED lines=9> */
.L_x_6430:
        /* <DEDUP_REMOVED lines=9> */
.L_x_6427:
[----:B------:R-:W-:Y:S05]  /*4e50*/  BSYNC.RECONVERGENT B0 ;  /* 0x0000000000007941 */ /* 0x000fea0003800200 */
.L_x_6426:
        /* <DEDUP_REMOVED lines=76> */
.L_x_6449:
        /* <DEDUP_REMOVED lines=65> */
.L_x_6448:
        /* <DEDUP_REMOVED lines=46> */
.L_x_6452:
        /* <DEDUP_REMOVED lines=9> */
.L_x_6453:
        /* <DEDUP_REMOVED lines=9> */
.L_x_6454:
        /* <DEDUP_REMOVED lines=9> */
.L_x_6455:
        /* <DEDUP_REMOVED lines=9> */
.L_x_6456:
        /* <DEDUP_REMOVED lines=9> */
.L_x_6457:
        /* <DEDUP_REMOVED lines=9> */
.L_x_6458:
[----:B------:R-:W-:Y:S05]  /*5d70*/  @!P3 BRA `(.L_x_6450) ;  /* 0x000000040030b947 */ /* 0x000fea0003800000 */
[----:B------:R-:W-:-:S05]  /*5d80*/  FMUL.FTZ R168, R167, UR15 ;  /* 0x0000000fa7a87c20 */ /* 0x000fca0008410000 */
[----:B------:R-:W-:-:S04]  /*5d90*/  F2FP.BF16.F32.PACK_AB R168, RZ, R168 ;  /* 0x000000a8ffa8723e */ /* 0x000fc800000010ff */
[----:B------:R-:W-:Y:S01]  /*5da0*/  PRMT R159, R159, 0x5410, R168 ;  /* 0x000054109f9f7816 */ /* 0x000fe200000000a8 */
[----:B------:R-:W-:Y:S06]  /*5db0*/  BRA `(.L_x_6450) ;  /* 0x0000000400207947 */ /* 0x000fec0003800000 */
.L_x_6451:
        /* <DEDUP_REMOVED lines=9> */
.L_x_6459:
        /* <DEDUP_REMOVED lines=9> */
.L_x_6460:
        /* <DEDUP_REMOVED lines=9> */
.L_x_6461:
        /* <DEDUP_REMOVED lines=9> */
.L_x_6462:
        /* <DEDUP_REMOVED lines=9> */
.L_x_6463:
        /* <DEDUP_REMOVED lines=9> */
.L_x_6464:
        /* <DEDUP_REMOVED lines=9> */
.L_x_6465:
        /* <DEDUP_REMOVED lines=9> */
.L_x_6450:
        /* <DEDUP_REMOVED lines=9> */
.L_x_6447:
[----:B------:R-:W-:Y:S05]  /*62d0*/  BSYNC.RECONVERGENT B0 ;  /* 0x0000000000007941 */ /* 0x000fea0003800200 */
.L_x_6446:
        /* <DEDUP_REMOVED lines=76> */
.L_x_6469:
        /* <DEDUP_REMOVED lines=65> */
.L_x_6468:
        /* <DEDUP_REMOVED lines=46> */
.L_x_6472:
        /* <DEDUP_REMOVED lines=9> */
.L_x_6473:
        /* <DEDUP_REMOVED lines=9> */
.L_x_6474:
        /* <DEDUP_REMOVED lines=9> */
.L_x_6475:
        /* <DEDUP_REMOVED lines=9> */
.L_x_6476:
        /* <DEDUP_REMOVED lines=9> */
.L_x_6477:
        /* <DEDUP_REMOVED lines=9> */
.L_x_6478:
[----:B------:R-:W-:Y:S05]  /*71f0*/  @!P3 BRA `(.L_x_6470) ;  /* 0x000000040030b947 */ /* 0x000fea0003800000 */
[----:B------:R-:W-:-:S05]  /*7200*/  FMUL.FTZ R2, R167, UR15 ;  /* 0x0000000fa7027c20 */ /* 0x000fca0008410000 */
[----:B------:R-:W-:-:S04]  /*7210*/  F2FP.BF16.F32.PACK_AB R2, RZ, R2 ;  /* 0x00000002ff02723e */ /* 0x000fc800000010ff */
[----:B------:R-:W-:Y:S01]  /*7220*/  PRMT R159, R159, 0x5410, R2 ;  /* 0x000054109f9f7816 */ /* 0x000fe20000000002 */
[----:B------:R-:W-:Y:S06]  /*7230*/  BRA `(.L_x_6470) ;  /* 0x0000000400207947 */ /* 0x000fec0003800000 */
.L_x_6471:
        /* <DEDUP_REMOVED lines=16> */
.L_x_6479:
        /* <DEDUP_REMOVED lines=9> */
.L_x_6480:
        /* <DEDUP_REMOVED lines=9> */
.L_x_6481:
        /* <DEDUP_REMOVED lines=9> */
.L_x_6482:
        /* <DEDUP_REMOVED lines=9> */
.L_x_6483:
        /* <DEDUP_REMOVED lines=9> */
.L_x_6484:
        /* <DEDUP_REMOVED lines=9> */
.L_x_6485:
[----:B------:R-:W-:-:S04]  /*76a0*/  @P3 F2FP.BF16.F32.PACK_AB R168, RZ, R168 ;  /* 0x000000a8ffa8323e */ /* 0x000fc800000010ff */
[----:B------:R-:W-:-:S07]  /*76b0*/  @P3 PRMT R159, R159, 0x5410, R168 ;  /* 0x000054109f9f3816 */ /* 0x000fce00000000a8 */
.L_x_6470:
[----:B------:R-:W0:Y:S08]  /*76c0*/  @P0 LDC.64 R168, c[0x0][0x478] ;  /* 0x00011e00ffa80b82 */ /* 0x000e300000000a00 */
[----:B------:R-:W1:Y:S01]  /*76d0*/  @P3 LDC.64 R2, c[0x0][0x468] ;  /* 0x00011a00ff023b82 */ /* 0x000e620000000a00 */
[----:B0-----:R-:W-:-:S05]  /*76e0*/  @P0 IMAD.WIDE.U32 R168, R0, 0x20, R168 ;  /* 0x0000002000a80825 */ /* 0x001fca00078e00a8 */
[----:B------:R4:W-:Y:S01]  /*76f0*/  @P0 STG.E.128 desc[UR10][R168.64], R160 ;  /* 0x000000a0a8000986 */ /* 0x0009e2000c101d0a */
[----:B-1----:R-:W-:-:S03]  /*7700*/  @P3 IMAD.WIDE.U32 R2, R173, 0x10, R2 ;  /* 0x00000010ad023825 */ /* 0x002fc600078e0002 */
[----:B------:R4:W-:Y:S04]  /*7710*/  @P0 STG.E.128 desc[UR10][R168.64+0x10], R164 ;  /* 0x000010a4a8000986 */ /* 0x0009e8000c101d0a */
[----:B------:R4:W-:Y:S02]  /*7720*/  @P3 STG.E.128 desc[UR10][R2.64], R156 ;  /* 0x0000009c02003986 */ /* 0x0009e4000c101d0a */
.L_x_6467:
[----:B------:R-:W-:Y:S05]  /*7730*/  BSYNC.RECONVERGENT B0 ;  /* 0x0000000000007941 */ /* 0x000fea0003800200 */
.L_x_6466:
[----:B----4-:R-:W1:Y:S01]  /*7740*/  LDC.64 R2, c[0x0][0x380] ;  /* 0x0000e000ff027b82 */ /* 0x010e620000000a00 */
[----:B------:R-:W-:Y:S01]  /*7750*/  UPLOP3.LUT UP1, UPT, UPT, UPT, UP1, 0x40, 0x4 ;  /* 0x000000000004789c */ /* 0x000fe20003f2e810 */
[----:B-1----:R-:W-:-:S04]  /*7760*/  IADD3 R5, PT, PT, R5, R2, RZ ;  /* 0x0000000205057210 */ /* 0x002fc80007ffe0ff */
[----:B------:R-:W-:-:S13]  /*7770*/  ISETP.GE.AND P0, PT, R5, R3, PT ;  /* 0x000000030500720c */ /* 0x000fda0003f06270 */
[----:B------:R-:W-:Y:S05]  /*7780*/  @!P0 BRA `(.L_x_6486) ;  /* 0xffffff8c00cc8947 */ /* 0x000fea000383ffff */
.L_x_6394:
        /* <DEDUP_REMOVED lines=40> */
.L_x_6487:
        /* <DEDUP_REMOVED lines=15> */
.L_x_15660:


//--------------------- .text._ZN10layer_norm13ln_bwd_kernelINS_13Kernel_traitsIf13__nv_bfloat16fS2_fjLj8192ELj1ELj1ELj8ELj16ENS_18Kernel_traits_baseILj8192EfS2_fS2_fjLj256EEEEELb0ELb0ELb1ELb1EEEvNS_9BwdParamsE --------------------------
	.section	.text._ZN10layer_norm13ln_bwd_kernelINS_13Kernel_traitsIf13__nv_bfloat16fS2_fjLj8192ELj1ELj1ELj8ELj16ENS_18Kernel_traits_baseILj8192EfS2_fS2_fjLj256EEEEELb0ELb0ELb1ELb1EEEvNS_9BwdParamsE,"ax",@progbits
	.align	128
        .global         _ZN10layer_norm13ln_bwd_kernelINS_13Kernel_traitsIf13__nv_bfloat16fS2_fjLj8192ELj1ELj1ELj8ELj16ENS_18Kernel_traits_baseILj8192EfS2_fS2_fjLj256EEEEELb0ELb0ELb1ELb1EEEvNS_9BwdParamsE
        .type           _ZN10layer_norm13ln_bwd_kernelINS_13Kernel_traitsIf13__nv_bfloat16fS2_fjLj8192ELj1ELj1ELj8ELj16ENS_18Kernel_traits_baseILj8192EfS2_fS2_fjLj256EEEEELb0ELb0ELb1ELb1EEEvNS_9BwdParamsE,@function
        .size           _ZN10layer_norm13ln_bwd_kernelINS_13Kernel_traitsIf13__nv_bfloat16fS2_fjLj8192ELj1ELj1ELj8ELj16ENS_18Kernel_traits_baseILj8192EfS2_fS2_fjLj256EEEEELb0ELb0ELb1ELb1EEEvNS_9BwdParamsE,(.L_x_15661 - _ZN10layer_norm13ln_bwd_kernelINS_13Kernel_traitsIf13__nv_bfloat16fS2_fjLj8192ELj1ELj1ELj8ELj16ENS_18Kernel_traits_baseILj8192EfS2_fS2_fjLj256EEEEELb0ELb0ELb1ELb1EEEvNS_9BwdParamsE)
        .other          _ZN10layer_norm13ln_bwd_kernelINS_13Kernel_traitsIf13__nv_bfloat16fS2_fjLj8192ELj1ELj1ELj8ELj16ENS_18Kernel_traits_baseILj8192EfS2_fS2_fjLj256EEEEELb0ELb0ELb1ELb1EEEvNS_9BwdParamsE,@"STO_CUDA_ENTRY STV_DEFAULT"
_ZN10layer_norm13ln_bwd_kernelINS_13Kernel_traitsIf13__nv_bfloat16fS2_fjLj8192ELj1ELj1ELj8ELj16ENS_18Kernel_traits_baseILj8192EfS2_fS2_fjLj256EEEEELb0ELb0ELb1ELb1EEEvNS_9BwdParamsE:
.text._ZN10layer_norm13ln_bwd_kernelINS_13Kernel_traitsIf13__nv_bfloat16fS2_fjLj8192ELj1ELj1ELj8ELj16ENS_18Kernel_traits_baseILj8192EfS2_fS2_fjLj256EEEEELb0ELb0ELb1ELb1EEEvNS_9BwdParamsE:
        /* <DEDUP_REMOVED lines=58> */
.L_x_6565:
        /* <DEDUP_REMOVED lines=9> */
[----:B------:R-:W-:Y:S02]  /*0430*/  MOV R0, RZ ;  /* 0x000000ff00007202 */ /* 0x000fe40000000f00 */
[----:B------:R-:W-:Y:S02]  /*0440*/  MOV R176, RZ ;  /* 0x000000ff00b07202 */ /* 0x000fe40000000f00 */
[----:B----4-:R-:W-:-:S13]  /*0450*/  ISETP.GE.AND P2, PT, R223, 0x1, PT ;  /* 0x00000001df00780c */ /* 0x010fda0003f46270 */
[----:B-1----:R-:W-:Y:S05]  /*0460*/  @!P2 BRA `(.L_x_6489) ;  /* 0x00000014003ca947 */ /* 0x002fea0003800000 */
[----:B------:R-:W1:Y:S01]  /*0470*/  S2R R8, SR_TID.X ;  /* 0x0000000000087919 */ /* 0x000e620000002100 */
[----:B0-----:R-:W0:Y:S01]  /*0480*/  LDC.64 R4, c[0x0][0x3c0] ;  /* 0x0000f000ff047b82 */ /* 0x001e220000000a00 */
[----:B------:R-:W-:Y:S01]  /*0490*/  IADD3 R3, PT, PT, R223, -0x1, RZ ;  /* 0xffffffffdf037810 */ /* 0x000fe20007ffe0ff */
[----:B------:R-:W-:-:S04]  /*04a0*/  IMAD R0, R2, UR14, RZ ;  /* 0x0000000e02007c24 */ /* 0x000fc8000f8e02ff */
[----:B------:R-:W-:Y:S01]  /*04b0*/  IMAD R6, R3, UR14, RZ ;  /* 0x0000000e03067c24 */ /* 0x000fe2000f8e02ff */
[----:B------:R-:W-:Y:S01]  /*04c0*/  SHF.R.S32.HI R3, RZ, 0x1f, R0 ;  /* 0x0000001fff037819 */ /* 0x000fe20000011400 */
[----:B------:R-:W2:Y:S03]  /*04d0*/  LDC.64 R196, c[0x0][0x3a8] ;  /* 0x0000ea00ffc47b82 */ /* 0x000ea60000000a00 */
[----:B------:R-:W-:Y:S02]  /*04e0*/  SHF.R.S32.HI R7, RZ, 0x1f, R6 ;  /* 0x0000001fff077819 */ /* 0x000fe40000011406 */
[----:B------:R-:W-:Y:S02]  /*04f0*/  LEA.HI R3, R3, R0, RZ, 0x3 ;  /* 0x0000000003037211 */ /* 0x000fe400078f18ff */
[----:B------:R-:W-:Y:S01]  /*0500*/  LEA.HI R7, R7, R6, RZ, 0x3 ;  /* 0x0000000607077211 */ /* 0x000fe200078f18ff */
[----:B------:R-:W3:Y:S01]  /*0510*/  LDC.64 R16, c[0x0][0x428] ;  /* 0x00010a00ff107b82 */ /* 0x000ee20000000a00 */
[----:B0-----:R-:W-:-:S05]  /*0520*/  IMAD.WIDE R4, R2, 0x4, R4 ;  /* 0x0000000402047825 */ /* 0x001fca00078e0204 */
[----:B------:R0:W4:Y:S01]  /*0530*/  LDG.E R0, desc[UR12][R4.64] ;  /* 0x0000000c04007981 */ /* 0x000122000c1e1900 */
[-C--:B-1----:R-:W-:Y:S02]  /*0540*/  LEA.HI.SX32 R205, R3, R8.reuse, 0x1d ;  /* 0x0000000803cd7211 */ /* 0x082fe400078feaff */
[----:B------:R-:W-:Y:S02]  /*0550*/  LEA.HI.SX32 R13, R7, R8, 0x1d ;  /* 0x00000008070d7211 */ /* 0x000fe400078feaff */
[C---:B------:R-:W-:Y:S01]  /*0560*/  IADD3 R3, PT, PT, R205.reuse, 0x100, RZ ;  /* 0x00000100cd037810 */ /* 0x040fe20007ffe0ff */
[----:B--2---:R-:W-:Y:S01]  /*0570*/  IMAD.WIDE.U32 R6, R205, 0x20, R196 ;  /* 0x00000020cd067825 */ /* 0x004fe200078e00c4 */
[----:B------:R-:W-:Y:S02]  /*0580*/  IADD3 R173, PT, PT, R13, 0x100, RZ ;  /* 0x000001000dad7810 */ /* 0x000fe40007ffe0ff */
[----:B------:R-:W-:Y:S01]  /*0590*/  IADD3 R203, PT, PT, R205, 0x200, RZ ;  /* 0x00000200cdcb7810 */ /* 0x000fe20007ffe0ff */
[----:B---3--:R-:W-:Y:S01]  /*05a0*/  IMAD.WIDE.U32 R184, R13, 0x10, R16 ;  /* 0x000000100db87825 */ /* 0x008fe200078e0010 */
[----:B------:R-:W-:Y:S01]  /*05b0*/  IADD3 R207, PT, PT, R205, 0x300, RZ ;  /* 0x00000300cdcf7810 */ /* 0x000fe20007ffe0ff */
[----:B------:R-:W2:Y:S01]  /*05c0*/  LDG.E.128 R188, desc[UR12][R6.64] ;  /* 0x0000000c06bc7981 */ /* 0x000ea2000c1e1d00 */
[----:B0-----:R-:W-:Y:S01]  /*05d0*/  IADD3 R5, PT, PT, R13, 0x300, RZ ;  /* 0x000003000d057810 */ /* 0x001fe20007ffe0ff */
[----:B------:R-:W-:Y:S01]  /*05e0*/  IMAD.WIDE.U32 R192, R3, 0x20, R196 ;  /* 0x0000002003c07825 */ /* 0x000fe200078e00c4 */
[----:B------:R-:W-:Y:S01]  /*05f0*/  IADD3 R21, PT, PT, R13, 0x200, RZ ;  /* 0x000002000d157810 */ /* 0x000fe20007ffe0ff */
[----:B------:R-:W3:Y:S02]  /*0600*/  LDG.E.128 R184, desc[UR12][R184.64] ;  /* 0x0000000cb8b87981 */ /* 0x000ee4000c1e1d00 */
[----:B------:R-:W-:-:S02]  /*0610*/  IMAD.WIDE.U32 R172, R173, 0x10, R16 ;  /* 0x00000010adac7825 */ /* 0x000fc400078e0010 */
[----:B------:R-:W3:Y:S02]  /*0620*/  LDG.E.128 R176, desc[UR12][R192.64] ;  /* 0x0000000cc0b07981 */ /* 0x000ee4000c1e1d00 */
[--C-:B------:R-:W-:Y:S02]  /*0630*/  IMAD.WIDE.U32 R194, R203, 0x20, R196.reuse ;  /* 0x00000020cbc27825 */ /* 0x100fe400078e00c4 */
[----:B------:R-:W3:Y:S02]  /*0640*/  LDG.E.128 R180, desc[UR12][R6.64+0x10] ;  /* 0x0000100c06b47981 */ /* 0x000ee4000c1e1d00 */
[----:B------:R-:W-:Y:S02]  /*0650*/  IMAD.WIDE.U32 R196, R207, 0x20, R196 ;  /* 0x00000020cfc47825 */ /* 0x000fe400078e00c4 */
[----:B------:R-:W3:Y:S02]  /*0660*/  LDG.E.128 R172, desc[UR12][R172.64] ;  /* 0x0000000cacac7981 */ /* 0x000ee4000c1e1d00 */
[----:B------:R-:W-:-:S02]  /*0670*/  IMAD.WIDE.U32 R4, R5, 0x10, R16 ;  /* 0x0000001005047825 */ /* 0x000fc400078e0010 */
[----:B------:R0:W3:Y:S02]  /*0680*/  LDG.E.128 R24, desc[UR12][R192.64+0x10] ;  /* 0x0000100cc0187981 */ /* 0x0000e4000c1e1d00 */
[----:B------:R-:W-:Y:S02]  /*0690*/  IMAD.WIDE.U32 R20, R21, 0x10, R16 ;  /* 0x0000001015147825 */ /* 0x000fe400078e0010 */
[----:B------:R-:W3:Y:S04]  /*06a0*/  LDG.E.128 R12, desc[UR12][R196.64] ;  /* 0x0000000cc40c7981 */ /* 0x000ee8000c1e1d00 */
[----:B------:R-:W3:Y:S04]  /*06b0*/  LDG.E.128 R4, desc[UR12][R4.64] ;  /* 0x0000000c04047981 */ /* 0x000ee8000c1e1d00 */
[----:B------:R-:W3:Y:S04]  /*06c0*/  LDG.E.128 R168, desc[UR12][R194.64] ;  /* 0x0000000cc2a87981 */ /* 0x000ee8000c1e1d00 */
[----:B------:R1:W3:Y:S04]  /*06d0*/  LDG.E.128 R8, desc[UR12][R194.64+0x10] ;  /* 0x0000100cc2087981 */ /* 0x0002e8000c1e1d00 */
[----:B------:R1:W3:Y:S04]  /*06e0*/  LDG.E.128 R16, desc[UR12][R196.64+0x10] ;  /* 0x0000100cc4107981 */ /* 0x0002e8000c1e1d00 */
[----:B------:R-:W3:Y:S01]  /*06f0*/  LDG.E.128 R20, desc[UR12][R20.64] ;  /* 0x0000000c14147981 */ /* 0x000ee2000c1e1d00 */
[----:B------:R-:W-:-:S04]  /*0700*/  UISETP.NE.U32.AND UP0, UPT, UR6, URZ, UPT ;  /* 0x000000ff0600728c */ /* 0x000fc8000bf05070 */
[----:B------:R-:W-:-:S06]  /*0710*/  UISETP.NE.AND.EX UP0, UPT, UR7, URZ, UPT, UP0 ;  /* 0x000000ff0700728c */ /* 0x000fcc000bf05300 */
[----:B------:R-:W-:-:S13]  /*0720*/  PLOP3.LUT P0, PT, PT, PT, UP0, 0x80, 0x8 ;  /* 0x000000000008781c */ /* 0x000fda0003f0f008 */
[----:B0-----:R-:W0:Y:S08]  /*0730*/  @P0 LDC.64 R192, c[0x0][0x438] ;  /* 0x00010e00ffc00b82 */ /* 0x001e300000000a00 */
[----:B-1----:R-:W1:Y:S08]  /*0740*/  @P0 LDC.64 R194, c[0x0][0x438] ;  /* 0x00010e00ffc20b82 */ /* 0x002e700000000a00 */
[----:B------:R-:W1:Y:S08]  /*0750*/  @P0 LDC.64 R198, c[0x0][0x438] ;  /* 0x00010e00ffc60b82 */ /* 0x000e700000000a00 */
[----:B------:R-:W1:Y:S01]  /*0760*/  @P0 LDC.64 R200, c[0x0][0x438] ;  /* 0x00010e00ffc80b82 */ /* 0x000e620000000a00 */
[----:B------:R-:W-:Y:S01]  /*0770*/  ISETP.NE.AND P1, PT, RZ, UR11, PT ;  /* 0x0000000bff007c0c */ /* 0x000fe2000bf25270 */
[----:B0-----:R-:W-:-:S05]  /*0780*/  @P0 IMAD.WIDE.U32 R192, R205, 0x20, R192 ;  /* 0x00000020cdc00825 */ /* 0x001fca00078e00c0 */
[----:B------:R-:W5:Y:S01]  /*0790*/  @P0 LDG.E.128 R56, desc[UR12][R192.64] ;  /* 0x0000000cc0380981 */ /* 0x000f62000c1e1d00 */
[----:B-1----:R-:W-:-:S03]  /*07a0*/  @P0 IMAD.WIDE.U32 R194, R3, 0x20, R194 ;  /* 0x0000002003c20825 */ /* 0x002fc600078e00c2 */
[----:B------:R3:W5:Y:S04]  /*07b0*/  @P0 LDG.E.128 R52, desc[UR12][R192.64+0x10] ;  /* 0x0000100cc0340981 */ /* 0x000768000c1e1d00 */
[----:B------:R-:W5:Y:S01]  /*07c0*/  @P0 LDG.E.128 R48, desc[UR12][R194.64] ;  /* 0x0000000cc2300981 */ /* 0x000f62000c1e1d00 */
[----:B------:R-:W-:-:S03]  /*07d0*/  @P0 IMAD.WIDE.U32 R196, R203, 0x20, R198 ;  /* 0x00000020cbc40825 */ /* 0x000fc600078e00c6 */
[----:B------:R0:W5:Y:S04]  /*07e0*/  @P0 LDG.E.128 R44, desc[UR12][R194.64+0x10] ;  /* 0x0000100cc22c0981 */ /* 0x000168000c1e1d00 */
[----:B------:R-:W5:Y:S01]  /*07f0*/  @P0 LDG.E.128 R40, desc[UR12][R196.64] ;  /* 0x0000000cc4280981 */ /* 0x000f62000c1e1d00 */
[----:B------:R-:W-:-:S03]  /*0800*/  @P0 IMAD.WIDE.U32 R198, R207, 0x20, R200 ;  /* 0x00000020cfc60825 */ /* 0x000fc600078e00c8 */
[----:B------:R-:W5:Y:S04]  /*0810*/  @P0 LDG.E.128 R36, desc[UR12][R196.64+0x10] ;  /* 0x0000100cc4240981 */ /* 0x000f68000c1e1d00 */
[----:B------:R-:W5:Y:S04]  /*0820*/  @P0 LDG.E.128 R32, desc[UR12][R198.64] ;  /* 0x0000000cc6200981 */ /* 0x000f68000c1e1d00 */
[----:B------:R1:W5:Y:S01]  /*0830*/  @P0 LDG.E.128 R28, desc[UR12][R198.64+0x10] ;  /* 0x0000100cc61c0981 */ /* 0x000362000c1e1d00 */
[----:B----4-:R-:W-:-:S05]  /*0840*/  FSEL R222, R0, RZ, !P1 ;  /* 0x000000ff00de7208 */ /* 0x010fca0004800000 */
[C---:B--2---:R-:W-:Y:S01]  /*0850*/  FADD.FTZ R200, -R222.reuse, R188 ;  /* 0x000000bcdec87221 */ /* 0x044fe20000010100 */
[C---:B------:R-:W-:Y:S01]  /*0860*/  FADD.FTZ R206, -R222.reuse, R191 ;  /* 0x000000bfdece7221 */ /* 0x040fe20000010100 */
[----:B------:R-:W-:Y:S01]  /*0870*/  FADD.FTZ R204, -R222, R190 ;  /* 0x000000bedecc7221 */ /* 0x000fe20000010100 */
[C---:B---3--:R-:W-:Y:S02]  /*0880*/  PRMT R192, R184.reuse, 0x7632, R192 ;  /* 0x00007632b8c07816 */ /* 0x048fe400000000c0 */
[----:B------:R-:W-:Y:S01]  /*0890*/  SHF.L.U32 R191, R184, 0x10, RZ ;  /* 0x00000010b8bf7819 */ /* 0x000fe200000006ff */
[----:B-----5:R-:W-:Y:S01]  /*08a0*/  FMUL.FTZ R3, R225, R200 ;  /* 0x000000c8e1037220 */ /* 0x020fe20000410000 */
[----:B------:R-:W-:Y:S01]  /*08b0*/  PRMT R188, R186, 0x7632, R188 ;  /* 0x00007632babc7816 */ /* 0x000fe200000000bc */
[C---:B0-----:R-:W-:Y:S01]  /*08c0*/  FADD.FTZ R194, -R222.reuse, R177 ;  /* 0x000000b1dec27221 */ /* 0x041fe20000010100 */
[----:B-1----:R-:W-:Y:S01]  /*08d0*/  FADD.FTZ R198, -R222, R179 ;  /* 0x000000b3dec67221 */ /* 0x002fe20000010100 */
[----:B------:R-:W-:Y:S01]  /*08e0*/  SHF.L.U32 R200, R192, 0x10, RZ ;  /* 0x00000010c0c87819 */ /* 0x000fe200000006ff */
[C---:B------:R-:W-:Y:S01]  /*08f0*/  FADD.FTZ R226, -R222.reuse, R181 ;  /* 0x000000b5dee27221 */ /* 0x040fe20000010100 */
[----:B------:R-:W-:Y:S01]  /*0900*/  FADD.FTZ R202, -R222, R189 ;  /* 0x000000bddeca7221 */ /* 0x000fe20000010100 */
[----:B------:R-:W-:-:S02]  /*0910*/  PRMT R0, R172, 0x7632, R0 ;  /* 0x00007632ac007816 */ /* 0x000fc40000000000 */
[----:B------:R-:W-:Y:S01]  /*0920*/  SHF.L.U32 R177, R172, 0x10, RZ ;  /* 0x00000010acb17819 */ /* 0x000fe200000006ff */
[C---:B------:R-:W-:Y:S01]  /*0930*/  FADD.FTZ R26, -R222.reuse, R26 ;  /* 0x0000001ade1a7221 */ /* 0x040fe20000010100 */
[C---:B------:R-:W-:Y:S01]  /*0940*/  PRMT R172, R173.reuse, 0x7632, R172 ;  /* 0x00007632adac7816 */ /* 0x040fe200000000ac */
[C---:B------:R-:W-:Y:S01]  /*0950*/  FADD.FTZ R210, -R222.reuse, R27 ;  /* 0x0000001bded27221 */ /* 0x040fe20000010100 */
[----:B------:R-:W-:Y:S01]  /*0960*/  SHF.L.U32 R179, R173, 0x10, RZ ;  /* 0x00000010adb37819 */ /* 0x000fe200000006ff */
[----:B------:R-:W-:Y:S01]  /*0970*/  FADD.FTZ R240, -R222, R12 ;  /* 0x0000000cdef07221 */ /* 0x000fe20000010100 */
[-C--:B------:R-:W-:Y:S01]  /*0980*/  FMUL.FTZ R12, R88, R191.reuse ;  /* 0x000000bf580c7220 */ /* 0x080fe20000410000 */
[C---:B------:R-:W-:Y:S02]  /*0990*/  PRMT R173, R174.reuse, 0x7632, R173 ;  /* 0x00007632aead7816 */ /* 0x040fe400000000ad */
[C---:B------:R-:W-:Y:S02]  /*09a0*/  PRMT R203, R5.reuse, 0x7632, R203 ;  /* 0x0000763205cb7816 */ /* 0x040fe400000000cb */
[----:B------:R-:W-:Y:S01]  /*09b0*/  SHF.L.U32 R207, R5, 0x10, RZ ;  /* 0x0000001005cf7819 */ /* 0x000fe200000006ff */
[----:B------:R-:W-:Y:S01]  /*09c0*/  FMUL.FTZ R5, R225, R204 ;  /* 0x000000cce1057220 */ /* 0x000fe20000410000 */
[----:B------:R-:W-:Y:S01]  /*09d0*/  SHF.L.U32 R181, R174, 0x10, RZ ;  /* 0x00000010aeb57819 */ /* 0x000fe200000006ff */
[C---:B------:R-:W-:Y:S01]  /*09e0*/  FADD.FTZ R216, -R222.reuse, R170 ;  /* 0x000000aaded87221 */ /* 0x040fe20000010100 */
[----:B------:R-:W-:Y:S01]  /*09f0*/  PRMT R174, R175, 0x7632, R174 ;  /* 0x00007632afae7816 */ /* 0x000fe200000000ae */
[----:B------:R-:W-:Y:S01]  /*0a00*/  FFMA.FTZ R92, R3, R191, R92 ;  /* 0x000000bf035c7223 */ /* 0x000fe2000001005c */
[----:B------:R-:W-:Y:S01]  /*0a10*/  FADD.FTZ R232, -R222, R8 ;  /* 0x00000008dee87221 */ /* 0x000fe20000010100 */
[----:B------:R-:W-:Y:S01]  /*0a20*/  SHF.L.U32 R204, R188, 0x10, RZ ;  /* 0x00000010bccc7819 */ /* 0x000fe200000006ff */
[----:B------:R-:W-:Y:S01]  /*0a30*/  FMUL.FTZ R8, R225, R226 ;  /* 0x000000e2e1087220 */ /* 0x000fe20000410000 */
[C---:B------:R-:W-:Y:S01]  /*0a40*/  PRMT R190, R185.reuse, 0x7632, R190 ;  /* 0x00007632b9be7816 */ /* 0x040fe200000000be */
[----:B------:R-:W-:Y:S01]  /*0a50*/  FADD.FTZ R250, -R222, R17 ;  /* 0x00000011defa7221 */ /* 0x000fe20000010100 */
[----:B------:R-:W-:Y:S01]  /*0a60*/  SHF.L.U32 R189, R185, 0x10, RZ ;  /* 0x00000010b9bd7819 */ /* 0x000fe200000006ff */
[----:B------:R-:W-:Y:S01]  /*0a70*/  FADD.FTZ R152, R152, R191 ;  /* 0x000000bf98987221 */ /* 0x000fe20000010000 */
[----:B------:R-:W-:Y:S01]  /*0a80*/  SHF.L.U32 R175, R175, 0x10, RZ ;  /* 0x00000010afaf7819 */ /* 0x000fe200000006ff */
[C---:B------:R-:W-:Y:S01]  /*0a90*/  FMUL.FTZ R17, R225.reuse, R26 ;  /* 0x0000001ae1117220 */ /* 0x040fe20000410000 */
[----:B------:R-:W-:Y:S01]  /*0aa0*/  PRMT R205, R4, 0x7632, R205 ;  /* 0x0000763204cd7816 */ /* 0x000fe200000000cd */
[----:B------:R-:W-:Y:S01]  /*0ab0*/  FADD.FTZ R196, -R222, R178 ;  /* 0x000000b2dec47221 */ /* 0x000fe20000010100 */
[----:B------:R-:W-:Y:S01]  /*0ac0*/  SHF.L.U32 R209, R4, 0x10, RZ ;  /* 0x0000001004d17819 */ /* 0x000fe200000006ff */
[C---:B------:R-:W-:Y:S01]  /*0ad0*/  FMUL.FTZ R4, R225.reuse, R202 ;  /* 0x000000cae1047220 */ /* 0x040fe20000410000 */
[----:B------:R-:W-:Y:S01]  /*0ae0*/  FMUL.FTZ R26, R225, R210 ;  /* 0x000000d2e11a7220 */ /* 0x000fe20000410000 */
[----:B------:R-:W-:Y:S01]  /*0af0*/  FMUL.FTZ R191, R89, R200 ;  /* 0x000000c859bf7220 */ /* 0x000fe20000410000 */
[----:B------:R-:W-:Y:S01]  /*0b00*/  FFMA.FTZ R211, R3, R12, RZ ;  /* 0x0000000c03d37223 */ /* 0x000fe200000100ff */
[----:B------:R-:W-:Y:S01]  /*0b10*/  SHF.L.U32 R185, R186, 0x10, RZ ;  /* 0x00000010bab97819 */ /* 0x000fe200000006ff */
[----:B------:R-:W-:Y:S01]  /*0b20*/  FADD.FTZ R210, RZ, R12 ;  /* 0x0000000cffd27221 */ /* 0x000fe20000010000 */
[C---:B------:R-:W-:Y:S01]  /*0b30*/  PRMT R178, R21.reuse, 0x7632, R178 ;  /* 0x0000763215b27816 */ /* 0x040fe200000000b2 */
[C---:B------:R-:W-:Y:S01]  /*0b40*/  FADD.FTZ R220, -R222.reuse, R180 ;  /* 0x000000b4dedc7221 */ /* 0x040fe20000010100 */
[----:B------:R-:W-:Y:S01]  /*0b50*/  SHF.L.U32 R199, R21, 0x10, RZ ;  /* 0x0000001015c77819 */ /* 0x000fe200000006ff */
[C---:B------:R-:W-:Y:S01]  /*0b60*/  FADD.FTZ R186, -R222.reuse, R176 ;  /* 0x000000b0deba7221 */ /* 0x040fe20000010100 */
[----:B------:R-:W-:Y:S01]  /*0b70*/  FMUL.FTZ R21, R225, R216 ;  /* 0x000000d8e1157220 */ /* 0x000fe20000410000 */
[C---:B------:R-:W-:Y:S01]  /*0b80*/  FADD.FTZ R218, -R222.reuse, R171 ;  /* 0x000000abdeda7221 */ /* 0x040fe20000010100 */
[----:B------:R-:W-:Y:S01]  /*0b90*/  FADD.FTZ R244, -R222, R14 ;  /* 0x0000000edef47221 */ /* 0x000fe20000010100 */
[----:B------:R-:W-:Y:S01]  /*0ba0*/  SHF.L.U32 R202, R190, 0x10, RZ ;  /* 0x00000010beca7819 */ /* 0x000fe200000006ff */
[----:B------:R-:W-:Y:S01]  /*0bb0*/  FADD.FTZ R149, R149, R204 ;  /* 0x000000cc95957221 */ /* 0x000fe20000010000 */
[-C--:B------:R-:W-:Y:S01]  /*0bc0*/  FFMA.FTZ R97, R8, R204.reuse, R97 ;  /* 0x000000cc08617223 */ /* 0x080fe20000010061 */
[----:B------:R-:W-:Y:S01]  /*0bd0*/  FMUL.FTZ R195, R85, R204 ;  /* 0x000000cc55c37220 */ /* 0x000fe20000410000 */
[----:B------:R-:W-:Y:S01]  /*0be0*/  SHF.L.U32 R216, R0, 0x10, RZ ;  /* 0x0000001000d87819 */ /* 0x000fe200000006ff */
[----:B------:R-:W-:Y:S01]  /*0bf0*/  FMUL.FTZ R14, R90, R189 ;  /* 0x000000bd5a0e7220 */ /* 0x000fe20000410000 */
[----:B------:R-:W-:Y:S01]  /*0c00*/  FADD.FTZ R142, R142, R175 ;  /* 0x000000af8e8e7221 */ /* 0x000fe20000010000 */
[-C--:B------:R-:W-:Y:S01]  /*0c10*/  FFMA.FTZ R106, R17, R175.reuse, R106 ;  /* 0x000000af116a7223 */ /* 0x080fe2000001006a */
[----:B------:R-:W-:Y:S01]  /*0c20*/  FMUL.FTZ R204, R78, R175 ;  /* 0x000000af4ecc7220 */ /* 0x000fe20000410000 */
[----:B------:R-:W-:Y:S01]  /*0c30*/  FFMA.FTZ R0, R4, R191, R211 ;  /* 0x000000bf04007223 */ /* 0x000fe200000100d3 */
[C---:B------:R-:W-:Y:S01]  /*0c40*/  FADD.FTZ R238, -R222.reuse, R11 ;  /* 0x0000000bdeee7221 */ /* 0x040fe20000010100 */
[----:B------:R-:W-:Y:S01]  /*0c50*/  PRMT R176, R7, 0x7632, R176 ;  /* 0x0000763207b07816 */ /* 0x000fe200000000b0 */
[----:B------:R-:W-:Y:S01]  /*0c60*/  FADD.FTZ R175, R191, R210 ;  /* 0x000000d2bfaf7221 */ /* 0x000fe20000010000 */
[----:B------:R-:W-:Y:S01]  /*0c70*/  SHF.L.U32 R171, R7, 0x10, RZ ;  /* 0x0000001007ab7819 */ /* 0x000fe200000006ff */
[--C-:B------:R-:W-:Y:S01]  /*0c80*/  FADD.FTZ R228, -R222, R182.reuse ;  /* 0x000000b6dee47221 */ /* 0x100fe20000010100 */
[C---:B------:R-:W-:Y:S01]  /*0c90*/  FMUL.FTZ R7, R225.reuse, R220 ;  /* 0x000000dce1077220 */ /* 0x040fe20000410000 */
[C---:B------:R-:W-:Y:S01]  /*0ca0*/  FMUL.FTZ R11, R225.reuse, R186 ;  /* 0x000000bae10b7220 */ /* 0x040fe20000410000 */
[C---:B------:R-:W-:Y:S01]  /*0cb0*/  PRMT R182, R6.reuse, 0x7632, R182 ;  /* 0x0000763206b67816 */ /* 0x040fe200000000b6 */
[C---:B------:R-:W-:Y:S01]  /*0cc0*/  FMUL.FTZ R186, R225.reuse, R218 ;  /* 0x000000dae1ba7220 */ /* 0x040fe20000410000 */
[----:B------:R-:W-:Y:S01]  /*0cd0*/  SHF.L.U32 R215, R6, 0x10, RZ ;  /* 0x0000001006d77819 */ /* 0x000fe200000006ff */
[----:B------:R-:W-:Y:S01]  /*0ce0*/  FMUL.FTZ R6, R225, R206 ;  /* 0x000000cee1067220 */ /* 0x000fe20000410000 */
[----:B------:R-:W-:Y:S01]  /*0cf0*/  SHF.L.U32 R220, R173, 0x10, RZ ;  /* 0x00000010addc7819 */ /* 0x000fe200000006ff */
[----:B------:R-:W-:Y:S01]  /*0d00*/  FMUL.FTZ R193, R91, R202 ;  /* 0x000000ca5bc17220 */ /* 0x000fe20000410000 */
[----:B------:R-:W-:Y:S01]  /*0d10*/  SHF.L.U32 R218, R172, 0x10, RZ ;  /* 0x00000010acda7819 */ /* 0x000fe200000006ff */
[----:B------:R-:W-:Y:S01]  /*0d20*/  FFMA.FTZ R173, R5, R14, R0 ;  /* 0x0000000e05ad7223 */ /* 0x000fe20000010000 */
[----:B------:R-:W-:Y:S01]  /*0d30*/  FADD.FTZ R172, R14, R175 ;  /* 0x000000af0eac7221 */ /* 0x000fe20000010000 */
[----:B------:R-:W-:Y:S01]  /*0d40*/  FADD.FTZ R248, -R222, R16 ;  /* 0x00000010def87221 */ /* 0x000fe20000010100 */
[----:B------:R-:W-:Y:S01]  /*0d50*/  FMUL.FTZ R16, R84, R185 ;  /* 0x000000b954107220 */ /* 0x000fe20000410000 */
[----:B------:R-:W-:Y:S01]  /*0d60*/  FFMA.FTZ R0, R6, R193, R173 ;  /* 0x000000c106007223 */ /* 0x000fe200000100ad */
[----:B------:R-:W-:Y:S01]  /*0d70*/  FADD.FTZ R175, R193, R172 ;  /* 0x000000acc1af7221 */ /* 0x000fe20000010000 */
[C---:B------:R-:W-:Y:S01]  /*0d80*/  PRMT R184, R187.reuse, 0x7632, R184 ;  /* 0x00007632bbb87816 */ /* 0x040fe200000000b8 */
[----:B------:R-:W-:Y:S01]  /*0d90*/  FADD.FTZ R236, -R222, R10 ;  /* 0x0000000adeec7221 */ /* 0x000fe20000010100 */
[----:B------:R-:W-:Y:S01]  /*0da0*/  SHF.L.U32 R187, R187, 0x10, RZ ;  /* 0x00000010bbbb7819 */ /* 0x000fe200000006ff */
[----:B------:R-:W-:Y:S01]  /*0db0*/  FFMA.FTZ R173, R7, R16, R0 ;  /* 0x0000001007ad7223 */ /* 0x000fe20000010000 */
[----:B------:R-:W-:Y:S01]  /*0dc0*/  SHF.L.U32 R226, R174, 0x10, RZ ;  /* 0x00000010aee27819 */ /* 0x000fe200000006ff */
[----:B------:R-:W-:Y:S01]  /*0dd0*/  FADD.FTZ R214, -R222, R169 ;  /* 0x000000a9ded67221 */ /* 0x000fe20000010100 */
[----:B------:R-:W-:Y:S01]  /*0de0*/  FADD.FTZ R174, R16, R175 ;  /* 0x000000af10ae7221 */ /* 0x000fe20000010000 */
[C---:B------:R-:W-:Y:S01]  /*0df0*/  FADD.FTZ R208, -R222.reuse, R25 ;  /* 0x00000019ded07221 */ /* 0x040fe20000010100 */
[C---:B------:R-:W-:Y:S01]  /*0e00*/  FADD.FTZ R212, -R222.reuse, R168 ;  /* 0x000000a8ded47221 */ /* 0x040fe20000010100 */
[----:B------:R-:W-:Y:S01]  /*0e10*/  SHF.L.U32 R169, R23, 0x10, RZ ;  /* 0x0000001017a97819 */ /* 0x000fe200000006ff */
[C---:B------:R-:W-:Y:S01]  /*0e20*/  FADD.FTZ R234, -R222.reuse, R9 ;  /* 0x00000009deea7221 */ /* 0x040fe20000010100 */
[----:B------:R-:W-:Y:S01]  /*0e30*/  FADD.FTZ R252, -R222, R18 ;  /* 0x00000012defc7221 */ /* 0x000fe20000010100 */
[----:B------:R-:W-:Y:S01]  /*0e40*/  SHF.L.U32 R206, R184, 0x10, RZ ;  /* 0x00000010b8ce7819 */ /* 0x000fe200000006ff */
[C---:B------:R-:W-:Y:S01]  /*0e50*/  FMUL.FTZ R25, R225.reuse, R236 ;  /* 0x000000ece1197220 */ /* 0x040fe20000410000 */
[C---:B------:R-:W-:Y:S01]  /*0e60*/  FADD.FTZ R230, -R222.reuse, R183 ;  /* 0x000000b7dee67221 */ /* 0x040fe20000010100 */
[C---:B------:R-:W-:Y:S01]  /*0e70*/  FADD.FTZ R24, -R222.reuse, R24 ;  /* 0x00000018de187221 */ /* 0x040fe20000010100 */
[C---:B------:R-:W-:Y:S01]  /*0e80*/  FADD.FTZ R242, -R222.reuse, R13 ;  /* 0x0000000ddef27221 */ /* 0x040fe20000010100 */
[----:B------:R-:W-:Y:S01]  /*0e90*/  FADD.FTZ R246, -R222, R15 ;  /* 0x0000000fdef67221 */ /* 0x000fe20000010100 */
[----:B------:R-:W-:Y:S01]  /*0ea0*/  FMUL.FTZ R9, R225, R228 ;  /* 0x000000e4e1097220 */ /* 0x000fe20000410000 */
[----:B------:R-:W-:Y:S01]  /*0eb0*/  FMUL.FTZ R18, R86, R187 ;  /* 0x000000bb56127220 */ /* 0x000fe20000410000 */
[----:B------:R-:W-:Y:S01]  /*0ec0*/  FFMA.FTZ R172, R8, R195, R173 ;  /* 0x000000c308ac7223 */ /* 0x000fe200000100ad */
[----:B------:R-:W-:Y:S01]  /*0ed0*/  FADD.FTZ R222, -R222, R19 ;  /* 0x00000013dede7221 */ /* 0x000fe20000010100 */
[----:B------:R-:W-:Y:S01]  /*0ee0*/  FADD.FTZ R173, R195, R174 ;  /* 0x000000aec3ad7221 */ /* 0x000fe20000010000 */
[----:B------:R-:W-:Y:S01]  /*0ef0*/  FMUL.FTZ R19, R225, R212 ;  /* 0x000000d4e1137220 */ /* 0x000fe20000410000 */
[----:B------:R-:W-:Y:S01]  /*0f00*/  FADD.FTZ R134, R134, R169 ;  /* 0x000000a986867221 */ /* 0x000fe20000010000 */
[-C--:B------:R-:W-:Y:S01]  /*0f10*/  FFMA.FTZ R114, R25, R169.reuse, R114 ;  /* 0x000000a919727223 */ /* 0x080fe20000010072 */
[----:B------:R-:W-:Y:S01]  /*0f20*/  FMUL.FTZ R212, R70, R169 ;  /* 0x000000a946d47220 */ /* 0x000fe20000410000 */
[----:B------:R-:W-:Y:S01]  /*0f30*/  FMUL.FTZ R10, R225, R230 ;  /* 0x000000e6e10a7220 */ /* 0x000fe20000410000 */
[----:B------:R-:W-:Y:S01]  /*0f40*/  FMUL.FTZ R197, R87, R206 ;  /* 0x000000ce57c57220 */ /* 0x000fe20000410000 */
[----:B------:R-:W-:Y:S01]  /*0f50*/  FFMA.FTZ R169, R9, R18, R172 ;  /* 0x0000001209a97223 */ /* 0x000fe200000100ac */
[----:B------:R-:W-:Y:S01]  /*0f60*/  FADD.FTZ R174, R18, R173 ;  /* 0x000000ad12ae7221 */ /* 0x000fe20000010000 */
[----:B------:R-:W-:-:S02]  /*0f70*/  PRMT R170, R22, 0x7632, R170 ;  /* 0x0000763216aa7816 */ /* 0x000fc400000000aa */
[----:B------:R-:W-:Y:S01]  /*0f80*/  SHF.L.U32 R183, R22, 0x10, RZ ;  /* 0x0000001016b77819 */ /* 0x000fe200000006ff */
[C---:B------:R-:W-:Y:S01]  /*0f90*/  FMUL.FTZ R22, R225.reuse, R198 ;  /* 0x000000c6e1167220 */ /* 0x040fe20000410000 */
[----:B------:R-:W-:Y:S01]  /*0fa0*/  PRMT R180, R20, 0x7632, R180 ;  /* 0x0000763214b47816 */ /* 0x000fe200000000b4 */
[----:B------:R-:W-:Y:S01]  /*0fb0*/  FMUL.FTZ R198, R80, R177 ;  /* 0x000000b150c67220 */ /* 0x000fe20000410000 */
[----:B------:R-:W-:Y:S01]  /*0fc0*/  SHF.L.U32 R201, R20, 0x10, RZ ;  /* 0x0000001014c97819 */ /* 0x000fe200000006ff */
[C---:B------:R-:W-:Y:S01]  /*0fd0*/  FMUL.FTZ R20, R225.reuse, R194 ;  /* 0x000000c2e1147220 */ /* 0x040fe20000410000 */
[----:B------:R-:W-:Y:S01]  /*0fe0*/  FFMA.FTZ R172, R10, R197, R169 ;  /* 0x000000c50aac7223 */ /* 0x000fe200000100a9 */
[----:B------:R-:W-:Y:S01]  /*0ff0*/  FMUL.FTZ R15, R225, R24 ;  /* 0x00000018e10f7220 */ /* 0x000fe20000410000 */
[----:B------:R-:W-:Y:S01]  /*1000*/  FADD.FTZ R173, R197, R174 ;  /* 0x000000aec5ad7221 */ /* 0x000fe20000010000 */
[----:B------:R-:W-:Y:S01]  /*1010*/  FMUL.FTZ R24, R225, R208 ;  /* 0x000000d0e1187220 */ /* 0x000fe20000410000 */
[-C--:B------:R-:W-:Y:S01]  /*1020*/  FFMA.FTZ R110, R21, R199.reuse, R110 ;  /* 0x000000c7156e7223 */ /* 0x080fe2000001006e */
[----:B------:R-:W-:Y:S01]  /*1030*/  FADD.FTZ R138, R138, R199 ;  /* 0x000000c78a8a7221 */ /* 0x000fe20000010000 */
[----:B------:R-:W-:Y:S01]  /*1040*/  FMUL.FTZ R208, R74, R199 ;  /* 0x000000c74ad07220 */ /* 0x000fe20000410000 */
[-C--:B------:R-:W-:Y:S01]  /*1050*/  FFMA.FTZ R101, R20, R216.reuse, R101 ;  /* 0x000000d814657223 */ /* 0x080fe20000010065 */
[----:B------:R-:W-:Y:S01]  /*1060*/  FADD.FTZ R145, R145, R216 ;  /* 0x000000d891917221 */ /* 0x000fe20000010000 */
[----:B------:R-:W-:Y:S01]  /*1070*/  FMUL.FTZ R199, R81, R216 ;  /* 0x000000d851c77220 */ /* 0x000fe20000410000 */
        /* <DEDUP_REMOVED lines=8> */
[----:B------:R-:W-:Y:S01]  /*1100*/  FADD.FTZ R151, R151, R206 ;  /* 0x000000ce97977221 */ /* 0x000fe20000010000 */
[----:B------:R-:W-:Y:S01]  /*1110*/  FFMA.FTZ R99, R10, R206, R99 ;  /* 0x000000ce0a637223 */ /* 0x000fe20000010063 */
[-C--:B------:R-:W-:Y:S01]  /*1120*/  FFMA.FTZ R108, R19, R201.reuse, R108 ;  /* 0x000000c9136c7223 */ /* 0x080fe2000001006c */
[----:B------:R-:W-:Y:S01]  /*1130*/  FADD.FTZ R136, R136, R201 ;  /* 0x000000c988887221 */ /* 0x000fe20000010000 */
[----:B------:R-:W-:Y:S01]  /*1140*/  FMUL.FTZ R206, R72, R201 ;  /* 0x000000c948ce7220 */ /* 0x000fe20000410000 */
[----:B------:R-:W-:Y:S01]  /*1150*/  FMUL.FTZ R201, R83, R218 ;  /* 0x000000da53c97220 */ /* 0x000fe20000410000 */
[----:B------:R-:W-:Y:S01]  /*1160*/  FFMA.FTZ R169, R13, R200, R174 ;  /* 0x000000c80da97223 */ /* 0x000fe200000100ae */
[----:B------:R-:W-:Y:S01]  /*1170*/  FADD.FTZ R216, R200, R173 ;  /* 0x000000adc8d87221 */ /* 0x000fe20000010000 */
[----:B------:R-:W-:Y:S01]  /*1180*/  FFMA.FTZ R95, R6, R202, R95 ;  /* 0x000000ca065f7223 */ /* 0x000fe2000001005f */
[----:B------:R-:W-:Y:S01]  /*1190*/  FADD.FTZ R155, R155, R202 ;  /* 0x000000ca9b9b7221 */ /* 0x000fe20000010000 */
[----:B------:R-:W-:Y:S01]  /*11a0*/  FMUL.FTZ R202, R76, R181 ;  /* 0x000000b54cca7220 */ /* 0x000fe20000410000 */
[----:B------:R-:W-:Y:S01]  /*11b0*/  FFMA.FTZ R174, R22, R201, R169 ;  /* 0x000000c916ae7223 */ /* 0x000fe200000100a9 */
[----:B------:R-:W-:Y:S01]  /*11c0*/  FADD.FTZ R173, R201, R216 ;  /* 0x000000d8c9ad7221 */ /* 0x000fe20000010000 */
[----:B------:R-:W-:Y:S01]  /*11d0*/  SHF.L.U32 R172, R203, 0x10, RZ ;  /* 0x00000010cbac7819 */ /* 0x000fe200000006ff */
[----:B------:R-:W-:Y:S01]  /*11e0*/  FMUL.FTZ R203, R77, R220 ;  /* 0x000000dc4dcb7220 */ /* 0x000fe20000410000 */
[----:B------:R-:W-:Y:S01]  /*11f0*/  FFMA.FTZ R169, R15, R202, R174 ;  /* 0x000000ca0fa97223 */ /* 0x000fe200000100ae */
[----:B------:R-:W-:-:S03]  /*1200*/  FADD.FTZ R216, R202, R173 ;  /* 0x000000adcad87221 */ /* 0x000fc60000010000 */
[----:B------:R-:W-:Y:S01]  /*1210*/  FFMA.FTZ R174, R24, R203, R169 ;  /* 0x000000cb18ae7223 */ /* 0x000fe200000100a9 */
[----:B------:R-:W-:Y:S01]  /*1220*/  FADD.FTZ R173, R203, R216 ;  /* 0x000000d8cbad7221 */ /* 0x000fe20000010000 */
[----:B------:R-:W-:Y:S01]  /*1230*/  SHF.L.U32 R0, R205, 0x10, RZ ;  /* 0x00000010cd007819 */ /* 0x000fe200000006ff */
        /* <DEDUP_REMOVED lines=9> */
[----:B------:R-:W-:Y:S01]  /*12d0*/  FMUL.FTZ R184, R225, R214 ;  /* 0x000000d6e1b87220 */ /* 0x000fe20000410000 */
[----:B------:R-:W-:Y:S01]  /*12e0*/  FFMA.FTZ R218, R26, R205, R169 ;  /* 0x000000cd1ada7223 */ /* 0x000fe200000100a9 */
[----:B------:R-:W-:Y:S01]  /*12f0*/  FADD.FTZ R173, R205, R174 ;  /* 0x000000aecdad7221 */ /* 0x000fe20000010000 */
        /* <DEDUP_REMOVED lines=8> */
[----:B------:R-:W-:Y:S01]  /*1380*/  FMUL.FTZ R27, R225, R240 ;  /* 0x000000f0e11b7220 */ /* 0x000fe20000410000 */
[----:B------:R-:W-:Y:S01]  /*1390*/  SHF.L.U32 R178, R178, 0x10, RZ ;  /* 0x00000010b2b27819 */ /* 0x000fe200000006ff */
        /* <DEDUP_REMOVED lines=10> */
[----:B------:R-:W-:Y:S01]  /*1440*/  PRMT R168, R23, 0x7632, R168 ;  /* 0x0000763217a87816 */ /* 0x000fe200000000a8 */
        /* <DEDUP_REMOVED lines=8> */
[----:B------:R-:W-:Y:S01]  /*14d0*/  FADD.FTZ R174, R210, R173 ;  /* 0x000000add2ae7221 */ /* 0x000fe20000010000 */
[----:B------:R-:W-:Y:S01]  /*14e0*/  SHF.L.U32 R168, R168, 0x10, RZ ;  /* 0x00000010a8a87819 */ /* 0x000fe200000006ff */
[----:B------:R-:W-:Y:S01]  /*14f0*/  FADD.FTZ R133, R133, R170 ;  /* 0x000000aa85857221 */ /* 0x000fe20000010000 */
[C---:B------:R-:W-:Y:S01]  /*1500*/  FFMA.FTZ R113, R188.reuse, R170, R113 ;  /* 0x000000aabc717223 */ /* 0x040fe20000010071 */
        /* <DEDUP_REMOVED lines=8> */
[----:B------:R-:W-:Y:S01]  /*1590*/  FADD.FTZ R150, R150, R187 ;  /* 0x000000bb96967221 */ /* 0x000fe20000010000 */
[----:B------:R-:W-:Y:S01]  /*15a0*/  FFMA.FTZ R98, R9, R187, R98 ;  /* 0x000000bb09627223 */ /* 0x000fe20000010062 */
[C---:B------:R-:W-:Y:S01]  /*15b0*/  FMUL.FTZ R187, R225.reuse, R248 ;  /* 0x000000f8e1bb7220 */ /* 0x040fe20000410000 */
        /* <DEDUP_REMOVED lines=10> */
[----:B------:R-:W-:-:S03]  /*1660*/  FADD.FTZ R0, R214, R169 ;  /* 0x000000a9d6007221 */ /* 0x000fc60000010000 */
[----:B------:R-:W-:Y:S01]  /*1670*/  FFMA.FTZ R168, R192, R215, R173 ;  /* 0x000000d7c0a87223 */ /* 0x000fe200000100ad */
[----:B------:R-:W-:Y:S01]  /*1680*/  FADD.FTZ R169, R0, R215 ;  /* 0x000000d700a97221 */ /* 0x000fe20000010000 */
[----:B------:R-:W-:Y:S01]  /*1690*/  FMUL.FTZ R194, R225, R246 ;  /* 0x000000f6e1c27220 */ /* 0x000fe20000410000 */
[----:B------:R-:W-:Y:S01]  /*16a0*/  FMUL.FTZ R217, R67, R172 ;  /* 0x000000ac43d97220 */ /* 0x000fe20000410000 */
[----:B------:R-:W-:Y:S01]  /*16b0*/  FFMA.FTZ R173, R185, R216, R168 ;  /* 0x000000d8b9ad7223 */ /* 0x000fe200000100a8 */
[----:B------:R-:W-:Y:S01]  /*16c0*/  FADD.FTZ R0, R169, R216 ;  /* 0x000000d8a9007221 */ /* 0x000fe20000010000 */
[----:B------:R-:W-:Y:S02]  /*16d0*/  SHF.L.U32 R182, R182, 0x10, RZ ;  /* 0x00000010b6b67819 */ /* 0x000fe400000006ff */
        /* <DEDUP_REMOVED lines=8> */
[----:B------:R-:W-:Y:S01]  /*1760*/  FADD.FTZ R141, R141, R220 ;  /* 0x000000dc8d8d7221 */ /* 0x000fe20000010000 */
[----:B------:R-:W-:Y:S01]  /*1770*/  FFMA.FTZ R105, R24, R220, R105 ;  /* 0x000000dc18697223 */ /* 0x000fe20000010069 */
[----:B------:R-:W-:Y:S01]  /*1780*/  SHF.L.U32 R176, R176, 0x10, RZ ;  /* 0x00000010b0b07819 */ /* 0x000fe200000006ff */
[C---:B------:R-:W-:Y:S01]  /*1790*/  FMUL.FTZ R189, R225.reuse, R252 ;  /* 0x000000fce1bd7220 */ /* 0x040fe20000410000 */
[----:B------:R-:W-:Y:S01]  /*17a0*/  FMUL.FTZ R220, R62, R171 ;  /* 0x000000ab3edc7220 */ /* 0x000fe20000410000 */
        /* <DEDUP_REMOVED lines=26> */
[----:B------:R-:W-:Y:S06]  /*1950*/  BRA `(.L_x_6490) ;  /* 0x0000000000607947 */ /* 0x000fec0003800000 */
.L_x_6489:
        /* <DEDUP_REMOVED lines=24> */
.L_x_6490:
[----:B-1----:R-:W1:Y:S01]  /*1ae0*/  SHFL.DOWN PT, R169, R0, 0x10, 0x1f ;  /* 0x0a001f0000a97f89 */ /* 0x002e6200000e0000 */
[----:B------:R-:W-:Y:S03]  /*1af0*/  BSSY.RECONVERGENT B0, `(.L_x_6491) ;  /* 0x000001f000007945 */ /* 0x000fe60003800200 */
[----:B------:R-:W2:Y:S01]  /*1b00*/  SHFL.DOWN PT, R171, R176, 0x10, 0x1f ;  /* 0x0a001f00b0ab7f89 */ /* 0x000ea200000e0000 */
[----:B-1----:R-:W-:Y:S02]  /*1b10*/  FADD.FTZ R169, R169, R0 ;  /* 0x00000000a9a97221 */ /* 0x002fe40000010000 */
[----:B------:R-:W1:Y:S01]  /*1b20*/  S2R R0, SR_TID.X ;  /* 0x0000000000007919 */ /* 0x000e620000002100 */
[----:B--2---:R-:W-:Y:S02]  /*1b30*/  FADD.FTZ R171, R171, R176 ;  /* 0x000000b0abab7221 */ /* 0x004fe40000010000 */
[----:B------:R-:W2:Y:S04]  /*1b40*/  SHFL.DOWN PT, R168, R169, 0x8, 0x1f ;  /* 0x09001f00a9a87f89 */ /* 0x000ea800000e0000 */
[----:B------:R-:W3:Y:S01]  /*1b50*/  SHFL.DOWN PT, R170, R171, 0x8, 0x1f ;  /* 0x09001f00abaa7f89 */ /* 0x000ee200000e0000 */
[----:B--2---:R-:W-:Y:S01]  /*1b60*/  FADD.FTZ R168, R169, R168 ;  /* 0x000000a8a9a87221 */ /* 0x004fe20000010000 */
[----:B---3--:R-:W-:-:S04]  /*1b70*/  FADD.FTZ R170, R171, R170 ;  /* 0x000000aaabaa7221 */ /* 0x008fc80000010000 */
[----:B------:R-:W2:Y:S01]  /*1b80*/  SHFL.DOWN PT, R173, R168, 0x4, 0x1f ;  /* 0x08801f00a8ad7f89 */ /* 0x000ea200000e0000 */
[----:B-1----:R-:W-:-:S03]  /*1b90*/  LOP3.LUT P1, RZ, R0, 0x1f, RZ, 0xc0, !PT ;  /* 0x0000001f00ff7812 */ /* 0x002fc6000782c0ff */
[----:B------:R-:W1:Y:S01]  /*1ba0*/  SHFL.DOWN PT, R175, R170, 0x4, 0x1f ;  /* 0x08801f00aaaf7f89 */ /* 0x000e6200000e0000 */
[----:B--2---:R-:W-:Y:S01]  /*1bb0*/  FADD.FTZ R173, R168, R173 ;  /* 0x000000ada8ad7221 */ /* 0x004fe20000010000 */
[----:B-1----:R-:W-:-:S04]  /*1bc0*/  FADD.FTZ R175, R170, R175 ;  /* 0x000000afaaaf7221 */ /* 0x002fc80000010000 */
        /* <DEDUP_REMOVED lines=17> */
.L_x_6492:
[----:B------:R-:W-:Y:S05]  /*1ce0*/  BSYNC.RECONVERGENT B0 ;  /* 0x0000000000007941 */ /* 0x000fea0003800200 */
.L_x_6491:
        /* <DEDUP_REMOVED lines=25> */
[----:B------:R-:W-:Y:S02]  /*1e80*/  @P3 SHF.R.S32.HI R169, RZ, 0x1f, R224 ;  /* 0x0000001fffa93819 */ /* 0x000fe400000114e0 */
[----:B------:R-:W-:Y:S01]  /*1e90*/  FADD.FTZ R227, R170, R227 ;  /* 0x000000e3aae37221 */ /* 0x000fe20000010000 */
[----:B------:R-:W-:Y:S01]  /*1ea0*/  FADD.FTZ R168, R171, R168 ;  /* 0x000000a8aba87221 */ /* 0x000fe20000010000 */
[----:B------:R-:W-:Y:S01]  /*1eb0*/  IMAD R170, R2, R229, RZ ;  /* 0x000000e502aa7224 */ /* 0x000fe200078e02ff */
[----:B------:R-:W-:Y:S01]  /*1ec0*/  @P3 LEA.HI R169, R169, R224, RZ, 0x3 ;  /* 0x000000e0a9a93211 */ /* 0x000fe200078f18ff */
[----:B--2---:R-:W-:Y:S01]  /*1ed0*/  FADD.FTZ R227, R227, R172 ;  /* 0x000000ace3e37221 */ /* 0x004fe20000010000 */
[----:B------:R-:W-:-:S02]  /*1ee0*/  FADD.FTZ R168, R168, R173 ;  /* 0x000000ada8a87221 */ /* 0x000fc40000010000 */
[----:B------:R-:W-:Y:S01]  /*1ef0*/  SHF.R.S32.HI R171, RZ, 0x1f, R170 ;  /* 0x0000001fffab7819 */ /* 0x000fe200000114aa */
[----:B------:R-:W-:Y:S01]  /*1f00*/  FADD.FTZ R227, R174, R227 ;  /* 0x000000e3aee37221 */ /* 0x000fe20000010000 */
[----:B------:R-:W-:Y:S02]  /*1f10*/  FADD.FTZ R168, R175, R168 ;  /* 0x000000a8afa87221 */ /* 0x000fe40000010000 */
[----:B------:R-:W-:Y:S01]  /*1f20*/  LEA.HI R171, R171, R170, RZ, 0x3 ;  /* 0x000000aaabab7211 */ /* 0x000fe200078f18ff */
[----:B---3--:R-:W-:Y:S01]  /*1f30*/  FADD.FTZ R227, R227, R176 ;  /* 0x000000b0e3e37221 */ /* 0x008fe20000010000 */
[----:B------:R-:W-:Y:S01]  /*1f40*/  FADD.FTZ R168, R168, R177 ;  /* 0x000000b1a8a87221 */ /* 0x000fe20000010000 */
[----:B------:R-:W-:Y:S02]  /*1f50*/  MOV R177, RZ ;  /* 0x000000ff00b17202 */ /* 0x000fe40000000f00 */
[----:B------:R-:W-:Y:S01]  /*1f60*/  FADD.FTZ R227, R178, R227 ;  /* 0x000000e3b2e37221 */ /* 0x000fe20000010000 */
[----:B------:R-:W-:Y:S01]  /*1f70*/  FADD.FTZ R168, R179, R168 ;  /* 0x000000a8b3a87221 */ /* 0x000fe20000010000 */
[----:B------:R-:W-:-:S02]  /*1f80*/  @P3 LEA.HI.SX32 R177, R169, R0, 0x1d ;  /* 0x00000000a9b13211 */ /* 0x000fc400078feaff */
[----:B----4-:R-:W-:Y:S01]  /*1f90*/  FADD.FTZ R227, R227, R180 ;  /* 0x000000b4e3e37221 */ /* 0x010fe20000010000 */
        /* <DEDUP_REMOVED lines=22> */
.L_x_6495:
        /* <DEDUP_REMOVED lines=9> */
.L_x_6496:
        /* <DEDUP_REMOVED lines=9> */
.L_x_6497:
        /* <DEDUP_REMOVED lines=9> */
.L_x_6498:
        /* <DEDUP_REMOVED lines=9> */
.L_x_6499:
        /* <DEDUP_REMOVED lines=9> */
.L_x_6500:
        /* <DEDUP_REMOVED lines=9> */
.L_x_6501:
        /* <DEDUP_REMOVED lines=10> */
.L_x_6494:
        /* <DEDUP_REMOVED lines=17> */
[----:B------:R-:W-:Y:S01]  /*2610*/  FMUL.FTZ R162, R225, R162 ;  /* 0x000000a2e1a27220 */ /* 0x000fe20000410000 */
        /* <DEDUP_REMOVED lines=24> */
.L_x_6503:
        /* <DEDUP_REMOVED lines=9> */
.L_x_6504:
        /* <DEDUP_REMOVED lines=9> */
.L_x_6505:
        /* <DEDUP_REMOVED lines=9> */
.L_x_6506:
        /* <DEDUP_REMOVED lines=9> */
.L_x_6507:
        /* <DEDUP_REMOVED lines=9> */
.L_x_6508:
        /* <DEDUP_REMOVED lines=9> */
.L_x_6509:
[----:B------:R-:W-:Y:S05]  /*2b00*/  @!P3 BRA `(.L_x_6502) ;  /* 0x00000008002cb947 */ /* 0x000fea0003800000 */
[----:B------:R-:W-:-:S05]  /*2b10*/  FMUL.FTZ R168, R167, UR16 ;  /* 0x00000010a7a87c20 */ /* 0x000fca0008410000 */
[----:B------:R-:W-:-:S04]  /*2b20*/  F2FP.BF16.F32.PACK_AB R168, RZ, R168 ;  /* 0x000000a8ffa8723e */ /* 0x000fc800000010ff */
[----:B------:R-:W-:Y:S01]  /*2b30*/  PRMT R159, R159, 0x5410, R168 ;  /* 0x000054109f9f7816 */ /* 0x000fe200000000a8 */
[----:B------:R-:W-:Y:S06]  /*2b40*/  BRA `(.L_x_6502) ;  /* 0x00000008001c7947 */ /* 0x000fec0003800000 */
.L_x_6493:
[----:B------:R-:W-:Y:S01]  /*2b50*/  UMOV UR4, UR8 ;  /* 0x0000000800047c82 */ /* 0x000fe20008000000 */
[----:B------:R-:W-:Y:S01]  /*2b60*/  UMOV UR5, UR9 ;  /* 0x0000000900057c82 */ /* 0x000fe20008000000 */
[----:B------:R-:W-:-:S04]  /*2b70*/  UISETP.NE.U32.AND UP0, UPT, UR4, URZ, UPT ;  /* 0x000000ff0400728c */ /* 0x000fc8000bf05070 */
[----:B------:R-:W-:-:S09]  /*2b80*/  UISETP.NE.AND.EX UP0, UPT, UR5, URZ, UPT, UP0 ;  /* 0x000000ff0500728c */ /* 0x000fd2000bf05300 */
[----:B------:R-:W-:Y:S05]  /*2b90*/  BRA.U UP0, `(.L_x_6510) ;  /* 0x0000000500047547 */ /* 0x000fea000b800000 */
[----:B------:R-:W1:Y:S01]  /*2ba0*/  @P3 LDC R171, c[0x0][0x40c] ;  /* 0x00010300ffab3b82 */ /* 0x000e620000000800 */
[-CC-:B------:R-:W-:Y:S01]  /*2bb0*/  @P2 FFMA.FTZ R169, R3, R173.reuse, R172.reuse ;  /* 0x000000ad03a92223 */ /* 0x180fe200000100ac */
[-CC-:B------:R-:W-:Y:S01]  /*2bc0*/  @P2 FFMA.FTZ R174, R4, R173.reuse, R172.reuse ;  /* 0x000000ad04ae2223 */ /* 0x180fe200000100ac */
[----:B------:R-:W-:Y:S01]  /*2bd0*/  @P2 FFMA.FTZ R179, R5, R173, R172 ;  /* 0x000000ad05b32223 */ /* 0x000fe200000100ac */
[----:B------:R-:W-:Y:S01]  /*2be0*/  MOV R168, R56 ;  /* 0x0000003800a87202 */ /* 0x000fe20000000f00 */
[----:B------:R-:W-:Y:S01]  /*2bf0*/  @P2 FADD.FTZ R170, R12, -R169 ;  /* 0x800000a90caa2221 */ /* 0x000fe20000010000 */
[----:B------:R-:W-:Y:S01]  /*2c00*/  @P2 FADD.FTZ R174, R191, -R174 ;  /* 0x800000aebfae2221 */ /* 0x000fe20000010000 */
[----:B------:R-:W-:Y:S01]  /*2c10*/  @P2 FADD.FTZ R179, R14, -R179 ;  /* 0x800000b30eb32221 */ /* 0x000fe20000010000 */
[----:B------:R-:W2:Y:S01]  /*2c20*/  @P3 LDC R176, c[0x0][0x40c] ;  /* 0x00010300ffb03b82 */ /* 0x000ea20000000800 */
[----:B------:R-:W-:Y:S01]  /*2c30*/  MOV R169, R57 ;  /* 0x0000003900a97202 */ /* 0x000fe20000000f00 */
[C---:B------:R-:W-:Y:S01]  /*2c40*/  @P2 FFMA.FTZ R168, R225.reuse, R170, R56 ;  /* 0x000000aae1a82223 */ /* 0x040fe20000010038 */
[C---:B------:R-:W-:Y:S01]  /*2c50*/  @P2 FFMA.FTZ R169, R225.reuse, R174, R57 ;  /* 0x000000aee1a92223 */ /* 0x040fe20000010039 */
[----:B------:R-:W-:Y:S01]  /*2c60*/  MOV R170, R58 ;  /* 0x0000003a00aa7202 */ /* 0x000fe20000000f00 */
[----:B------:R-:W-:Y:S01]  /*2c70*/  @P2 FFMA.FTZ R174, R6, R173, R172 ;  /* 0x000000ad06ae2223 */ /* 0x000fe200000100ac */
[----:B------:R-:W-:Y:S01]  /*2c80*/  @P2 FFMA.FTZ R170, R225, R179, R58 ;  /* 0x000000b3e1aa2223 */ /* 0x000fe2000001003a */
[-C--:B------:R-:W-:Y:S01]  /*2c90*/  @P2 FFMA.FTZ R179, R7, R173.reuse, R172 ;  /* 0x000000ad07b32223 */ /* 0x080fe200000100ac */
[----:B------:R-:W3:Y:S01]  /*2ca0*/  @P3 LDC R181, c[0x0][0x40c] ;  /* 0x00010300ffb53b82 */ /* 0x000ee20000000800 */
[----:B------:R-:W-:Y:S01]  /*2cb0*/  @P2 FADD.FTZ R174, R193, -R174 ;  /* 0x800000aec1ae2221 */ /* 0x000fe20000010000 */
[-CC-:B------:R-:W-:Y:S01]  /*2cc0*/  @P2 FFMA.FTZ R182, R8, R173.reuse, R172.reuse ;  /* 0x000000ad08b62223 */ /* 0x180fe200000100ac */
[----:B------:R-:W-:Y:S01]  /*2cd0*/  @P2 FFMA.FTZ R229, R9, R173, R172 ;  /* 0x000000ad09e52223 */ /* 0x000fe200000100ac */
[----:B------:R-:W-:Y:S01]  /*2ce0*/  @P2 FADD.FTZ R179, R16, -R179 ;  /* 0x800000b310b32221 */ /* 0x000fe20000010000 */
[----:B------:R-:W-:Y:S01]  /*2cf0*/  MOV R178, R54 ;  /* 0x0000003600b27202 */ /* 0x000fe20000000f00 */
[----:B------:R-:W-:Y:S01]  /*2d00*/  @P2 FADD.FTZ R182, R195, -R182 ;  /* 0x800000b6c3b62221 */ /* 0x000fe20000010000 */
[----:B------:R-:W-:Y:S01]  /*2d10*/  @P2 FADD.FTZ R229, R18, -R229 ;  /* 0x800000e512e52221 */ /* 0x000fe20000010000 */
[----:B------:R-:W4:Y:S01]  /*2d20*/  @P3 LDC R183, c[0x0][0x40c] ;  /* 0x00010300ffb73b82 */ /* 0x000f220000000800 */
[----:B-1----:R-:W-:Y:S01]  /*2d30*/  @P3 FMUL.FTZ R168, R168, R171 ;  /* 0x000000aba8a83220 */ /* 0x002fe20000410000 */
[----:B------:R-:W-:Y:S01]  /*2d40*/  MOV R171, R59 ;  /* 0x0000003b00ab7202 */ /* 0x000fe20000000f00 */
[C---:B------:R-:W-:Y:S01]  /*2d50*/  @P2 FFMA.FTZ R171, R225.reuse, R174, R59 ;  /* 0x000000aee1ab2223 */ /* 0x040fe2000001003b */
[----:B------:R-:W-:Y:S01]  /*2d60*/  MOV R174, R52 ;  /* 0x0000003400ae7202 */ /* 0x000fe20000000f00 */
[C---:B------:R-:W-:Y:S01]  /*2d70*/  @P2 FFMA.FTZ R174, R225.reuse, R179, R52 ;  /* 0x000000b3e1ae2223 */ /* 0x040fe20000010034 */
[----:B------:R-:W-:Y:S01]  /*2d80*/  @P3 F2FP.BF16.F32.PACK_AB R168, RZ, R168 ;  /* 0x000000a8ffa8323e */ /* 0x000fe200000010ff */
[----:B------:R-:W-:Y:S01]  /*2d90*/  @P2 FFMA.FTZ R178, R225, R229, R54 ;  /* 0x000000e5e1b22223 */ /* 0x000fe20000010036 */
[----:B------:R-:W1:Y:S01]  /*2da0*/  @P3 LDC R180, c[0x0][0x40c] ;  /* 0x00010300ffb43b82 */ /* 0x000e620000000800 */
[----:B--2---:R-:W-:Y:S01]  /*2db0*/  @P3 FMUL.FTZ R169, R169, R176 ;  /* 0x000000b0a9a93220 */ /* 0x004fe20000410000 */
[----:B------:R-:W-:-:S02]  /*2dc0*/  @P3 PRMT R156, R168, 0x7610, R156 ;  /* 0x00007610a89c3816 */ /* 0x000fc4000000009c */
[----:B------:R-:W-:Y:S01]  /*2dd0*/  MOV R176, R53 ;  /* 0x0000003500b07202 */ /* 0x000fe20000000f00 */
[----:B------:R-:W-:Y:S01]  /*2de0*/  @P2 FFMA.FTZ R176, R225, R182, R53 ;  /* 0x000000b6e1b02223 */ /* 0x000fe20000010035 */
[----:B------:R-:W-:Y:S02]  /*2df0*/  @P3 F2FP.BF16.F32.PACK_AB R169, RZ, R169 ;  /* 0x000000a9ffa9323e */ /* 0x000fe400000010ff */
[----:B------:R-:W2:Y:S01]  /*2e00*/  @P3 LDC R227, c[0x0][0x40c] ;  /* 0x00010300ffe33b82 */ /* 0x000ea20000000800 */
[----:B---3--:R-:W-:Y:S01]  /*2e10*/  @P3 FMUL.FTZ R168, R170, R181 ;  /* 0x000000b5aaa83220 */ /* 0x008fe20000410000 */
[----:B------:R-:W-:-:S04]  /*2e20*/  @P3 PRMT R156, R156, 0x5410, R169 ;  /* 0x000054109c9c3816 */ /* 0x000fc800000000a9 */
[----:B------:R-:W-:Y:S02]  /*2e30*/  @P3 F2FP.BF16.F32.PACK_AB R168, RZ, R168 ;  /* 0x000000a8ffa8323e */ /* 0x000fe400000010ff */
[----:B------:R-:W3:Y:S01]  /*2e40*/  @P3 LDC R231, c[0x0][0x40c] ;  /* 0x00010300ffe73b82 */ /* 0x000ee20000000800 */
[----:B----4-:R-:W-:Y:S01]  /*2e50*/  @P3 FMUL.FTZ R170, R174, R183 ;  /* 0x000000b7aeaa3220 */ /* 0x010fe20000410000 */
[----:B------:R-:W-:-:S04]  /*2e60*/  @P3 PRMT R157, R168, 0x7610, R157 ;  /* 0x00007610a89d3816 */ /* 0x000fc8000000009d */
[----:B------:R-:W-:Y:S01]  /*2e70*/  @P3 F2FP.BF16.F32.PACK_AB R170, RZ, R170 ;  /* 0x000000aaffaa323e */ /* 0x000fe200000010ff */
[----:B-1----:R-:W-:-:S03]  /*2e80*/  @P3 FMUL.FTZ R169, R171, R180 ;  /* 0x000000b4aba93220 */ /* 0x002fc60000410000 */
        /* <DEDUP_REMOVED lines=18> */
.L_x_6510:
        /* <DEDUP_REMOVED lines=9> */
[C---:B------:R-:W-:Y:S01]  /*3040*/  @P2 FFMA.FTZ R178, R225.reuse, R160, R55 ;  /* 0x000000a0e1b22223 */ /* 0x040fe20000010037 */
[----:B------:R-:W-:Y:S01]  /*3050*/  MOV R166, R54 ;  /* 0x0000003600a67202 */ /* 0x000fe20000000f00 */
[C---:B------:R-:W-:Y:S01]  /*3060*/  @P2 FFMA.FTZ R166, R225.reuse, R161, R54 ;  /* 0x000000a1e1a62223 */ /* 0x040fe20000010036 */
[----:B------:R-:W-:Y:S01]  /*3070*/  MOV R160, R56 ;  /* 0x0000003800a07202 */ /* 0x000fe20000000f00 */
[----:B------:R-:W-:Y:S01]  /*3080*/  @P2 FFMA.FTZ R160, R225, R163, R56 ;  /* 0x000000a3e1a02223 */ /* 0x000fe20000010038 */
[-CC-:B------:R-:W-:Y:S01]  /*3090*/  @P2 FFMA.FTZ R164, R4, R173.reuse, R172.reuse ;  /* 0x000000ad04a42223 */ /* 0x180fe200000100ac */
[-CC-:B------:R-:W-:Y:S01]  /*30a0*/  @P2 FFMA.FTZ R181, R7, R173.reuse, R172.reuse ;  /* 0x000000ad07b52223 */ /* 0x180fe200000100ac */
[----:B------:R-:W3:Y:S01]  /*30b0*/  @P3 LDC R165, c[0x0][0x40c] ;  /* 0x00010300ffa53b82 */ /* 0x000ee20000000800 */
[-C--:B------:R-:W-:Y:S01]  /*30c0*/  @P2 FFMA.FTZ R174, R6, R173.reuse, R172 ;  /* 0x000000ad06ae2223 */ /* 0x080fe200000100ac */
[----:B------:R-:W-:Y:S01]  /*30d0*/  @P2 FADD.FTZ R164, R191, -R164 ;  /* 0x800000a4bfa42221 */ /* 0x000fe20000010000 */
[----:B------:R-:W-:Y:S01]  /*30e0*/  @P2 FFMA.FTZ R180, R8, R173, R172 ;  /* 0x000000ad08b42223 */ /* 0x000fe200000100ac */
[----:B------:R-:W-:Y:S01]  /*30f0*/  @P2 FADD.FTZ R181, R16, -R181 ;  /* 0x800000b510b52221 */ /* 0x000fe20000010000 */
[----:B------:R-:W-:Y:S01]  /*3100*/  @P2 FADD.FTZ R174, R193, -R174 ;  /* 0x800000aec1ae2221 */ /* 0x000fe20000010000 */
[----:B------:R-:W-:Y:S01]  /*3110*/  MOV R163, R59 ;  /* 0x0000003b00a37202 */ /* 0x000fe20000000f00 */
[----:B------:R-:W-:Y:S01]  /*3120*/  @P2 FADD.FTZ R180, R195, -R180 ;  /* 0x800000b4c3b42221 */ /* 0x000fe20000010000 */
[----:B------:R-:W4:Y:S01]  /*3130*/  @P3 LDC R170, c[0x0][0x40c] ;  /* 0x00010300ffaa3b82 */ /* 0x000f220000000800 */
[----:B-1----:R-:W-:Y:S01]  /*3140*/  @P3 FMUL.FTZ R162, R178, R169 ;  /* 0x000000a9b2a23220 */ /* 0x002fe20000410000 */
[----:B------:R-:W-:Y:S01]  /*3150*/  @P2 FFMA.FTZ R169, R5, R173, R172 ;  /* 0x000000ad05a92223 */ /* 0x000fe200000100ac */
[----:B------:R-:W-:-:S03]  /*3160*/  @P2 FFMA.FTZ R163, R225, R174, R59 ;  /* 0x000000aee1a32223 */ /* 0x000fc6000001003b */
[----:B------:R-:W-:Y:S01]  /*3170*/  @P3 F2FP.BF16.F32.PACK_AB R179, RZ, R162 ;  /* 0x000000a2ffb3323e */ /* 0x000fe200000010ff */
[----:B------:R-:W-:Y:S01]  /*3180*/  @P2 FADD.FTZ R169, R14, -R169 ;  /* 0x800000a90ea92221 */ /* 0x000fe20000010000 */
[----:B------:R-:W1:Y:S01]  /*3190*/  @P3 LDC R171, c[0x0][0x40c] ;  /* 0x00010300ffab3b82 */ /* 0x000e620000000800 */
[----:B--2---:R-:W-:-:S05]  /*31a0*/  @P3 FMUL.FTZ R161, R166, R167 ;  /* 0x000000a7a6a13220 */ /* 0x004fca0000410000 */
[----:B------:R-:W-:Y:S02]  /*31b0*/  @P3 F2FP.BF16.F32.PACK_AB R167, RZ, R161 ;  /* 0x000000a1ffa7323e */ /* 0x000fe400000010ff */
[----:B------:R-:W2:Y:S01]  /*31c0*/  @P3 LDC R183, c[0x0][0x40c] ;  /* 0x00010300ffb73b82 */ /* 0x000ea20000000800 */
[----:B---3--:R-:W-:Y:S01]  /*31d0*/  @P3 FMUL.FTZ R162, R160, R165 ;  /* 0x000000a5a0a23220 */ /* 0x008fe20000410000 */
[----:B------:R-:W-:Y:S01]  /*31e0*/  MOV R161, R57 ;  /* 0x0000003900a17202 */ /* 0x000fe20000000f00 */
[C---:B------:R-:W-:Y:S01]  /*31f0*/  @P2 FFMA.FTZ R161, R225.reuse, R164, R57 ;  /* 0x000000a4e1a12223 */ /* 0x040fe20000010039 */
[----:B------:R-:W-:Y:S01]  /*3200*/  MOV R164, R52 ;  /* 0x0000003400a47202 */ /* 0x000fe20000000f00 */
[C---:B------:R-:W-:Y:S01]  /*3210*/  @P2 FFMA.FTZ R164, R225.reuse, R181, R52 ;  /* 0x000000b5e1a42223 */ /* 0x040fe20000010034 */
[----:B------:R-:W-:Y:S02]  /*3220*/  @P3 F2FP.BF16.F32.PACK_AB R168, RZ, R162 ;  /* 0x000000a2ffa8323e */ /* 0x000fe400000010ff */
[----:B------:R-:W3:Y:S01]  /*3230*/  @P3 LDC R176, c[0x0][0x40c] ;  /* 0x00010300ffb03b82 */ /* 0x000ee20000000800 */
[----:B------:R-:W-:Y:S01]  /*3240*/  MOV R162, R58 ;  /* 0x0000003a00a27202 */ /* 0x000fe20000000f00 */
[----:B------:R-:W-:Y:S01]  /*3250*/  @P2 FFMA.FTZ R162, R225, R169, R58 ;  /* 0x000000a9e1a22223 */ /* 0x000fe2000001003a */
[----:B------:R-:W-:Y:S01]  /*3260*/  @P3 PRMT R159, R167, 0x7610, R159 ;  /* 0x00007610a79f3816 */ /* 0x000fe2000000009f */
[----:B----4-:R-:W-:Y:S01]  /*3270*/  @P3 FMUL.FTZ R167, R161, R170 ;  /* 0x000000aaa1a73220 */ /* 0x010fe20000410000 */
[----:B------:R-:W-:Y:S01]  /*3280*/  MOV R165, R53 ;  /* 0x0000003500a57202 */ /* 0x000fe20000000f00 */
[----:B------:R-:W-:Y:S01]  /*3290*/  @P2 FFMA.FTZ R165, R225, R180, R53 ;  /* 0x000000b4e1a52223 */ /* 0x000fe20000010035 */
[----:B------:R-:W-:Y:S01]  /*32a0*/  @P3 PRMT R156, R168, 0x7610, R156 ;  /* 0x00007610a89c3816 */ /* 0x000fe2000000009c */
[----:B------:R-:W4:Y:S01]  /*32b0*/  @P3 LDC R182, c[0x0][0x40c] ;  /* 0x00010300ffb63b82 */ /* 0x000f220000000800 */
[----:B-1----:R-:W-:Y:S01]  /*32c0*/  @P3 FMUL.FTZ R170, R162, R171 ;  /* 0x000000aba2aa3220 */ /* 0x002fe20000410000 */
[----:B------:R-:W-:-:S02]  /*32d0*/  @P3 F2FP.BF16.F32.PACK_AB R169, RZ, R167 ;  /* 0x000000a7ffa9323e */ /* 0x000fc400000010ff */
[----:B------:R-:W-:Y:S02]  /*32e0*/  MOV R167, R178 ;  /* 0x000000b200a77202 */ /* 0x000fe40000000f00 */
[----:B------:R-:W-:Y:S01]  /*32f0*/  @P3 F2FP.BF16.F32.PACK_AB R170, RZ, R170 ;  /* 0x000000aaffaa323e */ /* 0x000fe200000010ff */
[----:B--2---:R-:W-:Y:S01]  /*3300*/  @P3 FMUL.FTZ R174, R164, R183 ;  /* 0x000000b7a4ae3220 */ /* 0x004fe20000410000 */
[----:B------:R-:W-:Y:S02]  /*3310*/  @P3 PRMT R159, R159, 0x5410, R179 ;  /* 0x000054109f9f3816 */ /* 0x000fe400000000b3 */
[----:B------:R-:W-:Y:S02]  /*3320*/  @P3 PRMT R157, R170, 0x7610, R157 ;  /* 0x00007610aa9d3816 */ /* 0x000fe4000000009d */
[----:B------:R-:W-:Y:S02]  /*3330*/  @P3 F2FP.BF16.F32.PACK_AB R174, RZ, R174 ;  /* 0x000000aeffae323e */ /* 0x000fe400000010ff */
[----:B------:R-:W-:Y:S01]  /*3340*/  @P3 PRMT R156, R156, 0x5410, R169 ;  /* 0x000054109c9c3816 */ /* 0x000fe200000000a9 */
[----:B---3--:R-:W-:Y:S01]  /*3350*/  @P3 FMUL.FTZ R171, R163, R176 ;  /* 0x000000b0a3ab3220 */ /* 0x008fe20000410000 */
[----:B------:R-:W-:-:S04]  /*3360*/  @P3 PRMT R158, R174, 0x7610, R158 ;  /* 0x00007610ae9e3816 */ /* 0x000fc8000000009e */
[----:B------:R-:W-:Y:S01]  /*3370*/  @P3 F2FP.BF16.F32.PACK_AB R171, RZ, R171 ;  /* 0x000000abffab323e */ /* 0x000fe200000010ff */
[----:B----4-:R-:W-:-:S03]  /*3380*/  @P3 FMUL.FTZ R176, R165, R182 ;  /* 0x000000b6a5b03220 */ /* 0x010fc60000410000 */
[----:B------:R-:W-:Y:S02]  /*3390*/  @P3 PRMT R157, R157, 0x5410, R171 ;  /* 0x000054109d9d3816 */ /* 0x000fe400000000ab */
[----:B------:R-:W-:-:S04]  /*33a0*/  @P3 F2FP.BF16.F32.PACK_AB R176, RZ, R176 ;  /* 0x000000b0ffb0323e */ /* 0x000fc800000010ff */
[----:B------:R-:W-:-:S07]  /*33b0*/  @P3 PRMT R158, R158, 0x5410, R176 ;  /* 0x000054109e9e3816 */ /* 0x000fce00000000b0 */
.L_x_6502:
[----:B------:R-:W-:Y:S01]  /*33c0*/  ISETP.NE.U32.AND P1, PT, RZ, UR4, PT ;  /* 0x00000004ff007c0c */ /* 0x000fe2000bf25070 */
[----:B------:R-:W1:Y:S03]  /*33d0*/  @P3 LDC.64 R170, c[0x0][0x468] ;  /* 0x00011a00ffaa3b82 */ /* 0x000e660000000a00 */
[----:B------:R-:W-:-:S13]  /*33e0*/  ISETP.NE.AND.EX P1, PT, RZ, UR5, PT, P1 ;  /* 0x00000005ff007c0c */ /* 0x000fda000bf25310 */
        /* <DEDUP_REMOVED lines=8> */
[----:B-1----:R-:W1:Y:S01]  /*3470*/  @P3 LDC R163, c[0x0][0x40c] ;  /* 0x00010300ffa33b82 */ /* 0x002e620000000800 */
[-CC-:B------:R-:W-:Y:S01]  /*3480*/  @P2 FFMA.FTZ R161, R11, R173.reuse, R172.reuse ;  /* 0x000000ad0ba12223 */ /* 0x180fe200000100ac */
[-CC-:B------:R-:W-:Y:S01]  /*3490*/  @P2 FFMA.FTZ R164, R20, R173.reuse, R172.reuse ;  /* 0x000000ad14a42223 */ /* 0x180fe200000100ac */
[----:B------:R-:W-:Y:S01]  /*34a0*/  MOV R160, R48 ;  /* 0x0000003000a07202 */ /* 0x000fe20000000f00 */
[----:B------:R-:W-:Y:S01]  /*34b0*/  @P2 FFMA.FTZ R165, R13, R173, R172 ;  /* 0x000000ad0da52223 */ /* 0x000fe200000100ac */
[----:B------:R-:W-:Y:S01]  /*34c0*/  @P2 FADD.FTZ R162, R198, -R161 ;  /* 0x800000a1c6a22221 */ /* 0x000fe20000010000 */
[----:B------:R-:W-:Y:S01]  /*34d0*/  @P2 FADD.FTZ R164, R199, -R164 ;  /* 0x800000a4c7a42221 */ /* 0x000fe20000010000 */
[----:B------:R-:W-:Y:S01]  /*34e0*/  MOV R161, R49 ;  /* 0x0000003100a17202 */ /* 0x000fe20000000f00 */
[----:B------:R-:W2:Y:S01]  /*34f0*/  @P3 LDC R168, c[0x0][0x40c] ;  /* 0x00010300ffa83b82 */ /* 0x000ea20000000800 */
[C---:B------:R-:W-:Y:S01]  /*3500*/  @P2 FFMA.FTZ R160, R225.reuse, R162, R48 ;  /* 0x000000a2e1a02223 */ /* 0x040fe20000010030 */
[----:B------:R-:W-:Y:S01]  /*3510*/  @P2 FFMA.FTZ R161, R225, R164, R49 ;  /* 0x000000a4e1a12223 */ /* 0x000fe20000010031 */
[-CC-:B------:R-:W-:Y:S01]  /*3520*/  @P2 FFMA.FTZ R169, R15, R173.reuse, R172.reuse ;  /* 0x000000ad0fa92223 */ /* 0x180fe200000100ac */
[-CC-:B------:R-:W-:Y:S01]  /*3530*/  @P2 FFMA.FTZ R166, R26, R173.reuse, R172.reuse ;  /* 0x000000ad1aa62223 */ /* 0x180fe200000100ac */
[----:B------:R-:W-:Y:S01]  /*3540*/  @P2 FADD.FTZ R165, R200, -R165 ;  /* 0x800000a5c8a52221 */ /* 0x000fe20000010000 */
[-CC-:B------:R-:W-:Y:S01]  /*3550*/  @P2 FFMA.FTZ R170, R22, R173.reuse, R172.reuse ;  /* 0x000000ad16aa2223 */ /* 0x180fe200000100ac */
[-CC-:B------:R-:W-:Y:S01]  /*3560*/  @P2 FFMA.FTZ R174, R24, R173.reuse, R172.reuse ;  /* 0x000000ad18ae2223 */ /* 0x180fe200000100ac */
[----:B------:R-:W3:Y:S01]  /*3570*/  @P3 LDC R179, c[0x0][0x40c] ;  /* 0x00010300ffb33b82 */ /* 0x000ee20000000800 */
[----:B------:R-:W-:Y:S01]  /*3580*/  @P2 FFMA.FTZ R171, R17, R173, R172 ;  /* 0x000000ad11ab2223 */ /* 0x000fe200000100ac */
[----:B------:R-:W-:Y:S01]  /*3590*/  @P2 FADD.FTZ R169, R202, -R169 ;  /* 0x800000a9caa92221 */ /* 0x000fe20000010000 */
[----:B------:R-:W-:Y:S01]  /*35a0*/  @P2 FADD.FTZ R166, R205, -R166 ;  /* 0x800000a6cda62221 */ /* 0x000fe20000010000 */
[----:B------:R-:W-:Y:S01]  /*35b0*/  MOV R164, R44 ;  /* 0x0000002c00a47202 */ /* 0x000fe20000000f00 */
[----:B------:R-:W-:Y:S01]  /*35c0*/  @P2 FADD.FTZ R170, R201, -R170 ;  /* 0x800000aac9aa2221 */ /* 0x000fe20000010000 */
[----:B------:R-:W-:Y:S01]  /*35d0*/  @P2 FADD.FTZ R174, R203, -R174 ;  /* 0x800000aecbae2221 */ /* 0x000fe20000010000 */
[----:B------:R-:W-:Y:S01]  /*35e0*/  @P2 FADD.FTZ R171, R204, -R171 ;  /* 0x800000abccab2221 */ /* 0x000fe20000010000 */
[----:B------:R-:W4:Y:S01]  /*35f0*/  @P3 LDC R181, c[0x0][0x40c] ;  /* 0x00010300ffb53b82 */ /* 0x000f220000000800 */
[----:B-1----:R-:W-:Y:S01]  /*3600*/  @P3 FMUL.FTZ R162, R160, R163 ;  /* 0x000000a3a0a23220 */ /* 0x002fe20000410000 */
[C---:B------:R-:W-:Y:S01]  /*3610*/  @P2 FFMA.FTZ R164, R225.reuse, R169, R44 ;  /* 0x000000a9e1a42223 */ /* 0x040fe2000001002c */
[----:B------:R-:W-:Y:S01]  /*3620*/  MOV R176, R47 ;  /* 0x0000002f00b07202 */ /* 0x000fe20000000f00 */
[C---:B------:R-:W-:Y:S01]  /*3630*/  @P2 FFMA.FTZ R176, R225.reuse, R166, R47 ;  /* 0x000000a6e1b02223 */ /* 0x040fe2000001002f */
[----:B------:R-:W-:Y:S01]  /*3640*/  MOV R166, R46 ;  /* 0x0000002e00a67202 */ /* 0x000fe20000000f00 */
[----:B------:R-:W-:Y:S01]  /*3650*/  @P2 FFMA.FTZ R166, R225, R171, R46 ;  /* 0x000000abe1a62223 */ /* 0x000fe2000001002e */
[----:B------:R-:W-:Y:S01]  /*3660*/  @P3 F2FP.BF16.F32.PACK_AB R167, RZ, R162 ;  /* 0x000000a2ffa7323e */ /* 0x000fe200000010ff */
[----:B------:R-:W1:Y:S01]  /*3670*/  @P3 LDC R178, c[0x0][0x40c] ;  /* 0x00010300ffb23b82 */ /* 0x000e620000000800 */
[----:B--2---:R-:W-:Y:S01]  /*3680*/  @P3 FMUL.FTZ R163, R161, R168 ;  /* 0x000000a8a1a33220 */ /* 0x004fe20000410000 */
[----:B------:R-:W-:Y:S01]  /*3690*/  MOV R162, R50 ;  /* 0x0000003200a27202 */ /* 0x000fe20000000f00 */
[----:B------:R-:W-:Y:S01]  /*36a0*/  @P2 FFMA.FTZ R162, R225, R165, R50 ;  /* 0x000000a5e1a22223 */ /* 0x000fe20000010032 */
[----:B------:R-:W-:-:S02]  /*36b0*/  @P3 PRMT R156, R167, 0x7610, R156 ;  /* 0x00007610a79c3816 */ /* 0x000fc4000000009c */
[----:B------:R-:W-:Y:S02]  /*36c0*/  @P3 F2FP.BF16.F32.PACK_AB R168, RZ, R163 ;  /* 0x000000a3ffa8323e */ /* 0x000fe400000010ff */
[----:B------:R-:W2:Y:S01]  /*36d0*/  @P3 LDC R180, c[0x0][0x40c] ;  /* 0x00010300ffb43b82 */ /* 0x000ea20000000800 */
[----:B------:R-:W-:Y:S01]  /*36e0*/  MOV R163, R51 ;  /* 0x0000003300a37202 */ /* 0x000fe20000000f00 */
[C---:B------:R-:W-:Y:S01]  /*36f0*/  @P2 FFMA.FTZ R163, R225.reuse, R170, R51 ;  /* 0x000000aae1a32223 */ /* 0x040fe20000010033 */
[----:B------:R-:W-:Y:S01]  /*3700*/  MOV R165, R45 ;  /* 0x0000002d00a57202 */ /* 0x000fe20000000f00 */
[----:B---3--:R-:W-:Y:S01]  /*3710*/  @P3 FMUL.FTZ R169, R162, R179 ;  /* 0x000000b3a2a93220 */ /* 0x008fe20000410000 */
[----:B------:R-:W-:Y:S01]  /*3720*/  @P3 PRMT R156, R156, 0x5410, R168 ;  /* 0x000054109c9c3816 */ /* 0x000fe200000000a8 */
[----:B------:R-:W-:Y:S02]  /*3730*/  @P2 FFMA.FTZ R165, R225, R174, R45 ;  /* 0x000000aee1a52223 */ /* 0x000fe4000001002d */
[----:B------:R-:W3:Y:S01]  /*3740*/  @P3 LDC R183, c[0x0][0x40c] ;  /* 0x00010300ffb73b82 */ /* 0x000ee20000000800 */
[----:B----4-:R-:W-:Y:S01]  /*3750*/  @P3 FMUL.FTZ R168, R164, R181 ;  /* 0x000000b5a4a83220 */ /* 0x010fe20000410000 */
[----:B------:R-:W-:-:S04]  /*3760*/  @P3 F2FP.BF16.F32.PACK_AB R169, RZ, R169 ;  /* 0x000000a9ffa9323e */ /* 0x000fc800000010ff */
[----:B------:R-:W-:Y:S01]  /*3770*/  @P3 F2FP.BF16.F32.PACK_AB R168, RZ, R168 ;  /* 0x000000a8ffa8323e */ /* 0x000fe200000010ff */
[----:B-1----:R-:W-:Y:S01]  /*3780*/  @P3 FMUL.FTZ R167, R163, R178 ;  /* 0x000000b2a3a73220 */ /* 0x002fe20000410000 */
[----:B------:R-:W-:Y:S02]  /*3790*/  @P3 PRMT R157, R169, 0x7610, R157 ;  /* 0x00007610a99d3816 */ /* 0x000fe4000000009d */
[----:B------:R-:W-:Y:S02]  /*37a0*/  @P3 PRMT R158, R168, 0x7610, R158 ;  /* 0x00007610a89e3816 */ /* 0x000fe4000000009e */
[----:B------:R-:W-:Y:S01]  /*37b0*/  @P3 F2FP.BF16.F32.PACK_AB R167, RZ, R167 ;  /* 0x000000a7ffa7323e */ /* 0x000fe200000010ff */
[----:B--2---:R-:W-:-:S03]  /*37c0*/  @P3 FMUL.FTZ R170, R165, R180 ;  /* 0x000000b4a5aa3220 */ /* 0x004fc60000410000 */
[----:B------:R-:W-:Y:S02]  /*37d0*/  @P3 PRMT R157, R157, 0x5410, R167 ;  /* 0x000054109d9d3816 */ /* 0x000fe400000000a7 */
[----:B------:R-:W-:Y:S02]  /*37e0*/  MOV R167, R176 ;  /* 0x000000b000a77202 */ /* 0x000fe40000000f00 */
[----:B------:R-:W-:Y:S01]  /*37f0*/  @P3 F2FP.BF16.F32.PACK_AB R170, RZ, R170 ;  /* 0x000000aaffaa323e */ /* 0x000fe200000010ff */
[----:B---3--:R-:W-:-:S03]  /*3800*/  @P3 FMUL.FTZ R171, R166, R183 ;  /* 0x000000b7a6ab3220 */ /* 0x008fc60000410000 */
        /* <DEDUP_REMOVED lines=8> */
.L_x_6512:
[----:B-1----:R-:W1:Y:S01]  /*3890*/  @P3 LDC R171, c[0x0][0x40c] ;  /* 0x00010300ffab3b82 */ /* 0x002e620000000800 */
        /* <DEDUP_REMOVED lines=64> */
.L_x_6511:
        /* <DEDUP_REMOVED lines=43> */
.L_x_6515:
        /* <DEDUP_REMOVED lines=9> */
.L_x_6516:
        /* <DEDUP_REMOVED lines=9> */
.L_x_6517:
        /* <DEDUP_REMOVED lines=9> */
.L_x_6518:
        /* <DEDUP_REMOVED lines=9> */
.L_x_6519:
        /* <DEDUP_REMOVED lines=9> */
.L_x_6520:
        /* <DEDUP_REMOVED lines=9> */
.L_x_6521:
[----:B------:R-:W-:Y:S05]  /*42b0*/  @!P3 BRA `(.L_x_6513) ;  /* 0x000000040030b947 */ /* 0x000fea0003800000 */
[----:B------:R-:W-:-:S05]  /*42c0*/  FMUL.FTZ R168, R167, UR16 ;  /* 0x00000010a7a87c20 */ /* 0x000fca0008410000 */
[----:B------:R-:W-:-:S04]  /*42d0*/  F2FP.BF16.F32.PACK_AB R168, RZ, R168 ;  /* 0x000000a8ffa8723e */ /* 0x000fc800000010ff */
[----:B------:R-:W-:Y:S01]  /*42e0*/  PRMT R159, R159, 0x5410, R168 ;  /* 0x000054109f9f7816 */ /* 0x000fe200000000a8 */
[----:B------:R-:W-:Y:S06]  /*42f0*/  BRA `(.L_x_6513) ;  /* 0x0000000400207947 */ /* 0x000fec0003800000 */
.L_x_6514:
        /* <DEDUP_REMOVED lines=9> */
.L_x_6522:
        /* <DEDUP_REMOVED lines=9> */
.L_x_6523:
        /* <DEDUP_REMOVED lines=9> */
.L_x_6524:
        /* <DEDUP_REMOVED lines=9> */
.L_x_6525:
        /* <DEDUP_REMOVED lines=9> */
.L_x_6526:
        /* <DEDUP_REMOVED lines=9> */
.L_x_6527:
        /* <DEDUP_REMOVED lines=9> */
.L_x_6528:
        /* <DEDUP_REMOVED lines=9> */
.L_x_6513:
        /* <DEDUP_REMOVED lines=77> */
.L_x_6530:
        /* <DEDUP_REMOVED lines=65> */
.L_x_6529:
        /* <DEDUP_REMOVED lines=43> */
.L_x_6533:
        /* <DEDUP_REMOVED lines=9> */
.L_x_6534:
        /* <DEDUP_REMOVED lines=9> */
.L_x_6535:
        /* <DEDUP_REMOVED lines=9> */
.L_x_6536:
        /* <DEDUP_REMOVED lines=9> */
.L_x_6537:
        /* <DEDUP_REMOVED lines=9> */
.L_x_6538:
        /* <DEDUP_REMOVED lines=9> */
.L_x_6539:
[----:B------:R-:W-:Y:S05]  /*5670*/  @!P3 BRA `(.L_x_6531) ;  /* 0x000000040030b947 */ /* 0x000fea0003800000 */
[----:B------:R-:W-:-:S05]  /*5680*/  FMUL.FTZ R168, R167, UR16 ;  /* 0x00000010a7a87c20 */ /* 0x000fca0008410000 */
[----:B------:R-:W-:-:S04]  /*5690*/  F2FP.BF16.F32.PACK_AB R168, RZ, R168 ;  /* 0x000000a8ffa8723e */ /* 0x000fc800000010ff */
[----:B------:R-:W-:Y:S01]  /*56a0*/  PRMT R159, R159, 0x5410, R168 ;  /* 0x000054109f9f7816 */ /* 0x000fe200000000a8 */
[----:B------:R-:W-:Y:S06]  /*56b0*/  BRA `(.L_x_6531) ;  /* 0x0000000400207947 */ /* 0x000fec0003800000 */
.L_x_6532:
        /* <DEDUP_REMOVED lines=9> */
.L_x_6540:
        /* <DEDUP_REMOVED lines=9> */
.L_x_6541:
        /* <DEDUP_REMOVED lines=9> */
.L_x_6542:
        /* <DEDUP_REMOVED lines=9> */
.L_x_6543:
        /* <DEDUP_REMOVED lines=9> */
.L_x_6544:
        /* <DEDUP_REMOVED lines=9> */
.L_x_6545:
        /* <DEDUP_REMOVED lines=9> */
.L_x_6546:
        /* <DEDUP_REMOVED lines=9> */
.L_x_6531:
        /* <DEDUP_REMOVED lines=23> */
[-C--:B------:R-:W-:Y:S01]  /*5cb0*/  @P2 FFMA.FTZ R169, R187, R173.reuse, R172 ;  /* 0x000000adbba92223 */ /* 0x080fe200000100ac */
[----:B------:R-:W-:Y:S01]  /*5cc0*/  @P2 FADD.FTZ R166, R221, -R164 ;  /* 0x800000a4dda62221 */ /* 0x000fe20000010000 */
[-CC-:B------:R-:W-:Y:S01]  /*5cd0*/  @P2 FFMA.FTZ R170, R194, R173.reuse, R172.reuse ;  /* 0x000000adc2aa2223 */ /* 0x180fe200000100ac */
[-CC-:B------:R-:W-:Y:S01]  /*5ce0*/  @P2 FFMA.FTZ R174, R196, R173.reuse, R172.reuse ;  /* 0x000000adc4ae2223 */ /* 0x180fe200000100ac */
[----:B------:R-:W3:Y:S01]  /*5cf0*/  @P3 LDC R171, c[0x0][0x40c] ;  /* 0x00010300ffab3b82 */ /* 0x000ee20000000800 */
[----:B------:R-:W-:Y:S01]  /*5d00*/  @P2 FADD.FTZ R165, R216, -R165 ;  /* 0x800000a5d8a52221 */ /* 0x000fe20000010000 */
[----:B------:R-:W-:Y:S01]  /*5d10*/  @P2 FFMA.FTZ R173, R189, R173, R172 ;  /* 0x000000adbdad2223 */ /* 0x000fe200000100ac */
[----:B------:R-:W-:Y:S01]  /*5d20*/  @P2 FADD.FTZ R169, R218, -R169 ;  /* 0x800000a9daa92221 */ /* 0x000fe20000010000 */
[----:B------:R-:W-:Y:S01]  /*5d30*/  MOV R162, R34 ;  /* 0x0000002200a27202 */ /* 0x000fe20000000f00 */
[----:B------:R-:W-:Y:S01]  /*5d40*/  @P2 FFMA.FTZ R162, R225, R165, R34 ;  /* 0x000000a5e1a22223 */ /* 0x000fe20000010022 */
[----:B------:R-:W-:Y:S01]  /*5d50*/  @P2 FADD.FTZ R170, R217, -R170 ;  /* 0x800000aad9aa2221 */ /* 0x000fe20000010000 */
[----:B------:R-:W-:Y:S01]  /*5d60*/  @P2 FADD.FTZ R174, R219, -R174 ;  /* 0x800000aedbae2221 */ /* 0x000fe20000010000 */
[----:B------:R-:W4:Y:S01]  /*5d70*/  @P3 LDC R179, c[0x0][0x40c] ;  /* 0x00010300ffb33b82 */ /* 0x000f220000000800 */
[----:B-1----:R-:W-:Y:S01]  /*5d80*/  @P3 FMUL.FTZ R163, R160, R167 ;  /* 0x000000a7a0a33220 */ /* 0x002fe20000410000 */
[----:B------:R-:W-:Y:S01]  /*5d90*/  @P2 FADD.FTZ R173, R220, -R173 ;  /* 0x800000addcad2221 */ /* 0x000fe20000010000 */
        /* <DEDUP_REMOVED lines=39> */
.L_x_6548:
        /* <DEDUP_REMOVED lines=65> */
.L_x_6547:
        /* <DEDUP_REMOVED lines=35> */
.L_x_6551:
        /* <DEDUP_REMOVED lines=9> */
.L_x_6552:
        /* <DEDUP_REMOVED lines=9> */
.L_x_6553:
        /* <DEDUP_REMOVED lines=9> */
.L_x_6554:
        /* <DEDUP_REMOVED lines=9> */
.L_x_6555:
        /* <DEDUP_REMOVED lines=9> */
.L_x_6556:
        /* <DEDUP_REMOVED lines=9> */
.L_x_6557:
        /* <DEDUP_REMOVED lines=13> */
.L_x_6550:
        /* <DEDUP_REMOVED lines=16> */
.L_x_6558:
        /* <DEDUP_REMOVED lines=9> */
.L_x_6559:
        /* <DEDUP_REMOVED lines=9> */
.L_x_6560:
        /* <DEDUP_REMOVED lines=9> */
.L_x_6561:
        /* <DEDUP_REMOVED lines=9> */
.L_x_6562:
        /* <DEDUP_REMOVED lines=9> */
.L_x_6563:
        /* <DEDUP_REMOVED lines=9> */
.L_x_6564:
[----:B------:R-:W-:-:S04]  /*6ee0*/  @P3 F2FP.BF16.F32.PACK_AB R168, RZ, R168 ;  /* 0x000000a8ffa8323e */ /* 0x000fc800000010ff */
[----:B------:R-:W-:-:S07]  /*6ef0*/  @P3 PRMT R159, R159, 0x5410, R168 ;  /* 0x000054109f9f3816 */ /* 0x000fce00000000a8 */
.L_x_6549:
        /* <DEDUP_REMOVED lines=8> */
[----:B--2---:R-:W-:-:S03]  /*6f80*/  @P3 IMAD.WIDE.U32 R168, R177, 0x10, R168 ;  /* 0x00000010b1a83825 */ /* 0x004fc600078e00a8 */
[----:B------:R1:W-:Y:S04]  /*6f90*/  @P1 STG.E.128 desc[UR12][R172.64+0x10], R164 ;  /* 0x000010a4ac001986 */ /* 0x0003e8000c101d0c */
[----:B------:R1:W-:Y:S01]  /*6fa0*/  @P3 STG.E.128 desc[UR12][R168.64], R156 ;  /* 0x0000009ca8003986 */ /* 0x0003e2000c101d0c */
[----:B---3--:R-:W-:-:S04]  /*6fb0*/  IADD3 R2, PT, PT, R2, R170, RZ ;  /* 0x000000aa02027210 */ /* 0x008fc80007ffe0ff */
[----:B------:R-:W-:-:S13]  /*6fc0*/  ISETP.GE.AND P0, PT, R2, R171, PT ;  /* 0x000000ab0200720c */ /* 0x000fda0003f06270 */
[----:B-1----:R-:W-:Y:S05]  /*6fd0*/  @!P0 BRA `(.L_x_6565) ;  /* 0xffffff9000f08947 */ /* 0x002fea000383ffff */
.L_x_6488:
[----:B------:R-:W1:Y:S08]  /*6fe0*/  S2UR UR4, SR_CTAID.X ;  /* 0x00000000000479c3 */ /* 0x000e700000002500 */
[----:B------:R-:W1:Y:S08]  /*6ff0*/  LDC R7, c[0x0][0x388] ;  /* 0x0000e200ff077b82 */ /* 0x000e700000000800 */
[----:B------:R-:W2:Y:S08]  /*7000*/  LDC.64 R2, c[0x0][0x440] ;  /* 0x00011000ff027b82 */ /* 0x000eb00000000a00 */
[----:B0-----:R-:W0:Y:S01]  /*7010*/  LDC.64 R4, c[0x0][0x448] ;  /* 0x00011200ff047b82 */ /* 0x001e220000000a00 */
[----:B-1----:R-:W-:-:S05]  /*7020*/  IMAD R7, R7, UR4, RZ ;  /* 0x0000000407077c24 */ /* 0x002fca000f8e02ff */
[----:B------:R-:W-:-:S05]  /*7030*/  LEA.HI R7, R7, R0, RZ, 0x1d ;  /* 0x0000000007077211 */ /* 0x000fca00078fe8ff */
[----:B--2---:R-:W-:-:S05]  /*7040*/  IMAD.WIDE.U32 R2, R7, 0x20, R2 ;  /* 0x0000002007027825 */ /* 0x004fca00078e0002 */
[----:B------:R-:W-:Y:S01]  /*7050*/  STG.E.128 desc[UR12][R2.64], R152 ;  /* 0x0000009802007986 */ /* 0x000fe2000c101d0c */
[----:B0-----:R-:W-:-:S03]  /*7060*/  IMAD.WIDE.U32 R4, R7, 0x20, R4 ;  /* 0x0000002007047825 */ /* 0x001fc600078e0004 */
        /* <DEDUP_REMOVED lines=16> */
.L_x_6566:
        /* <DEDUP_REMOVED lines=9> */
.L_x_15661:


//--------------------- .text._ZN10layer_norm13ln_bwd_kernelINS_13Kernel_traitsIf13__nv_bfloat16fS2_fjLj8192ELj1ELj1ELj8ELj16ENS_18Kernel_traits_baseILj8192EfS2_fS2_fjLj256EEEEELb0ELb1ELb0ELb0EEEvNS_9BwdParamsE --------------------------
	.section	.text._ZN10layer_norm13ln_bwd_kernelINS_13Kernel_traitsIf13__nv_bfloat16fS2_fjLj8192ELj1ELj1ELj8ELj16ENS_18Kernel_traits_baseILj8192EfS2_fS2_fjLj256EEEEELb0ELb1ELb0ELb0EEEvNS_9BwdParamsE,"ax",@progbits
	.align	128
        .global         _ZN10layer_norm13ln_bwd_kernelINS_13Kernel_traitsIf13__nv_bfloat16fS2_fjLj8192ELj1ELj1ELj8ELj16ENS_18Kernel_traits_baseILj8192EfS2_fS2_fjLj256EEEEELb0ELb1ELb0ELb0EEEvNS_9BwdParamsE
        .type           _ZN10layer_norm13ln_bwd_kernelINS_13Kernel_traitsIf13__nv_bfloat16fS2_fjLj8192ELj1ELj1ELj8ELj16ENS_18Kernel_traits_baseILj8192EfS2_fS2_fjLj256EEEEELb0ELb1ELb0ELb0EEEvNS_9BwdParamsE,@function
        .size           _ZN10layer_norm13ln_bwd_kernelINS_13Kernel_traitsIf13__nv_bfloat16fS2_fjLj8192ELj1ELj1ELj8ELj16ENS_18Kernel_traits_baseILj8192EfS2_fS2_fjLj256EEEEELb0ELb1ELb0ELb0EEEvNS_9BwdParamsE,(.L_x_15662 - _ZN10layer_norm13ln_bwd_kernelINS_13Kernel_traitsIf13__nv_bfloat16fS2_fjLj8192ELj1ELj1ELj8ELj16ENS_18Kernel_traits_baseILj8192EfS2_fS2_fjLj256EEEEELb0ELb1ELb0ELb0EEEvNS_9BwdParamsE)
        .other          _ZN10layer_norm13ln_bwd_kernelINS_13Kernel_traitsIf13__nv_bfloat16fS2_fjLj8192ELj1ELj1ELj8ELj16ENS_18Kernel_traits_baseILj8192EfS2_fS2_fjLj256EEEEELb0ELb1ELb0ELb0EEEvNS_9BwdParamsE,@"STO_CUDA_ENTRY STV_DEFAULT"
_ZN10layer_norm13ln_bwd_kernelINS_13Kernel_traitsIf13__nv_bfloat16fS2_fjLj8192ELj1ELj1ELj8ELj16ENS_18Kernel_traits_baseILj8192EfS2_fS2_fjLj256EEEEELb0ELb1ELb0ELb0EEEvNS_9BwdParamsE:
.text._ZN10layer_norm13ln_bwd_kernelINS_13Kernel_traitsIf13__nv_bfloat16fS2_fjLj8192ELj1ELj1ELj8ELj16ENS_18Kernel_traits_baseILj8192EfS2_fS2_fjLj256EEEEELb0ELb1ELb0ELb0EEEvNS_9BwdParamsE:
        /* <DEDUP_REMOVED lines=41> */
[----:B------:R1:W5:Y:S02]  /*0290*/  @P4 LDG.E.128 R152, desc[UR10][R4.64] ;  /* 0x0000000a04984981 */ /* 0x000364000c1e1d00 */
[----:B------:R-:W1:Y:S01]  /*02a0*/  @P2 LDC.64 R16, c[0x0][0x3e8] ;  /* 0x0000fa00ff102b82 */ /* 0x000e620000000a00 */
[C---:B------:R-:W-:Y:S01]  /*02b0*/  @P3 IMAD.WIDE.U32 R10, R23.reuse, 0x20, R6 ;  /* 0x00000020170a3825 */ /* 0x040fe200078e0006 */
[----:B------:R0:W5:Y:S06]  /*02c0*/  @P4 LDG.E.128 R148, desc[UR10][R4.64+0x10] ;  /* 0x0000100a04944981 */ /* 0x00016c000c1e1d00 */
[----:B------:R-:W1:Y:S01]  /*02d0*/  @P1 LDC.64 R18, c[0x0][0x3d0] ;  /* 0x0000f400ff121b82 */ /* 0x000e620000000a00 */
[C---:B------:R-:W-:Y:S01]  /*02e0*/  @P3 IMAD.WIDE.U32 R12, R23.reuse, 0x20, R8 ;  /* 0x00000020170c3825 */ /* 0x040fe200078e0008 */
[----:B------:R-:W-:-:S04]  /*02f0*/  @P3 IADD3 R23, PT, PT, R23, 0x100, RZ ;  /* 0x0000010017173810 */ /* 0x000fc80007ffe0ff */
[----:B------:R0:W5:Y:S02]  /*0300*/  @P3 LDG.E.128 R144, desc[UR10][R12.64] ;  /* 0x0000000a0c903981 */ /* 0x000164000c1e1d00 */
[C---:B0-----:R-:W-:Y:S01]  /*0310*/  @P2 IMAD.WIDE.U32 R14, R23.reuse, 0x20, R14 ;  /* 0x00000020170e2825 */ /* 0x041fe200078e000e */
[----:B------:R-:W0:Y:S01]  /*0320*/  @P1 LDC.64 R20, c[0x0][0x3e8] ;  /* 0x0000fa00ff141b82 */ /* 0x000e220000000a00 */
[----:B------:R0:W5:Y:S02]  /*0330*/  @P3 LDG.E.128 R140, desc[UR10][R12.64+0x10] ;  /* 0x0000100a0c8c3981 */ /* 0x000164000c1e1d00 */
[C---:B-1----:R-:W-:Y:S01]  /*0340*/  @P2 IMAD.WIDE.U32 R16, R23.reuse, 0x20, R16 ;  /* 0x0000002017102825 */ /* 0x042fe200078e0010 */
[----:B------:R-:W-:-:S04]  /*0350*/  @P2 IADD3 R23, PT, PT, R23, 0x100, RZ ;  /* 0x0000010017172810 */ /* 0x000fc80007ffe0ff */
[----:B------:R1:W5:Y:S01]  /*0360*/  @P2 LDG.E.128 R136, desc[UR10][R16.64] ;  /* 0x0000000a10882981 */ /* 0x000362000c1e1d00 */
[----:B------:R-:W-:-:S03]  /*0370*/  @P1 IMAD.WIDE.U32 R6, R23, 0x20, R18 ;  /* 0x0000002017061825 */ /* 0x000fc600078e0012 */
[----:B------:R1:W5:Y:S01]  /*0380*/  @P2 LDG.E.128 R132, desc[UR10][R16.64+0x10] ;  /* 0x0000100a10842981 */ /* 0x000362000c1e1d00 */
[----:B0-----:R-:W-:-:S05]  /*0390*/  @P1 IMAD.WIDE.U32 R8, R23, 0x20, R20 ;  /* 0x0000002017081825 */ /* 0x001fca00078e0014 */
[----:B------:R1:W5:Y:S04]  /*03a0*/  @P1 LDG.E.128 R128, desc[UR10][R8.64] ;  /* 0x0000000a08801981 */ /* 0x000368000c1e1d00 */
[----:B------:R1:W5:Y:S04]  /*03b0*/  @P1 LDG.E.128 R124, desc[UR10][R8.64+0x10] ;  /* 0x0000100a087c1981 */ /* 0x000368000c1e1d00 */
[----:B---3--:R-:W3:Y:S04]  /*03c0*/  @P4 LDG.E.128 R52, desc[UR10][R2.64] ;  /* 0x0000000a02344981 */ /* 0x008ee8000c1e1d00 */
[----:B----4-:R-:W4:Y:S04]  /*03d0*/  @P4 LDG.E.128 R48, desc[UR10][R2.64+0x10] ;  /* 0x0000100a02304981 */ /* 0x010f28000c1e1d00 */
[----:B--2---:R-:W2:Y:S04]  /*03e0*/  @P3 LDG.E.128 R44, desc[UR10][R10.64] ;  /* 0x0000000a0a2c3981 */ /* 0x004ea8000c1e1d00 */
[----:B------:R-:W2:Y:S04]  /*03f0*/  @P3 LDG.E.128 R40, desc[UR10][R10.64+0x10] ;  /* 0x0000100a0a283981 */ /* 0x000ea8000c1e1d00 */
[----:B------:R-:W2:Y:S04]  /*0400*/  @P2 LDG.E.128 R36, desc[UR10][R14.64] ;  /* 0x0000000a0e242981 */ /* 0x000ea8000c1e1d00 */
        /* <DEDUP_REMOVED lines=68> */
[----:B------:R-:W-:Y:S06]  /*0850*/  BRA.U UP0, `(.L_x_6567) ;  /* 0x00000069004c7547 */ /* 0x000fec000b800000 */
        /* <DEDUP_REMOVED lines=59> */
.L_x_6602:
[----:B------:R-:W1:Y:S01]  /*0c10*/  @UP0 LDCU.64 UR4, c[0x0][0x3e0] ;  /* 0x00007c00ff0407ac */ /* 0x000e620008000a00 */
[----:B------:R-:W-:Y:S01]  /*0c20*/  PLOP3.LUT P0, PT, PT, PT, UP0, 0x80, 0x8 ;  /* 0x000000000008781c */ /* 0x000fe20003f0f008 */
[----:B0-----:R-:W-:-:S06]  /*0c30*/  UIMAD.WIDE UR16, UR7, 0x4, UR12 ;  /* 0x00000004071078a5 */ /* 0x001fcc000f8e020c */
[----:B------:R-:W-:Y:S02]  /*0c40*/  MOV R188, UR16 ;  /* 0x0000001000bc7c02 */ /* 0x000fe40008000f00 */
[----:B------:R-:W-:-:S05]  /*0c50*/  MOV R189, UR17 ;  /* 0x0000001100bd7c02 */ /* 0x000fca0008000f00 */
[----:B------:R0:W2:Y:S01]  /*0c60*/  LDG.E R2, desc[UR10][R188.64] ;  /* 0x0000000abc027981 */ /* 0x0000a2000c1e1900 */
[----:B-1----:R-:W-:Y:S02]  /*0c70*/  @UP0 UIMAD.WIDE UR4, UR7, 0x2, UR4 ;  /* 0x00000002070408a5 */ /* 0x002fe4000f8e0204 */
[----:B------:R-:W-:-:S04]  /*0c80*/  UIMAD.WIDE UR16, UR7, 0x4, UR14 ;  /* 0x00000004071078a5 */ /* 0x000fc8000f8e020e */
[----:B0-----:R-:W-:Y:S02]  /*0c90*/  MOV R188, UR4 ;  /* 0x0000000400bc7c02 */ /* 0x001fe40008000f00 */
[----:B------:R-:W-:-:S05]  /*0ca0*/  MOV R189, UR5 ;  /* 0x0000000500bd7c02 */ /* 0x000fca0008000f00 */
[----:B------:R0:W3:Y:S02]  /*0cb0*/  @P0 LDG.E.U16 R190, desc[UR10][R188.64] ;  /* 0x0000000abcbe0981 */ /* 0x0000e4000c1e1500 */
        /* <DEDUP_REMOVED lines=16> */
[----:B--2---:R-:W-:-:S04]  /*0dc0*/  FSEL R2, R2, RZ, !P5 ;  /* 0x000000ff02027208 */ /* 0x004fc80006800000 */
[----:B------:R-:W-:Y:S02]  /*0dd0*/  R2UR UR25, R2 ;  /* 0x00000000021972ca */ /* 0x000fe400000e0000 */
[----:B------:R-:W-:Y:S02]  /*0de0*/  MOV R2, UR5 ;  /* 0x0000000500027c02 */ /* 0x000fe40008000f00 */
[----:B---3--:R-:W-:Y:S02]  /*0df0*/  @P0 R2UR UR17, R190 ;  /* 0x00000000be1102ca */ /* 0x008fe400000e0000 */
[----:B0-----:R-:W-:-:S04]  /*0e00*/  LEA.HI.SX32 R2, R2, R251, 0x1d ;  /* 0x000000fb02027211 */ /* 0x001fc800078feaff */
[----:B------:R-:W-:-:S07]  /*0e10*/  MOV R227, R2 ;  /* 0x0000000200e37202 */ /* 0x000fce0000000f00 */
[----:B------:R-:W-:Y:S01]  /*0e20*/  @UP0 USHF.L.U32 UR16, UR17, 0x10, URZ ;  /* 0x0000001011100899 */ /* 0x000fe200080006ff */
[----:B----4-:R-:W-:Y:S01]  /*0e30*/  R2UR UR24, R188 ;  /* 0x00000000bc1872ca */ /* 0x010fe200000e0000 */
[----:B-----5:R-:W-:-:S14]  /*0e40*/  @!P4 BRA `(.L_x_6569) ;  /* 0x000000040068c947 */ /* 0x020fdc0003800000 */
        /* <DEDUP_REMOVED lines=12> */
[----:B------:R-:W4:Y:S04]  /*0f10*/  LDL R250, [R1+0x6c] ;  /* 0x00006c0001fa7983 */ /* 0x000f280000100800 */
        /* <DEDUP_REMOVED lines=9> */
[----:B--2---:R-:W-:Y:S01]  /*0fb0*/  FADD.FTZ R210, R190, -UR25 ;  /* 0x80000019bed27e21 */ /* 0x004fe20008010000 */
[----:B------:R-:W-:Y:S01]  /*0fc0*/  FADD.FTZ R209, R191, -UR25 ;  /* 0x80000019bfd17e21 */ /* 0x000fe20008010000 */
[----:B------:R-:W-:Y:S01]  /*0fd0*/  FADD.FTZ R0, R188, -UR25 ;  /* 0x80000019bc007e21 */ /* 0x000fe20008010000 */
[C---:B---3--:R-:W-:Y:S02]  /*0fe0*/  PRMT R190, R194.reuse, 0x7632, R190 ;  /* 0x00007632c2be7816 */ /* 0x048fe400000000be */
[----:B------:R-:W-:Y:S01]  /*0ff0*/  SHF.L.U32 R191, R194, 0x10, RZ ;  /* 0x00000010c2bf7819 */ /* 0x000fe200000006ff */
[----:B----4-:R-:W-:Y:S01]  /*1000*/  FADD.FTZ R194, R196, -UR25 ;  /* 0x80000019c4c27e21 */ /* 0x010fe20008010000 */
[----:B0-----:R-:W-:-:S02]  /*1010*/  PRMT R206, R192, 0x7632, R206 ;  /* 0x00007632c0ce7816 */ /* 0x001fc400000000ce */
[----:B------:R-:W-:Y:S01]  /*1020*/  SHF.L.U32 R207, R192, 0x10, RZ ;  /* 0x00000010c0cf7819 */ /* 0x000fe200000006ff */
[----:B------:R-:W-:Y:S01]  /*1030*/  FMUL.FTZ R208, R194, UR24 ;  /* 0x00000018c2d07c20 */ /* 0x000fe20008410000 */
[C---:B------:R-:W-:Y:S01]  /*1040*/  PRMT R192, R193.reuse, 0x7632, R192 ;  /* 0x00007632c1c07816 */ /* 0x040fe200000000c0 */
[----:B------:R-:W-:Y:S01]  /*1050*/  FMUL.FTZ R210, R210, UR24 ;  /* 0x00000018d2d27c20 */ /* 0x000fe20008410000 */
[----:B------:R-:W-:Y:S01]  /*1060*/  SHF.L.U32 R193, R193, 0x10, RZ ;  /* 0x00000010c1c17819 */ /* 0x000fe200000006ff */
[----:B------:R-:W-:Y:S01]  /*1070*/  FADD.FTZ R211, R189, -UR25 ;  /* 0x80000019bdd37e21 */ /* 0x000fe20008010000 */
[----:B------:R-:W-:Y:S01]  /*1080*/  PRMT R18, R195, 0x7632, R18 ;  /* 0x00007632c3127816 */ /* 0x000fe20000000012 */
[----:B------:R-:W-:Y:S01]  /*1090*/  FMUL.FTZ R0, R0, UR24 ;  /* 0x0000001800007c20 */ /* 0x000fe20008410000 */
[----:B------:R-:W-:Y:S01]  /*10a0*/  SHF.L.U32 R196, R206, 0x10, RZ ;  /* 0x00000010cec47819 */ /* 0x000fe200000006ff */
[----:B------:R-:W-:Y:S01]  /*10b0*/  FMUL.FTZ R214, R230, R207 ;  /* 0x000000cfe6d67220 */ /* 0x000fe20000410000 */
        /* <DEDUP_REMOVED lines=8> */
[----:B------:R-:W-:Y:S01]  /*1140*/  FMUL.FTZ R235, R229, R196 ;  /* 0x000000c4e5eb7220 */ /* 0x000fe20000410000 */
[----:B------:R-:W-:Y:S01]  /*1150*/  FADD.FTZ R193, RZ, R214 ;  /* 0x000000d6ffc17221 */ /* 0x000fe20000010000 */
[----:B------:R-:W-:Y:S01]  /*1160*/  FFMA.FTZ R18, R0, R214, RZ ;  /* 0x000000d600127223 */ /* 0x000fe200000100ff */
[----:B------:R-:W-:Y:S01]  /*1170*/  SHF.L.U32 R195, R195, 0x10, RZ ;  /* 0x00000010c3c37819 */ /* 0x000fe200000006ff */
[----:B------:R-:W-:Y:S01]  /*1180*/  FMUL.FTZ R209, R209, UR24 ;  /* 0x00000018d1d17c20 */ /* 0x000fe20008410000 */
[----:B------:R-:W-:Y:S01]  /*1190*/  SHF.L.U32 R192, R192, 0x10, RZ ;  /* 0x00000010c0c07819 */ /* 0x000fe200000006ff */
[----:B------:R-:W-:Y:S01]  /*11a0*/  FADD.FTZ R193, R193, R235 ;  /* 0x000000ebc1c17221 */ /* 0x000fe20000010000 */
[----:B------:R-:W-:Y:S01]  /*11b0*/  FFMA.FTZ R18, R211, R235, R18 ;  /* 0x000000ebd3127223 */ /* 0x000fe20000010012 */
[----:B------:R-:W-:Y:S01]  /*11c0*/  FMUL.FTZ R228, R233, R195 ;  /* 0x000000c3e9e47220 */ /* 0x000fe20000410000 */
[----:B------:R-:W-:Y:S01]  /*11d0*/  FADD.FTZ R188, R197, -UR25 ;  /* 0x80000019c5bc7e21 */ /* 0x000fe20008010000 */
[-C--:B------:R-:W-:Y:S01]  /*11e0*/  FFMA.FTZ R123, R209, R192.reuse, R123 ;  /* 0x000000c0d17b7223 */ /* 0x080fe2000001007b */
[----:B------:R-:W-:Y:S01]  /*11f0*/  FADD.FTZ R91, R91, R192 ;  /* 0x000000c05b5b7221 */ /* 0x000fe20000010000 */
        /* <DEDUP_REMOVED lines=9> */
[----:B------:R-:W-:Y:S01]  /*1290*/  FADD.FTZ R198, R198, -UR25 ;  /* 0x80000019c6c67e21 */ /* 0x000fe20008010000 */
[----:B------:R-:W-:Y:S01]  /*12a0*/  FADD.FTZ R85, R85, R190 ;  /* 0x000000be55557221 */ /* 0x000fe20000010000 */
[-C--:B------:R-:W-:Y:S01]  /*12b0*/  FFMA.FTZ R117, R207, R190.reuse, R117 ;  /* 0x000000becf757223 */ /* 0x080fe20000010075 */
        /* <DEDUP_REMOVED lines=18> */
[----:B------:R-:W-:-:S07]  /*13e0*/  FFMA.FTZ R225, R18, R224, R190 ;  /* 0x000000e012e17223 */ /* 0x000fce00000100be */
.L_x_6569:
[----:B------:R-:W-:Y:S05]  /*13f0*/  BSYNC.RECONVERGENT B0 ;  /* 0x0000000000007941 */ /* 0x000fea0003800200 */
.L_x_6568:
        /* <DEDUP_REMOVED lines=15> */
[----:B------:R-:W4:Y:S04]  /*14f0*/  LDL R250, [R1+0x4c] ;  /* 0x00004c0001fa7983 */ /* 0x000f280000100800 */
[----:B------:R-:W4:Y:S01]  /*1500*/  LDG.E.128 R188, desc[UR10][R188.64] ;  /* 0x0000000abcbc7981 */ /* 0x000f22000c1e1d00 */
[----:B------:R-:W-:-:S04]  /*1510*/  ISETP.NE.U32.AND P0, PT, RZ, UR20, PT ;  /* 0x00000014ff007c0c */ /* 0x000fc8000bf05070 */
[----:B------:R-:W-:-:S13]  /*1520*/  ISETP.NE.AND.EX P0, PT, RZ, UR21, PT, P0 ;  /* 0x00000015ff007c0c */ /* 0x000fda000bf05300 */
[----:B0-----:R-:W0:Y:S02]  /*1530*/  @P0 LDC.64 R8, c[0x0][0x438] ;  /* 0x00010e00ff080b82 */ /* 0x001e240000000a00 */
[----:B0-----:R-:W-:-:S05]  /*1540*/  @P0 IMAD.WIDE.U32 R8, R227, 0x20, R8 ;  /* 0x00000020e3080825 */ /* 0x001fca00078e0008 */
[----:B------:R-:W5:Y:S04]  /*1550*/  @P0 LDG.E.128 R156, desc[UR10][R8.64] ;  /* 0x0000000a089c0981 */ /* 0x000f68000c1e1d00 */
[----:B------:R3:W5:Y:S01]  /*1560*/  @P0 LDG.E.128 R160, desc[UR10][R8.64+0x10] ;  /* 0x0000100a08a00981 */ /* 0x000762000c1e1d00 */
[----:B------:R-:W-:Y:S01]  /*1570*/  IADD3 R227, PT, PT, R227, 0x100, RZ ;  /* 0x00000100e3e37810 */ /* 0x000fe20007ffe0ff */
[----:B--2---:R-:W-:Y:S01]  /*1580*/  FADD.FTZ R197, R4, -UR25 ;  /* 0x8000001904c57e21 */ /* 0x004fe20008010000 */
[----:B------:R-:W-:Y:S01]  /*1590*/  FADD.FTZ R4, R6, -UR25 ;  /* 0x8000001906047e21 */ /* 0x000fe20008010000 */
[----:B------:R-:W-:Y:S01]  /*15a0*/  FADD.FTZ R3, R5, -UR25 ;  /* 0x8000001905037e21 */ /* 0x000fe20008010000 */
[----:B------:R-:W-:Y:S01]  /*15b0*/  FADD.FTZ R5, R7, -UR25 ;  /* 0x8000001907057e21 */ /* 0x000fe20008010000 */
[----:B---3--:R-:W-:Y:S01]  /*15c0*/  FADD.FTZ R9, R193, -UR25 ;  /* 0x80000019c1097e21 */ /* 0x008fe20008010000 */
[----:B------:R-:W-:Y:S01]  /*15d0*/  FADD.FTZ R192, R192, -UR25 ;  /* 0x80000019c0c07e21 */ /* 0x000fe20008010000 */
[----:B------:R-:W-:Y:S01]  /*15e0*/  FMUL.FTZ R205, R197, UR24 ;  /* 0x00000018c5cd7c20 */ /* 0x000fe20008410000 */
[----:B----4-:R-:W-:-:S02]  /*15f0*/  PRMT R6, R188, 0x7632, R6 ;  /* 0x00007632bc067816 */ /* 0x010fc40000000006 */
[----:B------:R-:W-:Y:S02]  /*1600*/  SHF.L.U32 R196, R188, 0x10, RZ ;  /* 0x00000010bcc47819 */ /* 0x000fe400000006ff */
[C---:B------:R-:W-:Y:S02]  /*1610*/  PRMT R7, R189.reuse, 0x7632, R7 ;  /* 0x00007632bd077816 */ /* 0x040fe40000000007 */
[----:B------:R-:W-:Y:S02]  /*1620*/  SHF.L.U32 R189, R189, 0x10, RZ ;  /* 0x00000010bdbd7819 */ /* 0x000fe400000006ff */
[C---:B------:R-:W-:Y:S02]  /*1630*/  PRMT R198, R191.reuse, 0x7632, R198 ;  /* 0x00007632bfc67816 */ /* 0x040fe400000000c6 */
[----:B------:R-:W-:Y:S01]  /*1640*/  SHF.L.U32 R8, R191, 0x10, RZ ;  /* 0x00000010bf087819 */ /* 0x000fe200000006ff */
[----:B------:R-:W-:Y:S01]  /*1650*/  FADD.FTZ R191, R194, -UR25 ;  /* 0x80000019c2bf7e21 */ /* 0x000fe20008010000 */
[----:B------:R-:W-:Y:S01]  /*1660*/  SHF.L.U32 R193, R6, 0x10, RZ ;  /* 0x0000001006c17819 */ /* 0x000fe200000006ff */
[----:B------:R-:W-:Y:S01]  /*1670*/  FMUL.FTZ R248, R244, R196 ;  /* 0x000000c4f4f87220 */ /* 0x000fe20000410000 */
[----:B------:R-:W-:-:S02]  /*1680*/  PRMT R199, R190, 0x7632, R199 ;  /* 0x00007632bec77816 */ /* 0x000fc400000000c7 */
[----:B------:R-:W-:Y:S01]  /*1690*/  SHF.L.U32 R190, R190, 0x10, RZ ;  /* 0x00000010bebe7819 */ /* 0x000fe200000006ff */
[----:B------:R-:W-:Y:S01]  /*16a0*/  FMUL.FTZ R246, R247, R189 ;  /* 0x000000bdf7f67220 */ /* 0x000fe20000410000 */
[----:B------:R-:W-:Y:S01]  /*16b0*/  SHF.L.U32 R194, R7, 0x10, RZ ;  /* 0x0000001007c27819 */ /* 0x000fe200000006ff */
[----:B------:R-:W-:Y:S01]  /*16c0*/  FMUL.FTZ R7, R191, UR24 ;  /* 0x00000018bf077c20 */ /* 0x000fe20008410000 */
[----:B------:R-:W-:Y:S01]  /*16d0*/  FMUL.FTZ R6, R192, UR24 ;  /* 0x00000018c0067c20 */ /* 0x000fe20008410000 */
[----:B------:R-:W-:Y:S01]  /*16e0*/  FADD.FTZ R191, R226, R248 ;  /* 0x000000f8e2bf7221 */ /* 0x000fe20000010000 */
[----:B------:R-:W-:Y:S01]  /*16f0*/  FMUL.FTZ R247, R245, R193 ;  /* 0x000000c1f5f77220 */ /* 0x000fe20000410000 */
[----:B------:R-:W-:Y:S01]  /*1700*/  FMUL.FTZ R3, R3, UR24 ;  /* 0x0000001803037c20 */ /* 0x000fe20008410000 */
[----:B------:R-:W-:Y:S01]  /*1710*/  FFMA.FTZ R192, R205, R248, R225 ;  /* 0x000000f8cdc07223 */ /* 0x000fe200000100e1 */
[----:B------:R-:W-:Y:S01]  /*1720*/  FMUL.FTZ R244, R242, R190 ;  /* 0x000000bef2f47220 */ /* 0x000fe20000410000 */
[----:B------:R-:W-:Y:S01]  /*1730*/  FADD.FTZ R78, R78, R8 ;  /* 0x000000084e4e7221 */ /* 0x000fe20000010000 */
[-C--:B------:R-:W-:Y:S01]  /*1740*/  FFMA.FTZ R110, R7, R8.reuse, R110 ;  /* 0x00000008076e7223 */ /* 0x080fe2000001006e */
[----:B------:R-:W-:Y:S01]  /*1750*/  FMUL.FTZ R242, R243, R8 ;  /* 0x00000008f3f27220 */ /* 0x000fe20000410000 */
[----:B------:R-:W-:Y:S01]  /*1760*/  FADD.FTZ R8, R191, R247 ;  /* 0x000000f7bf087221 */ /* 0x000fe20000010000 */
[----:B------:R-:W-:Y:S01]  /*1770*/  FMUL.FTZ R4, R4, UR24 ;  /* 0x0000001804047c20 */ /* 0x000fe20008410000 */
        /* <DEDUP_REMOVED lines=19> */
[----:B------:R-:W-:Y:S01]  /*18b0*/  FADD.FTZ R188, R195, -UR25 ;  /* 0x80000019c3bc7e21 */ /* 0x000fe20008010000 */
[----:B------:R-:W-:Y:S01]  /*18c0*/  FADD.FTZ R189, R189, R243 ;  /* 0x000000f3bdbd7221 */ /* 0x000fe20000010000 */
[----:B------:R-:W-:-:S02]  /*18d0*/  FFMA.FTZ R191, R8, R243, R191 ;  /* 0x000000f308bf7223 */ /* 0x000fc400000100bf */
        /* <DEDUP_REMOVED lines=13> */
[----:B------:R-:W-:-:S07]  /*19b0*/  FFMA.FTZ R225, R9, R241, R191 ;  /* 0x000000f109e17223 */ /* 0x000fce00000100bf */
.L_x_6571:
[----:B------:R-:W-:Y:S05]  /*19c0*/  BSYNC.RECONVERGENT B0 ;  /* 0x0000000000007941 */ /* 0x000fea0003800200 */
.L_x_6570:
        /* <DEDUP_REMOVED lines=15> */
[----:B------:R-:W4:Y:S04]  /*1ac0*/  LDG.E.128 R188, desc[UR10][R16.64] ;  /* 0x0000000a10bc7981 */ /* 0x000f28000c1e1d00 */
[----:B------:R-:W4:Y:S01]  /*1ad0*/  LDL R199, [R1+0x2c] ;  /* 0x00002c0001c77983 */ /* 0x000f220000100800 */
        /* <DEDUP_REMOVED lines=12> */
[----:B----4-:R-:W-:-:S02]  /*1ba0*/  PRMT R14, R188, 0x7632, R14 ;  /* 0x00007632bc0e7816 */ /* 0x010fc4000000000e */
[----:B------:R-:W-:Y:S02]  /*1bb0*/  SHF.L.U32 R196, R188, 0x10, RZ ;  /* 0x00000010bcc47819 */ /* 0x000fe400000006ff */
[----:B------:R-:W-:Y:S02]  /*1bc0*/  PRMT R15, R189, 0x7632, R15 ;  /* 0x00007632bd0f7816 */ /* 0x000fe4000000000f */
[C---:B------:R-:W-:Y:S02]  /*1bd0*/  PRMT R197, R191.reuse, 0x7632, R197 ;  /* 0x00007632bfc57816 */ /* 0x040fe400000000c5 */
[----:B------:R-:W-:Y:S01]  /*1be0*/  SHF.L.U32 R16, R191, 0x10, RZ ;  /* 0x00000010bf107819 */ /* 0x000fe200000006ff */
[----:B------:R-:W-:Y:S01]  /*1bf0*/  FADD.FTZ R191, R194, -UR25 ;  /* 0x80000019c2bf7e21 */ /* 0x000fe20008010000 */
[----:B------:R-:W-:Y:S01]  /*1c00*/  SHF.L.U32 R193, R14, 0x10, RZ ;  /* 0x000000100ec17819 */ /* 0x000fe200000006ff */
[----:B------:R-:W-:Y:S01]  /*1c10*/  FADD.FTZ R192, R192, -UR25 ;  /* 0x80000019c0c07e21 */ /* 0x000fe20008010000 */
[----:B------:R-:W-:Y:S01]  /*1c20*/  FMUL.FTZ R240, R239, R196 ;  /* 0x000000c4eff07220 */ /* 0x000fe20000410000 */
[----:B------:R-:W-:Y:S01]  /*1c30*/  SHF.L.U32 R189, R189, 0x10, RZ ;  /* 0x00000010bdbd7819 */ /* 0x000fe200000006ff */
[----:B------:R-:W-:Y:S01]  /*1c40*/  FMUL.FTZ R10, R10, UR24 ;  /* 0x000000180a0a7c20 */ /* 0x000fe20008410000 */
[----:B------:R-:W-:Y:S01]  /*1c50*/  SHF.L.U32 R194, R15, 0x10, RZ ;  /* 0x000000100fc27819 */ /* 0x000fe200000006ff */
[----:B------:R-:W-:Y:S01]  /*1c60*/  FMUL.FTZ R15, R191, UR24 ;  /* 0x00000018bf0f7c20 */ /* 0x000fe20008410000 */
[----:B------:R-:W-:Y:S01]  /*1c70*/  FMUL.FTZ R14, R192, UR24 ;  /* 0x00000018c00e7c20 */ /* 0x000fe20008410000 */
[----:B------:R-:W-:Y:S01]  /*1c80*/  FADD.FTZ R191, R226, R240 ;  /* 0x000000f0e2bf7221 */ /* 0x000fe20000010000 */
[----:B------:R-:W-:Y:S01]  /*1c90*/  FMUL.FTZ R239, R223, R193 ;  /* 0x000000c1dfef7220 */ /* 0x000fe20000410000 */
[----:B------:R-:W-:Y:S01]  /*1ca0*/  FMUL.FTZ R11, R11, UR24 ;  /* 0x000000180b0b7c20 */ /* 0x000fe20008410000 */
[----:B------:R-:W-:Y:S01]  /*1cb0*/  FFMA.FTZ R192, R10, R240, R225 ;  /* 0x000000f00ac07223 */ /* 0x000fe200000100e1 */
[----:B------:R-:W-:Y:S01]  /*1cc0*/  PRMT R198, R190, 0x7632, R198 ;  /* 0x00007632bec67816 */ /* 0x000fe200000000c6 */
[----:B------:R-:W-:Y:S01]  /*1cd0*/  FMUL.FTZ R238, R222, R189 ;  /* 0x000000bddeee7220 */ /* 0x000fe20000410000 */
[----:B------:R-:W-:Y:S01]  /*1ce0*/  SHF.L.U32 R190, R190, 0x10, RZ ;  /* 0x00000010bebe7819 */ /* 0x000fe200000006ff */
[----:B------:R-:W-:Y:S01]  /*1cf0*/  FADD.FTZ R70, R70, R16 ;  /* 0x0000001046467221 */ /* 0x000fe20000010000 */
[-C--:B------:R-:W-:Y:S01]  /*1d00*/  FFMA.FTZ R102, R15, R16.reuse, R102 ;  /* 0x000000100f667223 */ /* 0x080fe20000010066 */
[----:B------:R-:W-:Y:S01]  /*1d10*/  FMUL.FTZ R222, R221, R16 ;  /* 0x00000010ddde7220 */ /* 0x000fe20000410000 */
[----:B------:R-:W-:Y:S01]  /*1d20*/  FADD.FTZ R16, R191, R239 ;  /* 0x000000efbf107221 */ /* 0x000fe20000010000 */
[----:B------:R-:W-:Y:S01]  /*1d30*/  FMUL.FTZ R12, R12, UR24 ;  /* 0x000000180c0c7c20 */ /* 0x000fe20008410000 */
[----:B------:R-:W-:Y:S01]  /*1d40*/  FFMA.FTZ R191, R11, R239, R192 ;  /* 0x000000ef0bbf7223 */ /* 0x000fe200000100c0 */
[----:B------:R-:W-:Y:S01]  /*1d50*/  FMUL.FTZ R236, R237, R190 ;  /* 0x000000beedec7220 */ /* 0x000fe20000410000 */
        /* <DEDUP_REMOVED lines=35> */
.L_x_6573:
[----:B------:R-:W-:Y:S05]  /*1f90*/  BSYNC.RECONVERGENT B0 ;  /* 0x0000000000007941 */ /* 0x000fea0003800200 */
.L_x_6572:
[----:B------:R-:W-:Y:S04]  /*1fa0*/  BSSY.RECONVERGENT B0, `(.L_x_6574) ;  /* 0x000005b000007945 */ /* 0x000fe80003800200 */
[----:B------:R-:W-:Y:S05]  /*1fb0*/  @!P1 BRA `(.L_x_6575) ;  /* 0x0000000400649947 */ /* 0x000fea0003800000 */
[----:B------:R-:W0:Y:S01]  /*1fc0*/  LDC.64 R196, c[0x0][0x3a8] ;  /* 0x0000ea00ffc47b82 */ /* 0x000e220000000a00 */
[----:B------:R-:W2:Y:S04]  /*1fd0*/  LDL R218, [R1+0x10] ;  /* 0x0000100001da7983 */ /* 0x000ea80000100800 */
[----:B------:R-:W3:Y:S03]  /*1fe0*/  LDL R231, [R1+0x18] ;  /* 0x0000180001e77983 */ /* 0x000ee60000100800 */
[----:B------:R-:W1:Y:S01]  /*1ff0*/  LDC.64 R192, c[0x0][0x428] ;  /* 0x00010a00ffc07b82 */ /* 0x000e620000000a00 */
[----:B------:R-:W4:Y:S04]  /*2000*/  LDL R216, [R1] ;  /* 0x0000000001d87983 */ /* 0x000f280000100800 */
        /* <DEDUP_REMOVED lines=15> */
[----:B------:R2:W5:Y:S02]  /*2100*/  @P0 LDG.E.128 R176, desc[UR10][R200.64+0x10] ;  /* 0x0000100ac8b00981 */ /* 0x000564000c1e1d00 */
[----:B--2---:R-:W-:Y:S01]  /*2110*/  FADD.FTZ R200, R189, -UR25 ;  /* 0x80000019bdc87e21 */ /* 0x004fe20008010000 */
[----:B------:R-:W-:Y:S01]  /*2120*/  FADD.FTZ R201, R190, -UR25 ;  /* 0x80000019bec97e21 */ /* 0x000fe20008010000 */
[----:B------:R-:W-:Y:S01]  /*2130*/  FADD.FTZ R19, R188, -UR25 ;  /* 0x80000019bc137e21 */ /* 0x000fe20008010000 */
[----:B------:R-:W-:Y:S01]  /*2140*/  FADD.FTZ R204, R191, -UR25 ;  /* 0x80000019bfcc7e21 */ /* 0x000fe20008010000 */
[----:B------:R-:W-:Y:S01]  /*2150*/  FMUL.FTZ R213, R200, UR24 ;  /* 0x00000018c8d57c20 */ /* 0x000fe20008410000 */
[----:B------:R-:W-:Y:S01]  /*2160*/  FMUL.FTZ R200, R201, UR24 ;  /* 0x00000018c9c87c20 */ /* 0x000fe20008410000 */
[----:B---3--:R-:W-:-:S02]  /*2170*/  PRMT R202, R192, 0x7632, R202 ;  /* 0x00007632c0ca7816 */ /* 0x008fc400000000ca */
[----:B------:R-:W-:Y:S02]  /*2180*/  SHF.L.U32 R203, R192, 0x10, RZ ;  /* 0x00000010c0cb7819 */ /* 0x000fe400000006ff */
[C---:B------:R-:W-:Y:S01]  /*2190*/  PRMT R192, R193.reuse, 0x7632, R192 ;  /* 0x00007632c1c07816 */ /* 0x040fe200000000c0 */
[----:B----4-:R-:W-:Y:S01]  /*21a0*/  FADD.FTZ R196, R196, -UR25 ;  /* 0x80000019c4c47e21 */ /* 0x010fe20008010000 */
[----:B------:R-:W-:Y:S01]  /*21b0*/  SHF.L.U32 R193, R193, 0x10, RZ ;  /* 0x00000010c1c17819 */ /* 0x000fe200000006ff */
[----:B------:R-:W-:Y:S01]  /*21c0*/  FADD.FTZ R189, R197, -UR25 ;  /* 0x80000019c5bd7e21 */ /* 0x000fe20008010000 */
[C---:B------:R-:W-:Y:S02]  /*21d0*/  PRMT R212, R194.reuse, 0x7632, R212 ;  /* 0x00007632c2d47816 */ /* 0x040fe400000000d4 */
[----:B------:R-:W-:Y:S02]  /*21e0*/  SHF.L.U32 R194, R194, 0x10, RZ ;  /* 0x00000010c2c27819 */ /* 0x000fe400000006ff */
[----:B------:R-:W-:-:S02]  /*21f0*/  PRMT R191, R195, 0x7632, R191 ;  /* 0x00007632c3bf7816 */ /* 0x000fc400000000bf */
[----:B------:R-:W-:Y:S01]  /*2200*/  SHF.L.U32 R188, R195, 0x10, RZ ;  /* 0x00000010c3bc7819 */ /* 0x000fe200000006ff */
[----:B------:R-:W-:Y:S01]  /*2210*/  FADD.FTZ R195, R198, -UR25 ;  /* 0x80000019c6c37e21 */ /* 0x000fe20008010000 */
[----:B------:R-:W-:Y:S01]  /*2220*/  SHF.L.U32 R197, R202, 0x10, RZ ;  /* 0x00000010cac57819 */ /* 0x000fe200000006ff */
[----:B------:R-:W-:Y:S01]  /*2230*/  FMUL.FTZ R202, R196, UR24 ;  /* 0x00000018c4ca7c20 */ /* 0x000fe20008410000 */
[----:B------:R-:W-:Y:S01]  /*2240*/  FMUL.FTZ R19, R19, UR24 ;  /* 0x0000001813137c20 */ /* 0x000fe20008410000 */
[----:B------:R-:W-:Y:S01]  /*2250*/  FMUL.FTZ R232, R218, R203 ;  /* 0x000000cbdae87220 */ /* 0x000fe20000410000 */
        /* <DEDUP_REMOVED lines=8> */
[----:B------:R-:W-:Y:S01]  /*22e0*/  FADD.FTZ R194, R226, R232 ;  /* 0x000000e8e2c27221 */ /* 0x000fe20000010000 */
[----:B------:R-:W-:Y:S01]  /*22f0*/  FFMA.FTZ R195, R19, R232, R225 ;  /* 0x000000e813c37223 */ /* 0x000fe200000100e1 */
[----:B------:R-:W-:Y:S01]  /*2300*/  FMUL.FTZ R231, R219, R197 ;  /* 0x000000c5dbe77220 */ /* 0x000fe20000410000 */
        /* <DEDUP_REMOVED lines=12> */
[----:B------:R-:W-:Y:S01]  /*23d0*/  FMUL.FTZ R203, R189, UR24 ;  /* 0x00000018bdcb7c20 */ /* 0x000fe20008410000 */
[----:B------:R-:W-:Y:S01]  /*23e0*/  FADD.FTZ R188, R188, R219 ;  /* 0x000000dbbcbc7221 */ /* 0x000fe20000010000 */
[----:B------:R-:W-:Y:S01]  /*23f0*/  FFMA.FTZ R189, R201, R219, R195 ;  /* 0x000000dbc9bd7223 */ /* 0x000fe200000100c3 */
[----:B------:R-:W-:-:S02]  /*2400*/  FMUL.FTZ R217, R252, R193 ;  /* 0x000000c1fcd97220 */ /* 0x000fc40000410000 */
[----:B------:R-:W-:Y:S01]  /*2410*/  FADD.FTZ R188, R188, R218 ;  /* 0x000000dabcbc7221 */ /* 0x000fe20000010000 */
[----:B------:R-:W-:Y:S01]  /*2420*/  FFMA.FTZ R189, R202, R218, R189 ;  /* 0x000000dacabd7223 */ /* 0x000fe200000100bd */
[----:B------:R-:W-:Y:S01]  /*2430*/  SHF.L.U32 R191, R191, 0x10, RZ ;  /* 0x00000010bfbf7819 */ /* 0x000fe200000006ff */
[----:B------:R-:W-:Y:S01]  /*2440*/  FADD.FTZ R190, R199, -UR25 ;  /* 0x80000019c7be7e21 */ /* 0x000fe20008010000 */
[----:B------:R-:W-:Y:S01]  /*2450*/  FADD.FTZ R188, R188, R217 ;  /* 0x000000d9bcbc7221 */ /* 0x000fe20000010000 */
[----:B------:R-:W-:Y:S02]  /*2460*/  FFMA.FTZ R189, R203, R217, R189 ;  /* 0x000000d9cbbd7223 */ /* 0x000fe400000100bd */
[----:B------:R-:W-:Y:S01]  /*2470*/  FMUL.FTZ R204, R190, UR24 ;  /* 0x00000018becc7c20 */ /* 0x000fe20008410000 */
[----:B------:R-:W-:Y:S01]  /*2480*/  FMUL.FTZ R215, R250, R191 ;  /* 0x000000bffad77220 */ /* 0x000fe20000410000 */
        /* <DEDUP_REMOVED lines=12> */
.L_x_6575:
[----:B------:R-:W-:Y:S05]  /*2550*/  BSYNC.RECONVERGENT B0 ;  /* 0x0000000000007941 */ /* 0x000fea0003800200 */
.L_x_6574:
[----:B------:R-:W0:Y:S01]  /*2560*/  SHFL.DOWN PT, R188, R226, 0x10, 0x1f ;  /* 0x0a001f00e2bc7f89 */ /* 0x000e2200000e0000 */
        /* <DEDUP_REMOVED lines=30> */
.L_x_6577:
[----:B------:R-:W-:Y:S05]  /*2750*/  BSYNC.RECONVERGENT B0 ;  /* 0x0000000000007941 */ /* 0x000fea0003800200 */
.L_x_6576:
        /* <DEDUP_REMOVED lines=49> */
[----:B------:R-:W-:Y:S01]  /*2a70*/  FFMA.FTZ R193, R206, UR17, R192 ;  /* 0x00000011cec17c23 */ /* 0x000fe200080100c0 */
[C---:B-----5:R-:W-:Y:S02]  /*2a80*/  SHF.L.U32 R194, R191.reuse, 0x10, RZ ;  /* 0x00000010bfc27819 */ /* 0x060fe400000006ff */
[----:B------:R-:W-:Y:S01]  /*2a90*/  PRMT R191, R191, 0x7632, R191 ;  /* 0x00007632bfbf7816 */ /* 0x000fe200000000bf */
[----:B------:R-:W-:-:S03]  /*2aa0*/  FADD.FTZ R193, R228, -R193 ;  /* 0x800000c1e4c17221 */ /* 0x000fc60000010000 */
[----:B------:R-:W-:Y:S01]  /*2ab0*/  SHF.L.U32 R191, R191, 0x10, RZ ;  /* 0x00000010bfbf7819 */ /* 0x000fe200000006ff */
[----:B------:R-:W-:-:S04]  /*2ac0*/  FMUL.FTZ R193, R193, UR24 ;  /* 0x00000018c1c17c20 */ /* 0x000fc80008410000 */
[----:B------:R-:W-:-:S04]  /*2ad0*/  FMUL.FTZ R193, R193, UR16 ;  /* 0x00000010c1c17c20 */ /* 0x000fc80008410000 */
[----:B------:R-:W-:Y:S01]  /*2ae0*/  FFMA.FTZ R54, R193, R194, R54 ;  /* 0x000000c2c1367223 */ /* 0x000fe20000010036 */
[----:B------:R-:W-:-:S04]  /*2af0*/  FFMA.FTZ R194, R18, UR17, R192 ;  /* 0x0000001112c27c23 */ /* 0x000fc800080100c0 */
[----:B------:R-:W-:-:S04]  /*2b00*/  FADD.FTZ R194, R224, -R194 ;  /* 0x800000c2e0c27221 */ /* 0x000fc80000010000 */
[----:B------:R-:W-:-:S04]  /*2b10*/  FMUL.FTZ R194, R194, UR24 ;  /* 0x00000018c2c27c20 */ /* 0x000fc80008410000 */
[----:B------:R-:W-:-:S04]  /*2b20*/  FMUL.FTZ R194, R194, UR16 ;  /* 0x00000010c2c27c20 */ /* 0x000fc80008410000 */
[----:B------:R-:W-:Y:S01]  /*2b30*/  FFMA.FTZ R55, R194, R191, R55 ;  /* 0x000000bfc2377223 */ /* 0x000fe20000010037 */
[----:B------:R-:W-:Y:S01]  /*2b40*/  FMUL.FTZ R191, R150, R193 ;  /* 0x000000c196bf7220 */ /* 0x000fe20000410000 */
[----:B------:R-:W-:Y:S01]  /*2b50*/  FFMA.FTZ R193, R208, UR17, R192 ;  /* 0x00000011d0c17c23 */ /* 0x000fe200080100c0 */
[----:B------:R-:W-:-:S03]  /*2b60*/  FMUL.FTZ R194, R151, R194 ;  /* 0x000000c297c27220 */ /* 0x000fc60000410000 */
[----:B------:R-:W-:Y:S02]  /*2b70*/  FADD.FTZ R193, R230, -R193 ;  /* 0x800000c1e6c17221 */ /* 0x000fe40000010000 */
[----:B------:R-:W-:Y:S02]  /*2b80*/  F2FP.BF16.F32.PACK_AB R191, R194, R191 ;  /* 0x000000bfc2bf723e */ /* 0x000fe400000010ff */
[----:B------:R-:W-:-:S04]  /*2b90*/  FMUL.FTZ R193, R193, UR24 ;  /* 0x00000018c1c17c20 */ /* 0x000fc80008410000 */
[----:B------:R-:W-:Y:S01]  /*2ba0*/  FMUL.FTZ R195, R193, UR16 ;  /* 0x00000010c1c37c20 */ /* 0x000fe20008410000 */
[C---:B------:R-:W-:Y:S02]  /*2bb0*/  SHF.L.U32 R193, R190.reuse, 0x10, RZ ;  /* 0x00000010bec17819 */ /* 0x040fe400000006ff */
        /* <DEDUP_REMOVED lines=9> */
[----:B------:R-:W-:-:S05]  /*2c50*/  FMUL.FTZ R52, R149, R52 ;  /* 0x0000003495347220 */ /* 0x000fca0000410000 */
[----:B------:R-:W-:Y:S01]  /*2c60*/  F2FP.BF16.F32.PACK_AB R190, R52, R53 ;  /* 0x0000003534be723e */ /* 0x000fe200000010ff */
[----:B------:R-:W-:Y:S01]  /*2c70*/  FFMA.FTZ R52, R210, UR17, R192 ;  /* 0x00000011d2347c23 */ /* 0x000fe200080100c0 */
[C---:B------:R-:W-:Y:S02]  /*2c80*/  SHF.L.U32 R53, R189.reuse, 0x10, RZ ;  /* 0x00000010bd357819 */ /* 0x040fe400000006ff */
[----:B------:R-:W-:Y:S01]  /*2c90*/  PRMT R189, R189, 0x7632, R189 ;  /* 0x00007632bdbd7816 */ /* 0x000fe200000000bd */
[----:B------:R-:W-:-:S03]  /*2ca0*/  FADD.FTZ R52, R234, -R52 ;  /* 0x80000034ea347221 */ /* 0x000fc60000010000 */
[----:B------:R-:W-:Y:S01]  /*2cb0*/  SHF.L.U32 R189, R189, 0x10, RZ ;  /* 0x00000010bdbd7819 */ /* 0x000fe200000006ff */
        /* <DEDUP_REMOVED lines=28> */
.L_x_6581:
[--C-:B------:R-:W-:Y:S01]  /*2e80*/  FFMA.FTZ R180, R0, UR17, R192.reuse ;  /* 0x0000001100b47c23 */ /* 0x100fe200080100c0 */
[----:B------:R-:W-:Y:S01]  /*2e90*/  FFMA.FTZ R181, R211, UR17, R192 ;  /* 0x00000011d3b57c23 */ /* 0x000fe200080100c0 */
[----:B-----5:R-:W-:Y:S02]  /*2ea0*/  SHF.L.U32 R184, R188, 0x10, RZ ;  /* 0x00000010bcb87819 */ /* 0x020fe400000006ff */
[----:B------:R-:W-:Y:S01]  /*2eb0*/  FADD.FTZ R180, R214, -R180 ;  /* 0x800000b4d6b47221 */ /* 0x000fe20000010000 */
[----:B------:R-:W-:Y:S01]  /*2ec0*/  FADD.FTZ R181, R235, -R181 ;  /* 0x800000b5ebb57221 */ /* 0x000fe20000010000 */
[----:B------:R-:W-:Y:S02]  /*2ed0*/  PRMT R182, R188, 0x7632, R182 ;  /* 0x00007632bcb67816 */ /* 0x000fe400000000b6 */
[----:B------:R-:W-:Y:S01]  /*2ee0*/  FMUL.FTZ R180, R180, UR24 ;  /* 0x00000018b4b47c20 */ /* 0x000fe20008410000 */
[----:B------:R-:W-:Y:S01]  /*2ef0*/  FMUL.FTZ R181, R181, UR24 ;  /* 0x00000018b5b57c20 */ /* 0x000fe20008410000 */
[----:B------:R-:W-:-:S02]  /*2f00*/  SHF.L.U32 R186, R189, 0x10, RZ ;  /* 0x00000010bdba7819 */ /* 0x000fc400000006ff */
[----:B------:R-:W-:Y:S01]  /*2f10*/  FMUL.FTZ R183, R180, UR16 ;  /* 0x00000010b4b77c20 */ /* 0x000fe20008410000 */
[----:B------:R-:W-:Y:S02]  /*2f20*/  PRMT R185, R189, 0x7632, R185 ;  /* 0x00007632bdb97816 */ /* 0x000fe400000000b9 */
[----:B------:R-:W-:Y:S01]  /*2f30*/  PRMT R187, R190, 0x7632, R187 ;  /* 0x00007632bebb7816 */ /* 0x000fe200000000bb */
[----:B------:R-:W-:Y:S01]  /*2f40*/  FFMA.FTZ R56, R183, R184, R56 ;  /* 0x000000b8b7387223 */ /* 0x000fe20000010038 */
[----:B------:R-:W-:Y:S01]  /*2f50*/  SHF.L.U32 R184, R182, 0x10, RZ ;  /* 0x00000010b6b87819 */ /* 0x000fe200000006ff */
[----:B------:R-:W-:Y:S01]  /*2f60*/  FMUL.FTZ R182, R181, UR16 ;  /* 0x00000010b5b67c20 */ /* 0x000fe20008410000 */
[----:B------:R-:W-:Y:S01]  /*2f70*/  FMUL.FTZ R183, R152, R183 ;  /* 0x000000b798b77220 */ /* 0x000fe20000410000 */
[----:B------:R-:W-:Y:S02]  /*2f80*/  SHF.L.U32 R187, R187, 0x10, RZ ;  /* 0x00000010bbbb7819 */ /* 0x000fe400000006ff */
[----:B------:R-:W-:Y:S01]  /*2f90*/  FFMA.FTZ R57, R182, R184, R57 ;  /* 0x000000b8b6397223 */ /* 0x000fe20000010039 */
[----:B------:R-:W-:-:S05]  /*2fa0*/  FMUL.FTZ R182, R153, R182 ;  /* 0x000000b699b67220 */ /* 0x000fca0000410000 */
[----:B------:R-:W-:Y:S01]  /*2fb0*/  F2FP.BF16.F32.PACK_AB R188, R182, R183 ;  /* 0x000000b7b6bc723e */ /* 0x000fe200000010ff */
[--C-:B------:R-:W-:Y:S01]  /*2fc0*/  FFMA.FTZ R182, R210, UR17, R192.reuse ;  /* 0x00000011d2b67c23 */ /* 0x100fe200080100c0 */
[----:B------:R-:W-:-:S03]  /*2fd0*/  FFMA.FTZ R183, R209, UR17, R192 ;  /* 0x00000011d1b77c23 */ /* 0x000fc600080100c0 */
[----:B------:R-:W-:Y:S01]  /*2fe0*/  FADD.FTZ R182, R234, -R182 ;  /* 0x800000b6eab67221 */ /* 0x000fe20000010000 */
[----:B------:R-:W-:-:S03]  /*2ff0*/  FADD.FTZ R183, R233, -R183 ;  /* 0x800000b7e9b77221 */ /* 0x000fc60000010000 */
[----:B------:R-:W-:Y:S01]  /*3000*/  FMUL.FTZ R182, R182, UR24 ;  /* 0x00000018b6b67c20 */ /* 0x000fe20008410000 */
[----:B------:R-:W-:-:S03]  /*3010*/  FMUL.FTZ R183, R183, UR24 ;  /* 0x00000018b7b77c20 */ /* 0x000fc60008410000 */
[----:B------:R-:W-:-:S04]  /*3020*/  FMUL.FTZ R184, R182, UR16 ;  /* 0x00000010b6b87c20 */ /* 0x000fc80008410000 */
[----:B------:R-:W-:Y:S01]  /*3030*/  FFMA.FTZ R58, R184, R186, R58 ;  /* 0x000000bab83a7223 */ /* 0x000fe2000001003a */
[----:B------:R-:W-:Y:S01]  /*3040*/  SHF.L.U32 R186, R185, 0x10, RZ ;  /* 0x00000010b9ba7819 */ /* 0x000fe200000006ff */
[----:B------:R-:W-:Y:S01]  /*3050*/  FMUL.FTZ R185, R183, UR16 ;  /* 0x00000010b7b97c20 */ /* 0x000fe20008410000 */
[----:B------:R-:W-:-:S03]  /*3060*/  FMUL.FTZ R184, R154, R184 ;  /* 0x000000b89ab87220 */ /* 0x000fc60000410000 */
[----:B------:R-:W-:Y:S01]  /*3070*/  FFMA.FTZ R59, R185, R186, R59 ;  /* 0x000000bab93b7223 */ /* 0x000fe2000001003b */
[----:B------:R-:W-:Y:S01]  /*3080*/  FFMA.FTZ R186, R208, UR17, R192 ;  /* 0x00000011d0ba7c23 */ /* 0x000fe200080100c0 */
[----:B------:R-:W-:-:S03]  /*3090*/  FMUL.FTZ R185, R155, R185 ;  /* 0x000000b99bb97220 */ /* 0x000fc60000410000 */
[----:B------:R-:W-:Y:S02]  /*30a0*/  FADD.FTZ R186, R230, -R186 ;  /* 0x800000bae6ba7221 */ /* 0x000fe40000010000 */
[----:B------:R-:W-:Y:S02]  /*30b0*/  F2FP.BF16.F32.PACK_AB R189, R185, R184 ;  /* 0x000000b8b9bd723e */ /* 0x000fe400000010ff */
[----:B------:R-:W-:Y:S01]  /*30c0*/  FMUL.FTZ R184, R186, UR24 ;  /* 0x00000018bab87c20 */ /* 0x000fe20008410000 */
[----:B------:R-:W-:-:S03]  /*30d0*/  SHF.L.U32 R185, R190, 0x10, RZ ;  /* 0x00000010beb97819 */ /* 0x000fc600000006ff */
        /* <DEDUP_REMOVED lines=27> */
.L_x_6580:
        /* <DEDUP_REMOVED lines=10> */
[----:B------:R-:W-:-:S04]  /*3330*/  FFMA.FTZ R193, R193, UR24, R22 ;  /* 0x00000018c1c17c23 */ /* 0x000fc80008010016 */
[----:B------:R-:W-:-:S04]  /*3340*/  FMUL.FTZ R193, R193, UR16 ;  /* 0x00000010c1c17c20 */ /* 0x000fc80008410000 */
[----:B------:R-:W-:Y:S01]  /*3350*/  FFMA.FTZ R54, R194, R193, R54 ;  /* 0x000000c1c2367223 */ /* 0x000fe20000010036 */
[----:B------:R-:W-:-:S04]  /*3360*/  FFMA.FTZ R194, R18, UR17, R192 ;  /* 0x0000001112c27c23 */ /* 0x000fc800080100c0 */
[----:B------:R-:W-:-:S04]  /*3370*/  FADD.FTZ R194, R224, -R194 ;  /* 0x800000c2e0c27221 */ /* 0x000fc80000010000 */
[----:B------:R-:W-:-:S04]  /*3380*/  FFMA.FTZ R194, R194, UR24, R23 ;  /* 0x00000018c2c27c23 */ /* 0x000fc80008010017 */
[----:B------:R-:W-:-:S04]  /*3390*/  FMUL.FTZ R194, R194, UR16 ;  /* 0x00000010c2c27c20 */ /* 0x000fc80008410000 */
[-C--:B------:R-:W-:Y:S01]  /*33a0*/  FFMA.FTZ R55, R191, R194.reuse, R55 ;  /* 0x000000c2bf377223 */ /* 0x080fe20000010037 */
[----:B------:R-:W-:Y:S01]  /*33b0*/  FMUL.FTZ R191, R150, R193 ;  /* 0x000000c196bf7220 */ /* 0x000fe20000410000 */
[----:B------:R-:W-:Y:S01]  /*33c0*/  FFMA.FTZ R193, R208, UR17, R192 ;  /* 0x00000011d0c17c23 */ /* 0x000fe200080100c0 */
[----:B------:R-:W-:-:S03]  /*33d0*/  FMUL.FTZ R194, R151, R194 ;  /* 0x000000c297c27220 */ /* 0x000fc60000410000 */
[----:B------:R-:W-:Y:S02]  /*33e0*/  FADD.FTZ R193, R230, -R193 ;  /* 0x800000c1e6c17221 */ /* 0x000fe40000010000 */
[----:B------:R-:W-:Y:S02]  /*33f0*/  F2FP.BF16.F32.PACK_AB R191, R194, R191 ;  /* 0x000000bfc2bf723e */ /* 0x000fe400000010ff */
[----:B------:R-:W-:-:S04]  /*3400*/  FFMA.FTZ R193, R193, UR24, R20 ;  /* 0x00000018c1c17c23 */ /* 0x000fc80008010014 */
[----:B------:R-:W-:Y:S01]  /*3410*/  FMUL.FTZ R195, R193, UR16 ;  /* 0x00000010c1c37c20 */ /* 0x000fe20008410000 */
[C---:B------:R-:W-:Y:S02]  /*3420*/  SHF.L.U32 R193, R190.reuse, 0x10, RZ ;  /* 0x00000010bec17819 */ /* 0x040fe400000006ff */
[----:B------:R-:W-:-:S03]  /*3430*/  PRMT R190, R190, 0x7632, R190 ;  /* 0x00007632bebe7816 */ /* 0x000fc600000000be */
[----:B------:R-:W-:Y:S01]  /*3440*/  FFMA.FTZ R193, R193, R195, R52 ;  /* 0x000000c3c1c17223 */ /* 0x000fe20000010034 */
[----:B------:R-:W-:Y:S01]  /*3450*/  FFMA.FTZ R52, R207, UR17, R192 ;  /* 0x00000011cf347c23 */ /* 0x000fe200080100c0 */
[----:B------:R-:W-:-:S03]  /*3460*/  SHF.L.U32 R190, R190, 0x10, RZ ;  /* 0x00000010bebe7819 */ /* 0x000fc600000006ff */
[----:B------:R-:W-:-:S04]  /*3470*/  FADD.FTZ R52, R229, -R52 ;  /* 0x80000034e5347221 */ /* 0x000fc80000010000 */
[----:B------:R-:W-:-:S04]  /*3480*/  FFMA.FTZ R52, R52, UR24, R21 ;  /* 0x0000001834347c23 */ /* 0x000fc80008010015 */
[----:B------:R-:W-:-:S04]  /*3490*/  FMUL.FTZ R52, R52, UR16 ;  /* 0x0000001034347c20 */ /* 0x000fc80008410000 */
[-C--:B------:R-:W-:Y:S01]  /*34a0*/  FFMA.FTZ R194, R190, R52.reuse, R53 ;  /* 0x00000034bec27223 */ /* 0x080fe20000010035 */
        /* <DEDUP_REMOVED lines=8> */
[----:B------:R-:W-:-:S04]  /*3530*/  FFMA.FTZ R52, R52, UR24, R26 ;  /* 0x0000001834347c23 */ /* 0x000fc8000801001a */
[----:B------:R-:W-:-:S04]  /*3540*/  FMUL.FTZ R52, R52, UR16 ;  /* 0x0000001034347c20 */ /* 0x000fc80008410000 */
[-C--:B------:R-:W-:Y:S01]  /*3550*/  FFMA.FTZ R58, R53, R52.reuse, R58 ;  /* 0x00000034353a7223 */ /* 0x080fe2000001003a */
[----:B------:R-:W-:Y:S01]  /*3560*/  FFMA.FTZ R53, R209, UR17, R192 ;  /* 0x00000011d1357c23 */ /* 0x000fe200080100c0 */
[----:B------:R-:W-:-:S03]  /*3570*/  FMUL.FTZ R52, R154, R52 ;  /* 0x000000349a347220 */ /* 0x000fc60000410000 */
[----:B------:R-:W-:-:S04]  /*3580*/  FADD.FTZ R53, R233, -R53 ;  /* 0x80000035e9357221 */ /* 0x000fc80000010000 */
[----:B------:R-:W-:-:S04]  /*3590*/  FFMA.FTZ R53, R53, UR24, R27 ;  /* 0x0000001835357c23 */ /* 0x000fc8000801001b */
[----:B------:R-:W-:-:S04]  /*35a0*/  FMUL.FTZ R53, R53, UR16 ;  /* 0x0000001035357c20 */ /* 0x000fc80008410000 */
[-C--:B------:R-:W-:Y:S01]  /*35b0*/  FFMA.FTZ R59, R189, R53.reuse, R59 ;  /* 0x00000035bd3b7223 */ /* 0x080fe2000001003b */
        /* <DEDUP_REMOVED lines=18> */
[----:B------:R-:W-:Y:S06]  /*36e0*/  BRA `(.L_x_6582) ;  /* 0x0000000400007947 */ /* 0x000fec0003800000 */
.L_x_6583:
[--C-:B------:R-:W-:Y:S01]  /*36f0*/  FFMA.FTZ R180, R0, UR17, R192.reuse ;  /* 0x0000001100b47c23 */ /* 0x100fe200080100c0 */
[----:B------:R-:W-:Y:S01]  /*3700*/  FFMA.FTZ R181, R211, UR17, R192 ;  /* 0x00000011d3b57c23 */ /* 0x000fe200080100c0 */
[----:B-----5:R-:W-:Y:S02]  /*3710*/  SHF.L.U32 R184, R188, 0x10, RZ ;  /* 0x00000010bcb87819 */ /* 0x020fe400000006ff */
[----:B------:R-:W-:Y:S01]  /*3720*/  FADD.FTZ R180, R214, -R180 ;  /* 0x800000b4d6b47221 */ /* 0x000fe20000010000 */
[----:B------:R-:W-:Y:S01]  /*3730*/  FADD.FTZ R181, R235, -R181 ;  /* 0x800000b5ebb57221 */ /* 0x000fe20000010000 */
[----:B------:R-:W-:Y:S02]  /*3740*/  PRMT R182, R188, 0x7632, R182 ;  /* 0x00007632bcb67816 */ /* 0x000fe400000000b6 */
[----:B------:R-:W-:Y:S01]  /*3750*/  FFMA.FTZ R180, R180, UR24, R24 ;  /* 0x00000018b4b47c23 */ /* 0x000fe20008010018 */
[----:B------:R-:W-:Y:S01]  /*3760*/  FFMA.FTZ R181, R181, UR24, R25 ;  /* 0x00000018b5b57c23 */ /* 0x000fe20008010019 */
[----:B------:R-:W-:-:S02]  /*3770*/  SHF.L.U32 R186, R189, 0x10, RZ ;  /* 0x00000010bdba7819 */ /* 0x000fc400000006ff */
[----:B------:R-:W-:Y:S01]  /*3780*/  FMUL.FTZ R183, R180, UR16 ;  /* 0x00000010b4b77c20 */ /* 0x000fe20008410000 */
[----:B------:R-:W-:Y:S02]  /*3790*/  PRMT R185, R189, 0x7632, R185 ;  /* 0x00007632bdb97816 */ /* 0x000fe400000000b9 */
[----:B------:R-:W-:Y:S01]  /*37a0*/  PRMT R187, R190, 0x7632, R187 ;  /* 0x00007632bebb7816 */ /* 0x000fe200000000bb */
[-C--:B------:R-:W-:Y:S01]  /*37b0*/  FFMA.FTZ R56, R184, R183.reuse, R56 ;  /* 0x000000b7b8387223 */ /* 0x080fe20000010038 */
[----:B------:R-:W-:Y:S01]  /*37c0*/  SHF.L.U32 R184, R182, 0x10, RZ ;  /* 0x00000010b6b87819 */ /* 0x000fe200000006ff */
[----:B------:R-:W-:Y:S01]  /*37d0*/  FMUL.FTZ R182, R181, UR16 ;  /* 0x00000010b5b67c20 */ /* 0x000fe20008410000 */
[----:B------:R-:W-:Y:S01]  /*37e0*/  FMUL.FTZ R183, R152, R183 ;  /* 0x000000b798b77220 */ /* 0x000fe20000410000 */
[----:B------:R-:W-:Y:S02]  /*37f0*/  SHF.L.U32 R187, R187, 0x10, RZ ;  /* 0x00000010bbbb7819 */ /* 0x000fe400000006ff */
[-C--:B------:R-:W-:Y:S01]  /*3800*/  FFMA.FTZ R57, R184, R182.reuse, R57 ;  /* 0x000000b6b8397223 */ /* 0x080fe20000010039 */
[----:B------:R-:W-:-:S05]  /*3810*/  FMUL.FTZ R182, R153, R182 ;  /* 0x000000b699b67220 */ /* 0x000fca0000410000 */
[----:B------:R-:W-:Y:S01]  /*3820*/  F2FP.BF16.F32.PACK_AB R188, R182, R183 ;  /* 0x000000b7b6bc723e */ /* 0x000fe200000010ff */
[--C-:B------:R-:W-:Y:S01]  /*3830*/  FFMA.FTZ R182, R210, UR17, R192.reuse ;  /* 0x00000011d2b67c23 */ /* 0x100fe200080100c0 */
[----:B------:R-:W-:-:S03]  /*3840*/  FFMA.FTZ R183, R209, UR17, R192 ;  /* 0x00000011d1b77c23 */ /* 0x000fc600080100c0 */
[----:B------:R-:W-:Y:S01]  /*3850*/  FADD.FTZ R182, R234, -R182 ;  /* 0x800000b6eab67221 */ /* 0x000fe20000010000 */
[----:B------:R-:W-:-:S03]  /*3860*/  FADD.FTZ R183, R233, -R183 ;  /* 0x800000b7e9b77221 */ /* 0x000fc60000010000 */
[----:B------:R-:W-:Y:S01]  /*3870*/  FFMA.FTZ R182, R182, UR24, R26 ;  /* 0x00000018b6b67c23 */ /* 0x000fe2000801001a */
[----:B------:R-:W-:-:S03]  /*3880*/  FFMA.FTZ R183, R183, UR24, R27 ;  /* 0x00000018b7b77c23 */ /* 0x000fc6000801001b */
[----:B------:R-:W-:-:S04]  /*3890*/  FMUL.FTZ R184, R182, UR16 ;  /* 0x00000010b6b87c20 */ /* 0x000fc80008410000 */
[-C--:B------:R-:W-:Y:S01]  /*38a0*/  FFMA.FTZ R58, R186, R184.reuse, R58 ;  /* 0x000000b8ba3a7223 */ /* 0x080fe2000001003a */
[----:B------:R-:W-:Y:S01]  /*38b0*/  SHF.L.U32 R186, R185, 0x10, RZ ;  /* 0x00000010b9ba7819 */ /* 0x000fe200000006ff */
[----:B------:R-:W-:Y:S01]  /*38c0*/  FMUL.FTZ R185, R183, UR16 ;  /* 0x00000010b7b97c20 */ /* 0x000fe20008410000 */
[----:B------:R-:W-:-:S03]  /*38d0*/  FMUL.FTZ R184, R154, R184 ;  /* 0x000000b89ab87220 */ /* 0x000fc60000410000 */
[-C--:B------:R-:W-:Y:S01]  /*38e0*/  FFMA.FTZ R59, R186, R185.reuse, R59 ;  /* 0x000000b9ba3b7223 */ /* 0x080fe2000001003b */
[----:B------:R-:W-:Y:S01]  /*38f0*/  FFMA.FTZ R186, R208, UR17, R192 ;  /* 0x00000011d0ba7c23 */ /* 0x000fe200080100c0 */
[----:B------:R-:W-:-:S03]  /*3900*/  FMUL.FTZ R185, R155, R185 ;  /* 0x000000b99bb97220 */ /* 0x000fc60000410000 */
[----:B------:R-:W-:Y:S02]  /*3910*/  FADD.FTZ R186, R230, -R186 ;  /* 0x800000bae6ba7221 */ /* 0x000fe40000010000 */
[----:B------:R-:W-:Y:S02]  /*3920*/  F2FP.BF16.F32.PACK_AB R189, R185, R184 ;  /* 0x000000b8b9bd723e */ /* 0x000fe400000010ff */
[----:B------:R-:W-:Y:S01]  /*3930*/  FFMA.FTZ R184, R186, UR24, R20 ;  /* 0x00000018bab87c23 */ /* 0x000fe20008010014 */
[----:B------:R-:W-:-:S03]  /*3940*/  SHF.L.U32 R185, R190, 0x10, RZ ;  /* 0x00000010beb97819 */ /* 0x000fc600000006ff */
[----:B------:R-:W-:-:S04]  /*3950*/  FMUL.FTZ R186, R184, UR16 ;  /* 0x00000010b8ba7c20 */ /* 0x000fc80008410000 */
[----:B------:R-:W-:Y:S01]  /*3960*/  FFMA.FTZ R193, R185, R186, R52 ;  /* 0x000000bab9c17223 */ /* 0x000fe20000010034 */
[----:B------:R-:W-:-:S04]  /*3970*/  FFMA.FTZ R52, R207, UR17, R192 ;  /* 0x00000011cf347c23 */ /* 0x000fc800080100c0 */
[----:B------:R-:W-:-:S04]  /*3980*/  FADD.FTZ R52, R229, -R52 ;  /* 0x80000034e5347221 */ /* 0x000fc80000010000 */
[----:B------:R-:W-:-:S04]  /*3990*/  FFMA.FTZ R185, R52, UR24, R21 ;  /* 0x0000001834b97c23 */ /* 0x000fc80008010015 */
        /* <DEDUP_REMOVED lines=20> */
[----:B------:R-:W-:-:S07]  /*3ae0*/  F2FP.BF16.F32.PACK_AB R191, R53, R52 ;  /* 0x0000003435bf723e */ /* 0x000fce00000010ff */
.L_x_6582:
        /* <DEDUP_REMOVED lines=11> */
[----:B------:R-:W-:-:S07]  /*3ba0*/  MOV R53, R194 ;  /* 0x000000c200357202 */ /* 0x000fce0000000f00 */
.L_x_6579:
[----:B------:R-:W-:Y:S05]  /*3bb0*/  BSYNC.RECONVERGENT B0 ;  /* 0x0000000000007941 */ /* 0x000fea0003800200 */
.L_x_6578:
        /* <DEDUP_REMOVED lines=67> */
[----:B------:R-:W-:Y:S01]  /*3ff0*/  FFMA.FTZ R46, R44, R45, R46 ;  /* 0x0000002d2c2e7223 */ /* 0x000fe2000001002e */
[----:B------:R-:W-:Y:S01]  /*4000*/  FFMA.FTZ R45, R9, UR17, R192 ;  /* 0x00000011092d7c23 */ /* 0x000fe200080100c0 */
[----:B------:R-:W-:-:S03]  /*4010*/  FMUL.FTZ R44, R142, R44 ;  /* 0x0000002c8e2c7220 */ /* 0x000fc60000410000 */
[----:B------:R-:W-:-:S04]  /*4020*/  FADD.FTZ R45, R241, -R45 ;  /* 0x8000002df12d7221 */ /* 0x000fc80000010000 */
[----:B------:R-:W-:-:S04]  /*4030*/  FFMA.FTZ R187, R45, UR24, R163 ;  /* 0x000000182dbb7c23 */ /* 0x000fc800080100a3 */
[----:B------:R-:W-:-:S04]  /*4040*/  FMUL.FTZ R45, R187, UR16 ;  /* 0x00000010bb2d7c20 */ /* 0x000fc80008410000 */
[----:B------:R-:W-:Y:S01]  /*4050*/  FFMA.FTZ R47, R45, R191, R47 ;  /* 0x000000bf2d2f7223 */ /* 0x000fe2000001002f */
[----:B------:R-:W-:-:S05]  /*4060*/  FMUL.FTZ R45, R143, R45 ;  /* 0x0000002d8f2d7220 */ /* 0x000fca0000410000 */
[----:B------:R-:W-:Y:S01]  /*4070*/  F2FP.BF16.F32.PACK_AB R191, R45, R44 ;  /* 0x0000002c2dbf723e */ /* 0x000fe200000010ff */
[----:B------:R-:W-:Y:S06]  /*4080*/  BRA `(.L_x_6588) ;  /* 0x0000000c00187947 */ /* 0x000fec0003800000 */
.L_x_6587:
        /* <DEDUP_REMOVED lines=65> */
.L_x_6586:
        /* <DEDUP_REMOVED lines=59> */
[-C--:B------:R-:W-:Y:S01]  /*4850*/  FFMA.FTZ R46, R45, R44.reuse, R46 ;  /* 0x0000002c2d2e7223 */ /* 0x080fe2000001002e */
[----:B------:R-:W-:Y:S01]  /*4860*/  FFMA.FTZ R45, R9, UR17, R192 ;  /* 0x00000011092d7c23 */ /* 0x000fe200080100c0 */
[----:B------:R-:W-:-:S03]  /*4870*/  FMUL.FTZ R44, R142, R44 ;  /* 0x0000002c8e2c7220 */ /* 0x000fc60000410000 */
[----:B------:R-:W-:-:S04]  /*4880*/  FADD.FTZ R45, R241, -R45 ;  /* 0x8000002df12d7221 */ /* 0x000fc80000010000 */
[----:B------:R-:W-:-:S04]  /*4890*/  FMUL.FTZ R187, R45, UR24 ;  /* 0x000000182dbb7c20 */ /* 0x000fc80008410000 */
[----:B------:R-:W-:-:S04]  /*48a0*/  FMUL.FTZ R45, R187, UR16 ;  /* 0x00000010bb2d7c20 */ /* 0x000fc80008410000 */
[-C--:B------:R-:W-:Y:S01]  /*48b0*/  FFMA.FTZ R47, R191, R45.reuse, R47 ;  /* 0x0000002dbf2f7223 */ /* 0x080fe2000001002f */
[----:B------:R-:W-:-:S05]  /*48c0*/  FMUL.FTZ R45, R143, R45 ;  /* 0x0000002d8f2d7220 */ /* 0x000fca0000410000 */
[----:B------:R-:W-:Y:S01]  /*48d0*/  F2FP.BF16.F32.PACK_AB R191, R45, R44 ;  /* 0x0000002c2dbf723e */ /* 0x000fe200000010ff */
[----:B------:R-:W-:Y:S06]  /*48e0*/  BRA `(.L_x_6588) ;  /* 0x0000000400007947 */ /* 0x000fec0003800000 */
.L_x_6589:
        /* <DEDUP_REMOVED lines=63> */
[----:B------:R-:W-:-:S07]  /*4ce0*/  F2FP.BF16.F32.PACK_AB R188, R45, R44 ;  /* 0x0000002c2dbc723e */ /* 0x000fce00000010ff */
.L_x_6588:
        /* <DEDUP_REMOVED lines=10> */
.L_x_6585:
[----:B------:R-:W-:Y:S05]  /*4d90*/  BSYNC.RECONVERGENT B0 ;  /* 0x0000000000007941 */ /* 0x000fea0003800200 */
.L_x_6584:
        /* <DEDUP_REMOVED lines=77> */
.L_x_6593:
        /* <DEDUP_REMOVED lines=65> */
.L_x_6592:
        /* <DEDUP_REMOVED lines=69> */
.L_x_6595:
        /* <DEDUP_REMOVED lines=64> */
.L_x_6594:
        /* <DEDUP_REMOVED lines=10> */
.L_x_6591:
[----:B------:R-:W-:Y:S05]  /*5f70*/  BSYNC.RECONVERGENT B0 ;  /* 0x0000000000007941 */ /* 0x000fea0003800200 */
.L_x_6590:
        /* <DEDUP_REMOVED lines=62> */
[C---:B------:R-:W-:Y:S01]  /*6360*/  PRMT R29, R191.reuse, 0x7632, R29 ;  /* 0x00007632bf1d7816 */ /* 0x040fe2000000001d */
[----:B------:R-:W-:Y:S01]  /*6370*/  FFMA.FTZ R187, R186, UR24, R179 ;  /* 0x00000018babb7c23 */ /* 0x000fe200080100b3 */
[----:B------:R-:W-:Y:S02]  /*6380*/  SHF.L.U32 R191, R191, 0x10, RZ ;  /* 0x00000010bfbf7819 */ /* 0x000fe400000006ff */
[----:B------:R-:W-:Y:S01]  /*6390*/  SHF.L.U32 R29, R29, 0x10, RZ ;  /* 0x000000101d1d7819 */ /* 0x000fe200000006ff */
        /* <DEDUP_REMOVED lines=11> */
.L_x_6599:
        /* <DEDUP_REMOVED lines=65> */
.L_x_6598:
        /* <DEDUP_REMOVED lines=55> */
[----:B------:R-:W-:Y:S01]  /*6bd0*/  FMUL.FTZ R187, R186, UR24 ;  /* 0x00000018babb7c20 */ /* 0x000fe20008410000 */
[----:B------:R-:W-:Y:S02]  /*6be0*/  SHF.L.U32 R191, R191, 0x10, RZ ;  /* 0x00000010bfbf7819 */ /* 0x000fe400000006ff */
[----:B------:R-:W-:Y:S01]  /*6bf0*/  SHF.L.U32 R29, R29, 0x10, RZ ;  /* 0x000000101d1d7819 */ /* 0x000fe200000006ff */
        /* <DEDUP_REMOVED lines=11> */
.L_x_6601:
        /* <DEDUP_REMOVED lines=64> */
.L_x_6600:
        /* <DEDUP_REMOVED lines=8> */
[----:B------:R-:W-:-:S07]  /*7130*/  MOV R29, R194 ;  /* 0x000000c2001d7202 */ /* 0x000fce0000000f00 */
.L_x_6597:
[----:B------:R-:W-:Y:S05]  /*7140*/  BSYNC.RECONVERGENT B0 ;  /* 0x0000000000007941 */ /* 0x000fea0003800200 */
.L_x_6596:
[----:B------:R-:W-:Y:S02]  /*7150*/  UIADD3 UR7, UPT, UPT, UR7, UR22, URZ ;  /* 0x0000001607077290 */ /* 0x000fe4000fffe0ff */
[----:B------:R-:W-:Y:S02]  /*7160*/  UPLOP3.LUT UP2, UPT, UPT, UPT, UP2, 0x40, 0x4 ;  /* 0x000000000004789c */ /* 0x000fe40003f4e820 */
[----:B------:R-:W-:-:S09]  /*7170*/  UISETP.GE.AND UP1, UPT, UR7, UR23, UPT ;  /* 0x000000170700728c */ /* 0x000fd2000bf26270 */
[----:B------:R-:W-:Y:S05]  /*7180*/  BRA.U !UP1, `(.L_x_6602) ;  /* 0xffffff9909a07547 */ /* 0x000fea000b83ffff */
.L_x_6567:
[----:B------:R-:W0:Y:S01]  /*7190*/  S2UR UR4, SR_CTAID.X ;  /* 0x00000000000479c3 */ /* 0x000e220000002500 */
[----:B------:R-:W-:Y:S01]  /*71a0*/  BSSY.RECONVERGENT B0, `(.L_x_6603) ;  /* 0x0000012000007945 */ /* 0x000fe20003800200 */
[----:B0-----:R-:W-:-:S06]  /*71b0*/  UIMAD UR4, UR4, UR6, URZ ;  /* 0x00000006040472a4 */ /* 0x001fcc000f8e02ff */
[----:B------:R-:W-:-:S04]  /*71c0*/  MOV R0, UR4 ;  /* 0x0000000400007c02 */ /* 0x000fc80008000f00 */
        /* <DEDUP_REMOVED lines=15> */
.L_x_6604:
[----:B------:R-:W-:Y:S05]  /*72c0*/  BSYNC.RECONVERGENT B0 ;  /* 0x0000000000007941 */ /* 0x000fea0003800200 */
.L_x_6603:
        /* <DEDUP_REMOVED lines=15> */
.L_x_6606:
[----:B------:R-:W-:Y:S05]  /*73c0*/  BSYNC.RECONVERGENT B0 ;  /* 0x0000000000007941 */ /* 0x000fea0003800200 */
.L_x_6605:
        /* <DEDUP_REMOVED lines=15> */
.L_x_6608:
[----:B------:R-:W-:Y:S05]  /*74c0*/  BSYNC.RECONVERGENT B0 ;  /* 0x0000000000007941 */ /* 0x000fea0003800200 */
.L_x_6607:
        /* <DEDUP_REMOVED lines=14> */
.L_x_6609:
        /* <DEDUP_REMOVED lines=13> */
.L_x_15662:


//--------------------- .text._ZN10layer_norm13ln_bwd_kernelINS_13Kernel_traitsIf13__nv_bfloat16fS2_fjLj8192ELj1ELj1ELj8ELj16ENS_18Kernel_traits_baseILj8192EfS2_fS2_fjLj256EEEEELb0ELb1ELb0ELb1EEEvNS_9BwdParamsE --------------------------
	.section	.text._ZN10layer_norm13ln_bwd_kernelINS_13Kernel_traitsIf13__nv_bfloat16fS2_fjLj8192ELj1ELj1ELj8ELj16ENS_18Kernel_traits_baseILj8192EfS2_fS2_fjLj256EEEEELb0ELb1ELb0ELb1EEEvNS_9BwdParamsE,"ax",@progbits
	.align	128
        .global         _ZN10layer_norm13ln_bwd_kernelINS_13Kernel_traitsIf13__nv_bfloat16fS2_fjLj8192ELj1ELj1ELj8ELj16ENS_18Kernel_traits_baseILj8192EfS2_fS2_fjLj256EEEEELb0ELb1ELb0ELb1EEEvNS_9BwdParamsE
        .type           _ZN10layer_norm13ln_bwd_kernelINS_13Kernel_traitsIf13__nv_bfloat16fS2_fjLj8192ELj1ELj1ELj8ELj16ENS_18Kernel_traits_baseILj8192EfS2_fS2_fjLj256EEEEELb0ELb1ELb0ELb1EEEvNS_9BwdParamsE,@function
        .size           _ZN10layer_norm13ln_bwd_kernelINS_13Kernel_traitsIf13__nv_bfloat16fS2_fjLj8192ELj1ELj1ELj8ELj16ENS_18Kernel_traits_baseILj8192EfS2_fS2_fjLj256EEEEELb0ELb1ELb0ELb1EEEvNS_9BwdParamsE,(.L_x_15663 - _ZN10layer_norm13ln_bwd_kernelINS_13Kernel_traitsIf13__nv_bfloat16fS2_fjLj8192ELj1ELj1ELj8ELj16ENS_18Kernel_traits_baseILj8192EfS2_fS2_fjLj256EEEEELb0ELb1ELb0ELb1EEEvNS_9BwdParamsE)
        .other          _ZN10layer_norm13ln_bwd_kernelINS_13Kernel_traitsIf13__nv_bfloat16fS2_fjLj8192ELj1ELj1ELj8ELj16ENS_18Kernel_traits_baseILj8192EfS2_fS2_fjLj256EEEEELb0ELb1ELb0ELb1EEEvNS_9BwdParamsE,@"STO_CUDA_ENTRY STV_DEFAULT"
_ZN10layer_norm13ln_bwd_kernelINS_13Kernel_traitsIf13__nv_bfloat16fS2_fjLj8192ELj1ELj1ELj8ELj16ENS_18Kernel_traits_baseILj8192EfS2_fS2_fjLj256EEEEELb0ELb1ELb0ELb1EEEvNS_9BwdParamsE:
.text._ZN10layer_norm13ln_bwd_kernelINS_13Kernel_traitsIf13__nv_bfloat16fS2_fjLj8192ELj1ELj1ELj8ELj16ENS_18Kernel_traits_baseILj8192EfS2_fS2_fjLj256EEEEELb0ELb1ELb0ELb1EEEvNS_9BwdParamsE:
        /* <DEDUP_REMOVED lines=56> */
[----:B------:R1:W-:Y:S01]  /*0380*/  STL [R1], RZ ;  /* 0x000000ff01007387 */ /* 0x0003e20000100800 */
[----:B------:R-:W2:Y:S01]  /*0390*/  LDC.64 R2, c[0x0][0x3d0] ;  /* 0x0000f400ff027b82 */ /* 0x000ea20000000a00 */
[----:B------:R-:W3:Y:S02]  /*03a0*/  LDCU.64 UR4, c[0x0][0x3e0] ;  /* 0x00007c00ff0477ac */ /* 0x000ee40008000a00 */
[----:B------:R1:W-:Y:S05]  /*03b0*/  STL [R1+0xc], RZ ;  /* 0x00000cff01007387 */ /* 0x0003ea0000100800 */
[----:B------:R-:W4:Y:S01]  /*03c0*/  LDC.64 R4, c[0x0][0x3e8] ;  /* 0x0000fa00ff047b82 */ /* 0x000f220000000a00 */
[----:B------:R1:W-:Y:S01]  /*03d0*/  STL [R1+0x8], RZ ;  /* 0x000008ff01007387 */ /* 0x0003e20000100800 */
[----:B------:R-:W-:Y:S01]  /*03e0*/  HFMA2 R252, -RZ, RZ, 0, 0 ;  /* 0x00000000fffc7431 */ /* 0x000fe200000001ff */
[----:B------:R-:W-:-:S02]  /*03f0*/  UPLOP3.LUT UP2, UPT, UPT, UPT, UPT, 0x40, 0x4 ;  /* 0x000000000004789c */ /* 0x000fc40003f4e870 */
[----:B------:R1:W-:Y:S01]  /*0400*/  STL [R1+0x4], RZ ;  /* 0x000004ff01007387 */ /* 0x0003e20000100800 */
[----:B------:R-:W-:Y:S01]  /*0410*/  HFMA2 R195, -RZ, RZ, 0, 0 ;  /* 0x00000000ffc37431 */ /* 0x000fe200000001ff */
        /* <DEDUP_REMOVED lines=8> */
[----:B------:R-:W-:Y:S01]  /*04a0*/  MOV R238, RZ ;  /* 0x000000ff00ee7202 */ /* 0x000fe20000000f00 */
[C---:B--2---:R-:W-:Y:S01]  /*04b0*/  IMAD.WIDE.U32 R2, R0.reuse, 0x20, R2 ;  /* 0x0000002000027825 */ /* 0x044fe200078e0002 */
[----:B------:R1:W-:Y:S01]  /*04c0*/  STL [R1+0x10], RZ ;  /* 0x000010ff01007387 */ /* 0x0003e20000100800 */
[----:B------:R-:W-:Y:S02]  /*04d0*/  CS2R R236, SRZ ;  /* 0x0000000000ec7805 */ /* 0x000fe4000001ff00 */
[----:B------:R-:W-:Y:S02]  /*04e0*/  CS2R R234, SRZ ;  /* 0x0000000000ea7805 */ /* 0x000fe4000001ff00 */
[----:B------:R-:W-:Y:S01]  /*04f0*/  CS2R R232, SRZ ;  /* 0x0000000000e87805 */ /* 0x000fe2000001ff00 */
[----:B------:R1:W-:Y:S01]  /*0500*/  STL [R1+0x24], RZ ;  /* 0x000024ff01007387 */ /* 0x0003e20000100800 */
[----:B------:R-:W-:Y:S02]  /*0510*/  CS2R R230, SRZ ;  /* 0x0000000000e67805 */ /* 0x000fe4000001ff00 */
[----:B------:R-:W-:Y:S01]  /*0520*/  CS2R R212, SRZ ;  /* 0x0000000000d47805 */ /* 0x000fe2000001ff00 */
[----:B----4-:R-:W-:Y:S01]  /*0530*/  IMAD.WIDE.U32 R4, R0, 0x20, R4 ;  /* 0x0000002000047825 */ /* 0x010fe200078e0004 */
        /* <DEDUP_REMOVED lines=18> */
[----:B------:R-:W-:Y:S01]  /*0660*/  CS2R R14, SRZ ;  /* 0x00000000000e7805 */ /* 0x000fe2000001ff00 */
[----:B------:R-:W2:Y:S01]  /*0670*/  LDCU UR20, c[0x0][0x388] ;  /* 0x00007100ff1477ac */ /* 0x000ea20008000800 */
[----:B------:R1:W-:Y:S01]  /*0680*/  STL [R1+0x3c], RZ ;  /* 0x00003cff01007387 */ /* 0x0003e20000100800 */
[----:B------:R-:W4:Y:S03]  /*0690*/  LDCU.64 UR24, c[0x0][0x390] ;  /* 0x00007200ff1877ac */ /* 0x000f260008000a00 */
[----:B------:R1:W-:Y:S01]  /*06a0*/  STL [R1+0x38], RZ ;  /* 0x000038ff01007387 */ /* 0x0003e20000100800 */
[----:B------:R-:W0:Y:S03]  /*06b0*/  LDCU.64 UR26, c[0x0][0x468] ;  /* 0x00008d00ff1a77ac */ /* 0x000e260008000a00 */
[----:B------:R1:W-:Y:S01]  /*06c0*/  STL [R1+0x34], RZ ;  /* 0x000034ff01007387 */ /* 0x0003e20000100800 */
[----:B------:R-:W0:Y:S03]  /*06d0*/  LDCU.U8 UR9, c[0x0][0x410] ;  /* 0x00008200ff0977ac */ /* 0x000e260008000000 */
[----:B------:R1:W-:Y:S01]  /*06e0*/  STL [R1+0x48], RZ ;  /* 0x000048ff01007387 */ /* 0x0003e20000100800 */
[----:B------:R-:W0:Y:S03]  /*06f0*/  LDCU UR21, c[0x0][0x400] ;  /* 0x00008000ff1577ac */ /* 0x000e260008000800 */
[----:B------:R1:W-:Y:S01]  /*0700*/  STL [R1+0x44], RZ ;  /* 0x000044ff01007387 */ /* 0x0003e20000100800 */
[----:B------:R-:W0:Y:S03]  /*0710*/  LDCU.64 UR22, c[0x0][0x478] ;  /* 0x00008f00ff1677ac */ /* 0x000e260008000a00 */
[----:B------:R1:W-:Y:S01]  /*0720*/  STL [R1+0x40], RZ ;  /* 0x000040ff01007387 */ /* 0x0003e20000100800 */
[----:B------:R-:W0:Y:S03]  /*0730*/  LDCU.128 UR12, c[0x0][0x3c0] ;  /* 0x00007800ff0c77ac */ /* 0x000e260008000c00 */
[----:B------:R1:W-:Y:S01]  /*0740*/  STL [R1+0x7c], RZ ;  /* 0x00007cff01007387 */ /* 0x0003e20000100800 */
[----:B------:R-:W0:Y:S03]  /*0750*/  LDCU.64 UR18, c[0x0][0x438] ;  /* 0x00008700ff1277ac */ /* 0x000e260008000a00 */
[----:B------:R1:W-:Y:S01]  /*0760*/  STL [R1+0x78], RZ ;  /* 0x000078ff01007387 */ /* 0x0003e20000100800 */
[----:B------:R-:W0:Y:S03]  /*0770*/  LDCU.64 UR28, c[0x0][0x380] ;  /* 0x00007000ff1c77ac */ /* 0x000e260008000a00 */
[----:B------:R1:W-:Y:S04]  /*0780*/  STL [R1+0x74], RZ ;  /* 0x000074ff01007387 */ /* 0x0003e80000100800 */
        /* <DEDUP_REMOVED lines=9> */
[----:B------:R1:W-:Y:S01]  /*0820*/  STL [R1+0x4c], RZ ;  /* 0x00004cff01007387 */ /* 0x0003e20000100800 */
[----:B---3--:R-:W-:Y:S01]  /*0830*/  UISETP.NE.U32.AND UP0, UPT, UR4, URZ, UPT ;  /* 0x000000ff0400728c */ /* 0x008fe2000bf05070 */
[----:B------:R-:W-:-:S02]  /*0840*/  CS2R R12, SRZ ;  /* 0x00000000000c7805 */ /* 0x000fc4000001ff00 */
[----:B------:R-:W-:Y:S01]  /*0850*/  CS2R R10, SRZ ;  /* 0x00000000000a7805 */ /* 0x000fe2000001ff00 */
[----:B0-----:R-:W5:Y:S01]  /*0860*/  LDG.E.128 R88, desc[UR10][R2.64] ;  /* 0x0000000a02587981 */ /* 0x001f62000c1e1d00 */
[----:B------:R-:W-:Y:S02]  /*0870*/  CS2R R8, SRZ ;  /* 0x0000000000087805 */ /* 0x000fe4000001ff00 */
[----:B------:R-:W-:Y:S01]  /*0880*/  CS2R R6, SRZ ;  /* 0x0000000000067805 */ /* 0x000fe2000001ff00 */
[----:B------:R-:W5:Y:S04]  /*0890*/  LDG.E.128 R84, desc[UR10][R2.64+0x10] ;  /* 0x0000100a02547981 */ /* 0x000f68000c1e1d00 */
[----:B------:R-:W5:Y:S04]  /*08a0*/  LDG.E.128 R80, desc[UR10][R2.64+0x2000] ;  /* 0x0020000a02507981 */ /* 0x000f68000c1e1d00 */
[----:B------:R-:W5:Y:S04]  /*08b0*/  LDG.E.128 R76, desc[UR10][R2.64+0x2010] ;  /* 0x0020100a024c7981 */ /* 0x000f68000c1e1d00 */
[----:B------:R-:W5:Y:S04]  /*08c0*/  LDG.E.128 R72, desc[UR10][R2.64+0x4000] ;  /* 0x0040000a02487981 */ /* 0x000f68000c1e1d00 */
[----:B------:R-:W5:Y:S04]  /*08d0*/  LDG.E.128 R68, desc[UR10][R2.64+0x4010] ;  /* 0x0040100a02447981 */ /* 0x000f68000c1e1d00 */
[----:B------:R-:W5:Y:S04]  /*08e0*/  LDG.E.128 R64, desc[UR10][R2.64+0x6000] ;  /* 0x0060000a02407981 */ /* 0x000f68000c1e1d00 */
[----:B------:R0:W5:Y:S04]  /*08f0*/  LDG.E.128 R60, desc[UR10][R2.64+0x6010] ;  /* 0x0060100a023c7981 */ /* 0x000168000c1e1d00 */
[----:B------:R-:W5:Y:S04]  /*0900*/  LDG.E.128 R56, desc[UR10][R4.64+0x6010] ;  /* 0x0060100a04387981 */ /* 0x000f68000c1e1d00 */
[----:B------:R-:W5:Y:S01]  /*0910*/  LDG.E.128 R52, desc[UR10][R4.64+0x6000] ;  /* 0x0060000a04347981 */ /* 0x000f62000c1e1d00 */
[----:B0-----:R-:W-:-:S03]  /*0920*/  MOV R3, RZ ;  /* 0x000000ff00037202 */ /* 0x001fc60000000f00 */
[----:B------:R-:W5:Y:S04]  /*0930*/  LDG.E.128 R48, desc[UR10][R4.64+0x4010] ;  /* 0x0040100a04307981 */ /* 0x000f68000c1e1d00 */
[----:B------:R-:W5:Y:S04]  /*0940*/  LDG.E.128 R44, desc[UR10][R4.64+0x4000] ;  /* 0x0040000a042c7981 */ /* 0x000f68000c1e1d00 */
[----:B------:R-:W5:Y:S04]  /*0950*/  LDG.E.128 R40, desc[UR10][R4.64+0x2010] ;  /* 0x0020100a04287981 */ /* 0x000f68000c1e1d00 */
[----:B------:R-:W5:Y:S04]  /*0960*/  LDG.E.128 R36, desc[UR10][R4.64+0x2000] ;  /* 0x0020000a04247981 */ /* 0x000f68000c1e1d00 */
[----:B------:R-:W5:Y:S04]  /*0970*/  LDG.E.128 R32, desc[UR10][R4.64+0x10] ;  /* 0x0000100a04207981 */ /* 0x000f68000c1e1d00 */
[----:B------:R0:W5:Y:S01]  /*0980*/  LDG.E.128 R28, desc[UR10][R4.64] ;  /* 0x0000000a041c7981 */ /* 0x000162000c1e1d00 */
[----:B------:R-:W-:Y:S01]  /*0990*/  UISETP.NE.AND.EX UP0, UPT, UR5, URZ, UPT, UP0 ;  /* 0x000000ff0500728c */ /* 0x000fe2000bf05300 */
[----:B012-4-:R-:W-:-:S10]  /*09a0*/  CS2R R4, SRZ ;  /* 0x0000000000047805 */ /* 0x017fd4000001ff00 */
.L_x_6631:
[----:B0-----:R-:W0:Y:S01]  /*09b0*/  @UP0 LDCU.64 UR4, c[0x0][0x3e0] ;  /* 0x00007c00ff0407ac */ /* 0x001e220008000a00 */
[----:B------:R-:W1:Y:S01]  /*09c0*/  S2R R0, SR_TID.X ;  /* 0x0000000000007919 */ /* 0x000e620000002100 */
[----:B------:R-:W-:Y:S01]  /*09d0*/  PLOP3.LUT P1, PT, PT, PT, UP0, 0x80, 0x8 ;  /* 0x000000000008781c */ /* 0x000fe20003f2f008 */
[----:B------:R-:W2:Y:S01]  /*09e0*/  LDC.64 R176, c[0x0][0x3a8] ;  /* 0x0000ea00ffb07b82 */ /* 0x000ea20000000a00 */
[----:B------:R-:W-:Y:S02]  /*09f0*/  UIMAD UR7, UR6, UR20, URZ ;  /* 0x00000014060772a4 */ /* 0x000fe4000f8e02ff */
[----:B------:R-:W-:Y:S02]  /*0a00*/  UIMAD.WIDE UR16, UR6, 0x4, UR12 ;  /* 0x00000004061078a5 */ /* 0x000fe4000f8e020c */
[----:B------:R-:W-:-:S03]  /*0a10*/  USHF.R.S32.HI UR8, URZ, 0x1f, UR7 ;  /* 0x0000001fff087899 */ /* 0x000fc60008011407 */
[----:B------:R-:W3:Y:S01]  /*0a20*/  LDC.64 R172, c[0x0][0x428] ;  /* 0x00010a00ffac7b82 */ /* 0x000ee20000000a00 */
[----:B------:R-:W-:Y:S01]  /*0a30*/  ULEA.HI UR8, UR8, UR7, URZ, 0x3 ;  /* 0x0000000708087291 */ /* 0x000fe2000f8f18ff */
[----:B------:R-:W-:Y:S02]  /*0a40*/  MOV R182, UR16 ;  /* 0x0000001000b67c02 */ /* 0x000fe40008000f00 */
[----:B------:R-:W-:Y:S01]  /*0a50*/  MOV R183, UR17 ;  /* 0x0000001100b77c02 */ /* 0x000fe20008000f00 */
[----:B------:R-:W-:Y:S02]  /*0a60*/  UIMAD.WIDE UR16, UR6, 0x4, UR14 ;  /* 0x00000004061078a5 */ /* 0x000fe4000f8e020e */
[----:B0-----:R-:W-:Y:S01]  /*0a70*/  @UP0 UIMAD.WIDE UR4, UR6, 0x2, UR4 ;  /* 0x00000002060408a5 */ /* 0x001fe2000f8e0204 */
[----:B------:R-:W-:Y:S01]  /*0a80*/  MOV R27, UR8 ;  /* 0x00000008001b7c02 */ /* 0x000fe20008000f00 */
[----:B------:R-:W4:Y:S02]  /*0a90*/  LDG.E R182, desc[UR10][R182.64] ;  /* 0x0000000ab6b67981 */ /* 0x000f24000c1e1900 */
[----:B------:R-:W-:-:S02]  /*0aa0*/  MOV R132, UR16 ;  /* 0x0000001000847c02 */ /* 0x000fc40008000f00 */
[----:B------:R-:W-:Y:S02]  /*0ab0*/  MOV R134, UR4 ;  /* 0x0000000400867c02 */ /* 0x000fe40008000f00 */
[----:B------:R-:W-:Y:S02]  /*0ac0*/  MOV R135, UR5 ;  /* 0x0000000500877c02 */ /* 0x000fe40008000f00 */
[----:B------:R-:W-:-:S03]  /*0ad0*/  MOV R133, UR17 ;  /* 0x0000001100857c02 */ /* 0x000fc60008000f00 */
[----:B------:R-:W4:Y:S01]  /*0ae0*/  @P1 LDG.E.U16 R184, desc[UR10][R134.64] ;  /* 0x0000000a86b81981 */ /* 0x000f22000c1e1500 */
[----:B-1----:R-:W-:-:S03]  /*0af0*/  LEA.HI.SX32 R27, R27, R0, 0x1d ;  /* 0x000000001b1b7211 */ /* 0x002fc600078feaff */
[----:B------:R-:W4:Y:S01]  /*0b00*/  LDG.E R183, desc[UR10][R132.64] ;  /* 0x0000000a84b77981 */ /* 0x000f22000c1e1900 */
[C---:B------:R-:W-:Y:S02]  /*0b10*/  IADD3 R26, PT, PT, R27.reuse, 0x100, RZ ;  /* 0x000001001b1a7810 */ /* 0x040fe40007ffe0ff */
[C---:B------:R-:W-:Y:S01]  /*0b20*/  IADD3 R2, PT, PT, R27.reuse, 0x200, RZ ;  /* 0x000002001b027810 */ /* 0x040fe20007ffe0ff */
[----:B--2---:R-:W-:-:S04]  /*0b30*/  IMAD.WIDE.U32 R140, R27, 0x20, R176 ;  /* 0x000000201b8c7825 */ /* 0x004fc800078e00b0 */
[----:B------:R-:W-:Y:S01]  /*0b40*/  IMAD.WIDE.U32 R152, R26, 0x20, R176 ;  /* 0x000000201a987825 */ /* 0x000fe200078e00b0 */
[----:B------:R0:W2:Y:S03]  /*0b50*/  LDG.E.128 R132, desc[UR10][R140.64] ;  /* 0x0000000a8c847981 */ /* 0x0000a6000c1e1d00 */
[C---:B---3--:R-:W-:Y:S01]  /*0b60*/  IMAD.WIDE.U32 R160, R2.reuse, 0x10, R172 ;  /* 0x0000001002a07825 */ /* 0x048fe200078e00ac */
[----:B------:R-:W3:Y:S03]  /*0b70*/  LDG.E.128 R144, desc[UR10][R152.64] ;  /* 0x0000000a98907981 */ /* 0x000ee6000c1e1d00 */
[----:B------:R-:W-:Y:S02]  /*0b80*/  IMAD.WIDE.U32 R164, R2, 0x20, R176 ;  /* 0x0000002002a47825 */ /* 0x000fe400078e00b0 */
[----:B------:R-:W0:Y:S04]  /*0b90*/  LDG.E.128 R160, desc[UR10][R160.64] ;  /* 0x0000000aa0a07981 */ /* 0x000e28000c1e1d00 */
[----:B------:R-:W2:Y:S04]  /*0ba0*/  LDG.E.128 R140, desc[UR10][R140.64+0x10] ;  /* 0x0000100a8c8c7981 */ /* 0x000ea8000c1e1d00 */
[----:B------:R-:W3:Y:S04]  /*0bb0*/  LDG.E.128 R152, desc[UR10][R152.64+0x10] ;  /* 0x0000100a98987981 */ /* 0x000ee8000c1e1d00 */
[----:B------:R-:W3:Y:S04]  /*0bc0*/  LDG.E.128 R156, desc[UR10][R164.64] ;  /* 0x0000000aa49c7981 */ /* 0x000ee8000c1e1d00 */
[----:B------:R-:W3:Y:S01]  /*0bd0*/  LDG.E.128 R164, desc[UR10][R164.64+0x10] ;  /* 0x0000100aa4a47981 */ /* 0x000ee2000c1e1d00 */
[----:B------:R-:W-:-:S04]  /*0be0*/  ISETP.NE.U32.AND P0, PT, RZ, UR18, PT ;  /* 0x00000012ff007c0c */ /* 0x000fc8000bf05070 */
[----:B------:R-:W-:Y:S02]  /*0bf0*/  ISETP.NE.AND.EX P0, PT, RZ, UR19, PT, P0 ;  /* 0x00000013ff007c0c */ /* 0x000fe4000bf05300 */
[----:B------:R-:W-:Y:S02]  /*0c00*/  ISETP.NE.AND P2, PT, RZ, UR9, PT ;  /* 0x00000009ff007c0c */ /* 0x000fe4000bf45270 */
[C---:B------:R-:W-:Y:S01]  /*0c10*/  IADD3 R0, PT, PT, R27.reuse, 0x300, RZ ;  /* 0x000003001b007810 */ /* 0x040fe20007ffe0ff */
[----:B------:R-:W-:-:S04]  /*0c20*/  IMAD.WIDE.U32 R136, R27, 0x10, R172 ;  /* 0x000000101b887825 */ /* 0x000fc800078e00ac */
[----:B------:R-:W-:Y:S02]  /*0c30*/  IMAD.WIDE.U32 R148, R26, 0x10, R172 ;  /* 0x000000101a947825 */ /* 0x000fe400078e00ac */
[----:B------:R-:W3:Y:S02]  /*0c40*/  LDG.E.128 R136, desc[UR10][R136.64] ;  /* 0x0000000a88887981 */ /* 0x000ee4000c1e1d00 */
[C---:B------:R-:W-:Y:S01]  /*0c50*/  IMAD.WIDE.U32 R176, R0.reuse, 0x20, R176 ;  /* 0x0000002000b07825 */ /* 0x040fe200078e00b0 */
[----:B------:R-:W1:Y:S01]  /*0c60*/  @P0 LDC.64 R180, c[0x0][0x438] ;  /* 0x00010e00ffb40b82 */ /* 0x000e620000000a00 */
[----:B------:R-:W3:Y:S02]  /*0c70*/  LDG.E.128 R148, desc[UR10][R148.64] ;  /* 0x0000000a94947981 */ /* 0x000ee4000c1e1d00 */
[----:B------:R-:W-:Y:S02]  /*0c80*/  IMAD.WIDE.U32 R172, R0, 0x10, R172 ;  /* 0x0000001000ac7825 */ /* 0x000fe400078e00ac */
[----:B------:R-:W3:Y:S03]  /*0c90*/  LDG.E.128 R168, desc[UR10][R176.64] ;  /* 0x0000000ab0a87981 */ /* 0x000ee6000c1e1d00 */
[----:B------:R-:W1:Y:S01]  /*0ca0*/  @P0 LDC.64 R186, c[0x0][0x438] ;  /* 0x00010e00ffba0b82 */ /* 0x000e620000000a00 */
[----:B------:R-:W3:Y:S04]  /*0cb0*/  LDG.E.128 R172, desc[UR10][R172.64] ;  /* 0x0000000aacac7981 */ /* 0x000ee8000c1e1d00 */
[----:B------:R-:W3:Y:S01]  /*0cc0*/  LDG.E.128 R176, desc[UR10][R176.64+0x10] ;  /* 0x0000100ab0b07981 */ /* 0x000ee2000c1e1d00 */
[----:B----4-:R-:W-:-:S02]  /*0cd0*/  @P1 R2UR UR4, R184 ;  /* 0x00000000b80412ca */ /* 0x010fc400000e0000 */
[----:B------:R-:W4:Y:S01]  /*0ce0*/  @P0 LDC.64 R184, c[0x0][0x438] ;  /* 0x00010e00ffb80b82 */ /* 0x000f220000000a00 */
[----:B------:R-:W-:-:S04]  /*0cf0*/  FSEL R182, R182, RZ, !P2 ;  /* 0x000000ffb6b67208 */ /* 0x000fc80005000000 */
[----:B------:R-:W-:Y:S01]  /*0d00*/  R2UR UR5, R182 ;  /* 0x00000000b60572ca */ /* 0x000fe200000e0000 */
[----:B----4-:R-:W-:-:S12]  /*0d10*/  @P0 IMAD.WIDE.U32 R184, R0, 0x20, R184 ;  /* 0x0000002000b80825 */ /* 0x010fd800078e00b8 */
[----:B--2---:R-:W-:Y:S01]  /*0d20*/  FADD.FTZ R220, R140, -UR5 ;  /* 0x800000058cdc7e21 */ /* 0x004fe20008010000 */
[----:B0-----:R-:W-:Y:S01]  /*0d30*/  SHF.L.U32 R140, R163, 0x10, RZ ;  /* 0x00000010a38c7819 */ /* 0x001fe200000006ff */
[----:B-----5:R-:W5:Y:S04]  /*0d40*/  @P0 LDG.E.128 R116, desc[UR10][R184.64] ;  /* 0x0000000ab8740981 */ /* 0x020f68000c1e1d00 */
[----:B------:R3:W5:Y:S01]  /*0d50*/  @P0 LDG.E.128 R120, desc[UR10][R184.64+0x10] ;  /* 0x0000100ab8780981 */ /* 0x000762000c1e1d00 */
[----:B------:R-:W-:Y:S01]  /*0d60*/  FADD.FTZ R221, R142, -UR5 ;  /* 0x800000058edd7e21 */ /* 0x000fe20008010000 */
[----:B---3--:R-:W-:Y:S01]  /*0d70*/  FADD.FTZ R184, R153, -UR5 ;  /* 0x8000000599b87e21 */ /* 0x008fe20008010000 */
[----:B------:R-:W-:Y:S02]  /*0d80*/  PRMT R153, R163, 0x7632, R153 ;  /* 0x00007632a3997816 */ /* 0x000fe40000000099 */
[----:B------:R-:W2:Y:S01]  /*0d90*/  LDL.LU R163, [R1+0x50] ;  /* 0x0000500001a37983 */ /* 0x000ea20000300800 */
[----:B------:R-:W-:-:S03]  /*0da0*/  FADD.FTZ R142, R165, -UR5 ;  /* 0x80000005a58e7e21 */ /* 0x000fc60008010000 */
[----:B------:R-:W3:Y:S01]  /*0db0*/  LDL.LU R165, [R1+0x58] ;  /* 0x0000580001a57983 */ /* 0x000ee20000300800 */
[----:B------:R-:W-:Y:S02]  /*0dc0*/  R2UR UR8, R183 ;  /* 0x00000000b70872ca */ /* 0x000fe400000e0000 */
[----:B------:R-:W0:Y:S01]  /*0dd0*/  @P0 LDC.64 R182, c[0x0][0x438] ;  /* 0x00010e00ffb60b82 */ /* 0x000e220000000a00 */
[----:B-1----:R-:W-:-:S04]  /*0de0*/  @P0 IMAD.WIDE.U32 R180, R26, 0x20, R180 ;  /* 0x000000201ab40825 */ /* 0x002fc800078e00b4 */
[----:B------:R-:W-:Y:S01]  /*0df0*/  FADD.FTZ R135, R135, -UR5 ;  /* 0x8000000587877e21 */ /* 0x000fe20008010000 */
[----:B------:R-:W-:Y:S01]  /*0e00*/  @P0 IMAD.WIDE.U32 R186, R27, 0x20, R186 ;  /* 0x000000201bba0825 */ /* 0x000fe200078e00ba */
[C---:B------:R-:W-:Y:S01]  /*0e10*/  PRMT R194, R139.reuse, 0x7632, R194 ;  /* 0x000076328bc27816 */ /* 0x040fe200000000c2 */
[----:B------:R-:W5:Y:S01]  /*0e20*/  @P0 LDG.E.128 R100, desc[UR10][R180.64] ;  /* 0x0000000ab4640981 */ /* 0x000f62000c1e1d00 */
[----:B------:R-:W-:Y:S02]  /*0e30*/  PRMT R193, R138, 0x7632, R193 ;  /* 0x000076328ac17816 */ /* 0x000fe400000000c1 */
[----:B------:R-:W-:Y:S01]  /*0e40*/  SHF.L.U32 R139, R139, 0x10, RZ ;  /* 0x000000108b8b7819 */ /* 0x000fe200000006ff */
[----:B------:R-:W-:Y:S01]  /*0e50*/  FMUL.FTZ R221, R221, UR8 ;  /* 0x00000008dddd7c20 */ /* 0x000fe20008410000 */
[----:B------:R-:W-:Y:S01]  /*0e60*/  PRMT R239, R151, 0x7632, R239 ;  /* 0x0000763297ef7816 */ /* 0x000fe200000000ef */
[----:B------:R-:W-:Y:S01]  /*0e70*/  FMUL.FTZ R220, R220, UR8 ;  /* 0x00000008dcdc7c20 */ /* 0x000fe20008410000 */
[----:B0-----:R-:W-:Y:S01]  /*0e80*/  @P0 IMAD.WIDE.U32 R182, R2, 0x20, R182 ;  /* 0x0000002002b60825 */ /* 0x001fe200078e00b6 */
[----:B------:R-:W5:Y:S04]  /*0e90*/  @P0 LDG.E.128 R104, desc[UR10][R180.64+0x10] ;  /* 0x0000100ab4680981 */ /* 0x000f68000c1e1d00 */
[----:B------:R-:W5:Y:S04]  /*0ea0*/  @P0 LDG.E.128 R108, desc[UR10][R182.64] ;  /* 0x0000000ab66c0981 */ /* 0x000f68000c1e1d00 */
[----:B------:R0:W5:Y:S01]  /*0eb0*/  @P0 LDG.E.128 R112, desc[UR10][R182.64+0x10] ;  /* 0x0000100ab6700981 */ /* 0x000162000c1e1d00 */
[----:B------:R-:W-:-:S02]  /*0ec0*/  SHF.L.U32 R138, R138, 0x10, RZ ;  /* 0x000000108a8a7819 */ /* 0x000fc400000006ff */
[----:B------:R-:W-:Y:S01]  /*0ed0*/  SHF.L.U32 R189, R149, 0x10, RZ ;  /* 0x0000001095bd7819 */ /* 0x000fe200000006ff */
[----:B------:R-:W5:Y:S01]  /*0ee0*/  @P0 LDG.E.128 R92, desc[UR10][R186.64] ;  /* 0x0000000aba5c0981 */ /* 0x000f62000c1e1d00 */
[----:B------:R-:W-:Y:S01]  /*0ef0*/  PRMT R191, R137, 0x7632, R191 ;  /* 0x0000763289bf7816 */ /* 0x000fe200000000bf */
[----:B------:R-:W-:Y:S02]  /*0f00*/  FMUL.FTZ R217, R135, UR8 ;  /* 0x0000000887d97c20 */ /* 0x000fe40008410000 */
[----:B------:R1:W5:Y:S01]  /*0f10*/  @P0 LDG.E.128 R96, desc[UR10][R186.64+0x10] ;  /* 0x0000100aba600981 */ /* 0x000362000c1e1d00 */
[----:B0-----:R-:W-:Y:S01]  /*0f20*/  SHF.L.U32 R182, R162, 0x10, RZ ;  /* 0x00000010a2b67819 */ /* 0x001fe200000006ff */
[----:B------:R-:W-:Y:S01]  /*0f30*/  FADD.FTZ R183, R155, -UR5 ;  /* 0x800000059bb77e21 */ /* 0x000fe20008010000 */
[----:B------:R-:W-:Y:S01]  /*0f40*/  SHF.L.U32 R239, R239, 0x10, RZ ;  /* 0x00000010efef7819 */ /* 0x000fe200000006ff */
[----:B------:R-:W-:Y:S01]  /*0f50*/  FADD.FTZ R210, R139, R210 ;  /* 0x000000d28bd27221 */ /* 0x000fe20000010000 */
[----:B------:R-:W-:Y:S01]  /*0f60*/  PRMT R181, R149, 0x7632, R181 ;  /* 0x0000763295b57816 */ /* 0x000fe200000000b5 */
[-C--:B------:R-:W-:Y:S01]  /*0f70*/  FFMA.FTZ R9, R221, R139.reuse, R9 ;  /* 0x0000008bdd097223 */ /* 0x080fe20000010009 */
[----:B------:R-:W-:Y:S01]  /*0f80*/  FMUL.FTZ R223, R86, R139 ;  /* 0x0000008b56df7220 */ /* 0x000fe20000410000 */
[----:B------:R-:W-:Y:S01]  /*0f90*/  FMUL.FTZ R183, R183, UR8 ;  /* 0x00000008b7b77c20 */ /* 0x000fe20008410000 */
[----:B------:R-:W-:Y:S01]  /*0fa0*/  PRMT R149, R150, 0x7632, R149 ;  /* 0x0000763296957816 */ /* 0x000fe20000000095 */
[----:B------:R-:W-:Y:S01]  /*0fb0*/  FADD.FTZ R208, R138, R208 ;  /* 0x000000d08ad07221 */ /* 0x000fe20000010000 */
[----:B-1----:R-:W-:Y:S01]  /*0fc0*/  SHF.L.U32 R186, R150, 0x10, RZ ;  /* 0x0000001096ba7819 */ /* 0x002fe200000006ff */
[-C--:B------:R-:W-:Y:S01]  /*0fd0*/  FFMA.FTZ R7, R220, R138.reuse, R7 ;  /* 0x0000008adc077223 */ /* 0x080fe20000010007 */
[----:B------:R-:W-:Y:S01]  /*0fe0*/  FMUL.FTZ R222, R84, R138 ;  /* 0x0000008a54de7220 */ /* 0x000fe20000410000 */
[----:B------:R-:W-:Y:S01]  /*0ff0*/  SHF.L.U32 R219, R137, 0x10, RZ ;  /* 0x0000001089db7819 */ /* 0x000fe200000006ff */
[----:B------:R-:W-:Y:S01]  /*1000*/  FADD.FTZ R150, R170, -UR5 ;  /* 0x80000005aa967e21 */ /* 0x000fe20008010000 */
[C---:B------:R-:W-:Y:S01]  /*1010*/  PRMT R170, R172.reuse, 0x7632, R170 ;  /* 0x00007632acaa7816 */ /* 0x040fe200000000aa */
[----:B------:R-:W-:Y:S01]  /*1020*/  FADD.FTZ R235, R239, R235 ;  /* 0x000000ebefeb7221 */ /* 0x000fe20000010000 */
[----:B------:R-:W-:Y:S01]  /*1030*/  SHF.L.U32 R137, R172, 0x10, RZ ;  /* 0x00000010ac897819 */ /* 0x000fe200000006ff */
[-C--:B------:R-:W-:Y:S01]  /*1040*/  FFMA.FTZ R18, R183, R239.reuse, R18 ;  /* 0x000000efb7127223 */ /* 0x080fe20000010012 */
[----:B------:R-:W-:Y:S01]  /*1050*/  FMUL.FTZ R172, R79, R239 ;  /* 0x000000ef4fac7220 */ /* 0x000fe20000410000 */
[----:B------:R-:W-:Y:S01]  /*1060*/  FADD.FTZ R132, R132, -UR5 ;  /* 0x8000000584847e21 */ /* 0x000fe20008010000 */
[----:B------:R-:W-:-:S02]  /*1070*/  SHF.L.U32 R218, R136, 0x10, RZ ;  /* 0x0000001088da7819 */ /* 0x000fc400000006ff */
[----:B------:R-:W-:Y:S01]  /*1080*/  PRMT R192, R136, 0x7632, R192 ;  /* 0x0000763288c07816 */ /* 0x000fe200000000c0 */
[----:B------:R-:W-:Y:S01]  /*1090*/  FMUL.FTZ R214, R132, UR8 ;  /* 0x0000000884d67c20 */ /* 0x000fe20008410000 */
[----:B------:R-:W-:Y:S01]  /*10a0*/  FADD.FTZ R134, R134, -UR5 ;  /* 0x8000000586867e21 */ /* 0x000fe20008010000 */
[----:B------:R-:W-:Y:S01]  /*10b0*/  FADD.FTZ R204, R218, R204 ;  /* 0x000000ccdacc7221 */ /* 0x000fe20000010000 */
[----:B------:R-:W-:Y:S01]  /*10c0*/  SHF.L.U32 R192, R192, 0x10, RZ ;  /* 0x00000010c0c07819 */ /* 0x000fe200000006ff */
[-C--:B------:R-:W-:Y:S01]  /*10d0*/  FFMA.FTZ R3, R214, R218.reuse, R3 ;  /* 0x000000dad6037223 */ /* 0x080fe20000010003 */
[----:B------:R-:W-:Y:S01]  /*10e0*/  FMUL.FTZ R218, R88, R218 ;  /* 0x000000da58da7220 */ /* 0x000fe20000410000 */
[----:B------:R-:W-:Y:S01]  /*10f0*/  FMUL.FTZ R216, R134, UR8 ;  /* 0x0000000886d87c20 */ /* 0x000fe20008410000 */
[----:B--2---:R-:W-:Y:S01]  /*1100*/  FADD.FTZ R163, R182, R163 ;  /* 0x000000a3b6a37221 */ /* 0x004fe20000010000 */
[----:B---3--:R-:W-:-:S04]  /*1110*/  FADD.FTZ R165, R140, R165 ;  /* 0x000000a58ca57221 */ /* 0x008fc80000010000 */
[----:B------:R0:W-:Y:S04]  /*1120*/  STL [R1+0x50], R163 ;  /* 0x000050a301007387 */ /* 0x0001e80000100800 */
[----:B------:R-:W2:Y:S04]  /*1130*/  LDL.LU R139, [R1+0x54] ;  /* 0x00005400018b7983 */ /* 0x000ea80000300800 */
[----:B------:R-:W3:Y:S04]  /*1140*/  LDL.LU R138, [R1+0x60] ;  /* 0x00006000018a7983 */ /* 0x000ee80000300800 */
[----:B------:R-:W4:Y:S04]  /*1150*/  LDL.LU R135, [R1+0x5c] ;  /* 0x00005c0001877983 */ /* 0x000f280000300800 */
[----:B------:R1:W-:Y:S04]  /*1160*/  STL [R1+0x58], R165 ;  /* 0x000058a501007387 */ /* 0x0003e80000100800 */
[----:B------:R-:W4:Y:S01]  /*1170*/  LDL.LU R239, [R1+0x4c] ;  /* 0x00004c0001ef7983 */ /* 0x000f220000300800 */
[----:B------:R-:W-:Y:S01]  /*1180*/  FMUL.FTZ R226, R89, R192 ;  /* 0x000000c059e27220 */ /* 0x000fe20000410000 */
[----:B------:R-:W-:Y:S01]  /*1190*/  FADD.FTZ R132, RZ, R218 ;  /* 0x000000daff847221 */ /* 0x000fe20000010000 */
[----:B------:R-:W-:Y:S01]  /*11a0*/  SHF.L.U32 R191, R191, 0x10, RZ ;  /* 0x00000010bfbf7819 */ /* 0x000fe200000006ff */
[----:B------:R-:W-:Y:S01]  /*11b0*/  FADD.FTZ R206, R219, R206 ;  /* 0x000000cedbce7221 */ /* 0x000fe20000010000 */
[-C--:B------:R-:W-:Y:S01]  /*11c0*/  FFMA.FTZ R5, R216, R219.reuse, R5 ;  /* 0x000000dbd8057223 */ /* 0x080fe20000010005 */
[----:B------:R-:W-:Y:S01]  /*11d0*/  FMUL.FTZ R219, R90, R219 ;  /* 0x000000db5adb7220 */ /* 0x000fe20000410000 */
[----:B------:R-:W-:Y:S01]  /*11e0*/  FADD.FTZ R132, R226, R132 ;  /* 0x00000084e2847221 */ /* 0x000fe20000010000 */
[----:B------:R-:W-:-:S03]  /*11f0*/  FMUL.FTZ R227, R91, R191 ;  /* 0x000000bf5be37220 */ /* 0x000fc60000410000 */
[----:B------:R-:W-:Y:S01]  /*1200*/  FADD.FTZ R132, R219, R132 ;  /* 0x00000084db847221 */ /* 0x000fe20000010000 */
[----:B------:R-:W-:Y:S01]  /*1210*/  SHF.L.U32 R193, R193, 0x10, RZ ;  /* 0x00000010c1c17819 */ /* 0x000fe200000006ff */
[----:B------:R-:W-:Y:S02]  /*1220*/  FADD.FTZ R143, R143, -UR5 ;  /* 0x800000058f8f7e21 */ /* 0x000fe40008010000 */
[----:B------:R-:W-:Y:S01]  /*1230*/  FADD.FTZ R132, R227, R132 ;  /* 0x00000084e3847221 */ /* 0x000fe20000010000 */
[----:B------:R-:W-:Y:S01]  /*1240*/  FADD.FTZ R133, R133, -UR5 ;  /* 0x8000000585857e21 */ /* 0x000fe20008010000 */
[----:B------:R-:W-:Y:S01]  /*1250*/  FMUL.FTZ R228, R85, R193 ;  /* 0x000000c155e47220 */ /* 0x000fe20000410000 */
[----:B------:R-:W-:Y:S01]  /*1260*/  SHF.L.U32 R194, R194, 0x10, RZ ;  /* 0x00000010c2c27819 */ /* 0x000fe200000006ff */
[----:B------:R-:W-:Y:S01]  /*1270*/  FADD.FTZ R132, R222, R132 ;  /* 0x00000084de847221 */ /* 0x000fe20000010000 */
[----:B------:R-:W-:Y:S01]  /*1280*/  FMUL.FTZ R225, R143, UR8 ;  /* 0x000000088fe17c20 */ /* 0x000fe20008410000 */
[----:B------:R-:W-:Y:S01]  /*1290*/  FADD.FTZ R144, R144, -UR5 ;  /* 0x8000000590907e21 */ /* 0x000fe20008010000 */
[----:B------:R-:W-:Y:S01]  /*12a0*/  FMUL.FTZ R215, R133, UR8 ;  /* 0x0000000885d77c20 */ /* 0x000fe20008410000 */
[----:B------:R-:W-:Y:S01]  /*12b0*/  FADD.FTZ R133, R228, R132 ;  /* 0x00000084e4857221 */ /* 0x000fe20000010000 */
[----:B------:R-:W-:Y:S01]  /*12c0*/  FADD.FTZ R188, R152, -UR5 ;  /* 0x8000000598bc7e21 */ /* 0x000fe20008010000 */
[----:B------:R-:W-:Y:S01]  /*12d0*/  SHF.L.U32 R190, R148, 0x10, RZ ;  /* 0x0000001094be7819 */ /* 0x000fe200000006ff */
[----:B------:R-:W-:Y:S01]  /*12e0*/  FADD.FTZ R211, R194, R211 ;  /* 0x000000d3c2d37221 */ /* 0x000fe20000010000 */
[----:B------:R-:W-:Y:S01]  /*12f0*/  PRMT R152, R162, 0x7632, R152 ;  /* 0x00007632a2987816 */ /* 0x000fe20000000098 */
[-C--:B------:R-:W-:Y:S01]  /*1300*/  FFMA.FTZ R10, R225, R194.reuse, R10 ;  /* 0x000000c2e10a7223 */ /* 0x080fe2000001000a */
[----:B------:R-:W-:Y:S01]  /*1310*/  FMUL.FTZ R229, R87, R194 ;  /* 0x000000c257e57220 */ /* 0x000fe20000410000 */
[----:B------:R-:W-:Y:S01]  /*1320*/  PRMT R180, R148, 0x7632, R180 ;  /* 0x0000763294b47816 */ /* 0x000fe200000000b4 */
[----:B------:R-:W-:Y:S01]  /*1330*/  FADD.FTZ R162, R164, -UR5 ;  /* 0x80000005a4a27e21 */ /* 0x000fe20008010000 */
[----:B------:R-:W-:Y:S01]  /*1340*/  FMUL.FTZ R194, R144, UR8 ;  /* 0x0000000890c27c20 */ /* 0x000fe20008410000 */
[----:B------:R-:W-:Y:S01]  /*1350*/  FADD.FTZ R133, R223, R133 ;  /* 0x00000085df857221 */ /* 0x000fe20000010000 */
[----:B------:R-:W-:Y:S01]  /*1360*/  FFMA.FTZ R132, R214, R218, RZ ;  /* 0x000000dad6847223 */ /* 0x000fe200000100ff */
[----:B------:R-:W-:Y:S01]  /*1370*/  FADD.FTZ R146, R146, -UR5 ;  /* 0x8000000592927e21 */ /* 0x000fe20008010000 */
[----:B------:R-:W-:Y:S01]  /*1380*/  SHF.L.U32 R180, R180, 0x10, RZ ;  /* 0x00000010b4b47819 */ /* 0x000fe200000006ff */
[----:B------:R-:W-:Y:S01]  /*1390*/  FADD.FTZ R212, R190, R212 ;  /* 0x000000d4bed47221 */ /* 0x000fe20000010000 */
[-C--:B------:R-:W-:Y:S01]  /*13a0*/  FFMA.FTZ R11, R194, R190.reuse, R11 ;  /* 0x000000bec20b7223 */ /* 0x080fe2000001000b */
[----:B------:R-:W-:Y:S01]  /*13b0*/  FMUL.FTZ R162, R162, UR8 ;  /* 0x00000008a2a27c20 */ /* 0x000fe20008410000 */
[----:B------:R-:W-:Y:S01]  /*13c0*/  FMUL.FTZ R190, R80, R190 ;  /* 0x000000be50be7220 */ /* 0x000fe20000410000 */
[----:B------:R-:W-:Y:S01]  /*13d0*/  FADD.FTZ R133, R229, R133 ;  /* 0x00000085e5857221 */ /* 0x000fe20000010000 */
[C---:B------:R-:W-:Y:S01]  /*13e0*/  FFMA.FTZ R132, R215.reuse, R226, R132 ;  /* 0x000000e2d7847223 */ /* 0x040fe20000010084 */
[----:B------:R-:W-:Y:S01]  /*13f0*/  FFMA.FTZ R4, R215, R192, R4 ;  /* 0x000000c0d7047223 */ /* 0x000fe20000010004 */
[----:B------:R-:W-:Y:S01]  /*1400*/  FADD.FTZ R205, R192, R205 ;  /* 0x000000cdc0cd7221 */ /* 0x000fe20000010000 */
[----:B------:R-:W-:Y:S01]  /*1410*/  FADD.FTZ R147, R147, -UR5 ;  /* 0x8000000593937e21 */ /* 0x000fe20008010000 */
[----:B------:R-:W-:Y:S01]  /*1420*/  FMUL.FTZ R192, R146, UR8 ;  /* 0x0000000892c07c20 */ /* 0x000fe20008410000 */
[-C--:B------:R-:W-:Y:S01]  /*1430*/  FFMA.FTZ R23, R162, R182.reuse, R23 ;  /* 0x000000b6a2177223 */ /* 0x080fe20000010017 */
[----:B0-----:R-:W-:Y:S01]  /*1440*/  FMUL.FTZ R163, R68, R182 ;  /* 0x000000b644a37220 */ /* 0x001fe20000410000 */
[----:B------:R-:W-:Y:S01]  /*1450*/  FMUL.FTZ R182, R81, R180 ;  /* 0x000000b451b67220 */ /* 0x000fe20000410000 */
[----:B------:R-:W-:Y:S01]  /*1460*/  FADD.FTZ R133, R190, R133 ;  /* 0x00000085be857221 */ /* 0x000fe20000010000 */
[----:B------:R-:W-:Y:S01]  /*1470*/  FFMA.FTZ R132, R216, R219, R132 ;  /* 0x000000dbd8847223 */ /* 0x000fe20000010084 */
[----:B------:R-:W-:Y:S01]  /*1480*/  FADD.FTZ R141, R141, -UR5 ;  /* 0x800000058d8d7e21 */ /* 0x000fe20008010000 */
[----:B------:R-:W-:Y:S01]  /*1490*/  FFMA.FTZ R6, R217, R191, R6 ;  /* 0x000000bfd9067223 */ /* 0x000fe20000010006 */
[----:B------:R-:W-:Y:S01]  /*14a0*/  FADD.FTZ R207, R191, R207 ;  /* 0x000000cfbfcf7221 */ /* 0x000fe20000010000 */
[----:B------:R-:W-:Y:S01]  /*14b0*/  SHF.L.U32 R181, R181, 0x10, RZ ;  /* 0x00000010b5b57819 */ /* 0x000fe200000006ff */
[----:B------:R-:W-:Y:S01]  /*14c0*/  FMUL.FTZ R191, R147, UR8 ;  /* 0x0000000893bf7c20 */ /* 0x000fe20008410000 */
[----:B------:R-:W-:Y:S01]  /*14d0*/  FADD.FTZ R230, R189, R230 ;  /* 0x000000e6bde67221 */ /* 0x000fe20000010000 */
[-C--:B------:R-:W-:Y:S01]  /*14e0*/  FFMA.FTZ R13, R192, R189.reuse, R13 ;  /* 0x000000bdc00d7223 */ /* 0x080fe2000001000d */
[----:B------:R-:W-:Y:S01]  /*14f0*/  FMUL.FTZ R189, R82, R189 ;  /* 0x000000bd52bd7220 */ /* 0x000fe20000410000 */
[----:B------:R-:W-:Y:S01]  /*1500*/  FADD.FTZ R133, R182, R133 ;  /* 0x00000085b6857221 */ /* 0x000fe20000010000 */
[----:B------:R-:W-:Y:S01]  /*1510*/  FFMA.FTZ R132, R217, R227, R132 ;  /* 0x000000e3d9847223 */ /* 0x000fe20000010084 */
[----:B------:R-:W-:Y:S01]  /*1520*/  FMUL.FTZ R224, R141, UR8 ;  /* 0x000000088de07c20 */ /* 0x000fe20008410000 */
[----:B------:R-:W-:Y:S01]  /*1530*/  FADD.FTZ R145, R145, -UR5 ;  /* 0x8000000591917e21 */ /* 0x000fe20008010000 */
[----:B------:R-:W-:Y:S01]  /*1540*/  FMUL.FTZ R188, R188, UR8 ;  /* 0x00000008bcbc7c20 */ /* 0x000fe20008410000 */
[-C--:B------:R-:W-:Y:S01]  /*1550*/  FFMA.FTZ R14, R191, R181.reuse, R14 ;  /* 0x000000b5bf0e7223 */ /* 0x080fe2000001000e */
[----:B------:R-:W-:Y:S01]  /*1560*/  FADD.FTZ R231, R181, R231 ;  /* 0x000000e7b5e77221 */ /* 0x000fe20000010000 */
[----:B------:R-:W-:Y:S01]  /*1570*/  FMUL.FTZ R181, R83, R181 ;  /* 0x000000b553b57220 */ /* 0x000fe20000410000 */
[----:B------:R-:W-:Y:S01]  /*1580*/  FADD.FTZ R133, R189, R133 ;  /* 0x00000085bd857221 */ /* 0x000fe20000010000 */
[----:B------:R-:W-:Y:S01]  /*1590*/  FFMA.FTZ R132, R220, R222, R132 ;  /* 0x000000dedc847223 */ /* 0x000fe20000010084 */
[----:B------:R-:W-:Y:S01]  /*15a0*/  FADD.FTZ R209, R193, R209 ;  /* 0x000000d1c1d17221 */ /* 0x000fe20000010000 */
[----:B------:R-:W-:Y:S01]  /*15b0*/  FFMA.FTZ R8, R224, R193, R8 ;  /* 0x000000c1e0087223 */ /* 0x000fe20000010008 */
[----:B------:R-:W-:Y:S01]  /*15c0*/  FADD.FTZ R187, R154, -UR5 ;  /* 0x800000059abb7e21 */ /* 0x000fe20008010000 */
[----:B------:R-:W-:Y:S01]  /*15d0*/  FMUL.FTZ R193, R145, UR8 ;  /* 0x0000000891c17c20 */ /* 0x000fe20008410000 */
[----:B------:R-:W-:Y:S01]  /*15e0*/  SHF.L.U32 R149, R149, 0x10, RZ ;  /* 0x0000001095957819 */ /* 0x000fe200000006ff */
[----:B------:R-:W-:Y:S01]  /*15f0*/  FADD.FTZ R232, R186, R232 ;  /* 0x000000e8bae87221 */ /* 0x000fe20000010000 */
[-C--:B------:R-:W-:Y:S01]  /*1600*/  FFMA.FTZ R15, R188, R186.reuse, R15 ;  /* 0x000000babc0f7223 */ /* 0x080fe2000001000f */
[----:B------:R-:W-:Y:S01]  /*1610*/  FMUL.FTZ R186, R76, R186 ;  /* 0x000000ba4cba7220 */ /* 0x000fe20000410000 */
[----:B------:R-:W-:Y:S01]  /*1620*/  FADD.FTZ R133, R181, R133 ;  /* 0x00000085b5857221 */ /* 0x000fe20000010000 */
[----:B------:R-:W-:Y:S01]  /*1630*/  FFMA.FTZ R132, R224, R228, R132 ;  /* 0x000000e4e0847223 */ /* 0x000fe20000010084 */
[----:B------:R-:W-:Y:S01]  /*1640*/  SHF.L.U32 R185, R151, 0x10, RZ ;  /* 0x0000001097b97819 */ /* 0x000fe200000006ff */
[----:B------:R-:W-:Y:S01]  /*1650*/  FMUL.FTZ R187, R187, UR8 ;  /* 0x00000008bbbb7c20 */ /* 0x000fe20008410000 */
[----:B------:R-:W-:Y:S01]  /*1660*/  FFMA.FTZ R12, R193, R180, R12 ;  /* 0x000000b4c10c7223 */ /* 0x000fe2000001000c */
[----:B------:R-:W-:Y:S01]  /*1670*/  FADD.FTZ R213, R180, R213 ;  /* 0x000000d5b4d57221 */ /* 0x000fe20000010000 */
[----:B------:R-:W-:Y:S01]  /*1680*/  FMUL.FTZ R180, R77, R149 ;  /* 0x000000954db47220 */ /* 0x000fe20000410000 */
[----:B------:R-:W-:Y:S01]  /*1690*/  FADD.FTZ R133, R186, R133 ;  /* 0x00000085ba857221 */ /* 0x000fe20000010000 */
[----:B------:R-:W-:Y:S01]  /*16a0*/  FFMA.FTZ R132, R221, R223, R132 ;  /* 0x000000dfdd847223 */ /* 0x000fe20000010084 */
[----:B------:R-:W-:Y:S01]  /*16b0*/  FADD.FTZ R156, R156, -UR5 ;  /* 0x800000059c9c7e21 */ /* 0x000fe20008010000 */
[----:B------:R-:W-:Y:S01]  /*16c0*/  FADD.FTZ R234, R185, R234 ;  /* 0x000000eab9ea7221 */ /* 0x000fe20000010000 */
[-C--:B------:R-:W-:Y:S01]  /*16d0*/  FFMA.FTZ R17, R187, R185.reuse, R17 ;  /* 0x000000b9bb117223 */ /* 0x080fe20000010011 */
[----:B------:R-:W-:Y:S01]  /*16e0*/  FMUL.FTZ R185, R78, R185 ;  /* 0x000000b94eb97220 */ /* 0x000fe20000410000 */
[----:B------:R-:W-:Y:S01]  /*16f0*/  FADD.FTZ R133, R180, R133 ;  /* 0x00000085b4857221 */ /* 0x000fe20000010000 */
[C---:B------:R-:W-:Y:S01]  /*1700*/  PRMT R154, R160.reuse, 0x7632, R154 ;  /* 0x00007632a09a7816 */ /* 0x040fe2000000009a */
[----:B------:R-:W-:Y:S01]  /*1710*/  FFMA.FTZ R132, R225, R229, R132 ;  /* 0x000000e5e1847223 */ /* 0x000fe20000010084 */
[----:B------:R-:W-:Y:S01]  /*1720*/  SHF.L.U32 R160, R160, 0x10, RZ ;  /* 0x00000010a0a07819 */ /* 0x000fe200000006ff */
[----:B------:R-:W-:Y:S01]  /*1730*/  FMUL.FTZ R156, R156, UR8 ;  /* 0x000000089c9c7c20 */ /* 0x000fe20008410000 */
[----:B------:R-:W-:Y:S01]  /*1740*/  FADD.FTZ R133, R185, R133 ;  /* 0x00000085b9857221 */ /* 0x000fe20000010000 */
[----:B------:R-:W-:Y:S01]  /*1750*/  FFMA.FTZ R132, R194, R190, R132 ;  /* 0x000000bec2847223 */ /* 0x000fe20000010084 */
[----:B------:R-:W-:Y:S01]  /*1760*/  FADD.FTZ R158, R158, -UR5 ;  /* 0x800000059e9e7e21 */ /* 0x000fe20008010000 */
[----:B------:R-:W-:Y:S01]  /*1770*/  SHF.L.U32 R154, R154, 0x10, RZ ;  /* 0x000000109a9a7819 */ /* 0x000fe200000006ff */
[----:B------:R-:W-:Y:S01]  /*1780*/  FADD.FTZ R236, R160, R236 ;  /* 0x000000eca0ec7221 */ /* 0x000fe20000010000 */
[-C--:B------:R-:W-:Y:S01]  /*1790*/  FFMA.FTZ R19, R156, R160.reuse, R19 ;  /* 0x000000a09c137223 */ /* 0x080fe20000010013 */
[----:B------:R-:W-:Y:S01]  /*17a0*/  FMUL.FTZ R160, R72, R160 ;  /* 0x000000a048a07220 */ /* 0x000fe20000410000 */
[----:B------:R-:W-:Y:S01]  /*17b0*/  FADD.FTZ R133, R172, R133 ;  /* 0x00000085ac857221 */ /* 0x000fe20000010000 */
[----:B------:R-:W-:Y:S01]  /*17c0*/  PRMT R155, R161, 0x7632, R155 ;  /* 0x00007632a19b7816 */ /* 0x000fe2000000009b */
[----:B------:R-:W-:Y:S01]  /*17d0*/  FFMA.FTZ R132, R193, R182, R132 ;  /* 0x000000b6c1847223 */ /* 0x000fe20000010084 */
[----:B------:R-:W-:Y:S01]  /*17e0*/  SHF.L.U32 R161, R161, 0x10, RZ ;  /* 0x00000010a1a17819 */ /* 0x000fe200000006ff */
[----:B------:R-:W-:Y:S01]  /*17f0*/  FADD.FTZ R136, R168, -UR5 ;  /* 0x80000005a8887e21 */ /* 0x000fe20008010000 */
        /* <DEDUP_REMOVED lines=10> */
[----:B------:R-:W-:Y:S01]  /*18a0*/  FADD.FTZ R148, R169, -UR5 ;  /* 0x80000005a9947e21 */ /* 0x000fe20008010000 */
[----:B------:R-:W-:Y:S01]  /*18b0*/  FMUL.FTZ R169, R75, R155 ;  /* 0x0000009b4ba97220 */ /* 0x000fe20000410000 */
[----:B------:R-:W-:Y:S01]  /*18c0*/  FADD.FTZ R133, R161, R133 ;  /* 0x00000085a1857221 */ /* 0x000fe20000010000 */
[----:B------:R-:W-:Y:S01]  /*18d0*/  FMUL.FTZ R184, R184, UR8 ;  /* 0x00000008b8b87c20 */ /* 0x000fe20008410000 */
[----:B------:R-:W-:Y:S01]  /*18e0*/  FFMA.FTZ R134, R188, R186, R134 ;  /* 0x000000babc867223 */ /* 0x000fe20000010086 */
[----:B------:R-:W-:Y:S01]  /*18f0*/  FADD.FTZ R164, R166, -UR5 ;  /* 0x80000005a6a47e21 */ /* 0x000fe20008010000 */
[----:B------:R-:W-:Y:S01]  /*1900*/  SHF.L.U32 R152, R152, 0x10, RZ ;  /* 0x0000001098987819 */ /* 0x000fe200000006ff */
[----:B------:R-:W-:Y:S01]  /*1910*/  FADD.FTZ R133, R169, R133 ;  /* 0x00000085a9857221 */ /* 0x000fe20000010000 */
[----:B------:R-:W-:Y:S01]  /*1920*/  FFMA.FTZ R134, R184, R180, R134 ;  /* 0x000000b4b8867223 */ /* 0x000fe20000010086 */
[----:B------:R-:W-:Y:S01]  /*1930*/  FMUL.FTZ R166, R142, UR8 ;  /* 0x000000088ea67c20 */ /* 0x000fe20008410000 */
[----:B------:R-:W-:Y:S01]  /*1940*/  FMUL.FTZ R164, R164, UR8 ;  /* 0x00000008a4a47c20 */ /* 0x000fe20008410000 */
[----:B------:R-:W-:Y:S01]  /*1950*/  SHF.L.U32 R142, R170, 0x10, RZ ;  /* 0x00000010aa8e7819 */ /* 0x000fe200000006ff */
[----:B------:R-:W-:Y:S01]  /*1960*/  FMUL.FTZ R170, R69, R152 ;  /* 0x0000009845aa7220 */ /* 0x000fe20000410000 */
[----:B------:R-:W-:Y:S01]  /*1970*/  FADD.FTZ R133, R163, R133 ;  /* 0x00000085a3857221 */ /* 0x000fe20000010000 */
[----:B------:R-:W-:Y:S01]  /*1980*/  FFMA.FTZ R134, R187, R185, R134 ;  /* 0x000000b9bb867223 */ /* 0x000fe20000010086 */
[----:B------:R-:W-:Y:S01]  /*1990*/  SHF.L.U32 R153, R153, 0x10, RZ ;  /* 0x0000001099997819 */ /* 0x000fe200000006ff */
[-C--:B------:R-:W-:Y:S01]  /*19a0*/  FFMA.FTZ R25, R164, R140.reuse, R25 ;  /* 0x0000008ca4197223 */ /* 0x080fe20000010019 */
[----:B-1----:R-:W-:Y:S01]  /*19b0*/  FMUL.FTZ R165, R70, R140 ;  /* 0x0000008c46a57220 */ /* 0x002fe20000410000 */
[----:B------:R-:W-:Y:S01]  /*19c0*/  FADD.FTZ R140, R170, R133 ;  /* 0x00000085aa8c7221 */ /* 0x000fe20000010000 */
[----:B------:R-:W-:Y:S01]  /*19d0*/  FADD.FTZ R157, R157, -UR5 ;  /* 0x800000059d9d7e21 */ /* 0x000fe20008010000 */
[----:B------:R-:W-:Y:S01]  /*19e0*/  FFMA.FTZ R143, R183, R172, R134 ;  /* 0x000000acb78f7223 */ /* 0x000fe20000010086 */
[----:B------:R-:W-:Y:S01]  /*19f0*/  FADD.FTZ R151, R171, -UR5 ;  /* 0x80000005ab977e21 */ /* 0x000fe20008010000 */
[----:B------:R-:W-:Y:S01]  /*1a00*/  FMUL.FTZ R171, R71, R153 ;  /* 0x0000009947ab7220 */ /* 0x000fe20000410000 */
[----:B------:R-:W-:Y:S01]  /*1a10*/  FADD.FTZ R140, R165, R140 ;  /* 0x0000008ca58c7221 */ /* 0x000fe20000010000 */
[----:B------:R-:W-:Y:S01]  /*1a20*/  FMUL.FTZ R157, R157, UR8 ;  /* 0x000000089d9d7c20 */ /* 0x000fe20008410000 */
[----:B------:R-:W-:Y:S01]  /*1a30*/  FFMA.FTZ R143, R156, R160, R143 ;  /* 0x000000a09c8f7223 */ /* 0x000fe2000001008f */
[----:B------:R-:W-:Y:S01]  /*1a40*/  FMUL.FTZ R133, R64, R137 ;  /* 0x0000008940857220 */ /* 0x000fe20000410000 */
[----:B------:R-:W-:Y:S01]  /*1a50*/  FADD.FTZ R140, R171, R140 ;  /* 0x0000008cab8c7221 */ /* 0x000fe20000010000 */
[----:B------:R-:W-:Y:S01]  /*1a60*/  FADD.FTZ R159, R159, -UR5 ;  /* 0x800000059f9f7e21 */ /* 0x000fe20008010000 */
[----:B------:R-:W-:Y:S01]  /*1a70*/  FFMA.FTZ R143, R157, R168, R143 ;  /* 0x000000a89d8f7223 */ /* 0x000fe2000001008f */
[----:B------:R-:W-:Y:S01]  /*1a80*/  PRMT R146, R173, 0x7632, R146 ;  /* 0x00007632ad927816 */ /* 0x000fe20000000092 */
[----:B------:R-:W-:Y:S01]  /*1a90*/  FADD.FTZ R140, R133, R140 ;  /* 0x0000008c858c7221 */ /* 0x000fe20000010000 */
[----:B------:R-:W-:Y:S01]  /*1aa0*/  SHF.L.U32 R145, R173, 0x10, RZ ;  /* 0x00000010ad917819 */ /* 0x000fe200000006ff */
[----:B------:R-:W-:Y:S01]  /*1ab0*/  FMUL.FTZ R134, R65, R142 ;  /* 0x0000008e41867220 */ /* 0x000fe20000410000 */
[----:B------:R-:W-:Y:S01]  /*1ac0*/  FMUL.FTZ R159, R159, UR8 ;  /* 0x000000089f9f7c20 */ /* 0x000fe20008410000 */
[----:B------:R-:W-:Y:S01]  /*1ad0*/  FFMA.FTZ R143, R158, R161, R143 ;  /* 0x000000a19e8f7223 */ /* 0x000fe2000001008f */
[----:B------:R-:W-:Y:S01]  /*1ae0*/  SHF.L.U32 R146, R146, 0x10, RZ ;  /* 0x0000001092927819 */ /* 0x000fe200000006ff */
[----:B------:R-:W-:-:S02]  /*1af0*/  FADD.FTZ R140, R140, R134 ;  /* 0x000000868c8c7221 */ /* 0x000fc40000010000 */
[----:B------:R-:W-:Y:S01]  /*1b00*/  FFMA.FTZ R143, R159, R169, R143 ;  /* 0x000000a99f8f7223 */ /* 0x000fe2000001008f */
[----:B------:R-:W-:Y:S01]  /*1b10*/  FMUL.FTZ R132, R136, UR8 ;  /* 0x0000000888847c20 */ /* 0x000fe20008410000 */
[C---:B------:R-:W-:Y:S01]  /*1b20*/  PRMT R173, R174.reuse, 0x7632, R173 ;  /* 0x00007632aead7816 */ /* 0x040fe200000000ad */
[----:B------:R-:W-:Y:S01]  /*1b30*/  FMUL.FTZ R136, R67, R146 ;  /* 0x0000009243887220 */ /* 0x000fe20000410000 */
[----:B------:R-:W-:Y:S01]  /*1b40*/  SHF.L.U32 R144, R174, 0x10, RZ ;  /* 0x00000010ae907819 */ /* 0x000fe200000006ff */
[----:B------:R-:W-:Y:S01]  /*1b50*/  FFMA.FTZ R143, R162, R163, R143 ;  /* 0x000000a3a28f7223 */ /* 0x000fe2000001008f */
[----:B------:R-:W-:Y:S01]  /*1b60*/  FFMA.FTZ R196, R132, R137, R196 ;  /* 0x0000008984c47223 */ /* 0x000fe200000100c4 */
[----:B------:R-:W-:Y:S01]  /*1b70*/  SHF.L.U32 R173, R173, 0x10, RZ ;  /* 0x00000010adad7819 */ /* 0x000fe200000006ff */
[----:B------:R-:W-:Y:S01]  /*1b80*/  FADD.FTZ R167, R167, -UR5 ;  /* 0x80000005a7a77e21 */ /* 0x000fe20008010000 */
[----:B------:R-:W-:Y:S01]  /*1b90*/  FFMA.FTZ R143, R166, R170, R143 ;  /* 0x000000aaa68f7223 */ /* 0x000fe2000001008f */
[----:B------:R-:W-:-:S02]  /*1ba0*/  PRMT R174, R175, 0x7632, R174 ;  /* 0x00007632afae7816 */ /* 0x000fc400000000ae */
[----:B------:R-:W-:Y:S01]  /*1bb0*/  SHF.L.U32 R175, R175, 0x10, RZ ;  /* 0x00000010afaf7819 */ /* 0x000fe200000006ff */
[----:B------:R-:W-:Y:S01]  /*1bc0*/  FMUL.FTZ R167, R167, UR8 ;  /* 0x00000008a7a77c20 */ /* 0x000fe20008410000 */
[----:B------:R-:W-:Y:S01]  /*1bd0*/  FFMA.FTZ R143, R164, R165, R143 ;  /* 0x000000a5a48f7223 */ /* 0x000fe2000001008f */
[----:B------:R-:W-:Y:S01]  /*1be0*/  SHF.L.U32 R174, R174, 0x10, RZ ;  /* 0x00000010aeae7819 */ /* 0x000fe200000006ff */
[----:B------:R-:W-:Y:S02]  /*1bf0*/  FADD.FTZ R233, R149, R233 ;  /* 0x000000e995e97221 */ /* 0x000fe40000010000 */
[----:B------:R-:W-:Y:S01]  /*1c00*/  FFMA.FTZ R143, R167, R171, R143 ;  /* 0x000000aba78f7223 */ /* 0x000fe2000001008f */
[----:B------:R-:W-:Y:S01]  /*1c10*/  FFMA.FTZ R16, R184, R149, R16 ;  /* 0x00000095b8107223 */ /* 0x000fe20000010010 */
[----:B------:R-:W-:Y:S01]  /*1c20*/  FMUL.FTZ R149, R63, R174 ;  /* 0x000000ae3f957220 */ /* 0x000fe20000410000 */
[----:B------:R-:W-:Y:S01]  /*1c30*/  FMUL.FTZ R148, R148, UR8 ;  /* 0x0000000894947c20 */ /* 0x000fe20008410000 */
[----:B------:R-:W-:Y:S01]  /*1c40*/  FFMA.FTZ R143, R132, R133, R143 ;  /* 0x00000085848f7223 */ /* 0x000fe2000001008f */
[----:B------:R-:W-:-:S03]  /*1c50*/  FMUL.FTZ R150, R150, UR8 ;  /* 0x0000000896967c20 */ /* 0x000fc60008410000 */
[----:B------:R-:W-:Y:S01]  /*1c60*/  FFMA.FTZ R143, R148, R134, R143 ;  /* 0x00000086948f7223 */ /* 0x000fe2000001008f */
[----:B------:R-:W-:Y:S01]  /*1c70*/  FFMA.FTZ R24, R166, R152, R24 ;  /* 0x00000098a6187223 */ /* 0x000fe20000010018 */
[----:B------:R-:W-:Y:S01]  /*1c80*/  FMUL.FTZ R151, R151, UR8 ;  /* 0x0000000897977c20 */ /* 0x000fe20008410000 */
[----:B------:R-:W-:Y:S01]  /*1c90*/  FFMA.FTZ R195, R167, R153, R195 ;  /* 0x00000099a7c37223 */ /* 0x000fe200000100c3 */
[----:B------:R-:W-:Y:S01]  /*1ca0*/  FFMA.FTZ R20, R157, R154, R20 ;  /* 0x0000009a9d147223 */ /* 0x000fe20000010014 */
[----:B------:R-:W-:Y:S01]  /*1cb0*/  FADD.FTZ R237, R154, R237 ;  /* 0x000000ed9aed7221 */ /* 0x000fe20000010000 */
[----:B------:R-:W-:Y:S01]  /*1cc0*/  FADD.FTZ R154, R178, -UR5 ;  /* 0x80000005b29a7e21 */ /* 0x000fe20008010000 */
[----:B------:R-:W-:-:S03]  /*1cd0*/  FFMA.FTZ R22, R159, R155, R22 ;  /* 0x0000009b9f167223 */ /* 0x000fc60000010016 */
[----:B------:R-:W-:Y:S01]  /*1ce0*/  FMUL.FTZ R154, R154, UR8 ;  /* 0x000000089a9a7c20 */ /* 0x000fe20008410000 */
[----:B--2---:R-:W-:Y:S01]  /*1cf0*/  FADD.FTZ R139, R152, R139 ;  /* 0x0000008b988b7221 */ /* 0x004fe20000010000 */
[----:B---3--:R-:W-:Y:S01]  /*1d00*/  FADD.FTZ R138, R137, R138 ;  /* 0x0000008a898a7221 */ /* 0x008fe20000010000 */
[----:B----4-:R-:W-:Y:S01]  /*1d10*/  FADD.FTZ R135, R153, R135 ;  /* 0x0000008799877221 */ /* 0x010fe20000010000 */
[----:B------:R-:W-:-:S05]  /*1d20*/  FADD.FTZ R239, R155, R239 ;  /* 0x000000ef9bef7221 */ /* 0x000fca0000010000 */
[----:B------:R-:W-:Y:S04]  /*1d30*/  STL [R1+0x4c], R239 ;  /* 0x00004cef01007387 */ /* 0x000fe80000100800 */
[----:B------:R-:W-:Y:S04]  /*1d40*/  STL [R1+0x54], R139 ;  /* 0x0000548b01007387 */ /* 0x000fe80000100800 */
[----:B------:R-:W-:Y:S04]  /*1d50*/  STL [R1+0x60], R138 ;  /* 0x0000608a01007387 */ /* 0x000fe80000100800 */
[----:B------:R0:W-:Y:S01]  /*1d60*/  STL [R1+0x5c], R135 ;  /* 0x00005c8701007387 */ /* 0x0001e20000100800 */
[----:B------:R-:W-:Y:S01]  /*1d70*/  FMUL.FTZ R137, R60, R144 ;  /* 0x000000903c897220 */ /* 0x000fe20000410000 */
[----:B0-----:R-:W-:-:S04]  /*1d80*/  FMUL.FTZ R135, R66, R145 ;  /* 0x0000009142877220 */ /* 0x001fc80000410000 */
[----:B------:R-:W-:-:S04]  /*1d90*/  FADD.FTZ R140, R140, R135 ;  /* 0x000000878c8c7221 */ /* 0x000fc80000010000 */
[----:B------:R-:W-:Y:S01]  /*1da0*/  FADD.FTZ R140, R140, R136 ;  /* 0x000000888c8c7221 */ /* 0x000fe20000010000 */
[----:B------:R-:W-:-:S03]  /*1db0*/  FMUL.FTZ R138, R61, R173 ;  /* 0x000000ad3d8a7220 */ /* 0x000fc60000410000 */
[----:B------:R-:W-:Y:S01]  /*1dc0*/  FADD.FTZ R140, R140, R137 ;  /* 0x000000898c8c7221 */ /* 0x000fe20000010000 */
[----:B------:R-:W-:-:S03]  /*1dd0*/  FMUL.FTZ R139, R62, R175 ;  /* 0x000000af3e8b7220 */ /* 0x000fc60000410000 */
[----:B------:R-:W-:-:S04]  /*1de0*/  FADD.FTZ R140, R140, R138 ;  /* 0x0000008a8c8c7221 */ /* 0x000fc80000010000 */
[----:B------:R-:W-:-:S04]  /*1df0*/  FADD.FTZ R140, R140, R139 ;  /* 0x0000008b8c8c7221 */ /* 0x000fc80000010000 */
[----:B------:R-:W-:Y:S01]  /*1e00*/  FADD.FTZ R140, R140, R149 ;  /* 0x000000958c8c7221 */ /* 0x000fe20000010000 */
[----:B------:R-:W-:Y:S01]  /*1e10*/  FADD.FTZ R152, R176, -UR5 ;  /* 0x80000005b0987e21 */ /* 0x000fe20008010000 */
[----:B------:R-:W-:-:S03]  /*1e20*/  FFMA.FTZ R143, R150, R135, R143 ;  /* 0x00000087968f7223 */ /* 0x000fc6000001008f */
[----:B------:R-:W0:Y:S01]  /*1e30*/  SHFL.DOWN PT, R141, R140, 0x10, 0x1f ;  /* 0x0a001f008c8d7f89 */ /* 0x000e2200000e0000 */
[----:B------:R-:W-:Y:S01]  /*1e40*/  FADD.FTZ R153, R177, -UR5 ;  /* 0x80000005b1997e21 */ /* 0x000fe20008010000 */
[----:B------:R-:W-:Y:S01]  /*1e50*/  FMUL.FTZ R152, R152, UR8 ;  /* 0x0000000898987c20 */ /* 0x000fe20008410000 */
[----:B------:R-:W-:Y:S02]  /*1e60*/  FFMA.FTZ R143, R151, R136, R143 ;  /* 0x00000088978f7223 */ /* 0x000fe4000001008f */
[----:B------:R-:W-:Y:S02]  /*1e70*/  FMUL.FTZ R153, R153, UR8 ;  /* 0x0000000899997c20 */ /* 0x000fe40008410000 */
        /* <DEDUP_REMOVED lines=39> */
.L_x_6612:
[----:B------:R-:W-:Y:S05]  /*20f0*/  BSYNC.RECONVERGENT B0 ;  /* 0x0000000000007941 */ /* 0x000fea0003800200 */
.L_x_6611:
[----:B0-----:R-:W2:Y:S04]  /*2100*/  LDL.LU R140, [R1+0x64] ;  /* 0x00006400018c7983 */ /* 0x001ea80000300800 */
[----:B------:R-:W3:Y:S04]  /*2110*/  LDL.LU R147, [R1+0x68] ;  /* 0x0000680001937983 */ /* 0x000ee80000300800 */
[----:B------:R-:W4:Y:S01]  /*2120*/  LDL.LU R177, [R1+0x6c] ;  /* 0x00006c0001b17983 */ /* 0x000f220000300800 */
[----:B------:R-:W0:Y:S01]  /*2130*/  S2UR UR5, SR_CgaCtaId ;  /* 0x00000000000579c3 */ /* 0x000e220000008800 */
[----:B------:R-:W-:Y:S01]  /*2140*/  UMOV UR4, 0x400 ;  /* 0x0000040000047882 */ /* 0x000fe20000000000 */
[----:B------:R-:W-:Y:S01]  /*2150*/  FFMA.FTZ R197, R148, R142, R197 ;  /* 0x0000008e94c57223 */ /* 0x000fe200000100c5 */
[----:B0-----:R-:W-:-:S04]  /*2160*/  ULEA UR4, UR5, UR4, 0x18 ;  /* 0x0000000405047291 */ /* 0x001fc8000f8ec0ff */
[----:B------:R-:W-:Y:S02]  /*2170*/  UIADD3 UR5, UPT, UPT, UR4, 0x8040, URZ ;  /* 0x0000804004057890 */ /* 0x000fe4000fffe0ff */
[----:B------:R-:W-:Y:S01]  /*2180*/  @!UP2 UIADD3 UR5, UPT, UPT, UR4, 0x8000, URZ ;  /* 0x000080000405a890 */ /* 0x000fe2000fffe0ff */
[----:B------:R-:W-:Y:S01]  /*2190*/  FFMA.FTZ R198, R150, R145, R198 ;  /* 0x0000009196c67223 */ /* 0x000fe200000100c6 */
[----:B------:R-:W-:Y:S01]  /*21a0*/  FFMA.FTZ R199, R151, R146, R199 ;  /* 0x0000009297c77223 */ /* 0x000fe200000100c7 */
[----:B------:R-:W-:Y:S01]  /*21b0*/  BAR.SYNC.DEFER_BLOCKING 0x0 ;  /* 0x0000000000007b1d */ /* 0x000fe20000010000 */
[----:B--2---:R-:W-:Y:S01]  /*21c0*/  FADD.FTZ R140, R142, R140 ;  /* 0x0000008c8e8c7221 */ /* 0x004fe20000010000 */
[----:B---3--:R-:W-:-:S04]  /*21d0*/  FADD.FTZ R147, R145, R147 ;  /* 0x0000009391937221 */ /* 0x008fc80000010000 */
[----:B------:R-:W-:Y:S04]  /*21e0*/  STL [R1+0x64], R140 ;  /* 0x0000648c01007387 */ /* 0x000fe80000100800 */
[----:B------:R0:W-:Y:S04]  /*21f0*/  STL [R1+0x68], R147 ;  /* 0x0000689301007387 */ /* 0x0001e80000100800 */
[----:B------:R-:W1:Y:S04]  /*2200*/  LDS.128 R140, [UR5] ;  /* 0x00000005ff8c7984 */ /* 0x000e680008000c00 */
[----:B0-----:R-:W2:Y:S01]  /*2210*/  LDL.LU R147, [R1+0x70] ;  /* 0x0000700001937983 */ /* 0x001ea20000300800 */
[----:B------:R-:W-:Y:S01]  /*2220*/  UIADD3 UR5, UPT, UPT, UR4, 0x8050, URZ ;  /* 0x0000805004057890 */ /* 0x000fe2000fffe0ff */
[----:B----4-:R-:W-:Y:S01]  /*2230*/  FADD.FTZ R177, R146, R177 ;  /* 0x000000b192b17221 */ /* 0x010fe20000010000 */
[----:B------:R-:W-:Y:S01]  /*2240*/  @!UP2 UIADD3 UR5, UPT, UPT, UR4, 0x8010, URZ ;  /* 0x000080100405a890 */ /* 0x000fe2000fffe0ff */
[----:B------:R-:W3:Y:S04]  /*2250*/  LDL.LU R178, [R1+0x78] ;  /* 0x0000780001b27983 */ /* 0x000ee80000300800 */
[----:B------:R0:W-:Y:S04]  /*2260*/  STL [R1+0x6c], R177 ;  /* 0x00006cb101007387 */ /* 0x0001e80000100800 */
[----:B0-----:R-:W4:Y:S01]  /*2270*/  LDL.LU R177, [R1+0x7c] ;  /* 0x00007c0001b17983 */ /* 0x001f220000300800 */
[----:B-1----:R-:W-:Y:S01]  /*2280*/  FADD.FTZ R140, RZ, R140 ;  /* 0x0000008cff8c7221 */ /* 0x002fe20000010000 */
        /* <DEDUP_REMOVED lines=13> */
[----:B0-----:R-:W-:-:S04]  /*2360*/  FADD.FTZ R141, R146, R141 ;  /* 0x0000008d928d7221 */ /* 0x001fc80000010000 */
[----:B------:R-:W-:Y:S01]  /*2370*/  FADD.FTZ R141, R143, R141 ;  /* 0x0000008d8f8d7221 */ /* 0x000fe20000010000 */
[----:B--2---:R-:W-:-:S05]  /*2380*/  FADD.FTZ R147, R144, R147 ;  /* 0x0000009390937221 */ /* 0x004fca0000010000 */
[----:B------:R-:W-:Y:S04]  /*2390*/  STL [R1+0x70], R147 ;  /* 0x0000709301007387 */ /* 0x000fe80000100800 */
[----:B------:R-:W2:Y:S01]  /*23a0*/  LDL.LU R143, [R1+0x74] ;  /* 0x00007400018f7983 */ /* 0x000ea20000300800 */
[----:B------:R-:W-:Y:S01]  /*23b0*/  FFMA.FTZ R200, R152, R144, R200 ;  /* 0x0000009098c87223 */ /* 0x000fe200000100c8 */
[----:B------:R-:W-:Y:S02]  /*23c0*/  FADD.FTZ R140, R145, R140 ;  /* 0x0000008c918c7221 */ /* 0x000fe40000010000 */
[----:B------:R-:W0:Y:S01]  /*23d0*/  LDS.128 R144, [UR5] ;  /* 0x00000005ff907984 */ /* 0x000e220008000c00 */
[----:B---3--:R-:W-:Y:S01]  /*23e0*/  FADD.FTZ R178, R175, R178 ;  /* 0x000000b2afb27221 */ /* 0x008fe20000010000 */
[----:B----4-:R-:W-:Y:S01]  /*23f0*/  FADD.FTZ R177, R174, R177 ;  /* 0x000000b1aeb17221 */ /* 0x010fe20000010000 */
[----:B------:R-:W-:Y:S01]  /*2400*/  FADD.FTZ R140, R142, R140 ;  /* 0x0000008c8e8c7221 */ /* 0x000fe20000010000 */
[----:B------:R-:W-:-:S04]  /*2410*/  UISETP.NE.U32.AND UP1, UPT, UR18, URZ, UPT ;  /* 0x000000ff1200728c */ /* 0x000fc8000bf25070 */
[----:B------:R-:W-:Y:S01]  /*2420*/  UISETP.NE.AND.EX UP1, UPT, UR19, URZ, UPT, UP1 ;  /* 0x000000ff1300728c */ /* 0x000fe2000bf25310 */
[----:B------:R-:W-:Y:S01]  /*2430*/  FFMA.FTZ R201, R153, R173, R201 ;  /* 0x000000ad99c97223 */ /* 0x000fe200000100c9 */
[----:B------:R-:W-:Y:S01]  /*2440*/  FFMA.FTZ R202, R154, R175, R202 ;  /* 0x000000af9aca7223 */ /* 0x000fe200000100ca */
[----:B------:R-:W-:Y:S01]  /*2450*/  FFMA.FTZ R203, R155, R174, R203 ;  /* 0x000000ae9bcb7223 */ /* 0x000fe200000100cb */
        /* <DEDUP_REMOVED lines=8> */
[----:B--2---:R-:W-:-:S05]  /*24e0*/  FADD.FTZ R143, R173, R143 ;  /* 0x0000008fad8f7221 */ /* 0x004fca0000010000 */
[----:B------:R0:W-:Y:S04]  /*24f0*/  STL [R1+0x74], R143 ;  /* 0x0000748f01007387 */ /* 0x0001e80000100800 */
[----:B------:R0:W-:Y:S04]  /*2500*/  STL [R1+0x78], R178 ;  /* 0x000078b201007387 */ /* 0x0001e80000100800 */
[----:B------:R0:W-:Y:S01]  /*2510*/  STL [R1+0x7c], R177 ;  /* 0x00007cb101007387 */ /* 0x0001e20000100800 */
[----:B------:R-:W-:Y:S05]  /*2520*/  BRA.U UP1, `(.L_x_6613) ;  /* 0x0000002101c87547 */ /* 0x000fea000b800000 */
[----:B------:R-:W-:-:S05]  /*2530*/  HFMA2 R140, -RZ, RZ, 0, 9.5367431640625e-07 ;  /* 0x00000010ff8c7431 */ /* 0x000fca00000001ff */
[----:B------:R-:W-:-:S06]  /*2540*/  IMAD.WIDE.U32 R140, R27, R140, UR24 ;  /* 0x000000181b8c7e25 */ /* 0x000fcc000f8e008c */
[----:B0-----:R-:W5:Y:S01]  /*2550*/  LDG.E.128 R140, desc[UR10][R140.64] ;  /* 0x0000000a8c8c7981 */ /* 0x001f62000c1e1d00 */
[----:B------:R-:W-:-:S04]  /*2560*/  ISETP.NE.U32.AND P0, PT, RZ, UR22, PT ;  /* 0x00000016ff007c0c */ /* 0x000fc8000bf05070 */
[----:B------:R-:W-:-:S13]  /*2570*/  ISETP.NE.AND.EX P0, PT, RZ, UR23, PT, P0 ;  /* 0x00000017ff007c0c */ /* 0x000fda000bf05300 */
[----:B------:R-:W-:Y:S05]  /*2580*/  @P0 BRA `(.L_x_6614) ;  /* 0x0000000400040947 */ /* 0x000fea0003800000 */
[--C-:B------:R-:W-:Y:S01]  /*2590*/  FFMA.FTZ R214, R214, UR4, R145.reuse ;  /* 0x00000004d6d67c23 */ /* 0x100fe20008010091 */
[--C-:B------:R-:W-:Y:S01]  /*25a0*/  FFMA.FTZ R215, R215, UR4, R145.reuse ;  /* 0x00000004d7d77c23 */ /* 0x100fe20008010091 */
[----:B-----5:R-:W-:Y:S01]  /*25b0*/  PRMT R144, R140, 0x7632, R144 ;  /* 0x000076328c907816 */ /* 0x020fe20000000090 */
[----:B------:R-:W-:Y:S01]  /*25c0*/  FFMA.FTZ R216, R216, UR4, R145 ;  /* 0x00000004d8d87c23 */ /* 0x000fe20008010091 */
[----:B------:R-:W-:Y:S01]  /*25d0*/  FADD.FTZ R214, R218, -R214 ;  /* 0x800000d6dad67221 */ /* 0x000fe20000010000 */
[----:B------:R-:W-:Y:S01]  /*25e0*/  FADD.FTZ R226, R226, -R215 ;  /* 0x800000d7e2e27221 */ /* 0x000fe20000010000 */
[----:B------:R-:W-:Y:S01]  /*25f0*/  SHF.L.U32 R140, R140, 0x10, RZ ;  /* 0x000000108c8c7819 */ /* 0x000fe200000006ff */
[--C-:B------:R-:W-:Y:S01]  /*2600*/  FFMA.FTZ R217, R217, UR4, R145.reuse ;  /* 0x00000004d9d97c23 */ /* 0x100fe20008010091 */
[----:B------:R-:W-:Y:S01]  /*2610*/  FMUL.FTZ R214, R214, UR8 ;  /* 0x00000008d6d67c20 */ /* 0x000fe20008410000 */
[----:B------:R-:W-:Y:S01]  /*2620*/  FMUL.FTZ R226, R226, UR8 ;  /* 0x00000008e2e27c20 */ /* 0x000fe20008410000 */
[--C-:B------:R-:W-:Y:S01]  /*2630*/  FFMA.FTZ R220, R220, UR4, R145.reuse ;  /* 0x00000004dcdc7c23 */ /* 0x100fe20008010091 */
[----:B------:R-:W-:Y:S01]  /*2640*/  FADD.FTZ R219, R219, -R216 ;  /* 0x800000d8dbdb7221 */ /* 0x000fe20000010000 */
[----:B------:R-:W-:Y:S01]  /*2650*/  FMUL.FTZ R214, R214, UR7 ;  /* 0x00000007d6d67c20 */ /* 0x000fe20008410000 */
[----:B------:R-:W-:Y:S01]  /*2660*/  FMUL.FTZ R226, R226, UR7 ;  /* 0x00000007e2e27c20 */ /* 0x000fe20008410000 */
[----:B------:R-:W-:Y:S01]  /*2670*/  FFMA.FTZ R224, R224, UR4, R145 ;  /* 0x00000004e0e07c23 */ /* 0x000fe20008010091 */
[----:B------:R-:W-:Y:S01]  /*2680*/  FADD.FTZ R227, R227, -R217 ;  /* 0x800000d9e3e37221 */ /* 0x000fe20000010000 */
[----:B------:R-:W-:Y:S01]  /*2690*/  FMUL.FTZ R146, R214, R140 ;  /* 0x0000008cd6927220 */ /* 0x000fe20000410000 */
[----:B------:R-:W-:Y:S01]  /*26a0*/  FMUL.FTZ R140, R28, R214 ;  /* 0x000000d61c8c7220 */ /* 0x000fe20000410000 */
[----:B------:R-:W-:Y:S01]  /*26b0*/  FMUL.FTZ R147, R29, R226 ;  /* 0x000000e21d937220 */ /* 0x000fe20000410000 */
[--C-:B------:R-:W-:Y:S01]  /*26c0*/  FFMA.FTZ R221, R221, UR4, R145.reuse ;  /* 0x00000004dddd7c23 */ /* 0x100fe20008010091 */
[----:B------:R-:W-:Y:S01]  /*26d0*/  FFMA.FTZ R225, R225, UR4, R145 ;  /* 0x00000004e1e17c23 */ /* 0x000fe20008010091 */
[----:B------:R-:W-:Y:S01]  /*26e0*/  FADD.FTZ R222, R222, -R220 ;  /* 0x800000dcdede7221 */ /* 0x000fe20000010000 */
[----:B------:R-:W-:Y:S01]  /*26f0*/  FMUL.FTZ R215, R219, UR8 ;  /* 0x00000008dbd77c20 */ /* 0x000fe20008410000 */
[----:B------:R-:W-:Y:S01]  /*2700*/  F2FP.BF16.F32.PACK_AB R140, R147, R140 ;  /* 0x0000008c938c723e */ /* 0x000fe200000010ff */
[----:B------:R-:W-:Y:S01]  /*2710*/  FADD.FTZ R228, R228, -R224 ;  /* 0x800000e0e4e47221 */ /* 0x000fe20000010000 */
[----:B------:R-:W-:Y:S01]  /*2720*/  PRMT R147, R141, 0x7632, R147 ;  /* 0x000076328d937816 */ /* 0x000fe20000000093 */
[----:B------:R-:W-:Y:S01]  /*2730*/  FADD.FTZ R223, R223, -R221 ;  /* 0x800000dddfdf7221 */ /* 0x000fe20000010000 */
[----:B------:R-:W-:Y:S01]  /*2740*/  FADD.FTZ R229, R229, -R225 ;  /* 0x800000e1e5e57221 */ /* 0x000fe20000010000 */
        /* <DEDUP_REMOVED lines=32> */
[----:B------:R-:W-:-:S02]  /*2950*/  F2FP.BF16.F32.PACK_AB R141, R215, R141 ;  /* 0x0000008dd78d723e */ /* 0x000fc400000010ff */
[----:B------:R-:W-:Y:S01]  /*2960*/  FMUL.FTZ R144, R226, R144 ;  /* 0x00000090e2907220 */ /* 0x000fe20000410000 */
[----:B------:R-:W-:Y:S02]  /*2970*/  F2FP.BF16.F32.PACK_AB R142, R214, R142 ;  /* 0x0000008ed68e723e */ /* 0x000fe400000010ff */
[----:B------:R-:W-:Y:S01]  /*2980*/  F2FP.BF16.F32.PACK_AB R143, R174, R143 ;  /* 0x0000008fae8f723e */ /* 0x000fe200000010ff */
[----:B------:R-:W-:Y:S06]  /*2990*/  BRA `(.L_x_6615) ;  /* 0x0000000400007947 */ /* 0x000fec0003800000 */
.L_x_6614:
[--C-:B------:R-:W-:Y:S01]  /*29a0*/  FFMA.FTZ R124, R214, UR4, R145.reuse ;  /* 0x00000004d67c7c23 */ /* 0x100fe20008010091 */
[--C-:B------:R-:W-:Y:S01]  /*29b0*/  FFMA.FTZ R125, R215, UR4, R145.reuse ;  /* 0x00000004d77d7c23 */ /* 0x100fe20008010091 */
[----:B------:R-:W-:Y:S01]  /*29c0*/  FFMA.FTZ R126, R216, UR4, R145 ;  /* 0x00000004d87e7c23 */ /* 0x000fe20008010091 */
[----:B-----5:R-:W-:Y:S01]  /*29d0*/  PRMT R144, R140, 0x7632, R144 ;  /* 0x000076328c907816 */ /* 0x020fe20000000090 */
[----:B------:R-:W-:Y:S01]  /*29e0*/  FADD.FTZ R124, R218, -R124 ;  /* 0x8000007cda7c7221 */ /* 0x000fe20000010000 */
[----:B------:R-:W-:Y:S01]  /*29f0*/  FADD.FTZ R125, R226, -R125 ;  /* 0x8000007de27d7221 */ /* 0x000fe20000010000 */
[----:B------:R-:W-:Y:S01]  /*2a00*/  FADD.FTZ R126, R219, -R126 ;  /* 0x8000007edb7e7221 */ /* 0x000fe20000010000 */
[----:B------:R-:W-:Y:S01]  /*2a10*/  SHF.L.U32 R140, R140, 0x10, RZ ;  /* 0x000000108c8c7819 */ /* 0x000fe200000006ff */
[----:B------:R-:W-:Y:S01]  /*2a20*/  FMUL.FTZ R124, R124, UR8 ;  /* 0x000000087c7c7c20 */ /* 0x000fe20008410000 */
[----:B------:R-:W-:Y:S01]  /*2a30*/  FMUL.FTZ R125, R125, UR8 ;  /* 0x000000087d7d7c20 */ /* 0x000fe20008410000 */
[----:B------:R-:W-:Y:S01]  /*2a40*/  FMUL.FTZ R126, R126, UR8 ;  /* 0x000000087e7e7c20 */ /* 0x000fe20008410000 */
[C---:B------:R-:W-:Y:S01]  /*2a50*/  PRMT R147, R141.reuse, 0x7632, R147 ;  /* 0x000076328d937816 */ /* 0x040fe20000000093 */
[----:B------:R-:W-:Y:S01]  /*2a60*/  FMUL.FTZ R173, R124, UR7 ;  /* 0x000000077cad7c20 */ /* 0x000fe20008410000 */
[--C-:B------:R-:W-:Y:S01]  /*2a70*/  FFMA.FTZ R128, R220, UR4, R145.reuse ;  /* 0x00000004dc807c23 */ /* 0x100fe20008010091 */
[----:B------:R-:W-:Y:S01]  /*2a80*/  FFMA.FTZ R129, R224, UR4, R145 ;  /* 0x00000004e0817c23 */ /* 0x000fe20008010091 */
[----:B------:R-:W-:Y:S01]  /*2a90*/  SHF.L.U32 R141, R141, 0x10, RZ ;  /* 0x000000108d8d7819 */ /* 0x000fe200000006ff */
[----:B------:R-:W-:Y:S01]  /*2aa0*/  FMUL.FTZ R174, R125, UR7 ;  /* 0x000000077dae7c20 */ /* 0x000fe20008410000 */
[----:B------:R-:W-:Y:S01]  /*2ab0*/  SHF.L.U32 R144, R144, 0x10, RZ ;  /* 0x0000001090907819 */ /* 0x000fe200000006ff */
[----:B------:R-:W-:Y:S01]  /*2ac0*/  FMUL.FTZ R176, R126, UR7 ;  /* 0x000000077eb07c20 */ /* 0x000fe20008410000 */
[----:B------:R-:W-:Y:S01]  /*2ad0*/  FMUL.FTZ R146, R173, R140 ;  /* 0x0000008cad927220 */ /* 0x000fe20000410000 */
[----:B------:R-:W-:Y:S01]  /*2ae0*/  FADD.FTZ R128, R222, -R128 ;  /* 0x80000080de807221 */ /* 0x000fe20000010000 */
[----:B------:R-:W-:Y:S01]  /*2af0*/  FADD.FTZ R129, R228, -R129 ;  /* 0x80000081e4817221 */ /* 0x000fe20000010000 */
[----:B------:R-:W-:Y:S01]  /*2b00*/  FMUL.FTZ R140, R28, R173 ;  /* 0x000000ad1c8c7220 */ /* 0x000fe20000410000 */
[----:B------:R-:W-:Y:S01]  /*2b10*/  FMUL.FTZ R144, R174, R144 ;  /* 0x00000090ae907220 */ /* 0x000fe20000410000 */
[----:B------:R-:W-:Y:S01]  /*2b20*/  FMUL.FTZ R173, R176, R141 ;  /* 0x0000008db0ad7220 */ /* 0x000fe20000410000 */
[----:B------:R-:W-:Y:S01]  /*2b30*/  FMUL.FTZ R174, R29, R174 ;  /* 0x000000ae1dae7220 */ /* 0x000fe20000410000 */
[----:B------:R-:W-:Y:S01]  /*2b40*/  FMUL.FTZ R141, R30, R176 ;  /* 0x000000b01e8d7220 */ /* 0x000fe20000410000 */
[----:B------:R-:W-:Y:S01]  /*2b50*/  PRMT R176, R142, 0x7632, R176 ;  /* 0x000076328eb07816 */ /* 0x000fe200000000b0 */
[----:B------:R-:W-:Y:S01]  /*2b60*/  FMUL.FTZ R128, R128, UR8 ;  /* 0x0000000880807c20 */ /* 0x000fe20008410000 */
[----:B------:R-:W-:Y:S01]  /*2b70*/  FMUL.FTZ R129, R129, UR8 ;  /* 0x0000000881817c20 */ /* 0x000fe20008410000 */
[--C-:B------:R-:W-:Y:S01]  /*2b80*/  FFMA.FTZ R127, R217, UR4, R145.reuse ;  /* 0x00000004d97f7c23 */ /* 0x100fe20008010091 */
[--C-:B------:R-:W-:Y:S01]  /*2b90*/  FFMA.FTZ R130, R221, UR4, R145.reuse ;  /* 0x00000004dd827c23 */ /* 0x100fe20008010091 */
[----:B------:R-:W-:Y:S01]  /*2ba0*/  FFMA.FTZ R131, R225, UR4, R145 ;  /* 0x00000004e1837c23 */ /* 0x000fe20008010091 */
[----:B------:R-:W-:Y:S01]  /*2bb0*/  F2FP.BF16.F32.PACK_AB R140, R174, R140 ;  /* 0x0000008cae8c723e */ /* 0x000fe200000010ff */
[----:B------:R-:W-:Y:S01]  /*2bc0*/  FMUL.FTZ R174, R128, UR7 ;  /* 0x0000000780ae7c20 */ /* 0x000fe20008410000 */
[----:B------:R-:W-:Y:S01]  /*2bd0*/  SHF.L.U32 R177, R142, 0x10, RZ ;  /* 0x000000108eb17819 */ /* 0x000fe200000006ff */
[----:B------:R-:W-:Y:S01]  /*2be0*/  FMUL.FTZ R142, R129, UR7 ;  /* 0x00000007818e7c20 */ /* 0x000fe20008410000 */
[----:B------:R-:W-:Y:S01]  /*2bf0*/  SHF.L.U32 R176, R176, 0x10, RZ ;  /* 0x00000010b0b07819 */ /* 0x000fe200000006ff */
[----:B------:R-:W-:Y:S01]  /*2c00*/  FADD.FTZ R127, R227, -R127 ;  /* 0x8000007fe37f7221 */ /* 0x000fe20000010000 */
[----:B------:R-:W-:Y:S01]  /*2c10*/  FADD.FTZ R130, R223, -R130 ;  /* 0x80000082df827221 */ /* 0x000fe20000010000 */
[----:B------:R-:W-:Y:S01]  /*2c20*/  FADD.FTZ R131, R229, -R131 ;  /* 0x80000083e5837221 */ /* 0x000fe20000010000 */
[----:B------:R-:W-:Y:S01]  /*2c30*/  FMUL.FTZ R177, R174, R177 ;  /* 0x000000b1aeb17220 */ /* 0x000fe20000410000 */
[----:B------:R-:W-:Y:S01]  /*2c40*/  FMUL.FTZ R176, R142, R176 ;  /* 0x000000b08eb07220 */ /* 0x000fe20000410000 */
[----:B------:R-:W-:Y:S01]  /*2c50*/  FMUL.FTZ R174, R32, R174 ;  /* 0x000000ae20ae7220 */ /* 0x000fe20000410000 */
[----:B------:R-:W-:Y:S01]  /*2c60*/  FMUL.FTZ R142, R33, R142 ;  /* 0x0000008e218e7220 */ /* 0x000fe20000410000 */
[----:B------:R-:W-:Y:S01]  /*2c70*/  PRMT R179, R143, 0x7632, R179 ;  /* 0x000076328fb37816 */ /* 0x000fe200000000b3 */
[----:B------:R-:W-:Y:S01]  /*2c80*/  FMUL.FTZ R127, R127, UR8 ;  /* 0x000000087f7f7c20 */ /* 0x000fe20008410000 */
[----:B------:R-:W-:Y:S01]  /*2c90*/  FMUL.FTZ R130, R130, UR8 ;  /* 0x0000000882827c20 */ /* 0x000fe20008410000 */
[----:B------:R-:W-:Y:S01]  /*2ca0*/  FMUL.FTZ R131, R131, UR8 ;  /* 0x0000000883837c20 */ /* 0x000fe20008410000 */
[----:B------:R-:W-:Y:S01]  /*2cb0*/  SHF.L.U32 R147, R147, 0x10, RZ ;  /* 0x0000001093937819 */ /* 0x000fe200000006ff */
[----:B------:R-:W-:Y:S01]  /*2cc0*/  FMUL.FTZ R175, R127, UR7 ;  /* 0x000000077faf7c20 */ /* 0x000fe20008410000 */
[----:B------:R-:W-:Y:S01]  /*2cd0*/  F2FP.BF16.F32.PACK_AB R142, R142, R174 ;  /* 0x000000ae8e8e723e */ /* 0x000fe200000010ff */
        /* <DEDUP_REMOVED lines=10> */
[----:B------:R-:W-:-:S04]  /*2d80*/  F2FP.BF16.F32.PACK_AB R141, R175, R141 ;  /* 0x0000008daf8d723e */ /* 0x000fc800000010ff */
[----:B------:R-:W-:-:S07]  /*2d90*/  F2FP.BF16.F32.PACK_AB R143, R143, R174 ;  /* 0x000000ae8f8f723e */ /* 0x000fce00000010ff */
.L_x_6615:
        /* <DEDUP_REMOVED lines=19> */
[----:B------:R-:W-:Y:S01]  /*2ed0*/  FMUL.FTZ R124, R124, UR8 ;  /* 0x000000087c7c7c20 */ /* 0x000fe20008410000 */
[----:B------:R-:W-:Y:S01]  /*2ee0*/  FADD.FTZ R126, R189, -R126 ;  /* 0x8000007ebd7e7221 */ /* 0x000fe20000010000 */
[----:B------:R-:W-:Y:S01]  /*2ef0*/  FADD.FTZ R127, R181, -R127 ;  /* 0x8000007fb57f7221 */ /* 0x000fe20000010000 */
[----:B-----5:R-:W-:Y:S01]  /*2f00*/  PRMT R172, R140, 0x7632, R172 ;  /* 0x000076328cac7816 */ /* 0x020fe200000000ac */
[----:B------:R-:W-:Y:S01]  /*2f10*/  FFMA.FTZ R129, R184, UR4, R145 ;  /* 0x00000004b8817c23 */ /* 0x000fe20008010091 */
[----:B------:R-:W-:Y:S01]  /*2f20*/  SHF.L.U32 R140, R140, 0x10, RZ ;  /* 0x000000108c8c7819 */ /* 0x000fe200000006ff */
[----:B------:R-:W-:Y:S01]  /*2f30*/  FMUL.FTZ R174, R124, UR7 ;  /* 0x000000077cae7c20 */ /* 0x000fe20008410000 */
[----:B------:R-:W-:Y:S01]  /*2f40*/  PRMT R182, R141, 0x7632, R182 ;  /* 0x000076328db67816 */ /* 0x000fe200000000b6 */
[----:B------:R-:W-:Y:S01]  /*2f50*/  FMUL.FTZ R125, R125, UR8 ;  /* 0x000000087d7d7c20 */ /* 0x000fe20008410000 */
[----:B------:R-:W-:Y:S01]  /*2f60*/  FMUL.FTZ R126, R126, UR8 ;  /* 0x000000087e7e7c20 */ /* 0x000fe20008410000 */
[----:B------:R-:W-:Y:S01]  /*2f70*/  FMUL.FTZ R127, R127, UR8 ;  /* 0x000000087f7f7c20 */ /* 0x000fe20008410000 */
[----:B------:R-:W-:Y:S01]  /*2f80*/  FADD.FTZ R129, R180, -R129 ;  /* 0x80000081b4817221 */ /* 0x000fe20000010000 */
[----:B------:R-:W-:Y:S01]  /*2f90*/  FMUL.FTZ R180, R174, R140 ;  /* 0x0000008caeb47220 */ /* 0x000fe20000410000 */
[--C-:B------:R-:W-:Y:S01]  /*2fa0*/  FFMA.FTZ R128, R188, UR4, R145.reuse ;  /* 0x00000004bc807c23 */ /* 0x100fe20008010091 */
[----:B------:R-:W-:Y:S01]  /*2fb0*/  SHF.L.U32 R141, R141, 0x10, RZ ;  /* 0x000000108d8d7819 */ /* 0x000fe200000006ff */
[----:B------:R-:W-:Y:S01]  /*2fc0*/  FMUL.FTZ R140, R36, R174 ;  /* 0x000000ae248c7220 */ /* 0x000fe20000410000 */
[----:B------:R-:W-:Y:S01]  /*2fd0*/  SHF.L.U32 R172, R172, 0x10, RZ ;  /* 0x00000010acac7819 */ /* 0x000fe200000006ff */
[----:B------:R-:W-:Y:S01]  /*2fe0*/  FMUL.FTZ R27, R125, UR7 ;  /* 0x000000077d1b7c20 */ /* 0x000fe20008410000 */
[----:B------:R-:W-:Y:S01]  /*2ff0*/  SHF.L.U32 R182, R182, 0x10, RZ ;  /* 0x00000010b6b67819 */ /* 0x000fe200000006ff */
[----:B------:R-:W-:Y:S01]  /*3000*/  FMUL.FTZ R175, R126, UR7 ;  /* 0x000000077eaf7c20 */ /* 0x000fe20008410000 */
[----:B------:R-:W-:Y:S01]  /*3010*/  FMUL.FTZ R174, R127, UR7 ;  /* 0x000000077fae7c20 */ /* 0x000fe20008410000 */
[----:B------:R-:W-:Y:S01]  /*3020*/  FADD.FTZ R128, R186, -R128 ;  /* 0x80000080ba807221 */ /* 0x000fe20000010000 */
[----:B------:R-:W-:Y:S01]  /*3030*/  FMUL.FTZ R172, R27, R172 ;  /* 0x000000ac1bac7220 */ /* 0x000fe20000410000 */
        /* <DEDUP_REMOVED lines=8> */
[----:B------:R-:W-:Y:S01]  /*30c0*/  FFMA.FTZ R130, R187, UR4, R145 ;  /* 0x00000004bb827c23 */ /* 0x000fe20008010091 */
[----:B------:R-:W-:Y:S01]  /*30d0*/  F2FP.BF16.F32.PACK_AB R140, R27, R140 ;  /* 0x0000008c1b8c723e */ /* 0x000fe200000010ff */
[----:B------:R-:W-:Y:S01]  /*30e0*/  FMUL.FTZ R131, R131, UR8 ;  /* 0x0000000883837c20 */ /* 0x000fe20008410000 */
[----:B------:R-:W-:Y:S01]  /*30f0*/  F2FP.BF16.F32.PACK_AB R141, R174, R141 ;  /* 0x0000008dae8d723e */ /* 0x000fe200000010ff */
[----:B------:R-:W-:Y:S01]  /*3100*/  FMUL.FTZ R174, R128, UR7 ;  /* 0x0000000780ae7c20 */ /* 0x000fe20008410000 */
[----:B------:R-:W-:Y:S01]  /*3110*/  SHF.L.U32 R142, R142, 0x10, RZ ;  /* 0x000000108e8e7819 */ /* 0x000fe200000006ff */
[----:B------:R-:W-:Y:S01]  /*3120*/  FMUL.FTZ R27, R129, UR7 ;  /* 0x00000007811b7c20 */ /* 0x000fe20008410000 */
[----:B------:R-:W-:Y:S01]  /*3130*/  SHF.L.U32 R184, R184, 0x10, RZ ;  /* 0x00000010b8b87819 */ /* 0x000fe200000006ff */
[----:B------:R-:W-:Y:S01]  /*3140*/  FADD.FTZ R130, R185, -R130 ;  /* 0x80000082b9827221 */ /* 0x000fe20000010000 */
[----:B------:R-:W-:Y:S01]  /*3150*/  PRMT R186, R143, 0x7632, R186 ;  /* 0x000076328fba7816 */ /* 0x000fe200000000ba */
[----:B------:R-:W-:Y:S01]  /*3160*/  FMUL.FTZ R183, R174, R142 ;  /* 0x0000008eaeb77220 */ /* 0x000fe20000410000 */
[----:B------:R-:W-:Y:S01]  /*3170*/  FMUL.FTZ R142, R40, R174 ;  /* 0x000000ae288e7220 */ /* 0x000fe20000410000 */
[----:B------:R-:W-:Y:S01]  /*3180*/  FMUL.FTZ R184, R27, R184 ;  /* 0x000000b81bb87220 */ /* 0x000fe20000410000 */
[----:B------:R-:W-:Y:S01]  /*3190*/  FMUL.FTZ R27, R41, R27 ;  /* 0x0000001b291b7220 */ /* 0x000fe20000410000 */
[----:B------:R-:W-:Y:S01]  /*31a0*/  FMUL.FTZ R130, R130, UR8 ;  /* 0x0000000882827c20 */ /* 0x000fe20008410000 */
[----:B------:R-:W-:-:S02]  /*31b0*/  SHF.L.U32 R143, R143, 0x10, RZ ;  /* 0x000000108f8f7819 */ /* 0x000fc400000006ff */
[----:B------:R-:W-:Y:S01]  /*31c0*/  SHF.L.U32 R186, R186, 0x10, RZ ;  /* 0x00000010baba7819 */ /* 0x000fe200000006ff */
[----:B------:R-:W-:Y:S01]  /*31d0*/  FMUL.FTZ R174, R130, UR7 ;  /* 0x0000000782ae7c20 */ /* 0x000fe20008410000 */
[----:B------:R-:W-:Y:S01]  /*31e0*/  F2FP.BF16.F32.PACK_AB R142, R27, R142 ;  /* 0x0000008e1b8e723e */ /* 0x000fe200000010ff */
[----:B------:R-:W-:Y:S02]  /*31f0*/  FMUL.FTZ R27, R131, UR7 ;  /* 0x00000007831b7c20 */ /* 0x000fe40008410000 */
[----:B------:R-:W-:Y:S01]  /*3200*/  FMUL.FTZ R185, R174, R143 ;  /* 0x0000008faeb97220 */ /* 0x000fe20000410000 */
[----:B------:R-:W-:Y:S01]  /*3210*/  FMUL.FTZ R143, R42, R174 ;  /* 0x000000ae2a8f7220 */ /* 0x000fe20000410000 */
[----:B------:R-:W-:Y:S01]  /*3220*/  FMUL.FTZ R186, R27, R186 ;  /* 0x000000ba1bba7220 */ /* 0x000fe20000410000 */
[----:B------:R-:W-:-:S05]  /*3230*/  FMUL.FTZ R27, R43, R27 ;  /* 0x0000001b2b1b7220 */ /* 0x000fca0000410000 */
[----:B------:R-:W-:Y:S01]  /*3240*/  F2FP.BF16.F32.PACK_AB R143, R27, R143 ;  /* 0x0000008f1b8f723e */ /* 0x000fe200000010ff */
[----:B------:R-:W-:Y:S06]  /*3250*/  BRA `(.L_x_6617) ;  /* 0x0000000400007947 */ /* 0x000fec0003800000 */
.L_x_6616:
[--C-:B------:R-:W-:Y:S01]  /*3260*/  FFMA.FTZ R194, R194, UR4, R145.reuse ;  /* 0x00000004c2c27c23 */ /* 0x100fe20008010091 */
[--C-:B------:R-:W-:Y:S01]  /*3270*/  FFMA.FTZ R193, R193, UR4, R145.reuse ;  /* 0x00000004c1c17c23 */ /* 0x100fe20008010091 */
[--C-:B------:R-:W-:Y:S01]  /*3280*/  FFMA.FTZ R174, R183, UR4, R145.reuse ;  /* 0x00000004b7ae7c23 */ /* 0x100fe20008010091 */
[----:B------:R-:W-:Y:S01]  /*3290*/  FFMA.FTZ R27, R184, UR4, R145 ;  /* 0x00000004b81b7c23 */ /* 0x000fe20008010091 */
[----:B------:R-:W-:Y:S01]  /*32a0*/  FADD.FTZ R194, R190, -R194 ;  /* 0x800000c2bec27221 */ /* 0x000fe20000010000 */
[----:B------:R-:W-:Y:S01]  /*32b0*/  FADD.FTZ R182, R182, -R193 ;  /* 0x800000c1b6b67221 */ /* 0x000fe20000010000 */
[----:B------:R-:W-:Y:S01]  /*32c0*/  FADD.FTZ R174, R172, -R174 ;  /* 0x800000aeacae7221 */ /* 0x000fe20000010000 */
[----:B-----5:R-:W-:Y:S01]  /*32d0*/  PRMT R172, R140, 0x7632, R172 ;  /* 0x000076328cac7816 */ /* 0x020fe200000000ac */
        /* <DEDUP_REMOVED lines=8> */
[----:B------:R-:W-:Y:S01]  /*3360*/  FADD.FTZ R27, R180, -R27 ;  /* 0x8000001bb41b7221 */ /* 0x000fe20000010000 */
[----:B------:R-:W-:Y:S01]  /*3370*/  SHF.L.U32 R172, R172, 0x10, RZ ;  /* 0x00000010acac7819 */ /* 0x000fe200000006ff */
[----:B------:R-:W-:Y:S01]  /*3380*/  FFMA.FTZ R187, R187, UR4, R145 ;  /* 0x00000004bbbb7c23 */ /* 0x000fe20008010091 */
[----:B------:R-:W-:Y:S01]  /*3390*/  FMUL.FTZ R180, R194, R140 ;  /* 0x0000008cc2b47220 */ /* 0x000fe20000410000 */
[----:B------:R-:W-:Y:S01]  /*33a0*/  FADD.FTZ R189, R189, -R192 ;  /* 0x800000c0bdbd7221 */ /* 0x000fe20000010000 */
[----:B------:R-:W-:Y:S01]  /*33b0*/  FMUL.FTZ R140, R36, R194 ;  /* 0x000000c2248c7220 */ /* 0x000fe20000410000 */
[----:B------:R-:W-:Y:S01]  /*33c0*/  FMUL.FTZ R175, R37, R182 ;  /* 0x000000b625af7220 */ /* 0x000fe20000410000 */
[----:B------:R-:W-:Y:S01]  /*33d0*/  FADD.FTZ R181, R181, -R191 ;  /* 0x800000bfb5b57221 */ /* 0x000fe20000010000 */
[----:B------:R-:W-:Y:S01]  /*33e0*/  FADD.FTZ R186, R186, -R188 ;  /* 0x800000bcbaba7221 */ /* 0x000fe20000010000 */
[----:B------:R-:W-:Y:S01]  /*33f0*/  FADD.FTZ R185, R185, -R187 ;  /* 0x800000bbb9b97221 */ /* 0x000fe20000010000 */
[----:B------:R-:W-:Y:S01]  /*3400*/  FMUL.FTZ R172, R182, R172 ;  /* 0x000000acb6ac7220 */ /* 0x000fe20000410000 */
        /* <DEDUP_REMOVED lines=37> */
.L_x_6617:
[----:B------:R-:W0:Y:S01]  /*3660*/  @P0 LDC.64 R174, c[0x0][0x478] ;  /* 0x00011e00ffae0b82 */ /* 0x000e220000000a00 */
[----:B------:R-:W-:Y:S01]  /*3670*/  MOV R27, 0x10 ;  /* 0x00000010001b7802 */ /* 0x000fe20000000f00 */
[----:B0-----:R-:W-:-:S04]  /*3680*/  @P0 IMAD.WIDE.U32 R174, R26, 0x20, R174 ;  /* 0x000000201aae0825 */ /* 0x001fc800078e00ae */
[----:B------:R-:W-:Y:S01]  /*3690*/  IMAD.WIDE.U32 R26, R26, R27, UR26 ;  /* 0x0000001a1a1a7e25 */ /* 0x000fe2000f8e001b */
[----:B------:R-:W-:Y:S04]  /*36a0*/  @P0 STG.E.128 desc[UR10][R174.64], R124 ;  /* 0x0000007cae000986 */ /* 0x000fe8000c101d0a */
[----:B------:R-:W-:Y:S04]  /*36b0*/  @P0 STG.E.128 desc[UR10][R174.64+0x10], R128 ;  /* 0x00001080ae000986 */ /* 0x000fe8000c101d0a */
        /* <DEDUP_REMOVED lines=14> */
[----:B-----5:R-:W-:Y:S01]  /*37a0*/  PRMT R156, R140, 0x7632, R156 ;  /* 0x000076328c9c7816 */ /* 0x020fe2000000009c */
[----:B------:R-:W-:Y:S01]  /*37b0*/  FMUL.FTZ R125, R125, UR8 ;  /* 0x000000087d7d7c20 */ /* 0x000fe20008410000 */
[----:B------:R-:W-:Y:S01]  /*37c0*/  FADD.FTZ R126, R161, -R126 ;  /* 0x8000007ea17e7221 */ /* 0x000fe20000010000 */
[--C-:B------:R-:W-:Y:S01]  /*37d0*/  FFMA.FTZ R128, R162, UR4, R145.reuse ;  /* 0x00000004a2807c23 */ /* 0x100fe20008010091 */
[----:B------:R-:W-:Y:S01]  /*37e0*/  SHF.L.U32 R140, R140, 0x10, RZ ;  /* 0x000000108c8c7819 */ /* 0x000fe200000006ff */
[----:B------:R-:W-:Y:S01]  /*37f0*/  FMUL.FTZ R27, R124, UR7 ;  /* 0x000000077c1b7c20 */ /* 0x000fe20008410000 */
[----:B------:R-:W-:Y:S01]  /*3800*/  FFMA.FTZ R129, R166, UR4, R145 ;  /* 0x00000004a6817c23 */ /* 0x000fe20008010091 */
[----:B------:R-:W-:Y:S01]  /*3810*/  FADD.FTZ R131, R171, -R26 ;  /* 0x8000001aab837221 */ /* 0x000fe20000010000 */
[----:B------:R-:W-:Y:S01]  /*3820*/  SHF.L.U32 R156, R156, 0x10, RZ ;  /* 0x000000109c9c7819 */ /* 0x000fe200000006ff */
[----:B------:R-:W-:Y:S01]  /*3830*/  FMUL.FTZ R26, R125, UR7 ;  /* 0x000000077d1a7c20 */ /* 0x000fe20008410000 */
[----:B------:R-:W-:Y:S01]  /*3840*/  FADD.FTZ R128, R163, -R128 ;  /* 0x80000080a3807221 */ /* 0x000fe20000010000 */
[----:B------:R-:W-:Y:S01]  /*3850*/  FMUL.FTZ R126, R126, UR8 ;  /* 0x000000087e7e7c20 */ /* 0x000fe20008410000 */
[----:B------:R-:W-:Y:S01]  /*3860*/  FMUL.FTZ R157, R27, R140 ;  /* 0x0000008c1b9d7220 */ /* 0x000fe20000410000 */
[----:B------:R-:W-:Y:S01]  /*3870*/  FADD.FTZ R129, R170, -R129 ;  /* 0x80000081aa817221 */ /* 0x000fe20000010000 */
[----:B------:R-:W-:Y:S01]  /*3880*/  PRMT R160, R141, 0x7632, R160 ;  /* 0x000076328da07816 */ /* 0x000fe200000000a0 */
[----:B------:R-:W-:Y:S01]  /*3890*/  FMUL.FTZ R127, R127, UR8 ;  /* 0x000000087f7f7c20 */ /* 0x000fe20008410000 */
[----:B------:R-:W-:Y:S01]  /*38a0*/  FMUL.FTZ R140, R44, R27 ;  /* 0x0000001b2c8c7220 */ /* 0x000fe20000410000 */
[----:B------:R-:W-:Y:S01]  /*38b0*/  SHF.L.U32 R141, R141, 0x10, RZ ;  /* 0x000000108d8d7819 */ /* 0x000fe200000006ff */
[----:B------:R-:W-:Y:S01]  /*38c0*/  FMUL.FTZ R156, R26, R156 ;  /* 0x0000009c1a9c7220 */ /* 0x000fe20000410000 */
[----:B------:R-:W-:Y:S01]  /*38d0*/  FMUL.FTZ R27, R45, R26 ;  /* 0x0000001a2d1b7220 */ /* 0x000fe20000410000 */
[----:B------:R-:W-:Y:S01]  /*38e0*/  FMUL.FTZ R128, R128, UR8 ;  /* 0x0000000880807c20 */ /* 0x000fe20008410000 */
        /* <DEDUP_REMOVED lines=8> */
[----:B------:R-:W-:Y:S01]  /*3970*/  FMUL.FTZ R141, R46, R26 ;  /* 0x0000001a2e8d7220 */ /* 0x000fe20000410000 */
[----:B------:R-:W-:Y:S01]  /*3980*/  FFMA.FTZ R130, R164, UR4, R145 ;  /* 0x00000004a4827c23 */ /* 0x000fe20008010091 */
[----:B------:R-:W-:Y:S01]  /*3990*/  FMUL.FTZ R26, R47, R159 ;  /* 0x0000009f2f1a7220 */ /* 0x000fe20000410000 */
[----:B------:R-:W-:Y:S01]  /*39a0*/  FMUL.FTZ R162, R129, UR7 ;  /* 0x0000000781a27c20 */ /* 0x000fe20008410000 */
[----:B------:R-:W-:Y:S01]  /*39b0*/  FMUL.FTZ R160, R159, R160 ;  /* 0x000000a09fa07220 */ /* 0x000fe20000410000 */
[----:B------:R-:W-:Y:S01]  /*39c0*/  FMUL.FTZ R159, R163, R142 ;  /* 0x0000008ea39f7220 */ /* 0x000fe20000410000 */
[----:B------:R-:W-:Y:S01]  /*39d0*/  FMUL.FTZ R142, R48, R163 ;  /* 0x000000a3308e7220 */ /* 0x000fe20000410000 */
[----:B------:R-:W-:Y:S01]  /*39e0*/  FADD.FTZ R130, R165, -R130 ;  /* 0x80000082a5827221 */ /* 0x000fe20000010000 */
[----:B------:R-:W-:Y:S01]  /*39f0*/  FMUL.FTZ R163, R49, R162 ;  /* 0x000000a231a37220 */ /* 0x000fe20000410000 */
[----:B------:R-:W-:Y:S01]  /*3a00*/  F2FP.BF16.F32.PACK_AB R141, R26, R141 ;  /* 0x0000008d1a8d723e */ /* 0x000fe200000010ff */
[----:B------:R-:W-:Y:S01]  /*3a10*/  FMUL.FTZ R131, R131, UR8 ;  /* 0x0000000883837c20 */ /* 0x000fe20008410000 */
[----:B------:R-:W-:Y:S01]  /*3a20*/  PRMT R26, R143, 0x7632, R26 ;  /* 0x000076328f1a7816 */ /* 0x000fe2000000001a */
[----:B------:R-:W-:Y:S01]  /*3a30*/  FMUL.FTZ R130, R130, UR8 ;  /* 0x0000000882827c20 */ /* 0x000fe20008410000 */
[----:B------:R-:W-:-:S02]  /*3a40*/  SHF.L.U32 R158, R158, 0x10, RZ ;  /* 0x000000109e9e7819 */ /* 0x000fc400000006ff */
[----:B------:R-:W-:Y:S02]  /*3a50*/  F2FP.BF16.F32.PACK_AB R142, R163, R142 ;  /* 0x0000008ea38e723e */ /* 0x000fe400000010ff */
[----:B------:R-:W-:Y:S01]  /*3a60*/  SHF.L.U32 R163, R26, 0x10, RZ ;  /* 0x000000101aa37819 */ /* 0x000fe200000006ff */
[----:B------:R-:W-:Y:S01]  /*3a70*/  FMUL.FTZ R26, R131, UR7 ;  /* 0x00000007831a7c20 */ /* 0x000fe20008410000 */
[----:B------:R-:W-:Y:S01]  /*3a80*/  F2FP.BF16.F32.PACK_AB R140, R27, R140 ;  /* 0x0000008c1b8c723e */ /* 0x000fe200000010ff */
[----:B------:R-:W-:Y:S01]  /*3a90*/  FMUL.FTZ R27, R130, UR7 ;  /* 0x00000007821b7c20 */ /* 0x000fe20008410000 */
[----:B------:R-:W-:Y:S01]  /*3aa0*/  FMUL.FTZ R158, R162, R158 ;  /* 0x0000009ea29e7220 */ /* 0x000fe20000410000 */
[----:B------:R-:W-:Y:S01]  /*3ab0*/  SHF.L.U32 R162, R143, 0x10, RZ ;  /* 0x000000108fa27819 */ /* 0x000fe200000006ff */
[----:B------:R-:W-:Y:S01]  /*3ac0*/  FMUL.FTZ R163, R26, R163 ;  /* 0x000000a31aa37220 */ /* 0x000fe20000410000 */
[----:B------:R-:W-:Y:S01]  /*3ad0*/  FMUL.FTZ R143, R50, R27 ;  /* 0x0000001b328f7220 */ /* 0x000fe20000410000 */
[----:B------:R-:W-:-:S02]  /*3ae0*/  FMUL.FTZ R26, R51, R26 ;  /* 0x0000001a331a7220 */ /* 0x000fc40000410000 */
[----:B------:R-:W-:-:S03]  /*3af0*/  FMUL.FTZ R162, R27, R162 ;  /* 0x000000a21ba27220 */ /* 0x000fc60000410000 */
[----:B------:R-:W-:Y:S01]  /*3b00*/  F2FP.BF16.F32.PACK_AB R143, R26, R143 ;  /* 0x0000008f1a8f723e */ /* 0x000fe200000010ff */
[----:B------:R-:W-:Y:S06]  /*3b10*/  BRA `(.L_x_6619) ;  /* 0x0000000400007947 */ /* 0x000fec0003800000 */
.L_x_6618:
[--C-:B------:R-:W-:Y:S01]  /*3b20*/  FFMA.FTZ R156, R156, UR4, R145.reuse ;  /* 0x000000049c9c7c23 */ /* 0x100fe20008010091 */
[--C-:B------:R-:W-:Y:S01]  /*3b30*/  FFMA.FTZ R157, R157, UR4, R145.reuse ;  /* 0x000000049d9d7c23 */ /* 0x100fe20008010091 */
[--C-:B------:R-:W-:Y:S01]  /*3b40*/  FFMA.FTZ R26, R167, UR4, R145.reuse ;  /* 0x00000004a71a7c23 */ /* 0x100fe20008010091 */
[----:B------:R-:W-:Y:S01]  /*3b50*/  FFMA.FTZ R159, R159, UR4, R145 ;  /* 0x000000049f9f7c23 */ /* 0x000fe20008010091 */
[----:B------:R-:W-:Y:S01]  /*3b60*/  FADD.FTZ R156, R160, -R156 ;  /* 0x8000009ca09c7221 */ /* 0x000fe20000010000 */
[----:B------:R-:W-:Y:S01]  /*3b70*/  FADD.FTZ R168, R168, -R157 ;  /* 0x8000009da8a87221 */ /* 0x000fe20000010000 */
[--C-:B------:R-:W-:Y:S01]  /*3b80*/  FADD.FTZ R171, R171, -R26.reuse ;  /* 0x8000001aabab7221 */ /* 0x100fe20000010000 */
[----:B-----5:R-:W-:Y:S01]  /*3b90*/  PRMT R26, R140, 0x7632, R26 ;  /* 0x000076328c1a7816 */ /* 0x020fe2000000001a */
[----:B------:R-:W-:Y:S01]  /*3ba0*/  FMUL.FTZ R156, R156, UR8 ;  /* 0x000000089c9c7c20 */ /* 0x000fe20008410000 */
[----:B------:R-:W-:Y:S01]  /*3bb0*/  FMUL.FTZ R168, R168, UR8 ;  /* 0x00000008a8a87c20 */ /* 0x000fe20008410000 */
[----:B------:R-:W-:Y:S01]  /*3bc0*/  SHF.L.U32 R140, R140, 0x10, RZ ;  /* 0x000000108c8c7819 */ /* 0x000fe200000006ff */
[----:B------:R-:W-:Y:S01]  /*3bd0*/  FFMA.FTZ R158, R158, UR4, R145 ;  /* 0x000000049e9e7c23 */ /* 0x000fe20008010091 */
[----:B------:R-:W-:Y:S01]  /*3be0*/  FMUL.FTZ R27, R156, UR7 ;  /* 0x000000079c1b7c20 */ /* 0x000fe20008410000 */
[----:B------:R-:W-:Y:S01]  /*3bf0*/  FMUL.FTZ R156, R168, UR7 ;  /* 0x00000007a89c7c20 */ /* 0x000fe20008410000 */
[----:B------:R-:W-:Y:S01]  /*3c00*/  FADD.FTZ R169, R169, -R159 ;  /* 0x8000009fa9a97221 */ /* 0x000fe20000010000 */
[--C-:B------:R-:W-:Y:S01]  /*3c10*/  FFMA.FTZ R162, R162, UR4, R145.reuse ;  /* 0x00000004a2a27c23 */ /* 0x100fe20008010091 */
[--C-:B------:R-:W-:Y:S01]  /*3c20*/  FFMA.FTZ R164, R164, UR4, R145.reuse ;  /* 0x00000004a4a47c23 */ /* 0x100fe20008010091 */
[----:B------:R-:W-:Y:S01]  /*3c30*/  FMUL.FTZ R157, R27, R140 ;  /* 0x0000008c1b9d7220 */ /* 0x000fe20000410000 */
[----:B------:R-:W-:Y:S01]  /*3c40*/  FADD.FTZ R161, R161, -R158 ;  /* 0x8000009ea1a17221 */ /* 0x000fe20000010000 */
[----:B------:R-:W-:Y:S01]  /*3c50*/  SHF.L.U32 R159, R26, 0x10, RZ ;  /* 0x000000101a9f7819 */ /* 0x000fe200000006ff */
[----:B------:R-:W-:Y:S01]  /*3c60*/  FMUL.FTZ R140, R44, R27 ;  /* 0x0000001b2c8c7220 */ /* 0x000fe20000410000 */
[----:B------:R-:W-:Y:S01]  /*3c70*/  FFMA.FTZ R166, R166, UR4, R145 ;  /* 0x00000004a6a67c23 */ /* 0x000fe20008010091 */
[----:B------:R-:W-:Y:S01]  /*3c80*/  FMUL.FTZ R27, R45, R156 ;  /* 0x0000009c2d1b7220 */ /* 0x000fe20000410000 */
[----:B------:R-:W-:Y:S01]  /*3c90*/  FADD.FTZ R163, R163, -R162 ;  /* 0x800000a2a3a37221 */ /* 0x000fe20000010000 */
[----:B------:R-:W-:Y:S01]  /*3ca0*/  FADD.FTZ R165, R165, -R164 ;  /* 0x800000a4a5a57221 */ /* 0x000fe20000010000 */
[----:B------:R-:W-:Y:S01]  /*3cb0*/  FMUL.FTZ R161, R161, UR8 ;  /* 0x00000008a1a17c20 */ /* 0x000fe20008410000 */
        /* <DEDUP_REMOVED lines=17> */
[----:B------:R-:W-:Y:S01]  /*3dd0*/  FMUL.FTZ R171, R171, UR8 ;  /* 0x00000008abab7c20 */ /* 0x000fe20008410000 */
[----:B------:R-:W-:Y:S01]  /*3de0*/  FMUL.FTZ R161, R165, R141 ;  /* 0x0000008da5a17220 */ /* 0x000fe20000410000 */
[----:B------:R-:W-:Y:S01]  /*3df0*/  SHF.L.U32 R143, R143, 0x10, RZ ;  /* 0x000000108f8f7819 */ /* 0x000fe200000006ff */
[----:B------:R-:W-:Y:S01]  /*3e00*/  FMUL.FTZ R162, R162, UR7 ;  /* 0x00000007a2a27c20 */ /* 0x000fe20008410000 */
[----:B------:R-:W-:Y:S01]  /*3e10*/  FMUL.FTZ R141, R46, R165 ;  /* 0x000000a52e8d7220 */ /* 0x000fe20000410000 */
[----:B------:R-:W-:Y:S01]  /*3e20*/  FMUL.FTZ R163, R27, UR7 ;  /* 0x000000071ba37c20 */ /* 0x000fe20008410000 */
[----:B------:R-:W-:Y:S01]  /*3e30*/  FMUL.FTZ R160, R159, R160 ;  /* 0x000000a09fa07220 */ /* 0x000fe20000410000 */
[----:B------:R-:W-:Y:S01]  /*3e40*/  FMUL.FTZ R165, R47, R159 ;  /* 0x0000009f2fa57220 */ /* 0x000fe20000410000 */
        /* <DEDUP_REMOVED lines=13> */
.L_x_6619:
[----:B------:R-:W0:Y:S01]  /*3f20*/  @P0 LDC.64 R26, c[0x0][0x478] ;  /* 0x00011e00ff1a0b82 */ /* 0x000e220000000a00 */
[----:B------:R-:W-:Y:S01]  /*3f30*/  MOV R165, 0x10 ;  /* 0x0000001000a57802 */ /* 0x000fe20000000f00 */
[----:B0-----:R-:W-:-:S05]  /*3f40*/  @P0 IMAD.WIDE.U32 R26, R2, 0x20, R26 ;  /* 0x00000020021a0825 */ /* 0x001fca00078e001a */
[----:B------:R-:W-:Y:S04]  /*3f50*/  @P0 STG.E.128 desc[UR10][R26.64], R124 ;  /* 0x0000007c1a000986 */ /* 0x000fe8000c101d0a */
[----:B------:R0:W-:Y:S02]  /*3f60*/  @P0 STG.E.128 desc[UR10][R26.64+0x10], R128 ;  /* 0x000010801a000986 */ /* 0x0001e4000c101d0a */
[----:B0-----:R-:W-:-:S05]  /*3f70*/  IMAD.WIDE.U32 R26, R2, R165, UR26 ;  /* 0x0000001a021a7e25 */ /* 0x001fca000f8e00a5 */
        /* <DEDUP_REMOVED lines=12> */
[----:B------:R-:W-:Y:S01]  /*4040*/  FMUL.FTZ R124, R132, UR8 ;  /* 0x00000008847c7c20 */ /* 0x000fe20008410000 */
[----:B------:R-:W-:Y:S01]  /*4050*/  FMUL.FTZ R125, R27, UR8 ;  /* 0x000000081b7d7c20 */ /* 0x000fe20008410000 */
[----:B------:R-:W-:Y:S01]  /*4060*/  FADD.FTZ R131, R149, -R26 ;  /* 0x8000001a95837221 */ /* 0x000fe20000010000 */
[----:B------:R-:W-:Y:S01]  /*4070*/  PRMT R2, R140, 0x7632, R2 ;  /* 0x000076328c027816 */ /* 0x000fe20000000002 */
[----:B------:R-:W-:Y:S01]  /*4080*/  FMUL.FTZ R27, R124, UR7 ;  /* 0x000000077c1b7c20 */ /* 0x000fe20008410000 */
[----:B------:R-:W-:Y:S01]  /*4090*/  FMUL.FTZ R26, R125, UR7 ;  /* 0x000000077d1a7c20 */ /* 0x000fe20008410000 */
[--C-:B------:R-:W-:Y:S01]  /*40a0*/  FFMA.FTZ R126, R150, UR4, R145.reuse ;  /* 0x00000004967e7c23 */ /* 0x100fe20008010091 */
[--C-:B------:R-:W-:Y:S01]  /*40b0*/  FFMA.FTZ R129, R153, UR4, R145.reuse ;  /* 0x0000000499817c23 */ /* 0x100fe20008010091 */
[----:B------:R-:W-:Y:S01]  /*40c0*/  FMUL.FTZ R136, R27, R136 ;  /* 0x000000881b887220 */ /* 0x000fe20000410000 */
[----:B------:R-:W-:Y:S01]  /*40d0*/  FMUL.FTZ R132, R52, R27 ;  /* 0x0000001b34847220 */ /* 0x000fe20000410000 */
[----:B------:R-:W-:Y:S01]  /*40e0*/  FMUL.FTZ R27, R53, R26 ;  /* 0x0000001a351b7220 */ /* 0x000fe20000410000 */
[----:B------:R-:W-:Y:S01]  /*40f0*/  SHF.L.U32 R133, R2, 0x10, RZ ;  /* 0x0000001002857819 */ /* 0x000fe200000006ff */
[--C-:B------:R-:W-:Y:S01]  /*4100*/  FFMA.FTZ R130, R154, UR4, R145.reuse ;  /* 0x000000049a827c23 */ /* 0x100fe20008010091 */
[----:B------:R-:W-:Y:S01]  /*4110*/  FADD.FTZ R126, R135, -R126 ;  /* 0x8000007e877e7221 */ /* 0x000fe20000010000 */
[----:B------:R-:W-:Y:S01]  /*4120*/  FFMA.FTZ R128, R152, UR4, R145 ;  /* 0x0000000498807c23 */ /* 0x000fe20008010091 */
[----:B------:R-:W-:Y:S01]  /*4130*/  FADD.FTZ R129, R138, -R129 ;  /* 0x800000818a817221 */ /* 0x000fe20000010000 */
[----:B------:R-:W-:Y:S01]  /*4140*/  F2FP.BF16.F32.PACK_AB R132, R27, R132 ;  /* 0x000000841b84723e */ /* 0x000fe200000010ff */
[----:B------:R-:W-:Y:S01]  /*4150*/  FMUL.FTZ R2, R26, R133 ;  /* 0x000000851a027220 */ /* 0x000fe20000410000 */
[----:B------:R-:W-:Y:S01]  /*4160*/  PRMT R27, R142, 0x7632, R27 ;  /* 0x000076328e1b7816 */ /* 0x000fe2000000001b */
[----:B------:R-:W-:Y:S01]  /*4170*/  FADD.FTZ R130, R139, -R130 ;  /* 0x800000828b827221 */ /* 0x000fe20000010000 */
[----:B------:R-:W-:Y:S01]  /*4180*/  PRMT R26, R141, 0x7632, R26 ;  /* 0x000076328d1a7816 */ /* 0x000fe2000000001a */
[----:B------:R-:W-:Y:S01]  /*4190*/  FMUL.FTZ R126, R126, UR8 ;  /* 0x000000087e7e7c20 */ /* 0x000fe20008410000 */
[----:B------:R-:W-:Y:S01]  /*41a0*/  FADD.FTZ R128, R137, -R128 ;  /* 0x8000008089807221 */ /* 0x000fe20000010000 */
[----:B------:R-:W-:Y:S01]  /*41b0*/  SHF.L.U32 R134, R141, 0x10, RZ ;  /* 0x000000108d867819 */ /* 0x000fe200000006ff */
[----:B------:R-:W-:Y:S01]  /*41c0*/  FMUL.FTZ R127, R127, UR8 ;  /* 0x000000087f7f7c20 */ /* 0x000fe20008410000 */
[----:B------:R-:W-:Y:S01]  /*41d0*/  SHF.L.U32 R139, R142, 0x10, RZ ;  /* 0x000000108e8b7819 */ /* 0x000fe200000006ff */
[----:B------:R-:W-:Y:S01]  /*41e0*/  FMUL.FTZ R129, R129, UR8 ;  /* 0x0000000881817c20 */ /* 0x000fe20008410000 */
[C---:B------:R-:W-:Y:S01]  /*41f0*/  PRMT R142, R143.reuse, 0x7632, R142 ;  /* 0x000076328f8e7816 */ /* 0x040fe2000000008e */
        /* <DEDUP_REMOVED lines=12> */
[----:B------:R-:W-:Y:S01]  /*42c0*/  FMUL.FTZ R27, R128, UR7 ;  /* 0x00000007801b7c20 */ /* 0x000fe20008410000 */
[----:B------:R-:W-:Y:S01]  /*42d0*/  FMUL.FTZ R140, R148, R143 ;  /* 0x0000008f948c7220 */ /* 0x000fe20000410000 */
[----:B------:R-:W-:Y:S01]  /*42e0*/  FMUL.FTZ R135, R130, UR7 ;  /* 0x0000000782877c20 */ /* 0x000fe20008410000 */
        /* <DEDUP_REMOVED lines=12> */
[----:B------:R-:W-:Y:S01]  /*43b0*/  F2FP.BF16.F32.PACK_AB R135, R148, R135 ;  /* 0x000000879487723e */ /* 0x000fe200000010ff */
[----:B------:R-:W-:Y:S06]  /*43c0*/  BRA `(.L_x_6621) ;  /* 0x0000000400007947 */ /* 0x000fec0003800000 */
.L_x_6620:
        /* <DEDUP_REMOVED lines=15> */
[--C-:B------:R-:W-:Y:S01]  /*44c0*/  FADD.FTZ R149, R149, -R2.reuse ;  /* 0x8000000295957221 */ /* 0x100fe20000010000 */
[----:B------:R-:W-:Y:S01]  /*44d0*/  FMUL.FTZ R133, R27, UR8 ;  /* 0x000000081b857c20 */ /* 0x000fe20008410000 */
[----:B-----5:R-:W-:Y:S01]  /*44e0*/  PRMT R2, R140, 0x7632, R2 ;  /* 0x000076328c027816 */ /* 0x020fe20000000002 */
[----:B------:R-:W-:Y:S01]  /*44f0*/  FMUL.FTZ R132, R132, UR8 ;  /* 0x0000000884847c20 */ /* 0x000fe20008410000 */
[----:B------:R-:W-:Y:S01]  /*4500*/  SHF.L.U32 R136, R140, 0x10, RZ ;  /* 0x000000108c887819 */ /* 0x000fe200000006ff */
[----:B------:R-:W-:Y:S01]  /*4510*/  FMUL.FTZ R135, R135, UR8 ;  /* 0x0000000887877c20 */ /* 0x000fe20008410000 */
[----:B------:R-:W-:Y:S01]  /*4520*/  PRMT R138, R141, 0x7632, R138 ;  /* 0x000076328d8a7816 */ /* 0x000fe2000000008a */
[----:B------:R-:W-:Y:S01]  /*4530*/  FMUL.FTZ R26, R26, UR8 ;  /* 0x000000081a1a7c20 */ /* 0x000fe20008410000 */
[----:B------:R-:W-:Y:S01]  /*4540*/  PRMT R140, R142, 0x7632, R140 ;  /* 0x000076328e8c7816 */ /* 0x000fe2000000008c */
[----:B------:R-:W-:Y:S01]  /*4550*/  FMUL.FTZ R153, R153, UR8 ;  /* 0x0000000899997c20 */ /* 0x000fe20008410000 */
[----:B------:R-:W-:Y:S01]  /*4560*/  FMUL.FTZ R134, R133, UR7 ;  /* 0x0000000785867c20 */ /* 0x000fe20008410000 */
        /* <DEDUP_REMOVED lines=34> */
[----:B------:R-:W-:Y:S01]  /*4790*/  FMUL.FTZ R142, R149, R142 ;  /* 0x0000008e958e7220 */ /* 0x000fe20000410000 */
[----:B------:R-:W-:-:S02]  /*47a0*/  F2FP.BF16.F32.PACK_AB R133, R26, R133 ;  /* 0x000000851a85723e */ /* 0x000fc400000010ff */
[----:B------:R-:W-:Y:S02]  /*47b0*/  F2FP.BF16.F32.PACK_AB R134, R153, R134 ;  /* 0x000000869986723e */ /* 0x000fe400000010ff */
[----:B------:R-:W-:-:S07]  /*47c0*/  F2FP.BF16.F32.PACK_AB R135, R148, R135 ;  /* 0x000000879487723e */ /* 0x000fce00000010ff */
.L_x_6621:
[----:B------:R-:W0:Y:S01]  /*47d0*/  @P0 LDC.64 R26, c[0x0][0x478] ;  /* 0x00011e00ff1a0b82 */ /* 0x000e220000000a00 */
[----:B------:R-:W-:Y:S02]  /*47e0*/  HFMA2 R143, -RZ, RZ, 0, 9.5367431640625e-07 ;  /* 0x00000010ff8f7431 */ /* 0x000fe400000001ff */
[----:B0-----:R-:W-:-:S05]  /*47f0*/  @P0 IMAD.WIDE.U32 R26, R0, 0x20, R26 ;  /* 0x00000020001a0825 */ /* 0x001fca00078e001a */
[----:B------:R-:W-:Y:S04]  /*4800*/  @P0 STG.E.128 desc[UR10][R26.64], R124 ;  /* 0x0000007c1a000986 */ /* 0x000fe8000c101d0a */
[----:B------:R0:W-:Y:S02]  /*4810*/  @P0 STG.E.128 desc[UR10][R26.64+0x10], R128 ;  /* 0x000010801a000986 */ /* 0x0001e4000c101d0a */
[----:B0-----:R-:W-:-:S05]  /*4820*/  IMAD.WIDE.U32 R26, R0, R143, UR26 ;  /* 0x0000001a001a7e25 */ /* 0x001fca000f8e008f */
[----:B------:R1:W-:Y:S01]  /*4830*/  STG.E.128 desc[UR10][R26.64], R132 ;  /* 0x000000841a007986 */ /* 0x0003e2000c101d0a */
[----:B------:R-:W-:Y:S05]  /*4840*/  BRA `(.L_x_6622) ;  /* 0x0000002000cc7947 */ /* 0x000fea0003800000 */
.L_x_6613:
[----:B------:R-:W-:-:S05]  /*4850*/  MOV R140, 0x10 ;  /* 0x00000010008c7802 */ /* 0x000fca0000000f00 */
[----:B------:R-:W-:-:S06]  /*4860*/  IMAD.WIDE.U32 R140, R27, R140, UR24 ;  /* 0x000000181b8c7e25 */ /* 0x000fcc000f8e008c */
[----:B0-----:R-:W5:Y:S01]  /*4870*/  LDG.E.128 R140, desc[UR10][R140.64] ;  /* 0x0000000a8c8c7981 */ /* 0x001f62000c1e1d00 */
[----:B------:R-:W-:-:S04]  /*4880*/  UISETP.NE.U32.AND UP1, UPT, UR22, URZ, UPT ;  /* 0x000000ff1600728c */ /* 0x000fc8000bf25070 */
[----:B------:R-:W-:-:S09]  /*4890*/  UISETP.NE.AND.EX UP1, UPT, UR23, URZ, UPT, UP1 ;  /* 0x000000ff1700728c */ /* 0x000fd2000bf25310 */
[----:B------:R-:W-:Y:S05]  /*48a0*/  BRA.U UP1, `(.L_x_6623) ;  /* 0x0000000501047547 */ /* 0x000fea000b800000 */
[--C-:B------:R-:W-:Y:S01]  /*48b0*/  FFMA.FTZ R214, R214, UR4, R145.reuse ;  /* 0x00000004d6d67c23 */ /* 0x100fe20008010091 */
[--C-:B------:R-:W-:Y:S01]  /*48c0*/  FFMA.FTZ R215, R215, UR4, R145.reuse ;  /* 0x00000004d7d77c23 */ /* 0x100fe20008010091 */
[----:B-----5:R-:W-:Y:S01]  /*48d0*/  PRMT R144, R140, 0x7632, R144 ;  /* 0x000076328c907816 */ /* 0x020fe20000000090 */
[----:B------:R-:W-:Y:S01]  /*48e0*/  FFMA.FTZ R216, R216, UR4, R145 ;  /* 0x00000004d8d87c23 */ /* 0x000fe20008010091 */
[----:B------:R-:W-:Y:S01]  /*48f0*/  FADD.FTZ R214, R218, -R214 ;  /* 0x800000d6dad67221 */ /* 0x000fe20000010000 */
[----:B------:R-:W-:Y:S01]  /*4900*/  FADD.FTZ R226, R226, -R215 ;  /* 0x800000d7e2e27221 */ /* 0x000fe20000010000 */
[----:B------:R-:W-:Y:S01]  /*4910*/  SHF.L.U32 R140, R140, 0x10, RZ ;  /* 0x000000108c8c7819 */ /* 0x000fe200000006ff */
[----:B------:R-:W-:Y:S01]  /*4920*/  FFMA.FTZ R217, R217, UR4, R145 ;  /* 0x00000004d9d97c23 */ /* 0x000fe20008010091 */
[----:B------:R-:W-:Y:S01]  /*4930*/  FFMA.FTZ R214, R214, UR8, R92 ;  /* 0x00000008d6d67c23 */ /* 0x000fe2000801005c */
[----:B------:R-:W-:Y:S01]  /*4940*/  FFMA.FTZ R226, R226, UR8, R93 ;  /* 0x00000008e2e27c23 */ /* 0x000fe2000801005d */
        /* <DEDUP_REMOVED lines=12> */
[----:B------:R-:W-:Y:S01]  /*4a10*/  FFMA.FTZ R215, R219, UR8, R94 ;  /* 0x00000008dbd77c23 */ /* 0x000fe2000801005e */
[----:B------:R-:W-:Y:S01]  /*4a20*/  F2FP.BF16.F32.PACK_AB R140, R147, R140 ;  /* 0x0000008c938c723e */ /* 0x000fe200000010ff */
[----:B------:R-:W-:Y:S01]  /*4a30*/  FADD.FTZ R228, R228, -R224 ;  /* 0x800000e0e4e47221 */ /* 0x000fe20000010000 */
[----:B------:R-:W-:Y:S01]  /*4a40*/  PRMT R147, R141, 0x7632, R147 ;  /* 0x000076328d937816 */ /* 0x000fe20000000093 */
[----:B------:R-:W-:Y:S01]  /*4a50*/  FADD.FTZ R223, R223, -R221 ;  /* 0x800000dddfdf7221 */ /* 0x000fe20000010000 */
        /* <DEDUP_REMOVED lines=9> */
[----:B------:R-:W-:Y:S01]  /*4af0*/  FFMA.FTZ R175, R223, UR8, R98 ;  /* 0x00000008dfaf7c23 */ /* 0x000fe20008010062 */
[----:B------:R-:W-:Y:S01]  /*4b00*/  SHF.L.U32 R142, R142, 0x10, RZ ;  /* 0x000000108e8e7819 */ /* 0x000fe200000006ff */
[----:B------:R-:W-:Y:S01]  /*4b10*/  FFMA.FTZ R174, R229, UR8, R99 ;  /* 0x00000008e5ae7c23 */ /* 0x000fe20008010063 */
        /* <DEDUP_REMOVED lines=26> */
.L_x_6623:
        /* <DEDUP_REMOVED lines=8> */
[----:B------:R-:W-:Y:S01]  /*4d40*/  FFMA.FTZ R124, R124, UR8, R92 ;  /* 0x000000087c7c7c23 */ /* 0x000fe2000801005c */
[----:B------:R-:W-:Y:S01]  /*4d50*/  FFMA.FTZ R125, R125, UR8, R93 ;  /* 0x000000087d7d7c23 */ /* 0x000fe2000801005d */
[----:B------:R-:W-:Y:S01]  /*4d60*/  FFMA.FTZ R126, R126, UR8, R94 ;  /* 0x000000087e7e7c23 */ /* 0x000fe2000801005e */
        /* <DEDUP_REMOVED lines=17> */
[----:B------:R-:W-:Y:S01]  /*4e80*/  FFMA.FTZ R128, R128, UR8, R96 ;  /* 0x0000000880807c23 */ /* 0x000fe20008010060 */
[----:B------:R-:W-:Y:S01]  /*4e90*/  FFMA.FTZ R129, R129, UR8, R97 ;  /* 0x0000000881817c23 */ /* 0x000fe20008010061 */
        /* <DEDUP_REMOVED lines=16> */
[----:B------:R-:W-:Y:S01]  /*4fa0*/  FFMA.FTZ R127, R127, UR8, R95 ;  /* 0x000000087f7f7c23 */ /* 0x000fe2000801005f */
[----:B------:R-:W-:Y:S01]  /*4fb0*/  FFMA.FTZ R130, R130, UR8, R98 ;  /* 0x0000000882827c23 */ /* 0x000fe20008010062 */
[----:B------:R-:W-:Y:S01]  /*4fc0*/  FFMA.FTZ R131, R131, UR8, R99 ;  /* 0x0000000883837c23 */ /* 0x000fe20008010063 */
        /* <DEDUP_REMOVED lines=15> */
.L_x_6624:
[----:B------:R-:W-:-:S04]  /*50c0*/  ISETP.NE.U32.AND P0, PT, RZ, UR22, PT ;  /* 0x00000016ff007c0c */ /* 0x000fc8000bf05070 */
[----:B------:R-:W-:-:S13]  /*50d0*/  ISETP.NE.AND.EX P0, PT, RZ, UR23, PT, P0 ;  /* 0x00000017ff007c0c */ /* 0x000fda000bf05300 */
[----:B------:R-:W0:Y:S02]  /*50e0*/  @P0 LDC.64 R174, c[0x0][0x478] ;  /* 0x00011e00ffae0b82 */ /* 0x000e240000000a00 */
[----:B0-----:R-:W-:-:S05]  /*50f0*/  @P0 IMAD.WIDE.U32 R174, R27, 0x20, R174 ;  /* 0x000000201bae0825 */ /* 0x001fca00078e00ae */
[----:B------:R-:W-:Y:S04]  /*5100*/  @P0 STG.E.128 desc[UR10][R174.64], R124 ;  /* 0x0000007cae000986 */ /* 0x000fe8000c101d0a */
[----:B------:R0:W-:Y:S02]  /*5110*/  @P0 STG.E.128 desc[UR10][R174.64+0x10], R128 ;  /* 0x00001080ae000986 */ /* 0x0001e4000c101d0a */
[----:B0-----:R-:W-:-:S05]  /*5120*/  HFMA2 R174, -RZ, RZ, 0, 9.5367431640625e-07 ;  /* 0x00000010ffae7431 */ /* 0x001fca00000001ff */
[----:B------:R-:W-:-:S05]  /*5130*/  IMAD.WIDE.U32 R174, R27, R174, UR26 ;  /* 0x0000001a1bae7e25 */ /* 0x000fca000f8e00ae */
[----:B------:R0:W-:Y:S02]  /*5140*/  STG.E.128 desc[UR10][R174.64], R140 ;  /* 0x0000008cae007986 */ /* 0x0001e4000c101d0a */
[----:B0-----:R-:W-:-:S05]  /*5150*/  MOV R140, 0x10 ;  /* 0x00000010008c7802 */ /* 0x001fca0000000f00 */
        /* <DEDUP_REMOVED lines=11> */
[----:B------:R-:W-:Y:S01]  /*5210*/  FFMA.FTZ R124, R124, UR8, R100 ;  /* 0x000000087c7c7c23 */ /* 0x000fe20008010064 */
[----:B------:R-:W-:Y:S01]  /*5220*/  FADD.FTZ R126, R189, -R126 ;  /* 0x8000007ebd7e7221 */ /* 0x000fe20000010000 */
[----:B------:R-:W-:Y:S01]  /*5230*/  FADD.FTZ R127, R181, -R127 ;  /* 0x8000007fb57f7221 */ /* 0x000fe20000010000 */
[----:B-----5:R-:W-:Y:S01]  /*5240*/  PRMT R172, R140, 0x7632, R172 ;  /* 0x000076328cac7816 */ /* 0x020fe200000000ac */
[----:B------:R-:W-:Y:S01]  /*5250*/  FFMA.FTZ R129, R184, UR4, R145 ;  /* 0x00000004b8817c23 */ /* 0x000fe20008010091 */
[----:B------:R-:W-:Y:S01]  /*5260*/  SHF.L.U32 R140, R140, 0x10, RZ ;  /* 0x000000108c8c7819 */ /* 0x000fe200000006ff */
[----:B------:R-:W-:Y:S01]  /*5270*/  FMUL.FTZ R174, R124, UR7 ;  /* 0x000000077cae7c20 */ /* 0x000fe20008410000 */
[----:B------:R-:W-:Y:S01]  /*5280*/  PRMT R182, R141, 0x7632, R182 ;  /* 0x000076328db67816 */ /* 0x000fe200000000b6 */
[----:B------:R-:W-:Y:S01]  /*5290*/  FFMA.FTZ R125, R125, UR8, R101 ;  /* 0x000000087d7d7c23 */ /* 0x000fe20008010065 */
[----:B------:R-:W-:Y:S01]  /*52a0*/  FFMA.FTZ R126, R126, UR8, R102 ;  /* 0x000000087e7e7c23 */ /* 0x000fe20008010066 */
[----:B------:R-:W-:Y:S01]  /*52b0*/  FFMA.FTZ R127, R127, UR8, R103 ;  /* 0x000000087f7f7c23 */ /* 0x000fe20008010067 */
[----:B------:R-:W-:Y:S01]  /*52c0*/  FADD.FTZ R129, R180, -R129 ;  /* 0x80000081b4817221 */ /* 0x000fe20000010000 */
[----:B------:R-:W-:Y:S01]  /*52d0*/  FMUL.FTZ R180, R174, R140 ;  /* 0x0000008caeb47220 */ /* 0x000fe20000410000 */
[----:B------:R-:W-:Y:S01]  /*52e0*/  FFMA.FTZ R128, R188, UR4, R145 ;  /* 0x00000004bc807c23 */ /* 0x000fe20008010091 */
        /* <DEDUP_REMOVED lines=18> */
[----:B------:R-:W-:Y:S01]  /*5410*/  F2FP.BF16.F32.PACK_AB R140, R27, R140 ;  /* 0x0000008c1b8c723e */ /* 0x000fe200000010ff */
[----:B------:R-:W-:Y:S01]  /*5420*/  FFMA.FTZ R131, R131, UR8, R107 ;  /* 0x0000000883837c23 */ /* 0x000fe2000801006b */
        /* <DEDUP_REMOVED lines=11> */
[----:B------:R-:W-:Y:S01]  /*54e0*/  FFMA.FTZ R130, R130, UR8, R106 ;  /* 0x0000000882827c23 */ /* 0x000fe2000801006a */
        /* <DEDUP_REMOVED lines=11> */
.L_x_6625:
        /* <DEDUP_REMOVED lines=8> */
[----:B------:R-:W-:Y:S01]  /*5620*/  FFMA.FTZ R194, R194, UR8, R100 ;  /* 0x00000008c2c27c23 */ /* 0x000fe20008010064 */
[----:B------:R-:W-:Y:S01]  /*5630*/  FFMA.FTZ R182, R182, UR8, R101 ;  /* 0x00000008b6b67c23 */ /* 0x000fe20008010065 */
        /* <DEDUP_REMOVED lines=18> */
[----:B------:R-:W-:Y:S01]  /*5760*/  FFMA.FTZ R187, R189, UR8, R102 ;  /* 0x00000008bdbb7c23 */ /* 0x000fe20008010066 */
[----:B------:R-:W-:Y:S01]  /*5770*/  F2FP.BF16.F32.PACK_AB R140, R175, R140 ;  /* 0x0000008caf8c723e */ /* 0x000fe200000010ff */
[----:B------:R-:W-:Y:S01]  /*5780*/  FFMA.FTZ R181, R181, UR8, R103 ;  /* 0x00000008b5b57c23 */ /* 0x000fe20008010067 */
[----:B------:R-:W-:Y:S01]  /*5790*/  SHF.L.U32 R175, R141, 0x10, RZ ;  /* 0x000000108daf7819 */ /* 0x000fe200000006ff */
[----:B------:R-:W-:Y:S01]  /*57a0*/  FFMA.FTZ R186, R186, UR8, R104 ;  /* 0x00000008baba7c23 */ /* 0x000fe20008010068 */
[----:B------:R-:W-:Y:S01]  /*57b0*/  PRMT R184, R142, 0x7632, R184 ;  /* 0x000076328eb87816 */ /* 0x000fe200000000b8 */
[----:B------:R-:W-:Y:S01]  /*57c0*/  FFMA.FTZ R27, R27, UR8, R105 ;  /* 0x000000081b1b7c23 */ /* 0x000fe20008010069 */
[----:B------:R-:W-:Y:S01]  /*57d0*/  PRMT R141, R143, 0x7632, R141 ;  /* 0x000076328f8d7816 */ /* 0x000fe2000000008d */
[----:B------:R-:W-:Y:S01]  /*57e0*/  FFMA.FTZ R188, R185, UR8, R106 ;  /* 0x00000008b9bc7c23 */ /* 0x000fe2000801006a */
[----:B------:R-:W-:Y:S01]  /*57f0*/  SHF.L.U32 R182, R182, 0x10, RZ ;  /* 0x00000010b6b67819 */ /* 0x000fe200000006ff */
[----:B------:R-:W-:Y:S01]  /*5800*/  FFMA.FTZ R189, R174, UR8, R107 ;  /* 0x00000008aebd7c23 */ /* 0x000fe2000801006b */
        /* <DEDUP_REMOVED lines=25> */
.L_x_6626:
[----:B------:R-:W0:Y:S01]  /*59a0*/  @P0 LDC.64 R174, c[0x0][0x478] ;  /* 0x00011e00ffae0b82 */ /* 0x000e220000000a00 */
[----:B------:R-:W-:Y:S02]  /*59b0*/  HFMA2 R27, -RZ, RZ, 0, 9.5367431640625e-07 ;  /* 0x00000010ff1b7431 */ /* 0x000fe400000001ff */
[----:B0-----:R-:W-:-:S04]  /*59c0*/  @P0 IMAD.WIDE.U32 R174, R26, 0x20, R174 ;  /* 0x000000201aae0825 */ /* 0x001fc800078e00ae */
[----:B------:R-:W-:Y:S01]  /*59d0*/  IMAD.WIDE.U32 R26, R26, R27, UR26 ;  /* 0x0000001a1a1a7e25 */ /* 0x000fe2000f8e001b */
[----:B------:R-:W-:Y:S04]  /*59e0*/  @P0 STG.E.128 desc[UR10][R174.64], R124 ;  /* 0x0000007cae000986 */ /* 0x000fe8000c101d0a */
[----:B------:R-:W-:Y:S04]  /*59f0*/  @P0 STG.E.128 desc[UR10][R174.64+0x10], R128 ;  /* 0x00001080ae000986 */ /* 0x000fe8000c101d0a */
        /* <DEDUP_REMOVED lines=13> */
[----:B------:R-:W-:Y:S01]  /*5ad0*/  FFMA.FTZ R124, R27, UR8, R108 ;  /* 0x000000081b7c7c23 */ /* 0x000fe2000801006c */
[----:B-----5:R-:W-:Y:S01]  /*5ae0*/  PRMT R156, R140, 0x7632, R156 ;  /* 0x000076328c9c7816 */ /* 0x020fe2000000009c */
[----:B------:R-:W-:Y:S01]  /*5af0*/  FFMA.FTZ R125, R168, UR8, R109 ;  /* 0x00000008a87d7c23 */ /* 0x000fe2000801006d */
[----:B------:R-:W-:Y:S01]  /*5b00*/  FADD.FTZ R161, R161, -R158 ;  /* 0x8000009ea1a17221 */ /* 0x000fe20000010000 */
[----:B------:R-:W-:Y:S01]  /*5b10*/  SHF.L.U32 R140, R140, 0x10, RZ ;  /* 0x000000108c8c7819 */ /* 0x000fe200000006ff */
[----:B------:R-:W-:Y:S01]  /*5b20*/  FMUL.FTZ R27, R124, UR7 ;  /* 0x000000077c1b7c20 */ /* 0x000fe20008410000 */
[----:B------:R-:W-:Y:S01]  /*5b30*/  FADD.FTZ R128, R169, -R128 ;  /* 0x80000080a9807221 */ /* 0x000fe20000010000 */
[----:B------:R-:W-:Y:S01]  /*5b40*/  SHF.L.U32 R156, R156, 0x10, RZ ;  /* 0x000000109c9c7819 */ /* 0x000fe200000006ff */
[----:B------:R-:W-:Y:S01]  /*5b50*/  FFMA.FTZ R162, R162, UR4, R145 ;  /* 0x00000004a2a27c23 */ /* 0x000fe20008010091 */
[----:B------:R-:W-:Y:S01]  /*5b60*/  FMUL.FTZ R130, R125, UR7 ;  /* 0x000000077d827c20 */ /* 0x000fe20008410000 */
[----:B------:R-:W-:Y:S01]  /*5b70*/  FFMA.FTZ R126, R161, UR8, R110 ;  /* 0x00000008a17e7c23 */ /* 0x000fe2000801006e */
[----:B------:R-:W-:Y:S01]  /*5b80*/  PRMT R160, R141, 0x7632, R160 ;  /* 0x000076328da07816 */ /* 0x000fe200000000a0 */
[----:B------:R-:W-:Y:S01]  /*5b90*/  FMUL.FTZ R157, R27, R140 ;  /* 0x0000008c1b9d7220 */ /* 0x000fe20000410000 */
[----:B------:R-:W-:Y:S01]  /*5ba0*/  FFMA.FTZ R127, R128, UR8, R111 ;  /* 0x00000008807f7c23 */ /* 0x000fe2000801006f */
[----:B------:R-:W-:Y:S01]  /*5bb0*/  FMUL.FTZ R140, R44, R27 ;  /* 0x0000001b2c8c7220 */ /* 0x000fe20000410000 */
[----:B------:R-:W-:Y:S01]  /*5bc0*/  FADD.FTZ R163, R163, -R162 ;  /* 0x800000a2a3a37221 */ /* 0x000fe20000010000 */
[----:B------:R-:W-:Y:S01]  /*5bd0*/  SHF.L.U32 R141, R141, 0x10, RZ ;  /* 0x000000108d8d7819 */ /* 0x000fe200000006ff */
[----:B------:R-:W-:Y:S01]  /*5be0*/  FMUL.FTZ R156, R130, R156 ;  /* 0x0000009c829c7220 */ /* 0x000fe20000410000 */
[----:B------:R-:W-:Y:S01]  /*5bf0*/  FMUL.FTZ R27, R45, R130 ;  /* 0x000000822d1b7220 */ /* 0x000fe20000410000 */
[----:B------:R-:W-:Y:S01]  /*5c00*/  FMUL.FTZ R130, R126, UR7 ;  /* 0x000000077e827c20 */ /* 0x000fe20008410000 */
[----:B------:R-:W-:Y:S01]  /*5c10*/  SHF.L.U32 R160, R160, 0x10, RZ ;  /* 0x00000010a0a07819 */ /* 0x000fe200000006ff */
[----:B------:R-:W-:Y:S01]  /*5c20*/  FMUL.FTZ R131, R127, UR7 ;  /* 0x000000077f837c20 */ /* 0x000fe20008410000 */
[----:B------:R-:W-:Y:S01]  /*5c30*/  FFMA.FTZ R128, R163, UR8, R112 ;  /* 0x00000008a3807c23 */ /* 0x000fe20008010070 */
[----:B------:R-:W-:Y:S01]  /*5c40*/  FMUL.FTZ R161, R130, R141 ;  /* 0x0000008d82a17220 */ /* 0x000fe20000410000 */
[----:B------:R-:W-:Y:S01]  /*5c50*/  PRMT R158, R142, 0x7632, R158 ;  /* 0x000076328e9e7816 */ /* 0x000fe2000000009e */
[----:B------:R-:W-:Y:S01]  /*5c60*/  FFMA.FTZ R129, R170, UR8, R113 ;  /* 0x00000008aa817c23 */ /* 0x000fe20008010071 */
[----:B------:R-:W-:Y:S01]  /*5c70*/  FMUL.FTZ R141, R46, R130 ;  /* 0x000000822e8d7220 */ /* 0x000fe20000410000 */
[----:B------:R-:W-:Y:S01]  /*5c80*/  SHF.L.U32 R142, R142, 0x10, RZ ;  /* 0x000000108e8e7819 */ /* 0x000fe200000006ff */
[----:B------:R-:W-:Y:S01]  /*5c90*/  FMUL.FTZ R160, R131, R160 ;  /* 0x000000a083a07220 */ /* 0x000fe20000410000 */
[----:B------:R-:W-:Y:S01]  /*5ca0*/  FMUL.FTZ R130, R47, R131 ;  /* 0x000000832f827220 */ /* 0x000fe20000410000 */
        /* <DEDUP_REMOVED lines=9> */
[----:B------:R-:W-:-:S02]  /*5d40*/  F2FP.BF16.F32.PACK_AB R140, R27, R140 ;  /* 0x0000008c1b8c723e */ /* 0x000fc400000010ff */
[----:B------:R-:W-:Y:S01]  /*5d50*/  F2FP.BF16.F32.PACK_AB R142, R131, R142 ;  /* 0x0000008e838e723e */ /* 0x000fe200000010ff */
[----:B------:R-:W-:Y:S01]  /*5d60*/  FFMA.FTZ R131, R26, UR8, R115 ;  /* 0x000000081a837c23 */ /* 0x000fe20008010073 */
[----:B------:R-:W-:Y:S02]  /*5d70*/  PRMT R27, R143, 0x7632, R27 ;  /* 0x000076328f1b7816 */ /* 0x000fe4000000001b */
[----:B------:R-:W-:Y:S01]  /*5d80*/  F2FP.BF16.F32.PACK_AB R141, R130, R141 ;  /* 0x0000008d828d723e */ /* 0x000fe200000010ff */
[----:B------:R-:W-:Y:S01]  /*5d90*/  FFMA.FTZ R130, R165, UR8, R114 ;  /* 0x00000008a5827c23 */ /* 0x000fe20008010072 */
[----:B------:R-:W-:Y:S01]  /*5da0*/  SHF.L.U32 R158, R158, 0x10, RZ ;  /* 0x000000109e9e7819 */ /* 0x000fe200000006ff */
[----:B------:R-:W-:Y:S01]  /*5db0*/  FMUL.FTZ R26, R131, UR7 ;  /* 0x00000007831a7c20 */ /* 0x000fe20008410000 */
[----:B------:R-:W-:Y:S01]  /*5dc0*/  SHF.L.U32 R163, R27, 0x10, RZ ;  /* 0x000000101ba37819 */ /* 0x000fe200000006ff */
[----:B------:R-:W-:Y:S02]  /*5dd0*/  FMUL.FTZ R27, R130, UR7 ;  /* 0x00000007821b7c20 */ /* 0x000fe40008410000 */
        /* <DEDUP_REMOVED lines=8> */
.L_x_6627:
        /* <DEDUP_REMOVED lines=8> */
[----:B------:R-:W-:Y:S01]  /*5ee0*/  FFMA.FTZ R156, R156, UR8, R108 ;  /* 0x000000089c9c7c23 */ /* 0x000fe2000801006c */
[----:B------:R-:W-:Y:S01]  /*5ef0*/  FFMA.FTZ R168, R168, UR8, R109 ;  /* 0x00000008a8a87c23 */ /* 0x000fe2000801006d */
        /* <DEDUP_REMOVED lines=15> */
[----:B------:R-:W-:Y:S01]  /*5ff0*/  FFMA.FTZ R161, R161, UR8, R110 ;  /* 0x00000008a1a17c23 */ /* 0x000fe2000801006e */
        /* <DEDUP_REMOVED lines=9> */
[----:B------:R-:W-:Y:S01]  /*6090*/  FMUL.FTZ R165, R161, UR7 ;  /* 0x00000007a1a57c20 */ /* 0x000fe20008410000 */
[----:B------:R-:W-:Y:S01]  /*60a0*/  SHF.L.U32 R160, R160, 0x10, RZ ;  /* 0x00000010a0a07819 */ /* 0x000fe200000006ff */
[----:B------:R-:W-:Y:S01]  /*60b0*/  FFMA.FTZ R162, R170, UR8, R113 ;  /* 0x00000008aaa27c23 */ /* 0x000fe20008010071 */
[----:B------:R-:W-:Y:S01]  /*60c0*/  SHF.L.U32 R142, R142, 0x10, RZ ;  /* 0x000000108e8e7819 */ /* 0x000fe200000006ff */
[----:B------:R-:W-:Y:S01]  /*60d0*/  FMUL.FTZ R159, R159, UR7 ;  /* 0x000000079f9f7c20 */ /* 0x000fe20008410000 */
[----:B------:R-:W-:Y:S01]  /*60e0*/  PRMT R26, R143, 0x7632, R26 ;  /* 0x000076328f1a7816 */ /* 0x000fe2000000001a */
[----:B------:R-:W-:Y:S01]  /*60f0*/  FMUL.FTZ R164, R163, UR7 ;  /* 0x00000007a3a47c20 */ /* 0x000fe20008410000 */
[----:B------:R-:W-:Y:S01]  /*6100*/  SHF.L.U32 R158, R158, 0x10, RZ ;  /* 0x000000109e9e7819 */ /* 0x000fe200000006ff */
[----:B------:R-:W-:Y:S01]  /*6110*/  FFMA.FTZ R171, R171, UR8, R115 ;  /* 0x00000008abab7c23 */ /* 0x000fe20008010073 */
        /* <DEDUP_REMOVED lines=20> */
.L_x_6628:
[----:B------:R-:W0:Y:S01]  /*6260*/  @P0 LDC.64 R26, c[0x0][0x478] ;  /* 0x00011e00ff1a0b82 */ /* 0x000e220000000a00 */
[----:B------:R-:W-:Y:S02]  /*6270*/  HFMA2 R165, -RZ, RZ, 0, 9.5367431640625e-07 ;  /* 0x00000010ffa57431 */ /* 0x000fe400000001ff */
        /* <DEDUP_REMOVED lines=16> */
[----:B------:R-:W-:Y:S01]  /*6380*/  FFMA.FTZ R124, R133, UR8, R116 ;  /* 0x00000008857c7c23 */ /* 0x000fe20008010074 */
[----:B------:R-:W-:Y:S01]  /*6390*/  FFMA.FTZ R125, R134, UR8, R117 ;  /* 0x00000008867d7c23 */ /* 0x000fe20008010075 */
[----:B------:R-:W-:Y:S01]  /*63a0*/  SHF.L.U32 R136, R140, 0x10, RZ ;  /* 0x000000108c887819 */ /* 0x000fe200000006ff */
[----:B------:R-:W-:Y:S01]  /*63b0*/  FADD.FTZ R134, R149, -R126 ;  /* 0x8000007e95867221 */ /* 0x000fe20000010000 */
[----:B------:R-:W-:Y:S01]  /*63c0*/  FMUL.FTZ R27, R124, UR7 ;  /* 0x000000077c1b7c20 */ /* 0x000fe20008410000 */
[----:B------:R-:W-:Y:S01]  /*63d0*/  SHF.L.U32 R127, R2, 0x10, RZ ;  /* 0x00000010027f7819 */ /* 0x000fe200000006ff */
[----:B------:R-:W-:Y:S01]  /*63e0*/  FMUL.FTZ R126, R125, UR7 ;  /* 0x000000077d7e7c20 */ /* 0x000fe20008410000 */
[--C-:B------:R-:W-:Y:S01]  /*63f0*/  FFMA.FTZ R150, R150, UR4, R145.reuse ;  /* 0x0000000496967c23 */ /* 0x100fe20008010091 */
[----:B------:R-:W-:Y:S01]  /*6400*/  FMUL.FTZ R136, R27, R136 ;  /* 0x000000881b887220 */ /* 0x000fe20000410000 */
[----:B------:R-:W-:Y:S01]  /*6410*/  FMUL.FTZ R132, R52, R27 ;  /* 0x0000001b34847220 */ /* 0x000fe20000410000 */
[----:B------:R-:W-:Y:S01]  /*6420*/  FMUL.FTZ R27, R53, R126 ;  /* 0x0000007e351b7220 */ /* 0x000fe20000410000 */
[----:B------:R-:W-:Y:S01]  /*6430*/  FMUL.FTZ R2, R126, R127 ;  /* 0x0000007f7e027220 */ /* 0x000fe20000410000 */
[----:B------:R-:W-:Y:S01]  /*6440*/  FFMA.FTZ R152, R152, UR4, R145 ;  /* 0x0000000498987c23 */ /* 0x000fe20008010091 */
[----:B------:R-:W-:Y:S01]  /*6450*/  PRMT R127, R142, 0x7632, R127 ;  /* 0x000076328e7f7816 */ /* 0x000fe2000000007f */
[--C-:B------:R-:W-:Y:S01]  /*6460*/  FFMA.FTZ R153, R153, UR4, R145.reuse ;  /* 0x0000000499997c23 */ /* 0x100fe20008010091 */
[----:B------:R-:W-:Y:S01]  /*6470*/  FFMA.FTZ R154, R154, UR4, R145 ;  /* 0x000000049a9a7c23 */ /* 0x000fe20008010091 */
[----:B------:R-:W-:Y:S01]  /*6480*/  PRMT R126, R141, 0x7632, R126 ;  /* 0x000076328d7e7816 */ /* 0x000fe2000000007e */
[----:B------:R-:W-:Y:S01]  /*6490*/  FADD.FTZ R135, R135, -R150 ;  /* 0x8000009687877221 */ /* 0x000fe20000010000 */
[----:B------:R-:W-:Y:S01]  /*64a0*/  FADD.FTZ R137, R137, -R152 ;  /* 0x8000009889897221 */ /* 0x000fe20000010000 */
[----:B------:R-:W-:Y:S01]  /*64b0*/  F2FP.BF16.F32.PACK_AB R132, R27, R132 ;  /* 0x000000841b84723e */ /* 0x000fe200000010ff */
[----:B------:R-:W-:Y:S01]  /*64c0*/  FADD.FTZ R138, R138, -R153 ;  /* 0x800000998a8a7221 */ /* 0x000fe20000010000 */
[----:B------:R-:W-:Y:S01]  /*64d0*/  SHF.L.U32 R145, R127, 0x10, RZ ;  /* 0x000000107f917819 */ /* 0x000fe200000006ff */
[----:B------:R-:W-:Y:S01]  /*64e0*/  FADD.FTZ R139, R139, -R154 ;  /* 0x8000009a8b8b7221 */ /* 0x000fe20000010000 */
[----:B------:R-:W-:Y:S01]  /*64f0*/  SHF.L.U32 R140, R141, 0x10, RZ ;  /* 0x000000108d8c7819 */ /* 0x000fe200000006ff */
[----:B------:R-:W-:Y:S01]  /*6500*/  FFMA.FTZ R127, R26, UR8, R119 ;  /* 0x000000081a7f7c23 */ /* 0x000fe20008010077 */
[----:B------:R-:W-:Y:S01]  /*6510*/  SHF.L.U32 R27, R142, 0x10, RZ ;  /* 0x000000108e1b7819 */ /* 0x000fe200000006ff */
[----:B------:R-:W-:Y:S01]  /*6520*/  FFMA.FTZ R128, R137, UR8, R120 ;  /* 0x0000000889807c23 */ /* 0x000fe20008010078 */
[C---:B------:R-:W-:Y:S01]  /*6530*/  PRMT R142, R143.reuse, 0x7632, R142 ;  /* 0x000076328f8e7816 */ /* 0x040fe2000000008e */
[----:B------:R-:W-:Y:S01]  /*6540*/  FFMA.FTZ R129, R138, UR8, R121 ;  /* 0x000000088a817c23 */ /* 0x000fe20008010079 */
[----:B------:R-:W-:Y:S01]  /*6550*/  SHF.L.U32 R141, R143, 0x10, RZ ;  /* 0x000000108f8d7819 */ /* 0x000fe200000006ff */
[----:B------:R-:W-:Y:S01]  /*6560*/  FFMA.FTZ R130, R139, UR8, R122 ;  /* 0x000000088b827c23 */ /* 0x000fe2000801007a */
[----:B------:R-:W-:Y:S01]  /*6570*/  SHF.L.U32 R143, R126, 0x10, RZ ;  /* 0x000000107e8f7819 */ /* 0x000fe200000006ff */
[----:B------:R-:W-:Y:S01]  /*6580*/  FFMA.FTZ R126, R135, UR8, R118 ;  /* 0x00000008877e7c23 */ /* 0x000fe20008010076 */
[----:B------:R-:W-:Y:S01]  /*6590*/  FMUL.FTZ R26, R127, UR7 ;  /* 0x000000077f1a7c20 */ /* 0x000fe20008410000 */
[----:B------:R-:W-:Y:S01]  /*65a0*/  FFMA.FTZ R131, R134, UR8, R123 ;  /* 0x0000000886837c23 */ /* 0x000fe2000801007b */
[----:B------:R-:W-:Y:S01]  /*65b0*/  FMUL.FTZ R134, R128, UR7 ;  /* 0x0000000780867c20 */ /* 0x000fe20008410000 */
[----:B------:R-:W-:Y:S01]  /*65c0*/  FMUL.FTZ R133, R126, UR7 ;  /* 0x000000077e857c20 */ /* 0x000fe20008410000 */
[----:B------:R-:W-:Y:S01]  /*65d0*/  FMUL.FTZ R138, R26, R143 ;  /* 0x0000008f1a8a7220 */ /* 0x000fe20000410000 */
        /* <DEDUP_REMOVED lines=19> */
.L_x_6629:
        /* <DEDUP_REMOVED lines=9> */
[----:B------:R-:W-:Y:S01]  /*67a0*/  FFMA.FTZ R132, R132, UR8, R117 ;  /* 0x0000000884847c23 */ /* 0x000fe20008010075 */
[----:B-----5:R-:W-:Y:S01]  /*67b0*/  PRMT R2, R140, 0x7632, R2 ;  /* 0x000076328c027816 */ /* 0x020fe20000000002 */
[--C-:B------:R-:W-:Y:S01]  /*67c0*/  FFMA.FTZ R150, R150, UR4, R145.reuse ;  /* 0x0000000496967c23 */ /* 0x100fe20008010091 */
[----:B------:R-:W-:Y:S01]  /*67d0*/  SHF.L.U32 R136, R140, 0x10, RZ ;  /* 0x000000108c887819 */ /* 0x000fe200000006ff */
[----:B------:R-:W-:Y:S01]  /*67e0*/  FMUL.FTZ R133, R133, UR7 ;  /* 0x0000000785857c20 */ /* 0x000fe20008410000 */
[----:B------:R-:W-:Y:S01]  /*67f0*/  FMUL.FTZ R140, R132, UR7 ;  /* 0x00000007848c7c20 */ /* 0x000fe20008410000 */
[--C-:B------:R-:W-:Y:S01]  /*6800*/  FFMA.FTZ R152, R152, UR4, R145.reuse ;  /* 0x0000000498987c23 */ /* 0x100fe20008010091 */
[--C-:B------:R-:W-:Y:S01]  /*6810*/  FFMA.FTZ R153, R153, UR4, R145.reuse ;  /* 0x0000000499997c23 */ /* 0x100fe20008010091 */
[----:B------:R-:W-:Y:S01]  /*6820*/  FFMA.FTZ R154, R154, UR4, R145 ;  /* 0x000000049a9a7c23 */ /* 0x000fe20008010091 */
[----:B------:R-:W-:Y:S01]  /*6830*/  SHF.L.U32 R27, R2, 0x10, RZ ;  /* 0x00000010021b7819 */ /* 0x000fe200000006ff */
[----:B------:R-:W-:Y:S01]  /*6840*/  FMUL.FTZ R136, R133, R136 ;  /* 0x0000008885887220 */ /* 0x000fe20000410000 */
[----:B------:R-:W-:Y:S01]  /*6850*/  FMUL.FTZ R132, R52, R133 ;  /* 0x0000008534847220 */ /* 0x000fe20000410000 */
[----:B------:R-:W-:Y:S01]  /*6860*/  FADD.FTZ R135, R135, -R150 ;  /* 0x8000009687877221 */ /* 0x000fe20000010000 */
        /* <DEDUP_REMOVED lines=9> */
[----:B------:R-:W-:Y:S01]  /*6900*/  PRMT R145, R142, 0x7632, R145 ;  /* 0x000076328e917816 */ /* 0x000fe20000000091 */
[----:B------:R-:W-:Y:S01]  /*6910*/  FFMA.FTZ R137, R137, UR8, R120 ;  /* 0x0000000889897c23 */ /* 0x000fe20008010078 */
        /* <DEDUP_REMOVED lines=31> */
.L_x_6630:
[----:B------:R-:W0:Y:S01]  /*6b10*/  @P0 LDC.64 R26, c[0x0][0x478] ;  /* 0x00011e00ff1a0b82 */ /* 0x000e220000000a00 */
[----:B------:R-:W-:Y:S01]  /*6b20*/  MOV R143, 0x10 ;  /* 0x00000010008f7802 */ /* 0x000fe20000000f00 */
[----:B0-----:R-:W-:-:S05]  /*6b30*/  @P0 IMAD.WIDE.U32 R26, R0, 0x20, R26 ;  /* 0x00000020001a0825 */ /* 0x001fca00078e001a */
[----:B------:R-:W-:Y:S04]  /*6b40*/  @P0 STG.E.128 desc[UR10][R26.64], R124 ;  /* 0x0000007c1a000986 */ /* 0x000fe8000c101d0a */
[----:B------:R0:W-:Y:S02]  /*6b50*/  @P0 STG.E.128 desc[UR10][R26.64+0x10], R128 ;  /* 0x000010801a000986 */ /* 0x0001e4000c101d0a */
[----:B0-----:R-:W-:-:S05]  /*6b60*/  IMAD.WIDE.U32 R26, R0, R143, UR26 ;  /* 0x0000001a001a7e25 */ /* 0x001fca000f8e008f */
[----:B------:R0:W-:Y:S02]  /*6b70*/  STG.E.128 desc[UR10][R26.64], R132 ;  /* 0x000000841a007986 */ /* 0x0001e4000c101d0a */
.L_x_6622:
[----:B------:R-:W2:Y:S04]  /*6b80*/  LDL.LU R165, [R1] ;  /* 0x0000000001a57983 */ /* 0x000ea80000300800 */
[----:B------:R-:W3:Y:S04]  /*6b90*/  LDL.LU R164, [R1+0xc] ;  /* 0x00000c0001a47983 */ /* 0x000ee80000300800 */
[----:B------:R-:W4:Y:S04]  /*6ba0*/  LDL.LU R155, [R1+0x8] ;  /* 0x00000800019b7983 */ /* 0x000f280000300800 */
[----:B------:R-:W5:Y:S04]  /*6bb0*/  LDL.LU R154, [R1+0x4] ;  /* 0x00000400019a7983 */ /* 0x000f680000300800 */
        /* <DEDUP_REMOVED lines=8> */
[----:B01----:R-:W5:Y:S04]  /*6c40*/  LDL.LU R135, [R1+0x28] ;  /* 0x0000280001877983 */ /* 0x003f680000300800 */
[----:B------:R-:W5:Y:S04]  /*6c50*/  LDL.LU R134, [R1+0x3c] ;  /* 0x00003c0001867983 */ /* 0x000f680000300800 */
[----:B------:R-:W5:Y:S04]  /*6c60*/  LDL.LU R133, [R1+0x38] ;  /* 0x0000380001857983 */ /* 0x000f680000300800 */
[----:B------:R-:W5:Y:S04]  /*6c70*/  LDL.LU R132, [R1+0x34] ;  /* 0x0000340001847983 */ /* 0x000f680000300800 */
[----:B------:R-:W5:Y:S04]  /*6c80*/  LDL.LU R27, [R1+0x48] ;  /* 0x00004800011b7983 */ /* 0x000f680000300800 */
[----:B------:R-:W5:Y:S04]  /*6c90*/  LDL.LU R26, [R1+0x44] ;  /* 0x00004400011a7983 */ /* 0x000f680000300800 */
[----:B------:R-:W5:Y:S01]  /*6ca0*/  LDL.LU R0, [R1+0x40] ;  /* 0x0000400001007983 */ /* 0x000f620000300800 */
        /* <DEDUP_REMOVED lines=16> */
[----:B--2---:R-:W-:Y:S01]  /*6db0*/  FADD.FTZ R165, R138, R165 ;  /* 0x000000a58aa57221 */ /* 0x004fe20000010000 */
[----:B---3--:R-:W-:Y:S01]  /*6dc0*/  FADD.FTZ R164, R163, R164 ;  /* 0x000000a4a3a47221 */ /* 0x008fe20000010000 */
[----:B----4-:R-:W-:Y:S01]  /*6dd0*/  FADD.FTZ R155, R162, R155 ;  /* 0x0000009ba29b7221 */ /* 0x010fe20000010000 */
[----:B-----5:R-:W-:Y:S01]  /*6de0*/  FADD.FTZ R154, R158, R154 ;  /* 0x0000009a9e9a7221 */ /* 0x020fe20000010000 */
        /* <DEDUP_REMOVED lines=14> */
[----:B------:R-:W-:-:S05]  /*6ed0*/  FADD.FTZ R0, R144, R0 ;  /* 0x0000000090007221 */ /* 0x000fca0000010000 */
[----:B------:R0:W-:Y:S04]  /*6ee0*/  STL [R1+0x40], R0 ;  /* 0x0000400001007387 */ /* 0x0001e80000100800 */
        /* <DEDUP_REMOVED lines=17> */
[----:B------:R0:W-:Y:S01]  /*7000*/  STL [R1], R165 ;  /* 0x000000a501007387 */ /* 0x0001e20000100800 */
        /* <DEDUP_REMOVED lines=31> */
[----:B0-----:R1:W5:Y:S01]  /*7200*/  LDL.LU R26, [R1+0x78] ;  /* 0x00007800011a7983 */ /* 0x0013620000300800 */
        /* <DEDUP_REMOVED lines=35> */
[----:B-1----:R-:W-:-:S07]  /*7440*/  MOV R192, R23 ;  /* 0x0000001700c07202 */ /* 0x002fce0000000f00 */
.L_x_6610:
        /* <DEDUP_REMOVED lines=36> */
.L_x_6632:
        /* <DEDUP_REMOVED lines=15> */
.L_x_15663:


//--------------------- .text._ZN10layer_norm13ln_bwd_kernelINS_13Kernel_traitsIf13__nv_bfloat16fS2_fjLj8192ELj1ELj1ELj8ELj16ENS_18Kernel_traits_baseILj8192EfS2_fS2_fjLj256EEEEELb0ELb1ELb1ELb0EEEvNS_9BwdParamsE --------------------------
	.section	.text._ZN10layer_norm13ln_bwd_kernelINS_13Kernel_traitsIf13__nv_bfloat16fS2_fjLj8192ELj1ELj1ELj8ELj16ENS_18Kernel_traits_baseILj8192EfS2_fS2_fjLj256EEEEELb0ELb1ELb1ELb0EEEvNS_9BwdParamsE,"ax",@progbits
	.align	128
        .global         _ZN10layer_norm13ln_bwd_kernelINS_13Kernel_traitsIf13__nv_bfloat16fS2_fjLj8192ELj1ELj1ELj8ELj16ENS_18Kernel_traits_baseILj8192EfS2_fS2_fjLj256EEEEELb0ELb1ELb1ELb0EEEvNS_9BwdParamsE
        .type           _ZN10layer_norm13ln_bwd_kernelINS_13Kernel_traitsIf13__nv_bfloat16fS2_fjLj8192ELj1ELj1ELj8ELj16ENS_18Kernel_traits_baseILj8192EfS2_fS2_fjLj256EEEEELb0ELb1ELb1ELb0EEEvNS_9BwdParamsE,@function
        .size           _ZN10layer_norm13ln_bwd_kernelINS_13Kernel_traitsIf13__nv_bfloat16fS2_fjLj8192ELj1ELj1ELj8ELj16ENS_18Kernel_traits_baseILj8192EfS2_fS2_fjLj256EEEEELb0ELb1ELb1ELb0EEEvNS_9BwdParamsE,(.L_x_15664 - _ZN10layer_norm13ln_bwd_kernelINS_13Kernel_traitsIf13__nv_bfloat16fS2_fjLj8192ELj1ELj1ELj8ELj16ENS_18Kernel_traits_baseILj8192EfS2_fS2_fjLj256EEEEELb0ELb1ELb1ELb0EEEvNS_9BwdParamsE)
        .other          _ZN10layer_norm13ln_bwd_kernelINS_13Kernel_traitsIf13__nv_bfloat16fS2_fjLj8192ELj1ELj1ELj8ELj16ENS_18Kernel_traits_baseILj8192EfS2_fS2_fjLj256EEEEELb0ELb1ELb1ELb0EEEvNS_9BwdParamsE,@"STO_CUDA_ENTRY STV_DEFAULT"
_ZN10layer_norm13ln_bwd_kernelINS_13Kernel_traitsIf13__nv_bfloat16fS2_fjLj8192ELj1ELj1ELj8ELj16ENS_18Kernel_traits_baseILj8192EfS2_fS2_fjLj256EEEEELb0ELb1ELb1ELb0EEEvNS_9BwdParamsE:
.text._ZN10layer_norm13ln_bwd_kernelINS_13Kernel_traitsIf13__nv_bfloat16fS2_fjLj8192ELj1ELj1ELj8ELj16ENS_18Kernel_traits_baseILj8192EfS2_fS2_fjLj256EEEEELb0ELb1ELb1ELb0EEEvNS_9BwdParamsE:
        /* <DEDUP_REMOVED lines=193> */
.L_x_6785:
        /* <DEDUP_REMOVED lines=14> */
[----:B------:R-:W-:Y:S01]  /*0cf0*/  HFMA2 R228, -RZ, RZ, 0, 0 ;  /* 0x00000000ffe47431 */ /* 0x000fe200000001ff */
[----:B------:R-:W-:Y:S01]  /*0d00*/  BSSY.RECONVERGENT B0, `(.L_x_6634) ;  /* 0x00001bb000007945 */ /* 0x000fe20003800200 */
[----:B------:R-:W-:Y:S02]  /*0d10*/  MOV R227, RZ ;  /* 0x000000ff00e37202 */ /* 0x000fe40000000f00 */
        /* <DEDUP_REMOVED lines=21> */
[----:B------:R-:W-:Y:S02]  /*0e70*/  MOV R227, RZ ;  /* 0x000000ff00e37202 */ /* 0x000fe40000000f00 */
[----:B0-----:R-:W-:-:S04]  /*0e80*/  MOV R193, UR7 ;  /* 0x0000000700c17c02 */ /* 0x001fc80008000f00 */
[----:B-1----:R-:W-:-:S04]  /*0e90*/  LEA.HI.SX32 R194, R193, R195, 0x1d ;  /* 0x000000c3c1c27211 */ /* 0x002fc800078feaff */
[----:B------:R-:W-:Y:S01]  /*0ea0*/  MOV R216, R194 ;  /* 0x000000c200d87202 */ /* 0x000fe20000000f00 */
[----:B------:R0:W-:Y:S01]  /*0eb0*/  STL [R1+0x14], R194 ;  /* 0x000014c201007387 */ /* 0x0001e20000100800 */
[----:B--2---:R-:W-:Y:S02]  /*0ec0*/  FSEL R192, R192, RZ, !P0 ;  /* 0x000000ffc0c07208 */ /* 0x004fe40004000000 */
[----:B------:R-:W-:Y:S02]  /*0ed0*/  ISETP.GE.U32.AND P0, PT, R2, 0x100, PT ;  /* 0x000001000200780c */ /* 0x000fe40003f06070 */
[----:B------:R-:W-:Y:S02]  /*0ee0*/  R2UR UR32, R192 ;  /* 0x00000000c02072ca */ /* 0x000fe400000e0000 */
[----:B------:R-:W-:-:S04]  /*0ef0*/  MOV R192, UR9 ;  /* 0x0000000900c07c02 */ /* 0x000fc80008000f00 */
[----:B------:R-:W-:-:S05]  /*0f00*/  LEA.HI.SX32 R226, R192, R195, 0x1d ;  /* 0x000000c3c0e27211 */ /* 0x000fca00078feaff */
[----:B0-----:R-:W-:Y:S05]  /*0f10*/  @!P0 BRA `(.L_x_6637) ;  /* 0x0000000400748947 */ /* 0x001fea0003800000 */
        /* <DEDUP_REMOVED lines=16> */
[----:B--2---:R-:W-:Y:S01]  /*1020*/  FADD.FTZ R228, R195, -UR32 ;  /* 0x80000020c3e47e21 */ /* 0x004fe20008010000 */
[----:B------:R-:W-:Y:S01]  /*1030*/  FADD.FTZ R227, R194, -UR32 ;  /* 0x80000020c2e37e21 */ /* 0x000fe20008010000 */
[C---:B---3--:R-:W-:Y:S02]  /*1040*/  PRMT R241, R197.reuse, 0x7632, R241 ;  /* 0x00007632c5f17816 */ /* 0x048fe400000000f1 */
[----:B------:R-:W-:Y:S01]  /*1050*/  SHF.L.U32 R195, R197, 0x10, RZ ;  /* 0x00000010c5c37819 */ /* 0x000fe200000006ff */
[----:B----4-:R-:W-:-:S02]  /*1060*/  FADD.FTZ R197, R202, -UR32 ;  /* 0x80000020cac57e21 */ /* 0x010fc40008010000 */
[----:B------:R-:W2:Y:S01]  /*1070*/  LDL R202, [R1+0x94] ;  /* 0x0000940001ca7983 */ /* 0x000ea20000100800 */
[C---:B0-----:R-:W-:Y:S02]  /*1080*/  PRMT R239, R196.reuse, 0x7632, R239 ;  /* 0x00007632c4ef7816 */ /* 0x041fe400000000ef */
[----:B------:R-:W-:Y:S01]  /*1090*/  SHF.L.U32 R194, R196, 0x10, RZ ;  /* 0x00000010c4c27819 */ /* 0x000fe200000006ff */
[----:B------:R-:W-:Y:S02]  /*10a0*/  FADD.FTZ R196, R200, -UR32 ;  /* 0x80000020c8c47e21 */ /* 0x000fe40008010000 */
[----:B------:R-:W3:Y:S01]  /*10b0*/  LDL R200, [R1+0x84] ;  /* 0x0000840001c87983 */ /* 0x000ee20000100800 */
[----:B------:R-:W-:Y:S01]  /*10c0*/  FMUL.FTZ R247, R227, UR30 ;  /* 0x0000001ee3f77c20 */ /* 0x000fe20008410000 */
[----:B------:R-:W-:Y:S01]  /*10d0*/  FADD.FTZ R205, R193, -UR32 ;  /* 0x80000020c1cd7e21 */ /* 0x000fe20008010000 */
[----:B------:R-:W-:Y:S01]  /*10e0*/  FADD.FTZ R0, R192, -UR32 ;  /* 0x80000020c0007e21 */ /* 0x000fe20008010000 */
[----:B------:R-:W4:Y:S01]  /*10f0*/  LDL R227, [R1+0x78] ;  /* 0x0000780001e37983 */ /* 0x000f220000100800 */
[----:B------:R-:W-:Y:S01]  /*1100*/  FADD.FTZ R193, R203, -UR32 ;  /* 0x80000020cbc17e21 */ /* 0x000fe20008010000 */
[----:B------:R-:W-:-:S02]  /*1110*/  FADD.FTZ R192, R201, -UR32 ;  /* 0x80000020c9c07e21 */ /* 0x000fc40008010000 */
[----:B------:R-:W4:Y:S04]  /*1120*/  LDL R203, [R1+0x80] ;  /* 0x0000800001cb7983 */ /* 0x000f280000100800 */
[----:B------:R-:W4:Y:S01]  /*1130*/  LDL R201, [R1+0x7c] ;  /* 0x00007c0001c97983 */ /* 0x000f220000100800 */
[C---:B------:R-:W-:Y:S01]  /*1140*/  PRMT R242, R198.reuse, 0x7632, R242 ;  /* 0x00007632c6f27816 */ /* 0x040fe200000000f2 */
[----:B------:R-:W-:Y:S01]  /*1150*/  FMUL.FTZ R249, R205, UR30 ;  /* 0x0000001ecdf97c20 */ /* 0x000fe20008410000 */
[----:B------:R-:W-:Y:S01]  /*1160*/  SHF.L.U32 R238, R198, 0x10, RZ ;  /* 0x00000010c6ee7819 */ /* 0x000fe200000006ff */
[----:B------:R-:W-:Y:S01]  /*1170*/  FMUL.FTZ R205, R246, R194 ;  /* 0x000000c2f6cd7220 */ /* 0x000fe20000410000 */
[----:B------:R-:W-:Y:S01]  /*1180*/  SHF.L.U32 R198, R239, 0x10, RZ ;  /* 0x00000010efc67819 */ /* 0x000fe200000006ff */
[----:B------:R-:W-:Y:S01]  /*1190*/  FMUL.FTZ R246, R243, R195 ;  /* 0x000000c3f3f67220 */ /* 0x000fe20000410000 */
[----:B------:R-:W-:Y:S01]  /*11a0*/  FMUL.FTZ R243, R196, UR30 ;  /* 0x0000001ec4f37c20 */ /* 0x000fe20008410000 */
[----:B------:R-:W-:-:S02]  /*11b0*/  FADD.FTZ R196, RZ, R205 ;  /* 0x000000cdffc47221 */ /* 0x000fc40000010000 */
[----:B------:R-:W-:Y:S01]  /*11c0*/  FMUL.FTZ R248, R248, R198 ;  /* 0x000000c6f8f87220 */ /* 0x000fe20000410000 */
[C---:B------:R-:W-:Y:S01]  /*11d0*/  PRMT R244, R199.reuse, 0x7632, R244 ;  /* 0x00007632c7f47816 */ /* 0x040fe200000000f4 */
[----:B------:R-:W-:Y:S01]  /*11e0*/  FMUL.FTZ R0, R0, UR30 ;  /* 0x0000001e00007c20 */ /* 0x000fe20008410000 */
[----:B------:R-:W-:Y:S01]  /*11f0*/  SHF.L.U32 R240, R199, 0x10, RZ ;  /* 0x00000010c7f07819 */ /* 0x000fe200000006ff */
[----:B------:R-:W-:Y:S01]  /*1200*/  FADD.FTZ R196, R196, R248 ;  /* 0x000000f8c4c47221 */ /* 0x000fe20000010000 */
[----:B------:R-:W-:Y:S01]  /*1210*/  SHF.L.U32 R199, R241, 0x10, RZ ;  /* 0x00000010f1c77819 */ /* 0x000fe200000006ff */
[----:B------:R-:W-:Y:S01]  /*1220*/  FADD.FTZ R92, R92, R194 ;  /* 0x000000c25c5c7221 */ /* 0x000fe20000010000 */
[----:B------:R-:W-:Y:S01]  /*1230*/  FFMA.FTZ R124, R0, R194, R124 ;  /* 0x000000c2007c7223 */ /* 0x000fe2000001007c */
[----:B------:R-:W-:Y:S01]  /*1240*/  SHF.L.U32 R194, R244, 0x10, RZ ;  /* 0x00000010f4c27819 */ /* 0x000fe200000006ff */
[----:B------:R-:W-:Y:S01]  /*1250*/  FADD.FTZ R196, R196, R246 ;  /* 0x000000f6c4c47221 */ /* 0x000fe20000010000 */
[----:B------:R-:W-:Y:S01]  /*1260*/  FMUL.FTZ R239, R197, UR30 ;  /* 0x0000001ec5ef7c20 */ /* 0x000fe20008410000 */
[----:B------:R-:W-:Y:S01]  /*1270*/  FFMA.FTZ R197, R0, R205, RZ ;  /* 0x000000cd00c57223 */ /* 0x000fe200000100ff */
[----:B------:R-:W-:Y:S01]  /*1280*/  FMUL.FTZ R241, R192, UR30 ;  /* 0x0000001ec0f17c20 */ /* 0x000fe20008410000 */
[----:B------:R-:W-:-:S02]  /*1290*/  FMUL.FTZ R193, R193, UR30 ;  /* 0x0000001ec1c17c20 */ /* 0x000fc40008410000 */
[----:B------:R-:W-:Y:S01]  /*12a0*/  FFMA.FTZ R197, R249, R248, R197 ;  /* 0x000000f8f9c57223 */ /* 0x000fe200000100c5 */
[----:B------:R-:W-:Y:S02]  /*12b0*/  FMUL.FTZ R245, R228, UR30 ;  /* 0x0000001ee4f57c20 */ /* 0x000fe40008410000 */
[----:B------:R0:W-:Y:S01]  /*12c0*/  STL [R1+0x10], R193 ;  /* 0x000010c101007387 */ /* 0x0001e20000100800 */
[C---:B------:R-:W-:Y:S01]  /*12d0*/  FFMA.FTZ R197, R247.reuse, R246, R197 ;  /* 0x000000f6f7c57223 */ /* 0x040fe200000100c5 */
[----:B------:R-:W-:Y:S01]  /*12e0*/  FADD.FTZ R94, R94, R195 ;  /* 0x000000c35e5e7221 */ /* 0x000fe20000010000 */
[----:B------:R-:W-:Y:S01]  /*12f0*/  FFMA.FTZ R126, R247, R195, R126 ;  /* 0x000000c3f77e7223 */ /* 0x000fe2000001007e */
[----:B------:R-:W-:Y:S01]  /*1300*/  SHF.L.U32 R195, R242, 0x10, RZ ;  /* 0x00000010f2c37819 */ /* 0x000fe200000006ff */
        /* <DEDUP_REMOVED lines=12> */
[----:B------:R-:W-:-:S02]  /*13d0*/  IADD3 R226, PT, PT, R226, 0x100, RZ ;  /* 0x00000100e2e27810 */ /* 0x000fc40007ffe0ff */
[----:B------:R-:W-:Y:S01]  /*13e0*/  IADD3 R216, PT, PT, R216, 0x100, RZ ;  /* 0x00000100d8d87810 */ /* 0x000fe20007ffe0ff */
[----:B--2---:R-:W-:-:S04]  /*13f0*/  FMUL.FTZ R244, R202, R199 ;  /* 0x000000c7caf47220 */ /* 0x004fc80000410000 */
[----:B------:R-:W-:Y:S01]  /*1400*/  FADD.FTZ R192, R196, R244 ;  /* 0x000000f4c4c07221 */ /* 0x000fe20000010000 */
[----:B---3--:R-:W-:Y:S01]  /*1410*/  FMUL.FTZ R196, R200, R194 ;  /* 0x000000c2c8c47220 */ /* 0x008fe20000410000 */
[----:B------:R-:W-:-:S04]  /*1420*/  FFMA.FTZ R197, R245, R244, R197 ;  /* 0x000000f4f5c57223 */ /* 0x000fc800000100c5 */
[----:B------:R0:W-:Y:S01]  /*1430*/  STL [R1+0xc], R196 ;  /* 0x00000cc401007387 */ /* 0x0001e20000100800 */
[----:B----4-:R-:W-:Y:S01]  /*1440*/  FMUL.FTZ R242, R227, R238 ;  /* 0x000000eee3f27220 */ /* 0x010fe20000410000 */
[----:B------:R-:W-:-:S03]  /*1450*/  FMUL.FTZ R238, R203, R240 ;  /* 0x000000f0cbee7220 */ /* 0x000fc60000410000 */
[----:B------:R-:W-:Y:S01]  /*1460*/  FADD.FTZ R192, R192, R242 ;  /* 0x000000f2c0c07221 */ /* 0x000fe20000010000 */
[----:B------:R-:W-:Y:S01]  /*1470*/  FMUL.FTZ R240, R201, R195 ;  /* 0x000000c3c9f07220 */ /* 0x000fe20000410000 */
[----:B------:R-:W-:-:S03]  /*1480*/  FFMA.FTZ R195, R243, R242, R197 ;  /* 0x000000f2f3c37223 */ /* 0x000fc600000100c5 */
[----:B------:R-:W-:Y:S01]  /*1490*/  FADD.FTZ R192, R192, R240 ;  /* 0x000000f0c0c07221 */ /* 0x000fe20000010000 */
[----:B------:R-:W-:-:S03]  /*14a0*/  FFMA.FTZ R195, R241, R240, R195 ;  /* 0x000000f0f1c37223 */ /* 0x000fc600000100c3 */
[----:B------:R-:W-:Y:S01]  /*14b0*/  FADD.FTZ R192, R192, R238 ;  /* 0x000000eec0c07221 */ /* 0x000fe20000010000 */
[----:B------:R-:W-:-:S03]  /*14c0*/  FFMA.FTZ R195, R239, R238, R195 ;  /* 0x000000eeefc37223 */ /* 0x000fc600000100c3 */
[----:B------:R-:W-:Y:S01]  /*14d0*/  FADD.FTZ R228, R192, R196 ;  /* 0x000000c4c0e47221 */ /* 0x000fe20000010000 */
[----:B0-----:R-:W-:-:S07]  /*14e0*/  FFMA.FTZ R227, R193, R196, R195 ;  /* 0x000000c4c1e37223 */ /* 0x001fce00000100c3 */
.L_x_6637:
[----:B------:R-:W-:Y:S05]  /*14f0*/  BSYNC.RECONVERGENT B1 ;  /* 0x0000000000017941 */ /* 0x000fea0003800200 */
.L_x_6636:
[----:B------:R-:W-:Y:S04]  /*1500*/  BSSY.RECONVERGENT B1, `(.L_x_6638) ;  /* 0x000005e000017945 */ /* 0x000fe80003800200 */
[----:B------:R-:W-:Y:S05]  /*1510*/  @!P3 BRA `(.L_x_6639) ;  /* 0x000000040070b947 */ /* 0x000fea0003800000 */
[----:B------:R-:W0:Y:S01]  /*1520*/  LDC.64 R10, c[0x0][0x3a8] ;  /* 0x0000ea00ff0a7b82 */ /* 0x000e220000000a00 */
[----:B------:R-:W2:Y:S04]  /*1530*/  LDL R237, [R1+0x68] ;  /* 0x0000680001ed7983 */ /* 0x000ea80000100800 */
[----:B------:R-:W3:Y:S03]  /*1540*/  LDL R236, [R1+0x6c] ;  /* 0x00006c0001ec7983 */ /* 0x000ee60000100800 */
[----:B------:R-:W1:Y:S01]  /*1550*/  LDC.64 R192, c[0x0][0x428] ;  /* 0x00010a00ffc07b82 */ /* 0x000e620000000a00 */
[----:B------:R-:W4:Y:S04]  /*1560*/  LDL R235, [R1+0x70] ;  /* 0x0000700001eb7983 */ /* 0x000f280000100800 */
[----:B------:R-:W4:Y:S01]  /*1570*/  LDL R251, [R1+0x5c] ;  /* 0x00005c0001fb7983 */ /* 0x000f220000100800 */
[----:B0-----:R-:W-:-:S05]  /*1580*/  IMAD.WIDE.U32 R10, R216, 0x20, R10 ;  /* 0x00000020d80a7825 */ /* 0x001fca00078e000a */
[----:B------:R-:W2:Y:S01]  /*1590*/  LDG.E.128 R12, desc[UR16][R10.64] ;  /* 0x000000100a0c7981 */ /* 0x000ea2000c1e1d00 */
[----:B-1----:R-:W-:-:S03]  /*15a0*/  IMAD.WIDE.U32 R192, R226, 0x10, R192 ;  /* 0x00000010e2c07825 */ /* 0x002fc600078e00c0 */
[----:B------:R0:W3:Y:S04]  /*15b0*/  LDG.E.128 R196, desc[UR16][R10.64+0x10] ;  /* 0x000010100ac47981 */ /* 0x0000e8000c1e1d00 */
[----:B------:R-:W4:Y:S01]  /*15c0*/  LDG.E.128 R192, desc[UR16][R192.64] ;  /* 0x00000010c0c07981 */ /* 0x000f22000c1e1d00 */
[----:B------:R-:W-:-:S04]  /*15d0*/  ISETP.NE.U32.AND P0, PT, RZ, UR22, PT ;  /* 0x00000016ff007c0c */ /* 0x000fc8000bf05070 */
[----:B------:R-:W-:-:S13]  /*15e0*/  ISETP.NE.AND.EX P0, PT, RZ, UR23, PT, P0 ;  /* 0x00000017ff007c0c */ /* 0x000fda000bf05300 */
[----:B0-----:R-:W0:Y:S02]  /*15f0*/  @P0 LDC.64 R10, c[0x0][0x438] ;  /* 0x00010e00ff0a0b82 */ /* 0x001e240000000a00 */
[----:B0-----:R-:W-:-:S05]  /*1600*/  @P0 IMAD.WIDE.U32 R10, R216, 0x20, R10 ;  /* 0x00000020d80a0825 */ /* 0x001fca00078e000a */
[----:B------:R-:W5:Y:S04]  /*1610*/  @P0 LDG.E.128 R20, desc[UR16][R10.64] ;  /* 0x000000100a140981 */ /* 0x000f68000c1e1d00 */
[----:B------:R0:W5:Y:S01]  /*1620*/  @P0 LDG.E.128 R16, desc[UR16][R10.64+0x10] ;  /* 0x000010100a100981 */ /* 0x000162000c1e1d00 */
[----:B--2---:R-:W-:-:S04]  /*1630*/  FADD.FTZ R200, R12, -UR32 ;  /* 0x800000200cc87e21 */ /* 0x004fc80008010000 */
[----:B------:R-:W-:Y:S02]  /*1640*/  FMUL.FTZ R204, R200, UR30 ;  /* 0x0000001ec8cc7c20 */ /* 0x000fe40008410000 */
[----:B------:R-:W2:Y:S01]  /*1650*/  LDL R200, [R1+0x74] ;  /* 0x0000740001c87983 */ /* 0x000ea20000100800 */
[C---:B----4-:R-:W-:Y:S02]  /*1660*/  PRMT R233, R194.reuse, 0x7632, R233 ;  /* 0x00007632c2e97816 */ /* 0x050fe400000000e9 */
[----:B------:R-:W-:Y:S01]  /*1670*/  SHF.L.U32 R202, R194, 0x10, RZ ;  /* 0x00000010c2ca7819 */ /* 0x000fe200000006ff */
[----:B---3--:R-:W-:Y:S02]  /*1680*/  FADD.FTZ R194, R198, -UR32 ;  /* 0x80000020c6c27e21 */ /* 0x008fe40008010000 */
[----:B------:R-:W3:Y:S01]  /*1690*/  LDL R198, [R1+0x58] ;  /* 0x0000580001c67983 */ /* 0x000ee20000100800 */
[C---:B------:R-:W-:Y:S02]  /*16a0*/  PRMT R231, R192.reuse, 0x7632, R231 ;  /* 0x00007632c0e77816 */ /* 0x040fe400000000e7 */
[----:B0-----:R-:W-:Y:S01]  /*16b0*/  SHF.L.U32 R11, R192, 0x10, RZ ;  /* 0x00000010c00b7819 */ /* 0x001fe200000006ff */
[----:B------:R-:W-:-:S02]  /*16c0*/  FADD.FTZ R192, R199, -UR32 ;  /* 0x80000020c7c07e21 */ /* 0x000fc40008010000 */
[----:B------:R-:W4:Y:S01]  /*16d0*/  LDL R199, [R1+0x64] ;  /* 0x0000640001c77983 */ /* 0x000f220000100800 */
[----:B------:R-:W-:Y:S01]  /*16e0*/  FADD.FTZ R10, R197, -UR32 ;  /* 0x80000020c50a7e21 */ /* 0x000fe20008010000 */
[----:B------:R-:W-:Y:S02]  /*16f0*/  SHF.L.U32 R197, R231, 0x10, RZ ;  /* 0x00000010e7c57819 */ /* 0x000fe400000006ff */
[----:B------:R-:W4:Y:S01]  /*1700*/  LDL R231, [R1+0x60] ;  /* 0x0000600001e77983 */ /* 0x000f220000100800 */
[----:B------:R-:W-:Y:S01]  /*1710*/  FADD.FTZ R13, R13, -UR32 ;  /* 0x800000200d0d7e21 */ /* 0x000fe20008010000 */
[----:B------:R-:W-:Y:S01]  /*1720*/  FADD.FTZ R12, R15, -UR32 ;  /* 0x800000200f0c7e21 */ /* 0x000fe20008010000 */
[C---:B------:R-:W-:Y:S02]  /*1730*/  PRMT R232, R193.reuse, 0x7632, R232 ;  /* 0x00007632c1e87816 */ /* 0x040fe400000000e8 */
[----:B------:R-:W-:Y:S01]  /*1740*/  SHF.L.U32 R201, R193, 0x10, RZ ;  /* 0x00000010c1c97819 */ /* 0x000fe200000006ff */
[----:B------:R-:W-:Y:S01]  /*1750*/  FADD.FTZ R193, R196, -UR32 ;  /* 0x80000020c4c17e21 */ /* 0x000fe20008010000 */
[----:B------:R-:W-:Y:S01]  /*1760*/  PRMT R234, R195, 0x7632, R234 ;  /* 0x00007632c3ea7816 */ /* 0x000fe200000000ea */
[----:B------:R-:W-:Y:S01]  /*1770*/  FMUL.FTZ R15, R13, UR30 ;  /* 0x0000001e0d0f7c20 */ /* 0x000fe20008410000 */
[----:B------:R-:W-:Y:S01]  /*1780*/  FMUL.FTZ R13, R12, UR30 ;  /* 0x0000001e0c0d7c20 */ /* 0x000fe20008410000 */
[-C--:B------:R-:W-:Y:S01]  /*1790*/  FMUL.FTZ R237, R237, R11.reuse ;  /* 0x0000000beded7220 */ /* 0x080fe20000410000 */
[----:B------:R-:W-:Y:S01]  /*17a0*/  SHF.L.U32 R203, R195, 0x10, RZ ;  /* 0x00000010c3cb7819 */ /* 0x000fe200000006ff */
[----:B------:R-:W-:Y:S01]  /*17b0*/  FMUL.FTZ R12, R193, UR30 ;  /* 0x0000001ec10c7c20 */ /* 0x000fe20008410000 */
[----:B------:R-:W-:Y:S01]  /*17c0*/  SHF.L.U32 R196, R232, 0x10, RZ ;  /* 0x00000010e8c47819 */ /* 0x000fe200000006ff */
[----:B------:R-:W-:Y:S01]  /*17d0*/  FADD.FTZ R84, R84, R11 ;  /* 0x0000000b54547221 */ /* 0x000fe20000010000 */
[----:B------:R-:W-:Y:S01]  /*17e0*/  FFMA.FTZ R116, R204, R11, R116 ;  /* 0x0000000bcc747223 */ /* 0x000fe20000010074 */
[----:B------:R-:W-:Y:S01]  /*17f0*/  SHF.L.U32 R195, R233, 0x10, RZ ;  /* 0x00000010e9c37819 */ /* 0x000fe200000006ff */
[----:B------:R-:W-:Y:S01]  /*1800*/  FMUL.FTZ R11, R194, UR30 ;  /* 0x0000001ec20b7c20 */ /* 0x000fe20008410000 */
[----:B------:R-:W-:Y:S01]  /*1810*/  SHF.L.U32 R193, R234, 0x10, RZ ;  /* 0x00000010eac17819 */ /* 0x000fe200000006ff */
[----:B------:R-:W-:Y:S01]  /*1820*/  FADD.FTZ R14, R14, -UR32 ;  /* 0x800000200e0e7e21 */ /* 0x000fe20008010000 */
[----:B------:R-:W-:Y:S01]  /*1830*/  FADD.FTZ R194, R228, R237 ;  /* 0x000000ede4c27221 */ /* 0x000fe20000010000 */
[----:B------:R-:W-:Y:S01]  /*1840*/  FMUL.FTZ R236, R236, R197 ;  /* 0x000000c5ecec7220 */ /* 0x000fe20000410000 */
[----:B------:R-:W-:Y:S01]  /*1850*/  FFMA.FTZ R119, R13, R196, R119 ;  /* 0x000000c40d777223 */ /* 0x000fe20000010077 */
[----:B------:R-:W-:Y:S01]  /*1860*/  FADD.FTZ R87, R87, R196 ;  /* 0x000000c457577221 */ /* 0x000fe20000010000 */
[----:B------:R-:W-:Y:S01]  /*1870*/  FMUL.FTZ R14, R14, UR30 ;  /* 0x0000001e0e0e7c20 */ /* 0x000fe20008410000 */
[----:B------:R-:W-:Y:S01]  /*1880*/  FMUL.FTZ R235, R235, R201 ;  /* 0x000000c9ebeb7220 */ /* 0x000fe20000410000 */
[----:B------:R-:W-:Y:S01]  /*1890*/  FADD.FTZ R194, R194, R236 ;  /* 0x000000ecc2c27221 */ /* 0x000fe20000010000 */
[----:B------:R-:W-:-:S03]  /*18a0*/  FMUL.FTZ R10, R10, UR30 ;  /* 0x0000001e0a0a7c20 */ /* 0x000fc60008410000 */
[----:B------:R-:W-:Y:S01]  /*18b0*/  FADD.FTZ R194, R194, R235 ;  /* 0x000000ebc2c27221 */ /* 0x000fe20000010000 */
[----:B------:R-:W-:Y:S01]  /*18c0*/  FADD.FTZ R81, R81, R195 ;  /* 0x000000c351517221 */ /* 0x000fe20000010000 */
[-C--:B------:R-:W-:Y:S01]  /*18d0*/  FFMA.FTZ R113, R10, R195.reuse, R113 ;  /* 0x000000c30a717223 */ /* 0x080fe20000010071 */
        /* <DEDUP_REMOVED lines=12> */
[----:B------:R-:W-:-:S02]  /*19a0*/  IADD3 R226, PT, PT, R226, 0x100, RZ ;  /* 0x00000100e2e27810 */ /* 0x000fc40007ffe0ff */
[----:B------:R-:W-:Y:S01]  /*19b0*/  IADD3 R216, PT, PT, R216, 0x100, RZ ;  /* 0x00000100d8d87810 */ /* 0x000fe20007ffe0ff */
[----:B--2---:R-:W-:Y:S01]  /*19c0*/  FMUL.FTZ R234, R200, R196 ;  /* 0x000000c4c8ea7220 */ /* 0x004fe20000410000 */
[----:B---3--:R-:W-:Y:S01]  /*19d0*/  FMUL.FTZ R233, R198, R202 ;  /* 0x000000cac6e97220 */ /* 0x008fe20000410000 */
[----:B------:R-:W-:-:S04]  /*19e0*/  FFMA.FTZ R198, R204, R237, R227 ;  /* 0x000000edccc67223 */ /* 0x000fc800000100e3 */
[----:B------:R-:W-:Y:S01]  /*19f0*/  FFMA.FTZ R198, R15, R236, R198 ;  /* 0x000000ec0fc67223 */ /* 0x000fe200000100c6 */
[----:B----4-:R-:W-:-:S03]  /*1a00*/  FMUL.FTZ R196, R199, R193 ;  /* 0x000000c1c7c47220 */ /* 0x010fc60000410000 */
[----:B------:R-:W-:Y:S02]  /*1a10*/  FFMA.FTZ R198, R14, R235, R198 ;  /* 0x000000eb0ec67223 */ /* 0x000fe400000100c6 */
[----:B------:R0:W-:Y:S01]  /*1a20*/  STL [R1+0x8], R196 ;  /* 0x000008c401007387 */ /* 0x0001e20000100800 */
        /* <DEDUP_REMOVED lines=10> */
[----:B0-----:R-:W-:-:S07]  /*1ad0*/  FFMA.FTZ R227, R251, R196, R195 ;  /* 0x000000c4fbe37223 */ /* 0x001fce00000100c3 */
.L_x_6639:
[----:B------:R-:W-:Y:S05]  /*1ae0*/  BSYNC.RECONVERGENT B1 ;  /* 0x0000000000017941 */ /* 0x000fea0003800200 */
.L_x_6638:
        /* <DEDUP_REMOVED lines=19> */
[----:B--2---:R-:W-:Y:S01]  /*1c20*/  FADD.FTZ R6, R6, -UR32 ;  /* 0x8000002006067e21 */ /* 0x004fe20008010000 */
[----:B------:R-:W-:Y:S01]  /*1c30*/  FADD.FTZ R200, R7, -UR32 ;  /* 0x8000002007c87e21 */ /* 0x000fe20008010000 */
[----:B0-----:R-:W-:Y:S02]  /*1c40*/  FADD.FTZ R9, R4, -UR32 ;  /* 0x8000002004097e21 */ /* 0x001fe40008010000 */
[----:B------:R-:W-:Y:S01]  /*1c50*/  FMUL.FTZ R7, R6, UR30 ;  /* 0x0000001e06077c20 */ /* 0x000fe20008410000 */
[----:B------:R-:W-:-:S02]  /*1c60*/  FMUL.FTZ R6, R200, UR30 ;  /* 0x0000001ec8067c20 */ /* 0x000fc40008410000 */
[----:B------:R-:W2:Y:S01]  /*1c70*/  LDL R200, [R1+0x54] ;  /* 0x0000540001c87983 */ /* 0x000ea20000100800 */
[C---:B----4-:R-:W-:Y:S02]  /*1c80*/  PRMT R223, R194.reuse, 0x7632, R223 ;  /* 0x00007632c2df7816 */ /* 0x050fe400000000df */
[----:B------:R-:W-:Y:S01]  /*1c90*/  SHF.L.U32 R202, R194, 0x10, RZ ;  /* 0x00000010c2ca7819 */ /* 0x000fe200000006ff */
[----:B---3--:R-:W-:Y:S02]  /*1ca0*/  FADD.FTZ R194, R198, -UR32 ;  /* 0x80000020c6c27e21 */ /* 0x008fe40008010000 */
[----:B------:R-:W3:Y:S01]  /*1cb0*/  LDL R198, [R1+0x38] ;  /* 0x0000380001c67983 */ /* 0x000ee20000100800 */
[C---:B------:R-:W-:Y:S02]  /*1cc0*/  PRMT R221, R192.reuse, 0x7632, R221 ;  /* 0x00007632c0dd7816 */ /* 0x040fe400000000dd */
[----:B------:R-:W-:Y:S01]  /*1cd0*/  SHF.L.U32 R4, R192, 0x10, RZ ;  /* 0x00000010c0047819 */ /* 0x000fe200000006ff */
[----:B------:R-:W-:-:S02]  /*1ce0*/  FADD.FTZ R192, R199, -UR32 ;  /* 0x80000020c7c07e21 */ /* 0x000fc40008010000 */
[----:B------:R-:W4:Y:S01]  /*1cf0*/  LDL R199, [R1+0x44] ;  /* 0x0000440001c77983 */ /* 0x000f220000100800 */
[----:B------:R-:W-:Y:S01]  /*1d00*/  FADD.FTZ R3, R197, -UR32 ;  /* 0x80000020c5037e21 */ /* 0x000fe20008010000 */
[----:B------:R-:W-:Y:S02]  /*1d10*/  SHF.L.U32 R197, R221, 0x10, RZ ;  /* 0x00000010ddc57819 */ /* 0x000fe400000006ff */
[----:B------:R-:W4:Y:S01]  /*1d20*/  LDL R221, [R1+0x40] ;  /* 0x0000400001dd7983 */ /* 0x000f220000100800 */
        /* <DEDUP_REMOVED lines=16> */
[----:B------:R-:W-:Y:S01]  /*1e30*/  FADD.FTZ R194, R228, R230 ;  /* 0x000000e6e4c27221 */ /* 0x000fe20000010000 */
[----:B------:R-:W-:Y:S01]  /*1e40*/  FMUL.FTZ R229, R229, R197 ;  /* 0x000000c5e5e57220 */ /* 0x000fe20000410000 */
[----:B------:R-:W-:Y:S01]  /*1e50*/  FFMA.FTZ R111, R6, R196, R111 ;  /* 0x000000c4066f7223 */ /* 0x000fe2000001006f */
[----:B------:R-:W-:Y:S01]  /*1e60*/  FADD.FTZ R79, R79, R196 ;  /* 0x000000c44f4f7221 */ /* 0x000fe20000010000 */
        /* <DEDUP_REMOVED lines=38> */
.L_x_6641:
[----:B------:R-:W-:Y:S05]  /*20d0*/  BSYNC.RECONVERGENT B1 ;  /* 0x0000000000017941 */ /* 0x000fea0003800200 */
.L_x_6640:
        /* <DEDUP_REMOVED lines=8> */
[----:B-1----:R-:W-:Y:S01]  /*2160*/  IMAD.WIDE.U32 R196, R226, 0x10, R196 ;  /* 0x00000010e2c47825 */ /* 0x002fe200078e00c4 */
[----:B------:R-:W-:Y:S02]  /*2170*/  ISETP.NE.U32.AND P0, PT, RZ, UR22, PT ;  /* 0x00000016ff007c0c */ /* 0x000fe4000bf05070 */
[----:B------:R-:W4:Y:S04]  /*2180*/  LDL R226, [R1+0x1c] ;  /* 0x00001c0001e27983 */ /* 0x000f280000100800 */
[----:B------:R-:W3:Y:S04]  /*2190*/  LDG.E.128 R196, desc[UR16][R196.64] ;  /* 0x00000010c4c47981 */ /* 0x000ee8000c1e1d00 */
[----:B------:R-:W4:Y:S01]  /*21a0*/  LDG.E.128 R200, desc[UR16][R200.64+0x10] ;  /* 0x00001010c8c87981 */ /* 0x000f22000c1e1d00 */
        /* <DEDUP_REMOVED lines=8> */
[C---:B---3--:R-:W-:Y:S02]  /*2230*/  PRMT R212, R197.reuse, 0x7632, R212 ;  /* 0x00007632c5d47816 */ /* 0x048fe400000000d4 */
[----:B------:R-:W-:Y:S01]  /*2240*/  SHF.L.U32 R194, R197, 0x10, RZ ;  /* 0x00000010c5c27819 */ /* 0x000fe200000006ff */
[----:B----4-:R-:W-:Y:S01]  /*2250*/  FADD.FTZ R193, R203, -UR32 ;  /* 0x80000020cbc17e21 */ /* 0x010fe20008010000 */
[----:B------:R-:W-:Y:S01]  /*2260*/  FADD.FTZ R197, R202, -UR32 ;  /* 0x80000020cac57e21 */ /* 0x000fe20008010000 */
[----:B------:R-:W2:Y:S04]  /*2270*/  LDL R203, [R1+0x18] ;  /* 0x0000180001cb7983 */ /* 0x000ea80000100800 */
[----:B------:R-:W3:Y:S01]  /*2280*/  LDL R202, [R1+0x2c] ;  /* 0x00002c0001ca7983 */ /* 0x000ee20000100800 */
[----:B------:R-:W-:Y:S01]  /*2290*/  FADD.FTZ R208, R195, -UR32 ;  /* 0x80000020c3d07e21 */ /* 0x000fe20008010000 */
[C---:B------:R-:W-:Y:S01]  /*22a0*/  PRMT R216, R198.reuse, 0x7632, R216 ;  /* 0x00007632c6d87816 */ /* 0x040fe200000000d8 */
[----:B------:R-:W-:Y:S01]  /*22b0*/  FADD.FTZ R192, R201, -UR32 ;  /* 0x80000020c9c07e21 */ /* 0x000fe20008010000 */
[----:B------:R-:W-:Y:S01]  /*22c0*/  SHF.L.U32 R195, R198, 0x10, RZ ;  /* 0x00000010c6c37819 */ /* 0x000fe200000006ff */
[----:B------:R-:W-:Y:S01]  /*22d0*/  FADD.FTZ R198, R200, -UR32 ;  /* 0x80000020c8c67e21 */ /* 0x000fe20008010000 */
[----:B------:R-:W4:Y:S04]  /*22e0*/  LDL R201, [R1+0x20] ;  /* 0x0000200001c97983 */ /* 0x000f280000100800 */
[----:B------:R-:W4:Y:S01]  /*22f0*/  LDL R200, [R1+0x34] ;  /* 0x0000340001c87983 */ /* 0x000f220000100800 */
[----:B------:R-:W-:-:S02]  /*2300*/  PRMT R211, R196, 0x7632, R211 ;  /* 0x00007632c4d37816 */ /* 0x000fc400000000d3 */
        /* <DEDUP_REMOVED lines=8> */
[----:B------:R-:W-:Y:S01]  /*2390*/  FMUL.FTZ R219, R219, R196 ;  /* 0x000000c4dbdb7220 */ /* 0x000fe20000410000 */
[----:B------:R-:W-:Y:S01]  /*23a0*/  FMUL.FTZ R213, R208, UR30 ;  /* 0x0000001ed0d57c20 */ /* 0x000fe20008410000 */
        /* <DEDUP_REMOVED lines=9> */
[----:B------:R-:W-:Y:S01]  /*2440*/  FFMA.FTZ R100, R220, R196, R100 ;  /* 0x000000c4dc647223 */ /* 0x000fe20000010064 */
[----:B------:R-:W-:Y:S01]  /*2450*/  SHF.L.U32 R196, R212, 0x10, RZ ;  /* 0x00000010d4c47819 */ /* 0x000fe200000006ff */
[----:B------:R-:W-:Y:S01]  /*2460*/  FMUL.FTZ R193, R193, UR30 ;  /* 0x0000001ec1c17c20 */ /* 0x000fe20008410000 */
[----:B------:R-:W-:Y:S01]  /*2470*/  FADD.FTZ R66, R66, R210 ;  /* 0x000000d242427221 */ /* 0x000fe20000010000 */
[----:B------:R-:W-:-:S03]  /*2480*/  FFMA.FTZ R98, R208, R210, R98 ;  /* 0x000000d2d0627223 */ /* 0x000fc60000010062 */
[----:B------:R0:W-:Y:S01]  /*2490*/  STL [R1], R193 ;  /* 0x000000c101007387 */ /* 0x0001e20000100800 */
[----:B------:R-:W-:Y:S01]  /*24a0*/  SHF.L.U32 R198, R216, 0x10, RZ ;  /* 0x00000010d8c67819 */ /* 0x000fe200000006ff */
[----:B------:R-:W-:-:S04]  /*24b0*/  FMUL.FTZ R211, R192, UR30 ;  /* 0x0000001ec0d37c20 */ /* 0x000fc80008410000 */
        /* <DEDUP_REMOVED lines=10> */
[----:B--2---:R-:W-:Y:S01]  /*2560*/  FMUL.FTZ R207, R203, R195 ;  /* 0x000000c3cbcf7220 */ /* 0x004fe20000410000 */
[----:B------:R-:W-:Y:S01]  /*2570*/  FADD.FTZ R195, R228, R219 ;  /* 0x000000dbe4c37221 */ /* 0x000fe20000010000 */
[----:B---3--:R-:W-:-:S04]  /*2580*/  FMUL.FTZ R217, R202, R199 ;  /* 0x000000c7cad97220 */ /* 0x008fc80000410000 */
[----:B------:R-:W-:Y:S01]  /*2590*/  FADD.FTZ R195, R195, R217 ;  /* 0x000000d9c3c37221 */ /* 0x000fe20000010000 */
[----:B------:R-:W-:Y:S01]  /*25a0*/  FFMA.FTZ R197, R218, R217, R197 ;  /* 0x000000d9dac57223 */ /* 0x000fe200000100c5 */
[----:B----4-:R-:W-:Y:S02]  /*25b0*/  FMUL.FTZ R209, R201, R210 ;  /* 0x000000d2c9d17220 */ /* 0x010fe40000410000 */
[----:B------:R-:W-:Y:S01]  /*25c0*/  FADD.FTZ R195, R195, R214 ;  /* 0x000000d6c3c37221 */ /* 0x000fe20000010000 */
[----:B------:R-:W-:Y:S01]  /*25d0*/  FFMA.FTZ R197, R215, R214, R197 ;  /* 0x000000d6d7c57223 */ /* 0x000fe200000100c5 */
[----:B------:R-:W-:-:S04]  /*25e0*/  FMUL.FTZ R210, R200, R196 ;  /* 0x000000c4c8d27220 */ /* 0x000fc80000410000 */
        /* <DEDUP_REMOVED lines=10> */
[----:B0-----:R-:W-:Y:S06]  /*2690*/  BRA `(.L_x_6642) ;  /* 0x0000000000847947 */ /* 0x001fec0003800000 */
.L_x_6635:
[----:B------:R-:W0:Y:S01]  /*26a0*/  S2R R193, SR_TID.X ;  /* 0x0000000000c17919 */ /* 0x000e220000002100 */
[----:B-1----:R-:W-:Y:S02]  /*26b0*/  UIMAD UR6, UR26, UR10, URZ ;  /* 0x0000000a1a0672a4 */ /* 0x002fe4000f8e02ff */
[----:B------:R-:W-:Y:S02]  /*26c0*/  UISETP.NE.U32.AND UP0, UPT, UR22, URZ, UPT ;  /* 0x000000ff1600728c */ /* 0x000fe4000bf05070 */
[----:B------:R-:W-:Y:S02]  /*26d0*/  USHF.R.S32.HI UR7, URZ, 0x1f, UR6 ;  /* 0x0000001fff077899 */ /* 0x000fe40008011406 */
[----:B------:R-:W-:Y:S02]  /*26e0*/  UISETP.NE.AND.EX UP0, UPT, UR23, URZ, UPT, UP0 ;  /* 0x000000ff1700728c */ /* 0x000fe4000bf05300 */
[----:B------:R-:W-:-:S06]  /*26f0*/  ULEA.HI UR7, UR7, UR6, URZ, 0x3 ;  /* 0x0000000607077291 */ /* 0x000fcc000f8f18ff */
[----:B------:R-:W-:-:S04]  /*2700*/  MOV R192, UR7 ;  /* 0x0000000700c07c02 */ /* 0x000fc80008000f00 */
[----:B0-----:R-:W-:-:S05]  /*2710*/  LEA.HI.SX32 R194, R192, R193, 0x1d ;  /* 0x000000c1c0c27211 */ /* 0x001fca00078feaff */
[----:B------:R0:W-:Y:S01]  /*2720*/  STL [R1+0x14], R194 ;  /* 0x000014c201007387 */ /* 0x0001e20000100800 */
[----:B------:R-:W-:Y:S05]  /*2730*/  BRA.U !UP0, `(.L_x_6642) ;  /* 0x00000001085c7547 */ /* 0x000fea000b800000 */
[C---:B------:R-:W-:Y:S02]  /*2740*/  ISETP.GE.U32.AND P0, PT, R2.reuse, 0x100, PT ;  /* 0x000001000200780c */ /* 0x040fe40003f06070 */
[C---:B------:R-:W-:Y:S02]  /*2750*/  ISETP.GE.U32.AND P1, PT, R2.reuse, 0x200, PT ;  /* 0x000002000200780c */ /* 0x040fe40003f26070 */
[C---:B------:R-:W-:Y:S02]  /*2760*/  ISETP.GE.U32.AND P2, PT, R2.reuse, 0x300, PT ;  /* 0x000003000200780c */ /* 0x040fe40003f46070 */
[----:B------:R-:W-:-:S07]  /*2770*/  ISETP.GE.U32.AND P3, PT, R2, 0x400, PT ;  /* 0x000004000200780c */ /* 0x000fce0003f66070 */
[----:B------:R-:W1:Y:S08]  /*2780*/  @P0 LDC.64 R192, c[0x0][0x438] ;  /* 0x00010e00ffc00b82 */ /* 0x000e700000000a00 */
[----:B------:R-:W2:Y:S08]  /*2790*/  @P1 LDC.64 R200, c[0x0][0x438] ;  /* 0x00010e00ffc81b82 */ /* 0x000eb00000000a00 */
[----:B------:R-:W3:Y:S08]  /*27a0*/  @P2 LDC.64 R198, c[0x0][0x438] ;  /* 0x00010e00ffc62b82 */ /* 0x000ef00000000a00 */
[----:B------:R-:W4:Y:S01]  /*27b0*/  @P3 LDC.64 R196, c[0x0][0x438] ;  /* 0x00010e00ffc43b82 */ /* 0x000f220000000a00 */
[C---:B-1----:R-:W-:Y:S01]  /*27c0*/  @P0 IMAD.WIDE.U32 R192, R194.reuse, 0x20, R192 ;  /* 0x00000020c2c00825 */ /* 0x042fe200078e00c0 */
[----:B0-----:R-:W-:-:S04]  /*27d0*/  @P0 IADD3 R194, PT, PT, R194, 0x100, RZ ;  /* 0x00000100c2c20810 */ /* 0x001fc80007ffe0ff */
[----:B------:R-:W5:Y:S04]  /*27e0*/  @P0 LDG.E.128 R28, desc[UR16][R192.64] ;  /* 0x00000010c01c0981 */ /* 0x000f68000c1e1d00 */
[----:B------:R2:W5:Y:S02]  /*27f0*/  @P0 LDG.E.128 R24, desc[UR16][R192.64+0x10] ;  /* 0x00001010c0180981 */ /* 0x000564000c1e1d00 */
[C---:B--2---:R-:W-:Y:S01]  /*2800*/  @P1 IMAD.WIDE.U32 R192, R194.reuse, 0x20, R200 ;  /* 0x00000020c2c01825 */ /* 0x044fe200078e00c8 */
[----:B------:R-:W-:-:S04]  /*2810*/  @P1 IADD3 R194, PT, PT, R194, 0x100, RZ ;  /* 0x00000100c2c21810 */ /* 0x000fc80007ffe0ff */
[----:B------:R-:W5:Y:S04]  /*2820*/  @P1 LDG.E.128 R20, desc[UR16][R192.64] ;  /* 0x00000010c0141981 */ /* 0x000f68000c1e1d00 */
[----:B------:R3:W5:Y:S02]  /*2830*/  @P1 LDG.E.128 R16, desc[UR16][R192.64+0x10] ;  /* 0x00001010c0101981 */ /* 0x000764000c1e1d00 */
[C---:B---3--:R-:W-:Y:S01]  /*2840*/  @P2 IMAD.WIDE.U32 R192, R194.reuse, 0x20, R198 ;  /* 0x00000020c2c02825 */ /* 0x048fe200078e00c6 */
[----:B------:R-:W-:-:S04]  /*2850*/  @P2 IADD3 R194, PT, PT, R194, 0x100, RZ ;  /* 0x00000100c2c22810 */ /* 0x000fc80007ffe0ff */
[----:B------:R1:W5:Y:S01]  /*2860*/  @P2 LDG.E.128 R160, desc[UR16][R192.64] ;  /* 0x00000010c0a02981 */ /* 0x000362000c1e1d00 */
[----:B----4-:R-:W-:-:S03]  /*2870*/  @P3 IMAD.WIDE.U32 R194, R194, 0x20, R196 ;  /* 0x00000020c2c23825 */ /* 0x010fc600078e00c4 */
[----:B------:R1:W5:Y:S04]  /*2880*/  @P2 LDG.E.128 R164, desc[UR16][R192.64+0x10] ;  /* 0x00001010c0a42981 */ /* 0x000368000c1e1d00 */
[----:B------:R1:W5:Y:S04]  /*2890*/  @P3 LDG.E.128 R168, desc[UR16][R194.64] ;  /* 0x00000010c2a83981 */ /* 0x000368000c1e1d00 */
[----:B------:R1:W5:Y:S02]  /*28a0*/  @P3 LDG.E.128 R172, desc[UR16][R194.64+0x10] ;  /* 0x00001010c2ac3981 */ /* 0x000364000c1e1d00 */
.L_x_6642:
[----:B----4-:R-:W-:Y:S05]  /*28b0*/  BSYNC.RECONVERGENT B0 ;  /* 0x0000000000007941 */ /* 0x010fea0003800200 */
.L_x_6634:
        /* <DEDUP_REMOVED lines=32> */
.L_x_6644:
[----:B------:R-:W-:Y:S05]  /*2ac0*/  BSYNC.RECONVERGENT B0 ;  /* 0x0000000000007941 */ /* 0x000fea0003800200 */
.L_x_6643:
[----:B------:R-:W2:Y:S01]  /*2ad0*/  LDL.LU R198, [R1+0x14] ;  /* 0x0000140001c67983 */ /* 0x000ea20000300800 */
[----:B------:R-:W1:Y:S01]  /*2ae0*/  S2UR UR7, SR_CgaCtaId ;  /* 0x00000000000779c3 */ /* 0x000e620000008800 */
[----:B------:R-:W-:Y:S01]  /*2af0*/  UMOV UR6, 0x400 ;  /* 0x0000040000067882 */ /* 0x000fe20000000000 */
[----:B------:R-:W-:-:S06]  /*2b00*/  UISETP.GE.AND UP3, UPT, UR11, 0x1, UPT ;  /* 0x000000010b00788c */ /* 0x000fcc000bf66270 */
[----:B------:R-:W-:Y:S01]  /*2b10*/  BAR.SYNC.DEFER_BLOCKING 0x0 ;  /* 0x0000000000007b1d */ /* 0x000fe20000010000 */
[----:B------:R-:W-:Y:S02]  /*2b20*/  ISETP.GE.U32.AND P1, PT, R2, 0x100, PT ;  /* 0x000001000200780c */ /* 0x000fe40003f26070 */
[----:B------:R-:W-:Y:S02]  /*2b30*/  ISETP.NE.AND P0, PT, RZ, UR27, PT ;  /* 0x0000001bff007c0c */ /* 0x000fe4000bf05270 */
        /* <DEDUP_REMOVED lines=35> */
[----:B------:R-:W-:Y:S02]  /*2d70*/  HFMA2 R194, -RZ, RZ, 0, 0 ;  /* 0x00000000ffc27431 */ /* 0x000fe400000001ff */
[----:B------:R-:W-:Y:S01]  /*2d80*/  FMUL.FTZ R192, R192, UR28 ;  /* 0x0000001cc0c07c20 */ /* 0x000fe20008410000 */
[----:B------:R-:W-:-:S04]  /*2d90*/  FMUL.FTZ R193, R193, UR28 ;  /* 0x0000001cc1c17c20 */ /* 0x000fc80008410000 */
[----:B------:R-:W-:Y:S02]  /*2da0*/  FSEL R192, R192, RZ, !P0 ;  /* 0x000000ffc0c07208 */ /* 0x000fe40004000000 */
[----:B------:R-:W-:Y:S02]  /*2db0*/  R2UR UR8, R193 ;  /* 0x00000000c10872ca */ /* 0x000fe400000e0000 */
[----:B------:R-:W-:Y:S02]  /*2dc0*/  R2UR UR9, R192 ;  /* 0x00000000c00972ca */ /* 0x000fe400000e0000 */
[----:B------:R-:W-:-:S04]  /*2dd0*/  MOV R192, UR7 ;  /* 0x0000000700c07c02 */ /* 0x000fc80008000f00 */
[----:B------:R-:W-:Y:S02]  /*2de0*/  @P2 LEA.HI.SX32 R194, R192, R199, 0x1d ;  /* 0x000000c7c0c22211 */ /* 0x000fe400078feaff */
[----:B--2---:R-:W-:Y:S01]  /*2df0*/  MOV R195, R198 ;  /* 0x000000c600c37202 */ /* 0x004fe20000000f00 */
[----:B------:R-:W-:Y:S06]  /*2e00*/  @!P1 BRA `(.L_x_6646) ;  /* 0x0000001c00b49947 */ /* 0x000fec0003800000 */
[----:B------:R-:W-:-:S04]  /*2e10*/  UISETP.NE.U32.AND UP0, UPT, UR22, URZ, UPT ;  /* 0x000000ff1600728c */ /* 0x000fc8000bf05070 */
[----:B------:R-:W-:Y:S01]  /*2e20*/  UISETP.NE.AND.EX UP0, UPT, UR23, URZ, UPT, UP0 ;  /* 0x000000ff1700728c */ /* 0x000fe2000bf05300 */
[----:B------:R-:W-:Y:S10]  /*2e30*/  BRA.U !UP3, `(.L_x_6647) ;  /* 0x000000010b0c7547 */ /* 0x000ff4000b800000 */
[----:B------:R-:W0:Y:S02]  /*2e40*/  LDC.64 R176, c[0x0][0x390] ;  /* 0x0000e400ffb07b82 */ /* 0x000e240000000a00 */
[----:B0-----:R-:W-:-:S06]  /*2e50*/  IMAD.WIDE.U32 R176, R194, 0x10, R176 ;  /* 0x00000010c2b07825 */ /* 0x001fcc00078e00b0 */
[----:B------:R-:W5:Y:S02]  /*2e60*/  LDG.E.128 R176, desc[UR16][R176.64] ;  /* 0x00000010b0b07981 */ /* 0x000f64000c1e1d00 */
.L_x_6647:
        /* <DEDUP_REMOVED lines=17> */
.L_x_6650:
        /* <DEDUP_REMOVED lines=14> */
.L_x_6651:
        /* <DEDUP_REMOVED lines=13> */
.L_x_6652:
        /* <DEDUP_REMOVED lines=14> */
.L_x_6653:
        /* <DEDUP_REMOVED lines=13> */
.L_x_6654:
        /* <DEDUP_REMOVED lines=14> */
.L_x_6655:
        /* <DEDUP_REMOVED lines=13> */
.L_x_6656:
[----:B------:R-:W-:Y:S05]  /*3490*/  BRA.U !UP3, `(.L_x_6657) ;  /* 0x000000150be07547 */ /* 0x000fea000b800000 */
[----:B------:R-:W2:Y:S04]  /*34a0*/  LDL R197, [R1+0x10] ;  /* 0x0000100001c57983 */ /* 0x000ea80000100800 */
[----:B------:R-:W3:Y:S01]  /*34b0*/  LDL R196, [R1+0xc] ;  /* 0x00000c0001c47983 */ /* 0x000ee20000100800 */
[----:B------:R-:W-:Y:S02]  /*34c0*/  MOV R192, UR8 ;  /* 0x0000000800c07c02 */ /* 0x000fe40008000f00 */
[----:B------:R-:W-:Y:S02]  /*34d0*/  ISETP.LT.AND P0, PT, RZ, UR31, PT ;  /* 0x0000001fff007c0c */ /* 0x000fe4000bf01270 */
[----:B-----5:R-:W-:-:S04]  /*34e0*/  PRMT R193, R179, 0x7632, R193 ;  /* 0x00007632b3c17816 */ /* 0x020fc800000000c1 */
[----:B------:R-:W-:Y:S01]  /*34f0*/  SHF.L.U32 R193, R193, 0x10, RZ ;  /* 0x00000010c1c17819 */ /* 0x000fe200000006ff */
[----:B--2---:R-:W-:-:S04]  /*3500*/  FFMA.FTZ R192, R197, R192, UR9 ;  /* 0x00000009c5c07e23 */ /* 0x004fc800080100c0 */
[----:B---3--:R-:W-:-:S04]  /*3510*/  FADD.FTZ R192, R196, -R192 ;  /* 0x800000c0c4c07221 */ /* 0x008fc80000010000 */
        /* <DEDUP_REMOVED lines=8> */
.L_x_6649:
[----:B------:R-:W2:Y:S04]  /*35a0*/  LDL R193, [R1+0x10] ;  /* 0x0000100001c17983 */ /* 0x000ea80000100800 */
[----:B------:R-:W3:Y:S01]  /*35b0*/  LDL R192, [R1+0xc] ;  /* 0x00000c0001c07983 */ /* 0x000ee20000100800 */
        /* <DEDUP_REMOVED lines=34> */
[----:B--2---:R-:W-:-:S04]  /*37e0*/  FFMA.FTZ R191, R193, R191, UR9 ;  /* 0x00000009c1bf7e23 */ /* 0x004fc800080100bf */
[----:B---3--:R-:W-:-:S04]  /*37f0*/  FADD.FTZ R191, R192, -R191 ;  /* 0x800000bfc0bf7221 */ /* 0x008fc80000010000 */
[----:B------:R-:W-:-:S05]  /*3800*/  FMUL.FTZ R191, R191, UR30 ;  /* 0x0000001ebfbf7c20 */ /* 0x000fca0008410000 */
        /* <DEDUP_REMOVED lines=14> */
.L_x_6658:
        /* <DEDUP_REMOVED lines=14> */
.L_x_6659:
        /* <DEDUP_REMOVED lines=13> */
.L_x_6660:
        /* <DEDUP_REMOVED lines=14> */
.L_x_6661:
        /* <DEDUP_REMOVED lines=13> */
.L_x_6662:
        /* <DEDUP_REMOVED lines=14> */
.L_x_6663:
        /* <DEDUP_REMOVED lines=13> */
.L_x_6664:
[----:B------:R-:W-:Y:S05]  /*3e00*/  BRA.U !UP3, `(.L_x_6657) ;  /* 0x0000000d0b847547 */ /* 0x000fea000b800000 */
        /* <DEDUP_REMOVED lines=8> */
.L_x_6648:
        /* <DEDUP_REMOVED lines=12> */
[-C--:B------:R-:W-:Y:S01]  /*3f50*/  FFMA.FTZ R60, R193, R192.reuse, R60 ;  /* 0x000000c0c13c7223 */ /* 0x080fe2000001003c */
[----:B------:R-:W-:-:S05]  /*3f60*/  FMUL.FTZ R192, R156, R192 ;  /* 0x000000c09cc07220 */ /* 0x000fca0000410000 */
[----:B------:R-:W-:-:S04]  /*3f70*/  F2FP.BF16.F32.PACK_AB R192, RZ, R192 ;  /* 0x000000c0ffc0723e */ /* 0x000fc800000010ff */
[----:B------:R-:W-:-:S07]  /*3f80*/  PRMT R180, R192, 0x7610, R180 ;  /* 0x00007610c0b47816 */ /* 0x000fce00000000b4 */
.L_x_6666:
[----:B------:R-:W-:Y:S05]  /*3f90*/  BRA.U !UP3, `(.L_x_6667) ;  /* 0x000000010b347547 */ /* 0x000fea000b800000 */
        /* <DEDUP_REMOVED lines=13> */
.L_x_6667:
        /* <DEDUP_REMOVED lines=13> */
.L_x_6668:
        /* <DEDUP_REMOVED lines=14> */
.L_x_6669:
        /* <DEDUP_REMOVED lines=13> */
.L_x_6670:
        /* <DEDUP_REMOVED lines=14> */
.L_x_6671:
        /* <DEDUP_REMOVED lines=13> */
.L_x_6672:
[----:B------:R-:W-:Y:S05]  /*44a0*/  BRA.U !UP3, `(.L_x_6657) ;  /* 0x000000050bdc7547 */ /* 0x000fea000b800000 */
[----:B------:R-:W2:Y:S04]  /*44b0*/  LDL R196, [R1+0x10] ;  /* 0x0000100001c47983 */ /* 0x000ea80000100800 */
[----:B------:R-:W3:Y:S01]  /*44c0*/  LDL R193, [R1+0xc] ;  /* 0x00000c0001c17983 */ /* 0x000ee20000100800 */
[----:B------:R-:W-:Y:S02]  /*44d0*/  PLOP3.LUT P0, PT, PT, PT, UP2, 0x80, 0x8 ;  /* 0x000000000008781c */ /* 0x000fe40003f0f028 */
[----:B------:R-:W-:-:S11]  /*44e0*/  MOV R192, UR8 ;  /* 0x0000000800c07c02 */ /* 0x000fd60008000f00 */
[----:B--2---:R-:W-:-:S04]  /*44f0*/  @P0 FFMA.FTZ R192, R196, R192, UR9 ;  /* 0x00000009c4c00e23 */ /* 0x004fc800080100c0 */
[----:B---3--:R-:W-:Y:S01]  /*4500*/  @P0 FADD.FTZ R193, R193, -R192 ;  /* 0x800000c0c1c10221 */ /* 0x008fe20000010000 */
        /* <DEDUP_REMOVED lines=10> */
.L_x_6665:
        /* <DEDUP_REMOVED lines=28> */
.L_x_6673:
        /* <DEDUP_REMOVED lines=8> */
.L_x_6674:
[----:B------:R-:W-:Y:S05]  /*47f0*/  BRA.U !UP3, `(.L_x_6675) ;  /* 0x000000010b187547 */ /* 0x000fea000b800000 */
[----:B------:R-:W-:Y:S01]  /*4800*/  SHF.L.U32 R188, R177, 0x10, RZ ;  /* 0x00000010b1bc7819 */ /* 0x000fe200000006ff */
[----:B------:R-:W-:-:S04]  /*4810*/  FMUL.FTZ R189, R186, UR29 ;  /* 0x0000001dbabd7c20 */ /* 0x000fc80008410000 */
[-C--:B------:R-:W-:Y:S01]  /*4820*/  FFMA.FTZ R62, R188, R189.reuse, R62 ;  /* 0x000000bdbc3e7223 */ /* 0x080fe2000001003e */
[----:B------:R-:W-:-:S05]  /*4830*/  FMUL.FTZ R188, R158, R189 ;  /* 0x000000bd9ebc7220 */ /* 0x000fca0000410000 */
[----:B------:R-:W-:-:S04]  /*4840*/  F2FP.BF16.F32.PACK_AB R188, RZ, R188 ;  /* 0x000000bcffbc723e */ /* 0x000fc800000010ff */
[----:B------:R-:W-:-:S07]  /*4850*/  PRMT R181, R188, 0x7610, R181 ;  /* 0x00007610bcb57816 */ /* 0x000fce00000000b5 */
.L_x_6675:
        /* <DEDUP_REMOVED lines=8> */
.L_x_6676:
        /* <DEDUP_REMOVED lines=12> */
.L_x_6677:
        /* <DEDUP_REMOVED lines=13> */
.L_x_6678:
        /* <DEDUP_REMOVED lines=12> */
.L_x_6679:
[----:B------:R-:W2:Y:S04]  /*4b30*/  LDL R193, [R1+0x10] ;  /* 0x0000100001c17983 */ /* 0x000ea80000100800 */
[----:B------:R-:W3:Y:S01]  /*4b40*/  LDL R192, [R1+0xc] ;  /* 0x00000c0001c07983 */ /* 0x000ee20000100800 */
[----:B------:R-:W-:-:S05]  /*4b50*/  MOV R191, UR8 ;  /* 0x0000000800bf7c02 */ /* 0x000fca0008000f00 */
[----:B--2---:R-:W-:-:S04]  /*4b60*/  @P0 FFMA.FTZ R191, R193, R191, UR9 ;  /* 0x00000009c1bf0e23 */ /* 0x004fc800080100bf */
[----:B---3--:R-:W-:Y:S01]  /*4b70*/  @P0 FADD.FTZ R192, R192, -R191 ;  /* 0x800000bfc0c00221 */ /* 0x008fe20000010000 */
        /* <DEDUP_REMOVED lines=10> */
.L_x_6657:
[----:B------:R-:W-:Y:S01]  /*4c20*/  ISETP.NE.U32.AND P0, PT, RZ, UR4, PT ;  /* 0x00000004ff007c0c */ /* 0x000fe2000bf05070 */
[----:B------:R-:W0:Y:S03]  /*4c30*/  @UP3 LDCU.64 UR6, c[0x0][0x468] ;  /* 0x00008d00ff0637ac */ /* 0x000e260008000a00 */
[----:B------:R-:W-:-:S13]  /*4c40*/  ISETP.NE.AND.EX P0, PT, RZ, UR5, PT, P0 ;  /* 0x00000005ff007c0c */ /* 0x000fda000bf05300 */
[----:B------:R-:W1:Y:S02]  /*4c50*/  @P0 LDC.64 R192, c[0x0][0x478] ;  /* 0x00011e00ffc00b82 */ /* 0x000e640000000a00 */
[C---:B-1----:R-:W-:Y:S01]  /*4c60*/  @P0 IMAD.WIDE.U32 R192, R195.reuse, 0x20, R192 ;  /* 0x00000020c3c00825 */ /* 0x042fe200078e00c0 */
[----:B------:R-:W-:-:S04]  /*4c70*/  IADD3 R195, PT, PT, R195, 0x100, RZ ;  /* 0x00000100c3c37810 */ /* 0x000fc80007ffe0ff */
[----:B------:R-:W-:Y:S04]  /*4c80*/  @P0 STG.E.128 desc[UR16][R192.64], R184 ;  /* 0x000000b8c0000986 */ /* 0x000fe8000c101d10 */
[----:B------:R1:W-:Y:S02]  /*4c90*/  @P0 STG.E.128 desc[UR16][R192.64+0x10], R188 ;  /* 0x000010bcc0000986 */ /* 0x0003e4000c101d10 */
[----:B-1----:R-:W-:-:S05]  /*4ca0*/  HFMA2 R192, -RZ, RZ, 0, 9.5367431640625e-07 ;  /* 0x00000010ffc07431 */ /* 0x002fca00000001ff */
[C---:B0-----:R-:W-:Y:S01]  /*4cb0*/  @P2 IMAD.WIDE.U32 R192, R194.reuse, R192, UR6 ;  /* 0x00000006c2c02e25 */ /* 0x041fe2000f8e00c0 */
[----:B------:R-:W-:-:S04]  /*4cc0*/  IADD3 R194, PT, PT, R194, 0x100, RZ ;  /* 0x00000100c2c27810 */ /* 0x000fc80007ffe0ff */
[----:B------:R0:W-:Y:S03]  /*4cd0*/  @P2 STG.E.128 desc[UR16][R192.64], R180 ;  /* 0x000000b4c0002986 */ /* 0x0001e6000c101d10 */
.L_x_6646:
[----:B------:R-:W-:Y:S05]  /*4ce0*/  BSYNC.RECONVERGENT B0 ;  /* 0x0000000000007941 */ /* 0x000fea0003800200 */
.L_x_6645:
        /* <DEDUP_REMOVED lines=9> */
.L_x_6682:
        /* <DEDUP_REMOVED lines=33> */
.L_x_6685:
        /* <DEDUP_REMOVED lines=8> */
.L_x_6686:
[----:B------:R-:W-:Y:S05]  /*5010*/  BRA.U !UP3, `(.L_x_6687) ;  /* 0x000000010b187547 */ /* 0x000fea000b800000 */
[----:B------:R-:W-:Y:S01]  /*5020*/  SHF.L.U32 R188, R177, 0x10, RZ ;  /* 0x00000010b1bc7819 */ /* 0x000fe200000006ff */
[----:B------:R-:W-:-:S04]  /*5030*/  FMUL.FTZ R189, R186, UR29 ;  /* 0x0000001dbabd7c20 */ /* 0x000fc80008410000 */
[-C--:B------:R-:W-:Y:S01]  /*5040*/  FFMA.FTZ R54, R188, R189.reuse, R54 ;  /* 0x000000bdbc367223 */ /* 0x080fe20000010036 */
[----:B------:R-:W-:-:S05]  /*5050*/  FMUL.FTZ R188, R150, R189 ;  /* 0x000000bd96bc7220 */ /* 0x000fca0000410000 */
[----:B------:R-:W-:-:S04]  /*5060*/  F2FP.BF16.F32.PACK_AB R188, RZ, R188 ;  /* 0x000000bcffbc723e */ /* 0x000fc800000010ff */
[----:B0-----:R-:W-:-:S07]  /*5070*/  PRMT R181, R188, 0x7610, R181 ;  /* 0x00007610bcb57816 */ /* 0x001fce00000000b5 */
.L_x_6687:
        /* <DEDUP_REMOVED lines=8> */
.L_x_6688:
        /* <DEDUP_REMOVED lines=12> */
.L_x_6689:
        /* <DEDUP_REMOVED lines=13> */
.L_x_6690:
[----:B------:R-:W-:-:S05]  /*5290*/  MOV R190, UR8 ;  /* 0x0000000800be7c02 */ /* 0x000fca0008000f00 */
[----:B------:R-:W-:-:S04]  /*52a0*/  @P4 FFMA.FTZ R190, R11, R190, UR9 ;  /* 0x000000090bbe4e23 */ /* 0x000fc800080100be */
[----:B------:R-:W-:Y:S01]  /*52b0*/  @P4 FADD.FTZ R191, R231, -R190 ;  /* 0x800000bee7bf4221 */ /* 0x000fe20000010000 */
[----:B------:R-:W-:-:S03]  /*52c0*/  MOV R190, R18 ;  /* 0x0000001200be7202 */ /* 0x000fc60000000f00 */
[----:B------:R-:W-:Y:S01]  /*52d0*/  @P4 FFMA.FTZ R190, R191, UR30, R18 ;  /* 0x0000001ebfbe4c23 */ /* 0x000fe20008010012 */
[----:B------:R-:W-:Y:S06]  /*52e0*/  BRA.U !UP3, `(.L_x_6691) ;  /* 0x000000010b187547 */ /* 0x000fec000b800000 */
[----:B------:R-:W-:Y:S01]  /*52f0*/  SHF.L.U32 R191, R179, 0x10, RZ ;  /* 0x00000010b3bf7819 */ /* 0x000fe200000006ff */
[----:B0-----:R-:W-:-:S04]  /*5300*/  FMUL.FTZ R192, R190, UR29 ;  /* 0x0000001dbec07c20 */ /* 0x001fc80008410000 */
[-C--:B------:R-:W-:Y:S01]  /*5310*/  FFMA.FTZ R50, R191, R192.reuse, R50 ;  /* 0x000000c0bf327223 */ /* 0x080fe20000010032 */
[----:B------:R-:W-:-:S05]  /*5320*/  FMUL.FTZ R191, R146, R192 ;  /* 0x000000c092bf7220 */ /* 0x000fca0000410000 */
[----:B------:R-:W-:-:S04]  /*5330*/  F2FP.BF16.F32.PACK_AB R191, RZ, R191 ;  /* 0x000000bfffbf723e */ /* 0x000fc800000010ff */
[----:B------:R-:W-:-:S07]  /*5340*/  PRMT R183, R191, 0x7610, R183 ;  /* 0x00007610bfb77816 */ /* 0x000fce00000000b7 */
.L_x_6691:
[----:B0-----:R-:W2:Y:S01]  /*5350*/  LDL R192, [R1+0x8] ;  /* 0x0000080001c07983 */ /* 0x001ea20000100800 */
[----:B------:R-:W-:-:S05]  /*5360*/  MOV R191, UR8 ;  /* 0x0000000800bf7c02 */ /* 0x000fca0008000f00 */
[----:B------:R-:W-:-:S04]  /*5370*/  @P4 FFMA.FTZ R191, R251, R191, UR9 ;  /* 0x00000009fbbf4e23 */ /* 0x000fc800080100bf */
[----:B--2---:R-:W-:Y:S01]  /*5380*/  @P4 FADD.FTZ R192, R192, -R191 ;  /* 0x800000bfc0c04221 */ /* 0x004fe20000010000 */
        /* <DEDUP_REMOVED lines=11> */
.L_x_6684:
        /* <DEDUP_REMOVED lines=13> */
.L_x_6693:
[----:B------:R-:W-:Y:S05]  /*5510*/  BRA.U !UP3, `(.L_x_6694) ;  /* 0x000000010b347547 */ /* 0x000fea000b800000 */
        /* <DEDUP_REMOVED lines=13> */
.L_x_6694:
        /* <DEDUP_REMOVED lines=13> */
.L_x_6695:
        /* <DEDUP_REMOVED lines=14> */
.L_x_6696:
        /* <DEDUP_REMOVED lines=13> */
.L_x_6697:
        /* <DEDUP_REMOVED lines=14> */
.L_x_6698:
        /* <DEDUP_REMOVED lines=13> */
.L_x_6699:
[----:B------:R-:W-:Y:S05]  /*5a20*/  BRA.U !UP3, `(.L_x_6692) ;  /* 0x000000110b387547 */ /* 0x000fea000b800000 */
[----:B0-----:R-:W2:Y:S01]  /*5a30*/  LDL R193, [R1+0x8] ;  /* 0x0000080001c17983 */ /* 0x001ea20000100800 */
[----:B------:R-:W-:Y:S02]  /*5a40*/  PLOP3.LUT P4, PT, PT, PT, UP2, 0x80, 0x8 ;  /* 0x000000000008781c */ /* 0x000fe40003f8f028 */
[----:B------:R-:W-:-:S11]  /*5a50*/  MOV R192, UR8 ;  /* 0x0000000800c07c02 */ /* 0x000fd60008000f00 */
[----:B------:R-:W-:-:S04]  /*5a60*/  @P4 FFMA.FTZ R192, R251, R192, UR9 ;  /* 0x00000009fbc04e23 */ /* 0x000fc800080100c0 */
[----:B--2---:R-:W-:Y:S01]  /*5a70*/  @P4 FADD.FTZ R193, R193, -R192 ;  /* 0x800000c0c1c14221 */ /* 0x004fe20000010000 */
        /* <DEDUP_REMOVED lines=10> */
.L_x_6683:
[----:B0-----:R-:W0:Y:S02]  /*5b20*/  LDC.64 R192, c[0x0][0x478] ;  /* 0x00011e00ffc07b82 */ /* 0x001e240000000a00 */
[----:B0-----:R-:W-:-:S04]  /*5b30*/  ISETP.NE.U32.AND P0, PT, R192, RZ, PT ;  /* 0x000000ffc000720c */ /* 0x001fc80003f05070 */
[----:B------:R-:W-:-:S13]  /*5b40*/  ISETP.NE.AND.EX P0, PT, R193, RZ, PT, P0 ;  /* 0x000000ffc100720c */ /* 0x000fda0003f05300 */
[----:B------:R-:W-:Y:S05]  /*5b50*/  @!P0 BRA `(.L_x_6700) ;  /* 0x0000000800388947 */ /* 0x000fea0003800000 */
[----:B------:R-:W2:Y:S01]  /*5b60*/  LDL R196, [R1+0x8] ;  /* 0x0000080001c47983 */ /* 0x000ea20000100800 */
        /* <DEDUP_REMOVED lines=35> */
[----:B--2---:R-:W-:-:S04]  /*5da0*/  FADD.FTZ R191, R196, -R191 ;  /* 0x800000bfc4bf7221 */ /* 0x004fc80000010000 */
        /* <DEDUP_REMOVED lines=15> */
.L_x_6701:
        /* <DEDUP_REMOVED lines=14> */
.L_x_6702:
        /* <DEDUP_REMOVED lines=13> */
.L_x_6703:
        /* <DEDUP_REMOVED lines=14> */
.L_x_6704:
        /* <DEDUP_REMOVED lines=13> */
.L_x_6705:
        /* <DEDUP_REMOVED lines=14> */
.L_x_6706:
        /* <DEDUP_REMOVED lines=13> */
.L_x_6707:
        /* <DEDUP_REMOVED lines=9> */
.L_x_6700:
        /* <DEDUP_REMOVED lines=13> */
.L_x_6708:
        /* <DEDUP_REMOVED lines=14> */
.L_x_6709:
        /* <DEDUP_REMOVED lines=13> */
.L_x_6710:
        /* <DEDUP_REMOVED lines=14> */
.L_x_6711:
        /* <DEDUP_REMOVED lines=13> */
.L_x_6712:
        /* <DEDUP_REMOVED lines=14> */
.L_x_6713:
        /* <DEDUP_REMOVED lines=13> */
.L_x_6714:
[----:B------:R-:W-:Y:S05]  /*6a20*/  BRA.U !UP3, `(.L_x_6692) ;  /* 0x000000010b387547 */ /* 0x000fea000b800000 */
[----:B------:R-:W2:Y:S01]  /*6a30*/  LDL R196, [R1+0x8] ;  /* 0x0000080001c47983 */ /* 0x000ea20000100800 */
[----:B------:R-:W-:Y:S02]  /*6a40*/  MOV R192, UR8 ;  /* 0x0000000800c07c02 */ /* 0x000fe40008000f00 */
[----:B------:R-:W-:Y:S02]  /*6a50*/  ISETP.LT.AND P4, PT, RZ, UR31, PT ;  /* 0x0000001fff007c0c */ /* 0x000fe4000bf81270 */
[----:B-----5:R-:W-:Y:S01]  /*6a60*/  PRMT R193, R179, 0x7632, R193 ;  /* 0x00007632b3c17816 */ /* 0x020fe200000000c1 */
[----:B------:R-:W-:-:S03]  /*6a70*/  FFMA.FTZ R192, R251, R192, UR9 ;  /* 0x00000009fbc07e23 */ /* 0x000fc600080100c0 */
[----:B------:R-:W-:Y:S01]  /*6a80*/  SHF.L.U32 R193, R193, 0x10, RZ ;  /* 0x00000010c1c17819 */ /* 0x000fe200000006ff */
[----:B--2---:R-:W-:-:S04]  /*6a90*/  FADD.FTZ R192, R196, -R192 ;  /* 0x800000c0c4c07221 */ /* 0x004fc80000010000 */
[----:B------:R-:W-:-:S05]  /*6aa0*/  FMUL.FTZ R192, R192, UR30 ;  /* 0x0000001ec0c07c20 */ /* 0x000fca0008410000 */
[----:B------:R-:W-:-:S05]  /*6ab0*/  FSEL R192, R192, RZ, P4 ;  /* 0x000000ffc0c07208 */ /* 0x000fca0002000000 */
[----:B------:R-:W-:-:S04]  /*6ac0*/  FMUL.FTZ R192, R192, UR29 ;  /* 0x0000001dc0c07c20 */ /* 0x000fc80008410000 */
[----:B------:R-:W-:Y:S01]  /*6ad0*/  FFMA.FTZ R51, R192, R193, R51 ;  /* 0x000000c1c0337223 */ /* 0x000fe20000010033 */
[----:B------:R-:W-:-:S05]  /*6ae0*/  FMUL.FTZ R192, R147, R192 ;  /* 0x000000c093c07220 */ /* 0x000fca0000410000 */
[----:B------:R-:W-:-:S04]  /*6af0*/  F2FP.BF16.F32.PACK_AB R192, RZ, R192 ;  /* 0x000000c0ffc0723e */ /* 0x000fc800000010ff */
[----:B------:R-:W-:-:S07]  /*6b00*/  PRMT R183, R183, 0x5410, R192 ;  /* 0x00005410b7b77816 */ /* 0x000fce00000000c0 */
.L_x_6692:
        /* <DEDUP_REMOVED lines=10> */
.L_x_6681:
[----:B------:R-:W-:Y:S05]  /*6bb0*/  BSYNC.RECONVERGENT B0 ;  /* 0x0000000000007941 */ /* 0x000fea0003800200 */
.L_x_6680:
        /* <DEDUP_REMOVED lines=9> */
.L_x_6717:
        /* <DEDUP_REMOVED lines=32> */
[----:B01----:R-:W-:-:S07]  /*6e50*/  PRMT R180, R188, 0x7610, R180 ;  /* 0x00007610bcb47816 */ /* 0x003fce00000000b4 */
.L_x_6720:
[----:B------:R-:W-:Y:S05]  /*6e60*/  BRA.U !UP3, `(.L_x_6721) ;  /* 0x000000010b1c7547 */ /* 0x000fea000b800000 */
[----:B------:R-:W-:Y:S01]  /*6e70*/  PRMT R188, R176, 0x7632, R188 ;  /* 0x00007632b0bc7816 */ /* 0x000fe200000000bc */
[----:B------:R-:W-:-:S03]  /*6e80*/  FMUL.FTZ R189, R185, UR29 ;  /* 0x0000001db9bd7c20 */ /* 0x000fc60008410000 */
[----:B------:R-:W-:-:S05]  /*6e90*/  SHF.L.U32 R188, R188, 0x10, RZ ;  /* 0x00000010bcbc7819 */ /* 0x000fca00000006ff */
[----:B------:R-:W-:Y:S01]  /*6ea0*/  FFMA.FTZ R45, R189, R188, R45 ;  /* 0x000000bcbd2d7223 */ /* 0x000fe2000001002d */
[----:B------:R-:W-:-:S05]  /*6eb0*/  FMUL.FTZ R188, R141, R189 ;  /* 0x000000bd8dbc7220 */ /* 0x000fca0000410000 */
[----:B------:R-:W-:-:S04]  /*6ec0*/  F2FP.BF16.F32.PACK_AB R188, RZ, R188 ;  /* 0x000000bcffbc723e */ /* 0x000fc800000010ff */
[----:B01----:R-:W-:-:S07]  /*6ed0*/  PRMT R180, R180, 0x5410, R188 ;  /* 0x00005410b4b47816 */ /* 0x003fce00000000bc */
.L_x_6721:
[----:B------:R-:W-:Y:S05]  /*6ee0*/  BRA.U !UP3, `(.L_x_6722) ;  /* 0x000000010b187547 */ /* 0x000fea000b800000 */
[----:B------:R-:W-:Y:S01]  /*6ef0*/  SHF.L.U32 R188, R177, 0x10, RZ ;  /* 0x00000010b1bc7819 */ /* 0x000fe200000006ff */
[----:B------:R-:W-:-:S04]  /*6f00*/  FMUL.FTZ R189, R186, UR29 ;  /* 0x0000001dbabd7c20 */ /* 0x000fc80008410000 */
[-C--:B------:R-:W-:Y:S01]  /*6f10*/  FFMA.FTZ R46, R188, R189.reuse, R46 ;  /* 0x000000bdbc2e7223 */ /* 0x080fe2000001002e */
[----:B------:R-:W-:-:S05]  /*6f20*/  FMUL.FTZ R188, R142, R189 ;  /* 0x000000bd8ebc7220 */ /* 0x000fca0000410000 */
[----:B------:R-:W-:-:S04]  /*6f30*/  F2FP.BF16.F32.PACK_AB R188, RZ, R188 ;  /* 0x000000bcffbc723e */ /* 0x000fc800000010ff */
[----:B01----:R-:W-:-:S07]  /*6f40*/  PRMT R181, R188, 0x7610, R181 ;  /* 0x00007610bcb57816 */ /* 0x003fce00000000b5 */
.L_x_6722:
        /* <DEDUP_REMOVED lines=8> */
.L_x_6723:
        /* <DEDUP_REMOVED lines=12> */
.L_x_6724:
        /* <DEDUP_REMOVED lines=12> */
[----:B01----:R-:W-:-:S07]  /*7150*/  PRMT R182, R182, 0x5410, R190 ;  /* 0x00005410b6b67816 */ /* 0x003fce00000000be */
.L_x_6725:
[----:B------:R-:W-:-:S05]  /*7160*/  MOV R190, UR8 ;  /* 0x0000000800be7c02 */ /* 0x000fca0008000f00 */
[----:B------:R-:W-:-:S04]  /*7170*/  @P5 FFMA.FTZ R190, R4, R190, UR9 ;  /* 0x0000000904be5e23 */ /* 0x000fc800080100be */
[----:B------:R-:W-:Y:S01]  /*7180*/  @P5 FADD.FTZ R191, R221, -R190 ;  /* 0x800000beddbf5221 */ /* 0x000fe20000010000 */
[----:B------:R-:W-:-:S03]  /*7190*/  MOV R190, R166 ;  /* 0x000000a600be7202 */ /* 0x000fc60000000f00 */
[----:B------:R-:W-:Y:S01]  /*71a0*/  @P5 FFMA.FTZ R190, R191, UR30, R166 ;  /* 0x0000001ebfbe5c23 */ /* 0x000fe200080100a6 */
[----:B------:R-:W-:Y:S06]  /*71b0*/  BRA.U !UP3, `(.L_x_6726) ;  /* 0x000000010b187547 */ /* 0x000fec000b800000 */
[----:B------:R-:W-:Y:S01]  /*71c0*/  SHF.L.U32 R191, R179, 0x10, RZ ;  /* 0x00000010b3bf7819 */ /* 0x000fe200000006ff */
[----:B01----:R-:W-:-:S04]  /*71d0*/  FMUL.FTZ R192, R190, UR29 ;  /* 0x0000001dbec07c20 */ /* 0x003fc80008410000 */
[-C--:B------:R-:W-:Y:S01]  /*71e0*/  FFMA.FTZ R42, R191, R192.reuse, R42 ;  /* 0x000000c0bf2a7223 */ /* 0x080fe2000001002a */
[----:B------:R-:W-:-:S05]  /*71f0*/  FMUL.FTZ R191, R138, R192 ;  /* 0x000000c08abf7220 */ /* 0x000fca0000410000 */
[----:B------:R-:W-:-:S04]  /*7200*/  F2FP.BF16.F32.PACK_AB R191, RZ, R191 ;  /* 0x000000bfffbf723e */ /* 0x000fc800000010ff */
[----:B------:R-:W-:-:S07]  /*7210*/  PRMT R183, R191, 0x7610, R183 ;  /* 0x00007610bfb77816 */ /* 0x000fce00000000b7 */
.L_x_6726:
[----:B01----:R-:W2:Y:S01]  /*7220*/  LDL R192, [R1+0x4] ;  /* 0x0000040001c07983 */ /* 0x003ea20000100800 */
        /* <DEDUP_REMOVED lines=14> */
.L_x_6719:
[----:B------:R-:W-:Y:S05]  /*7310*/  BRA.U !UP3, `(.L_x_6728) ;  /* 0x000000010b307547 */ /* 0x000fea000b800000 */
[----:B------:R-:W-:Y:S02]  /*7320*/  PLOP3.LUT P5, PT, PT, PT, UP2, 0x80, 0x8 ;  /* 0x000000000008781c */ /* 0x000fe40003faf028 */
[----:B01----:R-:W-:Y:S02]  /*7330*/  MOV R192, UR8 ;  /* 0x0000000800c07c02 */ /* 0x003fe40008000f00 */
        /* <DEDUP_REMOVED lines=10> */
.L_x_6728:
        /* <DEDUP_REMOVED lines=14> */
.L_x_6729:
        /* <DEDUP_REMOVED lines=13> */
.L_x_6730:
        /* <DEDUP_REMOVED lines=14> */
.L_x_6731:
        /* <DEDUP_REMOVED lines=13> */
.L_x_6732:
        /* <DEDUP_REMOVED lines=14> */
.L_x_6733:
        /* <DEDUP_REMOVED lines=13> */
.L_x_6734:
[----:B------:R-:W-:Y:S05]  /*78f0*/  BRA.U !UP3, `(.L_x_6727) ;  /* 0x000000110b387547 */ /* 0x000fea000b800000 */
[----:B01----:R-:W2:Y:S01]  /*7900*/  LDL R193, [R1+0x4] ;  /* 0x0000040001c17983 */ /* 0x003ea20000100800 */
        /* <DEDUP_REMOVED lines=14> */
.L_x_6718:
[----:B01----:R-:W0:Y:S02]  /*79f0*/  LDC.64 R192, c[0x0][0x478] ;  /* 0x00011e00ffc07b82 */ /* 0x003e240000000a00 */
        /* <DEDUP_REMOVED lines=55> */
.L_x_6736:
        /* <DEDUP_REMOVED lines=14> */
.L_x_6737:
        /* <DEDUP_REMOVED lines=13> */
.L_x_6738:
        /* <DEDUP_REMOVED lines=14> */
.L_x_6739:
        /* <DEDUP_REMOVED lines=13> */
.L_x_6740:
        /* <DEDUP_REMOVED lines=14> */
.L_x_6741:
        /* <DEDUP_REMOVED lines=13> */
.L_x_6742:
        /* <DEDUP_REMOVED lines=9> */
.L_x_6735:
        /* <DEDUP_REMOVED lines=13> */
.L_x_6743:
        /* <DEDUP_REMOVED lines=14> */
.L_x_6744:
        /* <DEDUP_REMOVED lines=13> */
.L_x_6745:
        /* <DEDUP_REMOVED lines=14> */
.L_x_6746:
        /* <DEDUP_REMOVED lines=13> */
.L_x_6747:
        /* <DEDUP_REMOVED lines=14> */
.L_x_6748:
        /* <DEDUP_REMOVED lines=13> */
.L_x_6749:
        /* <DEDUP_REMOVED lines=15> */
.L_x_6727:
        /* <DEDUP_REMOVED lines=10> */
.L_x_6716:
[----:B------:R-:W-:Y:S05]  /*8a80*/  BSYNC.RECONVERGENT B0 ;  /* 0x0000000000007941 */ /* 0x000fea0003800200 */
.L_x_6715:
        /* <DEDUP_REMOVED lines=9> */
.L_x_6752:
        /* <DEDUP_REMOVED lines=32> */
[----:B012---:R-:W-:-:S07]  /*8d20*/  PRMT R180, R188, 0x7610, R180 ;  /* 0x00007610bcb47816 */ /* 0x007fce00000000b4 */
.L_x_6755:
[----:B------:R-:W-:Y:S05]  /*8d30*/  BRA.U !UP3, `(.L_x_6756) ;  /* 0x000000010b1c7547 */ /* 0x000fea000b800000 */
[----:B------:R-:W-:Y:S01]  /*8d40*/  PRMT R188, R176, 0x7632, R188 ;  /* 0x00007632b0bc7816 */ /* 0x000fe200000000bc */
[----:B------:R-:W-:-:S03]  /*8d50*/  FMUL.FTZ R189, R185, UR29 ;  /* 0x0000001db9bd7c20 */ /* 0x000fc60008410000 */
[----:B------:R-:W-:-:S05]  /*8d60*/  SHF.L.U32 R188, R188, 0x10, RZ ;  /* 0x00000010bcbc7819 */ /* 0x000fca00000006ff */
[----:B------:R-:W-:Y:S01]  /*8d70*/  FFMA.FTZ R37, R189, R188, R37 ;  /* 0x000000bcbd257223 */ /* 0x000fe20000010025 */
[----:B------:R-:W-:-:S05]  /*8d80*/  FMUL.FTZ R188, R133, R189 ;  /* 0x000000bd85bc7220 */ /* 0x000fca0000410000 */
[----:B------:R-:W-:-:S04]  /*8d90*/  F2FP.BF16.F32.PACK_AB R188, RZ, R188 ;  /* 0x000000bcffbc723e */ /* 0x000fc800000010ff */
[----:B012---:R-:W-:-:S07]  /*8da0*/  PRMT R180, R180, 0x5410, R188 ;  /* 0x00005410b4b47816 */ /* 0x007fce00000000bc */
.L_x_6756:
[----:B------:R-:W-:Y:S05]  /*8db0*/  BRA.U !UP3, `(.L_x_6757) ;  /* 0x000000010b187547 */ /* 0x000fea000b800000 */
[----:B------:R-:W-:Y:S01]  /*8dc0*/  SHF.L.U32 R188, R177, 0x10, RZ ;  /* 0x00000010b1bc7819 */ /* 0x000fe200000006ff */
[----:B------:R-:W-:-:S04]  /*8dd0*/  FMUL.FTZ R189, R186, UR29 ;  /* 0x0000001dbabd7c20 */ /* 0x000fc80008410000 */
[-C--:B------:R-:W-:Y:S01]  /*8de0*/  FFMA.FTZ R38, R188, R189.reuse, R38 ;  /* 0x000000bdbc267223 */ /* 0x080fe20000010026 */
[----:B------:R-:W-:-:S05]  /*8df0*/  FMUL.FTZ R188, R134, R189 ;  /* 0x000000bd86bc7220 */ /* 0x000fca0000410000 */
[----:B------:R-:W-:-:S04]  /*8e00*/  F2FP.BF16.F32.PACK_AB R188, RZ, R188 ;  /* 0x000000bcffbc723e */ /* 0x000fc800000010ff */
[----:B012---:R-:W-:-:S07]  /*8e10*/  PRMT R181, R188, 0x7610, R181 ;  /* 0x00007610bcb57816 */ /* 0x007fce00000000b5 */
.L_x_6757:
        /* <DEDUP_REMOVED lines=8> */
.L_x_6758:
        /* <DEDUP_REMOVED lines=12> */
.L_x_6759:
        /* <DEDUP_REMOVED lines=12> */
[----:B012---:R-:W-:-:S07]  /*9020*/  PRMT R182, R182, 0x5410, R190 ;  /* 0x00005410b6b67816 */ /* 0x007fce00000000be */
.L_x_6760:
[----:B------:R-:W-:-:S05]  /*9030*/  MOV R190, UR8 ;  /* 0x0000000800be7c02 */ /* 0x000fca0008000f00 */
[----:B------:R-:W-:-:S04]  /*9040*/  @P6 FFMA.FTZ R190, R208, R190, UR9 ;  /* 0x00000009d0be6e23 */ /* 0x000fc800080100be */
[----:B------:R-:W-:Y:S01]  /*9050*/  @P6 FADD.FTZ R191, R209, -R190 ;  /* 0x800000bed1bf6221 */ /* 0x000fe20000010000 */
[----:B------:R-:W-:-:S03]  /*9060*/  MOV R190, R174 ;  /* 0x000000ae00be7202 */ /* 0x000fc60000000f00 */
[----:B------:R-:W-:Y:S01]  /*9070*/  @P6 FFMA.FTZ R190, R191, UR30, R174 ;  /* 0x0000001ebfbe6c23 */ /* 0x000fe200080100ae */
[----:B------:R-:W-:Y:S06]  /*9080*/  BRA.U !UP3, `(.L_x_6761) ;  /* 0x000000010b187547 */ /* 0x000fec000b800000 */
[----:B------:R-:W-:Y:S01]  /*9090*/  SHF.L.U32 R191, R179, 0x10, RZ ;  /* 0x00000010b3bf7819 */ /* 0x000fe200000006ff */
[----:B012---:R-:W-:-:S04]  /*90a0*/  FMUL.FTZ R192, R190, UR29 ;  /* 0x0000001dbec07c20 */ /* 0x007fc80008410000 */
[-C--:B------:R-:W-:Y:S01]  /*90b0*/  FFMA.FTZ R34, R191, R192.reuse, R34 ;  /* 0x000000c0bf227223 */ /* 0x080fe20000010022 */
[----:B------:R-:W-:-:S05]  /*90c0*/  FMUL.FTZ R191, R130, R192 ;  /* 0x000000c082bf7220 */ /* 0x000fca0000410000 */
[----:B------:R-:W-:-:S04]  /*90d0*/  F2FP.BF16.F32.PACK_AB R191, RZ, R191 ;  /* 0x000000bfffbf723e */ /* 0x000fc800000010ff */
[----:B------:R-:W-:-:S07]  /*90e0*/  PRMT R183, R191, 0x7610, R183 ;  /* 0x00007610bfb77816 */ /* 0x000fce00000000b7 */
.L_x_6761:
[----:B012---:R-:W2:Y:S01]  /*90f0*/  LDL R192, [R1] ;  /* 0x0000000001c07983 */ /* 0x007ea20000100800 */
[----:B------:R-:W-:-:S05]  /*9100*/  MOV R191, UR8 ;  /* 0x0000000800bf7c02 */ /* 0x000fca0008000f00 */
[----:B--2---:R-:W-:-:S04]  /*9110*/  @P6 FFMA.FTZ R191, R192, R191, UR9 ;  /* 0x00000009c0bf6e23 */ /* 0x004fc800080100bf */
        /* <DEDUP_REMOVED lines=12> */
.L_x_6754:
[----:B------:R-:W-:Y:S05]  /*91e0*/  BRA.U !UP3, `(.L_x_6763) ;  /* 0x000000010b307547 */ /* 0x000fea000b800000 */
[----:B------:R-:W-:Y:S02]  /*91f0*/  PLOP3.LUT P6, PT, PT, PT, UP2, 0x80, 0x8 ;  /* 0x000000000008781c */ /* 0x000fe40003fcf028 */
[----:B012---:R-:W-:Y:S02]  /*9200*/  MOV R192, UR8 ;  /* 0x0000000800c07c02 */ /* 0x007fe40008000f00 */
        /* <DEDUP_REMOVED lines=10> */
.L_x_6763:
        /* <DEDUP_REMOVED lines=14> */
.L_x_6764:
        /* <DEDUP_REMOVED lines=13> */
.L_x_6765:
        /* <DEDUP_REMOVED lines=14> */
.L_x_6766:
        /* <DEDUP_REMOVED lines=13> */
.L_x_6767:
        /* <DEDUP_REMOVED lines=14> */
.L_x_6768:
        /* <DEDUP_REMOVED lines=13> */
.L_x_6769:
[----:B------:R-:W-:Y:S05]  /*97c0*/  BRA.U !UP3, `(.L_x_6762) ;  /* 0x000000110b387547 */ /* 0x000fea000b800000 */
[----:B012---:R-:W2:Y:S01]  /*97d0*/  LDL R193, [R1] ;  /* 0x0000000001c17983 */ /* 0x007ea20000100800 */
[----:B------:R-:W-:Y:S02]  /*97e0*/  PLOP3.LUT P6, PT, PT, PT, UP2, 0x80, 0x8 ;  /* 0x000000000008781c */ /* 0x000fe40003fcf028 */
[----:B------:R-:W-:-:S11]  /*97f0*/  MOV R192, UR8 ;  /* 0x0000000800c07c02 */ /* 0x000fd60008000f00 */
[----:B--2---:R-:W-:-:S04]  /*9800*/  @P6 FFMA.FTZ R192, R193, R192, UR9 ;  /* 0x00000009c1c06e23 */ /* 0x004fc800080100c0 */
        /* <DEDUP_REMOVED lines=11> */
.L_x_6753:
[----:B012---:R-:W0:Y:S02]  /*98c0*/  LDC.64 R192, c[0x0][0x478] ;  /* 0x00011e00ffc07b82 */ /* 0x007e240000000a00 */
[----:B0-----:R-:W-:-:S04]  /*98d0*/  ISETP.NE.U32.AND P0, PT, R192, RZ, PT ;  /* 0x000000ffc000720c */ /* 0x001fc80003f05070 */
[----:B------:R-:W-:-:S13]  /*98e0*/  ISETP.NE.AND.EX P0, PT, R193, RZ, PT, P0 ;  /* 0x000000ffc100720c */ /* 0x000fda0003f05300 */
[----:B------:R-:W-:Y:S05]  /*98f0*/  @!P0 BRA `(.L_x_6770) ;  /* 0x0000000800388947 */ /* 0x000fea0003800000 */
        /* <DEDUP_REMOVED lines=13> */
.L_x_6771:
        /* <DEDUP_REMOVED lines=14> */
.L_x_6772:
        /* <DEDUP_REMOVED lines=13> */
.L_x_6773:
        /* <DEDUP_REMOVED lines=14> */
.L_x_6774:
        /* <DEDUP_REMOVED lines=13> */
.L_x_6775:
        /* <DEDUP_REMOVED lines=14> */
.L_x_6776:
        /* <DEDUP_REMOVED lines=13> */
.L_x_6777:
[----:B------:R-:W2:Y:S01]  /*9ee0*/  LDL R193, [R1] ;  /* 0x0000000001c17983 */ /* 0x000ea20000100800 */
        /* <DEDUP_REMOVED lines=47> */
.L_x_6770:
        /* <DEDUP_REMOVED lines=13> */
.L_x_6778:
        /* <DEDUP_REMOVED lines=14> */
.L_x_6779:
        /* <DEDUP_REMOVED lines=13> */
.L_x_6780:
        /* <DEDUP_REMOVED lines=14> */
.L_x_6781:
        /* <DEDUP_REMOVED lines=13> */
.L_x_6782:
        /* <DEDUP_REMOVED lines=14> */
.L_x_6783:
        /* <DEDUP_REMOVED lines=13> */
.L_x_6784:
[----:B------:R-:W-:Y:S05]  /*a7c0*/  BRA.U !UP3, `(.L_x_6762) ;  /* 0x000000010b387547 */ /* 0x000fea000b800000 */
[----:B------:R-:W2:Y:S01]  /*a7d0*/  LDL R196, [R1] ;  /* 0x0000000001c47983 */ /* 0x000ea20000100800 */
[----:B------:R-:W-:Y:S02]  /*a7e0*/  MOV R192, UR8 ;  /* 0x0000000800c07c02 */ /* 0x000fe40008000f00 */
[----:B------:R-:W-:Y:S02]  /*a7f0*/  ISETP.LT.AND P6, PT, RZ, UR31, PT ;  /* 0x0000001fff007c0c */ /* 0x000fe4000bfc1270 */
[----:B-----5:R-:W-:-:S04]  /*a800*/  PRMT R193, R179, 0x7632, R193 ;  /* 0x00007632b3c17816 */ /* 0x020fc800000000c1 */
[----:B------:R-:W-:Y:S01]  /*a810*/  SHF.L.U32 R193, R193, 0x10, RZ ;  /* 0x00000010c1c17819 */ /* 0x000fe200000006ff */
[----:B--2---:R-:W-:-:S04]  /*a820*/  FFMA.FTZ R192, R196, R192, UR9 ;  /* 0x00000009c4c07e23 */ /* 0x004fc800080100c0 */
        /* <DEDUP_REMOVED lines=8> */
.L_x_6762:
        /* <DEDUP_REMOVED lines=8> */
.L_x_6751:
[----:B------:R-:W-:Y:S05]  /*a930*/  BSYNC.RECONVERGENT B0 ;  /* 0x0000000000007941 */ /* 0x000fea0003800200 */
.L_x_6750:
[----:B------:R-:W-:Y:S02]  /*a940*/  UIADD3 UR26, UPT, UPT, UR26, UR24, URZ ;  /* 0x000000181a1a7290 */ /* 0x000fe4000fffe0ff */
[----:B------:R-:W-:Y:S02]  /*a950*/  UPLOP3.LUT UP1, UPT, UPT, UPT, UP1, 0x40, 0x4 ;  /* 0x000000000004789c */ /* 0x000fe40003f2e810 */
[----:B------:R-:W-:-:S09]  /*a960*/  UISETP.GE.AND UP0, UPT, UR26, UR25, UPT ;  /* 0x000000191a00728c */ /* 0x000fd2000bf06270 */
[----:B------:R-:W-:Y:S05]  /*a970*/  BRA.U !UP0, `(.L_x_6785) ;  /* 0xffffff6108a47547 */ /* 0x000fea000b83ffff */
.L_x_6633:
        /* <DEDUP_REMOVED lines=20> */
.L_x_6787:
[----:B------:R-:W-:Y:S05]  /*aac0*/  BSYNC.RECONVERGENT B0 ;  /* 0x0000000000007941 */ /* 0x000fea0003800200 */
.L_x_6786:
        /* <DEDUP_REMOVED lines=15> */
.L_x_6789:
[----:B------:R-:W-:Y:S05]  /*abc0*/  BSYNC.RECONVERGENT B0 ;  /* 0x0000000000007941 */ /* 0x000fea0003800200 */
.L_x_6788:
        /* <DEDUP_REMOVED lines=15> */
.L_x_6791:
[----:B------:R-:W-:Y:S05]  /*acc0*/  BSYNC.RECONVERGENT B0 ;  /* 0x0000000000007941 */ /* 0x000fea0003800200 */
.L_x_6790:
        /* <DEDUP_REMOVED lines=14> */
.L_x_6792:
        /* <DEDUP_REMOVED lines=13> */
.L_x_15664:


//--------------------- .text._ZN10layer_norm13ln_bwd_kernelINS_13Kernel_traitsIf13__nv_bfloat16fS2_fjLj8192ELj1ELj1ELj8ELj16ENS_18Kernel_traits_baseILj8192EfS2_fS2_fjLj256EEEEELb0ELb1ELb1ELb1EEEvNS_9BwdParamsE --------------------------
	.section	.text._ZN10layer_norm13ln_bwd_kernelINS_13Kernel_traitsIf13__nv_bfloat16fS2_fjLj8192ELj1ELj1ELj8ELj16ENS_18Kernel_traits_baseILj8192EfS2_fS2_fjLj256EEEEELb0ELb1ELb1ELb1EEEvNS_9BwdParamsE,"ax",@progbits
	.align	128
        .global         _ZN10layer_norm13ln_bwd_kernelINS_13Kernel_traitsIf13__nv_bfloat16fS2_fjLj8192ELj1ELj1ELj8ELj16ENS_18Kernel_traits_baseILj8192EfS2_fS2_fjLj256EEEEELb0ELb1ELb1ELb1EEEvNS_9BwdParamsE
        .type           _ZN10layer_norm13ln_bwd_kernelINS_13Kernel_traitsIf13__nv_bfloat16fS2_fjLj8192ELj1ELj1ELj8ELj16ENS_18Kernel_traits_baseILj8192EfS2_fS2_fjLj256EEEEELb0ELb1ELb1ELb1EEEvNS_9BwdParamsE,@function
        .size           _ZN10layer_norm13ln_bwd_kernelINS_13Kernel_traitsIf13__nv_bfloat16fS2_fjLj8192ELj1ELj1ELj8ELj16ENS_18Kernel_traits_baseILj8192EfS2_fS2_fjLj256EEEEELb0ELb1ELb1ELb1EEEvNS_9BwdParamsE,(.L_x_15665 - _ZN10layer_norm13ln_bwd_kernelINS_13Kernel_traitsIf13__nv_bfloat16fS2_fjLj8192ELj1ELj1ELj8ELj16ENS_18Kernel_traits_baseILj8192EfS2_fS2_fjLj256EEEEELb0ELb1ELb1ELb1EEEvNS_9BwdParamsE)
        .other          _ZN10layer_norm13ln_bwd_kernelINS_13Kernel_traitsIf13__nv_bfloat16fS2_fjLj8192ELj1ELj1ELj8ELj16ENS_18Kernel_traits_baseILj8192EfS2_fS2_fjLj256EEEEELb0ELb1ELb1ELb1EEEvNS_9BwdParamsE,@"STO_CUDA_ENTRY STV_DEFAULT"
_ZN10layer_norm13ln_bwd_kernelINS_13Kernel_traitsIf13__nv_bfloat16fS2_fjLj8192ELj1ELj1ELj8ELj16ENS_18Kernel_traits_baseILj8192EfS2_fS2_fjLj256EEEEELb0ELb1ELb1ELb1EEEvNS_9BwdParamsE:
.text._ZN10layer_norm13ln_bwd_kernelINS_13Kernel_traitsIf13__nv_bfloat16fS2_fjLj8192ELj1ELj1ELj8ELj16ENS_18Kernel_traits_baseILj8192EfS2_fS2_fjLj256EEEEELb0ELb1ELb1ELb1EEEvNS_9BwdParamsE:
        /* <DEDUP_REMOVED lines=71> */
[----:B------:R-:W3:Y:S01]  /*0470*/  LDG.E.128 R12, desc[UR18][R2.64+0x4010] ;  /* 0x00401012020c7981 */ /* 0x000ee2000c1e1d00 */
[----:B------:R-:W0:Y:S03]  /*0480*/  LDCU.64 UR24, c[0x0][0x380] ;  /* 0x00007000ff1877ac */ /* 0x000e260008000a00 */
[----:B------:R-:W3:Y:S04]  /*0490*/  LDG.E.128 R156, desc[UR18][R2.64+0x10] ;  /* 0x00001012029c7981 */ /* 0x000ee8000c1e1d00 */
[----:B------:R-:W3:Y:S04]  /*04a0*/  LDG.E.128 R152, desc[UR18][R2.64+0x2000] ;  /* 0x0020001202987981 */ /* 0x000ee8000c1e1d00 */
        /* <DEDUP_REMOVED lines=16> */
[----:B------:R2:W-:Y:S04]  /*05b0*/  STL.64 [R1+0x68], R162 ;  /* 0x000068a201007387 */ /* 0x0005e80000100a00 */
[----:B---3--:R2:W-:Y:S04]  /*05c0*/  STL.64 [R1+0x10], R12 ;  /* 0x0000100c01007387 */ /* 0x0085e80000100a00 */
[----:B------:R2:W-:Y:S04]  /*05d0*/  STL.64 [R1+0x50], R156 ;  /* 0x0000509c01007387 */ /* 0x0005e80000100a00 */
[----:B------:R2:W-:Y:S04]  /*05e0*/  STL.64 [R1+0x58], R158 ;  /* 0x0000589e01007387 */ /* 0x0005e80000100a00 */
[----:B------:R2:W-:Y:S04]  /*05f0*/  STL.64 [R1+0x18], R14 ;  /* 0x0000180e01007387 */ /* 0x0005e80000100a00 */
[----:B------:R2:W-:Y:S04]  /*0600*/  STL.64 [R1+0x40], R152 ;  /* 0x0000409801007387 */ /* 0x0005e80000100a00 */
[----:B------:R2:W-:Y:S04]  /*0610*/  STL.64 [R1+0x48], R154 ;  /* 0x0000489a01007387 */ /* 0x0005e80000100a00 */
[----:B------:R2:W-:Y:S04]  /*0620*/  STL.64 [R1+0x20], R16 ;  /* 0x0000201001007387 */ /* 0x0005e80000100a00 */
[----:B------:R2:W-:Y:S04]  /*0630*/  STL.64 [R1+0x30], R148 ;  /* 0x0000309401007387 */ /* 0x0005e80000100a00 */
[----:B------:R2:W-:Y:S04]  /*0640*/  STL.64 [R1+0x38], R150 ;  /* 0x0000389601007387 */ /* 0x0005e80000100a00 */
[----:B01----:R2:W-:Y:S02]  /*0650*/  STL.64 [R1+0x28], R18 ;  /* 0x0000281201007387 */ /* 0x0035e40000100a00 */
.L_x_6929:
        /* <DEDUP_REMOVED lines=21> */
[----:B------:R-:W-:Y:S01]  /*07b0*/  UIADD3 UR11, UPT, UPT, UR32, -0x1, URZ ;  /* 0xffffffff200b7890 */ /* 0x000fe2000fffe0ff */
[----:B------:R-:W-:Y:S01]  /*07c0*/  STL [R1+0x84], R25 ;  /* 0x0000841901007387 */ /* 0x000fe20000100800 */
[----:B------:R-:W-:Y:S02]  /*07d0*/  USHF.R.S32.HI UR10, URZ, 0x1f, UR9 ;  /* 0x0000001fff0a7899 */ /* 0x000fe40008011409 */
[----:B------:R-:W-:Y:S02]  /*07e0*/  UIMAD UR11, UR11, UR27, URZ ;  /* 0x0000001b0b0b72a4 */ /* 0x000fe4000f8e02ff */
[----:B------:R-:W-:Y:S01]  /*07f0*/  USHF.R.S32.HI UR16, URZ, 0x1f, UR8 ;  /* 0x0000001fff107899 */ /* 0x000fe20008011408 */
[----:B------:R-:W2:Y:S01]  /*0800*/  LDC.64 R196, c[0x0][0x428] ;  /* 0x00010a00ffc47b82 */ /* 0x000ea20000000a00 */
[----:B------:R-:W-:-:S02]  /*0810*/  ULEA.HI UR10, UR10, UR9, URZ, 0x3 ;  /* 0x000000090a0a7291 */ /* 0x000fc4000f8f18ff */
[----:B------:R-:W-:Y:S01]  /*0820*/  ULEA UR30, UP0, UR8, UR22, 0x2 ;  /* 0x00000016081e7291 */ /* 0x000fe2000f8010ff */
[----:B------:R-:W-:Y:S01]  /*0830*/  ISETP.NE.AND P1, PT, RZ, UR28, PT ;  /* 0x0000001cff007c0c */ /* 0x000fe2000bf25270 */
[----:B------:R-:W-:Y:S01]  /*0840*/  USHF.R.S32.HI UR9, URZ, 0x1f, UR11 ;  /* 0x0000001fff097899 */ /* 0x000fe2000801140b */
[----:B------:R-:W-:Y:S01]  /*0850*/  STL [R1+0x80], R24 ;  /* 0x0000801801007387 */ /* 0x000fe20000100800 */
[----:B------:R-:W-:Y:S01]  /*0860*/  MOV R237, UR10 ;  /* 0x0000000a00ed7c02 */ /* 0x000fe20008000f00 */
[----:B------:R-:W-:Y:S01]  /*0870*/  ULEA.HI.X UR16, UR8, UR23, UR16, 0x2, UP0 ;  /* 0x0000001708107291 */ /* 0x000fe200080f1410 */
[----:B------:R-:W-:Y:S01]  /*0880*/  MOV R8, UR30 ;  /* 0x0000001e00087c02 */ /* 0x000fe20008000f00 */
[----:B------:R-:W-:Y:S01]  /*0890*/  ULEA.HI UR9, UR9, UR11, URZ, 0x3 ;  /* 0x0000000b09097291 */ /* 0x000fe2000f8f18ff */
[----:B------:R-:W-:Y:S03]  /*08a0*/  STL [R1+0x7c], R23 ;  /* 0x00007c1701007387 */ /* 0x000fe60000100800 */
[----:B------:R-:W-:Y:S01]  /*08b0*/  MOV R9, UR16 ;  /* 0x0000001000097c02 */ /* 0x000fe20008000f00 */
[----:B------:R-:W-:Y:S01]  /*08c0*/  STL [R1+0x78], R22 ;  /* 0x0000781601007387 */ /* 0x000fe20000100800 */
[----:B------:R-:W-:-:S03]  /*08d0*/  MOV R3, UR9 ;  /* 0x0000000900037c02 */ /* 0x000fc60008000f00 */
[----:B------:R3:W4:Y:S01]  /*08e0*/  LDG.E R2, desc[UR18][R8.64] ;  /* 0x0000001208027981 */ /* 0x000722000c1e1900 */
[----:B0-----:R-:W-:-:S03]  /*08f0*/  LEA.HI.SX32 R237, R237, R18, 0x1d ;  /* 0x00000012eded7211 */ /* 0x001fc600078feaff */
[----:B------:R-:W-:Y:S01]  /*0900*/  STL [R1+0x74], R21 ;  /* 0x0000741501007387 */ /* 0x000fe20000100800 */
[----:B------:R-:W-:Y:S02]  /*0910*/  LEA.HI.SX32 R18, R3, R18, 0x1d ;  /* 0x0000001203127211 */ /* 0x000fe400078feaff */
[C---:B------:R-:W-:Y:S01]  /*0920*/  IADD3 R236, PT, PT, R237.reuse, 0x100, RZ ;  /* 0x00000100edec7810 */ /* 0x040fe20007ffe0ff */
[C-C-:B-1----:R-:W-:Y:S01]  /*0930*/  IMAD.WIDE.U32 R4, R237.reuse, 0x20, R6.reuse ;  /* 0x00000020ed047825 */ /* 0x142fe200078e0006 */
[C---:B------:R-:W-:Y:S01]  /*0940*/  IADD3 R3, PT, PT, R237.reuse, 0x200, RZ ;  /* 0x00000200ed037810 */ /* 0x040fe20007ffe0ff */
[----:B------:R0:W-:Y:S02]  /*0950*/  STL [R1+0x70], R20 ;  /* 0x0000701401007387 */ /* 0x0001e40000100800 */
[--C-:B------:R-:W-:Y:S01]  /*0960*/  IMAD.WIDE.U32 R200, R236, 0x20, R6.reuse ;  /* 0x00000020ecc87825 */ /* 0x100fe200078e0006 */
[----:B------:R-:W-:Y:S01]  /*0970*/  IADD3 R0, PT, PT, R237, 0x300, RZ ;  /* 0x00000300ed007810 */ /* 0x000fe20007ffe0ff */
[----:B------:R-:W4:Y:S02]  /*0980*/  LDG.E.128 R204, desc[UR18][R4.64] ;  /* 0x0000001204cc7981 */ /* 0x000f24000c1e1d00 */
[----:B------:R-:W-:-:S02]  /*0990*/  IMAD.WIDE.U32 R198, R3, 0x20, R6 ;  /* 0x0000002003c67825 */ /* 0x000fc400078e0006 */
[----:B------:R-:W4:Y:S04]  /*09a0*/  LDG.E.128 R208, desc[UR18][R200.64] ;  /* 0x00000012c8d07981 */ /* 0x000f28000c1e1d00 */
[----:B------:R-:W4:Y:S04]  /*09b0*/  LDG.E.128 R220, desc[UR18][R198.64+0x10] ;  /* 0x00001012c6dc7981 */ /* 0x000f28000c1e1d00 */
[----:B------:R-:W4:Y:S01]  /*09c0*/  LDG.E.128 R216, desc[UR18][R198.64] ;  /* 0x00000012c6d87981 */ /* 0x000f22000c1e1d00 */
[C---:B------:R-:W-:Y:S01]  /*09d0*/  IADD3 R16, PT, PT, R18.reuse, 0x200, RZ ;  /* 0x0000020012107810 */ /* 0x040fe20007ffe0ff */
[C---:B--2---:R-:W-:Y:S01]  /*09e0*/  IMAD.WIDE.U32 R228, R18.reuse, 0x10, R196 ;  /* 0x0000001012e47825 */ /* 0x044fe200078e00c4 */
[C---:B---3--:R-:W-:Y:S01]  /*09f0*/  IADD3 R9, PT, PT, R18.reuse, 0x100, RZ ;  /* 0x0000010012097810 */ /* 0x048fe20007ffe0ff */
[----:B------:R1:W2:Y:S01]  /*0a00*/  LDG.E.128 R12, desc[UR18][R4.64+0x10] ;  /* 0x00001012040c7981 */ /* 0x0002a2000c1e1d00 */
[----:B------:R-:W-:Y:S01]  /*0a10*/  IADD3 R18, PT, PT, R18, 0x300, RZ ;  /* 0x0000030012127810 */ /* 0x000fe20007ffe0ff */
[----:B------:R-:W-:-:S02]  /*0a20*/  IMAD.WIDE.U32 R6, R0, 0x20, R6 ;  /* 0x0000002000067825 */ /* 0x000fc400078e0006 */
[----:B------:R-:W0:Y:S02]  /*0a30*/  LDG.E.128 R228, desc[UR18][R228.64] ;  /* 0x00000012e4e47981 */ /* 0x000e24000c1e1d00 */
[--C-:B------:R-:W-:Y:S02]  /*0a40*/  IMAD.WIDE.U32 R16, R16, 0x10, R196.reuse ;  /* 0x0000001010107825 */ /* 0x100fe400078e00c4 */
[----:B------:R-:W3:Y:S04]  /*0a50*/  LDG.E.128 R212, desc[UR18][R200.64+0x10] ;  /* 0x00001012c8d47981 */ /* 0x000ee8000c1e1d00 */
[----:B------:R-:W3:Y:S01]  /*0a60*/  LDG.E.128 R224, desc[UR18][R6.64] ;  /* 0x0000001206e07981 */ /* 0x000ee2000c1e1d00 */
[----:B-1----:R-:W-:Y:S01]  /*0a70*/  IMAD.WIDE.U32 R4, R9, 0x10, R196 ;  /* 0x0000001009047825 */ /* 0x002fe200078e00c4 */
[----:B------:R-:W-:-:S02]  /*0a80*/  UISETP.NE.U32.AND UP0, UPT, UR4, URZ, UPT ;  /* 0x000000ff0400728c */ /* 0x000fc4000bf05070 */
[----:B------:R-:W3:Y:S04]  /*0a90*/  LDG.E.128 R8, desc[UR18][R6.64+0x10] ;  /* 0x0000101206087981 */ /* 0x000ee8000c1e1d00 */
[----:B------:R1:W3:Y:S01]  /*0aa0*/  LDG.E.128 R200, desc[UR18][R16.64] ;  /* 0x0000001210c87981 */ /* 0x0002e2000c1e1d00 */
[----:B----4-:R-:W-:Y:S01]  /*0ab0*/  FSEL R2, R2, RZ, !P1 ;  /* 0x000000ff02027208 */ /* 0x010fe20004800000 */
[----:B-1----:R-:W-:Y:S01]  /*0ac0*/  IMAD.WIDE.U32 R16, R18, 0x10, R196 ;  /* 0x0000001012107825 */ /* 0x002fe200078e00c4 */
[----:B------:R-:W-:Y:S01]  /*0ad0*/  UISETP.NE.AND.EX UP0, UPT, UR5, URZ, UPT, UP0 ;  /* 0x000000ff0500728c */ /* 0x000fe2000bf05300 */
[----:B------:R-:W4:Y:S04]  /*0ae0*/  LDG.E.128 R4, desc[UR18][R4.64] ;  /* 0x0000001204047981 */ /* 0x000f28000c1e1d00 */
[----:B------:R1:W4:Y:S01]  /*0af0*/  LDG.E.128 R196, desc[UR18][R16.64] ;  /* 0x0000001210c47981 */ /* 0x000322000c1e1d00 */
[C---:B------:R-:W-:Y:S01]  /*0b00*/  FADD.FTZ R246, -R2.reuse, R208 ;  /* 0x000000d002f67221 */ /* 0x040fe20000010100 */
[----:B------:R-:W-:-:S02]  /*0b10*/  FADD.FTZ R208, -R2, R221 ;  /* 0x000000dd02d07221 */ /* 0x000fc40000010100 */
[----:B------:R-:W4:Y:S01]  /*0b20*/  LDL R221, [R1+0x50] ;  /* 0x0000500001dd7983 */ /* 0x000f220000100800 */
[C---:B------:R-:W-:Y:S01]  /*0b30*/  FADD.FTZ R242, -R2.reuse, R211 ;  /* 0x000000d302f27221 */ /* 0x040fe20000010100 */
[----:B------:R-:W-:Y:S02]  /*0b40*/  FADD.FTZ R211, -R2, R218 ;  /* 0x000000da02d37221 */ /* 0x000fe40000010100 */
[----:B------:R-:W4:Y:S01]  /*0b50*/  LDL R218, [R1+0x58] ;  /* 0x0000580001da7983 */ /* 0x000f220000100800 */
[----:B------:R-:W-:-:S13]  /*0b60*/  PLOP3.LUT P0, PT, PT, PT, UP0, 0x80, 0x8 ;  /* 0x000000000008781c */ /* 0x000fda0003f0f008 */
[----:B------:R-:W2:Y:S08]  /*0b70*/  @P0 LDC.64 R232, c[0x0][0x438] ;  /* 0x00010e00ffe80b82 */ /* 0x000eb00000000a00 */
[----:B------:R-:W3:Y:S08]  /*0b80*/  @P0 LDC.64 R234, c[0x0][0x438] ;  /* 0x00010e00ffea0b82 */ /* 0x000ef00000000a00 */
[----:B-1----:R-:W1:Y:S08]  /*0b90*/  @P0 LDC.64 R16, c[0x0][0x438] ;  /* 0x00010e00ff100b82 */ /* 0x002e700000000a00 */
[----:B------:R-:W1:Y:S01]  /*0ba0*/  @P0 LDC.64 R18, c[0x0][0x438] ;  /* 0x00010e00ff120b82 */ /* 0x000e620000000a00 */
[----:B--2---:R-:W-:-:S04]  /*0bb0*/  @P0 IMAD.WIDE.U32 R232, R236, 0x20, R232 ;  /* 0x00000020ece80825 */ /* 0x004fc800078e00e8 */
[C---:B------:R-:W-:Y:S01]  /*0bc0*/  FADD.FTZ R238, -R2.reuse, R207 ;  /* 0x000000cf02ee7221 */ /* 0x040fe20000010100 */
[----:B------:R-:W-:Y:S01]  /*0bd0*/  FADD.FTZ R207, -R2, R13 ;  /* 0x0000000d02cf7221 */ /* 0x000fe20000010100 */
[----:B0-----:R-:W-:Y:S01]  /*0be0*/  PRMT R20, R230, 0x7632, R20 ;  /* 0x00007632e6147816 */ /* 0x001fe20000000014 */
[----:B------:R-:W5:Y:S01]  /*0bf0*/  @P0 LDG.E.128 R156, desc[UR18][R232.64] ;  /* 0x00000012e89c0981 */ /* 0x000f62000c1e1d00 */
[----:B---3--:R-:W-:-:S04]  /*0c00*/  @P0 IMAD.WIDE.U32 R234, R237, 0x20, R234 ;  /* 0x00000020edea0825 */ /* 0x008fc800078e00ea */
[----:B------:R-:W-:Y:S01]  /*0c10*/  FADD.FTZ R237, -R2, R222 ;  /* 0x000000de02ed7221 */ /* 0x000fe20000010100 */
[----:B------:R0:W5:Y:S01]  /*0c20*/  @P0 LDG.E.128 R160, desc[UR18][R232.64+0x10] ;  /* 0x00001012e8a00981 */ /* 0x000162000c1e1d00 */
[----:B------:R-:W-:Y:S01]  /*0c30*/  PRMT R252, R231, 0x7632, R252 ;  /* 0x00007632e7fc7816 */ /* 0x000fe200000000fc */
[----:B-1----:R-:W-:-:S04]  /*0c40*/  @P0 IMAD.WIDE.U32 R16, R3, 0x20, R16 ;  /* 0x0000002003100825 */ /* 0x002fc800078e0010 */
[C---:B------:R-:W-:Y:S01]  /*0c50*/  FADD.FTZ R245, -R2.reuse, R209 ;  /* 0x000000d102f57221 */ /* 0x040fe20000010100 */
[----:B------:R-:W5:Y:S01]  /*0c60*/  @P0 LDG.E.128 R148, desc[UR18][R234.64] ;  /* 0x00000012ea940981 */ /* 0x000f62000c1e1d00 */
[----:B0-----:R-:W-:Y:S01]  /*0c70*/  FADD.FTZ R233, -R2, R226 ;  /* 0x000000e202e97221 */ /* 0x001fe20000010100 */
[----:B------:R-:W-:-:S04]  /*0c80*/  @P0 IMAD.WIDE.U32 R18, R0, 0x20, R18 ;  /* 0x0000002000120825 */ /* 0x000fc800078e0012 */
[C---:B------:R-:W-:Y:S01]  /*0c90*/  FADD.FTZ R0, -R2.reuse, R204 ;  /* 0x000000cc02007221 */ /* 0x040fe20000010100 */
[C---:B------:R-:W-:Y:S01]  /*0ca0*/  FADD.FTZ R204, -R2.reuse, R206 ;  /* 0x000000ce02cc7221 */ /* 0x040fe20000010100 */
[C---:B------:R-:W-:Y:S01]  /*0cb0*/  FADD.FTZ R206, -R2.reuse, R12 ;  /* 0x0000000c02ce7221 */ /* 0x040fe20000010100 */
[----:B------:R-:W-:Y:S01]  /*0cc0*/  FMUL.FTZ R226, R207, UR31 ;  /* 0x0000001fcfe27c20 */ /* 0x000fe20008410000 */
[----:B------:R-:W5:Y:S01]  /*0cd0*/  @P0 LDG.E.128 R164, desc[UR18][R16.64] ;  /* 0x0000001210a40981 */ /* 0x000f62000c1e1d00 */
[C---:B------:R-:W-:Y:S01]  /*0ce0*/  FADD.FTZ R232, -R2.reuse, R15 ;  /* 0x0000000f02e87221 */ /* 0x040fe20000010100 */
[----:B------:R-:W-:Y:S01]  /*0cf0*/  FMUL.FTZ R207, R237, UR31 ;  /* 0x0000001fedcf7c20 */ /* 0x000fe20008410000 */
[C---:B------:R-:W-:Y:S01]  /*0d00*/  FADD.FTZ R15, -R2.reuse, R227 ;  /* 0x000000e3020f7221 */ /* 0x040fe20000010100 */
[----:B------:R0:W5:Y:S01]  /*0d10*/  @P0 LDG.E.128 R168, desc[UR18][R16.64+0x10] ;  /* 0x0000101210a80981 */ /* 0x000162000c1e1d00 */
[----:B------:R-:W-:Y:S01]  /*0d20*/  MOV R222, R20 ;  /* 0x0000001400de7202 */ /* 0x000fe20000000f00 */
[----:B------:R-:W-:Y:S01]  /*0d30*/  FADD.FTZ R209, -R2, R220 ;  /* 0x000000dc02d17221 */ /* 0x000fe20000010100 */
[----:B------:R-:W-:Y:S01]  /*0d40*/  FMUL.FTZ R227, R206, UR31 ;  /* 0x0000001fcee37c20 */ /* 0x000fe20008410000 */
[----:B------:R-:W2:Y:S01]  /*0d50*/  LDL R237, [R1+0x54] ;  /* 0x0000540001ed7983 */ /* 0x000ea20000100800 */
[----:B------:R-:W-:-:S03]  /*0d60*/  MOV R220, R252 ;  /* 0x000000fc00dc7202 */ /* 0x000fc60000000f00 */
[----:B------:R1:W5:Y:S01]  /*0d70*/  @P0 LDG.E.128 R152, desc[UR18][R234.64+0x10] ;  /* 0x00001012ea980981 */ /* 0x000362000c1e1d00 */
[----:B0-----:R-:W-:Y:S02]  /*0d80*/  SHF.L.U32 R17, R230, 0x10, RZ ;  /* 0x00000010e6117819 */ /* 0x001fe400000006ff */
[----:B------:R-:W-:Y:S01]  /*0d90*/  SHF.L.U32 R16, R231, 0x10, RZ ;  /* 0x00000010e7107819 */ /* 0x000fe200000006ff */
[C---:B------:R-:W-:Y:S01]  /*0da0*/  FADD.FTZ R231, -R2.reuse, R14 ;  /* 0x0000000e02e77221 */ /* 0x040fe20000010100 */
[----:B------:R-:W-:Y:S01]  /*0db0*/  FADD.FTZ R236, -R2, R223 ;  /* 0x000000df02ec7221 */ /* 0x000fe20000010100 */
[----:B------:R-:W-:Y:S01]  /*0dc0*/  FADD.FTZ R76, R76, R17 ;  /* 0x000000114c4c7221 */ /* 0x000fe20000010000 */
[----:B------:R-:W-:Y:S01]  /*0dd0*/  FFMA.FTZ R108, R227, R17, R108 ;  /* 0x00000011e36c7223 */ /* 0x000fe2000001006c */
[----:B------:R-:W3:Y:S01]  /*0de0*/  LDL R223, [R1+0x68] ;  /* 0x0000680001df7983 */ /* 0x000ee20000100800 */
[----:B-1----:R-:W-:-:S03]  /*0df0*/  FADD.FTZ R235, -R2, R224 ;  /* 0x000000e002eb7221 */ /* 0x002fc60000010100 */
[----:B------:R-:W3:Y:S01]  /*0e00*/  LDL R224, [R1+0x60] ;  /* 0x0000600001e07983 */ /* 0x000ee20000100800 */
[----:B------:R-:W-:Y:S01]  /*0e10*/  FADD.FTZ R234, -R2, R225 ;  /* 0x000000e102ea7221 */ /* 0x000fe20000010100 */
[----:B------:R-:W-:Y:S01]  /*0e20*/  FMUL.FTZ R225, R231, UR31 ;  /* 0x0000001fe7e17c20 */ /* 0x000fe20008410000 */
[----:B------:R-:W-:Y:S01]  /*0e30*/  FADD.FTZ R78, R78, R16 ;  /* 0x000000104e4e7221 */ /* 0x000fe20000010000 */
[----:B------:R-:W5:Y:S02]  /*0e40*/  @P0 LDG.E.128 R172, desc[UR18][R18.64] ;  /* 0x0000001212ac0981 */ /* 0x000f64000c1e1d00 */
[----:B------:R-:W-:Y:S01]  /*0e50*/  FFMA.FTZ R110, R225, R16, R110 ;  /* 0x00000010e16e7223 */ /* 0x000fe2000001006e */
[----:B------:R-:W-:Y:S01]  /*0e60*/  FADD.FTZ R243, -R2, R210 ;  /* 0x000000d202f37221 */ /* 0x000fe20000010100 */
[----:B------:R0:W5:Y:S01]  /*0e70*/  @P0 LDG.E.128 R176, desc[UR18][R18.64+0x10] ;  /* 0x0000101212b00981 */ /* 0x000162000c1e1d00 */
[C---:B----4-:R-:W-:Y:S02]  /*0e80*/  PRMT R22, R198.reuse, 0x7632, R22 ;  /* 0x00007632c6167816 */ /* 0x050fe40000000016 */
[----:B------:R-:W-:-:S02]  /*0e90*/  SHF.L.U32 R252, R198, 0x10, RZ ;  /* 0x00000010c6fc7819 */ /* 0x000fc400000006ff */
[----:B------:R-:W-:Y:S01]  /*0ea0*/  SHF.L.U32 R198, R222, 0x10, RZ ;  /* 0x00000010dec67819 */ /* 0x000fe200000006ff */
[----:B------:R-:W-:Y:S02]  /*0eb0*/  FMUL.FTZ R222, R221, R17 ;  /* 0x00000011ddde7220 */ /* 0x000fe40000410000 */
[----:B------:R-:W4:Y:S01]  /*0ec0*/  LDL R17, [R1+0x64] ;  /* 0x0000640001117983 */ /* 0x000f220000100800 */
[----:B------:R-:W-:-:S03]  /*0ed0*/  FMUL.FTZ R221, R218, R16 ;  /* 0x00000010dadd7220 */ /* 0x000fc60000410000 */
[----:B------:R-:W4:Y:S01]  /*0ee0*/  LDL R16, [R1+0x6c] ;  /* 0x00006c0001107983 */ /* 0x000f220000100800 */
[----:B------:R-:W-:Y:S01]  /*0ef0*/  PRMT R244, R228, 0x7632, R244 ;  /* 0x00007632e4f47816 */ /* 0x000fe200000000f4 */
[----:B------:R-:W-:Y:S01]  /*0f00*/  FADD.FTZ R241, -R2, R212 ;  /* 0x000000d402f17221 */ /* 0x000fe20000010100 */
[----:B0-----:R-:W-:Y:S01]  /*0f10*/  SHF.L.U32 R19, R228, 0x10, RZ ;  /* 0x00000010e4137819 */ /* 0x001fe200000006ff */
[C---:B------:R-:W-:Y:S01]  /*0f20*/  FADD.FTZ R210, -R2.reuse, R219 ;  /* 0x000000db02d27221 */ /* 0x040fe20000010100 */
[C---:B------:R-:W-:Y:S01]  /*0f30*/  FADD.FTZ R240, -R2.reuse, R213 ;  /* 0x000000d502f07221 */ /* 0x040fe20000010100 */
[C---:B------:R-:W-:Y:S01]  /*0f40*/  FADD.FTZ R212, -R2.reuse, R217 ;  /* 0x000000d902d47221 */ /* 0x040fe20000010100 */
[----:B------:R-:W-:Y:S01]  /*0f50*/  FADD.FTZ R13, -R2, R9 ;  /* 0x00000009020d7221 */ /* 0x000fe20000010100 */
[----:B------:R-:W-:Y:S01]  /*0f60*/  PRMT R228, R4, 0x7632, R228 ;  /* 0x0000763204e47816 */ /* 0x000fe200000000e4 */
[C---:B------:R-:W-:Y:S01]  /*0f70*/  FADD.FTZ R239, -R2.reuse, R215 ;  /* 0x000000d702ef7221 */ /* 0x040fe20000010100 */
[C---:B------:R-:W-:Y:S01]  /*0f80*/  PRMT R3, R5.reuse, 0x7632, R3 ;  /* 0x0000763205037816 */ /* 0x040fe20000000003 */
[----:B------:R-:W-:Y:S01]  /*0f90*/  FADD.FTZ R213, -R2, R216 ;  /* 0x000000d802d57221 */ /* 0x000fe20000010100 */
[----:B------:R-:W-:Y:S01]  /*0fa0*/  PRMT R219, R200, 0x7632, R219 ;  /* 0x00007632c8db7816 */ /* 0x000fe200000000db */
[C---:B------:R-:W-:Y:S01]  /*0fb0*/  FADD.FTZ R14, -R2.reuse, R8 ;  /* 0x00000008020e7221 */ /* 0x040fe20000010100 */
[----:B------:R-:W-:Y:S01]  /*0fc0*/  FADD.FTZ R12, -R2, R10 ;  /* 0x0000000a020c7221 */ /* 0x000fe20000010100 */
[----:B------:R-:W-:-:S02]  /*0fd0*/  SHF.L.U32 R9, R5, 0x10, RZ ;  /* 0x0000001005097819 */ /* 0x000fc400000006ff */
[----:B------:R-:W-:Y:S02]  /*0fe0*/  PRMT R217, R7, 0x7632, R217 ;  /* 0x0000763207d97816 */ /* 0x000fe400000000d9 */
[----:B------:R-:W-:Y:S02]  /*0ff0*/  SHF.L.U32 R10, R4, 0x10, RZ ;  /* 0x00000010040a7819 */ /* 0x000fe400000006ff */
[C---:B------:R-:W-:Y:S02]  /*1000*/  PRMT R216, R6.reuse, 0x7632, R216 ;  /* 0x0000763206d87816 */ /* 0x040fe400000000d8 */
[----:B------:R-:W-:Y:S02]  /*1010*/  SHF.L.U32 R8, R6, 0x10, RZ ;  /* 0x0000001006087819 */ /* 0x000fe400000006ff */
[C---:B------:R-:W-:Y:S02]  /*1020*/  PRMT R215, R201.reuse, 0x7632, R215 ;  /* 0x00007632c9d77816 */ /* 0x040fe400000000d7 */
[----:B------:R-:W-:-:S02]  /*1030*/  SHF.L.U32 R5, R201, 0x10, RZ ;  /* 0x00000010c9057819 */ /* 0x000fc400000006ff */
[C---:B------:R-:W-:Y:S02]  /*1040*/  PRMT R21, R199.reuse, 0x7632, R21 ;  /* 0x00007632c7157816 */ /* 0x040fe40000000015 */
[----:B------:R-:W-:Y:S02]  /*1050*/  SHF.L.U32 R20, R199, 0x10, RZ ;  /* 0x00000010c7147819 */ /* 0x000fe400000006ff */
[----:B------:R-:W-:Y:S02]  /*1060*/  SHF.L.U32 R6, R200, 0x10, RZ ;  /* 0x00000010c8067819 */ /* 0x000fe400000006ff */
[C---:B------:R-:W-:Y:S02]  /*1070*/  PRMT R201, R202.reuse, 0x7632, R201 ;  /* 0x00007632cac97816 */ /* 0x040fe400000000c9 */
[----:B------:R-:W-:Y:S02]  /*1080*/  SHF.L.U32 R4, R202, 0x10, RZ ;  /* 0x00000010ca047819 */ /* 0x000fe400000006ff */
[----:B------:R-:W-:Y:S01]  /*1090*/  SHF.L.U32 R199, R220, 0x10, RZ ;  /* 0x00000010dcc77819 */ /* 0x000fe200000006ff */
[----:B------:R-:W-:Y:S01]  /*10a0*/  FMUL.FTZ R220, R246, UR31 ;  /* 0x0000001ff6dc7c20 */ /* 0x000fe20008410000 */
[----:B------:R-:W-:Y:S01]  /*10b0*/  MOV R200, R228 ;  /* 0x000000e400c87202 */ /* 0x000fe20000000f00 */
[C---:B------:R-:W-:Y:S01]  /*10c0*/  FADD.FTZ R205, -R2.reuse, R205 ;  /* 0x000000cd02cd7221 */ /* 0x040fe20000010100 */
[----:B------:R-:W-:Y:S01]  /*10d0*/  MOV R202, R3 ;  /* 0x0000000300ca7202 */ /* 0x000fe20000000f00 */
[C---:B------:R-:W-:Y:S01]  /*10e0*/  FADD.FTZ R214, -R2.reuse, R214 ;  /* 0x000000d602d67221 */ /* 0x040fe20000010100 */
[----:B------:R-:W-:Y:S01]  /*10f0*/  MOV R231, R219 ;  /* 0x000000db00e77202 */ /* 0x000fe20000000f00 */
[----:B------:R-:W-:Y:S01]  /*1100*/  FADD.FTZ R11, -R2, R11 ;  /* 0x0000000b020b7221 */ /* 0x000fe20000010100 */
[----:B------:R-:W-:Y:S01]  /*1110*/  MOV R246, R217 ;  /* 0x000000d900f67202 */ /* 0x000fe20000000f00 */
[----:B------:R-:W-:Y:S01]  /*1120*/  FMUL.FTZ R219, R245, UR31 ;  /* 0x0000001ff5db7c20 */ /* 0x000fe20008410000 */
[----:B------:R-:W-:Y:S01]  /*1130*/  PRMT R24, R196, 0x7632, R24 ;  /* 0x00007632c4187816 */ /* 0x000fe20000000018 */
[----:B------:R-:W-:Y:S01]  /*1140*/  FMUL.FTZ R217, R242, UR31 ;  /* 0x0000001ff2d97c20 */ /* 0x000fe20008410000 */
[----:B------:R-:W-:Y:S01]  /*1150*/  SHF.L.U32 R2, R196, 0x10, RZ ;  /* 0x00000010c4027819 */ /* 0x000fe200000006ff */
[----:B------:R-:W-:Y:S01]  /*1160*/  FMUL.FTZ R242, R239, UR31 ;  /* 0x0000001feff27c20 */ /* 0x000fe20008410000 */
[----:B------:R-:W-:Y:S01]  /*1170*/  MOV R245, R216 ;  /* 0x000000d800f57202 */ /* 0x000fe20000000f00 */
[----:B------:R-:W-:Y:S01]  /*1180*/  FMUL.FTZ R216, R241, UR31 ;  /* 0x0000001ff1d87c20 */ /* 0x000fe20008410000 */
[----:B------:R-:W-:-:S02]  /*1190*/  MOV R196, R244 ;  /* 0x000000f400c47202 */ /* 0x000fc40000000f00 */
[----:B------:R-:W-:Y:S01]  /*11a0*/  MOV R241, R202 ;  /* 0x000000ca00f17202 */ /* 0x000fe20000000f00 */
[----:B------:R-:W-:Y:S01]  /*11b0*/  FMUL.FTZ R202, R15, UR31 ;  /* 0x0000001f0fca7c20 */ /* 0x000fe20008410000 */
[----:B------:R-:W-:Y:S01]  /*11c0*/  MOV R239, R200 ;  /* 0x000000c800ef7202 */ /* 0x000fe20000000f00 */
[----:B------:R-:W-:Y:S01]  /*11d0*/  FMUL.FTZ R200, R13, UR31 ;  /* 0x0000001f0dc87c20 */ /* 0x000fe20008410000 */
[----:B------:R-:W-:Y:S01]  /*11e0*/  FMUL.FTZ R0, R0, UR31 ;  /* 0x0000001f00007c20 */ /* 0x000fe20008410000 */
[----:B------:R-:W4:Y:S01]  /*11f0*/  LDL R13, [R1+0x48] ;  /* 0x00004800010d7983 */ /* 0x000f220000100800 */
[----:B------:R-:W-:Y:S01]  /*1200*/  FADD.FTZ R77, R77, R198 ;  /* 0x000000c64d4d7221 */ /* 0x000fe20000010000 */
[-C--:B------:R-:W-:Y:S01]  /*1210*/  FFMA.FTZ R109, R226, R198.reuse, R109 ;  /* 0x000000c6e26d7223 */ /* 0x080fe2000001006d */
[----:B------:R-:W-:Y:S01]  /*1220*/  SHF.L.U32 R196, R196, 0x10, RZ ;  /* 0x00000010c4c47819 */ /* 0x000fe200000006ff */
[----:B------:R-:W-:Y:S01]  /*1230*/  FMUL.FTZ R230, R205, UR31 ;  /* 0x0000001fcde67c20 */ /* 0x000fe20008410000 */
[----:B------:R-:W-:Y:S01]  /*1240*/  PRMT R247, R229, 0x7632, R247 ;  /* 0x00007632e5f77816 */ /* 0x000fe200000000f7 */
[----:B------:R-:W-:Y:S01]  /*1250*/  FFMA.FTZ R112, R0, R19, R112 ;  /* 0x0000001300707223 */ /* 0x000fe20000010070 */
[----:B------:R-:W-:Y:S01]  /*1260*/  FADD.FTZ R80, R80, R19 ;  /* 0x0000001350507221 */ /* 0x000fe20000010000 */
[----:B--2---:R-:W-:-:S02]  /*1270*/  FMUL.FTZ R15, R237, R198 ;  /* 0x000000c6ed0f7220 */ /* 0x004fc40000410000 */
[----:B------:R-:W2:Y:S01]  /*1280*/  LDL R198, [R1+0x28] ;  /* 0x0000280001c67983 */ /* 0x000ea20000100800 */
[C---:B------:R-:W-:Y:S01]  /*1290*/  PRMT R25, R203.reuse, 0x7632, R25 ;  /* 0x00007632cb197816 */ /* 0x040fe20000000019 */
[----:B------:R-:W-:Y:S01]  /*12a0*/  FFMA.FTZ R113, R230, R196, R113 ;  /* 0x000000c4e6717223 */ /* 0x000fe20000010071 */
[----:B------:R-:W-:Y:S01]  /*12b0*/  SHF.L.U32 R3, R203, 0x10, RZ ;  /* 0x00000010cb037819 */ /* 0x000fe200000006ff */
[----:B------:R-:W-:Y:S01]  /*12c0*/  FADD.FTZ R81, R81, R196 ;  /* 0x000000c451517221 */ /* 0x000fe20000010000 */
[----:B------:R-:W-:Y:S02]  /*12d0*/  MOV R203, R247 ;  /* 0x000000f700cb7202 */ /* 0x000fe40000000f00 */
[----:B------:R-:W-:Y:S01]  /*12e0*/  SHF.L.U32 R18, R229, 0x10, RZ ;  /* 0x00000010e5127819 */ /* 0x000fe200000006ff */
[----:B------:R-:W-:Y:S01]  /*12f0*/  FMUL.FTZ R229, R204, UR31 ;  /* 0x0000001fcce57c20 */ /* 0x000fe20008410000 */
[----:B------:R-:W-:Y:S01]  /*1300*/  PRMT R23, R197, 0x7632, R23 ;  /* 0x00007632c5177816 */ /* 0x000fe20000000017 */
[----:B---3--:R-:W-:Y:S01]  /*1310*/  FMUL.FTZ R224, R224, R19 ;  /* 0x00000013e0e07220 */ /* 0x008fe20000410000 */
[----:B------:R-:W-:-:S02]  /*1320*/  FMUL.FTZ R19, R12, UR31 ;  /* 0x0000001f0c137c20 */ /* 0x000fc40008410000 */
[----:B------:R-:W3:Y:S01]  /*1330*/  LDL R12, [R1+0x30] ;  /* 0x00003000010c7983 */ /* 0x000ee20000100800 */
[----:B------:R-:W-:Y:S01]  /*1340*/  SHF.L.U32 R247, R197, 0x10, RZ ;  /* 0x00000010c5f77819 */ /* 0x000fe200000006ff */
[----:B------:R-:W-:Y:S01]  /*1350*/  FMUL.FTZ R228, R238, UR31 ;  /* 0x0000001feee47c20 */ /* 0x000fe20008410000 */
[----:B------:R-:W-:Y:S01]  /*1360*/  SHF.L.U32 R197, R203, 0x10, RZ ;  /* 0x00000010cbc57819 */ /* 0x000fe200000006ff */
[-C--:B------:R-:W-:Y:S01]  /*1370*/  FFMA.FTZ R114, R229, R18.reuse, R114 ;  /* 0x00000012e5727223 */ /* 0x080fe20000010072 */
[----:B------:R-:W-:Y:S01]  /*1380*/  FADD.FTZ R82, R82, R18 ;  /* 0x0000001252527221 */ /* 0x000fe20000010000 */
[----:B------:R-:W-:Y:S01]  /*1390*/  FMUL.FTZ R223, R223, R18 ;  /* 0x00000012dfdf7220 */ /* 0x000fe20000410000 */
[----:B------:R-:W-:Y:S01]  /*13a0*/  FMUL.FTZ R18, R11, UR31 ;  /* 0x0000001f0b127c20 */ /* 0x000fe20008410000 */
[----:B------:R-:W-:Y:S01]  /*13b0*/  FMUL.FTZ R244, R232, UR31 ;  /* 0x0000001fe8f47c20 */ /* 0x000fe20008410000 */
[----:B------:R-:W-:Y:S01]  /*13c0*/  FFMA.FTZ R115, R228, R197, R115 ;  /* 0x000000c5e4737223 */ /* 0x000fe20000010073 */
[----:B------:R-:W-:Y:S01]  /*13d0*/  FADD.FTZ R83, R83, R197 ;  /* 0x000000c553537221 */ /* 0x000fe20000010000 */
[----:B------:R-:W3:Y:S01]  /*13e0*/  LDL R11, [R1+0x38] ;  /* 0x00003800010b7983 */ /* 0x000ee20000100800 */
[----:B------:R-:W-:Y:S01]  /*13f0*/  MOV R232, R215 ;  /* 0x000000d700e87202 */ /* 0x000fe20000000f00 */
[----:B------:R-:W-:-:S02]  /*1400*/  FMUL.FTZ R215, R240, UR31 ;  /* 0x0000001ff0d77c20 */ /* 0x000fc40008410000 */
[----:B------:R-:W3:Y:S01]  /*1410*/  LDL R240, [R1+0x40] ;  /* 0x0000400001f07983 */ /* 0x000ee20000100800 */
[----:B----4-:R-:W-:-:S03]  /*1420*/  FMUL.FTZ R17, R17, R196 ;  /* 0x000000c411117220 */ /* 0x010fc60000410000 */
[----:B------:R-:W4:Y:S01]  /*1430*/  LDL R196, [R1+0x10] ;  /* 0x0000100001c47983 */ /* 0x000f220000100800 */
[----:B------:R-:W-:-:S03]  /*1440*/  FMUL.FTZ R16, R16, R197 ;  /* 0x000000c510107220 */ /* 0x000fc60000410000 */
[----:B------:R-:W4:Y:S01]  /*1450*/  LDL R197, [R1+0x18] ;  /* 0x0000180001c57983 */ /* 0x000f220000100800 */
[----:B------:R-:W-:-:S03]  /*1460*/  FMUL.FTZ R203, R233, UR31 ;  /* 0x0000001fe9cb7c20 */ /* 0x000fc60008410000 */
[----:B------:R-:W4:Y:S01]  /*1470*/  LDL R233, [R1+0x20] ;  /* 0x0000200001e97983 */ /* 0x000f220000100800 */
[----:B------:R-:W-:Y:S01]  /*1480*/  FMUL.FTZ R218, R243, UR31 ;  /* 0x0000001ff3da7c20 */ /* 0x000fe20008410000 */
[----:B------:R-:W-:Y:S02]  /*1490*/  FADD.FTZ R74, R74, R9 ;  /* 0x000000094a4a7221 */ /* 0x000fe40000010000 */
[----:B------:R-:W4:Y:S01]  /*14a0*/  LDL R243, [R1+0x5c] ;  /* 0x00005c0001f37983 */ /* 0x000f220000100800 */
[----:B------:R-:W-:Y:S01]  /*14b0*/  FFMA.FTZ R106, R218, R9, R106 ;  /* 0x00000009da6a7223 */ /* 0x000fe2000001006a */
[----:B------:R-:W-:Y:S01]  /*14c0*/  FADD.FTZ R68, R68, R8 ;  /* 0x0000000844447221 */ /* 0x000fe20000010000 */
[----:B------:R-:W-:Y:S01]  /*14d0*/  FFMA.FTZ R100, R216, R8, R100 ;  /* 0x00000008d8647223 */ /* 0x000fe20000010064 */
[----:B------:R-:W-:Y:S01]  /*14e0*/  FMUL.FTZ R205, R235, UR31 ;  /* 0x0000001febcd7c20 */ /* 0x000fe20008410000 */
[----:B------:R-:W-:Y:S01]  /*14f0*/  SHF.L.U32 R235, R241, 0x10, RZ ;  /* 0x00000010f1eb7819 */ /* 0x000fe200000006ff */
[----:B------:R-:W-:Y:S01]  /*1500*/  FMUL.FTZ R214, R214, UR31 ;  /* 0x0000001fd6d67c20 */ /* 0x000fe20008410000 */
[----:B------:R-:W-:-:S02]  /*1510*/  SHF.L.U32 R7, R7, 0x10, RZ ;  /* 0x0000001007077819 */ /* 0x000fc400000006ff */
[----:B------:R-:W-:Y:S01]  /*1520*/  MOV R238, R201 ;  /* 0x000000c900ee7202 */ /* 0x000fe20000000f00 */
[----:B------:R-:W-:Y:S02]  /*1530*/  FMUL.FTZ R201, R14, UR31 ;  /* 0x0000001f0ec97c20 */ /* 0x000fe40008410000 */
[----:B------:R-:W-:Y:S01]  /*1540*/  FADD.FTZ R70, R70, R7 ;  /* 0x0000000746467221 */ /* 0x000fe20000010000 */
[----:B------:R-:W-:Y:S01]  /*1550*/  FFMA.FTZ R102, R214, R7, R102 ;  /* 0x00000007d6667223 */ /* 0x000fe20000010066 */
[----:B------:R-:W-:Y:S01]  /*1560*/  FMUL.FTZ R204, R234, UR31 ;  /* 0x0000001feacc7c20 */ /* 0x000fe20008410000 */
[----:B------:R-:W-:Y:S01]  /*1570*/  SHF.L.U32 R234, R239, 0x10, RZ ;  /* 0x00000010efea7819 */ /* 0x000fe200000006ff */
[----:B------:R-:W-:Y:S01]  /*1580*/  FMUL.FTZ R13, R13, R9 ;  /* 0x000000090d0d7220 */ /* 0x000fe20000410000 */
[----:B--2---:R-:W-:Y:S02]  /*1590*/  FMUL.FTZ R9, R198, R5 ;  /* 0x00000005c6097220 */ /* 0x004fe40000410000 */
[----:B------:R-:W2:Y:S01]  /*15a0*/  LDL R198, [R1] ;  /* 0x0000000001c67983 */ /* 0x000ea20000100800 */
[----:B---3--:R-:W-:Y:S01]  /*15b0*/  FMUL.FTZ R12, R12, R8 ;  /* 0x000000080c0c7220 */ /* 0x008fe20000410000 */
[----:B------:R-:W-:Y:S01]  /*15c0*/  FMUL.FTZ R11, R11, R7 ;  /* 0x000000070b0b7220 */ /* 0x000fe20000410000 */
[----:B------:R-:W-:Y:S01]  /*15d0*/  FMUL.FTZ R14, R240, R10 ;  /* 0x0000000af00e7220 */ /* 0x000fe20000410000 */
[----:B----4-:R-:W-:Y:S01]  /*15e0*/  FMUL.FTZ R8, R196, R4 ;  /* 0x00000004c4087220 */ /* 0x010fe20000410000 */
[----:B------:R-:W-:-:S02]  /*15f0*/  SHF.L.U32 R196, R25, 0x10, RZ ;  /* 0x0000001019c47819 */ /* 0x000fc400000006ff */
[----:B------:R0:W5:Y:S04]  /*1600*/  LDL.LU R25, [R1+0x84] ;  /* 0x0000840001197983 */ /* 0x0001680000300800 */
[----:B------:R-:W3:Y:S01]  /*1610*/  LDL R241, [R1+0x44] ;  /* 0x0000440001f17983 */ /* 0x000ee20000100800 */
[----:B------:R-:W-:Y:S01]  /*1620*/  FMUL.FTZ R7, R197, R3 ;  /* 0x00000003c5077220 */ /* 0x000fe20000410000 */
[----:B------:R-:W-:Y:S02]  /*1630*/  SHF.L.U32 R197, R24, 0x10, RZ ;  /* 0x0000001018c57819 */ /* 0x000fe400000006ff */
[----:B------:R0:W5:Y:S04]  /*1640*/  LDL.LU R24, [R1+0x80] ;  /* 0x0000800001187983 */ /* 0x0001680000300800 */
[----:B------:R-:W4:Y:S04]  /*1650*/  LDL R240, [R1+0x4c] ;  /* 0x00004c0001f07983 */ /* 0x000f280000100800 */
[----:B------:R-:W4:Y:S01]  /*1660*/  LDL R239, [R1+0x34] ;  /* 0x0000340001ef7983 */ /* 0x000f220000100800 */
[----:B------:R-:W-:Y:S01]  /*1670*/  FMUL.FTZ R211, R211, UR31 ;  /* 0x0000001fd3d37c20 */ /* 0x000fe20008410000 */
[----:B------:R-:W-:Y:S01]  /*1680*/  FMUL.FTZ R213, R213, UR31 ;  /* 0x0000001fd5d57c20 */ /* 0x000fe20008410000 */
[----:B------:R-:W-:Y:S01]  /*1690*/  FFMA.FTZ R104, R220, R10, R104 ;  /* 0x0000000adc687223 */ /* 0x000fe20000010068 */
[----:B------:R-:W-:Y:S01]  /*16a0*/  FADD.FTZ R72, R72, R10 ;  /* 0x0000000a48487221 */ /* 0x000fe20000010000 */
[----:B------:R-:W-:Y:S01]  /*16b0*/  FFMA.FTZ R98, R211, R5, R98 ;  /* 0x00000005d3627223 */ /* 0x000fe20000010062 */
[----:B------:R-:W-:Y:S01]  /*16c0*/  FADD.FTZ R66, R66, R5 ;  /* 0x0000000542427221 */ /* 0x000fe20000010000 */
[-C--:B------:R-:W-:Y:S01]  /*16d0*/  FFMA.FTZ R96, R213, R6.reuse, R96 ;  /* 0x00000006d5607223 */ /* 0x080fe20000010060 */
[----:B------:R-:W-:Y:S01]  /*16e0*/  FADD.FTZ R64, R64, R6 ;  /* 0x0000000640407221 */ /* 0x000fe20000010000 */
[----:B------:R-:W-:Y:S01]  /*16f0*/  FMUL.FTZ R10, R233, R6 ;  /* 0x00000006e90a7220 */ /* 0x000fe20000410000 */
[----:B------:R-:W-:Y:S01]  /*1700*/  FFMA.FTZ R5, R0, R224, RZ ;  /* 0x000000e000057223 */ /* 0x000fe200000100ff */
[----:B------:R-:W-:Y:S01]  /*1710*/  FADD.FTZ R6, RZ, R224 ;  /* 0x000000e0ff067221 */ /* 0x000fe20000010000 */
[----:B------:R-:W-:Y:S01]  /*1720*/  FADD.FTZ R62, R62, R3 ;  /* 0x000000033e3e7221 */ /* 0x000fe20000010000 */
[----:B------:R-:W-:Y:S01]  /*1730*/  FFMA.FTZ R94, R207, R3, R94 ;  /* 0x00000003cf5e7223 */ /* 0x000fe2000001005e */
[----:B------:R-:W-:Y:S01]  /*1740*/  FFMA.FTZ R5, R230, R17, R5 ;  /* 0x00000011e6057223 */ /* 0x000fe20000010005 */
[----:B------:R-:W-:Y:S01]  /*1750*/  FADD.FTZ R6, R17, R6 ;  /* 0x0000000611067221 */ /* 0x000fe20000010000 */
[----:B------:R-:W-:Y:S01]  /*1760*/  FMUL.FTZ R209, R209, UR31 ;  /* 0x0000001fd1d17c20 */ /* 0x000fe20008410000 */
[----:B------:R-:W-:Y:S01]  /*1770*/  FADD.FTZ R60, R60, R4 ;  /* 0x000000043c3c7221 */ /* 0x000fe20000010000 */
[----:B------:R-:W-:Y:S01]  /*1780*/  FFMA.FTZ R5, R229, R223, R5 ;  /* 0x000000dfe5057223 */ /* 0x000fe20000010005 */
[----:B------:R-:W-:Y:S01]  /*1790*/  FADD.FTZ R6, R223, R6 ;  /* 0x00000006df067221 */ /* 0x000fe20000010000 */
[----:B------:R-:W-:Y:S01]  /*17a0*/  FMUL.FTZ R243, R243, R199 ;  /* 0x000000c7f3f37220 */ /* 0x000fe20000410000 */
[----:B------:R-:W-:Y:S01]  /*17b0*/  FFMA.FTZ R88, R205, R2, R88 ;  /* 0x00000002cd587223 */ /* 0x000fe20000010058 */
[----:B------:R-:W-:Y:S01]  /*17c0*/  FFMA.FTZ R5, R228, R16, R5 ;  /* 0x00000010e4057223 */ /* 0x000fe20000010005 */
[----:B------:R-:W-:Y:S01]  /*17d0*/  FADD.FTZ R6, R16, R6 ;  /* 0x0000000610067221 */ /* 0x000fe20000010000 */
[----:B------:R-:W-:Y:S01]  /*17e0*/  FADD.FTZ R56, R56, R2 ;  /* 0x0000000238387221 */ /* 0x000fe20000010000 */
[----:B------:R-:W4:Y:S01]  /*17f0*/  LDL R237, [R1+0x8] ;  /* 0x0000080001ed7983 */ /* 0x000f220000100800 */
[----:B------:R-:W-:Y:S01]  /*1800*/  FFMA.FTZ R3, R227, R222, R5 ;  /* 0x000000dee3037223 */ /* 0x000fe20000010005 */
[----:B------:R-:W-:Y:S01]  /*1810*/  FADD.FTZ R6, R222, R6 ;  /* 0x00000006de067221 */ /* 0x000fe20000010000 */
[----:B------:R-:W-:-:S02]  /*1820*/  FFMA.FTZ R92, R209, R4, R92 ;  /* 0x00000004d15c7223 */ /* 0x000fc4000001005c */
[----:B------:R-:W-:Y:S01]  /*1830*/  FFMA.FTZ R3, R226, R15, R3 ;  /* 0x0000000fe2037223 */ /* 0x000fe20000010003 */
[----:B------:R-:W-:-:S03]  /*1840*/  FADD.FTZ R4, R15, R6 ;  /* 0x000000060f047221 */ /* 0x000fc60000010000 */
[----:B------:R-:W-:Y:S01]  /*1850*/  FFMA.FTZ R3, R225, R221, R3 ;  /* 0x000000dde1037223 */ /* 0x000fe20000010003 */
[----:B------:R-:W-:-:S03]  /*1860*/  SHF.L.U32 R233, R238, 0x10, RZ ;  /* 0x00000010eee97819 */ /* 0x000fc600000006ff */
[----:B------:R-:W-:-:S04]  /*1870*/  FFMA.FTZ R3, R244, R243, R3 ;  /* 0x000000f3f4037223 */ /* 0x000fc80000010003 */
[----:B------:R-:W-:Y:S01]  /*1880*/  FFMA.FTZ R3, R220, R14, R3 ;  /* 0x0000000edc037223 */ /* 0x000fe20000010003 */
[----:B------:R-:W-:Y:S01]  /*1890*/  FMUL.FTZ R206, R236, UR31 ;  /* 0x0000001fecce7c20 */ /* 0x000fe20008410000 */
[----:B--2---:R-:W-:Y:S01]  /*18a0*/  FMUL.FTZ R6, R198, R2 ;  /* 0x00000002c6067220 */ /* 0x004fe20000410000 */
[----:B------:R-:W-:Y:S01]  /*18b0*/  FADD.FTZ R2, R221, R4 ;  /* 0x00000004dd027221 */ /* 0x000fe20000010000 */
[----:B------:R-:W-:Y:S02]  /*18c0*/  SHF.L.U32 R198, R23, 0x10, RZ ;  /* 0x0000001017c67819 */ /* 0x000fe400000006ff */
[----:B------:R0:W5:Y:S01]  /*18d0*/  LDL.LU R23, [R1+0x7c] ;  /* 0x00007c0001177983 */ /* 0x0001620000300800 */
[----:B------:R-:W-:-:S03]  /*18e0*/  FADD.FTZ R2, R243, R2 ;  /* 0x00000002f3027221 */ /* 0x000fc60000010000 */
[----:B------:R-:W2:Y:S01]  /*18f0*/  LDL R238, [R1+0x3c] ;  /* 0x00003c0001ee7983 */ /* 0x000ea20000100800 */
[----:B------:R-:W-:Y:S01]  /*1900*/  FADD.FTZ R4, R14, R2 ;  /* 0x000000020e047221 */ /* 0x000fe20000010000 */
[----:B------:R-:W-:Y:S01]  /*1910*/  SHF.L.U32 R236, R245, 0x10, RZ ;  /* 0x00000010f5ec7819 */ /* 0x000fe200000006ff */
[-C--:B------:R-:W-:Y:S01]  /*1920*/  FFMA.FTZ R105, R219, R234.reuse, R105 ;  /* 0x000000eadb697223 */ /* 0x080fe20000010069 */
[----:B------:R-:W-:Y:S01]  /*1930*/  FADD.FTZ R73, R73, R234 ;  /* 0x000000ea49497221 */ /* 0x000fe20000010000 */
[----:B---3--:R-:W-:-:S04]  /*1940*/  FMUL.FTZ R5, R241, R234 ;  /* 0x000000eaf1057220 */ /* 0x008fc80000410000 */
[----:B------:R-:W-:Y:S01]  /*1950*/  FFMA.FTZ R2, R219, R5, R3 ;  /* 0x00000005db027223 */ /* 0x000fe20000010003 */
[----:B------:R-:W-:Y:S01]  /*1960*/  FADD.FTZ R3, R5, R4 ;  /* 0x0000000405037221 */ /* 0x000fe20000010000 */
[----:B----4-:R-:W-:-:S03]  /*1970*/  FMUL.FTZ R4, R240, R235 ;  /* 0x000000ebf0047220 */ /* 0x010fc60000410000 */
[----:B------:R-:W-:-:S04]  /*1980*/  FADD.FTZ R3, R13, R3 ;  /* 0x000000030d037221 */ /* 0x000fc80000010000 */
[----:B------:R-:W-:Y:S01]  /*1990*/  FADD.FTZ R234, R4, R3 ;  /* 0x0000000304ea7221 */ /* 0x000fe20000010000 */
[-C--:B------:R-:W-:Y:S02]  /*19a0*/  FMUL.FTZ R3, R239, R236.reuse ;  /* 0x000000ecef037220 */ /* 0x080fe40000410000 */
[----:B------:R-:W3:Y:S01]  /*19b0*/  LDL R239, [R1+0x2c] ;  /* 0x00002c0001ef7983 */ /* 0x000ee20000100800 */
[----:B------:R-:W-:Y:S01]  /*19c0*/  FADD.FTZ R69, R69, R236 ;  /* 0x000000ec45457221 */ /* 0x000fe20000010000 */
[----:B------:R-:W-:Y:S02]  /*19d0*/  FFMA.FTZ R101, R215, R236, R101 ;  /* 0x000000ecd7657223 */ /* 0x000fe40000010065 */
[----:B------:R-:W4:Y:S01]  /*19e0*/  LDL R236, [R1+0x24] ;  /* 0x0000240001ec7983 */ /* 0x000f220000100800 */
[----:B------:R-:W-:Y:S01]  /*19f0*/  FFMA.FTZ R2, R218, R13, R2 ;  /* 0x0000000dda027223 */ /* 0x000fe20000010002 */
[----:B------:R-:W-:-:S03]  /*1a00*/  FFMA.FTZ R107, R217, R235, R107 ;  /* 0x000000ebd96b7223 */ /* 0x000fc6000001006b */
[----:B------:R-:W-:Y:S01]  /*1a10*/  FFMA.FTZ R2, R217, R4, R2 ;  /* 0x00000004d9027223 */ /* 0x000fe20000010002 */
[----:B------:R-:W-:Y:S01]  /*1a20*/  FADD.FTZ R75, R75, R235 ;  /* 0x000000eb4b4b7221 */ /* 0x000fe20000010000 */
[----:B------:R-:W-:Y:S01]  /*1a30*/  FADD.FTZ R79, R79, R199 ;  /* 0x000000c74f4f7221 */ /* 0x000fe20000010000 */
[----:B------:R-:W-:Y:S01]  /*1a40*/  FFMA.FTZ R111, R244, R199, R111 ;  /* 0x000000c7f46f7223 */ /* 0x000fe2000001006f */
[----:B------:R-:W-:Y:S01]  /*1a50*/  FFMA.FTZ R235, R216, R12, R2 ;  /* 0x0000000cd8eb7223 */ /* 0x000fe20000010002 */
[----:B------:R-:W-:Y:S01]  /*1a60*/  SHF.L.U32 R199, R246, 0x10, RZ ;  /* 0x00000010f6c77819 */ /* 0x000fe200000006ff */
[----:B------:R-:W-:Y:S02]  /*1a70*/  FMUL.FTZ R2, R237, R247 ;  /* 0x000000f7ed027220 */ /* 0x000fe40000410000 */
[----:B------:R-:W4:Y:S02]  /*1a80*/  LDL R237, [R1+0x14] ;  /* 0x0000140001ed7983 */ /* 0x000f240000100800 */
[----:B------:R-:W-:Y:S01]  /*1a90*/  FADD.FTZ R71, R71, R199 ;  /* 0x000000c747477221 */ /* 0x000fe20000010000 */
[----:B------:R-:W-:Y:S01]  /*1aa0*/  FFMA.FTZ R103, R242, R199, R103 ;  /* 0x000000c7f2677223 */ /* 0x000fe20000010067 */
[----:B------:R-:W-:Y:S01]  /*1ab0*/  SHF.L.U32 R232, R232, 0x10, RZ ;  /* 0x00000010e8e87819 */ /* 0x000fe200000006ff */
[----:B------:R-:W-:-:S04]  /*1ac0*/  FMUL.FTZ R210, R210, UR31 ;  /* 0x0000001fd2d27c20 */ /* 0x000fc80008410000 */
[-C--:B------:R-:W-:Y:S01]  /*1ad0*/  FFMA.FTZ R99, R210, R232.reuse, R99 ;  /* 0x000000e8d2637223 */ /* 0x080fe20000010063 */
[----:B------:R-:W-:Y:S01]  /*1ae0*/  FADD.FTZ R67, R67, R232 ;  /* 0x000000e843437221 */ /* 0x000fe20000010000 */
[----:B--2---:R-:W-:Y:S01]  /*1af0*/  FMUL.FTZ R241, R238, R199 ;  /* 0x000000c7eef17220 */ /* 0x004fe20000410000 */
[----:B------:R-:W-:Y:S02]  /*1b00*/  SHF.L.U32 R199, R22, 0x10, RZ ;  /* 0x0000001016c77819 */ /* 0x000fe400000006ff */
[----:B------:R0:W5:Y:S04]  /*1b10*/  LDL.LU R22, [R1+0x78] ;  /* 0x0000780001167983 */ /* 0x0001680000300800 */
[----:B------:R-:W2:Y:S04]  /*1b20*/  LDL R238, [R1+0x1c] ;  /* 0x00001c0001ee7983 */ /* 0x000ea80000100800 */
[----:B------:R-:W2:Y:S01]  /*1b30*/  LDL R240, [R1+0x4] ;  /* 0x0000040001f07983 */ /* 0x000ea20000100800 */
[----:B---3--:R-:W-:-:S03]  /*1b40*/  FMUL.FTZ R232, R239, R232 ;  /* 0x000000e8efe87220 */ /* 0x008fc60000410000 */
[----:B------:R-:W3:Y:S01]  /*1b50*/  LDL R239, [R1+0xc] ;  /* 0x00000c0001ef7983 */ /* 0x000ee20000100800 */
[----:B------:R-:W-:Y:S01]  /*1b60*/  FADD.FTZ R234, R12, R234 ;  /* 0x000000ea0cea7221 */ /* 0x000fe20000010000 */
[----:B------:R-:W-:-:S03]  /*1b70*/  FFMA.FTZ R235, R215, R3, R235 ;  /* 0x00000003d7eb7223 */ /* 0x000fc600000100eb */
[----:B------:R-:W-:Y:S01]  /*1b80*/  FADD.FTZ R234, R3, R234 ;  /* 0x000000ea03ea7221 */ /* 0x000fe20000010000 */
[----:B------:R-:W-:Y:S01]  /*1b90*/  FFMA.FTZ R235, R214, R11, R235 ;  /* 0x0000000bd6eb7223 */ /* 0x000fe200000100eb */
[----:B------:R-:W-:Y:S02]  /*1ba0*/  SHF.L.U32 R231, R231, 0x10, RZ ;  /* 0x00000010e7e77819 */ /* 0x000fe400000006ff */
[----:B------:R-:W-:Y:S01]  /*1bb0*/  FADD.FTZ R234, R11, R234 ;  /* 0x000000ea0bea7221 */ /* 0x000fe20000010000 */
[----:B------:R-:W-:Y:S01]  /*1bc0*/  FMUL.FTZ R212, R212, UR31 ;  /* 0x0000001fd4d47c20 */ /* 0x000fe20008410000 */
[----:B------:R-:W-:Y:S02]  /*1bd0*/  FFMA.FTZ R235, R242, R241, R235 ;  /* 0x000000f1f2eb7223 */ /* 0x000fe400000100eb */
[----:B------:R-:W-:Y:S01]  /*1be0*/  FADD.FTZ R234, R241, R234 ;  /* 0x000000eaf1ea7221 */ /* 0x000fe20000010000 */
[-C--:B------:R-:W-:Y:S01]  /*1bf0*/  FFMA.FTZ R97, R212, R231.reuse, R97 ;  /* 0x000000e7d4617223 */ /* 0x080fe20000010061 */
[----:B------:R-:W-:Y:S01]  /*1c00*/  FADD.FTZ R65, R65, R231 ;  /* 0x000000e741417221 */ /* 0x000fe20000010000 */
[----:B----4-:R-:W-:Y:S01]  /*1c10*/  FMUL.FTZ R231, R236, R231 ;  /* 0x000000e7ece77220 */ /* 0x010fe20000410000 */
[----:B------:R-:W-:Y:S01]  /*1c20*/  FFMA.FTZ R235, R213, R10, R235 ;  /* 0x0000000ad5eb7223 */ /* 0x000fe200000100eb */
[----:B------:R-:W-:-:S03]  /*1c30*/  FADD.FTZ R236, R10, R234 ;  /* 0x000000ea0aec7221 */ /* 0x000fc60000010000 */
[----:B------:R-:W-:Y:S01]  /*1c40*/  FFMA.FTZ R234, R212, R231, R235 ;  /* 0x000000e7d4ea7223 */ /* 0x000fe200000100eb */
[----:B------:R-:W-:Y:S01]  /*1c50*/  FADD.FTZ R235, R231, R236 ;  /* 0x000000ece7eb7221 */ /* 0x000fe20000010000 */
[----:B------:R-:W-:-:S03]  /*1c60*/  FMUL.FTZ R208, R208, UR31 ;  /* 0x0000001fd0d07c20 */ /* 0x000fc60008410000 */
[----:B------:R-:W-:Y:S01]  /*1c70*/  FADD.FTZ R235, R9, R235 ;  /* 0x000000eb09eb7221 */ /* 0x000fe20000010000 */
[----:B------:R-:W-:-:S03]  /*1c80*/  FFMA.FTZ R234, R211, R9, R234 ;  /* 0x00000009d3ea7223 */ /* 0x000fc600000100ea */
[----:B------:R-:W-:Y:S01]  /*1c90*/  FADD.FTZ R235, R232, R235 ;  /* 0x000000ebe8eb7221 */ /* 0x000fe20000010000 */
[----:B------:R-:W-:Y:S01]  /*1ca0*/  FADD.FTZ R61, R61, R233 ;  /* 0x000000e93d3d7221 */ /* 0x000fe20000010000 */
[----:B------:R-:W-:Y:S01]  /*1cb0*/  FFMA.FTZ R234, R210, R232, R234 ;  /* 0x000000e8d2ea7223 */ /* 0x000fe200000100ea */
        /* <DEDUP_REMOVED lines=14> */
[----:B--2---:R-:W-:-:S04]  /*1da0*/  FMUL.FTZ R235, R238, R196 ;  /* 0x000000c4eeeb7220 */ /* 0x004fc80000410000 */
[----:B------:R-:W-:Y:S01]  /*1db0*/  FADD.FTZ R237, R235, R237 ;  /* 0x000000edebed7221 */ /* 0x000fe20000010000 */
[----:B------:R-:W-:Y:S01]  /*1dc0*/  FFMA.FTZ R238, R206, R235, R236 ;  /* 0x000000ebceee7223 */ /* 0x000fe200000100ec */
[----:B------:R-:W-:Y:S02]  /*1dd0*/  FMUL.FTZ R236, R240, R197 ;  /* 0x000000c5f0ec7220 */ /* 0x000fe40000410000 */
[----:B------:R-:W-:Y:S01]  /*1de0*/  FADD.FTZ R237, R6, R237 ;  /* 0x000000ed06ed7221 */ /* 0x000fe20000010000 */
[----:B------:R-:W-:Y:S01]  /*1df0*/  FFMA.FTZ R197, R205, R6, R238 ;  /* 0x00000006cdc57223 */ /* 0x000fe200000100ee */
[----:B------:R-:W-:Y:S02]  /*1e00*/  SHF.L.U32 R196, R21, 0x10, RZ ;  /* 0x0000001015c47819 */ /* 0x000fe400000006ff */
[----:B------:R-:W-:Y:S01]  /*1e10*/  FADD.FTZ R238, R237, R236 ;  /* 0x000000ecedee7221 */ /* 0x000fe20000010000 */
[----:B------:R0:W5:Y:S01]  /*1e20*/  LDL.LU R21, [R1+0x74] ;  /* 0x0000740001157983 */ /* 0x0001620000300800 */
[----:B---3--:R-:W-:Y:S01]  /*1e30*/  FMUL.FTZ R237, R239, R198 ;  /* 0x000000c6efed7220 */ /* 0x008fe20000410000 */
[----:B-----5:R-:W-:-:S02]  /*1e40*/  FMUL.FTZ R239, R250, R20 ;  /* 0x00000014faef7220 */ /* 0x020fc40000410000 */
[----:B------:R0:W5:Y:S01]  /*1e50*/  LDL.LU R20, [R1+0x70] ;  /* 0x0000700001147983 */ /* 0x0001620000300800 */
[----:B------:R-:W-:Y:S01]  /*1e60*/  FFMA.FTZ R197, R204, R236, R197 ;  /* 0x000000ecccc57223 */ /* 0x000fe200000100c5 */
[----:B------:R-:W-:Y:S01]  /*1e70*/  FFMA.FTZ R91, R202, R198, R91 ;  /* 0x000000c6ca5b7223 */ /* 0x000fe2000001005b */
[----:B------:R-:W-:Y:S01]  /*1e80*/  FADD.FTZ R59, R59, R198 ;  /* 0x000000c63b3b7221 */ /* 0x000fe20000010000 */
[----:B------:R-:W-:Y:S01]  /*1e90*/  FADD.FTZ R198, R238, R2 ;  /* 0x00000002eec67221 */ /* 0x000fe20000010000 */
[----:B------:R-:W-:Y:S01]  /*1ea0*/  FFMA.FTZ R197, R203, R2, R197 ;  /* 0x00000002cbc57223 */ /* 0x000fe200000100c5 */
[----:B------:R-:W-:Y:S02]  /*1eb0*/  FMUL.FTZ R234, R248, R252 ;  /* 0x000000fcf8ea7220 */ /* 0x000fe40000410000 */
[----:B------:R-:W-:Y:S01]  /*1ec0*/  FADD.FTZ R198, R198, R237 ;  /* 0x000000edc6c67221 */ /* 0x000fe20000010000 */
[----:B------:R-:W-:Y:S01]  /*1ed0*/  FFMA.FTZ R197, R202, R237, R197 ;  /* 0x000000edcac57223 */ /* 0x000fe200000100c5 */
[----:B------:R-:W-:-:S02]  /*1ee0*/  FMUL.FTZ R238, R249, R199 ;  /* 0x000000c7f9ee7220 */ /* 0x000fc40000410000 */
[----:B------:R-:W-:Y:S01]  /*1ef0*/  FADD.FTZ R198, R198, R234 ;  /* 0x000000eac6c67221 */ /* 0x000fe20000010000 */
[----:B------:R-:W-:-:S03]  /*1f00*/  FFMA.FTZ R197, R201, R234, R197 ;  /* 0x000000eac9c57223 */ /* 0x000fc600000100c5 */
[----:B------:R-:W-:Y:S01]  /*1f10*/  FADD.FTZ R198, R198, R238 ;  /* 0x000000eec6c67221 */ /* 0x000fe20000010000 */
[----:B------:R-:W-:Y:S01]  /*1f20*/  FFMA.FTZ R197, R200, R238, R197 ;  /* 0x000000eec8c57223 */ /* 0x000fe200000100c5 */
[-C--:B------:R-:W-:Y:S02]  /*1f30*/  FMUL.FTZ R240, R251, R196.reuse ;  /* 0x000000c4fbf07220 */ /* 0x080fe40000410000 */
[----:B------:R-:W-:Y:S01]  /*1f40*/  FADD.FTZ R198, R198, R239 ;  /* 0x000000efc6c67221 */ /* 0x000fe20000010000 */
[----:B------:R-:W-:Y:S01]  /*1f50*/  FFMA.FTZ R197, R19, R239, R197 ;  /* 0x000000ef13c57223 */ /* 0x000fe200000100c5 */
[C---:B------:R-:W-:Y:S01]  /*1f60*/  FFMA.FTZ R87, R18.reuse, R196, R87 ;  /* 0x000000c412577223 */ /* 0x040fe20000010057 */
        /* <DEDUP_REMOVED lines=8> */
[----:B------:R-:W-:Y:S01]  /*1ff0*/  FADD.FTZ R197, R198, R240 ;  /* 0x000000f0c6c57221 */ /* 0x000fe20000010000 */
[----:B0-----:R-:W-:Y:S06]  /*2000*/  BRA `(.L_x_6795) ;  /* 0x0000000000647947 */ /* 0x001fec0003800000 */
.L_x_6794:
[----:B------:R-:W-:-:S04]  /*2010*/  ISETP.NE.U32.AND P0, PT, RZ, UR4, PT ;  /* 0x00000004ff007c0c */ /* 0x000fc8000bf05070 */
[----:B------:R-:W-:-:S13]  /*2020*/  ISETP.NE.AND.EX P0, PT, RZ, UR5, PT, P0 ;  /* 0x00000005ff007c0c */ /* 0x000fda000bf05300 */
[----:B------:R-:W-:Y:S05]  /*2030*/  @!P0 BRA `(.L_x_6795) ;  /* 0x0000000000588947 */ /* 0x000fea0003800000 */
[----:B--2---:R-:W0:Y:S01]  /*2040*/  S2R R148, SR_TID.X ;  /* 0x0000000000947919 */ /* 0x004e220000002100 */
        /* <DEDUP_REMOVED lines=11> */
[--C-:B------:R-:W-:Y:S01]  /*2100*/  IMAD.WIDE.U32 R168, R169, 0x20, R176.reuse ;  /* 0x00000020a9a87825 */ /* 0x100fe200078e00b0 */
[----:B------:R0:W5:Y:S03]  /*2110*/  LDG.E.128 R156, desc[UR18][R160.64] ;  /* 0x00000012a09c7981 */ /* 0x000166000c1e1d00 */
[----:B------:R-:W-:Y:S01]  /*2120*/  IMAD.WIDE.U32 R176, R149, 0x20, R176 ;  /* 0x0000002095b07825 */ /* 0x000fe200078e00b0 */
[----:B------:R0:W5:Y:S04]  /*2130*/  LDG.E.128 R164, desc[UR18][R168.64] ;  /* 0x00000012a8a47981 */ /* 0x000168000c1e1d00 */
[----:B------:R0:W5:Y:S04]  /*2140*/  LDG.E.128 R148, desc[UR18][R152.64] ;  /* 0x0000001298947981 */ /* 0x000168000c1e1d00 */
[----:B------:R0:W5:Y:S04]  /*2150*/  LDG.E.128 R172, desc[UR18][R176.64] ;  /* 0x00000012b0ac7981 */ /* 0x000168000c1e1d00 */
[----:B------:R-:W5:Y:S04]  /*2160*/  LDG.E.128 R160, desc[UR18][R160.64+0x10] ;  /* 0x00001012a0a07981 */ /* 0x000f68000c1e1d00 */
[----:B------:R-:W5:Y:S04]  /*2170*/  LDG.E.128 R152, desc[UR18][R152.64+0x10] ;  /* 0x0000101298987981 */ /* 0x000f68000c1e1d00 */
[----:B------:R-:W5:Y:S04]  /*2180*/  LDG.E.128 R168, desc[UR18][R168.64+0x10] ;  /* 0x00001012a8a87981 */ /* 0x000f68000c1e1d00 */
[----:B0-----:R-:W5:Y:S02]  /*2190*/  LDG.E.128 R176, desc[UR18][R176.64+0x10] ;  /* 0x00001012b0b07981 */ /* 0x001f64000c1e1d00 */
.L_x_6795:
        /* <DEDUP_REMOVED lines=32> */
.L_x_6797:
[----:B------:R-:W-:Y:S05]  /*23a0*/  BSYNC.RECONVERGENT B0 ;  /* 0x0000000000007941 */ /* 0x000fea0003800200 */
.L_x_6796:
[----:B------:R-:W1:Y:S08]  /*23b0*/  S2UR UR10, SR_CgaCtaId ;  /* 0x00000000000a79c3 */ /* 0x000e700000008800 */
[----:B------:R-:W-:Y:S01]  /*23c0*/  BAR.SYNC.DEFER_BLOCKING 0x0 ;  /* 0x0000000000007b1d */ /* 0x000fe20000010000 */
[----:B------:R-:W-:-:S05]  /*23d0*/  UISETP.GE.AND UP3, UPT, UR17, 0x1, UPT ;  /* 0x000000011100788c */ /* 0x000fca000bf66270 */
[----:B------:R-:W-:Y:S01]  /*23e0*/  UMOV UR9, 0x400 ;  /* 0x0000040000097882 */ /* 0x000fe20000000000 */
[----:B------:R-:W-:Y:S01]  /*23f0*/  PLOP3.LUT P2, PT, PT, PT, UP3, 0x80, 0x8 ;  /* 0x000000000008781c */ /* 0x000fe20003f4f038 */
        /* <DEDUP_REMOVED lines=20> */
[----:B------:R-:W-:Y:S01]  /*2540*/  @UP3 UIADD3 UR9, UPT, UPT, UR17, -0x1, URZ ;  /* 0xffffffff11093890 */ /* 0x000fe2000fffe0ff */
[----:B------:R-:W1:Y:S03]  /*2550*/  @UP3 LDCU.64 UR16, c[0x0][0x390] ;  /* 0x00007200ff1037ac */ /* 0x000e660008000a00 */
        /* <DEDUP_REMOVED lines=13> */
[----:B------:R-:W-:Y:S01]  /*2630*/  MOV R196, UR10 ;  /* 0x0000000a00c47c02 */ /* 0x000fe20008000f00 */
[----:B------:R-:W-:-:S03]  /*2640*/  FMUL.FTZ R197, R197, UR29 ;  /* 0x0000001dc5c57c20 */ /* 0x000fc60008410000 */
[----:B------:R-:W-:Y:S02]  /*2650*/  @P2 LEA.HI.SX32 R198, R196, R247, 0x1d ;  /* 0x000000f7c4c62211 */ /* 0x000fe400078feaff */
[----:B------:R-:W-:Y:S02]  /*2660*/  MOV R196, 0x10 ;  /* 0x0000001000c47802 */ /* 0x000fe40000000f00 */
[----:B------:R-:W-:-:S03]  /*2670*/  R2UR UR30, R197 ;  /* 0x00000000c51e72ca */ /* 0x000fc600000e0000 */
[----:B-1----:R-:W-:-:S05]  /*2680*/  @P2 IMAD.WIDE.U32 R196, R198, R196, UR16 ;  /* 0x00000010c6c42e25 */ /* 0x002fca000f8e00c4 */
        /* <DEDUP_REMOVED lines=29> */
.L_x_6800:
        /* <DEDUP_REMOVED lines=14> */
.L_x_6801:
        /* <DEDUP_REMOVED lines=13> */
.L_x_6802:
        /* <DEDUP_REMOVED lines=14> */
.L_x_6803:
        /* <DEDUP_REMOVED lines=13> */
.L_x_6804:
        /* <DEDUP_REMOVED lines=14> */
.L_x_6805:
        /* <DEDUP_REMOVED lines=13> */
.L_x_6806:
        /* <DEDUP_REMOVED lines=15> */
.L_x_6799:
        /* <DEDUP_REMOVED lines=53> */
.L_x_6808:
        /* <DEDUP_REMOVED lines=14> */
.L_x_6809:
        /* <DEDUP_REMOVED lines=13> */
.L_x_6810:
        /* <DEDUP_REMOVED lines=14> */
.L_x_6811:
        /* <DEDUP_REMOVED lines=13> */
.L_x_6812:
        /* <DEDUP_REMOVED lines=14> */
.L_x_6813:
        /* <DEDUP_REMOVED lines=13> */
.L_x_6814:
        /* <DEDUP_REMOVED lines=9> */
.L_x_6798:
        /* <DEDUP_REMOVED lines=16> */
.L_x_6816:
        /* <DEDUP_REMOVED lines=14> */
.L_x_6817:
        /* <DEDUP_REMOVED lines=13> */
.L_x_6818:
        /* <DEDUP_REMOVED lines=14> */
.L_x_6819:
        /* <DEDUP_REMOVED lines=13> */
.L_x_6820:
        /* <DEDUP_REMOVED lines=14> */
.L_x_6821:
        /* <DEDUP_REMOVED lines=13> */
.L_x_6822:
        /* <DEDUP_REMOVED lines=15> */
.L_x_6815:
[----:B------:R-:W-:Y:S02]  /*3e50*/  PLOP3.LUT P1, PT, PT, PT, UP2, 0x80, 0x8 ;  /* 0x000000000008781c */ /* 0x000fe40003f2f028 */
[----:B------:R-:W-:Y:S02]  /*3e60*/  MOV R188, UR30 ;  /* 0x0000001e00bc7c02 */ /* 0x000fe40008000f00 */
[----:B------:R-:W-:Y:S02]  /*3e70*/  MOV R189, UR30 ;  /* 0x0000001e00bd7c02 */ /* 0x000fe40008000f00 */
[----:B-----5:R-:W-:Y:S02]  /*3e80*/  MOV R193, R149 ;  /* 0x0000009500c17202 */ /* 0x020fe40000000f00 */
[----:B------:R-:W-:Y:S02]  /*3e90*/  MOV R194, R150 ;  /* 0x0000009600c27202 */ /* 0x000fe40000000f00 */
[----:B------:R-:W-:-:S02]  /*3ea0*/  MOV R195, R151 ;  /* 0x0000009700c37202 */ /* 0x000fc40000000f00 */
[----:B------:R-:W-:Y:S01]  /*3eb0*/  MOV R192, R148 ;  /* 0x0000009400c07202 */ /* 0x000fe20000000f00 */
[----:B------:R-:W-:Y:S01]  /*3ec0*/  @P1 FFMA.FTZ R188, R230, R188, UR16 ;  /* 0x00000010e6bc1e23 */ /* 0x000fe200080100bc */
[----:B------:R-:W-:-:S03]  /*3ed0*/  @P1 FFMA.FTZ R189, R229, R189, UR16 ;  /* 0x00000010e5bd1e23 */ /* 0x000fc600080100bd */
[----:B------:R-:W-:Y:S01]  /*3ee0*/  @P1 FADD.FTZ R188, R17, -R188 ;  /* 0x800000bc11bc1221 */ /* 0x000fe20000010000 */
[----:B------:R-:W-:-:S03]  /*3ef0*/  @P1 FADD.FTZ R189, R223, -R189 ;  /* 0x800000bddfbd1221 */ /* 0x000fc60000010000 */
[----:B------:R-:W-:Y:S01]  /*3f00*/  @P1 FFMA.FTZ R193, R188, UR31, R149 ;  /* 0x0000001fbcc11c23 */ /* 0x000fe20008010095 */
[----:B------:R-:W-:Y:S01]  /*3f10*/  @P1 FFMA.FTZ R194, R189, UR31, R150 ;  /* 0x0000001fbdc21c23 */ /* 0x000fe20008010096 */
[----:B------:R-:W-:Y:S02]  /*3f20*/  MOV R189, UR30 ;  /* 0x0000001e00bd7c02 */ /* 0x000fe40008000f00 */
[----:B------:R-:W-:-:S03]  /*3f30*/  MOV R188, UR30 ;  /* 0x0000001e00bc7c02 */ /* 0x000fc60008000f00 */
[----:B------:R-:W-:Y:S02]  /*3f40*/  @P1 FFMA.FTZ R189, R228, R189, UR16 ;  /* 0x00000010e4bd1e23 */ /* 0x000fe400080100bd */
[----:B------:R-:W-:Y:S02]  /*3f50*/  @P1 FFMA.FTZ R188, R0, R188, UR16 ;  /* 0x0000001000bc1e23 */ /* 0x000fe400080100bc */
[----:B------:R-:W-:Y:S02]  /*3f60*/  @P1 FADD.FTZ R189, R16, -R189 ;  /* 0x800000bd10bd1221 */ /* 0x000fe40000010000 */
[----:B------:R-:W-:Y:S02]  /*3f70*/  @P1 FADD.FTZ R188, R224, -R188 ;  /* 0x800000bce0bc1221 */ /* 0x000fe40000010000 */
        /* <DEDUP_REMOVED lines=9> */
.L_x_6823:
        /* <DEDUP_REMOVED lines=8> */
.L_x_6824:
[----:B------:R-:W-:Y:S05]  /*4090*/  BRA.U !UP3, `(.L_x_6825) ;  /* 0x000000010b187547 */ /* 0x000fea000b800000 */
[----:B------:R-:W-:Y:S01]  /*40a0*/  SHF.L.U32 R188, R181, 0x10, RZ ;  /* 0x00000010b5bc7819 */ /* 0x000fe200000006ff */
[----:B------:R-:W-:-:S04]  /*40b0*/  FMUL.FTZ R189, R194, UR26 ;  /* 0x0000001ac2bd7c20 */ /* 0x000fc80008410000 */
[-C--:B------:R-:W-:Y:S01]  /*40c0*/  FFMA.FTZ R22, R188, R189.reuse, R22 ;  /* 0x000000bdbc167223 */ /* 0x080fe20000010016 */
[----:B------:R-:W-:-:S05]  /*40d0*/  FMUL.FTZ R188, R146, R189 ;  /* 0x000000bd92bc7220 */ /* 0x000fca0000410000 */
[----:B------:R-:W-:-:S04]  /*40e0*/  F2FP.BF16.F32.PACK_AB R188, RZ, R188 ;  /* 0x000000bcffbc723e */ /* 0x000fc800000010ff */
[----:B------:R-:W-:-:S07]  /*40f0*/  PRMT R185, R188, 0x7610, R185 ;  /* 0x00007610bcb97816 */ /* 0x000fce00000000b9 */
.L_x_6825:
        /* <DEDUP_REMOVED lines=8> */
.L_x_6826:
        /* <DEDUP_REMOVED lines=12> */
.L_x_6827:
        /* <DEDUP_REMOVED lines=13> */
.L_x_6828:
        /* <DEDUP_REMOVED lines=12> */
.L_x_6829:
        /* <DEDUP_REMOVED lines=13> */
.L_x_6807:
[----:B------:R-:W-:Y:S01]  /*44a0*/  ISETP.NE.U32.AND P1, PT, RZ, UR6, PT ;  /* 0x00000006ff007c0c */ /* 0x000fe2000bf25070 */
[----:B------:R-:W0:Y:S03]  /*44b0*/  @UP3 LDCU.64 UR10, c[0x0][0x468] ;  /* 0x00008d00ff0a37ac */ /* 0x000e260008000a00 */
[----:B------:R-:W-:-:S13]  /*44c0*/  ISETP.NE.AND.EX P1, PT, RZ, UR7, PT, P1 ;  /* 0x00000007ff007c0c */ /* 0x000fda000bf25310 */
[----:B------:R-:W1:Y:S02]  /*44d0*/  @P1 LDC.64 R196, c[0x0][0x478] ;  /* 0x00011e00ffc41b82 */ /* 0x000e640000000a00 */
[----:B-1----:R-:W-:-:S05]  /*44e0*/  @P1 IMAD.WIDE.U32 R196, R199, 0x20, R196 ;  /* 0x00000020c7c41825 */ /* 0x002fca00078e00c4 */
[----:B------:R-:W-:Y:S04]  /*44f0*/  @P1 STG.E.128 desc[UR18][R196.64], R192 ;  /* 0x000000c0c4001986 */ /* 0x000fe8000c101d12 */
        /* <DEDUP_REMOVED lines=9> */
.L_x_6830:
[----:B------:R-:W-:Y:S05]  /*4590*/  @!P0 BRA `(.L_x_6831) ;  /* 0x0000000c00508947 */ /* 0x000fea0003800000 */
[----:B------:R-:W-:Y:S05]  /*45a0*/  @!P1 BRA `(.L_x_6832) ;  /* 0x0000000400989947 */ /* 0x000fea0003800000 */
        /* <DEDUP_REMOVED lines=28> */
.L_x_6833:
        /* <DEDUP_REMOVED lines=8> */
.L_x_6834:
[----:B------:R-:W-:Y:S05]  /*47f0*/  BRA.U !UP3, `(.L_x_6835) ;  /* 0x000000010b187547 */ /* 0x000fea000b800000 */
[----:B------:R-:W-:Y:S01]  /*4800*/  SHF.L.U32 R188, R181, 0x10, RZ ;  /* 0x00000010b5bc7819 */ /* 0x000fe200000006ff */
[----:B------:R-:W-:-:S04]  /*4810*/  FMUL.FTZ R189, R194, UR26 ;  /* 0x0000001ac2bd7c20 */ /* 0x000fc80008410000 */
[-C--:B------:R-:W-:Y:S01]  /*4820*/  FFMA.FTZ R30, R188, R189.reuse, R30 ;  /* 0x000000bdbc1e7223 */ /* 0x080fe2000001001e */
[----:B------:R-:W-:-:S05]  /*4830*/  FMUL.FTZ R188, R138, R189 ;  /* 0x000000bd8abc7220 */ /* 0x000fca0000410000 */
[----:B------:R-:W-:-:S04]  /*4840*/  F2FP.BF16.F32.PACK_AB R188, RZ, R188 ;  /* 0x000000bcffbc723e */ /* 0x000fc800000010ff */
[----:B0-----:R-:W-:-:S07]  /*4850*/  PRMT R185, R188, 0x7610, R185 ;  /* 0x00007610bcb97816 */ /* 0x001fce00000000b9 */
.L_x_6835:
        /* <DEDUP_REMOVED lines=8> */
.L_x_6836:
        /* <DEDUP_REMOVED lines=12> */
.L_x_6837:
        /* <DEDUP_REMOVED lines=13> */
.L_x_6838:
        /* <DEDUP_REMOVED lines=12> */
.L_x_6839:
        /* <DEDUP_REMOVED lines=14> */
.L_x_6832:
        /* <DEDUP_REMOVED lines=13> */
.L_x_6841:
        /* <DEDUP_REMOVED lines=14> */
.L_x_6842:
        /* <DEDUP_REMOVED lines=13> */
.L_x_6843:
        /* <DEDUP_REMOVED lines=14> */
.L_x_6844:
        /* <DEDUP_REMOVED lines=13> */
.L_x_6845:
        /* <DEDUP_REMOVED lines=14> */
.L_x_6846:
        /* <DEDUP_REMOVED lines=13> */
.L_x_6847:
        /* <DEDUP_REMOVED lines=15> */
.L_x_6831:
        /* <DEDUP_REMOVED lines=54> */
.L_x_6849:
[----:B------:R-:W-:Y:S05]  /*5640*/  BRA.U !UP3, `(.L_x_6850) ;  /* 0x000000010b347547 */ /* 0x000fea000b800000 */
[----:B0-----:R-:W-:Y:S02]  /*5650*/  MOV R196, UR30 ;  /* 0x0000001e00c47c02 */ /* 0x001fe40008000f00 */
        /* <DEDUP_REMOVED lines=12> */
.L_x_6850:
        /* <DEDUP_REMOVED lines=13> */
.L_x_6851:
        /* <DEDUP_REMOVED lines=14> */
.L_x_6852:
        /* <DEDUP_REMOVED lines=13> */
.L_x_6853:
        /* <DEDUP_REMOVED lines=14> */
.L_x_6854:
        /* <DEDUP_REMOVED lines=13> */
.L_x_6855:
[----:B------:R-:W-:Y:S05]  /*5b50*/  BRA.U !UP3, `(.L_x_6840) ;  /* 0x000000050bd07547 */ /* 0x000fea000b800000 */
[----:B0----5:R-:W-:Y:S01]  /*5b60*/  PRMT R196, R183, 0x7632, R196 ;  /* 0x00007632b7c47816 */ /* 0x021fe200000000c4 */
[----:B------:R-:W-:-:S03]  /*5b70*/  FMUL.FTZ R197, R191, UR26 ;  /* 0x0000001abfc57c20 */ /* 0x000fc60008410000 */
[----:B------:R-:W-:-:S05]  /*5b80*/  SHF.L.U32 R196, R196, 0x10, RZ ;  /* 0x00000010c4c47819 */ /* 0x000fca00000006ff */
[----:B------:R-:W-:Y:S01]  /*5b90*/  FFMA.FTZ R35, R197, R196, R35 ;  /* 0x000000c4c5237223 */ /* 0x000fe20000010023 */
[----:B------:R-:W-:-:S05]  /*5ba0*/  FMUL.FTZ R196, R135, R197 ;  /* 0x000000c587c47220 */ /* 0x000fca0000410000 */
[----:B------:R-:W-:-:S04]  /*5bb0*/  F2FP.BF16.F32.PACK_AB R196, RZ, R196 ;  /* 0x000000c4ffc4723e */ /* 0x000fc800000010ff */
[----:B------:R-:W-:Y:S01]  /*5bc0*/  PRMT R187, R187, 0x5410, R196 ;  /* 0x00005410bbbb7816 */ /* 0x000fe200000000c4 */
[----:B------:R-:W-:Y:S06]  /*5bd0*/  BRA `(.L_x_6840) ;  /* 0x0000000400b07947 */ /* 0x000fec0003800000 */
.L_x_6848:
        /* <DEDUP_REMOVED lines=13> */
.L_x_6856:
        /* <DEDUP_REMOVED lines=14> */
.L_x_6857:
        /* <DEDUP_REMOVED lines=13> */
.L_x_6858:
        /* <DEDUP_REMOVED lines=14> */
.L_x_6859:
        /* <DEDUP_REMOVED lines=13> */
.L_x_6860:
        /* <DEDUP_REMOVED lines=14> */
.L_x_6861:
        /* <DEDUP_REMOVED lines=13> */
.L_x_6862:
        /* <DEDUP_REMOVED lines=14> */
.L_x_6840:
[----:B0-----:R-:W0:Y:S01]  /*62a0*/  @P1 LDC.64 R196, c[0x0][0x478] ;  /* 0x00011e00ffc41b82 */ /* 0x001e220000000a00 */
[----:B------:R-:W1:Y:S01]  /*62b0*/  @UP3 LDCU.64 UR10, c[0x0][0x468] ;  /* 0x00008d00ff0a37ac */ /* 0x000e620008000a00 */
[----:B------:R-:W-:-:S05]  /*62c0*/  @P1 IADD3 R245, PT, PT, R199, 0x100, RZ ;  /* 0x00000100c7f51810 */ /* 0x000fca0007ffe0ff */
[----:B0-----:R-:W-:-:S04]  /*62d0*/  @P1 IMAD.WIDE.U32 R196, R245, 0x20, R196 ;  /* 0x00000020f5c41825 */ /* 0x001fc800078e00c4 */
[----:B------:R-:W-:Y:S01]  /*62e0*/  HFMA2 R245, -RZ, RZ, 0, 9.5367431640625e-07 ;  /* 0x00000010fff57431 */ /* 0x000fe200000001ff */
[----:B------:R-:W-:Y:S04]  /*62f0*/  @P1 STG.E.128 desc[UR18][R196.64], R192 ;  /* 0x000000c0c4001986 */ /* 0x000fe8000c101d12 */
[----:B------:R0:W-:Y:S02]  /*6300*/  @P1 STG.E.128 desc[UR18][R196.64+0x10], R188 ;  /* 0x000010bcc4001986 */ /* 0x0001e4000c101d12 */
[----:B0-----:R-:W-:-:S05]  /*6310*/  @P2 IADD3 R196, PT, PT, R198, 0x100, RZ ;  /* 0x00000100c6c42810 */ /* 0x001fca0007ffe0ff */
[----:B-1----:R-:W-:-:S05]  /*6320*/  @P2 IMAD.WIDE.U32 R196, R196, R245, UR10 ;  /* 0x0000000ac4c42e25 */ /* 0x002fca000f8e00f5 */
[----:B------:R0:W-:Y:S01]  /*6330*/  @P2 STG.E.128 desc[UR18][R196.64], R184 ;  /* 0x000000b8c4002986 */ /* 0x0001e2000c101d12 */
[----:B------:R-:W-:Y:S05]  /*6340*/  BRA.U !UP3, `(.L_x_6863) ;  /* 0x000000010b107547 */ /* 0x000fea000b800000 */
[----:B-----5:R-:W1:Y:S01]  /*6350*/  LDC.64 R182, c[0x0][0x390] ;  /* 0x0000e400ffb67b82 */ /* 0x020e620000000a00 */
[----:B------:R-:W-:-:S05]  /*6360*/  IADD3 R180, PT, PT, R198, 0x200, RZ ;  /* 0x00000200c6b47810 */ /* 0x000fca0007ffe0ff */
[----:B-1----:R-:W-:-:S06]  /*6370*/  IMAD.WIDE.U32 R180, R180, 0x10, R182 ;  /* 0x00000010b4b47825 */ /* 0x002fcc00078e00b6 */
[----:B------:R-:W5:Y:S02]  /*6380*/  LDG.E.128 R180, desc[UR18][R180.64] ;  /* 0x00000012b4b47981 */ /* 0x000f64000c1e1d00 */
.L_x_6863:
        /* <DEDUP_REMOVED lines=30> */
.L_x_6866:
        /* <DEDUP_REMOVED lines=8> */
.L_x_6867:
[----:B------:R-:W-:Y:S05]  /*65f0*/  BRA.U !UP3, `(.L_x_6868) ;  /* 0x000000010b187547 */ /* 0x000fea000b800000 */
[----:B------:R-:W-:Y:S01]  /*6600*/  SHF.L.U32 R188, R181, 0x10, RZ ;  /* 0x00000010b5bc7819 */ /* 0x000fe200000006ff */
[----:B------:R-:W-:-:S04]  /*6610*/  FMUL.FTZ R189, R194, UR26 ;  /* 0x0000001ac2bd7c20 */ /* 0x000fc80008410000 */
[-C--:B------:R-:W-:Y:S01]  /*6620*/  FFMA.FTZ R38, R188, R189.reuse, R38 ;  /* 0x000000bdbc267223 */ /* 0x080fe20000010026 */
[----:B------:R-:W-:-:S05]  /*6630*/  FMUL.FTZ R188, R130, R189 ;  /* 0x000000bd82bc7220 */ /* 0x000fca0000410000 */
[----:B------:R-:W-:-:S04]  /*6640*/  F2FP.BF16.F32.PACK_AB R188, RZ, R188 ;  /* 0x000000bcffbc723e */ /* 0x000fc800000010ff */
[----:B0-----:R-:W-:-:S07]  /*6650*/  PRMT R185, R188, 0x7610, R185 ;  /* 0x00007610bcb97816 */ /* 0x001fce00000000b9 */
.L_x_6868:
        /* <DEDUP_REMOVED lines=8> */
.L_x_6869:
        /* <DEDUP_REMOVED lines=12> */
.L_x_6870:
        /* <DEDUP_REMOVED lines=13> */
.L_x_6871:
        /* <DEDUP_REMOVED lines=12> */
.L_x_6872:
        /* <DEDUP_REMOVED lines=14> */
.L_x_6865:
        /* <DEDUP_REMOVED lines=13> */
.L_x_6874:
        /* <DEDUP_REMOVED lines=14> */
.L_x_6875:
        /* <DEDUP_REMOVED lines=13> */
.L_x_6876:
        /* <DEDUP_REMOVED lines=14> */
.L_x_6877:
        /* <DEDUP_REMOVED lines=13> */
.L_x_6878:
        /* <DEDUP_REMOVED lines=14> */
.L_x_6879:
        /* <DEDUP_REMOVED lines=13> */
.L_x_6880:
        /* <DEDUP_REMOVED lines=15> */
.L_x_6864:
        /* <DEDUP_REMOVED lines=54> */
.L_x_6882:
        /* <DEDUP_REMOVED lines=14> */
.L_x_6883:
        /* <DEDUP_REMOVED lines=13> */
.L_x_6884:
        /* <DEDUP_REMOVED lines=14> */
.L_x_6885:
        /* <DEDUP_REMOVED lines=13> */
.L_x_6886:
        /* <DEDUP_REMOVED lines=14> */
.L_x_6887:
        /* <DEDUP_REMOVED lines=13> */
.L_x_6888:
        /* <DEDUP_REMOVED lines=9> */
.L_x_6881:
        /* <DEDUP_REMOVED lines=13> */
.L_x_6889:
        /* <DEDUP_REMOVED lines=14> */
.L_x_6890:
        /* <DEDUP_REMOVED lines=13> */
.L_x_6891:
        /* <DEDUP_REMOVED lines=14> */
.L_x_6892:
        /* <DEDUP_REMOVED lines=13> */
.L_x_6893:
        /* <DEDUP_REMOVED lines=14> */
.L_x_6894:
        /* <DEDUP_REMOVED lines=13> */
.L_x_6895:
        /* <DEDUP_REMOVED lines=14> */
.L_x_6873:
        /* <DEDUP_REMOVED lines=15> */
.L_x_6896:
        /* <DEDUP_REMOVED lines=30> */
.L_x_6899:
        /* <DEDUP_REMOVED lines=8> */
.L_x_6900:
[----:B------:R-:W-:Y:S05]  /*83f0*/  BRA.U !UP3, `(.L_x_6901) ;  /* 0x000000010b187547 */ /* 0x000fea000b800000 */
[----:B------:R-:W-:Y:S01]  /*8400*/  SHF.L.U32 R188, R181, 0x10, RZ ;  /* 0x00000010b5bc7819 */ /* 0x000fe200000006ff */
[----:B------:R-:W-:-:S04]  /*8410*/  FMUL.FTZ R189, R194, UR26 ;  /* 0x0000001ac2bd7c20 */ /* 0x000fc80008410000 */
[-C--:B------:R-:W-:Y:S01]  /*8420*/  FFMA.FTZ R46, R188, R189.reuse, R46 ;  /* 0x000000bdbc2e7223 */ /* 0x080fe2000001002e */
[----:B------:R-:W-:-:S05]  /*8430*/  FMUL.FTZ R188, R122, R189 ;  /* 0x000000bd7abc7220 */ /* 0x000fca0000410000 */
[----:B------:R-:W-:-:S04]  /*8440*/  F2FP.BF16.F32.PACK_AB R188, RZ, R188 ;  /* 0x000000bcffbc723e */ /* 0x000fc800000010ff */
[----:B0-----:R-:W-:-:S07]  /*8450*/  PRMT R185, R188, 0x7610, R185 ;  /* 0x00007610bcb97816 */ /* 0x001fce00000000b9 */
.L_x_6901:
        /* <DEDUP_REMOVED lines=8> */
.L_x_6902:
        /* <DEDUP_REMOVED lines=12> */
.L_x_6903:
        /* <DEDUP_REMOVED lines=13> */
.L_x_6904:
        /* <DEDUP_REMOVED lines=12> */
.L_x_6905:
        /* <DEDUP_REMOVED lines=14> */
.L_x_6898:
        /* <DEDUP_REMOVED lines=13> */
.L_x_6907:
        /* <DEDUP_REMOVED lines=14> */
.L_x_6908:
        /* <DEDUP_REMOVED lines=13> */
.L_x_6909:
        /* <DEDUP_REMOVED lines=14> */
.L_x_6910:
        /* <DEDUP_REMOVED lines=13> */
.L_x_6911:
        /* <DEDUP_REMOVED lines=14> */
.L_x_6912:
        /* <DEDUP_REMOVED lines=13> */
.L_x_6913:
        /* <DEDUP_REMOVED lines=15> */
.L_x_6897:
[----:B------:R-:W-:Y:S05]  /*8ee0*/  @!P1 BRA `(.L_x_6914) ;  /* 0x0000000800409947 */ /* 0x000fea0003800000 */
[----:B------:R-:W-:Y:S02]  /*8ef0*/  MOV R190, UR30 ;  /* 0x0000001e00be7c02 */ /* 0x000fe40008000f00 */
[----:B------:R-:W-:Y:S02]  /*8f00*/  MOV R189, UR30 ;  /* 0x0000001e00bd7c02 */ /* 0x000fe40008000f00 */
[----:B------:R-:W-:Y:S01]  /*8f10*/  MOV R188, UR30 ;  /* 0x0000001e00bc7c02 */ /* 0x000fe20008000f00 */
[----:B------:R-:W-:Y:S01]  /*8f20*/  FFMA.FTZ R190, R19, R190, UR16 ;  /* 0x0000001013be7e23 */ /* 0x000fe200080100be */
[----:B------:R-:W-:Y:S01]  /*8f30*/  MOV R191, UR30 ;  /* 0x0000001e00bf7c02 */ /* 0x000fe20008000f00 */
[----:B------:R-:W-:Y:S01]  /*8f40*/  FFMA.FTZ R189, R200, R189, UR16 ;  /* 0x00000010c8bd7e23 */ /* 0x000fe200080100bd */
[----:B------:R-:W-:Y:S01]  /*8f50*/  ISETP.LT.AND P0, PT, RZ, UR32, PT ;  /* 0x00000020ff007c0c */ /* 0x000fe2000bf01270 */
[----:B------:R-:W-:Y:S02]  /*8f60*/  FFMA.FTZ R188, R201, R188, UR16 ;  /* 0x00000010c9bc7e23 */ /* 0x000fe400080100bc */
        /* <DEDUP_REMOVED lines=14> */
.L_x_6915:
        /* <DEDUP_REMOVED lines=14> */
.L_x_6916:
        /* <DEDUP_REMOVED lines=13> */
.L_x_6917:
        /* <DEDUP_REMOVED lines=14> */
.L_x_6918:
        /* <DEDUP_REMOVED lines=13> */
.L_x_6919:
        /* <DEDUP_REMOVED lines=14> */
.L_x_6920:
        /* <DEDUP_REMOVED lines=13> */
.L_x_6921:
        /* <DEDUP_REMOVED lines=41> */
.L_x_6914:
        /* <DEDUP_REMOVED lines=13> */
.L_x_6922:
        /* <DEDUP_REMOVED lines=14> */
.L_x_6923:
        /* <DEDUP_REMOVED lines=13> */
.L_x_6924:
        /* <DEDUP_REMOVED lines=14> */
.L_x_6925:
        /* <DEDUP_REMOVED lines=13> */
.L_x_6926:
        /* <DEDUP_REMOVED lines=14> */
.L_x_6927:
        /* <DEDUP_REMOVED lines=13> */
.L_x_6928:
        /* <DEDUP_REMOVED lines=14> */
.L_x_6906:
        /* <DEDUP_REMOVED lines=13> */
.L_x_6793:
[----:B------:R-:W3:Y:S08]  /*9f80*/  S2UR UR9, SR_CTAID.X ;  /* 0x00000000000979c3 */ /* 0x000ef00000002500 */
[----:B------:R-:W3:Y:S08]  /*9f90*/  LDC R0, c[0x0][0x388] ;  /* 0x0000e200ff007b82 */ /* 0x000ef00000000800 */
[----:B------:R-:W4:Y:S08]  /*9fa0*/  LDC.64 R2, c[0x0][0x440] ;  /* 0x00011000ff027b82 */ /* 0x000f300000000a00 */
[----:B------:R-:W1:Y:S08]  /*9fb0*/  LDC.64 R4, c[0x0][0x448] ;  /* 0x00011200ff047b82 */ /* 0x000e700000000a00 */
[----:B------:R-:W2:Y:S01]  /*9fc0*/  LDC.64 R6, c[0x0][0x460] ;  /* 0x00011800ff067b82 */ /* 0x000ea20000000a00 */
[----:B---3--:R-:W-:-:S05]  /*9fd0*/  IMAD R0, R0, UR9, RZ ;  /* 0x0000000900007c24 */ /* 0x008fca000f8e02ff */
[----:B------:R-:W-:-:S05]  /*9fe0*/  LEA.HI R247, R0, R247, RZ, 0x1d ;  /* 0x000000f700f77211 */ /* 0x000fca00078fe8ff */
[----:B----4-:R-:W-:-:S04]  /*9ff0*/  IMAD.WIDE.U32 R2, R247, 0x20, R2 ;  /* 0x00000020f7027825 */ /* 0x010fc800078e0002 */
[C---:B-1----:R-:W-:Y:S01]  /*a000*/  IMAD.WIDE.U32 R4, R247.reuse, 0x20, R4 ;  /* 0x00000020f7047825 */ /* 0x042fe200078e0004 */
[----:B0-----:R-:W-:Y:S04]  /*a010*/  STG.E.128 desc[UR18][R2.64], R80 ;  /* 0x0000005002007986 */ /* 0x001fe8000c101d12 */
[----:B------:R-:W-:Y:S01]  /*a020*/  STG.E.128 desc[UR18][R2.64+0x10], R76 ;  /* 0x0000104c02007986 */ /* 0x000fe2000c101d12 */
[----:B--2---:R-:W-:-:S03]  /*a030*/  IMAD.WIDE.U32 R6, R247, 0x20, R6 ;  /* 0x00000020f7067825 */ /* 0x004fc600078e0006 */
        /* <DEDUP_REMOVED lines=23> */
.L_x_6930:
        /* <DEDUP_REMOVED lines=13> */
.L_x_15665:


//--------------------- .text._ZN10layer_norm13ln_bwd_kernelINS_13Kernel_traitsIf13__nv_bfloat16fS2_fjLj8192ELj1ELj1ELj8ELj16ENS_18Kernel_traits_baseILj8192EfS2_fS2_fjLj256EEEEELb1ELb0ELb0ELb0EEEvNS_9BwdParamsE --------------------------
	.section	.text._ZN10layer_norm13ln_bwd_kernelINS_13Kernel_traitsIf13__nv_bfloat16fS2_fjLj8192ELj1ELj1ELj8ELj16ENS_18Kernel_traits_baseILj8192EfS2_fS2_fjLj256EEEEELb1ELb0ELb0ELb0EEEvNS_9BwdParamsE,"ax",@progbits
	.align	128
        .global         _ZN10layer_norm13ln_bwd_kernelINS_13Kernel_traitsIf13__nv_bfloat16fS2_fjLj8192ELj1ELj1ELj8ELj16ENS_18Kernel_traits_baseILj8192EfS2_fS2_fjLj256EEEEELb1ELb0ELb0ELb0EEEvNS_9BwdParamsE
        .type           _ZN10layer_norm13ln_bwd_kernelINS_13Kernel_traitsIf13__nv_bfloat16fS2_fjLj8192ELj1ELj1ELj8ELj16ENS_18Kernel_traits_baseILj8192EfS2_fS2_fjLj256EEEEELb1ELb0ELb0ELb0EEEvNS_9BwdParamsE,@function
        .size           _ZN10layer_norm13ln_bwd_kernelINS_13Kernel_traitsIf13__nv_bfloat16fS2_fjLj8192ELj1ELj1ELj8ELj16ENS_18Kernel_traits_baseILj8192EfS2_fS2_fjLj256EEEEELb1ELb0ELb0ELb0EEEvNS_9BwdParamsE,(.L_x_15666 - _ZN10layer_norm13ln_bwd_kernelINS_13Kernel_traitsIf13__nv_bfloat16fS2_fjLj8192ELj1ELj1ELj8ELj16ENS_18Kernel_traits_baseILj8192EfS2_fS2_fjLj256EEEEELb1ELb0ELb0ELb0EEEvNS_9BwdParamsE)
        .other          _ZN10layer_norm13ln_bwd_kernelINS_13Kernel_traitsIf13__nv_bfloat16fS2_fjLj8192ELj1ELj1ELj8ELj16ENS_18Kernel_traits_baseILj8192EfS2_fS2_fjLj256EEEEELb1ELb0ELb0ELb0EEEvNS_9BwdParamsE,@"STO_CUDA_ENTRY STV_DEFAULT"
_ZN10layer_norm13ln_bwd_kernelINS_13Kernel_traitsIf13__nv_bfloat16fS2_fjLj8192ELj1ELj1ELj8ELj16ENS_18Kernel_traits_baseILj8192EfS2_fS2_fjLj256EEEEELb1ELb0ELb0ELb0EEEvNS_9BwdParamsE:
.text._ZN10layer_norm13ln_bwd_kernelINS_13Kernel_traitsIf13__nv_bfloat16fS2_fjLj8192ELj1ELj1ELj8ELj16ENS_18Kernel_traits_baseILj8192EfS2_fS2_fjLj256EEEEELb1ELb0ELb0ELb0EEEvNS_9BwdParamsE:
        /* <DEDUP_REMOVED lines=113> */
.L_x_6971:
        /* <DEDUP_REMOVED lines=30> */
[----:B------:R-:W3:Y:S04]  /*08f0*/  LDG.E.128 R172, desc[UR4][R212.64+0x10] ;  /* 0x00001004d4ac7981 */ /* 0x000ee8000c1e1d00 */
[----:B------:R-:W3:Y:S01]  /*0900*/  LDG.E.128 R168, desc[UR4][R168.64] ;  /* 0x00000004a8a87981 */ /* 0x000ee2000c1e1d00 */
[----:B------:R-:W-:-:S13]  /*0910*/  ISETP.NE.AND.EX P0, PT, RZ, UR9, PT, P0 ;  /* 0x00000009ff007c0c */ /* 0x000fda000bf05300 */
[----:B------:R-:W0:Y:S01]  /*0920*/  @P0 LDC.64 R210, c[0x0][0x438] ;  /* 0x00010e00ffd20b82 */ /* 0x000e220000000a00 */
[----:B--2---:R-:W-:-:S05]  /*0930*/  IMAD.WIDE.U32 R178, R6, 0x8, R178 ;  /* 0x0000000806b27825 */ /* 0x004fca00078e00b2 */
[----:B------:R1:W5:Y:S01]  /*0940*/  LDG.E.64 R232, desc[UR4][R178.64] ;  /* 0x00000004b2e87981 */ /* 0x000362000c1e1b00 */
[----:B0-----:R-:W-:-:S05]  /*0950*/  @P0 IMAD.WIDE.U32 R210, R6, 0x20, R210 ;  /* 0x0000002006d20825 */ /* 0x001fca00078e00d2 */
[----:B------:R-:W5:Y:S04]  /*0960*/  @P0 LDG.E.128 R48, desc[UR4][R210.64] ;  /* 0x00000004d2300981 */ /* 0x000f68000c1e1d00 */
[----:B------:R0:W5:Y:S01]  /*0970*/  @P0 LDG.E.128 R44, desc[UR4][R210.64+0x10] ;  /* 0x00001004d22c0981 */ /* 0x000162000c1e1d00 */
[----:B-1----:R-:W-:Y:S01]  /*0980*/  IADD3 R178, PT, PT, R6, 0x100, RZ ;  /* 0x0000010006b27810 */ /* 0x002fe20007ffe0ff */
[----:B----4-:R-:W-:-:S04]  /*0990*/  FADD.FTZ R225, -R176, R164 ;  /* 0x000000a4b0e17221 */ /* 0x010fc80000010100 */
[----:B-----5:R-:W-:Y:S01]  /*09a0*/  FMUL.FTZ R225, R192, R225 ;  /* 0x000000e1c0e17220 */ /* 0x020fe20000410000 */
[C---:B---3--:R-:W-:Y:S02]  /*09b0*/  SHF.L.U32 R223, R168.reuse, 0x10, RZ ;  /* 0x00000010a8df7819 */ /* 0x048fe400000006ff */
[----:B------:R-:W-:Y:S01]  /*09c0*/  PRMT R164, R168, 0x7632, R164 ;  /* 0x00007632a8a47816 */ /* 0x000fe200000000a4 */
[C---:B------:R-:W-:Y:S01]  /*09d0*/  FADD.FTZ R165, -R176.reuse, R165 ;  /* 0x000000a5b0a57221 */ /* 0x040fe20000010100 */
[----:B------:R-:W-:Y:S01]  /*09e0*/  FADD.FTZ R167, -R176, R167 ;  /* 0x000000a7b0a77221 */ /* 0x000fe20000010100 */
[----:B------:R-:W-:Y:S01]  /*09f0*/  FADD.FTZ R80, R80, R223 ;  /* 0x000000df50507221 */ /* 0x000fe20000010000 */
[----:B------:R-:W-:Y:S01]  /*0a00*/  SHF.L.U32 R164, R164, 0x10, RZ ;  /* 0x00000010a4a47819 */ /* 0x000fe200000006ff */
[-C--:B------:R-:W-:Y:S01]  /*0a10*/  FFMA.FTZ R112, R225, R223.reuse, R112 ;  /* 0x000000dfe1707223 */ /* 0x080fe20000010070 */
[----:B------:R-:W-:Y:S01]  /*0a20*/  FMUL.FTZ R223, R120, R223 ;  /* 0x000000df78df7220 */ /* 0x000fe20000410000 */
[--C-:B------:R-:W-:Y:S01]  /*0a30*/  FADD.FTZ R221, -R176, R166.reuse ;  /* 0x000000a6b0dd7221 */ /* 0x100fe20000010100 */
[C---:B------:R-:W-:Y:S01]  /*0a40*/  PRMT R166, R169.reuse, 0x7632, R166 ;  /* 0x00007632a9a67816 */ /* 0x040fe200000000a6 */
[C---:B------:R-:W-:Y:S01]  /*0a50*/  FMUL.FTZ R222, R192.reuse, R165 ;  /* 0x000000a5c0de7220 */ /* 0x040fe20000410000 */
[----:B------:R-:W-:Y:S01]  /*0a60*/  SHF.L.U32 R169, R169, 0x10, RZ ;  /* 0x00000010a9a97819 */ /* 0x000fe200000006ff */
[----:B------:R-:W-:Y:S01]  /*0a70*/  FMUL.FTZ R218, R192, R167 ;  /* 0x000000a7c0da7220 */ /* 0x000fe20000410000 */
[-C--:B------:R-:W-:Y:S01]  /*0a80*/  FMUL.FTZ R220, R121, R164.reuse ;  /* 0x000000a479dc7220 */ /* 0x080fe20000410000 */
[----:B------:R-:W-:Y:S01]  /*0a90*/  FADD.FTZ R165, RZ, R223 ;  /* 0x000000dfffa57221 */ /* 0x000fe20000010000 */
[----:B------:R-:W-:Y:S01]  /*0aa0*/  FFMA.FTZ R167, R225, R223, RZ ;  /* 0x000000dfe1a77223 */ /* 0x000fe200000100ff */
[----:B------:R-:W-:Y:S01]  /*0ab0*/  SHF.L.U32 R216, R166, 0x10, RZ ;  /* 0x00000010a6d87819 */ /* 0x000fe200000006ff */
[----:B------:R-:W-:Y:S01]  /*0ac0*/  FADD.FTZ R217, -R176, R172 ;  /* 0x000000acb0d97221 */ /* 0x000fe20000010100 */
[----:B------:R-:W-:Y:S01]  /*0ad0*/  FFMA.FTZ R113, R222, R164, R113 ;  /* 0x000000a4de717223 */ /* 0x000fe20000010071 */
[----:B------:R-:W-:Y:S01]  /*0ae0*/  FADD.FTZ R81, R81, R164 ;  /* 0x000000a451517221 */ /* 0x000fe20000010000 */
[----:B------:R-:W-:Y:S01]  /*0af0*/  FMUL.FTZ R221, R192, R221 ;  /* 0x000000ddc0dd7220 */ /* 0x000fe20000410000 */
[----:B------:R-:W-:Y:S01]  /*0b00*/  FMUL.FTZ R219, R122, R169 ;  /* 0x000000a97adb7220 */ /* 0x000fe20000410000 */
[----:B------:R-:W-:Y:S01]  /*0b10*/  FADD.FTZ R164, R165, R220 ;  /* 0x000000dca5a47221 */ /* 0x000fe20000010000 */
[----:B------:R-:W-:Y:S01]  /*0b20*/  FFMA.FTZ R166, R222, R220, R167 ;  /* 0x000000dcdea67223 */ /* 0x000fe200000100a7 */
[----:B------:R-:W-:Y:S01]  /*0b30*/  SHF.L.U32 R215, R170, 0x10, RZ ;  /* 0x00000010aad77819 */ /* 0x000fe200000006ff */
        /* <DEDUP_REMOVED lines=24> */
[----:B0-----:R-:W-:Y:S01]  /*0cc0*/  FMUL.FTZ R211, R118, R171 ;  /* 0x000000ab76d37220 */ /* 0x001fe20000410000 */
        /* <DEDUP_REMOVED lines=16> */
.L_x_6933:
[----:B---34-:R-:W-:Y:S05]  /*0dd0*/  BSYNC.RECONVERGENT B0 ;  /* 0x0000000000007941 */ /* 0x018fea0003800200 */
.L_x_6932:
        /* <DEDUP_REMOVED lines=9> */
[----:B------:R-:W4:Y:S04]  /*0e70*/  LDG.E.128 R172, desc[UR4][R198.64+0x10] ;  /* 0x00001004c6ac7981 */ /* 0x000f28000c1e1d00 */
[----:B------:R-:W4:Y:S01]  /*0e80*/  LDG.E.128 R168, desc[UR4][R168.64] ;  /* 0x00000004a8a87981 */ /* 0x000f22000c1e1d00 */
[----:B------:R-:W-:-:S13]  /*0e90*/  ISETP.NE.AND.EX P0, PT, RZ, UR9, PT, P0 ;  /* 0x00000009ff007c0c */ /* 0x000fda000bf05300 */
[----:B------:R-:W0:Y:S01]  /*0ea0*/  @P0 LDC.64 R196, c[0x0][0x438] ;  /* 0x00010e00ffc40b82 */ /* 0x000e220000000a00 */
[----:B--2---:R-:W-:-:S05]  /*0eb0*/  IMAD.WIDE.U32 R194, R178, 0x8, R194 ;  /* 0x00000008b2c27825 */ /* 0x004fca00078e00c2 */
[----:B------:R-:W5:Y:S01]  /*0ec0*/  LDG.E.64 R230, desc[UR4][R194.64] ;  /* 0x00000004c2e67981 */ /* 0x000f62000c1e1b00 */
[----:B0-----:R-:W-:-:S05]  /*0ed0*/  @P0 IMAD.WIDE.U32 R196, R178, 0x20, R196 ;  /* 0x00000020b2c40825 */ /* 0x001fca00078e00c4 */
[----:B------:R-:W5:Y:S04]  /*0ee0*/  @P0 LDG.E.128 R40, desc[UR4][R196.64] ;  /* 0x00000004c4280981 */ /* 0x000f68000c1e1d00 */
[----:B------:R0:W5:Y:S01]  /*0ef0*/  @P0 LDG.E.128 R36, desc[UR4][R196.64+0x10] ;  /* 0x00001004c4240981 */ /* 0x000162000c1e1d00 */
[----:B------:R-:W-:Y:S01]  /*0f00*/  IADD3 R178, PT, PT, R178, 0x100, RZ ;  /* 0x00000100b2b27810 */ /* 0x000fe20007ffe0ff */
[----:B---3--:R-:W-:-:S04]  /*0f10*/  FADD.FTZ R209, -R176, R164 ;  /* 0x000000a4b0d17221 */ /* 0x008fc80000010100 */
[----:B-----5:R-:W-:Y:S01]  /*0f20*/  FMUL.FTZ R209, R192, R209 ;  /* 0x000000d1c0d17220 */ /* 0x020fe20000410000 */
[C---:B----4-:R-:W-:Y:S02]  /*0f30*/  SHF.L.U32 R207, R168.reuse, 0x10, RZ ;  /* 0x00000010a8cf7819 */ /* 0x050fe400000006ff */
[----:B------:R-:W-:Y:S01]  /*0f40*/  PRMT R164, R168, 0x7632, R164 ;  /* 0x00007632a8a47816 */ /* 0x000fe200000000a4 */
[----:B------:R-:W-:Y:S02]  /*0f50*/  FADD.FTZ R165, -R176, R165 ;  /* 0x000000a5b0a57221 */ /* 0x000fe40000010100 */
[----:B------:R-:W-:Y:S01]  /*0f60*/  FADD.FTZ R72, R72, R207 ;  /* 0x000000cf48487221 */ /* 0x000fe20000010000 */
[----:B------:R-:W-:Y:S01]  /*0f70*/  SHF.L.U32 R164, R164, 0x10, RZ ;  /* 0x00000010a4a47819 */ /* 0x000fe200000006ff */
[-C--:B------:R-:W-:Y:S01]  /*0f80*/  FFMA.FTZ R104, R209, R207.reuse, R104 ;  /* 0x000000cfd1687223 */ /* 0x080fe20000010068 */
[----:B------:R-:W-:Y:S01]  /*0f90*/  FMUL.FTZ R207, R144, R207 ;  /* 0x000000cf90cf7220 */ /* 0x000fe20000410000 */
[C-C-:B------:R-:W-:Y:S01]  /*0fa0*/  FADD.FTZ R205, -R176.reuse, R166.reuse ;  /* 0x000000a6b0cd7221 */ /* 0x140fe20000010100 */
[C---:B------:R-:W-:Y:S01]  /*0fb0*/  PRMT R166, R169.reuse, 0x7632, R166 ;  /* 0x00007632a9a67816 */ /* 0x040fe200000000a6 */
[----:B------:R-:W-:Y:S01]  /*0fc0*/  FADD.FTZ R167, -R176, R167 ;  /* 0x000000a7b0a77221 */ /* 0x000fe20000010100 */
[----:B------:R-:W-:Y:S01]  /*0fd0*/  SHF.L.U32 R169, R169, 0x10, RZ ;  /* 0x00000010a9a97819 */ /* 0x000fe200000006ff */
[----:B------:R-:W-:Y:S01]  /*0fe0*/  FMUL.FTZ R206, R192, R165 ;  /* 0x000000a5c0ce7220 */ /* 0x000fe20000410000 */
[----:B------:R-:W-:Y:S01]  /*0ff0*/  FADD.FTZ R179, R179, R207 ;  /* 0x000000cfb3b37221 */ /* 0x000fe20000010000 */
[-C--:B------:R-:W-:Y:S01]  /*1000*/  FMUL.FTZ R204, R145, R164.reuse ;  /* 0x000000a491cc7220 */ /* 0x080fe20000410000 */
[----:B------:R-:W-:Y:S01]  /*1010*/  FFMA.FTZ R165, R209, R207, R224 ;  /* 0x000000cfd1a57223 */ /* 0x000fe200000100e0 */
[----:B------:R-:W-:Y:S01]  /*1020*/  SHF.L.U32 R200, R166, 0x10, RZ ;  /* 0x00000010a6c87819 */ /* 0x000fe200000006ff */
[----:B------:R-:W-:Y:S01]  /*1030*/  FADD.FTZ R201, -R176, R172 ;  /* 0x000000acb0c97221 */ /* 0x000fe20000010100 */
[----:B------:R-:W-:Y:S01]  /*1040*/  FMUL.FTZ R202, R192, R167 ;  /* 0x000000a7c0ca7220 */ /* 0x000fe20000410000 */
        /* <DEDUP_REMOVED lines=22> */
[----:B0-----:R-:W-:Y:S01]  /*11b0*/  FADD.FTZ R197, -R176, R174 ;  /* 0x000000aeb0c57221 */ /* 0x001fe20000010100 */
        /* <DEDUP_REMOVED lines=25> */
.L_x_6935:
[----:B------:R-:W-:Y:S05]  /*1350*/  BSYNC.RECONVERGENT B0 ;  /* 0x0000000000007941 */ /* 0x000fea0003800200 */
.L_x_6934:
[----:B------:R-:W-:Y:S04]  /*1360*/  BSSY.RECONVERGENT B0, `(.L_x_6936) ;  /* 0x0000057000007945 */ /* 0x000fe80003800200 */
[----:B------:R-:W-:Y:S05]  /*1370*/  @!P4 BRA `(.L_x_6937) ;  /* 0x000000040054c947 */ /* 0x000fea0003800000 */
[----:B------:R-:W0:Y:S08]  /*1380*/  LDC.64 R164, c[0x0][0x428] ;  /* 0x00010a00ffa47b82 */ /* 0x000e300000000a00 */
[----:B------:R-:W1:Y:S08]  /*1390*/  LDC.64 R174, c[0x0][0x3a8] ;  /* 0x0000ea00ffae7b82 */ /* 0x000e700000000a00 */
[----:B------:R-:W2:Y:S01]  /*13a0*/  LDC.64 R226, c[0x0][0x3b0] ;  /* 0x0000ec00ffe27b82 */ /* 0x000ea20000000a00 */
[----:B0-----:R-:W-:-:S06]  /*13b0*/  IMAD.WIDE.U32 R164, R178, 0x10, R164 ;  /* 0x00000010b2a47825 */ /* 0x001fcc00078e00a4 */
[----:B------:R-:W3:Y:S01]  /*13c0*/  LDG.E.128 R164, desc[UR4][R164.64] ;  /* 0x00000004a4a47981 */ /* 0x000ee2000c1e1d00 */
[----:B-1----:R-:W-:-:S05]  /*13d0*/  IMAD.WIDE.U32 R174, R178, 0x20, R174 ;  /* 0x00000020b2ae7825 */ /* 0x002fca00078e00ae */
[----:B------:R-:W4:Y:S04]  /*13e0*/  LDG.E.128 R24, desc[UR4][R174.64] ;  /* 0x00000004ae187981 */ /* 0x000f28000c1e1d00 */
[----:B------:R3:W4:Y:S01]  /*13f0*/  LDG.E.128 R168, desc[UR4][R174.64+0x10] ;  /* 0x00001004aea87981 */ /* 0x000722000c1e1d00 */
[----:B--2---:R-:W-:-:S06]  /*1400*/  IMAD.WIDE.U32 R226, R178, 0x8, R226 ;  /* 0x00000008b2e27825 */ /* 0x004fcc00078e00e2 */
[----:B------:R-:W5:Y:S01]  /*1410*/  LDG.E.64 R226, desc[UR4][R226.64] ;  /* 0x00000004e2e27981 */ /* 0x000f62000c1e1b00 */
[----:B------:R-:W-:-:S04]  /*1420*/  ISETP.NE.U32.AND P0, PT, RZ, UR8, PT ;  /* 0x00000008ff007c0c */ /* 0x000fc8000bf05070 */
[----:B------:R-:W-:-:S13]  /*1430*/  ISETP.NE.AND.EX P0, PT, RZ, UR9, PT, P0 ;  /* 0x00000009ff007c0c */ /* 0x000fda000bf05300 */
[----:B------:R-:W0:Y:S02]  /*1440*/  @P0 LDC.64 R172, c[0x0][0x438] ;  /* 0x00010e00ffac0b82 */ /* 0x000e240000000a00 */
[----:B0-----:R-:W-:-:S05]  /*1450*/  @P0 IMAD.WIDE.U32 R172, R178, 0x20, R172 ;  /* 0x00000020b2ac0825 */ /* 0x001fca00078e00ac */
[----:B------:R-:W5:Y:S04]  /*1460*/  @P0 LDG.E.128 R32, desc[UR4][R172.64] ;  /* 0x00000004ac200981 */ /* 0x000f68000c1e1d00 */
[----:B------:R0:W5:Y:S01]  /*1470*/  @P0 LDG.E.128 R28, desc[UR4][R172.64+0x10] ;  /* 0x00001004ac1c0981 */ /* 0x000162000c1e1d00 */
[----:B------:R-:W-:Y:S02]  /*1480*/  IADD3 R178, PT, PT, R178, 0x100, RZ ;  /* 0x00000100b2b27810 */ /* 0x000fe40007ffe0ff */
[C---:B---3--:R-:W-:Y:S02]  /*1490*/  PRMT R174, R164.reuse, 0x7632, R174 ;  /* 0x00007632a4ae7816 */ /* 0x048fe400000000ae */
[----:B------:R-:W-:Y:S02]  /*14a0*/  SHF.L.U32 R175, R164, 0x10, RZ ;  /* 0x00000010a4af7819 */ /* 0x000fe400000006ff */
[C---:B------:R-:W-:Y:S01]  /*14b0*/  PRMT R164, R165.reuse, 0x7632, R164 ;  /* 0x00007632a5a47816 */ /* 0x040fe200000000a4 */
[C---:B----4-:R-:W-:Y:S01]  /*14c0*/  FADD.FTZ R187, -R176.reuse, R26 ;  /* 0x0000001ab0bb7221 */ /* 0x050fe20000010100 */
[C---:B------:R-:W-:Y:S01]  /*14d0*/  FADD.FTZ R181, -R176.reuse, R24 ;  /* 0x00000018b0b57221 */ /* 0x040fe20000010100 */
[C---:B------:R-:W-:Y:S01]  /*14e0*/  FADD.FTZ R185, -R176.reuse, R25 ;  /* 0x00000019b0b97221 */ /* 0x040fe20000010100 */
[----:B------:R-:W-:Y:S01]  /*14f0*/  FADD.FTZ R189, -R176, R27 ;  /* 0x0000001bb0bd7221 */ /* 0x000fe20000010100 */
[----:B------:R-:W-:Y:S01]  /*1500*/  SHF.L.U32 R165, R165, 0x10, RZ ;  /* 0x00000010a5a57819 */ /* 0x000fe200000006ff */
[----:B-----5:R-:W-:Y:S01]  /*1510*/  FMUL.FTZ R27, R192, R187 ;  /* 0x000000bbc01b7220 */ /* 0x020fe20000410000 */
[----:B------:R-:W-:Y:S01]  /*1520*/  SHF.L.U32 R174, R174, 0x10, RZ ;  /* 0x00000010aeae7819 */ /* 0x000fe200000006ff */
[----:B------:R-:W-:Y:S01]  /*1530*/  FMUL.FTZ R180, R136, R175 ;  /* 0x000000af88b47220 */ /* 0x000fe20000410000 */
[----:B------:R-:W-:Y:S01]  /*1540*/  FMUL.FTZ R25, R192, R181 ;  /* 0x000000b5c0197220 */ /* 0x000fe20000410000 */
[----:B------:R-:W-:Y:S01]  /*1550*/  PRMT R183, R166, 0x7632, R183 ;  /* 0x00007632a6b77816 */ /* 0x000fe200000000b7 */
[----:B------:R-:W-:Y:S01]  /*1560*/  FMUL.FTZ R24, R192, R185 ;  /* 0x000000b9c0187220 */ /* 0x000fe20000410000 */
[----:B0-----:R-:W-:-:S02]  /*1570*/  SHF.L.U32 R173, R166, 0x10, RZ ;  /* 0x00000010a6ad7819 */ /* 0x001fc400000006ff */
[C---:B------:R-:W-:Y:S02]  /*1580*/  PRMT R172, R167.reuse, 0x7632, R172 ;  /* 0x00007632a7ac7816 */ /* 0x040fe400000000ac */
[----:B------:R-:W-:Y:S01]  /*1590*/  SHF.L.U32 R191, R167, 0x10, RZ ;  /* 0x00000010a7bf7819 */ /* 0x000fe200000006ff */
[----:B------:R-:W-:Y:S01]  /*15a0*/  FADD.FTZ R167, -R176, R168 ;  /* 0x000000a8b0a77221 */ /* 0x000fe20000010100 */
[----:B------:R-:W-:Y:S01]  /*15b0*/  SHF.L.U32 R166, R164, 0x10, RZ ;  /* 0x00000010a4a67819 */ /* 0x000fe200000006ff */
[----:B------:R-:W-:Y:S01]  /*15c0*/  FADD.FTZ R66, R66, R165 ;  /* 0x000000a542427221 */ /* 0x000fe20000010000 */
[-C--:B------:R-:W-:Y:S01]  /*15d0*/  FFMA.FTZ R98, R27, R165.reuse, R98 ;  /* 0x000000a51b627223 */ /* 0x080fe20000010062 */
[----:B------:R-:W-:Y:S01]  /*15e0*/  FMUL.FTZ R182, R138, R165 ;  /* 0x000000a58ab67220 */ /* 0x000fe20000410000 */
[----:B------:R-:W-:Y:S01]  /*15f0*/  FADD.FTZ R164, R179, R180 ;  /* 0x000000b4b3a47221 */ /* 0x000fe20000010000 */
[----:B------:R-:W-:Y:S01]  /*1600*/  FMUL.FTZ R185, R137, R174 ;  /* 0x000000ae89b97220 */ /* 0x000fe20000410000 */
[----:B------:R-:W-:Y:S01]  /*1610*/  FFMA.FTZ R165, R25, R180, R224 ;  /* 0x000000b419a57223 */ /* 0x000fe200000100e0 */
[C---:B------:R-:W-:Y:S01]  /*1620*/  FMUL.FTZ R181, R192.reuse, R167 ;  /* 0x000000a7c0b57220 */ /* 0x040fe20000410000 */
        /* <DEDUP_REMOVED lines=19> */
[----:B------:R-:W-:Y:S01]  /*1760*/  FMUL.FTZ R183, R192, R235 ;  /* 0x000000ebc0b77220 */ /* 0x000fe20000410000 */
[----:B------:R-:W-:Y:S01]  /*1770*/  FADD.FTZ R171, -R176, R171 ;  /* 0x000000abb0ab7221 */ /* 0x000fe20000010100 */
        /* <DEDUP_REMOVED lines=21> */
.L_x_6937:
[----:B------:R-:W-:Y:S05]  /*18d0*/  BSYNC.RECONVERGENT B0 ;  /* 0x0000000000007941 */ /* 0x000fea0003800200 */
.L_x_6936:
[----:B------:R-:W-:Y:S01]  /*18e0*/  ISETP.GE.U32.AND P3, PT, R3, 0x400, PT ;  /* 0x000004000300780c */ /* 0x000fe20003f66070 */
[----:B------:R-:W-:Y:S01]  /*18f0*/  BSSY.RECONVERGENT B0, `(.L_x_6938) ;  /* 0x0000057000007945 */ /* 0x000fe20003800200 */
[----:B------:R-:W-:-:S11]  /*1900*/  MOV R168, 0x400 ;  /* 0x0000040000a87802 */ /* 0x000fd60000000f00 */
[----:B------:R-:W-:Y:S05]  /*1910*/  @!P3 BRA `(.L_x_6939) ;  /* 0x000000040050b947 */ /* 0x000fea0003800000 */
[----:B------:R-:W0:Y:S01]  /*1920*/  LDC.64 R164, c[0x0][0x3a8] ;  /* 0x0000ea00ffa47b82 */ /* 0x000e220000000a00 */
[----:B------:R-:W-:-:S04]  /*1930*/  ISETP.NE.U32.AND P0, PT, RZ, UR8, PT ;  /* 0x00000008ff007c0c */ /* 0x000fc8000bf05070 */
[----:B------:R-:W-:-:S03]  /*1940*/  ISETP.NE.AND.EX P0, PT, RZ, UR9, PT, P0 ;  /* 0x00000009ff007c0c */ /* 0x000fc6000bf05300 */
[----:B------:R-:W1:Y:S10]  /*1950*/  LDC.64 R20, c[0x0][0x428] ;  /* 0x00010a00ff147b82 */ /* 0x000e740000000a00 */
[----:B------:R-:W2:Y:S01]  /*1960*/  @P0 LDC.64 R8, c[0x0][0x438] ;  /* 0x00010e00ff080b82 */ /* 0x000ea20000000a00 */
[----:B0-----:R-:W-:-:S05]  /*1970*/  IMAD.WIDE.U32 R164, R178, 0x20, R164 ;  /* 0x00000020b2a47825 */ /* 0x001fca00078e00a4 */
[----:B------:R-:W3:Y:S01]  /*1980*/  LDG.E.128 R16, desc[UR4][R164.64+0x10] ;  /* 0x00001004a4107981 */ /* 0x000ee2000c1e1d00 */
[----:B-1----:R-:W-:-:S03]  /*1990*/  IMAD.WIDE.U32 R20, R178, 0x10, R20 ;  /* 0x00000010b2147825 */ /* 0x002fc600078e0014 */
[----:B------:R-:W4:Y:S04]  /*19a0*/  LDG.E.128 R12, desc[UR4][R164.64] ;  /* 0x00000004a40c7981 */ /* 0x000f28000c1e1d00 */
[----:B------:R-:W4:Y:S01]  /*19b0*/  LDG.E.128 R20, desc[UR4][R20.64] ;  /* 0x0000000414147981 */ /* 0x000f22000c1e1d00 */
[C---:B--2---:R-:W-:Y:S02]  /*19c0*/  @P0 IMAD.WIDE.U32 R166, R178.reuse, 0x20, R8 ;  /* 0x00000020b2a60825 */ /* 0x044fe400078e0008 */
[----:B------:R-:W0:Y:S03]  /*19d0*/  LDC.64 R8, c[0x0][0x3b0] ;  /* 0x0000ec00ff087b82 */ /* 0x000e260000000a00 */
[----:B------:R-:W5:Y:S04]  /*19e0*/  @P0 LDG.E.128 R148, desc[UR4][R166.64] ;  /* 0x00000004a6940981 */ /* 0x000f68000c1e1d00 */
[----:B------:R-:W5:Y:S01]  /*19f0*/  @P0 LDG.E.128 R152, desc[UR4][R166.64+0x10] ;  /* 0x00001004a6980981 */ /* 0x000f62000c1e1d00 */
[----:B0-----:R-:W-:-:S05]  /*1a00*/  IMAD.WIDE.U32 R8, R178, 0x8, R8 ;  /* 0x00000008b2087825 */ /* 0x001fca00078e0008 */
[----:B------:R0:W5:Y:S01]  /*1a10*/  LDG.E.64 R228, desc[UR4][R8.64] ;  /* 0x0000000408e47981 */ /* 0x000162000c1e1b00 */
[C---:B---3--:R-:W-:Y:S01]  /*1a20*/  FADD.FTZ R171, -R176.reuse, R18 ;  /* 0x00000012b0ab7221 */ /* 0x048fe20000010100 */
[C---:B------:R-:W-:Y:S01]  /*1a30*/  FADD.FTZ R7, -R176.reuse, R19 ;  /* 0x00000013b0077221 */ /* 0x040fe20000010100 */
[----:B----4-:R-:W-:Y:S01]  /*1a40*/  FADD.FTZ R11, -R176, R12 ;  /* 0x0000000cb00b7221 */ /* 0x010fe20000010100 */
[C---:B------:R-:W-:Y:S02]  /*1a50*/  PRMT R18, R20.reuse, 0x7632, R18 ;  /* 0x0000763214127816 */ /* 0x040fe40000000012 */
[----:B------:R-:W-:Y:S01]  /*1a60*/  SHF.L.U32 R19, R20, 0x10, RZ ;  /* 0x0000001014137819 */ /* 0x000fe200000006ff */
[----:B-----5:R-:W-:Y:S01]  /*1a70*/  FMUL.FTZ R11, R192, R11 ;  /* 0x0000000bc00b7220 */ /* 0x020fe20000410000 */
[C---:B0-----:R-:W-:Y:S02]  /*1a80*/  PRMT R8, R21.reuse, 0x7632, R8 ;  /* 0x0000763215087816 */ /* 0x041fe40000000008 */
[----:B------:R-:W-:Y:S01]  /*1a90*/  SHF.L.U32 R164, R18, 0x10, RZ ;  /* 0x0000001012a47819 */ /* 0x000fe200000006ff */
[-C--:B------:R-:W-:Y:S01]  /*1aa0*/  FMUL.FTZ R18, R128, R19.reuse ;  /* 0x0000001380127220 */ /* 0x080fe20000410000 */
[----:B------:R-:W-:Y:S01]  /*1ab0*/  PRMT R9, R22, 0x7632, R9 ;  /* 0x0000763216097816 */ /* 0x000fe20000000009 */
[C---:B------:R-:W-:Y:S01]  /*1ac0*/  FADD.FTZ R13, -R176.reuse, R13 ;  /* 0x0000000db00d7221 */ /* 0x040fe20000010100 */
[----:B------:R-:W-:Y:S01]  /*1ad0*/  FADD.FTZ R167, -R176, R14 ;  /* 0x0000000eb0a77221 */ /* 0x000fe20000010100 */
[----:B------:R-:W-:Y:S01]  /*1ae0*/  SHF.L.U32 R21, R21, 0x10, RZ ;  /* 0x0000001015157819 */ /* 0x000fe200000006ff */
[----:B------:R-:W-:Y:S01]  /*1af0*/  FADD.FTZ R56, R56, R19 ;  /* 0x0000001338387221 */ /* 0x000fe20000010000 */
[----:B------:R-:W-:Y:S01]  /*1b00*/  FFMA.FTZ R88, R11, R19, R88 ;  /* 0x000000130b587223 */ /* 0x000fe20000010058 */
[----:B------:R-:W-:Y:S01]  /*1b10*/  SHF.L.U32 R166, R8, 0x10, RZ ;  /* 0x0000001008a67819 */ /* 0x000fe200000006ff */
[----:B------:R-:W-:Y:S01]  /*1b20*/  FADD.FTZ R8, R179, R18 ;  /* 0x00000012b3087221 */ /* 0x000fe20000010000 */
[----:B------:R-:W-:Y:S01]  /*1b30*/  SHF.L.U32 R170, R9, 0x10, RZ ;  /* 0x0000001009aa7819 */ /* 0x000fe200000006ff */
[----:B------:R-:W-:Y:S01]  /*1b40*/  FMUL.FTZ R19, R129, R164 ;  /* 0x000000a481137220 */ /* 0x000fe20000410000 */
[----:B------:R-:W-:Y:S01]  /*1b50*/  FMUL.FTZ R12, R192, R13 ;  /* 0x0000000dc00c7220 */ /* 0x000fe20000410000 */
[----:B------:R-:W-:Y:S01]  /*1b60*/  FFMA.FTZ R9, R11, R18, R224 ;  /* 0x000000120b097223 */ /* 0x000fe200000100e0 */
[C---:B------:R-:W-:Y:S01]  /*1b70*/  FADD.FTZ R15, -R176.reuse, R15 ;  /* 0x0000000fb00f7221 */ /* 0x040fe20000010100 */
[----:B------:R-:W-:Y:S01]  /*1b80*/  FADD.FTZ R169, -R176, R16 ;  /* 0x00000010b0a97221 */ /* 0x000fe20000010100 */
[C---:B------:R-:W-:Y:S01]  /*1b90*/  PRMT R172, R23.reuse, 0x7632, R172 ;  /* 0x0000763217ac7816 */ /* 0x040fe200000000ac */
[----:B------:R-:W-:Y:S01]  /*1ba0*/  FMUL.FTZ R13, R192, R167 ;  /* 0x000000a7c00d7220 */ /* 0x000fe20000410000 */
[----:B------:R-:W-:Y:S01]  /*1bb0*/  SHF.L.U32 R173, R23, 0x10, RZ ;  /* 0x0000001017ad7819 */ /* 0x000fe200000006ff */
[----:B------:R-:W-:Y:S01]  /*1bc0*/  FMUL.FTZ R20, R130, R21 ;  /* 0x0000001582147220 */ /* 0x000fe20000410000 */
[----:B------:R-:W-:Y:S01]  /*1bd0*/  FADD.FTZ R23, R8, R19 ;  /* 0x0000001308177221 */ /* 0x000fe20000010000 */
[----:B------:R-:W-:Y:S01]  /*1be0*/  FFMA.FTZ R8, R12, R19, R9 ;  /* 0x000000130c087223 */ /* 0x000fe20000010009 */
[----:B------:R-:W-:Y:S01]  /*1bf0*/  SHF.L.U32 R165, R22, 0x10, RZ ;  /* 0x0000001016a57819 */ /* 0x000fe200000006ff */
[C---:B------:R-:W-:Y:S01]  /*1c00*/  FMUL.FTZ R14, R192.reuse, R15 ;  /* 0x0000000fc00e7220 */ /* 0x040fe20000410000 */
[----:B------:R-:W-:Y:S01]  /*1c10*/  FMUL.FTZ R15, R192, R169 ;  /* 0x000000a9c00f7220 */ /* 0x000fe20000410000 */
[----:B------:R-:W-:Y:S01]  /*1c20*/  FADD.FTZ R58, R58, R21 ;  /* 0x000000153a3a7221 */ /* 0x000fe20000010000 */
[----:B------:R-:W-:Y:S01]  /*1c30*/  FFMA.FTZ R90, R13, R21, R90 ;  /* 0x000000150d5a7223 */ /* 0x000fe2000001005a */
        /* <DEDUP_REMOVED lines=15> */
[----:B------:R-:W-:Y:S01]  /*1d30*/  SHF.L.U32 R172, R172, 0x10, RZ ;  /* 0x00000010acac7819 */ /* 0x000fe200000006ff */
[----:B------:R-:W-:Y:S01]  /*1d40*/  FFMA.FTZ R91, R14, R166, R91 ;  /* 0x000000a60e5b7223 */ /* 0x000fe2000001005b */
[----:B------:R-:W-:Y:S01]  /*1d50*/  FADD.FTZ R59, R59, R166 ;  /* 0x000000a63b3b7221 */ /* 0x000fe20000010000 */
        /* <DEDUP_REMOVED lines=16> */
.L_x_6939:
[----:B------:R-:W-:Y:S05]  /*1e60*/  BSYNC.RECONVERGENT B0 ;  /* 0x0000000000007941 */ /* 0x000fea0003800200 */
.L_x_6938:
[----:B------:R-:W0:Y:S01]  /*1e70*/  SHFL.DOWN PT, R164, R179, 0x10, 0x1f ;  /* 0x0a001f00b3a47f89 */ /* 0x000e2200000e0000 */
[----:B------:R-:W-:Y:S02]  /*1e80*/  LEA R178, R177, R168, 0x18 ;  /* 0x000000a8b1b27211 */ /* 0x000fe400078ec0ff */
[----:B------:R-:W-:Y:S01]  /*1e90*/  LOP3.LUT P6, RZ, R0, 0x1f, RZ, 0xc0, !PT ;  /* 0x0000001f00ff7812 */ /* 0x000fe200078cc0ff */
[----:B------:R-:W1:Y:S01]  /*1ea0*/  SHFL.DOWN PT, R165, R224, 0x10, 0x1f ;  /* 0x0a001f00e0a57f89 */ /* 0x000e6200000e0000 */
[----:B------:R-:W-:Y:S02]  /*1eb0*/  PLOP3.LUT P0, PT, PT, PT, PT, 0x80, 0x8 ;  /* 0x000000000008781c */ /* 0x000fe40003f0f070 */
[----:B------:R-:W-:-:S09]  /*1ec0*/  IADD3 R234, PT, PT, R178, 0x8040, RZ ;  /* 0x00008040b2ea7810 */ /* 0x000fd20007ffe0ff */
[----:B------:R-:W-:Y:S02]  /*1ed0*/  @!P6 PLOP3.LUT P0, PT, P1, PT, PT, 0x80, 0x8 ;  /* 0x000000000008e81c */ /* 0x000fe40000f0f070 */
[----:B------:R-:W-:Y:S01]  /*1ee0*/  @!P6 MOV R174, R234 ;  /* 0x000000ea00aee202 */ /* 0x000fe20000000f00 */
[----:B0-----:R-:W-:Y:S01]  /*1ef0*/  FADD.FTZ R164, R164, R179 ;  /* 0x000000b3a4a47221 */ /* 0x001fe20000010000 */
[----:B-1----:R-:W-:-:S04]  /*1f00*/  FADD.FTZ R165, R165, R224 ;  /* 0x000000e0a5a57221 */ /* 0x002fc80000010000 */
[----:B------:R-:W0:Y:S05]  /*1f10*/  SHFL.DOWN PT, R167, R164, 0x8, 0x1f ;  /* 0x09001f00a4a77f89 */ /* 0x000e2a00000e0000 */
[----:B------:R-:W-:Y:S01]  /*1f20*/  @!P0 IADD3 R174, PT, PT, R178, 0x8000, RZ ;  /* 0x00008000b2ae8810 */ /* 0x000fe20007ffe0ff */
[----:B------:R-:W1:Y:S03]  /*1f30*/  SHFL.DOWN PT, R166, R165, 0x8, 0x1f ;  /* 0x09001f00a5a67f89 */ /* 0x000e6600000e0000 */
[----:B------:R-:W-:Y:S01]  /*1f40*/  @!P6 LEA R174, R4, R174, 0x3 ;  /* 0x000000ae04aee211 */ /* 0x000fe200078e18ff */
        /* <DEDUP_REMOVED lines=124> */
.L_x_6944:
        /* <DEDUP_REMOVED lines=61> */
.L_x_6945:
        /* <DEDUP_REMOVED lines=8> */
.L_x_6943:
[----:B------:R-:W-:Y:S05]  /*2b60*/  BSYNC.RECONVERGENT B1 ;  /* 0x0000000000017941 */ /* 0x000fea0003800200 */
.L_x_6942:
        /* <DEDUP_REMOVED lines=67> */
.L_x_6948:
        /* <DEDUP_REMOVED lines=61> */
.L_x_6949:
        /* <DEDUP_REMOVED lines=8> */
.L_x_6947:
[----:B------:R-:W-:Y:S05]  /*33f0*/  BSYNC.RECONVERGENT B1 ;  /* 0x0000000000017941 */ /* 0x000fea0003800200 */
.L_x_6946:
        /* <DEDUP_REMOVED lines=67> */
.L_x_6952:
        /* <DEDUP_REMOVED lines=61> */
.L_x_6953:
        /* <DEDUP_REMOVED lines=8> */
.L_x_6951:
[----:B------:R-:W-:Y:S05]  /*3c80*/  BSYNC.RECONVERGENT B1 ;  /* 0x0000000000017941 */ /* 0x000fea0003800200 */
.L_x_6950:
        /* <DEDUP_REMOVED lines=66> */
.L_x_6955:
        /* <DEDUP_REMOVED lines=61> */
.L_x_6956:
        /* <DEDUP_REMOVED lines=8> */
.L_x_6941:
        /* <DEDUP_REMOVED lines=67> */
.L_x_6959:
        /* <DEDUP_REMOVED lines=61> */
.L_x_6960:
        /* <DEDUP_REMOVED lines=10> */
.L_x_6958:
[----:B------:R-:W-:Y:S05]  /*4da0*/  BSYNC.RECONVERGENT B1 ;  /* 0x0000000000017941 */ /* 0x000fea0003800200 */
.L_x_6957:
        /* <DEDUP_REMOVED lines=67> */
.L_x_6963:
        /* <DEDUP_REMOVED lines=61> */
.L_x_6964:
        /* <DEDUP_REMOVED lines=8> */
.L_x_6962:
[----:B------:R-:W-:Y:S05]  /*5630*/  BSYNC.RECONVERGENT B1 ;  /* 0x0000000000017941 */ /* 0x000fea0003800200 */
.L_x_6961:
        /* <DEDUP_REMOVED lines=67> */
.L_x_6967:
        /* <DEDUP_REMOVED lines=61> */
.L_x_6968:
        /* <DEDUP_REMOVED lines=8> */
.L_x_6966:
[----:B------:R-:W-:Y:S05]  /*5ec0*/  BSYNC.RECONVERGENT B1 ;  /* 0x0000000000017941 */ /* 0x000fea0003800200 */
.L_x_6965:
        /* <DEDUP_REMOVED lines=66> */
.L_x_6969:
        /* <DEDUP_REMOVED lines=61> */
.L_x_6970:
[----:B------:R-:W0:Y:S08]  /*66c0*/  @P6 LDC.64 R170, c[0x0][0x478] ;  /* 0x00011e00ffaa6b82 */ /* 0x000e300000000a00 */
[----:B------:R-:W1:Y:S01]  /*66d0*/  LDC.64 R168, c[0x0][0x468] ;  /* 0x00011a00ffa87b82 */ /* 0x000e620000000a00 */
[----:B0-----:R-:W-:-:S05]  /*66e0*/  @P6 IMAD.WIDE.U32 R170, R6, 0x20, R170 ;  /* 0x0000002006aa6825 */ /* 0x001fca00078e00aa */
[----:B------:R4:W-:Y:S01]  /*66f0*/  @P6 STG.E.128 desc[UR4][R170.64], R156 ;  /* 0x0000009caa006986 */ /* 0x0009e2000c101d04 */
[----:B-1----:R-:W-:-:S03]  /*6700*/  IMAD.WIDE.U32 R168, R6, 0x10, R168 ;  /* 0x0000001006a87825 */ /* 0x002fc600078e00a8 */
[----:B------:R4:W-:Y:S04]  /*6710*/  @P6 STG.E.128 desc[UR4][R170.64+0x10], R160 ;  /* 0x000010a0aa006986 */ /* 0x0009e8000c101d04 */
[----:B------:R4:W-:Y:S02]  /*6720*/  STG.E.128 desc[UR4][R168.64], R164 ;  /* 0x000000a4a8007986 */ /* 0x0009e4000c101d04 */
.L_x_6954:
[----:B------:R-:W-:Y:S05]  /*6730*/  BSYNC.RECONVERGENT B0 ;  /* 0x0000000000007941 */ /* 0x000fea0003800200 */
.L_x_6940:
[----:B0-234-:R-:W0:Y:S01]  /*6740*/  LDC.64 R164, c[0x0][0x380] ;  /* 0x0000e000ffa47b82 */ /* 0x01de220000000a00 */
[----:B------:R-:W-:Y:S02]  /*6750*/  PLOP3.LUT P1, PT, P1, PT, PT, 0x8, 0x80 ;  /* 0x000000000080781c */ /* 0x000fe40000f2e170 */
[----:B0-----:R-:W-:-:S04]  /*6760*/  IADD3 R5, PT, PT, R5, R164, RZ ;  /* 0x000000a405057210 */ /* 0x001fc80007ffe0ff */
[----:B------:R-:W-:-:S13]  /*6770*/  ISETP.GE.AND P0, PT, R5, R165, PT ;  /* 0x000000a50500720c */ /* 0x000fda0003f06270 */
[----:B------:R-:W-:Y:S05]  /*6780*/  @!P0 BRA `(.L_x_6971) ;  /* 0xffffff9c00e08947 */ /* 0x000fea000383ffff */
.L_x_6931:
        /* <DEDUP_REMOVED lines=39> */
.L_x_6972:
        /* <DEDUP_REMOVED lines=16> */
.L_x_15666:


//--------------------- .text._ZN10layer_norm13ln_bwd_kernelINS_13Kernel_traitsIf13__nv_bfloat16fS2_fjLj8192ELj1ELj1ELj8ELj16ENS_18Kernel_traits_baseILj8192EfS2_fS2_fjLj256EEEEELb1ELb0ELb0ELb1EEEvNS_9BwdParamsE --------------------------
	.section	.text._ZN10layer_norm13ln_bwd_kernelINS_13Kernel_traitsIf13__nv_bfloat16fS2_fjLj8192ELj1ELj1ELj8ELj16ENS_18Kernel_traits_baseILj8192EfS2_fS2_fjLj256EEEEELb1ELb0ELb0ELb1EEEvNS_9BwdParamsE,"ax",@progbits
	.align	128
        .global         _ZN10layer_norm13ln_bwd_kernelINS_13Kernel_traitsIf13__nv_bfloat16fS2_fjLj8192ELj1ELj1ELj8ELj16ENS_18Kernel_traits_baseILj8192EfS2_fS2_fjLj256EEEEELb1ELb0ELb0ELb1EEEvNS_9BwdParamsE
        .type           _ZN10layer_norm13ln_bwd_kernelINS_13Kernel_traitsIf13__nv_bfloat16fS2_fjLj8192ELj1ELj1ELj8ELj16ENS_18Kernel_traits_baseILj8192EfS2_fS2_fjLj256EEEEELb1ELb0ELb0ELb1EEEvNS_9BwdParamsE,@function
        .size           _ZN10layer_norm13ln_bwd_kernelINS_13Kernel_traitsIf13__nv_bfloat16fS2_fjLj8192ELj1ELj1ELj8ELj16ENS_18Kernel_traits_baseILj8192EfS2_fS2_fjLj256EEEEELb1ELb0ELb0ELb1EEEvNS_9BwdParamsE,(.L_x_15667 - _ZN10layer_norm13ln_bwd_kernelINS_13Kernel_traitsIf13__nv_bfloat16fS2_fjLj8192ELj1ELj1ELj8ELj16ENS_18Kernel_traits_baseILj8192EfS2_fS2_fjLj256EEEEELb1ELb0ELb0ELb1EEEvNS_9BwdParamsE)
        .other          _ZN10layer_norm13ln_bwd_kernelINS_13Kernel_traitsIf13__nv_bfloat16fS2_fjLj8192ELj1ELj1ELj8ELj16ENS_18Kernel_traits_baseILj8192EfS2_fS2_fjLj256EEEEELb1ELb0ELb0ELb1EEEvNS_9BwdParamsE,@"STO_CUDA_ENTRY STV_DEFAULT"
_ZN10layer_norm13ln_bwd_kernelINS_13Kernel_traitsIf13__nv_bfloat16fS2_fjLj8192ELj1ELj1ELj8ELj16ENS_18Kernel_traits_baseILj8192EfS2_fS2_fjLj256EEEEELb1ELb0ELb0ELb1EEEvNS_9BwdParamsE:
.text._ZN10layer_norm13ln_bwd_kernelINS_13Kernel_traitsIf13__nv_bfloat16fS2_fjLj8192ELj1ELj1ELj8ELj16ENS_18Kernel_traits_baseILj8192EfS2_fS2_fjLj256EEEEELb1ELb0ELb0ELb1EEEvNS_9BwdParamsE:
        /* <DEDUP_REMOVED lines=44> */
[----:B------:R-:W-:-:S02]  /*02c0*/  CS2R R236, SRZ ;  /* 0x0000000000ec7805 */ /* 0x000fc4000001ff00 */
[----:B------:R-:W-:Y:S02]  /*02d0*/  CS2R R232, SRZ ;  /* 0x0000000000e87805 */ /* 0x000fe4000001ff00 */
[----:B------:R-:W-:Y:S02]  /*02e0*/  MOV R231, RZ ;  /* 0x000000ff00e77202 */ /* 0x000fe40000000f00 */
        /* <DEDUP_REMOVED lines=14> */
[----:B0-----:R-:W5:Y:S01]  /*03d0*/  LDG.E.128 R64, desc[UR6][R2.64] ;  /* 0x0000000602407981 */ /* 0x001f62000c1e1d00 */
[----:B------:R-:W-:Y:S02]  /*03e0*/  CS2R R32, SRZ ;  /* 0x0000000000207805 */ /* 0x000fe4000001ff00 */
[----:B------:R-:W-:Y:S02]  /*03f0*/  CS2R R30, SRZ ;  /* 0x00000000001e7805 */ /* 0x000fe4000001ff00 */
[----:B--2---:R-:W-:Y:S01]  /*0400*/  ISETP.NE.U32.AND P1, PT, R4, RZ, PT ;  /* 0x000000ff0400720c */ /* 0x004fe20003f25070 */
[----:B------:R-:W5:Y:S01]  /*0410*/  LDG.E.128 R60, desc[UR6][R2.64+0x10] ;  /* 0x00001006023c7981 */ /* 0x000f62000c1e1d00 */
[----:B------:R-:W-:-:S02]  /*0420*/  CS2R R28, SRZ ;  /* 0x00000000001c7805 */ /* 0x000fc4000001ff00 */
[----:B------:R-:W-:Y:S02]  /*0430*/  CS2R R26, SRZ ;  /* 0x00000000001a7805 */ /* 0x000fe4000001ff00 */
[----:B------:R-:W-:Y:S01]  /*0440*/  ISETP.NE.AND.EX P1, PT, R5, RZ, PT, P1 ;  /* 0x000000ff0500720c */ /* 0x000fe20003f25310 */
        /* <DEDUP_REMOVED lines=14> */
[----:B------:R-:W-:Y:S01]  /*0530*/  CS2R R4, SRZ ;  /* 0x0000000000047805 */ /* 0x000fe2000001ff00 */
[----:B------:R-:W0:Y:S01]  /*0540*/  LDCU.U8 UR8, c[0x0][0x410] ;  /* 0x00008200ff0877ac */ /* 0x000e220008000000 */
[----:B------:R-:W5:Y:S01]  /*0550*/  LDG.E.128 R40, desc[UR6][R2.64+0x6000] ;  /* 0x0060000602287981 */ /* 0x000f62000c1e1d00 */
[----:B------:R-:W1:Y:S03]  /*0560*/  LDCU UR4, c[0x0][0x408] ;  /* 0x00008100ff0477ac */ /* 0x000e660008000800 */
[----:B------:R2:W5:Y:S01]  /*0570*/  LDG.E.128 R36, desc[UR6][R2.64+0x6010] ;  /* 0x0060100602247981 */ /* 0x000562000c1e1d00 */
[----:B------:R-:W3:Y:S01]  /*0580*/  LDCU UR9, c[0x0][0x388] ;  /* 0x00007100ff0977ac */ /* 0x000ee20008000800 */
[----:B------:R-:W4:Y:S01]  /*0590*/  LDCU UR12, c[0x0][0x400] ;  /* 0x00008000ff0c77ac */ /* 0x000f220008000800 */
[----:B--2---:R-:W-:Y:S01]  /*05a0*/  MOV R3, RZ ;  /* 0x000000ff00037202 */ /* 0x004fe20000000f00 */
[----:B------:R-:W2:Y:S01]  /*05b0*/  LDCU.64 UR14, c[0x0][0x478] ;  /* 0x00008f00ff0e77ac */ /* 0x000ea20008000a00 */
[----:B------:R-:W-:Y:S01]  /*05c0*/  MOV R2, UR5 ;  /* 0x0000000500027c02 */ /* 0x000fe20008000f00 */
[----:B------:R-:W0:Y:S06]  /*05d0*/  LDCU.64 UR10, c[0x0][0x438] ;  /* 0x00008700ff0a77ac */ /* 0x000e2c0008000a00 */
.L_x_6992:
[----:B------:R-:W1:Y:S01]  /*05e0*/  LDC.64 R128, c[0x0][0x3c0] ;  /* 0x0000f000ff807b82 */ /* 0x000e620000000a00 */
[----:B---3--:R-:W-:-:S05]  /*05f0*/  IMAD R0, R2, UR9, RZ ;  /* 0x0000000902007c24 */ /* 0x008fca000f8e02ff */
[----:B------:R-:W-:Y:S02]  /*0600*/  SHF.R.S32.HI R109, RZ, 0x1f, R0 ;  /* 0x0000001fff6d7819 */ /* 0x000fe40000011400 */
[----:B------:R-:W3:Y:S02]  /*0610*/  LDC.64 R148, c[0x0][0x3a8] ;  /* 0x0000ea00ff947b82 */ /* 0x000ee40000000a00 */
[----:B------:R-:W-:-:S04]  /*0620*/  LEA.HI R109, R109, R0, RZ, 0x3 ;  /* 0x000000006d6d7211 */ /* 0x000fc800078f18ff */
[----:B------:R-:W-:Y:S02]  /*0630*/  LEA.HI.SX32 R182, R109, R252, 0x1d ;  /* 0x000000fc6db67211 */ /* 0x000fe400078feaff */
[----:B------:R-:W4:Y:S08]  /*0640*/  LDC.64 R152, c[0x0][0x428] ;  /* 0x00010a00ff987b82 */ /* 0x000f300000000a00 */
[----:B------:R-:W2:Y:S01]  /*0650*/  LDC.64 R184, c[0x0][0x3c8] ;  /* 0x0000f200ffb87b82 */ /* 0x000ea20000000a00 */
[----:B-1----:R-:W-:Y:S01]  /*0660*/  IMAD.WIDE R128, R2, 0x4, R128 ;  /* 0x0000000402807825 */ /* 0x002fe200078e0280 */
[----:B------:R-:W-:-:S04]  /*0670*/  IADD3 R179, PT, PT, R182, 0x200, RZ ;  /* 0x00000200b6b37810 */ /* 0x000fc80007ffe0ff */
[----:B------:R-:W2:Y:S01]  /*0680*/  LDG.E R183, desc[UR6][R128.64] ;  /* 0x0000000680b77981 */ /* 0x000ea2000c1e1900 */
[C---:B---3--:R-:W-:Y:S01]  /*0690*/  IMAD.WIDE.U32 R142, R182.reuse, 0x20, R148 ;  /* 0x00000020b68e7825 */ /* 0x048fe200078e0094 */
[----:B------:R-:W-:-:S04]  /*06a0*/  IADD3 R181, PT, PT, R182, 0x100, RZ ;  /* 0x00000100b6b57810 */ /* 0x000fc80007ffe0ff */
[----:B------:R-:W3:Y:S01]  /*06b0*/  LDG.E.128 R108, desc[UR6][R142.64] ;  /* 0x000000068e6c7981 */ /* 0x000ee2000c1e1d00 */
[----:B----4-:R-:W-:-:S03]  /*06c0*/  IMAD.WIDE.U32 R112, R182, 0x10, R152 ;  /* 0x00000010b6707825 */ /* 0x010fc600078e0098 */
[----:B------:R-:W4:Y:S01]  /*06d0*/  LDG.E.128 R116, desc[UR6][R142.64+0x10] ;  /* 0x000010068e747981 */ /* 0x000f22000c1e1d00 */
[----:B------:R-:W-:-:S03]  /*06e0*/  IMAD.WIDE.U32 R136, R179, 0x10, R152 ;  /* 0x00000010b3887825 */ /* 0x000fc600078e0098 */
[----:B------:R-:W4:Y:S01]  /*06f0*/  LDG.E.128 R112, desc[UR6][R112.64] ;  /* 0x0000000670707981 */ /* 0x000f22000c1e1d00 */
[----:B--2---:R-:W-:-:S03]  /*0700*/  IMAD.WIDE R184, R2, 0x4, R184 ;  /* 0x0000000402b87825 */ /* 0x004fc600078e02b8 */
[----:B------:R-:W2:Y:S01]  /*0710*/  LDG.E.128 R136, desc[UR6][R136.64] ;  /* 0x0000000688887981 */ /* 0x000ea2000c1e1d00 */
[----:B------:R-:W-:-:S03]  /*0720*/  IMAD.WIDE.U32 R154, R181, 0x20, R148 ;  /* 0x00000020b59a7825 */ /* 0x000fc600078e0094 */
[----:B------:R-:W2:Y:S04]  /*0730*/  LDG.E R180, desc[UR6][R184.64] ;  /* 0x00000006b8b47981 */ /* 0x000ea8000c1e1900 */
[----:B------:R-:W2:Y:S01]  /*0740*/  LDG.E.128 R120, desc[UR6][R154.64] ;  /* 0x000000069a787981 */ /* 0x000ea2000c1e1d00 */
[----:B------:R-:W-:Y:S01]  /*0750*/  IMAD.WIDE.U32 R124, R181, 0x10, R152 ;  /* 0x00000010b57c7825 */ /* 0x000fe200078e0098 */
[----:B------:R-:W-:Y:S02]  /*0760*/  IADD3 R0, PT, PT, R182, 0x300, RZ ;  /* 0x00000300b6007810 */ /* 0x000fe40007ffe0ff */
[----:B------:R-:W2:Y:S04]  /*0770*/  LDG.E.128 R128, desc[UR6][R154.64+0x10] ;  /* 0x000010069a807981 */ /* 0x000ea8000c1e1d00 */
[----:B------:R-:W2:Y:S01]  /*0780*/  LDG.E.128 R124, desc[UR6][R124.64] ;  /* 0x000000067c7c7981 */ /* 0x000ea2000c1e1d00 */
[----:B------:R-:W-:-:S04]  /*0790*/  IMAD.WIDE.U32 R140, R179, 0x20, R148 ;  /* 0x00000020b38c7825 */ /* 0x000fc800078e0094 */
[C---:B------:R-:W-:Y:S01]  /*07a0*/  IMAD.WIDE.U32 R148, R0.reuse, 0x20, R148 ;  /* 0x0000002000947825 */ /* 0x040fe200078e0094 */
[----:B------:R-:W2:Y:S04]  /*07b0*/  LDG.E.128 R132, desc[UR6][R140.64] ;  /* 0x000000068c847981 */ /* 0x000ea8000c1e1d00 */
[----:B------:R1:W2:Y:S01]  /*07c0*/  LDG.E.128 R144, desc[UR6][R148.64] ;  /* 0x0000000694907981 */ /* 0x0002a2000c1e1d00 */
[----:B------:R-:W-:-:S03]  /*07d0*/  IMAD.WIDE.U32 R152, R0, 0x10, R152 ;  /* 0x0000001000987825 */ /* 0x000fc600078e0098 */
[----:B------:R-:W2:Y:S04]  /*07e0*/  LDG.E.128 R140, desc[UR6][R140.64+0x10] ;  /* 0x000010068c8c7981 */ /* 0x000ea8000c1e1d00 */
[----:B------:R-:W2:Y:S04]  /*07f0*/  LDG.E.128 R148, desc[UR6][R148.64+0x10] ;  /* 0x0000100694947981 */ /* 0x000ea8000c1e1d00 */
[----:B------:R-:W2:Y:S01]  /*0800*/  LDG.E.128 R152, desc[UR6][R152.64] ;  /* 0x0000000698987981 */ /* 0x000ea2000c1e1d00 */
[----:B0-----:R-:W-:-:S04]  /*0810*/  ISETP.NE.AND P5, PT, RZ, UR8, PT ;  /* 0x00000008ff007c0c */ /* 0x001fc8000bfa5270 */
[----:B------:R-:W-:-:S05]  /*0820*/  FSEL R186, R183, RZ, !P5 ;  /* 0x000000ffb7ba7208 */ /* 0x000fca0006800000 */
[C---:B---3--:R-:W-:Y:S01]  /*0830*/  FADD.FTZ R210, -R186.reuse, R109 ;  /* 0x0000006dbad27221 */ /* 0x048fe20000010100 */
[C---:B------:R-:W-:Y:S01]  /*0840*/  FADD.FTZ R212, -R186.reuse, R111 ;  /* 0x0000006fbad47221 */ /* 0x040fe20000010100 */
[C---:B------:R-:W-:Y:S01]  /*0850*/  FADD.FTZ R183, -R186.reuse, R108 ;  /* 0x0000006cbab77221 */ /* 0x040fe20000010100 */
[----:B------:R-:W-:Y:S01]  /*0860*/  FADD.FTZ R211, -R186, R110 ;  /* 0x0000006ebad37221 */ /* 0x000fe20000010100 */
[C---:B----4-:R-:W-:Y:S02]  /*0870*/  PRMT R109, R112.reuse, 0x7632, R109 ;  /* 0x00007632706d7816 */ /* 0x050fe4000000006d */
[----:B------:R-:W-:Y:S02]  /*0880*/  SHF.L.U32 R235, R112, 0x10, RZ ;  /* 0x0000001070eb7819 */ /* 0x000fe400000006ff */
[C---:B------:R-:W-:Y:S02]  /*0890*/  PRMT R111, R114.reuse, 0x7632, R111 ;  /* 0x00007632726f7816 */ /* 0x040fe4000000006f */
[----:B------:R-:W-:-:S02]  /*08a0*/  SHF.L.U32 R249, R114, 0x10, RZ ;  /* 0x0000001072f97819 */ /* 0x000fc400000006ff */
[C---:B------:R-:W-:Y:S02]  /*08b0*/  PRMT R114, R115.reuse, 0x7632, R114 ;  /* 0x0000763273727816 */ /* 0x040fe40000000072 */
[----:B------:R-:W-:Y:S02]  /*08c0*/  SHF.L.U32 R250, R115, 0x10, RZ ;  /* 0x0000001073fa7819 */ /* 0x000fe400000006ff */
[C---:B--2---:R-:W-:Y:S02]  /*08d0*/  PRMT R115, R136.reuse, 0x7632, R115 ;  /* 0x0000763288737816 */ /* 0x044fe40000000073 */
[----:B------:R-:W-:Y:S01]  /*08e0*/  SHF.L.U32 R242, R136, 0x10, RZ ;  /* 0x0000001088f27819 */ /* 0x000fe200000006ff */
[----:B-----5:R-:W-:Y:S01]  /*08f0*/  FMUL.FTZ R213, R64, R235 ;  /* 0x000000eb40d57220 */ /* 0x020fe20000410000 */
[----:B------:R-:W-:Y:S01]  /*0900*/  SHF.L.U32 R136, R109, 0x10, RZ ;  /* 0x000000106d887819 */ /* 0x000fe200000006ff */
[----:B------:R-:W-:Y:S01]  /*0910*/  FMUL.FTZ R183, R180, R183 ;  /* 0x000000b7b4b77220 */ /* 0x000fe20000410000 */
[C---:B------:R-:W-:Y:S01]  /*0920*/  PRMT R110, R113.reuse, 0x7632, R110 ;  /* 0x00007632716e7816 */ /* 0x040fe2000000006e */
[----:B------:R-:W-:Y:S01]  /*0930*/  FADD.FTZ R209, -R186, R120 ;  /* 0x00000078bad17221 */ /* 0x000fe20000010100 */
[----:B------:R-:W-:Y:S01]  /*0940*/  SHF.L.U32 R251, R113, 0x10, RZ ;  /* 0x0000001071fb7819 */ /* 0x000fe200000006ff */
[----:B------:R-:W-:Y:S01]  /*0950*/  FMUL.FTZ R221, R65, R136 ;  /* 0x0000008841dd7220 */ /* 0x000fe20000410000 */
[----:B------:R-:W-:Y:S01]  /*0960*/  SHF.L.U32 R120, R114, 0x10, RZ ;  /* 0x0000001072787819 */ /* 0x000fe200000006ff */
[----:B------:R-:W-:Y:S01]  /*0970*/  FADD.FTZ R114, RZ, R213 ;  /* 0x000000d5ff727221 */ /* 0x000fe20000010000 */
[----:B------:R-:W-:Y:S01]  /*0980*/  FMUL.FTZ R210, R180, R210 ;  /* 0x000000d2b4d27220 */ /* 0x000fe20000410000 */
[----:B------:R-:W-:Y:S01]  /*0990*/  FFMA.FTZ R109, R183, R213, RZ ;  /* 0x000000d5b76d7223 */ /* 0x000fe200000100ff */
[----:B------:R-:W-:Y:S01]  /*09a0*/  SHF.L.U32 R113, R110, 0x10, RZ ;  /* 0x000000106e717819 */ /* 0x000fe200000006ff */
[----:B------:R-:W-:Y:S01]  /*09b0*/  FMUL.FTZ R214, R66, R251 ;  /* 0x000000fb42d67220 */ /* 0x000fe20000410000 */
[----:B------:R-:W-:Y:S01]  /*09c0*/  SHF.L.U32 R110, R111, 0x10, RZ ;  /* 0x000000106f6e7819 */ /* 0x000fe200000006ff */
[----:B------:R-:W-:Y:S01]  /*09d0*/  FADD.FTZ R111, R114, R221 ;  /* 0x000000dd726f7221 */ /* 0x000fe20000010000 */
[----:B------:R-:W-:Y:S01]  /*09e0*/  FMUL.FTZ R211, R180, R211 ;  /* 0x000000d3b4d37220 */ /* 0x000fe20000410000 */
[----:B------:R-:W-:Y:S01]  /*09f0*/  FFMA.FTZ R114, R210, R221, R109 ;  /* 0x000000ddd2727223 */ /* 0x000fe2000001006d */
[C---:B------:R-:W-:Y:S01]  /*0a00*/  FADD.FTZ R122, -R186.reuse, R122 ;  /* 0x0000007aba7a7221 */ /* 0x040fe20000010100 */
[----:B------:R-:W-:Y:S01]  /*0a10*/  FMUL.FTZ R222, R67, R113 ;  /* 0x0000007143de7220 */ /* 0x000fe20000410000 */
[----:B------:R-:W-:Y:S01]  /*0a20*/  FADD.FTZ R111, R111, R214 ;  /* 0x000000d66f6f7221 */ /* 0x000fe20000010000 */
[----:B------:R-:W-:Y:S01]  /*0a30*/  FADD.FTZ R217, -R186, R116 ;  /* 0x00000074bad97221 */ /* 0x000fe20000010100 */
[----:B------:R-:W-:Y:S01]  /*0a40*/  FMUL.FTZ R212, R180, R212 ;  /* 0x000000d4b4d47220 */ /* 0x000fe20000410000 */
[----:B------:R-:W-:Y:S01]  /*0a50*/  FFMA.FTZ R109, R211, R214, R114 ;  /* 0x000000d6d36d7223 */ /* 0x000fe20000010072 */
[----:B------:R-:W-:Y:S01]  /*0a60*/  FMUL.FTZ R215, R60, R249 ;  /* 0x000000f93cd77220 */ /* 0x000fe20000410000 */
        /* <DEDUP_REMOVED lines=52> */
[----:B------:R-:W-:-:S02]  /*0db0*/  PRMT R226, R138, 0x7632, R226 ;  /* 0x000076328ae27816 */ /* 0x000fc400000000e2 */
[----:B------:R-:W-:Y:S01]  /*0dc0*/  SHF.L.U32 R248, R138, 0x10, RZ ;  /* 0x000000108af87819 */ /* 0x000fe200000006ff */
[----:B------:R-:W-:Y:S01]  /*0dd0*/  FADD.FTZ R138, -R186, R149 ;  /* 0x00000095ba8a7221 */ /* 0x000fe20000010100 */
[C---:B------:R-:W-:Y:S01]  /*0de0*/  PRMT R116, R127.reuse, 0x7632, R116 ;  /* 0x000076327f747816 */ /* 0x040fe20000000074 */
        /* <DEDUP_REMOVED lines=26> */
[----:B------:R-:W-:Y:S01]  /*0f90*/  PRMT R112, R137, 0x7632, R112 ;  /* 0x0000763289707816 */ /* 0x000fe20000000070 */
[----:B------:R-:W-:Y:S01]  /*0fa0*/  FADD.FTZ R108, R109, R152 ;  /* 0x000000986d6c7221 */ /* 0x000fe20000010000 */
[----:B------:R-:W-:-:S02]  /*0fb0*/  SHF.L.U32 R121, R137, 0x10, RZ ;  /* 0x0000001089797819 */ /* 0x000fc400000006ff */
[C---:B------:R-:W-:Y:S02]  /*0fc0*/  PRMT R229, R153.reuse, 0x7632, R229 ;  /* 0x0000763299e57816 */ /* 0x040fe400000000e5 */
[----:B------:R-:W-:Y:S01]  /*0fd0*/  SHF.L.U32 R240, R153, 0x10, RZ ;  /* 0x0000001099f07819 */ /* 0x000fe200000006ff */
[----:B------:R-:W-:Y:S01]  /*0fe0*/  FMUL.FTZ R153, R49, R115 ;  /* 0x0000007331997220 */ /* 0x000fe20000410000 */
[----:B------:R-:W-:Y:S01]  /*0ff0*/  FADD.FTZ R134, -R186, R134 ;  /* 0x00000086ba867221 */ /* 0x000fe20000010100 */
[----:B------:R-:W-:Y:S01]  /*1000*/  FFMA.FTZ R114, R148, R152, R111 ;  /* 0x0000009894727223 */ /* 0x000fe2000001006f */
[----:B------:R-:W-:Y:S01]  /*1010*/  FADD.FTZ R190, -R186, R143 ;  /* 0x0000008fbabe7221 */ /* 0x000fe20000010100 */
        /* <DEDUP_REMOVED lines=11> */
[----:B------:R-:W-:Y:S01]  /*10d0*/  FMUL.FTZ R184, R51, R112 ;  /* 0x0000007033b87220 */ /* 0x000fe20000410000 */
[----:B------:R-:W-:Y:S01]  /*10e0*/  FADD.FTZ R109, R109, R154 ;  /* 0x0000009a6d6d7221 */ /* 0x000fe20000010000 */
[----:B------:R-:W-:Y:S01]  /*10f0*/  FADD.FTZ R140, -R186, R140 ;  /* 0x0000008cba8c7221 */ /* 0x000fe20000010100 */
[----:B------:R-:W-:Y:S01]  /*1100*/  FMUL.FTZ R151, R180, R135 ;  /* 0x00000087b4977220 */ /* 0x000fe20000410000 */
[----:B------:R-:W-:Y:S01]  /*1110*/  FFMA.FTZ R108, R150, R154, R111 ;  /* 0x0000009a966c7223 */ /* 0x000fe2000001006f */
[C---:B------:R-:W-:Y:S01]  /*1120*/  PRMT R225, R155.reuse, 0x7632, R225 ;  /* 0x000076329be17816 */ /* 0x040fe200000000e1 */
[C---:B------:R-:W-:Y:S01]  /*1130*/  FADD.FTZ R141, -R186.reuse, R141 ;  /* 0x0000008dba8d7221 */ /* 0x040fe20000010100 */
[----:B------:R-:W-:Y:S01]  /*1140*/  SHF.L.U32 R238, R155, 0x10, RZ ;  /* 0x000000109bee7819 */ /* 0x000fe200000006ff */
[----:B------:R-:W-:Y:S01]  /*1150*/  FADD.FTZ R142, -R186, R142 ;  /* 0x0000008eba8e7221 */ /* 0x000fe20000010100 */
        /* <DEDUP_REMOVED lines=76> */
[----:B------:R-:W-:Y:S02]  /*1620*/  LOP3.LUT P4, RZ, R252, 0x1f, RZ, 0xc0, !PT ;  /* 0x0000001ffcff7812 */ /* 0x000fe4000788c0ff */
[----:B------:R-:W-:Y:S02]  /*1630*/  PLOP3.LUT P0, PT, PT, PT, PT, 0x80, 0x8 ;  /* 0x000000000008781c */ /* 0x000fe40003f0f070 */
[----:B------:R-:W-:Y:S01]  /*1640*/  MOV R114, 0x400 ;  /* 0x0000040000727802 */ /* 0x000fe20000000f00 */
[----:B0-----:R-:W-:Y:S01]  /*1650*/  FADD.FTZ R137, R130, R111 ;  /* 0x0000006f82897221 */ /* 0x001fe20000010000 */
[----:B-1----:R-:W-:-:S04]  /*1660*/  FADD.FTZ R140, R131, R108 ;  /* 0x0000006c838c7221 */ /* 0x002fc80000010000 */
[----:B------:R-:W0:Y:S03]  /*1670*/  SHFL.DOWN PT, R108, R137, 0x1, 0x1f ;  /* 0x08201f00896c7f89 */ /* 0x000e2600000e0000 */
[----:B------:R-:W-:Y:S01]  /*1680*/  @!P4 PLOP3.LUT P0, PT, P3, PT, PT, 0x80, 0x8 ;  /* 0x000000000008c81c */ /* 0x000fe20001f0f070 */
[----:B------:R-:W1:Y:S01]  /*1690*/  SHFL.DOWN PT, R109, R140, 0x1, 0x1f ;  /* 0x08201f008c6d7f89 */ /* 0x000e6200000e0000 */
[----:B--2---:R-:W-:Y:S02]  /*16a0*/  LEA R114, R141, R114, 0x18 ;  /* 0x000000728d727211 */ /* 0x004fe400078ec0ff */
[----:B------:R-:W-:Y:S02]  /*16b0*/  ISETP.NE.U32.AND P2, PT, RZ, UR10, PT ;  /* 0x0000000aff007c0c */ /* 0x000fe4000bf45070 */
[----:B------:R-:W-:-:S04]  /*16c0*/  IADD3 R111, PT, PT, R114, 0x8040, RZ ;  /* 0x00008040726f7810 */ /* 0x000fc80007ffe0ff */
[----:B------:R-:W-:-:S03]  /*16d0*/  @!P4 MOV R122, R111 ;  /* 0x0000006f007ac202 */ /* 0x000fc60000000f00 */
[----:B------:R-:W-:Y:S02]  /*16e0*/  @!P0 IADD3 R122, PT, PT, R114, 0x8000, RZ ;  /* 0x00008000727a8810 */ /* 0x000fe40007ffe0ff */
[----:B------:R-:W-:Y:S02]  /*16f0*/  ISETP.NE.AND.EX P0, PT, RZ, UR11, PT, P2 ;  /* 0x0000000bff007c0c */ /* 0x000fe4000bf05320 */
[----:B------:R-:W-:Y:S01]  /*1700*/  SHF.R.U32.HI R146, RZ, 0x5, R252 ;  /* 0x00000005ff927819 */ /* 0x000fe200000116fc */
[----:B0-----:R-:W-:-:S03]  /*1710*/  FADD.FTZ R108, R137, R108 ;  /* 0x0000006c896c7221 */ /* 0x001fc60000010000 */
[----:B------:R-:W-:Y:S01]  /*1720*/  @!P4 LEA R137, R146, R122, 0x3 ;  /* 0x0000007a9289c211 */ /* 0x000fe200078e18ff */
[----:B-1----:R-:W-:-:S06]  /*1730*/  FADD.FTZ R109, R140, R109 ;  /* 0x0000006d8c6d7221 */ /* 0x002fcc0000010000 */
[----:B------:R-:W0:Y:S01]  /*1740*/  @P0 LDC.64 R122, c[0x0][0x438] ;  /* 0x00010e00ff7a0b82 */ /* 0x000e220000000a00 */
[----:B------:R1:W-:Y:S07]  /*1750*/  @!P4 STS.64 [R137], R108 ;  /* 0x0000006c8900c388 */ /* 0x0003ee0000000a00 */
[----:B------:R-:W2:Y:S08]  /*1760*/  @P0 LDC.64 R130, c[0x0][0x438] ;  /* 0x00010e00ff820b82 */ /* 0x000eb00000000a00 */
[----:B-1----:R-:W1:Y:S02]  /*1770*/  @P0 LDC.64 R108, c[0x0][0x438] ;  /* 0x00010e00ff6c0b82 */ /* 0x002e640000000a00 */
[----:B-1----:R-:W-:-:S05]  /*1780*/  @P0 IMAD.WIDE.U32 R108, R182, 0x20, R108 ;  /* 0x00000020b66c0825 */ /* 0x002fca00078e006c */
[----:B------:R-:W5:Y:S04]  /*1790*/  @P0 LDG.E.128 R68, desc[UR6][R108.64] ;  /* 0x000000066c440981 */ /* 0x000f68000c1e1d00 */
[----:B------:R0:W5:Y:S02]  /*17a0*/  @P0 LDG.E.128 R72, desc[UR6][R108.64+0x10] ;  /* 0x000010066c480981 */ /* 0x000164000c1e1d00 */
[----:B0-----:R-:W-:Y:S02]  /*17b0*/  @P0 IMAD.WIDE.U32 R108, R181, 0x20, R122 ;  /* 0x00000020b56c0825 */ /* 0x001fe400078e007a */
[----:B------:R-:W0:Y:S03]  /*17c0*/  @P1 LDC.64 R122, c[0x0][0x3e0] ;  /* 0x0000f800ff7a1b82 */ /* 0x000e260000000a00 */
[----:B------:R-:W5:Y:S04]  /*17d0*/  @P0 LDG.E.128 R76, desc[UR6][R108.64] ;  /* 0x000000066c4c0981 */ /* 0x000f68000c1e1d00 */
[----:B------:R2:W5:Y:S02]  /*17e0*/  @P0 LDG.E.128 R80, desc[UR6][R108.64+0x10] ;  /* 0x000010066c500981 */ /* 0x000564000c1e1d00 */
[----:B--2---:R-:W-:-:S04]  /*17f0*/  @P0 IMAD.WIDE.U32 R108, R179, 0x20, R130 ;  /* 0x00000020b36c0825 */ /* 0x004fc800078e0082 */
[----:B------:R-:W-:Y:S01]  /*1800*/  FADD.FTZ R35, R235, R35 ;  /* 0x00000023eb237221 */ /* 0x000fe20000010000 */
[----:B------:R-:W-:Y:S01]  /*1810*/  FFMA.FTZ R3, R183, R235, R3 ;  /* 0x000000ebb7037223 */ /* 0x000fe20000010003 */
[----:B------:R-:W1:Y:S01]  /*1820*/  LDC.64 R130, c[0x0][0x3b0] ;  /* 0x0000ec00ff827b82 */ /* 0x000e620000000a00 */
[----:B------:R-:W5:Y:S04]  /*1830*/  @P0 LDG.E.128 R84, desc[UR6][R108.64] ;  /* 0x000000066c540981 */ /* 0x000f68000c1e1d00 */
[----:B------:R2:W5:Y:S03]  /*1840*/  @P0 LDG.E.128 R88, desc[UR6][R108.64+0x10] ;  /* 0x000010066c580981 */ /* 0x000566000c1e1d00 */
[----:B--2---:R-:W2:Y:S02]  /*1850*/  @P0 LDC.64 R108, c[0x0][0x438] ;  /* 0x00010e00ff6c0b82 */ /* 0x004ea40000000a00 */
[----:B--2---:R-:W-:-:S05]  /*1860*/  @P0 IMAD.WIDE.U32 R108, R0, 0x20, R108 ;  /* 0x00000020006c0825 */ /* 0x004fca00078e006c */
[----:B------:R-:W5:Y:S04]  /*1870*/  @P0 LDG.E.128 R92, desc[UR6][R108.64] ;  /* 0x000000066c5c0981 */ /* 0x000f68000c1e1d00 */
[----:B------:R0:W5:Y:S02]  /*1880*/  @P0 LDG.E.128 R96, desc[UR6][R108.64+0x10] ;  /* 0x000010066c600981 */ /* 0x000164000c1e1d00 */
[----:B0-----:R-:W-:-:S05]  /*1890*/  @P1 IMAD.WIDE R108, R2, 0x2, R122 ;  /* 0x00000002026c1825 */ /* 0x001fca00078e027a */
[----:B------:R0:W2:Y:S01]  /*18a0*/  @P1 LDG.E.U16 R235, desc[UR6][R108.64] ;  /* 0x000000066ceb1981 */ /* 0x0000a2000c1e1500 */
[----:B------:R-:W-:Y:S01]  /*18b0*/  FFMA.FTZ R4, R210, R136, R4 ;  /* 0x00000088d2047223 */ /* 0x000fe20000010004 */
[----:B------:R-:W-:Y:S01]  /*18c0*/  FADD.FTZ R156, R136, R156 ;  /* 0x0000009c889c7221 */ /* 0x000fe20000010000 */
        /* <DEDUP_REMOVED lines=11> */
[----:B------:R-:W-:Y:S01]  /*1980*/  BAR.SYNC.DEFER_BLOCKING 0x0 ;  /* 0x0000000000007b1d */ /* 0x000fe20000010000 */
[----:B------:R-:W-:Y:S01]  /*1990*/  FFMA.FTZ R6, R212, R113, R6 ;  /* 0x00000071d4067223 */ /* 0x000fe20000010006 */
[----:B------:R-:W-:Y:S01]  /*19a0*/  FADD.FTZ R158, R113, R158 ;  /* 0x0000009e719e7221 */ /* 0x000fe20000010000 */
[----:B------:R-:W-:-:S02]  /*19b0*/  IADD3 R113, PT, PT, R114, 0x8050, RZ ;  /* 0x0000805072717810 */ /* 0x000fc40007ffe0ff */
[C---:B------:R-:W-:Y:S01]  /*19c0*/  @!P3 IADD3 R113, PT, PT, R114.reuse, 0x8010, RZ ;  /* 0x000080107271b810 */ /* 0x040fe20007ffe0ff */
[----:B------:R-:W-:Y:S01]  /*19d0*/  FFMA.FTZ R20, R149, R115, R20 ;  /* 0x0000007395147223 */ /* 0x000fe20000010014 */
[C---:B------:R-:W-:Y:S01]  /*19e0*/  IADD3 R123, PT, PT, R114.reuse, 0x8060, RZ ;  /* 0x00008060727b7810 */ /* 0x040fe20007ffe0ff */
[----:B------:R-:W-:Y:S01]  /*19f0*/  FADD.FTZ R172, R115, R172 ;  /* 0x000000ac73ac7221 */ /* 0x000fe20000010000 */
[C---:B------:R-:W-:Y:S01]  /*1a00*/  IADD3 R122, PT, PT, R114.reuse, 0x8070, RZ ;  /* 0x00008070727a7810 */ /* 0x040fe20007ffe0ff */
[----:B------:R-:W-:Y:S01]  /*1a10*/  FFMA.FTZ R22, R151, R112, R22 ;  /* 0x0000007097167223 */ /* 0x000fe20000010016 */
[----:B------:R-:W-:Y:S01]  /*1a20*/  @!P3 IADD3 R123, PT, PT, R114, 0x8020, RZ ;  /* 0x00008020727bb810 */ /* 0x000fe20007ffe0ff */
[----:B------:R-:W-:Y:S01]  /*1a30*/  FADD.FTZ R174, R112, R174 ;  /* 0x000000ae70ae7221 */ /* 0x000fe20000010000 */
[----:B------:R-:W-:Y:S01]  /*1a40*/  @!P3 IADD3 R122, PT, PT, R114, 0x8030, RZ ;  /* 0x00008030727ab810 */ /* 0x000fe20007ffe0ff */
[----:B0-----:R-:W0:Y:S04]  /*1a50*/  LDS.128 R108, [R111] ;  /* 0x000000006f6c7984 */ /* 0x001e280000000c00 */
[----:B------:R-:W1:Y:S01]  /*1a60*/  LDS.128 R112, [R113] ;  /* 0x0000000071707984 */ /* 0x000e620000000c00 */
[----:B------:R-:W-:Y:S01]  /*1a70*/  FFMA.FTZ R12, R208, R119, R12 ;  /* 0x00000077d00c7223 */ /* 0x000fe2000001000c */
[----:B------:R-:W-:Y:S01]  /*1a80*/  FADD.FTZ R164, R119, R164 ;  /* 0x000000a477a47221 */ /* 0x000fe20000010000 */
[----:B------:R-:W-:Y:S01]  /*1a90*/  FFMA.FTZ R14, R206, R118, R14 ;  /* 0x00000076ce0e7223 */ /* 0x000fe2000001000e */
[----:B------:R-:W-:Y:S01]  /*1aa0*/  FADD.FTZ R166, R118, R166 ;  /* 0x000000a676a67221 */ /* 0x000fe20000010000 */
[----:B------:R-:W-:Y:S01]  /*1ab0*/  FADD.FTZ R168, R117, R168 ;  /* 0x000000a875a87221 */ /* 0x000fe20000010000 */
[----:B------:R-:W-:Y:S01]  /*1ac0*/  FFMA.FTZ R16, R199, R117, R16 ;  /* 0x00000075c7107223 */ /* 0x000fe20000010010 */
[----:B------:R-:W-:Y:S01]  /*1ad0*/  FADD.FTZ R170, R116, R170 ;  /* 0x000000aa74aa7221 */ /* 0x000fe20000010000 */
[----:B------:R-:W-:-:S02]  /*1ae0*/  FFMA.FTZ R18, R196, R116, R18 ;  /* 0x00000074c4127223 */ /* 0x000fc40000010012 */
[----:B------:R-:W3:Y:S01]  /*1af0*/  LDS.128 R116, [R123] ;  /* 0x000000007b747984 */ /* 0x000ee20000000c00 */
[----:B------:R-:W-:Y:S01]  /*1b00*/  FADD.FTZ R162, R120, R162 ;  /* 0x000000a278a27221 */ /* 0x000fe20000010000 */
[----:B------:R-:W-:Y:S01]  /*1b10*/  FFMA.FTZ R10, R220, R120, R10 ;  /* 0x00000078dc0a7223 */ /* 0x000fe2000001000a */
[----:B------:R-:W-:Y:S01]  /*1b20*/  FADD.FTZ R173, R121, R173 ;  /* 0x000000ad79ad7221 */ /* 0x000fe20000010000 */
[----:B------:R-:W-:Y:S02]  /*1b30*/  FFMA.FTZ R21, R150, R121, R21 ;  /* 0x0000007996157223 */ /* 0x000fe40000010015 */
        /* <DEDUP_REMOVED lines=61> */
[----:B--2---:R-:W-:Y:S01]  /*1f10*/  @P1 SHF.L.U32 R116, R235, 0x10, RZ ;  /* 0x00000010eb741819 */ /* 0x004fe200000006ff */
[----:B------:R-:W-:Y:S06]  /*1f20*/  @!P0 BRA `(.L_x_6974) ;  /* 0x0000002000388947 */ /* 0x000fec0003800000 */
        /* <DEDUP_REMOVED lines=11> */
[----:B-----5:R-:W-:Y:S01]  /*1fe0*/  FFMA.FTZ R109, R180, R210, R69 ;  /* 0x000000d2b46d7223 */ /* 0x020fe20000010045 */
[-CC-:B------:R-:W-:Y:S01]  /*1ff0*/  FFMA.FTZ R219, R219, R117.reuse, R118.reuse ;  /* 0x00000075dbdb7223 */ /* 0x180fe20000010076 */
[-CC-:B------:R-:W-:Y:S01]  /*2000*/  FFMA.FTZ R115, R220, R117.reuse, R118.reuse ;  /* 0x00000075dc737223 */ /* 0x180fe20000010076 */
[----:B------:R-:W-:Y:S01]  /*2010*/  FFMA.FTZ R108, R183, R117, R118 ;  /* 0x00000075b76c7223 */ /* 0x000fe20000010076 */
[C---:B------:R-:W-:Y:S01]  /*2020*/  FFMA.FTZ R211, R180.reuse, R211, R70 ;  /* 0x000000d3b4d37223 */ /* 0x040fe20000010046 */
[----:B------:R-:W-:Y:S01]  /*2030*/  FFMA.FTZ R215, R180, R215, R72 ;  /* 0x000000d7b4d77223 */ /* 0x000fe20000010048 */
[-C--:B------:R-:W-:Y:S01]  /*2040*/  FMUL.FTZ R109, R109, R116.reuse ;  /* 0x000000746d6d7220 */ /* 0x080fe20000410000 */
[----:B------:R-:W-:Y:S01]  /*2050*/  FADD.FTZ R111, R222, -R111 ;  /* 0x8000006fde6f7221 */ /* 0x000fe20000010000 */
[----:B------:R-:W-:Y:S01]  /*2060*/  FADD.FTZ R218, R223, -R218 ;  /* 0x800000dadfda7221 */ /* 0x000fe20000010000 */
[----:B------:R-:W-:Y:S01]  /*2070*/  FADD.FTZ R219, R216, -R219 ;  /* 0x800000dbd8db7221 */ /* 0x000fe20000010000 */
[----:B------:R-:W-:Y:S01]  /*2080*/  FADD.FTZ R224, R224, -R115 ;  /* 0x80000073e0e07221 */ /* 0x000fe20000010000 */
[----:B------:R-:W-:Y:S01]  /*2090*/  FADD.FTZ R213, R213, -R108 ;  /* 0x8000006cd5d57221 */ /* 0x000fe20000010000 */
[-C--:B------:R-:W-:Y:S01]  /*20a0*/  FMUL.FTZ R211, R211, R116.reuse ;  /* 0x00000074d3d37220 */ /* 0x080fe20000410000 */
[----:B------:R-:W-:Y:S01]  /*20b0*/  FMUL.FTZ R215, R215, R116 ;  /* 0x00000074d7d77220 */ /* 0x000fe20000410000 */
[----:B------:R-:W-:Y:S01]  /*20c0*/  FMUL.FTZ R109, R109, UR4 ;  /* 0x000000046d6d7c20 */ /* 0x000fe20008410000 */
[----:B------:R-:W-:Y:S01]  /*20d0*/  LOP3.LUT P0, RZ, R146, 0xff00, RZ, 0xc0, !PT ;  /* 0x0000ff0092ff7812 */ /* 0x000fe2000780c0ff */
[C---:B------:R-:W-:Y:S01]  /*20e0*/  FFMA.FTZ R111, R180.reuse, R111, R71 ;  /* 0x0000006fb46f7223 */ /* 0x040fe20000010047 */
[C---:B------:R-:W-:Y:S01]  /*20f0*/  FFMA.FTZ R115, R180.reuse, R218, R73 ;  /* 0x000000dab4737223 */ /* 0x040fe20000010049 */
[C---:B------:R-:W-:Y:S01]  /*2100*/  FFMA.FTZ R219, R180.reuse, R219, R74 ;  /* 0x000000dbb4db7223 */ /* 0x040fe2000001004a */
[C---:B------:R-:W-:Y:S01]  /*2110*/  FFMA.FTZ R119, R180.reuse, R224, R75 ;  /* 0x000000e0b4777223 */ /* 0x040fe2000001004b */
[----:B------:R-:W-:Y:S01]  /*2120*/  FFMA.FTZ R213, R180, R213, R68 ;  /* 0x000000d5b4d57223 */ /* 0x000fe20000010044 */
[----:B------:R-:W-:Y:S01]  /*2130*/  FMUL.FTZ R211, R211, UR4 ;  /* 0x00000004d3d37c20 */ /* 0x000fe20008410000 */
[----:B------:R-:W-:Y:S01]  /*2140*/  FMUL.FTZ R215, R215, UR4 ;  /* 0x00000004d7d77c20 */ /* 0x000fe20008410000 */
[C---:B------:R-:W-:Y:S01]  /*2150*/  LOP3.LUT P6, RZ, R146.reuse, 0xff0000, RZ, 0xc0, !PT ;  /* 0x00ff000092ff7812 */ /* 0x040fe200078cc0ff */
[-C--:B------:R-:W-:Y:S01]  /*2160*/  FMUL.FTZ R111, R111, R116.reuse ;  /* 0x000000746f6f7220 */ /* 0x080fe20000410000 */
[----:B------:R-:W-:Y:S01]  /*2170*/  LOP3.LUT P2, RZ, R147, 0xff, RZ, 0xc0, !PT ;  /* 0x000000ff93ff7812 */ /* 0x000fe2000784c0ff */
[-C--:B------:R-:W-:Y:S01]  /*2180*/  FMUL.FTZ R219, R219, R116.reuse ;  /* 0x00000074dbdb7220 */ /* 0x080fe20000410000 */
[----:B------:R-:W-:Y:S01]  /*2190*/  FSEL R113, R109, RZ, P0 ;  /* 0x000000ff6d717208 */ /* 0x000fe20000000000 */
[-C--:B------:R-:W-:Y:S01]  /*21a0*/  FMUL.FTZ R119, R119, R116.reuse ;  /* 0x0000007477777220 */ /* 0x080fe20000410000 */
[-C--:B------:R-:W-:Y:S01]  /*21b0*/  FMUL.FTZ R115, R115, R116.reuse ;  /* 0x0000007473737220 */ /* 0x080fe20000410000 */
[----:B------:R-:W-:Y:S01]  /*21c0*/  FMUL.FTZ R213, R213, R116 ;  /* 0x00000074d5d57220 */ /* 0x000fe20000410000 */
[C---:B------:R-:W-:Y:S01]  /*21d0*/  ISETP.GE.U32.AND P0, PT, R146.reuse, RZ, PT ;  /* 0x000000ff9200720c */ /* 0x040fe20003f06070 */
[----:B------:R-:W-:Y:S01]  /*21e0*/  FMUL.FTZ R219, R219, UR4 ;  /* 0x00000004dbdb7c20 */ /* 0x000fe20008410000 */
[----:B------:R-:W-:Y:S01]  /*21f0*/  FSEL R109, R211, RZ, P6 ;  /* 0x000000ffd36d7208 */ /* 0x000fe20003000000 */
[----:B------:R-:W-:Y:S01]  /*2200*/  FMUL.FTZ R119, R119, UR4 ;  /* 0x0000000477777c20 */ /* 0x000fe20008410000 */
[----:B------:R-:W-:Y:S01]  /*2210*/  FSEL R110, R215, RZ, P2 ;  /* 0x000000ffd76e7208 */ /* 0x000fe20001000000 */
        /* <DEDUP_REMOVED lines=18> */
.L_x_6975:
        /* <DEDUP_REMOVED lines=17> */
[----:B------:R-:W-:Y:S01]  /*2450*/  FMUL.FTZ R104, R104, UR4 ;  /* 0x0000000468687c20 */ /* 0x000fe20008410000 */
[-CC-:B------:R-:W-:Y:S01]  /*2460*/  FFMA.FTZ R210, R210, R117.reuse, R118.reuse ;  /* 0x00000075d2d27223 */ /* 0x180fe20000010076 */
        /* <DEDUP_REMOVED lines=24> */
[----:B------:R-:W-:Y:S01]  /*25f0*/  LOP3.LUT P5, RZ, R147, 0xff00, RZ, 0xc0, !PT ;  /* 0x0000ff0093ff7812 */ /* 0x000fe200078ac0ff */
        /* <DEDUP_REMOVED lines=17> */
.L_x_6976:
        /* <DEDUP_REMOVED lines=15> */
[----:B------:R-:W-:Y:S01]  /*2800*/  FFMA.FTZ R102, R199, R117, R118 ;  /* 0x00000075c7667223 */ /* 0x000fe20000010076 */
[----:B------:R-:W-:Y:S01]  /*2810*/  FADD.FTZ R101, R202, -R101 ;  /* 0x80000065ca657221 */ /* 0x000fe20000010000 */
[----:B------:R-:W-:Y:S01]  /*2820*/  FADD.FTZ R205, R205, -R100 ;  /* 0x80000064cdcd7221 */ /* 0x000fe20000010000 */
[----:B------:R-:W-:Y:S01]  /*2830*/  FFMA.FTZ R100, R180, R203, R80 ;  /* 0x000000cbb4647223 */ /* 0x000fe20000010050 */
[----:B------:R-:W-:Y:S01]  /*2840*/  FADD.FTZ R194, R194, -R103 ;  /* 0x80000067c2c27221 */ /* 0x000fe20000010000 */
[----:B------:R-:W-:Y:S01]  /*2850*/  FADD.FTZ R104, R195, -R102 ;  /* 0x80000066c3687221 */ /* 0x000fe20000010000 */
[----:B------:R-:W-:Y:S01]  /*2860*/  FFMA.FTZ R102, R180, R101, R82 ;  /* 0x00000065b4667223 */ /* 0x000fe20000010052 */
[----:B------:R-:W-:Y:S01]  /*2870*/  FMUL.FTZ R101, R100, R116 ;  /* 0x0000007464657220 */ /* 0x000fe20000410000 */
[----:B------:R-:W-:Y:S01]  /*2880*/  FFMA.FTZ R103, R180, R194, R83 ;  /* 0x000000c2b4677223 */ /* 0x000fe20000010053 */
[----:B------:R-:W-:Y:S01]  /*2890*/  LOP3.LUT P5, RZ, R141, 0xff, RZ, 0xc0, !PT ;  /* 0x000000ff8dff7812 */ /* 0x000fe200078ac0ff */
[-C--:B------:R-:W-:Y:S01]  /*28a0*/  FMUL.FTZ R105, R102, R116.reuse ;  /* 0x0000007466697220 */ /* 0x080fe20000410000 */
[----:B------:R-:W-:Y:S01]  /*28b0*/  FMUL.FTZ R101, R101, UR4 ;  /* 0x0000000465657c20 */ /* 0x000fe20008410000 */
[----:B------:R-:W-:Y:S01]  /*28c0*/  FMUL.FTZ R106, R103, R116 ;  /* 0x00000074676a7220 */ /* 0x000fe20000410000 */
[----:B------:R-:W-:Y:S01]  /*28d0*/  ISETP.GE.U32.AND P2, PT, R140, RZ, PT ;  /* 0x000000ff8c00720c */ /* 0x000fe20003f46070 */
[-CC-:B------:R-:W-:Y:S01]  /*28e0*/  FFMA.FTZ R208, R208, R117.reuse, R118.reuse ;  /* 0x00000075d0d07223 */ /* 0x180fe20000010076 */
        /* <DEDUP_REMOVED lines=10> */
[----:B------:R-:W-:Y:S01]  /*2990*/  FADD.FTZ R206, R197, -R206 ;  /* 0x800000cec5ce7221 */ /* 0x000fe20000010000 */
[----:B------:R-:W-:Y:S01]  /*29a0*/  FSEL R122, R105, RZ, P6 ;  /* 0x000000ff697a7208 */ /* 0x000fe20003000000 */
[----:B------:R-:W-:Y:S01]  /*29b0*/  FMUL.FTZ R112, R101, R116 ;  /* 0x0000007465707220 */ /* 0x000fe20000410000 */
[----:B------:R-:W-:Y:S01]  /*29c0*/  FSEL R123, R106, RZ, P2 ;  /* 0x000000ff6a7b7208 */ /* 0x000fe20001000000 */
[C---:B------:R-:W-:Y:S01]  /*29d0*/  FFMA.FTZ R105, R180.reuse, R208, R77 ;  /* 0x000000d0b4697223 */ /* 0x040fe2000001004d */
        /* <DEDUP_REMOVED lines=27> */
.L_x_6977:
        /* <DEDUP_REMOVED lines=61> */
.L_x_6978:
        /* <DEDUP_REMOVED lines=17> */
[----:B------:R-:W-:Y:S01]  /*3070*/  FADD.FTZ R190, R191, -R190 ;  /* 0x800000bebfbe7221 */ /* 0x000fe20000010000 */
[----:B------:R-:W-:Y:S01]  /*3080*/  FFMA.FTZ R100, R180, R155, R88 ;  /* 0x0000009bb4647223 */ /* 0x000fe20000010058 */
[----:B------:R-:W-:Y:S01]  /*3090*/  FADD.FTZ R109, R152, -R101 ;  /* 0x80000065986d7221 */ /* 0x000fe20000010000 */
[C---:B------:R-:W-:Y:S01]  /*30a0*/  FFMA.FTZ R102, R180.reuse, R185, R90 ;  /* 0x000000b9b4667223 */ /* 0x040fe2000001005a */
[----:B------:R-:W-:Y:S01]  /*30b0*/  FFMA.FTZ R103, R180, R190, R91 ;  /* 0x000000beb4677223 */ /* 0x000fe2000001005b */
[-C--:B------:R-:W-:Y:S01]  /*30c0*/  FMUL.FTZ R101, R100, R116.reuse ;  /* 0x0000007464657220 */ /* 0x080fe20000410000 */
[-CC-:B------:R-:W-:Y:S01]  /*30d0*/  FFMA.FTZ R187, R187, R117.reuse, R118.reuse ;  /* 0x00000075bbbb7223 */ /* 0x180fe20000010076 */
[----:B------:R-:W-:Y:S01]  /*30e0*/  LOP3.LUT P5, RZ, R137, 0xff, RZ, 0xc0, !PT ;  /* 0x000000ff89ff7812 */ /* 0x000fe200078ac0ff */
[-C--:B------:R-:W-:Y:S01]  /*30f0*/  FMUL.FTZ R106, R103, R116.reuse ;  /* 0x00000074676a7220 */ /* 0x080fe20000410000 */
[----:B------:R-:W-:Y:S01]  /*3100*/  FMUL.FTZ R101, R101, UR4 ;  /* 0x0000000465657c20 */ /* 0x000fe20008410000 */
[----:B------:R-:W-:Y:S01]  /*3110*/  FMUL.FTZ R104, R102, R116 ;  /* 0x0000007466687220 */ /* 0x000fe20000410000 */
[----:B------:R-:W-:Y:S01]  /*3120*/  ISETP.GE.U32.AND P2, PT, R136, RZ, PT ;  /* 0x000000ff8800720c */ /* 0x000fe20003f46070 */
[----:B------:R-:W-:Y:S01]  /*3130*/  FADD.FTZ R188, R188, -R187 ;  /* 0x800000bbbcbc7221 */ /* 0x000fe20000010000 */
[----:B------:R-:W-:Y:S01]  /*3140*/  FFMA.FTZ R151, R151, R117, R118 ;  /* 0x0000007597977223 */ /* 0x000fe20000010076 */
[----:B------:R-:W-:Y:S01]  /*3150*/  FMUL.FTZ R106, R106, UR4 ;  /* 0x000000046a6a7c20 */ /* 0x000fe20008410000 */
[----:B------:R-:W-:Y:S01]  /*3160*/  FMUL.FTZ R104, R104, UR4 ;  /* 0x0000000468687c20 */ /* 0x000fe20008410000 */
[----:B------:R-:W-:Y:S01]  /*3170*/  ISETP.GE.U32.AND.EX P2, PT, R137, 0x1000000, PT, P2 ;  /* 0x010000008900780c */ /* 0x000fe20003f46120 */
[----:B------:R-:W-:Y:S01]  /*3180*/  FADD.FTZ R184, R184, -R151 ;  /* 0x80000097b8b87221 */ /* 0x000fe20000010000 */
[----:B------:R-:W-:Y:S01]  /*3190*/  FSEL R114, R101, RZ, P5 ;  /* 0x000000ff65727208 */ /* 0x000fe20002800000 */
[C---:B------:R-:W-:Y:S01]  /*31a0*/  FFMA.FTZ R101, R180.reuse, R188, R89 ;  /* 0x000000bcb4657223 */ /* 0x040fe20000010059 */
[----:B------:R-:W-:Y:S01]  /*31b0*/  LOP3.LUT P6, RZ, R137, 0xff0000, RZ, 0xc0, !PT ;  /* 0x00ff000089ff7812 */ /* 0x000fe200078cc0ff */
[----:B------:R-:W-:Y:S01]  /*31c0*/  FFMA.FTZ R105, R180, R105, R85 ;  /* 0x00000069b4697223 */ /* 0x000fe20000010055 */
[----:B------:R-:W-:Y:S01]  /*31d0*/  FSEL R123, R106, RZ, P2 ;  /* 0x000000ff6a7b7208 */ /* 0x000fe20001000000 */
[----:B------:R-:W-:Y:S01]  /*31e0*/  FFMA.FTZ R106, R180, R107, R86 ;  /* 0x0000006bb46a7223 */ /* 0x000fe20000010056 */
[----:B------:R-:W-:Y:S01]  /*31f0*/  FSEL R122, R104, RZ, P6 ;  /* 0x000000ff687a7208 */ /* 0x000fe20003000000 */
[----:B------:R-:W-:Y:S01]  /*3200*/  FMUL.FTZ R112, R101, R116 ;  /* 0x0000007465707220 */ /* 0x000fe20000410000 */
[C---:B------:R-:W-:Y:S01]  /*3210*/  FFMA.FTZ R107, R180.reuse, R184, R87 ;  /* 0x000000b8b46b7223 */ /* 0x040fe20000010057 */
[----:B------:R-:W-:Y:S01]  /*3220*/  FFMA.FTZ R104, R180, R109, R84 ;  /* 0x0000006db4687223 */ /* 0x000fe20000010054 */
[----:B------:R-:W-:Y:S01]  /*3230*/  LOP3.LUT P5, RZ, R137, 0xff00, RZ, 0xc0, !PT ;  /* 0x0000ff0089ff7812 */ /* 0x000fe200078ac0ff */
[----:B------:R-:W-:Y:S01]  /*3240*/  FMUL.FTZ R112, R112, UR4 ;  /* 0x0000000470707c20 */ /* 0x000fe20008410000 */
        /* <DEDUP_REMOVED lines=22> */
.L_x_6979:
        /* <DEDUP_REMOVED lines=61> */
.L_x_6980:
        /* <DEDUP_REMOVED lines=15> */
[C---:B------:R-:W-:Y:S01]  /*3870*/  FFMA.FTZ R106, R180.reuse, R101, R94 ;  /* 0x00000065b46a7223 */ /* 0x040fe2000001005e */
[----:B------:R-:W-:Y:S01]  /*3880*/  FFMA.FTZ R101, R180, R138, R97 ;  /* 0x0000008ab4657223 */ /* 0x000fe20000010061 */
[----:B------:R-:W-:Y:S01]  /*3890*/  FFMA.FTZ R103, R128, R117, R118 ;  /* 0x0000007580677223 */ /* 0x000fe20000010076 */
[C---:B------:R-:W-:Y:S01]  /*38a0*/  FFMA.FTZ R105, R180.reuse, R100, R93 ;  /* 0x00000064b4697223 */ /* 0x040fe2000001005d */
[----:B------:R-:W-:Y:S01]  /*38b0*/  FFMA.FTZ R100, R180, R135, R96 ;  /* 0x00000087b4647223 */ /* 0x000fe20000010060 */
[-C--:B------:R-:W-:Y:S01]  /*38c0*/  FMUL.FTZ R110, R101, R116.reuse ;  /* 0x00000074656e7220 */ /* 0x080fe20000410000 */
[-CC-:B------:R-:W-:Y:S01]  /*38d0*/  FFMA.FTZ R143, R143, R117.reuse, R118.reuse ;  /* 0x000000758f8f7223 */ /* 0x180fe20000010076 */
[-CC-:B------:R-:W-:Y:S01]  /*38e0*/  FFMA.FTZ R145, R145, R117.reuse, R118.reuse ;  /* 0x0000007591917223 */ /* 0x180fe20000010076 */
[----:B------:R-:W-:Y:S01]  /*38f0*/  FADD.FTZ R134, R134, -R103 ;  /* 0x8000006786867221 */ /* 0x000fe20000010000 */
        /* <DEDUP_REMOVED lines=29> */
[----:B------:R-:W-:Y:S01]  /*3ad0*/  LOP3.LUT P4, RZ, R130, 0xff00, RZ, 0xc0, !PT ;  /* 0x0000ff0082ff7812 */ /* 0x000fe2000788c0ff */
        /* <DEDUP_REMOVED lines=15> */
.L_x_6981:
        /* <DEDUP_REMOVED lines=44> */
[C---:B------:R-:W-:Y:S01]  /*3e90*/  ISETP.GE.U32.AND P2, PT, R130.reuse, RZ, PT ;  /* 0x000000ff8200720c */ /* 0x040fe20003f46070 */
[----:B------:R-:W-:Y:S01]  /*3ea0*/  FMUL.FTZ R115, R115, UR4 ;  /* 0x0000000473737c20 */ /* 0x000fe20008410000 */
[----:B------:R-:W-:Y:S01]  /*3eb0*/  FSEL R109, R111, RZ, P5 ;  /* 0x000000ff6f6d7208 */ /* 0x000fe20002800000 */
[----:B------:R-:W-:Y:S01]  /*3ec0*/  FMUL.FTZ R127, R127, UR4 ;  /* 0x000000047f7f7c20 */ /* 0x000fe20008410000 */
[----:B------:R-:W-:-:S02]  /*3ed0*/  LOP3.LUT P4, RZ, R130, 0xff000000, RZ, 0xc0, !PT ;  /* 0xff00000082ff7812 */ /* 0x000fc4000788c0ff */
[----:B------:R-:W-:Y:S02]  /*3ee0*/  FSEL R111, R143, RZ, P6 ;  /* 0x000000ff8f6f7208 */ /* 0x000fe40003000000 */
        /* <DEDUP_REMOVED lines=11> */
.L_x_6982:
[----:B------:R-:W0:Y:S01]  /*3fa0*/  @P0 LDC.64 R112, c[0x0][0x478] ;  /* 0x00011e00ff700b82 */ /* 0x000e220000000a00 */
[----:B------:R-:W-:-:S04]  /*3fb0*/  IMAD.WIDE.U32 R120, R0, 0x10, R120 ;  /* 0x0000001000787825 */ /* 0x000fc800078e0078 */
[----:B0-----:R-:W-:-:S05]  /*3fc0*/  @P0 IMAD.WIDE.U32 R112, R0, 0x20, R112 ;  /* 0x0000002000700825 */ /* 0x001fca00078e0070 */
[----:B------:R0:W-:Y:S04]  /*3fd0*/  @P0 STG.E.128 desc[UR6][R112.64], R104 ;  /* 0x0000006870000986 */ /* 0x0001e8000c101d06 */
[----:B------:R0:W-:Y:S04]  /*3fe0*/  @P0 STG.E.128 desc[UR6][R112.64+0x10], R100 ;  /* 0x0000106470000986 */ /* 0x0001e8000c101d06 */
[----:B------:R0:W-:Y:S01]  /*3ff0*/  STG.E.128 desc[UR6][R120.64], R108 ;  /* 0x0000006c78007986 */ /* 0x0001e2000c101d06 */
[----:B------:R-:W-:Y:S05]  /*4000*/  BRA `(.L_x_6983) ;  /* 0x00000020002c7947 */ /* 0x000fea0003800000 */
.L_x_6974:
[----:B------:R-:W-:-:S04]  /*4010*/  ISETP.NE.U32.AND P0, PT, RZ, UR14, PT ;  /* 0x0000000eff007c0c */ /* 0x000fc8000bf05070 */
[----:B------:R-:W-:-:S13]  /*4020*/  ISETP.NE.AND.EX P0, PT, RZ, UR15, PT, P0 ;  /* 0x0000000fff007c0c */ /* 0x000fda000bf05300 */
[----:B------:R-:W-:Y:S05]  /*4030*/  @P0 BRA `(.L_x_6984) ;  /* 0x0000000000f80947 */ /* 0x000fea0003800000 */
        /* <DEDUP_REMOVED lines=14> */
[-CC-:B------:R-:W-:Y:S01]  /*4120*/  FFMA.FTZ R218, R218, R117.reuse, R118.reuse ;  /* 0x00000075dada7223 */ /* 0x180fe20000010076 */
[----:B------:R-:W-:Y:S01]  /*4130*/  FADD.FTZ R119, R216, -R219 ;  /* 0x800000dbd8777221 */ /* 0x000fe20000010000 */
[-CC-:B------:R-:W-:Y:S01]  /*4140*/  FFMA.FTZ R121, R220, R117.reuse, R118.reuse ;  /* 0x00000075dc797223 */ /* 0x180fe20000010076 */
[----:B------:R-:W-:Y:S01]  /*4150*/  FFMA.FTZ R108, R183, R117, R118 ;  /* 0x00000075b76c7223 */ /* 0x000fe20000010076 */
[----:B------:R-:W-:Y:S01]  /*4160*/  FMUL.FTZ R111, R111, UR4 ;  /* 0x000000046f6f7c20 */ /* 0x000fe20008410000 */
[C---:B-----5:R-:W-:Y:S01]  /*4170*/  LOP3.LUT P5, RZ, R146.reuse, 0xff0000, RZ, 0xc0, !PT ;  /* 0x00ff000092ff7812 */ /* 0x060fe200078ac0ff */
[-C--:B------:R-:W-:Y:S01]  /*4180*/  FMUL.FTZ R113, R113, R116.reuse ;  /* 0x0000007471717220 */ /* 0x080fe20000410000 */
[----:B------:R-:W-:Y:S01]  /*4190*/  FMUL.FTZ R109, R109, UR4 ;  /* 0x000000046d6d7c20 */ /* 0x000fe20008410000 */
[----:B------:R-:W-:Y:S01]  /*41a0*/  FADD.FTZ R223, R223, -R218 ;  /* 0x800000dadfdf7221 */ /* 0x000fe20000010000 */
[----:B------:R-:W-:Y:S01]  /*41b0*/  LOP3.LUT P2, RZ, R146, 0xff00, RZ, 0xc0, !PT ;  /* 0x0000ff0092ff7812 */ /* 0x000fe2000784c0ff */
[----:B------:R-:W-:Y:S01]  /*41c0*/  FMUL.FTZ R119, R180, R119 ;  /* 0x00000077b4777220 */ /* 0x000fe20000410000 */
[----:B------:R-:W-:Y:S01]  /*41d0*/  FADD.FTZ R121, R224, -R121 ;  /* 0x80000079e0797221 */ /* 0x000fe20000010000 */
[----:B------:R-:W-:Y:S01]  /*41e0*/  FADD.FTZ R213, R213, -R108 ;  /* 0x8000006cd5d57221 */ /* 0x000fe20000010000 */
[----:B------:R-:W-:Y:S01]  /*41f0*/  FSEL R112, R111, RZ, P5 ;  /* 0x000000ff6f707208 */ /* 0x000fe20002800000 */
[----:B------:R-:W-:Y:S01]  /*4200*/  FMUL.FTZ R108, R113, UR4 ;  /* 0x00000004716c7c20 */ /* 0x000fe20008410000 */
[C---:B------:R-:W-:Y:S01]  /*4210*/  FMUL.FTZ R111, R180.reuse, R115 ;  /* 0x00000073b46f7220 */ /* 0x040fe20000410000 */
[----:B------:R-:W-:Y:S01]  /*4220*/  LOP3.LUT P6, RZ, R147, 0xff, RZ, 0xc0, !PT ;  /* 0x000000ff93ff7812 */ /* 0x000fe200078cc0ff */
[C---:B------:R-:W-:Y:S01]  /*4230*/  FMUL.FTZ R115, R180.reuse, R223 ;  /* 0x000000dfb4737220 */ /* 0x040fe20000410000 */
[----:B------:R-:W-:Y:S01]  /*4240*/  FSEL R113, R109, RZ, P2 ;  /* 0x000000ff6d717208 */ /* 0x000fe20001000000 */
[-C--:B------:R-:W-:Y:S01]  /*4250*/  FMUL.FTZ R119, R119, R116.reuse ;  /* 0x0000007477777220 */ /* 0x080fe20000410000 */
        /* <DEDUP_REMOVED lines=28> */
.L_x_6984:
[-CC-:B------:R-:W-:Y:S01]  /*4420*/  FFMA.FTZ R101, R212, R117.reuse, R118.reuse ;  /* 0x00000075d4657223 */ /* 0x180fe20000010076 */
        /* <DEDUP_REMOVED lines=8> */
[----:B-----5:R-:W-:Y:S01]  /*44b0*/  LOP3.LUT P5, RZ, R147, 0xff, RZ, 0xc0, !PT ;  /* 0x000000ff93ff7812 */ /* 0x020fe200078ac0ff */
[----:B------:R-:W-:Y:S01]  /*44c0*/  FADD.FTZ R101, R224, -R101 ;  /* 0x80000065e0657221 */ /* 0x000fe20000010000 */
[----:B------:R-:W-:Y:S01]  /*44d0*/  FADD.FTZ R213, R213, -R100 ;  /* 0x80000064d5d57221 */ /* 0x000fe20000010000 */
[C---:B------:R-:W-:Y:S01]  /*44e0*/  FMUL.FTZ R100, R180.reuse, R215 ;  /* 0x000000d7b4647220 */ /* 0x040fe20000410000 */
[C---:B------:R-:W-:Y:S01]  /*44f0*/  FMUL.FTZ R102, R180.reuse, R219 ;  /* 0x000000dbb4667220 */ /* 0x040fe20000410000 */
[----:B------:R-:W-:Y:S01]  /*4500*/  FMUL.FTZ R103, R180, R101 ;  /* 0x00000065b4677220 */ /* 0x000fe20000410000 */
[----:B------:R-:W-:Y:S01]  /*4510*/  FADD.FTZ R223, R223, -R218 ;  /* 0x800000dadfdf7221 */ /* 0x000fe20000010000 */
[-C--:B------:R-:W-:Y:S01]  /*4520*/  FMUL.FTZ R101, R100, R116.reuse ;  /* 0x0000007464657220 */ /* 0x080fe20000410000 */
[-C--:B------:R-:W-:Y:S01]  /*4530*/  FMUL.FTZ R104, R102, R116.reuse ;  /* 0x0000007466687220 */ /* 0x080fe20000410000 */
[-C--:B------:R-:W-:Y:S01]  /*4540*/  FMUL.FTZ R106, R103, R116.reuse ;  /* 0x00000074676a7220 */ /* 0x080fe20000410000 */
[----:B------:R-:W-:Y:S01]  /*4550*/  ISETP.GE.U32.AND P2, PT, R146, RZ, PT ;  /* 0x000000ff9200720c */ /* 0x000fe20003f46070 */
[----:B------:R-:W-:Y:S01]  /*4560*/  FMUL.FTZ R101, R101, UR4 ;  /* 0x0000000465657c20 */ /* 0x000fe20008410000 */
[-CC-:B------:R-:W-:Y:S01]  /*4570*/  FFMA.FTZ R210, R210, R117.reuse, R118.reuse ;  /* 0x00000075d2d27223 */ /* 0x180fe20000010076 */
[----:B------:R-:W-:Y:S01]  /*4580*/  FFMA.FTZ R211, R211, R117, R118 ;  /* 0x00000075d3d37223 */ /* 0x000fe20000010076 */
[----:B------:R-:W-:Y:S01]  /*4590*/  FMUL.FTZ R104, R104, UR4 ;  /* 0x0000000468687c20 */ /* 0x000fe20008410000 */
[----:B------:R-:W-:Y:S01]  /*45a0*/  FMUL.FTZ R106, R106, UR4 ;  /* 0x000000046a6a7c20 */ /* 0x000fe20008410000 */
[----:B------:R-:W-:Y:S01]  /*45b0*/  FSEL R114, R101, RZ, P5 ;  /* 0x000000ff65727208 */ /* 0x000fe20002800000 */
[----:B------:R-:W-:Y:S01]  /*45c0*/  FMUL.FTZ R101, R180, R223 ;  /* 0x000000dfb4657220 */ /* 0x000fe20000410000 */
[----:B------:R-:W-:Y:S01]  /*45d0*/  LOP3.LUT P6, RZ, R147, 0xff0000, RZ, 0xc0, !PT ;  /* 0x00ff000093ff7812 */ /* 0x000fe200078cc0ff */
[----:B------:R-:W-:Y:S01]  /*45e0*/  FADD.FTZ R105, R221, -R210 ;  /* 0x800000d2dd697221 */ /* 0x000fe20000010000 */
[----:B------:R-:W-:Y:S01]  /*45f0*/  ISETP.GE.U32.AND.EX P2, PT, R147, 0x1000000, PT, P2 ;  /* 0x010000009300780c */ /* 0x000fe20003f46120 */
[----:B------:R-:W-:Y:S01]  /*4600*/  FADD.FTZ R211, R214, -R211 ;  /* 0x800000d3d6d37221 */ /* 0x000fe20000010000 */
[----:B------:R-:W-:Y:S01]  /*4610*/  FSEL R120, R104, RZ, P6 ;  /* 0x000000ff68787208 */ /* 0x000fe20003000000 */
[-C--:B------:R-:W-:Y:S01]  /*4620*/  FMUL.FTZ R112, R101, R116.reuse ;  /* 0x0000007465707220 */ /* 0x080fe20000410000 */
[----:B------:R-:W-:Y:S01]  /*4630*/  FSEL R121, R106, RZ, P2 ;  /* 0x000000ff6a797208 */ /* 0x000fe20001000000 */
[C---:B------:R-:W-:Y:S01]  /*4640*/  FMUL.FTZ R105, R180.reuse, R105 ;  /* 0x00000069b4697220 */ /* 0x040fe20000410000 */
[C---:B------:R-:W-:Y:S01]  /*4650*/  FMUL.FTZ R106, R180.reuse, R211 ;  /* 0x000000d3b46a7220 */ /* 0x040fe20000410000 */
[C---:B------:R-:W-:Y:S01]  /*4660*/  FMUL.FTZ R107, R180.reuse, R107 ;  /* 0x0000006bb46b7220 */ /* 0x040fe20000410000 */
[----:B------:R-:W-:Y:S01]  /*4670*/  FMUL.FTZ R104, R180, R213 ;  /* 0x000000d5b4687220 */ /* 0x000fe20000410000 */
        /* <DEDUP_REMOVED lines=23> */
.L_x_6985:
        /* <DEDUP_REMOVED lines=19> */
[----:B------:R-:W-:Y:S01]  /*4920*/  FMUL.FTZ R102, R180, R101 ;  /* 0x00000065b4667220 */ /* 0x000fe20000410000 */
[-C--:B------:R-:W-:Y:S01]  /*4930*/  FMUL.FTZ R101, R100, R116.reuse ;  /* 0x0000007464657220 */ /* 0x080fe20000410000 */
[----:B------:R-:W-:Y:S01]  /*4940*/  FMUL.FTZ R103, R180, R103 ;  /* 0x00000067b4677220 */ /* 0x000fe20000410000 */
[----:B------:R-:W-:Y:S01]  /*4950*/  LOP3.LUT P5, RZ, R141, 0xff, RZ, 0xc0, !PT ;  /* 0x000000ff8dff7812 */ /* 0x000fe200078ac0ff */
[-C--:B------:R-:W-:Y:S01]  /*4960*/  FMUL.FTZ R104, R102, R116.reuse ;  /* 0x0000007466687220 */ /* 0x080fe20000410000 */
[----:B------:R-:W-:Y:S01]  /*4970*/  FMUL.FTZ R101, R101, UR4 ;  /* 0x0000000465657c20 */ /* 0x000fe20008410000 */
[-C--:B------:R-:W-:Y:S01]  /*4980*/  FMUL.FTZ R105, R103, R116.reuse ;  /* 0x0000007467697220 */ /* 0x080fe20000410000 */
[----:B------:R-:W-:Y:S01]  /*4990*/  ISETP.GE.U32.AND P2, PT, R140, RZ, PT ;  /* 0x000000ff8c00720c */ /* 0x000fe20003f46070 */
[-CC-:B------:R-:W-:Y:S01]  /*49a0*/  FFMA.FTZ R208, R208, R117.reuse, R118.reuse ;  /* 0x00000075d0d07223 */ /* 0x180fe20000010076 */
        /* <DEDUP_REMOVED lines=42> */
.L_x_6986:
        /* <DEDUP_REMOVED lines=61> */
.L_x_6987:
        /* <DEDUP_REMOVED lines=17> */
[----:B------:R-:W-:Y:S01]  /*5130*/  FMUL.FTZ R100, R180, R155 ;  /* 0x0000009bb4647220 */ /* 0x000fe20000410000 */
[----:B------:R-:W-:Y:S01]  /*5140*/  FADD.FTZ R103, R191, -R190 ;  /* 0x800000bebf677221 */ /* 0x000fe20000010000 */
[----:B------:R-:W-:Y:S01]  /*5150*/  FADD.FTZ R109, R152, -R101 ;  /* 0x80000065986d7221 */ /* 0x000fe20000010000 */
[----:B------:R-:W-:Y:S01]  /*5160*/  FMUL.FTZ R102, R180, R185 ;  /* 0x000000b9b4667220 */ /* 0x000fe20000410000 */
[-C--:B------:R-:W-:Y:S01]  /*5170*/  FMUL.FTZ R101, R100, R116.reuse ;  /* 0x0000007464657220 */ /* 0x080fe20000410000 */
[----:B------:R-:W-:Y:S01]  /*5180*/  FMUL.FTZ R103, R180, R103 ;  /* 0x00000067b4677220 */ /* 0x000fe20000410000 */
[-CC-:B------:R-:W-:Y:S01]  /*5190*/  FFMA.FTZ R187, R187, R117.reuse, R118.reuse ;  /* 0x00000075bbbb7223 */ /* 0x180fe20000010076 */
[----:B------:R-:W-:Y:S01]  /*51a0*/  LOP3.LUT P5, RZ, R137, 0xff, RZ, 0xc0, !PT ;  /* 0x000000ff89ff7812 */ /* 0x000fe200078ac0ff */
[----:B------:R-:W-:Y:S01]  /*51b0*/  FMUL.FTZ R101, R101, UR4 ;  /* 0x0000000465657c20 */ /* 0x000fe20008410000 */
[-C--:B------:R-:W-:Y:S01]  /*51c0*/  FMUL.FTZ R104, R102, R116.reuse ;  /* 0x0000007466687220 */ /* 0x080fe20000410000 */
[-C--:B------:R-:W-:Y:S01]  /*51d0*/  FMUL.FTZ R105, R103, R116.reuse ;  /* 0x0000007467697220 */ /* 0x080fe20000410000 */
[----:B------:R-:W-:Y:S01]  /*51e0*/  FADD.FTZ R187, R188, -R187 ;  /* 0x800000bbbcbb7221 */ /* 0x000fe20000010000 */
[----:B------:R-:W-:Y:S01]  /*51f0*/  ISETP.GE.U32.AND P2, PT, R136, RZ, PT ;  /* 0x000000ff8800720c */ /* 0x000fe20003f46070 */
[----:B------:R-:W-:Y:S01]  /*5200*/  FFMA.FTZ R151, R151, R117, R118 ;  /* 0x0000007597977223 */ /* 0x000fe20000010076 */
[----:B------:R-:W-:Y:S01]  /*5210*/  FMUL.FTZ R104, R104, UR4 ;  /* 0x0000000468687c20 */ /* 0x000fe20008410000 */
[----:B------:R-:W-:Y:S01]  /*5220*/  FMUL.FTZ R105, R105, UR4 ;  /* 0x0000000469697c20 */ /* 0x000fe20008410000 */
[----:B------:R-:W-:Y:S01]  /*5230*/  FSEL R114, R101, RZ, P5 ;  /* 0x000000ff65727208 */ /* 0x000fe20002800000 */
[----:B------:R-:W-:Y:S01]  /*5240*/  FMUL.FTZ R101, R180, R187 ;  /* 0x000000bbb4657220 */ /* 0x000fe20000410000 */
[C---:B------:R-:W-:Y:S01]  /*5250*/  LOP3.LUT P6, RZ, R137.reuse, 0xff0000, RZ, 0xc0, !PT ;  /* 0x00ff000089ff7812 */ /* 0x040fe200078cc0ff */
[----:B------:R-:W-:Y:S01]  /*5260*/  FADD.FTZ R151, R184, -R151 ;  /* 0x80000097b8977221 */ /* 0x000fe20000010000 */
[----:B------:R-:W-:Y:S01]  /*5270*/  ISETP.GE.U32.AND.EX P2, PT, R137, 0x1000000, PT, P2 ;  /* 0x010000008900780c */ /* 0x000fe20003f46120 */
[----:B------:R-:W-:Y:S01]  /*5280*/  FMUL.FTZ R106, R180, R107 ;  /* 0x0000006bb46a7220 */ /* 0x000fe20000410000 */
[----:B------:R-:W-:Y:S01]  /*5290*/  FSEL R122, R104, RZ, P6 ;  /* 0x000000ff687a7208 */ /* 0x000fe20003000000 */
[-C--:B------:R-:W-:Y:S01]  /*52a0*/  FMUL.FTZ R112, R101, R116.reuse ;  /* 0x0000007465707220 */ /* 0x080fe20000410000 */
[----:B------:R-:W-:Y:S01]  /*52b0*/  FSEL R123, R105, RZ, P2 ;  /* 0x000000ff697b7208 */ /* 0x000fe20001000000 */
        /* <DEDUP_REMOVED lines=27> */
.L_x_6988:
[-CC-:B0-----:R-:W-:Y:S01]  /*5470*/  FFMA.FTZ R108, R149, R117.reuse, R118.reuse ;  /* 0x00000075956c7223 */ /* 0x181fe20000010076 */
[-CC-:B------:R-:W-:Y:S01]  /*5480*/  FFMA.FTZ R186, R186, R117.reuse, R118.reuse ;  /* 0x00000075baba7223 */ /* 0x180fe20000010076 */
[-CC-:B------:R-:W-:Y:S01]  /*5490*/  FFMA.FTZ R109, R150, R117.reuse, R118.reuse ;  /* 0x00000075966d7223 */ /* 0x180fe20000010076 */
        /* <DEDUP_REMOVED lines=58> */
.L_x_6989:
        /* <DEDUP_REMOVED lines=19> */
[-CC-:B------:R-:W-:Y:S01]  /*5970*/  FFMA.FTZ R143, R143, R117.reuse, R118.reuse ;  /* 0x000000758f8f7223 */ /* 0x180fe20000010076 */
[-C--:B------:R-:W-:Y:S01]  /*5980*/  FMUL.FTZ R110, R101, R116.reuse ;  /* 0x00000074656e7220 */ /* 0x080fe20000410000 */
[-CC-:B------:R-:W-:Y:S01]  /*5990*/  FFMA.FTZ R145, R145, R117.reuse, R118.reuse ;  /* 0x0000007591917223 */ /* 0x180fe20000010076 */
[----:B------:R-:W-:Y:S01]  /*59a0*/  FADD.FTZ R103, R134, -R103 ;  /* 0x8000006786677221 */ /* 0x000fe20000010000 */
[----:B------:R-:W-:Y:S01]  /*59b0*/  FFMA.FTZ R118, R124, R117, R118 ;  /* 0x000000757c767223 */ /* 0x000fe20000010076 */
        /* <DEDUP_REMOVED lines=45> */
.L_x_6990:
        /* <DEDUP_REMOVED lines=61> */
.L_x_6991:
[----:B------:R-:W0:Y:S01]  /*6060*/  @P0 LDC.64 R112, c[0x0][0x478] ;  /* 0x00011e00ff700b82 */ /* 0x000e220000000a00 */
[----:B------:R-:W-:-:S04]  /*6070*/  IMAD.WIDE.U32 R120, R0, 0x10, R120 ;  /* 0x0000001000787825 */ /* 0x000fc800078e0078 */
[----:B0-----:R-:W-:-:S05]  /*6080*/  @P0 IMAD.WIDE.U32 R112, R0, 0x20, R112 ;  /* 0x0000002000700825 */ /* 0x001fca00078e0070 */
[----:B------:R1:W-:Y:S04]  /*6090*/  @P0 STG.E.128 desc[UR6][R112.64], R104 ;  /* 0x0000006870000986 */ /* 0x0003e8000c101d06 */
[----:B------:R1:W-:Y:S04]  /*60a0*/  @P0 STG.E.128 desc[UR6][R112.64+0x10], R100 ;  /* 0x0000106470000986 */ /* 0x0003e8000c101d06 */
[----:B------:R1:W-:Y:S02]  /*60b0*/  STG.E.128 desc[UR6][R120.64], R108 ;  /* 0x0000006c78007986 */ /* 0x0003e4000c101d06 */
.L_x_6983:
        /* <DEDUP_REMOVED lines=66> */
[----:B------:R-:W-:-:S07]  /*64e0*/  MOV R23, R237 ;  /* 0x000000ed00177202 */ /* 0x000fce0000000f00 */
.L_x_6973:
        /* <DEDUP_REMOVED lines=24> */
.L_x_6993:
        /* <DEDUP_REMOVED lines=9> */
.L_x_15667:


//--------------------- .text._ZN10layer_norm22ln_bwd_finalize_kernelINS_22Kernel_traits_finalizeILj8192Ef13__nv_bfloat16fS2_fjLb0ELj1024ELj4ENS_18Kernel_traits_baseILj8192EfS2_fS2_fjLj1024EEEEELb0ELb0EEEvNS_9BwdParamsE --------------------------
	.section	.text._ZN10layer_norm22ln_bwd_finalize_kernelINS_22Kernel_traits_finalizeILj8192Ef13__nv_bfloat16fS2_fjLb0ELj1024ELj4ENS_18Kernel_traits_baseILj8192EfS2_fS2_fjLj1024EEEEELb0ELb0EEEvNS_9BwdParamsE,"ax",@progbits
	.align	128
        .global         _ZN10layer_norm22ln_bwd_finalize_kernelINS_22Kernel_traits_finalizeILj8192Ef13__nv_bfloat16fS2_fjLb0ELj1024ELj4ENS_18Kernel_traits_baseILj8192EfS2_fS2_fjLj1024EEEEELb0ELb0EEEvNS_9BwdParamsE
        .type           _ZN10layer_norm22ln_bwd_finalize_kernelINS_22Kernel_traits_finalizeILj8192Ef13__nv_bfloat16fS2_fjLb0ELj1024ELj4ENS_18Kernel_traits_baseILj8192EfS2_fS2_fjLj1024EEEEELb0ELb0EEEvNS_9BwdParamsE,@function
        .size           _ZN10layer_norm22ln_bwd_finalize_kernelINS_22Kernel_traits_finalizeILj8192Ef13__nv_bfloat16fS2_fjLb0ELj1024ELj4ENS_18Kernel_traits_baseILj8192EfS2_fS2_fjLj1024EEEEELb0ELb0EEEvNS_9BwdParamsE,(.L_x_15668 - _ZN10layer_norm22ln_bwd_finalize_kernelINS_22Kernel_traits_finalizeILj8192Ef13__nv_bfloat16fS2_fjLb0ELj1024ELj4ENS_18Kernel_traits_baseILj8192EfS2_fS2_fjLj1024EEEEELb0ELb0EEEvNS_9BwdParamsE)
        .other          _ZN10layer_norm22ln_bwd_finalize_kernelINS_22Kernel_traits_finalizeILj8192Ef13__nv_bfloat16fS2_fjLb0ELj1024ELj4ENS_18Kernel_traits_baseILj8192EfS2_fS2_fjLj1024EEEEELb0ELb0EEEvNS_9BwdParamsE,@"STO_CUDA_ENTRY STV_DEFAULT"
_ZN10layer_norm22ln_bwd_finalize_kernelINS_22Kernel_traits_finalizeILj8192Ef13__nv_bfloat16fS2_fjLb0ELj1024ELj4ENS_18Kernel_traits_baseILj8192EfS2_fS2_fjLj1024EEEEELb0ELb0EEEvNS_9BwdParamsE:
.text._ZN10layer_norm22ln_bwd_finalize_kernelINS_22Kernel_traits_finalizeILj8192Ef13__nv_bfloat16fS2_fjLb0ELj1024ELj4ENS_18Kernel_traits_baseILj8192EfS2_fS2_fjLj1024EEEEELb0ELb0EEEvNS_9BwdParamsE:
        /* <DEDUP_REMOVED lines=78> */
.L_x_6998:
        /* <DEDUP_REMOVED lines=118> */
.L_x_6997:
[----:B------:R-:W-:Y:S05]  /*0c40*/  BSYNC.RECONVERGENT B1 ;  /* 0x0000000000017941 */ /* 0x000fea0003800200 */
.L_x_6996:
        /* <DEDUP_REMOVED lines=68> */
.L_x_7000:
[----:B------:R-:W-:Y:S05]  /*1090*/  BSYNC.RECONVERGENT B1 ;  /* 0x0000000000017941 */ /* 0x000fea0003800200 */
.L_x_6999:
        /* <DEDUP_REMOVED lines=37> */
.L_x_7002:
[----:B------:R-:W-:Y:S05]  /*12f0*/  BSYNC.RECONVERGENT B1 ;  /* 0x0000000000017941 */ /* 0x000fea0003800200 */
.L_x_7001:
[----:B------:R-:W-:Y:S05]  /*1300*/  @!P1 BRA `(.L_x_6995) ;  /* 0x00000000003c9947 */ /* 0x000fea0003800000 */
[----:B------:R-:W0:Y:S01]  /*1310*/  LDC.64 R8, c[0x0][0x440] ;  /* 0x00011000ff087b82 */ /* 0x000e220000000a00 */
[----:B------:R-:W-:Y:S01]  /*1320*/  IMAD R0, R3, R54, R0 ;  /* 0x0000003603007224 */ /* 0x000fe200078e0200 */
[----:B------:R-:W-:-:S04]  /*1330*/  IADD3 R12, PT, PT, -R55, RZ, RZ ;  /* 0x000000ff370c7210 */ /* 0x000fc80007ffe1ff */
[----:B------:R-:W-:Y:S02]  /*1340*/  IADD3 R3, PT, PT, R57, R0, RZ ;  /* 0x0000000039037210 */ /* 0x000fe40007ffe0ff */
[----:B------:R-:W1:Y:S05]  /*1350*/  LDC.64 R10, c[0x0][0x448] ;  /* 0x00011200ff0a7b82 */ /* 0x000e6a0000000a00 */
.L_x_7003:
        /* <DEDUP_REMOVED lines=10> */
.L_x_6995:
[----:B------:R-:W-:Y:S05]  /*1400*/  BSYNC.RECONVERGENT B0 ;  /* 0x0000000000007941 */ /* 0x000fea0003800200 */
.L_x_6994:
        /* <DEDUP_REMOVED lines=60> */
.L_x_7004:
        /* <DEDUP_REMOVED lines=11> */
.L_x_15668:


//--------------------- .text._ZN10layer_norm13ln_bwd_kernelINS_13Kernel_traitsIf13__nv_bfloat16fS2_fjLj8192ELj1ELj1ELj8ELj16ENS_18Kernel_traits_baseILj8192EfS2_fS2_fjLj256EEEEELb1ELb0ELb1ELb0EEEvNS_9BwdParamsE --------------------------
	.section	.text._ZN10layer_norm13ln_bwd_kernelINS_13Kernel_traitsIf13__nv_bfloat16fS2_fjLj8192ELj1ELj1ELj8ELj16ENS_18Kernel_traits_baseILj8192EfS2_fS2_fjLj256EEEEELb1ELb0ELb1ELb0EEEvNS_9BwdParamsE,"ax",@progbits
	.align	128
        .global         _ZN10layer_norm13ln_bwd_kernelINS_13Kernel_traitsIf13__nv_bfloat16fS2_fjLj8192ELj1ELj1ELj8ELj16ENS_18Kernel_traits_baseILj8192EfS2_fS2_fjLj256EEEEELb1ELb0ELb1ELb0EEEvNS_9BwdParamsE
        .type           _ZN10layer_norm13ln_bwd_kernelINS_13Kernel_traitsIf13__nv_bfloat16fS2_fjLj8192ELj1ELj1ELj8ELj16ENS_18Kernel_traits_baseILj8192EfS2_fS2_fjLj256EEEEELb1ELb0ELb1ELb0EEEvNS_9BwdParamsE,@function
        .size           _ZN10layer_norm13ln_bwd_kernelINS_13Kernel_traitsIf13__nv_bfloat16fS2_fjLj8192ELj1ELj1ELj8ELj16ENS_18Kernel_traits_baseILj8192EfS2_fS2_fjLj256EEEEELb1ELb0ELb1ELb0EEEvNS_9BwdParamsE,(.L_x_15669 - _ZN10layer_norm13ln_bwd_kernelINS_13Kernel_traitsIf13__nv_bfloat16fS2_fjLj8192ELj1ELj1ELj8ELj16ENS_18Kernel_traits_baseILj8192EfS2_fS2_fjLj256EEEEELb1ELb0ELb1ELb0EEEvNS_9BwdParamsE)
        .other          _ZN10layer_norm13ln_bwd_kernelINS_13Kernel_traitsIf13__nv_bfloat16fS2_fjLj8192ELj1ELj1ELj8ELj16ENS_18Kernel_traits_baseILj8192EfS2_fS2_fjLj256EEEEELb1ELb0ELb1ELb0EEEvNS_9BwdParamsE,@"STO_CUDA_ENTRY STV_DEFAULT"
_ZN10layer_norm13ln_bwd_kernelINS_13Kernel_traitsIf13__nv_bfloat16fS2_fjLj8192ELj1ELj1ELj8ELj16ENS_18Kernel_traits_baseILj8192EfS2_fS2_fjLj256EEEEELb1ELb0ELb1ELb0EEEvNS_9BwdParamsE:
.text._ZN10layer_norm13ln_bwd_kernelINS_13Kernel_traitsIf13__nv_bfloat16fS2_fjLj8192ELj1ELj1ELj8ELj16ENS_18Kernel_traits_baseILj8192EfS2_fS2_fjLj256EEEEELb1ELb0ELb1ELb0EEEvNS_9BwdParamsE:
[----:B------:R-:W-:Y:S01]  /*0000*/  LDC R1, c[0x0][0x37c] ;  /* 0x0000df00ff017b82 */ /* 0x000fe20000000800 */
[----:B------:R-:W0:Y:S01]  /*0010*/  S2R R3, SR_TID.X ;  /* 0x0000000000037919 */ /* 0x000e220000002100 */
[----:B------:R-:W1:Y:S01]  /*0020*/  LDCU UR7, c[0x0][0x388] ;  /* 0x00007100ff0777ac */ /* 0x000e620008000800 */
[----:B------:R-:W2:Y:S01]  /*0030*/  LDCU.64 UR14, c[0x0][0x358] ;  /* 0x00006b00ff0e77ac */ /* 0x000ea20008000a00 */
[----:B-1----:R-:W-:-:S04]  /*0040*/  USHF.R.S32.HI UR4, URZ, 0x1f, UR7 ;  /* 0x0000001fff047899 */ /* 0x002fc80008011407 */
[----:B------:R-:W-:-:S06]  /*0050*/  ULEA.HI UR4, UR4, UR7, URZ, 0x3 ;  /* 0x0000000704047291 */ /* 0x000fcc000f8f18ff */
[----:B------:R-:W-:Y:S01]  /*0060*/  IMAD.U32 R5, RZ, RZ, UR4 ;  /* 0x00000004ff057e24 */ /* 0x000fe2000f8e00ff */
[----:B0-----:R-:W-:Y:S01]  /*0070*/  LOP3.LUT R2, R3, 0xff, RZ, 0x3c, !PT ;  /* 0x000000ff03027812 */ /* 0x001fe200078e3cff */
[----:B------:R-:W-:Y:S01]  /*0080*/  IMAD.MOV.U32 R15, RZ, RZ, R3 ;  /* 0x000000ffff0f7224 */ /* 0x000fe200078e0003 */
[----:B------:R-:W0:Y:S02]  /*0090*/  S2UR UR6, SR_CTAID.X ;  /* 0x00000000000679c3 */ /* 0x000e240000002500 */
[----:B------:R-:W0:Y:S01]  /*00a0*/  LDCU UR4, c[0x0][0x384] ;  /* 0x00007080ff0477ac */ /* 0x000e220008000800 */
[----:B------:R-:W-:-:S04]  /*00b0*/  LEA.HI.SX32 R2, R5, R2, 0x1d ;  /* 0x0000000205027211 */ /* 0x000fc800078feaff */
[C---:B------:R-:W-:Y:S02]  /*00c0*/  ISETP.GE.U32.AND P1, PT, R2.reuse, 0x200, PT ;  /* 0x000002000200780c */ /* 0x040fe40003f26070 */
[C---:B------:R-:W-:Y:S02]  /*00d0*/  ISETP.GE.U32.AND P2, PT, R2.reuse, 0x300, PT ;  /* 0x000003000200780c */ /* 0x040fe40003f46070 */
[C---:B------:R-:W-:Y:S02]  /*00e0*/  ISETP.GE.U32.AND P3, PT, R2.reuse, 0x400, PT ;  /* 0x000004000200780c */ /* 0x040fe40003f66070 */
[----:B------:R-:W-:-:S07]  /*00f0*/  ISETP.GE.U32.AND P4, PT, R2, 0x100, PT ;  /* 0x000001000200780c */ /* 0x000fce0003f86070 */
[----:B------:R-:W1:Y:S06]  /*0100*/  @P1 LDC.64 R6, c[0x0][0x3d0] ;  /* 0x0000f400ff061b82 */ /* 0x000e6c0000000a00 */
[----:B------:R-:W-:Y:S02]  /*0110*/  @P4 LOP3.LUT R15, R3, 0x100, RZ, 0xfc, !PT ;  /* 0x00000100030f4812 */ /* 0x000fe400078efcff */
[----:B------:R-:W3:Y:S08]  /*0120*/  @P2 LDC.64 R8, c[0x0][0x3d0] ;  /* 0x0000f400ff082b82 */ /* 0x000ef00000000a00 */
[----:B------:R-:W4:Y:S08]  /*0130*/  @P3 LDC.64 R12, c[0x0][0x3d0] ;  /* 0x0000f400ff0c3b82 */ /* 0x000f300000000a00 */
[----:B------:R-:W0:Y:S01]  /*0140*/  @P4 LDC.64 R4, c[0x0][0x3d0] ;  /* 0x0000f400ff044b82 */ /* 0x000e220000000a00 */
[C---:B-1----:R-:W-:Y:S01]  /*0150*/  @P1 IMAD.WIDE.U32 R6, R15.reuse, 0x20, R6 ;  /* 0x000000200f061825 */ /* 0x042fe200078e0006 */
[----:B------:R-:W-:-:S04]  /*0160*/  @P1 IADD3 R15, PT, PT, R15, 0x100, RZ ;  /* 0x000001000f0f1810 */ /* 0x000fc80007ffe0ff */
[----:B--2---:R1:W5:Y:S01]  /*0170*/  @P1 LDG.E.128 R140, desc[UR14][R6.64] ;  /* 0x0000000e068c1981 */ /* 0x004362000c1e1d00 */
[----:B---3--:R-:W-:-:S03]  /*0180*/  @P2 IMAD.WIDE.U32 R10, R15, 0x20, R8 ;  /* 0x000000200f0a2825 */ /* 0x008fc600078e0008 */
[----:B------:R1:W5:Y:S01]  /*0190*/  @P1 LDG.E.128 R136, desc[UR14][R6.64+0x10] ;  /* 0x0000100e06881981 */ /* 0x000362000c1e1d00 */
[----:B------:R-:W-:-:S03]  /*01a0*/  @P2 VIADD R15, R15, 0x100 ;  /* 0x000001000f0f2836 */ /* 0x000fc60000000000 */
[----:B------:R1:W5:Y:S01]  /*01b0*/  @P2 LDG.E.128 R132, desc[UR14][R10.64] ;  /* 0x0000000e0a842981 */ /* 0x000362000c1e1d00 */
[----:B----4-:R-:W-:-:S03]  /*01c0*/  @P3 IMAD.WIDE.U32 R8, R15, 0x20, R12 ;  /* 0x000000200f083825 */ /* 0x010fc600078e000c */
[----:B------:R1:W5:Y:S04]  /*01d0*/  @P2 LDG.E.128 R128, desc[UR14][R10.64+0x10] ;  /* 0x0000100e0a802981 */ /* 0x000368000c1e1d00 */
[----:B------:R1:W5:Y:S01]  /*01e0*/  @P3 LDG.E.128 R124, desc[UR14][R8.64] ;  /* 0x0000000e087c3981 */ /* 0x000362000c1e1d00 */
[----:B0-----:R-:W-:-:S03]  /*01f0*/  @P4 IMAD.WIDE.U32 R4, R3, 0x20, R4 ;  /* 0x0000002003044825 */ /* 0x001fc600078e0004 */
        /* <DEDUP_REMOVED lines=69> */
[----:B------:R-:W0:Y:S01]  /*0650*/  LDCU.U8 UR30, c[0x0][0x410] ;  /* 0x00008200ff1e77ac */ /* 0x000e220008000000 */
[----:B------:R-:W-:Y:S01]  /*0660*/  UPLOP3.LUT UP1, UPT, UPT, UPT, UPT, 0x40, 0x4 ;  /* 0x000000000004789c */ /* 0x000fe20003f2e870 */
[----:B------:R-:W1:Y:S01]  /*0670*/  LDCU UR7, c[0x0][0x388] ;  /* 0x00007100ff0777ac */ /* 0x000e620008000800 */
[----:B------:R-:W2:Y:S01]  /*0680*/  LDCU UR31, c[0x0][0x400] ;  /* 0x00008000ff1f77ac */ /* 0x000ea20008000800 */
[----:B------:R-:W3:Y:S01]  /*0690*/  LDCU.64 UR24, c[0x0][0x408] ;  /* 0x00008100ff1877ac */ /* 0x000ee20008000a00 */
[----:B------:R-:W4:Y:S01]  /*06a0*/  LDCU.64 UR26, c[0x0][0x438] ;  /* 0x00008700ff1a77ac */ /* 0x000f220008000a00 */
[----:B------:R-:W0:Y:S01]  /*06b0*/  LDCU.64 UR4, c[0x0][0x478] ;  /* 0x00008f00ff0477ac */ /* 0x000e220008000a00 */
[----:B------:R-:W0:Y:S01]  /*06c0*/  LDCU.128 UR20, c[0x0][0x3c0] ;  /* 0x00007800ff1477ac */ /* 0x000e220008000c00 */
[----:B------:R-:W0:Y:S01]  /*06d0*/  LDCU.128 UR16, c[0x0][0x3f0] ;  /* 0x00007e00ff1077ac */ /* 0x000e220008000c00 */
[----:B------:R-:W0:Y:S01]  /*06e0*/  LDCU.64 UR28, c[0x0][0x380] ;  /* 0x00007000ff1c77ac */ /* 0x000e220008000a00 */
[----:B------:R-:W-:-:S05]  /*06f0*/  UMOV UR8, UR6 ;  /* 0x0000000600087c82 */ /* 0x000fca0008000000 */
.L_x_7154:
[----:B0-----:R-:W-:Y:S02]  /*0700*/  UIMAD.WIDE UR10, UR8, 0x4, UR18 ;  /* 0x00000004080a78a5 */ /* 0x001fe4000f8e0212 */
[----:B------:R-:W-:-:S04]  /*0710*/  UIMAD.WIDE UR12, UR8, 0x4, UR16 ;  /* 0x00000004080c78a5 */ /* 0x000fc8000f8e0210 */
[----:B------:R-:W-:Y:S01]  /*0720*/  IMAD.U32 R168, RZ, RZ, UR10 ;  /* 0x0000000affa87e24 */ /* 0x000fe2000f8e00ff */
[----:B------:R-:W-:Y:S01]  /*0730*/  MOV R169, UR11 ;  /* 0x0000000b00a97c02 */ /* 0x000fe20008000f00 */
[----:B------:R-:W-:-:S04]  /*0740*/  UIMAD.WIDE UR10, UR8, 0x4, UR22 ;  /* 0x00000004080a78a5 */ /* 0x000fc8000f8e0216 */
[----:B--2---:R-:W2:Y:S01]  /*0750*/  LDG.E R168, desc[UR14][R168.64] ;  /* 0x0000000ea8a87981 */ /* 0x004ea2000c1e1900 */
[----:B-1-3--:R-:W-:Y:S01]  /*0760*/  MOV R164, UR12 ;  /* 0x0000000c00a47c02 */ /* 0x00afe20008000f00 */
[----:B------:R-:W-:Y:S02]  /*0770*/  IMAD.U32 R166, RZ, RZ, UR10 ;  /* 0x0000000affa67e24 */ /* 0x000fe4000f8e00ff */
[----:B------:R-:W-:Y:S02]  /*0780*/  IMAD.U32 R167, RZ, RZ, UR11 ;  /* 0x0000000bffa77e24 */ /* 0x000fe4000f8e00ff */
[----:B------:R-:W-:-:S03]  /*0790*/  IMAD.U32 R165, RZ, RZ, UR13 ;  /* 0x0000000dffa57e24 */ /* 0x000fc6000f8e00ff */
        /* <DEDUP_REMOVED lines=9> */
[----:B------:R-:W-:Y:S01]  /*0830*/  IMAD.U32 R164, RZ, RZ, UR10 ;  /* 0x0000000affa47e24 */ /* 0x000fe2000f8e00ff */
[----:B------:R-:W-:-:S05]  /*0840*/  MOV R165, UR11 ;  /* 0x0000000b00a57c02 */ /* 0x000fca0008000f00 */
[----:B------:R-:W2:Y:S01]  /*0850*/  LDG.E R164, desc[UR14][R164.64] ;  /* 0x0000000ea4a47981 */ /* 0x000ea2000c1e1900 */
[----:B------:R-:W-:Y:S01]  /*0860*/  UISETP.GE.AND UP3, UPT, UR13, 0x1, UPT ;  /* 0x000000010d00788c */ /* 0x000fe2000bf66270 */
[C---:B------:R-:W-:Y:S01]  /*0870*/  ISETP.GE.U32.AND P4, PT, R2.reuse, 0x100, PT ;  /* 0x000001000200780c */ /* 0x040fe20003f86070 */
[----:B------:R-:W-:Y:S01]  /*0880*/  UIADD3 UR9, UPT, UPT, UR33, -0x1, URZ ;  /* 0xffffffff21097890 */ /* 0x000fe2000fffe0ff */
[----:B------:R-:W-:Y:S01]  /*0890*/  ISETP.NE.AND P0, PT, RZ, UR30, PT ;  /* 0x0000001eff007c0c */ /* 0x000fe2000bf05270 */
[----:B------:R-:W-:Y:S01]  /*08a0*/  BSSY.RECONVERGENT B1, `(.L_x_7008) ;  /* 0x0000072000017945 */ /* 0x000fe20003800200 */
[----:B------:R-:W-:Y:S01]  /*08b0*/  IMAD.MOV.U32 R176, RZ, RZ, RZ ;  /* 0x000000ffffb07224 */ /* 0x000fe200078e00ff */
[----:B------:R-:W-:Y:S02]  /*08c0*/  PLOP3.LUT P5, PT, PT, PT, UP3, 0x80, 0x8 ;  /* 0x000000000008781c */ /* 0x000fe40003faf038 */
[----:B------:R-:W-:Y:S01]  /*08d0*/  CS2R R178, SRZ ;  /* 0x0000000000b27805 */ /* 0x000fe2000001ff00 */
[----:B------:R-:W-:Y:S01]  /*08e0*/  IMAD.U32 R0, RZ, RZ, UR9 ;  /* 0x00000009ff007e24 */ /* 0x000fe2000f8e00ff */
[----:B------:R-:W-:Y:S01]  /*08f0*/  ISETP.GE.U32.AND P1, PT, R2, 0x200, PT ;  /* 0x000002000200780c */ /* 0x000fe20003f26070 */
[----:B------:R-:W-:-:S02]  /*0900*/  @UP3 UIADD3 UR9, UPT, UPT, UR13, -0x1, URZ ;  /* 0xffffffff0d093890 */ /* 0x000fc4000fffe0ff */
[----:B-1----:R-:W-:Y:S01]  /*0910*/  IMAD R0, R0, UR7, RZ ;  /* 0x0000000700007c24 */ /* 0x002fe2000f8e02ff */
[C---:B------:R-:W-:Y:S01]  /*0920*/  ISETP.GE.U32.AND P2, PT, R2.reuse, 0x300, PT ;  /* 0x000003000200780c */ /* 0x040fe20003f46070 */
[----:B------:R-:W-:Y:S01]  /*0930*/  @UP3 UIMAD UR11, UR9, UR7, URZ ;  /* 0x00000007090b32a4 */ /* 0x000fe2000f8e02ff */
[----:B------:R-:W-:Y:S01]  /*0940*/  ISETP.GE.U32.AND P3, PT, R2, 0x400, PT ;  /* 0x000004000200780c */ /* 0x000fe20003f66070 */
[----:B------:R-:W-:Y:S01]  /*0950*/  UIMAD UR9, UR8, UR7, URZ ;  /* 0x00000007080972a4 */ /* 0x000fe2000f8e02ff */
[----:B------:R-:W-:Y:S01]  /*0960*/  SHF.R.S32.HI R167, RZ, 0x1f, R0 ;  /* 0x0000001fffa77819 */ /* 0x000fe20000011400 */
[----:B------:R-:W-:Y:S02]  /*0970*/  @UP3 USHF.R.S32.HI UR12, URZ, 0x1f, UR11 ;  /* 0x0000001fff0c3899 */ /* 0x000fe4000801140b */
[----:B------:R-:W-:Y:S01]  /*0980*/  USHF.R.S32.HI UR10, URZ, 0x1f, UR9 ;  /* 0x0000001fff0a7899 */ /* 0x000fe20008011409 */
[----:B------:R-:W-:Y:S01]  /*0990*/  LEA.HI R232, R167, R0, RZ, 0x3 ;  /* 0x00000000a7e87211 */ /* 0x000fe200078f18ff */
[----:B------:R-:W-:-:S02]  /*09a0*/  @UP3 ULEA.HI UR12, UR12, UR11, URZ, 0x3 ;  /* 0x0000000b0c0c3291 */ /* 0x000fc4000f8f18ff */
[----:B------:R-:W-:Y:S01]  /*09b0*/  ULEA.HI UR10, UR10, UR9, URZ, 0x3 ;  /* 0x000000090a0a7291 */ /* 0x000fe2000f8f18ff */
[----:B------:R-:W-:-:S03]  /*09c0*/  LEA.HI.SX32 R232, R232, R3, 0x1d ;  /* 0x00000003e8e87211 */ /* 0x000fc600078feaff */
[----:B------:R-:W-:Y:S02]  /*09d0*/  MOV R166, UR12 ;  /* 0x0000000c00a67c02 */ /* 0x000fe40008000f00 */
[----:B------:R-:W-:Y:S02]  /*09e0*/  IMAD.U32 R0, RZ, RZ, UR10 ;  /* 0x0000000aff007e24 */ /* 0x000fe4000f8e00ff */
[----:B------:R-:W-:-:S03]  /*09f0*/  @P5 LEA.HI.SX32 R176, R166, R3, 0x1d ;  /* 0x00000003a6b05211 */ /* 0x000fc600078feaff */
[----:B------:R-:W-:-:S05]  /*0a00*/  LEA.HI.SX32 R0, R0, R3, 0x1d ;  /* 0x0000000300007211 */ /* 0x000fca00078feaff */
[----:B------:R-:W-:Y:S01]  /*0a10*/  IMAD.MOV.U32 R177, RZ, RZ, R0 ;  /* 0x000000ffffb17224 */ /* 0x000fe200078e0000 */
[----:B--2---:R-:W-:-:S04]  /*0a20*/  FSEL R164, R164, RZ, !P0 ;  /* 0x000000ffa4a47208 */ /* 0x004fc80004000000 */
[----:B------:R-:W-:Y:S01]  /*0a30*/  R2UR UR9, R164 ;  /* 0x00000000a40972ca */ /* 0x000fe200000e0000 */
[----:B------:R-:W-:-:S14]  /*0a40*/  @!P4 BRA `(.L_x_7009) ;  /* 0x00000004005cc947 */ /* 0x000fdc0003800000 */
        /* <DEDUP_REMOVED lines=11> */
[C---:B--2---:R-:W-:Y:S01]  /*0b00*/  IMAD.WIDE.U32 R178, R176.reuse, 0x8, R178 ;  /* 0x00000008b0b27825 */ /* 0x044fe200078e00b2 */
[----:B------:R-:W-:-:S03]  /*0b10*/  IADD3 R176, PT, PT, R176, 0x100, RZ ;  /* 0x00000100b0b07810 */ /* 0x000fc60007ffe0ff */
[----:B------:R-:W-:Y:S02]  /*0b20*/  VIADD R232, R232, 0x100 ;  /* 0x00000100e8e87836 */ /* 0x000fe40000000000 */
[C---:B0-----:R-:W-:Y:S02]  /*0b30*/  @P0 IMAD.WIDE.U32 R216, R177.reuse, 0x20, R192 ;  /* 0x00000020b1d80825 */ /* 0x041fe400078e00c0 */
[----:B------:R-:W5:Y:S04]  /*0b40*/  LDG.E.64 R192, desc[UR14][R178.64] ;  /* 0x0000000eb2c07981 */ /* 0x000f68000c1e1b00 */
[----:B------:R-:W5:Y:S04]  /*0b50*/  @P0 LDG.E.128 R44, desc[UR14][R216.64] ;  /* 0x0000000ed82c0981 */ /* 0x000f68000c1e1d00 */
[----:B------:R0:W5:Y:S01]  /*0b60*/  @P0 LDG.E.128 R40, desc[UR14][R216.64+0x10] ;  /* 0x0000100ed8280981 */ /* 0x000162000c1e1d00 */
[----:B------:R-:W-:-:S02]  /*0b70*/  VIADD R177, R177, 0x100 ;  /* 0x00000100b1b17836 */ /* 0x000fc40000000000 */
[----:B---3--:R-:W-:Y:S01]  /*0b80*/  FADD.FTZ R164, R164, -UR9 ;  /* 0x80000009a4a47e21 */ /* 0x008fe20008010000 */
[----:B------:R-:W-:-:S03]  /*0b90*/  FADD.FTZ R230, R165, -UR9 ;  /* 0x80000009a5e67e21 */ /* 0x000fc60008010000 */
[----:B------:R-:W-:Y:S01]  /*0ba0*/  FMUL.FTZ R231, R164, UR32 ;  /* 0x00000020a4e77c20 */ /* 0x000fe20008410000 */
[----:B------:R-:W-:Y:S01]  /*0bb0*/  FADD.FTZ R226, R167, -UR9 ;  /* 0x80000009a7e27e21 */ /* 0x000fe20008010000 */
[C---:B----4-:R-:W-:Y:S02]  /*0bc0*/  PRMT R165, R168.reuse, 0x7632, R165 ;  /* 0x00007632a8a57816 */ /* 0x050fe400000000a5 */
[----:B------:R-:W-:Y:S01]  /*0bd0*/  SHF.L.U32 R229, R168, 0x10, RZ ;  /* 0x00000010a8e57819 */ /* 0x000fe200000006ff */
[----:B------:R-:W-:Y:S01]  /*0be0*/  FMUL.FTZ R230, R230, UR32 ;  /* 0x00000020e6e67c20 */ /* 0x000fe20008410000 */
[----:B------:R-:W-:Y:S01]  /*0bf0*/  PRMT R167, R169, 0x7632, R167 ;  /* 0x00007632a9a77816 */ /* 0x000fe200000000a7 */
[----:B------:R-:W-:Y:S02]  /*0c00*/  IMAD.U32 R228, R165, 0x10000, RZ ;  /* 0x00010000a5e47824 */ /* 0x000fe400078e00ff */
[----:B------:R-:W-:Y:S01]  /*0c10*/  FADD.FTZ R76, R76, R229 ;  /* 0x000000e54c4c7221 */ /* 0x000fe20000010000 */
[-C--:B------:R-:W-:Y:S01]  /*0c20*/  FFMA.FTZ R108, R231, R229.reuse, R108 ;  /* 0x000000e5e76c7223 */ /* 0x080fe2000001006c */
[----:B-----5:R-:W-:Y:S01]  /*0c30*/  FMUL.FTZ R229, R116, R229 ;  /* 0x000000e574e57220 */ /* 0x020fe20000410000 */
[----:B------:R-:W-:Y:S01]  /*0c40*/  FADD.FTZ R166, R166, -UR9 ;  /* 0x80000009a6a67e21 */ /* 0x000fe20008010000 */
[----:B------:R-:W-:Y:S01]  /*0c50*/  SHF.L.U32 R224, R167, 0x10, RZ ;  /* 0x00000010a7e07819 */ /* 0x000fe200000006ff */
[----:B------:R-:W-:Y:S01]  /*0c60*/  FFMA.FTZ R109, R230, R228, R109 ;  /* 0x000000e4e66d7223 */ /* 0x000fe2000001006d */
[----:B------:R-:W-:Y:S01]  /*0c70*/  FADD.FTZ R77, R77, R228 ;  /* 0x000000e44d4d7221 */ /* 0x000fe20000010000 */
[----:B------:R-:W-:-:S02]  /*0c80*/  IMAD.U32 R169, R169, 0x10000, RZ ;  /* 0x00010000a9a97824 */ /* 0x000fc400078e00ff */
[----:B------:R-:W-:Y:S01]  /*0c90*/  FMUL.FTZ R228, R117, R228 ;  /* 0x000000e475e47220 */ /* 0x000fe20000410000 */
[----:B------:R-:W-:Y:S01]  /*0ca0*/  FADD.FTZ R165, RZ, R229 ;  /* 0x000000e5ffa57221 */ /* 0x000fe20000010000 */
[----:B------:R-:W-:Y:S01]  /*0cb0*/  FFMA.FTZ R167, R231, R229, RZ ;  /* 0x000000e5e7a77223 */ /* 0x000fe200000100ff */
[----:B------:R-:W-:Y:S01]  /*0cc0*/  FADD.FTZ R172, R172, -UR9 ;  /* 0x80000009acac7e21 */ /* 0x000fe20008010000 */
[----:B------:R-:W-:Y:S01]  /*0cd0*/  FMUL.FTZ R227, R166, UR32 ;  /* 0x00000020a6e37c20 */ /* 0x000fe20008410000 */
[----:B------:R-:W-:Y:S01]  /*0ce0*/  FMUL.FTZ R226, R226, UR32 ;  /* 0x00000020e2e27c20 */ /* 0x000fe20008410000 */
[----:B------:R-:W-:Y:S01]  /*0cf0*/  FMUL.FTZ R225, R118, R169 ;  /* 0x000000a976e17220 */ /* 0x000fe20000410000 */
[----:B------:R-:W-:Y:S01]  /*0d00*/  FADD.FTZ R164, R165, R228 ;  /* 0x000000e4a5a47221 */ /* 0x000fe20000010000 */
[----:B------:R-:W-:Y:S01]  /*0d10*/  FFMA.FTZ R166, R230, R228, R167 ;  /* 0x000000e4e6a67223 */ /* 0x000fe200000100a7 */
[C---:B------:R-:W-:Y:S01]  /*0d20*/  PRMT R168, R170.reuse, 0x7632, R168 ;  /* 0x00007632aaa87816 */ /* 0x040fe200000000a8 */
[----:B------:R-:W-:-:S02]  /*0d30*/  IMAD.U32 R221, R170, 0x10000, RZ ;  /* 0x00010000aadd7824 */ /* 0x000fc400078e00ff */
        /* <DEDUP_REMOVED lines=8> */
[----:B------:R-:W-:Y:S01]  /*0dc0*/  FADD.FTZ R173, R173, -UR9 ;  /* 0x80000009adad7e21 */ /* 0x000fe20008010000 */
[----:B------:R-:W-:Y:S02]  /*0dd0*/  IMAD.U32 R168, R168, 0x10000, RZ ;  /* 0x00010000a8a87824 */ /* 0x000fe400078e00ff */
[----:B------:R-:W-:Y:S01]  /*0de0*/  FMUL.FTZ R221, R112, R221 ;  /* 0x000000dd70dd7220 */ /* 0x000fe20000410000 */
[----:B------:R-:W-:Y:S01]  /*0df0*/  FADD.FTZ R164, R165, R224 ;  /* 0x000000e0a5a47221 */ /* 0x000fe20000010000 */
[----:B------:R-:W-:Y:S01]  /*0e00*/  FFMA.FTZ R166, R226, R224, R167 ;  /* 0x000000e0e2a67223 */ /* 0x000fe200000100a7 */
[C---:B------:R-:W-:Y:S01]  /*0e10*/  PRMT R170, R171.reuse, 0x7632, R170 ;  /* 0x00007632abaa7816 */ /* 0x040fe200000000aa */
[----:B------:R-:W-:Y:S01]  /*0e20*/  FADD.FTZ R174, R174, -UR9 ;  /* 0x80000009aeae7e21 */ /* 0x000fe20008010000 */
[----:B------:R-:W-:Y:S01]  /*0e30*/  SHF.L.U32 R171, R171, 0x10, RZ ;  /* 0x00000010abab7819 */ /* 0x000fe200000006ff */
[----:B------:R-:W-:Y:S01]  /*0e40*/  FMUL.FTZ R222, R173, UR32 ;  /* 0x00000020adde7c20 */ /* 0x000fe20008410000 */
[----:B------:R-:W-:Y:S01]  /*0e50*/  FMUL.FTZ R220, R113, R168 ;  /* 0x000000a871dc7220 */ /* 0x000fe20000410000 */
[----:B------:R-:W-:Y:S01]  /*0e60*/  FADD.FTZ R165, R164, R221 ;  /* 0x000000dda4a57221 */ /* 0x000fe20000010000 */
[----:B------:R-:W-:Y:S01]  /*0e70*/  FFMA.FTZ R167, R223, R221, R166 ;  /* 0x000000dddfa77223 */ /* 0x000fe200000100a6 */
[----:B------:R-:W-:Y:S01]  /*0e80*/  FADD.FTZ R175, R175, -UR9 ;  /* 0x80000009afaf7e21 */ /* 0x000fe20008010000 */
[----:B------:R-:W-:-:S02]  /*0e90*/  IMAD.U32 R170, R170, 0x10000, RZ ;  /* 0x00010000aaaa7824 */ /* 0x000fc400078e00ff */
[----:B------:R-:W-:Y:S01]  /*0ea0*/  FMUL.FTZ R219, R174, UR32 ;  /* 0x00000020aedb7c20 */ /* 0x000fe20008410000 */
[----:B0-----:R-:W-:Y:S01]  /*0eb0*/  FMUL.FTZ R217, R114, R171 ;  /* 0x000000ab72d97220 */ /* 0x001fe20000410000 */
        /* <DEDUP_REMOVED lines=16> */
.L_x_7009:
[----:B------:R-:W-:Y:S05]  /*0fc0*/  BSYNC.RECONVERGENT B1 ;  /* 0x0000000000017941 */ /* 0x000fea0003800200 */
.L_x_7008:
        /* <DEDUP_REMOVED lines=14> */
[----:B------:R-:W1:Y:S02]  /*10b0*/  @P0 LDC.64 R16, c[0x0][0x438] ;  /* 0x00010e00ff100b82 */ /* 0x000e640000000a00 */
[----:B-1----:R-:W-:-:S05]  /*10c0*/  @P0 IMAD.WIDE.U32 R16, R177, 0x20, R16 ;  /* 0x00000020b1100825 */ /* 0x002fca00078e0010 */
[----:B------:R-:W5:Y:S04]  /*10d0*/  @P0 LDG.E.128 R36, desc[UR14][R16.64] ;  /* 0x0000000e10240981 */ /* 0x000f68000c1e1d00 */
[----:B------:R1:W5:Y:S01]  /*10e0*/  @P0 LDG.E.128 R32, desc[UR14][R16.64+0x10] ;  /* 0x0000100e10200981 */ /* 0x000362000c1e1d00 */
[----:B------:R-:W-:Y:S01]  /*10f0*/  IADD3 R232, PT, PT, R232, 0x100, RZ ;  /* 0x00000100e8e87810 */ /* 0x000fe20007ffe0ff */
[----:B------:R-:W-:Y:S01]  /*1100*/  VIADD R176, R176, 0x100 ;  /* 0x00000100b0b07836 */ /* 0x000fe20000000000 */
[----:B------:R-:W-:Y:S02]  /*1110*/  IADD3 R177, PT, PT, R177, 0x100, RZ ;  /* 0x00000100b1b17810 */ /* 0x000fe40007ffe0ff */
[C---:B---3--:R-:W-:Y:S01]  /*1120*/  PRMT R19, R8.reuse, 0x7632, R19 ;  /* 0x0000763208137816 */ /* 0x048fe20000000013 */
[----:B0-----:R-:W-:Y:S01]  /*1130*/  IMAD.U32 R165, R8, 0x10000, RZ ;  /* 0x0001000008a57824 */ /* 0x001fe200078e00ff */
[----:B------:R-:W-:-:S02]  /*1140*/  PRMT R8, R9, 0x7632, R8 ;  /* 0x0000763209087816 */ /* 0x000fc40000000008 */
[----:B------:R-:W-:Y:S01]  /*1150*/  SHF.L.U32 R167, R9, 0x10, RZ ;  /* 0x0000001009a77819 */ /* 0x000fe200000006ff */
[----:B----4-:R-:W-:Y:S01]  /*1160*/  FADD.FTZ R4, R4, -UR9 ;  /* 0x8000000904047e21 */ /* 0x010fe20008010000 */
[----:B------:R-:W-:Y:S01]  /*1170*/  FADD.FTZ R170, R7, -UR9 ;  /* 0x8000000907aa7e21 */ /* 0x000fe20008010000 */
[----:B-----5:R-:W-:Y:S01]  /*1180*/  FMUL.FTZ R214, R140, R165 ;  /* 0x000000a58cd67220 */ /* 0x020fe20000410000 */
[----:B------:R-:W-:Y:S01]  /*1190*/  FADD.FTZ R9, R12, -UR9 ;  /* 0x800000090c097e21 */ /* 0x000fe20008010000 */
[----:B------:R-:W-:Y:S02]  /*11a0*/  IMAD.U32 R12, R19, 0x10000, RZ ;  /* 0x00010000130c7824 */ /* 0x000fe400078e00ff */
[----:B------:R-:W-:Y:S01]  /*11b0*/  FADD.FTZ R5, R5, -UR9 ;  /* 0x8000000905057e21 */ /* 0x000fe20008010000 */
[----:B------:R-:W-:Y:S01]  /*11c0*/  FMUL.FTZ R7, R4, UR32 ;  /* 0x0000002004077c20 */ /* 0x000fe20008410000 */
[C---:B------:R-:W-:Y:S01]  /*11d0*/  PRMT R166, R11.reuse, 0x7632, R166 ;  /* 0x000076320ba67816 */ /* 0x040fe200000000a6 */
[----:B------:R-:W-:-:S02]  /*11e0*/  IMAD.U32 R169, R11, 0x10000, RZ ;  /* 0x000100000ba97824 */ /* 0x000fc400078e00ff */
[----:B------:R-:W-:Y:S01]  /*11f0*/  FADD.FTZ R171, R13, -UR9 ;  /* 0x800000090dab7e21 */ /* 0x000fe20008010000 */
[----:B-1----:R-:W-:Y:S02]  /*1200*/  IMAD.U32 R17, R10, 0x10000, RZ ;  /* 0x000100000a117824 */ /* 0x002fe400078e00ff */
[----:B------:R-:W-:Y:S01]  /*1210*/  FADD.FTZ R11, R14, -UR9 ;  /* 0x800000090e0b7e21 */ /* 0x000fe20008010000 */
[----:B------:R-:W-:Y:S01]  /*1220*/  FMUL.FTZ R9, R9, UR32 ;  /* 0x0000002009097c20 */ /* 0x000fe20008410000 */
[----:B------:R-:W-:Y:S01]  /*1230*/  FADD.FTZ R168, R6, -UR9 ;  /* 0x8000000906a87e21 */ /* 0x000fe20008010000 */
[----:B------:R-:W-:Y:S01]  /*1240*/  FADD.FTZ R172, R15, -UR9 ;  /* 0x800000090fac7e21 */ /* 0x000fe20008010000 */
[----:B------:R-:W-:Y:S01]  /*1250*/  FADD.FTZ R14, R179, R214 ;  /* 0x000000d6b30e7221 */ /* 0x000fe20000010000 */
[----:B------:R-:W-:Y:S01]  /*1260*/  FMUL.FTZ R13, R141, R12 ;  /* 0x0000000c8d0d7220 */ /* 0x000fe20000410000 */
[----:B------:R-:W-:Y:S01]  /*1270*/  FMUL.FTZ R6, R5, UR32 ;  /* 0x0000002005067c20 */ /* 0x000fe20008410000 */
[----:B------:R-:W-:Y:S01]  /*1280*/  FFMA.FTZ R15, R7, R214, R178 ;  /* 0x000000d6070f7223 */ /* 0x000fe200000100b2 */
[----:B------:R-:W-:Y:S01]  /*1290*/  PRMT R164, R10, 0x7632, R164 ;  /* 0x000076320aa47816 */ /* 0x000fe200000000a4 */
[----:B------:R-:W-:Y:S01]  /*12a0*/  FMUL.FTZ R4, R170, UR32 ;  /* 0x00000020aa047c20 */ /* 0x000fe20008410000 */
[----:B------:R-:W-:-:S02]  /*12b0*/  IMAD.U32 R16, R8, 0x10000, RZ ;  /* 0x0001000008107824 */ /* 0x000fc400078e00ff */
[----:B------:R-:W-:Y:S01]  /*12c0*/  FADD.FTZ R64, R64, R17 ;  /* 0x0000001140407221 */ /* 0x000fe20000010000 */
[-C--:B------:R-:W-:Y:S01]  /*12d0*/  FFMA.FTZ R96, R9, R17.reuse, R96 ;  /* 0x0000001109607223 */ /* 0x080fe20000010060 */
[----:B------:R-:W-:Y:S01]  /*12e0*/  FMUL.FTZ R10, R136, R17 ;  /* 0x00000011880a7220 */ /* 0x000fe20000410000 */
[----:B------:R-:W-:Y:S01]  /*12f0*/  FMUL.FTZ R8, R142, R167 ;  /* 0x000000a78e087220 */ /* 0x000fe20000410000 */
[----:B------:R-:W-:Y:S01]  /*1300*/  FADD.FTZ R17, R14, R13 ;  /* 0x0000000d0e117221 */ /* 0x000fe20000010000 */
[----:B------:R-:W-:Y:S01]  /*1310*/  FMUL.FTZ R5, R168, UR32 ;  /* 0x00000020a8057c20 */ /* 0x000fe20008410000 */
[----:B------:R-:W-:Y:S01]  /*1320*/  FFMA.FTZ R14, R6, R13, R15 ;  /* 0x0000000d060e7223 */ /* 0x000fe2000001000f */
[-C--:B------:R-:W-:Y:S01]  /*1330*/  FFMA.FTZ R103, R4, R16.reuse, R103 ;  /* 0x0000001004677223 */ /* 0x080fe20000010067 */
[----:B------:R-:W-:Y:S01]  /*1340*/  FADD.FTZ R71, R71, R16 ;  /* 0x0000001047477221 */ /* 0x000fe20000010000 */
        /* <DEDUP_REMOVED lines=14> */
[----:B------:R-:W-:Y:S02]  /*1430*/  IMAD.U32 R166, R166, 0x10000, RZ ;  /* 0x00010000a6a67824 */ /* 0x000fe400078e00ff */
[----:B------:R-:W-:Y:S01]  /*1440*/  FFMA.FTZ R101, R6, R12, R101 ;  /* 0x0000000c06657223 */ /* 0x000fe20000010065 */
[----:B------:R-:W-:Y:S01]  /*1450*/  FADD.FTZ R69, R69, R12 ;  /* 0x0000000c45457221 */ /* 0x000fe20000010000 */
[----:B------:R-:W-:Y:S01]  /*1460*/  FMUL.FTZ R16, R172, UR32 ;  /* 0x00000020ac107c20 */ /* 0x000fe20008410000 */
[----:B------:R-:W-:Y:S01]  /*1470*/  FMUL.FTZ R12, R138, R169 ;  /* 0x000000a98a0c7220 */ /* 0x000fe20000410000 */
[----:B------:R-:W-:Y:S01]  /*1480*/  FADD.FTZ R165, R164, R17 ;  /* 0x00000011a4a57221 */ /* 0x000fe20000010000 */
[----:B------:R-:W-:Y:S01]  /*1490*/  FMUL.FTZ R11, R11, UR32 ;  /* 0x000000200b0b7c20 */ /* 0x000fe20008410000 */
[----:B------:R-:W-:Y:S01]  /*14a0*/  FFMA.FTZ R164, R14, R17, R19 ;  /* 0x000000110ea47223 */ /* 0x000fe20000010013 */
[----:B------:R-:W-:Y:S01]  /*14b0*/  FADD.FTZ R67, R67, R166 ;  /* 0x000000a643437221 */ /* 0x000fe20000010000 */
[-C--:B------:R-:W-:Y:S01]  /*14c0*/  FFMA.FTZ R99, R16, R166.reuse, R99 ;  /* 0x000000a610637223 */ /* 0x080fe20000010063 */
        /* <DEDUP_REMOVED lines=9> */
.L_x_7011:
[----:B------:R-:W-:Y:S05]  /*1560*/  BSYNC.RECONVERGENT B1 ;  /* 0x0000000000017941 */ /* 0x000fea0003800200 */
.L_x_7010:
        /* <DEDUP_REMOVED lines=18> */
[----:B------:R-:W-:Y:S02]  /*1690*/  VIADD R232, R232, 0x100 ;  /* 0x00000100e8e87836 */ /* 0x000fe40000000000 */
[----:B------:R-:W-:Y:S02]  /*16a0*/  VIADD R176, R176, 0x100 ;  /* 0x00000100b0b07836 */ /* 0x000fe40000000000 */
[----:B------:R-:W-:Y:S02]  /*16b0*/  VIADD R177, R177, 0x100 ;  /* 0x00000100b1b17836 */ /* 0x000fe40000000000 */
[----:B---3--:R-:W-:Y:S01]  /*16c0*/  FADD.FTZ R180, R22, -UR9 ;  /* 0x8000000916b47e21 */ /* 0x008fe20008010000 */
[----:B------:R-:W-:Y:S01]  /*16d0*/  FADD.FTZ R20, R20, -UR9 ;  /* 0x8000000914147e21 */ /* 0x000fe20008010000 */
[----:B------:R-:W-:Y:S01]  /*16e0*/  FADD.FTZ R181, R23, -UR9 ;  /* 0x8000000917b57e21 */ /* 0x000fe20008010000 */
[----:B------:R-:W-:Y:S01]  /*16f0*/  FADD.FTZ R18, R21, -UR9 ;  /* 0x8000000915127e21 */ /* 0x000fe20008010000 */
[----:B----4-:R-:W-:Y:S01]  /*1700*/  FADD.FTZ R170, R170, -UR9 ;  /* 0x80000009aaaa7e21 */ /* 0x010fe20008010000 */
[C---:B------:R-:W-:Y:S01]  /*1710*/  PRMT R22, R164.reuse, 0x7632, R22 ;  /* 0x00007632a4167816 */ /* 0x040fe20000000016 */
[----:B------:R-:W-:Y:S01]  /*1720*/  IMAD.U32 R175, R164, 0x10000, RZ ;  /* 0x00010000a4af7824 */ /* 0x000fe200078e00ff */
[----:B------:R-:W-:-:S02]  /*1730*/  PRMT R164, R165, 0x7632, R164 ;  /* 0x00007632a5a47816 */ /* 0x000fc400000000a4 */
[C---:B------:R-:W-:Y:S02]  /*1740*/  PRMT R174, R166.reuse, 0x7632, R174 ;  /* 0x00007632a6ae7816 */ /* 0x040fe400000000ae */
[----:B0-----:R-:W-:Y:S01]  /*1750*/  SHF.L.U32 R173, R166, 0x10, RZ ;  /* 0x00000010a6ad7819 */ /* 0x001fe200000006ff */
[----:B------:R-:W-:Y:S01]  /*1760*/  IMAD.U32 R165, R165, 0x10000, RZ ;  /* 0x00010000a5a57824 */ /* 0x000fe200078e00ff */
[----:B------:R-:W-:Y:S01]  /*1770*/  SHF.L.U32 R166, R22, 0x10, RZ ;  /* 0x0000001016a67819 */ /* 0x000fe200000006ff */
[----:B------:R-:W-:Y:S01]  /*1780*/  FMUL.FTZ R23, R180, UR32 ;  /* 0x00000020b4177c20 */ /* 0x000fe20008410000 */
[----:B-----5:R-:W-:Y:S01]  /*1790*/  FMUL.FTZ R22, R132, R175 ;  /* 0x000000af84167220 */ /* 0x020fe20000410000 */
[----:B------:R-:W-:Y:S01]  /*17a0*/  FMUL.FTZ R21, R20, UR32 ;  /* 0x0000002014157c20 */ /* 0x000fe20008410000 */
[C---:B------:R-:W-:Y:S01]  /*17b0*/  PRMT R172, R167.reuse, 0x7632, R172 ;  /* 0x00007632a7ac7816 */ /* 0x040fe200000000ac */
[----:B------:R-:W-:Y:S01]  /*17c0*/  FADD.FTZ R182, R168, -UR9 ;  /* 0x80000009a8b67e21 */ /* 0x000fe20008010000 */
[----:B------:R-:W-:-:S02]  /*17d0*/  IMAD.U32 R167, R167, 0x10000, RZ ;  /* 0x00010000a7a77824 */ /* 0x000fc400078e00ff */
[----:B------:R-:W-:Y:S01]  /*17e0*/  FMUL.FTZ R183, R170, UR32 ;  /* 0x00000020aab77c20 */ /* 0x000fe20008410000 */
[----:B------:R-:W-:Y:S02]  /*17f0*/  IMAD.U32 R168, R164, 0x10000, RZ ;  /* 0x00010000a4a87824 */ /* 0x000fe400078e00ff */
[----:B------:R-:W-:Y:S01]  /*1800*/  FADD.FTZ R62, R62, R165 ;  /* 0x000000a53e3e7221 */ /* 0x000fe20000010000 */
[-C--:B------:R-:W-:Y:S01]  /*1810*/  FFMA.FTZ R94, R23, R165.reuse, R94 ;  /* 0x000000a5175e7223 */ /* 0x080fe2000001005e */
[----:B------:R-:W-:Y:S01]  /*1820*/  FMUL.FTZ R180, R134, R165 ;  /* 0x000000a586b47220 */ /* 0x000fe20000410000 */
[----:B------:R-:W-:Y:S01]  /*1830*/  FADD.FTZ R164, R179, R22 ;  /* 0x00000016b3a47221 */ /* 0x000fe20000010000 */
[----:B------:R-:W-:Y:S01]  /*1840*/  FMUL.FTZ R185, R133, R166 ;  /* 0x000000a685b97220 */ /* 0x000fe20000410000 */
[----:B------:R-:W-:Y:S01]  /*1850*/  FMUL.FTZ R18, R18, UR32 ;  /* 0x0000002012127c20 */ /* 0x000fe20008410000 */
[----:B------:R-:W-:Y:S01]  /*1860*/  FFMA.FTZ R165, R21, R22, R178 ;  /* 0x0000001615a57223 */ /* 0x000fe200000100b2 */
[----:B------:R-:W-:Y:S01]  /*1870*/  FADD.FTZ R58, R58, R167 ;  /* 0x000000a73a3a7221 */ /* 0x000fe20000010000 */
[-C--:B------:R-:W-:Y:S01]  /*1880*/  FFMA.FTZ R90, R183, R167.reuse, R90 ;  /* 0x000000a7b75a7223 */ /* 0x080fe2000001005a */
[----:B------:R-:W-:Y:S01]  /*1890*/  FMUL.FTZ R184, R130, R167 ;  /* 0x000000a782b87220 */ /* 0x000fe20000410000 */
[----:B------:R-:W-:Y:S01]  /*18a0*/  FADD.FTZ R167, R164, R185 ;  /* 0x000000b9a4a77221 */ /* 0x000fe20000010000 */
[C---:B------:R-:W-:Y:S01]  /*18b0*/  FFMA.FTZ R164, R18.reuse, R185, R165 ;  /* 0x000000b912a47223 */ /* 0x040fe200000100a5 */
[----:B------:R-:W-:Y:S01]  /*18c0*/  FFMA.FTZ R93, R18, R166, R93 ;  /* 0x000000a6125d7223 */ /* 0x000fe2000001005d */
[----:B------:R-:W-:Y:S01]  /*18d0*/  FADD.FTZ R61, R61, R166 ;  /* 0x000000a63d3d7221 */ /* 0x000fe20000010000 */
[----:B------:R-:W-:Y:S01]  /*18e0*/  FMUL.FTZ R20, R181, UR32 ;  /* 0x00000020b5147c20 */ /* 0x000fe20008410000 */
[----:B------:R-:W-:Y:S01]  /*18f0*/  FMUL.FTZ R187, R135, R168 ;  /* 0x000000a887bb7220 */ /* 0x000fe20000410000 */
[----:B------:R-:W-:Y:S01]  /*1900*/  FADD.FTZ R166, R167, R180 ;  /* 0x000000b4a7a67221 */ /* 0x000fe20000010000 */
[----:B------:R-:W-:Y:S01]  /*1910*/  FFMA.FTZ R165, R23, R180, R164 ;  /* 0x000000b417a57223 */ /* 0x000fe200000100a4 */
[----:B------:R-:W-:Y:S01]  /*1920*/  FMUL.FTZ R181, R182, UR32 ;  /* 0x00000020b6b57c20 */ /* 0x000fe20008410000 */
[----:B------:R-:W-:Y:S01]  /*1930*/  FADD.FTZ R169, R169, -UR9 ;  /* 0x80000009a9a97e21 */ /* 0x000fe20008010000 */
[----:B------:R-:W-:-:S02]  /*1940*/  IMAD.U32 R174, R174, 0x10000, RZ ;  /* 0x00010000aeae7824 */ /* 0x000fc400078e00ff */
[----:B------:R-:W-:Y:S01]  /*1950*/  FMUL.FTZ R182, R128, R173 ;  /* 0x000000ad80b67220 */ /* 0x000fe20000410000 */
[----:B------:R-:W-:Y:S01]  /*1960*/  FADD.FTZ R167, R166, R187 ;  /* 0x000000bba6a77221 */ /* 0x000fe20000010000 */
[----:B------:R-:W-:Y:S01]  /*1970*/  FFMA.FTZ R164, R20, R187, R165 ;  /* 0x000000bb14a47223 */ /* 0x000fe200000100a5 */
[----:B------:R-:W-:Y:S01]  /*1980*/  FMUL.FTZ R186, R169, UR32 ;  /* 0x00000020a9ba7c20 */ /* 0x000fe20008410000 */
[----:B------:R-:W-:Y:S01]  /*1990*/  FMUL.FTZ R197, R129, R174 ;  /* 0x000000ae81c57220 */ /* 0x000fe20000410000 */
        /* <DEDUP_REMOVED lines=22> */
.L_x_7013:
[----:B------:R-:W-:Y:S05]  /*1b00*/  BSYNC.RECONVERGENT B1 ;  /* 0x0000000000017941 */ /* 0x000fea0003800200 */
.L_x_7012:
        /* <DEDUP_REMOVED lines=17> */
[----:B---3--:R-:W-:Y:S01]  /*1c20*/  FADD.FTZ R198, R165, -UR9 ;  /* 0x80000009a5c67e21 */ /* 0x008fe20008010000 */
[----:B------:R-:W-:Y:S01]  /*1c30*/  FADD.FTZ R176, R167, -UR9 ;  /* 0x80000009a7b07e21 */ /* 0x000fe20008010000 */
[----:B------:R-:W-:Y:S01]  /*1c40*/  FADD.FTZ R166, R166, -UR9 ;  /* 0x80000009a6a67e21 */ /* 0x000fe20008010000 */
[----:B----4-:R-:W-:Y:S01]  /*1c50*/  FADD.FTZ R172, R172, -UR9 ;  /* 0x80000009acac7e21 */ /* 0x010fe20008010000 */
[----:B------:R-:W-:Y:S01]  /*1c60*/  FADD.FTZ R164, R164, -UR9 ;  /* 0x80000009a4a47e21 */ /* 0x000fe20008010000 */
[----:B------:R-:W-:-:S02]  /*1c70*/  PRMT R165, R168, 0x7632, R165 ;  /* 0x00007632a8a57816 */ /* 0x000fc400000000a5 */
[----:B------:R-:W-:Y:S01]  /*1c80*/  SHF.L.U32 R167, R168, 0x10, RZ ;  /* 0x00000010a8a77819 */ /* 0x000fe200000006ff */
[----:B------:R-:W-:Y:S02]  /*1c90*/  IMAD.U32 R207, R170, 0x10000, RZ ;  /* 0x00010000aacf7824 */ /* 0x000fe400078e00ff */
[----:B------:R-:W-:Y:S01]  /*1ca0*/  FMUL.FTZ R203, R166, UR32 ;  /* 0x00000020a6cb7c20 */ /* 0x000fe20008410000 */
[----:B------:R-:W-:Y:S01]  /*1cb0*/  FMUL.FTZ R205, R172, UR32 ;  /* 0x00000020accd7c20 */ /* 0x000fe20008410000 */
[----:B------:R-:W-:Y:S02]  /*1cc0*/  IMAD.U32 R166, R165, 0x10000, RZ ;  /* 0x00010000a5a67824 */ /* 0x000fe400078e00ff */
[----:B-----5:R-:W-:Y:S01]  /*1cd0*/  FMUL.FTZ R202, R124, R167 ;  /* 0x000000a77cca7220 */ /* 0x020fe20000410000 */
[----:B0-----:R-:W-:Y:S01]  /*1ce0*/  FMUL.FTZ R201, R164, UR32 ;  /* 0x00000020a4c97c20 */ /* 0x001fe20008410000 */
[----:B------:R-:W-:Y:S01]  /*1cf0*/  FADD.FTZ R48, R48, R207 ;  /* 0x000000cf30307221 */ /* 0x000fe20000010000 */
[-C--:B------:R-:W-:Y:S01]  /*1d00*/  FFMA.FTZ R80, R205, R207.reuse, R80 ;  /* 0x000000cfcd507223 */ /* 0x080fe20000010050 */
[----:B------:R-:W-:Y:S01]  /*1d10*/  FMUL.FTZ R206, R120, R207 ;  /* 0x000000cf78ce7220 */ /* 0x000fe20000410000 */
[----:B------:R-:W-:Y:S01]  /*1d20*/  PRMT R168, R169, 0x7632, R168 ;  /* 0x00007632a9a87816 */ /* 0x000fe200000000a8 */
[----:B------:R-:W-:Y:S01]  /*1d30*/  FADD.FTZ R164, R179, R202 ;  /* 0x000000cab3a47221 */ /* 0x000fe20000010000 */
[----:B------:R-:W-:Y:S01]  /*1d40*/  FMUL.FTZ R207, R125, R166 ;  /* 0x000000a67dcf7220 */ /* 0x000fe20000410000 */
[----:B------:R-:W-:-:S02]  /*1d50*/  IMAD.U32 R169, R169, 0x10000, RZ ;  /* 0x00010000a9a97824 */ /* 0x000fc400078e00ff */
[----:B------:R-:W-:Y:S01]  /*1d60*/  FMUL.FTZ R198, R198, UR32 ;  /* 0x00000020c6c67c20 */ /* 0x000fe20008410000 */
[C---:B------:R-:W-:Y:S01]  /*1d70*/  FFMA.FTZ R165, R201.reuse, R202, R178 ;  /* 0x000000cac9a57223 */ /* 0x040fe200000100b2 */
[----:B------:R-:W-:Y:S01]  /*1d80*/  FADD.FTZ R52, R52, R167 ;  /* 0x000000a734347221 */ /* 0x000fe20000010000 */
[----:B------:R-:W-:Y:S01]  /*1d90*/  FFMA.FTZ R84, R201, R167, R84 ;  /* 0x000000a7c9547223 */ /* 0x000fe20000010054 */
[----:B------:R-:W-:Y:S01]  /*1da0*/  FADD.FTZ R167, R164, R207 ;  /* 0x000000cfa4a77221 */ /* 0x000fe20000010000 */
[----:B------:R-:W-:Y:S02]  /*1db0*/  IMAD.U32 R168, R168, 0x10000, RZ ;  /* 0x00010000a8a87824 */ /* 0x000fe400078e00ff */
[----:B------:R-:W-:Y:S01]  /*1dc0*/  FMUL.FTZ R204, R126, R169 ;  /* 0x000000a97ecc7220 */ /* 0x000fe20000410000 */
[----:B------:R-:W-:Y:S01]  /*1dd0*/  FFMA.FTZ R164, R198, R207, R165 ;  /* 0x000000cfc6a47223 */ /* 0x000fe200000100a5 */
[----:B------:R-:W-:Y:S01]  /*1de0*/  PRMT R177, R170, 0x7632, R177 ;  /* 0x00007632aab17816 */ /* 0x000fe200000000b1 */
[----:B------:R-:W-:Y:S01]  /*1df0*/  FFMA.FTZ R85, R198, R166, R85 ;  /* 0x000000a6c6557223 */ /* 0x000fe20000010055 */
[----:B------:R-:W-:Y:S01]  /*1e00*/  FADD.FTZ R53, R53, R166 ;  /* 0x000000a635357221 */ /* 0x000fe20000010000 */
[----:B------:R-:W-:Y:S01]  /*1e10*/  FMUL.FTZ R200, R176, UR32 ;  /* 0x00000020b0c87c20 */ /* 0x000fe20008410000 */
[----:B------:R-:W-:Y:S01]  /*1e20*/  FMUL.FTZ R211, R127, R168 ;  /* 0x000000a87fd37220 */ /* 0x000fe20000410000 */
[----:B------:R-:W-:Y:S01]  /*1e30*/  FADD.FTZ R166, R167, R204 ;  /* 0x000000cca7a67221 */ /* 0x000fe20000010000 */
[----:B------:R-:W-:Y:S01]  /*1e40*/  FFMA.FTZ R165, R203, R204, R164 ;  /* 0x000000cccba57223 */ /* 0x000fe200000100a4 */
[----:B------:R-:W-:Y:S01]  /*1e50*/  PRMT R208, R171, 0x7632, R208 ;  /* 0x00007632abd07816 */ /* 0x000fe200000000d0 */
[----:B------:R-:W-:Y:S01]  /*1e60*/  FADD.FTZ R173, R173, -UR9 ;  /* 0x80000009adad7e21 */ /* 0x000fe20008010000 */
[----:B------:R-:W-:Y:S01]  /*1e70*/  SHF.L.U32 R170, R177, 0x10, RZ ;  /* 0x00000010b1aa7819 */ /* 0x000fe200000006ff */
[----:B------:R-:W-:Y:S01]  /*1e80*/  FADD.FTZ R167, R166, R211 ;  /* 0x000000d3a6a77221 */ /* 0x000fe20000010000 */
[----:B------:R-:W-:Y:S01]  /*1e90*/  FFMA.FTZ R164, R200, R211, R165 ;  /* 0x000000d3c8a47223 */ /* 0x000fe200000100a5 */
[----:B------:R-:W-:Y:S01]  /*1ea0*/  SHF.L.U32 R171, R171, 0x10, RZ ;  /* 0x00000010abab7819 */ /* 0x000fe200000006ff */
[----:B------:R-:W-:-:S02]  /*1eb0*/  IMAD.U32 R172, R208, 0x10000, RZ ;  /* 0x00010000d0ac7824 */ /* 0x000fc400078e00ff */
[----:B------:R-:W-:Y:S01]  /*1ec0*/  FADD.FTZ R174, R174, -UR9 ;  /* 0x80000009aeae7e21 */ /* 0x000fe20008010000 */
[----:B------:R-:W-:Y:S01]  /*1ed0*/  FMUL.FTZ R208, R173, UR32 ;  /* 0x00000020add07c20 */ /* 0x000fe20008410000 */
[----:B------:R-:W-:Y:S01]  /*1ee0*/  FMUL.FTZ R213, R121, R170 ;  /* 0x000000aa79d57220 */ /* 0x000fe20000410000 */
[----:B------:R-:W-:Y:S01]  /*1ef0*/  FADD.FTZ R166, R167, R206 ;  /* 0x000000cea7a67221 */ /* 0x000fe20000010000 */
[----:B------:R-:W-:Y:S01]  /*1f00*/  FFMA.FTZ R165, R205, R206, R164 ;  /* 0x000000cecda57223 */ /* 0x000fe200000100a4 */
[----:B------:R-:W-:Y:S01]  /*1f10*/  FADD.FTZ R175, R175, -UR9 ;  /* 0x80000009afaf7e21 */ /* 0x000fe20008010000 */
[----:B------:R-:W-:Y:S01]  /*1f20*/  FMUL.FTZ R209, R174, UR32 ;  /* 0x00000020aed17c20 */ /* 0x000fe20008410000 */
        /* <DEDUP_REMOVED lines=20> */
.L_x_7007:
[----:B------:R-:W-:Y:S01]  /*2070*/  UISETP.GE.AND UP3, UPT, UR13, 0x1, UPT ;  /* 0x000000010d00788c */ /* 0x000fe2000bf66270 */
[----:B------:R-:W-:Y:S01]  /*2080*/  HFMA2 R235, -RZ, RZ, 0, 0 ;  /* 0x00000000ffeb7431 */ /* 0x000fe200000001ff */
[----:B-1----:R-:W-:Y:S02]  /*2090*/  UIMAD UR9, UR8, UR7, URZ ;  /* 0x00000007080972a4 */ /* 0x002fe4000f8e02ff */
[----:B------:R-:W-:Y:S02]  /*20a0*/  UISETP.NE.U32.AND UP0, UPT, UR26, URZ, UPT ;  /* 0x000000ff1a00728c */ /* 0x000fe4000bf05070 */
[----:B------:R-:W-:Y:S02]  /*20b0*/  PLOP3.LUT P0, PT, PT, PT, UP3, 0x80, 0x8 ;  /* 0x000000000008781c */ /* 0x000fe40003f0f038 */
[----:B------:R-:W-:-:S03]  /*20c0*/  UISETP.NE.AND.EX UP0, UPT, UR27, URZ, UPT, UP0 ;  /* 0x000000ff1b00728c */ /* 0x000fc6000bf05300 */
[----:B------:R-:W-:-:S04]  /*20d0*/  @UP3 UIADD3 UR10, UPT, UPT, UR13, -0x1, URZ ;  /* 0xffffffff0d0a3890 */ /* 0x000fc8000fffe0ff */
[----:B------:R-:W-:Y:S02]  /*20e0*/  @UP3 UIMAD UR11, UR10, UR7, URZ ;  /* 0x000000070a0b32a4 */ /* 0x000fe4000f8e02ff */
[----:B------:R-:W-:Y:S02]  /*20f0*/  USHF.R.S32.HI UR10, URZ, 0x1f, UR9 ;  /* 0x0000001fff0a7899 */ /* 0x000fe40008011409 */
[----:B------:R-:W-:Y:S02]  /*2100*/  @UP3 USHF.R.S32.HI UR12, URZ, 0x1f, UR11 ;  /* 0x0000001fff0c3899 */ /* 0x000fe4000801140b */
[----:B------:R-:W-:Y:S02]  /*2110*/  ULEA.HI UR10, UR10, UR9, URZ, 0x3 ;  /* 0x000000090a0a7291 */ /* 0x000fe4000f8f18ff */
[----:B------:R-:W-:-:S04]  /*2120*/  @UP3 ULEA.HI UR12, UR12, UR11, URZ, 0x3 ;  /* 0x0000000b0c0c3291 */ /* 0x000fc8000f8f18ff */
[----:B------:R-:W-:Y:S02]  /*2130*/  IMAD.U32 R0, RZ, RZ, UR10 ;  /* 0x0000000aff007e24 */ /* 0x000fe4000f8e00ff */
[----:B------:R-:W-:-:S03]  /*2140*/  IMAD.U32 R164, RZ, RZ, UR12 ;  /* 0x0000000cffa47e24 */ /* 0x000fc6000f8e00ff */
[-C--:B------:R-:W-:Y:S02]  /*2150*/  LEA.HI.SX32 R0, R0, R3.reuse, 0x1d ;  /* 0x0000000300007211 */ /* 0x080fe400078feaff */
[----:B------:R-:W-:-:S03]  /*2160*/  @P0 LEA.HI.SX32 R235, R164, R3, 0x1d ;  /* 0x00000003a4eb0211 */ /* 0x000fc600078feaff */
[----:B------:R-:W-:Y:S01]  /*2170*/  IMAD.MOV.U32 R179, RZ, RZ, R0 ;  /* 0x000000ffffb37224 */ /* 0x000fe200078e0000 */
        /* <DEDUP_REMOVED lines=10> */
[----:B-1----:R-:W-:-:S04]  /*2220*/  @P1 IMAD.WIDE.U32 R166, R235, 0x8, R166 ;  /* 0x00000008eba61825 */ /* 0x002fc800078e00a6 */
[----:B------:R-:W-:Y:S01]  /*2230*/  @P1 VIADD R235, R235, 0x100 ;  /* 0x00000100ebeb1836 */ /* 0x000fe20000000000 */
[----:B------:R3:W5:Y:S03]  /*2240*/  @P1 LDG.E.64 R190, desc[UR14][R166.64] ;  /* 0x0000000ea6be1981 */ /* 0x000766000c1e1b00 */
[----:B--2---:R-:W-:-:S05]  /*2250*/  @P2 IMAD.WIDE.U32 R164, R235, 0x8, R164 ;  /* 0x00000008eba42825 */ /* 0x004fca00078e00a4 */
[----:B------:R3:W5:Y:S01]  /*2260*/  @P2 LDG.E.64 R188, desc[UR14][R164.64] ;  /* 0x0000000ea4bc2981 */ /* 0x000762000c1e1b00 */
[----:B------:R-:W-:Y:S02]  /*2270*/  ISETP.GE.U32.AND P3, PT, R2, 0x400, PT ;  /* 0x000004000200780c */ /* 0x000fe40003f66070 */
[----:B------:R-:W-:Y:S01]  /*2280*/  CS2R R178, SRZ ;  /* 0x0000000000b27805 */ /* 0x000fe2000001ff00 */
[----:B------:R-:W-:-:S10]  /*2290*/  @P2 VIADD R235, R235, 0x100 ;  /* 0x00000100ebeb2836 */ /* 0x000fd40000000000 */
[----:B---3--:R-:W-:Y:S05]  /*22a0*/  @!P3 BRA `(.L_x_7014) ;  /* 0x0000000000acb947 */ /* 0x008fea0003800000 */
[----:B------:R-:W0:Y:S02]  /*22b0*/  LDC.64 R164, c[0x0][0x3b0] ;  /* 0x0000ec00ffa47b82 */ /* 0x000e240000000a00 */
[----:B0-----:R-:W-:-:S05]  /*22c0*/  IMAD.WIDE.U32 R164, R235, 0x8, R164 ;  /* 0x00000008eba47825 */ /* 0x001fca00078e00a4 */
[----:B------:R1:W5:Y:S01]  /*22d0*/  LDG.E.64 R194, desc[UR14][R164.64] ;  /* 0x0000000ea4c27981 */ /* 0x000362000c1e1b00 */
[----:B------:R-:W-:Y:S05]  /*22e0*/  BRA `(.L_x_7014) ;  /* 0x00000000009c7947 */ /* 0x000fea0003800000 */
.L_x_7015:
        /* <DEDUP_REMOVED lines=17> */
[----:B------:R-:W-:Y:S01]  /*2400*/  @P1 IADD3 R179, PT, PT, R179, 0x100, RZ ;  /* 0x00000100b3b31810 */ /* 0x000fe20007ffe0ff */
[----:B------:R0:W5:Y:S04]  /*2410*/  @P4 LDG.E.128 R40, desc[UR14][R232.64+0x10] ;  /* 0x0000100ee8284981 */ /* 0x000168000c1e1d00 */
[----:B------:R0:W5:Y:S01]  /*2420*/  @P1 LDG.E.128 R36, desc[UR14][R174.64] ;  /* 0x0000000eae241981 */ /* 0x000162000c1e1d00 */
[----:B------:R-:W2:Y:S01]  /*2430*/  @P3 LDC.64 R164, c[0x0][0x3b0] ;  /* 0x0000ec00ffa43b82 */ /* 0x000ea20000000a00 */
[----:B---3--:R-:W-:-:S02]  /*2440*/  @P1 IMAD.WIDE.U32 R172, R235, 0x8, R172 ;  /* 0x00000008ebac1825 */ /* 0x008fc400078e00ac */
[----:B------:R0:W5:Y:S02]  /*2450*/  @P1 LDG.E.128 R32, desc[UR14][R174.64+0x10] ;  /* 0x0000100eae201981 */ /* 0x000164000c1e1d00 */
[----:B------:R-:W-:Y:S02]  /*2460*/  @P1 VIADD R235, R235, 0x100 ;  /* 0x00000100ebeb1836 */ /* 0x000fe40000000000 */
[----:B------:R0:W5:Y:S01]  /*2470*/  @P1 LDG.E.64 R190, desc[UR14][R172.64] ;  /* 0x0000000eacbe1981 */ /* 0x000162000c1e1b00 */
[----:B------:R-:W3:Y:S01]  /*2480*/  @P3 LDC.64 R166, c[0x0][0x438] ;  /* 0x00010e00ffa63b82 */ /* 0x000ee20000000a00 */
[----:B----4-:R-:W-:-:S04]  /*2490*/  @P2 IMAD.WIDE.U32 R168, R235, 0x8, R168 ;  /* 0x00000008eba82825 */ /* 0x010fc800078e00a8 */
[----:B------:R-:W-:Y:S01]  /*24a0*/  @P2 VIADD R235, R235, 0x100 ;  /* 0x00000100ebeb2836 */ /* 0x000fe20000000000 */
[----:B------:R0:W5:Y:S01]  /*24b0*/  @P2 LDG.E.64 R188, desc[UR14][R168.64] ;  /* 0x0000000ea8bc2981 */ /* 0x000162000c1e1b00 */
[----:B-1----:R-:W-:-:S04]  /*24c0*/  @P2 IMAD.WIDE.U32 R170, R179, 0x20, R170 ;  /* 0x00000020b3aa2825 */ /* 0x002fc800078e00aa */
[----:B------:R-:W-:Y:S01]  /*24d0*/  @P2 VIADD R179, R179, 0x100 ;  /* 0x00000100b3b32836 */ /* 0x000fe20000000000 */
[----:B------:R0:W5:Y:S01]  /*24e0*/  @P2 LDG.E.128 R28, desc[UR14][R170.64] ;  /* 0x0000000eaa1c2981 */ /* 0x000162000c1e1d00 */
[----:B--2---:R-:W-:-:S03]  /*24f0*/  @P3 IMAD.WIDE.U32 R164, R235, 0x8, R164 ;  /* 0x00000008eba43825 */ /* 0x004fc600078e00a4 */
[----:B------:R0:W5:Y:S04]  /*2500*/  @P2 LDG.E.128 R24, desc[UR14][R170.64+0x10] ;  /* 0x0000100eaa182981 */ /* 0x000168000c1e1d00 */
[----:B------:R0:W5:Y:S01]  /*2510*/  @P3 LDG.E.64 R194, desc[UR14][R164.64] ;  /* 0x0000000ea4c23981 */ /* 0x000162000c1e1b00 */
[----:B---3--:R-:W-:-:S05]  /*2520*/  @P3 IMAD.WIDE.U32 R166, R179, 0x20, R166 ;  /* 0x00000020b3a63825 */ /* 0x008fca00078e00a6 */
[----:B------:R0:W5:Y:S04]  /*2530*/  @P3 LDG.E.128 R144, desc[UR14][R166.64] ;  /* 0x0000000ea6903981 */ /* 0x000168000c1e1d00 */
[----:B------:R0:W5:Y:S01]  /*2540*/  @P3 LDG.E.128 R148, desc[UR14][R166.64+0x10] ;  /* 0x0000100ea6943981 */ /* 0x000162000c1e1d00 */
[----:B------:R-:W-:-:S07]  /*2550*/  CS2R R178, SRZ ;  /* 0x0000000000b27805 */ /* 0x000fce000001ff00 */
.L_x_7014:
[----:B------:R-:W-:Y:S05]  /*2560*/  BSYNC.RECONVERGENT B0 ;  /* 0x0000000000007941 */ /* 0x000fea0003800200 */
.L_x_7006:
        /* <DEDUP_REMOVED lines=32> */
.L_x_7017:
[----:B------:R-:W-:Y:S05]  /*2770*/  BSYNC.RECONVERGENT B0 ;  /* 0x0000000000007941 */ /* 0x000fea0003800200 */
.L_x_7016:
        /* <DEDUP_REMOVED lines=18> */
[----:B------:R-:W-:Y:S02]  /*28a0*/  @!UP1 UIADD3 UR11, UPT, UPT, UR9, 0x8030, URZ ;  /* 0x00008030090b9890 */ /* 0x000fe4000fffe0ff */
[----:B------:R-:W-:-:S03]  /*28b0*/  @UP3 USHF.R.S32.HI UR9, URZ, 0x1f, UR13 ;  /* 0x0000001fff093899 */ /* 0x000fc6000801140d */
[----:B------:R-:W2:Y:S01]  /*28c0*/  LDS.128 R172, [UR10] ;  /* 0x0000000affac7984 */ /* 0x000ea20008000c00 */
[----:B------:R-:W-:-:S03]  /*28d0*/  @UP3 ULEA.HI UR9, UR9, UR13, URZ, 0x3 ;  /* 0x0000000d09093291 */ /* 0x000fc6000f8f18ff */
[----:B------:R-:W3:Y:S01]  /*28e0*/  LDS.128 R176, [UR11] ;  /* 0x0000000bffb07984 */ /* 0x000ee20008000c00 */
[----:B0-----:R-:W-:Y:S01]  /*28f0*/  FADD.FTZ R232, RZ, R165 ;  /* 0x000000a5ffe87221 */ /* 0x001fe20000010000 */
[----:B------:R-:W-:Y:S01]  /*2900*/  FADD.FTZ R165, RZ, R164 ;  /* 0x000000a4ffa57221 */ /* 0x000fe20000010000 */
[----:B------:R-:W-:Y:S02]  /*2910*/  IMAD.U32 R164, RZ, RZ, UR9 ;  /* 0x00000009ffa47e24 */ /* 0x000fe4000f8e00ff */
[----:B------:R-:W-:Y:S01]  /*2920*/  FADD.FTZ R232, R167, R232 ;  /* 0x000000e8a7e87221 */ /* 0x000fe20000010000 */
[----:B------:R-:W-:-:S03]  /*2930*/  FADD.FTZ R165, R166, R165 ;  /* 0x000000a5a6a57221 */ /* 0x000fc60000010000 */
[----:B-1----:R-:W-:Y:S01]  /*2940*/  FADD.FTZ R232, R232, R169 ;  /* 0x000000a9e8e87221 */ /* 0x002fe20000010000 */
[----:B------:R-:W-:Y:S01]  /*2950*/  FADD.FTZ R165, R165, R168 ;  /* 0x000000a8a5a57221 */ /* 0x000fe20000010000 */
[----:B------:R-:W-:Y:S02]  /*2960*/  MOV R168, RZ ;  /* 0x000000ff00a87202 */ /* 0x000fe40000000f00 */
[----:B------:R-:W-:Y:S01]  /*2970*/  FADD.FTZ R232, R171, R232 ;  /* 0x000000e8abe87221 */ /* 0x000fe20000010000 */
[----:B------:R-:W-:Y:S01]  /*2980*/  FADD.FTZ R165, R170, R165 ;  /* 0x000000a5aaa57221 */ /* 0x000fe20000010000 */
[----:B------:R-:W-:Y:S02]  /*2990*/  @P5 LEA.HI.SX32 R168, R164, R3, 0x1d ;  /* 0x00000003a4a85211 */ /* 0x000fe400078feaff */
        /* <DEDUP_REMOVED lines=14> */
[----:B------:R-:W-:-:S09]  /*2a80*/  UISETP.NE.AND.EX UP0, UPT, UR27, URZ, UPT, UP0 ;  /* 0x000000ff1b00728c */ /* 0x000fd2000bf05300 */
[----:B------:R-:W-:Y:S05]  /*2a90*/  BRA.U UP0, `(.L_x_7020) ;  /* 0x0000000d00047547 */ /* 0x000fea000b800000 */
[----:B------:R-:W-:-:S04]  /*2aa0*/  UISETP.NE.U32.AND UP0, UPT, UR4, URZ, UPT ;  /* 0x000000ff0400728c */ /* 0x000fc8000bf05070 */
[----:B------:R-:W-:-:S09]  /*2ab0*/  UISETP.NE.AND.EX UP0, UPT, UR5, URZ, UPT, UP0 ;  /* 0x000000ff0500728c */ /* 0x000fd2000bf05300 */
[----:B------:R-:W-:Y:S05]  /*2ac0*/  BRA.U UP0, `(.L_x_7021) ;  /* 0x0000000500887547 */ /* 0x000fea000b800000 */
[----:B------:R-:W-:Y:S05]  /*2ad0*/  BRA.U !UP3, `(.L_x_7022) ;  /* 0x000000010b2c7547 */ /* 0x000fea000b800000 */
[----:B------:R-:W-:Y:S01]  /*2ae0*/  FFMA.FTZ R164, R231, UR12, R169 ;  /* 0x0000000ce7a47c23 */ /* 0x000fe200080100a9 */
[----:B------:R-:W-:-:S03]  /*2af0*/  ISETP.LT.AND P0, PT, RZ, UR33, PT ;  /* 0x00000021ff007c0c */ /* 0x000fc6000bf01270 */
[----:B------:R-:W-:-:S04]  /*2b00*/  FADD.FTZ R164, R229, -R164 ;  /* 0x800000a4e5a47221 */ /* 0x000fc80000010000 */
[----:B------:R-:W-:-:S05]  /*2b10*/  FMUL.FTZ R164, R164, UR32 ;  /* 0x00000020a4a47c20 */ /* 0x000fca0008410000 */
[----:B------:R-:W-:Y:S02]  /*2b20*/  FSEL R164, R164, RZ, P0 ;  /* 0x000000ffa4a47208 */ /* 0x000fe40000000000 */
[----:B-----5:R-:W-:-:S03]  /*2b30*/  LOP3.LUT P0, RZ, R192, 0xff, RZ, 0xc0, !PT ;  /* 0x000000ffc0ff7812 */ /* 0x020fc6000780c0ff */
[----:B------:R-:W-:-:S04]  /*2b40*/  FMUL.FTZ R164, R164, UR25 ;  /* 0x00000019a4a47c20 */ /* 0x000fc80008410000 */
[----:B------:R-:W-:-:S05]  /*2b50*/  FMUL.FTZ R164, R164, UR24 ;  /* 0x00000018a4a47c20 */ /* 0x000fca0008410000 */
[----:B------:R-:W-:-:S04]  /*2b60*/  FSEL R164, R164, RZ, P0 ;  /* 0x000000ffa4a47208 */ /* 0x000fc80000000000 */
[----:B------:R-:W-:-:S04]  /*2b70*/  F2FP.BF16.F32.PACK_AB R164, RZ, R164 ;  /* 0x000000a4ffa4723e */ /* 0x000fc800000010ff */
[----:B------:R-:W-:-:S07]  /*2b80*/  PRMT R152, R164, 0x7610, R152 ;  /* 0x00007610a4987816 */ /* 0x000fce0000000098 */
.L_x_7022:
        /* <DEDUP_REMOVED lines=12> */
.L_x_7023:
        /* <DEDUP_REMOVED lines=12> */
.L_x_7024:
        /* <DEDUP_REMOVED lines=12> */
.L_x_7025:
        /* <DEDUP_REMOVED lines=12> */
.L_x_7026:
        /* <DEDUP_REMOVED lines=12> */
.L_x_7027:
        /* <DEDUP_REMOVED lines=12> */
.L_x_7028:
[----:B------:R-:W-:Y:S05]  /*3010*/  BRA.U !UP3, `(.L_x_7029) ;  /* 0x000000150b3c7547 */ /* 0x000fea000b800000 */
[----:B------:R-:W-:Y:S01]  /*3020*/  FFMA.FTZ R165, R218, UR12, R169 ;  /* 0x0000000cdaa57c23 */ /* 0x000fe200080100a9 */
[----:B------:R-:W-:-:S03]  /*3030*/  ISETP.LT.AND P0, PT, RZ, UR33, PT ;  /* 0x00000021ff007c0c */ /* 0x000fc6000bf01270 */
[----:B------:R-:W-:-:S04]  /*3040*/  FADD.FTZ R164, R216, -R165 ;  /* 0x800000a5d8a47221 */ /* 0x000fc80000010000 */
[----:B------:R-:W-:-:S05]  /*3050*/  FMUL.FTZ R164, R164, UR32 ;  /* 0x00000020a4a47c20 */ /* 0x000fca0008410000 */
        /* <DEDUP_REMOVED lines=9> */
.L_x_7021:
        /* <DEDUP_REMOVED lines=34> */
[----:B------:R-:W-:Y:S01]  /*3310*/  FMUL.FTZ R156, R164, UR25 ;  /* 0x00000019a49c7c20 */ /* 0x000fe20008410000 */
[----:B-----5:R-:W-:-:S03]  /*3320*/  LOP3.LUT P0, RZ, R192, 0xff, RZ, 0xc0, !PT ;  /* 0x000000ffc0ff7812 */ /* 0x020fc6000780c0ff */
[----:B------:R-:W-:-:S05]  /*3330*/  FMUL.FTZ R156, R156, UR24 ;  /* 0x000000189c9c7c20 */ /* 0x000fca0008410000 */
[----:B------:R-:W-:-:S04]  /*3340*/  FSEL R156, R156, RZ, P0 ;  /* 0x000000ff9c9c7208 */ /* 0x000fc80000000000 */
[----:B------:R-:W-:-:S04]  /*3350*/  F2FP.BF16.F32.PACK_AB R156, RZ, R156 ;  /* 0x0000009cff9c723e */ /* 0x000fc800000010ff */
[----:B------:R-:W-:-:S07]  /*3360*/  PRMT R152, R156, 0x7610, R152 ;  /* 0x000076109c987816 */ /* 0x000fce0000000098 */
.L_x_7030:
[----:B------:R-:W-:Y:S05]  /*3370*/  BRA.U !UP3, `(.L_x_7031) ;  /* 0x000000010b187547 */ /* 0x000fea000b800000 */
[----:B------:R-:W-:Y:S01]  /*3380*/  FMUL.FTZ R156, R157, UR25 ;  /* 0x000000199d9c7c20 */ /* 0x000fe20008410000 */
[----:B-----5:R-:W-:-:S03]  /*3390*/  LOP3.LUT P0, RZ, R192, 0xff00, RZ, 0xc0, !PT ;  /* 0x0000ff00c0ff7812 */ /* 0x020fc6000780c0ff */
[----:B------:R-:W-:-:S05]  /*33a0*/  FMUL.FTZ R156, R156, UR24 ;  /* 0x000000189c9c7c20 */ /* 0x000fca0008410000 */
[----:B------:R-:W-:-:S04]  /*33b0*/  FSEL R156, R156, RZ, P0 ;  /* 0x000000ff9c9c7208 */ /* 0x000fc80000000000 */
[----:B------:R-:W-:-:S04]  /*33c0*/  F2FP.BF16.F32.PACK_AB R156, RZ, R156 ;  /* 0x0000009cff9c723e */ /* 0x000fc800000010ff */
[----:B------:R-:W-:-:S07]  /*33d0*/  PRMT R152, R152, 0x5410, R156 ;  /* 0x0000541098987816 */ /* 0x000fce000000009c */
.L_x_7031:
[----:B------:R-:W-:Y:S05]  /*33e0*/  BRA.U !UP3, `(.L_x_7032) ;  /* 0x000000010b187547 */ /* 0x000fea000b800000 */
[----:B------:R-:W-:Y:S01]  /*33f0*/  FMUL.FTZ R156, R158, UR25 ;  /* 0x000000199e9c7c20 */ /* 0x000fe20008410000 */
[----:B-----5:R-:W-:-:S03]  /*3400*/  LOP3.LUT P0, RZ, R192, 0xff0000, RZ, 0xc0, !PT ;  /* 0x00ff0000c0ff7812 */ /* 0x020fc6000780c0ff */
[----:B------:R-:W-:-:S05]  /*3410*/  FMUL.FTZ R156, R156, UR24 ;  /* 0x000000189c9c7c20 */ /* 0x000fca0008410000 */
[----:B------:R-:W-:-:S04]  /*3420*/  FSEL R156, R156, RZ, P0 ;  /* 0x000000ff9c9c7208 */ /* 0x000fc80000000000 */
[----:B------:R-:W-:-:S04]  /*3430*/  F2FP.BF16.F32.PACK_AB R156, RZ, R156 ;  /* 0x0000009cff9c723e */ /* 0x000fc800000010ff */
[----:B------:R-:W-:-:S07]  /*3440*/  PRMT R153, R156, 0x7610, R153 ;  /* 0x000076109c997816 */ /* 0x000fce0000000099 */
.L_x_7032:
[----:B------:R-:W-:Y:S05]  /*3450*/  BRA.U !UP3, `(.L_x_7033) ;  /* 0x000000010b187547 */ /* 0x000fea000b800000 */
[----:B------:R-:W-:Y:S01]  /*3460*/  FMUL.FTZ R156, R159, UR25 ;  /* 0x000000199f9c7c20 */ /* 0x000fe20008410000 */
[----:B-----5:R-:W-:-:S03]  /*3470*/  LOP3.LUT P0, RZ, R192, 0xff000000, RZ, 0xc0, !PT ;  /* 0xff000000c0ff7812 */ /* 0x020fc6000780c0ff */
[----:B------:R-:W-:-:S05]  /*3480*/  FMUL.FTZ R156, R156, UR24 ;  /* 0x000000189c9c7c20 */ /* 0x000fca0008410000 */
[----:B------:R-:W-:-:S04]  /*3490*/  FSEL R156, R156, RZ, P0 ;  /* 0x000000ff9c9c7208 */ /* 0x000fc80000000000 */
[----:B------:R-:W-:-:S04]  /*34a0*/  F2FP.BF16.F32.PACK_AB R156, RZ, R156 ;  /* 0x0000009cff9c723e */ /* 0x000fc800000010ff */
[----:B------:R-:W-:-:S07]  /*34b0*/  PRMT R153, R153, 0x5410, R156 ;  /* 0x0000541099997816 */ /* 0x000fce000000009c */
.L_x_7033:
[----:B------:R-:W-:Y:S05]  /*34c0*/  BRA.U !UP3, `(.L_x_7034) ;  /* 0x000000010b187547 */ /* 0x000fea000b800000 */
[----:B------:R-:W-:Y:S01]  /*34d0*/  FMUL.FTZ R156, R160, UR25 ;  /* 0x00000019a09c7c20 */ /* 0x000fe20008410000 */
[----:B-----5:R-:W-:-:S03]  /*34e0*/  LOP3.LUT P0, RZ, R193, 0xff, RZ, 0xc0, !PT ;  /* 0x000000ffc1ff7812 */ /* 0x020fc6000780c0ff */
[----:B------:R-:W-:-:S05]  /*34f0*/  FMUL.FTZ R156, R156, UR24 ;  /* 0x000000189c9c7c20 */ /* 0x000fca0008410000 */
[----:B------:R-:W-:-:S04]  /*3500*/  FSEL R156, R156, RZ, P0 ;  /* 0x000000ff9c9c7208 */ /* 0x000fc80000000000 */
[----:B------:R-:W-:-:S04]  /*3510*/  F2FP.BF16.F32.PACK_AB R156, RZ, R156 ;  /* 0x0000009cff9c723e */ /* 0x000fc800000010ff */
[----:B------:R-:W-:-:S07]  /*3520*/  PRMT R154, R156, 0x7610, R154 ;  /* 0x000076109c9a7816 */ /* 0x000fce000000009a */
.L_x_7034:
[----:B------:R-:W-:Y:S05]  /*3530*/  BRA.U !UP3, `(.L_x_7035) ;  /* 0x000000010b187547 */ /* 0x000fea000b800000 */
[----:B------:R-:W-:Y:S01]  /*3540*/  FMUL.FTZ R156, R161, UR25 ;  /* 0x00000019a19c7c20 */ /* 0x000fe20008410000 */
[----:B-----5:R-:W-:-:S03]  /*3550*/  LOP3.LUT P0, RZ, R193, 0xff00, RZ, 0xc0, !PT ;  /* 0x0000ff00c1ff7812 */ /* 0x020fc6000780c0ff */
[----:B------:R-:W-:-:S05]  /*3560*/  FMUL.FTZ R156, R156, UR24 ;  /* 0x000000189c9c7c20 */ /* 0x000fca0008410000 */
[----:B------:R-:W-:-:S04]  /*3570*/  FSEL R156, R156, RZ, P0 ;  /* 0x000000ff9c9c7208 */ /* 0x000fc80000000000 */
[----:B------:R-:W-:-:S04]  /*3580*/  F2FP.BF16.F32.PACK_AB R156, RZ, R156 ;  /* 0x0000009cff9c723e */ /* 0x000fc800000010ff */
[----:B------:R-:W-:-:S07]  /*3590*/  PRMT R154, R154, 0x5410, R156 ;  /* 0x000054109a9a7816 */ /* 0x000fce000000009c */
.L_x_7035:
[----:B------:R-:W-:Y:S05]  /*35a0*/  BRA.U !UP3, `(.L_x_7036) ;  /* 0x000000010b187547 */ /* 0x000fea000b800000 */
[----:B------:R-:W-:Y:S01]  /*35b0*/  FMUL.FTZ R156, R162, UR25 ;  /* 0x00000019a29c7c20 */ /* 0x000fe20008410000 */
[----:B-----5:R-:W-:-:S03]  /*35c0*/  LOP3.LUT P0, RZ, R193, 0xff0000, RZ, 0xc0, !PT ;  /* 0x00ff0000c1ff7812 */ /* 0x020fc6000780c0ff */
[----:B------:R-:W-:-:S05]  /*35d0*/  FMUL.FTZ R156, R156, UR24 ;  /* 0x000000189c9c7c20 */ /* 0x000fca0008410000 */
[----:B------:R-:W-:-:S04]  /*35e0*/  FSEL R156, R156, RZ, P0 ;  /* 0x000000ff9c9c7208 */ /* 0x000fc80000000000 */
[----:B------:R-:W-:-:S04]  /*35f0*/  F2FP.BF16.F32.PACK_AB R156, RZ, R156 ;  /* 0x0000009cff9c723e */ /* 0x000fc800000010ff */
[----:B------:R-:W-:-:S07]  /*3600*/  PRMT R155, R156, 0x7610, R155 ;  /* 0x000076109c9b7816 */ /* 0x000fce000000009b */
.L_x_7036:
[----:B------:R-:W-:Y:S01]  /*3610*/  IMAD.MOV.U32 R156, RZ, RZ, R164 ;  /* 0x000000ffff9c7224 */ /* 0x000fe200078e00a4 */
[----:B------:R-:W-:Y:S06]  /*3620*/  BRA.U !UP3, `(.L_x_7029) ;  /* 0x0000000d0bb87547 */ /* 0x000fec000b800000 */
        /* <DEDUP_REMOVED lines=8> */
.L_x_7020:
[----:B------:R-:W-:-:S04]  /*36b0*/  UISETP.NE.U32.AND UP0, UPT, UR4, URZ, UPT ;  /* 0x000000ff0400728c */ /* 0x000fc8000bf05070 */
[----:B------:R-:W-:-:S09]  /*36c0*/  UISETP.NE.AND.EX UP0, UPT, UR5, URZ, UPT, UP0 ;  /* 0x000000ff0500728c */ /* 0x000fd2000bf05300 */
[----:B------:R-:W-:Y:S05]  /*36d0*/  BRA.U UP0, `(.L_x_7037) ;  /* 0x0000000500c87547 */ /* 0x000fea000b800000 */
[----:B------:R-:W-:Y:S05]  /*36e0*/  BRA.U !UP3, `(.L_x_7038) ;  /* 0x000000010b347547 */ /* 0x000fea000b800000 */
[----:B------:R-:W-:Y:S02]  /*36f0*/  PLOP3.LUT P0, PT, PT, PT, UP2, 0x80, 0x8 ;  /* 0x000000000008781c */ /* 0x000fe40003f0f028 */
[----:B------:R-:W-:Y:S02]  /*3700*/  PLOP3.LUT P5, PT, PT, PT, UP2, 0x80, 0x8 ;  /* 0x000000000008781c */ /* 0x000fe40003faf028 */
[----:B------:R-:W-:Y:S02]  /*3710*/  PLOP3.LUT P6, PT, PT, PT, UP2, 0x80, 0x8 ;  /* 0x000000000008781c */ /* 0x000fe40003fcf028 */
[----:B-----5:R-:W-:-:S07]  /*3720*/  MOV R164, R44 ;  /* 0x0000002c00a47202 */ /* 0x020fce0000000f00 */
[----:B------:R-:W-:Y:S01]  /*3730*/  @P0 FFMA.FTZ R166, R231, UR12, R169 ;  /* 0x0000000ce7a60c23 */ /* 0x000fe200080100a9 */
[----:B------:R-:W-:-:S03]  /*3740*/  LOP3.LUT P0, RZ, R192, 0xff, RZ, 0xc0, !PT ;  /* 0x000000ffc0ff7812 */ /* 0x000fc6000780c0ff */
[----:B------:R-:W-:-:S04]  /*3750*/  @P5 FADD.FTZ R165, R229, -R166 ;  /* 0x800000a6e5a55221 */ /* 0x000fc80000010000 */
[----:B------:R-:W-:-:S04]  /*3760*/  @P6 FFMA.FTZ R164, R165, UR32, R44 ;  /* 0x00000020a5a46c23 */ /* 0x000fc8000801002c */
[----:B------:R-:W-:-:S04]  /*3770*/  FMUL.FTZ R164, R164, UR25 ;  /* 0x00000019a4a47c20 */ /* 0x000fc80008410000 */
[----:B------:R-:W-:-:S05]  /*3780*/  FMUL.FTZ R164, R164, UR24 ;  /* 0x00000018a4a47c20 */ /* 0x000fca0008410000 */
[----:B------:R-:W-:-:S04]  /*3790*/  FSEL R164, R164, RZ, P0 ;  /* 0x000000ffa4a47208 */ /* 0x000fc80000000000 */
[----:B------:R-:W-:-:S04]  /*37a0*/  F2FP.BF16.F32.PACK_AB R164, RZ, R164 ;  /* 0x000000a4ffa4723e */ /* 0x000fc800000010ff */
[----:B------:R-:W-:-:S07]  /*37b0*/  PRMT R152, R164, 0x7610, R152 ;  /* 0x00007610a4987816 */ /* 0x000fce0000000098 */
.L_x_7038:
[----:B------:R-:W-:Y:S05]  /*37c0*/  BRA.U !UP3, `(.L_x_7039) ;  /* 0x000000010b347547 */ /* 0x000fea000b800000 */
[----:B------:R-:W-:Y:S01]  /*37d0*/  PLOP3.LUT P0, PT, PT, PT, UP2, 0x80, 0x8 ;  /* 0x000000000008781c */ /* 0x000fe20003f0f028 */
[----:B-----5:R-:W-:Y:S01]  /*37e0*/  IMAD.MOV.U32 R164, RZ, RZ, R45 ;  /* 0x000000ffffa47224 */ /* 0x020fe200078e002d */
[----:B------:R-:W-:Y:S02]  /*37f0*/  PLOP3.LUT P5, PT, PT, PT, UP2, 0x80, 0x8 ;  /* 0x000000000008781c */ /* 0x000fe40003faf028 */
[----:B------:R-:W-:-:S09]  /*3800*/  PLOP3.LUT P6, PT, PT, PT, UP2, 0x80, 0x8 ;  /* 0x000000000008781c */ /* 0x000fd20003fcf028 */
        /* <DEDUP_REMOVED lines=9> */
.L_x_7039:
        /* <DEDUP_REMOVED lines=14> */
.L_x_7040:
        /* <DEDUP_REMOVED lines=14> */
.L_x_7041:
        /* <DEDUP_REMOVED lines=14> */
.L_x_7042:
        /* <DEDUP_REMOVED lines=14> */
.L_x_7043:
        /* <DEDUP_REMOVED lines=14> */
.L_x_7044:
[----:B------:R-:W-:Y:S05]  /*3d00*/  BRA.U !UP3, `(.L_x_7029) ;  /* 0x000000090b007547 */ /* 0x000fea000b800000 */
[----:B------:R-:W-:Y:S01]  /*3d10*/  PLOP3.LUT P0, PT, PT, PT, UP2, 0x80, 0x8 ;  /* 0x000000000008781c */ /* 0x000fe20003f0f028 */
[----:B-----5:R-:W-:Y:S01]  /*3d20*/  IMAD.MOV.U32 R164, RZ, RZ, R43 ;  /* 0x000000ffffa47224 */ /* 0x020fe200078e002b */
[----:B------:R-:W-:Y:S02]  /*3d30*/  PLOP3.LUT P5, PT, PT, PT, UP2, 0x80, 0x8 ;  /* 0x000000000008781c */ /* 0x000fe40003faf028 */
[----:B------:R-:W-:-:S09]  /*3d40*/  PLOP3.LUT P6, PT, PT, PT, UP2, 0x80, 0x8 ;  /* 0x000000000008781c */ /* 0x000fd20003fcf028 */
[----:B------:R-:W-:Y:S01]  /*3d50*/  @P0 FFMA.FTZ R165, R218, UR12, R169 ;  /* 0x0000000cdaa50c23 */ /* 0x000fe200080100a9 */
[----:B------:R-:W-:-:S03]  /*3d60*/  ISETP.GE.U32.AND P0, PT, R192, RZ, PT ;  /* 0x000000ffc000720c */ /* 0x000fc60003f06070 */
[----:B------:R-:W-:Y:S01]  /*3d70*/  @P5 FADD.FTZ R166, R216, -R165 ;  /* 0x800000a5d8a65221 */ /* 0x000fe20000010000 */
[----:B------:R-:W-:-:S03]  /*3d80*/  ISETP.GE.U32.AND.EX P0, PT, R193, 0x1000000, PT, P0 ;  /* 0x01000000c100780c */ /* 0x000fc60003f06100 */
[----:B------:R-:W-:-:S04]  /*3d90*/  @P6 FFMA.FTZ R164, R166, UR32, R43 ;  /* 0x00000020a6a46c23 */ /* 0x000fc8000801002b */
[----:B------:R-:W-:-:S04]  /*3da0*/  FMUL.FTZ R164, R164, UR25 ;  /* 0x00000019a4a47c20 */ /* 0x000fc80008410000 */
[----:B------:R-:W-:-:S05]  /*3db0*/  FMUL.FTZ R164, R164, UR24 ;  /* 0x00000018a4a47c20 */ /* 0x000fca0008410000 */
[----:B------:R-:W-:-:S04]  /*3dc0*/  FSEL R164, R164, RZ, P0 ;  /* 0x000000ffa4a47208 */ /* 0x000fc80000000000 */
[----:B------:R-:W-:-:S04]  /*3dd0*/  F2FP.BF16.F32.PACK_AB R164, RZ, R164 ;  /* 0x000000a4ffa4723e */ /* 0x000fc800000010ff */
[----:B------:R-:W-:Y:S01]  /*3de0*/  PRMT R155, R155, 0x5410, R164 ;  /* 0x000054109b9b7816 */ /* 0x000fe200000000a4 */
[----:B------:R-:W-:Y:S06]  /*3df0*/  BRA `(.L_x_7029) ;  /* 0x0000000400c47947 */ /* 0x000fec0003800000 */
.L_x_7037:
[----:B------:R-:W-:Y:S01]  /*3e00*/  PLOP3.LUT P0, PT, PT, PT, UP2, 0x80, 0x8 ;  /* 0x000000000008781c */ /* 0x000fe20003f0f028 */
[----:B-----5:R-:W-:Y:S01]  /*3e10*/  IMAD.MOV.U32 R157, RZ, RZ, R45 ;  /* 0x000000ffff9d7224 */ /* 0x020fe200078e002d */
[----:B------:R-:W-:Y:S01]  /*3e20*/  PLOP3.LUT P6, PT, PT, PT, UP2, 0x80, 0x8 ;  /* 0x000000000008781c */ /* 0x000fe20003fcf028 */
[----:B------:R-:W-:Y:S01]  /*3e30*/  IMAD.MOV.U32 R160, RZ, RZ, R40 ;  /* 0x000000ffffa07224 */ /* 0x000fe200078e0028 */
[----:B------:R-:W-:Y:S01]  /*3e40*/  PLOP3.LUT P5, PT, PT, PT, UP2, 0x80, 0x8 ;  /* 0x000000000008781c */ /* 0x000fe20003faf028 */
[----:B------:R-:W-:Y:S01]  /*3e50*/  IMAD.MOV.U32 R162, RZ, RZ, R42 ;  /* 0x000000ffffa27224 */ /* 0x000fe200078e002a */
[----:B------:R-:W-:-:S07]  /*3e60*/  MOV R158, R46 ;  /* 0x0000002e009e7202 */ /* 0x000fce0000000f00 */
[----:B------:R-:W-:Y:S01]  /*3e70*/  @P0 FFMA.FTZ R156, R231, UR12, R169 ;  /* 0x0000000ce79c0c23 */ /* 0x000fe200080100a9 */
[----:B------:R-:W-:-:S03]  /*3e80*/  PLOP3.LUT P0, PT, PT, PT, UP2, 0x80, 0x8 ;  /* 0x000000000008781c */ /* 0x000fc60003f0f028 */
[----:B------:R-:W-:Y:S01]  /*3e90*/  @P6 FADD.FTZ R165, R229, -R156 ;  /* 0x8000009ce5a56221 */ /* 0x000fe20000010000 */
[----:B------:R-:W-:Y:S01]  /*3ea0*/  PLOP3.LUT P6, PT, PT, PT, UP2, 0x80, 0x8 ;  /* 0x000000000008781c */ /* 0x000fe20003fcf028 */
[----:B------:R-:W-:Y:S01]  /*3eb0*/  @P5 FFMA.FTZ R159, R230, UR12, R169 ;  /* 0x0000000ce69f5c23 */ /* 0x000fe200080100a9 */
[----:B------:R-:W-:-:S07]  /*3ec0*/  PLOP3.LUT P5, PT, PT, PT, UP2, 0x80, 0x8 ;  /* 0x000000000008781c */ /* 0x000fce0003faf028 */
[----:B------:R-:W-:Y:S01]  /*3ed0*/  @P0 FADD.FTZ R156, R228, -R159 ;  /* 0x8000009fe49c0221 */ /* 0x000fe20000010000 */
[----:B------:R-:W-:-:S03]  /*3ee0*/  PLOP3.LUT P0, PT, PT, PT, UP2, 0x80, 0x8 ;  /* 0x000000000008781c */ /* 0x000fc60003f0f028 */
[----:B------:R-:W-:Y:S01]  /*3ef0*/  @P6 FFMA.FTZ R157, R156, UR32, R45 ;  /* 0x000000209c9d6c23 */ /* 0x000fe2000801002d */
        /* <DEDUP_REMOVED lines=8> */
[----:B------:R-:W-:Y:S01]  /*3f80*/  PLOP3.LUT P5, PT, PT, PT, UP2, 0x80, 0x8 ;  /* 0x000000000008781c */ /* 0x000fe20003faf028 */
[----:B------:R-:W-:-:S06]  /*3f90*/  IMAD.MOV.U32 R159, RZ, RZ, R47 ;  /* 0x000000ffff9f7224 */ /* 0x000fcc00078e002f */
        /* <DEDUP_REMOVED lines=11> */
[----:B------:R-:W-:Y:S02]  /*4050*/  PLOP3.LUT P5, PT, PT, PT, UP2, 0x80, 0x8 ;  /* 0x000000000008781c */ /* 0x000fe40003faf028 */
[----:B------:R-:W-:-:S05]  /*4060*/  MOV R161, R41 ;  /* 0x0000002900a17202 */ /* 0x000fca0000000f00 */
[----:B------:R-:W-:Y:S01]  /*4070*/  @P0 FADD.FTZ R156, R220, -R163 ;  /* 0x800000a3dc9c0221 */ /* 0x000fe20000010000 */
[----:B------:R-:W-:-:S03]  /*4080*/  PLOP3.LUT P0, PT, PT, PT, UP2, 0x80, 0x8 ;  /* 0x000000000008781c */ /* 0x000fc60003f0f028 */
[----:B------:R-:W-:Y:S01]  /*4090*/  @P6 FFMA.FTZ R161, R156, UR32, R41 ;  /* 0x000000209ca16c23 */ /* 0x000fe20008010029 */
[----:B------:R-:W-:Y:S01]  /*40a0*/  PLOP3.LUT P6, PT, PT, PT, UP2, 0x80, 0x8 ;  /* 0x000000000008781c */ /* 0x000fe20003fcf028 */
[----:B------:R-:W-:Y:S01]  /*40b0*/  @P5 FFMA.FTZ R156, R219, UR12, R169 ;  /* 0x0000000cdb9c5c23 */ /* 0x000fe200080100a9 */
[----:B------:R-:W-:-:S07]  /*40c0*/  PLOP3.LUT P5, PT, PT, PT, UP2, 0x80, 0x8 ;  /* 0x000000000008781c */ /* 0x000fce0003faf028 */
[----:B------:R-:W-:Y:S01]  /*40d0*/  @P0 FADD.FTZ R163, R217, -R156 ;  /* 0x8000009cd9a30221 */ /* 0x000fe20000010000 */
[----:B------:R-:W-:Y:S01]  /*40e0*/  PLOP3.LUT P0, PT, PT, PT, UP2, 0x80, 0x8 ;  /* 0x000000000008781c */ /* 0x000fe20003f0f028 */
[----:B------:R-:W-:Y:S02]  /*40f0*/  IMAD.MOV.U32 R156, RZ, RZ, R44 ;  /* 0x000000ffff9c7224 */ /* 0x000fe400078e002c */
[----:B------:R-:W-:Y:S01]  /*4100*/  @P6 FFMA.FTZ R162, R163, UR32, R42 ;  /* 0x00000020a3a26c23 */ /* 0x000fe2000801002a */
[----:B------:R-:W-:Y:S01]  /*4110*/  PLOP3.LUT P6, PT, PT, PT, UP2, 0x80, 0x8 ;  /* 0x000000000008781c */ /* 0x000fe20003fcf028 */
[----:B------:R-:W-:Y:S01]  /*4120*/  @P5 FFMA.FTZ R167, R218, UR12, R169 ;  /* 0x0000000cdaa75c23 */ /* 0x000fe200080100a9 */
[----:B------:R-:W-:Y:S02]  /*4130*/  PLOP3.LUT P5, PT, PT, PT, UP2, 0x80, 0x8 ;  /* 0x000000000008781c */ /* 0x000fe40003faf028 */
[----:B------:R-:W-:-:S05]  /*4140*/  MOV R163, R43 ;  /* 0x0000002b00a37202 */ /* 0x000fca0000000f00 */
[----:B------:R-:W-:-:S04]  /*4150*/  @P0 FADD.FTZ R164, R216, -R167 ;  /* 0x800000a7d8a40221 */ /* 0x000fc80000010000 */
[----:B------:R-:W-:Y:S02]  /*4160*/  @P6 FFMA.FTZ R163, R164, UR32, R43 ;  /* 0x00000020a4a36c23 */ /* 0x000fe4000801002b */
[----:B------:R-:W-:Y:S01]  /*4170*/  @P5 FFMA.FTZ R156, R165, UR32, R44 ;  /* 0x00000020a59c5c23 */ /* 0x000fe2000801002c */
[----:B------:R-:W-:Y:S06]  /*4180*/  BRA.U !UP3, `(.L_x_7045) ;  /* 0x000000010b187547 */ /* 0x000fec000b800000 */
[----:B------:R-:W-:Y:S01]  /*4190*/  FMUL.FTZ R164, R156, UR25 ;  /* 0x000000199ca47c20 */ /* 0x000fe20008410000 */
[----:B------:R-:W-:-:S03]  /*41a0*/  LOP3.LUT P0, RZ, R192, 0xff, RZ, 0xc0, !PT ;  /* 0x000000ffc0ff7812 */ /* 0x000fc6000780c0ff */
[----:B------:R-:W-:-:S05]  /*41b0*/  FMUL.FTZ R164, R164, UR24 ;  /* 0x00000018a4a47c20 */ /* 0x000fca0008410000 */
[----:B------:R-:W-:-:S04]  /*41c0*/  FSEL R164, R164, RZ, P0 ;  /* 0x000000ffa4a47208 */ /* 0x000fc80000000000 */
[----:B------:R-:W-:-:S04]  /*41d0*/  F2FP.BF16.F32.PACK_AB R164, RZ, R164 ;  /* 0x000000a4ffa4723e */ /* 0x000fc800000010ff */
[----:B------:R-:W-:-:S07]  /*41e0*/  PRMT R152, R164, 0x7610, R152 ;  /* 0x00007610a4987816 */ /* 0x000fce0000000098 */
.L_x_7045:
[----:B------:R-:W-:Y:S05]  /*41f0*/  BRA.U !UP3, `(.L_x_7046) ;  /* 0x000000010b187547 */ /* 0x000fea000b800000 */
[----:B------:R-:W-:Y:S01]  /*4200*/  FMUL.FTZ R164, R157, UR25 ;  /* 0x000000199da47c20 */ /* 0x000fe20008410000 */
[----:B------:R-:W-:-:S03]  /*4210*/  LOP3.LUT P0, RZ, R192, 0xff00, RZ, 0xc0, !PT ;  /* 0x0000ff00c0ff7812 */ /* 0x000fc6000780c0ff */
[----:B------:R-:W-:-:S05]  /*4220*/  FMUL.FTZ R164, R164, UR24 ;  /* 0x00000018a4a47c20 */ /* 0x000fca0008410000 */
[----:B------:R-:W-:-:S04]  /*4230*/  FSEL R164, R164, RZ, P0 ;  /* 0x000000ffa4a47208 */ /* 0x000fc80000000000 */
[----:B------:R-:W-:-:S04]  /*4240*/  F2FP.BF16.F32.PACK_AB R164, RZ, R164 ;  /* 0x000000a4ffa4723e */ /* 0x000fc800000010ff */
[----:B------:R-:W-:-:S07]  /*4250*/  PRMT R152, R152, 0x5410, R164 ;  /* 0x0000541098987816 */ /* 0x000fce00000000a4 */
.L_x_7046:
[----:B------:R-:W-:Y:S05]  /*4260*/  BRA.U !UP3, `(.L_x_7047) ;  /* 0x000000010b187547 */ /* 0x000fea000b800000 */
[----:B------:R-:W-:Y:S01]  /*4270*/  FMUL.FTZ R164, R158, UR25 ;  /* 0x000000199ea47c20 */ /* 0x000fe20008410000 */
[----:B------:R-:W-:-:S03]  /*4280*/  LOP3.LUT P0, RZ, R192, 0xff0000, RZ, 0xc0, !PT ;  /* 0x00ff0000c0ff7812 */ /* 0x000fc6000780c0ff */
[----:B------:R-:W-:-:S05]  /*4290*/  FMUL.FTZ R164, R164, UR24 ;  /* 0x00000018a4a47c20 */ /* 0x000fca0008410000 */
[----:B------:R-:W-:-:S04]  /*42a0*/  FSEL R164, R164, RZ, P0 ;  /* 0x000000ffa4a47208 */ /* 0x000fc80000000000 */
[----:B------:R-:W-:-:S04]  /*42b0*/  F2FP.BF16.F32.PACK_AB R164, RZ, R164 ;  /* 0x000000a4ffa4723e */ /* 0x000fc800000010ff */
[----:B------:R-:W-:-:S07]  /*42c0*/  PRMT R153, R164, 0x7610, R153 ;  /* 0x00007610a4997816 */ /* 0x000fce0000000099 */
.L_x_7047:
[----:B------:R-:W-:Y:S05]  /*42d0*/  BRA.U !UP3, `(.L_x_7048) ;  /* 0x000000010b187547 */ /* 0x000fea000b800000 */
[----:B------:R-:W-:Y:S01]  /*42e0*/  FMUL.FTZ R164, R159, UR25 ;  /* 0x000000199fa47c20 */ /* 0x000fe20008410000 */
[----:B------:R-:W-:-:S03]  /*42f0*/  LOP3.LUT P0, RZ, R192, 0xff000000, RZ, 0xc0, !PT ;  /* 0xff000000c0ff7812 */ /* 0x000fc6000780c0ff */
[----:B------:R-:W-:-:S05]  /*4300*/  FMUL.FTZ R164, R164, UR24 ;  /* 0x00000018a4a47c20 */ /* 0x000fca0008410000 */
[----:B------:R-:W-:-:S04]  /*4310*/  FSEL R164, R164, RZ, P0 ;  /* 0x000000ffa4a47208 */ /* 0x000fc80000000000 */
[----:B------:R-:W-:-:S04]  /*4320*/  F2FP.BF16.F32.PACK_AB R164, RZ, R164 ;  /* 0x000000a4ffa4723e */ /* 0x000fc800000010ff */
[----:B------:R-:W-:-:S07]  /*4330*/  PRMT R153, R153, 0x5410, R164 ;  /* 0x0000541099997816 */ /* 0x000fce00000000a4 */
.L_x_7048:
[----:B------:R-:W-:Y:S05]  /*4340*/  BRA.U !UP3, `(.L_x_7049) ;  /* 0x000000010b187547 */ /* 0x000fea000b800000 */
[----:B------:R-:W-:Y:S01]  /*4350*/  FMUL.FTZ R164, R160, UR25 ;  /* 0x00000019a0a47c20 */ /* 0x000fe20008410000 */
[----:B------:R-:W-:-:S03]  /*4360*/  LOP3.LUT P0, RZ, R193, 0xff, RZ, 0xc0, !PT ;  /* 0x000000ffc1ff7812 */ /* 0x000fc6000780c0ff */
[----:B------:R-:W-:-:S05]  /*4370*/  FMUL.FTZ R164, R164, UR24 ;  /* 0x00000018a4a47c20 */ /* 0x000fca0008410000 */
[----:B------:R-:W-:-:S04]  /*4380*/  FSEL R164, R164, RZ, P0 ;  /* 0x000000ffa4a47208 */ /* 0x000fc80000000000 */
[----:B------:R-:W-:-:S04]  /*4390*/  F2FP.BF16.F32.PACK_AB R164, RZ, R164 ;  /* 0x000000a4ffa4723e */ /* 0x000fc800000010ff */
[----:B------:R-:W-:-:S07]  /*43a0*/  PRMT R154, R164, 0x7610, R154 ;  /* 0x00007610a49a7816 */ /* 0x000fce000000009a */
.L_x_7049:
[----:B------:R-:W-:Y:S05]  /*43b0*/  BRA.U !UP3, `(.L_x_7050) ;  /* 0x000000010b187547 */ /* 0x000fea000b800000 */
[----:B------:R-:W-:Y:S01]  /*43c0*/  FMUL.FTZ R164, R161, UR25 ;  /* 0x00000019a1a47c20 */ /* 0x000fe20008410000 */
[----:B------:R-:W-:-:S03]  /*43d0*/  LOP3.LUT P0, RZ, R193, 0xff00, RZ, 0xc0, !PT ;  /* 0x0000ff00c1ff7812 */ /* 0x000fc6000780c0ff */
[----:B------:R-:W-:-:S05]  /*43e0*/  FMUL.FTZ R164, R164, UR24 ;  /* 0x00000018a4a47c20 */ /* 0x000fca0008410000 */
[----:B------:R-:W-:-:S04]  /*43f0*/  FSEL R164, R164, RZ, P0 ;  /* 0x000000ffa4a47208 */ /* 0x000fc80000000000 */
[----:B------:R-:W-:-:S04]  /*4400*/  F2FP.BF16.F32.PACK_AB R164, RZ, R164 ;  /* 0x000000a4ffa4723e */ /* 0x000fc800000010ff */
[----:B------:R-:W-:-:S07]  /*4410*/  PRMT R154, R154, 0x5410, R164 ;  /* 0x000054109a9a7816 */ /* 0x000fce00000000a4 */
.L_x_7050:
[----:B------:R-:W-:Y:S05]  /*4420*/  BRA.U !UP3, `(.L_x_7051) ;  /* 0x000000010b187547 */ /* 0x000fea000b800000 */
[----:B------:R-:W-:Y:S01]  /*4430*/  FMUL.FTZ R164, R162, UR25 ;  /* 0x00000019a2a47c20 */ /* 0x000fe20008410000 */
[----:B------:R-:W-:-:S03]  /*4440*/  LOP3.LUT P0, RZ, R193, 0xff0000, RZ, 0xc0, !PT ;  /* 0x00ff0000c1ff7812 */ /* 0x000fc6000780c0ff */
[----:B------:R-:W-:-:S05]  /*4450*/  FMUL.FTZ R164, R164, UR24 ;  /* 0x00000018a4a47c20 */ /* 0x000fca0008410000 */
[----:B------:R-:W-:-:S04]  /*4460*/  FSEL R164, R164, RZ, P0 ;  /* 0x000000ffa4a47208 */ /* 0x000fc80000000000 */
[----:B------:R-:W-:-:S04]  /*4470*/  F2FP.BF16.F32.PACK_AB R164, RZ, R164 ;  /* 0x000000a4ffa4723e */ /* 0x000fc800000010ff */
[----:B------:R-:W-:-:S07]  /*4480*/  PRMT R155, R164, 0x7610, R155 ;  /* 0x00007610a49b7816 */ /* 0x000fce000000009b */
.L_x_7051:
[----:B------:R-:W-:Y:S05]  /*4490*/  BRA.U !UP3, `(.L_x_7029) ;  /* 0x000000010b1c7547 */ /* 0x000fea000b800000 */
[----:B------:R-:W-:Y:S01]  /*44a0*/  FMUL.FTZ R164, R163, UR25 ;  /* 0x00000019a3a47c20 */ /* 0x000fe20008410000 */
[----:B------:R-:W-:-:S03]  /*44b0*/  ISETP.GE.U32.AND P0, PT, R192, RZ, PT ;  /* 0x000000ffc000720c */ /* 0x000fc60003f06070 */
[----:B------:R-:W-:Y:S01]  /*44c0*/  FMUL.FTZ R164, R164, UR24 ;  /* 0x00000018a4a47c20 */ /* 0x000fe20008410000 */
[----:B------:R-:W-:-:S04]  /*44d0*/  ISETP.GE.U32.AND.EX P0, PT, R193, 0x1000000, PT, P0 ;  /* 0x01000000c100780c */ /* 0x000fc80003f06100 */
[----:B------:R-:W-:-:S04]  /*44e0*/  FSEL R164, R164, RZ, P0 ;  /* 0x000000ffa4a47208 */ /* 0x000fc80000000000 */
[----:B------:R-:W-:-:S04]  /*44f0*/  F2FP.BF16.F32.PACK_AB R164, RZ, R164 ;  /* 0x000000a4ffa4723e */ /* 0x000fc800000010ff */
[----:B------:R-:W-:-:S07]  /*4500*/  PRMT R155, R155, 0x5410, R164 ;  /* 0x000054109b9b7816 */ /* 0x000fce00000000a4 */
.L_x_7029:
[----:B------:R-:W-:Y:S01]  /*4510*/  ISETP.NE.U32.AND P0, PT, RZ, UR4, PT ;  /* 0x00000004ff007c0c */ /* 0x000fe2000bf05070 */
[----:B------:R-:W0:Y:S01]  /*4520*/  @UP3 LDCU.64 UR10, c[0x0][0x468] ;  /* 0x00008d00ff0a37ac */ /* 0x000e220008000a00 */
[----:B------:R-:W-:Y:S01]  /*4530*/  PLOP3.LUT P5, PT, PT, PT, UP3, 0x80, 0x8 ;  /* 0x000000000008781c */ /* 0x000fe20003faf038 */
[----:B------:R-:W-:Y:S01]  /*4540*/  HFMA2 R165, -RZ, RZ, 0, 9.5367431640625e-07 ;  /* 0x00000010ffa57431 */ /* 0x000fe200000001ff */
[----:B------:R-:W-:Y:S02]  /*4550*/  ISETP.NE.AND.EX P0, PT, RZ, UR5, PT, P0 ;  /* 0x00000005ff007c0c */ /* 0x000fe4000bf05300 */
[----:B------:R-:W-:-:S11]  /*4560*/  PLOP3.LUT P6, PT, PT, PT, UP3, 0x80, 0x8 ;  /* 0x000000000008781c */ /* 0x000fd60003fcf038 */
[----:B------:R-:W1:Y:S01]  /*4570*/  @P0 LDC.64 R166, c[0x0][0x478] ;  /* 0x00011e00ffa60b82 */ /* 0x000e620000000a00 */
[----:B0-----:R-:W-:-:S04]  /*4580*/  @P5 IMAD.WIDE.U32 R164, R168, R165, UR10 ;  /* 0x0000000aa8a45e25 */ /* 0x001fc8000f8e00a5 */
[----:B------:R-:W-:Y:S02]  /*4590*/  VIADD R168, R168, 0x100 ;  /* 0x00000100a8a87836 */ /* 0x000fe40000000000 */
[C---:B-1----:R-:W-:Y:S01]  /*45a0*/  @P0 IMAD.WIDE.U32 R166, R0.reuse, 0x20, R166 ;  /* 0x0000002000a60825 */ /* 0x042fe200078e00a6 */
[----:B------:R-:W-:-:S04]  /*45b0*/  IADD3 R0, PT, PT, R0, 0x100, RZ ;  /* 0x0000010000007810 */ /* 0x000fc80007ffe0ff */
[----:B------:R0:W-:Y:S04]  /*45c0*/  @P0 STG.E.128 desc[UR14][R166.64], R156 ;  /* 0x0000009ca6000986 */ /* 0x0001e8000c101d0e */
[----:B------:R0:W-:Y:S04]  /*45d0*/  @P0 STG.E.128 desc[UR14][R166.64+0x10], R160 ;  /* 0x000010a0a6000986 */ /* 0x0001e8000c101d0e */
[----:B------:R0:W-:Y:S02]  /*45e0*/  @P6 STG.E.128 desc[UR14][R164.64], R152 ;  /* 0x00000098a4006986 */ /* 0x0001e4000c101d0e */
.L_x_7019:
[----:B------:R-:W-:Y:S05]  /*45f0*/  BSYNC.RECONVERGENT B0 ;  /* 0x0000000000007941 */ /* 0x000fea0003800200 */
.L_x_7018:
        /* <DEDUP_REMOVED lines=9> */
[----:B------:R-:W-:Y:S01]  /*4690*/  PLOP3.LUT P6, PT, PT, PT, UP2, 0x80, 0x8 ;  /* 0x000000000008781c */ /* 0x000fe20003fcf028 */
[----:B0----5:R-:W-:Y:S01]  /*46a0*/  IMAD.MOV.U32 R164, RZ, RZ, R33 ;  /* 0x000000ffffa47224 */ /* 0x021fe200078e0021 */
[----:B------:R-:W-:Y:S02]  /*46b0*/  PLOP3.LUT P5, PT, PT, PT, UP2, 0x80, 0x8 ;  /* 0x000000000008781c */ /* 0x000fe40003faf028 */
[----:B------:R-:W-:Y:S02]  /*46c0*/  MOV R158, R38 ;  /* 0x00000026009e7202 */ /* 0x000fe40000000f00 */
[----:B------:R-:W-:Y:S02]  /*46d0*/  MOV R160, R32 ;  /* 0x0000002000a07202 */ /* 0x000fe40000000f00 */
[----:B------:R-:W-:-:S05]  /*46e0*/  MOV R162, R34 ;  /* 0x0000002200a27202 */ /* 0x000fca0000000f00 */
[----:B------:R-:W-:Y:S01]  /*46f0*/  @P6 FFMA.FTZ R157, R7, UR12, R169 ;  /* 0x0000000c079d6c23 */ /* 0x000fe200080100a9 */
[----:B------:R-:W-:-:S03]  /*4700*/  PLOP3.LUT P6, PT, PT, PT, UP2, 0x80, 0x8 ;  /* 0x000000000008781c */ /* 0x000fc60003fcf028 */
[----:B------:R-:W-:Y:S01]  /*4710*/  @P5 FADD.FTZ R161, R214, -R157 ;  /* 0x8000009dd6a15221 */ /* 0x000fe20000010000 */
[----:B------:R-:W-:Y:S01]  /*4720*/  PLOP3.LUT P5, PT, PT, PT, UP2, 0x80, 0x8 ;  /* 0x000000000008781c */ /* 0x000fe20003faf028 */
[----:B------:R-:W-:-:S08]  /*4730*/  IMAD.MOV.U32 R157, RZ, RZ, R37 ;  /* 0x000000ffff9d7224 */ /* 0x000fd000078e0025 */
[----:B------:R-:W-:Y:S01]  /*4740*/  @P6 FFMA.FTZ R156, R6, UR12, R169 ;  /* 0x0000000c069c6c23 */ /* 0x000fe200080100a9 */
[----:B------:R-:W-:-:S03]  /*4750*/  PLOP3.LUT P6, PT, PT, PT, UP2, 0x80, 0x8 ;  /* 0x000000000008781c */ /* 0x000fc60003fcf028 */
[----:B------:R-:W-:Y:S01]  /*4760*/  @P5 FADD.FTZ R156, R13, -R156 ;  /* 0x8000009c0d9c5221 */ /* 0x000fe20000010000 */
[----:B------:R-:W-:-:S09]  /*4770*/  PLOP3.LUT P5, PT, PT, PT, UP2, 0x80, 0x8 ;  /* 0x000000000008781c */ /* 0x000fd20003faf028 */
[----:B------:R-:W-:Y:S01]  /*4780*/  @P6 FFMA.FTZ R157, R156, UR32, R37 ;  /* 0x000000209c9d6c23 */ /* 0x000fe20008010025 */
[----:B------:R-:W-:-:S03]  /*4790*/  PLOP3.LUT P6, PT, PT, PT, UP2, 0x80, 0x8 ;  /* 0x000000000008781c */ /* 0x000fc60003fcf028 */
[----:B------:R-:W-:Y:S01]  /*47a0*/  @P5 FFMA.FTZ R159, R5, UR12, R169 ;  /* 0x0000000c059f5c23 */ /* 0x000fe200080100a9 */
[----:B------:R-:W-:-:S09]  /*47b0*/  PLOP3.LUT P5, PT, PT, PT, UP2, 0x80, 0x8 ;  /* 0x000000000008781c */ /* 0x000fd20003faf028 */
[----:B------:R-:W-:Y:S01]  /*47c0*/  @P6 FADD.FTZ R159, R8, -R159 ;  /* 0x8000009f089f6221 */ /* 0x000fe20000010000 */
[----:B------:R-:W-:-:S03]  /*47d0*/  PLOP3.LUT P6, PT, PT, PT, UP2, 0x80, 0x8 ;  /* 0x000000000008781c */ /* 0x000fc60003fcf028 */
[----:B------:R-:W-:Y:S01]  /*47e0*/  @P5 FFMA.FTZ R158, R159, UR32, R38 ;  /* 0x000000209f9e5c23 */ /* 0x000fe20008010026 */
        /* <DEDUP_REMOVED lines=13> */
[----:B------:R-:W-:-:S09]  /*48c0*/  PLOP3.LUT P5, PT, PT, PT, UP2, 0x80, 0x8 ;  /* 0x000000000008781c */ /* 0x000fd20003faf028 */
        /* <DEDUP_REMOVED lines=16> */
[----:B------:R-:W-:Y:S02]  /*49d0*/  PLOP3.LUT P5, PT, PT, PT, UP2, 0x80, 0x8 ;  /* 0x000000000008781c */ /* 0x000fe40003faf028 */
[----:B------:R-:W-:-:S07]  /*49e0*/  MOV R156, R36 ;  /* 0x00000024009c7202 */ /* 0x000fce0000000f00 */
[----:B------:R-:W-:-:S04]  /*49f0*/  @P6 FFMA.FTZ R163, R166, UR32, R35 ;  /* 0x00000020a6a36c23 */ /* 0x000fc80008010023 */
        /* <DEDUP_REMOVED lines=8> */
.L_x_7056:
[----:B------:R-:W-:Y:S05]  /*4a80*/  BRA.U !UP3, `(.L_x_7057) ;  /* 0x000000010b187547 */ /* 0x000fea000b800000 */
[----:B------:R-:W-:Y:S01]  /*4a90*/  FMUL.FTZ R161, R157, UR25 ;  /* 0x000000199da17c20 */ /* 0x000fe20008410000 */
[----:B------:R-:W-:-:S03]  /*4aa0*/  LOP3.LUT P5, RZ, R190, 0xff00, RZ, 0xc0, !PT ;  /* 0x0000ff00beff7812 */ /* 0x000fc600078ac0ff */
[----:B------:R-:W-:-:S05]  /*4ab0*/  FMUL.FTZ R161, R161, UR24 ;  /* 0x00000018a1a17c20 */ /* 0x000fca0008410000 */
[----:B------:R-:W-:-:S04]  /*4ac0*/  FSEL R161, R161, RZ, P5 ;  /* 0x000000ffa1a17208 */ /* 0x000fc80002800000 */
[----:B------:R-:W-:-:S04]  /*4ad0*/  F2FP.BF16.F32.PACK_AB R161, RZ, R161 ;  /* 0x000000a1ffa1723e */ /* 0x000fc800000010ff */
[----:B------:R-:W-:-:S07]  /*4ae0*/  PRMT R152, R152, 0x5410, R161 ;  /* 0x0000541098987816 */ /* 0x000fce00000000a1 */
.L_x_7057:
[----:B------:R-:W-:Y:S05]  /*4af0*/  BRA.U !UP3, `(.L_x_7058) ;  /* 0x000000010b187547 */ /* 0x000fea000b800000 */
[----:B------:R-:W-:Y:S01]  /*4b00*/  FMUL.FTZ R161, R158, UR25 ;  /* 0x000000199ea17c20 */ /* 0x000fe20008410000 */
[----:B------:R-:W-:-:S03]  /*4b10*/  LOP3.LUT P5, RZ, R190, 0xff0000, RZ, 0xc0, !PT ;  /* 0x00ff0000beff7812 */ /* 0x000fc600078ac0ff */
[----:B------:R-:W-:-:S05]  /*4b20*/  FMUL.FTZ R161, R161, UR24 ;  /* 0x00000018a1a17c20 */ /* 0x000fca0008410000 */
[----:B------:R-:W-:-:S04]  /*4b30*/  FSEL R161, R161, RZ, P5 ;  /* 0x000000ffa1a17208 */ /* 0x000fc80002800000 */
[----:B------:R-:W-:-:S04]  /*4b40*/  F2FP.BF16.F32.PACK_AB R161, RZ, R161 ;  /* 0x000000a1ffa1723e */ /* 0x000fc800000010ff */
[----:B------:R-:W-:-:S07]  /*4b50*/  PRMT R153, R161, 0x7610, R153 ;  /* 0x00007610a1997816 */ /* 0x000fce0000000099 */
.L_x_7058:
[----:B------:R-:W-:Y:S05]  /*4b60*/  BRA.U !UP3, `(.L_x_7059) ;  /* 0x000000010b187547 */ /* 0x000fea000b800000 */
[----:B------:R-:W-:Y:S01]  /*4b70*/  FMUL.FTZ R161, R159, UR25 ;  /* 0x000000199fa17c20 */ /* 0x000fe20008410000 */
[----:B------:R-:W-:-:S03]  /*4b80*/  LOP3.LUT P5, RZ, R190, 0xff000000, RZ, 0xc0, !PT ;  /* 0xff000000beff7812 */ /* 0x000fc600078ac0ff */
[----:B------:R-:W-:-:S05]  /*4b90*/  FMUL.FTZ R161, R161, UR24 ;  /* 0x00000018a1a17c20 */ /* 0x000fca0008410000 */
[----:B------:R-:W-:-:S04]  /*4ba0*/  FSEL R161, R161, RZ, P5 ;  /* 0x000000ffa1a17208 */ /* 0x000fc80002800000 */
[----:B------:R-:W-:-:S04]  /*4bb0*/  F2FP.BF16.F32.PACK_AB R161, RZ, R161 ;  /* 0x000000a1ffa1723e */ /* 0x000fc800000010ff */
[----:B------:R-:W-:-:S07]  /*4bc0*/  PRMT R153, R153, 0x5410, R161 ;  /* 0x0000541099997816 */ /* 0x000fce00000000a1 */
.L_x_7059:
[----:B------:R-:W-:Y:S05]  /*4bd0*/  BRA.U !UP3, `(.L_x_7060) ;  /* 0x000000010b187547 */ /* 0x000fea000b800000 */
[----:B------:R-:W-:Y:S01]  /*4be0*/  FMUL.FTZ R161, R160, UR25 ;  /* 0x00000019a0a17c20 */ /* 0x000fe20008410000 */
[----:B------:R-:W-:-:S03]  /*4bf0*/  LOP3.LUT P5, RZ, R191, 0xff, RZ, 0xc0, !PT ;  /* 0x000000ffbfff7812 */ /* 0x000fc600078ac0ff */
[----:B------:R-:W-:-:S05]  /*4c00*/  FMUL.FTZ R161, R161, UR24 ;  /* 0x00000018a1a17c20 */ /* 0x000fca0008410000 */
[----:B------:R-:W-:-:S04]  /*4c10*/  FSEL R161, R161, RZ, P5 ;  /* 0x000000ffa1a17208 */ /* 0x000fc80002800000 */
[----:B------:R-:W-:-:S04]  /*4c20*/  F2FP.BF16.F32.PACK_AB R161, RZ, R161 ;  /* 0x000000a1ffa1723e */ /* 0x000fc800000010ff */
[----:B------:R-:W-:-:S07]  /*4c30*/  PRMT R154, R161, 0x7610, R154 ;  /* 0x00007610a19a7816 */ /* 0x000fce000000009a */
.L_x_7060:
[----:B------:R-:W-:Y:S05]  /*4c40*/  BRA.U !UP3, `(.L_x_7061) ;  /* 0x000000010b187547 */ /* 0x000fea000b800000 */
[----:B------:R-:W-:Y:S01]  /*4c50*/  FMUL.FTZ R161, R164, UR25 ;  /* 0x00000019a4a17c20 */ /* 0x000fe20008410000 */
[----:B------:R-:W-:-:S03]  /*4c60*/  LOP3.LUT P5, RZ, R191, 0xff00, RZ, 0xc0, !PT ;  /* 0x0000ff00bfff7812 */ /* 0x000fc600078ac0ff */
[----:B------:R-:W-:-:S05]  /*4c70*/  FMUL.FTZ R161, R161, UR24 ;  /* 0x00000018a1a17c20 */ /* 0x000fca0008410000 */
[----:B------:R-:W-:-:S04]  /*4c80*/  FSEL R161, R161, RZ, P5 ;  /* 0x000000ffa1a17208 */ /* 0x000fc80002800000 */
[----:B------:R-:W-:-:S04]  /*4c90*/  F2FP.BF16.F32.PACK_AB R161, RZ, R161 ;  /* 0x000000a1ffa1723e */ /* 0x000fc800000010ff */
[----:B------:R-:W-:-:S07]  /*4ca0*/  PRMT R154, R154, 0x5410, R161 ;  /* 0x000054109a9a7816 */ /* 0x000fce00000000a1 */
.L_x_7061:
[----:B------:R-:W-:Y:S05]  /*4cb0*/  BRA.U !UP3, `(.L_x_7062) ;  /* 0x000000010b187547 */ /* 0x000fea000b800000 */
[----:B------:R-:W-:Y:S01]  /*4cc0*/  FMUL.FTZ R161, R162, UR25 ;  /* 0x00000019a2a17c20 */ /* 0x000fe20008410000 */
[----:B------:R-:W-:-:S03]  /*4cd0*/  LOP3.LUT P5, RZ, R191, 0xff0000, RZ, 0xc0, !PT ;  /* 0x00ff0000bfff7812 */ /* 0x000fc600078ac0ff */
[----:B------:R-:W-:-:S05]  /*4ce0*/  FMUL.FTZ R161, R161, UR24 ;  /* 0x00000018a1a17c20 */ /* 0x000fca0008410000 */
[----:B------:R-:W-:-:S04]  /*4cf0*/  FSEL R161, R161, RZ, P5 ;  /* 0x000000ffa1a17208 */ /* 0x000fc80002800000 */
[----:B------:R-:W-:-:S04]  /*4d00*/  F2FP.BF16.F32.PACK_AB R161, RZ, R161 ;  /* 0x000000a1ffa1723e */ /* 0x000fc800000010ff */
[----:B------:R-:W-:-:S07]  /*4d10*/  PRMT R155, R161, 0x7610, R155 ;  /* 0x00007610a19b7816 */ /* 0x000fce000000009b */
.L_x_7062:
[----:B------:R-:W-:Y:S01]  /*4d20*/  IMAD.MOV.U32 R161, RZ, RZ, R164 ;  /* 0x000000ffffa17224 */ /* 0x000fe200078e00a4 */
[----:B------:R-:W-:Y:S06]  /*4d30*/  BRA.U !UP3, `(.L_x_7063) ;  /* 0x000000110bec7547 */ /* 0x000fec000b800000 */
        /* <DEDUP_REMOVED lines=8> */
.L_x_7055:
[----:B------:R-:W-:Y:S05]  /*4dc0*/  BRA.U !UP3, `(.L_x_7064) ;  /* 0x000000010b347547 */ /* 0x000fea000b800000 */
[----:B------:R-:W-:Y:S02]  /*4dd0*/  PLOP3.LUT P6, PT, PT, PT, UP2, 0x80, 0x8 ;  /* 0x000000000008781c */ /* 0x000fe40003fcf028 */
[----:B------:R-:W-:Y:S02]  /*4de0*/  PLOP3.LUT P5, PT, PT, PT, UP2, 0x80, 0x8 ;  /* 0x000000000008781c */ /* 0x000fe40003faf028 */
[----:B0----5:R-:W-:-:S09]  /*4df0*/  MOV R164, R36 ;  /* 0x0000002400a47202 */ /* 0x021fd20000000f00 */
[----:B------:R-:W-:Y:S01]  /*4e00*/  @P6 FFMA.FTZ R165, R7, UR12, R169 ;  /* 0x0000000c07a56c23 */ /* 0x000fe200080100a9 */
[----:B------:R-:W-:-:S03]  /*4e10*/  PLOP3.LUT P6, PT, PT, PT, UP2, 0x80, 0x8 ;  /* 0x000000000008781c */ /* 0x000fc60003fcf028 */
[----:B------:R-:W-:Y:S01]  /*4e20*/  @P5 FADD.FTZ R165, R214, -R165 ;  /* 0x800000a5d6a55221 */ /* 0x000fe20000010000 */
[----:B------:R-:W-:-:S09]  /*4e30*/  LOP3.LUT P5, RZ, R190, 0xff, RZ, 0xc0, !PT ;  /* 0x000000ffbeff7812 */ /* 0x000fd200078ac0ff */
[----:B------:R-:W-:-:S04]  /*4e40*/  @P6 FFMA.FTZ R164, R165, UR32, R36 ;  /* 0x00000020a5a46c23 */ /* 0x000fc80008010024 */
[----:B------:R-:W-:-:S04]  /*4e50*/  FMUL.FTZ R164, R164, UR25 ;  /* 0x00000019a4a47c20 */ /* 0x000fc80008410000 */
[----:B------:R-:W-:-:S05]  /*4e60*/  FMUL.FTZ R164, R164, UR24 ;  /* 0x00000018a4a47c20 */ /* 0x000fca0008410000 */
[----:B------:R-:W-:-:S04]  /*4e70*/  FSEL R164, R164, RZ, P5 ;  /* 0x000000ffa4a47208 */ /* 0x000fc80002800000 */
[----:B------:R-:W-:-:S04]  /*4e80*/  F2FP.BF16.F32.PACK_AB R164, RZ, R164 ;  /* 0x000000a4ffa4723e */ /* 0x000fc800000010ff */
[----:B------:R-:W-:-:S07]  /*4e90*/  PRMT R152, R164, 0x7610, R152 ;  /* 0x00007610a4987816 */ /* 0x000fce0000000098 */
.L_x_7064:
[----:B------:R-:W-:Y:S05]  /*4ea0*/  BRA.U !UP3, `(.L_x_7065) ;  /* 0x000000010b347547 */ /* 0x000fea000b800000 */
[----:B------:R-:W-:Y:S01]  /*4eb0*/  PLOP3.LUT P6, PT, PT, PT, UP2, 0x80, 0x8 ;  /* 0x000000000008781c */ /* 0x000fe20003fcf028 */
[----:B0----5:R-:W-:Y:S01]  /*4ec0*/  IMAD.MOV.U32 R164, RZ, RZ, R37 ;  /* 0x000000ffffa47224 */ /* 0x021fe200078e0025 */
[----:B------:R-:W-:-:S11]  /*4ed0*/  PLOP3.LUT P5, PT, PT, PT, UP2, 0x80, 0x8 ;  /* 0x000000000008781c */ /* 0x000fd60003faf028 */
        /* <DEDUP_REMOVED lines=10> */
.L_x_7065:
        /* <DEDUP_REMOVED lines=14> */
.L_x_7066:
        /* <DEDUP_REMOVED lines=14> */
.L_x_7067:
        /* <DEDUP_REMOVED lines=14> */
.L_x_7068:
        /* <DEDUP_REMOVED lines=14> */
.L_x_7069:
        /* <DEDUP_REMOVED lines=14> */
.L_x_7070:
[----:B------:R-:W-:Y:S05]  /*53e0*/  BRA.U !UP3, `(.L_x_7063) ;  /* 0x0000000d0b407547 */ /* 0x000fea000b800000 */
[----:B------:R-:W-:Y:S01]  /*53f0*/  PLOP3.LUT P6, PT, PT, PT, UP2, 0x80, 0x8 ;  /* 0x000000000008781c */ /* 0x000fe20003fcf028 */
[----:B0----5:R-:W-:Y:S01]  /*5400*/  IMAD.MOV.U32 R164, RZ, RZ, R35 ;  /* 0x000000ffffa47224 */ /* 0x021fe200078e0023 */
[----:B------:R-:W-:-:S11]  /*5410*/  PLOP3.LUT P5, PT, PT, PT, UP2, 0x80, 0x8 ;  /* 0x000000000008781c */ /* 0x000fd60003faf028 */
[----:B------:R-:W-:Y:S01]  /*5420*/  @P6 FFMA.FTZ R166, R16, UR12, R169 ;  /* 0x0000000c10a66c23 */ /* 0x000fe200080100a9 */
[----:B------:R-:W-:-:S03]  /*5430*/  PLOP3.LUT P6, PT, PT, PT, UP2, 0x80, 0x8 ;  /* 0x000000000008781c */ /* 0x000fc60003fcf028 */
[----:B------:R-:W-:Y:S01]  /*5440*/  @P5 FADD.FTZ R166, R19, -R166 ;  /* 0x800000a613a65221 */ /* 0x000fe20000010000 */
[----:B------:R-:W-:-:S04]  /*5450*/  ISETP.GE.U32.AND P5, PT, R190, RZ, PT ;  /* 0x000000ffbe00720c */ /* 0x000fc80003fa6070 */
[----:B------:R-:W-:-:S05]  /*5460*/  ISETP.GE.U32.AND.EX P5, PT, R191, 0x1000000, PT, P5 ;  /* 0x01000000bf00780c */ /* 0x000fca0003fa6150 */
[----:B------:R-:W-:-:S04]  /*5470*/  @P6 FFMA.FTZ R164, R166, UR32, R35 ;  /* 0x00000020a6a46c23 */ /* 0x000fc80008010023 */
[----:B------:R-:W-:-:S04]  /*5480*/  FMUL.FTZ R164, R164, UR25 ;  /* 0x00000019a4a47c20 */ /* 0x000fc80008410000 */
[----:B------:R-:W-:-:S05]  /*5490*/  FMUL.FTZ R164, R164, UR24 ;  /* 0x00000018a4a47c20 */ /* 0x000fca0008410000 */
[----:B------:R-:W-:-:S04]  /*54a0*/  FSEL R164, R164, RZ, P5 ;  /* 0x000000ffa4a47208 */ /* 0x000fc80002800000 */
[----:B------:R-:W-:-:S04]  /*54b0*/  F2FP.BF16.F32.PACK_AB R164, RZ, R164 ;  /* 0x000000a4ffa4723e */ /* 0x000fc800000010ff */
[----:B------:R-:W-:Y:S01]  /*54c0*/  PRMT R155, R155, 0x5410, R164 ;  /* 0x000054109b9b7816 */ /* 0x000fe200000000a4 */
[----:B------:R-:W-:Y:S06]  /*54d0*/  BRA `(.L_x_7063) ;  /* 0x0000000c00047947 */ /* 0x000fec0003800000 */
.L_x_7054:
[----:B0-----:R-:W0:Y:S02]  /*54e0*/  LDC.64 R164, c[0x0][0x478] ;  /* 0x00011e00ffa47b82 */ /* 0x001e240000000a00 */
[----:B0-----:R-:W-:-:S04]  /*54f0*/  ISETP.NE.U32.AND P0, PT, R164, RZ, PT ;  /* 0x000000ffa400720c */ /* 0x001fc80003f05070 */
[----:B------:R-:W-:-:S13]  /*5500*/  ISETP.NE.AND.EX P0, PT, R165, RZ, PT, P0 ;  /* 0x000000ffa500720c */ /* 0x000fda0003f05300 */
[----:B------:R-:W-:Y:S05]  /*5510*/  @!P0 BRA `(.L_x_7071) ;  /* 0x0000000400708947 */ /* 0x000fea0003800000 */
[--C-:B------:R-:W-:Y:S01]  /*5520*/  FFMA.FTZ R157, R7, UR12, R169.reuse ;  /* 0x0000000c079d7c23 */ /* 0x100fe200080100a9 */
[--C-:B------:R-:W-:Y:S01]  /*5530*/  FFMA.FTZ R158, R6, UR12, R169.reuse ;  /* 0x0000000c069e7c23 */ /* 0x100fe200080100a9 */
[--C-:B------:R-:W-:Y:S01]  /*5540*/  FFMA.FTZ R159, R5, UR12, R169.reuse ;  /* 0x0000000c059f7c23 */ /* 0x100fe200080100a9 */
[--C-:B------:R-:W-:Y:S01]  /*5550*/  FFMA.FTZ R160, R4, UR12, R169.reuse ;  /* 0x0000000c04a07c23 */ /* 0x100fe200080100a9 */
[----:B------:R-:W-:Y:S01]  /*5560*/  FFMA.FTZ R161, R9, UR12, R169 ;  /* 0x0000000c09a17c23 */ /* 0x000fe200080100a9 */
[----:B------:R-:W-:Y:S01]  /*5570*/  FADD.FTZ R156, R214, -R157 ;  /* 0x8000009dd69c7221 */ /* 0x000fe20000010000 */
[--C-:B------:R-:W-:Y:S01]  /*5580*/  FFMA.FTZ R162, R14, UR12, R169.reuse ;  /* 0x0000000c0ea27c23 */ /* 0x100fe200080100a9 */
[----:B------:R-:W-:Y:S01]  /*5590*/  FADD.FTZ R157, R13, -R158 ;  /* 0x8000009e0d9d7221 */ /* 0x000fe20000010000 */
[----:B------:R-:W-:Y:S01]  /*55a0*/  FFMA.FTZ R163, R11, UR12, R169 ;  /* 0x0000000c0ba37c23 */ /* 0x000fe200080100a9 */
        /* <DEDUP_REMOVED lines=31> */
.L_x_7072:
[----:B------:R-:W-:Y:S05]  /*57a0*/  BRA.U !UP3, `(.L_x_7073) ;  /* 0x000000010b187547 */ /* 0x000fea000b800000 */
[----:B------:R-:W-:Y:S01]  /*57b0*/  FMUL.FTZ R156, R157, UR25 ;  /* 0x000000199d9c7c20 */ /* 0x000fe20008410000 */
[----:B-----5:R-:W-:-:S03]  /*57c0*/  LOP3.LUT P5, RZ, R190, 0xff00, RZ, 0xc0, !PT ;  /* 0x0000ff00beff7812 */ /* 0x020fc600078ac0ff */
[----:B------:R-:W-:-:S05]  /*57d0*/  FMUL.FTZ R156, R156, UR24 ;  /* 0x000000189c9c7c20 */ /* 0x000fca0008410000 */
[----:B------:R-:W-:-:S04]  /*57e0*/  FSEL R156, R156, RZ, P5 ;  /* 0x000000ff9c9c7208 */ /* 0x000fc80002800000 */
[----:B------:R-:W-:-:S04]  /*57f0*/  F2FP.BF16.F32.PACK_AB R156, RZ, R156 ;  /* 0x0000009cff9c723e */ /* 0x000fc800000010ff */
[----:B------:R-:W-:-:S07]  /*5800*/  PRMT R152, R152, 0x5410, R156 ;  /* 0x0000541098987816 */ /* 0x000fce000000009c */
.L_x_7073:
[----:B------:R-:W-:Y:S05]  /*5810*/  BRA.U !UP3, `(.L_x_7074) ;  /* 0x000000010b187547 */ /* 0x000fea000b800000 */
[----:B------:R-:W-:Y:S01]  /*5820*/  FMUL.FTZ R156, R158, UR25 ;  /* 0x000000199e9c7c20 */ /* 0x000fe20008410000 */
[----:B-----5:R-:W-:-:S03]  /*5830*/  LOP3.LUT P5, RZ, R190, 0xff0000, RZ, 0xc0, !PT ;  /* 0x00ff0000beff7812 */ /* 0x020fc600078ac0ff */
[----:B------:R-:W-:-:S05]  /*5840*/  FMUL.FTZ R156, R156, UR24 ;  /* 0x000000189c9c7c20 */ /* 0x000fca0008410000 */
[----:B------:R-:W-:-:S04]  /*5850*/  FSEL R156, R156, RZ, P5 ;  /* 0x000000ff9c9c7208 */ /* 0x000fc80002800000 */
[----:B------:R-:W-:-:S04]  /*5860*/  F2FP.BF16.F32.PACK_AB R156, RZ, R156 ;  /* 0x0000009cff9c723e */ /* 0x000fc800000010ff */
[----:B------:R-:W-:-:S07]  /*5870*/  PRMT R153, R156, 0x7610, R153 ;  /* 0x000076109c997816 */ /* 0x000fce0000000099 */
.L_x_7074:
[----:B------:R-:W-:Y:S05]  /*5880*/  BRA.U !UP3, `(.L_x_7075) ;  /* 0x000000010b187547 */ /* 0x000fea000b800000 */
[----:B------:R-:W-:Y:S01]  /*5890*/  FMUL.FTZ R156, R159, UR25 ;  /* 0x000000199f9c7c20 */ /* 0x000fe20008410000 */
[----:B-----5:R-:W-:-:S03]  /*58a0*/  LOP3.LUT P5, RZ, R190, 0xff000000, RZ, 0xc0, !PT ;  /* 0xff000000beff7812 */ /* 0x020fc600078ac0ff */
[----:B------:R-:W-:-:S05]  /*58b0*/  FMUL.FTZ R156, R156, UR24 ;  /* 0x000000189c9c7c20 */ /* 0x000fca0008410000 */
[----:B------:R-:W-:-:S04]  /*58c0*/  FSEL R156, R156, RZ, P5 ;  /* 0x000000ff9c9c7208 */ /* 0x000fc80002800000 */
[----:B------:R-:W-:-:S04]  /*58d0*/  F2FP.BF16.F32.PACK_AB R156, RZ, R156 ;  /* 0x0000009cff9c723e */ /* 0x000fc800000010ff */
[----:B------:R-:W-:-:S07]  /*58e0*/  PRMT R153, R153, 0x5410, R156 ;  /* 0x0000541099997816 */ /* 0x000fce000000009c */
.L_x_7075:
[----:B------:R-:W-:Y:S05]  /*58f0*/  BRA.U !UP3, `(.L_x_7076) ;  /* 0x000000010b187547 */ /* 0x000fea000b800000 */
[----:B------:R-:W-:Y:S01]  /*5900*/  FMUL.FTZ R156, R160, UR25 ;  /* 0x00000019a09c7c20 */ /* 0x000fe20008410000 */
[----:B-----5:R-:W-:-:S03]  /*5910*/  LOP3.LUT P5, RZ, R191, 0xff, RZ, 0xc0, !PT ;  /* 0x000000ffbfff7812 */ /* 0x020fc600078ac0ff */
[----:B------:R-:W-:-:S05]  /*5920*/  FMUL.FTZ R156, R156, UR24 ;  /* 0x000000189c9c7c20 */ /* 0x000fca0008410000 */
[----:B------:R-:W-:-:S04]  /*5930*/  FSEL R156, R156, RZ, P5 ;  /* 0x000000ff9c9c7208 */ /* 0x000fc80002800000 */
[----:B------:R-:W-:-:S04]  /*5940*/  F2FP.BF16.F32.PACK_AB R156, RZ, R156 ;  /* 0x0000009cff9c723e */ /* 0x000fc800000010ff */
[----:B------:R-:W-:-:S07]  /*5950*/  PRMT R154, R156, 0x7610, R154 ;  /* 0x000076109c9a7816 */ /* 0x000fce000000009a */
.L_x_7076:
[----:B------:R-:W-:Y:S05]  /*5960*/  BRA.U !UP3, `(.L_x_7077) ;  /* 0x000000010b187547 */ /* 0x000fea000b800000 */
[----:B------:R-:W-:Y:S01]  /*5970*/  FMUL.FTZ R156, R161, UR25 ;  /* 0x00000019a19c7c20 */ /* 0x000fe20008410000 */
[----:B-----5:R-:W-:-:S03]  /*5980*/  LOP3.LUT P5, RZ, R191, 0xff00, RZ, 0xc0, !PT ;  /* 0x0000ff00bfff7812 */ /* 0x020fc600078ac0ff */
[----:B------:R-:W-:-:S05]  /*5990*/  FMUL.FTZ R156, R156, UR24 ;  /* 0x000000189c9c7c20 */ /* 0x000fca0008410000 */
[----:B------:R-:W-:-:S04]  /*59a0*/  FSEL R156, R156, RZ, P5 ;  /* 0x000000ff9c9c7208 */ /* 0x000fc80002800000 */
[----:B------:R-:W-:-:S04]  /*59b0*/  F2FP.BF16.F32.PACK_AB R156, RZ, R156 ;  /* 0x0000009cff9c723e */ /* 0x000fc800000010ff */
[----:B------:R-:W-:-:S07]  /*59c0*/  PRMT R154, R154, 0x5410, R156 ;  /* 0x000054109a9a7816 */ /* 0x000fce000000009c */
.L_x_7077:
[----:B------:R-:W-:Y:S05]  /*59d0*/  BRA.U !UP3, `(.L_x_7078) ;  /* 0x000000010b187547 */ /* 0x000fea000b800000 */
[----:B------:R-:W-:Y:S01]  /*59e0*/  FMUL.FTZ R156, R162, UR25 ;  /* 0x00000019a29c7c20 */ /* 0x000fe20008410000 */
[----:B-----5:R-:W-:-:S03]  /*59f0*/  LOP3.LUT P5, RZ, R191, 0xff0000, RZ, 0xc0, !PT ;  /* 0x00ff0000bfff7812 */ /* 0x020fc600078ac0ff */
[----:B------:R-:W-:-:S05]  /*5a00*/  FMUL.FTZ R156, R156, UR24 ;  /* 0x000000189c9c7c20 */ /* 0x000fca0008410000 */
[----:B------:R-:W-:-:S04]  /*5a10*/  FSEL R156, R156, RZ, P5 ;  /* 0x000000ff9c9c7208 */ /* 0x000fc80002800000 */
[----:B------:R-:W-:-:S04]  /*5a20*/  F2FP.BF16.F32.PACK_AB R156, RZ, R156 ;  /* 0x0000009cff9c723e */ /* 0x000fc800000010ff */
[----:B------:R-:W-:-:S07]  /*5a30*/  PRMT R155, R156, 0x7610, R155 ;  /* 0x000076109c9b7816 */ /* 0x000fce000000009b */
.L_x_7078:
[----:B------:R-:W-:Y:S01]  /*5a40*/  MOV R156, R164 ;  /* 0x000000a4009c7202 */ /* 0x000fe20000000f00 */
        /* <DEDUP_REMOVED lines=9> */
.L_x_7071:
        /* <DEDUP_REMOVED lines=12> */
.L_x_7079:
        /* <DEDUP_REMOVED lines=12> */
.L_x_7080:
        /* <DEDUP_REMOVED lines=12> */
.L_x_7081:
        /* <DEDUP_REMOVED lines=12> */
.L_x_7082:
        /* <DEDUP_REMOVED lines=12> */
.L_x_7083:
        /* <DEDUP_REMOVED lines=12> */
.L_x_7084:
        /* <DEDUP_REMOVED lines=12> */
.L_x_7085:
        /* <DEDUP_REMOVED lines=13> */
.L_x_7063:
[----:B0-----:R-:W0:Y:S01]  /*60f0*/  @P0 LDC.64 R166, c[0x0][0x478] ;  /* 0x00011e00ffa60b82 */ /* 0x001e220000000a00 */
[----:B------:R-:W1:Y:S01]  /*6100*/  @UP3 LDCU.64 UR10, c[0x0][0x468] ;  /* 0x00008d00ff0a37ac */ /* 0x000e620008000a00 */
[----:B------:R-:W-:Y:S01]  /*6110*/  PLOP3.LUT P5, PT, PT, PT, UP3, 0x80, 0x8 ;  /* 0x000000000008781c */ /* 0x000fe20003faf038 */
[----:B------:R-:W-:Y:S01]  /*6120*/  IMAD.MOV.U32 R165, RZ, RZ, 0x10 ;  /* 0x00000010ffa57424 */ /* 0x000fe200078e00ff */
[----:B------:R-:W-:-:S11]  /*6130*/  PLOP3.LUT P6, PT, PT, PT, UP3, 0x80, 0x8 ;  /* 0x000000000008781c */ /* 0x000fd60003fcf038 */
[C---:B-1----:R-:W-:Y:S01]  /*6140*/  @P5 IMAD.WIDE.U32 R164, R168.reuse, R165, UR10 ;  /* 0x0000000aa8a45e25 */ /* 0x042fe2000f8e00a5 */
[----:B------:R-:W-:-:S03]  /*6150*/  IADD3 R168, PT, PT, R168, 0x100, RZ ;  /* 0x00000100a8a87810 */ /* 0x000fc60007ffe0ff */
[----:B0-----:R-:W-:-:S04]  /*6160*/  @P0 IMAD.WIDE.U32 R166, R0, 0x20, R166 ;  /* 0x0000002000a60825 */ /* 0x001fc800078e00a6 */
[----:B------:R-:W-:Y:S01]  /*6170*/  VIADD R0, R0, 0x100 ;  /* 0x0000010000007836 */ /* 0x000fe20000000000 */
[----:B------:R1:W-:Y:S04]  /*6180*/  @P0 STG.E.128 desc[UR14][R166.64], R156 ;  /* 0x0000009ca6000986 */ /* 0x0003e8000c101d0e */
[----:B------:R1:W-:Y:S04]  /*6190*/  @P0 STG.E.128 desc[UR14][R166.64+0x10], R160 ;  /* 0x000010a0a6000986 */ /* 0x0003e8000c101d0e */
[----:B------:R1:W-:Y:S02]  /*61a0*/  @P6 STG.E.128 desc[UR14][R164.64], R152 ;  /* 0x00000098a4006986 */ /* 0x0003e4000c101d0e */
.L_x_7053:
[----:B------:R-:W-:Y:S05]  /*61b0*/  BSYNC.RECONVERGENT B0 ;  /* 0x0000000000007941 */ /* 0x000fea0003800200 */
.L_x_7052:
        /* <DEDUP_REMOVED lines=10> */
[----:B01---5:R-:W-:Y:S01]  /*6260*/  IMAD.MOV.U32 R158, RZ, RZ, R30 ;  /* 0x000000ffff9e7224 */ /* 0x023fe200078e001e */
[----:B------:R-:W-:Y:S01]  /*6270*/  PLOP3.LUT P5, PT, PT, PT, UP2, 0x80, 0x8 ;  /* 0x000000000008781c */ /* 0x000fe20003faf028 */
[----:B------:R-:W-:Y:S01]  /*6280*/  IMAD.MOV.U32 R160, RZ, RZ, R24 ;  /* 0x000000ffffa07224 */ /* 0x000fe200078e0018 */
[----:B------:R-:W-:Y:S01]  /*6290*/  MOV R164, R25 ;  /* 0x0000001900a47202 */ /* 0x000fe20000000f00 */
[----:B------:R-:W-:-:S08]  /*62a0*/  IMAD.MOV.U32 R162, RZ, RZ, R26 ;  /* 0x000000ffffa27224 */ /* 0x000fd000078e001a */
[----:B------:R-:W-:Y:S01]  /*62b0*/  @P6 FFMA.FTZ R157, R21, UR12, R169 ;  /* 0x0000000c159d6c23 */ /* 0x000fe200080100a9 */
[----:B------:R-:W-:-:S03]  /*62c0*/  PLOP3.LUT P6, PT, PT, PT, UP2, 0x80, 0x8 ;  /* 0x000000000008781c */ /* 0x000fc60003fcf028 */
[----:B------:R-:W-:Y:S01]  /*62d0*/  @P5 FADD.FTZ R161, R22, -R157 ;  /* 0x8000009d16a15221 */ /* 0x000fe20000010000 */
[----:B------:R-:W-:Y:S02]  /*62e0*/  PLOP3.LUT P5, PT, PT, PT, UP2, 0x80, 0x8 ;  /* 0x000000000008781c */ /* 0x000fe40003faf028 */
[----:B------:R-:W-:-:S07]  /*62f0*/  MOV R157, R29 ;  /* 0x0000001d009d7202 */ /* 0x000fce0000000f00 */
        /* <DEDUP_REMOVED lines=41> */
[----:B------:R-:W-:Y:S01]  /*6590*/  PLOP3.LUT P5, PT, PT, PT, UP2, 0x80, 0x8 ;  /* 0x000000000008781c */ /* 0x000fe20003faf028 */
[----:B------:R-:W-:-:S08]  /*65a0*/  IMAD.MOV.U32 R156, RZ, RZ, R28 ;  /* 0x000000ffff9c7224 */ /* 0x000fd000078e001c */
        /* <DEDUP_REMOVED lines=9> */
.L_x_7090:
[----:B------:R-:W-:Y:S05]  /*6640*/  BRA.U !UP3, `(.L_x_7091) ;  /* 0x000000010b187547 */ /* 0x000fea000b800000 */
[----:B------:R-:W-:Y:S01]  /*6650*/  FMUL.FTZ R161, R157, UR25 ;  /* 0x000000199da17c20 */ /* 0x000fe20008410000 */
[----:B------:R-:W-:-:S03]  /*6660*/  LOP3.LUT P5, RZ, R188, 0xff00, RZ, 0xc0, !PT ;  /* 0x0000ff00bcff7812 */ /* 0x000fc600078ac0ff */
[----:B------:R-:W-:-:S05]  /*6670*/  FMUL.FTZ R161, R161, UR24 ;  /* 0x00000018a1a17c20 */ /* 0x000fca0008410000 */
[----:B------:R-:W-:-:S04]  /*6680*/  FSEL R161, R161, RZ, P5 ;  /* 0x000000ffa1a17208 */ /* 0x000fc80002800000 */
[----:B------:R-:W-:-:S04]  /*6690*/  F2FP.BF16.F32.PACK_AB R161, RZ, R161 ;  /* 0x000000a1ffa1723e */ /* 0x000fc800000010ff */
[----:B------:R-:W-:-:S07]  /*66a0*/  PRMT R152, R152, 0x5410, R161 ;  /* 0x0000541098987816 */ /* 0x000fce00000000a1 */
.L_x_7091:
[----:B------:R-:W-:Y:S05]  /*66b0*/  BRA.U !UP3, `(.L_x_7092) ;  /* 0x000000010b187547 */ /* 0x000fea000b800000 */
[----:B------:R-:W-:Y:S01]  /*66c0*/  FMUL.FTZ R161, R158, UR25 ;  /* 0x000000199ea17c20 */ /* 0x000fe20008410000 */
[----:B------:R-:W-:-:S03]  /*66d0*/  LOP3.LUT P5, RZ, R188, 0xff0000, RZ, 0xc0, !PT ;  /* 0x00ff0000bcff7812 */ /* 0x000fc600078ac0ff */
[----:B------:R-:W-:-:S05]  /*66e0*/  FMUL.FTZ R161, R161, UR24 ;  /* 0x00000018a1a17c20 */ /* 0x000fca0008410000 */
[----:B------:R-:W-:-:S04]  /*66f0*/  FSEL R161, R161, RZ, P5 ;  /* 0x000000ffa1a17208 */ /* 0x000fc80002800000 */
[----:B------:R-:W-:-:S04]  /*6700*/  F2FP.BF16.F32.PACK_AB R161, RZ, R161 ;  /* 0x000000a1ffa1723e */ /* 0x000fc800000010ff */
[----:B------:R-:W-:-:S07]  /*6710*/  PRMT R153, R161, 0x7610, R153 ;  /* 0x00007610a1997816 */ /* 0x000fce0000000099 */
.L_x_7092:
[----:B------:R-:W-:Y:S05]  /*6720*/  BRA.U !UP3, `(.L_x_7093) ;  /* 0x000000010b187547 */ /* 0x000fea000b800000 */
[----:B------:R-:W-:Y:S01]  /*6730*/  FMUL.FTZ R161, R159, UR25 ;  /* 0x000000199fa17c20 */ /* 0x000fe20008410000 */
[----:B------:R-:W-:-:S03]  /*6740*/  LOP3.LUT P5, RZ, R188, 0xff000000, RZ, 0xc0, !PT ;  /* 0xff000000bcff7812 */ /* 0x000fc600078ac0ff */
[----:B------:R-:W-:-:S05]  /*6750*/  FMUL.FTZ R161, R161, UR24 ;  /* 0x00000018a1a17c20 */ /* 0x000fca0008410000 */
[----:B------:R-:W-:-:S04]  /*6760*/  FSEL R161, R161, RZ, P5 ;  /* 0x000000ffa1a17208 */ /* 0x000fc80002800000 */
[----:B------:R-:W-:-:S04]  /*6770*/  F2FP.BF16.F32.PACK_AB R161, RZ, R161 ;  /* 0x000000a1ffa1723e */ /* 0x000fc800000010ff */
[----:B------:R-:W-:-:S07]  /*6780*/  PRMT R153, R153, 0x5410, R161 ;  /* 0x0000541099997816 */ /* 0x000fce00000000a1 */
.L_x_7093:
[----:B------:R-:W-:Y:S05]  /*6790*/  BRA.U !UP3, `(.L_x_7094) ;  /* 0x000000010b187547 */ /* 0x000fea000b800000 */
[----:B------:R-:W-:Y:S01]  /*67a0*/  FMUL.FTZ R161, R160, UR25 ;  /* 0x00000019a0a17c20 */ /* 0x000fe20008410000 */
[----:B------:R-:W-:-:S03]  /*67b0*/  LOP3.LUT P5, RZ, R189, 0xff, RZ, 0xc0, !PT ;  /* 0x000000ffbdff7812 */ /* 0x000fc600078ac0ff */
[----:B------:R-:W-:-:S05]  /*67c0*/  FMUL.FTZ R161, R161, UR24 ;  /* 0x00000018a1a17c20 */ /* 0x000fca0008410000 */
[----:B------:R-:W-:-:S04]  /*67d0*/  FSEL R161, R161, RZ, P5 ;  /* 0x000000ffa1a17208 */ /* 0x000fc80002800000 */
[----:B------:R-:W-:-:S04]  /*67e0*/  F2FP.BF16.F32.PACK_AB R161, RZ, R161 ;  /* 0x000000a1ffa1723e */ /* 0x000fc800000010ff */
[----:B------:R-:W-:-:S07]  /*67f0*/  PRMT R154, R161, 0x7610, R154 ;  /* 0x00007610a19a7816 */ /* 0x000fce000000009a */
.L_x_7094:
[----:B------:R-:W-:Y:S05]  /*6800*/  BRA.U !UP3, `(.L_x_7095) ;  /* 0x000000010b187547 */ /* 0x000fea000b800000 */
[----:B------:R-:W-:Y:S01]  /*6810*/  FMUL.FTZ R161, R164, UR25 ;  /* 0x00000019a4a17c20 */ /* 0x000fe20008410000 */
[----:B------:R-:W-:-:S03]  /*6820*/  LOP3.LUT P5, RZ, R189, 0xff00, RZ, 0xc0, !PT ;  /* 0x0000ff00bdff7812 */ /* 0x000fc600078ac0ff */
[----:B------:R-:W-:-:S05]  /*6830*/  FMUL.FTZ R161, R161, UR24 ;  /* 0x00000018a1a17c20 */ /* 0x000fca0008410000 */
[----:B------:R-:W-:-:S04]  /*6840*/  FSEL R161, R161, RZ, P5 ;  /* 0x000000ffa1a17208 */ /* 0x000fc80002800000 */
[----:B------:R-:W-:-:S04]  /*6850*/  F2FP.BF16.F32.PACK_AB R161, RZ, R161 ;  /* 0x000000a1ffa1723e */ /* 0x000fc800000010ff */
[----:B------:R-:W-:-:S07]  /*6860*/  PRMT R154, R154, 0x5410, R161 ;  /* 0x000054109a9a7816 */ /* 0x000fce00000000a1 */
.L_x_7095:
[----:B------:R-:W-:Y:S05]  /*6870*/  BRA.U !UP3, `(.L_x_7096) ;  /* 0x000000010b187547 */ /* 0x000fea000b800000 */
[----:B------:R-:W-:Y:S01]  /*6880*/  FMUL.FTZ R161, R162, UR25 ;  /* 0x00000019a2a17c20 */ /* 0x000fe20008410000 */
[----:B------:R-:W-:-:S03]  /*6890*/  LOP3.LUT P5, RZ, R189, 0xff0000, RZ, 0xc0, !PT ;  /* 0x00ff0000bdff7812 */ /* 0x000fc600078ac0ff */
[----:B------:R-:W-:-:S05]  /*68a0*/  FMUL.FTZ R161, R161, UR24 ;  /* 0x00000018a1a17c20 */ /* 0x000fca0008410000 */
[----:B------:R-:W-:-:S04]  /*68b0*/  FSEL R161, R161, RZ, P5 ;  /* 0x000000ffa1a17208 */ /* 0x000fc80002800000 */
[----:B------:R-:W-:-:S04]  /*68c0*/  F2FP.BF16.F32.PACK_AB R161, RZ, R161 ;  /* 0x000000a1ffa1723e */ /* 0x000fc800000010ff */
[----:B------:R-:W-:-:S07]  /*68d0*/  PRMT R155, R161, 0x7610, R155 ;  /* 0x00007610a19b7816 */ /* 0x000fce000000009b */
.L_x_7096:
[----:B------:R-:W-:Y:S01]  /*68e0*/  MOV R161, R164 ;  /* 0x000000a400a17202 */ /* 0x000fe20000000f00 */
        /* <DEDUP_REMOVED lines=9> */
.L_x_7089:
[----:B------:R-:W-:Y:S05]  /*6980*/  BRA.U !UP3, `(.L_x_7098) ;  /* 0x000000010b347547 */ /* 0x000fea000b800000 */
[----:B------:R-:W-:Y:S01]  /*6990*/  PLOP3.LUT P6, PT, PT, PT, UP2, 0x80, 0x8 ;  /* 0x000000000008781c */ /* 0x000fe20003fcf028 */
[----:B01---5:R-:W-:Y:S01]  /*69a0*/  IMAD.MOV.U32 R164, RZ, RZ, R28 ;  /* 0x000000ffffa47224 */ /* 0x023fe200078e001c */
        /* <DEDUP_REMOVED lines=11> */
.L_x_7098:
[----:B------:R-:W-:Y:S05]  /*6a60*/  BRA.U !UP3, `(.L_x_7099) ;  /* 0x000000010b347547 */ /* 0x000fea000b800000 */
[----:B------:R-:W-:Y:S02]  /*6a70*/  PLOP3.LUT P6, PT, PT, PT, UP2, 0x80, 0x8 ;  /* 0x000000000008781c */ /* 0x000fe40003fcf028 */
[----:B------:R-:W-:Y:S02]  /*6a80*/  PLOP3.LUT P5, PT, PT, PT, UP2, 0x80, 0x8 ;  /* 0x000000000008781c */ /* 0x000fe40003faf028 */
[----:B01---5:R-:W-:-:S09]  /*6a90*/  MOV R164, R29 ;  /* 0x0000001d00a47202 */ /* 0x023fd20000000f00 */
        /* <DEDUP_REMOVED lines=10> */
.L_x_7099:
        /* <DEDUP_REMOVED lines=14> */
.L_x_7100:
        /* <DEDUP_REMOVED lines=14> */
.L_x_7101:
        /* <DEDUP_REMOVED lines=14> */
.L_x_7102:
        /* <DEDUP_REMOVED lines=14> */
.L_x_7103:
        /* <DEDUP_REMOVED lines=14> */
.L_x_7104:
[----:B------:R-:W-:Y:S05]  /*6fa0*/  BRA.U !UP3, `(.L_x_7097) ;  /* 0x0000000d0b407547 */ /* 0x000fea000b800000 */
[----:B------:R-:W-:Y:S02]  /*6fb0*/  PLOP3.LUT P6, PT, PT, PT, UP2, 0x80, 0x8 ;  /* 0x000000000008781c */ /* 0x000fe40003fcf028 */
[----:B------:R-:W-:Y:S02]  /*6fc0*/  PLOP3.LUT P5, PT, PT, PT, UP2, 0x80, 0x8 ;  /* 0x000000000008781c */ /* 0x000fe40003faf028 */
[----:B01---5:R-:W-:-:S09]  /*6fd0*/  MOV R164, R27 ;  /* 0x0000001b00a47202 */ /* 0x023fd20000000f00 */
        /* <DEDUP_REMOVED lines=12> */
.L_x_7088:
        /* <DEDUP_REMOVED lines=44> */
.L_x_7106:
[----:B------:R-:W-:Y:S05]  /*7360*/  BRA.U !UP3, `(.L_x_7107) ;  /* 0x000000010b187547 */ /* 0x000fea000b800000 */
[----:B------:R-:W-:Y:S01]  /*7370*/  FMUL.FTZ R156, R157, UR25 ;  /* 0x000000199d9c7c20 */ /* 0x000fe20008410000 */
[----:B-----5:R-:W-:-:S03]  /*7380*/  LOP3.LUT P5, RZ, R188, 0xff00, RZ, 0xc0, !PT ;  /* 0x0000ff00bcff7812 */ /* 0x020fc600078ac0ff */
[----:B------:R-:W-:-:S05]  /*7390*/  FMUL.FTZ R156, R156, UR24 ;  /* 0x000000189c9c7c20 */ /* 0x000fca0008410000 */
[----:B------:R-:W-:-:S04]  /*73a0*/  FSEL R156, R156, RZ, P5 ;  /* 0x000000ff9c9c7208 */ /* 0x000fc80002800000 */
[----:B------:R-:W-:-:S04]  /*73b0*/  F2FP.BF16.F32.PACK_AB R156, RZ, R156 ;  /* 0x0000009cff9c723e */ /* 0x000fc800000010ff */
[----:B------:R-:W-:-:S07]  /*73c0*/  PRMT R152, R152, 0x5410, R156 ;  /* 0x0000541098987816 */ /* 0x000fce000000009c */
.L_x_7107:
[----:B------:R-:W-:Y:S05]  /*73d0*/  BRA.U !UP3, `(.L_x_7108) ;  /* 0x000000010b187547 */ /* 0x000fea000b800000 */
[----:B------:R-:W-:Y:S01]  /*73e0*/  FMUL.FTZ R156, R158, UR25 ;  /* 0x000000199e9c7c20 */ /* 0x000fe20008410000 */
[----:B-----5:R-:W-:-:S03]  /*73f0*/  LOP3.LUT P5, RZ, R188, 0xff0000, RZ, 0xc0, !PT ;  /* 0x00ff0000bcff7812 */ /* 0x020fc600078ac0ff */
[----:B------:R-:W-:-:S05]  /*7400*/  FMUL.FTZ R156, R156, UR24 ;  /* 0x000000189c9c7c20 */ /* 0x000fca0008410000 */
[----:B------:R-:W-:-:S04]  /*7410*/  FSEL R156, R156, RZ, P5 ;  /* 0x000000ff9c9c7208 */ /* 0x000fc80002800000 */
[----:B------:R-:W-:-:S04]  /*7420*/  F2FP.BF16.F32.PACK_AB R156, RZ, R156 ;  /* 0x0000009cff9c723e */ /* 0x000fc800000010ff */
[----:B------:R-:W-:-:S07]  /*7430*/  PRMT R153, R156, 0x7610, R153 ;  /* 0x000076109c997816 */ /* 0x000fce0000000099 */
.L_x_7108:
[----:B------:R-:W-:Y:S05]  /*7440*/  BRA.U !UP3, `(.L_x_7109) ;  /* 0x000000010b187547 */ /* 0x000fea000b800000 */
[----:B------:R-:W-:Y:S01]  /*7450*/  FMUL.FTZ R156, R159, UR25 ;  /* 0x000000199f9c7c20 */ /* 0x000fe20008410000 */
[----:B-----5:R-:W-:-:S03]  /*7460*/  LOP3.LUT P5, RZ, R188, 0xff000000, RZ, 0xc0, !PT ;  /* 0xff000000bcff7812 */ /* 0x020fc600078ac0ff */
[----:B------:R-:W-:-:S05]  /*7470*/  FMUL.FTZ R156, R156, UR24 ;  /* 0x000000189c9c7c20 */ /* 0x000fca0008410000 */
[----:B------:R-:W-:-:S04]  /*7480*/  FSEL R156, R156, RZ, P5 ;  /* 0x000000ff9c9c7208 */ /* 0x000fc80002800000 */
[----:B------:R-:W-:-:S04]  /*7490*/  F2FP.BF16.F32.PACK_AB R156, RZ, R156 ;  /* 0x0000009cff9c723e */ /* 0x000fc800000010ff */
[----:B------:R-:W-:-:S07]  /*74a0*/  PRMT R153, R153, 0x5410, R156 ;  /* 0x0000541099997816 */ /* 0x000fce000000009c */
.L_x_7109:
[----:B------:R-:W-:Y:S05]  /*74b0*/  BRA.U !UP3, `(.L_x_7110) ;  /* 0x000000010b187547 */ /* 0x000fea000b800000 */
[----:B------:R-:W-:Y:S01]  /*74c0*/  FMUL.FTZ R156, R160, UR25 ;  /* 0x00000019a09c7c20 */ /* 0x000fe20008410000 */
[----:B-----5:R-:W-:-:S03]  /*74d0*/  LOP3.LUT P5, RZ, R189, 0xff, RZ, 0xc0, !PT ;  /* 0x000000ffbdff7812 */ /* 0x020fc600078ac0ff */
[----:B------:R-:W-:-:S05]  /*74e0*/  FMUL.FTZ R156, R156, UR24 ;  /* 0x000000189c9c7c20 */ /* 0x000fca0008410000 */
[----:B------:R-:W-:-:S04]  /*74f0*/  FSEL R156, R156, RZ, P5 ;  /* 0x000000ff9c9c7208 */ /* 0x000fc80002800000 */
[----:B------:R-:W-:-:S04]  /*7500*/  F2FP.BF16.F32.PACK_AB R156, RZ, R156 ;  /* 0x0000009cff9c723e */ /* 0x000fc800000010ff */
[----:B------:R-:W-:-:S07]  /*7510*/  PRMT R154, R156, 0x7610, R154 ;  /* 0x000076109c9a7816 */ /* 0x000fce000000009a */
.L_x_7110:
[----:B------:R-:W-:Y:S05]  /*7520*/  BRA.U !UP3, `(.L_x_7111) ;  /* 0x000000010b187547 */ /* 0x000fea000b800000 */
[----:B------:R-:W-:Y:S01]  /*7530*/  FMUL.FTZ R156, R161, UR25 ;  /* 0x00000019a19c7c20 */ /* 0x000fe20008410000 */
[----:B-----5:R-:W-:-:S03]  /*7540*/  LOP3.LUT P5, RZ, R189, 0xff00, RZ, 0xc0, !PT ;  /* 0x0000ff00bdff7812 */ /* 0x020fc600078ac0ff */
[----:B------:R-:W-:-:S05]  /*7550*/  FMUL.FTZ R156, R156, UR24 ;  /* 0x000000189c9c7c20 */ /* 0x000fca0008410000 */
[----:B------:R-:W-:-:S04]  /*7560*/  FSEL R156, R156, RZ, P5 ;  /* 0x000000ff9c9c7208 */ /* 0x000fc80002800000 */
[----:B------:R-:W-:-:S04]  /*7570*/  F2FP.BF16.F32.PACK_AB R156, RZ, R156 ;  /* 0x0000009cff9c723e */ /* 0x000fc800000010ff */
[----:B------:R-:W-:-:S07]  /*7580*/  PRMT R154, R154, 0x5410, R156 ;  /* 0x000054109a9a7816 */ /* 0x000fce000000009c */
.L_x_7111:
[----:B------:R-:W-:Y:S05]  /*7590*/  BRA.U !UP3, `(.L_x_7112) ;  /* 0x000000010b187547 */ /* 0x000fea000b800000 */
[----:B------:R-:W-:Y:S01]  /*75a0*/  FMUL.FTZ R156, R162, UR25 ;  /* 0x00000019a29c7c20 */ /* 0x000fe20008410000 */
[----:B-----5:R-:W-:-:S03]  /*75b0*/  LOP3.LUT P5, RZ, R189, 0xff0000, RZ, 0xc0, !PT ;  /* 0x00ff0000bdff7812 */ /* 0x020fc600078ac0ff */
[----:B------:R-:W-:-:S05]  /*75c0*/  FMUL.FTZ R156, R156, UR24 ;  /* 0x000000189c9c7c20 */ /* 0x000fca0008410000 */
[----:B------:R-:W-:-:S04]  /*75d0*/  FSEL R156, R156, RZ, P5 ;  /* 0x000000ff9c9c7208 */ /* 0x000fc80002800000 */
[----:B------:R-:W-:-:S04]  /*75e0*/  F2FP.BF16.F32.PACK_AB R156, RZ, R156 ;  /* 0x0000009cff9c723e */ /* 0x000fc800000010ff */
[----:B------:R-:W-:-:S07]  /*75f0*/  PRMT R155, R156, 0x7610, R155 ;  /* 0x000076109c9b7816 */ /* 0x000fce000000009b */
.L_x_7112:
        /* <DEDUP_REMOVED lines=10> */
.L_x_7105:
        /* <DEDUP_REMOVED lines=12> */
.L_x_7113:
        /* <DEDUP_REMOVED lines=12> */
.L_x_7114:
        /* <DEDUP_REMOVED lines=12> */
.L_x_7115:
        /* <DEDUP_REMOVED lines=12> */
.L_x_7116:
        /* <DEDUP_REMOVED lines=12> */
.L_x_7117:
        /* <DEDUP_REMOVED lines=12> */
.L_x_7118:
        /* <DEDUP_REMOVED lines=12> */
.L_x_7119:
        /* <DEDUP_REMOVED lines=13> */
.L_x_7097:
[----:B01----:R-:W0:Y:S01]  /*7cb0*/  @P0 LDC.64 R166, c[0x0][0x478] ;  /* 0x00011e00ffa60b82 */ /* 0x003e220000000a00 */
[----:B------:R-:W1:Y:S01]  /*7cc0*/  @UP3 LDCU.64 UR10, c[0x0][0x468] ;  /* 0x00008d00ff0a37ac */ /* 0x000e620008000a00 */
[----:B------:R-:W-:Y:S01]  /*7cd0*/  PLOP3.LUT P5, PT, PT, PT, UP3, 0x80, 0x8 ;  /* 0x000000000008781c */ /* 0x000fe20003faf038 */
[----:B------:R-:W-:Y:S01]  /*7ce0*/  HFMA2 R165, -RZ, RZ, 0, 9.5367431640625e-07 ;  /* 0x00000010ffa57431 */ /* 0x000fe200000001ff */
[----:B------:R-:W-:-:S11]  /*7cf0*/  PLOP3.LUT P6, PT, PT, PT, UP3, 0x80, 0x8 ;  /* 0x000000000008781c */ /* 0x000fd60003fcf038 */
[----:B-1----:R-:W-:-:S04]  /*7d00*/  @P5 IMAD.WIDE.U32 R164, R168, R165, UR10 ;  /* 0x0000000aa8a45e25 */ /* 0x002fc8000f8e00a5 */
[----:B------:R-:W-:Y:S02]  /*7d10*/  VIADD R168, R168, 0x100 ;  /* 0x00000100a8a87836 */ /* 0x000fe40000000000 */
[C---:B0-----:R-:W-:Y:S01]  /*7d20*/  @P0 IMAD.WIDE.U32 R166, R0.reuse, 0x20, R166 ;  /* 0x0000002000a60825 */ /* 0x041fe200078e00a6 */
[----:B------:R-:W-:-:S04]  /*7d30*/  IADD3 R0, PT, PT, R0, 0x100, RZ ;  /* 0x0000010000007810 */ /* 0x000fc80007ffe0ff */
[----:B------:R2:W-:Y:S04]  /*7d40*/  @P0 STG.E.128 desc[UR14][R166.64], R156 ;  /* 0x0000009ca6000986 */ /* 0x0005e8000c101d0e */
[----:B------:R2:W-:Y:S04]  /*7d50*/  @P0 STG.E.128 desc[UR14][R166.64+0x10], R160 ;  /* 0x000010a0a6000986 */ /* 0x0005e8000c101d0e */
[----:B------:R2:W-:Y:S02]  /*7d60*/  @P6 STG.E.128 desc[UR14][R164.64], R152 ;  /* 0x00000098a4006986 */ /* 0x0005e4000c101d0e */
.L_x_7087:
[----:B------:R-:W-:Y:S05]  /*7d70*/  BSYNC.RECONVERGENT B0 ;  /* 0x0000000000007941 */ /* 0x000fea0003800200 */
.L_x_7086:
        /* <DEDUP_REMOVED lines=10> */
[----:B012--5:R-:W-:Y:S01]  /*7e20*/  IMAD.MOV.U32 R164, RZ, RZ, R149 ;  /* 0x000000ffffa47224 */ /* 0x027fe200078e0095 */
        /* <DEDUP_REMOVED lines=61> */
.L_x_7124:
[----:B------:R-:W-:Y:S05]  /*8200*/  BRA.U !UP3, `(.L_x_7125) ;  /* 0x000000010b187547 */ /* 0x000fea000b800000 */
[----:B------:R-:W-:Y:S01]  /*8210*/  FMUL.FTZ R161, R157, UR25 ;  /* 0x000000199da17c20 */ /* 0x000fe20008410000 */
[----:B------:R-:W-:-:S03]  /*8220*/  LOP3.LUT P5, RZ, R194, 0xff00, RZ, 0xc0, !PT ;  /* 0x0000ff00c2ff7812 */ /* 0x000fc600078ac0ff */
[----:B------:R-:W-:-:S05]  /*8230*/  FMUL.FTZ R161, R161, UR24 ;  /* 0x00000018a1a17c20 */ /* 0x000fca0008410000 */
[----:B------:R-:W-:-:S04]  /*8240*/  FSEL R161, R161, RZ, P5 ;  /* 0x000000ffa1a17208 */ /* 0x000fc80002800000 */
[----:B------:R-:W-:-:S04]  /*8250*/  F2FP.BF16.F32.PACK_AB R161, RZ, R161 ;  /* 0x000000a1ffa1723e */ /* 0x000fc800000010ff */
[----:B------:R-:W-:-:S07]  /*8260*/  PRMT R152, R152, 0x5410, R161 ;  /* 0x0000541098987816 */ /* 0x000fce00000000a1 */
.L_x_7125:
[----:B------:R-:W-:Y:S05]  /*8270*/  BRA.U !UP3, `(.L_x_7126) ;  /* 0x000000010b187547 */ /* 0x000fea000b800000 */
[----:B------:R-:W-:Y:S01]  /*8280*/  FMUL.FTZ R161, R158, UR25 ;  /* 0x000000199ea17c20 */ /* 0x000fe20008410000 */
[----:B------:R-:W-:-:S03]  /*8290*/  LOP3.LUT P5, RZ, R194, 0xff0000, RZ, 0xc0, !PT ;  /* 0x00ff0000c2ff7812 */ /* 0x000fc600078ac0ff */
[----:B------:R-:W-:-:S05]  /*82a0*/  FMUL.FTZ R161, R161, UR24 ;  /* 0x00000018a1a17c20 */ /* 0x000fca0008410000 */
[----:B------:R-:W-:-:S04]  /*82b0*/  FSEL R161, R161, RZ, P5 ;  /* 0x000000ffa1a17208 */ /* 0x000fc80002800000 */
[----:B------:R-:W-:-:S04]  /*82c0*/  F2FP.BF16.F32.PACK_AB R161, RZ, R161 ;  /* 0x000000a1ffa1723e */ /* 0x000fc800000010ff */
[----:B------:R-:W-:-:S07]  /*82d0*/  PRMT R153, R161, 0x7610, R153 ;  /* 0x00007610a1997816 */ /* 0x000fce0000000099 */
.L_x_7126:
[----:B------:R-:W-:Y:S05]  /*82e0*/  BRA.U !UP3, `(.L_x_7127) ;  /* 0x000000010b187547 */ /* 0x000fea000b800000 */
[----:B------:R-:W-:Y:S01]  /*82f0*/  FMUL.FTZ R161, R159, UR25 ;  /* 0x000000199fa17c20 */ /* 0x000fe20008410000 */
[----:B------:R-:W-:-:S03]  /*8300*/  LOP3.LUT P5, RZ, R194, 0xff000000, RZ, 0xc0, !PT ;  /* 0xff000000c2ff7812 */ /* 0x000fc600078ac0ff */
[----:B------:R-:W-:-:S05]  /*8310*/  FMUL.FTZ R161, R161, UR24 ;  /* 0x00000018a1a17c20 */ /* 0x000fca0008410000 */
[----:B------:R-:W-:-:S04]  /*8320*/  FSEL R161, R161, RZ, P5 ;  /* 0x000000ffa1a17208 */ /* 0x000fc80002800000 */
[----:B------:R-:W-:-:S04]  /*8330*/  F2FP.BF16.F32.PACK_AB R161, RZ, R161 ;  /* 0x000000a1ffa1723e */ /* 0x000fc800000010ff */
[----:B------:R-:W-:-:S07]  /*8340*/  PRMT R153, R153, 0x5410, R161 ;  /* 0x0000541099997816 */ /* 0x000fce00000000a1 */
.L_x_7127:
[----:B------:R-:W-:Y:S05]  /*8350*/  BRA.U !UP3, `(.L_x_7128) ;  /* 0x000000010b187547 */ /* 0x000fea000b800000 */
[----:B------:R-:W-:Y:S01]  /*8360*/  FMUL.FTZ R161, R160, UR25 ;  /* 0x00000019a0a17c20 */ /* 0x000fe20008410000 */
[----:B------:R-:W-:-:S03]  /*8370*/  LOP3.LUT P5, RZ, R195, 0xff, RZ, 0xc0, !PT ;  /* 0x000000ffc3ff7812 */ /* 0x000fc600078ac0ff */
[----:B------:R-:W-:-:S05]  /*8380*/  FMUL.FTZ R161, R161, UR24 ;  /* 0x00000018a1a17c20 */ /* 0x000fca0008410000 */
[----:B------:R-:W-:-:S04]  /*8390*/  FSEL R161, R161, RZ, P5 ;  /* 0x000000ffa1a17208 */ /* 0x000fc80002800000 */
[----:B------:R-:W-:-:S04]  /*83a0*/  F2FP.BF16.F32.PACK_AB R161, RZ, R161 ;  /* 0x000000a1ffa1723e */ /* 0x000fc800000010ff */
[----:B------:R-:W-:-:S07]  /*83b0*/  PRMT R154, R161, 0x7610, R154 ;  /* 0x00007610a19a7816 */ /* 0x000fce000000009a */
.L_x_7128:
[----:B------:R-:W-:Y:S05]  /*83c0*/  BRA.U !UP3, `(.L_x_7129) ;  /* 0x000000010b187547 */ /* 0x000fea000b800000 */
[----:B------:R-:W-:Y:S01]  /*83d0*/  FMUL.FTZ R161, R164, UR25 ;  /* 0x00000019a4a17c20 */ /* 0x000fe20008410000 */
[----:B------:R-:W-:-:S03]  /*83e0*/  LOP3.LUT P5, RZ, R195, 0xff00, RZ, 0xc0, !PT ;  /* 0x0000ff00c3ff7812 */ /* 0x000fc600078ac0ff */
[----:B------:R-:W-:-:S05]  /*83f0*/  FMUL.FTZ R161, R161, UR24 ;  /* 0x00000018a1a17c20 */ /* 0x000fca0008410000 */
[----:B------:R-:W-:-:S04]  /*8400*/  FSEL R161, R161, RZ, P5 ;  /* 0x000000ffa1a17208 */ /* 0x000fc80002800000 */
[----:B------:R-:W-:-:S04]  /*8410*/  F2FP.BF16.F32.PACK_AB R161, RZ, R161 ;  /* 0x000000a1ffa1723e */ /* 0x000fc800000010ff */
[----:B------:R-:W-:-:S07]  /*8420*/  PRMT R154, R154, 0x5410, R161 ;  /* 0x000054109a9a7816 */ /* 0x000fce00000000a1 */
.L_x_7129:
[----:B------:R-:W-:Y:S05]  /*8430*/  BRA.U !UP3, `(.L_x_7130) ;  /* 0x000000010b187547 */ /* 0x000fea000b800000 */
[----:B------:R-:W-:Y:S01]  /*8440*/  FMUL.FTZ R161, R162, UR25 ;  /* 0x00000019a2a17c20 */ /* 0x000fe20008410000 */
[----:B------:R-:W-:-:S03]  /*8450*/  LOP3.LUT P5, RZ, R195, 0xff0000, RZ, 0xc0, !PT ;  /* 0x00ff0000c3ff7812 */ /* 0x000fc600078ac0ff */
[----:B------:R-:W-:-:S05]  /*8460*/  FMUL.FTZ R161, R161, UR24 ;  /* 0x00000018a1a17c20 */ /* 0x000fca0008410000 */
[----:B------:R-:W-:-:S04]  /*8470*/  FSEL R161, R161, RZ, P5 ;  /* 0x000000ffa1a17208 */ /* 0x000fc80002800000 */
[----:B------:R-:W-:-:S04]  /*8480*/  F2FP.BF16.F32.PACK_AB R161, RZ, R161 ;  /* 0x000000a1ffa1723e */ /* 0x000fc800000010ff */
[----:B------:R-:W-:-:S07]  /*8490*/  PRMT R155, R161, 0x7610, R155 ;  /* 0x00007610a19b7816 */ /* 0x000fce000000009b */
.L_x_7130:
        /* <DEDUP_REMOVED lines=10> */
.L_x_7123:
[----:B------:R-:W-:Y:S05]  /*8540*/  BRA.U !UP3, `(.L_x_7132) ;  /* 0x000000010b347547 */ /* 0x000fea000b800000 */
[----:B------:R-:W-:Y:S02]  /*8550*/  PLOP3.LUT P6, PT, PT, PT, UP2, 0x80, 0x8 ;  /* 0x000000000008781c */ /* 0x000fe40003fcf028 */
[----:B------:R-:W-:Y:S02]  /*8560*/  PLOP3.LUT P5, PT, PT, PT, UP2, 0x80, 0x8 ;  /* 0x000000000008781c */ /* 0x000fe40003faf028 */
[----:B012--5:R-:W-:-:S09]  /*8570*/  MOV R164, R144 ;  /* 0x0000009000a47202 */ /* 0x027fd20000000f00 */
        /* <DEDUP_REMOVED lines=10> */
.L_x_7132:
[----:B------:R-:W-:Y:S05]  /*8620*/  BRA.U !UP3, `(.L_x_7133) ;  /* 0x000000010b347547 */ /* 0x000fea000b800000 */
[----:B------:R-:W-:Y:S01]  /*8630*/  PLOP3.LUT P6, PT, PT, PT, UP2, 0x80, 0x8 ;  /* 0x000000000008781c */ /* 0x000fe20003fcf028 */
[----:B012--5:R-:W-:Y:S01]  /*8640*/  IMAD.MOV.U32 R164, RZ, RZ, R145 ;  /* 0x000000ffffa47224 */ /* 0x027fe200078e0091 */
        /* <DEDUP_REMOVED lines=11> */
.L_x_7133:
        /* <DEDUP_REMOVED lines=14> */
.L_x_7134:
        /* <DEDUP_REMOVED lines=14> */
.L_x_7135:
        /* <DEDUP_REMOVED lines=14> */
.L_x_7136:
        /* <DEDUP_REMOVED lines=14> */
.L_x_7137:
        /* <DEDUP_REMOVED lines=14> */
.L_x_7138:
[----:B------:R-:W-:Y:S05]  /*8b60*/  BRA.U !UP3, `(.L_x_7131) ;  /* 0x0000000d0b447547 */ /* 0x000fea000b800000 */
[----:B------:R-:W-:Y:S01]  /*8b70*/  PLOP3.LUT P6, PT, PT, PT, UP2, 0x80, 0x8 ;  /* 0x000000000008781c */ /* 0x000fe20003fcf028 */
[----:B012--5:R-:W-:Y:S01]  /*8b80*/  IMAD.MOV.U32 R164, RZ, RZ, R151 ;  /* 0x000000ffffa47224 */ /* 0x027fe200078e0097 */
        /* <DEDUP_REMOVED lines=13> */
.L_x_7122:
        /* <DEDUP_REMOVED lines=20> */
[----:B------:R-:W-:Y:S01]  /*8da0*/  ISETP.LT.AND P5, PT, RZ, UR33, PT ;  /* 0x00000021ff007c0c */ /* 0x000fe2000bfa1270 */
        /* <DEDUP_REMOVED lines=23> */
.L_x_7140:
[----:B------:R-:W-:Y:S05]  /*8f20*/  BRA.U !UP3, `(.L_x_7141) ;  /* 0x000000010b187547 */ /* 0x000fea000b800000 */
[----:B------:R-:W-:Y:S01]  /*8f30*/  FMUL.FTZ R156, R157, UR25 ;  /* 0x000000199d9c7c20 */ /* 0x000fe20008410000 */
[----:B-----5:R-:W-:-:S03]  /*8f40*/  LOP3.LUT P5, RZ, R194, 0xff00, RZ, 0xc0, !PT ;  /* 0x0000ff00c2ff7812 */ /* 0x020fc600078ac0ff */
[----:B------:R-:W-:-:S05]  /*8f50*/  FMUL.FTZ R156, R156, UR24 ;  /* 0x000000189c9c7c20 */ /* 0x000fca0008410000 */
[----:B------:R-:W-:-:S04]  /*8f60*/  FSEL R156, R156, RZ, P5 ;  /* 0x000000ff9c9c7208 */ /* 0x000fc80002800000 */
[----:B------:R-:W-:-:S04]  /*8f70*/  F2FP.BF16.F32.PACK_AB R156, RZ, R156 ;  /* 0x0000009cff9c723e */ /* 0x000fc800000010ff */
[----:B------:R-:W-:-:S07]  /*8f80*/  PRMT R152, R152, 0x5410, R156 ;  /* 0x0000541098987816 */ /* 0x000fce000000009c */
.L_x_7141:
[----:B------:R-:W-:Y:S05]  /*8f90*/  BRA.U !UP3, `(.L_x_7142) ;  /* 0x000000010b187547 */ /* 0x000fea000b800000 */
[----:B------:R-:W-:Y:S01]  /*8fa0*/  FMUL.FTZ R156, R158, UR25 ;  /* 0x000000199e9c7c20 */ /* 0x000fe20008410000 */
[----:B-----5:R-:W-:-:S03]  /*8fb0*/  LOP3.LUT P5, RZ, R194, 0xff0000, RZ, 0xc0, !PT ;  /* 0x00ff0000c2ff7812 */ /* 0x020fc600078ac0ff */
[----:B------:R-:W-:-:S05]  /*8fc0*/  FMUL.FTZ R156, R156, UR24 ;  /* 0x000000189c9c7c20 */ /* 0x000fca0008410000 */
[----:B------:R-:W-:-:S04]  /*8fd0*/  FSEL R156, R156, RZ, P5 ;  /* 0x000000ff9c9c7208 */ /* 0x000fc80002800000 */
[----:B------:R-:W-:-:S04]  /*8fe0*/  F2FP.BF16.F32.PACK_AB R156, RZ, R156 ;  /* 0x0000009cff9c723e */ /* 0x000fc800000010ff */
[----:B------:R-:W-:-:S07]  /*8ff0*/  PRMT R153, R156, 0x7610, R153 ;  /* 0x000076109c997816 */ /* 0x000fce0000000099 */
.L_x_7142:
[----:B------:R-:W-:Y:S05]  /*9000*/  BRA.U !UP3, `(.L_x_7143) ;  /* 0x000000010b187547 */ /* 0x000fea000b800000 */
[----:B------:R-:W-:Y:S01]  /*9010*/  FMUL.FTZ R156, R159, UR25 ;  /* 0x000000199f9c7c20 */ /* 0x000fe20008410000 */
[----:B-----5:R-:W-:-:S03]  /*9020*/  LOP3.LUT P5, RZ, R194, 0xff000000, RZ, 0xc0, !PT ;  /* 0xff000000c2ff7812 */ /* 0x020fc600078ac0ff */
[----:B------:R-:W-:-:S05]  /*9030*/  FMUL.FTZ R156, R156, UR24 ;  /* 0x000000189c9c7c20 */ /* 0x000fca0008410000 */
[----:B------:R-:W-:-:S04]  /*9040*/  FSEL R156, R156, RZ, P5 ;  /* 0x000000ff9c9c7208 */ /* 0x000fc80002800000 */
[----:B------:R-:W-:-:S04]  /*9050*/  F2FP.BF16.F32.PACK_AB R156, RZ, R156 ;  /* 0x0000009cff9c723e */ /* 0x000fc800000010ff */
[----:B------:R-:W-:-:S07]  /*9060*/  PRMT R153, R153, 0x5410, R156 ;  /* 0x0000541099997816 */ /* 0x000fce000000009c */
.L_x_7143:
[----:B------:R-:W-:Y:S05]  /*9070*/  BRA.U !UP3, `(.L_x_7144) ;  /* 0x000000010b187547 */ /* 0x000fea000b800000 */
[----:B------:R-:W-:Y:S01]  /*9080*/  FMUL.FTZ R156, R160, UR25 ;  /* 0x00000019a09c7c20 */ /* 0x000fe20008410000 */
[----:B-----5:R-:W-:-:S03]  /*9090*/  LOP3.LUT P5, RZ, R195, 0xff, RZ, 0xc0, !PT ;  /* 0x000000ffc3ff7812 */ /* 0x020fc600078ac0ff */
[----:B------:R-:W-:-:S05]  /*90a0*/  FMUL.FTZ R156, R156, UR24 ;  /* 0x000000189c9c7c20 */ /* 0x000fca0008410000 */
[----:B------:R-:W-:-:S04]  /*90b0*/  FSEL R156, R156, RZ, P5 ;  /* 0x000000ff9c9c7208 */ /* 0x000fc80002800000 */
[----:B------:R-:W-:-:S04]  /*90c0*/  F2FP.BF16.F32.PACK_AB R156, RZ, R156 ;  /* 0x0000009cff9c723e */ /* 0x000fc800000010ff */
[----:B------:R-:W-:-:S07]  /*90d0*/  PRMT R154, R156, 0x7610, R154 ;  /* 0x000076109c9a7816 */ /* 0x000fce000000009a */
.L_x_7144:
[----:B------:R-:W-:Y:S05]  /*90e0*/  BRA.U !UP3, `(.L_x_7145) ;  /* 0x000000010b187547 */ /* 0x000fea000b800000 */
[----:B------:R-:W-:Y:S01]  /*90f0*/  FMUL.FTZ R156, R161, UR25 ;  /* 0x00000019a19c7c20 */ /* 0x000fe20008410000 */
[----:B-----5:R-:W-:-:S03]  /*9100*/  LOP3.LUT P5, RZ, R195, 0xff00, RZ, 0xc0, !PT ;  /* 0x0000ff00c3ff7812 */ /* 0x020fc600078ac0ff */
[----:B------:R-:W-:-:S05]  /*9110*/  FMUL.FTZ R156, R156, UR24 ;  /* 0x000000189c9c7c20 */ /* 0x000fca0008410000 */
[----:B------:R-:W-:-:S04]  /*9120*/  FSEL R156, R156, RZ, P5 ;  /* 0x000000ff9c9c7208 */ /* 0x000fc80002800000 */
[----:B------:R-:W-:-:S04]  /*9130*/  F2FP.BF16.F32.PACK_AB R156, RZ, R156 ;  /* 0x0000009cff9c723e */ /* 0x000fc800000010ff */
[----:B------:R-:W-:-:S07]  /*9140*/  PRMT R154, R154, 0x5410, R156 ;  /* 0x000054109a9a7816 */ /* 0x000fce000000009c */
.L_x_7145:
[----:B------:R-:W-:Y:S05]  /*9150*/  BRA.U !UP3, `(.L_x_7146) ;  /* 0x000000010b187547 */ /* 0x000fea000b800000 */
[----:B------:R-:W-:Y:S01]  /*9160*/  FMUL.FTZ R156, R162, UR25 ;  /* 0x00000019a29c7c20 */ /* 0x000fe20008410000 */
[----:B-----5:R-:W-:-:S03]  /*9170*/  LOP3.LUT P5, RZ, R195, 0xff0000, RZ, 0xc0, !PT ;  /* 0x00ff0000c3ff7812 */ /* 0x020fc600078ac0ff */
[----:B------:R-:W-:-:S05]  /*9180*/  FMUL.FTZ R156, R156, UR24 ;  /* 0x000000189c9c7c20 */ /* 0x000fca0008410000 */
[----:B------:R-:W-:-:S04]  /*9190*/  FSEL R156, R156, RZ, P5 ;  /* 0x000000ff9c9c7208 */ /* 0x000fc80002800000 */
[----:B------:R-:W-:-:S04]  /*91a0*/  F2FP.BF16.F32.PACK_AB R156, RZ, R156 ;  /* 0x0000009cff9c723e */ /* 0x000fc800000010ff */
[----:B------:R-:W-:-:S07]  /*91b0*/  PRMT R155, R156, 0x7610, R155 ;  /* 0x000076109c9b7816 */ /* 0x000fce000000009b */
.L_x_7146:
[----:B------:R-:W-:Y:S01]  /*91c0*/  MOV R156, R163 ;  /* 0x000000a3009c7202 */ /* 0x000fe20000000f00 */
        /* <DEDUP_REMOVED lines=10> */
.L_x_7139:
        /* <DEDUP_REMOVED lines=12> */
.L_x_7147:
        /* <DEDUP_REMOVED lines=12> */
.L_x_7148:
        /* <DEDUP_REMOVED lines=12> */
.L_x_7149:
        /* <DEDUP_REMOVED lines=12> */
.L_x_7150:
        /* <DEDUP_REMOVED lines=12> */
.L_x_7151:
        /* <DEDUP_REMOVED lines=12> */
.L_x_7152:
        /* <DEDUP_REMOVED lines=12> */
.L_x_7153:
        /* <DEDUP_REMOVED lines=13> */
.L_x_7131:
[----:B012---:R-:W0:Y:S01]  /*9880*/  @P0 LDC.64 R166, c[0x0][0x478] ;  /* 0x00011e00ffa60b82 */ /* 0x007e220000000a00 */
[----:B------:R-:W1:Y:S01]  /*9890*/  @UP3 LDCU.64 UR10, c[0x0][0x468] ;  /* 0x00008d00ff0a37ac */ /* 0x000e620008000a00 */
[----:B------:R-:W-:Y:S01]  /*98a0*/  PLOP3.LUT P5, PT, PT, PT, UP3, 0x80, 0x8 ;  /* 0x000000000008781c */ /* 0x000fe20003faf038 */
[----:B------:R-:W-:Y:S01]  /*98b0*/  HFMA2 R165, -RZ, RZ, 0, 9.5367431640625e-07 ;  /* 0x00000010ffa57431 */ /* 0x000fe200000001ff */
[----:B------:R-:W-:-:S11]  /*98c0*/  PLOP3.LUT P6, PT, PT, PT, UP3, 0x80, 0x8 ;  /* 0x000000000008781c */ /* 0x000fd60003fcf038 */
[----:B-1----:R-:W-:-:S04]  /*98d0*/  @P5 IMAD.WIDE.U32 R164, R168, R165, UR10 ;  /* 0x0000000aa8a45e25 */ /* 0x002fc8000f8e00a5 */
[----:B0-----:R-:W-:-:S05]  /*98e0*/  @P0 IMAD.WIDE.U32 R166, R0, 0x20, R166 ;  /* 0x0000002000a60825 */ /* 0x001fca00078e00a6 */
[----:B------:R3:W-:Y:S04]  /*98f0*/  @P0 STG.E.128 desc[UR14][R166.64], R156 ;  /* 0x0000009ca6000986 */ /* 0x0007e8000c101d0e */
[----:B------:R3:W-:Y:S04]  /*9900*/  @P0 STG.E.128 desc[UR14][R166.64+0x10], R160 ;  /* 0x000010a0a6000986 */ /* 0x0007e8000c101d0e */
[----:B------:R3:W-:Y:S02]  /*9910*/  @P6 STG.E.128 desc[UR14][R164.64], R152 ;  /* 0x00000098a4006986 */ /* 0x0007e4000c101d0e */
.L_x_7121:
[----:B------:R-:W-:Y:S05]  /*9920*/  BSYNC.RECONVERGENT B0 ;  /* 0x0000000000007941 */ /* 0x000fea0003800200 */
.L_x_7120:
[----:B------:R-:W-:Y:S02]  /*9930*/  UIADD3 UR8, UPT, UPT, UR8, UR28, URZ ;  /* 0x0000001c08087290 */ /* 0x000fe4000fffe0ff */
[----:B------:R-:W-:Y:S02]  /*9940*/  UPLOP3.LUT UP1, UPT, UPT, UPT, UP1, 0x40, 0x4 ;  /* 0x000000000004789c */ /* 0x000fe40003f2e810 */
[----:B------:R-:W-:-:S09]  /*9950*/  UISETP.GE.AND UP0, UPT, UR8, UR29, UPT ;  /* 0x0000001d0800728c */ /* 0x000fd2000bf06270 */
[----:B------:R-:W-:Y:S05]  /*9960*/  BRA.U !UP0, `(.L_x_7154) ;  /* 0xffffff6d08647547 */ /* 0x000fea000b83ffff */
.L_x_7005:
[----:B------:R-:W4:Y:S01]  /*9970*/  LDC.64 R4, c[0x0][0x440] ;  /* 0x00011000ff047b82 */ /* 0x000f220000000a00 */
[----:B------:R-:W-:-:S06]  /*9980*/  UIMAD UR9, UR6, UR7, URZ ;  /* 0x00000007060972a4 */ /* 0x000fcc000f8e02ff */
[----:B------:R-:W-:Y:S01]  /*9990*/  IMAD.U32 R0, RZ, RZ, UR9 ;  /* 0x00000009ff007e24 */ /* 0x000fe2000f8e00ff */
[----:B------:R-:W0:Y:S04]  /*99a0*/  LDC.64 R6, c[0x0][0x448] ;  /* 0x00011200ff067b82 */ /* 0x000e280000000a00 */
[----:B------:R-:W-:-:S04]  /*99b0*/  LEA.HI R17, R0, R3, RZ, 0x1d ;  /* 0x0000000300117211 */ /* 0x000fc800078fe8ff */
[----:B------:R-:W1:Y:S08]  /*99c0*/  LDC.64 R8, c[0x0][0x440] ;  /* 0x00011000ff087b82 */ /* 0x000e700000000a00 */
[----:B------:R-:W2:Y:S01]  /*99d0*/  LDC.64 R10, c[0x0][0x448] ;  /* 0x00011200ff0a7b82 */ /* 0x000ea20000000a00 */
[----:B----4-:R-:W-:-:S05]  /*99e0*/  @P4 IMAD.WIDE.U32 R2, R17, 0x20, R4 ;  /* 0x0000002011024825 */ /* 0x010fca00078e0004 */
[----:B------:R4:W-:Y:S02]  /*99f0*/  @P4 STG.E.128 desc[UR14][R2.64], R76 ;  /* 0x0000004c02004986 */ /* 0x0009e4000c101d0e */
[----:B------:R-:W3:Y:S01]  /*9a00*/  LDC.64 R12, c[0x0][0x440] ;  /* 0x00011000ff0c7b82 */ /* 0x000ee20000000a00 */
[C---:B0-----:R-:W-:Y:S01]  /*9a10*/  @P4 IMAD.WIDE.U32 R4, R17.reuse, 0x20, R6 ;  /* 0x0000002011044825 */ /* 0x041fe200078e0006 */
[----:B------:R-:W-:Y:S01]  /*9a20*/  @P4 IADD3 R17, PT, PT, R17, 0x100, RZ ;  /* 0x0000010011114810 */ /* 0x000fe20007ffe0ff */
[----:B------:R4:W-:Y:S04]  /*9a30*/  @P4 STG.E.128 desc[UR14][R2.64+0x10], R72 ;  /* 0x0000104802004986 */ /* 0x0009e8000c101d0e */
[----:B------:R4:W-:Y:S01]  /*9a40*/  @P4 STG.E.128 desc[UR14][R4.64], R108 ;  /* 0x0000006c04004986 */ /* 0x0009e2000c101d0e */
[----:B------:R-:W0:Y:S01]  /*9a50*/  LDC.64 R14, c[0x0][0x448] ;  /* 0x00011200ff0e7b82 */ /* 0x000e220000000a00 */
[----:B-1----:R-:W-:-:S02]  /*9a60*/  @P1 IMAD.WIDE.U32 R8, R17, 0x20, R8 ;  /* 0x0000002011081825 */ /* 0x002fc400078e0008 */
[----:B------:R4:W-:Y:S04]  /*9a70*/  @P4 STG.E.128 desc[UR14][R4.64+0x10], R104 ;  /* 0x0000106804004986 */ /* 0x0009e8000c101d0e */
[----:B------:R4:W-:Y:S01]  /*9a80*/  @P1 STG.E.128 desc[UR14][R8.64], R68 ;  /* 0x0000004408001986 */ /* 0x0009e2000c101d0e */
[----:B--2---:R-:W-:-:S03]  /*9a90*/  @P1 IMAD.WIDE.U32 R10, R17, 0x20, R10 ;  /* 0x00000020110a1825 */ /* 0x004fc600078e000a */
[----:B------:R4:W-:Y:S01]  /*9aa0*/  @P1 STG.E.128 desc[UR14][R8.64+0x10], R64 ;  /* 0x0000104008001986 */ /* 0x0009e2000c101d0e */
[----:B------:R-:W-:-:S03]  /*9ab0*/  @P1 VIADD R17, R17, 0x100 ;  /* 0x0000010011111836 */ /* 0x000fc60000000000 */
[----:B------:R4:W-:Y:S01]  /*9ac0*/  @P1 STG.E.128 desc[UR14][R10.64], R100 ;  /* 0x000000640a001986 */ /* 0x0009e2000c101d0e */
[----:B---3--:R-:W-:-:S03]  /*9ad0*/  @P2 IMAD.WIDE.U32 R12, R17, 0x20, R12 ;  /* 0x00000020110c2825 */ /* 0x008fc600078e000c */
[----:B------:R4:W-:Y:S04]  /*9ae0*/  @P1 STG.E.128 desc[UR14][R10.64+0x10], R96 ;  /* 0x000010600a001986 */ /* 0x0009e8000c101d0e */
[----:B------:R4:W-:Y:S01]  /*9af0*/  @P2 STG.E.128 desc[UR14][R12.64], R60 ;  /* 0x0000003c0c002986 */ /* 0x0009e2000c101d0e */
[----:B0-----:R-:W-:-:S03]  /*9b00*/  @P2 IMAD.WIDE.U32 R14, R17, 0x20, R14 ;  /* 0x00000020110e2825 */ /* 0x001fc600078e000e */
[----:B------:R4:W-:Y:S04]  /*9b10*/  @P2 STG.E.128 desc[UR14][R12.64+0x10], R56 ;  /* 0x000010380c002986 */ /* 0x0009e8000c101d0e */
[----:B------:R4:W-:Y:S04]  /*9b20*/  @P2 STG.E.128 desc[UR14][R14.64], R92 ;  /* 0x0000005c0e002986 */ /* 0x0009e8000c101d0e */
[----:B------:R4:W-:Y:S01]  /*9b30*/  @P2 STG.E.128 desc[UR14][R14.64+0x10], R88 ;  /* 0x000010580e002986 */ /* 0x0009e2000c101d0e */
[----:B------:R-:W-:Y:S05]  /*9b40*/  @!P3 EXIT ;  /* 0x000000000000b94d */ /* 0x000fea0003800000 */
[----:B----4-:R-:W0:Y:S01]  /*9b50*/  LDC.64 R2, c[0x0][0x440] ;  /* 0x00011000ff027b82 */ /* 0x010e220000000a00 */
        /* <DEDUP_REMOVED lines=9> */
.L_x_7155:
        /* <DEDUP_REMOVED lines=9> */
.L_x_15669:


//--------------------- .text._ZN10layer_norm22ln_bwd_finalize_kernelINS_22Kernel_traits_finalizeILj8192Ef13__nv_bfloat16fS2_fjLb0ELj1024ELj4ENS_18Kernel_traits_baseILj8192EfS2_fS2_fjLj1024EEEEELb0ELb1EEEvNS_9BwdParamsE --------------------------
	.section	.text._ZN10layer_norm22ln_bwd_finalize_kernelINS_22Kernel_traits_finalizeILj8192Ef13__nv_bfloat16fS2_fjLb0ELj1024ELj4ENS_18Kernel_traits_baseILj8192EfS2_fS2_fjLj1024EEEEELb0ELb1EEEvNS_9BwdParamsE,"ax",@progbits
	.align	128
        .global         _ZN10layer_norm22ln_bwd_finalize_kernelINS_22Kernel_traits_finalizeILj8192Ef13__nv_bfloat16fS2_fjLb0ELj1024ELj4ENS_18Kernel_traits_baseILj8192EfS2_fS2_fjLj1024EEEEELb0ELb1EEEvNS_9BwdParamsE
        .type           _ZN10layer_norm22ln_bwd_finalize_kernelINS_22Kernel_traits_finalizeILj8192Ef13__nv_bfloat16fS2_fjLb0ELj1024ELj4ENS_18Kernel_traits_baseILj8192EfS2_fS2_fjLj1024EEEEELb0ELb1EEEvNS_9BwdParamsE,@function
        .size           _ZN10layer_norm22ln_bwd_finalize_kernelINS_22Kernel_traits_finalizeILj8192Ef13__nv_bfloat16fS2_fjLb0ELj1024ELj4ENS_18Kernel_traits_baseILj8192EfS2_fS2_fjLj1024EEEEELb0ELb1EEEvNS_9BwdParamsE,(.L_x_15670 - _ZN10layer_norm22ln_bwd_finalize_kernelINS_22Kernel_traits_finalizeILj8192Ef13__nv_bfloat16fS2_fjLb0ELj1024ELj4ENS_18Kernel_traits_baseILj8192EfS2_fS2_fjLj1024EEEEELb0ELb1EEEvNS_9BwdParamsE)
        .other          _ZN10layer_norm22ln_bwd_finalize_kernelINS_22Kernel_traits_finalizeILj8192Ef13__nv_bfloat16fS2_fjLb0ELj1024ELj4ENS_18Kernel_traits_baseILj8192EfS2_fS2_fjLj1024EEEEELb0ELb1EEEvNS_9BwdParamsE,@"STO_CUDA_ENTRY STV_DEFAULT"
_ZN10layer_norm22ln_bwd_finalize_kernelINS_22Kernel_traits_finalizeILj8192Ef13__nv_bfloat16fS2_fjLb0ELj1024ELj4ENS_18Kernel_traits_baseILj8192EfS2_fS2_fjLj1024EEEEELb0ELb1EEEvNS_9BwdParamsE:
.text._ZN10layer_norm22ln_bwd_finalize_kernelINS_22Kernel_traits_finalizeILj8192Ef13__nv_bfloat16fS2_fjLb0ELj1024ELj4ENS_18Kernel_traits_baseILj8192EfS2_fS2_fjLj1024EEEEELb0ELb1EEEvNS_9BwdParamsE:
        /* <DEDUP_REMOVED lines=77> */
.L_x_7160:
        /* <DEDUP_REMOVED lines=118> */
.L_x_7159:
[----:B------:R-:W-:Y:S05]  /*0c30*/  BSYNC.RECONVERGENT B1 ;  /* 0x0000000000017941 */ /* 0x000fea0003800200 */
.L_x_7158:
        /* <DEDUP_REMOVED lines=69> */
.L_x_7162:
[----:B------:R-:W-:Y:S05]  /*1090*/  BSYNC.RECONVERGENT B1 ;  /* 0x0000000000017941 */ /* 0x000fea0003800200 */
.L_x_7161:
        /* <DEDUP_REMOVED lines=38> */
.L_x_7164:
[----:B------:R-:W-:Y:S05]  /*1300*/  BSYNC.RECONVERGENT B1 ;  /* 0x0000000000017941 */ /* 0x000fea0003800200 */
.L_x_7163:
[----:B------:R-:W-:Y:S05]  /*1310*/  @!P1 BRA `(.L_x_7157) ;  /* 0x0000000000409947 */ /* 0x000fea0003800000 */
[----:B------:R-:W0:Y:S01]  /*1320*/  LDC R14, c[0x0][0x388] ;  /* 0x0000e200ff0e7b82 */ /* 0x000e220000000800 */
[----:B------:R-:W-:-:S07]  /*1330*/  IADD3 R12, PT, PT, -R54, RZ, RZ ;  /* 0x000000ff360c7210 */ /* 0x000fce0007ffe1ff */
[----:B------:R-:W1:Y:S08]  /*1340*/  LDC.64 R8, c[0x0][0x440] ;  /* 0x00011000ff087b82 */ /* 0x000e700000000a00 */
[----:B------:R-:W2:Y:S01]  /*1350*/  LDC.64 R10, c[0x0][0x448] ;  /* 0x00011200ff0a7b82 */ /* 0x000ea20000000a00 */
[----:B0-----:R-:W-:-:S05]  /*1360*/  IMAD R0, R3, R14, R0 ;  /* 0x0000000e03007224 */ /* 0x001fca00078e0200 */
[----:B------:R-:W-:-:S07]  /*1370*/  IADD3 R3, PT, PT, R57, R0, RZ ;  /* 0x0000000039037210 */ /* 0x000fce0007ffe0ff */
.L_x_7165:
        /* <DEDUP_REMOVED lines=10> */
.L_x_7157:
[----:B------:R-:W-:Y:S05]  /*1420*/  BSYNC.RECONVERGENT B0 ;  /* 0x0000000000007941 */ /* 0x000fea0003800200 */
.L_x_7156:
        /* <DEDUP_REMOVED lines=57> */
.L_x_7166:
        /* <DEDUP_REMOVED lines=12> */
.L_x_15670:


//--------------------- .text._ZN10layer_norm13ln_bwd_kernelINS_13Kernel_traitsIf13__nv_bfloat16fS2_fjLj8192ELj1ELj1ELj8ELj16ENS_18Kernel_traits_baseILj8192EfS2_fS2_fjLj256EEEEELb1ELb0ELb1ELb1EEEvNS_9BwdParamsE --------------------------
	.section	.text._ZN10layer_norm13ln_bwd_kernelINS_13Kernel_traitsIf13__nv_bfloat16fS2_fjLj8192ELj1ELj1ELj8ELj16ENS_18Kernel_traits_baseILj8192EfS2_fS2_fjLj256EEEEELb1ELb0ELb1ELb1EEEvNS_9BwdParamsE,"ax",@progbits
	.align	128
        .global         _ZN10layer_norm13ln_bwd_kernelINS_13Kernel_traitsIf13__nv_bfloat16fS2_fjLj8192ELj1ELj1ELj8ELj16ENS_18Kernel_traits_baseILj8192EfS2_fS2_fjLj256EEEEELb1ELb0ELb1ELb1EEEvNS_9BwdParamsE
        .type           _ZN10layer_norm13ln_bwd_kernelINS_13Kernel_traitsIf13__nv_bfloat16fS2_fjLj8192ELj1ELj1ELj8ELj16ENS_18Kernel_traits_baseILj8192EfS2_fS2_fjLj256EEEEELb1ELb0ELb1ELb1EEEvNS_9BwdParamsE,@function
        .size           _ZN10layer_norm13ln_bwd_kernelINS_13Kernel_traitsIf13__nv_bfloat16fS2_fjLj8192ELj1ELj1ELj8ELj16ENS_18Kernel_traits_baseILj8192EfS2_fS2_fjLj256EEEEELb1ELb0ELb1ELb1EEEvNS_9BwdParamsE,(.L_x_15671 - _ZN10layer_norm13ln_bwd_kernelINS_13Kernel_traitsIf13__nv_bfloat16fS2_fjLj8192ELj1ELj1ELj8ELj16ENS_18Kernel_traits_baseILj8192EfS2_fS2_fjLj256EEEEELb1ELb0ELb1ELb1EEEvNS_9BwdParamsE)
        .other          _ZN10layer_norm13ln_bwd_kernelINS_13Kernel_traitsIf13__nv_bfloat16fS2_fjLj8192ELj1ELj1ELj8ELj16ENS_18Kernel_traits_baseILj8192EfS2_fS2_fjLj256EEEEELb1ELb0ELb1ELb1EEEvNS_9BwdParamsE,@"STO_CUDA_ENTRY STV_DEFAULT"
_ZN10layer_norm13ln_bwd_kernelINS_13Kernel_traitsIf13__nv_bfloat16fS2_fjLj8192ELj1ELj1ELj8ELj16ENS_18Kernel_traits_baseILj8192EfS2_fS2_fjLj256EEEEELb1ELb0ELb1ELb1EEEvNS_9BwdParamsE:
.text._ZN10layer_norm13ln_bwd_kernelINS_13Kernel_traitsIf13__nv_bfloat16fS2_fjLj8192ELj1ELj1ELj8ELj16ENS_18Kernel_traits_baseILj8192EfS2_fS2_fjLj256EEEEELb1ELb0ELb1ELb1EEEvNS_9BwdParamsE:
        /* <DEDUP_REMOVED lines=58> */
.L_x_7301:
[----:B0-----:R-:W0:Y:S08]  /*03a0*/  LDC.64 R4, c[0x0][0x3f8] ;  /* 0x0000fe00ff047b82 */ /* 0x001e300000000a00 */
        /* <DEDUP_REMOVED lines=9> */
[----:B---3--:R-:W-:-:S13]  /*0440*/  ISETP.GE.AND P2, PT, R4, 0x1, PT ;  /* 0x000000010400780c */ /* 0x008fda0003f46270 */
[----:B01----:R-:W-:Y:S05]  /*0450*/  @!P2 BRA `(.L_x_7168) ;  /* 0x000000140084a947 */ /* 0x003fea0003800000 */
[----:B------:R-:W0:Y:S01]  /*0460*/  LDC R208, c[0x0][0x388] ;  /* 0x0000e200ffd07b82 */ /* 0x000e220000000800 */
[----:B------:R-:W-:Y:S01]  /*0470*/  IADD3 R7, PT, PT, R4, -0x1, RZ ;  /* 0xffffffff04077810 */ /* 0x000fe20007ffe0ff */
[----:B------:R-:W-:-:S06]  /*0480*/  IMAD.WIDE R14, R2, 0x4, R160 ;  /* 0x00000004020e7825 */ /* 0x000fcc00078e02a0 */
[----:B------:R-:W1:Y:S01]  /*0490*/  LDC.64 R180, c[0x0][0x3a8] ;  /* 0x0000ea00ffb47b82 */ /* 0x000e620000000a00 */
[----:B------:R2:W3:Y:S07]  /*04a0*/  LDG.E R14, desc[UR12][R14.64] ;  /* 0x0000000c0e0e7981 */ /* 0x0004ee000c1e1900 */
[----:B------:R-:W4:Y:S01]  /*04b0*/  LDC.64 R196, c[0x0][0x428] ;  /* 0x00010a00ffc47b82 */ /* 0x000f220000000a00 */
        /* <DEDUP_REMOVED lines=8> */
[C---:B------:R-:W-:Y:S01]  /*0540*/  IADD3 R219, PT, PT, R209.reuse, 0x300, RZ ;  /* 0x00000300d1db7810 */ /* 0x040fe20007ffe0ff */
[----:B-1----:R-:W-:-:S04]  /*0550*/  IMAD.WIDE.U32 R8, R209, 0x20, R180 ;  /* 0x00000020d1087825 */ /* 0x002fc800078e00b4 */
[----:B----4-:R-:W-:Y:S01]  /*0560*/  IMAD.WIDE.U32 R16, R7, 0x10, R196 ;  /* 0x0000001007107825 */ /* 0x010fe200078e00c4 */
[----:B------:R-:W4:Y:S01]  /*0570*/  LDG.E.128 R200, desc[UR12][R8.64] ;  /* 0x0000000c08c87981 */ /* 0x000f22000c1e1d00 */
[----:B--2---:R-:W-:-:S03]  /*0580*/  IADD3 R15, PT, PT, R209, 0x200, RZ ;  /* 0x00000200d10f7810 */ /* 0x004fc60007ffe0ff */
[----:B------:R0:W2:Y:S01]  /*0590*/  LDG.E.128 R160, desc[UR12][R8.64+0x10] ;  /* 0x0000100c08a07981 */ /* 0x0000a2000c1e1d00 */
[----:B------:R-:W-:-:S03]  /*05a0*/  IADD3 R213, PT, PT, R209, 0x100, RZ ;  /* 0x00000100d1d57810 */ /* 0x000fc60007ffe0ff */
[----:B------:R-:W2:Y:S01]  /*05b0*/  LDG.E.128 R16, desc[UR12][R16.64] ;  /* 0x0000000c10107981 */ /* 0x000ea2000c1e1d00 */
[----:B0-----:R-:W-:-:S04]  /*05c0*/  IMAD.WIDE.U32 R8, R219, 0x20, R180 ;  /* 0x00000020db087825 */ /* 0x001fc800078e00b4 */
[--C-:B------:R-:W-:Y:S01]  /*05d0*/  IMAD.WIDE.U32 R12, R15, 0x20, R180.reuse ;  /* 0x000000200f0c7825 */ /* 0x100fe200078e00b4 */
[----:B------:R-:W2:Y:S03]  /*05e0*/  LDG.E.128 R188, desc[UR12][R8.64+0x10] ;  /* 0x0000100c08bc7981 */ /* 0x000ea6000c1e1d00 */
[----:B------:R-:W-:Y:S01]  /*05f0*/  IMAD.WIDE.U32 R10, R213, 0x20, R180 ;  /* 0x00000020d50a7825 */ /* 0x000fe200078e00b4 */
[----:B------:R0:W2:Y:S04]  /*0600*/  LDG.E.128 R192, desc[UR12][R8.64] ;  /* 0x0000000c08c07981 */ /* 0x0000a8000c1e1d00 */
[----:B------:R-:W2:Y:S01]  /*0610*/  LDG.E.128 R180, desc[UR12][R12.64+0x10] ;  /* 0x0000100c0cb47981 */ /* 0x000ea2000c1e1d00 */
[----:B------:R-:W-:-:S03]  /*0620*/  IADD3 R165, PT, PT, R7, 0x100, RZ ;  /* 0x0000010007a57810 */ /* 0x000fc60007ffe0ff */
[----:B------:R-:W2:Y:S01]  /*0630*/  LDG.E.128 R184, desc[UR12][R10.64] ;  /* 0x0000000c0ab87981 */ /* 0x000ea2000c1e1d00 */
[C---:B------:R-:W-:Y:S02]  /*0640*/  IADD3 R177, PT, PT, R7.reuse, 0x200, RZ ;  /* 0x0000020007b17810 */ /* 0x040fe40007ffe0ff */
[----:B------:R-:W-:Y:S01]  /*0650*/  IADD3 R3, PT, PT, R7, 0x300, RZ ;  /* 0x0000030007037810 */ /* 0x000fe20007ffe0ff */
[--C-:B------:R-:W-:Y:S01]  /*0660*/  IMAD.WIDE.U32 R164, R165, 0x10, R196.reuse ;  /* 0x00000010a5a47825 */ /* 0x100fe200078e00c4 */
[----:B------:R-:W2:Y:S01]  /*0670*/  LDG.E.128 R168, desc[UR12][R10.64+0x10] ;  /* 0x0000100c0aa87981 */ /* 0x000ea2000c1e1d00 */
[----:B------:R-:W-:Y:S01]  /*0680*/  ISETP.NE.U32.AND P0, PT, RZ, UR6, PT ;  /* 0x00000006ff007c0c */ /* 0x000fe2000bf05070 */
[----:B0-----:R-:W0:Y:S01]  /*0690*/  LDC.64 R8, c[0x0][0x3b0] ;  /* 0x0000ec00ff087b82 */ /* 0x001e220000000a00 */
[--C-:B------:R-:W-:Y:S01]  /*06a0*/  IMAD.WIDE.U32 R176, R177, 0x10, R196.reuse ;  /* 0x00000010b1b07825 */ /* 0x100fe200078e00c4 */
[----:B------:R1:W2:Y:S03]  /*06b0*/  LDG.E.128 R172, desc[UR12][R12.64] ;  /* 0x0000000c0cac7981 */ /* 0x0002a6000c1e1d00 */
[----:B------:R-:W-:Y:S01]  /*06c0*/  IMAD.WIDE.U32 R196, R3, 0x10, R196 ;  /* 0x0000001003c47825 */ /* 0x000fe200078e00c4 */
[----:B------:R-:W2:Y:S04]  /*06d0*/  LDG.E.128 R164, desc[UR12][R164.64] ;  /* 0x0000000ca4a47981 */ /* 0x000ea8000c1e1d00 */
[----:B------:R-:W2:Y:S04]  /*06e0*/  LDG.E.128 R176, desc[UR12][R176.64] ;  /* 0x0000000cb0b07981 */ /* 0x000ea8000c1e1d00 */
[----:B------:R-:W2:Y:S01]  /*06f0*/  LDG.E.128 R196, desc[UR12][R196.64] ;  /* 0x0000000cc4c47981 */ /* 0x000ea2000c1e1d00 */
[----:B------:R-:W-:-:S04]  /*0700*/  MOV R7, UR7 ;  /* 0x0000000700077c02 */ /* 0x000fc80008000f00 */
[----:B------:R-:W-:Y:S02]  /*0710*/  ISETP.NE.AND.EX P0, PT, R7, RZ, PT, P0 ;  /* 0x000000ff0700720c */ /* 0x000fe40003f05300 */
[----:B-----5:R-:W-:-:S11]  /*0720*/  ISETP.GE.AND P3, PT, R5, 0x1, PT ;  /* 0x000000010500780c */ /* 0x020fd60003f66270 */
[----:B-1----:R-:W1:Y:S02]  /*0730*/  @P0 LDC.64 R12, c[0x0][0x438] ;  /* 0x00010e00ff0c0b82 */ /* 0x002e640000000a00 */
[----:B------:R-:W-:-:S05]  /*0740*/  @P3 IADD3 R3, PT, PT, R5, -0x1, RZ ;  /* 0xffffffff05033810 */ /* 0x000fca0007ffe0ff */
[----:B------:R-:W-:Y:S01]  /*0750*/  @P3 IMAD R3, R3, R208, RZ ;  /* 0x000000d003033224 */ /* 0x000fe200078e02ff */
[----:B------:R-:W-:Y:S01]  /*0760*/  MOV R211, RZ ;  /* 0x000000ff00d37202 */ /* 0x000fe20000000f00 */
[----:B------:R-:W0:Y:S03]  /*0770*/  @P0 LDC.64 R10, c[0x0][0x438] ;  /* 0x00010e00ff0a0b82 */ /* 0x000e260000000a00 */
[----:B------:R-:W-:-:S04]  /*0780*/  @P3 SHF.R.S32.HI R208, RZ, 0x1f, R3 ;  /* 0x0000001fffd03819 */ /* 0x000fc80000011403 */
[----:B------:R-:W-:Y:S01]  /*0790*/  @P3 LEA.HI R3, R208, R3, RZ, 0x3 ;  /* 0x00000003d0033211 */ /* 0x000fe200078f18ff */
[----:B------:R-:W0:Y:S03]  /*07a0*/  @P0 LDC.64 R204, c[0x0][0x438] ;  /* 0x00010e00ffcc0b82 */ /* 0x000e260000000a00 */
[----:B------:R-:W-:Y:S01]  /*07b0*/  @P3 LEA.HI.SX32 R211, R3, R0, 0x1d ;  /* 0x0000000003d33211 */ /* 0x000fe200078feaff */
[----:B-1----:R-:W-:-:S03]  /*07c0*/  @P0 IMAD.WIDE.U32 R12, R213, 0x20, R12 ;  /* 0x00000020d50c0825 */ /* 0x002fc600078e000c */
[C---:B------:R-:W-:Y:S01]  /*07d0*/  IADD3 R213, PT, PT, R211.reuse, 0x100, RZ ;  /* 0x00000100d3d57810 */ /* 0x040fe20007ffe0ff */
[----:B------:R-:W1:Y:S01]  /*07e0*/  @P0 LDC.64 R206, c[0x0][0x438] ;  /* 0x00010e00ffce0b82 */ /* 0x000e620000000a00 */
[C---:B------:R-:W-:Y:S02]  /*07f0*/  IADD3 R215, PT, PT, R211.reuse, 0x200, RZ ;  /* 0x00000200d3d77810 */ /* 0x040fe40007ffe0ff */
[C---:B------:R-:W-:Y:S01]  /*0800*/  IADD3 R217, PT, PT, R211.reuse, 0x300, RZ ;  /* 0x00000300d3d97810 */ /* 0x040fe20007ffe0ff */
[--C-:B0-----:R-:W-:Y:S01]  /*0810*/  IMAD.WIDE.U32 R210, R211, 0x8, R8.reuse ;  /* 0x00000008d3d27825 */ /* 0x101fe200078e0008 */
[----:B------:R-:W5:Y:S03]  /*0820*/  @P0 LDG.E.128 R40, desc[UR12][R12.64] ;  /* 0x0000000c0c280981 */ /* 0x000f66000c1e1d00 */
[--C-:B------:R-:W-:Y:S01]  /*0830*/  IMAD.WIDE.U32 R212, R213, 0x8, R8.reuse ;  /* 0x00000008d5d47825 */ /* 0x100fe200078e0008 */
[----:B------:R-:W5:Y:S03]  /*0840*/  @P0 LDG.E.128 R36, desc[UR12][R12.64+0x10] ;  /* 0x0000100c0c240981 */ /* 0x000f66000c1e1d00 */
[--C-:B------:R-:W-:Y:S01]  /*0850*/  IMAD.WIDE.U32 R214, R215, 0x8, R8.reuse ;  /* 0x00000008d7d67825 */ /* 0x100fe200078e0008 */
[----:B------:R-:W5:Y:S03]  /*0860*/  LDG.E.64 R210, desc[UR12][R210.64] ;  /* 0x0000000cd2d27981 */ /* 0x000f66000c1e1b00 */
[----:B------:R-:W-:Y:S01]  /*0870*/  IMAD.WIDE.U32 R216, R217, 0x8, R8 ;  /* 0x00000008d9d87825 */ /* 0x000fe200078e0008 */
[----:B------:R-:W5:Y:S04]  /*0880*/  LDG.E.64 R212, desc[UR12][R212.64] ;  /* 0x0000000cd4d47981 */ /* 0x000f68000c1e1b00 */
[----:B------:R-:W5:Y:S04]  /*0890*/  LDG.E.64 R214, desc[UR12][R214.64] ;  /* 0x0000000cd6d67981 */ /* 0x000f68000c1e1b00 */
[----:B------:R-:W5:Y:S01]  /*08a0*/  LDG.E.64 R216, desc[UR12][R216.64] ;  /* 0x0000000cd8d87981 */ /* 0x000f62000c1e1b00 */
[----:B------:R-:W-:-:S04]  /*08b0*/  @P0 IMAD.WIDE.U32 R10, R209, 0x20, R10 ;  /* 0x00000020d10a0825 */ /* 0x000fc800078e000a */
[----:B------:R-:W-:Y:S01]  /*08c0*/  @P0 IMAD.WIDE.U32 R204, R15, 0x20, R204 ;  /* 0x000000200fcc0825 */ /* 0x000fe200078e00cc */
[----:B------:R-:W5:Y:S03]  /*08d0*/  @P0 LDG.E.128 R48, desc[UR12][R10.64] ;  /* 0x0000000c0a300981 */ /* 0x000f66000c1e1d00 */
[----:B-1----:R-:W-:Y:S01]  /*08e0*/  @P0 IMAD.WIDE.U32 R206, R219, 0x20, R206 ;  /* 0x00000020dbce0825 */ /* 0x002fe200078e00ce */
[----:B------:R4:W5:Y:S04]  /*08f0*/  @P0 LDG.E.128 R44, desc[UR12][R10.64+0x10] ;  /* 0x0000100c0a2c0981 */ /* 0x000968000c1e1d00 */
[----:B------:R-:W5:Y:S04]  /*0900*/  @P0 LDG.E.128 R32, desc[UR12][R204.64] ;  /* 0x0000000ccc200981 */ /* 0x000f68000c1e1d00 */
[----:B------:R2:W5:Y:S04]  /*0910*/  @P0 LDG.E.128 R28, desc[UR12][R204.64+0x10] ;  /* 0x0000100ccc1c0981 */ /* 0x000568000c1e1d00 */
[----:B------:R-:W5:Y:S04]  /*0920*/  @P0 LDG.E.128 R24, desc[UR12][R206.64] ;  /* 0x0000000cce180981 */ /* 0x000f68000c1e1d00 */
[----:B------:R0:W5:Y:S01]  /*0930*/  @P0 LDG.E.128 R20, desc[UR12][R206.64+0x10] ;  /* 0x0000100cce140981 */ /* 0x000162000c1e1d00 */
[----:B------:R-:W-:-:S04]  /*0940*/  ISETP.NE.AND P0, PT, RZ, UR14, PT ;  /* 0x0000000eff007c0c */ /* 0x000fc8000bf05270 */
[----:B---3--:R-:W-:-:S05]  /*0950*/  FSEL R14, R14, RZ, !P0 ;  /* 0x000000ff0e0e7208 */ /* 0x008fca0004000000 */
[C---:B----4-:R-:W-:Y:S01]  /*0960*/  FADD.FTZ R11, -R14.reuse, R202 ;  /* 0x000000ca0e0b7221 */ /* 0x050fe20000010100 */
[C---:B------:R-:W-:Y:S01]  /*0970*/  FADD.FTZ R3, -R14.reuse, R200 ;  /* 0x000000c80e037221 */ /* 0x040fe20000010100 */
[----:B--2---:R-:W-:Y:S01]  /*0980*/  FADD.FTZ R205, -R14, R162 ;  /* 0x000000a20ecd7221 */ /* 0x004fe20000010100 */
[C---:B------:R-:W-:Y:S02]  /*0990*/  PRMT R8, R16.reuse, 0x7632, R8 ;  /* 0x0000763210087816 */ /* 0x040fe40000000008 */
[----:B------:R-:W-:Y:S02]  /*09a0*/  SHF.L.U32 R15, R16, 0x10, RZ ;  /* 0x00000010100f7819 */ /* 0x000fe400000006ff */
[C---:B------:R-:W-:Y:S01]  /*09b0*/  PRMT R10, R17.reuse, 0x7632, R10 ;  /* 0x00007632110a7816 */ /* 0x040fe2000000000a */
[C---:B------:R-:W-:Y:S01]  /*09c0*/  FMUL.FTZ R11, R6.reuse, R11 ;  /* 0x0000000b060b7220 */ /* 0x040fe20000410000 */
[----:B------:R-:W-:Y:S02]  /*09d0*/  SHF.L.U32 R17, R17, 0x10, RZ ;  /* 0x0000001011117819 */ /* 0x000fe400000006ff */
[C---:B------:R-:W-:Y:S01]  /*09e0*/  PRMT R16, R19.reuse, 0x7632, R16 ;  /* 0x0000763213107816 */ /* 0x040fe20000000010 */
[----:B------:R-:W-:Y:S01]  /*09f0*/  FMUL.FTZ R205, R6, R205 ;  /* 0x000000cd06cd7220 */ /* 0x000fe20000410000 */
[----:B------:R-:W-:Y:S01]  /*0a00*/  SHF.L.U32 R19, R19, 0x10, RZ ;  /* 0x0000001013137819 */ /* 0x000fe200000006ff */
[----:B------:R-:W-:Y:S01]  /*0a10*/  FADD.FTZ R243, -R14, R188 ;  /* 0x000000bc0ef37221 */ /* 0x000fe20000010100 */
[----:B------:R-:W-:Y:S01]  /*0a20*/  SHF.L.U32 R188, R8, 0x10, RZ ;  /* 0x0000001008bc7819 */ /* 0x000fe200000006ff */
[----:B------:R-:W-:Y:S01]  /*0a30*/  FMUL.FTZ R8, R100, R15 ;  /* 0x0000000f64087220 */ /* 0x000fe20000410000 */
[C---:B------:R-:W-:Y:S01]  /*0a40*/  FADD.FTZ R9, -R14.reuse, R201 ;  /* 0x000000c90e097221 */ /* 0x040fe20000010100 */
[----:B------:R-:W-:Y:S01]  /*0a50*/  FADD.FTZ R245, -R14, R190 ;  /* 0x000000be0ef57221 */ /* 0x000fe20000010100 */
[----:B------:R-:W-:Y:S01]  /*0a60*/  FMUL.FTZ R3, R6, R3 ;  /* 0x0000000306037220 */ /* 0x000fe20000410000 */
[----:B------:R-:W-:Y:S01]  /*0a70*/  FADD.FTZ R241, -R14, R194 ;  /* 0x000000c20ef17221 */ /* 0x000fe20000010100 */
[----:B------:R-:W-:Y:S01]  /*0a80*/  SHF.L.U32 R190, R10, 0x10, RZ ;  /* 0x000000100abe7819 */ /* 0x000fe200000006ff */
        /* <DEDUP_REMOVED lines=9> */
[----:B------:R-:W-:Y:S01]  /*0b20*/  FMUL.FTZ R17, R101, R188 ;  /* 0x000000bc65117220 */ /* 0x000fe20000410000 */
[----:B------:R-:W-:Y:S01]  /*0b30*/  FADD.FTZ R226, RZ, R8 ;  /* 0x00000008ffe27221 */ /* 0x000fe20000010000 */
[----:B------:R-:W-:Y:S01]  /*0b40*/  FMUL.FTZ R180, R6, R9 ;  /* 0x0000000906b47220 */ /* 0x000fe20000410000 */
[C---:B------:R-:W-:Y:S01]  /*0b50*/  FFMA.FTZ R19, R3.reuse, R8, RZ ;  /* 0x0000000803137223 */ /* 0x040fe200000100ff */
[----:B0-----:R-:W-:Y:S01]  /*0b60*/  FADD.FTZ R207, -R14, R184 ;  /* 0x000000b80ecf7221 */ /* 0x001fe20000010100 */
[----:B------:R-:W-:Y:S01]  /*0b70*/  FMUL.FTZ R184, R6, R161 ;  /* 0x000000a106b87220 */ /* 0x000fe20000410000 */
[----:B------:R-:W-:Y:S01]  /*0b80*/  FADD.FTZ R161, R226, R17 ;  /* 0x00000011e2a17221 */ /* 0x000fe20000010000 */
[----:B------:R-:W-:Y:S01]  /*0b90*/  FADD.FTZ R13, -R14, R203 ;  /* 0x000000cb0e0d7221 */ /* 0x000fe20000010100 */
[----:B------:R-:W-:Y:S01]  /*0ba0*/  FFMA.FTZ R228, R180, R17, R19 ;  /* 0x00000011b4e47223 */ /* 0x000fe20000010013 */
[----:B------:R-:W-:Y:S01]  /*0bb0*/  PRMT R12, R18, 0x7632, R12 ;  /* 0x00007632120c7816 */ /* 0x000fe2000000000c */
[----:B------:R-:W-:Y:S01]  /*0bc0*/  FADD.FTZ R56, R56, R15 ;  /* 0x0000000f38387221 */ /* 0x000fe20000010000 */
[----:B------:R-:W-:Y:S01]  /*0bd0*/  SHF.L.U32 R201, R18, 0x10, RZ ;  /* 0x0000001012c97819 */ /* 0x000fe200000006ff */
[----:B------:R-:W-:Y:S01]  /*0be0*/  FFMA.FTZ R52, R3, R15, R52 ;  /* 0x0000000f03347223 */ /* 0x000fe20000010034 */
[C---:B------:R-:W-:Y:S01]  /*0bf0*/  FADD.FTZ R237, -R14.reuse, R182 ;  /* 0x000000b60eed7221 */ /* 0x040fe20000010100 */
[----:B------:R-:W-:Y:S01]  /*0c00*/  FMUL.FTZ R15, R103, R190 ;  /* 0x000000be670f7220 */ /* 0x000fe20000410000 */
        /* <DEDUP_REMOVED lines=38> */
[----:B------:R-:W-:Y:S01]  /*0e70*/  FADD.FTZ R236, R161, R16 ;  /* 0x00000010a1ec7221 */ /* 0x000fe20000010000 */
[----:B------:R-:W-:Y:S01]  /*0e80*/  FMUL.FTZ R186, R6, R163 ;  /* 0x000000a306ba7220 */ /* 0x000fe20000410000 */
[----:B------:R-:W-:Y:S01]  /*0e90*/  FFMA.FTZ R19, R205, R16, R14 ;  /* 0x00000010cd137223 */ /* 0x000fe2000001000e */
[----:B------:R-:W-:Y:S01]  /*0ea0*/  FFMA.FTZ R53, R180, R188, R53 ;  /* 0x000000bcb4357223 */ /* 0x000fe20000010035 */
[----:B------:R-:W-:Y:S01]  /*0eb0*/  FADD.FTZ R57, R57, R188 ;  /* 0x000000bc39397221 */ /* 0x000fe20000010000 */
[----:B------:R-:W-:Y:S01]  /*0ec0*/  SHF.L.U32 R232, R18, 0x10, RZ ;  /* 0x0000001012e87819 */ /* 0x000fe200000006ff */
[----:B------:R-:W-:Y:S01]  /*0ed0*/  FMUL.FTZ R188, R6, R185 ;  /* 0x000000b906bc7220 */ /* 0x000fe20000410000 */
[----:B------:R-:W-:Y:S01]  /*0ee0*/  FMUL.FTZ R18, R108, R219 ;  /* 0x000000db6c127220 */ /* 0x000fe20000410000 */
[----:B------:R-:W-:Y:S01]  /*0ef0*/  FADD.FTZ R161, R236, R9 ;  /* 0x00000009eca17221 */ /* 0x000fe20000010000 */
[----:B------:R-:W-:Y:S01]  /*0f00*/  FMUL.FTZ R207, R6, R207 ;  /* 0x000000cf06cf7220 */ /* 0x000fe20000410000 */
[----:B------:R-:W-:Y:S01]  /*0f10*/  FFMA.FTZ R236, R186, R9, R19 ;  /* 0x00000009baec7223 */ /* 0x000fe20000010013 */
[C---:B------:R-:W-:Y:S01]  /*0f20*/  PRMT R160, R165.reuse, 0x7632, R160 ;  /* 0x00007632a5a07816 */ /* 0x040fe200000000a0 */
[-C--:B------:R-:W-:Y:S01]  /*0f30*/  FFMA.FTZ R65, R188, R232.reuse, R65 ;  /* 0x000000e8bc417223 */ /* 0x080fe20000010041 */
[----:B------:R-:W-:Y:S01]  /*0f40*/  SHF.L.U32 R165, R165, 0x10, RZ ;  /* 0x00000010a5a57819 */ /* 0x000fe200000006ff */
[----:B------:R-:W-:Y:S01]  /*0f50*/  FADD.FTZ R69, R69, R232 ;  /* 0x000000e845457221 */ /* 0x000fe20000010000 */
[----:B------:R-:W-:Y:S01]  /*0f60*/  FMUL.FTZ R19, R109, R232 ;  /* 0x000000e86d137220 */ /* 0x000fe20000410000 */
[----:B------:R-:W-:Y:S01]  /*0f70*/  FADD.FTZ R232, R161, R18 ;  /* 0x00000012a1e87221 */ /* 0x000fe20000010000 */
[----:B------:R-:W-:Y:S01]  /*0f80*/  FFMA.FTZ R161, R207, R18, R236 ;  /* 0x00000012cfa17223 */ /* 0x000fe200000100ec */
[----:B------:R-:W-:Y:S01]  /*0f90*/  FFMA.FTZ R55, R182, R190, R55 ;  /* 0x000000beb6377223 */ /* 0x000fe20000010037 */
[----:B------:R-:W-:Y:S01]  /*0fa0*/  FADD.FTZ R59, R59, R190 ;  /* 0x000000be3b3b7221 */ /* 0x000fe20000010000 */
[----:B------:R-:W-:Y:S01]  /*0fb0*/  SHF.L.U32 R160, R160, 0x10, RZ ;  /* 0x00000010a0a07819 */ /* 0x000fe200000006ff */
[----:B------:R-:W-:Y:S01]  /*0fc0*/  FADD.FTZ R133, R133, R192 ;  /* 0x000000c085857221 */ /* 0x000fe20000010000 */
[----:B------:R-:W-:Y:S01]  /*0fd0*/  FFMA.FTZ R61, R184, R192, R61 ;  /* 0x000000c0b83d7223 */ /* 0x000fe2000001003d */
[----:B------:R-:W-:Y:S01]  /*0fe0*/  FMUL.FTZ R190, R6, R187 ;  /* 0x000000bb06be7220 */ /* 0x000fe20000410000 */
[----:B------:R-:W-:Y:S01]  /*0ff0*/  FMUL.FTZ R192, R110, R165 ;  /* 0x000000a56ec07220 */ /* 0x000fe20000410000 */
[----:B------:R-:W-:Y:S01]  /*1000*/  FADD.FTZ R163, R232, R19 ;  /* 0x00000013e8a37221 */ /* 0x000fe20000010000 */
[----:B------:R-:W-:Y:S01]  /*1010*/  FMUL.FTZ R209, R6, R209 ;  /* 0x000000d106d17220 */ /* 0x000fe20000410000 */
[----:B------:R-:W-:Y:S01]  /*1020*/  FFMA.FTZ R232, R188, R19, R161 ;  /* 0x00000013bce87223 */ /* 0x000fe200000100a1 */
[----:B------:R-:W-:Y:S01]  /*1030*/  PRMT R162, R166, 0x7632, R162 ;  /* 0x00007632a6a27816 */ /* 0x000fe200000000a2 */
[----:B------:R-:W-:Y:S01]  /*1040*/  FMUL.FTZ R222, R6, R181 ;  /* 0x000000b506de7220 */ /* 0x000fe20000410000 */
[----:B------:R-:W-:Y:S01]  /*1050*/  SHF.L.U32 R221, R166, 0x10, RZ ;  /* 0x00000010a6dd7819 */ /* 0x000fe200000006ff */
[-C--:B------:R-:W-:Y:S01]  /*1060*/  FFMA.FTZ R67, R190, R160.reuse, R67 ;  /* 0x000000a0be437223 */ /* 0x080fe20000010043 */
[----:B------:R-:W-:Y:S01]  /*1070*/  FADD.FTZ R71, R71, R160 ;  /* 0x000000a047477221 */ /* 0x000fe20000010000 */
[----:B------:R-:W-:Y:S01]  /*1080*/  FMUL.FTZ R181, R111, R160 ;  /* 0x000000a06fb57220 */ /* 0x000fe20000410000 */
[----:B------:R-:W-:Y:S01]  /*1090*/  PRMT R172, R179, 0x7632, R172 ;  /* 0x00007632b3ac7816 */ /* 0x000fe200000000ac */
[----:B------:R-:W-:Y:S01]  /*10a0*/  FADD.FTZ R160, R163, R192 ;  /* 0x000000c0a3a07221 */ /* 0x000fe20000010000 */
[C---:B------:R-:W-:Y:S01]  /*10b0*/  PRMT R166, R176.reuse, 0x7632, R166 ;  /* 0x00007632b0a67816 */ /* 0x040fe200000000a6 */
[----:B------:R-:W-:Y:S01]  /*10c0*/  FFMA.FTZ R161, R209, R192, R232 ;  /* 0x000000c0d1a17223 */ /* 0x000fe200000100e8 */
[----:B------:R-:W-:Y:S01]  /*10d0*/  SHF.L.U32 R231, R176, 0x10, RZ ;  /* 0x00000010b0e77819 */ /* 0x000fe200000006ff */
[----:B------:R-:W-:Y:S01]  /*10e0*/  FMUL.FTZ R237, R6, R237 ;  /* 0x000000ed06ed7220 */ /* 0x000fe20000410000 */
[----:B------:R-:W-:Y:S01]  /*10f0*/  SHF.L.U32 R179, R179, 0x10, RZ ;  /* 0x00000010b3b37819 */ /* 0x000fe200000006ff */
[----:B------:R-:W-:Y:S01]  /*1100*/  FADD.FTZ R135, R135, R194 ;  /* 0x000000c287877221 */ /* 0x000fe20000010000 */
[----:B------:R-:W-:Y:S01]  /*1110*/  PRMT R176, R198, 0x7632, R176 ;  /* 0x00007632c6b07816 */ /* 0x000fe200000000b0 */
[----:B------:R-:W-:Y:S01]  /*1120*/  FFMA.FTZ R63, R186, R194, R63 ;  /* 0x000000c2ba3f7223 */ /* 0x000fe2000001003f */
[----:B------:R-:W-:Y:S01]  /*1130*/  SHF.L.U32 R249, R198, 0x10, RZ ;  /* 0x00000010c6f97819 */ /* 0x000fe200000006ff */
[----:B------:R-:W-:Y:S01]  /*1140*/  FMUL.FTZ R198, R6, R169 ;  /* 0x000000a906c67220 */ /* 0x000fe20000410000 */
[----:B------:R-:W-:Y:S01]  /*1150*/  SHF.L.U32 R162, R162, 0x10, RZ ;  /* 0x00000010a2a27819 */ /* 0x000fe200000006ff */
[----:B------:R-:W-:Y:S01]  /*1160*/  FMUL.FTZ R194, R112, R221 ;  /* 0x000000dd70c27220 */ /* 0x000fe20000410000 */
[----:B------:R-:W-:Y:S01]  /*1170*/  FADD.FTZ R163, R160, R181 ;  /* 0x000000b5a0a37221 */ /* 0x000fe20000010000 */
[----:B------:R-:W-:Y:S01]  /*1180*/  FMUL.FTZ R223, R6, R223 ;  /* 0x000000df06df7220 */ /* 0x000fe20000410000 */
[----:B------:R-:W-:Y:S01]  /*1190*/  FFMA.FTZ R160, R190, R181, R161 ;  /* 0x000000b5bea07223 */ /* 0x000fe200000100a1 */
        /* <DEDUP_REMOVED lines=12> */
[----:B------:R-:W-:Y:S01]  /*1260*/  FMUL.FTZ R229, R6, R229 ;  /* 0x000000e506e57220 */ /* 0x000fe20000410000 */
[----:B------:R-:W-:Y:S01]  /*1270*/  SHF.L.U32 R247, R196, 0x10, RZ ;  /* 0x00000010c4f77819 */ /* 0x000fe200000006ff */
[----:B------:R-:W-:Y:S01]  /*1280*/  FMUL.FTZ R196, R114, R167 ;  /* 0x000000a772c47220 */ /* 0x000fe20000410000 */
[----:B------:R-:W-:Y:S01]  /*1290*/  SHF.L.U32 R164, R164, 0x10, RZ ;  /* 0x00000010a4a47819 */ /* 0x000fe200000006ff */
        /* <DEDUP_REMOVED lines=15> */
[C---:B------:R-:W-:Y:S01]  /*1390*/  FMUL.FTZ R224, R6.reuse, R183 ;  /* 0x000000b706e07220 */ /* 0x040fe20000410000 */
[----:B------:R-:W-:Y:S01]  /*13a0*/  FMUL.FTZ R183, R117, R166 ;  /* 0x000000a675b77220 */ /* 0x000fe20000410000 */
[----:B------:R-:W-:Y:S01]  /*13b0*/  FADD.FTZ R160, R163, R206 ;  /* 0x000000cea3a07221 */ /* 0x000fe20000010000 */
[----:B------:R-:W-:Y:S01]  /*13c0*/  FMUL.FTZ R202, R6, R173 ;  /* 0x000000ad06ca7220 */ /* 0x000fe20000410000 */
[----:B------:R-:W-:Y:S01]  /*13d0*/  FFMA.FTZ R161, R227, R206, R162 ;  /* 0x000000cee3a17223 */ /* 0x000fe200000100a2 */
[----:B------:R-:W-:Y:S01]  /*13e0*/  SHF.L.U32 R168, R168, 0x10, RZ ;  /* 0x00000010a8a87819 */ /* 0x000fe200000006ff */
[----:B------:R-:W-:-:S02]  /*13f0*/  FADD.FTZ R163, R160, R183 ;  /* 0x000000b7a0a37221 */ /* 0x000fc40000010000 */
[----:B------:R-:W-:Y:S01]  /*1400*/  FFMA.FTZ R160, R202, R183, R161 ;  /* 0x000000b7caa07223 */ /* 0x000fe200000100a1 */
[----:B------:R-:W-:Y:S01]  /*1410*/  PRMT R170, R178, 0x7632, R170 ;  /* 0x00007632b2aa7816 */ /* 0x000fe200000000aa */
[----:B------:R-:W-:Y:S01]  /*1420*/  FMUL.FTZ R230, R6, R189 ;  /* 0x000000bd06e67220 */ /* 0x000fe20000410000 */
        /* <DEDUP_REMOVED lines=11> */
[----:B------:R-:W-:-:S02]  /*14e0*/  FADD.FTZ R162, R163, R218 ;  /* 0x000000daa3a27221 */ /* 0x000fc40000010000 */
[----:B------:R-:W-:Y:S01]  /*14f0*/  FFMA.FTZ R161, R235, R218, R160 ;  /* 0x000000daeba17223 */ /* 0x000fe200000100a0 */
[----:B------:R-:W-:Y:S01]  /*1500*/  SHF.L.U32 R172, R172, 0x10, RZ ;  /* 0x00000010acac7819 */ /* 0x000fe200000006ff */
[----:B------:R-:W-:Y:S02]  /*1510*/  FADD.FTZ R163, R162, R187 ;  /* 0x000000bba2a37221 */ /* 0x000fe40000010000 */
[----:B------:R-:W-:Y:S02]  /*1520*/  FFMA.FTZ R160, R222, R187, R161 ;  /* 0x000000bbdea07223 */ /* 0x000fe400000100a1 */
        /* <DEDUP_REMOVED lines=11> */
[----:B------:R-:W-:Y:S01]  /*15e0*/  FADD.FTZ R160, R163, R14 ;  /* 0x0000000ea3a07221 */ /* 0x000fe20000010000 */
[----:B------:R-:W-:Y:S01]  /*15f0*/  FFMA.FTZ R161, R239, R14, R162 ;  /* 0x0000000eefa17223 */ /* 0x000fe200000100a2 */
[----:B------:R-:W-:Y:S01]  /*1600*/  FMUL.FTZ R241, R6, R241 ;  /* 0x000000f106f17220 */ /* 0x000fe20000410000 */
[----:B------:R-:W-:Y:S01]  /*1610*/  SHF.L.U32 R174, R174, 0x10, RZ ;  /* 0x00000010aeae7819 */ /* 0x000fe200000006ff */
[----:B------:R-:W-:Y:S01]  /*1620*/  FADD.FTZ R163, R160, R193 ;  /* 0x000000c1a0a37221 */ /* 0x000fe20000010000 */
        /* <DEDUP_REMOVED lines=20> */
[----:B------:R-:W-:Y:S01]  /*1770*/  FFMA.FTZ R77, R202, R166, R77 ;  /* 0x000000a6ca4d7223 */ /* 0x000fe2000001004d */
[----:B------:R-:W-:Y:S01]  /*1780*/  FADD.FTZ R81, R81, R166 ;  /* 0x000000a651517221 */ /* 0x000fe20000010000 */
[----:B------:R-:W-:Y:S01]  /*1790*/  SHF.L.U32 R166, R178, 0x10, RZ ;  /* 0x00000010b2a67819 */ /* 0x000fe200000006ff */
        /* <DEDUP_REMOVED lines=45> */
.L_x_7168:
[----:B-----5:R-:W-:Y:S01]  /*1a70*/  ISETP.GE.AND P3, PT, R5, 0x1, PT ;  /* 0x000000010500780c */ /* 0x020fe20003f66270 */
[----:B------:R-:W-:Y:S01]  /*1a80*/  HFMA2 R211, -RZ, RZ, 0, 0 ;  /* 0x00000000ffd37431 */ /* 0x000fe200000001ff */
[----:B------:R-:W-:Y:S02]  /*1a90*/  ISETP.NE.U32.AND P0, PT, RZ, UR6, PT ;  /* 0x00000006ff007c0c */ /* 0x000fe4000bf05070 */
[----:B------:R-:W-:-:S09]  /*1aa0*/  CS2R R168, SRZ ;  /* 0x0000000000a87805 */ /* 0x000fd2000001ff00 */
[----:B------:R-:W0:Y:S01]  /*1ab0*/  @P3 LDC R160, c[0x0][0x388] ;  /* 0x0000e200ffa03b82 */ /* 0x000e220000000800 */
[----:B------:R-:W-:-:S05]  /*1ac0*/  @P3 IADD3 R7, PT, PT, R5, -0x1, RZ ;  /* 0xffffffff05073810 */ /* 0x000fca0007ffe0ff */
[----:B0-----:R-:W-:Y:S01]  /*1ad0*/  @P3 IMAD R160, R7, R160, RZ ;  /* 0x000000a007a03224 */ /* 0x001fe200078e02ff */
[----:B------:R-:W-:-:S04]  /*1ae0*/  MOV R7, UR7 ;  /* 0x0000000700077c02 */ /* 0x000fc80008000f00 */
[----:B------:R-:W-:Y:S02]  /*1af0*/  ISETP.NE.AND.EX P0, PT, R7, RZ, PT, P0 ;  /* 0x000000ff0700720c */ /* 0x000fe40003f05300 */
[----:B------:R-:W-:-:S04]  /*1b00*/  @P3 SHF.R.S32.HI R161, RZ, 0x1f, R160 ;  /* 0x0000001fffa13819 */ /* 0x000fc800000114a0 */
[----:B------:R-:W-:-:S04]  /*1b10*/  @P3 LEA.HI R161, R161, R160, RZ, 0x3 ;  /* 0x000000a0a1a13211 */ /* 0x000fc800078f18ff */
[----:B------:R-:W-:-:S03]  /*1b20*/  @P3 LEA.HI.SX32 R211, R161, R0, 0x1d ;  /* 0x00000000a1d33211 */ /* 0x000fc600078feaff */
[----:B------:R-:W-:Y:S05]  /*1b30*/  @P0 BRA `(.L_x_7170) ;  /* 0x0000000000340947 */ /* 0x000fea0003800000 */
        /* <DEDUP_REMOVED lines=13> */
.L_x_7170:
        /* <DEDUP_REMOVED lines=15> */
[--C-:B------:R-:W-:Y:S02]  /*1d00*/  IMAD.WIDE.U32 R214, R215, 0x8, R216.reuse ;  /* 0x00000008d7d67825 */ /* 0x100fe400078e00d8 */
[----:B------:R-:W5:Y:S02]  /*1d10*/  LDG.E.64 R212, desc[UR12][R212.64] ;  /* 0x0000000cd4d47981 */ /* 0x000f64000c1e1b00 */
[----:B------:R-:W-:Y:S02]  /*1d20*/  IMAD.WIDE.U32 R216, R23, 0x8, R216 ;  /* 0x0000000817d87825 */ /* 0x000fe400078e00d8 */
[----:B------:R-:W5:Y:S02]  /*1d30*/  LDG.E.64 R214, desc[UR12][R214.64] ;  /* 0x0000000cd6d67981 */ /* 0x000f64000c1e1b00 */
[----:B-1----:R-:W-:-:S02]  /*1d40*/  IMAD.WIDE.U32 R166, R167, 0x20, R160 ;  /* 0x00000020a7a67825 */ /* 0x002fc400078e00a0 */
        /* <DEDUP_REMOVED lines=12> */
.L_x_7169:
        /* <DEDUP_REMOVED lines=32> */
.L_x_7172:
[----:B------:R-:W-:Y:S05]  /*2010*/  BSYNC.RECONVERGENT B0 ;  /* 0x0000000000007941 */ /* 0x000fea0003800200 */
.L_x_7171:
        /* <DEDUP_REMOVED lines=27> */
[----:B------:R-:W-:Y:S02]  /*21d0*/  FADD.FTZ R160, R160, R165 ;  /* 0x000000a5a0a07221 */ /* 0x000fe40000010000 */
        /* <DEDUP_REMOVED lines=9> */
[----:B------:R-:W-:Y:S02]  /*2270*/  LEA.HI R165, R162, R161, RZ, 0x3 ;  /* 0x000000a1a2a57211 */ /* 0x000fe400078f18ff */
[----:B----4-:R-:W-:Y:S01]  /*2280*/  FADD.FTZ R199, R199, R172 ;  /* 0x000000acc7c77221 */ /* 0x010fe20000010000 */
[----:B------:R-:W-:Y:S01]  /*2290*/  FADD.FTZ R160, R160, R173 ;  /* 0x000000ada0a07221 */ /* 0x000fe20000010000 */
[----:B------:R-:W-:Y:S02]  /*22a0*/  @P3 LEA.HI R201, R164, R201, RZ, 0x3 ;  /* 0x000000c9a4c93211 */ /* 0x000fe400078f18ff */
[----:B------:R-:W-:Y:S01]  /*22b0*/  FADD.FTZ R5, R174, R199 ;  /* 0x000000c7ae057221 */ /* 0x000fe20000010000 */
[----:B------:R-:W-:Y:S01]  /*22c0*/  FADD.FTZ R160, R175, R160 ;  /* 0x000000a0afa07221 */ /* 0x000fe20000010000 */
[----:B------:R-:W-:-:S02]  /*22d0*/  MOV R167, RZ ;  /* 0x000000ff00a77202 */ /* 0x000fc40000000f00 */
[----:B------:R-:W-:Y:S01]  /*22e0*/  FMUL.FTZ R5, R5, UR15 ;  /* 0x0000000f05057c20 */ /* 0x000fe20008410000 */
[-C--:B------:R-:W-:Y:S01]  /*22f0*/  @P3 LEA.HI.SX32 R167, R201, R0.reuse, 0x1d ;  /* 0x00000000c9a73211 */ /* 0x080fe200078feaff */
[----:B------:R-:W-:Y:S01]  /*2300*/  FMUL.FTZ R164, R160, UR15 ;  /* 0x0000000fa0a47c20 */ /* 0x000fe20008410000 */
[----:B------:R-:W-:Y:S02]  /*2310*/  LEA.HI.SX32 R165, R165, R0, 0x1d ;  /* 0x00000000a5a57211 */ /* 0x000fe400078feaff */
        /* <DEDUP_REMOVED lines=19> */
.L_x_7175:
        /* <DEDUP_REMOVED lines=12> */
.L_x_7176:
        /* <DEDUP_REMOVED lines=12> */
.L_x_7177:
        /* <DEDUP_REMOVED lines=12> */
.L_x_7178:
        /* <DEDUP_REMOVED lines=12> */
.L_x_7179:
        /* <DEDUP_REMOVED lines=12> */
.L_x_7180:
        /* <DEDUP_REMOVED lines=12> */
.L_x_7181:
        /* <DEDUP_REMOVED lines=14> */
.L_x_7174:
        /* <DEDUP_REMOVED lines=40> */
.L_x_7183:
[----:B------:R-:W-:Y:S05]  /*2c30*/  @!P3 BRA `(.L_x_7184) ;  /* 0x000000000018b947 */ /* 0x000fea0003800000 */
[----:B------:R-:W-:Y:S01]  /*2c40*/  FMUL.FTZ R149, R145, UR17 ;  /* 0x0000001191957c20 */ /* 0x000fe20008410000 */
[----:B-----5:R-:W-:-:S03]  /*2c50*/  LOP3.LUT P0, RZ, R210, 0xff00, RZ, 0xc0, !PT ;  /* 0x0000ff00d2ff7812 */ /* 0x020fc6000780c0ff */
[----:B------:R-:W-:-:S05]  /*2c60*/  FMUL.FTZ R149, R149, UR16 ;  /* 0x0000001095957c20 */ /* 0x000fca0008410000 */
[----:B------:R-:W-:-:S04]  /*2c70*/  FSEL R149, R149, RZ, P0 ;  /* 0x000000ff95957208 */ /* 0x000fc80000000000 */
[----:B------:R-:W-:-:S04]  /*2c80*/  F2FP.BF16.F32.PACK_AB R149, RZ, R149 ;  /* 0x00000095ff95723e */ /* 0x000fc800000010ff */
[----:B------:R-:W-:-:S07]  /*2c90*/  PRMT R92, R92, 0x5410, R149 ;  /* 0x000054105c5c7816 */ /* 0x000fce0000000095 */
.L_x_7184:
[----:B------:R-:W-:Y:S05]  /*2ca0*/  @!P3 BRA `(.L_x_7185) ;  /* 0x000000000018b947 */ /* 0x000fea0003800000 */
[----:B------:R-:W-:Y:S01]  /*2cb0*/  FMUL.FTZ R149, R146, UR17 ;  /* 0x0000001192957c20 */ /* 0x000fe20008410000 */
[----:B-----5:R-:W-:-:S03]  /*2cc0*/  LOP3.LUT P0, RZ, R210, 0xff0000, RZ, 0xc0, !PT ;  /* 0x00ff0000d2ff7812 */ /* 0x020fc6000780c0ff */
[----:B------:R-:W-:-:S05]  /*2cd0*/  FMUL.FTZ R149, R149, UR16 ;  /* 0x0000001095957c20 */ /* 0x000fca0008410000 */
[----:B------:R-:W-:-:S04]  /*2ce0*/  FSEL R149, R149, RZ, P0 ;  /* 0x000000ff95957208 */ /* 0x000fc80000000000 */
[----:B------:R-:W-:-:S04]  /*2cf0*/  F2FP.BF16.F32.PACK_AB R149, RZ, R149 ;  /* 0x00000095ff95723e */ /* 0x000fc800000010ff */
[----:B------:R-:W-:-:S07]  /*2d00*/  PRMT R93, R149, 0x7610, R93 ;  /* 0x00007610955d7816 */ /* 0x000fce000000005d */
.L_x_7185:
[----:B------:R-:W-:Y:S05]  /*2d10*/  @!P3 BRA `(.L_x_7186) ;  /* 0x000000000018b947 */ /* 0x000fea0003800000 */
[----:B------:R-:W-:Y:S01]  /*2d20*/  FMUL.FTZ R149, R147, UR17 ;  /* 0x0000001193957c20 */ /* 0x000fe20008410000 */
[----:B-----5:R-:W-:-:S03]  /*2d30*/  LOP3.LUT P0, RZ, R210, 0xff000000, RZ, 0xc0, !PT ;  /* 0xff000000d2ff7812 */ /* 0x020fc6000780c0ff */
[----:B------:R-:W-:-:S05]  /*2d40*/  FMUL.FTZ R149, R149, UR16 ;  /* 0x0000001095957c20 */ /* 0x000fca0008410000 */
[----:B------:R-:W-:-:S04]  /*2d50*/  FSEL R149, R149, RZ, P0 ;  /* 0x000000ff95957208 */ /* 0x000fc80000000000 */
[----:B------:R-:W-:-:S04]  /*2d60*/  F2FP.BF16.F32.PACK_AB R149, RZ, R149 ;  /* 0x00000095ff95723e */ /* 0x000fc800000010ff */
[----:B------:R-:W-:-:S07]  /*2d70*/  PRMT R93, R93, 0x5410, R149 ;  /* 0x000054105d5d7816 */ /* 0x000fce0000000095 */
.L_x_7186:
[----:B------:R-:W-:Y:S05]  /*2d80*/  @!P3 BRA `(.L_x_7187) ;  /* 0x000000000018b947 */ /* 0x000fea0003800000 */
[----:B------:R-:W-:Y:S01]  /*2d90*/  FMUL.FTZ R149, R148, UR17 ;  /* 0x0000001194957c20 */ /* 0x000fe20008410000 */
[----:B-----5:R-:W-:-:S03]  /*2da0*/  LOP3.LUT P0, RZ, R211, 0xff, RZ, 0xc0, !PT ;  /* 0x000000ffd3ff7812 */ /* 0x020fc6000780c0ff */
[----:B------:R-:W-:-:S05]  /*2db0*/  FMUL.FTZ R149, R149, UR16 ;  /* 0x0000001095957c20 */ /* 0x000fca0008410000 */
[----:B------:R-:W-:-:S04]  /*2dc0*/  FSEL R149, R149, RZ, P0 ;  /* 0x000000ff95957208 */ /* 0x000fc80000000000 */
[----:B------:R-:W-:-:S04]  /*2dd0*/  F2FP.BF16.F32.PACK_AB R149, RZ, R149 ;  /* 0x00000095ff95723e */ /* 0x000fc800000010ff */
[----:B------:R-:W-:-:S07]  /*2de0*/  PRMT R94, R149, 0x7610, R94 ;  /* 0x00007610955e7816 */ /* 0x000fce000000005e */
.L_x_7187:
[----:B------:R-:W-:Y:S05]  /*2df0*/  @!P3 BRA `(.L_x_7188) ;  /* 0x000000000018b947 */ /* 0x000fea0003800000 */
[----:B------:R-:W-:Y:S01]  /*2e00*/  FMUL.FTZ R149, R160, UR17 ;  /* 0x00000011a0957c20 */ /* 0x000fe20008410000 */
[----:B-----5:R-:W-:-:S03]  /*2e10*/  LOP3.LUT P0, RZ, R211, 0xff00, RZ, 0xc0, !PT ;  /* 0x0000ff00d3ff7812 */ /* 0x020fc6000780c0ff */
[----:B------:R-:W-:-:S05]  /*2e20*/  FMUL.FTZ R149, R149, UR16 ;  /* 0x0000001095957c20 */ /* 0x000fca0008410000 */
[----:B------:R-:W-:-:S04]  /*2e30*/  FSEL R149, R149, RZ, P0 ;  /* 0x000000ff95957208 */ /* 0x000fc80000000000 */
[----:B------:R-:W-:-:S04]  /*2e40*/  F2FP.BF16.F32.PACK_AB R149, RZ, R149 ;  /* 0x00000095ff95723e */ /* 0x000fc800000010ff */
[----:B------:R-:W-:-:S07]  /*2e50*/  PRMT R94, R94, 0x5410, R149 ;  /* 0x000054105e5e7816 */ /* 0x000fce0000000095 */
.L_x_7188:
[----:B------:R-:W-:Y:S05]  /*2e60*/  @!P3 BRA `(.L_x_7189) ;  /* 0x000000000018b947 */ /* 0x000fea0003800000 */
[----:B------:R-:W-:Y:S01]  /*2e70*/  FMUL.FTZ R149, R150, UR17 ;  /* 0x0000001196957c20 */ /* 0x000fe20008410000 */
[----:B-----5:R-:W-:-:S03]  /*2e80*/  LOP3.LUT P0, RZ, R211, 0xff0000, RZ, 0xc0, !PT ;  /* 0x00ff0000d3ff7812 */ /* 0x020fc6000780c0ff */
[----:B------:R-:W-:-:S05]  /*2e90*/  FMUL.FTZ R149, R149, UR16 ;  /* 0x0000001095957c20 */ /* 0x000fca0008410000 */
[----:B------:R-:W-:-:S04]  /*2ea0*/  FSEL R149, R149, RZ, P0 ;  /* 0x000000ff95957208 */ /* 0x000fc80000000000 */
[----:B------:R-:W-:-:S04]  /*2eb0*/  F2FP.BF16.F32.PACK_AB R149, RZ, R149 ;  /* 0x00000095ff95723e */ /* 0x000fc800000010ff */
[----:B------:R-:W-:-:S07]  /*2ec0*/  PRMT R95, R149, 0x7610, R95 ;  /* 0x00007610955f7816 */ /* 0x000fce000000005f */
.L_x_7189:
        /* <DEDUP_REMOVED lines=10> */
.L_x_7173:
        /* <DEDUP_REMOVED lines=16> */
.L_x_7191:
        /* <DEDUP_REMOVED lines=11> */
.L_x_7192:
        /* <DEDUP_REMOVED lines=11> */
.L_x_7193:
        /* <DEDUP_REMOVED lines=11> */
.L_x_7194:
        /* <DEDUP_REMOVED lines=11> */
.L_x_7195:
        /* <DEDUP_REMOVED lines=11> */
.L_x_7196:
        /* <DEDUP_REMOVED lines=11> */
.L_x_7197:
        /* <DEDUP_REMOVED lines=13> */
.L_x_7190:
[-CC-:B------:R-:W-:Y:S01]  /*3560*/  @P2 FFMA.FTZ R144, R180, R164.reuse, R5.reuse ;  /* 0x000000a4b4902223 */ /* 0x180fe20000010005 */
        /* <DEDUP_REMOVED lines=10> */
[----:B------:R-:W-:Y:S01]  /*3610*/  @P2 FFMA.FTZ R150, R6, R161, R46 ;  /* 0x000000a106962223 */ /* 0x000fe2000001002e */
        /* <DEDUP_REMOVED lines=27> */
.L_x_7198:
[----:B------:R-:W-:Y:S05]  /*37d0*/  @!P3 BRA `(.L_x_7199) ;  /* 0x000000000018b947 */ /* 0x000fea0003800000 */
[----:B------:R-:W-:Y:S01]  /*37e0*/  FMUL.FTZ R160, R145, UR17 ;  /* 0x0000001191a07c20 */ /* 0x000fe20008410000 */
[----:B------:R-:W-:-:S03]  /*37f0*/  LOP3.LUT P0, RZ, R210, 0xff00, RZ, 0xc0, !PT ;  /* 0x0000ff00d2ff7812 */ /* 0x000fc6000780c0ff */
[----:B------:R-:W-:-:S05]  /*3800*/  FMUL.FTZ R160, R160, UR16 ;  /* 0x00000010a0a07c20 */ /* 0x000fca0008410000 */
[----:B------:R-:W-:-:S04]  /*3810*/  FSEL R160, R160, RZ, P0 ;  /* 0x000000ffa0a07208 */ /* 0x000fc80000000000 */
[----:B------:R-:W-:-:S04]  /*3820*/  F2FP.BF16.F32.PACK_AB R160, RZ, R160 ;  /* 0x000000a0ffa0723e */ /* 0x000fc800000010ff */
[----:B------:R-:W-:-:S07]  /*3830*/  PRMT R92, R92, 0x5410, R160 ;  /* 0x000054105c5c7816 */ /* 0x000fce00000000a0 */
.L_x_7199:
[----:B------:R-:W-:Y:S05]  /*3840*/  @!P3 BRA `(.L_x_7200) ;  /* 0x000000000018b947 */ /* 0x000fea0003800000 */
[----:B------:R-:W-:Y:S01]  /*3850*/  FMUL.FTZ R160, R146, UR17 ;  /* 0x0000001192a07c20 */ /* 0x000fe20008410000 */
[----:B------:R-:W-:-:S03]  /*3860*/  LOP3.LUT P0, RZ, R210, 0xff0000, RZ, 0xc0, !PT ;  /* 0x00ff0000d2ff7812 */ /* 0x000fc6000780c0ff */
[----:B------:R-:W-:-:S05]  /*3870*/  FMUL.FTZ R160, R160, UR16 ;  /* 0x00000010a0a07c20 */ /* 0x000fca0008410000 */
[----:B------:R-:W-:-:S04]  /*3880*/  FSEL R160, R160, RZ, P0 ;  /* 0x000000ffa0a07208 */ /* 0x000fc80000000000 */
[----:B------:R-:W-:-:S04]  /*3890*/  F2FP.BF16.F32.PACK_AB R160, RZ, R160 ;  /* 0x000000a0ffa0723e */ /* 0x000fc800000010ff */
[----:B------:R-:W-:-:S07]  /*38a0*/  PRMT R93, R160, 0x7610, R93 ;  /* 0x00007610a05d7816 */ /* 0x000fce000000005d */
.L_x_7200:
[----:B------:R-:W-:Y:S05]  /*38b0*/  @!P3 BRA `(.L_x_7201) ;  /* 0x000000000018b947 */ /* 0x000fea0003800000 */
[----:B------:R-:W-:Y:S01]  /*38c0*/  FMUL.FTZ R160, R147, UR17 ;  /* 0x0000001193a07c20 */ /* 0x000fe20008410000 */
[----:B------:R-:W-:-:S03]  /*38d0*/  LOP3.LUT P0, RZ, R210, 0xff000000, RZ, 0xc0, !PT ;  /* 0xff000000d2ff7812 */ /* 0x000fc6000780c0ff */
[----:B------:R-:W-:-:S05]  /*38e0*/  FMUL.FTZ R160, R160, UR16 ;  /* 0x00000010a0a07c20 */ /* 0x000fca0008410000 */
[----:B------:R-:W-:-:S04]  /*38f0*/  FSEL R160, R160, RZ, P0 ;  /* 0x000000ffa0a07208 */ /* 0x000fc80000000000 */
[----:B------:R-:W-:-:S04]  /*3900*/  F2FP.BF16.F32.PACK_AB R160, RZ, R160 ;  /* 0x000000a0ffa0723e */ /* 0x000fc800000010ff */
[----:B------:R-:W-:-:S07]  /*3910*/  PRMT R93, R93, 0x5410, R160 ;  /* 0x000054105d5d7816 */ /* 0x000fce00000000a0 */
.L_x_7201:
[----:B------:R-:W-:Y:S05]  /*3920*/  @!P3 BRA `(.L_x_7202) ;  /* 0x000000000018b947 */ /* 0x000fea0003800000 */
[----:B------:R-:W-:Y:S01]  /*3930*/  FMUL.FTZ R160, R148, UR17 ;  /* 0x0000001194a07c20 */ /* 0x000fe20008410000 */
[----:B------:R-:W-:-:S03]  /*3940*/  LOP3.LUT P0, RZ, R211, 0xff, RZ, 0xc0, !PT ;  /* 0x000000ffd3ff7812 */ /* 0x000fc6000780c0ff */
[----:B------:R-:W-:-:S05]  /*3950*/  FMUL.FTZ R160, R160, UR16 ;  /* 0x00000010a0a07c20 */ /* 0x000fca0008410000 */
[----:B------:R-:W-:-:S04]  /*3960*/  FSEL R160, R160, RZ, P0 ;  /* 0x000000ffa0a07208 */ /* 0x000fc80000000000 */
[----:B------:R-:W-:-:S04]  /*3970*/  F2FP.BF16.F32.PACK_AB R160, RZ, R160 ;  /* 0x000000a0ffa0723e */ /* 0x000fc800000010ff */
[----:B------:R-:W-:-:S07]  /*3980*/  PRMT R94, R160, 0x7610, R94 ;  /* 0x00007610a05e7816 */ /* 0x000fce000000005e */
.L_x_7202:
[----:B------:R-:W-:Y:S05]  /*3990*/  @!P3 BRA `(.L_x_7203) ;  /* 0x000000000018b947 */ /* 0x000fea0003800000 */
[----:B------:R-:W-:Y:S01]  /*39a0*/  FMUL.FTZ R160, R149, UR17 ;  /* 0x0000001195a07c20 */ /* 0x000fe20008410000 */
[----:B------:R-:W-:-:S03]  /*39b0*/  LOP3.LUT P0, RZ, R211, 0xff00, RZ, 0xc0, !PT ;  /* 0x0000ff00d3ff7812 */ /* 0x000fc6000780c0ff */
[----:B------:R-:W-:-:S05]  /*39c0*/  FMUL.FTZ R160, R160, UR16 ;  /* 0x00000010a0a07c20 */ /* 0x000fca0008410000 */
[----:B------:R-:W-:-:S04]  /*39d0*/  FSEL R160, R160, RZ, P0 ;  /* 0x000000ffa0a07208 */ /* 0x000fc80000000000 */
[----:B------:R-:W-:-:S04]  /*39e0*/  F2FP.BF16.F32.PACK_AB R160, RZ, R160 ;  /* 0x000000a0ffa0723e */ /* 0x000fc800000010ff */
[----:B------:R-:W-:-:S07]  /*39f0*/  PRMT R94, R94, 0x5410, R160 ;  /* 0x000054105e5e7816 */ /* 0x000fce00000000a0 */
.L_x_7203:
[----:B------:R-:W-:Y:S05]  /*3a00*/  @!P3 BRA `(.L_x_7204) ;  /* 0x000000000018b947 */ /* 0x000fea0003800000 */
[----:B------:R-:W-:Y:S01]  /*3a10*/  FMUL.FTZ R160, R150, UR17 ;  /* 0x0000001196a07c20 */ /* 0x000fe20008410000 */
[----:B------:R-:W-:-:S03]  /*3a20*/  LOP3.LUT P0, RZ, R211, 0xff0000, RZ, 0xc0, !PT ;  /* 0x00ff0000d3ff7812 */ /* 0x000fc6000780c0ff */
[----:B------:R-:W-:-:S05]  /*3a30*/  FMUL.FTZ R160, R160, UR16 ;  /* 0x00000010a0a07c20 */ /* 0x000fca0008410000 */
[----:B------:R-:W-:-:S04]  /*3a40*/  FSEL R160, R160, RZ, P0 ;  /* 0x000000ffa0a07208 */ /* 0x000fc80000000000 */
[----:B------:R-:W-:-:S04]  /*3a50*/  F2FP.BF16.F32.PACK_AB R160, RZ, R160 ;  /* 0x000000a0ffa0723e */ /* 0x000fc800000010ff */
[----:B------:R-:W-:-:S07]  /*3a60*/  PRMT R95, R160, 0x7610, R95 ;  /* 0x00007610a05f7816 */ /* 0x000fce000000005f */
.L_x_7204:
[----:B------:R-:W-:Y:S05]  /*3a70*/  @!P3 BRA `(.L_x_7182) ;  /* 0x00000000001cb947 */ /* 0x000fea0003800000 */
[----:B------:R-:W-:Y:S01]  /*3a80*/  FMUL.FTZ R160, R151, UR17 ;  /* 0x0000001197a07c20 */ /* 0x000fe20008410000 */
[----:B------:R-:W-:-:S03]  /*3a90*/  ISETP.GE.U32.AND P0, PT, R210, RZ, PT ;  /* 0x000000ffd200720c */ /* 0x000fc60003f06070 */
[----:B------:R-:W-:Y:S01]  /*3aa0*/  FMUL.FTZ R160, R160, UR16 ;  /* 0x00000010a0a07c20 */ /* 0x000fe20008410000 */
[----:B------:R-:W-:-:S04]  /*3ab0*/  ISETP.GE.U32.AND.EX P0, PT, R211, 0x1000000, PT, P0 ;  /* 0x01000000d300780c */ /* 0x000fc80003f06100 */
[----:B------:R-:W-:-:S04]  /*3ac0*/  FSEL R160, R160, RZ, P0 ;  /* 0x000000ffa0a07208 */ /* 0x000fc80000000000 */
[----:B------:R-:W-:-:S04]  /*3ad0*/  F2FP.BF16.F32.PACK_AB R160, RZ, R160 ;  /* 0x000000a0ffa0723e */ /* 0x000fc800000010ff */
[----:B------:R-:W-:-:S07]  /*3ae0*/  PRMT R95, R95, 0x5410, R160 ;  /* 0x000054105f5f7816 */ /* 0x000fce00000000a0 */
.L_x_7182:
        /* <DEDUP_REMOVED lines=13> */
[-CC-:B0-----:R-:W-:Y:S01]  /*3bc0*/  @P2 FFMA.FTZ R144, R188, R164.reuse, R5.reuse ;  /* 0x000000a4bc902223 */ /* 0x181fe20000010005 */
[----:B-----5:R-:W-:Y:S01]  /*3bd0*/  MOV R145, R41 ;  /* 0x0000002900917202 */ /* 0x020fe20000000f00 */
[----:B------:R-:W-:Y:S01]  /*3be0*/  @P2 FFMA.FTZ R7, R209, R164, R5 ;  /* 0x000000a4d1072223 */ /* 0x000fe20000010005 */
[----:B------:R-:W-:Y:S01]  /*3bf0*/  MOV R146, R42 ;  /* 0x0000002a00927202 */ /* 0x000fe20000000f00 */
[----:B------:R-:W-:Y:S01]  /*3c00*/  @P2 FADD.FTZ R144, R19, -R144 ;  /* 0x8000009013902221 */ /* 0x000fe20000010000 */
[----:B------:R-:W-:Y:S01]  /*3c10*/  MOV R147, R43 ;  /* 0x0000002b00937202 */ /* 0x000fe20000000f00 */
[----:B------:R-:W-:Y:S01]  /*3c20*/  @P2 FADD.FTZ R7, R192, -R7 ;  /* 0x80000007c0072221 */ /* 0x000fe20000010000 */
[----:B------:R-:W-:Y:S01]  /*3c30*/  @P2 FFMA.FTZ R149, R223, R164, R5 ;  /* 0x000000a4df952223 */ /* 0x000fe20000010005 */
[----:B------:R-:W-:Y:S01]  /*3c40*/  @P2 FFMA.FTZ R145, R6, R144, R41 ;  /* 0x0000009006912223 */ /* 0x000fe20000010029 */
[-CC-:B------:R-:W-:Y:S01]  /*3c50*/  @P2 FFMA.FTZ R144, R190, R164.reuse, R5.reuse ;  /* 0x000000a4be902223 */ /* 0x180fe20000010005 */
[-CC-:B------:R-:W-:Y:S01]  /*3c60*/  @P2 FFMA.FTZ R151, R225, R164.reuse, R5.reuse ;  /* 0x000000a4e1972223 */ /* 0x180fe20000010005 */
        /* <DEDUP_REMOVED lines=28> */
.L_x_7207:
[----:B------:R-:W-:Y:S05]  /*3e30*/  @!P3 BRA `(.L_x_7208) ;  /* 0x000000000018b947 */ /* 0x000fea0003800000 */
[----:B------:R-:W-:Y:S01]  /*3e40*/  FMUL.FTZ R7, R145, UR17 ;  /* 0x0000001191077c20 */ /* 0x000fe20008410000 */
[----:B------:R-:W-:-:S03]  /*3e50*/  LOP3.LUT P4, RZ, R212, 0xff00, RZ, 0xc0, !PT ;  /* 0x0000ff00d4ff7812 */ /* 0x000fc6000788c0ff */
[----:B------:R-:W-:-:S05]  /*3e60*/  FMUL.FTZ R7, R7, UR16 ;  /* 0x0000001007077c20 */ /* 0x000fca0008410000 */
[----:B------:R-:W-:-:S04]  /*3e70*/  FSEL R7, R7, RZ, P4 ;  /* 0x000000ff07077208 */ /* 0x000fc80002000000 */
[----:B------:R-:W-:-:S04]  /*3e80*/  F2FP.BF16.F32.PACK_AB R7, RZ, R7 ;  /* 0x00000007ff07723e */ /* 0x000fc800000010ff */
[----:B------:R-:W-:-:S07]  /*3e90*/  PRMT R92, R92, 0x5410, R7 ;  /* 0x000054105c5c7816 */ /* 0x000fce0000000007 */
.L_x_7208:
[----:B------:R-:W-:Y:S05]  /*3ea0*/  @!P3 BRA `(.L_x_7209) ;  /* 0x000000000018b947 */ /* 0x000fea0003800000 */
[----:B------:R-:W-:Y:S01]  /*3eb0*/  FMUL.FTZ R7, R146, UR17 ;  /* 0x0000001192077c20 */ /* 0x000fe20008410000 */
[----:B------:R-:W-:-:S03]  /*3ec0*/  LOP3.LUT P4, RZ, R212, 0xff0000, RZ, 0xc0, !PT ;  /* 0x00ff0000d4ff7812 */ /* 0x000fc6000788c0ff */
[----:B------:R-:W-:-:S05]  /*3ed0*/  FMUL.FTZ R7, R7, UR16 ;  /* 0x0000001007077c20 */ /* 0x000fca0008410000 */
[----:B------:R-:W-:-:S04]  /*3ee0*/  FSEL R7, R7, RZ, P4 ;  /* 0x000000ff07077208 */ /* 0x000fc80002000000 */
[----:B------:R-:W-:-:S04]  /*3ef0*/  F2FP.BF16.F32.PACK_AB R7, RZ, R7 ;  /* 0x00000007ff07723e */ /* 0x000fc800000010ff */
[----:B------:R-:W-:-:S07]  /*3f00*/  PRMT R93, R7, 0x7610, R93 ;  /* 0x00007610075d7816 */ /* 0x000fce000000005d */
.L_x_7209:
[----:B------:R-:W-:Y:S05]  /*3f10*/  @!P3 BRA `(.L_x_7210) ;  /* 0x000000000018b947 */ /* 0x000fea0003800000 */
[----:B------:R-:W-:Y:S01]  /*3f20*/  FMUL.FTZ R7, R147, UR17 ;  /* 0x0000001193077c20 */ /* 0x000fe20008410000 */
[----:B------:R-:W-:-:S03]  /*3f30*/  LOP3.LUT P4, RZ, R212, 0xff000000, RZ, 0xc0, !PT ;  /* 0xff000000d4ff7812 */ /* 0x000fc6000788c0ff */
[----:B------:R-:W-:-:S05]  /*3f40*/  FMUL.FTZ R7, R7, UR16 ;  /* 0x0000001007077c20 */ /* 0x000fca0008410000 */
[----:B------:R-:W-:-:S04]  /*3f50*/  FSEL R7, R7, RZ, P4 ;  /* 0x000000ff07077208 */ /* 0x000fc80002000000 */
[----:B------:R-:W-:-:S04]  /*3f60*/  F2FP.BF16.F32.PACK_AB R7, RZ, R7 ;  /* 0x00000007ff07723e */ /* 0x000fc800000010ff */
[----:B------:R-:W-:-:S07]  /*3f70*/  PRMT R93, R93, 0x5410, R7 ;  /* 0x000054105d5d7816 */ /* 0x000fce0000000007 */
.L_x_7210:
[----:B------:R-:W-:Y:S05]  /*3f80*/  @!P3 BRA `(.L_x_7211) ;  /* 0x000000000018b947 */ /* 0x000fea0003800000 */
[----:B------:R-:W-:Y:S01]  /*3f90*/  FMUL.FTZ R7, R148, UR17 ;  /* 0x0000001194077c20 */ /* 0x000fe20008410000 */
[----:B------:R-:W-:-:S03]  /*3fa0*/  LOP3.LUT P4, RZ, R213, 0xff, RZ, 0xc0, !PT ;  /* 0x000000ffd5ff7812 */ /* 0x000fc6000788c0ff */
[----:B------:R-:W-:-:S05]  /*3fb0*/  FMUL.FTZ R7, R7, UR16 ;  /* 0x0000001007077c20 */ /* 0x000fca0008410000 */
[----:B------:R-:W-:-:S04]  /*3fc0*/  FSEL R7, R7, RZ, P4 ;  /* 0x000000ff07077208 */ /* 0x000fc80002000000 */
[----:B------:R-:W-:-:S04]  /*3fd0*/  F2FP.BF16.F32.PACK_AB R7, RZ, R7 ;  /* 0x00000007ff07723e */ /* 0x000fc800000010ff */
[----:B------:R-:W-:-:S07]  /*3fe0*/  PRMT R94, R7, 0x7610, R94 ;  /* 0x00007610075e7816 */ /* 0x000fce000000005e */
.L_x_7211:
[----:B------:R-:W-:Y:S05]  /*3ff0*/  @!P3 BRA `(.L_x_7212) ;  /* 0x000000000018b947 */ /* 0x000fea0003800000 */
[----:B------:R-:W-:Y:S01]  /*4000*/  FMUL.FTZ R7, R149, UR17 ;  /* 0x0000001195077c20 */ /* 0x000fe20008410000 */
[----:B------:R-:W-:-:S03]  /*4010*/  LOP3.LUT P4, RZ, R213, 0xff00, RZ, 0xc0, !PT ;  /* 0x0000ff00d5ff7812 */ /* 0x000fc6000788c0ff */
[----:B------:R-:W-:-:S05]  /*4020*/  FMUL.FTZ R7, R7, UR16 ;  /* 0x0000001007077c20 */ /* 0x000fca0008410000 */
[----:B------:R-:W-:-:S04]  /*4030*/  FSEL R7, R7, RZ, P4 ;  /* 0x000000ff07077208 */ /* 0x000fc80002000000 */
[----:B------:R-:W-:-:S04]  /*4040*/  F2FP.BF16.F32.PACK_AB R7, RZ, R7 ;  /* 0x00000007ff07723e */ /* 0x000fc800000010ff */
[----:B------:R-:W-:-:S07]  /*4050*/  PRMT R94, R94, 0x5410, R7 ;  /* 0x000054105e5e7816 */ /* 0x000fce0000000007 */
.L_x_7212:
[----:B------:R-:W-:Y:S05]  /*4060*/  @!P3 BRA `(.L_x_7213) ;  /* 0x000000000018b947 */ /* 0x000fea0003800000 */
[----:B------:R-:W-:Y:S01]  /*4070*/  FMUL.FTZ R7, R150, UR17 ;  /* 0x0000001196077c20 */ /* 0x000fe20008410000 */
[----:B------:R-:W-:-:S03]  /*4080*/  LOP3.LUT P4, RZ, R213, 0xff0000, RZ, 0xc0, !PT ;  /* 0x00ff0000d5ff7812 */ /* 0x000fc6000788c0ff */
[----:B------:R-:W-:-:S05]  /*4090*/  FMUL.FTZ R7, R7, UR16 ;  /* 0x0000001007077c20 */ /* 0x000fca0008410000 */
[----:B------:R-:W-:-:S04]  /*40a0*/  FSEL R7, R7, RZ, P4 ;  /* 0x000000ff07077208 */ /* 0x000fc80002000000 */
[----:B------:R-:W-:-:S04]  /*40b0*/  F2FP.BF16.F32.PACK_AB R7, RZ, R7 ;  /* 0x00000007ff07723e */ /* 0x000fc800000010ff */
[----:B------:R-:W-:-:S07]  /*40c0*/  PRMT R95, R7, 0x7610, R95 ;  /* 0x00007610075f7816 */ /* 0x000fce000000005f */
.L_x_7213:
[----:B------:R-:W-:Y:S05]  /*40d0*/  @!P3 BRA `(.L_x_7214) ;  /* 0x000000100080b947 */ /* 0x000fea0003800000 */
        /* <DEDUP_REMOVED lines=8> */
.L_x_7206:
        /* <DEDUP_REMOVED lines=11> */
.L_x_7215:
        /* <DEDUP_REMOVED lines=11> */
.L_x_7216:
        /* <DEDUP_REMOVED lines=11> */
.L_x_7217:
        /* <DEDUP_REMOVED lines=11> */
.L_x_7218:
        /* <DEDUP_REMOVED lines=11> */
.L_x_7219:
        /* <DEDUP_REMOVED lines=11> */
.L_x_7220:
        /* <DEDUP_REMOVED lines=11> */
.L_x_7221:
        /* <DEDUP_REMOVED lines=13> */
.L_x_7205:
        /* <DEDUP_REMOVED lines=21> */
[----:B------:R-:W-:Y:S01]  /*4850*/  ISETP.GT.AND P4, PT, R4, RZ, PT ;  /* 0x000000ff0400720c */ /* 0x000fe20003f84270 */
        /* <DEDUP_REMOVED lines=19> */
.L_x_7223:
[----:B------:R-:W-:Y:S05]  /*4990*/  @!P3 BRA `(.L_x_7224) ;  /* 0x000000000018b947 */ /* 0x000fea0003800000 */
[----:B------:R-:W-:Y:S01]  /*49a0*/  FMUL.FTZ R7, R145, UR17 ;  /* 0x0000001191077c20 */ /* 0x000fe20008410000 */
[----:B-----5:R-:W-:-:S03]  /*49b0*/  LOP3.LUT P4, RZ, R212, 0xff00, RZ, 0xc0, !PT ;  /* 0x0000ff00d4ff7812 */ /* 0x020fc6000788c0ff */
[----:B------:R-:W-:-:S05]  /*49c0*/  FMUL.FTZ R7, R7, UR16 ;  /* 0x0000001007077c20 */ /* 0x000fca0008410000 */
[----:B------:R-:W-:-:S04]  /*49d0*/  FSEL R7, R7, RZ, P4 ;  /* 0x000000ff07077208 */ /* 0x000fc80002000000 */
[----:B------:R-:W-:-:S04]  /*49e0*/  F2FP.BF16.F32.PACK_AB R7, RZ, R7 ;  /* 0x00000007ff07723e */ /* 0x000fc800000010ff */
[----:B------:R-:W-:-:S07]  /*49f0*/  PRMT R92, R92, 0x5410, R7 ;  /* 0x000054105c5c7816 */ /* 0x000fce0000000007 */
.L_x_7224:
[----:B------:R-:W-:Y:S05]  /*4a00*/  @!P3 BRA `(.L_x_7225) ;  /* 0x000000000018b947 */ /* 0x000fea0003800000 */
[----:B------:R-:W-:Y:S01]  /*4a10*/  FMUL.FTZ R7, R146, UR17 ;  /* 0x0000001192077c20 */ /* 0x000fe20008410000 */
[----:B-----5:R-:W-:-:S03]  /*4a20*/  LOP3.LUT P4, RZ, R212, 0xff0000, RZ, 0xc0, !PT ;  /* 0x00ff0000d4ff7812 */ /* 0x020fc6000788c0ff */
[----:B------:R-:W-:-:S05]  /*4a30*/  FMUL.FTZ R7, R7, UR16 ;  /* 0x0000001007077c20 */ /* 0x000fca0008410000 */
[----:B------:R-:W-:-:S04]  /*4a40*/  FSEL R7, R7, RZ, P4 ;  /* 0x000000ff07077208 */ /* 0x000fc80002000000 */
[----:B------:R-:W-:-:S04]  /*4a50*/  F2FP.BF16.F32.PACK_AB R7, RZ, R7 ;  /* 0x00000007ff07723e */ /* 0x000fc800000010ff */
[----:B------:R-:W-:-:S07]  /*4a60*/  PRMT R93, R7, 0x7610, R93 ;  /* 0x00007610075d7816 */ /* 0x000fce000000005d */
.L_x_7225:
[----:B------:R-:W-:Y:S05]  /*4a70*/  @!P3 BRA `(.L_x_7226) ;  /* 0x000000000018b947 */ /* 0x000fea0003800000 */
[----:B------:R-:W-:Y:S01]  /*4a80*/  FMUL.FTZ R7, R147, UR17 ;  /* 0x0000001193077c20 */ /* 0x000fe20008410000 */
[----:B-----5:R-:W-:-:S03]  /*4a90*/  LOP3.LUT P4, RZ, R212, 0xff000000, RZ, 0xc0, !PT ;  /* 0xff000000d4ff7812 */ /* 0x020fc6000788c0ff */
[----:B------:R-:W-:-:S05]  /*4aa0*/  FMUL.FTZ R7, R7, UR16 ;  /* 0x0000001007077c20 */ /* 0x000fca0008410000 */
[----:B------:R-:W-:-:S04]  /*4ab0*/  FSEL R7, R7, RZ, P4 ;  /* 0x000000ff07077208 */ /* 0x000fc80002000000 */
[----:B------:R-:W-:-:S04]  /*4ac0*/  F2FP.BF16.F32.PACK_AB R7, RZ, R7 ;  /* 0x00000007ff07723e */ /* 0x000fc800000010ff */
[----:B------:R-:W-:-:S07]  /*4ad0*/  PRMT R93, R93, 0x5410, R7 ;  /* 0x000054105d5d7816 */ /* 0x000fce0000000007 */
.L_x_7226:
[----:B------:R-:W-:Y:S05]  /*4ae0*/  @!P3 BRA `(.L_x_7227) ;  /* 0x000000000018b947 */ /* 0x000fea0003800000 */
[----:B------:R-:W-:Y:S01]  /*4af0*/  FMUL.FTZ R7, R160, UR17 ;  /* 0x00000011a0077c20 */ /* 0x000fe20008410000 */
[----:B-----5:R-:W-:-:S03]  /*4b00*/  LOP3.LUT P4, RZ, R213, 0xff, RZ, 0xc0, !PT ;  /* 0x000000ffd5ff7812 */ /* 0x020fc6000788c0ff */
[----:B------:R-:W-:-:S05]  /*4b10*/  FMUL.FTZ R7, R7, UR16 ;  /* 0x0000001007077c20 */ /* 0x000fca0008410000 */
[----:B------:R-:W-:-:S04]  /*4b20*/  FSEL R7, R7, RZ, P4 ;  /* 0x000000ff07077208 */ /* 0x000fc80002000000 */
[----:B------:R-:W-:-:S04]  /*4b30*/  F2FP.BF16.F32.PACK_AB R7, RZ, R7 ;  /* 0x00000007ff07723e */ /* 0x000fc800000010ff */
[----:B------:R-:W-:-:S07]  /*4b40*/  PRMT R94, R7, 0x7610, R94 ;  /* 0x00007610075e7816 */ /* 0x000fce000000005e */
.L_x_7227:
[----:B------:R-:W-:Y:S05]  /*4b50*/  @!P3 BRA `(.L_x_7228) ;  /* 0x000000000018b947 */ /* 0x000fea0003800000 */
[----:B------:R-:W-:Y:S01]  /*4b60*/  FMUL.FTZ R7, R149, UR17 ;  /* 0x0000001195077c20 */ /* 0x000fe20008410000 */
[----:B-----5:R-:W-:-:S03]  /*4b70*/  LOP3.LUT P4, RZ, R213, 0xff00, RZ, 0xc0, !PT ;  /* 0x0000ff00d5ff7812 */ /* 0x020fc6000788c0ff */
[----:B------:R-:W-:-:S05]  /*4b80*/  FMUL.FTZ R7, R7, UR16 ;  /* 0x0000001007077c20 */ /* 0x000fca0008410000 */
[----:B------:R-:W-:-:S04]  /*4b90*/  FSEL R7, R7, RZ, P4 ;  /* 0x000000ff07077208 */ /* 0x000fc80002000000 */
[----:B------:R-:W-:-:S04]  /*4ba0*/  F2FP.BF16.F32.PACK_AB R7, RZ, R7 ;  /* 0x00000007ff07723e */ /* 0x000fc800000010ff */
[----:B------:R-:W-:-:S07]  /*4bb0*/  PRMT R94, R94, 0x5410, R7 ;  /* 0x000054105e5e7816 */ /* 0x000fce0000000007 */
.L_x_7228:
[----:B------:R-:W-:Y:S05]  /*4bc0*/  @!P3 BRA `(.L_x_7229) ;  /* 0x000000000018b947 */ /* 0x000fea0003800000 */
[----:B------:R-:W-:Y:S01]  /*4bd0*/  FMUL.FTZ R7, R150, UR17 ;  /* 0x0000001196077c20 */ /* 0x000fe20008410000 */
[----:B-----5:R-:W-:-:S03]  /*4be0*/  LOP3.LUT P4, RZ, R213, 0xff0000, RZ, 0xc0, !PT ;  /* 0x00ff0000d5ff7812 */ /* 0x020fc6000788c0ff */
[----:B------:R-:W-:-:S05]  /*4bf0*/  FMUL.FTZ R7, R7, UR16 ;  /* 0x0000001007077c20 */ /* 0x000fca0008410000 */
[----:B------:R-:W-:-:S04]  /*4c00*/  FSEL R7, R7, RZ, P4 ;  /* 0x000000ff07077208 */ /* 0x000fc80002000000 */
[----:B------:R-:W-:-:S04]  /*4c10*/  F2FP.BF16.F32.PACK_AB R7, RZ, R7 ;  /* 0x00000007ff07723e */ /* 0x000fc800000010ff */
[----:B------:R-:W-:-:S07]  /*4c20*/  PRMT R95, R7, 0x7610, R95 ;  /* 0x00007610075f7816 */ /* 0x000fce000000005f */
.L_x_7229:
        /* <DEDUP_REMOVED lines=10> */
.L_x_7222:
        /* <DEDUP_REMOVED lines=11> */
[----:B0-----:R-:W-:-:S07]  /*4d80*/  PRMT R92, R7, 0x7610, R92 ;  /* 0x00007610075c7816 */ /* 0x001fce000000005c */
.L_x_7230:
        /* <DEDUP_REMOVED lines=12> */
.L_x_7231:
        /* <DEDUP_REMOVED lines=12> */
.L_x_7232:
        /* <DEDUP_REMOVED lines=12> */
.L_x_7233:
        /* <DEDUP_REMOVED lines=12> */
.L_x_7234:
        /* <DEDUP_REMOVED lines=12> */
.L_x_7235:
        /* <DEDUP_REMOVED lines=12> */
.L_x_7236:
        /* <DEDUP_REMOVED lines=13> */
.L_x_7214:
        /* <DEDUP_REMOVED lines=50> */
.L_x_7239:
[----:B------:R-:W-:Y:S05]  /*5600*/  @!P3 BRA `(.L_x_7240) ;  /* 0x000000000018b947 */ /* 0x000fea0003800000 */
[----:B------:R-:W-:Y:S01]  /*5610*/  FMUL.FTZ R7, R145, UR17 ;  /* 0x0000001191077c20 */ /* 0x000fe20008410000 */
[----:B------:R-:W-:-:S03]  /*5620*/  LOP3.LUT P4, RZ, R214, 0xff00, RZ, 0xc0, !PT ;  /* 0x0000ff00d6ff7812 */ /* 0x000fc6000788c0ff */
[----:B------:R-:W-:-:S05]  /*5630*/  FMUL.FTZ R7, R7, UR16 ;  /* 0x0000001007077c20 */ /* 0x000fca0008410000 */
[----:B------:R-:W-:-:S04]  /*5640*/  FSEL R7, R7, RZ, P4 ;  /* 0x000000ff07077208 */ /* 0x000fc80002000000 */
[----:B------:R-:W-:-:S04]  /*5650*/  F2FP.BF16.F32.PACK_AB R7, RZ, R7 ;  /* 0x00000007ff07723e */ /* 0x000fc800000010ff */
[----:B------:R-:W-:-:S07]  /*5660*/  PRMT R92, R92, 0x5410, R7 ;  /* 0x000054105c5c7816 */ /* 0x000fce0000000007 */
.L_x_7240:
[----:B------:R-:W-:Y:S05]  /*5670*/  @!P3 BRA `(.L_x_7241) ;  /* 0x000000000018b947 */ /* 0x000fea0003800000 */
[----:B------:R-:W-:Y:S01]  /*5680*/  FMUL.FTZ R7, R146, UR17 ;  /* 0x0000001192077c20 */ /* 0x000fe20008410000 */
[----:B------:R-:W-:-:S03]  /*5690*/  LOP3.LUT P4, RZ, R214, 0xff0000, RZ, 0xc0, !PT ;  /* 0x00ff0000d6ff7812 */ /* 0x000fc6000788c0ff */
[----:B------:R-:W-:-:S05]  /*56a0*/  FMUL.FTZ R7, R7, UR16 ;  /* 0x0000001007077c20 */ /* 0x000fca0008410000 */
[----:B------:R-:W-:-:S04]  /*56b0*/  FSEL R7, R7, RZ, P4 ;  /* 0x000000ff07077208 */ /* 0x000fc80002000000 */
[----:B------:R-:W-:-:S04]  /*56c0*/  F2FP.BF16.F32.PACK_AB R7, RZ, R7 ;  /* 0x00000007ff07723e */ /* 0x000fc800000010ff */
[----:B------:R-:W-:-:S07]  /*56d0*/  PRMT R93, R7, 0x7610, R93 ;  /* 0x00007610075d7816 */ /* 0x000fce000000005d */
.L_x_7241:
[----:B------:R-:W-:Y:S05]  /*56e0*/  @!P3 BRA `(.L_x_7242) ;  /* 0x000000000018b947 */ /* 0x000fea0003800000 */
[----:B------:R-:W-:Y:S01]  /*56f0*/  FMUL.FTZ R7, R147, UR17 ;  /* 0x0000001193077c20 */ /* 0x000fe20008410000 */
[----:B------:R-:W-:-:S03]  /*5700*/  LOP3.LUT P4, RZ, R214, 0xff000000, RZ, 0xc0, !PT ;  /* 0xff000000d6ff7812 */ /* 0x000fc6000788c0ff */
[----:B------:R-:W-:-:S05]  /*5710*/  FMUL.FTZ R7, R7, UR16 ;  /* 0x0000001007077c20 */ /* 0x000fca0008410000 */
[----:B------:R-:W-:-:S04]  /*5720*/  FSEL R7, R7, RZ, P4 ;  /* 0x000000ff07077208 */ /* 0x000fc80002000000 */
[----:B------:R-:W-:-:S04]  /*5730*/  F2FP.BF16.F32.PACK_AB R7, RZ, R7 ;  /* 0x00000007ff07723e */ /* 0x000fc800000010ff */
[----:B------:R-:W-:-:S07]  /*5740*/  PRMT R93, R93, 0x5410, R7 ;  /* 0x000054105d5d7816 */ /* 0x000fce0000000007 */
.L_x_7242:
[----:B------:R-:W-:Y:S05]  /*5750*/  @!P3 BRA `(.L_x_7243) ;  /* 0x000000000018b947 */ /* 0x000fea0003800000 */
[----:B------:R-:W-:Y:S01]  /*5760*/  FMUL.FTZ R7, R148, UR17 ;  /* 0x0000001194077c20 */ /* 0x000fe20008410000 */
[----:B------:R-:W-:-:S03]  /*5770*/  LOP3.LUT P4, RZ, R215, 0xff, RZ, 0xc0, !PT ;  /* 0x000000ffd7ff7812 */ /* 0x000fc6000788c0ff */
[----:B------:R-:W-:-:S05]  /*5780*/  FMUL.FTZ R7, R7, UR16 ;  /* 0x0000001007077c20 */ /* 0x000fca0008410000 */
[----:B------:R-:W-:-:S04]  /*5790*/  FSEL R7, R7, RZ, P4 ;  /* 0x000000ff07077208 */ /* 0x000fc80002000000 */
[----:B------:R-:W-:-:S04]  /*57a0*/  F2FP.BF16.F32.PACK_AB R7, RZ, R7 ;  /* 0x00000007ff07723e */ /* 0x000fc800000010ff */
[----:B------:R-:W-:-:S07]  /*57b0*/  PRMT R94, R7, 0x7610, R94 ;  /* 0x00007610075e7816 */ /* 0x000fce000000005e */
.L_x_7243:
[----:B------:R-:W-:Y:S05]  /*57c0*/  @!P3 BRA `(.L_x_7244) ;  /* 0x000000000018b947 */ /* 0x000fea0003800000 */
[----:B------:R-:W-:Y:S01]  /*57d0*/  FMUL.FTZ R7, R149, UR17 ;  /* 0x0000001195077c20 */ /* 0x000fe20008410000 */
[----:B------:R-:W-:-:S03]  /*57e0*/  LOP3.LUT P4, RZ, R215, 0xff00, RZ, 0xc0, !PT ;  /* 0x0000ff00d7ff7812 */ /* 0x000fc6000788c0ff */
[----:B------:R-:W-:-:S05]  /*57f0*/  FMUL.FTZ R7, R7, UR16 ;  /* 0x0000001007077c20 */ /* 0x000fca0008410000 */
[----:B------:R-:W-:-:S04]  /*5800*/  FSEL R7, R7, RZ, P4 ;  /* 0x000000ff07077208 */ /* 0x000fc80002000000 */
[----:B------:R-:W-:-:S04]  /*5810*/  F2FP.BF16.F32.PACK_AB R7, RZ, R7 ;  /* 0x00000007ff07723e */ /* 0x000fc800000010ff */
[----:B------:R-:W-:-:S07]  /*5820*/  PRMT R94, R94, 0x5410, R7 ;  /* 0x000054105e5e7816 */ /* 0x000fce0000000007 */
.L_x_7244:
[----:B------:R-:W-:Y:S05]  /*5830*/  @!P3 BRA `(.L_x_7245) ;  /* 0x000000000018b947 */ /* 0x000fea0003800000 */
[----:B------:R-:W-:Y:S01]  /*5840*/  FMUL.FTZ R7, R150, UR17 ;  /* 0x0000001196077c20 */ /* 0x000fe20008410000 */
[----:B------:R-:W-:-:S03]  /*5850*/  LOP3.LUT P4, RZ, R215, 0xff0000, RZ, 0xc0, !PT ;  /* 0x00ff0000d7ff7812 */ /* 0x000fc6000788c0ff */
[----:B------:R-:W-:-:S05]  /*5860*/  FMUL.FTZ R7, R7, UR16 ;  /* 0x0000001007077c20 */ /* 0x000fca0008410000 */
[----:B------:R-:W-:-:S04]  /*5870*/  FSEL R7, R7, RZ, P4 ;  /* 0x000000ff07077208 */ /* 0x000fc80002000000 */
[----:B------:R-:W-:-:S04]  /*5880*/  F2FP.BF16.F32.PACK_AB R7, RZ, R7 ;  /* 0x00000007ff07723e */ /* 0x000fc800000010ff */
[----:B------:R-:W-:-:S07]  /*5890*/  PRMT R95, R7, 0x7610, R95 ;  /* 0x00007610075f7816 */ /* 0x000fce000000005f */
.L_x_7245:
        /* <DEDUP_REMOVED lines=9> */
.L_x_7238:
        /* <DEDUP_REMOVED lines=11> */
.L_x_7247:
        /* <DEDUP_REMOVED lines=11> */
.L_x_7248:
        /* <DEDUP_REMOVED lines=11> */
.L_x_7249:
        /* <DEDUP_REMOVED lines=11> */
.L_x_7250:
        /* <DEDUP_REMOVED lines=11> */
.L_x_7251:
        /* <DEDUP_REMOVED lines=11> */
.L_x_7252:
        /* <DEDUP_REMOVED lines=11> */
.L_x_7253:
        /* <DEDUP_REMOVED lines=13> */
.L_x_7237:
[----:B------:R-:W-:Y:S05]  /*5ed0*/  @!P0 BRA `(.L_x_7254) ;  /* 0x00000004007c8947 */ /* 0x000fea0003800000 */
[-CC-:B0-----:R-:W-:Y:S01]  /*5ee0*/  FFMA.FTZ R146, R204, R164.reuse, R5.reuse ;  /* 0x000000a4cc927223 */ /* 0x181fe20000010005 */
[-CC-:B------:R-:W-:Y:S01]  /*5ef0*/  FFMA.FTZ R163, R237, R164.reuse, R5.reuse ;  /* 0x000000a4eda37223 */ /* 0x180fe20000010005 */
[-CC-:B------:R-:W-:Y:S01]  /*5f00*/  FFMA.FTZ R144, R202, R164.reuse, R5.reuse ;  /* 0x000000a4ca907223 */ /* 0x180fe20000010005 */
[-CC-:B------:R-:W-:Y:S01]  /*5f10*/  FFMA.FTZ R147, R229, R164.reuse, R5.reuse ;  /* 0x000000a4e5937223 */ /* 0x180fe20000010005 */
[-CC-:B------:R-:W-:Y:S01]  /*5f20*/  FFMA.FTZ R150, R224, R164.reuse, R5.reuse ;  /* 0x000000a4e0967223 */ /* 0x180fe20000010005 */
[----:B------:R-:W-:Y:S01]  /*5f30*/  FADD.FTZ R149, R189, -R146 ;  /* 0x80000092bd957221 */ /* 0x000fe20000010000 */
        /* <DEDUP_REMOVED lines=26> */
[----:B------:R-:W-:Y:S02]  /*60e0*/  MOV R150, R160 ;  /* 0x000000a000967202 */ /* 0x000fe40000000f00 */
        /* <DEDUP_REMOVED lines=8> */
.L_x_7255:
[----:B------:R-:W-:Y:S05]  /*6170*/  @!P3 BRA `(.L_x_7256) ;  /* 0x000000000018b947 */ /* 0x000fea0003800000 */
[----:B------:R-:W-:Y:S01]  /*6180*/  FMUL.FTZ R7, R145, UR17 ;  /* 0x0000001191077c20 */ /* 0x000fe20008410000 */
[----:B-----5:R-:W-:-:S03]  /*6190*/  LOP3.LUT P4, RZ, R214, 0xff00, RZ, 0xc0, !PT ;  /* 0x0000ff00d6ff7812 */ /* 0x020fc6000788c0ff */
[----:B------:R-:W-:-:S05]  /*61a0*/  FMUL.FTZ R7, R7, UR16 ;  /* 0x0000001007077c20 */ /* 0x000fca0008410000 */
[----:B------:R-:W-:-:S04]  /*61b0*/  FSEL R7, R7, RZ, P4 ;  /* 0x000000ff07077208 */ /* 0x000fc80002000000 */
[----:B------:R-:W-:-:S04]  /*61c0*/  F2FP.BF16.F32.PACK_AB R7, RZ, R7 ;  /* 0x00000007ff07723e */ /* 0x000fc800000010ff */
[----:B------:R-:W-:-:S07]  /*61d0*/  PRMT R92, R92, 0x5410, R7 ;  /* 0x000054105c5c7816 */ /* 0x000fce0000000007 */
.L_x_7256:
[----:B------:R-:W-:Y:S05]  /*61e0*/  @!P3 BRA `(.L_x_7257) ;  /* 0x000000000018b947 */ /* 0x000fea0003800000 */
[----:B------:R-:W-:Y:S01]  /*61f0*/  FMUL.FTZ R7, R146, UR17 ;  /* 0x0000001192077c20 */ /* 0x000fe20008410000 */
[----:B-----5:R-:W-:-:S03]  /*6200*/  LOP3.LUT P4, RZ, R214, 0xff0000, RZ, 0xc0, !PT ;  /* 0x00ff0000d6ff7812 */ /* 0x020fc6000788c0ff */
[----:B------:R-:W-:-:S05]  /*6210*/  FMUL.FTZ R7, R7, UR16 ;  /* 0x0000001007077c20 */ /* 0x000fca0008410000 */
[----:B------:R-:W-:-:S04]  /*6220*/  FSEL R7, R7, RZ, P4 ;  /* 0x000000ff07077208 */ /* 0x000fc80002000000 */
[----:B------:R-:W-:-:S04]  /*6230*/  F2FP.BF16.F32.PACK_AB R7, RZ, R7 ;  /* 0x00000007ff07723e */ /* 0x000fc800000010ff */
[----:B------:R-:W-:-:S07]  /*6240*/  PRMT R93, R7, 0x7610, R93 ;  /* 0x00007610075d7816 */ /* 0x000fce000000005d */
.L_x_7257:
[----:B------:R-:W-:Y:S05]  /*6250*/  @!P3 BRA `(.L_x_7258) ;  /* 0x000000000018b947 */ /* 0x000fea0003800000 */
[----:B------:R-:W-:Y:S01]  /*6260*/  FMUL.FTZ R7, R151, UR17 ;  /* 0x0000001197077c20 */ /* 0x000fe20008410000 */
[----:B-----5:R-:W-:-:S03]  /*6270*/  LOP3.LUT P4, RZ, R214, 0xff000000, RZ, 0xc0, !PT ;  /* 0xff000000d6ff7812 */ /* 0x020fc6000788c0ff */
[----:B------:R-:W-:-:S05]  /*6280*/  FMUL.FTZ R7, R7, UR16 ;  /* 0x0000001007077c20 */ /* 0x000fca0008410000 */
[----:B------:R-:W-:-:S04]  /*6290*/  FSEL R7, R7, RZ, P4 ;  /* 0x000000ff07077208 */ /* 0x000fc80002000000 */
[----:B------:R-:W-:-:S04]  /*62a0*/  F2FP.BF16.F32.PACK_AB R7, RZ, R7 ;  /* 0x00000007ff07723e */ /* 0x000fc800000010ff */
[----:B------:R-:W-:-:S07]  /*62b0*/  PRMT R93, R93, 0x5410, R7 ;  /* 0x000054105d5d7816 */ /* 0x000fce0000000007 */
.L_x_7258:
[----:B------:R-:W-:Y:S05]  /*62c0*/  @!P3 BRA `(.L_x_7259) ;  /* 0x000000000018b947 */ /* 0x000fea0003800000 */
[----:B------:R-:W-:Y:S01]  /*62d0*/  FMUL.FTZ R7, R147, UR17 ;  /* 0x0000001193077c20 */ /* 0x000fe20008410000 */
[----:B-----5:R-:W-:-:S03]  /*62e0*/  LOP3.LUT P4, RZ, R215, 0xff, RZ, 0xc0, !PT ;  /* 0x000000ffd7ff7812 */ /* 0x020fc6000788c0ff */
[----:B------:R-:W-:-:S05]  /*62f0*/  FMUL.FTZ R7, R7, UR16 ;  /* 0x0000001007077c20 */ /* 0x000fca0008410000 */
[----:B------:R-:W-:-:S04]  /*6300*/  FSEL R7, R7, RZ, P4 ;  /* 0x000000ff07077208 */ /* 0x000fc80002000000 */
[----:B------:R-:W-:-:S04]  /*6310*/  F2FP.BF16.F32.PACK_AB R7, RZ, R7 ;  /* 0x00000007ff07723e */ /* 0x000fc800000010ff */
[----:B------:R-:W-:-:S07]  /*6320*/  PRMT R94, R7, 0x7610, R94 ;  /* 0x00007610075e7816 */ /* 0x000fce000000005e */
.L_x_7259:
[----:B------:R-:W-:Y:S05]  /*6330*/  @!P3 BRA `(.L_x_7260) ;  /* 0x000000000018b947 */ /* 0x000fea0003800000 */
[----:B------:R-:W-:Y:S01]  /*6340*/  FMUL.FTZ R7, R149, UR17 ;  /* 0x0000001195077c20 */ /* 0x000fe20008410000 */
[----:B-----5:R-:W-:-:S03]  /*6350*/  LOP3.LUT P4, RZ, R215, 0xff00, RZ, 0xc0, !PT ;  /* 0x0000ff00d7ff7812 */ /* 0x020fc6000788c0ff */
[----:B------:R-:W-:-:S05]  /*6360*/  FMUL.FTZ R7, R7, UR16 ;  /* 0x0000001007077c20 */ /* 0x000fca0008410000 */
[----:B------:R-:W-:-:S04]  /*6370*/  FSEL R7, R7, RZ, P4 ;  /* 0x000000ff07077208 */ /* 0x000fc80002000000 */
[----:B------:R-:W-:-:S04]  /*6380*/  F2FP.BF16.F32.PACK_AB R7, RZ, R7 ;  /* 0x00000007ff07723e */ /* 0x000fc800000010ff */
[----:B------:R-:W-:-:S07]  /*6390*/  PRMT R94, R94, 0x5410, R7 ;  /* 0x000054105e5e7816 */ /* 0x000fce0000000007 */
.L_x_7260:
[----:B------:R-:W-:Y:S05]  /*63a0*/  @!P3 BRA `(.L_x_7261) ;  /* 0x000000000018b947 */ /* 0x000fea0003800000 */
[----:B------:R-:W-:Y:S01]  /*63b0*/  FMUL.FTZ R7, R160, UR17 ;  /* 0x00000011a0077c20 */ /* 0x000fe20008410000 */
[----:B-----5:R-:W-:-:S03]  /*63c0*/  LOP3.LUT P4, RZ, R215, 0xff0000, RZ, 0xc0, !PT ;  /* 0x00ff0000d7ff7812 */ /* 0x020fc6000788c0ff */
[----:B------:R-:W-:-:S05]  /*63d0*/  FMUL.FTZ R7, R7, UR16 ;  /* 0x0000001007077c20 */ /* 0x000fca0008410000 */
[----:B------:R-:W-:-:S04]  /*63e0*/  FSEL R7, R7, RZ, P4 ;  /* 0x000000ff07077208 */ /* 0x000fc80002000000 */
[----:B------:R-:W-:-:S04]  /*63f0*/  F2FP.BF16.F32.PACK_AB R7, RZ, R7 ;  /* 0x00000007ff07723e */ /* 0x000fc800000010ff */
[----:B------:R-:W-:-:S07]  /*6400*/  PRMT R95, R7, 0x7610, R95 ;  /* 0x00007610075f7816 */ /* 0x000fce000000005f */
.L_x_7261:
        /* <DEDUP_REMOVED lines=12> */
.L_x_7254:
        /* <DEDUP_REMOVED lines=12> */
.L_x_7262:
        /* <DEDUP_REMOVED lines=12> */
.L_x_7263:
        /* <DEDUP_REMOVED lines=12> */
.L_x_7264:
        /* <DEDUP_REMOVED lines=12> */
.L_x_7265:
        /* <DEDUP_REMOVED lines=12> */
.L_x_7266:
        /* <DEDUP_REMOVED lines=12> */
.L_x_7267:
        /* <DEDUP_REMOVED lines=12> */
.L_x_7268:
        /* <DEDUP_REMOVED lines=13> */
.L_x_7246:
        /* <DEDUP_REMOVED lines=21> */
[----:B-----5:R-:W-:Y:S01]  /*6c30*/  MOV R5, R22 ;  /* 0x0000001600057202 */ /* 0x020fe20000000f00 */
[----:B------:R-:W-:Y:S01]  /*6c40*/  @P2 FADD.FTZ R144, R197, -R144 ;  /* 0x80000090c5902221 */ /* 0x000fe20000010000 */
[----:B------:R-:W-:Y:S01]  /*6c50*/  @P2 FADD.FTZ R151, R176, -R151 ;  /* 0x80000097b0972221 */ /* 0x000fe20000010000 */
[----:B------:R-:W-:Y:S01]  /*6c60*/  @P2 FFMA.FTZ R5, R6, R161, R22 ;  /* 0x000000a106052223 */ /* 0x000fe20000010016 */
[----:B------:R-:W-:Y:S01]  /*6c70*/  @P2 FADD.FTZ R150, R195, -R150 ;  /* 0x80000096c3962221 */ /* 0x000fe20000010000 */
[----:B------:R-:W-:Y:S01]  /*6c80*/  @P2 FADD.FTZ R4, R193, -R4 ;  /* 0x80000004c1042221 */ /* 0x000fe20000010000 */
[----:B------:R-:W-:Y:S01]  /*6c90*/  MOV R146, R26 ;  /* 0x0000001a00927202 */ /* 0x000fe20000000f00 */
        /* <DEDUP_REMOVED lines=23> */
.L_x_7271:
[----:B------:R-:W-:Y:S05]  /*6e10*/  @!P3 BRA `(.L_x_7272) ;  /* 0x000000000018b947 */ /* 0x000fea0003800000 */
[----:B------:R-:W-:Y:S01]  /*6e20*/  FMUL.FTZ R4, R145, UR17 ;  /* 0x0000001191047c20 */ /* 0x000fe20008410000 */
[----:B------:R-:W-:-:S03]  /*6e30*/  LOP3.LUT P1, RZ, R216, 0xff00, RZ, 0xc0, !PT ;  /* 0x0000ff00d8ff7812 */ /* 0x000fc6000782c0ff */
[----:B------:R-:W-:-:S05]  /*6e40*/  FMUL.FTZ R4, R4, UR16 ;  /* 0x0000001004047c20 */ /* 0x000fca0008410000 */
[----:B------:R-:W-:-:S04]  /*6e50*/  FSEL R4, R4, RZ, P1 ;  /* 0x000000ff04047208 */ /* 0x000fc80000800000 */
[----:B------:R-:W-:-:S04]  /*6e60*/  F2FP.BF16.F32.PACK_AB R4, RZ, R4 ;  /* 0x00000004ff04723e */ /* 0x000fc800000010ff */
[----:B------:R-:W-:-:S07]  /*6e70*/  PRMT R92, R92, 0x5410, R4 ;  /* 0x000054105c5c7816 */ /* 0x000fce0000000004 */
.L_x_7272:
[----:B------:R-:W-:Y:S05]  /*6e80*/  @!P3 BRA `(.L_x_7273) ;  /* 0x000000000018b947 */ /* 0x000fea0003800000 */
[----:B------:R-:W-:Y:S01]  /*6e90*/  FMUL.FTZ R4, R146, UR17 ;  /* 0x0000001192047c20 */ /* 0x000fe20008410000 */
[----:B------:R-:W-:-:S03]  /*6ea0*/  LOP3.LUT P1, RZ, R216, 0xff0000, RZ, 0xc0, !PT ;  /* 0x00ff0000d8ff7812 */ /* 0x000fc6000782c0ff */
[----:B------:R-:W-:-:S05]  /*6eb0*/  FMUL.FTZ R4, R4, UR16 ;  /* 0x0000001004047c20 */ /* 0x000fca0008410000 */
[----:B------:R-:W-:-:S04]  /*6ec0*/  FSEL R4, R4, RZ, P1 ;  /* 0x000000ff04047208 */ /* 0x000fc80000800000 */
[----:B------:R-:W-:-:S04]  /*6ed0*/  F2FP.BF16.F32.PACK_AB R4, RZ, R4 ;  /* 0x00000004ff04723e */ /* 0x000fc800000010ff */
[----:B------:R-:W-:-:S07]  /*6ee0*/  PRMT R93, R4, 0x7610, R93 ;  /* 0x00007610045d7816 */ /* 0x000fce000000005d */
.L_x_7273:
[----:B------:R-:W-:Y:S05]  /*6ef0*/  @!P3 BRA `(.L_x_7274) ;  /* 0x000000000018b947 */ /* 0x000fea0003800000 */
[----:B------:R-:W-:Y:S01]  /*6f00*/  FMUL.FTZ R4, R147, UR17 ;  /* 0x0000001193047c20 */ /* 0x000fe20008410000 */
[----:B------:R-:W-:-:S03]  /*6f10*/  LOP3.LUT P1, RZ, R216, 0xff000000, RZ, 0xc0, !PT ;  /* 0xff000000d8ff7812 */ /* 0x000fc6000782c0ff */
[----:B------:R-:W-:-:S05]  /*6f20*/  FMUL.FTZ R4, R4, UR16 ;  /* 0x0000001004047c20 */ /* 0x000fca0008410000 */
[----:B------:R-:W-:-:S04]  /*6f30*/  FSEL R4, R4, RZ, P1 ;  /* 0x000000ff04047208 */ /* 0x000fc80000800000 */
[----:B------:R-:W-:-:S04]  /*6f40*/  F2FP.BF16.F32.PACK_AB R4, RZ, R4 ;  /* 0x00000004ff04723e */ /* 0x000fc800000010ff */
[----:B------:R-:W-:-:S07]  /*6f50*/  PRMT R93, R93, 0x5410, R4 ;  /* 0x000054105d5d7816 */ /* 0x000fce0000000004 */
.L_x_7274:
[----:B------:R-:W-:Y:S05]  /*6f60*/  @!P3 BRA `(.L_x_7275) ;  /* 0x000000000018b947 */ /* 0x000fea0003800000 */
[----:B------:R-:W-:Y:S01]  /*6f70*/  FMUL.FTZ R4, R148, UR17 ;  /* 0x0000001194047c20 */ /* 0x000fe20008410000 */
[----:B------:R-:W-:-:S03]  /*6f80*/  LOP3.LUT P1, RZ, R217, 0xff, RZ, 0xc0, !PT ;  /* 0x000000ffd9ff7812 */ /* 0x000fc6000782c0ff */
[----:B------:R-:W-:-:S05]  /*6f90*/  FMUL.FTZ R4, R4, UR16 ;  /* 0x0000001004047c20 */ /* 0x000fca0008410000 */
[----:B------:R-:W-:-:S04]  /*6fa0*/  FSEL R4, R4, RZ, P1 ;  /* 0x000000ff04047208 */ /* 0x000fc80000800000 */
[----:B------:R-:W-:-:S04]  /*6fb0*/  F2FP.BF16.F32.PACK_AB R4, RZ, R4 ;  /* 0x00000004ff04723e */ /* 0x000fc800000010ff */
[----:B------:R-:W-:-:S07]  /*6fc0*/  PRMT R94, R4, 0x7610, R94 ;  /* 0x00007610045e7816 */ /* 0x000fce000000005e */
.L_x_7275:
[----:B------:R-:W-:Y:S05]  /*6fd0*/  @!P3 BRA `(.L_x_7276) ;  /* 0x000000000018b947 */ /* 0x000fea0003800000 */
[----:B------:R-:W-:Y:S01]  /*6fe0*/  FMUL.FTZ R4, R149, UR17 ;  /* 0x0000001195047c20 */ /* 0x000fe20008410000 */
[----:B------:R-:W-:-:S03]  /*6ff0*/  LOP3.LUT P1, RZ, R217, 0xff00, RZ, 0xc0, !PT ;  /* 0x0000ff00d9ff7812 */ /* 0x000fc6000782c0ff */
[----:B------:R-:W-:-:S05]  /*7000*/  FMUL.FTZ R4, R4, UR16 ;  /* 0x0000001004047c20 */ /* 0x000fca0008410000 */
[----:B------:R-:W-:-:S04]  /*7010*/  FSEL R4, R4, RZ, P1 ;  /* 0x000000ff04047208 */ /* 0x000fc80000800000 */
[----:B------:R-:W-:-:S04]  /*7020*/  F2FP.BF16.F32.PACK_AB R4, RZ, R4 ;  /* 0x00000004ff04723e */ /* 0x000fc800000010ff */
[----:B------:R-:W-:-:S07]  /*7030*/  PRMT R94, R94, 0x5410, R4 ;  /* 0x000054105e5e7816 */ /* 0x000fce0000000004 */
.L_x_7276:
[----:B------:R-:W-:Y:S05]  /*7040*/  @!P3 BRA `(.L_x_7277) ;  /* 0x000000000018b947 */ /* 0x000fea0003800000 */
[----:B------:R-:W-:Y:S01]  /*7050*/  FMUL.FTZ R4, R5, UR17 ;  /* 0x0000001105047c20 */ /* 0x000fe20008410000 */
[----:B------:R-:W-:-:S03]  /*7060*/  LOP3.LUT P1, RZ, R217, 0xff0000, RZ, 0xc0, !PT ;  /* 0x00ff0000d9ff7812 */ /* 0x000fc6000782c0ff */
[----:B------:R-:W-:-:S05]  /*7070*/  FMUL.FTZ R4, R4, UR16 ;  /* 0x0000001004047c20 */ /* 0x000fca0008410000 */
[----:B------:R-:W-:-:S04]  /*7080*/  FSEL R4, R4, RZ, P1 ;  /* 0x000000ff04047208 */ /* 0x000fc80000800000 */
[----:B------:R-:W-:-:S04]  /*7090*/  F2FP.BF16.F32.PACK_AB R4, RZ, R4 ;  /* 0x00000004ff04723e */ /* 0x000fc800000010ff */
[----:B------:R-:W-:-:S07]  /*70a0*/  PRMT R95, R4, 0x7610, R95 ;  /* 0x00007610045f7816 */ /* 0x000fce000000005f */
.L_x_7277:
        /* <DEDUP_REMOVED lines=9> */
.L_x_7270:
        /* <DEDUP_REMOVED lines=10> */
[----:B0-----:R-:W-:-:S07]  /*71e0*/  PRMT R92, R4, 0x7610, R92 ;  /* 0x00007610045c7816 */ /* 0x001fce000000005c */
.L_x_7279:
        /* <DEDUP_REMOVED lines=11> */
.L_x_7280:
        /* <DEDUP_REMOVED lines=11> */
.L_x_7281:
        /* <DEDUP_REMOVED lines=11> */
.L_x_7282:
        /* <DEDUP_REMOVED lines=11> */
.L_x_7283:
        /* <DEDUP_REMOVED lines=11> */
.L_x_7284:
        /* <DEDUP_REMOVED lines=11> */
.L_x_7285:
        /* <DEDUP_REMOVED lines=11> */
[----:B0-----:R-:W-:Y:S01]  /*76c0*/  PRMT R95, R95, 0x5410, R4 ;  /* 0x000054105f5f7816 */ /* 0x001fe20000000004 */
[----:B------:R-:W-:Y:S06]  /*76d0*/  BRA `(.L_x_7278) ;  /* 0x0000000c00047947 */ /* 0x000fec0003800000 */
.L_x_7269:
[----:B------:R-:W-:Y:S05]  /*76e0*/  @!P0 BRA `(.L_x_7286) ;  /* 0x00000004007c8947 */ /* 0x000fea0003800000 */
[-CC-:B------:R-:W-:Y:S01]  /*76f0*/  FFMA.FTZ R7, R239, R164.reuse, R5.reuse ;  /* 0x000000a4ef077223 */ /* 0x180fe20000010005 */
[----:B------:R-:W-:Y:S01]  /*7700*/  ISETP.GT.AND P1, PT, R4, RZ, PT ;  /* 0x000000ff0400720c */ /* 0x000fe20003f24270 */
[-CC-:B0-----:R-:W-:Y:S01]  /*7710*/  FFMA.FTZ R145, R241, R164.reuse, R5.reuse ;  /* 0x000000a4f1917223 */ /* 0x181fe20000010005 */
        /* <DEDUP_REMOVED lines=37> */
.L_x_7287:
[----:B------:R-:W-:Y:S05]  /*7970*/  @!P3 BRA `(.L_x_7288) ;  /* 0x000000000018b947 */ /* 0x000fea0003800000 */
[----:B------:R-:W-:Y:S01]  /*7980*/  FMUL.FTZ R4, R5, UR17 ;  /* 0x0000001105047c20 */ /* 0x000fe20008410000 */
[----:B-----5:R-:W-:-:S03]  /*7990*/  LOP3.LUT P1, RZ, R216, 0xff00, RZ, 0xc0, !PT ;  /* 0x0000ff00d8ff7812 */ /* 0x020fc6000782c0ff */
[----:B------:R-:W-:-:S05]  /*79a0*/  FMUL.FTZ R4, R4, UR16 ;  /* 0x0000001004047c20 */ /* 0x000fca0008410000 */
[----:B------:R-:W-:-:S04]  /*79b0*/  FSEL R4, R4, RZ, P1 ;  /* 0x000000ff04047208 */ /* 0x000fc80000800000 */
[----:B------:R-:W-:-:S04]  /*79c0*/  F2FP.BF16.F32.PACK_AB R4, RZ, R4 ;  /* 0x00000004ff04723e */ /* 0x000fc800000010ff */
[----:B------:R-:W-:-:S07]  /*79d0*/  PRMT R92, R92, 0x5410, R4 ;  /* 0x000054105c5c7816 */ /* 0x000fce0000000004 */
.L_x_7288:
[----:B------:R-:W-:Y:S05]  /*79e0*/  @!P3 BRA `(.L_x_7289) ;  /* 0x000000000018b947 */ /* 0x000fea0003800000 */
[----:B------:R-:W-:Y:S01]  /*79f0*/  FMUL.FTZ R4, R7, UR17 ;  /* 0x0000001107047c20 */ /* 0x000fe20008410000 */
[----:B-----5:R-:W-:-:S03]  /*7a00*/  LOP3.LUT P1, RZ, R216, 0xff0000, RZ, 0xc0, !PT ;  /* 0x00ff0000d8ff7812 */ /* 0x020fc6000782c0ff */
[----:B------:R-:W-:-:S05]  /*7a10*/  FMUL.FTZ R4, R4, UR16 ;  /* 0x0000001004047c20 */ /* 0x000fca0008410000 */
[----:B------:R-:W-:-:S04]  /*7a20*/  FSEL R4, R4, RZ, P1 ;  /* 0x000000ff04047208 */ /* 0x000fc80000800000 */
[----:B------:R-:W-:-:S04]  /*7a30*/  F2FP.BF16.F32.PACK_AB R4, RZ, R4 ;  /* 0x00000004ff04723e */ /* 0x000fc800000010ff */
[----:B------:R-:W-:-:S07]  /*7a40*/  PRMT R93, R4, 0x7610, R93 ;  /* 0x00007610045d7816 */ /* 0x000fce000000005d */
.L_x_7289:
[----:B------:R-:W-:Y:S05]  /*7a50*/  @!P3 BRA `(.L_x_7290) ;  /* 0x000000000018b947 */ /* 0x000fea0003800000 */
[----:B------:R-:W-:Y:S01]  /*7a60*/  FMUL.FTZ R4, R151, UR17 ;  /* 0x0000001197047c20 */ /* 0x000fe20008410000 */
[----:B-----5:R-:W-:-:S03]  /*7a70*/  LOP3.LUT P1, RZ, R216, 0xff000000, RZ, 0xc0, !PT ;  /* 0xff000000d8ff7812 */ /* 0x020fc6000782c0ff */
[----:B------:R-:W-:-:S05]  /*7a80*/  FMUL.FTZ R4, R4, UR16 ;  /* 0x0000001004047c20 */ /* 0x000fca0008410000 */
[----:B------:R-:W-:-:S04]  /*7a90*/  FSEL R4, R4, RZ, P1 ;  /* 0x000000ff04047208 */ /* 0x000fc80000800000 */
[----:B------:R-:W-:-:S04]  /*7aa0*/  F2FP.BF16.F32.PACK_AB R4, RZ, R4 ;  /* 0x00000004ff04723e */ /* 0x000fc800000010ff */
[----:B------:R-:W-:-:S07]  /*7ab0*/  PRMT R93, R93, 0x5410, R4 ;  /* 0x000054105d5d7816 */ /* 0x000fce0000000004 */
.L_x_7290:
[----:B------:R-:W-:Y:S05]  /*7ac0*/  @!P3 BRA `(.L_x_7291) ;  /* 0x000000000018b947 */ /* 0x000fea0003800000 */
[----:B------:R-:W-:Y:S01]  /*7ad0*/  FMUL.FTZ R4, R148, UR17 ;  /* 0x0000001194047c20 */ /* 0x000fe20008410000 */
[----:B-----5:R-:W-:-:S03]  /*7ae0*/  LOP3.LUT P1, RZ, R217, 0xff, RZ, 0xc0, !PT ;  /* 0x000000ffd9ff7812 */ /* 0x020fc6000782c0ff */
[----:B------:R-:W-:-:S05]  /*7af0*/  FMUL.FTZ R4, R4, UR16 ;  /* 0x0000001004047c20 */ /* 0x000fca0008410000 */
[----:B------:R-:W-:-:S04]  /*7b00*/  FSEL R4, R4, RZ, P1 ;  /* 0x000000ff04047208 */ /* 0x000fc80000800000 */
[----:B------:R-:W-:-:S04]  /*7b10*/  F2FP.BF16.F32.PACK_AB R4, RZ, R4 ;  /* 0x00000004ff04723e */ /* 0x000fc800000010ff */
[----:B------:R-:W-:-:S07]  /*7b20*/  PRMT R94, R4, 0x7610, R94 ;  /* 0x00007610045e7816 */ /* 0x000fce000000005e */
.L_x_7291:
[----:B------:R-:W-:Y:S05]  /*7b30*/  @!P3 BRA `(.L_x_7292) ;  /* 0x000000000018b947 */ /* 0x000fea0003800000 */
[----:B------:R-:W-:Y:S01]  /*7b40*/  FMUL.FTZ R4, R149, UR17 ;  /* 0x0000001195047c20 */ /* 0x000fe20008410000 */
[----:B-----5:R-:W-:-:S03]  /*7b50*/  LOP3.LUT P1, RZ, R217, 0xff00, RZ, 0xc0, !PT ;  /* 0x0000ff00d9ff7812 */ /* 0x020fc6000782c0ff */
[----:B------:R-:W-:-:S05]  /*7b60*/  FMUL.FTZ R4, R4, UR16 ;  /* 0x0000001004047c20 */ /* 0x000fca0008410000 */
[----:B------:R-:W-:-:S04]  /*7b70*/  FSEL R4, R4, RZ, P1 ;  /* 0x000000ff04047208 */ /* 0x000fc80000800000 */
[----:B------:R-:W-:-:S04]  /*7b80*/  F2FP.BF16.F32.PACK_AB R4, RZ, R4 ;  /* 0x00000004ff04723e */ /* 0x000fc800000010ff */
[----:B------:R-:W-:-:S07]  /*7b90*/  PRMT R94, R94, 0x5410, R4 ;  /* 0x000054105e5e7816 */ /* 0x000fce0000000004 */
.L_x_7292:
[----:B------:R-:W-:Y:S05]  /*7ba0*/  @!P3 BRA `(.L_x_7293) ;  /* 0x000000000018b947 */ /* 0x000fea0003800000 */
[----:B------:R-:W-:Y:S01]  /*7bb0*/  FMUL.FTZ R4, R150, UR17 ;  /* 0x0000001196047c20 */ /* 0x000fe20008410000 */
[----:B-----5:R-:W-:-:S03]  /*7bc0*/  LOP3.LUT P1, RZ, R217, 0xff0000, RZ, 0xc0, !PT ;  /* 0x00ff0000d9ff7812 */ /* 0x020fc6000782c0ff */
[----:B------:R-:W-:-:S05]  /*7bd0*/  FMUL.FTZ R4, R4, UR16 ;  /* 0x0000001004047c20 */ /* 0x000fca0008410000 */
[----:B------:R-:W-:-:S04]  /*7be0*/  FSEL R4, R4, RZ, P1 ;  /* 0x000000ff04047208 */ /* 0x000fc80000800000 */
[----:B------:R-:W-:-:S04]  /*7bf0*/  F2FP.BF16.F32.PACK_AB R4, RZ, R4 ;  /* 0x00000004ff04723e */ /* 0x000fc800000010ff */
[----:B------:R-:W-:-:S07]  /*7c00*/  PRMT R95, R4, 0x7610, R95 ;  /* 0x00007610045f7816 */ /* 0x000fce000000005f */
.L_x_7293:
[----:B------:R-:W-:Y:S02]  /*7c10*/  MOV R147, R151 ;  /* 0x0000009700937202 */ /* 0x000fe40000000f00 */
        /* <DEDUP_REMOVED lines=12> */
.L_x_7286:
        /* <DEDUP_REMOVED lines=12> */
.L_x_7294:
        /* <DEDUP_REMOVED lines=12> */
.L_x_7295:
        /* <DEDUP_REMOVED lines=12> */
.L_x_7296:
        /* <DEDUP_REMOVED lines=12> */
.L_x_7297:
        /* <DEDUP_REMOVED lines=12> */
.L_x_7298:
        /* <DEDUP_REMOVED lines=12> */
.L_x_7299:
        /* <DEDUP_REMOVED lines=12> */
.L_x_7300:
        /* <DEDUP_REMOVED lines=12> */
[----:B0-----:R-:W-:-:S07]  /*82e0*/  PRMT R95, R95, 0x5410, R4 ;  /* 0x000054105f5f7816 */ /* 0x001fce0000000004 */
.L_x_7278:
[----:B0-----:R-:W0:Y:S01]  /*82f0*/  @P0 LDC.64 R160, c[0x0][0x478] ;  /* 0x00011e00ffa00b82 */ /* 0x001e220000000a00 */
        /* <DEDUP_REMOVED lines=13> */
.L_x_7167:
        /* <DEDUP_REMOVED lines=24> */
.L_x_7302:
        /* <DEDUP_REMOVED lines=11> */
.L_x_15671:


//--------------------- .text._ZN10layer_norm13ln_bwd_kernelINS_13Kernel_traitsIf13__nv_bfloat16fS2_fjLj8192ELj1ELj1ELj8ELj16ENS_18Kernel_traits_baseILj8192EfS2_fS2_fjLj256EEEEELb1ELb1ELb0ELb0EEEvNS_9BwdParamsE --------------------------
	.section	.text._ZN10layer_norm13ln_bwd_kernelINS_13Kernel_traitsIf13__nv_bfloat16fS2_fjLj8192ELj1ELj1ELj8ELj16ENS_18Kernel_traits_baseILj8192EfS2_fS2_fjLj256EEEEELb1ELb1ELb0ELb0EEEvNS_9BwdParamsE,"ax",@progbits
	.align	128
        .global         _ZN10layer_norm13ln_bwd_kernelINS_13Kernel_traitsIf13__nv_bfloat16fS2_fjLj8192ELj1ELj1ELj8ELj16ENS_18Kernel_traits_baseILj8192EfS2_fS2_fjLj256EEEEELb1ELb1ELb0ELb0EEEvNS_9BwdParamsE
        .type           _ZN10layer_norm13ln_bwd_kernelINS_13Kernel_traitsIf13__nv_bfloat16fS2_fjLj8192ELj1ELj1ELj8ELj16ENS_18Kernel_traits_baseILj8192EfS2_fS2_fjLj256EEEEELb1ELb1ELb0ELb0EEEvNS_9BwdParamsE,@function
        .size           _ZN10layer_norm13ln_bwd_kernelINS_13Kernel_traitsIf13__nv_bfloat16fS2_fjLj8192ELj1ELj1ELj8ELj16ENS_18Kernel_traits_baseILj8192EfS2_fS2_fjLj256EEEEELb1ELb1ELb0ELb0EEEvNS_9BwdParamsE,(.L_x_15672 - _ZN10layer_norm13ln_bwd_kernelINS_13Kernel_traitsIf13__nv_bfloat16fS2_fjLj8192ELj1ELj1ELj8ELj16ENS_18Kernel_traits_baseILj8192EfS2_fS2_fjLj256EEEEELb1ELb1ELb0ELb0EEEvNS_9BwdParamsE)
        .other          _ZN10layer_norm13ln_bwd_kernelINS_13Kernel_traitsIf13__nv_bfloat16fS2_fjLj8192ELj1ELj1ELj8ELj16ENS_18Kernel_traits_baseILj8192EfS2_fS2_fjLj256EEEEELb1ELb1ELb0ELb0EEEvNS_9BwdParamsE,@"STO_CUDA_ENTRY STV_DEFAULT"
_ZN10layer_norm13ln_bwd_kernelINS_13Kernel_traitsIf13__nv_bfloat16fS2_fjLj8192ELj1ELj1ELj8ELj16ENS_18Kernel_traits_baseILj8192EfS2_fS2_fjLj256EEEEELb1ELb1ELb0ELb0EEEvNS_9BwdParamsE:
.text._ZN10layer_norm13ln_bwd_kernelINS_13Kernel_traitsIf13__nv_bfloat16fS2_fjLj8192ELj1ELj1ELj8ELj16ENS_18Kernel_traits_baseILj8192EfS2_fS2_fjLj256EEEEELb1ELb1ELb0ELb0EEEvNS_9BwdParamsE:
[----:B------:R-:W0:Y:S01]  /*0000*/  LDC R1, c[0x0][0x37c] ;  /* 0x0000df00ff017b82 */ /* 0x000e220000000800 */
[----:B------:R-:W1:Y:S01]  /*0010*/  S2R R10, SR_TID.X ;  /* 0x00000000000a7919 */ /* 0x000e620000002100 */
[----:B------:R-:W2:Y:S01]  /*0020*/  LDCU UR6, c[0x0][0x388] ;  /* 0x00007100ff0677ac */ /* 0x000ea20008000800 */
[----:B0-----:R-:W-:Y:S01]  /*0030*/  IADD3 R1, PT, PT, R1, -0x90, RZ ;  /* 0xffffff7001017810 */ /* 0x001fe20007ffe0ff */
[----:B--2---:R-:W-:-:S04]  /*0040*/  USHF.R.S32.HI UR4, URZ, 0x1f, UR6 ;  /* 0x0000001fff047899 */ /* 0x004fc80008011406 */
[----:B------:R-:W-:-:S06]  /*0050*/  ULEA.HI UR4, UR4, UR6, URZ, 0x3 ;  /* 0x0000000604047291 */ /* 0x000fcc000f8f18ff */
[----:B------:R-:W-:Y:S02]  /*0060*/  MOV R3, UR4 ;  /* 0x0000000400037c02 */ /* 0x000fe40008000f00 */
[----:B-1----:R-:W-:Y:S01]  /*0070*/  LOP3.LUT R0, R10, 0xff, RZ, 0x3c, !PT ;  /* 0x000000ff0a007812 */ /* 0x002fe200078e3cff */
[----:B------:R-:W0:Y:S03]  /*0080*/  LDCU.64 UR10, c[0x0][0x358] ;  /* 0x00006b00ff0a77ac */ /* 0x000e260008000a00 */
[----:B------:R-:W-:Y:S01]  /*0090*/  LEA.HI.SX32 R6, R3, R0, 0x1d ;  /* 0x0000000003067211 */ /* 0x000fe200078feaff */
[----:B------:R-:W1:Y:S01]  /*00a0*/  S2UR UR7, SR_CTAID.X ;  /* 0x00000000000779c3 */ /* 0x000e620000002500 */
[----:B------:R-:W-:Y:S01]  /*00b0*/  MOV R23, R10 ;  /* 0x0000000a00177202 */ /* 0x000fe20000000f00 */
[----:B------:R-:W1:Y:S01]  /*00c0*/  LDCU UR4, c[0x0][0x384] ;  /* 0x00007080ff0477ac */ /* 0x000e620008000800 */
[C---:B------:R-:W-:Y:S01]  /*00d0*/  ISETP.GE.U32.AND P3, PT, R6.reuse, 0x100, PT ;  /* 0x000001000600780c */ /* 0x040fe20003f66070 */
[----:B------:R2:W-:Y:S01]  /*00e0*/  STL [R1], R6 ;  /* 0x0000000601007387 */ /* 0x0005e20000100800 */
[----:B------:R-:W-:-:S02]  /*00f0*/  ISETP.GE.U32.AND P0, PT, R6, 0x200, PT ;  /* 0x000002000600780c */ /* 0x000fc40003f06070 */
[----:B------:R-:W-:Y:S02]  /*0100*/  P2R R0, PR, RZ, 0x8 ;  /* 0x00000008ff007803 */ /* 0x000fe40000000000 */
[C---:B------:R-:W-:Y:S02]  /*0110*/  ISETP.GE.U32.AND P1, PT, R6.reuse, 0x300, PT ;  /* 0x000003000600780c */ /* 0x040fe40003f26070 */
[----:B------:R-:W-:Y:S01]  /*0120*/  ISETP.GE.U32.AND P2, PT, R6, 0x400, PT ;  /* 0x000004000600780c */ /* 0x000fe20003f46070 */
[----:B------:R3:W-:Y:S04]  /*0130*/  STL [R1+0x8], R0 ;  /* 0x0000080001007387 */ /* 0x0007e80000100800 */
[----:B------:R4:W3:Y:S01]  /*0140*/  LDL.64 R52, [R1+0x80] ;  /* 0x0000800001347983 */ /* 0x0008e20000100a00 */
[----:B------:R-:W0:Y:S03]  /*0150*/  @P3 LDC.64 R2, c[0x0][0x3d0] ;  /* 0x0000f400ff023b82 */ /* 0x000e260000000a00 */
[----:B------:R4:W3:Y:S04]  /*0160*/  LDL.64 R54, [R1+0x88] ;  /* 0x0000880001367983 */ /* 0x0008e80000100a00 */
[----:B------:R4:W4:Y:S01]  /*0170*/  LDL.64 R48, [R1+0x70] ;  /* 0x0000700001307983 */ /* 0x0009220000100a00 */
[----:B------:R-:W1:Y:S03]  /*0180*/  @P3 LDC.64 R4, c[0x0][0x3e8] ;  /* 0x0000fa00ff043b82 */ /* 0x000e660000000a00 */
[----:B------:R0:W4:Y:S04]  /*0190*/  LDL.64 R50, [R1+0x78] ;  /* 0x0000780001327983 */ /* 0x0001280000100a00 */
[----:B------:R0:W4:Y:S01]  /*01a0*/  LDL.64 R44, [R1+0x60] ;  /* 0x00006000012c7983 */ /* 0x0001220000100a00 */
[----:B--2---:R-:W2:Y:S03]  /*01b0*/  @P0 LDC.64 R6, c[0x0][0x3d0] ;  /* 0x0000f400ff060b82 */ /* 0x004ea60000000a00 */
[----:B------:R0:W4:Y:S04]  /*01c0*/  LDL.64 R46, [R1+0x68] ;  /* 0x00006800012e7983 */ /* 0x0001280000100a00 */
[----:B------:R0:W4:Y:S01]  /*01d0*/  LDL.64 R40, [R1+0x50] ;  /* 0x0000500001287983 */ /* 0x0001220000100a00 */
[----:B------:R-:W2:Y:S03]  /*01e0*/  @P0 LDC.64 R8, c[0x0][0x3e8] ;  /* 0x0000fa00ff080b82 */ /* 0x000ea60000000a00 */
        /* <DEDUP_REMOVED lines=12> */
[----:B------:R2:W4:Y:S01]  /*02b0*/  LDL.64 R26, [R1+0x18] ;  /* 0x00001800011a7983 */ /* 0x0005220000100a00 */
[----:B0-----:R-:W-:-:S04]  /*02c0*/  @P3 IMAD.WIDE.U32 R2, R23, 0x20, R2 ;  /* 0x0000002017023825 */ /* 0x001fc800078e0002 */
[C---:B-1----:R-:W-:Y:S01]  /*02d0*/  @P3 IMAD.WIDE.U32 R4, R23.reuse, 0x20, R4 ;  /* 0x0000002017043825 */ /* 0x042fe200078e0004 */
[----:B------:R-:W-:-:S04]  /*02e0*/  @P3 LOP3.LUT R23, R23, 0x100, RZ, 0xfc, !PT ;  /* 0x0000010017173812 */ /* 0x000fc800078efcff */
[----:B------:R0:W5:Y:S01]  /*02f0*/  @P3 LDG.E.128 R152, desc[UR10][R4.64] ;  /* 0x0000000a04983981 */ /* 0x000162000c1e1d00 */
[----:B--2---:R-:W-:-:S03]  /*0300*/  @P0 IMAD.WIDE.U32 R10, R23, 0x20, R6 ;  /* 0x00000020170a0825 */ /* 0x004fc600078e0006 */
[----:B------:R0:W5:Y:S01]  /*0310*/  @P3 LDG.E.128 R148, desc[UR10][R4.64+0x10] ;  /* 0x0000100a04943981 */ /* 0x000162000c1e1d00 */
[C---:B------:R-:W-:Y:S01]  /*0320*/  @P0 IMAD.WIDE.U32 R12, R23.reuse, 0x20, R8 ;  /* 0x00000020170c0825 */ /* 0x040fe200078e0008 */
[----:B------:R-:W-:-:S04]  /*0330*/  @P0 IADD3 R23, PT, PT, R23, 0x100, RZ ;  /* 0x0000010017170810 */ /* 0x000fc80007ffe0ff */
[----:B------:R0:W5:Y:S01]  /*0340*/  @P0 LDG.E.128 R144, desc[UR10][R12.64] ;  /* 0x0000000a0c900981 */ /* 0x000162000c1e1d00 */
[----:B------:R-:W-:-:S03]  /*0350*/  @P1 IMAD.WIDE.U32 R14, R23, 0x20, R14 ;  /* 0x00000020170e1825 */ /* 0x000fc600078e000e */
[----:B------:R0:W5:Y:S01]  /*0360*/  @P0 LDG.E.128 R140, desc[UR10][R12.64+0x10] ;  /* 0x0000100a0c8c0981 */ /* 0x000162000c1e1d00 */
[C---:B------:R-:W-:Y:S01]  /*0370*/  @P1 IMAD.WIDE.U32 R16, R23.reuse, 0x20, R16 ;  /* 0x0000002017101825 */ /* 0x040fe200078e0010 */
[----:B------:R-:W-:-:S04]  /*0380*/  @P1 IADD3 R23, PT, PT, R23, 0x100, RZ ;  /* 0x0000010017171810 */ /* 0x000fc80007ffe0ff */
[----:B------:R0:W5:Y:S01]  /*0390*/  @P1 LDG.E.128 R136, desc[UR10][R16.64] ;  /* 0x0000000a10881981 */ /* 0x000162000c1e1d00 */
[----:B------:R-:W-:-:S03]  /*03a0*/  @P2 IMAD.WIDE.U32 R6, R23, 0x20, R18 ;  /* 0x0000002017062825 */ /* 0x000fc600078e0012 */
[----:B------:R0:W5:Y:S01]  /*03b0*/  @P1 LDG.E.128 R132, desc[UR10][R16.64+0x10] ;  /* 0x0000100a10841981 */ /* 0x000162000c1e1d00 */
[----:B------:R-:W-:-:S05]  /*03c0*/  @P2 IMAD.WIDE.U32 R8, R23, 0x20, R20 ;  /* 0x0000002017082825 */ /* 0x000fca00078e0014 */
[----:B------:R0:W5:Y:S04]  /*03d0*/  @P2 LDG.E.128 R128, desc[UR10][R8.64] ;  /* 0x0000000a08802981 */ /* 0x000168000c1e1d00 */
[----:B------:R0:W5:Y:S04]  /*03e0*/  @P2 LDG.E.128 R124, desc[UR10][R8.64+0x10] ;  /* 0x0000100a087c2981 */ /* 0x000168000c1e1d00 */
[----:B---3--:R-:W2:Y:S04]  /*03f0*/  @P3 LDG.E.128 R52, desc[UR10][R2.64] ;  /* 0x0000000a02343981 */ /* 0x008ea8000c1e1d00 */
[----:B----4-:R-:W3:Y:S04]  /*0400*/  @P3 LDG.E.128 R48, desc[UR10][R2.64+0x10] ;  /* 0x0000100a02303981 */ /* 0x010ee8000c1e1d00 */
[----:B------:R-:W4:Y:S04]  /*0410*/  @P0 LDG.E.128 R44, desc[UR10][R10.64] ;  /* 0x0000000a0a2c0981 */ /* 0x000f28000c1e1d00 */
[----:B------:R-:W4:Y:S04]  /*0420*/  @P0 LDG.E.128 R40, desc[UR10][R10.64+0x10] ;  /* 0x0000100a0a280981 */ /* 0x000f28000c1e1d00 */
[----:B------:R-:W4:Y:S04]  /*0430*/  @P1 LDG.E.128 R36, desc[UR10][R14.64] ;  /* 0x0000000a0e241981 */ /* 0x000f28000c1e1d00 */
[----:B------:R-:W4:Y:S04]  /*0440*/  @P1 LDG.E.128 R32, desc[UR10][R14.64+0x10] ;  /* 0x0000100a0e201981 */ /* 0x000f28000c1e1d00 */
[----:B------:R-:W4:Y:S04]  /*0450*/  @P2 LDG.E.128 R28, desc[UR10][R6.64] ;  /* 0x0000000a061c2981 */ /* 0x000f28000c1e1d00 */
[----:B------:R-:W4:Y:S01]  /*0460*/  @P2 LDG.E.128 R24, desc[UR10][R6.64+0x10] ;  /* 0x0000100a06182981 */ /* 0x000f22000c1e1d00 */
[----:B------:R-:W-:-:S05]  /*0470*/  P2R R0, PR, RZ, 0x4 ;  /* 0x00000004ff007803 */ /* 0x000fca0000000000 */
[----:B------:R-:W-:Y:S01]  /*0480*/  STL [R1+0x4], R0 ;  /* 0x0000040001007387 */ /* 0x000fe20000100800 */
        /* <DEDUP_REMOVED lines=37> */
[----:B---3--:R3:W-:Y:S04]  /*06e0*/  @P3 STL.64 [R1+0x70], R48 ;  /* 0x0000703001003387 */ /* 0x0087e80000100a00 */
[----:B------:R0:W-:Y:S04]  /*06f0*/  @P3 STL.64 [R1+0x78], R50 ;  /* 0x0000783201003387 */ /* 0x0001e80000100a00 */
[----:B----4-:R4:W-:Y:S04]  /*0700*/  @P0 STL.64 [R1+0x60], R44 ;  /* 0x0000602c01000387 */ /* 0x0109e80000100a00 */
        /* <DEDUP_REMOVED lines=11> */
[----:B-1----:R-:W-:-:S02]  /*07c0*/  CS2R R52, SRZ ;  /* 0x0000000000347805 */ /* 0x002fc4000001ff00 */
[----:B--2---:R-:W-:Y:S02]  /*07d0*/  CS2R R54, SRZ ;  /* 0x0000000000367805 */ /* 0x004fe4000001ff00 */
[----:B---3--:R-:W-:Y:S02]  /*07e0*/  CS2R R48, SRZ ;  /* 0x0000000000307805 */ /* 0x008fe4000001ff00 */
[----:B0-----:R-:W-:Y:S02]  /*07f0*/  CS2R R50, SRZ ;  /* 0x0000000000327805 */ /* 0x001fe4000001ff00 */
[----:B----4-:R-:W-:Y:S02]  /*0800*/  CS2R R44, SRZ ;  /* 0x00000000002c7805 */ /* 0x010fe4000001ff00 */
        /* <DEDUP_REMOVED lines=70> */
.L_x_7338:
[----:B------:R-:W1:Y:S01]  /*0c70*/  @UP0 LDCU.64 UR4, c[0x0][0x3e0] ;  /* 0x00007c00ff0407ac */ /* 0x000e620008000a00 */
[----:B------:R-:W3:Y:S01]  /*0c80*/  LDL R180, [R1] ;  /* 0x0000000001b47983 */ /* 0x000ee20000100800 */
[----:B------:R-:W-:Y:S01]  /*0c90*/  PLOP3.LUT P0, PT, PT, PT, UP0, 0x80, 0x8 ;  /* 0x000000000008781c */ /* 0x000fe20003f0f008 */
[----:B0-----:R-:W-:-:S06]  /*0ca0*/  UIMAD.WIDE UR16, UR7, 0x4, UR12 ;  /* 0x00000004071078a5 */ /* 0x001fcc000f8e020c */
[----:B------:R-:W-:Y:S02]  /*0cb0*/  MOV R172, UR16 ;  /* 0x0000001000ac7c02 */ /* 0x000fe40008000f00 */
[----:B------:R-:W-:Y:S01]  /*0cc0*/  MOV R173, UR17 ;  /* 0x0000001100ad7c02 */ /* 0x000fe20008000f00 */
[----:B-1----:R-:W-:-:S04]  /*0cd0*/  @UP0 UIMAD.WIDE UR4, UR7, 0x2, UR4 ;  /* 0x00000002070408a5 */ /* 0x002fc8000f8e0204 */
[----:B------:R0:W4:Y:S01]  /*0ce0*/  LDG.E R0, desc[UR10][R172.64] ;  /* 0x0000000aac007981 */ /* 0x000122000c1e1900 */
[----:B------:R-:W-:Y:S01]  /*0cf0*/  UIMAD.WIDE UR16, UR7, 0x4, UR14 ;  /* 0x00000004071078a5 */ /* 0x000fe2000f8e020e */
[----:B0-----:R-:W-:Y:S02]  /*0d00*/  MOV R172, UR4 ;  /* 0x0000000400ac7c02 */ /* 0x001fe40008000f00 */
[----:B------:R-:W-:-:S05]  /*0d10*/  MOV R173, UR5 ;  /* 0x0000000500ad7c02 */ /* 0x000fca0008000f00 */
[----:B------:R0:W4:Y:S02]  /*0d20*/  @P0 LDG.E.U16 R174, desc[UR10][R172.64] ;  /* 0x0000000aacae0981 */ /* 0x000124000c1e1500 */
[----:B0-----:R-:W-:Y:S02]  /*0d30*/  MOV R172, UR16 ;  /* 0x0000001000ac7c02 */ /* 0x001fe40008000f00 */
[----:B------:R-:W-:-:S05]  /*0d40*/  MOV R173, UR17 ;  /* 0x0000001100ad7c02 */ /* 0x000fca0008000f00 */
[----:B------:R-:W4:Y:S01]  /*0d50*/  LDG.E R172, desc[UR10][R172.64] ;  /* 0x0000000aacac7981 */ /* 0x000f22000c1e1900 */
[----:B------:R-:W-:Y:S01]  /*0d60*/  UIMAD UR4, UR7, UR6, URZ ;  /* 0x00000006070472a4 */ /* 0x000fe2000f8e02ff */
[----:B--2---:R-:W-:Y:S01]  /*0d70*/  ISETP.NE.AND P3, PT, RZ, UR18, PT ;  /* 0x00000012ff007c0c */ /* 0x004fe2000bf65270 */
[----:B------:R-:W-:Y:S01]  /*0d80*/  UMOV UR16, 0x3f800000 ;  /* 0x3f80000000107882 */ /* 0x000fe20000000000 */
[----:B------:R-:W0:Y:S01]  /*0d90*/  S2R R175, SR_TID.X ;  /* 0x0000000000af7919 */ /* 0x000e220000002100 */
[----:B------:R-:W-:Y:S01]  /*0da0*/  USHF.R.S32.HI UR5, URZ, 0x1f, UR4 ;  /* 0x0000001fff057899 */ /* 0x000fe20008011404 */
[----:B------:R-:W-:Y:S01]  /*0db0*/  BSSY.RECONVERGENT B0, `(.L_x_7304) ;  /* 0x0000072000007945 */ /* 0x000fe20003800200 */
[----:B------:R-:W-:Y:S01]  /*0dc0*/  HFMA2 R222, -RZ, RZ, 0, 0 ;  /* 0x00000000ffde7431 */ /* 0x000fe200000001ff */
[----:B------:R-:W-:Y:S01]  /*0dd0*/  MOV R221, RZ ;  /* 0x000000ff00dd7202 */ /* 0x000fe20000000f00 */
[----:B------:R-:W-:Y:S01]  /*0de0*/  ULEA.HI UR5, UR5, UR4, URZ, 0x3 ;  /* 0x0000000405057291 */ /* 0x000fe2000f8f18ff */
[----:B---3--:R-:W-:-:S02]  /*0df0*/  ISETP.GE.U32.AND P4, PT, R180, 0x100, PT ;  /* 0x00000100b400780c */ /* 0x008fc40003f86070 */
[C---:B------:R-:W-:Y:S02]  /*0e00*/  ISETP.GE.U32.AND P5, PT, R180.reuse, 0x400, PT ;  /* 0x00000400b400780c */ /* 0x040fe40003fa6070 */
[----:B------:R-:W-:Y:S02]  /*0e10*/  ISETP.GE.U32.AND P1, PT, R180, 0x300, PT ;  /* 0x00000300b400780c */ /* 0x000fe40003f26070 */
[----:B----4-:R-:W-:-:S04]  /*0e20*/  FSEL R0, R0, RZ, !P3 ;  /* 0x000000ff00007208 */ /* 0x010fc80005800000 */
[----:B------:R-:W-:Y:S02]  /*0e30*/  R2UR UR26, R0 ;  /* 0x00000000001a72ca */ /* 0x000fe400000e0000 */
[----:B------:R-:W-:-:S04]  /*0e40*/  MOV R0, UR5 ;  /* 0x0000000500007c02 */ /* 0x000fc80008000f00 */
[----:B0-----:R-:W-:-:S04]  /*0e50*/  LEA.HI.SX32 R0, R0, R175, 0x1d ;  /* 0x000000af00007211 */ /* 0x001fc800078feaff */
[----:B------:R-:W-:Y:S02]  /*0e60*/  MOV R223, R0 ;  /* 0x0000000000df7202 */ /* 0x000fe40000000f00 */
[----:B------:R-:W-:Y:S02]  /*0e70*/  @P0 R2UR UR17, R174 ;  /* 0x00000000ae1102ca */ /* 0x000fe400000e0000 */
[----:B------:R-:W-:-:S11]  /*0e80*/  ISETP.GE.U32.AND P0, PT, R180, 0x200, PT ;  /* 0x00000200b400780c */ /* 0x000fd60003f06070 */
[----:B------:R-:W-:Y:S01]  /*0e90*/  @UP0 USHF.L.U32 UR16, UR17, 0x10, URZ ;  /* 0x0000001011100899 */ /* 0x000fe200080006ff */
[----:B------:R-:W-:Y:S02]  /*0ea0*/  R2UR UR23, R172 ;  /* 0x00000000ac1772ca */ /* 0x000fe400000e0000 */
[----:B------:R-:W-:-:S05]  /*0eb0*/  P2R R172, PR, RZ, 0x10 ;  /* 0x00000010ffac7803 */ /* 0x000fca0000000000 */
[----:B------:R0:W-:Y:S02]  /*0ec0*/  STL [R1+0x8], R172 ;  /* 0x000008ac01007387 */ /* 0x0001e40000100800 */
[----:B0-----:R-:W-:-:S05]  /*0ed0*/  P2R R172, PR, RZ, 0x20 ;  /* 0x00000020ffac7803 */ /* 0x001fca0000000000 */
[----:B------:R0:W-:Y:S01]  /*0ee0*/  STL [R1+0x4], R172 ;  /* 0x000004ac01007387 */ /* 0x0001e20000100800 */
[----:B-----5:R-:W-:Y:S05]  /*0ef0*/  @!P4 BRA `(.L_x_7305) ;  /* 0x000000040074c947 */ /* 0x020fea0003800000 */
[----:B------:R-:W1:Y:S01]  /*0f00*/  LDC.64 R180, c[0x0][0x3a8] ;  /* 0x0000ea00ffb47b82 */ /* 0x000e620000000a00 */
[----:B------:R-:W-:Y:S01]  /*0f10*/  ISETP.NE.U32.AND P2, PT, RZ, UR20, PT ;  /* 0x00000014ff007c0c */ /* 0x000fe2000bf45070 */
[----:B------:R-:W2:Y:S04]  /*0f20*/  LDL R249, [R1+0x70] ;  /* 0x0000700001f97983 */ /* 0x000ea80000100800 */
[----:B------:R-:W3:Y:S02]  /*0f30*/  LDL R247, [R1+0x78] ;  /* 0x0000780001f77983 */ /* 0x000ee40000100800 */
[----:B------:R-:W4:Y:S02]  /*0f40*/  LDC.64 R176, c[0x0][0x428] ;  /* 0x00010a00ffb07b82 */ /* 0x000f240000000a00 */
[----:B------:R-:W3:Y:S04]  /*0f50*/  LDL R252, [R1+0x84] ;  /* 0x0000840001fc7983 */ /* 0x000ee80000100800 */
[----:B------:R-:W3:Y:S02]  /*0f60*/  LDL R251, [R1+0x88] ;  /* 0x0000880001fb7983 */ /* 0x000ee40000100800 */
[----:B------:R-:W4:Y:S02]  /*0f70*/  LDC.64 R214, c[0x0][0x3b0] ;  /* 0x0000ec00ffd67b82 */ /* 0x000f240000000a00 */
[----:B------:R-:W3:Y:S04]  /*0f80*/  LDL R250, [R1+0x8c] ;  /* 0x00008c0001fa7983 */ /* 0x000ee80000100800 */
[----:B------:R-:W3:Y:S01]  /*0f90*/  LDL R248, [R1+0x74] ;  /* 0x0000740001f87983 */ /* 0x000ee20000100800 */
[----:B-1----:R-:W-:-:S03]  /*0fa0*/  IMAD.WIDE.U32 R180, R0, 0x20, R180 ;  /* 0x0000002000b47825 */ /* 0x002fc600078e00b4 */
[----:B------:R-:W3:Y:S04]  /*0fb0*/  LDL R246, [R1+0x7c] ;  /* 0x00007c0001f67983 */ /* 0x000ee80000100800 */
[----:B0-----:R-:W2:Y:S04]  /*0fc0*/  LDG.E.128 R172, desc[UR10][R180.64] ;  /* 0x0000000ab4ac7981 */ /* 0x001ea8000c1e1d00 */
[----:B------:R-:W3:Y:S01]  /*0fd0*/  LDG.E.128 R180, desc[UR10][R180.64+0x10] ;  /* 0x0000100ab4b47981 */ /* 0x000ee2000c1e1d00 */
[----:B------:R-:W-:-:S13]  /*0fe0*/  ISETP.NE.AND.EX P2, PT, RZ, UR21, PT, P2 ;  /* 0x00000015ff007c0c */ /* 0x000fda000bf45320 */
[----:B------:R-:W0:Y:S01]  /*0ff0*/  @P2 LDC.64 R188, c[0x0][0x438] ;  /* 0x00010e00ffbc2b82 */ /* 0x000e220000000a00 */
[----:B----4-:R-:W-:-:S06]  /*1000*/  IMAD.WIDE.U32 R176, R0, 0x10, R176 ;  /* 0x0000001000b07825 */ /* 0x010fcc00078e00b0 */
[----:B------:R-:W4:Y:S01]  /*1010*/  LDG.E.128 R176, desc[UR10][R176.64] ;  /* 0x0000000ab0b07981 */ /* 0x000f22000c1e1d00 */
[----:B0-----:R-:W-:-:S05]  /*1020*/  @P2 IMAD.WIDE.U32 R188, R0, 0x20, R188 ;  /* 0x0000002000bc2825 */ /* 0x001fca00078e00bc */
[----:B------:R-:W5:Y:S04]  /*1030*/  @P2 LDG.E.128 R24, desc[UR10][R188.64] ;  /* 0x0000000abc182981 */ /* 0x000f68000c1e1d00 */
[----:B------:R0:W5:Y:S02]  /*1040*/  @P2 LDG.E.128 R20, desc[UR10][R188.64+0x10] ;  /* 0x0000100abc142981 */ /* 0x000164000c1e1d00 */
[----:B0-----:R-:W-:-:S06]  /*1050*/  IMAD.WIDE.U32 R188, R0, 0x8, R214 ;  /* 0x0000000800bc7825 */ /* 0x001fcc00078e00d6 */
[----:B------:R-:W5:Y:S01]  /*1060*/  LDG.E.64 R188, desc[UR10][R188.64] ;  /* 0x0000000abcbc7981 */ /* 0x000f62000c1e1b00 */
[----:B--2---:R-:W-:Y:S01]  /*1070*/  FADD.FTZ R214, R173, -UR26 ;  /* 0x8000001aadd67e21 */ /* 0x004fe20008010000 */
[----:B---3--:R-:W-:Y:S02]  /*1080*/  FADD.FTZ R173, R181, -UR26 ;  /* 0x8000001ab5ad7e21 */ /* 0x008fe40008010000 */
[----:B------:R-:W2:Y:S01]  /*1090*/  LDL R181, [R1+0x80] ;  /* 0x0000800001b57983 */ /* 0x000ea20000100800 */
[----:B------:R-:W-:Y:S01]  /*10a0*/  FADD.FTZ R216, R172, -UR26 ;  /* 0x8000001aacd87e21 */ /* 0x000fe20008010000 */
[----:B------:R-:W-:Y:S01]  /*10b0*/  FADD.FTZ R223, R175, -UR26 ;  /* 0x8000001aafdf7e21 */ /* 0x000fe20008010000 */
[----:B------:R-:W-:Y:S01]  /*10c0*/  FADD.FTZ R182, R182, -UR26 ;  /* 0x8000001ab6b67e21 */ /* 0x000fe20008010000 */
[----:B------:R-:W-:Y:S01]  /*10d0*/  FADD.FTZ R215, R174, -UR26 ;  /* 0x8000001aaed77e21 */ /* 0x000fe20008010000 */
[C---:B----4-:R-:W-:Y:S02]  /*10e0*/  PRMT R221, R177.reuse, 0x7632, R221 ;  /* 0x00007632b1dd7816 */ /* 0x050fe400000000dd */
[----:B------:R-:W-:-:S02]  /*10f0*/  SHF.L.U32 R222, R177, 0x10, RZ ;  /* 0x00000010b1de7819 */ /* 0x000fc400000006ff */
[----:B------:R-:W-:Y:S02]  /*1100*/  PRMT R213, R176, 0x7632, R213 ;  /* 0x00007632b0d57816 */ /* 0x000fe400000000d5 */
[C---:B------:R-:W-:Y:S02]  /*1110*/  PRMT R175, R178.reuse, 0x7632, R175 ;  /* 0x00007632b2af7816 */ /* 0x040fe400000000af */
[----:B------:R-:W-:Y:S01]  /*1120*/  SHF.L.U32 R177, R178, 0x10, RZ ;  /* 0x00000010b2b17819 */ /* 0x000fe200000006ff */
[----:B------:R-:W-:Y:S01]  /*1130*/  FADD.FTZ R178, R180, -UR26 ;  /* 0x8000001ab4b27e21 */ /* 0x000fe20008010000 */
[----:B------:R-:W-:Y:S01]  /*1140*/  SHF.L.U32 R217, R176, 0x10, RZ ;  /* 0x00000010b0d97819 */ /* 0x000fe200000006ff */
[----:B------:R-:W-:Y:S01]  /*1150*/  FMUL.FTZ R176, R216, UR23 ;  /* 0x00000017d8b07c20 */ /* 0x000fe20008410000 */
[----:B------:R-:W-:Y:S02]  /*1160*/  PRMT R172, R179, 0x7632, R172 ;  /* 0x00007632b3ac7816 */ /* 0x000fe400000000ac */
[----:B------:R-:W-:Y:S01]  /*1170*/  SHF.L.U32 R180, R213, 0x10, RZ ;  /* 0x00000010d5b47819 */ /* 0x000fe200000006ff */
[----:B------:R-:W-:Y:S01]  /*1180*/  FMUL.FTZ R213, R178, UR23 ;  /* 0x00000017b2d57c20 */ /* 0x000fe20008410000 */
[----:B------:R-:W-:Y:S01]  /*1190*/  SHF.L.U32 R179, R179, 0x10, RZ ;  /* 0x00000010b3b37819 */ /* 0x000fe200000006ff */
[----:B------:R-:W-:Y:S01]  /*11a0*/  FADD.FTZ R88, R88, R217 ;  /* 0x000000d958587221 */ /* 0x000fe20000010000 */
[----:B------:R-:W-:Y:S01]  /*11b0*/  FFMA.FTZ R120, R176, R217, R120 ;  /* 0x000000d9b0787223 */ /* 0x000fe20000010078 */
[----:B------:R-:W-:Y:S01]  /*11c0*/  FMUL.FTZ R178, R182, UR23 ;  /* 0x00000017b6b27c20 */ /* 0x000fe20008410000 */
[----:B------:R-:W-:Y:S01]  /*11d0*/  FADD.FTZ R84, R84, R177 ;  /* 0x000000b154547221 */ /* 0x000fe20000010000 */
[-C--:B------:R-:W-:Y:S01]  /*11e0*/  FFMA.FTZ R116, R213, R177.reuse, R116 ;  /* 0x000000b1d5747223 */ /* 0x080fe20000010074 */
[----:B------:R-:W-:Y:S01]  /*11f0*/  FMUL.FTZ R249, R249, R177 ;  /* 0x000000b1f9f97220 */ /* 0x000fe20000410000 */
[----:B------:R-:W-:Y:S01]  /*1200*/  FADD.FTZ R86, R86, R179 ;  /* 0x000000b356567221 */ /* 0x000fe20000010000 */
[-C--:B------:R-:W-:Y:S01]  /*1210*/  FFMA.FTZ R118, R178, R179.reuse, R118 ;  /* 0x000000b3b2767223 */ /* 0x080fe20000010076 */
[----:B------:R-:W-:Y:S01]  /*1220*/  FMUL.FTZ R247, R247, R179 ;  /* 0x000000b3f7f77220 */ /* 0x000fe20000410000 */
[----:B------:R-:W-:Y:S01]  /*1230*/  FMUL.FTZ R216, R214, UR23 ;  /* 0x00000017d6d87c20 */ /* 0x000fe20008410000 */
[----:B------:R-:W-:Y:S01]  /*1240*/  FMUL.FTZ R252, R252, R180 ;  /* 0x000000b4fcfc7220 */ /* 0x000fe20000410000 */
[----:B------:R-:W-:Y:S01]  /*1250*/  FMUL.FTZ R215, R215, UR23 ;  /* 0x00000017d7d77c20 */ /* 0x000fe20008410000 */
[----:B------:R-:W-:Y:S01]  /*1260*/  FMUL.FTZ R251, R251, R222 ;  /* 0x000000defbfb7220 */ /* 0x000fe20000410000 */
[----:B------:R-:W-:Y:S01]  /*1270*/  FFMA.FTZ R121, R216, R180, R121 ;  /* 0x000000b4d8797223 */ /* 0x000fe20000010079 */
[----:B------:R-:W-:Y:S01]  /*1280*/  FADD.FTZ R89, R89, R180 ;  /* 0x000000b459597221 */ /* 0x000fe20000010000 */
[----:B------:R-:W-:Y:S01]  /*1290*/  FMUL.FTZ R214, R223, UR23 ;  /* 0x00000017dfd67c20 */ /* 0x000fe20008410000 */
[----:B------:R-:W-:-:S05]  /*12a0*/  SHF.L.U32 R175, R175, 0x10, RZ ;  /* 0x00000010afaf7819 */ /* 0x000fca00000006ff */
[----:B------:R-:W-:Y:S01]  /*12b0*/  FADD.FTZ R85, R85, R175 ;  /* 0x000000af55557221 */ /* 0x000fe20000010000 */
[----:B------:R-:W-:Y:S01]  /*12c0*/  FMUL.FTZ R248, R248, R175 ;  /* 0x000000aff8f87220 */ /* 0x000fe20000410000 */
[----:B------:R-:W-:Y:S01]  /*12d0*/  SHF.L.U32 R172, R172, 0x10, RZ ;  /* 0x00000010acac7819 */ /* 0x000fe200000006ff */
[----:B------:R-:W-:Y:S01]  /*12e0*/  FADD.FTZ R174, R183, -UR26 ;  /* 0x8000001ab7ae7e21 */ /* 0x000fe20008010000 */
[----:B------:R-:W-:-:S03]  /*12f0*/  FADD.FTZ R90, R90, R222 ;  /* 0x000000de5a5a7221 */ /* 0x000fc60000010000 */
[----:B------:R-:W-:Y:S01]  /*1300*/  FMUL.FTZ R246, R246, R172 ;  /* 0x000000acf6f67220 */ /* 0x000fe20000410000 */
[----:B------:R-:W-:Y:S01]  /*1310*/  FFMA.FTZ R122, R215, R222, R122 ;  /* 0x000000ded77a7223 */ /* 0x000fe2000001007a */
[----:B------:R-:W-:Y:S01]  /*1320*/  FADD.FTZ R87, R87, R172 ;  /* 0x000000ac57577221 */ /* 0x000fe20000010000 */
[----:B------:R-:W-:Y:S01]  /*1330*/  IADD3 R223, PT, PT, R0, 0x100, RZ ;  /* 0x0000010000df7810 */ /* 0x000fe20007ffe0ff */
[----:B--2---:R-:W-:Y:S01]  /*1340*/  FMUL.FTZ R217, R181, R217 ;  /* 0x000000d9b5d97220 */ /* 0x004fe20000410000 */
[----:B------:R-:W-:-:S03]  /*1350*/  SHF.L.U32 R181, R221, 0x10, RZ ;  /* 0x00000010ddb57819 */ /* 0x000fc600000006ff */
[----:B------:R-:W-:Y:S01]  /*1360*/  FADD.FTZ R179, RZ, R217 ;  /* 0x000000d9ffb37221 */ /* 0x000fe20000010000 */
[----:B------:R-:W-:-:S03]  /*1370*/  FFMA.FTZ R177, R176, R217, RZ ;  /* 0x000000d9b0b17223 */ /* 0x000fc600000100ff */
[----:B------:R-:W-:Y:S01]  /*1380*/  FADD.FTZ R179, R179, R252 ;  /* 0x000000fcb3b37221 */ /* 0x000fe20000010000 */
[----:B------:R-:W-:Y:S01]  /*1390*/  FFMA.FTZ R177, R216, R252, R177 ;  /* 0x000000fcd8b17223 */ /* 0x000fe200000100b1 */
[----:B------:R-:W-:Y:S02]  /*13a0*/  FMUL.FTZ R250, R250, R181 ;  /* 0x000000b5fafa7220 */ /* 0x000fe40000410000 */
[----:B------:R-:W-:Y:S01]  /*13b0*/  FADD.FTZ R180, R179, R251 ;  /* 0x000000fbb3b47221 */ /* 0x000fe20000010000 */
[----:B------:R-:W-:Y:S01]  /*13c0*/  FFMA.FTZ R177, R215, R251, R177 ;  /* 0x000000fbd7b17223 */ /* 0x000fe200000100b1 */
[----:B------:R-:W-:Y:S02]  /*13d0*/  FMUL.FTZ R179, R173, UR23 ;  /* 0x00000017adb37c20 */ /* 0x000fe40008410000 */
[----:B------:R-:W-:Y:S01]  /*13e0*/  FADD.FTZ R173, R180, R250 ;  /* 0x000000fab4ad7221 */ /* 0x000fe20000010000 */
[----:B------:R-:W-:Y:S01]  /*13f0*/  FFMA.FTZ R177, R214, R250, R177 ;  /* 0x000000fad6b17223 */ /* 0x000fe200000100b1 */
[----:B------:R-:W-:-:S02]  /*1400*/  FFMA.FTZ R117, R179, R175, R117 ;  /* 0x000000afb3757223 */ /* 0x000fc40000010075 */
[----:B------:R-:W-:Y:S01]  /*1410*/  FADD.FTZ R173, R173, R249 ;  /* 0x000000f9adad7221 */ /* 0x000fe20000010000 */
[----:B------:R-:W-:-:S03]  /*1420*/  FFMA.FTZ R175, R213, R249, R177 ;  /* 0x000000f9d5af7223 */ /* 0x000fc600000100b1 */
[----:B------:R-:W-:Y:S01]  /*1430*/  FADD.FTZ R173, R173, R248 ;  /* 0x000000f8adad7221 */ /* 0x000fe20000010000 */
[----:B------:R-:W-:Y:S01]  /*1440*/  FFMA.FTZ R175, R179, R248, R175 ;  /* 0x000000f8b3af7223 */ /* 0x000fe200000100af */
[----:B------:R-:W-:Y:S02]  /*1450*/  FMUL.FTZ R177, R174, UR23 ;  /* 0x00000017aeb17c20 */ /* 0x000fe40008410000 */
[----:B------:R-:W-:Y:S01]  /*1460*/  FADD.FTZ R173, R173, R247 ;  /* 0x000000f7adad7221 */ /* 0x000fe20000010000 */
[----:B------:R-:W-:Y:S01]  /*1470*/  FFMA.FTZ R175, R178, R247, R175 ;  /* 0x000000f7b2af7223 */ /* 0x000fe200000100af */
[----:B------:R-:W-:Y:S01]  /*1480*/  FFMA.FTZ R123, R214, R181, R123 ;  /* 0x000000b5d67b7223 */ /* 0x000fe2000001007b */
[----:B------:R-:W-:Y:S01]  /*1490*/  FADD.FTZ R91, R91, R181 ;  /* 0x000000b55b5b7221 */ /* 0x000fe20000010000 */
[----:B------:R-:W-:Y:S01]  /*14a0*/  FFMA.FTZ R119, R177, R172, R119 ;  /* 0x000000acb1777223 */ /* 0x000fe20000010077 */
[----:B------:R-:W-:Y:S01]  /*14b0*/  FADD.FTZ R222, R173, R246 ;  /* 0x000000f6adde7221 */ /* 0x000fe20000010000 */
[----:B------:R-:W-:-:S07]  /*14c0*/  FFMA.FTZ R221, R177, R246, R175 ;  /* 0x000000f6b1dd7223 */ /* 0x000fce00000100af */
.L_x_7305:
[----:B------:R-:W-:Y:S05]  /*14d0*/  BSYNC.RECONVERGENT B0 ;  /* 0x0000000000007941 */ /* 0x000fea0003800200 */
.L_x_7304:
[----:B------:R-:W-:Y:S04]  /*14e0*/  BSSY.RECONVERGENT B0, `(.L_x_7306) ;  /* 0x000005f000007945 */ /* 0x000fe80003800200 */
[----:B------:R-:W-:Y:S05]  /*14f0*/  @!P0 BRA `(.L_x_7307) ;  /* 0x0000000400748947 */ /* 0x000fea0003800000 */
[----:B------:R-:W1:Y:S01]  /*1500*/  LDC.64 R186, c[0x0][0x3a8] ;  /* 0x0000ea00ffba7b82 */ /* 0x000e620000000a00 */
[----:B------:R-:W2:Y:S04]  /*1510*/  LDL R245, [R1+0x60] ;  /* 0x0000600001f57983 */ /* 0x000ea80000100800 */
[----:B------:R-:W3:Y:S03]  /*1520*/  LDL R243, [R1+0x68] ;  /* 0x0000680001f37983 */ /* 0x000ee60000100800 */
[----:B------:R-:W4:Y:S01]  /*1530*/  LDC.64 R180, c[0x0][0x428] ;  /* 0x00010a00ffb47b82 */ /* 0x000f220000000a00 */
[----:B------:R-:W-:Y:S01]  /*1540*/  ISETP.NE.U32.AND P2, PT, RZ, UR20, PT ;  /* 0x00000014ff007c0c */ /* 0x000fe2000bf45070 */
[----:B------:R-:W3:Y:S04]  /*1550*/  LDL R244, [R1+0x64] ;  /* 0x0000640001f47983 */ /* 0x000ee80000100800 */
[----:B------:R-:W3:Y:S02]  /*1560*/  LDL R242, [R1+0x6c] ;  /* 0x00006c0001f27983 */ /* 0x000ee40000100800 */
[----:B------:R-:W4:Y:S01]  /*1570*/  LDC.64 R190, c[0x0][0x3b0] ;  /* 0x0000ec00ffbe7b82 */ /* 0x000f220000000a00 */
[----:B-1----:R-:W-:-:S05]  /*1580*/  IMAD.WIDE.U32 R186, R223, 0x20, R186 ;  /* 0x00000020dfba7825 */ /* 0x002fca00078e00ba */
[----:B0-----:R-:W2:Y:S01]  /*1590*/  LDG.E.128 R172, desc[UR10][R186.64] ;  /* 0x0000000abaac7981 */ /* 0x001ea2000c1e1d00 */
[----:B----4-:R-:W-:-:S03]  /*15a0*/  IMAD.WIDE.U32 R180, R223, 0x10, R180 ;  /* 0x00000010dfb47825 */ /* 0x010fc600078e00b4 */
[----:B------:R0:W4:Y:S04]  /*15b0*/  LDG.E.128 R208, desc[UR10][R186.64+0x10] ;  /* 0x0000100abad07981 */ /* 0x000128000c1e1d00 */
[----:B------:R-:W3:Y:S01]  /*15c0*/  LDG.E.128 R180, desc[UR10][R180.64] ;  /* 0x0000000ab4b47981 */ /* 0x000ee2000c1e1d00 */
[----:B------:R-:W-:-:S13]  /*15d0*/  ISETP.NE.AND.EX P2, PT, RZ, UR21, PT, P2 ;  /* 0x00000015ff007c0c */ /* 0x000fda000bf45320 */
[----:B0-----:R-:W0:Y:S02]  /*15e0*/  @P2 LDC.64 R186, c[0x0][0x438] ;  /* 0x00010e00ffba2b82 */ /* 0x001e240000000a00 */
[----:B0-----:R-:W-:-:S05]  /*15f0*/  @P2 IMAD.WIDE.U32 R186, R223, 0x20, R186 ;  /* 0x00000020dfba2825 */ /* 0x001fca00078e00ba */
[----:B------:R-:W5:Y:S04]  /*1600*/  @P2 LDG.E.128 R16, desc[UR10][R186.64] ;  /* 0x0000000aba102981 */ /* 0x000f68000c1e1d00 */
[----:B------:R0:W5:Y:S02]  /*1610*/  @P2 LDG.E.128 R12, desc[UR10][R186.64+0x10] ;  /* 0x0000100aba0c2981 */ /* 0x000164000c1e1d00 */
[----:B0-----:R-:W-:-:S06]  /*1620*/  IMAD.WIDE.U32 R186, R223, 0x8, R190 ;  /* 0x00000008dfba7825 */ /* 0x001fcc00078e00be */
[----:B------:R-:W5:Y:S01]  /*1630*/  LDG.E.64 R186, desc[UR10][R186.64] ;  /* 0x0000000ababa7981 */ /* 0x000f62000c1e1b00 */
[----:B--2---:R-:W-:Y:S01]  /*1640*/  FADD.FTZ R191, R173, -UR26 ;  /* 0x8000001aadbf7e21 */ /* 0x004fe20008010000 */
[----:B------:R-:W-:Y:S01]  /*1650*/  FADD.FTZ R238, R172, -UR26 ;  /* 0x8000001aacee7e21 */ /* 0x000fe20008010000 */
[----:B------:R-:W-:Y:S01]  /*1660*/  FADD.FTZ R192, R174, -UR26 ;  /* 0x8000001aaec07e21 */ /* 0x000fe20008010000 */
[----:B----4-:R-:W-:Y:S01]  /*1670*/  FADD.FTZ R174, R211, -UR26 ;  /* 0x8000001ad3ae7e21 */ /* 0x010fe20008010000 */
[----:B------:R-:W-:Y:S01]  /*1680*/  FADD.FTZ R240, R208, -UR26 ;  /* 0x8000001ad0f07e21 */ /* 0x000fe20008010000 */
[----:B------:R-:W-:Y:S01]  /*1690*/  FMUL.FTZ R211, R238, UR23 ;  /* 0x00000017eed37c20 */ /* 0x000fe20008410000 */
[----:B------:R-:W-:Y:S01]  /*16a0*/  FADD.FTZ R193, R175, -UR26 ;  /* 0x8000001aafc17e21 */ /* 0x000fe20008010000 */
[----:B------:R-:W2:Y:S01]  /*16b0*/  LDL R238, [R1+0x5c] ;  /* 0x00005c0001ee7983 */ /* 0x000ea20000100800 */
[C---:B---3--:R-:W-:Y:S02]  /*16c0*/  PRMT R239, R183.reuse, 0x7632, R239 ;  /* 0x00007632b7ef7816 */ /* 0x048fe400000000ef */
[----:B------:R-:W-:Y:S01]  /*16d0*/  SHF.L.U32 R172, R183, 0x10, RZ ;  /* 0x00000010b7ac7819 */ /* 0x000fe200000006ff */
[----:B------:R-:W-:Y:S01]  /*16e0*/  FADD.FTZ R183, R210, -UR26 ;  /* 0x8000001ad2b77e21 */ /* 0x000fe20008010000 */
[----:B------:R-:W-:Y:S01]  /*16f0*/  SHF.L.U32 R190, R180, 0x10, RZ ;  /* 0x00000010b4be7819 */ /* 0x000fe200000006ff */
[----:B------:R-:W-:-:S02]  /*1700*/  FMUL.FTZ R210, R191, UR23 ;  /* 0x00000017bfd27c20 */ /* 0x000fc40008410000 */
[----:B------:R-:W3:Y:S02]  /*1710*/  LDL R191, [R1+0x50] ;  /* 0x0000500001bf7983 */ /* 0x000ee40000100800 */
[----:B------:R-:W-:Y:S01]  /*1720*/  FADD.FTZ R80, R80, R190 ;  /* 0x000000be50507221 */ /* 0x000fe20000010000 */
[-C--:B------:R-:W-:Y:S01]  /*1730*/  FFMA.FTZ R112, R211, R190.reuse, R112 ;  /* 0x000000bed3707223 */ /* 0x080fe20000010070 */
[----:B------:R-:W-:Y:S01]  /*1740*/  FMUL.FTZ R245, R245, R190 ;  /* 0x000000bef5f57220 */ /* 0x000fe20000410000 */
[----:B------:R-:W-:Y:S02]  /*1750*/  FMUL.FTZ R190, R240, UR23 ;  /* 0x00000017f0be7c20 */ /* 0x000fe40008410000 */
[----:B------:R-:W4:Y:S01]  /*1760*/  LDL R240, [R1+0x58] ;  /* 0x0000580001f07983 */ /* 0x000f220000100800 */
[----:B------:R-:W-:-:S03]  /*1770*/  FMUL.FTZ R208, R193, UR23 ;  /* 0x00000017c1d07c20 */ /* 0x000fc60008410000 */
[----:B------:R-:W2:Y:S01]  /*1780*/  LDL R193, [R1+0x54] ;  /* 0x0000540001c17983 */ /* 0x000ea20000100800 */
[----:B------:R-:W-:Y:S01]  /*1790*/  PRMT R175, R180, 0x7632, R175 ;  /* 0x00007632b4af7816 */ /* 0x000fe200000000af */
[----:B------:R-:W-:Y:S01]  /*17a0*/  FADD.FTZ R173, R209, -UR26 ;  /* 0x8000001ad1ad7e21 */ /* 0x000fe20008010000 */
[C---:B------:R-:W-:Y:S01]  /*17b0*/  PRMT R180, R181.reuse, 0x7632, R180 ;  /* 0x00007632b5b47816 */ /* 0x040fe200000000b4 */
[----:B------:R-:W-:Y:S01]  /*17c0*/  FMUL.FTZ R209, R192, UR23 ;  /* 0x00000017c0d17c20 */ /* 0x000fe20008410000 */
[----:B------:R-:W-:Y:S02]  /*17d0*/  SHF.L.U32 R181, R181, 0x10, RZ ;  /* 0x00000010b5b57819 */ /* 0x000fe400000006ff */
[C---:B------:R-:W-:Y:S02]  /*17e0*/  PRMT R241, R182.reuse, 0x7632, R241 ;  /* 0x00007632b6f17816 */ /* 0x040fe400000000f1 */
[----:B------:R-:W-:Y:S01]  /*17f0*/  SHF.L.U32 R182, R182, 0x10, RZ ;  /* 0x00000010b6b67819 */ /* 0x000fe200000006ff */
[----:B------:R-:W-:Y:S01]  /*1800*/  FADD.FTZ R82, R82, R181 ;  /* 0x000000b552527221 */ /* 0x000fe20000010000 */
[----:B------:R-:W-:Y:S01]  /*1810*/  SHF.L.U32 R175, R175, 0x10, RZ ;  /* 0x00000010afaf7819 */ /* 0x000fe200000006ff */
[-C--:B------:R-:W-:Y:S01]  /*1820*/  FFMA.FTZ R114, R209, R181.reuse, R114 ;  /* 0x000000b5d1727223 */ /* 0x080fe20000010072 */
[----:B------:R-:W-:Y:S01]  /*1830*/  FMUL.FTZ R243, R243, R181 ;  /* 0x000000b5f3f37220 */ /* 0x000fe20000410000 */
[----:B------:R-:W-:Y:S01]  /*1840*/  SHF.L.U32 R181, R241, 0x10, RZ ;  /* 0x00000010f1b57819 */ /* 0x000fe200000006ff */
[----:B------:R-:W-:Y:S01]  /*1850*/  FFMA.FTZ R192, R211, R245, R221 ;  /* 0x000000f5d3c07223 */ /* 0x000fe200000100dd */
[-C--:B------:R-:W-:Y:S01]  /*1860*/  FMUL.FTZ R244, R244, R175.reuse ;  /* 0x000000aff4f47220 */ /* 0x080fe20000410000 */
[----:B------:R-:W-:Y:S01]  /*1870*/  FADD.FTZ R76, R76, R182 ;  /* 0x000000b64c4c7221 */ /* 0x000fe20000010000 */
[----:B------:R-:W-:Y:S01]  /*1880*/  FFMA.FTZ R108, R190, R182, R108 ;  /* 0x000000b6be6c7223 */ /* 0x000fe2000001006c */
[----:B------:R-:W-:Y:S01]  /*1890*/  SHF.L.U32 R180, R180, 0x10, RZ ;  /* 0x00000010b4b47819 */ /* 0x000fe200000006ff */
[----:B------:R-:W-:Y:S01]  /*18a0*/  FADD.FTZ R78, R78, R172 ;  /* 0x000000ac4e4e7221 */ /* 0x000fe20000010000 */
[C---:B------:R-:W-:Y:S01]  /*18b0*/  FFMA.FTZ R113, R210.reuse, R175, R113 ;  /* 0x000000afd2717223 */ /* 0x040fe20000010071 */
[----:B------:R-:W-:Y:S01]  /*18c0*/  FADD.FTZ R81, R81, R175 ;  /* 0x000000af51517221 */ /* 0x000fe20000010000 */
[----:B------:R-:W-:Y:S01]  /*18d0*/  FFMA.FTZ R175, R210, R244, R192 ;  /* 0x000000f4d2af7223 */ /* 0x000fe200000100c0 */
[----:B------:R-:W-:-:S03]  /*18e0*/  FMUL.FTZ R242, R242, R180 ;  /* 0x000000b4f2f27220 */ /* 0x000fc60000410000 */
[----:B------:R-:W-:-:S04]  /*18f0*/  FFMA.FTZ R175, R209, R243, R175 ;  /* 0x000000f3d1af7223 */ /* 0x000fc800000100af */
[C---:B------:R-:W-:Y:S01]  /*1900*/  FFMA.FTZ R175, R208.reuse, R242, R175 ;  /* 0x000000f2d0af7223 */ /* 0x040fe200000100af */
[----:B------:R-:W-:Y:S01]  /*1910*/  FMUL.FTZ R192, R173, UR23 ;  /* 0x00000017adc07c20 */ /* 0x000fe20008410000 */
[----:B------:R-:W-:Y:S01]  /*1920*/  FFMA.FTZ R115, R208, R180, R115 ;  /* 0x000000b4d0737223 */ /* 0x000fe20000010073 */
[----:B------:R-:W-:Y:S01]  /*1930*/  FADD.FTZ R83, R83, R180 ;  /* 0x000000b453537221 */ /* 0x000fe20000010000 */
[----:B------:R-:W-:Y:S01]  /*1940*/  FADD.FTZ R77, R77, R181 ;  /* 0x000000b54d4d7221 */ /* 0x000fe20000010000 */
[----:B------:R-:W-:Y:S01]  /*1950*/  FFMA.FTZ R109, R192, R181, R109 ;  /* 0x000000b5c06d7223 */ /* 0x000fe2000001006d */
[----:B------:R-:W-:Y:S01]  /*1960*/  IADD3 R223, PT, PT, R223, 0x100, RZ ;  /* 0x00000100dfdf7810 */ /* 0x000fe20007ffe0ff */
[----:B---3--:R-:W-:Y:S01]  /*1970*/  FMUL.FTZ R241, R191, R182 ;  /* 0x000000b6bff17220 */ /* 0x008fe20000410000 */
[----:B------:R-:W-:Y:S01]  /*1980*/  FMUL.FTZ R191, R183, UR23 ;  /* 0x00000017b7bf7c20 */ /* 0x000fe20008410000 */
[----:B------:R-:W-:Y:S01]  /*1990*/  FADD.FTZ R183, R222, R245 ;  /* 0x000000f5deb77221 */ /* 0x000fe20000010000 */
[----:B------:R-:W-:-:S02]  /*19a0*/  SHF.L.U32 R182, R239, 0x10, RZ ;  /* 0x00000010efb67819 */ /* 0x000fc400000006ff */
[-C--:B------:R-:W-:Y:S01]  /*19b0*/  FFMA.FTZ R110, R191, R172.reuse, R110 ;  /* 0x000000acbf6e7223 */ /* 0x080fe2000001006e */
[----:B----4-:R-:W-:Y:S01]  /*19c0*/  FMUL.FTZ R239, R240, R172 ;  /* 0x000000acf0ef7220 */ /* 0x010fe20000410000 */
[----:B------:R-:W-:-:S04]  /*19d0*/  FADD.FTZ R172, R183, R244 ;  /* 0x000000f4b7ac7221 */ /* 0x000fc80000010000 */
[----:B------:R-:W-:-:S04]  /*19e0*/  FADD.FTZ R172, R172, R243 ;  /* 0x000000f3acac7221 */ /* 0x000fc80000010000 */
[----:B------:R-:W-:Y:S01]  /*19f0*/  FADD.FTZ R172, R172, R242 ;  /* 0x000000f2acac7221 */ /* 0x000fe20000010000 */
[----:B--2---:R-:W-:Y:S01]  /*1a00*/  FMUL.FTZ R240, R193, R181 ;  /* 0x000000b5c1f07220 */ /* 0x004fe20000410000 */
[----:B------:R-:W-:Y:S02]  /*1a10*/  FFMA.FTZ R175, R190, R241, R175 ;  /* 0x000000f1beaf7223 */ /* 0x000fe400000100af */
[----:B------:R-:W-:Y:S02]  /*1a20*/  FADD.FTZ R172, R172, R241 ;  /* 0x000000f1acac7221 */ /* 0x000fe40000010000 */
[----:B------:R-:W-:Y:S02]  /*1a30*/  FFMA.FTZ R175, R192, R240, R175 ;  /* 0x000000f0c0af7223 */ /* 0x000fe400000100af */
[----:B------:R-:W-:Y:S01]  /*1a40*/  FADD.FTZ R172, R172, R240 ;  /* 0x000000f0acac7221 */ /* 0x000fe20000010000 */
[----:B------:R-:W-:Y:S01]  /*1a50*/  FMUL.FTZ R193, R174, UR23 ;  /* 0x00000017aec17c20 */ /* 0x000fe20008410000 */
[-C--:B------:R-:W-:Y:S01]  /*1a60*/  FMUL.FTZ R238, R238, R182.reuse ;  /* 0x000000b6eeee7220 */ /* 0x080fe20000410000 */
[----:B------:R-:W-:Y:S01]  /*1a70*/  FFMA.FTZ R175, R191, R239, R175 ;  /* 0x000000efbfaf7223 */ /* 0x000fe200000100af */
[----:B------:R-:W-:Y:S01]  /*1a80*/  FADD.FTZ R172, R172, R239 ;  /* 0x000000efacac7221 */ /* 0x000fe20000010000 */
[----:B------:R-:W-:Y:S01]  /*1a90*/  FADD.FTZ R79, R79, R182 ;  /* 0x000000b64f4f7221 */ /* 0x000fe20000010000 */
[C---:B------:R-:W-:Y:S01]  /*1aa0*/  FFMA.FTZ R111, R193.reuse, R182, R111 ;  /* 0x000000b6c16f7223 */ /* 0x040fe2000001006f */
[----:B------:R-:W-:Y:S01]  /*1ab0*/  FFMA.FTZ R221, R193, R238, R175 ;  /* 0x000000eec1dd7223 */ /* 0x000fe200000100af */
[----:B------:R-:W-:-:S07]  /*1ac0*/  FADD.FTZ R222, R172, R238 ;  /* 0x000000eeacde7221 */ /* 0x000fce0000010000 */
.L_x_7307:
[----:B------:R-:W-:Y:S05]  /*1ad0*/  BSYNC.RECONVERGENT B0 ;  /* 0x0000000000007941 */ /* 0x000fea0003800200 */
.L_x_7306:
        /* <DEDUP_REMOVED lines=24> */
[----:B----4-:R-:W-:Y:S01]  /*1c60*/  FADD.FTZ R228, R196, -UR26 ;  /* 0x8000001ac4e47e21 */ /* 0x010fe20008010000 */
[C---:B---3--:R-:W-:Y:S02]  /*1c70*/  PRMT R225, R183.reuse, 0x7632, R225 ;  /* 0x00007632b7e17816 */ /* 0x048fe400000000e1 */
[----:B------:R-:W-:Y:S01]  /*1c80*/  SHF.L.U32 R172, R183, 0x10, RZ ;  /* 0x00000010b7ac7819 */ /* 0x000fe200000006ff */
[----:B------:R-:W-:Y:S02]  /*1c90*/  FADD.FTZ R183, R198, -UR26 ;  /* 0x8000001ac6b77e21 */ /* 0x000fe40008010000 */
[----:B------:R-:W2:Y:S01]  /*1ca0*/  LDL R198, [R1+0x30] ;  /* 0x0000300001c67983 */ /* 0x000ea20000100800 */
[----:B------:R-:W-:Y:S01]  /*1cb0*/  FADD.FTZ R173, R197, -UR26 ;  /* 0x8000001ac5ad7e21 */ /* 0x000fe20008010000 */
[----:B------:R-:W-:-:S02]  /*1cc0*/  FMUL.FTZ R197, R228, UR23 ;  /* 0x00000017e4c57c20 */ /* 0x000fc40008410000 */
[----:B------:R-:W3:Y:S01]  /*1cd0*/  LDL R228, [R1+0x38] ;  /* 0x0000380001e47983 */ /* 0x000ee20000100800 */
[----:B------:R-:W-:Y:S01]  /*1ce0*/  SHF.L.U32 R200, R180, 0x10, RZ ;  /* 0x00000010b4c87819 */ /* 0x000fe200000006ff */
[----:B------:R-:W-:Y:S01]  /*1cf0*/  FMUL.FTZ R212, R212, UR23 ;  /* 0x00000017d4d47c20 */ /* 0x000fe20008410000 */
[----:B------:R-:W-:-:S03]  /*1d00*/  FADD.FTZ R224, R175, -UR26 ;  /* 0x8000001aafe07e21 */ /* 0x000fc60008010000 */
[----:B------:R-:W-:Y:S01]  /*1d10*/  FADD.FTZ R72, R72, R200 ;  /* 0x000000c848487221 */ /* 0x000fe20000010000 */
[-C--:B------:R-:W-:Y:S01]  /*1d20*/  FFMA.FTZ R104, R212, R200.reuse, R104 ;  /* 0x000000c8d4687223 */ /* 0x080fe20000010068 */
[----:B------:R-:W-:Y:S02]  /*1d30*/  FMUL.FTZ R237, R237, R200 ;  /* 0x000000c8eded7220 */ /* 0x000fe40000410000 */
[----:B------:R-:W4:Y:S01]  /*1d40*/  LDL R200, [R1+0x34] ;  /* 0x0000340001c87983 */ /* 0x000f220000100800 */
[----:B------:R-:W-:-:S03]  /*1d50*/  FMUL.FTZ R196, R224, UR23 ;  /* 0x00000017e0c47c20 */ /* 0x000fc60008410000 */
[----:B------:R-:W4:Y:S01]  /*1d60*/  LDL R224, [R1+0x3c] ;  /* 0x00003c0001e07983 */ /* 0x000f220000100800 */
[----:B------:R-:W-:Y:S01]  /*1d70*/  FADD.FTZ R195, R174, -UR26 ;  /* 0x8000001aaec37e21 */ /* 0x000fe20008010000 */
[----:B------:R-:W-:Y:S02]  /*1d80*/  PRMT R175, R180, 0x7632, R175 ;  /* 0x00007632b4af7816 */ /* 0x000fe400000000af */
[----:B------:R-:W-:Y:S01]  /*1d90*/  PRMT R180, R181, 0x7632, R180 ;  /* 0x00007632b5b47816 */ /* 0x000fe200000000b4 */
        /* <DEDUP_REMOVED lines=9> */
[----:B------:R-:W-:Y:S01]  /*1e30*/  FADD.FTZ R174, R199, -UR26 ;  /* 0x8000001ac7ae7e21 */ /* 0x000fe20008010000 */
[----:B------:R-:W-:Y:S01]  /*1e40*/  FMUL.FTZ R194, R194, UR23 ;  /* 0x00000017c2c27c20 */ /* 0x000fe20008410000 */
        /* <DEDUP_REMOVED lines=18> */
[----:B--2---:R-:W-:Y:S01]  /*1f70*/  FMUL.FTZ R229, R198, R182 ;  /* 0x000000b6c6e57220 */ /* 0x004fe20000410000 */
[----:B------:R-:W-:Y:S01]  /*1f80*/  FMUL.FTZ R198, R183, UR23 ;  /* 0x00000017b7c67c20 */ /* 0x000fe20008410000 */
[----:B------:R-:W-:Y:S01]  /*1f90*/  FADD.FTZ R183, R222, R237 ;  /* 0x000000eddeb77221 */ /* 0x000fe20000010000 */
[----:B------:R-:W-:Y:S01]  /*1fa0*/  SHF.L.U32 R182, R225, 0x10, RZ ;  /* 0x00000010e1b67819 */ /* 0x000fe200000006ff */
[-C--:B---3--:R-:W-:Y:S01]  /*1fb0*/  FMUL.FTZ R225, R228, R172.reuse ;  /* 0x000000ace4e17220 */ /* 0x088fe20000410000 */
[----:B------:R-:W-:Y:S01]  /*1fc0*/  FFMA.FTZ R102, R198, R172, R102 ;  /* 0x000000acc6667223 */ /* 0x000fe20000010066 */
[----:B------:R-:W-:-:S04]  /*1fd0*/  FADD.FTZ R172, R183, R236 ;  /* 0x000000ecb7ac7221 */ /* 0x000fc80000010000 */
[----:B------:R-:W-:-:S04]  /*1fe0*/  FADD.FTZ R172, R172, R235 ;  /* 0x000000ebacac7221 */ /* 0x000fc80000010000 */
[----:B------:R-:W-:Y:S01]  /*1ff0*/  FADD.FTZ R172, R172, R234 ;  /* 0x000000eaacac7221 */ /* 0x000fe20000010000 */
[----:B----4-:R-:W-:Y:S01]  /*2000*/  FMUL.FTZ R228, R200, R181 ;  /* 0x000000b5c8e47220 */ /* 0x010fe20000410000 */
        /* <DEDUP_REMOVED lines=12> */
.L_x_7309:
[----:B------:R-:W-:Y:S05]  /*20d0*/  BSYNC.RECONVERGENT B0 ;  /* 0x0000000000007941 */ /* 0x000fea0003800200 */
.L_x_7308:
        /* <DEDUP_REMOVED lines=9> */
[----:B------:R-:W4:Y:S02]  /*2170*/  LDC.64 R202, c[0x0][0x3b0] ;  /* 0x0000ec00ffca7b82 */ /* 0x000f240000000a00 */
[----:B------:R-:W3:Y:S01]  /*2180*/  LDL R227, [R1+0x2c] ;  /* 0x00002c0001e37983 */ /* 0x000ee20000100800 */
[----:B-1----:R-:W-:-:S05]  /*2190*/  IMAD.WIDE.U32 R2, R223, 0x20, R2 ;  /* 0x00000020df027825 */ /* 0x002fca00078e0002 */
[----:B0-----:R-:W2:Y:S04]  /*21a0*/  LDG.E.128 R172, desc[UR10][R2.64] ;  /* 0x0000000a02ac7981 */ /* 0x001ea8000c1e1d00 */
[----:B------:R0:W3:Y:S01]  /*21b0*/  LDG.E.128 R204, desc[UR10][R2.64+0x10] ;  /* 0x0000100a02cc7981 */ /* 0x0000e2000c1e1d00 */
[----:B----4-:R-:W-:-:S06]  /*21c0*/  IMAD.WIDE.U32 R180, R223, 0x10, R180 ;  /* 0x00000010dfb47825 */ /* 0x010fcc00078e00b4 */
[----:B------:R-:W4:Y:S01]  /*21d0*/  LDG.E.128 R180, desc[UR10][R180.64] ;  /* 0x0000000ab4b47981 */ /* 0x000f22000c1e1d00 */
[----:B------:R-:W-:-:S13]  /*21e0*/  ISETP.NE.AND.EX P2, PT, RZ, UR21, PT, P2 ;  /* 0x00000015ff007c0c */ /* 0x000fda000bf45320 */
[----:B0-----:R-:W0:Y:S01]  /*21f0*/  @P2 LDC.64 R2, c[0x0][0x438] ;  /* 0x00010e00ff022b82 */ /* 0x001e220000000a00 */
[----:B------:R-:W-:-:S04]  /*2200*/  IMAD.WIDE.U32 R202, R223, 0x8, R202 ;  /* 0x00000008dfca7825 */ /* 0x000fc800078e00ca */
[----:B0-----:R-:W-:-:S05]  /*2210*/  @P2 IMAD.WIDE.U32 R2, R223, 0x20, R2 ;  /* 0x00000020df022825 */ /* 0x001fca00078e0002 */
[----:B------:R-:W5:Y:S04]  /*2220*/  @P2 LDG.E.128 R156, desc[UR10][R2.64] ;  /* 0x0000000a029c2981 */ /* 0x000f68000c1e1d00 */
[----:B------:R-:W5:Y:S04]  /*2230*/  @P2 LDG.E.128 R160, desc[UR10][R2.64+0x10] ;  /* 0x0000100a02a02981 */ /* 0x000f68000c1e1d00 */
[----:B------:R0:W5:Y:S01]  /*2240*/  LDG.E.64 R2, desc[UR10][R202.64] ;  /* 0x0000000aca027981 */ /* 0x000162000c1e1b00 */
[----:B--2---:R-:W-:Y:S01]  /*2250*/  FADD.FTZ R219, R175, -UR26 ;  /* 0x8000001aafdb7e21 */ /* 0x004fe20008010000 */
[----:B0-----:R-:W-:Y:S01]  /*2260*/  FADD.FTZ R203, R173, -UR26 ;  /* 0x8000001aadcb7e21 */ /* 0x001fe20008010000 */
[----:B---3--:R-:W-:-:S02]  /*2270*/  FADD.FTZ R173, R205, -UR26 ;  /* 0x8000001acdad7e21 */ /* 0x008fc40008010000 */
[----:B------:R-:W-:Y:S02]  /*2280*/  FMUL.FTZ R205, R219, UR23 ;  /* 0x00000017dbcd7c20 */ /* 0x000fe40008410000 */
[----:B------:R-:W2:Y:S01]  /*2290*/  LDL R219, [R1+0x18] ;  /* 0x0000180001db7983 */ /* 0x000ea20000100800 */
[----:B------:R-:W-:Y:S01]  /*22a0*/  FADD.FTZ R220, R172, -UR26 ;  /* 0x8000001aacdc7e21 */ /* 0x000fe20008010000 */
[----:B------:R-:W-:Y:S01]  /*22b0*/  FADD.FTZ R218, R174, -UR26 ;  /* 0x8000001aaeda7e21 */ /* 0x000fe20008010000 */
[----:B------:R-:W-:Y:S02]  /*22c0*/  FADD.FTZ R174, R207, -UR26 ;  /* 0x8000001acfae7e21 */ /* 0x000fe40008010000 */
[----:B------:R-:W-:Y:S02]  /*22d0*/  FMUL.FTZ R207, R220, UR23 ;  /* 0x00000017dccf7c20 */ /* 0x000fe40008410000 */
[----:B------:R-:W3:Y:S01]  /*22e0*/  LDL R220, [R1+0x14] ;  /* 0x0000140001dc7983 */ /* 0x000ee20000100800 */
[----:B----4-:R-:W-:-:S02]  /*22f0*/  PRMT R175, R183, 0x7632, R175 ;  /* 0x00007632b7af7816 */ /* 0x010fc400000000af */
[----:B------:R-:W-:Y:S01]  /*2300*/  SHF.L.U32 R172, R183, 0x10, RZ ;  /* 0x00000010b7ac7819 */ /* 0x000fe200000006ff */
[----:B------:R-:W-:Y:S01]  /*2310*/  FADD.FTZ R183, R206, -UR26 ;  /* 0x8000001aceb77e21 */ /* 0x000fe20008010000 */
[----:B------:R-:W-:Y:S02]  /*2320*/  FMUL.FTZ R206, R218, UR23 ;  /* 0x00000017dace7c20 */ /* 0x000fe40008410000 */
[----:B------:R-:W4:Y:S01]  /*2330*/  LDL R218, [R1+0x1c] ;  /* 0x00001c0001da7983 */ /* 0x000f220000100800 */
[----:B------:R-:W-:Y:S01]  /*2340*/  PRMT R201, R180, 0x7632, R201 ;  /* 0x00007632b4c97816 */ /* 0x000fe200000000c9 */
[----:B------:R-:W-:Y:S01]  /*2350*/  FADD.FTZ R204, R204, -UR26 ;  /* 0x8000001acccc7e21 */ /* 0x000fe20008010000 */
[----:B------:R-:W-:Y:S01]  /*2360*/  SHF.L.U32 R202, R180, 0x10, RZ ;  /* 0x00000010b4ca7819 */ /* 0x000fe200000006ff */
[----:B------:R-:W-:Y:S01]  /*2370*/  FMUL.FTZ R232, R203, UR23 ;  /* 0x00000017cbe87c20 */ /* 0x000fe20008410000 */
[C---:B------:R-:W-:Y:S02]  /*2380*/  PRMT R223, R182.reuse, 0x7632, R223 ;  /* 0x00007632b6df7816 */ /* 0x040fe400000000df */
[----:B------:R-:W-:-:S02]  /*2390*/  SHF.L.U32 R182, R182, 0x10, RZ ;  /* 0x00000010b6b67819 */ /* 0x000fc400000006ff */
[----:B------:R-:W-:Y:S01]  /*23a0*/  SHF.L.U32 R203, R201, 0x10, RZ ;  /* 0x00000010c9cb7819 */ /* 0x000fe200000006ff */
[----:B------:R-:W-:Y:S01]  /*23b0*/  FMUL.FTZ R201, R204, UR23 ;  /* 0x00000017ccc97c20 */ /* 0x000fe20008410000 */
[-C--:B------:R-:W-:Y:S01]  /*23c0*/  FMUL.FTZ R233, R233, R202.reuse ;  /* 0x000000cae9e97220 */ /* 0x080fe20000410000 */
[----:B------:R-:W-:Y:S01]  /*23d0*/  PRMT R180, R181, 0x7632, R180 ;  /* 0x00007632b5b47816 */ /* 0x000fe200000000b4 */
[----:B------:R-:W-:Y:S01]  /*23e0*/  FADD.FTZ R64, R64, R202 ;  /* 0x000000ca40407221 */ /* 0x000fe20000010000 */
[----:B------:R-:W-:Y:S01]  /*23f0*/  FFMA.FTZ R96, R207, R202, R96 ;  /* 0x000000cacf607223 */ /* 0x000fe20000010060 */
        /* <DEDUP_REMOVED lines=10> */
[----:B------:R-:W-:Y:S01]  /*24a0*/  FFMA.FTZ R94, R202, R172, R94 ;  /* 0x000000acca5e7223 */ /* 0x000fe2000001005e */
[----:B------:R-:W-:Y:S01]  /*24b0*/  FMUL.FTZ R230, R230, R181 ;  /* 0x000000b5e6e67220 */ /* 0x000fe20000410000 */
[----:B------:R-:W-:Y:S01]  /*24c0*/  FFMA.FTZ R183, R232, R231, R183 ;  /* 0x000000e7e8b77223 */ /* 0x000fe200000100b7 */
[----:B------:R-:W-:Y:S01]  /*24d0*/  FMUL.FTZ R227, R227, R180 ;  /* 0x000000b4e3e37220 */ /* 0x000fe20000410000 */
[----:B------:R-:W-:-:S02]  /*24e0*/  FADD.FTZ R66, R66, R181 ;  /* 0x000000b542427221 */ /* 0x000fc40000010000 */
[C---:B------:R-:W-:Y:S01]  /*24f0*/  FFMA.FTZ R183, R206.reuse, R230, R183 ;  /* 0x000000e6ceb77223 */ /* 0x040fe200000100b7 */
[----:B------:R-:W-:Y:S01]  /*2500*/  FFMA.FTZ R98, R206, R181, R98 ;  /* 0x000000b5ce627223 */ /* 0x000fe20000010062 */
[----:B------:R-:W-:Y:S01]  /*2510*/  FFMA.FTZ R97, R232, R203, R97 ;  /* 0x000000cbe8617223 */ /* 0x000fe20000010061 */
[----:B------:R-:W-:Y:S01]  /*2520*/  FADD.FTZ R65, R65, R203 ;  /* 0x000000cb41417221 */ /* 0x000fe20000010000 */
[----:B------:R-:W-:Y:S01]  /*2530*/  SHF.L.U32 R181, R223, 0x10, RZ ;  /* 0x00000010dfb57819 */ /* 0x000fe200000006ff */
[----:B------:R-:W-:Y:S01]  /*2540*/  FMUL.FTZ R203, R173, UR23 ;  /* 0x00000017adcb7c20 */ /* 0x000fe20008410000 */
[----:B------:R-:W-:Y:S01]  /*2550*/  FFMA.FTZ R173, R205, R227, R183 ;  /* 0x000000e3cdad7223 */ /* 0x000fe200000100b7 */
[----:B------:R-:W-:-:S03]  /*2560*/  SHF.L.U32 R175, R175, 0x10, RZ ;  /* 0x00000010afaf7819 */ /* 0x000fc600000006ff */
[----:B------:R-:W-:Y:S01]  /*2570*/  FFMA.FTZ R173, R201, R226, R173 ;  /* 0x000000e2c9ad7223 */ /* 0x000fe200000100ad */
[----:B------:R-:W-:Y:S01]  /*2580*/  FMUL.FTZ R204, R174, UR23 ;  /* 0x00000017aecc7c20 */ /* 0x000fe20008410000 */
[----:B------:R-:W-:Y:S01]  /*2590*/  FFMA.FTZ R99, R205, R180, R99 ;  /* 0x000000b4cd637223 */ /* 0x000fe20000010063 */
[----:B------:R-:W-:Y:S01]  /*25a0*/  FADD.FTZ R67, R67, R180 ;  /* 0x000000b443437221 */ /* 0x000fe20000010000 */
[----:B------:R-:W-:Y:S01]  /*25b0*/  FADD.FTZ R61, R61, R181 ;  /* 0x000000b53d3d7221 */ /* 0x000fe20000010000 */
[----:B------:R-:W-:Y:S01]  /*25c0*/  FFMA.FTZ R93, R203, R181, R93 ;  /* 0x000000b5cb5d7223 */ /* 0x000fe2000001005d */
[----:B------:R-:W-:Y:S01]  /*25d0*/  FADD.FTZ R63, R63, R175 ;  /* 0x000000af3f3f7221 */ /* 0x000fe20000010000 */
[----:B------:R-:W-:Y:S01]  /*25e0*/  FFMA.FTZ R95, R204, R175, R95 ;  /* 0x000000afcc5f7223 */ /* 0x000fe2000001005f */
[----:B--2---:R-:W-:Y:S01]  /*25f0*/  FMUL.FTZ R219, R219, R172 ;  /* 0x000000acdbdb7220 */ /* 0x004fe20000410000 */
[----:B------:R-:W-:-:S04]  /*2600*/  FADD.FTZ R172, R182, R231 ;  /* 0x000000e7b6ac7221 */ /* 0x000fc80000010000 */
[----:B------:R-:W-:-:S04]  /*2610*/  FADD.FTZ R172, R172, R230 ;  /* 0x000000e6acac7221 */ /* 0x000fc80000010000 */
[----:B------:R-:W-:Y:S01]  /*2620*/  FADD.FTZ R172, R172, R227 ;  /* 0x000000e3acac7221 */ /* 0x000fe20000010000 */
[----:B---3--:R-:W-:-:S03]  /*2630*/  FMUL.FTZ R220, R220, R181 ;  /* 0x000000b5dcdc7220 */ /* 0x008fc60000410000 */
[----:B------:R-:W-:Y:S01]  /*2640*/  FADD.FTZ R172, R172, R226 ;  /* 0x000000e2acac7221 */ /* 0x000fe20000010000 */
[----:B------:R-:W-:-:S03]  /*2650*/  FFMA.FTZ R173, R203, R220, R173 ;  /* 0x000000dccbad7223 */ /* 0x000fc600000100ad */
[----:B------:R-:W-:Y:S01]  /*2660*/  FADD.FTZ R172, R172, R220 ;  /* 0x000000dcacac7221 */ /* 0x000fe20000010000 */
[----:B----4-:R-:W-:Y:S01]  /*2670*/  FMUL.FTZ R218, R218, R175 ;  /* 0x000000afdada7220 */ /* 0x010fe20000410000 */
[----:B------:R-:W-:Y:S02]  /*2680*/  FFMA.FTZ R173, R202, R219, R173 ;  /* 0x000000dbcaad7223 */ /* 0x000fe400000100ad */
[----:B------:R-:W-:Y:S02]  /*2690*/  FADD.FTZ R172, R172, R219 ;  /* 0x000000dbacac7221 */ /* 0x000fe40000010000 */
[----:B------:R-:W-:Y:S02]  /*26a0*/  FFMA.FTZ R221, R204, R218, R173 ;  /* 0x000000daccdd7223 */ /* 0x000fe400000100ad */
[----:B------:R-:W-:-:S07]  /*26b0*/  FADD.FTZ R222, R172, R218 ;  /* 0x000000daacde7221 */ /* 0x000fce0000010000 */
.L_x_7311:
[----:B------:R-:W-:Y:S05]  /*26c0*/  BSYNC.RECONVERGENT B0 ;  /* 0x0000000000007941 */ /* 0x000fea0003800200 */
.L_x_7310:
        /* <DEDUP_REMOVED lines=32> */
.L_x_7313:
[----:B------:R-:W-:Y:S05]  /*28d0*/  BSYNC.RECONVERGENT B0 ;  /* 0x0000000000007941 */ /* 0x000fea0003800200 */
.L_x_7312:
        /* <DEDUP_REMOVED lines=50> */
[C---:B-----5:R-:W-:Y:S02]  /*2c00*/  LOP3.LUT P3, RZ, R188.reuse, 0xff0000, RZ, 0xc0, !PT ;  /* 0x00ff0000bcff7812 */ /* 0x060fe4000786c0ff */
[----:B------:R-:W-:Y:S01]  /*2c10*/  LOP3.LUT P4, RZ, R188, 0xff000000, RZ, 0xc0, !PT ;  /* 0xff000000bcff7812 */ /* 0x000fe2000788c0ff */
[----:B------:R-:W-:Y:S01]  /*2c20*/  FADD.FTZ R180, R251, -R180 ;  /* 0x800000b4fbb47221 */ /* 0x000fe20000010000 */
[----:B------:R-:W-:-:S03]  /*2c30*/  LOP3.LUT P2, RZ, R189, 0xff, RZ, 0xc0, !PT ;  /* 0x000000ffbdff7812 */ /* 0x000fc6000784c0ff */
[----:B------:R-:W-:-:S04]  /*2c40*/  FMUL.FTZ R180, R180, UR23 ;  /* 0x00000017b4b47c20 */ /* 0x000fc80008410000 */
[----:B------:R-:W-:Y:S02]  /*2c50*/  FMUL.FTZ R180, R180, UR16 ;  /* 0x00000010b4b47c20 */ /* 0x000fe40008410000 */
[C---:B------:R-:W-:Y:S02]  /*2c60*/  @P3 SHF.L.U32 R182, R173.reuse, 0x10, RZ ;  /* 0x00000010adb63819 */ /* 0x040fe400000006ff */
[----:B------:R-:W-:Y:S01]  /*2c70*/  FMUL.FTZ R183, R180, UR22 ;  /* 0x00000016b4b77c20 */ /* 0x000fe20008410000 */
[----:B------:R-:W-:Y:S01]  /*2c80*/  HFMA2 R180, -RZ, RZ, 0, 0 ;  /* 0x00000000ffb47431 */ /* 0x000fe200000001ff */
[----:B------:R-:W-:Y:S02]  /*2c90*/  @P4 PRMT R173, R173, 0x7632, R173 ;  /* 0x00007632adad4816 */ /* 0x000fe400000000ad */
[----:B------:R-:W-:Y:S02]  /*2ca0*/  @P2 SHF.L.U32 R221, R174, 0x10, RZ ;  /* 0x00000010aedd2819 */ /* 0x000fe400000006ff */
[----:B------:R-:W-:Y:S01]  /*2cb0*/  @P4 SHF.L.U32 R173, R173, 0x10, RZ ;  /* 0x00000010adad4819 */ /* 0x000fe200000006ff */
[----:B------:R-:W-:-:S04]  /*2cc0*/  @P3 FMUL.FTZ R180, R182, R183 ;  /* 0x000000b7b6b43220 */ /* 0x000fc80000410000 */
        /* <DEDUP_REMOVED lines=13> */
[----:B------:R-:W-:-:S04]  /*2da0*/  FMUL.FTZ R173, R173, UR23 ;  /* 0x00000017adad7c20 */ /* 0x000fc80008410000 */
        /* <DEDUP_REMOVED lines=11> */
[----:B------:R-:W-:-:S06]  /*2e60*/  FMUL.FTZ R221, R180, UR16 ;  /* 0x00000010b4dd7c20 */ /* 0x000fcc0008410000 */
[----:B------:R-:W-:-:S04]  /*2e70*/  @P2 PRMT R174, R174, 0x7632, R174 ;  /* 0x00007632aeae2816 */ /* 0x000fc800000000ae */
[----:B------:R-:W-:Y:S01]  /*2e80*/  @P2 SHF.L.U32 R180, R174, 0x10, RZ ;  /* 0x00000010aeb42819 */ /* 0x000fe200000006ff */
[----:B------:R-:W-:Y:S01]  /*2e90*/  FMUL.FTZ R174, R221, UR22 ;  /* 0x00000016ddae7c20 */ /* 0x000fe20008410000 */
[----:B------:R-:W-:-:S03]  /*2ea0*/  MOV R221, RZ ;  /* 0x000000ff00dd7202 */ /* 0x000fc60000000f00 */
[----:B------:R-:W-:-:S04]  /*2eb0*/  @P2 FMUL.FTZ R221, R180, R174 ;  /* 0x000000aeb4dd2220 */ /* 0x000fc80000410000 */
        /* <DEDUP_REMOVED lines=11> */
[----:B------:R-:W-:Y:S01]  /*2f70*/  @P2 FMUL.FTZ R174, R222, R221 ;  /* 0x000000dddeae2220 */ /* 0x000fe20000410000 */
[----:B------:R-:W-:-:S03]  /*2f80*/  MOV R222, RZ ;  /* 0x000000ff00de7202 */ /* 0x000fc60000000f00 */
[----:B------:R-:W-:Y:S01]  /*2f90*/  FADD.FTZ R174, R54, R174 ;  /* 0x000000ae36ae7221 */ /* 0x000fe20000010000 */
[----:B------:R-:W-:Y:S01]  /*2fa0*/  FMUL.FTZ R54, R150, R221 ;  /* 0x000000dd96367220 */ /* 0x000fe20000410000 */
[----:B------:R-:W-:-:S04]  /*2fb0*/  FFMA.FTZ R221, R177, UR17, R181 ;  /* 0x00000011b1dd7c23 */ /* 0x000fc800080100b5 */
[----:B------:R-:W-:Y:S01]  /*2fc0*/  FSEL R54, R54, RZ, P2 ;  /* 0x000000ff36367208 */ /* 0x000fe20001000000 */
[----:B------:R-:W-:Y:S01]  /*2fd0*/  FADD.FTZ R221, R246, -R221 ;  /* 0x800000ddf6dd7221 */ /* 0x000fe20000010000 */
[----:B------:R-:W-:-:S03]  /*2fe0*/  ISETP.GE.U32.AND P2, PT, R188, RZ, PT ;  /* 0x000000ffbc00720c */ /* 0x000fc60003f46070 */
[----:B------:R-:W-:Y:S01]  /*2ff0*/  FMUL.FTZ R221, R221, UR23 ;  /* 0x00000017dddd7c20 */ /* 0x000fe20008410000 */
[----:B------:R-:W-:-:S03]  /*3000*/  ISETP.GE.U32.AND.EX P2, PT, R189, 0x1000000, PT, P2 ;  /* 0x01000000bd00780c */ /* 0x000fc60003f46120 */
[----:B------:R-:W-:-:S04]  /*3010*/  FMUL.FTZ R221, R221, UR16 ;  /* 0x00000010dddd7c20 */ /* 0x000fc80008410000 */
[----:B------:R-:W-:-:S06]  /*3020*/  FMUL.FTZ R221, R221, UR22 ;  /* 0x00000016dddd7c20 */ /* 0x000fcc0008410000 */
        /* <DEDUP_REMOVED lines=10> */
[----:B------:R-:W-:-:S03]  /*30d0*/  FMUL.FTZ R53, R154, R183 ;  /* 0x000000b79a357220 */ /* 0x000fc60000410000 */
[----:B------:R-:W-:Y:S02]  /*30e0*/  FADD.FTZ R52, R217, -R52 ;  /* 0x80000034d9347221 */ /* 0x000fe40000010000 */
[----:B------:R-:W-:Y:S02]  /*30f0*/  FSEL R53, R53, RZ, P3 ;  /* 0x000000ff35357208 */ /* 0x000fe40001800000 */
[----:B------:R-:W-:Y:S01]  /*3100*/  FMUL.FTZ R52, R52, UR23 ;  /* 0x0000001734347c20 */ /* 0x000fe20008410000 */
[----:B------:R-:W-:Y:S02]  /*3110*/  @P2 SHF.L.U32 R183, R172, 0x10, RZ ;  /* 0x00000010acb72819 */ /* 0x000fe400000006ff */
[----:B------:R-:W-:Y:S01]  /*3120*/  F2FP.BF16.F32.PACK_AB R53, R182, R53 ;  /* 0x00000035b635723e */ /* 0x000fe200000010ff */
[----:B------:R-:W-:Y:S01]  /*3130*/  FMUL.FTZ R52, R52, UR16 ;  /* 0x0000001034347c20 */ /* 0x000fe20008410000 */
[----:B------:R-:W-:Y:S01]  /*3140*/  HFMA2 R182, -RZ, RZ, 0, 0 ;  /* 0x00000000ffb67431 */ /* 0x000fe200000001ff */
[----:B------:R-:W-:-:S02]  /*3150*/  LOP3.LUT P3, RZ, R188, 0xff00, RZ, 0xc0, !PT ;  /* 0x0000ff00bcff7812 */ /* 0x000fc4000786c0ff */
[----:B------:R-:W-:-:S04]  /*3160*/  FMUL.FTZ R52, R52, UR22 ;  /* 0x0000001634347c20 */ /* 0x000fc80008410000 */
[-C--:B------:R-:W-:Y:S01]  /*3170*/  @P2 FMUL.FTZ R182, R183, R52.reuse ;  /* 0x00000034b7b62220 */ /* 0x080fe20000410000 */
[----:B------:R-:W-:-:S03]  /*3180*/  FMUL.FTZ R52, R152, R52 ;  /* 0x0000003498347220 */ /* 0x000fc60000410000 */
[----:B------:R-:W-:Y:S01]  /*3190*/  FADD.FTZ R182, R56, R182 ;  /* 0x000000b638b67221 */ /* 0x000fe20000010000 */
[----:B------:R-:W-:Y:S01]  /*31a0*/  FFMA.FTZ R56, R216, UR17, R181 ;  /* 0x00000011d8387c23 */ /* 0x000fe200080100b5 */
[----:B------:R-:W-:Y:S02]  /*31b0*/  FSEL R52, R52, RZ, P2 ;  /* 0x000000ff34347208 */ /* 0x000fe40001000000 */
[----:B------:R-:W-:Y:S01]  /*31c0*/  @P3 PRMT R172, R172, 0x7632, R172 ;  /* 0x00007632acac3816 */ /* 0x000fe200000000ac */
[----:B------:R-:W-:-:S03]  /*31d0*/  FADD.FTZ R56, R252, -R56 ;  /* 0x80000038fc387221 */ /* 0x000fc60000010000 */
[----:B------:R-:W-:Y:S01]  /*31e0*/  @P3 SHF.L.U32 R172, R172, 0x10, RZ ;  /* 0x00000010acac3819 */ /* 0x000fe200000006ff */
        /* <DEDUP_REMOVED lines=10> */
.L_x_7317:
[--C-:B------:R-:W-:Y:S01]  /*3290*/  FFMA.FTZ R164, R215, UR17, R181.reuse ;  /* 0x00000011d7a47c23 */ /* 0x100fe200080100b5 */
[----:B-----5:R-:W-:Y:S01]  /*32a0*/  LOP3.LUT P3, RZ, R188, 0xff0000, RZ, 0xc0, !PT ;  /* 0x00ff0000bcff7812 */ /* 0x020fe2000786c0ff */
[----:B------:R-:W-:Y:S01]  /*32b0*/  FFMA.FTZ R166, R214, UR17, R181 ;  /* 0x00000011d6a67c23 */ /* 0x000fe200080100b5 */
[----:B------:R-:W-:Y:S01]  /*32c0*/  LOP3.LUT P4, RZ, R188, 0xff000000, RZ, 0xc0, !PT ;  /* 0xff000000bcff7812 */ /* 0x000fe2000788c0ff */
[----:B------:R-:W-:Y:S01]  /*32d0*/  FADD.FTZ R164, R251, -R164 ;  /* 0x800000a4fba47221 */ /* 0x000fe20000010000 */
[----:B------:R-:W-:Y:S02]  /*32e0*/  HFMA2 R165, -RZ, RZ, 0, 0 ;  /* 0x00000000ffa57431 */ /* 0x000fe400000001ff */
[----:B------:R-:W-:Y:S01]  /*32f0*/  FADD.FTZ R166, R250, -R166 ;  /* 0x800000a6faa67221 */ /* 0x000fe20000010000 */
[----:B------:R-:W-:Y:S01]  /*3300*/  LOP3.LUT P2, RZ, R189, 0xff, RZ, 0xc0, !PT ;  /* 0x000000ffbdff7812 */ /* 0x000fe2000784c0ff */
[----:B------:R-:W-:Y:S01]  /*3310*/  FMUL.FTZ R170, R164, UR23 ;  /* 0x00000017a4aa7c20 */ /* 0x000fe20008410000 */
[----:B------:R-:W-:Y:S01]  /*3320*/  MOV R183, RZ ;  /* 0x000000ff00b77202 */ /* 0x000fe20000000f00 */
[----:B------:R-:W-:-:S02]  /*3330*/  FMUL.FTZ R171, R166, UR23 ;  /* 0x00000017a6ab7c20 */ /* 0x000fc40008410000 */
[----:B------:R-:W-:Y:S02]  /*3340*/  FMUL.FTZ R164, R170, UR16 ;  /* 0x00000010aaa47c20 */ /* 0x000fe40008410000 */
[----:B------:R-:W-:Y:S02]  /*3350*/  FMUL.FTZ R166, R171, UR16 ;  /* 0x00000010aba67c20 */ /* 0x000fe40008410000 */
[----:B------:R-:W-:Y:S01]  /*3360*/  FMUL.FTZ R169, R164, UR22 ;  /* 0x00000016a4a97c20 */ /* 0x000fe20008410000 */
[----:B------:R-:W-:Y:S01]  /*3370*/  @P3 SHF.L.U32 R164, R173, 0x10, RZ ;  /* 0x00000010ada43819 */ /* 0x000fe200000006ff */
[----:B------:R-:W-:Y:S01]  /*3380*/  FMUL.FTZ R168, R166, UR22 ;  /* 0x00000016a6a87c20 */ /* 0x000fe20008410000 */
[----:B------:R-:W-:-:S03]  /*3390*/  MOV R166, RZ ;  /* 0x000000ff00a67202 */ /* 0x000fc60000000f00 */
[----:B------:R-:W-:Y:S01]  /*33a0*/  @P3 FMUL.FTZ R165, R164, R169 ;  /* 0x000000a9a4a53220 */ /* 0x000fe20000410000 */
[----:B------:R-:W-:Y:S02]  /*33b0*/  @P4 PRMT R164, R173, 0x7632, R164 ;  /* 0x00007632ada44816 */ /* 0x000fe400000000a4 */
[----:B------:R-:W-:Y:S01]  /*33c0*/  @P2 SHF.L.U32 R173, R174, 0x10, RZ ;  /* 0x00000010aead2819 */ /* 0x000fe200000006ff */
[----:B------:R-:W-:Y:S01]  /*33d0*/  FADD.FTZ R58, R58, R165 ;  /* 0x000000a53a3a7221 */ /* 0x000fe20000010000 */
[----:B------:R-:W-:Y:S01]  /*33e0*/  @P4 SHF.L.U32 R164, R164, 0x10, RZ ;  /* 0x00000010a4a44819 */ /* 0x000fe200000006ff */
[----:B------:R-:W-:-:S04]  /*33f0*/  HFMA2 R165, -RZ, RZ, 0, 0 ;  /* 0x00000000ffa57431 */ /* 0x000fc800000001ff */
[----:B------:R-:W-:Y:S01]  /*3400*/  @P4 FMUL.FTZ R166, R164, R168 ;  /* 0x000000a8a4a64220 */ /* 0x000fe20000410000 */
[----:B------:R-:W-:-:S03]  /*3410*/  FFMA.FTZ R164, R213, UR17, R181 ;  /* 0x00000011d5a47c23 */ /* 0x000fc600080100b5 */
[----:B------:R-:W-:Y:S01]  /*3420*/  FADD.FTZ R59, R59, R166 ;  /* 0x000000a63b3b7221 */ /* 0x000fe20000010000 */
[----:B------:R-:W-:Y:S01]  /*3430*/  FADD.FTZ R164, R249, -R164 ;  /* 0x800000a4f9a47221 */ /* 0x000fe20000010000 */
[----:B------:R-:W-:-:S03]  /*3440*/  FFMA.FTZ R166, R179, UR17, R181 ;  /* 0x00000011b3a67c23 */ /* 0x000fc600080100b5 */
[----:B------:R-:W-:Y:S01]  /*3450*/  FMUL.FTZ R164, R164, UR23 ;  /* 0x00000017a4a47c20 */ /* 0x000fe20008410000 */
[----:B------:R-:W-:-:S03]  /*3460*/  FADD.FTZ R166, R248, -R166 ;  /* 0x800000a6f8a67221 */ /* 0x000fc60000010000 */
[----:B------:R-:W-:-:S04]  /*3470*/  FMUL.FTZ R167, R164, UR16 ;  /* 0x00000010a4a77c20 */ /* 0x000fc80008410000 */
[----:B------:R-:W-:-:S04]  /*3480*/  FMUL.FTZ R167, R167, UR22 ;  /* 0x00000016a7a77c20 */ /* 0x000fc80008410000 */
[-C--:B------:R-:W-:Y:S01]  /*3490*/  @P2 FMUL.FTZ R165, R173, R167.reuse ;  /* 0x000000a7ada52220 */ /* 0x080fe20000410000 */
[----:B------:R-:W-:-:S03]  /*34a0*/  FMUL.FTZ R167, R148, R167 ;  /* 0x000000a794a77220 */ /* 0x000fc60000410000 */
[----:B------:R-:W-:Y:S01]  /*34b0*/  FADD.FTZ R173, R52, R165 ;  /* 0x000000a534ad7221 */ /* 0x000fe20000010000 */
[----:B------:R-:W-:Y:S01]  /*34c0*/  FMUL.FTZ R165, R166, UR23 ;  /* 0x00000017a6a57c20 */ /* 0x000fe20008410000 */
[----:B------:R-:W-:Y:S02]  /*34d0*/  FSEL R182, R167, RZ, P2 ;  /* 0x000000ffa7b67208 */ /* 0x000fe40001000000 */
[----:B------:R-:W-:Y:S01]  /*34e0*/  LOP3.LUT P2, RZ, R189, 0xff00, RZ, 0xc0, !PT ;  /* 0x0000ff00bdff7812 */ /* 0x000fe2000784c0ff */
[----:B------:R-:W-:Y:S01]  /*34f0*/  FMUL.FTZ R166, R165, UR16 ;  /* 0x00000010a5a67c20 */ /* 0x000fe20008410000 */
[----:B------:R-:W-:-:S03]  /*3500*/  MOV R167, RZ ;  /* 0x000000ff00a77202 */ /* 0x000fc60000000f00 */
[----:B------:R-:W-:-:S08]  /*3510*/  FMUL.FTZ R166, R166, UR22 ;  /* 0x00000016a6a67c20 */ /* 0x000fd00008410000 */
[----:B------:R-:W-:-:S04]  /*3520*/  @P2 PRMT R52, R174, 0x7632, R52 ;  /* 0x00007632ae342816 */ /* 0x000fc80000000034 */
[----:B------:R-:W-:-:S05]  /*3530*/  @P2 SHF.L.U32 R52, R52, 0x10, RZ ;  /* 0x0000001034342819 */ /* 0x000fca00000006ff */
[-C--:B------:R-:W-:Y:S01]  /*3540*/  @P2 FMUL.FTZ R167, R52, R166.reuse ;  /* 0x000000a634a72220 */ /* 0x080fe20000410000 */
[----:B------:R-:W-:Y:S01]  /*3550*/  FMUL.FTZ R52, R149, R166 ;  /* 0x000000a695347220 */ /* 0x000fe20000410000 */
[----:B------:R-:W-:Y:S02]  /*3560*/  FFMA.FTZ R166, R178, UR17, R181 ;  /* 0x00000011b2a67c23 */ /* 0x000fe400080100b5 */
[----:B------:R-:W-:Y:S01]  /*3570*/  FADD.FTZ R180, R53, R167 ;  /* 0x000000a735b47221 */ /* 0x000fe20000010000 */
[----:B------:R-:W-:Y:S01]  /*3580*/  HFMA2 R167, -RZ, RZ, 0, 0 ;  /* 0x00000000ffa77431 */ /* 0x000fe200000001ff */
[----:B------:R-:W-:Y:S01]  /*3590*/  FSEL R52, R52, RZ, P2 ;  /* 0x000000ff34347208 */ /* 0x000fe20001000000 */
[----:B------:R-:W-:Y:S01]  /*35a0*/  FADD.FTZ R166, R247, -R166 ;  /* 0x800000a6f7a67221 */ /* 0x000fe20000010000 */
[----:B------:R-:W-:-:S03]  /*35b0*/  LOP3.LUT P2, RZ, R189, 0xff0000, RZ, 0xc0, !PT ;  /* 0x00ff0000bdff7812 */ /* 0x000fc6000784c0ff */
[----:B------:R-:W-:-:S04]  /*35c0*/  FMUL.FTZ R166, R166, UR23 ;  /* 0x00000017a6a67c20 */ /* 0x000fc80008410000 */
[----:B------:R-:W-:-:S04]  /*35d0*/  FMUL.FTZ R53, R166, UR16 ;  /* 0x00000010a6357c20 */ /* 0x000fc80008410000 */
[----:B------:R-:W-:Y:S02]  /*35e0*/  FMUL.FTZ R53, R53, UR22 ;  /* 0x0000001635357c20 */ /* 0x000fe40008410000 */
[----:B------:R-:W-:-:S05]  /*35f0*/  @P2 SHF.L.U32 R174, R175, 0x10, RZ ;  /* 0x00000010afae2819 */ /* 0x000fca00000006ff */
[-C--:B------:R-:W-:Y:S01]  /*3600*/  @P2 FMUL.FTZ R167, R174, R53.reuse ;  /* 0x00000035aea72220 */ /* 0x080fe20000410000 */
[----:B------:R-:W-:-:S03]  /*3610*/  FMUL.FTZ R53, R150, R53 ;  /* 0x0000003596357220 */ /* 0x000fc60000410000 */
        /* <DEDUP_REMOVED lines=11> */
[-C--:B------:R-:W-:Y:S01]  /*36d0*/  @P2 FMUL.FTZ R183, R175, R54.reuse ;  /* 0x00000036afb72220 */ /* 0x080fe20000410000 */
[----:B------:R-:W-:-:S03]  /*36e0*/  FMUL.FTZ R54, R151, R54 ;  /* 0x0000003697367220 */ /* 0x000fc60000410000 */
[----:B------:R-:W-:Y:S01]  /*36f0*/  FADD.FTZ R175, R55, R183 ;  /* 0x000000b737af7221 */ /* 0x000fe20000010000 */
[----:B------:R-:W-:Y:S02]  /*3700*/  MOV R183, RZ ;  /* 0x000000ff00b77202 */ /* 0x000fe40000000f00 */
[----:B------:R-:W-:Y:S02]  /*3710*/  FSEL R54, R54, RZ, P2 ;  /* 0x000000ff36367208 */ /* 0x000fe40001000000 */
[----:B------:R-:W-:Y:S02]  /*3720*/  LOP3.LUT P2, RZ, R188, 0xff, RZ, 0xc0, !PT ;  /* 0x000000ffbcff7812 */ /* 0x000fe4000784c0ff */
[----:B------:R-:W-:Y:S01]  /*3730*/  F2FP.BF16.F32.PACK_AB R55, R54, R53 ;  /* 0x000000353637723e */ /* 0x000fe200000010ff */
[----:B------:R-:W-:Y:S01]  /*3740*/  FMUL.FTZ R53, R155, R168 ;  /* 0x000000a89b357220 */ /* 0x000fe20000410000 */
[----:B------:R-:W-:Y:S01]  /*3750*/  F2FP.BF16.F32.PACK_AB R54, R52, R182 ;  /* 0x000000b63436723e */ /* 0x000fe200000010ff */
[----:B------:R-:W-:Y:S01]  /*3760*/  FMUL.FTZ R52, R154, R169 ;  /* 0x000000a99a347220 */ /* 0x000fe20000410000 */
[----:B------:R-:W-:-:S02]  /*3770*/  FFMA.FTZ R169, R176, UR17, R181 ;  /* 0x00000011b0a97c23 */ /* 0x000fc400080100b5 */
[----:B------:R-:W-:Y:S02]  /*3780*/  FSEL R53, R53, RZ, P4 ;  /* 0x000000ff35357208 */ /* 0x000fe40002000000 */
[----:B------:R-:W-:Y:S01]  /*3790*/  FADD.FTZ R168, R217, -R169 ;  /* 0x800000a9d9a87221 */ /* 0x000fe20000010000 */
[----:B------:R-:W-:Y:S01]  /*37a0*/  FSEL R52, R52, RZ, P3 ;  /* 0x000000ff34347208 */ /* 0x000fe20001800000 */
[----:B------:R-:W-:Y:S01]  /*37b0*/  HFMA2 R169, -RZ, RZ, 0, 0 ;  /* 0x00000000ffa97431 */ /* 0x000fe200000001ff */
[----:B------:R-:W-:Y:S01]  /*37c0*/  @P2 SHF.L.U32 R182, R172, 0x10, RZ ;  /* 0x00000010acb62819 */ /* 0x000fe200000006ff */
[----:B------:R-:W-:Y:S01]  /*37d0*/  FMUL.FTZ R168, R168, UR23 ;  /* 0x00000017a8a87c20 */ /* 0x000fe20008410000 */
[----:B------:R-:W-:Y:S02]  /*37e0*/  F2FP.BF16.F32.PACK_AB R53, R53, R52 ;  /* 0x000000343535723e */ /* 0x000fe400000010ff */
[----:B------:R-:W-:Y:S01]  /*37f0*/  LOP3.LUT P3, RZ, R188, 0xff00, RZ, 0xc0, !PT ;  /* 0x0000ff00bcff7812 */ /* 0x000fe2000786c0ff */
[----:B------:R-:W-:-:S04]  /*3800*/  FMUL.FTZ R52, R168, UR16 ;  /* 0x00000010a8347c20 */ /* 0x000fc80008410000 */
[----:B------:R-:W-:-:S04]  /*3810*/  FMUL.FTZ R52, R52, UR22 ;  /* 0x0000001634347c20 */ /* 0x000fc80008410000 */
[-C--:B------:R-:W-:Y:S01]  /*3820*/  @P2 FMUL.FTZ R169, R182, R52.reuse ;  /* 0x00000034b6a92220 */ /* 0x080fe20000410000 */
[----:B------:R-:W-:-:S03]  /*3830*/  FMUL.FTZ R52, R152, R52 ;  /* 0x0000003498347220 */ /* 0x000fc60000410000 */
[----:B------:R-:W-:Y:S01]  /*3840*/  FADD.FTZ R182, R56, R169 ;  /* 0x000000a938b67221 */ /* 0x000fe20000010000 */
[----:B------:R-:W-:Y:S01]  /*3850*/  FFMA.FTZ R56, R216, UR17, R181 ;  /* 0x00000011d8387c23 */ /* 0x000fe200080100b5 */
[----:B------:R-:W-:Y:S02]  /*3860*/  @P3 PRMT R172, R172, 0x7632, R172 ;  /* 0x00007632acac3816 */ /* 0x000fe400000000ac */
[----:B------:R-:W-:Y:S01]  /*3870*/  FSEL R52, R52, RZ, P2 ;  /* 0x000000ff34347208 */ /* 0x000fe20001000000 */
[----:B------:R-:W-:Y:S01]  /*3880*/  FADD.FTZ R56, R252, -R56 ;  /* 0x80000038fc387221 */ /* 0x000fe20000010000 */
[----:B------:R-:W-:-:S03]  /*3890*/  @P3 SHF.L.U32 R172, R172, 0x10, RZ ;  /* 0x00000010acac3819 */ /* 0x000fc600000006ff */
[----:B------:R-:W-:-:S04]  /*38a0*/  FMUL.FTZ R169, R56, UR23 ;  /* 0x0000001738a97c20 */ /* 0x000fc80008410000 */
[----:B------:R-:W-:-:S04]  /*38b0*/  FMUL.FTZ R56, R169, UR16 ;  /* 0x00000010a9387c20 */ /* 0x000fc80008410000 */
[----:B------:R-:W-:-:S04]  /*38c0*/  FMUL.FTZ R56, R56, UR22 ;  /* 0x0000001638387c20 */ /* 0x000fc80008410000 */
[-C--:B------:R-:W-:Y:S01]  /*38d0*/  @P3 FMUL.FTZ R183, R172, R56.reuse ;  /* 0x00000038acb73220 */ /* 0x080fe20000410000 */
[----:B------:R-:W-:-:S03]  /*38e0*/  FMUL.FTZ R56, R153, R56 ;  /* 0x0000003899387220 */ /* 0x000fc60000410000 */
[----:B------:R-:W-:Y:S02]  /*38f0*/  FADD.FTZ R172, R57, R183 ;  /* 0x000000b739ac7221 */ /* 0x000fe40000010000 */
[----:B------:R-:W-:-:S04]  /*3900*/  FSEL R56, R56, RZ, P3 ;  /* 0x000000ff38387208 */ /* 0x000fc80001800000 */
[----:B------:R-:W-:Y:S01]  /*3910*/  F2FP.BF16.F32.PACK_AB R52, R56, R52 ;  /* 0x000000343834723e */ /* 0x000fe200000010ff */
[----:B------:R-:W-:Y:S06]  /*3920*/  BRA `(.L_x_7318) ;  /* 0x0000000c00607947 */ /* 0x000fec0003800000 */
.L_x_7316:
        /* <DEDUP_REMOVED lines=10> */
[----:B------:R-:W-:-:S04]  /*39d0*/  FFMA.FTZ R180, R180, UR23, R26 ;  /* 0x00000017b4b47c23 */ /* 0x000fc8000801001a */
        /* <DEDUP_REMOVED lines=11> */
[----:B------:R-:W-:-:S04]  /*3a90*/  FFMA.FTZ R180, R180, UR23, R27 ;  /* 0x00000017b4b47c23 */ /* 0x000fc8000801001b */
        /* <DEDUP_REMOVED lines=9> */
[----:B------:R-:W-:-:S04]  /*3b30*/  FFMA.FTZ R173, R173, UR23, R20 ;  /* 0x00000017adad7c23 */ /* 0x000fc80008010014 */
        /* <DEDUP_REMOVED lines=10> */
[----:B------:R-:W-:-:S04]  /*3be0*/  FFMA.FTZ R180, R180, UR23, R21 ;  /* 0x00000017b4b47c23 */ /* 0x000fc80008010015 */
        /* <DEDUP_REMOVED lines=12> */
[----:B------:R-:W-:-:S04]  /*3cb0*/  FFMA.FTZ R174, R174, UR23, R22 ;  /* 0x00000017aeae7c23 */ /* 0x000fc80008010016 */
        /* <DEDUP_REMOVED lines=12> */
[----:B------:R-:W-:Y:S01]  /*3d80*/  FFMA.FTZ R221, R221, UR23, R23 ;  /* 0x00000017dddd7c23 */ /* 0x000fe20008010017 */
        /* <DEDUP_REMOVED lines=16> */
[----:B------:R-:W-:Y:S01]  /*3e90*/  FFMA.FTZ R52, R52, UR23, R24 ;  /* 0x0000001734347c23 */ /* 0x000fe20008010018 */
        /* <DEDUP_REMOVED lines=24> */
.L_x_7319:
        /* <DEDUP_REMOVED lines=8> */
[----:B------:R-:W-:Y:S01]  /*40a0*/  FFMA.FTZ R170, R164, UR23, R26 ;  /* 0x00000017a4aa7c23 */ /* 0x000fe2000801001a */
[----:B------:R-:W-:Y:S01]  /*40b0*/  MOV R183, RZ ;  /* 0x000000ff00b77202 */ /* 0x000fe20000000f00 */
[----:B------:R-:W-:-:S02]  /*40c0*/  FFMA.FTZ R171, R166, UR23, R27 ;  /* 0x00000017a6ab7c23 */ /* 0x000fc4000801001b */
        /* <DEDUP_REMOVED lines=17> */
[----:B------:R-:W-:Y:S01]  /*41e0*/  FFMA.FTZ R164, R164, UR23, R20 ;  /* 0x00000017a4a47c23 */ /* 0x000fe20008010014 */
[----:B------:R-:W-:-:S03]  /*41f0*/  FADD.FTZ R166, R248, -R166 ;  /* 0x800000a6f8a67221 */ /* 0x000fc60000010000 */
[----:B------:R-:W-:-:S04]  /*4200*/  FMUL.FTZ R167, R164, UR16 ;  /* 0x00000010a4a77c20 */ /* 0x000fc80008410000 */
[----:B------:R-:W-:-:S04]  /*4210*/  FMUL.FTZ R167, R167, UR22 ;  /* 0x00000016a7a77c20 */ /* 0x000fc80008410000 */
[-C--:B------:R-:W-:Y:S01]  /*4220*/  @P2 FMUL.FTZ R165, R173, R167.reuse ;  /* 0x000000a7ada52220 */ /* 0x080fe20000410000 */
[----:B------:R-:W-:-:S03]  /*4230*/  FMUL.FTZ R167, R148, R167 ;  /* 0x000000a794a77220 */ /* 0x000fc60000410000 */
[----:B------:R-:W-:Y:S01]  /*4240*/  FADD.FTZ R173, R52, R165 ;  /* 0x000000a534ad7221 */ /* 0x000fe20000010000 */
[----:B------:R-:W-:Y:S01]  /*4250*/  FFMA.FTZ R165, R166, UR23, R21 ;  /* 0x00000017a6a57c23 */ /* 0x000fe20008010015 */
        /* <DEDUP_REMOVED lines=15> */
[----:B------:R-:W-:-:S04]  /*4350*/  FFMA.FTZ R166, R166, UR23, R22 ;  /* 0x00000017a6a67c23 */ /* 0x000fc80008010016 */
        /* <DEDUP_REMOVED lines=11> */
[----:B------:R-:W-:-:S04]  /*4410*/  FFMA.FTZ R167, R54, UR23, R23 ;  /* 0x0000001736a77c23 */ /* 0x000fc80008010017 */
        /* <DEDUP_REMOVED lines=20> */
[----:B------:R-:W-:Y:S01]  /*4560*/  FFMA.FTZ R168, R168, UR23, R24 ;  /* 0x00000017a8a87c23 */ /* 0x000fe20008010018 */
        /* <DEDUP_REMOVED lines=14> */
[----:B------:R-:W-:-:S04]  /*4650*/  FMUL.FTZ R56, R56, UR22 ;  /* 0x0000001638387c20 */ /* 0x000fc80008410000 */
[-C--:B------:R-:W-:Y:S01]  /*4660*/  @P3 FMUL.FTZ R183, R172, R56.reuse ;  /* 0x00000038acb73220 */ /* 0x080fe20000410000 */
[----:B------:R-:W-:-:S03]  /*4670*/  FMUL.FTZ R56, R153, R56 ;  /* 0x0000003899387220 */ /* 0x000fc60000410000 */
[----:B------:R-:W-:Y:S02]  /*4680*/  FADD.FTZ R172, R57, R183 ;  /* 0x000000b739ac7221 */ /* 0x000fe40000010000 */
[----:B------:R-:W-:-:S04]  /*4690*/  FSEL R56, R56, RZ, P3 ;  /* 0x000000ff38387208 */ /* 0x000fc80001800000 */
[----:B------:R-:W-:-:S07]  /*46a0*/  F2FP.BF16.F32.PACK_AB R52, R56, R52 ;  /* 0x000000343834723e */ /* 0x000fce00000010ff */
.L_x_7318:
        /* <DEDUP_REMOVED lines=16> */
.L_x_7315:
[----:B------:R-:W-:Y:S05]  /*47b0*/  BSYNC.RECONVERGENT B0 ;  /* 0x0000000000007941 */ /* 0x000fea0003800200 */
.L_x_7314:
        /* <DEDUP_REMOVED lines=13> */
[----:B-----5:R-:W-:Y:S01]  /*4890*/  LOP3.LUT P3, RZ, R187, 0xff, RZ, 0xc0, !PT ;  /* 0x000000ffbbff7812 */ /* 0x020fe2000786c0ff */
[----:B------:R-:W-:Y:S01]  /*48a0*/  FFMA.FTZ R165, R209, UR17, R181 ;  /* 0x00000011d1a57c23 */ /* 0x000fe200080100b5 */
[----:B------:R-:W-:Y:S01]  /*48b0*/  LOP3.LUT P4, RZ, R186, 0xff0000, RZ, 0xc0, !PT ;  /* 0x00ff0000baff7812 */ /* 0x000fe2000788c0ff */
[----:B------:R-:W-:Y:S01]  /*48c0*/  FADD.FTZ R164, R241, -R164 ;  /* 0x800000a4f1a47221 */ /* 0x000fe20000010000 */
[----:B------:R-:W-:Y:S01]  /*48d0*/  LOP3.LUT P5, RZ, R187, 0xff00, RZ, 0xc0, !PT ;  /* 0x0000ff00bbff7812 */ /* 0x000fe200078ac0ff */
[----:B------:R-:W-:Y:S01]  /*48e0*/  FADD.FTZ R170, R243, -R165 ;  /* 0x800000a5f3aa7221 */ /* 0x000fe20000010000 */
[----:B------:R-:W-:Y:S02]  /*48f0*/  HFMA2 R165, -RZ, RZ, 0, 0 ;  /* 0x00000000ffa57431 */ /* 0x000fe400000001ff */
[----:B------:R-:W-:Y:S01]  /*4900*/  FFMA.FTZ R164, R164, UR23, R12 ;  /* 0x00000017a4a47c23 */ /* 0x000fe2000801000c */
[----:B------:R-:W-:Y:S01]  /*4910*/  LOP3.LUT P6, RZ, R187, 0xff0000, RZ, 0xc0, !PT ;  /* 0x00ff0000bbff7812 */ /* 0x000fe200078cc0ff */
[----:B------:R-:W-:Y:S01]  /*4920*/  FFMA.FTZ R170, R170, UR23, R18 ;  /* 0x00000017aaaa7c23 */ /* 0x000fe20008010012 */
[----:B------:R-:W-:Y:S01]  /*4930*/  MOV R183, RZ ;  /* 0x000000ff00b77202 */ /* 0x000fe20000000f00 */
[----:B------:R-:W-:Y:S01]  /*4940*/  FMUL.FTZ R166, R164, UR16 ;  /* 0x00000010a4a67c20 */ /* 0x000fe20008410000 */
[----:B------:R-:W-:-:S03]  /*4950*/  @P3 SHF.L.U32 R167, R174, 0x10, RZ ;  /* 0x00000010aea73819 */ /* 0x000fc600000006ff */
[----:B------:R-:W-:Y:S01]  /*4960*/  FMUL.FTZ R166, R166, UR22 ;  /* 0x00000016a6a67c20 */ /* 0x000fe20008410000 */
[----:B------:R-:W-:-:S03]  /*4970*/  @P4 SHF.L.U32 R169, R173, 0x10, RZ ;  /* 0x00000010ada94819 */ /* 0x000fc600000006ff */
[-C--:B------:R-:W-:Y:S01]  /*4980*/  @P3 FMUL.FTZ R165, R167, R166.reuse ;  /* 0x000000a6a7a53220 */ /* 0x080fe20000410000 */
[----:B------:R-:W-:Y:S01]  /*4990*/  FMUL.FTZ R166, R140, R166 ;  /* 0x000000a68ca67220 */ /* 0x000fe20000410000 */
[----:B------:R-:W-:-:S04]  /*49a0*/  FMUL.FTZ R167, R170, UR16 ;  /* 0x00000010aaa77c20 */ /* 0x000fc80008410000 */
[----:B------:R-:W-:Y:S01]  /*49b0*/  FSEL R182, R166, RZ, P3 ;  /* 0x000000ffa6b67208 */ /* 0x000fe20001800000 */
[----:B------:R-:W-:Y:S01]  /*49c0*/  FFMA.FTZ R166, R208, UR17, R181 ;  /* 0x00000011d0a67c23 */ /* 0x000fe200080100b5 */
[----:B------:R-:W-:Y:S01]  /*49d0*/  LOP3.LUT P3, RZ, R186, 0xff000000, RZ, 0xc0, !PT ;  /* 0xff000000baff7812 */ /* 0x000fe2000786c0ff */
[----:B------:R-:W-:Y:S01]  /*49e0*/  FMUL.FTZ R168, R167, UR22 ;  /* 0x00000016a7a87c20 */ /* 0x000fe20008410000 */
[----:B------:R-:W-:Y:S01]  /*49f0*/  MOV R167, RZ ;  /* 0x000000ff00a77202 */ /* 0x000fe20000000f00 */
[----:B------:R-:W-:Y:S02]  /*4a00*/  FADD.FTZ R166, R242, -R166 ;  /* 0x800000a6f2a67221 */ /* 0x000fe40000010000 */
[----:B------:R-:W-:Y:S02]  /*4a10*/  @P4 FMUL.FTZ R167, R169, R168 ;  /* 0x000000a8a9a74220 */ /* 0x000fe40000410000 */
[----:B------:R-:W-:Y:S02]  /*4a20*/  FFMA.FTZ R171, R166, UR23, R19 ;  /* 0x00000017a6ab7c23 */ /* 0x000fe40008010013 */
[----:B------:R-:W-:-:S02]  /*4a30*/  FADD.FTZ R50, R50, R167 ;  /* 0x000000a732327221 */ /* 0x000fc40000010000 */
[----:B------:R-:W-:Y:S02]  /*4a40*/  FMUL.FTZ R167, R171, UR16 ;  /* 0x00000010aba77c20 */ /* 0x000fe40008410000 */
[----:B------:R-:W-:Y:S01]  /*4a50*/  @P3 PRMT R166, R173, 0x7632, R166 ;  /* 0x00007632ada63816 */ /* 0x000fe200000000a6 */
[----:B------:R-:W-:Y:S01]  /*4a60*/  FADD.FTZ R173, R44, R165 ;  /* 0x000000a52cad7221 */ /* 0x000fe20000010000 */
[----:B------:R-:W-:Y:S01]  /*4a70*/  FMUL.FTZ R169, R167, UR22 ;  /* 0x00000016a7a97c20 */ /* 0x000fe20008410000 */
[----:B------:R-:W-:Y:S01]  /*4a80*/  HFMA2 R167, -RZ, RZ, 0, 0 ;  /* 0x00000000ffa77431 */ /* 0x000fe200000001ff */
[----:B------:R-:W-:-:S05]  /*4a90*/  @P3 SHF.L.U32 R166, R166, 0x10, RZ ;  /* 0x00000010a6a63819 */ /* 0x000fca00000006ff */
[----:B------:R-:W-:Y:S01]  /*4aa0*/  @P3 FMUL.FTZ R167, R166, R169 ;  /* 0x000000a9a6a73220 */ /* 0x000fe20000410000 */
[----:B------:R-:W-:-:S03]  /*4ab0*/  FFMA.FTZ R166, R192, UR17, R181 ;  /* 0x00000011c0a67c23 */ /* 0x000fc600080100b5 */
[----:B------:R-:W-:Y:S01]  /*4ac0*/  FADD.FTZ R51, R51, R167 ;  /* 0x000000a733337221 */ /* 0x000fe20000010000 */
[----:B------:R-:W-:Y:S01]  /*4ad0*/  FADD.FTZ R166, R240, -R166 ;  /* 0x800000a6f0a67221 */ /* 0x000fe20000010000 */
[----:B------:R-:W-:-:S03]  /*4ae0*/  MOV R167, RZ ;  /* 0x000000ff00a77202 */ /* 0x000fc60000000f00 */
[----:B------:R-:W-:Y:S01]  /*4af0*/  FFMA.FTZ R165, R166, UR23, R13 ;  /* 0x00000017a6a57c23 */ /* 0x000fe2000801000d */
[----:B------:R-:W-:Y:S02]  /*4b00*/  @P5 PRMT R166, R174, 0x7632, R166 ;  /* 0x00007632aea65816 */ /* 0x000fe400000000a6 */
[----:B------:R-:W-:Y:S01]  /*4b10*/  @P6 SHF.L.U32 R174, R175, 0x10, RZ ;  /* 0x00000010afae6819 */ /* 0x000fe200000006ff */
[----:B------:R-:W-:Y:S01]  /*4b20*/  FMUL.FTZ R44, R165, UR16 ;  /* 0x00000010a52c7c20 */ /* 0x000fe20008410000 */
[----:B------:R-:W-:-:S03]  /*4b30*/  @P5 SHF.L.U32 R166, R166, 0x10, RZ ;  /* 0x00000010a6a65819 */ /* 0x000fc600000006ff */
[----:B------:R-:W-:-:S04]  /*4b40*/  FMUL.FTZ R44, R44, UR22 ;  /* 0x000000162c2c7c20 */ /* 0x000fc80008410000 */
[----:B------:R-:W-:Y:S01]  /*4b50*/  @P5 FMUL.FTZ R167, R166, R44 ;  /* 0x0000002ca6a75220 */ /* 0x000fe20000410000 */
[----:B------:R-:W-:-:S03]  /*4b60*/  FFMA.FTZ R166, R191, UR17, R181 ;  /* 0x00000011bfa67c23 */ /* 0x000fc600080100b5 */
[----:B------:R-:W-:Y:S01]  /*4b70*/  FADD.FTZ R180, R45, R167 ;  /* 0x000000a72db47221 */ /* 0x000fe20000010000 */
[----:B------:R-:W-:Y:S01]  /*4b80*/  FADD.FTZ R166, R239, -R166 ;  /* 0x800000a6efa67221 */ /* 0x000fe20000010000 */
[----:B------:R-:W-:-:S03]  /*4b90*/  HFMA2 R167, -RZ, RZ, 0, 0 ;  /* 0x00000000ffa77431 */ /* 0x000fc600000001ff */
[----:B------:R-:W-:-:S04]  /*4ba0*/  FFMA.FTZ R166, R166, UR23, R14 ;  /* 0x00000017a6a67c23 */ /* 0x000fc8000801000e */
[----:B------:R-:W-:-:S04]  /*4bb0*/  FMUL.FTZ R45, R166, UR16 ;  /* 0x00000010a62d7c20 */ /* 0x000fc80008410000 */
[----:B------:R-:W-:-:S04]  /*4bc0*/  FMUL.FTZ R45, R45, UR22 ;  /* 0x000000162d2d7c20 */ /* 0x000fc80008410000 */
        /* <DEDUP_REMOVED lines=13> */
[----:B------:R-:W-:-:S04]  /*4ca0*/  @P6 FMUL.FTZ R183, R175, R46 ;  /* 0x0000002eafb76220 */ /* 0x000fc80000410000 */
[----:B------:R-:W-:Y:S01]  /*4cb0*/  FADD.FTZ R175, R47, R183 ;  /* 0x000000b72faf7221 */ /* 0x000fe20000010000 */
[----:B------:R-:W-:Y:S01]  /*4cc0*/  FMUL.FTZ R47, R143, R46 ;  /* 0x0000002e8f2f7220 */ /* 0x000fe20000410000 */
[----:B------:R-:W-:Y:S01]  /*4cd0*/  FMUL.FTZ R46, R141, R44 ;  /* 0x0000002c8d2e7220 */ /* 0x000fe20000410000 */
[----:B------:R-:W-:Y:S01]  /*4ce0*/  FMUL.FTZ R44, R146, R168 ;  /* 0x000000a8922c7220 */ /* 0x000fe20000410000 */
[----:B------:R-:W-:Y:S01]  /*4cf0*/  FFMA.FTZ R168, R211, UR17, R181 ;  /* 0x00000011d3a87c23 */ /* 0x000fe200080100b5 */
[----:B------:R-:W-:Y:S02]  /*4d00*/  MOV R183, RZ ;  /* 0x000000ff00b77202 */ /* 0x000fe40000000f00 */
[----:B------:R-:W-:Y:S01]  /*4d10*/  FSEL R47, R47, RZ, P6 ;  /* 0x000000ff2f2f7208 */ /* 0x000fe20003000000 */
[----:B------:R-:W-:Y:S01]  /*4d20*/  FADD.FTZ R168, R245, -R168 ;  /* 0x800000a8f5a87221 */ /* 0x000fe20000010000 */
[----:B------:R-:W-:Y:S02]  /*4d30*/  FSEL R44, R44, RZ, P4 ;  /* 0x000000ff2c2c7208 */ /* 0x000fe40002000000 */
[----:B------:R-:W-:Y:S01]  /*4d40*/  F2FP.BF16.F32.PACK_AB R47, R47, R45 ;  /* 0x0000002d2f2f723e */ /* 0x000fe200000010ff */
[----:B------:R-:W-:Y:S01]  /*4d50*/  FMUL.FTZ R45, R147, R169 ;  /* 0x000000a9932d7220 */ /* 0x000fe20000410000 */
[----:B------:R-:W-:Y:S01]  /*4d60*/  LOP3.LUT P4, RZ, R186, 0xff, RZ, 0xc0, !PT ;  /* 0x000000ffbaff7812 */ /* 0x000fe2000788c0ff */
[----:B------:R-:W-:Y:S01]  /*4d70*/  FFMA.FTZ R168, R168, UR23, R16 ;  /* 0x00000017a8a87c23 */ /* 0x000fe20008010010 */
[----:B------:R-:W-:Y:S01]  /*4d80*/  FSEL R46, R46, RZ, P5 ;  /* 0x000000ff2e2e7208 */ /* 0x000fe20002800000 */
[----:B------:R-:W-:Y:S01]  /*4d90*/  HFMA2 R169, -RZ, RZ, 0, 0 ;  /* 0x00000000ffa97431 */ /* 0x000fe200000001ff */
[----:B------:R-:W-:-:S02]  /*4da0*/  FSEL R45, R45, RZ, P3 ;  /* 0x000000ff2d2d7208 */ /* 0x000fc40001800000 */
[----:B------:R-:W-:Y:S02]  /*4db0*/  F2FP.BF16.F32.PACK_AB R46, R46, R182 ;  /* 0x000000b62e2e723e */ /* 0x000fe400000010ff */
[----:B------:R-:W-:Y:S01]  /*4dc0*/  F2FP.BF16.F32.PACK_AB R45, R45, R44 ;  /* 0x0000002c2d2d723e */ /* 0x000fe200000010ff */
[----:B------:R-:W-:Y:S01]  /*4dd0*/  FMUL.FTZ R44, R168, UR16 ;  /* 0x00000010a82c7c20 */ /* 0x000fe20008410000 */
[----:B------:R-:W-:-:S03]  /*4de0*/  LOP3.LUT P3, RZ, R186, 0xff00, RZ, 0xc0, !PT ;  /* 0x0000ff00baff7812 */ /* 0x000fc6000786c0ff */
[----:B------:R-:W-:Y:S01]  /*4df0*/  @P4 SHF.L.U32 R182, R172, 0x10, RZ ;  /* 0x00000010acb64819 */ /* 0x000fe200000006ff */
        /* <DEDUP_REMOVED lines=18> */
.L_x_7323:
[----:B------:R-:W-:Y:S01]  /*4f20*/  FFMA.FTZ R180, R209, UR17, R181 ;  /* 0x00000011d1b47c23 */ /* 0x000fe200080100b5 */
[C---:B-----5:R-:W-:Y:S02]  /*4f30*/  LOP3.LUT P4, RZ, R186.reuse, 0xff0000, RZ, 0xc0, !PT ;  /* 0x00ff0000baff7812 */ /* 0x060fe4000788c0ff */
[----:B------:R-:W-:Y:S01]  /*4f40*/  LOP3.LUT P3, RZ, R186, 0xff000000, RZ, 0xc0, !PT ;  /* 0xff000000baff7812 */ /* 0x000fe2000786c0ff */
[----:B------:R-:W-:Y:S01]  /*4f50*/  FADD.FTZ R180, R243, -R180 ;  /* 0x800000b4f3b47221 */ /* 0x000fe20000010000 */
[C---:B------:R-:W-:Y:S02]  /*4f60*/  LOP3.LUT P5, RZ, R187.reuse, 0xff, RZ, 0xc0, !PT ;  /* 0x000000ffbbff7812 */ /* 0x040fe400078ac0ff */
[----:B------:R-:W-:Y:S01]  /*4f70*/  LOP3.LUT P6, RZ, R187, 0xff0000, RZ, 0xc0, !PT ;  /* 0x00ff0000bbff7812 */ /* 0x000fe200078cc0ff */
        /* <DEDUP_REMOVED lines=23> */
[----:B------:R-:W-:Y:S01]  /*50f0*/  FFMA.FTZ R173, R173, UR23, R12 ;  /* 0x00000017adad7c23 */ /* 0x000fe2000801000c */
        /* <DEDUP_REMOVED lines=22> */
[----:B------:R-:W-:-:S04]  /*5260*/  FFMA.FTZ R45, R45, UR23, R14 ;  /* 0x000000172d2d7c23 */ /* 0x000fc8000801000e */
        /* <DEDUP_REMOVED lines=25> */
[----:B------:R-:W-:-:S03]  /*5400*/  FFMA.FTZ R44, R211, UR17, R181 ;  /* 0x00000011d32c7c23 */ /* 0x000fc600080100b5 */
[----:B------:R-:W-:Y:S01]  /*5410*/  FSEL R45, R45, RZ, P4 ;  /* 0x000000ff2d2d7208 */ /* 0x000fe20002000000 */
[----:B------:R-:W-:Y:S01]  /*5420*/  FADD.FTZ R44, R245, -R44 ;  /* 0x8000002cf52c7221 */ /* 0x000fe20000010000 */
[----:B------:R-:W-:Y:S02]  /*5430*/  LOP3.LUT P4, RZ, R186, 0xff, RZ, 0xc0, !PT ;  /* 0x000000ffbaff7812 */ /* 0x000fe4000788c0ff */
[----:B------:R-:W-:Y:S01]  /*5440*/  F2FP.BF16.F32.PACK_AB R45, R182, R45 ;  /* 0x0000002db62d723e */ /* 0x000fe200000010ff */
[----:B------:R-:W-:Y:S01]  /*5450*/  FFMA.FTZ R44, R44, UR23, R16 ;  /* 0x000000172c2c7c23 */ /* 0x000fe20008010010 */
[----:B------:R-:W-:-:S03]  /*5460*/  HFMA2 R182, -RZ, RZ, 0, 0 ;  /* 0x00000000ffb67431 */ /* 0x000fc600000001ff */
        /* <DEDUP_REMOVED lines=21> */
.L_x_7322:
[----:B------:R-:W0:Y:S02]  /*55c0*/  LDC.64 R182, c[0x0][0x478] ;  /* 0x00011e00ffb67b82 */ /* 0x000e240000000a00 */
[----:B0-----:R-:W-:-:S04]  /*55d0*/  ISETP.NE.U32.AND P2, PT, R182, RZ, PT ;  /* 0x000000ffb600720c */ /* 0x001fc80003f45070 */
[----:B------:R-:W-:-:S13]  /*55e0*/  ISETP.NE.AND.EX P2, PT, R183, RZ, PT, P2 ;  /* 0x000000ffb700720c */ /* 0x000fda0003f45320 */
        /* <DEDUP_REMOVED lines=9> */
[----:B------:R-:W-:Y:S01]  /*5680*/  FMUL.FTZ R164, R164, UR23 ;  /* 0x00000017a4a47c20 */ /* 0x000fe20008410000 */
[----:B------:R-:W-:Y:S01]  /*5690*/  LOP3.LUT P6, RZ, R187, 0xff0000, RZ, 0xc0, !PT ;  /* 0x00ff0000bbff7812 */ /* 0x000fe200078cc0ff */
[----:B------:R-:W-:Y:S01]  /*56a0*/  FMUL.FTZ R170, R170, UR23 ;  /* 0x00000017aaaa7c20 */ /* 0x000fe20008410000 */
        /* <DEDUP_REMOVED lines=15> */
[----:B------:R-:W-:Y:S02]  /*57a0*/  FMUL.FTZ R171, R166, UR23 ;  /* 0x00000017a6ab7c20 */ /* 0x000fe40008410000 */
        /* <DEDUP_REMOVED lines=12> */
[----:B------:R-:W-:Y:S01]  /*5870*/  FMUL.FTZ R165, R166, UR23 ;  /* 0x00000017a6a57c20 */ /* 0x000fe20008410000 */
        /* <DEDUP_REMOVED lines=10> */
[----:B------:R-:W-:-:S04]  /*5920*/  FMUL.FTZ R166, R166, UR23 ;  /* 0x00000017a6a67c20 */ /* 0x000fc80008410000 */
        /* <DEDUP_REMOVED lines=28> */
[----:B------:R-:W-:Y:S01]  /*5af0*/  FMUL.FTZ R168, R168, UR23 ;  /* 0x00000017a8a87c20 */ /* 0x000fe20008410000 */
        /* <DEDUP_REMOVED lines=26> */
.L_x_7325:
        /* <DEDUP_REMOVED lines=83> */
[----:B------:R-:W-:Y:S01]  /*61d0*/  FMUL.FTZ R44, R44, UR23 ;  /* 0x000000172c2c7c20 */ /* 0x000fe20008410000 */
        /* <DEDUP_REMOVED lines=21> */
.L_x_7324:
        /* <DEDUP_REMOVED lines=14> */
.L_x_7321:
[----:B------:R-:W-:Y:S05]  /*6410*/  BSYNC.RECONVERGENT B0 ;  /* 0x0000000000007941 */ /* 0x000fea0003800200 */
.L_x_7320:
        /* <DEDUP_REMOVED lines=118> */
.L_x_7329:
        /* <DEDUP_REMOVED lines=106> */
.L_x_7328:
        /* <DEDUP_REMOVED lines=110> */
.L_x_7331:
        /* <DEDUP_REMOVED lines=105> */
.L_x_7330:
        /* <DEDUP_REMOVED lines=14> */
.L_x_7327:
[----:B------:R-:W-:Y:S05]  /*8070*/  BSYNC.RECONVERGENT B0 ;  /* 0x0000000000007941 */ /* 0x000fea0003800200 */
.L_x_7326:
[----:B------:R-:W2:Y:S01]  /*8080*/  LDL R172, [R1+0x4] ;  /* 0x0000040001ac7983 */ /* 0x000ea20000100800 */
[----:B------:R-:W-:Y:S01]  /*8090*/  BSSY.RECONVERGENT B0, `(.L_x_7332) ;  /* 0x00001c5000007945 */ /* 0x000fe20003800200 */
[----:B--2---:R-:W-:-:S13]  /*80a0*/  ISETP.NE.AND P2, PT, R172, RZ, PT ;  /* 0x000000ffac00720c */ /* 0x004fda0003f45270 */
        /* <DEDUP_REMOVED lines=12> */
[C---:B-----5:R-:W-:Y:S01]  /*8170*/  LOP3.LUT P3, RZ, R3.reuse, 0xff, RZ, 0xc0, !PT ;  /* 0x000000ff03ff7812 */ /* 0x060fe2000786c0ff */
[----:B------:R-:W-:Y:S01]  /*8180*/  FFMA.FTZ R165, R206, UR17, R181 ;  /* 0x00000011cea57c23 */ /* 0x000fe200080100b5 */
[----:B------:R-:W-:Y:S01]  /*8190*/  LOP3.LUT P4, RZ, R2, 0xff0000, RZ, 0xc0, !PT ;  /* 0x00ff000002ff7812 */ /* 0x000fe2000788c0ff */
[----:B------:R-:W-:Y:S01]  /*81a0*/  FADD.FTZ R164, R226, -R164 ;  /* 0x800000a4e2a47221 */ /* 0x000fe20000010000 */
[C---:B------:R-:W-:Y:S01]  /*81b0*/  LOP3.LUT P5, RZ, R3.reuse, 0xff00, RZ, 0xc0, !PT ;  /* 0x0000ff0003ff7812 */ /* 0x040fe200078ac0ff */
        /* <DEDUP_REMOVED lines=65> */
[----:B------:R-:W-:Y:S02]  /*85d0*/  FFMA.FTZ R168, R207, UR17, R181 ;  /* 0x00000011cfa87c23 */ /* 0x000fe400080100b5 */
[----:B------:R-:W-:Y:S02]  /*85e0*/  FSEL R31, R31, RZ, P6 ;  /* 0x000000ff1f1f7208 */ /* 0x000fe40003000000 */
[----:B------:R-:W-:Y:S01]  /*85f0*/  FSEL R28, R28, RZ, P4 ;  /* 0x000000ff1c1c7208 */ /* 0x000fe20002000000 */
[----:B------:R-:W-:Y:S01]  /*8600*/  FADD.FTZ R168, R233, -R168 ;  /* 0x800000a8e9a87221 */ /* 0x000fe20000010000 */
        /* <DEDUP_REMOVED lines=18> */
[----:B------:R-:W-:Y:S01]  /*8730*/  MOV R181, RZ ;  /* 0x000000ff00b57202 */ /* 0x000fe20000000f00 */
[----:B------:R-:W-:Y:S01]  /*8740*/  FADD.FTZ R32, R231, -R32 ;  /* 0x80000020e7207221 */ /* 0x000fe20000010000 */
[----:B------:R-:W-:Y:S02]  /*8750*/  @P3 SHF.L.U32 R172, R172, 0x10, RZ ;  /* 0x00000010acac3819 */ /* 0x000fe400000006ff */
[----:B------:R-:W-:Y:S01]  /*8760*/  FSEL R28, R28, RZ, P4 ;  /* 0x000000ff1c1c7208 */ /* 0x000fe20002000000 */
        /* <DEDUP_REMOVED lines=9> */
.L_x_7335:
        /* <DEDUP_REMOVED lines=79> */
[----:B------:R-:W-:Y:S02]  /*8cf0*/  FFMA.FTZ R181, R232, UR17, R181 ;  /* 0x00000011e8b57c23 */ /* 0x000fe400080100b5 */
[----:B------:R-:W-:Y:S01]  /*8d00*/  FSEL R29, R29, RZ, P4 ;  /* 0x000000ff1d1d7208 */ /* 0x000fe20002000000 */
[----:B------:R-:W-:Y:S01]  /*8d10*/  FADD.FTZ R28, R233, -R28 ;  /* 0x8000001ce91c7221 */ /* 0x000fe20000010000 */
[----:B------:R-:W-:Y:S01]  /*8d20*/  LOP3.LUT P4, RZ, R2, 0xff, RZ, 0xc0, !PT ;  /* 0x000000ff02ff7812 */ /* 0x000fe2000788c0ff */
[----:B------:R-:W-:Y:S01]  /*8d30*/  FADD.FTZ R181, R231, -R181 ;  /* 0x800000b5e7b57221 */ /* 0x000fe20000010000 */
        /* <DEDUP_REMOVED lines=22> */
.L_x_7334:
[----:B------:R-:W0:Y:S02]  /*8ea0*/  LDC.64 R182, c[0x0][0x478] ;  /* 0x00011e00ffb67b82 */ /* 0x000e240000000a00 */
[----:B0-----:R-:W-:-:S04]  /*8eb0*/  ISETP.NE.U32.AND P2, PT, R182, RZ, PT ;  /* 0x000000ffb600720c */ /* 0x001fc80003f45070 */
[----:B------:R-:W-:-:S13]  /*8ec0*/  ISETP.NE.AND.EX P2, PT, R183, RZ, PT, P2 ;  /* 0x000000ffb700720c */ /* 0x000fda0003f45320 */
        /* <DEDUP_REMOVED lines=107> */
.L_x_7337:
        /* <DEDUP_REMOVED lines=105> */
.L_x_7336:
        /* <DEDUP_REMOVED lines=13> */
.L_x_7333:
[----:B------:R-:W-:Y:S05]  /*9ce0*/  BSYNC.RECONVERGENT B0 ;  /* 0x0000000000007941 */ /* 0x000fea0003800200 */
.L_x_7332:
[----:B------:R-:W-:Y:S02]  /*9cf0*/  UIADD3 UR7, UPT, UPT, UR7, UR24, URZ ;  /* 0x0000001807077290 */ /* 0x000fe4000fffe0ff */
[----:B------:R-:W-:Y:S02]  /*9d00*/  UPLOP3.LUT UP2, UPT, UPT, UPT, UP2, 0x40, 0x4 ;  /* 0x000000000004789c */ /* 0x000fe40003f4e820 */
[----:B------:R-:W-:-:S09]  /*9d10*/  UISETP.GE.AND UP1, UPT, UR7, UR25, UPT ;  /* 0x000000190700728c */ /* 0x000fd2000bf26270 */
[----:B------:R-:W-:Y:S05]  /*9d20*/  BRA.U !UP1, `(.L_x_7338) ;  /* 0xffffff6d09d07547 */ /* 0x000fea000b83ffff */
.L_x_7303:
[----:B------:R-:W2:Y:S01]  /*9d30*/  LDL.LU R0, [R1+0x8] ;  /* 0x0000080001007983 */ /* 0x000ea20000300800 */
[----:B------:R-:W0:Y:S01]  /*9d40*/  S2UR UR4, SR_CTAID.X ;  /* 0x00000000000479c3 */ /* 0x000e220000002500 */
[----:B------:R-:W-:Y:S01]  /*9d50*/  BSSY.RECONVERGENT B0, `(.L_x_7339) ;  /* 0x0000014000007945 */ /* 0x000fe20003800200 */
[----:B0-----:R-:W-:-:S06]  /*9d60*/  UIMAD UR4, UR4, UR6, URZ ;  /* 0x00000006040472a4 */ /* 0x001fcc000f8e02ff */
[----:B-----5:R-:W-:Y:S02]  /*9d70*/  MOV R9, UR4 ;  /* 0x0000000400097c02 */ /* 0x020fe40008000f00 */
[----:B--2---:R-:W-:Y:S02]  /*9d80*/  ISETP.NE.AND P2, PT, R0, RZ, PT ;  /* 0x000000ff0000720c */ /* 0x004fe40003f45270 */
[----:B------:R-:W0:Y:S02]  /*9d90*/  S2R R0, SR_TID.X ;  /* 0x0000000000007919 */ /* 0x000e240000002100 */
[----:B0-----:R-:W-:-:S09]  /*9da0*/  LEA.HI R9, R9, R0, RZ, 0x1d ;  /* 0x0000000009097211 */ /* 0x001fd200078fe8ff */
[----:B------:R-:W-:Y:S05]  /*9db0*/  @!P2 BRA `(.L_x_7340) ;  /* 0x000000000034a947 */ /* 0x000fea0003800000 */
        /* <DEDUP_REMOVED lines=13> */
.L_x_7340:
[----:B------:R-:W-:Y:S05]  /*9e90*/  BSYNC.RECONVERGENT B0 ;  /* 0x0000000000007941 */ /* 0x000fea0003800200 */
.L_x_7339:
        /* <DEDUP_REMOVED lines=15> */
.L_x_7342:
[----:B------:R-:W-:Y:S05]  /*9f90*/  BSYNC.RECONVERGENT B0 ;  /* 0x0000000000007941 */ /* 0x000fea0003800200 */
.L_x_7341:
        /* <DEDUP_REMOVED lines=15> */
.L_x_7344:
[----:B------:R-:W-:Y:S05]  /*a090*/  BSYNC.RECONVERGENT B0 ;  /* 0x0000000000007941 */ /* 0x000fea0003800200 */
.L_x_7343:
[----:B------:R-:W2:Y:S02]  /*a0a0*/  LDL.LU R0, [R1+0x4] ;  /* 0x0000040001007983 */ /* 0x000ea40000300800 */
[----:B--2---:R-:W-:-:S13]  /*a0b0*/  ISETP.NE.AND P0, PT, R0, RZ, PT ;  /* 0x000000ff0000720c */ /* 0x004fda0003f05270 */
        /* <DEDUP_REMOVED lines=14> */
.L_x_7345:
        /* <DEDUP_REMOVED lines=14> */
.L_x_15672:


//--------------------- .text._ZN10layer_norm13ln_bwd_kernelINS_13Kernel_traitsIf13__nv_bfloat16fS2_fjLj8192ELj1ELj1ELj8ELj16ENS_18Kernel_traits_baseILj8192EfS2_fS2_fjLj256EEEEELb1ELb1ELb0ELb1EEEvNS_9BwdParamsE --------------------------
	.section	.text._ZN10layer_norm13ln_bwd_kernelINS_13Kernel_traitsIf13__nv_bfloat16fS2_fjLj8192ELj1ELj1ELj8ELj16ENS_18Kernel_traits_baseILj8192EfS2_fS2_fjLj256EEEEELb1ELb1ELb0ELb1EEEvNS_9BwdParamsE,"ax",@progbits
	.align	128
        .global         _ZN10layer_norm13ln_bwd_kernelINS_13Kernel_traitsIf13__nv_bfloat16fS2_fjLj8192ELj1ELj1ELj8ELj16ENS_18Kernel_traits_baseILj8192EfS2_fS2_fjLj256EEEEELb1ELb1ELb0ELb1EEEvNS_9BwdParamsE
        .type           _ZN10layer_norm13ln_bwd_kernelINS_13Kernel_traitsIf13__nv_bfloat16fS2_fjLj8192ELj1ELj1ELj8ELj16ENS_18Kernel_traits_baseILj8192EfS2_fS2_fjLj256EEEEELb1ELb1ELb0ELb1EEEvNS_9BwdParamsE,@function
        .size           _ZN10layer_norm13ln_bwd_kernelINS_13Kernel_traitsIf13__nv_bfloat16fS2_fjLj8192ELj1ELj1ELj8ELj16ENS_18Kernel_traits_baseILj8192EfS2_fS2_fjLj256EEEEELb1ELb1ELb0ELb1EEEvNS_9BwdParamsE,(.L_x_15673 - _ZN10layer_norm13ln_bwd_kernelINS_13Kernel_traitsIf13__nv_bfloat16fS2_fjLj8192ELj1ELj1ELj8ELj16ENS_18Kernel_traits_baseILj8192EfS2_fS2_fjLj256EEEEELb1ELb1ELb0ELb1EEEvNS_9BwdParamsE)
        .other          _ZN10layer_norm13ln_bwd_kernelINS_13Kernel_traitsIf13__nv_bfloat16fS2_fjLj8192ELj1ELj1ELj8ELj16ENS_18Kernel_traits_baseILj8192EfS2_fS2_fjLj256EEEEELb1ELb1ELb0ELb1EEEvNS_9BwdParamsE,@"STO_CUDA_ENTRY STV_DEFAULT"
_ZN10layer_norm13ln_bwd_kernelINS_13Kernel_traitsIf13__nv_bfloat16fS2_fjLj8192ELj1ELj1ELj8ELj16ENS_18Kernel_traits_baseILj8192EfS2_fS2_fjLj256EEEEELb1ELb1ELb0ELb1EEEvNS_9BwdParamsE:
.text._ZN10layer_norm13ln_bwd_kernelINS_13Kernel_traitsIf13__nv_bfloat16fS2_fjLj8192ELj1ELj1ELj8ELj16ENS_18Kernel_traits_baseILj8192EfS2_fS2_fjLj256EEEEELb1ELb1ELb0ELb1EEEvNS_9BwdParamsE:
        /* <DEDUP_REMOVED lines=58> */
[----:B------:R3:W-:Y:S01]  /*03a0*/  STL [R1+0x8c], RZ ;  /* 0x00008cff01007387 */ /* 0x0007e20000100800 */
[----:B------:R-:W4:Y:S01]  /*03b0*/  LDCU.64 UR4, c[0x0][0x3e0] ;  /* 0x00007c00ff0477ac */ /* 0x000f220008000a00 */
[----:B------:R-:W-:-:S02]  /*03c0*/  HFMA2 R252, -RZ, RZ, 0, 0 ;  /* 0x00000000fffc7431 */ /* 0x000fc400000001ff */
[----:B------:R-:W-:Y:S01]  /*03d0*/  HFMA2 R219, -RZ, RZ, 0, 0 ;  /* 0x00000000ffdb7431 */ /* 0x000fe200000001ff */
        /* <DEDUP_REMOVED lines=10> */
[----:B-1----:R-:W-:Y:S01]  /*0480*/  IMAD.WIDE.U32 R2, R0, 0x20, R2 ;  /* 0x0000002000027825 */ /* 0x002fe200078e0002 */
[----:B------:R-:W-:Y:S02]  /*0490*/  CS2R R232, SRZ ;  /* 0x0000000000e87805 */ /* 0x000fe4000001ff00 */
[----:B------:R-:W-:-:S02]  /*04a0*/  CS2R R230, SRZ ;  /* 0x0000000000e67805 */ /* 0x000fc4000001ff00 */
[----:B------:R-:W-:Y:S02]  /*04b0*/  CS2R R228, SRZ ;  /* 0x0000000000e47805 */ /* 0x000fe4000001ff00 */
[----:B------:R-:W-:Y:S01]  /*04c0*/  MOV R227, RZ ;  /* 0x000000ff00e37202 */ /* 0x000fe20000000f00 */
[----:B0-----:R3:W5:Y:S01]  /*04d0*/  LDG.E.128 R64, desc[UR16][R2.64] ;  /* 0x0000001002407981 */ /* 0x001762000c1e1d00 */
[----:B------:R-:W-:Y:S02]  /*04e0*/  CS2R R224, SRZ ;  /* 0x0000000000e07805 */ /* 0x000fe4000001ff00 */
[----:B------:R-:W-:Y:S01]  /*04f0*/  CS2R R222, SRZ ;  /* 0x0000000000de7805 */ /* 0x000fe2000001ff00 */
[----:B--2---:R-:W-:Y:S01]  /*0500*/  IMAD.WIDE.U32 R68, R0, 0x20, R68 ;  /* 0x0000002000447825 */ /* 0x004fe200078e0044 */
[----:B------:R3:W5:Y:S01]  /*0510*/  LDG.E.128 R60, desc[UR16][R2.64+0x10] ;  /* 0x00001010023c7981 */ /* 0x000762000c1e1d00 */
[----:B------:R-:W-:Y:S02]  /*0520*/  CS2R R220, SRZ ;  /* 0x0000000000dc7805 */ /* 0x000fe4000001ff00 */
[----:B------:R-:W-:-:S02]  /*0530*/  CS2R R216, SRZ ;  /* 0x0000000000d87805 */ /* 0x000fc4000001ff00 */
[----:B------:R-:W-:Y:S01]  /*0540*/  CS2R R214, SRZ ;  /* 0x0000000000d67805 */ /* 0x000fe2000001ff00 */
[----:B------:R3:W5:Y:S01]  /*0550*/  LDG.E.128 R56, desc[UR16][R2.64+0x2000] ;  /* 0x0020001002387981 */ /* 0x000762000c1e1d00 */
[----:B------:R-:W-:Y:S02]  /*0560*/  CS2R R212, SRZ ;  /* 0x0000000000d47805 */ /* 0x000fe4000001ff00 */
[----:B------:R-:W-:Y:S02]  /*0570*/  CS2R R210, SRZ ;  /* 0x0000000000d27805 */ /* 0x000fe4000001ff00 */
[----:B------:R-:W-:Y:S01]  /*0580*/  MOV R174, RZ ;  /* 0x000000ff00ae7202 */ /* 0x000fe20000000f00 */
[----:B------:R3:W5:Y:S01]  /*0590*/  LDG.E.128 R52, desc[UR16][R2.64+0x2010] ;  /* 0x0020101002347981 */ /* 0x000762000c1e1d00 */
[----:B------:R-:W-:Y:S02]  /*05a0*/  CS2R R172, SRZ ;  /* 0x0000000000ac7805 */ /* 0x000fe4000001ff00 */
[----:B------:R-:W-:-:S02]  /*05b0*/  CS2R R170, SRZ ;  /* 0x0000000000aa7805 */ /* 0x000fc4000001ff00 */
[----:B------:R-:W-:Y:S01]  /*05c0*/  CS2R R168, SRZ ;  /* 0x0000000000a87805 */ /* 0x000fe2000001ff00 */
[----:B------:R3:W5:Y:S01]  /*05d0*/  LDG.E.128 R48, desc[UR16][R2.64+0x4000] ;  /* 0x0040001002307981 */ /* 0x000762000c1e1d00 */
[----:B------:R-:W-:Y:S01]  /*05e0*/  CS2R R166, SRZ ;  /* 0x0000000000a67805 */ /* 0x000fe2000001ff00 */
[----:B------:R-:W0:Y:S02]  /*05f0*/  LDCU UR7, c[0x0][0x408] ;  /* 0x00008100ff0777ac */ /* 0x000e240008000800 */
[----:B------:R3:W5:Y:S01]  /*0600*/  LDG.E.128 R44, desc[UR16][R2.64+0x4010] ;  /* 0x00401010022c7981 */ /* 0x000762000c1e1d00 */
[----:B------:R-:W1:Y:S03]  /*0610*/  LDCU UR19, c[0x0][0x388] ;  /* 0x00007100ff1377ac */ /* 0x000e660008000800 */
[----:B------:R3:W5:Y:S01]  /*0620*/  LDG.E.128 R40, desc[UR16][R2.64+0x6000] ;  /* 0x0060001002287981 */ /* 0x000762000c1e1d00 */
[----:B------:R-:W2:Y:S03]  /*0630*/  LDCU.U8 UR18, c[0x0][0x410] ;  /* 0x00008200ff1277ac */ /* 0x000ea60008000000 */
[----:B------:R3:W5:Y:S01]  /*0640*/  LDG.E.128 R36, desc[UR16][R2.64+0x6010] ;  /* 0x0060101002247981 */ /* 0x000762000c1e1d00 */
[----:B------:R-:W0:Y:S03]  /*0650*/  LDCU UR22, c[0x0][0x400] ;  /* 0x00008000ff1677ac */ /* 0x000e260008000800 */
[----:B------:R3:W5:Y:S01]  /*0660*/  LDG.E.128 R32, desc[UR16][R68.64+0x6010] ;  /* 0x0060101044207981 */ /* 0x000762000c1e1d00 */
[----:B------:R-:W0:Y:S03]  /*0670*/  LDCU.64 UR24, c[0x0][0x390] ;  /* 0x00007200ff1877ac */ /* 0x000e260008000a00 */
[----:B------:R3:W5:Y:S01]  /*0680*/  LDG.E.128 R28, desc[UR16][R68.64+0x6000] ;  /* 0x00600010441c7981 */ /* 0x000762000c1e1d00 */
[----:B------:R-:W0:Y:S03]  /*0690*/  LDCU.64 UR26, c[0x0][0x468] ;  /* 0x00008d00ff1a77ac */ /* 0x000e260008000a00 */
[----:B------:R3:W5:Y:S01]  /*06a0*/  LDG.E.128 R24, desc[UR16][R68.64+0x4010] ;  /* 0x0040101044187981 */ /* 0x000762000c1e1d00 */
[----:B------:R-:W0:Y:S03]  /*06b0*/  LDCU.64 UR8, c[0x0][0x478] ;  /* 0x00008f00ff0877ac */ /* 0x000e260008000a00 */
[----:B------:R3:W5:Y:S01]  /*06c0*/  LDG.E.128 R20, desc[UR16][R68.64+0x4000] ;  /* 0x0040001044147981 */ /* 0x000762000c1e1d00 */
[----:B------:R-:W0:Y:S03]  /*06d0*/  LDCU.128 UR12, c[0x0][0x3c0] ;  /* 0x00007800ff0c77ac */ /* 0x000e260008000c00 */
[----:B------:R3:W5:Y:S01]  /*06e0*/  LDG.E.128 R16, desc[UR16][R68.64+0x2010] ;  /* 0x0020101044107981 */ /* 0x000762000c1e1d00 */
[----:B------:R-:W0:Y:S03]  /*06f0*/  LDCU.64 UR20, c[0x0][0x438] ;  /* 0x00008700ff1477ac */ /* 0x000e260008000a00 */
[----:B------:R3:W5:Y:S01]  /*0700*/  LDG.E.128 R12, desc[UR16][R68.64+0x2000] ;  /* 0x00200010440c7981 */ /* 0x000762000c1e1d00 */
[----:B------:R-:W0:Y:S03]  /*0710*/  LDCU.64 UR28, c[0x0][0x380] ;  /* 0x00007000ff1c77ac */ /* 0x000e260008000a00 */
[----:B------:R3:W5:Y:S04]  /*0720*/  LDG.E.128 R8, desc[UR16][R68.64+0x10] ;  /* 0x0000101044087981 */ /* 0x000768000c1e1d00 */
[----:B------:R3:W5:Y:S04]  /*0730*/  LDG.E.128 R4, desc[UR16][R68.64] ;  /* 0x0000001044047981 */ /* 0x000768000c1e1d00 */
        /* <DEDUP_REMOVED lines=34> */
[----:B------:R3:W-:Y:S01]  /*0960*/  STL [R1], RZ ;  /* 0x000000ff01007387 */ /* 0x0007e20000100800 */
[----:B----4-:R-:W-:Y:S01]  /*0970*/  UISETP.NE.U32.AND UP0, UPT, UR4, URZ, UPT ;  /* 0x000000ff0400728c */ /* 0x010fe2000bf05070 */
[----:B------:R-:W-:-:S02]  /*0980*/  CS2R R164, SRZ ;  /* 0x0000000000a47805 */ /* 0x000fc4000001ff00 */
[----:B------:R-:W-:Y:S02]  /*0990*/  CS2R R162, SRZ ;  /* 0x0000000000a27805 */ /* 0x000fe4000001ff00 */
[----:B------:R-:W-:Y:S02]  /*09a0*/  CS2R R160, SRZ ;  /* 0x0000000000a07805 */ /* 0x000fe4000001ff00 */
[----:B------:R-:W-:Y:S02]  /*09b0*/  CS2R R158, SRZ ;  /* 0x00000000009e7805 */ /* 0x000fe4000001ff00 */
[----:B------:R-:W-:Y:S01]  /*09c0*/  CS2R R156, SRZ ;  /* 0x00000000009c7805 */ /* 0x000fe2000001ff00 */
[----:B0123--:R-:W-:-:S11]  /*09d0*/  UISETP.NE.AND.EX UP0, UPT, UR5, URZ, UPT, UP0 ;  /* 0x000000ff0500728c */ /* 0x00ffd6000bf05300 */
.L_x_7363:
[----:B0-----:R-:W0:Y:S01]  /*09e0*/  S2R R189, SR_TID.X ;  /* 0x0000000000bd7919 */ /* 0x001e220000002100 */
[----:B------:R-:W-:Y:S01]  /*09f0*/  UIMAD UR4, UR6, UR19, URZ ;  /* 0x00000013060472a4 */ /* 0x000fe2000f8e02ff */
[----:B-1----:R-:W1:Y:S01]  /*0a00*/  LDC.64 R140, c[0x0][0x428] ;  /* 0x00010a00ff8c7b82 */ /* 0x002e620000000a00 */
[----:B------:R-:W-:Y:S01]  /*0a10*/  UIMAD.WIDE UR10, UR6, 0x4, UR12 ;  /* 0x00000004060a78a5 */ /* 0x000fe2000f8e020c */
[----:B-----5:R2:W-:Y:S01]  /*0a20*/  STL [R1+0x90], R4 ;  /* 0x0000900401007387 */ /* 0x0205e20000100800 */
[----:B------:R-:W-:-:S04]  /*0a30*/  USHF.R.S32.HI UR5, URZ, 0x1f, UR4 ;  /* 0x0000001fff057899 */ /* 0x000fc80008011404 */
[----:B------:R-:W-:Y:S01]  /*0a40*/  ULEA.HI UR5, UR5, UR4, URZ, 0x3 ;  /* 0x0000000405057291 */ /* 0x000fe2000f8f18ff */
[----:B------:R-:W3:Y:S01]  /*0a50*/  LDC.64 R148, c[0x0][0x3a8] ;  /* 0x0000ea00ff947b82 */ /* 0x000ee20000000a00 */
[----:B------:R-:W-:Y:S02]  /*0a60*/  MOV R108, UR10 ;  /* 0x0000000a006c7c02 */ /* 0x000fe40008000f00 */
[----:B------:R-:W-:Y:S02]  /*0a70*/  MOV R109, UR11 ;  /* 0x0000000b006d7c02 */ /* 0x000fe40008000f00 */
[----:B------:R-:W-:Y:S01]  /*0a80*/  MOV R177, UR5 ;  /* 0x0000000500b17c02 */ /* 0x000fe20008000f00 */
[----:B------:R-:W-:Y:S02]  /*0a90*/  UIMAD.WIDE UR4, UR6, 0x4, UR14 ;  /* 0x00000004060478a5 */ /* 0x000fe4000f8e020e */
[----:B------:R3:W4:Y:S04]  /*0aa0*/  LDG.E R180, desc[UR16][R108.64] ;  /* 0x000000106cb47981 */ /* 0x000728000c1e1900 */
[----:B------:R-:W-:-:S02]  /*0ab0*/  MOV R2, UR4 ;  /* 0x0000000400027c02 */ /* 0x000fc40008000f00 */
[----:B------:R-:W-:Y:S02]  /*0ac0*/  MOV R3, UR5 ;  /* 0x0000000500037c02 */ /* 0x000fe40008000f00 */
[----:B------:R-:W-:Y:S01]  /*0ad0*/  ISETP.NE.AND P3, PT, RZ, UR18, PT ;  /* 0x00000012ff007c0c */ /* 0x000fe2000bf65270 */
[----:B------:R-:W2:Y:S01]  /*0ae0*/  S2R R178, SR_CgaCtaId ;  /* 0x0000000000b27919 */ /* 0x000ea20000008800 */
[----:B------:R-:W-:Y:S01]  /*0af0*/  PLOP3.LUT P1, PT, PT, PT, PT, 0x80, 0x8 ;  /* 0x000000000008781c */ /* 0x000fe20003f2f070 */
[----:B------:R-:W4:Y:S01]  /*0b00*/  @UP0 LDCU.64 UR4, c[0x0][0x3e0] ;  /* 0x00007c00ff0407ac */ /* 0x000f220008000a00 */
[----:B------:R2:W4:Y:S01]  /*0b10*/  LDG.E R2, desc[UR16][R2.64] ;  /* 0x0000001002027981 */ /* 0x000522000c1e1900 */
[----:B0-----:R-:W-:-:S05]  /*0b20*/  LEA.HI.SX32 R177, R177, R189, 0x1d ;  /* 0x000000bdb1b17211 */ /* 0x001fca00078feaff */
[----:B-1----:R-:W-:-:S04]  /*0b30*/  IMAD.WIDE.U32 R112, R177, 0x10, R140 ;  /* 0x00000010b1707825 */ /* 0x002fc800078e008c */
[C-C-:B---3--:R-:W-:Y:S02]  /*0b40*/  IMAD.WIDE.U32 R108, R177.reuse, 0x20, R148.reuse ;  /* 0x00000020b16c7825 */ /* 0x148fe400078e0094 */
[----:B------:R-:W3:Y:S04]  /*0b50*/  LDG.E.128 R112, desc[UR16][R112.64] ;  /* 0x0000001070707981 */ /* 0x000ee8000c1e1d00 */
[----:B------:R-:W3:Y:S01]  /*0b60*/  LDG.E.128 R152, desc[UR16][R108.64] ;  /* 0x000000106c987981 */ /* 0x000ee2000c1e1d00 */
[C---:B------:R-:W-:Y:S02]  /*0b70*/  IADD3 R176, PT, PT, R177.reuse, 0x100, RZ ;  /* 0x00000100b1b07810 */ /* 0x040fe40007ffe0ff */
[C---:B------:R-:W-:Y:S01]  /*0b80*/  IADD3 R175, PT, PT, R177.reuse, 0x200, RZ ;  /* 0x00000200b1af7810 */ /* 0x040fe20007ffe0ff */
[----:B------:R-:W3:Y:S01]  /*0b90*/  LDG.E.128 R108, desc[UR16][R108.64+0x10] ;  /* 0x000010106c6c7981 */ /* 0x000ee2000c1e1d00 */
[----:B------:R-:W-:Y:S01]  /*0ba0*/  IADD3 R0, PT, PT, R177, 0x300, RZ ;  /* 0x00000300b1007810 */ /* 0x000fe20007ffe0ff */
[----:B------:R-:W-:-:S04]  /*0bb0*/  IMAD.WIDE.U32 R124, R176, 0x20, R148 ;  /* 0x00000020b07c7825 */ /* 0x000fc800078e0094 */
[C-C-:B------:R-:W-:Y:S01]  /*0bc0*/  IMAD.WIDE.U32 R136, R175.reuse, 0x20, R148.reuse ;  /* 0x00000020af887825 */ /* 0x140fe200078e0094 */
[----:B------:R-:W3:Y:S03]  /*0bd0*/  LDG.E.128 R116, desc[UR16][R124.64] ;  /* 0x000000107c747981 */ /* 0x000ee6000c1e1d00 */
[----:B------:R-:W-:Y:S01]  /*0be0*/  IMAD.WIDE.U32 R148, R0, 0x20, R148 ;  /* 0x0000002000947825 */ /* 0x000fe200078e0094 */
[----:B------:R-:W3:Y:S03]  /*0bf0*/  LDG.E.128 R128, desc[UR16][R136.64] ;  /* 0x0000001088807981 */ /* 0x000ee6000c1e1d00 */
[--C-:B------:R-:W-:Y:S01]  /*0c00*/  IMAD.WIDE.U32 R120, R176, 0x10, R140.reuse ;  /* 0x00000010b0787825 */ /* 0x100fe200078e008c */
[----:B------:R0:W3:Y:S03]  /*0c10*/  LDG.E.128 R144, desc[UR16][R148.64] ;  /* 0x0000001094907981 */ /* 0x0000e6000c1e1d00 */
[--C-:B------:R-:W-:Y:S01]  /*0c20*/  IMAD.WIDE.U32 R132, R175, 0x10, R140.reuse ;  /* 0x00000010af847825 */ /* 0x100fe200078e008c */
[----:B------:R-:W3:Y:S03]  /*0c30*/  LDG.E.128 R124, desc[UR16][R124.64+0x10] ;  /* 0x000010107c7c7981 */ /* 0x000ee6000c1e1d00 */
[----:B------:R-:W-:Y:S01]  /*0c40*/  IMAD.WIDE.U32 R140, R0, 0x10, R140 ;  /* 0x00000010008c7825 */ /* 0x000fe200078e008c */
[----:B------:R-:W3:Y:S04]  /*0c50*/  LDG.E.128 R120, desc[UR16][R120.64] ;  /* 0x0000001078787981 */ /* 0x000ee8000c1e1d00 */
[----:B------:R-:W3:Y:S04]  /*0c60*/  LDG.E.128 R148, desc[UR16][R148.64+0x10] ;  /* 0x0000101094947981 */ /* 0x000ee8000c1e1d00 */
[----:B------:R-:W0:Y:S04]  /*0c70*/  LDG.E.128 R132, desc[UR16][R132.64] ;  /* 0x0000001084847981 */ /* 0x000e28000c1e1d00 */
[----:B------:R-:W3:Y:S04]  /*0c80*/  LDG.E.128 R140, desc[UR16][R140.64] ;  /* 0x000000108c8c7981 */ /* 0x000ee8000c1e1d00 */
[----:B------:R-:W3:Y:S01]  /*0c90*/  LDG.E.128 R136, desc[UR16][R136.64+0x10] ;  /* 0x0000101088887981 */ /* 0x000ee2000c1e1d00 */
[----:B------:R-:W-:-:S02]  /*0ca0*/  LOP3.LUT P2, RZ, R189, 0x1f, RZ, 0xc0, !PT ;  /* 0x0000001fbdff7812 */ /* 0x000fc4000784c0ff */
[----:B--2---:R-:W-:-:S04]  /*0cb0*/  MOV R3, 0x400 ;  /* 0x0000040000037802 */ /* 0x004fc80000000f00 */
[----:B------:R-:W-:-:S07]  /*0cc0*/  LEA R178, R178, R3, 0x18 ;  /* 0x00000003b2b27211 */ /* 0x000fce00078ec0ff */
[----:B------:R-:W-:Y:S02]  /*0cd0*/  @!P2 PLOP3.LUT P1, PT, P0, PT, PT, 0x80, 0x8 ;  /* 0x000000000008a81c */ /* 0x000fe4000072f070 */
[----:B------:R-:W-:Y:S02]  /*0ce0*/  IADD3 R179, PT, PT, R178, 0x8040, RZ ;  /* 0x00008040b2b37810 */ /* 0x000fe40007ffe0ff */
[----:B------:R-:W-:Y:S02]  /*0cf0*/  @!P2 SHF.R.U32.HI R218, RZ, 0x2, R189 ;  /* 0x00000002ffdaa819 */ /* 0x000fe400000116bd */
[----:B------:R-:W-:Y:S02]  /*0d00*/  @!P2 MOV R3, R179 ;  /* 0x000000b30003a202 */ /* 0x000fe40000000f00 */
[----:B------:R-:W-:-:S05]  /*0d10*/  @!P2 LOP3.LUT R218, R218, 0x38, RZ, 0xc0, !PT ;  /* 0x00000038dadaa812 */ /* 0x000fca00078ec0ff */
[----:B------:R-:W-:-:S04]  /*0d20*/  @!P1 IADD3 R3, PT, PT, R178, 0x8000, RZ ;  /* 0x00008000b2039810 */ /* 0x000fc80007ffe0ff */
[----:B------:R-:W-:Y:S02]  /*0d30*/  @!P2 IADD3 R218, PT, PT, R218, R3, RZ ;  /* 0x00000003dadaa210 */ /* 0x000fe40007ffe0ff */
[----:B----4-:R-:W-:Y:S02]  /*0d40*/  FSEL R180, R180, RZ, !P3 ;  /* 0x000000ffb4b47208 */ /* 0x010fe40005800000 */
[----:B------:R-:W-:Y:S02]  /*0d50*/  R2UR UR11, R2 ;  /* 0x00000000020b72ca */ /* 0x000fe400000e0000 */
[C---:B---3--:R-:W-:Y:S02]  /*0d60*/  PRMT R184, R112.reuse, 0x7632, R184 ;  /* 0x0000763270b87816 */ /* 0x048fe400000000b8 */
[----:B------:R-:W-:Y:S01]  /*0d70*/  SHF.L.U32 R112, R112, 0x10, RZ ;  /* 0x0000001070707819 */ /* 0x000fe200000006ff */
[----:B------:R-:W-:Y:S01]  /*0d80*/  FADD.FTZ R154, -R180, R154 ;  /* 0x0000009ab49a7221 */ /* 0x000fe20000010100 */
[----:B------:R-:W-:-:S03]  /*0d90*/  SHF.L.U32 R184, R184, 0x10, RZ ;  /* 0x00000010b8b87819 */ /* 0x000fc600000006ff */
[----:B------:R-:W-:Y:S01]  /*0da0*/  FMUL.FTZ R203, R64, R112 ;  /* 0x0000007040cb7220 */ /* 0x000fe20000410000 */
[----:B------:R-:W-:-:S03]  /*0db0*/  SHF.L.U32 R198, R113, 0x10, RZ ;  /* 0x0000001071c67819 */ /* 0x000fc600000006ff */
[----:B------:R-:W-:Y:S01]  /*0dc0*/  FMUL.FTZ R196, R154, UR11 ;  /* 0x0000000b9ac47c20 */ /* 0x000fe20008410000 */
[----:B------:R-:W-:Y:S01]  /*0dd0*/  PRMT R181, R113, 0x7632, R181 ;  /* 0x0000763271b57816 */ /* 0x000fe200000000b5 */
[----:B------:R-:W-:Y:S01]  /*0de0*/  FADD.FTZ R111, -R180, R111 ;  /* 0x0000006fb46f7221 */ /* 0x000fe20000010100 */
[----:B------:R-:W-:-:S03]  /*0df0*/  FMUL.FTZ R209, R65, R184 ;  /* 0x000000b841d17220 */ /* 0x000fc60000410000 */
[----:B------:R-:W-:Y:S01]  /*0e00*/  FMUL.FTZ R205, R111, UR11 ;  /* 0x0000000b6fcd7c20 */ /* 0x000fe20008410000 */
[----:B------:R-:W-:Y:S01]  /*0e10*/  FADD.FTZ R111, RZ, R203 ;  /* 0x000000cbff6f7221 */ /* 0x000fe20000010000 */
[----:B------:R-:W-:Y:S01]  /*0e20*/  FADD.FTZ R199, -R180, R108 ;  /* 0x0000006cb4c77221 */ /* 0x000fe20000010100 */
[----:B------:R-:W-:Y:S01]  /*0e30*/  SHF.L.U32 R181, R181, 0x10, RZ ;  /* 0x00000010b5b57819 */ /* 0x000fe200000006ff */
[----:B------:R-:W-:Y:S01]  /*0e40*/  FADD.FTZ R227, R198, R227 ;  /* 0x000000e3c6e37221 */ /* 0x000fe20000010000 */
[-C--:B------:R-:W-:Y:S01]  /*0e50*/  FFMA.FTZ R158, R196, R198.reuse, R158 ;  /* 0x000000c6c49e7223 */ /* 0x080fe2000001009e */
[----:B------:R-:W-:Y:S01]  /*0e60*/  FMUL.FTZ R198, R66, R198 ;  /* 0x000000c642c67220 */ /* 0x000fe20000410000 */
[----:B------:R-:W-:Y:S01]  /*0e70*/  FADD.FTZ R111, R209, R111 ;  /* 0x0000006fd16f7221 */ /* 0x000fe20000010000 */
[C---:B------:R-:W-:Y:S01]  /*0e80*/  SHF.L.U32 R201, R114.reuse, 0x10, RZ ;  /* 0x0000001072c97819 */ /* 0x040fe200000006ff */
[----:B------:R-:W-:Y:S01]  /*0e90*/  FMUL.FTZ R199, R199, UR11 ;  /* 0x0000000bc7c77c20 */ /* 0x000fe20008410000 */
[----:B------:R-:W-:Y:S01]  /*0ea0*/  PRMT R182, R114, 0x7632, R182 ;  /* 0x0000763272b67816 */ /* 0x000fe200000000b6 */
[----:B------:R-:W-:Y:S01]  /*0eb0*/  FMUL.FTZ R206, R67, R181 ;  /* 0x000000b543ce7220 */ /* 0x000fe20000410000 */
[----:B------:R-:W-:Y:S01]  /*0ec0*/  FADD.FTZ R111, R198, R111 ;  /* 0x0000006fc66f7221 */ /* 0x000fe20000010000 */
[----:B------:R-:W-:Y:S01]  /*0ed0*/  FADD.FTZ R108, -R180, R130 ;  /* 0x00000082b46c7221 */ /* 0x000fe20000010100 */
[----:B------:R-:W-:Y:S01]  /*0ee0*/  SHF.L.U32 R182, R182, 0x10, RZ ;  /* 0x00000010b6b67819 */ /* 0x000fe200000006ff */
[----:B------:R-:W-:Y:S01]  /*0ef0*/  FADD.FTZ R229, R201, R229 ;  /* 0x000000e5c9e57221 */ /* 0x000fe20000010000 */
[-C--:B------:R-:W-:Y:S01]  /*0f00*/  FFMA.FTZ R160, R199, R201.reuse, R160 ;  /* 0x000000c9c7a07223 */ /* 0x080fe200000100a0 */
[----:B------:R-:W-:Y:S01]  /*0f10*/  FMUL.FTZ R201, R60, R201 ;  /* 0x000000c93cc97220 */ /* 0x000fe20000410000 */
[----:B------:R-:W-:Y:S01]  /*0f20*/  FADD.FTZ R111, R206, R111 ;  /* 0x0000006fce6f7221 */ /* 0x000fe20000010000 */
[C---:B------:R-:W-:Y:S01]  /*0f30*/  PRMT R183, R115.reuse, 0x7632, R183 ;  /* 0x0000763273b77816 */ /* 0x040fe200000000b7 */
[C---:B------:R-:W-:Y:S01]  /*0f40*/  FADD.FTZ R194, -R180.reuse, R152 ;  /* 0x00000098b4c27221 */ /* 0x040fe20000010100 */
[C---:B------:R-:W-:Y:S01]  /*0f50*/  FADD.FTZ R114, -R180.reuse, R149 ;  /* 0x00000095b4727221 */ /* 0x040fe20000010100 */
[----:B------:R-:W-:Y:S01]  /*0f60*/  FADD.FTZ R155, -R180, R155 ;  /* 0x0000009bb49b7221 */ /* 0x000fe20000010100 */
[----:B------:R-:W-:-:S02]  /*0f70*/  SHF.L.U32 R115, R115, 0x10, RZ ;  /* 0x0000001073737819 */ /* 0x000fc400000006ff */
[C---:B0-----:R-:W-:Y:S02]  /*0f80*/  PRMT R149, R135.reuse, 0x7632, R149 ;  /* 0x0000763287957816 */ /* 0x041fe40000000095 */
[----:B------:R-:W-:Y:S02]  /*0f90*/  SHF.L.U32 R193, R135, 0x10, RZ ;  /* 0x0000001087c17819 */ /* 0x000fe400000006ff */
[C---:B------:R-:W-:Y:S02]  /*0fa0*/  PRMT R135, R140.reuse, 0x7632, R135 ;  /* 0x000076328c877816 */ /* 0x040fe40000000087 */
[----:B------:R-:W-:Y:S01]  /*0fb0*/  SHF.L.U32 R191, R140, 0x10, RZ ;  /* 0x000000108cbf7819 */ /* 0x000fe200000006ff */
[----:B------:R-:W-:Y:S01]  /*0fc0*/  FMUL.FTZ R140, R108, UR11 ;  /* 0x0000000b6c8c7c20 */ /* 0x000fe20008410000 */
[----:B------:R-:W-:Y:S01]  /*0fd0*/  FMUL.FTZ R207, R61, R182 ;  /* 0x000000b63dcf7220 */ /* 0x000fe20000410000 */
[----:B------:R-:W-:Y:S01]  /*0fe0*/  FADD.FTZ R108, R201, R111 ;  /* 0x0000006fc96c7221 */ /* 0x000fe20000010000 */
[C---:B------:R-:W-:Y:S01]  /*0ff0*/  FADD.FTZ R195, -R180.reuse, R153 ;  /* 0x00000099b4c37221 */ /* 0x040fe20000010100 */
[----:B------:R-:W-:Y:S01]  /*1000*/  FADD.FTZ R204, -R180, R109 ;  /* 0x0000006db4cc7221 */ /* 0x000fe20000010100 */
[----:B------:R-:W-:Y:S01]  /*1010*/  FMUL.FTZ R194, R194, UR11 ;  /* 0x0000000bc2c27c20 */ /* 0x000fe20008410000 */
[----:B------:R-:W-:Y:S01]  /*1020*/  FMUL.FTZ R197, R155, UR11 ;  /* 0x0000000b9bc57c20 */ /* 0x000fe20008410000 */
[----:B------:R-:W-:Y:S01]  /*1030*/  SHF.L.U32 R183, R183, 0x10, RZ ;  /* 0x00000010b7b77819 */ /* 0x000fe200000006ff */
[----:B------:R-:W-:Y:S01]  /*1040*/  FADD.FTZ R119, -R180, R119 ;  /* 0x00000077b4777221 */ /* 0x000fe20000010100 */
[----:B------:R-:W-:Y:S01]  /*1050*/  FMUL.FTZ R202, R62, R115 ;  /* 0x000000733eca7220 */ /* 0x000fe20000410000 */
[----:B------:R-:W-:Y:S01]  /*1060*/  FADD.FTZ R108, R207, R108 ;  /* 0x0000006ccf6c7221 */ /* 0x000fe20000010000 */
[----:B------:R-:W-:Y:S01]  /*1070*/  SHF.L.U32 R190, R141, 0x10, RZ ;  /* 0x000000108dbe7819 */ /* 0x000fe200000006ff */
[----:B------:R-:W-:Y:S01]  /*1080*/  FADD.FTZ R117, -R180, R117 ;  /* 0x00000075b4757221 */ /* 0x000fe20000010100 */
[C---:B------:R-:W-:Y:S01]  /*1090*/  PRMT R186, R120.reuse, 0x7632, R186 ;  /* 0x0000763278ba7816 */ /* 0x040fe200000000ba */
[----:B------:R-:W-:Y:S01]  /*10a0*/  FMUL.FTZ R195, R195, UR11 ;  /* 0x0000000bc3c37c20 */ /* 0x000fe20008410000 */
[----:B------:R-:W-:Y:S01]  /*10b0*/  SHF.L.U32 R120, R120, 0x10, RZ ;  /* 0x0000001078787819 */ /* 0x000fe200000006ff */
[----:B------:R-:W-:Y:S01]  /*10c0*/  FADD.FTZ R224, R112, R224 ;  /* 0x000000e070e07221 */ /* 0x000fe20000010000 */
[----:B------:R-:W-:Y:S01]  /*10d0*/  FFMA.FTZ R156, R194, R112, R156 ;  /* 0x00000070c29c7223 */ /* 0x000fe2000001009c */
[----:B------:R-:W-:Y:S01]  /*10e0*/  FMUL.FTZ R204, R204, UR11 ;  /* 0x0000000bcccc7c20 */ /* 0x000fe20008410000 */
[----:B------:R-:W-:Y:S01]  /*10f0*/  FFMA.FTZ R159, R197, R181, R159 ;  /* 0x000000b5c59f7223 */ /* 0x000fe2000001009f */
[----:B------:R-:W-:Y:S01]  /*1100*/  FADD.FTZ R228, R181, R228 ;  /* 0x000000e4b5e47221 */ /* 0x000fe20000010000 */
[----:B------:R-:W-:Y:S01]  /*1110*/  FFMA.FTZ R111, R194, R203, RZ ;  /* 0x000000cbc26f7223 */ /* 0x000fe200000100ff */
[----:B------:R-:W-:Y:S01]  /*1120*/  FADD.FTZ R116, -R180, R116 ;  /* 0x00000074b4747221 */ /* 0x000fe20000010100 */
[----:B------:R-:W-:Y:S01]  /*1130*/  FMUL.FTZ R208, R63, R183 ;  /* 0x000000b73fd07220 */ /* 0x000fe20000410000 */
[----:B------:R-:W-:Y:S01]  /*1140*/  FMUL.FTZ R181, R119, UR11 ;  /* 0x0000000b77b57c20 */ /* 0x000fe20008410000 */
[----:B------:R-:W-:Y:S01]  /*1150*/  FADD.FTZ R112, R202, R108 ;  /* 0x0000006cca707221 */ /* 0x000fe20000010000 */
[----:B------:R-:W-:Y:S01]  /*1160*/  MOV R119, R190 ;  /* 0x000000be00777202 */ /* 0x000fe20000000f00 */
[----:B------:R-:W-:Y:S01]  /*1170*/  FADD.FTZ R230, R182, R230 ;  /* 0x000000e6b6e67221 */ /* 0x000fe20000010000 */
[----:B------:R-:W-:Y:S01]  /*1180*/  SHF.L.U32 R190, R186, 0x10, RZ ;  /* 0x00000010babe7819 */ /* 0x000fe200000006ff */
[----:B------:R-:W-:Y:S01]  /*1190*/  FFMA.FTZ R161, R204, R182, R161 ;  /* 0x000000b6cca17223 */ /* 0x000fe200000100a1 */
[----:B------:R-:W-:Y:S01]  /*11a0*/  FMUL.FTZ R155, R117, UR11 ;  /* 0x0000000b759b7c20 */ /* 0x000fe20008410000 */
[----:B------:R-:W-:Y:S01]  /*11b0*/  FFMA.FTZ R108, R195, R209, R111 ;  /* 0x000000d1c36c7223 */ /* 0x000fe2000001006f */
[----:B------:R-:W-:Y:S01]  /*11c0*/  FMUL.FTZ R154, R116, UR11 ;  /* 0x0000000b749a7c20 */ /* 0x000fe20008410000 */
[----:B------:R-:W-:Y:S01]  /*11d0*/  FMUL.FTZ R182, R56, R120 ;  /* 0x0000007838b67220 */ /* 0x000fe20000410000 */
[----:B------:R-:W-:Y:S01]  /*11e0*/  FADD.FTZ R111, R208, R112 ;  /* 0x00000070d06f7221 */ /* 0x000fe20000010000 */
[----:B------:R-:W-:Y:S01]  /*11f0*/  PRMT R185, R121, 0x7632, R185 ;  /* 0x0000763279b97816 */ /* 0x000fe200000000b9 */
[----:B------:R-:W-:Y:S01]  /*1200*/  FFMA.FTZ R165, R155, R190, R165 ;  /* 0x000000be9ba57223 */ /* 0x000fe200000100a5 */
[----:B------:R-:W-:Y:S01]  /*1210*/  SHF.L.U32 R121, R121, 0x10, RZ ;  /* 0x0000001079797819 */ /* 0x000fe200000006ff */
[----:B------:R-:W-:Y:S01]  /*1220*/  FADD.FTZ R234, R190, R234 ;  /* 0x000000eabeea7221 */ /* 0x000fe20000010000 */
[----:B------:R-:W-:Y:S01]  /*1230*/  FADD.FTZ R118, -R180, R118 ;  /* 0x00000076b4767221 */ /* 0x000fe20000010100 */
[----:B------:R-:W-:Y:S01]  /*1240*/  FADD.FTZ R233, R120, R233 ;  /* 0x000000e978e97221 */ /* 0x000fe20000010000 */
[----:B------:R-:W-:Y:S01]  /*1250*/  FFMA.FTZ R164, R154, R120, R164 ;  /* 0x000000789aa47223 */ /* 0x000fe200000100a4 */
[----:B------:R-:W-:Y:S01]  /*1260*/  FMUL.FTZ R190, R57, R190 ;  /* 0x000000be39be7220 */ /* 0x000fe20000410000 */
[----:B------:R-:W-:Y:S01]  /*1270*/  FADD.FTZ R111, R182, R111 ;  /* 0x0000006fb66f7221 */ /* 0x000fe20000010000 */
[----:B------:R-:W-:Y:S01]  /*1280*/  FADD.FTZ R200, -R180, R110 ;  /* 0x0000006eb4c87221 */ /* 0x000fe20000010100 */
[----:B------:R-:W-:Y:S01]  /*1290*/  MOV R120, R191 ;  /* 0x000000bf00787202 */ /* 0x000fe20000000f00 */
[----:B------:R-:W-:Y:S01]  /*12a0*/  FFMA.FTZ R108, R196, R198, R108 ;  /* 0x000000c6c46c7223 */ /* 0x000fe2000001006c */
[C---:B------:R-:W-:Y:S01]  /*12b0*/  FADD.FTZ R189, -R180.reuse, R127 ;  /* 0x0000007fb4bd7221 */ /* 0x040fe20000010100 */
[C---:B------:R-:W-:Y:S01]  /*12c0*/  FADD.FTZ R109, -R180.reuse, R136 ;  /* 0x00000088b46d7221 */ /* 0x040fe20000010100 */
        /* <DEDUP_REMOVED lines=17> */
[----:B------:R-:W-:Y:S01]  /*13e0*/  FFMA.FTZ R157, R195, R184, R157 ;  /* 0x000000b8c39d7223 */ /* 0x000fe2000001009d */
[----:B------:R-:W-:Y:S01]  /*13f0*/  FADD.FTZ R225, R184, R225 ;  /* 0x000000e1b8e17221 */ /* 0x000fe20000010000 */
[----:B------:R-:W-:Y:S01]  /*1400*/  FMUL.FTZ R180, R118, UR11 ;  /* 0x0000000b76b47c20 */ /* 0x000fe20008410000 */
[----:B------:R-:W-:Y:S01]  /*1410*/  FMUL.FTZ R184, R58, R121 ;  /* 0x000000793ab87220 */ /* 0x000fe20000410000 */
[----:B------:R-:W-:Y:S01]  /*1420*/  FADD.FTZ R111, R190, R111 ;  /* 0x0000006fbe6f7221 */ /* 0x000fe20000010000 */
[----:B------:R-:W-:Y:S01]  /*1430*/  PRMT R192, R142, 0x7632, R192 ;  /* 0x000076328ec07816 */ /* 0x000fe200000000c0 */
[----:B------:R-:W-:Y:S01]  /*1440*/  FFMA.FTZ R108, R197, R206, R108 ;  /* 0x000000cec56c7223 */ /* 0x000fe2000001006c */
[C---:B------:R-:W-:Y:S01]  /*1450*/  PRMT R187, R122.reuse, 0x7632, R187 ;  /* 0x000076327abb7816 */ /* 0x040fe200000000bb */
[----:B------:R-:W-:Y:S01]  /*1460*/  FFMA.FTZ R167, R181, R191, R167 ;  /* 0x000000bfb5a77223 */ /* 0x000fe200000100a7 */
[----:B------:R-:W-:Y:S01]  /*1470*/  PRMT R188, R123, 0x7632, R188 ;  /* 0x000076327bbc7816 */ /* 0x000fe200000000bc */
[----:B------:R-:W-:Y:S01]  /*1480*/  FADD.FTZ R236, R191, R236 ;  /* 0x000000ecbfec7221 */ /* 0x000fe20000010000 */
[----:B------:R-:W-:Y:S01]  /*1490*/  SHF.L.U32 R122, R122, 0x10, RZ ;  /* 0x000000107a7a7819 */ /* 0x000fe200000006ff */
[----:B------:R-:W-:Y:S01]  /*14a0*/  FADD.FTZ R235, R121, R235 ;  /* 0x000000eb79eb7221 */ /* 0x000fe20000010000 */
[----:B------:R-:W-:Y:S01]  /*14b0*/  FFMA.FTZ R166, R180, R121, R166 ;  /* 0x00000079b4a67223 */ /* 0x000fe200000100a6 */
[----:B------:R-:W-:Y:S01]  /*14c0*/  FMUL.FTZ R191, R59, R191 ;  /* 0x000000bf3bbf7220 */ /* 0x000fe20000410000 */
[----:B------:R-:W-:Y:S01]  /*14d0*/  FADD.FTZ R111, R184, R111 ;  /* 0x0000006fb86f7221 */ /* 0x000fe20000010000 */
[----:B------:R-:W-:Y:S01]  /*14e0*/  MOV R121, R193 ;  /* 0x000000c100797202 */ /* 0x000fe20000000f00 */
[----:B------:R-:W-:Y:S01]  /*14f0*/  FFMA.FTZ R108, R199, R201, R108 ;  /* 0x000000c9c76c7223 */ /* 0x000fe2000001006c */
[----:B------:R-:W-:-:S02]  /*1500*/  MOV R118, R192 ;  /* 0x000000c000767202 */ /* 0x000fc40000000f00 */
[----:B------:R-:W-:Y:S02]  /*1510*/  SHF.L.U32 R192, R187, 0x10, RZ ;  /* 0x00000010bbc07819 */ /* 0x000fe400000006ff */
[----:B------:R-:W-:Y:S01]  /*1520*/  SHF.L.U32 R193, R188, 0x10, RZ ;  /* 0x00000010bcc17819 */ /* 0x000fe200000006ff */
[----:B------:R-:W-:Y:S01]  /*1530*/  FMUL.FTZ R188, R125, UR11 ;  /* 0x0000000b7dbc7c20 */ /* 0x000fe20008410000 */
[----:B------:R-:W-:Y:S01]  /*1540*/  FMUL.FTZ R185, R52, R122 ;  /* 0x0000007a34b97220 */ /* 0x000fe20000410000 */
[----:B------:R-:W-:Y:S01]  /*1550*/  FADD.FTZ R111, R191, R111 ;  /* 0x0000006fbf6f7221 */ /* 0x000fe20000010000 */
[----:B------:R-:W-:Y:S01]  /*1560*/  FMUL.FTZ R200, R200, UR11 ;  /* 0x0000000bc8c87c20 */ /* 0x000fe20008410000 */
        /* <DEDUP_REMOVED lines=17> */
[----:B------:R-:W-:Y:S01]  /*1680*/  FFMA.FTZ R112, R154, R182, R112 ;  /* 0x000000b69a707223 */ /* 0x000fe20000010070 */
[----:B------:R-:W-:Y:S01]  /*1690*/  SHF.L.U32 R145, R145, 0x10, RZ ;  /* 0x0000001091917819 */ /* 0x000fe200000006ff */
[----:B------:R-:W-:Y:S01]  /*16a0*/  FMUL.FTZ R139, R129, UR11 ;  /* 0x0000000b818b7c20 */ /* 0x000fe20008410000 */
[----:B------:R-:W-:Y:S01]  /*16b0*/  SHF.L.U32 R138, R142, 0x10, RZ ;  /* 0x000000108e8a7819 */ /* 0x000fe200000006ff */
[----:B------:R-:W-:Y:S01]  /*16c0*/  FADD.FTZ R231, R115, R231 ;  /* 0x000000e773e77221 */ /* 0x000fe20000010000 */
[----:B------:R-:W-:Y:S01]  /*16d0*/  FFMA.FTZ R162, R200, R115, R162 ;  /* 0x00000073c8a27223 */ /* 0x000fe200000100a2 */
[----:B------:R-:W-:Y:S01]  /*16e0*/  FMUL.FTZ R142, R48, R132 ;  /* 0x00000084308e7220 */ /* 0x000fe20000410000 */
[----:B------:R-:W-:Y:S01]  /*16f0*/  FADD.FTZ R116, R193, R111 ;  /* 0x0000006fc1747221 */ /* 0x000fe20000010000 */
[----:B------:R-:W-:Y:S01]  /*1700*/  FFMA.FTZ R115, R155, R190, R112 ;  /* 0x000000be9b737223 */ /* 0x000fe20000010070 */
[----:B------:R-:W-:Y:S01]  /*1710*/  PRMT R144, R133, 0x7632, R144 ;  /* 0x0000763285907816 */ /* 0x000fe20000000090 */
[-C--:B------:R-:W-:Y:S01]  /*1720*/  FFMA.FTZ R173, R139, R145.reuse, R173 ;  /* 0x000000918bad7223 */ /* 0x080fe200000100ad */
[----:B------:R-:W-:Y:S01]  /*1730*/  SHF.L.U32 R133, R133, 0x10, RZ ;  /* 0x0000001085857819 */ /* 0x000fe200000006ff */
[----:B------:R-:W-:Y:S01]  /*1740*/  FADD.FTZ R242, R145, R242 ;  /* 0x000000f291f27221 */ /* 0x000fe20000010000 */
[----:B------:R-:W-:Y:S01]  /*1750*/  FMUL.FTZ R145, R49, R145 ;  /* 0x0000009131917220 */ /* 0x000fe20000410000 */
[----:B------:R-:W-:Y:S01]  /*1760*/  FADD.FTZ R116, R142, R116 ;  /* 0x000000748e747221 */ /* 0x000fe20000010000 */
[----:B------:R-:W-:Y:S01]  /*1770*/  FFMA.FTZ R115, R180, R184, R115 ;  /* 0x000000b8b4737223 */ /* 0x000fe20000010073 */
[----:B------:R-:W-:Y:S01]  /*1780*/  PRMT R4, R141, 0x7632, R4 ;  /* 0x000076328d047816 */ /* 0x000fe20000000004 */
[----:B------:R-:W-:Y:S01]  /*1790*/  FMUL.FTZ R141, R131, UR11 ;  /* 0x0000000b838d7c20 */ /* 0x000fe20008410000 */
[----:B------:R-:W-:Y:S01]  /*17a0*/  SHF.L.U32 R147, R144, 0x10, RZ ;  /* 0x0000001090937819 */ /* 0x000fe200000006ff */
[----:B------:R-:W-:Y:S01]  /*17b0*/  FADD.FTZ R232, R183, R232 ;  /* 0x000000e8b7e87221 */ /* 0x000fe20000010000 */
[----:B------:R-:W-:Y:S01]  /*17c0*/  FFMA.FTZ R163, R205, R183, R163 ;  /* 0x000000b7cda37223 */ /* 0x000fe200000100a3 */
[----:B------:R-:W-:Y:S01]  /*17d0*/  FMUL.FTZ R144, R50, R133 ;  /* 0x0000008532907220 */ /* 0x000fe20000410000 */
[----:B------:R-:W-:Y:S01]  /*17e0*/  FADD.FTZ R116, R145, R116 ;  /* 0x0000007491747221 */ /* 0x000fe20000010000 */
[----:B------:R-:W-:Y:S01]  /*17f0*/  FMUL.FTZ R183, R124, UR11 ;  /* 0x0000000b7cb77c20 */ /* 0x000fe20008410000 */
        /* <DEDUP_REMOVED lines=8> */
[----:B------:R-:W-:Y:S01]  /*1880*/  SHF.L.U32 R108, R146, 0x10, RZ ;  /* 0x00000010926c7819 */ /* 0x000fe200000006ff */
[----:B------:R-:W-:Y:S01]  /*1890*/  FMUL.FTZ R148, R44, R134 ;  /* 0x000000862c947220 */ /* 0x000fe20000410000 */
[----:B------:R-:W-:Y:S01]  /*18a0*/  FADD.FTZ R116, R147, R116 ;  /* 0x0000007493747221 */ /* 0x000fe20000010000 */
[----:B------:R-:W-:Y:S01]  /*18b0*/  FMUL.FTZ R186, R126, UR11 ;  /* 0x0000000b7eba7c20 */ /* 0x000fe20008410000 */
[----:B------:R-:W-:Y:S01]  /*18c0*/  FFMA.FTZ R115, R188, R192, R115 ;  /* 0x000000c0bc737223 */ /* 0x000fe20000010073 */
[----:B------:R-:W-:Y:S01]  /*18d0*/  MOV R124, R4 ;  /* 0x00000004007c7202 */ /* 0x000fe20000000f00 */
[----:B------:R-:W-:Y:S01]  /*18e0*/  FADD.FTZ R116, R148, R116 ;  /* 0x0000007494747221 */ /* 0x000fe20000010000 */
[----:B------:R-:W-:-:S02]  /*18f0*/  PRMT R226, R143, 0x7632, R226 ;  /* 0x000076328fe27816 */ /* 0x000fc400000000e2 */
[----:B------:R-:W-:Y:S01]  /*1900*/  SHF.L.U32 R4, R143, 0x10, RZ ;  /* 0x000000108f047819 */ /* 0x000fe200000006ff */
[----:B------:R-:W-:Y:S01]  /*1910*/  FMUL.FTZ R143, R45, R108 ;  /* 0x0000006c2d8f7220 */ /* 0x000fe20000410000 */
[----:B------:R-:W-:Y:S01]  /*1920*/  FFMA.FTZ R115, R186, R187, R115 ;  /* 0x000000bbba737223 */ /* 0x000fe20000010073 */
[----:B------:R-:W-:Y:S01]  /*1930*/  FMUL.FTZ R146, R109, UR11 ;  /* 0x0000000b6d927c20 */ /* 0x000fe20008410000 */
[----:B------:R-:W-:Y:S01]  /*1940*/  SHF.L.U32 R109, R149, 0x10, RZ ;  /* 0x00000010956d7819 */ /* 0x000fe200000006ff */
[----:B------:R-:W-:Y:S01]  /*1950*/  FADD.FTZ R116, R143, R116 ;  /* 0x000000748f747221 */ /* 0x000fe20000010000 */
[----:B------:R-:W-:Y:S01]  /*1960*/  MOV R117, R138 ;  /* 0x0000008a00757202 */ /* 0x000fe20000000f00 */
[----:B------:R-:W-:Y:S01]  /*1970*/  FMUL.FTZ R149, R46, R121 ;  /* 0x000000792e957220 */ /* 0x000fe20000410000 */
[----:B------:R-:W-:Y:S01]  /*1980*/  FMUL.FTZ R138, R128, UR11 ;  /* 0x0000000b808a7c20 */ /* 0x000fe20008410000 */
[----:B------:R-:W-:Y:S01]  /*1990*/  FFMA.FTZ R115, R189, R193, R115 ;  /* 0x000000c1bd737223 */ /* 0x000fe20000010073 */
[----:B------:R-:W-:Y:S01]  /*19a0*/  FMUL.FTZ R151, R47, R109 ;  /* 0x0000006d2f977220 */ /* 0x000fe20000410000 */
        /* <DEDUP_REMOVED lines=16> */
[----:B------:R-:W-:Y:S01]  /*1ab0*/  FADD.FTZ R116, R116, R123 ;  /* 0x0000007b74747221 */ /* 0x000fe20000010000 */
[----:B------:R-:W-:-:S02]  /*1ac0*/  FFMA.FTZ R115, R141, R147, R115 ;  /* 0x000000938d737223 */ /* 0x000fc40000010073 */
        /* <DEDUP_REMOVED lines=23> */
[----:B------:R-:W-:Y:S01]  /*1c40*/  FMUL.FTZ R132, R2, UR11 ;  /* 0x0000000b02847c20 */ /* 0x000fe20008410000 */
[----:B------:R-:W-:Y:S01]  /*1c50*/  FADD.FTZ R2, R116, R131 ;  /* 0x0000008374027221 */ /* 0x000fe20000010000 */
[----:B------:R-:W-:Y:S01]  /*1c60*/  FFMA.FTZ R115, R130, R123, R115 ;  /* 0x0000007b82737223 */ /* 0x000fe20000010073 */
[----:B------:R-:W-:Y:S01]  /*1c70*/  FADD.FTZ R243, R133, R243 ;  /* 0x000000f385f37221 */ /* 0x000fe20000010000 */
[----:B------:R-:W-:Y:S01]  /*1c80*/  FFMA.FTZ R174, R140, R133, R174 ;  /* 0x000000858cae7223 */ /* 0x000fe200000100ae */
[----:B------:R-:W-:Y:S01]  /*1c90*/  FMUL.FTZ R133, R3, UR11 ;  /* 0x0000000b03857c20 */ /* 0x000fe20008410000 */
[----:B------:R-:W-:Y:S01]  /*1ca0*/  FFMA.FTZ R115, R132, R124, R115 ;  /* 0x0000007c84737223 */ /* 0x000fe20000010073 */
[----:B------:R-:W0:Y:S01]  /*1cb0*/  SHFL.DOWN PT, R3, R2, 0x10, 0x1f ;  /* 0x0a001f0002037f89 */ /* 0x000e2200000e0000 */
[----:B------:R-:W-:Y:S01]  /*1cc0*/  FADD.FTZ R245, R134, R245 ;  /* 0x000000f586f57221 */ /* 0x000fe20000010000 */
[----:B------:R-:W-:Y:S01]  /*1cd0*/  FFMA.FTZ R211, R146, R134, R211 ;  /* 0x0000008692d37223 */ /* 0x000fe200000100d3 */
[----:B------:R-:W-:Y:S01]  /*1ce0*/  FMUL.FTZ R134, R113, UR11 ;  /* 0x0000000b71867c20 */ /* 0x000fe20008410000 */
[----:B------:R-:W-:Y:S01]  /*1cf0*/  FFMA.FTZ R115, R133, R125, R115 ;  /* 0x0000007d85737223 */ /* 0x000fe20000010073 */
[----:B------:R-:W-:Y:S01]  /*1d00*/  FMUL.FTZ R135, R114, UR11 ;  /* 0x0000000b72877c20 */ /* 0x000fe20008410000 */
[----:B------:R-:W-:Y:S01]  /*1d10*/  FMUL.FTZ R136, R136, UR11 ;  /* 0x0000000b88887c20 */ /* 0x000fe20008410000 */
[----:B------:R-:W-:Y:S01]  /*1d20*/  FMUL.FTZ R137, R137, UR11 ;  /* 0x0000000b89897c20 */ /* 0x000fe20008410000 */
[----:B------:R-:W-:Y:S01]  /*1d30*/  FFMA.FTZ R115, R134, R126, R115 ;  /* 0x0000007e86737223 */ /* 0x000fe20000010073 */
[----:B------:R-:W2:Y:S03]  /*1d40*/  LDL.LU R118, [R1] ;  /* 0x0000000001767983 */ /* 0x000ea60000300800 */
[----:B------:R-:W-:Y:S01]  /*1d50*/  FFMA.FTZ R115, R135, R128, R115 ;  /* 0x0000008087737223 */ /* 0x000fe20000010073 */
[----:B------:R-:W-:Y:S01]  /*1d60*/  @UP0 UIMAD.WIDE UR4, UR6, 0x2, UR4 ;  /* 0x00000002060408a5 */ /* 0x000fe2000f8e0204 */
[----:B------:R-:W3:Y:S02]  /*1d70*/  LDL.LU R114, [R1+0x4] ;  /* 0x0000040001727983 */ /* 0x000ee40000300800 */
        /* <DEDUP_REMOVED lines=20> */
[----:B0-----:R-:W-:-:S05]  /*1ec0*/  FADD.FTZ R3, R3, R113 ;  /* 0x0000007103037221 */ /* 0x001fca0000010000 */
[----:B------:R0:W-:Y:S01]  /*1ed0*/  @!P2 STS.64 [R218], R2 ;  /* 0x00000002da00a388 */ /* 0x0001e20000000a00 */
[----:B------:R-:W-:Y:S02]  /*1ee0*/  PLOP3.LUT P2, PT, PT, PT, UP0, 0x80, 0x8 ;  /* 0x000000000008781c */ /* 0x000fe40003f4f008 */
[----:B0-----:R-:W-:Y:S01]  /*1ef0*/  MOV R2, UR4 ;  /* 0x0000000400027c02 */ /* 0x001fe20008000f00 */
[----:B------:R-:W4:Y:S01]  /*1f00*/  LDL.LU R218, [R1+0xc] ;  /* 0x00000c0001da7983 */ /* 0x000f220000300800 */
[----:B------:R-:W-:-:S09]  /*1f10*/  MOV R3, UR5 ;  /* 0x0000000500037c02 */ /* 0x000fd20008000f00 */
[----:B------:R0:W4:Y:S01]  /*1f20*/  @P2 LDG.E.U16 R113, desc[UR16][R2.64] ;  /* 0x0000001002712981 */ /* 0x000122000c1e1500 */
[----:B------:R-:W-:-:S04]  /*1f30*/  ISETP.NE.U32.AND P1, PT, RZ, UR20, PT ;  /* 0x00000014ff007c0c */ /* 0x000fc8000bf25070 */
[----:B------:R-:W-:-:S13]  /*1f40*/  ISETP.NE.AND.EX P1, PT, RZ, UR21, PT, P1 ;  /* 0x00000015ff007c0c */ /* 0x000fda000bf25310 */
        /* <DEDUP_REMOVED lines=17> */
[----:B--2---:R-:W-:Y:S01]  /*2060*/  FADD.FTZ R118, R117, R118 ;  /* 0x0000007675767221 */ /* 0x004fe20000010000 */
[----:B------:R-:W-:Y:S01]  /*2070*/  FADD.FTZ R247, R121, R247 ;  /* 0x000000f779f77221 */ /* 0x000fe20000010000 */
[----:B------:R-:W-:Y:S01]  /*2080*/  FFMA.FTZ R213, R152, R121, R213 ;  /* 0x0000007998d57223 */ /* 0x000fe200000100d5 */
[----:B------:R-:W-:Y:S01]  /*2090*/  FADD.FTZ R249, R120, R249 ;  /* 0x000000f978f97221 */ /* 0x000fe20000010000 */
[----:B------:R-:W-:Y:S01]  /*20a0*/  FFMA.FTZ R215, R127, R120, R215 ;  /* 0x000000787fd77223 */ /* 0x000fe200000100d7 */
[----:B------:R-:W-:Y:S01]  /*20b0*/  FADD.FTZ R251, R119, R251 ;  /* 0x000000fb77fb7221 */ /* 0x000fe20000010000 */
[----:B------:R-:W-:Y:S01]  /*20c0*/  FFMA.FTZ R217, R132, R119, R217 ;  /* 0x0000007784d97223 */ /* 0x000fe200000100d9 */
[----:B------:R-:W-:Y:S01]  /*20d0*/  FFMA.FTZ R220, R134, R117, R220 ;  /* 0x0000007586dc7223 */ /* 0x000fe200000100dc */
[----:B------:R1:W-:Y:S01]  /*20e0*/  STL [R1], R118 ;  /* 0x0000007601007387 */ /* 0x0003e20000100800 */
[----:B0-----:R-:W-:-:S04]  /*20f0*/  IMAD.WIDE.U32 R120, R177, 0x8, R2 ;  /* 0x00000008b1787825 */ /* 0x001fc800078e0002 */
[--C-:B-1----:R-:W-:Y:S02]  /*2100*/  IMAD.WIDE.U32 R118, R176, 0x8, R2.reuse ;  /* 0x00000008b0767825 */ /* 0x102fe400078e0002 */
        /* <DEDUP_REMOVED lines=15> */
[----:B------:R-:W-:Y:S06]  /*2200*/  BAR.SYNC.DEFER_BLOCKING 0x0 ;  /* 0x0000000000007b1d */ /* 0x000fec0000010000 */
[----:B------:R0:W1:Y:S01]  /*2210*/  LDS.128 R108, [R179] ;  /* 0x00000000b36c7984 */ /* 0x0000620000000c00 */
[----:B---3--:R-:W-:Y:S01]  /*2220*/  FADD.FTZ R114, R112, R114 ;  /* 0x0000007270727221 */ /* 0x008fe20000010000 */
[----:B------:R-:W-:-:S02]  /*2230*/  FFMA.FTZ R221, R135, R112, R221 ;  /* 0x0000007087dd7223 */ /* 0x000fc400000100dd */
[----:B0-----:R-:W2:Y:S04]  /*2240*/  LDL.LU R179, [R1+0x8] ;  /* 0x0000080001b37983 */ /* 0x001ea80000300800 */
[----:B------:R0:W-:Y:S01]  /*2250*/  STL [R1+0x4], R114 ;  /* 0x0000047201007387 */ /* 0x0001e20000100800 */
[----:B----4-:R-:W-:Y:S02]  /*2260*/  @P2 R2UR UR4, R113 ;  /* 0x00000000710422ca */ /* 0x010fe400000e0000 */
[C---:B------:R-:W-:Y:S02]  /*2270*/  IADD3 R113, PT, PT, R178.reuse, 0x8050, RZ ;  /* 0x00008050b2717810 */ /* 0x040fe40007ffe0ff */
[----:B------:R-:W-:Y:S01]  /*2280*/  @!P0 IADD3 R113, PT, PT, R178, 0x8010, RZ ;  /* 0x00008010b2718810 */ /* 0x000fe20007ffe0ff */
[----:B-1----:R-:W-:Y:S01]  /*2290*/  FADD.FTZ R108, RZ, R108 ;  /* 0x0000006cff6c7221 */ /* 0x002fe20000010000 */
[----:B------:R-:W-:-:S03]  /*22a0*/  FADD.FTZ R109, RZ, R109 ;  /* 0x0000006dff6d7221 */ /* 0x000fc60000010000 */
[----:B------:R-:W-:Y:S01]  /*22b0*/  FADD.FTZ R112, R110, R108 ;  /* 0x0000006c6e707221 */ /* 0x000fe20000010000 */
[----:B0-----:R-:W-:Y:S02]  /*22c0*/  FADD.FTZ R114, R111, R109 ;  /* 0x0000006d6f727221 */ /* 0x001fe40000010000 */
[----:B------:R-:W0:Y:S02]  /*22d0*/  LDS.128 R108, [R113] ;  /* 0x00000000716c7984 */ /* 0x000e240000000c00 */
[----:B0-----:R-:W-:Y:S01]  /*22e0*/  FADD.FTZ R112, R112, R108 ;  /* 0x0000006c70707221 */ /* 0x001fe20000010000 */
[----:B------:R-:W-:Y:S01]  /*22f0*/  IADD3 R108, PT, PT, R178, 0x8060, RZ ;  /* 0x00008060b26c7810 */ /* 0x000fe20007ffe0ff */
[----:B------:R-:W-:Y:S01]  /*2300*/  FADD.FTZ R109, R114, R109 ;  /* 0x0000006d726d7221 */ /* 0x000fe20000010000 */
[----:B------:R-:W-:Y:S01]  /*2310*/  @!P0 IADD3 R108, PT, PT, R178, 0x8020, RZ ;  /* 0x00008020b26c8810 */ /* 0x000fe20007ffe0ff */
[----:B------:R-:W-:Y:S02]  /*2320*/  FADD.FTZ R112, R110, R112 ;  /* 0x000000706e707221 */ /* 0x000fe40000010000 */
[----:B------:R-:W-:-:S03]  /*2330*/  FADD.FTZ R113, R111, R109 ;  /* 0x0000006d6f717221 */ /* 0x000fc60000010000 */
[----:B------:R-:W0:Y:S02]  /*2340*/  LDS.128 R108, [R108] ;  /* 0x000000006c6c7984 */ /* 0x000e240000000c00 */
[----:B0-----:R-:W-:Y:S01]  /*2350*/  FADD.FTZ R108, R112, R108 ;  /* 0x0000006c706c7221 */ /* 0x001fe20000010000 */
[C---:B------:R-:W-:Y:S02]  /*2360*/  IADD3 R112, PT, PT, R178.reuse, 0x8070, RZ ;  /* 0x00008070b2707810 */ /* 0x040fe40007ffe0ff */
[----:B------:R-:W-:Y:S01]  /*2370*/  @!P0 IADD3 R112, PT, PT, R178, 0x8030, RZ ;  /* 0x00008030b2708810 */ /* 0x000fe20007ffe0ff */
[----:B------:R-:W-:-:S05]  /*2380*/  FADD.FTZ R109, R113, R109 ;  /* 0x0000006d716d7221 */ /* 0x000fca0000010000 */
[----:B------:R-:W0:Y:S01]  /*2390*/  LDS.128 R112, [R112] ;  /* 0x0000000070707984 */ /* 0x000e220000000c00 */
[----:B------:R-:W-:Y:S01]  /*23a0*/  FADD.FTZ R178, R110, R108 ;  /* 0x0000006c6eb27221 */ /* 0x000fe20000010000 */
[----:B------:R-:W-:Y:S01]  /*23b0*/  FADD.FTZ R109, R111, R109 ;  /* 0x0000006d6f6d7221 */ /* 0x000fe20000010000 */
[----:B------:R-:W-:-:S03]  /*23c0*/  MOV R110, 0x10 ;  /* 0x00000010006e7802 */ /* 0x000fc60000000f00 */
[----:B0-----:R-:W-:Y:S02]  /*23d0*/  FADD.FTZ R113, R109, R113 ;  /* 0x000000716d717221 */ /* 0x001fe40000010000 */
[----:B------:R-:W-:-:S06]  /*23e0*/  IMAD.WIDE.U32 R108, R177, R110, UR24 ;  /* 0x00000018b16c7e25 */ /* 0x000fcc000f8e006e */
[----:B------:R-:W5:Y:S01]  /*23f0*/  LDG.E.128 R108, desc[UR16][R108.64] ;  /* 0x000000106c6c7981 */ /* 0x000f62000c1e1d00 */
[----:B------:R-:W-:Y:S01]  /*2400*/  FADD.FTZ R218, R226, R218 ;  /* 0x000000dae2da7221 */ /* 0x000fe20000010000 */
[----:B------:R-:W-:Y:S01]  /*2410*/  FFMA.FTZ R222, R136, R4, R222 ;  /* 0x0000000488de7223 */ /* 0x000fe200000100de */
        /* <DEDUP_REMOVED lines=9> */
[----:B------:R-:W-:-:S03]  /*24b0*/  UMOV UR10, 0x3f800000 ;  /* 0x3f800000000a7882 */ /* 0x000fc60000000000 */
[----:B------:R-:W-:Y:S01]  /*24c0*/  FSEL R115, R112, RZ, !P3 ;  /* 0x000000ff70737208 */ /* 0x000fe20005800000 */
[----:B------:R-:W-:Y:S01]  /*24d0*/  @UP0 USHF.L.U32 UR10, UR4, 0x10, URZ ;  /* 0x00000010040a0899 */ /* 0x000fe200080006ff */
[----:B--2---:R-:W-:Y:S02]  /*24e0*/  FADD.FTZ R179, R4, R179 ;  /* 0x000000b304b37221 */ /* 0x004fe40000010000 */
[----:B------:R0:W5:Y:S04]  /*24f0*/  LDL.LU R4, [R1+0x90] ;  /* 0x0000900001047983 */ /* 0x0001680000300800 */
[----:B------:R0:W-:Y:S04]  /*2500*/  STL [R1+0x8], R179 ;  /* 0x000008b301007387 */ /* 0x0001e80000100800 */
[----:B------:R0:W-:Y:S01]  /*2510*/  STL [R1+0xc], R218 ;  /* 0x00000cda01007387 */ /* 0x0001e20000100800 */
[----:B------:R-:W-:Y:S05]  /*2520*/  BRA.U UP1, `(.L_x_7347) ;  /* 0x0000000d013c7547 */ /* 0x000fea000b800000 */
[----:B------:R-:W-:Y:S01]  /*2530*/  UMOV UR4, UR8 ;  /* 0x0000000800047c82 */ /* 0x000fe20008000000 */
[----:B------:R-:W-:Y:S01]  /*2540*/  UMOV UR5, UR9 ;  /* 0x0000000900057c82 */ /* 0x000fe20008000000 */
[----:B------:R-:W-:-:S04]  /*2550*/  UISETP.NE.U32.AND UP1, UPT, UR4, URZ, UPT ;  /* 0x000000ff0400728c */ /* 0x000fc8000bf25070 */
[----:B------:R-:W-:-:S09]  /*2560*/  UISETP.NE.AND.EX UP1, UPT, UR5, URZ, UPT, UP1 ;  /* 0x000000ff0500728c */ /* 0x000fd2000bf25310 */
[----:B------:R-:W-:Y:S05]  /*2570*/  BRA.U UP1, `(.L_x_7348) ;  /* 0x0000000501847547 */ /* 0x000fea000b800000 */
[--C-:B------:R-:W-:Y:S01]  /*2580*/  FFMA.FTZ R196, R196, UR23, R115.reuse ;  /* 0x00000017c4c47c23 */ /* 0x100fe20008010073 */
[C---:B-----5:R-:W-:Y:S01]  /*2590*/  LOP3.LUT P6, RZ, R120.reuse, 0xff0000, RZ, 0xc0, !PT ;  /* 0x00ff000078ff7812 */ /* 0x060fe200078cc0ff */
[--C-:B------:R-:W-:Y:S01]  /*25a0*/  FFMA.FTZ R197, R197, UR23, R115.reuse ;  /* 0x00000017c5c57c23 */ /* 0x100fe20008010073 */
[----:B------:R-:W-:Y:S01]  /*25b0*/  LOP3.LUT P5, RZ, R120, 0xff000000, RZ, 0xc0, !PT ;  /* 0xff00000078ff7812 */ /* 0x000fe200078ac0ff */
[----:B------:R-:W-:Y:S01]  /*25c0*/  FADD.FTZ R196, R198, -R196 ;  /* 0x800000c4c6c47221 */ /* 0x000fe20000010000 */
[----:B------:R-:W-:Y:S01]  /*25d0*/  FFMA.FTZ R199, R199, UR23, R115 ;  /* 0x00000017c7c77c23 */ /* 0x000fe20008010073 */
[----:B------:R-:W-:Y:S01]  /*25e0*/  FADD.FTZ R206, R206, -R197 ;  /* 0x800000c5cece7221 */ /* 0x000fe20000010000 */
[----:B------:R-:W-:Y:S01]  /*25f0*/  MOV R114, RZ ;  /* 0x000000ff00727202 */ /* 0x000fe20000000f00 */
[----:B------:R-:W-:Y:S01]  /*2600*/  FMUL.FTZ R196, R196, UR11 ;  /* 0x0000000bc4c47c20 */ /* 0x000fe20008410000 */
[C---:B------:R-:W-:Y:S01]  /*2610*/  LOP3.LUT P2, RZ, R121.reuse, 0xff, RZ, 0xc0, !PT ;  /* 0x000000ff79ff7812 */ /* 0x040fe2000784c0ff */
[----:B------:R-:W-:Y:S01]  /*2620*/  FMUL.FTZ R206, R206, UR11 ;  /* 0x0000000bcece7c20 */ /* 0x000fe20008410000 */
[----:B------:R-:W-:Y:S01]  /*2630*/  LOP3.LUT P4, RZ, R121, 0xff00, RZ, 0xc0, !PT ;  /* 0x0000ff0079ff7812 */ /* 0x000fe2000788c0ff */
[----:B------:R-:W-:Y:S01]  /*2640*/  FMUL.FTZ R196, R196, UR10 ;  /* 0x0000000ac4c47c20 */ /* 0x000fe20008410000 */
[----:B------:R-:W-:Y:S01]  /*2650*/  FFMA.FTZ R204, R204, UR23, R115 ;  /* 0x00000017cccc7c23 */ /* 0x000fe20008010073 */
[----:B------:R-:W-:-:S02]  /*2660*/  @P6 SHF.L.U32 R112, R109, 0x10, RZ ;  /* 0x000000106d706819 */ /* 0x000fc400000006ff */
[----:B0-----:R-:W-:Y:S01]  /*2670*/  CS2R R178, SRZ ;  /* 0x0000000000b27805 */ /* 0x001fe2000001ff00 */
[----:B------:R-:W-:Y:S01]  /*2680*/  FMUL.FTZ R197, R196, UR7 ;  /* 0x00000007c4c57c20 */ /* 0x000fe20008410000 */
[----:B------:R-:W-:Y:S02]  /*2690*/  HFMA2 R196, -RZ, RZ, 0, 0 ;  /* 0x00000000ffc47431 */ /* 0x000fe400000001ff */
[----:B------:R-:W-:Y:S01]  /*26a0*/  FADD.FTZ R207, R207, -R204 ;  /* 0x800000cccfcf7221 */ /* 0x000fe20000010000 */
[--C-:B------:R-:W-:Y:S01]  /*26b0*/  FFMA.FTZ R200, R200, UR23, R115.reuse ;  /* 0x00000017c8c87c23 */ /* 0x100fe20008010073 */
[----:B------:R-:W-:Y:S01]  /*26c0*/  LOP3.LUT P3, RZ, R121, 0xff0000, RZ, 0xc0, !PT ;  /* 0x00ff000079ff7812 */ /* 0x000fe2000786c0ff */
[----:B------:R-:W-:Y:S01]  /*26d0*/  FFMA.FTZ R195, R195, UR23, R115 ;  /* 0x00000017c3c37c23 */ /* 0x000fe20008010073 */
[----:B------:R-:W-:Y:S01]  /*26e0*/  @P2 SHF.L.U32 R113, R110, 0x10, RZ ;  /* 0x000000106e712819 */ /* 0x000fe200000006ff */
[----:B------:R-:W-:Y:S01]  /*26f0*/  @P6 FMUL.FTZ R196, R197, R112 ;  /* 0x00000070c5c46220 */ /* 0x000fe20000410000 */
[----:B------:R-:W-:Y:S01]  /*2700*/  @P5 PRMT R112, R109, 0x7632, R112 ;  /* 0x000076326d705816 */ /* 0x000fe20000000070 */
[----:B------:R-:W-:Y:S01]  /*2710*/  FMUL.FTZ R109, R206, UR10 ;  /* 0x0000000ace6d7c20 */ /* 0x000fe20008410000 */
[----:B------:R-:W-:Y:S01]  /*2720*/  FMUL.FTZ R207, R207, UR11 ;  /* 0x0000000bcfcf7c20 */ /* 0x000fe20008410000 */
[----:B------:R-:W-:Y:S01]  /*2730*/  FADD.FTZ R200, R202, -R200 ;  /* 0x800000c8cac87221 */ /* 0x000fe20000010000 */
[----:B------:R-:W-:Y:S01]  /*2740*/  @P5 SHF.L.U32 R112, R112, 0x10, RZ ;  /* 0x0000001070705819 */ /* 0x000fe200000006ff */
[----:B------:R-:W-:Y:S01]  /*2750*/  FMUL.FTZ R109, R109, UR7 ;  /* 0x000000076d6d7c20 */ /* 0x000fe20008410000 */
[----:B------:R-:W-:Y:S01]  /*2760*/  FADD.FTZ R209, R209, -R195 ;  /* 0x800000c3d1d17221 */ /* 0x000fe20000010000 */
[----:B------:R-:W-:Y:S01]  /*2770*/  FMUL.FTZ R200, R200, UR11 ;  /* 0x0000000bc8c87c20 */ /* 0x000fe20008410000 */
[----:B------:R-:W-:-:S02]  /*2780*/  HFMA2 R195, -RZ, RZ, 0, 0 ;  /* 0x00000000ffc37431 */ /* 0x000fc400000001ff */
[----:B------:R-:W-:Y:S01]  /*2790*/  @P5 FMUL.FTZ R114, R109, R112 ;  /* 0x000000706d725220 */ /* 0x000fe20000410000 */
[----:B------:R-:W-:Y:S01]  /*27a0*/  FADD.FTZ R112, R201, -R199 ;  /* 0x800000c7c9707221 */ /* 0x000fe20000010000 */
[----:B------:R-:W-:Y:S01]  /*27b0*/  @P3 SHF.L.U32 R198, R111, 0x10, RZ ;  /* 0x000000106fc63819 */ /* 0x000fe200000006ff */
[----:B------:R-:W-:Y:S01]  /*27c0*/  FFMA.FTZ R205, R205, UR23, R115 ;  /* 0x00000017cdcd7c23 */ /* 0x000fe20008010073 */
[----:B------:R-:W-:Y:S01]  /*27d0*/  FMUL.FTZ R209, R209, UR11 ;  /* 0x0000000bd1d17c20 */ /* 0x000fe20008410000 */
[----:B------:R-:W-:Y:S01]  /*27e0*/  FMUL.FTZ R112, R112, UR11 ;  /* 0x0000000b70707c20 */ /* 0x000fe20008410000 */
[----:B------:R-:W-:Y:S01]  /*27f0*/  FMUL.FTZ R197, R6, R197 ;  /* 0x000000c506c57220 */ /* 0x000fe20000410000 */
[----:B------:R-:W-:Y:S01]  /*2800*/  FADD.FTZ R205, R208, -R205 ;  /* 0x800000cdd0cd7221 */ /* 0x000fe20000010000 */
[----:B------:R-:W-:Y:S01]  /*2810*/  FMUL.FTZ R209, R209, UR10 ;  /* 0x0000000ad1d17c20 */ /* 0x000fe20008410000 */
[----:B------:R-:W-:Y:S01]  /*2820*/  FMUL.FTZ R112, R112, UR10 ;  /* 0x0000000a70707c20 */ /* 0x000fe20008410000 */
[----:B------:R-:W-:Y:S01]  /*2830*/  FMUL.FTZ R109, R7, R109 ;  /* 0x0000006d076d7220 */ /* 0x000fe20000410000 */
[----:B------:R-:W-:Y:S01]  /*2840*/  FMUL.FTZ R205, R205, UR11 ;  /* 0x0000000bcdcd7c20 */ /* 0x000fe20008410000 */
[----:B------:R-:W-:Y:S01]  /*2850*/  FSEL R197, R197, RZ, P6 ;  /* 0x000000ffc5c57208 */ /* 0x000fe20003000000 */
[----:B------:R-:W-:-:S02]  /*2860*/  FMUL.FTZ R112, R112, UR7 ;  /* 0x0000000770707c20 */ /* 0x000fc40008410000 */
[----:B------:R-:W-:Y:S02]  /*2870*/  FSEL R109, R109, RZ, P5 ;  /* 0x000000ff6d6d7208 */ /* 0x000fe40002800000 */
[----:B------:R-:W-:Y:S01]  /*2880*/  @P2 FMUL.FTZ R178, R112, R113 ;  /* 0x0000007170b22220 */ /* 0x000fe20000410000 */
[----:B------:R-:W-:Y:S01]  /*2890*/  @P4 PRMT R113, R110, 0x7632, R113 ;  /* 0x000076326e714816 */ /* 0x000fe20000000071 */
[----:B------:R-:W-:Y:S01]  /*28a0*/  FMUL.FTZ R110, R207, UR10 ;  /* 0x0000000acf6e7c20 */ /* 0x000fe20008410000 */
[----:B------:R-:W-:Y:S02]  /*28b0*/  F2FP.BF16.F32.PACK_AB R109, R109, R197 ;  /* 0x000000c56d6d723e */ /* 0x000fe400000010ff */
[----:B------:R-:W-:Y:S01]  /*28c0*/  @P4 SHF.L.U32 R113, R113, 0x10, RZ ;  /* 0x0000001071714819 */ /* 0x000fe200000006ff */
[----:B------:R-:W-:-:S04]  /*28d0*/  FMUL.FTZ R110, R110, UR7 ;  /* 0x000000076e6e7c20 */ /* 0x000fc80008410000 */
[----:B------:R-:W-:Y:S01]  /*28e0*/  @P4 FMUL.FTZ R179, R110, R113 ;  /* 0x000000716eb34220 */ /* 0x000fe20000410000 */
[----:B------:R-:W-:Y:S01]  /*28f0*/  FMUL.FTZ R113, R200, UR10 ;  /* 0x0000000ac8717c20 */ /* 0x000fe20008410000 */
[----:B------:R-:W-:-:S03]  /*2900*/  FMUL.FTZ R110, R9, R110 ;  /* 0x0000006e096e7220 */ /* 0x000fc60000410000 */
[----:B------:R-:W-:Y:S02]  /*2910*/  FMUL.FTZ R113, R113, UR7 ;  /* 0x0000000771717c20 */ /* 0x000fe40008410000 */
[----:B------:R-:W-:Y:S02]  /*2920*/  FSEL R110, R110, RZ, P4 ;  /* 0x000000ff6e6e7208 */ /* 0x000fe40002000000 */
[----:B------:R-:W-:Y:S01]  /*2930*/  @P3 FMUL.FTZ R195, R113, R198 ;  /* 0x000000c671c33220 */ /* 0x000fe20000410000 */
[----:B------:R-:W-:Y:S01]  /*2940*/  FMUL.FTZ R198, R8, R112 ;  /* 0x0000007008c67220 */ /* 0x000fe20000410000 */
[----:B------:R-:W-:Y:S01]  /*2950*/  FMUL.FTZ R199, R10, R113 ;  /* 0x000000710ac77220 */ /* 0x000fe20000410000 */
[----:B------:R-:W-:Y:S01]  /*2960*/  FFMA.FTZ R112, R194, UR23, R115 ;  /* 0x00000017c2707c23 */ /* 0x000fe20008010073 */
[----:B------:R-:W-:Y:S02]  /*2970*/  LOP3.LUT P4, RZ, R120, 0xff, RZ, 0xc0, !PT ;  /* 0x000000ff78ff7812 */ /* 0x000fe4000788c0ff */
[----:B------:R-:W-:Y:S01]  /*2980*/  FSEL R198, R198, RZ, P2 ;  /* 0x000000ffc6c67208 */ /* 0x000fe20001000000 */
[----:B------:R-:W-:Y:S01]  /*2990*/  FADD.FTZ R112, R203, -R112 ;  /* 0x80000070cb707221 */ /* 0x000fe20000010000 */
[----:B------:R-:W-:-:S02]  /*29a0*/  ISETP.GE.U32.AND P2, PT, R120, RZ, PT ;  /* 0x000000ff7800720c */ /* 0x000fc40003f46070 */
[----:B------:R-:W-:Y:S01]  /*29b0*/  FSEL R199, R199, RZ, P3 ;  /* 0x000000ffc7c77208 */ /* 0x000fe20001800000 */
[----:B------:R-:W-:Y:S01]  /*29c0*/  FMUL.FTZ R112, R112, UR11 ;  /* 0x0000000b70707c20 */ /* 0x000fe20008410000 */
[----:B------:R-:W-:Y:S02]  /*29d0*/  ISETP.GE.U32.AND.EX P2, PT, R121, 0x1000000, PT, P2 ;  /* 0x010000007900780c */ /* 0x000fe40003f46120 */
[----:B------:R-:W-:Y:S01]  /*29e0*/  LOP3.LUT P3, RZ, R120, 0xff00, RZ, 0xc0, !PT ;  /* 0x0000ff0078ff7812 */ /* 0x000fe2000786c0ff */
[----:B------:R-:W-:Y:S01]  /*29f0*/  FMUL.FTZ R112, R112, UR10 ;  /* 0x0000000a70707c20 */ /* 0x000fe20008410000 */
[----:B------:R-:W-:Y:S02]  /*2a00*/  MOV R120, RZ ;  /* 0x000000ff00787202 */ /* 0x000fe40000000f00 */
[----:B------:R-:W-:Y:S01]  /*2a10*/  F2FP.BF16.F32.PACK_AB R110, R110, R198 ;  /* 0x000000c66e6e723e */ /* 0x000fe200000010ff */
[----:B------:R-:W-:Y:S01]  /*2a20*/  FMUL.FTZ R121, R112, UR7 ;  /* 0x0000000770797c20 */ /* 0x000fe20008410000 */
[----:B------:R-:W-:-:S05]  /*2a30*/  HFMA2 R112, -RZ, RZ, 0, 0 ;  /* 0x00000000ff707431 */ /* 0x000fca00000001ff */
[----:B------:R-:W-:Y:S01]  /*2a40*/  @P2 PRMT R113, R111, 0x7632, R113 ;  /* 0x000076326f712816 */ /* 0x000fe20000000071 */
[----:B------:R-:W-:-:S03]  /*2a50*/  FMUL.FTZ R111, R205, UR10 ;  /* 0x0000000acd6f7c20 */ /* 0x000fc60008410000 */
[----:B------:R-:W-:Y:S01]  /*2a60*/  @P2 SHF.L.U32 R113, R113, 0x10, RZ ;  /* 0x0000001071712819 */ /* 0x000fe200000006ff */
[----:B------:R-:W-:-:S04]  /*2a70*/  FMUL.FTZ R111, R111, UR7 ;  /* 0x000000076f6f7c20 */ /* 0x000fc80008410000 */
[----:B------:R-:W-:Y:S01]  /*2a80*/  @P2 FMUL.FTZ R120, R111, R113 ;  /* 0x000000716f782220 */ /* 0x000fe20000410000 */
[C---:B------:R-:W-:Y:S01]  /*2a90*/  @P4 SHF.L.U32 R113, R108.reuse, 0x10, RZ ;  /* 0x000000106c714819 */ /* 0x040fe200000006ff */
[----:B------:R-:W-:Y:S01]  /*2aa0*/  FMUL.FTZ R111, R11, R111 ;  /* 0x0000006f0b6f7220 */ /* 0x000fe20000410000 */
[----:B------:R-:W-:-:S03]  /*2ab0*/  @P3 PRMT R108, R108, 0x7632, R108 ;  /* 0x000076326c6c3816 */ /* 0x000fc6000000006c */
[----:B------:R-:W-:Y:S01]  /*2ac0*/  @P4 FMUL.FTZ R112, R121, R113 ;  /* 0x0000007179704220 */ /* 0x000fe20000410000 */
[----:B------:R-:W-:Y:S01]  /*2ad0*/  @P3 SHF.L.U32 R194, R108, 0x10, RZ ;  /* 0x000000106cc23819 */ /* 0x000fe200000006ff */
[----:B------:R-:W-:Y:S01]  /*2ae0*/  FMUL.FTZ R108, R209, UR7 ;  /* 0x00000007d16c7c20 */ /* 0x000fe20008410000 */
[----:B------:R-:W-:Y:S01]  /*2af0*/  MOV R113, RZ ;  /* 0x000000ff00717202 */ /* 0x000fe20000000f00 */
[----:B------:R-:W-:Y:S01]  /*2b00*/  FMUL.FTZ R121, R4, R121 ;  /* 0x0000007904797220 */ /* 0x000fe20000410000 */
[----:B------:R-:W-:Y:S01]  /*2b10*/  FSEL R111, R111, RZ, P2 ;  /* 0x000000ff6f6f7208 */ /* 0x000fe20001000000 */
[----:B------:R-:W-:Y:S01]  /*2b20*/  @P3 FMUL.FTZ R113, R108, R194 ;  /* 0x000000c26c713220 */ /* 0x000fe20000410000 */
[----:B------:R-:W-:Y:S02]  /*2b30*/  FMUL.FTZ R108, R5, R108 ;  /* 0x0000006c056c7220 */ /* 0x000fe40000410000 */
[----:B------:R-:W-:Y:S02]  /*2b40*/  FSEL R121, R121, RZ, P4 ;  /* 0x000000ff79797208 */ /* 0x000fe40002000000 */
[----:B------:R-:W-:-:S02]  /*2b50*/  F2FP.BF16.F32.PACK_AB R111, R111, R199 ;  /* 0x000000c76f6f723e */ /* 0x000fc400000010ff */
[----:B------:R-:W-:-:S04]  /*2b60*/  FSEL R108, R108, RZ, P3 ;  /* 0x000000ff6c6c7208 */ /* 0x000fc80001800000 */
[----:B------:R-:W-:Y:S01]  /*2b70*/  F2FP.BF16.F32.PACK_AB R108, R108, R121 ;  /* 0x000000796c6c723e */ /* 0x000fe200000010ff */
[----:B------:R-:W-:Y:S06]  /*2b80*/  BRA `(.L_x_7349) ;  /* 0x0000001000dc7947 */ /* 0x000fec0003800000 */
.L_x_7348:
[--C-:B------:R-:W-:Y:S01]  /*2b90*/  FFMA.FTZ R194, R194, UR23, R115.reuse ;  /* 0x00000017c2c27c23 */ /* 0x100fe20008010073 */
[C---:B-----5:R-:W-:Y:S01]  /*2ba0*/  LOP3.LUT P5, RZ, R120.reuse, 0xff, RZ, 0xc0, !PT ;  /* 0x000000ff78ff7812 */ /* 0x060fe200078ac0ff */
[----:B------:R-:W-:Y:S01]  /*2bb0*/  FFMA.FTZ R101, R195, UR23, R115 ;  /* 0x00000017c3657c23 */ /* 0x000fe20008010073 */
[----:B------:R-:W-:Y:S01]  /*2bc0*/  LOP3.LUT P4, RZ, R120, 0xff00, RZ, 0xc0, !PT ;  /* 0x0000ff0078ff7812 */ /* 0x000fe2000788c0ff */
[----:B------:R-:W-:Y:S01]  /*2bd0*/  FADD.FTZ R194, R203, -R194 ;  /* 0x800000c2cbc27221 */ /* 0x000fe20000010000 */
[----:B------:R-:W-:Y:S01]  /*2be0*/  CS2R R112, SRZ ;  /* 0x0000000000707805 */ /* 0x000fe2000001ff00 */
[----:B------:R-:W-:Y:S01]  /*2bf0*/  FADD.FTZ R101, R209, -R101 ;  /* 0x80000065d1657221 */ /* 0x000fe20000010000 */
[--C-:B------:R-:W-:Y:S01]  /*2c00*/  FFMA.FTZ R196, R196, UR23, R115.reuse ;  /* 0x00000017c4c47c23 */ /* 0x100fe20008010073 */
[----:B------:R-:W-:Y:S01]  /*2c10*/  FMUL.FTZ R100, R194, UR11 ;  /* 0x0000000bc2647c20 */ /* 0x000fe20008410000 */
[----:B------:R-:W-:Y:S01]  /*2c20*/  LOP3.LUT P6, RZ, R120, 0xff0000, RZ, 0xc0, !PT ;  /* 0x00ff000078ff7812 */ /* 0x000fe200078cc0ff */
[----:B------:R-:W-:Y:S01]  /*2c30*/  FMUL.FTZ R101, R101, UR11 ;  /* 0x0000000b65657c20 */ /* 0x000fe20008410000 */
[----:B------:R-:W-:Y:S01]  /*2c40*/  FADD.FTZ R196, R198, -R196 ;  /* 0x800000c4c6c47221 */ /* 0x000fe20000010000 */
[----:B------:R-:W-:Y:S01]  /*2c50*/  FMUL.FTZ R194, R100, UR10 ;  /* 0x0000000a64c27c20 */ /* 0x000fe20008410000 */
[----:B------:R-:W-:Y:S01]  /*2c60*/  LOP3.LUT P3, RZ, R120, 0xff000000, RZ, 0xc0, !PT ;  /* 0xff00000078ff7812 */ /* 0x000fe2000786c0ff */
[----:B------:R-:W-:Y:S01]  /*2c70*/  FFMA.FTZ R199, R199, UR23, R115 ;  /* 0x00000017c7c77c23 */ /* 0x000fe20008010073 */
[----:B------:R-:W-:Y:S01]  /*2c80*/  @P5 SHF.L.U32 R102, R108, 0x10, RZ ;  /* 0x000000106c665819 */ /* 0x000fe200000006ff */
[----:B------:R-:W-:Y:S01]  /*2c90*/  @P5 FMUL.FTZ R103, R194, UR7 ;  /* 0x00000007c2675c20 */ /* 0x000fe20008410000 */
[----:B------:R-:W-:Y:S01]  /*2ca0*/  LOP3.LUT P2, RZ, R121, 0xff, RZ, 0xc0, !PT ;  /* 0x000000ff79ff7812 */ /* 0x000fe2000784c0ff */
[----:B------:R-:W-:Y:S01]  /*2cb0*/  FADD.FTZ R199, R201, -R199 ;  /* 0x800000c7c9c77221 */ /* 0x000fe20000010000 */
[----:B------:R-:W-:Y:S01]  /*2cc0*/  MOV R114, RZ ;  /* 0x000000ff00727202 */ /* 0x000fe20000000f00 */
[----:B------:R-:W-:Y:S01]  /*2cd0*/  @P5 FMUL.FTZ R112, R102, R103 ;  /* 0x0000006766705220 */ /* 0x000fe20000410000 */
[----:B------:R-:W-:Y:S01]  /*2ce0*/  @P4 PRMT R102, R108, 0x7632, R102 ;  /* 0x000076326c664816 */ /* 0x000fe20000000066 */
[----:B------:R-:W-:Y:S01]  /*2cf0*/  FMUL.FTZ R108, R101, UR10 ;  /* 0x0000000a656c7c20 */ /* 0x000fe20008410000 */
[----:B------:R-:W-:Y:S01]  /*2d00*/  @P6 SHF.L.U32 R105, R109, 0x10, RZ ;  /* 0x000000106d696819 */ /* 0x000fe200000006ff */
[----:B------:R-:W-:Y:S01]  /*2d10*/  HFMA2 R178, -RZ, RZ, 0, 0 ;  /* 0x00000000ffb27431 */ /* 0x000fe200000001ff */
[----:B------:R-:W-:Y:S01]  /*2d20*/  @P4 SHF.L.U32 R102, R102, 0x10, RZ ;  /* 0x0000001066664819 */ /* 0x000fe200000006ff */
[----:B------:R-:W-:Y:S01]  /*2d30*/  @P4 FMUL.FTZ R103, R108, UR7 ;  /* 0x000000076c674c20 */ /* 0x000fe20008410000 */
[--C-:B------:R-:W-:Y:S01]  /*2d40*/  FFMA.FTZ R200, R200, UR23, R115.reuse ;  /* 0x00000017c8c87c23 */ /* 0x100fe20008010073 */
[----:B------:R-:W-:Y:S01]  /*2d50*/  FMUL.FTZ R194, R194, UR7 ;  /* 0x00000007c2c27c20 */ /* 0x000fe20008410000 */
[----:B------:R-:W-:Y:S01]  /*2d60*/  FMUL.FTZ R108, R108, UR7 ;  /* 0x000000076c6c7c20 */ /* 0x000fe20008410000 */
[----:B------:R-:W-:Y:S01]  /*2d70*/  @P4 FMUL.FTZ R113, R102, R103 ;  /* 0x0000006766714220 */ /* 0x000fe20000410000 */
[----:B------:R-:W-:Y:S01]  /*2d80*/  FMUL.FTZ R102, R196, UR11 ;  /* 0x0000000bc4667c20 */ /* 0x000fe20008410000 */
[----:B------:R-:W-:Y:S01]  /*2d90*/  FFMA.FTZ R103, R197, UR23, R115 ;  /* 0x00000017c5677c23 */ /* 0x000fe20008010073 */
[----:B------:R-:W-:Y:S01]  /*2da0*/  HFMA2 R196, -RZ, RZ, 0, 0 ;  /* 0x00000000ffc47431 */ /* 0x000fe200000001ff */
[----:B0-----:R-:W-:Y:S01]  /*2db0*/  @P2 SHF.L.U32 R179, R110, 0x10, RZ ;  /* 0x000000106eb32819 */ /* 0x001fe200000006ff */
[----:B------:R-:W-:Y:S01]  /*2dc0*/  FMUL.FTZ R104, R102, UR10 ;  /* 0x0000000a66687c20 */ /* 0x000fe20008410000 */
[----:B------:R-:W-:Y:S01]  /*2dd0*/  FADD.FTZ R103, R206, -R103 ;  /* 0x80000067ce677221 */ /* 0x000fe20000010000 */
[----:B------:R-:W-:Y:S01]  /*2de0*/  FADD.FTZ R202, R202, -R200 ;  /* 0x800000c8caca7221 */ /* 0x000fe20000010000 */
[----:B------:R-:W-:Y:S01]  /*2df0*/  FMUL.FTZ R194, R4, R194 ;  /* 0x000000c204c27220 */ /* 0x000fe20000410000 */
[----:B------:R-:W-:Y:S01]  /*2e00*/  @P6 FMUL.FTZ R106, R104, UR7 ;  /* 0x00000007686a6c20 */ /* 0x000fe20008410000 */
[----:B------:R-:W-:Y:S01]  /*2e10*/  FMUL.FTZ R103, R103, UR11 ;  /* 0x0000000b67677c20 */ /* 0x000fe20008410000 */
[----:B------:R-:W-:-:S02]  /*2e20*/  FMUL.FTZ R108, R5, R108 ;  /* 0x0000006c056c7220 */ /* 0x000fc40000410000 */
[----:B------:R-:W-:Y:S01]  /*2e30*/  @P6 FMUL.FTZ R196, R105, R106 ;  /* 0x0000006a69c46220 */ /* 0x000fe20000410000 */
[----:B------:R-:W-:Y:S01]  /*2e40*/  @P3 PRMT R105, R109, 0x7632, R105 ;  /* 0x000076326d693816 */ /* 0x000fe20000000069 */
[----:B------:R-:W-:Y:S01]  /*2e50*/  FMUL.FTZ R109, R104, UR7 ;  /* 0x00000007686d7c20 */ /* 0x000fe20008410000 */
[----:B------:R-:W-:Y:S01]  /*2e60*/  FMUL.FTZ R106, R103, UR10 ;  /* 0x0000000a676a7c20 */ /* 0x000fe20008410000 */
[----:B------:R-:W-:Y:S01]  /*2e70*/  FMUL.FTZ R104, R199, UR11 ;  /* 0x0000000bc7687c20 */ /* 0x000fe20008410000 */
[----:B------:R-:W-:Y:S01]  /*2e80*/  @P3 SHF.L.U32 R105, R105, 0x10, RZ ;  /* 0x0000001069693819 */ /* 0x000fe200000006ff */
[----:B------:R-:W-:Y:S01]  /*2e90*/  FMUL.FTZ R109, R6, R109 ;  /* 0x0000006d066d7220 */ /* 0x000fe20000410000 */
[C---:B------:R-:W-:Y:S01]  /*2ea0*/  @P3 FMUL.FTZ R107, R106.reuse, UR7 ;  /* 0x000000076a6b3c20 */ /* 0x040fe20008410000 */
[----:B------:R-:W-:Y:S01]  /*2eb0*/  FMUL.FTZ R106, R106, UR7 ;  /* 0x000000076a6a7c20 */ /* 0x000fe20008410000 */
[----:B------:R-:W-:Y:S02]  /*2ec0*/  FSEL R194, R194, RZ, P5 ;  /* 0x000000ffc2c27208 */ /* 0x000fe40002800000 */
[----:B------:R-:W-:Y:S01]  /*2ed0*/  FSEL R109, R109, RZ, P6 ;  /* 0x000000ff6d6d7208 */ /* 0x000fe20003000000 */
[----:B------:R-:W-:Y:S01]  /*2ee0*/  @P3 FMUL.FTZ R114, R105, R107 ;  /* 0x0000006b69723220 */ /* 0x000fe20000410000 */
[----:B------:R-:W-:Y:S01]  /*2ef0*/  LOP3.LUT P6, RZ, R121, 0xff00, RZ, 0xc0, !PT ;  /* 0x0000ff0079ff7812 */ /* 0x000fe200078cc0ff */
[----:B------:R-:W-:Y:S01]  /*2f00*/  FFMA.FTZ R105, R204, UR23, R115 ;  /* 0x00000017cc697c23 */ /* 0x000fe20008010073 */
[----:B------:R-:W-:Y:S01]  /*2f10*/  FMUL.FTZ R107, R104, UR10 ;  /* 0x0000000a686b7c20 */ /* 0x000fe20008410000 */
[----:B------:R-:W-:Y:S01]  /*2f20*/  FMUL.FTZ R106, R7, R106 ;  /* 0x0000006a076a7220 */ /* 0x000fe20000410000 */
[----:B------:R-:W-:Y:S01]  /*2f30*/  FSEL R108, R108, RZ, P4 ;  /* 0x000000ff6c6c7208 */ /* 0x000fe20002000000 */
[----:B------:R-:W-:Y:S01]  /*2f40*/  FADD.FTZ R105, R207, -R105 ;  /* 0x80000069cf697221 */ /* 0x000fe20000010000 */
[C---:B------:R-:W-:Y:S01]  /*2f50*/  @P2 FMUL.FTZ R195, R107.reuse, UR7 ;  /* 0x000000076bc32c20 */ /* 0x040fe20008410000 */
[----:B------:R-:W-:Y:S01]  /*2f60*/  FMUL.FTZ R107, R107, UR7 ;  /* 0x000000076b6b7c20 */ /* 0x000fe20008410000 */
[----:B------:R-:W-:Y:S01]  /*2f70*/  F2FP.BF16.F32.PACK_AB R108, R108, R194 ;  /* 0x000000c26c6c723e */ /* 0x000fe200000010ff */
[----:B------:R-:W-:Y:S01]  /*2f80*/  FMUL.FTZ R105, R105, UR11 ;  /* 0x0000000b69697c20 */ /* 0x000fe20008410000 */
[----:B------:R-:W-:Y:S01]  /*2f90*/  @P2 FMUL.FTZ R178, R179, R195 ;  /* 0x000000c3b3b22220 */ /* 0x000fe20000410000 */
[----:B------:R-:W-:Y:S01]  /*2fa0*/  FMUL.FTZ R107, R8, R107 ;  /* 0x0000006b086b7220 */ /* 0x000fe20000410000 */
[----:B------:R-:W-:-:S02]  /*2fb0*/  MOV R179, RZ ;  /* 0x000000ff00b37202 */ /* 0x000fc40000000f00 */
[----:B------:R-:W-:Y:S01]  /*2fc0*/  @P6 PRMT R195, R110, 0x7632, R195 ;  /* 0x000076326ec36816 */ /* 0x000fe200000000c3 */
[----:B------:R-:W-:Y:S01]  /*2fd0*/  FMUL.FTZ R110, R105, UR10 ;  /* 0x0000000a696e7c20 */ /* 0x000fe20008410000 */
[----:B------:R-:W-:Y:S01]  /*2fe0*/  FSEL R198, R107, RZ, P2 ;  /* 0x000000ff6bc67208 */ /* 0x000fe20001000000 */
[----:B------:R-:W-:Y:S01]  /*2ff0*/  FFMA.FTZ R107, R205, UR23, R115 ;  /* 0x00000017cd6b7c23 */ /* 0x000fe20008010073 */
[----:B------:R-:W-:Y:S01]  /*3000*/  @P6 SHF.L.U32 R195, R195, 0x10, RZ ;  /* 0x00000010c3c36819 */ /* 0x000fe200000006ff */
[----:B------:R-:W-:Y:S01]  /*3010*/  @P6 FMUL.FTZ R197, R110, UR7 ;  /* 0x000000076ec56c20 */ /* 0x000fe20008410000 */
[----:B------:R-:W-:Y:S01]  /*3020*/  ISETP.GE.U32.AND P2, PT, R120, RZ, PT ;  /* 0x000000ff7800720c */ /* 0x000fe20003f46070 */
[----:B------:R-:W-:Y:S01]  /*3030*/  FADD.FTZ R107, R208, -R107 ;  /* 0x8000006bd06b7221 */ /* 0x000fe20000010000 */
[----:B------:R-:W-:Y:S01]  /*3040*/  FMUL.FTZ R110, R110, UR7 ;  /* 0x000000076e6e7c20 */ /* 0x000fe20008410000 */
[----:B------:R-:W-:Y:S01]  /*3050*/  @P6 FMUL.FTZ R179, R195, R197 ;  /* 0x000000c5c3b36220 */ /* 0x000fe20000410000 */
[----:B------:R-:W-:Y:S01]  /*3060*/  FSEL R197, R106, RZ, P3 ;  /* 0x000000ff6ac57208 */ /* 0x000fe20001800000 */
[----:B------:R-:W-:Y:S01]  /*3070*/  FMUL.FTZ R106, R202, UR11 ;  /* 0x0000000bca6a7c20 */ /* 0x000fe20008410000 */
[C---:B------:R-:W-:Y:S01]  /*3080*/  LOP3.LUT P3, RZ, R121.reuse, 0xff0000, RZ, 0xc0, !PT ;  /* 0x00ff000079ff7812 */ /* 0x040fe2000786c0ff */
[----:B------:R-:W-:Y:S01]  /*3090*/  HFMA2 R195, -RZ, RZ, 0, 0 ;  /* 0x00000000ffc37431 */ /* 0x000fe200000001ff */
[----:B------:R-:W-:Y:S01]  /*30a0*/  ISETP.GE.U32.AND.EX P2, PT, R121, 0x1000000, PT, P2 ;  /* 0x010000007900780c */ /* 0x000fe20003f46120 */
[----:B------:R-:W-:Y:S01]  /*30b0*/  FMUL.FTZ R121, R106, UR10 ;  /* 0x0000000a6a797c20 */ /* 0x000fe20008410000 */
[----:B------:R-:W-:Y:S01]  /*30c0*/  FMUL.FTZ R107, R107, UR11 ;  /* 0x0000000b6b6b7c20 */ /* 0x000fe20008410000 */
[----:B------:R-:W-:Y:S01]  /*30d0*/  FMUL.FTZ R110, R9, R110 ;  /* 0x0000006e096e7220 */ /* 0x000fe20000410000 */
[----:B------:R-:W-:-:S04]  /*30e0*/  F2FP.BF16.F32.PACK_AB R109, R197, R109 ;  /* 0x0000006dc56d723e */ /* 0x000fc800000010ff */
[----:B------:R-:W-:-:S03]  /*30f0*/  FSEL R110, R110, RZ, P6 ;  /* 0x000000ff6e6e7208 */ /* 0x000fc60003000000 */
[----:B------:R-:W-:Y:S01]  /*3100*/  @P3 SHF.L.U32 R120, R111, 0x10, RZ ;  /* 0x000000106f783819 */ /* 0x000fe200000006ff */
[C---:B------:R-:W-:Y:S01]  /*3110*/  @P3 FMUL.FTZ R199, R121.reuse, UR7 ;  /* 0x0000000779c73c20 */ /* 0x040fe20008410000 */
[----:B------:R-:W-:Y:S01]  /*3120*/  FMUL.FTZ R121, R121, UR7 ;  /* 0x0000000779797c20 */ /* 0x000fe20008410000 */
[----:B------:R-:W-:Y:S02]  /*3130*/  F2FP.BF16.F32.PACK_AB R110, R110, R198 ;  /* 0x000000c66e6e723e */ /* 0x000fe400000010ff */
[----:B------:R-:W-:Y:S01]  /*3140*/  @P3 FMUL.FTZ R195, R120, R199 ;  /* 0x000000c778c33220 */ /* 0x000fe20000410000 */
[----:B------:R-:W-:Y:S01]  /*3150*/  @P2 PRMT R199, R111, 0x7632, R199 ;  /* 0x000076326fc72816 */ /* 0x000fe200000000c7 */
[----:B------:R-:W-:Y:S01]  /*3160*/  FMUL.FTZ R111, R107, UR10 ;  /* 0x0000000a6b6f7c20 */ /* 0x000fe20008410000 */
[----:B------:R-:W-:Y:S01]  /*3170*/  FMUL.FTZ R121, R10, R121 ;  /* 0x000000790a797220 */ /* 0x000fe20000410000 */
[----:B------:R-:W-:Y:S02]  /*3180*/  MOV R120, RZ ;  /* 0x000000ff00787202 */ /* 0x000fe40000000f00 */
[C---:B------:R-:W-:Y:S01]  /*3190*/  @P2 FMUL.FTZ R200, R111.reuse, UR7 ;  /* 0x000000076fc82c20 */ /* 0x040fe20008410000 */
[----:B------:R-:W-:Y:S01]  /*31a0*/  FMUL.FTZ R111, R111, UR7 ;  /* 0x000000076f6f7c20 */ /* 0x000fe20008410000 */
[----:B------:R-:W-:-:S02]  /*31b0*/  @P2 SHF.L.U32 R199, R199, 0x10, RZ ;  /* 0x00000010c7c72819 */ /* 0x000fc400000006ff */
[----:B------:R-:W-:Y:S01]  /*31c0*/  FSEL R121, R121, RZ, P3 ;  /* 0x000000ff79797208 */ /* 0x000fe20001800000 */
[----:B------:R-:W-:Y:S02]  /*31d0*/  FMUL.FTZ R111, R11, R111 ;  /* 0x0000006f0b6f7220 */ /* 0x000fe40000410000 */
[----:B------:R-:W-:-:S03]  /*31e0*/  @P2 FMUL.FTZ R120, R199, R200 ;  /* 0x000000c8c7782220 */ /* 0x000fc60000410000 */
[----:B------:R-:W-:-:S04]  /*31f0*/  FSEL R111, R111, RZ, P2 ;  /* 0x000000ff6f6f7208 */ /* 0x000fc80001000000 */
[----:B------:R-:W-:Y:S01]  /*3200*/  F2FP.BF16.F32.PACK_AB R111, R111, R121 ;  /* 0x000000796f6f723e */ /* 0x000fe200000010ff */
[----:B------:R-:W-:Y:S06]  /*3210*/  BRA `(.L_x_7349) ;  /* 0x0000000c00387947 */ /* 0x000fec0003800000 */
.L_x_7347:
        /* <DEDUP_REMOVED lines=13> */
[----:B------:R-:W-:Y:S01]  /*32f0*/  FFMA.FTZ R196, R196, UR11, R70 ;  /* 0x0000000bc4c47c23 */ /* 0x000fe20008010046 */
[C---:B------:R-:W-:Y:S01]  /*3300*/  LOP3.LUT P2, RZ, R121.reuse, 0xff, RZ, 0xc0, !PT ;  /* 0x000000ff79ff7812 */ /* 0x040fe2000784c0ff */
[----:B------:R-:W-:Y:S01]  /*3310*/  FFMA.FTZ R206, R206, UR11, R71 ;  /* 0x0000000bcece7c23 */ /* 0x000fe20008010047 */
        /* <DEDUP_REMOVED lines=15> */
[----:B------:R-:W-:Y:S01]  /*3410*/  FFMA.FTZ R207, R207, UR11, R73 ;  /* 0x0000000bcfcf7c23 */ /* 0x000fe20008010049 */
[----:B------:R-:W-:Y:S01]  /*3420*/  FADD.FTZ R200, R202, -R200 ;  /* 0x800000c8cac87221 */ /* 0x000fe20000010000 */
[----:B------:R-:W-:Y:S01]  /*3430*/  @P5 SHF.L.U32 R112, R112, 0x10, RZ ;  /* 0x0000001070705819 */ /* 0x000fe200000006ff */
[----:B------:R-:W-:Y:S01]  /*3440*/  FMUL.FTZ R109, R109, UR7 ;  /* 0x000000076d6d7c20 */ /* 0x000fe20008410000 */
[----:B------:R-:W-:Y:S01]  /*3450*/  FADD.FTZ R209, R209, -R195 ;  /* 0x800000c3d1d17221 */ /* 0x000fe20000010000 */
[----:B------:R-:W-:Y:S01]  /*3460*/  FFMA.FTZ R200, R200, UR11, R74 ;  /* 0x0000000bc8c87c23 */ /* 0x000fe2000801004a */
[----:B------:R-:W-:-:S02]  /*3470*/  HFMA2 R195, -RZ, RZ, 0, 0 ;  /* 0x00000000ffc37431 */ /* 0x000fc400000001ff */
[----:B------:R-:W-:Y:S01]  /*3480*/  @P5 FMUL.FTZ R114, R112, R109 ;  /* 0x0000006d70725220 */ /* 0x000fe20000410000 */
[----:B------:R-:W-:Y:S01]  /*3490*/  FADD.FTZ R112, R201, -R199 ;  /* 0x800000c7c9707221 */ /* 0x000fe20000010000 */
[----:B------:R-:W-:Y:S01]  /*34a0*/  @P3 SHF.L.U32 R198, R111, 0x10, RZ ;  /* 0x000000106fc63819 */ /* 0x000fe200000006ff */
[----:B------:R-:W-:Y:S01]  /*34b0*/  FFMA.FTZ R205, R205, UR23, R115 ;  /* 0x00000017cdcd7c23 */ /* 0x000fe20008010073 */
[----:B------:R-:W-:Y:S01]  /*34c0*/  FFMA.FTZ R209, R209, UR11, R69 ;  /* 0x0000000bd1d17c23 */ /* 0x000fe20008010045 */
[----:B------:R-:W-:Y:S01]  /*34d0*/  FFMA.FTZ R112, R112, UR11, R72 ;  /* 0x0000000b70707c23 */ /* 0x000fe20008010048 */
[----:B------:R-:W-:Y:S01]  /*34e0*/  FMUL.FTZ R197, R6, R197 ;  /* 0x000000c506c57220 */ /* 0x000fe20000410000 */
[----:B------:R-:W-:Y:S01]  /*34f0*/  FADD.FTZ R205, R208, -R205 ;  /* 0x800000cdd0cd7221 */ /* 0x000fe20000010000 */
[----:B------:R-:W-:Y:S01]  /*3500*/  FMUL.FTZ R209, R209, UR10 ;  /* 0x0000000ad1d17c20 */ /* 0x000fe20008410000 */
[----:B------:R-:W-:Y:S01]  /*3510*/  FMUL.FTZ R112, R112, UR10 ;  /* 0x0000000a70707c20 */ /* 0x000fe20008410000 */
[----:B------:R-:W-:Y:S01]  /*3520*/  FMUL.FTZ R109, R7, R109 ;  /* 0x0000006d076d7220 */ /* 0x000fe20000410000 */
[----:B------:R-:W-:Y:S01]  /*3530*/  FFMA.FTZ R205, R205, UR11, R75 ;  /* 0x0000000bcdcd7c23 */ /* 0x000fe2000801004b */
        /* <DEDUP_REMOVED lines=9> */
[-C--:B------:R-:W-:Y:S01]  /*35d0*/  @P4 FMUL.FTZ R179, R113, R110.reuse ;  /* 0x0000006e71b34220 */ /* 0x080fe20000410000 */
[----:B------:R-:W-:Y:S01]  /*35e0*/  FMUL.FTZ R113, R200, UR10 ;  /* 0x0000000ac8717c20 */ /* 0x000fe20008410000 */
[----:B------:R-:W-:-:S03]  /*35f0*/  FMUL.FTZ R110, R9, R110 ;  /* 0x0000006e096e7220 */ /* 0x000fc60000410000 */
[----:B------:R-:W-:Y:S02]  /*3600*/  FMUL.FTZ R113, R113, UR7 ;  /* 0x0000000771717c20 */ /* 0x000fe40008410000 */
[----:B------:R-:W-:Y:S02]  /*3610*/  FSEL R110, R110, RZ, P4 ;  /* 0x000000ff6e6e7208 */ /* 0x000fe40002000000 */
[-C--:B------:R-:W-:Y:S01]  /*3620*/  @P3 FMUL.FTZ R195, R198, R113.reuse ;  /* 0x00000071c6c33220 */ /* 0x080fe20000410000 */
        /* <DEDUP_REMOVED lines=8> */
[----:B------:R-:W-:Y:S01]  /*36b0*/  FFMA.FTZ R112, R112, UR11, R68 ;  /* 0x0000000b70707c23 */ /* 0x000fe20008010044 */
        /* <DEDUP_REMOVED lines=11> */
[-C--:B------:R-:W-:Y:S01]  /*3770*/  @P2 FMUL.FTZ R120, R113, R111.reuse ;  /* 0x0000006f71782220 */ /* 0x080fe20000410000 */
[C---:B------:R-:W-:Y:S01]  /*3780*/  @P4 SHF.L.U32 R113, R108.reuse, 0x10, RZ ;  /* 0x000000106c714819 */ /* 0x040fe200000006ff */
[----:B------:R-:W-:Y:S01]  /*3790*/  FMUL.FTZ R111, R11, R111 ;  /* 0x0000006f0b6f7220 */ /* 0x000fe20000410000 */
[----:B------:R-:W-:-:S03]  /*37a0*/  @P3 PRMT R108, R108, 0x7632, R108 ;  /* 0x000076326c6c3816 */ /* 0x000fc6000000006c */
[-C--:B------:R-:W-:Y:S01]  /*37b0*/  @P4 FMUL.FTZ R112, R113, R121.reuse ;  /* 0x0000007971704220 */ /* 0x080fe20000410000 */
[----:B------:R-:W-:Y:S01]  /*37c0*/  @P3 SHF.L.U32 R194, R108, 0x10, RZ ;  /* 0x000000106cc23819 */ /* 0x000fe200000006ff */
[----:B------:R-:W-:Y:S01]  /*37d0*/  FMUL.FTZ R108, R209, UR7 ;  /* 0x00000007d16c7c20 */ /* 0x000fe20008410000 */
[----:B------:R-:W-:Y:S01]  /*37e0*/  MOV R113, RZ ;  /* 0x000000ff00717202 */ /* 0x000fe20000000f00 */
[----:B------:R-:W-:Y:S01]  /*37f0*/  FMUL.FTZ R121, R4, R121 ;  /* 0x0000007904797220 */ /* 0x000fe20000410000 */
[----:B------:R-:W-:Y:S01]  /*3800*/  FSEL R111, R111, RZ, P2 ;  /* 0x000000ff6f6f7208 */ /* 0x000fe20001000000 */
[-C--:B------:R-:W-:Y:S01]  /*3810*/  @P3 FMUL.FTZ R113, R194, R108.reuse ;  /* 0x0000006cc2713220 */ /* 0x080fe20000410000 */
[----:B------:R-:W-:Y:S02]  /*3820*/  FMUL.FTZ R108, R5, R108 ;  /* 0x0000006c056c7220 */ /* 0x000fe40000410000 */
[----:B------:R-:W-:Y:S02]  /*3830*/  FSEL R121, R121, RZ, P4 ;  /* 0x000000ff79797208 */ /* 0x000fe40002000000 */
[----:B------:R-:W-:-:S02]  /*3840*/  F2FP.BF16.F32.PACK_AB R111, R111, R199 ;  /* 0x000000c76f6f723e */ /* 0x000fc400000010ff */
[----:B------:R-:W-:-:S04]  /*3850*/  FSEL R108, R108, RZ, P3 ;  /* 0x000000ff6c6c7208 */ /* 0x000fc80001800000 */
[----:B------:R-:W-:Y:S01]  /*3860*/  F2FP.BF16.F32.PACK_AB R108, R108, R121 ;  /* 0x000000796c6c723e */ /* 0x000fe200000010ff */
[----:B------:R-:W-:Y:S06]  /*3870*/  BRA `(.L_x_7349) ;  /* 0x0000000400a07947 */ /* 0x000fec0003800000 */
.L_x_7350:
[--C-:B------:R-:W-:Y:S01]  /*3880*/  FFMA.FTZ R194, R194, UR23, R115.reuse ;  /* 0x00000017c2c27c23 */ /* 0x100fe20008010073 */
[C---:B-----5:R-:W-:Y:S01]  /*3890*/  LOP3.LUT P5, RZ, R120.reuse, 0xff, RZ, 0xc0, !PT ;  /* 0x000000ff78ff7812 */ /* 0x060fe200078ac0ff */
[----:B------:R-:W-:Y:S01]  /*38a0*/  FFMA.FTZ R101, R195, UR23, R115 ;  /* 0x00000017c3657c23 */ /* 0x000fe20008010073 */
[----:B------:R-:W-:Y:S01]  /*38b0*/  LOP3.LUT P4, RZ, R120, 0xff00, RZ, 0xc0, !PT ;  /* 0x0000ff0078ff7812 */ /* 0x000fe2000788c0ff */
[----:B------:R-:W-:Y:S01]  /*38c0*/  FADD.FTZ R194, R203, -R194 ;  /* 0x800000c2cbc27221 */ /* 0x000fe20000010000 */
[----:B------:R-:W-:Y:S01]  /*38d0*/  CS2R R112, SRZ ;  /* 0x0000000000707805 */ /* 0x000fe2000001ff00 */
[----:B------:R-:W-:Y:S01]  /*38e0*/  FADD.FTZ R101, R209, -R101 ;  /* 0x80000065d1657221 */ /* 0x000fe20000010000 */
[----:B------:R-:W-:Y:S01]  /*38f0*/  FFMA.FTZ R196, R196, UR23, R115 ;  /* 0x00000017c4c47c23 */ /* 0x000fe20008010073 */
[----:B------:R-:W-:Y:S01]  /*3900*/  FFMA.FTZ R100, R194, UR11, R68 ;  /* 0x0000000bc2647c23 */ /* 0x000fe20008010044 */
[----:B------:R-:W-:Y:S01]  /*3910*/  LOP3.LUT P6, RZ, R120, 0xff0000, RZ, 0xc0, !PT ;  /* 0x00ff000078ff7812 */ /* 0x000fe200078cc0ff */
[----:B------:R-:W-:Y:S01]  /*3920*/  FFMA.FTZ R101, R101, UR11, R69 ;  /* 0x0000000b65657c23 */ /* 0x000fe20008010045 */
        /* <DEDUP_REMOVED lines=20> */
[----:B------:R-:W-:Y:S01]  /*3a70*/  FFMA.FTZ R102, R196, UR11, R70 ;  /* 0x0000000bc4667c23 */ /* 0x000fe20008010046 */
        /* <DEDUP_REMOVED lines=8> */
[----:B------:R-:W-:Y:S01]  /*3b00*/  FFMA.FTZ R103, R103, UR11, R71 ;  /* 0x0000000b67677c23 */ /* 0x000fe20008010047 */
[----:B------:R-:W-:-:S02]  /*3b10*/  FMUL.FTZ R108, R5, R108 ;  /* 0x0000006c056c7220 */ /* 0x000fc40000410000 */
[----:B------:R-:W-:Y:S01]  /*3b20*/  @P6 FMUL.FTZ R196, R105, R106 ;  /* 0x0000006a69c46220 */ /* 0x000fe20000410000 */
[----:B------:R-:W-:Y:S01]  /*3b30*/  @P3 PRMT R105, R109, 0x7632, R105 ;  /* 0x000076326d693816 */ /* 0x000fe20000000069 */
[----:B------:R-:W-:Y:S01]  /*3b40*/  FMUL.FTZ R109, R104, UR7 ;  /* 0x00000007686d7c20 */ /* 0x000fe20008410000 */
[----:B------:R-:W-:Y:S01]  /*3b50*/  FMUL.FTZ R106, R103, UR10 ;  /* 0x0000000a676a7c20 */ /* 0x000fe20008410000 */
[----:B------:R-:W-:Y:S01]  /*3b60*/  FFMA.FTZ R104, R199, UR11, R72 ;  /* 0x0000000bc7687c23 */ /* 0x000fe20008010048 */
        /* <DEDUP_REMOVED lines=16> */
[----:B------:R-:W-:Y:S01]  /*3c70*/  FFMA.FTZ R105, R105, UR11, R73 ;  /* 0x0000000b69697c23 */ /* 0x000fe20008010049 */
        /* <DEDUP_REMOVED lines=14> */
[----:B------:R-:W-:Y:S01]  /*3d60*/  FFMA.FTZ R106, R202, UR11, R74 ;  /* 0x0000000bca6a7c23 */ /* 0x000fe2000801004a */
[C---:B------:R-:W-:Y:S01]  /*3d70*/  LOP3.LUT P3, RZ, R121.reuse, 0xff0000, RZ, 0xc0, !PT ;  /* 0x00ff000079ff7812 */ /* 0x040fe2000786c0ff */
[----:B------:R-:W-:Y:S01]  /*3d80*/  HFMA2 R195, -RZ, RZ, 0, 0 ;  /* 0x00000000ffc37431 */ /* 0x000fe200000001ff */
[----:B------:R-:W-:Y:S01]  /*3d90*/  ISETP.GE.U32.AND.EX P2, PT, R121, 0x1000000, PT, P2 ;  /* 0x010000007900780c */ /* 0x000fe20003f46120 */
[----:B------:R-:W-:Y:S01]  /*3da0*/  FMUL.FTZ R121, R106, UR10 ;  /* 0x0000000a6a797c20 */ /* 0x000fe20008410000 */
[----:B------:R-:W-:Y:S01]  /*3db0*/  FFMA.FTZ R107, R107, UR11, R75 ;  /* 0x0000000b6b6b7c23 */ /* 0x000fe2000801004b */
        /* <DEDUP_REMOVED lines=19> */
[----:B------:R-:W-:-:S07]  /*3ef0*/  F2FP.BF16.F32.PACK_AB R111, R111, R121 ;  /* 0x000000796f6f723e */ /* 0x000fce00000010ff */
.L_x_7349:
[----:B------:R-:W2:Y:S04]  /*3f00*/  LDL.LU R203, [R1+0x2c] ;  /* 0x00002c0001cb7983 */ /* 0x000ea80000300800 */
[----:B------:R-:W3:Y:S04]  /*3f10*/  LDL.LU R202, [R1+0x28] ;  /* 0x0000280001ca7983 */ /* 0x000ee80000300800 */
[----:B------:R-:W4:Y:S04]  /*3f20*/  LDL.LU R201, [R1+0x24] ;  /* 0x0000240001c97983 */ /* 0x000f280000300800 */
[----:B------:R-:W4:Y:S04]  /*3f30*/  LDL.LU R200, [R1+0x20] ;  /* 0x0000200001c87983 */ /* 0x000f280000300800 */
[----:B------:R-:W4:Y:S04]  /*3f40*/  LDL.LU R199, [R1+0x1c] ;  /* 0x00001c0001c77983 */ /* 0x000f280000300800 */
[----:B------:R-:W4:Y:S04]  /*3f50*/  LDL.LU R198, [R1+0x18] ;  /* 0x0000180001c67983 */ /* 0x000f280000300800 */
[----:B------:R-:W4:Y:S04]  /*3f60*/  LDL.LU R197, [R1+0x14] ;  /* 0x0000140001c57983 */ /* 0x000f280000300800 */
[----:B------:R-:W4:Y:S01]  /*3f70*/  LDL.LU R194, [R1+0x10] ;  /* 0x0000100001c27983 */ /* 0x000f220000300800 */
[----:B------:R-:W-:-:S04]  /*3f80*/  ISETP.NE.U32.AND P2, PT, RZ, UR4, PT ;  /* 0x00000004ff007c0c */ /* 0x000fc8000bf45070 */
[----:B------:R-:W-:Y:S01]  /*3f90*/  ISETP.NE.AND.EX P2, PT, RZ, UR5, PT, P2 ;  /* 0x00000005ff007c0c */ /* 0x000fe2000bf45320 */
[----:B--2---:R-:W-:Y:S01]  /*3fa0*/  FADD.FTZ R203, R120, R203 ;  /* 0x000000cb78cb7221 */ /* 0x004fe20000010000 */
[----:B---3--:R-:W-:Y:S01]  /*3fb0*/  FADD.FTZ R202, R195, R202 ;  /* 0x000000cac3ca7221 */ /* 0x008fe20000010000 */
[----:B----4-:R-:W-:Y:S01]  /*3fc0*/  FADD.FTZ R201, R179, R201 ;  /* 0x000000c9b3c97221 */ /* 0x010fe20000010000 */
[----:B------:R-:W-:Y:S01]  /*3fd0*/  FADD.FTZ R200, R178, R200 ;  /* 0x000000c8b2c87221 */ /* 0x000fe20000010000 */
[----:B------:R-:W-:Y:S01]  /*3fe0*/  FADD.FTZ R199, R114, R199 ;  /* 0x000000c772c77221 */ /* 0x000fe20000010000 */
[----:B------:R-:W-:Y:S01]  /*3ff0*/  FADD.FTZ R198, R196, R198 ;  /* 0x000000c6c4c67221 */ /* 0x000fe20000010000 */
[----:B------:R-:W-:Y:S01]  /*4000*/  FADD.FTZ R197, R113, R197 ;  /* 0x000000c571c57221 */ /* 0x000fe20000010000 */
[----:B------:R-:W-:-:S05]  /*4010*/  FADD.FTZ R194, R112, R194 ;  /* 0x000000c270c27221 */ /* 0x000fca0000010000 */
[----:B------:R-:W0:Y:S01]  /*4020*/  @P2 LDC.64 R112, c[0x0][0x478] ;  /* 0x00011e00ff702b82 */ /* 0x000e220000000a00 */
[----:B------:R-:W-:Y:S04]  /*4030*/  STL [R1+0x10], R194 ;  /* 0x000010c201007387 */ /* 0x000fe80000100800 */
[----:B------:R-:W-:Y:S04]  /*4040*/  STL [R1+0x14], R197 ;  /* 0x000014c501007387 */ /* 0x000fe80000100800 */
[----:B------:R-:W-:Y:S04]  /*4050*/  STL [R1+0x18], R198 ;  /* 0x000018c601007387 */ /* 0x000fe80000100800 */
[----:B------:R-:W-:Y:S01]  /*4060*/  STL [R1+0x1c], R199 ;  /* 0x00001cc701007387 */ /* 0x000fe20000100800 */
[----:B0-----:R-:W-:-:S03]  /*4070*/  @P2 IMAD.WIDE.U32 R112, R177, 0x20, R112 ;  /* 0x00000020b1702825 */ /* 0x001fc600078e0070 */
[----:B------:R-:W-:Y:S04]  /*4080*/  STL [R1+0x20], R200 ;  /* 0x000020c801007387 */ /* 0x000fe80000100800 */
[----:B------:R-:W-:Y:S04]  /*4090*/  @P2 STG.E.128 desc[UR16][R112.64], R100 ;  /* 0x0000006470002986 */ /* 0x000fe8000c101d10 */
[----:B------:R0:W-:Y:S04]  /*40a0*/  @P2 STG.E.128 desc[UR16][R112.64+0x10], R104 ;  /* 0x0000106870002986 */ /* 0x0001e8000c101d10 */
[----:B------:R-:W-:Y:S04]  /*40b0*/  STL [R1+0x24], R201 ;  /* 0x000024c901007387 */ /* 0x000fe80000100800 */
[----:B------:R-:W-:Y:S04]  /*40c0*/  STL [R1+0x28], R202 ;  /* 0x000028ca01007387 */ /* 0x000fe80000100800 */
[----:B------:R-:W-:Y:S01]  /*40d0*/  STL [R1+0x2c], R203 ;  /* 0x00002ccb01007387 */ /* 0x000fe20000100800 */
[----:B0-----:R-:W-:-:S05]  /*40e0*/  MOV R112, 0x10 ;  /* 0x0000001000707802 */ /* 0x001fca0000000f00 */
[----:B------:R-:W-:-:S05]  /*40f0*/  IMAD.WIDE.U32 R112, R177, R112, UR26 ;  /* 0x0000001ab1707e25 */ /* 0x000fca000f8e0070 */
[----:B------:R0:W-:Y:S02]  /*4100*/  STG.E.128 desc[UR16][R112.64], R108 ;  /* 0x0000006c70007986 */ /* 0x0001e4000c101d10 */
[----:B0-----:R-:W-:-:S05]  /*4110*/  MOV R108, 0x10 ;  /* 0x00000010006c7802 */ /* 0x001fca0000000f00 */
[----:B------:R-:W-:-:S06]  /*4120*/  IMAD.WIDE.U32 R108, R176, R108, UR24 ;  /* 0x00000018b06c7e25 */ /* 0x000fcc000f8e006c */
[----:B------:R-:W5:Y:S01]  /*4130*/  LDG.E.128 R108, desc[UR16][R108.64] ;  /* 0x000000106c6c7981 */ /* 0x000f62000c1e1d00 */
[----:B------:R-:W-:Y:S05]  /*4140*/  @!P1 BRA `(.L_x_7351) ;  /* 0x0000000c00149947 */ /* 0x000fea0003800000 */
[----:B------:R-:W-:Y:S05]  /*4150*/  @!P2 BRA `(.L_x_7352) ;  /* 0x000000040088a947 */ /* 0x000fea0003800000 */
        /* <DEDUP_REMOVED lines=15> */
[C---:B-----5:R-:W-:Y:S01]  /*4250*/  @P3 SHF.L.U32 R100, R109.reuse, 0x10, RZ ;  /* 0x000000106d643819 */ /* 0x060fe200000006ff */
[----:B------:R-:W-:Y:S01]  /*4260*/  FMUL.FTZ R106, R106, UR7 ;  /* 0x000000076a6a7c20 */ /* 0x000fe20008410000 */
[----:B------:R-:W-:Y:S01]  /*4270*/  @P4 PRMT R104, R109, 0x7632, R104 ;  /* 0x000076326d684816 */ /* 0x000fe20000000068 */
[----:B------:R-:W-:Y:S01]  /*4280*/  FADD.FTZ R105, R192, -R105 ;  /* 0x80000069c0697221 */ /* 0x000fe20000010000 */
[----:B------:R-:W-:-:S02]  /*4290*/  HFMA2 R114, -RZ, RZ, 0, 0 ;  /* 0x00000000ff727431 */ /* 0x000fc400000001ff */
[----:B------:R-:W-:Y:S01]  /*42a0*/  @P3 FMUL.FTZ R112, R100, R106 ;  /* 0x0000006a64703220 */ /* 0x000fe20000410000 */
[----:B------:R-:W-:Y:S01]  /*42b0*/  FMUL.FTZ R100, R103, UR10 ;  /* 0x0000000a67647c20 */ /* 0x000fe20008410000 */
[----:B------:R-:W-:Y:S01]  /*42c0*/  @P4 SHF.L.U32 R104, R104, 0x10, RZ ;  /* 0x0000001068684819 */ /* 0x000fe200000006ff */
[----:B------:R-:W-:Y:S01]  /*42d0*/  FFMA.FTZ R105, R105, UR11, R81 ;  /* 0x0000000b69697c23 */ /* 0x000fe20008010051 */
[----:B------:R-:W-:Y:S01]  /*42e0*/  @P6 SHF.L.U32 R109, R110, 0x10, RZ ;  /* 0x000000106e6d6819 */ /* 0x000fe200000006ff */
[----:B------:R-:W-:Y:S01]  /*42f0*/  FMUL.FTZ R100, R100, UR7 ;  /* 0x0000000764647c20 */ /* 0x000fe20008410000 */
[----:B------:R-:W-:Y:S02]  /*4300*/  @P5 PRMT R110, R110, 0x7632, R110 ;  /* 0x000076326e6e5816 */ /* 0x000fe4000000006e */
[----:B------:R-:W-:Y:S01]  /*4310*/  CS2R R120, SRZ ;  /* 0x0000000000787805 */ /* 0x000fe2000001ff00 */
[--C-:B------:R-:W-:Y:S01]  /*4320*/  FFMA.FTZ R186, R186, UR23, R115.reuse ;  /* 0x00000017baba7c23 */ /* 0x100fe20008010073 */
[----:B------:R-:W-:Y:S01]  /*4330*/  @P4 FMUL.FTZ R113, R104, R100 ;  /* 0x0000006468714220 */ /* 0x000fe20000410000 */
[----:B------:R-:W-:Y:S01]  /*4340*/  FFMA.FTZ R104, R183, UR11, R80 ;  /* 0x0000000bb7687c23 */ /* 0x000fe20008010050 */
[----:B------:R-:W-:Y:S01]  /*4350*/  @P5 SHF.L.U32 R110, R110, 0x10, RZ ;  /* 0x000000106e6e5819 */ /* 0x000fe200000006ff */
[----:B------:R-:W-:Y:S01]  /*4360*/  FMUL.FTZ R106, R14, R106 ;  /* 0x0000006a0e6a7220 */ /* 0x000fe20000410000 */
[--C-:B------:R-:W-:Y:S01]  /*4370*/  FFMA.FTZ R101, R155, UR23, R115.reuse ;  /* 0x000000179b657c23 */ /* 0x100fe20008010073 */
[----:B------:R-:W-:Y:S01]  /*4380*/  FMUL.FTZ R107, R104, UR10 ;  /* 0x0000000a686b7c20 */ /* 0x000fe20008410000 */
[----:B------:R-:W-:Y:S01]  /*4390*/  FADD.FTZ R187, R187, -R186 ;  /* 0x800000babbbb7221 */ /* 0x000fe20000010000 */
[--C-:B------:R-:W-:Y:S01]  /*43a0*/  FFMA.FTZ R189, R189, UR23, R115.reuse ;  /* 0x00000017bdbd7c23 */ /* 0x100fe20008010073 */
[----:B------:R-:W-:Y:S01]  /*43b0*/  FFMA.FTZ R154, R154, UR23, R115 ;  /* 0x000000179a9a7c23 */ /* 0x000fe20008010073 */
[----:B------:R-:W-:Y:S01]  /*43c0*/  FMUL.FTZ R107, R107, UR7 ;  /* 0x000000076b6b7c20 */ /* 0x000fe20008410000 */
[----:B------:R-:W-:Y:S01]  /*43d0*/  FMUL.FTZ R100, R15, R100 ;  /* 0x000000640f647220 */ /* 0x000fe20000410000 */
[----:B------:R-:W-:Y:S01]  /*43e0*/  FADD.FTZ R193, R193, -R189 ;  /* 0x800000bdc1c17221 */ /* 0x000fe20000010000 */
[----:B------:R-:W-:Y:S01]  /*43f0*/  FADD.FTZ R154, R182, -R154 ;  /* 0x8000009ab69a7221 */ /* 0x000fe20000010000 */
[----:B------:R-:W-:Y:S01]  /*4400*/  @P6 FMUL.FTZ R114, R109, R107 ;  /* 0x0000006b6d726220 */ /* 0x000fe20000410000 */
[----:B------:R-:W-:Y:S01]  /*4410*/  FMUL.FTZ R109, R105, UR10 ;  /* 0x0000000a696d7c20 */ /* 0x000fe20008410000 */
[----:B------:R-:W-:-:S03]  /*4420*/  FADD.FTZ R101, R190, -R101 ;  /* 0x80000065be657221 */ /* 0x000fc60000010000 */
[----:B------:R-:W-:Y:S01]  /*4430*/  FMUL.FTZ R109, R109, UR7 ;  /* 0x000000076d6d7c20 */ /* 0x000fe20008410000 */
[----:B------:R-:W-:-:S03]  /*4440*/  FFMA.FTZ R101, R101, UR11, R77 ;  /* 0x0000000b65657c23 */ /* 0x000fc6000801004d */
[----:B------:R-:W-:Y:S01]  /*4450*/  @P5 FMUL.FTZ R120, R110, R109 ;  /* 0x0000006d6e785220 */ /* 0x000fe20000410000 */
[----:B------:R-:W-:Y:S01]  /*4460*/  FMUL.FTZ R110, R16, R107 ;  /* 0x0000006b106e7220 */ /* 0x000fe20000410000 */
[----:B------:R-:W-:Y:S01]  /*4470*/  FMUL.FTZ R155, R17, R109 ;  /* 0x0000006d119b7220 */ /* 0x000fe20000410000 */
[----:B------:R-:W-:Y:S01]  /*4480*/  FSEL R109, R106, RZ, P3 ;  /* 0x000000ff6a6d7208 */ /* 0x000fe20001800000 */
[----:B------:R-:W-:Y:S01]  /*4490*/  FFMA.FTZ R106, R187, UR11, R82 ;  /* 0x0000000bbb6a7c23 */ /* 0x000fe20008010052 */
[----:B------:R-:W-:Y:S02]  /*44a0*/  ISETP.GE.U32.AND P3, PT, R118, RZ, PT ;  /* 0x000000ff7600720c */ /* 0x000fe40003f66070 */
[----:B------:R-:W-:Y:S02]  /*44b0*/  FSEL R110, R110, RZ, P6 ;  /* 0x000000ff6e6e7208 */ /* 0x000fe40003000000 */
[----:B------:R-:W-:Y:S02]  /*44c0*/  LOP3.LUT P6, RZ, R118, 0xff, RZ, 0xc0, !PT ;  /* 0x000000ff76ff7812 */ /* 0x000fe400078cc0ff */
[----:B------:R-:W-:-:S02]  /*44d0*/  FSEL R155, R155, RZ, P5 ;  /* 0x000000ff9b9b7208 */ /* 0x000fc40002800000 */
[----:B------:R-:W-:Y:S02]  /*44e0*/  P2R R107, PR, RZ, 0x40 ;  /* 0x00000040ff6b7803 */ /* 0x000fe40000000000 */
[C---:B------:R-:W-:Y:S02]  /*44f0*/  LOP3.LUT P6, RZ, R119.reuse, 0xff0000, RZ, 0xc0, !PT ;  /* 0x00ff000077ff7812 */ /* 0x040fe400078cc0ff */
[----:B------:R-:W-:Y:S01]  /*4500*/  LOP3.LUT P5, RZ, R118, 0xff00, RZ, 0xc0, !PT ;  /* 0x0000ff0076ff7812 */ /* 0x000fe200078ac0ff */
[----:B------:R-:W-:Y:S01]  /*4510*/  FMUL.FTZ R118, R106, UR10 ;  /* 0x0000000a6a767c20 */ /* 0x000fe20008410000 */
[----:B------:R-:W-:Y:S02]  /*4520*/  ISETP.GE.U32.AND.EX P3, PT, R119, 0x1000000, PT, P3 ;  /* 0x010000007700780c */ /* 0x000fe40003f66130 */
[----:B------:R-:W-:Y:S01]  /*4530*/  F2FP.BF16.F32.PACK_AB R110, R155, R110 ;  /* 0x0000006e9b6e723e */ /* 0x000fe200000010ff */
[----:B------:R-:W-:-:S06]  /*4540*/  FMUL.FTZ R118, R118, UR7 ;  /* 0x0000000776767c20 */ /* 0x000fcc0008410000 */
[----:B------:R-:W-:-:S04]  /*4550*/  @P6 SHF.L.U32 R119, R111, 0x10, RZ ;  /* 0x000000106f776819 */ /* 0x000fc800000006ff */
[----:B------:R-:W-:Y:S01]  /*4560*/  @P3 PRMT R177, R111, 0x7632, R177 ;  /* 0x000076326fb13816 */ /* 0x000fe200000000b1 */
[-C--:B------:R-:W-:Y:S01]  /*4570*/  @P6 FMUL.FTZ R121, R119, R118.reuse ;  /* 0x0000007677796220 */ /* 0x080fe20000410000 */
[----:B------:R-:W-:Y:S01]  /*4580*/  FMUL.FTZ R119, R18, R118 ;  /* 0x0000007612777220 */ /* 0x000fe20000410000 */
[----:B------:R-:W-:Y:S02]  /*4590*/  MOV R118, RZ ;  /* 0x000000ff00767202 */ /* 0x000fe40000000f00 */
[----:B------:R-:W-:Y:S02]  /*45a0*/  @P3 SHF.L.U32 R177, R177, 0x10, RZ ;  /* 0x00000010b1b13819 */ /* 0x000fe400000006ff */
[----:B------:R-:W-:Y:S02]  /*45b0*/  FSEL R119, R119, RZ, P6 ;  /* 0x000000ff77777208 */ /* 0x000fe40003000000 */
[----:B------:R-:W-:Y:S01]  /*45c0*/  ISETP.NE.AND P6, PT, R107, RZ, PT ;  /* 0x000000ff6b00720c */ /* 0x000fe20003fc5270 */
[----:B------:R-:W-:-:S04]  /*45d0*/  FFMA.FTZ R107, R193, UR11, R83 ;  /* 0x0000000bc16b7c23 */ /* 0x000fc80008010053 */
[----:B------:R-:W-:-:S04]  /*45e0*/  FMUL.FTZ R111, R107, UR10 ;  /* 0x0000000a6b6f7c20 */ /* 0x000fc80008410000 */
[----:B------:R-:W-:-:S04]  /*45f0*/  FMUL.FTZ R111, R111, UR7 ;  /* 0x000000076f6f7c20 */ /* 0x000fc80008410000 */
[-C--:B------:R-:W-:Y:S01]  /*4600*/  @P3 FMUL.FTZ R118, R177, R111.reuse ;  /* 0x0000006fb1763220 */ /* 0x080fe20000410000 */
[----:B------:R-:W-:Y:S01]  /*4610*/  FMUL.FTZ R111, R19, R111 ;  /* 0x0000006f136f7220 */ /* 0x000fe20000410000 */
[----:B------:R-:W-:-:S04]  /*4620*/  FMUL.FTZ R177, R101, UR10 ;  /* 0x0000000a65b17c20 */ /* 0x000fc80008410000 */
[----:B------:R-:W-:Y:S01]  /*4630*/  FSEL R111, R111, RZ, P3 ;  /* 0x000000ff6f6f7208 */ /* 0x000fe20001800000 */
[----:B------:R-:W-:-:S03]  /*4640*/  FMUL.FTZ R177, R177, UR7 ;  /* 0x00000007b1b17c20 */ /* 0x000fc60008410000 */
[----:B------:R-:W-:Y:S02]  /*4650*/  F2FP.BF16.F32.PACK_AB R111, R111, R119 ;  /* 0x000000776f6f723e */ /* 0x000fe400000010ff */
[----:B------:R-:W-:Y:S01]  /*4660*/  FSEL R119, R100, RZ, P4 ;  /* 0x000000ff64777208 */ /* 0x000fe20002000000 */
[----:B------:R-:W-:Y:S01]  /*4670*/  FFMA.FTZ R100, R154, UR11, R76 ;  /* 0x0000000b9a647c23 */ /* 0x000fe2000801004c */
[----:B------:R-:W-:Y:S02]  /*4680*/  @P6 SHF.L.U32 R154, R108, 0x10, RZ ;  /* 0x000000106c9a6819 */ /* 0x000fe400000006ff */
[----:B------:R-:W-:Y:S01]  /*4690*/  F2FP.BF16.F32.PACK_AB R109, R119, R109 ;  /* 0x0000006d776d723e */ /* 0x000fe200000010ff */
[----:B------:R-:W-:Y:S01]  /*46a0*/  FMUL.FTZ R155, R100, UR10 ;  /* 0x0000000a649b7c20 */ /* 0x000fe20008410000 */
[----:B------:R-:W-:Y:S01]  /*46b0*/  @P5 PRMT R108, R108, 0x7632, R108 ;  /* 0x000076326c6c5816 */ /* 0x000fe2000000006c */
[----:B------:R-:W-:Y:S02]  /*46c0*/  HFMA2 R119, -RZ, RZ, 0, 0 ;  /* 0x00000000ff777431 */ /* 0x000fe400000001ff */
[----:B------:R-:W-:Y:S01]  /*46d0*/  FMUL.FTZ R155, R155, UR7 ;  /* 0x000000079b9b7c20 */ /* 0x000fe20008410000 */
[----:B------:R-:W-:-:S03]  /*46e0*/  @P5 SHF.L.U32 R108, R108, 0x10, RZ ;  /* 0x000000106c6c5819 */ /* 0x000fc600000006ff */
[----:B------:R-:W-:Y:S01]  /*46f0*/  @P6 FMUL.FTZ R119, R154, R155 ;  /* 0x0000009b9a776220 */ /* 0x000fe20000410000 */
[----:B------:R-:W-:Y:S01]  /*4700*/  MOV R154, RZ ;  /* 0x000000ff009a7202 */ /* 0x000fe20000000f00 */
[----:B------:R-:W-:Y:S01]  /*4710*/  @P5 FMUL.FTZ R154, R108, R177 ;  /* 0x000000b16c9a5220 */ /* 0x000fe20000410000 */
[----:B------:R-:W-:Y:S01]  /*4720*/  FMUL.FTZ R155, R12, R155 ;  /* 0x0000009b0c9b7220 */ /* 0x000fe20000410000 */
[----:B------:R-:W-:-:S04]  /*4730*/  FMUL.FTZ R177, R13, R177 ;  /* 0x000000b10db17220 */ /* 0x000fc80000410000 */
[----:B------:R-:W-:Y:S02]  /*4740*/  FSEL R108, R155, RZ, P6 ;  /* 0x000000ff9b6c7208 */ /* 0x000fe40003000000 */
[----:B------:R-:W-:-:S04]  /*4750*/  FSEL R177, R177, RZ, P5 ;  /* 0x000000ffb1b17208 */ /* 0x000fc80002800000 */
[----:B------:R-:W-:Y:S01]  /*4760*/  F2FP.BF16.F32.PACK_AB R108, R177, R108 ;  /* 0x0000006cb16c723e */ /* 0x000fe200000010ff */
[----:B------:R-:W-:Y:S06]  /*4770*/  BRA `(.L_x_7353) ;  /* 0x0000001000987947 */ /* 0x000fec0003800000 */
.L_x_7352:
[--C-:B------:R-:W-:Y:S01]  /*4780*/  FFMA.FTZ R180, R180, UR23, R115.reuse ;  /* 0x00000017b4b47c23 */ /* 0x100fe20008010073 */
[C---:B------:R-:W-:Y:S01]  /*4790*/  LOP3.LUT P4, RZ, R118.reuse, 0xff0000, RZ, 0xc0, !PT ;  /* 0x00ff000076ff7812 */ /* 0x040fe2000788c0ff */
[----:B------:R-:W-:Y:S01]  /*47a0*/  FFMA.FTZ R181, R181, UR23, R115 ;  /* 0x00000017b5b57c23 */ /* 0x000fe20008010073 */
[----:B------:R-:W-:Y:S01]  /*47b0*/  LOP3.LUT P6, RZ, R118, 0xff000000, RZ, 0xc0, !PT ;  /* 0xff00000076ff7812 */ /* 0x000fe200078cc0ff */
[----:B------:R-:W-:Y:S01]  /*47c0*/  FADD.FTZ R180, R184, -R180 ;  /* 0x800000b4b8b47221 */ /* 0x000fe20000010000 */
[----:B------:R-:W-:Y:S02]  /*47d0*/  HFMA2 R112, -RZ, RZ, 0, 0 ;  /* 0x00000000ff707431 */ /* 0x000fe400000001ff */
[----:B------:R-:W-:Y:S01]  /*47e0*/  FADD.FTZ R191, R191, -R181 ;  /* 0x800000b5bfbf7221 */ /* 0x000fe20000010000 */
[----:B------:R-:W-:Y:S01]  /*47f0*/  FFMA.FTZ R183, R183, UR23, R115 ;  /* 0x00000017b7b77c23 */ /* 0x000fe20008010073 */
[----:B------:R-:W-:Y:S01]  /*4800*/  FFMA.FTZ R180, R180, UR11, R78 ;  /* 0x0000000bb4b47c23 */ /* 0x000fe2000801004e */
[----:B------:R-:W-:Y:S01]  /*4810*/  LOP3.LUT P3, RZ, R119, 0xff, RZ, 0xc0, !PT ;  /* 0x000000ff77ff7812 */ /* 0x000fe2000786c0ff */
[----:B------:R-:W-:Y:S01]  /*4820*/  FFMA.FTZ R191, R191, UR11, R79 ;  /* 0x0000000bbfbf7c23 */ /* 0x000fe2000801004f */
[----:B------:R-:W-:Y:S01]  /*4830*/  LOP3.LUT P5, RZ, R119, 0xff00, RZ, 0xc0, !PT ;  /* 0x0000ff0077ff7812 */ /* 0x000fe200078ac0ff */
[----:B------:R-:W-:Y:S01]  /*4840*/  FMUL.FTZ R121, R180, UR10 ;  /* 0x0000000ab4797c20 */ /* 0x000fe20008410000 */
[--C-:B------:R-:W-:Y:S01]  /*4850*/  FFMA.FTZ R188, R188, UR23, R115.reuse ;  /* 0x00000017bcbc7c23 */ /* 0x100fe20008010073 */
[----:B-----5:R-:W-:Y:S01]  /*4860*/  @P4 SHF.L.U32 R113, R109, 0x10, RZ ;  /* 0x000000106d714819 */ /* 0x020fe200000006ff */
[----:B------:R-:W-:Y:S01]  /*4870*/  FFMA.FTZ R155, R155, UR23, R115 ;  /* 0x000000179b9b7c23 */ /* 0x000fe20008010073 */
[----:B------:R-:W-:Y:S01]  /*4880*/  @P6 PRMT R114, R109, 0x7632, R114 ;  /* 0x000076326d726816 */ /* 0x000fe20000000072 */
[----:B------:R-:W-:Y:S01]  /*4890*/  FMUL.FTZ R109, R191, UR10 ;  /* 0x0000000abf6d7c20 */ /* 0x000fe20008410000 */
[----:B------:R-:W-:Y:S01]  /*48a0*/  FMUL.FTZ R121, R121, UR7 ;  /* 0x0000000779797c20 */ /* 0x000fe20008410000 */
[----:B------:R-:W-:Y:S01]  /*48b0*/  FADD.FTZ R192, R192, -R188 ;  /* 0x800000bcc0c07221 */ /* 0x000fe20000010000 */
[----:B------:R-:W-:Y:S01]  /*48c0*/  @P6 SHF.L.U32 R114, R114, 0x10, RZ ;  /* 0x0000001072726819 */ /* 0x000fe200000006ff */
[----:B------:R-:W-:Y:S01]  /*48d0*/  FMUL.FTZ R109, R109, UR7 ;  /* 0x000000076d6d7c20 */ /* 0x000fe20008410000 */
[----:B------:R-:W-:Y:S01]  /*48e0*/  @P4 FMUL.FTZ R112, R113, R121 ;  /* 0x0000007971704220 */ /* 0x000fe20000410000 */
[----:B------:R-:W-:Y:S01]  /*48f0*/  MOV R113, RZ ;  /* 0x000000ff00717202 */ /* 0x000fe20000000f00 */
[----:B------:R-:W-:Y:S01]  /*4900*/  FFMA.FTZ R192, R192, UR11, R81 ;  /* 0x0000000bc0c07c23 */ /* 0x000fe20008010051 */
[----:B------:R-:W-:Y:S01]  /*4910*/  @P6 FMUL.FTZ R113, R114, R109 ;  /* 0x0000006d72716220 */ /* 0x000fe20000410000 */
[----:B------:R-:W-:Y:S01]  /*4920*/  FADD.FTZ R114, R185, -R183 ;  /* 0x800000b7b9727221 */ /* 0x000fe20000010000 */
[----:B------:R-:W-:Y:S01]  /*4930*/  FADD.FTZ R190, R190, -R155 ;  /* 0x8000009bbebe7221 */ /* 0x000fe20000010000 */
[----:B------:R-:W-:Y:S01]  /*4940*/  @P3 SHF.L.U32 R120, R110, 0x10, RZ ;  /* 0x000000106e783819 */ /* 0x000fe200000006ff */
[----:B------:R-:W-:Y:S01]  /*4950*/  FFMA.FTZ R186, R186, UR23, R115 ;  /* 0x00000017baba7c23 */ /* 0x000fe20008010073 */
[----:B------:R-:W-:Y:S01]  /*4960*/  FFMA.FTZ R114, R114, UR11, R80 ;  /* 0x0000000b72727c23 */ /* 0x000fe20008010050 */
[----:B------:R-:W-:Y:S01]  /*4970*/  @P5 PRMT R155, R110, 0x7632, R155 ;  /* 0x000076326e9b5816 */ /* 0x000fe2000000009b */
[----:B------:R-:W-:Y:S01]  /*4980*/  FMUL.FTZ R110, R192, UR10 ;  /* 0x0000000ac06e7c20 */ /* 0x000fe20008410000 */
[----:B------:R-:W-:Y:S01]  /*4990*/  FADD.FTZ R186, R187, -R186 ;  /* 0x800000babbba7221 */ /* 0x000fe20000010000 */
[----:B------:R-:W-:Y:S01]  /*49a0*/  FMUL.FTZ R114, R114, UR10 ;  /* 0x0000000a72727c20 */ /* 0x000fe20008410000 */
[----:B------:R-:W-:Y:S01]  /*49b0*/  @P5 SHF.L.U32 R155, R155, 0x10, RZ ;  /* 0x000000109b9b5819 */ /* 0x000fe200000006ff */
[----:B------:R-:W-:Y:S01]  /*49c0*/  FMUL.FTZ R110, R110, UR7 ;  /* 0x000000076e6e7c20 */ /* 0x000fe20008410000 */
[----:B------:R-:W-:Y:S01]  /*49d0*/  FFMA.FTZ R186, R186, UR11, R82 ;  /* 0x0000000bbaba7c23 */ /* 0x000fe20008010052 */
[----:B------:R-:W-:Y:S01]  /*49e0*/  FMUL.FTZ R177, R114, UR7 ;  /* 0x0000000772b17c20 */ /* 0x000fe20008410000 */
[----:B------:R-:W-:-:S02]  /*49f0*/  HFMA2 R114, -RZ, RZ, 0, 0 ;  /* 0x00000000ff727431 */ /* 0x000fc400000001ff */
[----:B------:R-:W-:Y:S01]  /*4a00*/  FFMA.FTZ R189, R189, UR23, R115 ;  /* 0x00000017bdbd7c23 */ /* 0x000fe20008010073 */
[----:B------:R-:W-:Y:S01]  /*4a10*/  FMUL.FTZ R178, R186, UR10 ;  /* 0x0000000abab27c20 */ /* 0x000fe20008410000 */
[----:B------:R-:W-:Y:S01]  /*4a20*/  FFMA.FTZ R190, R190, UR11, R77 ;  /* 0x0000000bbebe7c23 */ /* 0x000fe2000801004d */
[----:B------:R-:W-:Y:S01]  /*4a30*/  FMUL.FTZ R109, R15, R109 ;  /* 0x0000006d0f6d7220 */ /* 0x000fe20000410000 */
[----:B------:R-:W-:Y:S01]  /*4a40*/  FADD.FTZ R189, R193, -R189 ;  /* 0x800000bdc1bd7221 */ /* 0x000fe20000010000 */
[----:B------:R-:W-:Y:S01]  /*4a50*/  @P3 FMUL.FTZ R114, R120, R177 ;  /* 0x000000b178723220 */ /* 0x000fe20000410000 */
[----:B------:R-:W-:Y:S01]  /*4a60*/  MOV R120, RZ ;  /* 0x000000ff00787202 */ /* 0x000fe20000000f00 */
[----:B------:R-:W-:Y:S01]  /*4a70*/  @P5 FMUL.FTZ R120, R155, R110 ;  /* 0x0000006e9b785220 */ /* 0x000fe20000410000 */
[----:B------:R-:W-:Y:S01]  /*4a80*/  FMUL.FTZ R155, R14, R121 ;  /* 0x000000790e9b7220 */ /* 0x000fe20000410000 */
[----:B------:R-:W-:Y:S02]  /*4a90*/  HFMA2 R121, -RZ, RZ, 0, 0 ;  /* 0x00000000ff797431 */ /* 0x000fe400000001ff */
[----:B------:R-:W-:Y:S01]  /*4aa0*/  FMUL.FTZ R178, R178, UR7 ;  /* 0x00000007b2b27c20 */ /* 0x000fe20008410000 */
[----:B------:R-:W-:Y:S01]  /*4ab0*/  FMUL.FTZ R177, R16, R177 ;  /* 0x000000b110b17220 */ /* 0x000fe20000410000 */
[----:B------:R-:W-:Y:S01]  /*4ac0*/  FFMA.FTZ R189, R189, UR11, R83 ;  /* 0x0000000bbdbd7c23 */ /* 0x000fe20008010053 */
[----:B------:R-:W-:Y:S01]  /*4ad0*/  FSEL R155, R155, RZ, P4 ;  /* 0x000000ff9b9b7208 */ /* 0x000fe20002000000 */
[----:B------:R-:W-:Y:S01]  /*4ae0*/  FMUL.FTZ R190, R190, UR10 ;  /* 0x0000000abebe7c20 */ /* 0x000fe20008410000 */
[----:B------:R-:W-:-:S02]  /*4af0*/  LOP3.LUT P4, RZ, R119, 0xff0000, RZ, 0xc0, !PT ;  /* 0x00ff000077ff7812 */ /* 0x000fc4000788c0ff */
[----:B------:R-:W-:-:S04]  /*4b00*/  FSEL R109, R109, RZ, P6 ;  /* 0x000000ff6d6d7208 */ /* 0x000fc80003000000 */
[----:B------:R-:W-:-:S07]  /*4b10*/  F2FP.BF16.F32.PACK_AB R109, R109, R155 ;  /* 0x0000009b6d6d723e */ /* 0x000fce00000010ff */
[----:B------:R-:W-:-:S05]  /*4b20*/  @P4 SHF.L.U32 R179, R111, 0x10, RZ ;  /* 0x000000106fb34819 */ /* 0x000fca00000006ff */
[----:B------:R-:W-:Y:S01]  /*4b30*/  @P4 FMUL.FTZ R121, R179, R178 ;  /* 0x000000b2b3794220 */ /* 0x000fe20000410000 */
[----:B------:R-:W-:Y:S01]  /*4b40*/  FMUL.FTZ R179, R17, R110 ;  /* 0x0000006e11b37220 */ /* 0x000fe20000410000 */
[----:B------:R-:W-:Y:S01]  /*4b50*/  FSEL R110, R177, RZ, P3 ;  /* 0x000000ffb16e7208 */ /* 0x000fe20001800000 */
[----:B------:R-:W-:Y:S01]  /*4b60*/  FMUL.FTZ R178, R18, R178 ;  /* 0x000000b212b27220 */ /* 0x000fe20000410000 */
[----:B------:R-:W-:Y:S02]  /*4b70*/  ISETP.GE.U32.AND P3, PT, R118, RZ, PT ;  /* 0x000000ff7600720c */ /* 0x000fe40003f66070 */
[----:B------:R-:W-:Y:S02]  /*4b80*/  FSEL R177, R179, RZ, P5 ;  /* 0x000000ffb3b17208 */ /* 0x000fe40002800000 */
[----:B------:R-:W-:Y:S01]  /*4b90*/  ISETP.GE.U32.AND.EX P3, PT, R119, 0x1000000, PT, P3 ;  /* 0x010000007700780c */ /* 0x000fe20003f66130 */
[----:B------:R-:W-:Y:S01]  /*4ba0*/  FFMA.FTZ R119, R154, UR23, R115 ;  /* 0x000000179a777c23 */ /* 0x000fe20008010073 */
[----:B------:R-:W-:-:S02]  /*4bb0*/  LOP3.LUT P5, RZ, R118, 0xff, RZ, 0xc0, !PT ;  /* 0x000000ff76ff7812 */ /* 0x000fc400078ac0ff */
[----:B------:R-:W-:Y:S01]  /*4bc0*/  FSEL R178, R178, RZ, P4 ;  /* 0x000000ffb2b27208 */ /* 0x000fe20002000000 */
[----:B------:R-:W-:Y:S01]  /*4bd0*/  FADD.FTZ R119, R182, -R119 ;  /* 0x80000077b6777221 */ /* 0x000fe20000010000 */
[----:B------:R-:W-:Y:S02]  /*4be0*/  LOP3.LUT P4, RZ, R118, 0xff00, RZ, 0xc0, !PT ;  /* 0x0000ff0076ff7812 */ /* 0x000fe4000788c0ff */
[----:B------:R-:W-:Y:S01]  /*4bf0*/  MOV R118, RZ ;  /* 0x000000ff00767202 */ /* 0x000fe20000000f00 */
[----:B------:R-:W-:Y:S01]  /*4c00*/  FFMA.FTZ R119, R119, UR11, R76 ;  /* 0x0000000b77777c23 */ /* 0x000fe2000801004c */
[----:B------:R-:W-:-:S03]  /*4c10*/  F2FP.BF16.F32.PACK_AB R110, R177, R110 ;  /* 0x0000006eb16e723e */ /* 0x000fc600000010ff */
[----:B------:R-:W-:Y:S01]  /*4c20*/  @P3 PRMT R154, R111, 0x7632, R154 ;  /* 0x000076326f9a3816 */ /* 0x000fe2000000009a */
[----:B------:R-:W-:Y:S01]  /*4c30*/  FMUL.FTZ R111, R189, UR10 ;  /* 0x0000000abd6f7c20 */ /* 0x000fe20008410000 */
[----:B------:R-:W-:Y:S02]  /*4c40*/  FMUL.FTZ R119, R119, UR10 ;  /* 0x0000000a77777c20 */ /* 0x000fe40008410000 */
[----:B------:R-:W-:Y:S01]  /*4c50*/  @P3 SHF.L.U32 R154, R154, 0x10, RZ ;  /* 0x000000109a9a3819 */ /* 0x000fe200000006ff */
[----:B------:R-:W-:Y:S01]  /*4c60*/  FMUL.FTZ R111, R111, UR7 ;  /* 0x000000076f6f7c20 */ /* 0x000fe20008410000 */
[----:B------:R-:W-:Y:S01]  /*4c70*/  FMUL.FTZ R179, R119, UR7 ;  /* 0x0000000777b37c20 */ /* 0x000fe20008410000 */
[----:B------:R-:W-:Y:S02]  /*4c80*/  HFMA2 R119, -RZ, RZ, 0, 0 ;  /* 0x00000000ff777431 */ /* 0x000fe400000001ff */
        /* <DEDUP_REMOVED lines=17> */
.L_x_7351:
        /* <DEDUP_REMOVED lines=24> */
[----:B------:R-:W-:Y:S01]  /*4f20*/  FMUL.FTZ R105, R105, UR11 ;  /* 0x0000000b69697c20 */ /* 0x000fe20008410000 */
[----:B------:R-:W-:Y:S01]  /*4f30*/  @P6 SHF.L.U32 R109, R110, 0x10, RZ ;  /* 0x000000106e6d6819 */ /* 0x000fe200000006ff */
[----:B------:R-:W-:Y:S01]  /*4f40*/  FMUL.FTZ R100, R100, UR7 ;  /* 0x0000000764647c20 */ /* 0x000fe20008410000 */
[----:B------:R-:W-:Y:S02]  /*4f50*/  @P4 PRMT R110, R110, 0x7632, R110 ;  /* 0x000076326e6e4816 */ /* 0x000fe4000000006e */
[----:B------:R-:W-:Y:S01]  /*4f60*/  CS2R R120, SRZ ;  /* 0x0000000000787805 */ /* 0x000fe2000001ff00 */
[--C-:B------:R-:W-:Y:S01]  /*4f70*/  FFMA.FTZ R186, R186, UR23, R115.reuse ;  /* 0x00000017baba7c23 */ /* 0x100fe20008010073 */
[----:B------:R-:W-:Y:S01]  /*4f80*/  @P3 FMUL.FTZ R113, R104, R100 ;  /* 0x0000006468713220 */ /* 0x000fe20000410000 */
[----:B------:R-:W-:Y:S01]  /*4f90*/  FMUL.FTZ R104, R183, UR11 ;  /* 0x0000000bb7687c20 */ /* 0x000fe20008410000 */
        /* <DEDUP_REMOVED lines=15> */
[----:B------:R-:W-:-:S03]  /*5090*/  FMUL.FTZ R101, R101, UR11 ;  /* 0x0000000b65657c20 */ /* 0x000fc60008410000 */
[----:B------:R-:W-:Y:S01]  /*50a0*/  @P4 FMUL.FTZ R120, R110, R109 ;  /* 0x0000006d6e784220 */ /* 0x000fe20000410000 */
[----:B------:R-:W-:Y:S01]  /*50b0*/  FMUL.FTZ R110, R16, R107 ;  /* 0x0000006b106e7220 */ /* 0x000fe20000410000 */
[----:B------:R-:W-:Y:S01]  /*50c0*/  FMUL.FTZ R155, R17, R109 ;  /* 0x0000006d119b7220 */ /* 0x000fe20000410000 */
[----:B------:R-:W-:Y:S01]  /*50d0*/  FSEL R109, R106, RZ, P5 ;  /* 0x000000ff6a6d7208 */ /* 0x000fe20002800000 */
[----:B------:R-:W-:Y:S01]  /*50e0*/  FMUL.FTZ R106, R187, UR11 ;  /* 0x0000000bbb6a7c20 */ /* 0x000fe20008410000 */
        /* <DEDUP_REMOVED lines=19> */
[----:B------:R-:W-:-:S04]  /*5220*/  FMUL.FTZ R107, R193, UR11 ;  /* 0x0000000bc16b7c20 */ /* 0x000fc80008410000 */
        /* <DEDUP_REMOVED lines=9> */
[----:B------:R-:W-:Y:S01]  /*52c0*/  FMUL.FTZ R100, R154, UR11 ;  /* 0x0000000b9a647c20 */ /* 0x000fe20008410000 */
        /* <DEDUP_REMOVED lines=16> */
.L_x_7354:
[--C-:B------:R-:W-:Y:S01]  /*53d0*/  FFMA.FTZ R180, R180, UR23, R115.reuse ;  /* 0x00000017b4b47c23 */ /* 0x100fe20008010073 */
[C---:B------:R-:W-:Y:S01]  /*53e0*/  LOP3.LUT P4, RZ, R118.reuse, 0xff0000, RZ, 0xc0, !PT ;  /* 0x00ff000076ff7812 */ /* 0x040fe2000788c0ff */
[----:B------:R-:W-:Y:S01]  /*53f0*/  FFMA.FTZ R181, R181, UR23, R115 ;  /* 0x00000017b5b57c23 */ /* 0x000fe20008010073 */
[----:B------:R-:W-:Y:S01]  /*5400*/  LOP3.LUT P6, RZ, R118, 0xff000000, RZ, 0xc0, !PT ;  /* 0xff00000076ff7812 */ /* 0x000fe200078cc0ff */
[----:B------:R-:W-:Y:S01]  /*5410*/  FADD.FTZ R180, R184, -R180 ;  /* 0x800000b4b8b47221 */ /* 0x000fe20000010000 */
[----:B------:R-:W-:Y:S02]  /*5420*/  HFMA2 R112, -RZ, RZ, 0, 0 ;  /* 0x00000000ff707431 */ /* 0x000fe400000001ff */
[----:B------:R-:W-:Y:S01]  /*5430*/  FADD.FTZ R191, R191, -R181 ;  /* 0x800000b5bfbf7221 */ /* 0x000fe20000010000 */
[--C-:B------:R-:W-:Y:S01]  /*5440*/  FFMA.FTZ R183, R183, UR23, R115.reuse ;  /* 0x00000017b7b77c23 */ /* 0x100fe20008010073 */
[----:B------:R-:W-:Y:S01]  /*5450*/  FMUL.FTZ R180, R180, UR11 ;  /* 0x0000000bb4b47c20 */ /* 0x000fe20008410000 */
[----:B------:R-:W-:Y:S01]  /*5460*/  LOP3.LUT P3, RZ, R119, 0xff, RZ, 0xc0, !PT ;  /* 0x000000ff77ff7812 */ /* 0x000fe2000786c0ff */
[----:B------:R-:W-:Y:S01]  /*5470*/  FMUL.FTZ R191, R191, UR11 ;  /* 0x0000000bbfbf7c20 */ /* 0x000fe20008410000 */
        /* <DEDUP_REMOVED lines=13> */
[----:B------:R-:W-:Y:S01]  /*5550*/  FMUL.FTZ R192, R192, UR11 ;  /* 0x0000000bc0c07c20 */ /* 0x000fe20008410000 */
[----:B------:R-:W-:Y:S01]  /*5560*/  @P6 FMUL.FTZ R113, R114, R109 ;  /* 0x0000006d72716220 */ /* 0x000fe20000410000 */
[----:B------:R-:W-:Y:S01]  /*5570*/  FADD.FTZ R114, R185, -R183 ;  /* 0x800000b7b9727221 */ /* 0x000fe20000010000 */
[----:B------:R-:W-:Y:S01]  /*5580*/  FADD.FTZ R190, R190, -R155 ;  /* 0x8000009bbebe7221 */ /* 0x000fe20000010000 */
[----:B------:R-:W-:Y:S01]  /*5590*/  @P3 SHF.L.U32 R120, R110, 0x10, RZ ;  /* 0x000000106e783819 */ /* 0x000fe200000006ff */
[----:B------:R-:W-:Y:S01]  /*55a0*/  FFMA.FTZ R186, R186, UR23, R115 ;  /* 0x00000017baba7c23 */ /* 0x000fe20008010073 */
[----:B------:R-:W-:Y:S01]  /*55b0*/  FMUL.FTZ R114, R114, UR11 ;  /* 0x0000000b72727c20 */ /* 0x000fe20008410000 */
[----:B------:R-:W-:Y:S01]  /*55c0*/  @P5 PRMT R155, R110, 0x7632, R155 ;  /* 0x000076326e9b5816 */ /* 0x000fe2000000009b */
[----:B------:R-:W-:Y:S01]  /*55d0*/  FMUL.FTZ R110, R192, UR10 ;  /* 0x0000000ac06e7c20 */ /* 0x000fe20008410000 */
[----:B------:R-:W-:Y:S01]  /*55e0*/  FADD.FTZ R186, R187, -R186 ;  /* 0x800000babbba7221 */ /* 0x000fe20000010000 */
[----:B------:R-:W-:Y:S01]  /*55f0*/  FMUL.FTZ R114, R114, UR10 ;  /* 0x0000000a72727c20 */ /* 0x000fe20008410000 */
[----:B------:R-:W-:Y:S01]  /*5600*/  @P5 SHF.L.U32 R155, R155, 0x10, RZ ;  /* 0x000000109b9b5819 */ /* 0x000fe200000006ff */
[----:B------:R-:W-:Y:S01]  /*5610*/  FMUL.FTZ R110, R110, UR7 ;  /* 0x000000076e6e7c20 */ /* 0x000fe20008410000 */
[----:B------:R-:W-:Y:S01]  /*5620*/  FMUL.FTZ R186, R186, UR11 ;  /* 0x0000000bbaba7c20 */ /* 0x000fe20008410000 */
[----:B------:R-:W-:Y:S01]  /*5630*/  FMUL.FTZ R177, R114, UR7 ;  /* 0x0000000772b17c20 */ /* 0x000fe20008410000 */
[----:B------:R-:W-:-:S02]  /*5640*/  HFMA2 R114, -RZ, RZ, 0, 0 ;  /* 0x00000000ff727431 */ /* 0x000fc400000001ff */
[----:B------:R-:W-:Y:S01]  /*5650*/  FFMA.FTZ R189, R189, UR23, R115 ;  /* 0x00000017bdbd7c23 */ /* 0x000fe20008010073 */
[----:B------:R-:W-:Y:S01]  /*5660*/  FMUL.FTZ R178, R186, UR10 ;  /* 0x0000000abab27c20 */ /* 0x000fe20008410000 */
[----:B------:R-:W-:Y:S01]  /*5670*/  FMUL.FTZ R190, R190, UR11 ;  /* 0x0000000bbebe7c20 */ /* 0x000fe20008410000 */
[----:B------:R-:W-:Y:S01]  /*5680*/  FMUL.FTZ R109, R15, R109 ;  /* 0x0000006d0f6d7220 */ /* 0x000fe20000410000 */
[----:B------:R-:W-:Y:S01]  /*5690*/  FADD.FTZ R189, R193, -R189 ;  /* 0x800000bdc1bd7221 */ /* 0x000fe20000010000 */
[----:B------:R-:W-:Y:S01]  /*56a0*/  @P3 FMUL.FTZ R114, R120, R177 ;  /* 0x000000b178723220 */ /* 0x000fe20000410000 */
[----:B------:R-:W-:Y:S01]  /*56b0*/  MOV R120, RZ ;  /* 0x000000ff00787202 */ /* 0x000fe20000000f00 */
[----:B------:R-:W-:Y:S01]  /*56c0*/  @P5 FMUL.FTZ R120, R155, R110 ;  /* 0x0000006e9b785220 */ /* 0x000fe20000410000 */
[----:B------:R-:W-:Y:S01]  /*56d0*/  FMUL.FTZ R155, R14, R121 ;  /* 0x000000790e9b7220 */ /* 0x000fe20000410000 */
[----:B------:R-:W-:Y:S01]  /*56e0*/  FMUL.FTZ R177, R16, R177 ;  /* 0x000000b110b17220 */ /* 0x000fe20000410000 */
[----:B------:R-:W-:-:S02]  /*56f0*/  HFMA2 R121, -RZ, RZ, 0, 0 ;  /* 0x00000000ff797431 */ /* 0x000fc400000001ff */
[----:B------:R-:W-:Y:S01]  /*5700*/  FMUL.FTZ R178, R178, UR7 ;  /* 0x00000007b2b27c20 */ /* 0x000fe20008410000 */
[----:B------:R-:W-:Y:S01]  /*5710*/  FMUL.FTZ R110, R17, R110 ;  /* 0x0000006e116e7220 */ /* 0x000fe20000410000 */
[----:B------:R-:W-:Y:S01]  /*5720*/  FSEL R155, R155, RZ, P4 ;  /* 0x000000ff9b9b7208 */ /* 0x000fe20002000000 */
[----:B------:R-:W-:Y:S01]  /*5730*/  FMUL.FTZ R189, R189, UR11 ;  /* 0x0000000bbdbd7c20 */ /* 0x000fe20008410000 */
[----:B------:R-:W-:Y:S01]  /*5740*/  LOP3.LUT P4, RZ, R119, 0xff0000, RZ, 0xc0, !PT ;  /* 0x00ff000077ff7812 */ /* 0x000fe2000788c0ff */
[----:B------:R-:W-:Y:S01]  /*5750*/  FMUL.FTZ R190, R190, UR10 ;  /* 0x0000000abebe7c20 */ /* 0x000fe20008410000 */
[----:B------:R-:W-:Y:S02]  /*5760*/  FSEL R177, R177, RZ, P3 ;  /* 0x000000ffb1b17208 */ /* 0x000fe40001800000 */
[----:B------:R-:W-:Y:S02]  /*5770*/  ISETP.GE.U32.AND P3, PT, R118, RZ, PT ;  /* 0x000000ff7600720c */ /* 0x000fe40003f66070 */
[----:B------:R-:W-:-:S02]  /*5780*/  FSEL R110, R110, RZ, P5 ;  /* 0x000000ff6e6e7208 */ /* 0x000fc40002800000 */
[----:B------:R-:W-:Y:S01]  /*5790*/  ISETP.GE.U32.AND.EX P3, PT, R119, 0x1000000, PT, P3 ;  /* 0x010000007700780c */ /* 0x000fe20003f66130 */
[----:B------:R-:W-:Y:S01]  /*57a0*/  FFMA.FTZ R119, R154, UR23, R115 ;  /* 0x000000179a777c23 */ /* 0x000fe20008010073 */
[----:B------:R-:W-:Y:S02]  /*57b0*/  LOP3.LUT P5, RZ, R118, 0xff, RZ, 0xc0, !PT ;  /* 0x000000ff76ff7812 */ /* 0x000fe400078ac0ff */
[----:B------:R-:W-:Y:S01]  /*57c0*/  FSEL R109, R109, RZ, P6 ;  /* 0x000000ff6d6d7208 */ /* 0x000fe20003000000 */
[----:B------:R-:W-:Y:S01]  /*57d0*/  FADD.FTZ R119, R182, -R119 ;  /* 0x80000077b6777221 */ /* 0x000fe20000010000 */
[----:B------:R-:W-:Y:S02]  /*57e0*/  @P4 SHF.L.U32 R179, R111, 0x10, RZ ;  /* 0x000000106fb34819 */ /* 0x000fe400000006ff */
[----:B------:R-:W-:Y:S01]  /*57f0*/  F2FP.BF16.F32.PACK_AB R110, R110, R177 ;  /* 0x000000b16e6e723e */ /* 0x000fe200000010ff */
[----:B------:R-:W-:Y:S01]  /*5800*/  FMUL.FTZ R119, R119, UR11 ;  /* 0x0000000b77777c20 */ /* 0x000fe20008410000 */
[----:B------:R-:W-:Y:S01]  /*5810*/  F2FP.BF16.F32.PACK_AB R109, R109, R155 ;  /* 0x0000009b6d6d723e */ /* 0x000fe200000010ff */
[-C--:B------:R-:W-:Y:S01]  /*5820*/  @P4 FMUL.FTZ R121, R179, R178.reuse ;  /* 0x000000b2b3794220 */ /* 0x080fe20000410000 */
[----:B------:R-:W-:Y:S01]  /*5830*/  FMUL.FTZ R178, R18, R178 ;  /* 0x000000b212b27220 */ /* 0x000fe20000410000 */
[----:B------:R-:W-:Y:S01]  /*5840*/  @P3 PRMT R154, R111, 0x7632, R154 ;  /* 0x000076326f9a3816 */ /* 0x000fe2000000009a */
[----:B------:R-:W-:Y:S01]  /*5850*/  FMUL.FTZ R111, R189, UR10 ;  /* 0x0000000abd6f7c20 */ /* 0x000fe20008410000 */
[----:B------:R-:W-:-:S02]  /*5860*/  FMUL.FTZ R119, R119, UR10 ;  /* 0x0000000a77777c20 */ /* 0x000fc40008410000 */
[----:B------:R-:W-:Y:S01]  /*5870*/  FSEL R178, R178, RZ, P4 ;  /* 0x000000ffb2b27208 */ /* 0x000fe20002000000 */
[----:B------:R-:W-:Y:S01]  /*5880*/  FMUL.FTZ R111, R111, UR7 ;  /* 0x000000076f6f7c20 */ /* 0x000fe20008410000 */
[----:B------:R-:W-:Y:S01]  /*5890*/  LOP3.LUT P4, RZ, R118, 0xff00, RZ, 0xc0, !PT ;  /* 0x0000ff0076ff7812 */ /* 0x000fe2000788c0ff */
[----:B------:R-:W-:Y:S01]  /*58a0*/  FMUL.FTZ R179, R119, UR7 ;  /* 0x0000000777b37c20 */ /* 0x000fe20008410000 */
[----:B------:R-:W-:Y:S01]  /*58b0*/  @P3 SHF.L.U32 R154, R154, 0x10, RZ ;  /* 0x000000109a9a3819 */ /* 0x000fe200000006ff */
[----:B------:R-:W-:Y:S01]  /*58c0*/  HFMA2 R119, -RZ, RZ, 0, 0 ;  /* 0x00000000ff777431 */ /* 0x000fe200000001ff */
[----:B------:R-:W-:-:S03]  /*58d0*/  MOV R118, RZ ;  /* 0x000000ff00767202 */ /* 0x000fc60000000f00 */
[-C--:B------:R-:W-:Y:S01]  /*58e0*/  @P3 FMUL.FTZ R118, R154, R111.reuse ;  /* 0x0000006f9a763220 */ /* 0x080fe20000410000 */
[----:B------:R-:W-:Y:S01]  /*58f0*/  @P5 SHF.L.U32 R154, R108, 0x10, RZ ;  /* 0x000000106c9a5819 */ /* 0x000fe200000006ff */
[----:B------:R-:W-:-:S04]  /*5900*/  FMUL.FTZ R111, R19, R111 ;  /* 0x0000006f136f7220 */ /* 0x000fc80000410000 */
[----:B------:R-:W-:Y:S01]  /*5910*/  @P4 PRMT R108, R108, 0x7632, R108 ;  /* 0x000076326c6c4816 */ /* 0x000fe2000000006c */
[-C--:B------:R-:W-:Y:S01]  /*5920*/  @P5 FMUL.FTZ R119, R154, R179.reuse ;  /* 0x000000b39a775220 */ /* 0x080fe20000410000 */
[----:B------:R-:W-:Y:S01]  /*5930*/  MOV R154, RZ ;  /* 0x000000ff009a7202 */ /* 0x000fe20000000f00 */
[----:B------:R-:W-:Y:S01]  /*5940*/  FMUL.FTZ R179, R12, R179 ;  /* 0x000000b30cb37220 */ /* 0x000fe20000410000 */
[----:B------:R-:W-:Y:S01]  /*5950*/  @P4 SHF.L.U32 R180, R108, 0x10, RZ ;  /* 0x000000106cb44819 */ /* 0x000fe200000006ff */
[----:B------:R-:W-:Y:S01]  /*5960*/  FMUL.FTZ R108, R190, UR7 ;  /* 0x00000007be6c7c20 */ /* 0x000fe20008410000 */
[----:B------:R-:W-:Y:S02]  /*5970*/  FSEL R111, R111, RZ, P3 ;  /* 0x000000ff6f6f7208 */ /* 0x000fe40001800000 */
[----:B------:R-:W-:Y:S01]  /*5980*/  FSEL R179, R179, RZ, P5 ;  /* 0x000000ffb3b37208 */ /* 0x000fe20002800000 */
[-C--:B------:R-:W-:Y:S01]  /*5990*/  @P4 FMUL.FTZ R154, R180, R108.reuse ;  /* 0x0000006cb49a4220 */ /* 0x080fe20000410000 */
[----:B------:R-:W-:Y:S01]  /*59a0*/  FMUL.FTZ R108, R13, R108 ;  /* 0x0000006c0d6c7220 */ /* 0x000fe20000410000 */
[----:B------:R-:W-:-:S04]  /*59b0*/  F2FP.BF16.F32.PACK_AB R111, R111, R178 ;  /* 0x000000b26f6f723e */ /* 0x000fc800000010ff */
[----:B------:R-:W-:-:S04]  /*59c0*/  FSEL R108, R108, RZ, P4 ;  /* 0x000000ff6c6c7208 */ /* 0x000fc80002000000 */
[----:B------:R-:W-:-:S07]  /*59d0*/  F2FP.BF16.F32.PACK_AB R108, R108, R179 ;  /* 0x000000b36c6c723e */ /* 0x000fce00000010ff */
.L_x_7353:
[----:B------:R-:W2:Y:S04]  /*59e0*/  LDL.LU R184, [R1+0x4c] ;  /* 0x00004c0001b87983 */ /* 0x000ea80000300800 */
[----:B------:R-:W3:Y:S04]  /*59f0*/  LDL.LU R183, [R1+0x48] ;  /* 0x0000480001b77983 */ /* 0x000ee80000300800 */
[----:B------:R-:W4:Y:S04]  /*5a00*/  LDL.LU R182, [R1+0x44] ;  /* 0x0000440001b67983 */ /* 0x000f280000300800 */
[----:B------:R-:W3:Y:S04]  /*5a10*/  LDL.LU R181, [R1+0x40] ;  /* 0x0000400001b57983 */ /* 0x000ee80000300800 */
[----:B------:R-:W4:Y:S04]  /*5a20*/  LDL.LU R180, [R1+0x3c] ;  /* 0x00003c0001b47983 */ /* 0x000f280000300800 */
[----:B------:R-:W3:Y:S04]  /*5a30*/  LDL.LU R179, [R1+0x38] ;  /* 0x0000380001b37983 */ /* 0x000ee80000300800 */
[----:B------:R-:W3:Y:S04]  /*5a40*/  LDL.LU R178, [R1+0x34] ;  /* 0x0000340001b27983 */ /* 0x000ee80000300800 */
[----:B------:R-:W3:Y:S01]  /*5a50*/  LDL.LU R155, [R1+0x30] ;  /* 0x00003000019b7983 */ /* 0x000ee20000300800 */
[----:B------:R-:W-:Y:S01]  /*5a60*/  MOV R177, 0x10 ;  /* 0x0000001000b17802 */ /* 0x000fe20000000f00 */
[----:B--2---:R-:W-:Y:S01]  /*5a70*/  FADD.FTZ R184, R118, R184 ;  /* 0x000000b876b87221 */ /* 0x004fe20000010000 */
[----:B----4-:R-:W-:Y:S01]  /*5a80*/  FADD.FTZ R180, R113, R180 ;  /* 0x000000b471b47221 */ /* 0x010fe20000010000 */
[----:B---3--:R-:W-:-:S02]  /*5a90*/  FADD.FTZ R179, R112, R179 ;  /* 0x000000b370b37221 */ /* 0x008fc40000010000 */
[----:B------:R-:W0:Y:S01]  /*5aa0*/  @P2 LDC.64 R112, c[0x0][0x478] ;  /* 0x00011e00ff702b82 */ /* 0x000e220000000a00 */
[----:B------:R-:W-:Y:S01]  /*5ab0*/  FADD.FTZ R178, R154, R178 ;  /* 0x000000b29ab27221 */ /* 0x000fe20000010000 */
[----:B------:R-:W-:Y:S01]  /*5ac0*/  FADD.FTZ R181, R114, R181 ;  /* 0x000000b572b57221 */ /* 0x000fe20000010000 */
[----:B------:R-:W-:Y:S01]  /*5ad0*/  FADD.FTZ R182, R120, R182 ;  /* 0x000000b678b67221 */ /* 0x000fe20000010000 */
[----:B------:R-:W-:Y:S01]  /*5ae0*/  FADD.FTZ R183, R121, R183 ;  /* 0x000000b779b77221 */ /* 0x000fe20000010000 */
[----:B------:R-:W-:Y:S01]  /*5af0*/  FADD.FTZ R155, R119, R155 ;  /* 0x0000009b779b7221 */ /* 0x000fe20000010000 */
[----:B------:R-:W-:-:S04]  /*5b00*/  MOV R154, 0x10 ;  /* 0x00000010009a7802 */ /* 0x000fc80000000f00 */
[----:B------:R-:W-:Y:S04]  /*5b10*/  STL [R1+0x30], R155 ;  /* 0x0000309b01007387 */ /* 0x000fe80000100800 */
[----:B------:R-:W-:Y:S04]  /*5b20*/  STL [R1+0x34], R178 ;  /* 0x000034b201007387 */ /* 0x000fe80000100800 */
[----:B------:R-:W-:Y:S04]  /*5b30*/  STL [R1+0x38], R179 ;  /* 0x000038b301007387 */ /* 0x000fe80000100800 */
[----:B------:R-:W-:Y:S01]  /*5b40*/  STL [R1+0x3c], R180 ;  /* 0x00003cb401007387 */ /* 0x000fe20000100800 */
[----:B0-----:R-:W-:-:S03]  /*5b50*/  @P2 IMAD.WIDE.U32 R112, R176, 0x20, R112 ;  /* 0x00000020b0702825 */ /* 0x001fc600078e0070 */
[----:B------:R-:W-:Y:S01]  /*5b60*/  STL [R1+0x40], R181 ;  /* 0x000040b501007387 */ /* 0x000fe20000100800 */
[----:B------:R-:W-:-:S03]  /*5b70*/  IMAD.WIDE.U32 R176, R176, R177, UR26 ;  /* 0x0000001ab0b07e25 */ /* 0x000fc6000f8e00b1 */
[----:B------:R-:W-:Y:S04]  /*5b80*/  STL [R1+0x44], R182 ;  /* 0x000044b601007387 */ /* 0x000fe80000100800 */
[----:B------:R-:W-:Y:S04]  /*5b90*/  STL [R1+0x48], R183 ;  /* 0x000048b701007387 */ /* 0x000fe80000100800 */
[----:B------:R-:W-:Y:S04]  /*5ba0*/  STL [R1+0x4c], R184 ;  /* 0x00004cb801007387 */ /* 0x000fe80000100800 */
[----:B------:R-:W-:Y:S04]  /*5bb0*/  @P2 STG.E.128 desc[UR16][R112.64], R100 ;  /* 0x0000006470002986 */ /* 0x000fe8000c101d10 */
[----:B------:R-:W-:Y:S04]  /*5bc0*/  @P2 STG.E.128 desc[UR16][R112.64+0x10], R104 ;  /* 0x0000106870002986 */ /* 0x000fe8000c101d10 */
[----:B------:R0:W-:Y:S02]  /*5bd0*/  STG.E.128 desc[UR16][R176.64], R108 ;  /* 0x0000006cb0007986 */ /* 0x0001e4000c101d10 */
[----:B0-----:R-:W-:-:S06]  /*5be0*/  IMAD.WIDE.U32 R108, R175, R154, UR24 ;  /* 0x00000018af6c7e25 */ /* 0x001fcc000f8e009a */
[----:B------:R-:W5:Y:S01]  /*5bf0*/  LDG.E.128 R108, desc[UR16][R108.64] ;  /* 0x000000106c6c7981 */ /* 0x000f62000c1e1d00 */
[----:B------:R-:W-:Y:S05]  /*5c00*/  @!P1 BRA `(.L_x_7355) ;  /* 0x0000000c000c9947 */ /* 0x000fea0003800000 */
[----:B------:R-:W-:Y:S05]  /*5c10*/  @!P2 BRA `(.L_x_7356) ;  /* 0x000000040080a947 */ /* 0x000fea0003800000 */
[--C-:B------:R-:W-:Y:S01]  /*5c20*/  FFMA.FTZ R103, R146, UR23, R115.reuse ;  /* 0x0000001792677c23 */ /* 0x100fe20008010073 */
[----:B------:R-:W-:Y:S01]  /*5c30*/  LOP3.LUT P3, RZ, R117, 0xff, RZ, 0xc0, !PT ;  /* 0x000000ff75ff7812 */ /* 0x000fe2000786c0ff */
[--C-:B------:R-:W-:Y:S01]  /*5c40*/  FFMA.FTZ R150, R150, UR23, R115.reuse ;  /* 0x0000001796967c23 */ /* 0x100fe20008010073 */
[----:B------:R-:W-:Y:S01]  /*5c50*/  FFMA.FTZ R101, R140, UR23, R115 ;  /* 0x000000178c657c23 */ /* 0x000fe20008010073 */
[----:B------:R-:W-:Y:S01]  /*5c60*/  FADD.FTZ R103, R148, -R103 ;  /* 0x8000006794677221 */ /* 0x000fe20000010000 */
[----:B------:R-:W-:Y:S02]  /*5c70*/  HFMA2 R114, -RZ, RZ, 0, 0 ;  /* 0x00000000ff727431 */ /* 0x000fe400000001ff */
[----:B------:R-:W-:Y:S01]  /*5c80*/  FADD.FTZ R150, R143, -R150 ;  /* 0x800000968f967221 */ /* 0x000fe20000010000 */
[----:B------:R-:W-:Y:S01]  /*5c90*/  FADD.FTZ R101, R144, -R101 ;  /* 0x8000006590657221 */ /* 0x000fe20000010000 */
[----:B------:R-:W-:Y:S01]  /*5ca0*/  FFMA.FTZ R104, R103, UR11, R88 ;  /* 0x0000000b67687c23 */ /* 0x000fe20008010058 */
[----:B------:R-:W-:Y:S01]  /*5cb0*/  LOP3.LUT P6, RZ, R116, 0xff0000, RZ, 0xc0, !PT ;  /* 0x00ff000074ff7812 */ /* 0x000fe200078cc0ff */
[----:B------:R-:W-:Y:S01]  /*5cc0*/  FFMA.FTZ R105, R150, UR11, R89 ;  /* 0x0000000b96697c23 */ /* 0x000fe20008010059 */
[----:B------:R-:W-:Y:S01]  /*5cd0*/  LOP3.LUT P5, RZ, R117, 0xff00, RZ, 0xc0, !PT ;  /* 0x0000ff0075ff7812 */ /* 0x000fe200078ac0ff */
[----:B------:R-:W-:Y:S01]  /*5ce0*/  FMUL.FTZ R100, R104, UR10 ;  /* 0x0000000a68647c20 */ /* 0x000fe20008410000 */
[----:B------:R-:W-:Y:S01]  /*5cf0*/  FFMA.FTZ R102, R101, UR11, R86 ;  /* 0x0000000b65667c23 */ /* 0x000fe20008010056 */
[--C-:B------:R-:W-:Y:S01]  /*5d00*/  FFMA.FTZ R152, R152, UR23, R115.reuse ;  /* 0x0000001798987c23 */ /* 0x100fe20008010073 */
[----:B------:R-:W-:Y:S01]  /*5d10*/  LOP3.LUT P4, RZ, R117, 0xff0000, RZ, 0xc0, !PT ;  /* 0x00ff000075ff7812 */ /* 0x000fe2000788c0ff */
[----:B------:R-:W-:Y:S01]  /*5d20*/  FMUL.FTZ R103, R100, UR7 ;  /* 0x0000000764677c20 */ /* 0x000fe20008410000 */
[----:B-----5:R-:W-:Y:S01]  /*5d30*/  @P3 SHF.L.U32 R100, R110, 0x10, RZ ;  /* 0x000000106e643819 */ /* 0x020fe200000006ff */
[----:B------:R-:W-:Y:S01]  /*5d40*/  FADD.FTZ R149, R149, -R152 ;  /* 0x8000009895957221 */ /* 0x000fe20000010000 */
[----:B------:R-:W-:Y:S01]  /*5d50*/  CS2R R118, SRZ ;  /* 0x0000000000767805 */ /* 0x000fe2000001ff00 */
[-C--:B------:R-:W-:Y:S01]  /*5d60*/  FMUL.FTZ R113, R24, R103.reuse ;  /* 0x0000006718717220 */ /* 0x080fe20000410000 */
[----:B------:R-:W-:Y:S01]  /*5d70*/  MOV R120, RZ ;  /* 0x000000ff00787202 */ /* 0x000fe20000000f00 */
[----:B------:R-:W-:Y:S01]  /*5d80*/  @P3 FMUL.FTZ R114, R100, R103 ;  /* 0x0000006764723220 */ /* 0x000fe20000410000 */
[----:B------:R-:W-:Y:S01]  /*5d90*/  FMUL.FTZ R100, R105, UR10 ;  /* 0x0000000a69647c20 */ /* 0x000fe20008410000 */
[----:B------:R-:W-:Y:S01]  /*5da0*/  FFMA.FTZ R106, R149, UR11, R90 ;  /* 0x0000000b956a7c23 */ /* 0x000fe2000801005a */
[----:B------:R-:W-:Y:S01]  /*5db0*/  @P5 PRMT R110, R110, 0x7632, R110 ;  /* 0x000076326e6e5816 */ /* 0x000fe2000000006e */
[--C-:B------:R-:W-:Y:S01]  /*5dc0*/  FFMA.FTZ R144, R139, UR23, R115.reuse ;  /* 0x000000178b907c23 */ /* 0x100fe20008010073 */
[----:B------:R-:W-:Y:S01]  /*5dd0*/  FMUL.FTZ R107, R100, UR7 ;  /* 0x00000007646b7c20 */ /* 0x000fe20008410000 */
[----:B------:R-:W-:Y:S01]  /*5de0*/  FMUL.FTZ R100, R102, UR10 ;  /* 0x0000000a66647c20 */ /* 0x000fe20008410000 */
[----:B------:R-:W-:Y:S01]  /*5df0*/  @P5 SHF.L.U32 R110, R110, 0x10, RZ ;  /* 0x000000106e6e5819 */ /* 0x000fe200000006ff */
[----:B------:R-:W-:Y:S01]  /*5e00*/  FADD.FTZ R144, R145, -R144 ;  /* 0x8000009091907221 */ /* 0x000fe20000010000 */
[----:B------:R-:W-:Y:S01]  /*5e10*/  FSEL R113, R113, RZ, P3 ;  /* 0x000000ff71717208 */ /* 0x000fe20001800000 */
[----:B------:R-:W-:Y:S01]  /*5e20*/  FMUL.FTZ R101, R100, UR7 ;  /* 0x0000000764657c20 */ /* 0x000fe20008410000 */
[----:B------:R-:W-:Y:S01]  /*5e30*/  @P6 SHF.L.U32 R100, R109, 0x10, RZ ;  /* 0x000000106d646819 */ /* 0x000fe200000006ff */
[-C--:B------:R-:W-:Y:S01]  /*5e40*/  @P5 FMUL.FTZ R118, R110, R107.reuse ;  /* 0x0000006b6e765220 */ /* 0x080fe20000410000 */
[----:B------:R-:W-:Y:S01]  /*5e50*/  FMUL.FTZ R110, R25, R107 ;  /* 0x0000006b196e7220 */ /* 0x000fe20000410000 */
[-C--:B------:R-:W-:Y:S01]  /*5e60*/  FMUL.FTZ R112, R22, R101.reuse ;  /* 0x0000006516707220 */ /* 0x080fe20000410000 */
[----:B------:R-:W-:Y:S01]  /*5e70*/  ISETP.GE.U32.AND P3, PT, R116, RZ, PT ;  /* 0x000000ff7400720c */ /* 0x000fe20003f66070 */
[----:B------:R-:W-:Y:S01]  /*5e80*/  @P6 FMUL.FTZ R119, R100, R101 ;  /* 0x0000006564776220 */ /* 0x000fe20000410000 */
[----:B------:R-:W-:Y:S01]  /*5e90*/  FMUL.FTZ R100, R106, UR10 ;  /* 0x0000000a6a647c20 */ /* 0x000fe20008410000 */
[----:B------:R-:W-:Y:S01]  /*5ea0*/  FSEL R110, R110, RZ, P5 ;  /* 0x000000ff6e6e7208 */ /* 0x000fe20002800000 */
[----:B------:R-:W-:Y:S01]  /*5eb0*/  FFMA.FTZ R101, R138, UR23, R115 ;  /* 0x000000178a657c23 */ /* 0x000fe20008010073 */
[----:B------:R-:W-:Y:S01]  /*5ec0*/  FSEL R112, R112, RZ, P6 ;  /* 0x000000ff70707208 */ /* 0x000fe20003000000 */
[----:B------:R-:W-:Y:S01]  /*5ed0*/  FMUL.FTZ R121, R100, UR7 ;  /* 0x0000000764797c20 */ /* 0x000fe20008410000 */
[----:B------:R-:W-:Y:S01]  /*5ee0*/  @P4 SHF.L.U32 R100, R111, 0x10, RZ ;  /* 0x000000106f644819 */ /* 0x000fe200000006ff */
[----:B------:R-:W-:Y:S01]  /*5ef0*/  FADD.FTZ R101, R142, -R101 ;  /* 0x800000658e657221 */ /* 0x000fe20000010000 */
[----:B------:R-:W-:Y:S01]  /*5f00*/  LOP3.LUT P6, RZ, R116, 0xff000000, RZ, 0xc0, !PT ;  /* 0xff00000074ff7812 */ /* 0x000fe200078cc0ff */
[-C--:B------:R-:W-:Y:S01]  /*5f10*/  FMUL.FTZ R140, R26, R121.reuse ;  /* 0x000000791a8c7220 */ /* 0x080fe20000410000 */
[----:B------:R-:W-:Y:S01]  /*5f20*/  LOP3.LUT P5, RZ, R116, 0xff, RZ, 0xc0, !PT ;  /* 0x000000ff74ff7812 */ /* 0x000fe200078ac0ff */
[----:B------:R-:W-:Y:S01]  /*5f30*/  @P4 FMUL.FTZ R120, R100, R121 ;  /* 0x0000007964784220 */ /* 0x000fe20000410000 */
[--C-:B------:R-:W-:Y:S01]  /*5f40*/  FFMA.FTZ R100, R141, UR23, R115.reuse ;  /* 0x000000178d647c23 */ /* 0x100fe20008010073 */
[----:B------:R-:W-:Y:S01]  /*5f50*/  ISETP.GE.U32.AND.EX P3, PT, R117, 0x1000000, PT, P3 ;  /* 0x010000007500780c */ /* 0x000fe20003f66130 */
[----:B------:R-:W-:Y:S01]  /*5f60*/  HFMA2 R121, -RZ, RZ, 0, 0 ;  /* 0x00000000ff797431 */ /* 0x000fe200000001ff */
[----:B------:R-:W-:Y:S01]  /*5f70*/  FSEL R140, R140, RZ, P4 ;  /* 0x000000ff8c8c7208 */ /* 0x000fe20002000000 */
[----:B------:R-:W-:Y:S01]  /*5f80*/  FADD.FTZ R100, R147, -R100 ;  /* 0x8000006493647221 */ /* 0x000fe20000010000 */
[----:B------:R-:W-:Y:S01]  /*5f90*/  LOP3.LUT P4, RZ, R116, 0xff00, RZ, 0xc0, !PT ;  /* 0x0000ff0074ff7812 */ /* 0x000fe2000788c0ff */
[----:B------:R-:W-:Y:S01]  /*5fa0*/  FFMA.FTZ R116, R153, UR23, R115 ;  /* 0x0000001799747c23 */ /* 0x000fe20008010073 */
[----:B------:R-:W-:Y:S01]  /*5fb0*/  F2FP.BF16.F32.PACK_AB R110, R110, R113 ;  /* 0x000000716e6e723e */ /* 0x000fe200000010ff */
[----:B------:R-:W-:Y:S01]  /*5fc0*/  FFMA.FTZ R103, R100, UR11, R87 ;  /* 0x0000000b64677c23 */ /* 0x000fe20008010057 */
[----:B------:R-:W-:Y:S01]  /*5fd0*/  @P6 PRMT R109, R109, 0x7632, R109 ;  /* 0x000076326d6d6816 */ /* 0x000fe2000000006d */
[----:B------:R-:W-:Y:S01]  /*5fe0*/  FADD.FTZ R146, R151, -R116 ;  /* 0x8000007497927221 */ /* 0x000fe20000010000 */
[----:B------:R-:W-:Y:S01]  /*5ff0*/  CS2R R116, SRZ ;  /* 0x0000000000747805 */ /* 0x000fe2000001ff00 */
[----:B------:R-:W-:Y:S01]  /*6000*/  FMUL.FTZ R142, R103, UR10 ;  /* 0x0000000a678e7c20 */ /* 0x000fe20008410000 */
[----:B------:R-:W-:Y:S01]  /*6010*/  @P6 SHF.L.U32 R109, R109, 0x10, RZ ;  /* 0x000000106d6d6819 */ /* 0x000fe200000006ff */
[----:B------:R-:W-:Y:S01]  /*6020*/  FFMA.FTZ R107, R146, UR11, R91 ;  /* 0x0000000b926b7c23 */ /* 0x000fe2000801005b */
[----:B------:R-:W-:Y:S01]  /*6030*/  @P3 PRMT R111, R111, 0x7632, R111 ;  /* 0x000076326f6f3816 */ /* 0x000fe2000000006f */
[----:B------:R-:W-:-:S02]  /*6040*/  FMUL.FTZ R142, R142, UR7 ;  /* 0x000000078e8e7c20 */ /* 0x000fc40008410000 */
[----:B------:R-:W-:Y:S01]  /*6050*/  FMUL.FTZ R100, R107, UR10 ;  /* 0x0000000a6b647c20 */ /* 0x000fe20008410000 */
[----:B------:R-:W-:Y:S01]  /*6060*/  @P3 SHF.L.U32 R111, R111, 0x10, RZ ;  /* 0x000000106f6f3819 */ /* 0x000fe200000006ff */
[-C--:B------:R-:W-:Y:S01]  /*6070*/  @P6 FMUL.FTZ R116, R109, R142.reuse ;  /* 0x0000008e6d746220 */ /* 0x080fe20000410000 */
[----:B------:R-:W-:Y:S01]  /*6080*/  @P5 SHF.L.U32 R109, R108, 0x10, RZ ;  /* 0x000000106c6d5819 */ /* 0x000fe200000006ff */
[----:B------:R-:W-:Y:S01]  /*6090*/  FMUL.FTZ R138, R100, UR7 ;  /* 0x00000007648a7c20 */ /* 0x000fe20008410000 */
[----:B------:R-:W-:Y:S01]  /*60a0*/  FFMA.FTZ R100, R101, UR11, R84 ;  /* 0x0000000b65647c23 */ /* 0x000fe20008010054 */
[----:B------:R-:W-:Y:S01]  /*60b0*/  @P4 PRMT R108, R108, 0x7632, R108 ;  /* 0x000076326c6c4816 */ /* 0x000fe2000000006c */
[----:B------:R-:W-:Y:S01]  /*60c0*/  FMUL.FTZ R142, R23, R142 ;  /* 0x0000008e178e7220 */ /* 0x000fe20000410000 */
[-C--:B------:R-:W-:Y:S01]  /*60d0*/  @P3 FMUL.FTZ R121, R111, R138.reuse ;  /* 0x0000008a6f793220 */ /* 0x080fe20000410000 */
[----:B------:R-:W-:Y:S01]  /*60e0*/  FMUL.FTZ R101, R100, UR10 ;  /* 0x0000000a64657c20 */ /* 0x000fe20008410000 */
[----:B------:R-:W-:Y:S01]  /*60f0*/  @P4 SHF.L.U32 R108, R108, 0x10, RZ ;  /* 0x000000106c6c4819 */ /* 0x000fe200000006ff */
[----:B------:R-:W-:Y:S01]  /*6100*/  FMUL.FTZ R111, R27, R138 ;  /* 0x0000008a1b6f7220 */ /* 0x000fe20000410000 */
[----:B------:R-:W-:Y:S01]  /*6110*/  MOV R138, RZ ;  /* 0x000000ff008a7202 */ /* 0x000fe20000000f00 */
[----:B------:R-:W-:Y:S01]  /*6120*/  FMUL.FTZ R139, R101, UR7 ;  /* 0x00000007658b7c20 */ /* 0x000fe20008410000 */
[----:B------:R-:W-:Y:S01]  /*6130*/  FFMA.FTZ R101, R144, UR11, R85 ;  /* 0x0000000b90657c23 */ /* 0x000fe20008010055 */
[----:B------:R-:W-:-:S02]  /*6140*/  FSEL R141, R142, RZ, P6 ;  /* 0x000000ff8e8d7208 */ /* 0x000fc40003000000 */
[-C--:B------:R-:W-:Y:S01]  /*6150*/  @P5 FMUL.FTZ R117, R109, R139.reuse ;  /* 0x0000008b6d755220 */ /* 0x080fe20000410000 */
[----:B------:R-:W-:Y:S01]  /*6160*/  FMUL.FTZ R109, R101, UR10 ;  /* 0x0000000a656d7c20 */ /* 0x000fe20008410000 */
[----:B------:R-:W-:Y:S01]  /*6170*/  FMUL.FTZ R139, R20, R139 ;  /* 0x0000008b148b7220 */ /* 0x000fe20000410000 */
[----:B------:R-:W-:Y:S02]  /*6180*/  FSEL R111, R111, RZ, P3 ;  /* 0x000000ff6f6f7208 */ /* 0x000fe40001800000 */
[----:B------:R-:W-:Y:S02]  /*6190*/  FMUL.FTZ R109, R109, UR7 ;  /* 0x000000076d6d7c20 */ /* 0x000fe40008410000 */
[----:B------:R-:W-:Y:S02]  /*61a0*/  F2FP.BF16.F32.PACK_AB R111, R111, R140 ;  /* 0x0000008c6f6f723e */ /* 0x000fe400000010ff */
[-C--:B------:R-:W-:Y:S01]  /*61b0*/  @P4 FMUL.FTZ R138, R108, R109.reuse ;  /* 0x0000006d6c8a4220 */ /* 0x080fe20000410000 */
[----:B------:R-:W-:Y:S01]  /*61c0*/  FMUL.FTZ R109, R21, R109 ;  /* 0x0000006d156d7220 */ /* 0x000fe20000410000 */
[----:B------:R-:W-:-:S04]  /*61d0*/  FSEL R108, R139, RZ, P5 ;  /* 0x000000ff8b6c7208 */ /* 0x000fc80002800000 */
[----:B------:R-:W-:Y:S02]  /*61e0*/  FSEL R113, R109, RZ, P4 ;  /* 0x000000ff6d717208 */ /* 0x000fe40002000000 */
[----:B------:R-:W-:Y:S02]  /*61f0*/  F2FP.BF16.F32.PACK_AB R109, R141, R112 ;  /* 0x000000708d6d723e */ /* 0x000fe400000010ff */
[----:B------:R-:W-:Y:S01]  /*6200*/  F2FP.BF16.F32.PACK_AB R108, R113, R108 ;  /* 0x0000006c716c723e */ /* 0x000fe200000010ff */
[----:B------:R-:W-:Y:S06]  /*6210*/  BRA `(.L_x_7357) ;  /* 0x0000001000907947 */ /* 0x000fec0003800000 */
.L_x_7356:
[--C-:B------:R-:W-:Y:S01]  /*6220*/  FFMA.FTZ R119, R146, UR23, R115.reuse ;  /* 0x0000001792777c23 */ /* 0x100fe20008010073 */
[C---:B------:R-:W-:Y:S01]  /*6230*/  LOP3.LUT P3, RZ, R117.reuse, 0xff, RZ, 0xc0, !PT ;  /* 0x000000ff75ff7812 */ /* 0x040fe2000786c0ff */
[----:B------:R-:W-:Y:S01]  /*6240*/  FFMA.FTZ R150, R150, UR23, R115 ;  /* 0x0000001796967c23 */ /* 0x000fe20008010073 */
[----:B------:R-:W-:Y:S01]  /*6250*/  LOP3.LUT P5, RZ, R117, 0xff00, RZ, 0xc0, !PT ;  /* 0x0000ff0075ff7812 */ /* 0x000fe200078ac0ff */
[----:B------:R-:W-:Y:S01]  /*6260*/  FADD.FTZ R119, R148, -R119 ;  /* 0x8000007794777221 */ /* 0x000fe20000010000 */
[----:B------:R-:W-:Y:S02]  /*6270*/  HFMA2 R114, -RZ, RZ, 0, 0 ;  /* 0x00000000ff727431 */ /* 0x000fe400000001ff */
[--C-:B------:R-:W-:Y:S01]  /*6280*/  FFMA.FTZ R113, R140, UR23, R115.reuse ;  /* 0x000000178c717c23 */ /* 0x100fe20008010073 */
[----:B------:R-:W-:Y:S01]  /*6290*/  FADD.FTZ R150, R143, -R150 ;  /* 0x800000968f967221 */ /* 0x000fe20000010000 */
[----:B------:R-:W-:Y:S01]  /*62a0*/  FFMA.FTZ R119, R119, UR11, R88 ;  /* 0x0000000b77777c23 */ /* 0x000fe20008010058 */
[----:B------:R-:W-:Y:S01]  /*62b0*/  FFMA.FTZ R152, R152, UR23, R115 ;  /* 0x0000001798987c23 */ /* 0x000fe20008010073 */
[----:B------:R-:W-:Y:S01]  /*62c0*/  FADD.FTZ R113, R144, -R113 ;  /* 0x8000007190717221 */ /* 0x000fe20000010000 */
[----:B------:R-:W-:Y:S01]  /*62d0*/  FFMA.FTZ R150, R150, UR11, R89 ;  /* 0x0000000b96967c23 */ /* 0x000fe20008010059 */
[----:B------:R-:W-:Y:S01]  /*62e0*/  FMUL.FTZ R121, R119, UR10 ;  /* 0x0000000a77797c20 */ /* 0x000fe20008410000 */
[----:B------:R-:W-:Y:S01]  /*62f0*/  LOP3.LUT P6, RZ, R116, 0xff0000, RZ, 0xc0, !PT ;  /* 0x00ff000074ff7812 */ /* 0x000fe200078cc0ff */
[----:B------:R-:W-:Y:S01]  /*6300*/  FADD.FTZ R149, R149, -R152 ;  /* 0x8000009895957221 */ /* 0x000fe20000010000 */
[----:B-----5:R-:W-:Y:S01]  /*6310*/  @P3 SHF.L.U32 R112, R110, 0x10, RZ ;  /* 0x000000106e703819 */ /* 0x020fe200000006ff */
[----:B------:R-:W-:Y:S01]  /*6320*/  FMUL.FTZ R121, R121, UR7 ;  /* 0x0000000779797c20 */ /* 0x000fe20008410000 */
[----:B------:R-:W-:Y:S01]  /*6330*/  LOP3.LUT P4, RZ, R117, 0xff0000, RZ, 0xc0, !PT ;  /* 0x00ff000075ff7812 */ /* 0x000fe2000788c0ff */
[----:B------:R-:W-:Y:S01]  /*6340*/  FFMA.FTZ R149, R149, UR11, R90 ;  /* 0x0000000b95957c23 */ /* 0x000fe2000801005a */
[----:B------:R-:W-:Y:S01]  /*6350*/  MOV R118, RZ ;  /* 0x000000ff00767202 */ /* 0x000fe20000000f00 */
[----:B------:R-:W-:Y:S01]  /*6360*/  @P3 FMUL.FTZ R114, R112, R121 ;  /* 0x0000007970723220 */ /* 0x000fe20000410000 */
[----:B------:R-:W-:Y:S01]  /*6370*/  @P5 PRMT R112, R110, 0x7632, R112 ;  /* 0x000076326e705816 */ /* 0x000fe20000000070 */
[----:B------:R-:W-:Y:S01]  /*6380*/  FMUL.FTZ R110, R150, UR10 ;  /* 0x0000000a966e7c20 */ /* 0x000fe20008410000 */
[--C-:B------:R-:W-:Y:S01]  /*6390*/  FFMA.FTZ R146, R153, UR23, R115.reuse ;  /* 0x0000001799927c23 */ /* 0x100fe20008010073 */
[----:B------:R-:W-:Y:S01]  /*63a0*/  FFMA.FTZ R144, R139, UR23, R115 ;  /* 0x000000178b907c23 */ /* 0x000fe20008010073 */
[----:B------:R-:W-:Y:S01]  /*63b0*/  @P5 SHF.L.U32 R119, R112, 0x10, RZ ;  /* 0x0000001070775819 */ /* 0x000fe200000006ff */
[----:B------:R-:W-:Y:S01]  /*63c0*/  FFMA.FTZ R112, R113, UR11, R86 ;  /* 0x0000000b71707c23 */ /* 0x000fe20008010056 */
[----:B------:R-:W-:Y:S01]  /*63d0*/  FMUL.FTZ R110, R110, UR7 ;  /* 0x000000076e6e7c20 */ /* 0x000fe20008410000 */
[----:B------:R-:W-:Y:S01]  /*63e0*/  @P6 SHF.L.U32 R120, R109, 0x10, RZ ;  /* 0x000000106d786819 */ /* 0x000fe200000006ff */
[----:B------:R-:W-:Y:S01]  /*63f0*/  FADD.FTZ R146, R151, -R146 ;  /* 0x8000009297927221 */ /* 0x000fe20000010000 */
[----:B------:R-:W-:Y:S01]  /*6400*/  FMUL.FTZ R112, R112, UR10 ;  /* 0x0000000a70707c20 */ /* 0x000fe20008410000 */
[-C--:B------:R-:W-:Y:S01]  /*6410*/  @P5 FMUL.FTZ R118, R119, R110.reuse ;  /* 0x0000006e77765220 */ /* 0x080fe20000410000 */
[----:B------:R-:W-:Y:S01]  /*6420*/  HFMA2 R119, -RZ, RZ, 0, 0 ;  /* 0x00000000ff777431 */ /* 0x000fe200000001ff */
[----:B------:R-:W-:Y:S01]  /*6430*/  @P4 SHF.L.U32 R140, R111, 0x10, RZ ;  /* 0x000000106f8c4819 */ /* 0x000fe200000006ff */
[----:B------:R-:W-:Y:S01]  /*6440*/  FMUL.FTZ R113, R112, UR7 ;  /* 0x0000000770717c20 */ /* 0x000fe20008410000 */
[----:B------:R-:W-:Y:S01]  /*6450*/  FMUL.FTZ R112, R149, UR10 ;  /* 0x0000000a95707c20 */ /* 0x000fe20008410000 */
[----:B------:R-:W-:Y:S01]  /*6460*/  FMUL.FTZ R110, R25, R110 ;  /* 0x0000006e196e7220 */ /* 0x000fe20000410000 */
[----:B------:R-:W-:Y:S01]  /*6470*/  FADD.FTZ R144, R145, -R144 ;  /* 0x8000009091907221 */ /* 0x000fe20000010000 */
[-C--:B------:R-:W-:Y:S01]  /*6480*/  @P6 FMUL.FTZ R119, R120, R113.reuse ;  /* 0x0000007178776220 */ /* 0x080fe20000410000 */
[----:B------:R-:W-:Y:S01]  /*6490*/  FMUL.FTZ R143, R112, UR7 ;  /* 0x00000007708f7c20 */ /* 0x000fe20008410000 */
[----:B------:R-:W-:Y:S01]  /*64a0*/  MOV R120, RZ ;  /* 0x000000ff00787202 */ /* 0x000fe20000000f00 */
[----:B------:R-:W-:Y:S01]  /*64b0*/  FMUL.FTZ R112, R22, R113 ;  /* 0x0000007116707220 */ /* 0x000fe20000410000 */
[----:B------:R-:W-:Y:S01]  /*64c0*/  FMUL.FTZ R113, R24, R121 ;  /* 0x0000007918717220 */ /* 0x000fe20000410000 */
[-C--:B------:R-:W-:Y:S01]  /*64d0*/  @P4 FMUL.FTZ R120, R140, R143.reuse ;  /* 0x0000008f8c784220 */ /* 0x080fe20000410000 */
[----:B------:R-:W-:Y:S01]  /*64e0*/  FMUL.FTZ R140, R26, R143 ;  /* 0x0000008f1a8c7220 */ /* 0x000fe20000410000 */
[----:B------:R-:W-:Y:S01]  /*64f0*/  FSEL R110, R110, RZ, P5 ;  /* 0x000000ff6e6e7208 */ /* 0x000fe20002800000 */
[----:B------:R-:W-:Y:S01]  /*6500*/  FFMA.FTZ R144, R144, UR11, R85 ;  /* 0x0000000b90907c23 */ /* 0x000fe20008010055 */
[----:B------:R-:W-:-:S02]  /*6510*/  FSEL R112, R112, RZ, P6 ;  /* 0x000000ff70707208 */ /* 0x000fc40003000000 */
[----:B------:R-:W-:Y:S02]  /*6520*/  LOP3.LUT P6, RZ, R116, 0xff000000, RZ, 0xc0, !PT ;  /* 0xff00000074ff7812 */ /* 0x000fe400078cc0ff */
[----:B------:R-:W-:Y:S02]  /*6530*/  FSEL R113, R113, RZ, P3 ;  /* 0x000000ff71717208 */ /* 0x000fe40001800000 */
[----:B------:R-:W-:Y:S02]  /*6540*/  FSEL R140, R140, RZ, P4 ;  /* 0x000000ff8c8c7208 */ /* 0x000fe40002000000 */
[C---:B------:R-:W-:Y:S02]  /*6550*/  ISETP.GE.U32.AND P3, PT, R116.reuse, RZ, PT ;  /* 0x000000ff7400720c */ /* 0x040fe40003f66070 */
[C---:B------:R-:W-:Y:S02]  /*6560*/  LOP3.LUT P5, RZ, R116.reuse, 0xff, RZ, 0xc0, !PT ;  /* 0x000000ff74ff7812 */ /* 0x040fe400078ac0ff */
[----:B------:R-:W-:Y:S01]  /*6570*/  LOP3.LUT P4, RZ, R116, 0xff00, RZ, 0xc0, !PT ;  /* 0x0000ff0074ff7812 */ /* 0x000fe2000788c0ff */
[--C-:B------:R-:W-:Y:S01]  /*6580*/  FFMA.FTZ R116, R141, UR23, R115.reuse ;  /* 0x000000178d747c23 */ /* 0x100fe20008010073 */
[----:B------:R-:W-:Y:S01]  /*6590*/  ISETP.GE.U32.AND.EX P3, PT, R117, 0x1000000, PT, P3 ;  /* 0x010000007500780c */ /* 0x000fe20003f66130 */
[----:B------:R-:W-:Y:S01]  /*65a0*/  FFMA.FTZ R117, R138, UR23, R115 ;  /* 0x000000178a757c23 */ /* 0x000fe20008010073 */
[----:B------:R-:W-:Y:S01]  /*65b0*/  @P6 PRMT R109, R109, 0x7632, R109 ;  /* 0x000076326d6d6816 */ /* 0x000fe2000000006d */
[----:B------:R-:W-:Y:S01]  /*65c0*/  FADD.FTZ R116, R147, -R116 ;  /* 0x8000007493747221 */ /* 0x000fe20000010000 */
[----:B------:R-:W-:Y:S01]  /*65d0*/  MOV R121, RZ ;  /* 0x000000ff00797202 */ /* 0x000fe20000000f00 */
[----:B------:R-:W-:Y:S01]  /*65e0*/  FADD.FTZ R117, R142, -R117 ;  /* 0x800000758e757221 */ /* 0x000fe20000010000 */
[----:B------:R-:W-:Y:S01]  /*65f0*/  @P6 SHF.L.U32 R109, R109, 0x10, RZ ;  /* 0x000000106d6d6819 */ /* 0x000fe200000006ff */
[----:B------:R-:W-:Y:S01]  /*6600*/  FFMA.FTZ R116, R116, UR11, R87 ;  /* 0x0000000b74747c23 */ /* 0x000fe20008010057 */
[----:B------:R-:W-:Y:S01]  /*6610*/  F2FP.BF16.F32.PACK_AB R110, R110, R113 ;  /* 0x000000716e6e723e */ /* 0x000fe200000010ff */
[----:B------:R-:W-:-:S02]  /*6620*/  FFMA.FTZ R117, R117, UR11, R84 ;  /* 0x0000000b75757c23 */ /* 0x000fc40008010054 */
[----:B------:R-:W-:Y:S01]  /*6630*/  FMUL.FTZ R142, R116, UR10 ;  /* 0x0000000a748e7c20 */ /* 0x000fe20008410000 */
[----:B------:R-:W-:Y:S01]  /*6640*/  HFMA2 R116, -RZ, RZ, 0, 0 ;  /* 0x00000000ff747431 */ /* 0x000fe200000001ff */
[----:B------:R-:W-:Y:S02]  /*6650*/  @P3 PRMT R111, R111, 0x7632, R111 ;  /* 0x000076326f6f3816 */ /* 0x000fe4000000006f */
[----:B------:R-:W-:Y:S02]  /*6660*/  FMUL.FTZ R142, R142, UR7 ;  /* 0x000000078e8e7c20 */ /* 0x000fe40008410000 */
[----:B------:R-:W-:Y:S02]  /*6670*/  @P3 SHF.L.U32 R111, R111, 0x10, RZ ;  /* 0x000000106f6f3819 */ /* 0x000fe400000006ff */
[-C--:B------:R-:W-:Y:S01]  /*6680*/  @P6 FMUL.FTZ R116, R109, R142.reuse ;  /* 0x0000008e6d746220 */ /* 0x080fe20000410000 */
[----:B------:R-:W-:Y:S01]  /*6690*/  FFMA.FTZ R109, R146, UR11, R91 ;  /* 0x0000000b926d7c23 */ /* 0x000fe2000801005b */
[----:B------:R-:W-:Y:S01]  /*66a0*/  @P5 SHF.L.U32 R146, R108, 0x10, RZ ;  /* 0x000000106c925819 */ /* 0x000fe200000006ff */
[----:B------:R-:W-:-:S02]  /*66b0*/  FMUL.FTZ R142, R23, R142 ;  /* 0x0000008e178e7220 */ /* 0x000fc40000410000 */
[----:B------:R-:W-:-:S04]  /*66c0*/  FMUL.FTZ R109, R109, UR10 ;  /* 0x0000000a6d6d7c20 */ /* 0x000fc80008410000 */
[----:B------:R-:W-:Y:S01]  /*66d0*/  FMUL.FTZ R138, R109, UR7 ;  /* 0x000000076d8a7c20 */ /* 0x000fe20008410000 */
[----:B------:R-:W-:Y:S01]  /*66e0*/  FMUL.FTZ R109, R117, UR10 ;  /* 0x0000000a756d7c20 */ /* 0x000fe20008410000 */
[----:B------:R-:W-:Y:S02]  /*66f0*/  HFMA2 R117, -RZ, RZ, 0, 0 ;  /* 0x00000000ff757431 */ /* 0x000fe400000001ff */
[-C--:B------:R-:W-:Y:S01]  /*6700*/  @P3 FMUL.FTZ R121, R111, R138.reuse ;  /* 0x0000008a6f793220 */ /* 0x080fe20000410000 */
[----:B------:R-:W-:Y:S01]  /*6710*/  FMUL.FTZ R139, R109, UR7 ;  /* 0x000000076d8b7c20 */ /* 0x000fe20008410000 */
[----:B------:R-:W-:Y:S01]  /*6720*/  @P4 PRMT R111, R108, 0x7632, R111 ;  /* 0x000076326c6f4816 */ /* 0x000fe2000000006f */
[----:B------:R-:W-:Y:S01]  /*6730*/  FMUL.FTZ R108, R144, UR10 ;  /* 0x0000000a906c7c20 */ /* 0x000fe20008410000 */
[----:B------:R-:W-:Y:S01]  /*6740*/  FMUL.FTZ R109, R27, R138 ;  /* 0x0000008a1b6d7220 */ /* 0x000fe20000410000 */
[----:B------:R-:W-:Y:S01]  /*6750*/  MOV R138, RZ ;  /* 0x000000ff008a7202 */ /* 0x000fe20000000f00 */
[-C--:B------:R-:W-:Y:S01]  /*6760*/  @P5 FMUL.FTZ R117, R146, R139.reuse ;  /* 0x0000008b92755220 */ /* 0x080fe20000410000 */
[----:B------:R-:W-:Y:S01]  /*6770*/  @P4 SHF.L.U32 R111, R111, 0x10, RZ ;  /* 0x000000106f6f4819 */ /* 0x000fe200000006ff */
[----:B------:R-:W-:Y:S01]  /*6780*/  FMUL.FTZ R144, R108, UR7 ;  /* 0x000000076c907c20 */ /* 0x000fe20008410000 */
[----:B------:R-:W-:Y:S01]  /*6790*/  FSEL R109, R109, RZ, P3 ;  /* 0x000000ff6d6d7208 */ /* 0x000fe20001800000 */
[----:B------:R-:W-:Y:S01]  /*67a0*/  FMUL.FTZ R108, R20, R139 ;  /* 0x0000008b146c7220 */ /* 0x000fe20000410000 */
[----:B------:R-:W-:Y:S01]  /*67b0*/  FSEL R139, R142, RZ, P6 ;  /* 0x000000ff8e8b7208 */ /* 0x000fe20003000000 */
[----:B------:R-:W-:Y:S01]  /*67c0*/  @P4 FMUL.FTZ R138, R111, R144 ;  /* 0x000000906f8a4220 */ /* 0x000fe20000410000 */
[----:B------:R-:W-:Y:S01]  /*67d0*/  F2FP.BF16.F32.PACK_AB R111, R109, R140 ;  /* 0x0000008c6d6f723e */ /* 0x000fe200000010ff */
[----:B------:R-:W-:Y:S01]  /*67e0*/  FMUL.FTZ R109, R21, R144 ;  /* 0x00000090156d7220 */ /* 0x000fe20000410000 */
[----:B------:R-:W-:-:S04]  /*67f0*/  FSEL R108, R108, RZ, P5 ;  /* 0x000000ff6c6c7208 */ /* 0x000fc80002800000 */
[----:B------:R-:W-:Y:S02]  /*6800*/  FSEL R113, R109, RZ, P4 ;  /* 0x000000ff6d717208 */ /* 0x000fe40002000000 */
[----:B------:R-:W-:Y:S02]  /*6810*/  F2FP.BF16.F32.PACK_AB R109, R139, R112 ;  /* 0x000000708b6d723e */ /* 0x000fe400000010ff */
[----:B------:R-:W-:Y:S01]  /*6820*/  F2FP.BF16.F32.PACK_AB R108, R113, R108 ;  /* 0x0000006c716c723e */ /* 0x000fe200000010ff */
[----:B------:R-:W-:Y:S06]  /*6830*/  BRA `(.L_x_7357) ;  /* 0x0000000c00087947 */ /* 0x000fec0003800000 */
.L_x_7355:
[----:B------:R-:W-:Y:S05]  /*6840*/  @!P2 BRA `(.L_x_7358) ;  /* 0x000000040080a947 */ /* 0x000fea0003800000 */
[--C-:B------:R-:W-:Y:S01]  /*6850*/  FFMA.FTZ R103, R146, UR23, R115.reuse ;  /* 0x0000001792677c23 */ /* 0x100fe20008010073 */
[C---:B------:R-:W-:Y:S01]  /*6860*/  LOP3.LUT P3, RZ, R117.reuse, 0xff, RZ, 0xc0, !PT ;  /* 0x000000ff75ff7812 */ /* 0x040fe2000786c0ff */
[----:B------:R-:W-:Y:S01]  /*6870*/  FFMA.FTZ R150, R150, UR23, R115 ;  /* 0x0000001796967c23 */ /* 0x000fe20008010073 */
[----:B------:R-:W-:Y:S01]  /*6880*/  LOP3.LUT P5, RZ, R117, 0xff00, RZ, 0xc0, !PT ;  /* 0x0000ff0075ff7812 */ /* 0x000fe200078ac0ff */
[----:B------:R-:W-:Y:S01]  /*6890*/  FADD.FTZ R103, R148, -R103 ;  /* 0x8000006794677221 */ /* 0x000fe20000010000 */
[----:B------:R-:W-:Y:S01]  /*68a0*/  FFMA.FTZ R101, R140, UR23, R115 ;  /* 0x000000178c657c23 */ /* 0x000fe20008010073 */
[----:B------:R-:W-:Y:S01]  /*68b0*/  FADD.FTZ R150, R143, -R150 ;  /* 0x800000968f967221 */ /* 0x000fe20000010000 */
[----:B------:R-:W-:Y:S02]  /*68c0*/  HFMA2 R114, -RZ, RZ, 0, 0 ;  /* 0x00000000ff727431 */ /* 0x000fe400000001ff */
[----:B------:R-:W-:Y:S01]  /*68d0*/  FMUL.FTZ R104, R103, UR11 ;  /* 0x0000000b67687c20 */ /* 0x000fe20008410000 */
[----:B------:R-:W-:Y:S01]  /*68e0*/  FADD.FTZ R101, R144, -R101 ;  /* 0x8000006590657221 */ /* 0x000fe20000010000 */
[----:B------:R-:W-:Y:S01]  /*68f0*/  FMUL.FTZ R105, R150, UR11 ;  /* 0x0000000b96697c20 */ /* 0x000fe20008410000 */
[----:B------:R-:W-:Y:S01]  /*6900*/  LOP3.LUT P6, RZ, R116, 0xff0000, RZ, 0xc0, !PT ;  /* 0x00ff000074ff7812 */ /* 0x000fe200078cc0ff */
[----:B------:R-:W-:Y:S01]  /*6910*/  FMUL.FTZ R100, R104, UR10 ;  /* 0x0000000a68647c20 */ /* 0x000fe20008410000 */
[----:B------:R-:W-:Y:S01]  /*6920*/  FMUL.FTZ R102, R101, UR11 ;  /* 0x0000000b65667c20 */ /* 0x000fe20008410000 */
[----:B------:R-:W-:Y:S01]  /*6930*/  FFMA.FTZ R152, R152, UR23, R115 ;  /* 0x0000001798987c23 */ /* 0x000fe20008010073 */
[----:B------:R-:W-:Y:S01]  /*6940*/  LOP3.LUT P4, RZ, R117, 0xff0000, RZ, 0xc0, !PT ;  /* 0x00ff000075ff7812 */ /* 0x000fe2000788c0ff */
[----:B------:R-:W-:Y:S01]  /*6950*/  FMUL.FTZ R103, R100, UR7 ;  /* 0x0000000764677c20 */ /* 0x000fe20008410000 */
[C---:B-----5:R-:W-:Y:S01]  /*6960*/  @P3 SHF.L.U32 R100, R110.reuse, 0x10, RZ ;  /* 0x000000106e643819 */ /* 0x060fe200000006ff */
[----:B------:R-:W-:Y:S01]  /*6970*/  FADD.FTZ R152, R149, -R152 ;  /* 0x8000009895987221 */ /* 0x000fe20000010000 */
[----:B------:R-:W-:-:S02]  /*6980*/  @P5 PRMT R110, R110, 0x7632, R110 ;  /* 0x000076326e6e5816 */ /* 0x000fc4000000006e */
[----:B------:R-:W-:Y:S02]  /*6990*/  CS2R R118, SRZ ;  /* 0x0000000000767805 */ /* 0x000fe4000001ff00 */
[----:B------:R-:W-:Y:S01]  /*69a0*/  CS2R R120, SRZ ;  /* 0x0000000000787805 */ /* 0x000fe2000001ff00 */
[-C--:B------:R-:W-:Y:S01]  /*69b0*/  @P3 FMUL.FTZ R114, R100, R103.reuse ;  /* 0x0000006764723220 */ /* 0x080fe20000410000 */
[----:B------:R-:W-:Y:S01]  /*69c0*/  FMUL.FTZ R100, R105, UR10 ;  /* 0x0000000a69647c20 */ /* 0x000fe20008410000 */
[----:B------:R-:W-:Y:S01]  /*69d0*/  @P5 SHF.L.U32 R107, R110, 0x10, RZ ;  /* 0x000000106e6b5819 */ /* 0x000fe200000006ff */
[----:B------:R-:W-:Y:S01]  /*69e0*/  FMUL.FTZ R106, R152, UR11 ;  /* 0x0000000b986a7c20 */ /* 0x000fe20008410000 */
[----:B------:R-:W-:Y:S01]  /*69f0*/  FMUL.FTZ R113, R24, R103 ;  /* 0x0000006718717220 */ /* 0x000fe20000410000 */
[----:B------:R-:W-:Y:S01]  /*6a00*/  FMUL.FTZ R110, R100, UR7 ;  /* 0x00000007646e7c20 */ /* 0x000fe20008410000 */
[----:B------:R-:W-:-:S03]  /*6a10*/  FMUL.FTZ R100, R102, UR10 ;  /* 0x0000000a66647c20 */ /* 0x000fc60008410000 */
[-C--:B------:R-:W-:Y:S01]  /*6a20*/  @P5 FMUL.FTZ R118, R107, R110.reuse ;  /* 0x0000006e6b765220 */ /* 0x080fe20000410000 */
[----:B------:R-:W-:Y:S01]  /*6a30*/  FMUL.FTZ R101, R100, UR7 ;  /* 0x0000000764657c20 */ /* 0x000fe20008410000 */
[----:B------:R-:W-:Y:S01]  /*6a40*/  @P6 SHF.L.U32 R100, R109, 0x10, RZ ;  /* 0x000000106d646819 */ /* 0x000fe200000006ff */
[----:B------:R-:W-:Y:S01]  /*6a50*/  FMUL.FTZ R110, R25, R110 ;  /* 0x0000006e196e7220 */ /* 0x000fe20000410000 */
[----:B------:R-:W-:Y:S01]  /*6a60*/  FSEL R113, R113, RZ, P3 ;  /* 0x000000ff71717208 */ /* 0x000fe20001800000 */
[-C--:B------:R-:W-:Y:S01]  /*6a70*/  FMUL.FTZ R112, R22, R101.reuse ;  /* 0x0000006516707220 */ /* 0x080fe20000410000 */
[----:B------:R-:W-:Y:S01]  /*6a80*/  ISETP.GE.U32.AND P3, PT, R116, RZ, PT ;  /* 0x000000ff7400720c */ /* 0x000fe20003f66070 */
[----:B------:R-:W-:Y:S01]  /*6a90*/  @P6 FMUL.FTZ R119, R100, R101 ;  /* 0x0000006564776220 */ /* 0x000fe20000410000 */
[----:B------:R-:W-:Y:S01]  /*6aa0*/  FMUL.FTZ R100, R106, UR10 ;  /* 0x0000000a6a647c20 */ /* 0x000fe20008410000 */
[----:B------:R-:W-:Y:S02]  /*6ab0*/  FSEL R110, R110, RZ, P5 ;  /* 0x000000ff6e6e7208 */ /* 0x000fe40002800000 */
[----:B------:R-:W-:Y:S01]  /*6ac0*/  FSEL R112, R112, RZ, P6 ;  /* 0x000000ff70707208 */ /* 0x000fe20003000000 */
[----:B------:R-:W-:Y:S01]  /*6ad0*/  FMUL.FTZ R107, R100, UR7 ;  /* 0x00000007646b7c20 */ /* 0x000fe20008410000 */
[----:B------:R-:W-:-:S02]  /*6ae0*/  @P4 SHF.L.U32 R100, R111, 0x10, RZ ;  /* 0x000000106f644819 */ /* 0x000fc400000006ff */
[----:B------:R-:W-:Y:S01]  /*6af0*/  LOP3.LUT P6, RZ, R116, 0xff000000, RZ, 0xc0, !PT ;  /* 0xff00000074ff7812 */ /* 0x000fe200078cc0ff */
[-C--:B------:R-:W-:Y:S01]  /*6b00*/  FMUL.FTZ R140, R26, R107.reuse ;  /* 0x0000006b1a8c7220 */ /* 0x080fe20000410000 */
[----:B------:R-:W-:Y:S01]  /*6b10*/  LOP3.LUT P5, RZ, R116, 0xff, RZ, 0xc0, !PT ;  /* 0x000000ff74ff7812 */ /* 0x000fe200078ac0ff */
[----:B------:R-:W-:Y:S01]  /*6b20*/  @P4 FMUL.FTZ R120, R100, R107 ;  /* 0x0000006b64784220 */ /* 0x000fe20000410000 */
[--C-:B------:R-:W-:Y:S01]  /*6b30*/  FFMA.FTZ R100, R139, UR23, R115.reuse ;  /* 0x000000178b647c23 */ /* 0x100fe20008010073 */
[--C-:B------:R-:W-:Y:S01]  /*6b40*/  FFMA.FTZ R107, R138, UR23, R115.reuse ;  /* 0x000000178a6b7c23 */ /* 0x100fe20008010073 */
[----:B------:R-:W-:Y:S02]  /*6b50*/  FSEL R140, R140, RZ, P4 ;  /* 0x000000ff8c8c7208 */ /* 0x000fe40002000000 */
[----:B------:R-:W-:Y:S01]  /*6b60*/  LOP3.LUT P4, RZ, R116, 0xff00, RZ, 0xc0, !PT ;  /* 0x0000ff0074ff7812 */ /* 0x000fe2000788c0ff */
[----:B------:R-:W-:Y:S01]  /*6b70*/  FADD.FTZ R101, R145, -R100 ;  /* 0x8000006491657221 */ /* 0x000fe20000010000 */
[--C-:B------:R-:W-:Y:S01]  /*6b80*/  FFMA.FTZ R100, R141, UR23, R115.reuse ;  /* 0x000000178d647c23 */ /* 0x100fe20008010073 */
[----:B------:R-:W-:Y:S01]  /*6b90*/  FFMA.FTZ R116, R153, UR23, R115 ;  /* 0x0000001799747c23 */ /* 0x000fe20008010073 */
[----:B------:R-:W-:Y:S01]  /*6ba0*/  ISETP.GE.U32.AND.EX P3, PT, R117, 0x1000000, PT, P3 ;  /* 0x010000007500780c */ /* 0x000fe20003f66130 */
[----:B------:R-:W-:Y:S01]  /*6bb0*/  FADD.FTZ R117, R142, -R107 ;  /* 0x8000006b8e757221 */ /* 0x000fe20000010000 */
[----:B------:R-:W-:Y:S01]  /*6bc0*/  FADD.FTZ R100, R147, -R100 ;  /* 0x8000006493647221 */ /* 0x000fe20000010000 */
[----:B------:R-:W-:Y:S01]  /*6bd0*/  FADD.FTZ R151, R151, -R116 ;  /* 0x8000007497977221 */ /* 0x000fe20000010000 */
[----:B------:R-:W-:Y:S01]  /*6be0*/  @P6 PRMT R109, R109, 0x7632, R109 ;  /* 0x000076326d6d6816 */ /* 0x000fe2000000006d */
[----:B------:R-:W-:Y:S01]  /*6bf0*/  FMUL.FTZ R101, R101, UR11 ;  /* 0x0000000b65657c20 */ /* 0x000fe20008410000 */
[----:B------:R-:W-:Y:S01]  /*6c00*/  FMUL.FTZ R103, R100, UR11 ;  /* 0x0000000b64677c20 */ /* 0x000fe20008410000 */
[----:B------:R-:W-:Y:S01]  /*6c10*/  FMUL.FTZ R107, R151, UR11 ;  /* 0x0000000b976b7c20 */ /* 0x000fe20008410000 */
[----:B------:R-:W-:-:S02]  /*6c20*/  @P6 SHF.L.U32 R109, R109, 0x10, RZ ;  /* 0x000000106d6d6819 */ /* 0x000fc400000006ff */
[----:B------:R-:W-:Y:S01]  /*6c30*/  FMUL.FTZ R142, R103, UR10 ;  /* 0x0000000a678e7c20 */ /* 0x000fe20008410000 */
[----:B------:R-:W-:Y:S01]  /*6c40*/  FMUL.FTZ R100, R107, UR10 ;  /* 0x0000000a6b647c20 */ /* 0x000fe20008410000 */
[----:B------:R-:W-:Y:S02]  /*6c50*/  MOV R116, RZ ;  /* 0x000000ff00747202 */ /* 0x000fe40000000f00 */
[----:B------:R-:W-:Y:S01]  /*6c60*/  FMUL.FTZ R142, R142, UR7 ;  /* 0x000000078e8e7c20 */ /* 0x000fe20008410000 */
[----:B------:R-:W-:Y:S01]  /*6c70*/  FMUL.FTZ R138, R100, UR7 ;  /* 0x00000007648a7c20 */ /* 0x000fe20008410000 */
[----:B------:R-:W-:Y:S01]  /*6c80*/  @P3 PRMT R111, R111, 0x7632, R111 ;  /* 0x000076326f6f3816 */ /* 0x000fe2000000006f */
[----:B------:R-:W-:Y:S01]  /*6c90*/  FMUL.FTZ R100, R117, UR11 ;  /* 0x0000000b75647c20 */ /* 0x000fe20008410000 */
[-C--:B------:R-:W-:Y:S01]  /*6ca0*/  @P6 FMUL.FTZ R116, R109, R142.reuse ;  /* 0x0000008e6d746220 */ /* 0x080fe20000410000 */
[C---:B------:R-:W-:Y:S01]  /*6cb0*/  @P5 SHF.L.U32 R144, R108.reuse, 0x10, RZ ;  /* 0x000000106c905819 */ /* 0x040fe200000006ff */
[----:B------:R-:W-:Y:S01]  /*6cc0*/  HFMA2 R117, -RZ, RZ, 0, 0 ;  /* 0x00000000ff757431 */ /* 0x000fe200000001ff */
[----:B------:R-:W-:Y:S01]  /*6cd0*/  @P4 PRMT R139, R108, 0x7632, R139 ;  /* 0x000076326c8b4816 */ /* 0x000fe2000000008b */
[----:B------:R-:W-:Y:S01]  /*6ce0*/  FMUL.FTZ R109, R100, UR10 ;  /* 0x0000000a646d7c20 */ /* 0x000fe20008410000 */
[----:B------:R-:W-:Y:S01]  /*6cf0*/  @P3 SHF.L.U32 R111, R111, 0x10, RZ ;  /* 0x000000106f6f3819 */ /* 0x000fe200000006ff */
[----:B------:R-:W-:Y:S01]  /*6d00*/  FMUL.FTZ R108, R101, UR10 ;  /* 0x0000000a656c7c20 */ /* 0x000fe20008410000 */
[----:B------:R-:W-:Y:S01]  /*6d10*/  @P4 SHF.L.U32 R139, R139, 0x10, RZ ;  /* 0x000000108b8b4819 */ /* 0x000fe200000006ff */
[----:B------:R-:W-:Y:S01]  /*6d20*/  FMUL.FTZ R109, R109, UR7 ;  /* 0x000000076d6d7c20 */ /* 0x000fe20008410000 */
[----:B------:R-:W-:Y:S01]  /*6d30*/  FMUL.FTZ R142, R23, R142 ;  /* 0x0000008e178e7220 */ /* 0x000fe20000410000 */
[----:B------:R-:W-:Y:S01]  /*6d40*/  FMUL.FTZ R108, R108, UR7 ;  /* 0x000000076c6c7c20 */ /* 0x000fe20008410000 */
[-C--:B------:R-:W-:Y:S01]  /*6d50*/  @P3 FMUL.FTZ R121, R111, R138.reuse ;  /* 0x0000008a6f793220 */ /* 0x080fe20000410000 */
[----:B------:R-:W-:Y:S01]  /*6d60*/  FMUL.FTZ R111, R27, R138 ;  /* 0x0000008a1b6f7220 */ /* 0x000fe20000410000 */
[----:B------:R-:W-:Y:S01]  /*6d70*/  MOV R138, RZ ;  /* 0x000000ff008a7202 */ /* 0x000fe20000000f00 */
[-C--:B------:R-:W-:Y:S01]  /*6d80*/  @P5 FMUL.FTZ R117, R144, R109.reuse ;  /* 0x0000006d90755220 */ /* 0x080fe20000410000 */
[-C--:B------:R-:W-:Y:S01]  /*6d90*/  @P4 FMUL.FTZ R138, R139, R108.reuse ;  /* 0x0000006c8b8a4220 */ /* 0x080fe20000410000 */
[----:B------:R-:W-:Y:S01]  /*6da0*/  FMUL.FTZ R109, R20, R109 ;  /* 0x0000006d146d7220 */ /* 0x000fe20000410000 */
[----:B------:R-:W-:Y:S01]  /*6db0*/  FMUL.FTZ R108, R21, R108 ;  /* 0x0000006c156c7220 */ /* 0x000fe20000410000 */
[----:B------:R-:W-:-:S02]  /*6dc0*/  F2FP.BF16.F32.PACK_AB R110, R110, R113 ;  /* 0x000000716e6e723e */ /* 0x000fc400000010ff */
[----:B------:R-:W-:Y:S02]  /*6dd0*/  FSEL R111, R111, RZ, P3 ;  /* 0x000000ff6f6f7208 */ /* 0x000fe40001800000 */
[----:B------:R-:W-:Y:S02]  /*6de0*/  FSEL R139, R142, RZ, P6 ;  /* 0x000000ff8e8b7208 */ /* 0x000fe40003000000 */
[----:B------:R-:W-:Y:S02]  /*6df0*/  FSEL R113, R109, RZ, P5 ;  /* 0x000000ff6d717208 */ /* 0x000fe40002800000 */
[----:B------:R-:W-:Y:S02]  /*6e00*/  FSEL R108, R108, RZ, P4 ;  /* 0x000000ff6c6c7208 */ /* 0x000fe40002000000 */
[----:B------:R-:W-:Y:S02]  /*6e10*/  F2FP.BF16.F32.PACK_AB R111, R111, R140 ;  /* 0x0000008c6f6f723e */ /* 0x000fe400000010ff */
[----:B------:R-:W-:-:S02]  /*6e20*/  F2FP.BF16.F32.PACK_AB R109, R139, R112 ;  /* 0x000000708b6d723e */ /* 0x000fc400000010ff */
[----:B------:R-:W-:Y:S01]  /*6e30*/  F2FP.BF16.F32.PACK_AB R108, R108, R113 ;  /* 0x000000716c6c723e */ /* 0x000fe200000010ff */
[----:B------:R-:W-:Y:S06]  /*6e40*/  BRA `(.L_x_7357) ;  /* 0x0000000400847947 */ /* 0x000fec0003800000 */
.L_x_7358:
[----:B------:R-:W-:Y:S01]  /*6e50*/  FFMA.FTZ R113, R140, UR23, R115 ;  /* 0x000000178c717c23 */ /* 0x000fe20008010073 */
[C---:B------:R-:W-:Y:S01]  /*6e60*/  LOP3.LUT P3, RZ, R117.reuse, 0xff, RZ, 0xc0, !PT ;  /* 0x000000ff75ff7812 */ /* 0x040fe2000786c0ff */
[----:B------:R-:W-:Y:S01]  /*6e70*/  HFMA2 R114, -RZ, RZ, 0, 0 ;  /* 0x00000000ff727431 */ /* 0x000fe200000001ff */
[----:B------:R-:W-:Y:S01]  /*6e80*/  LOP3.LUT P5, RZ, R117, 0xff00, RZ, 0xc0, !PT ;  /* 0x0000ff0075ff7812 */ /* 0x000fe200078ac0ff */
[----:B------:R-:W-:Y:S01]  /*6e90*/  FADD.FTZ R144, R144, -R113 ;  /* 0x8000007190907221 */ /* 0x000fe20000010000 */
[--C-:B------:R-:W-:Y:S01]  /*6ea0*/  FFMA.FTZ R113, R146, UR23, R115.reuse ;  /* 0x0000001792717c23 */ /* 0x100fe20008010073 */
[--C-:B------:R-:W-:Y:S01]  /*6eb0*/  FFMA.FTZ R150, R150, UR23, R115.reuse ;  /* 0x0000001796967c23 */ /* 0x100fe20008010073 */
[----:B------:R-:W-:Y:S01]  /*6ec0*/  FFMA.FTZ R152, R152, UR23, R115 ;  /* 0x0000001798987c23 */ /* 0x000fe20008010073 */
[----:B------:R-:W-:Y:S01]  /*6ed0*/  LOP3.LUT P6, RZ, R116, 0xff0000, RZ, 0xc0, !PT ;  /* 0x00ff000074ff7812 */ /* 0x000fe200078cc0ff */
[----:B------:R-:W-:Y:S01]  /*6ee0*/  FADD.FTZ R113, R148, -R113 ;  /* 0x8000007194717221 */ /* 0x000fe20000010000 */
[----:B------:R-:W-:Y:S01]  /*6ef0*/  FADD.FTZ R150, R143, -R150 ;  /* 0x800000968f967221 */ /* 0x000fe20000010000 */
[----:B------:R-:W-:Y:S01]  /*6f00*/  LOP3.LUT P4, RZ, R117, 0xff0000, RZ, 0xc0, !PT ;  /* 0x00ff000075ff7812 */ /* 0x000fe2000788c0ff */
[----:B------:R-:W-:Y:S01]  /*6f10*/  FADD.FTZ R152, R149, -R152 ;  /* 0x8000009895987221 */ /* 0x000fe20000010000 */
[----:B------:R-:W-:Y:S01]  /*6f20*/  FMUL.FTZ R113, R113, UR11 ;  /* 0x0000000b71717c20 */ /* 0x000fe20008410000 */
[----:B-----5:R-:W-:Y:S01]  /*6f30*/  @P3 SHF.L.U32 R112, R110, 0x10, RZ ;  /* 0x000000106e703819 */ /* 0x020fe200000006ff */
[----:B------:R-:W-:Y:S01]  /*6f40*/  FMUL.FTZ R150, R150, UR11 ;  /* 0x0000000b96967c20 */ /* 0x000fe20008410000 */
[----:B------:R-:W-:Y:S01]  /*6f50*/  FMUL.FTZ R152, R152, UR11 ;  /* 0x0000000b98987c20 */ /* 0x000fe20008410000 */
[----:B------:R-:W-:Y:S01]  /*6f60*/  FMUL.FTZ R113, R113, UR10 ;  /* 0x0000000a71717c20 */ /* 0x000fe20008410000 */
[----:B------:R-:W-:-:S03]  /*6f70*/  MOV R118, RZ ;  /* 0x000000ff00767202 */ /* 0x000fc60000000f00 */
[----:B------:R-:W-:Y:S01]  /*6f80*/  FMUL.FTZ R113, R113, UR7 ;  /* 0x0000000771717c20 */ /* 0x000fe20008410000 */
[----:B------:R-:W-:Y:S02]  /*6f90*/  @P6 SHF.L.U32 R120, R109, 0x10, RZ ;  /* 0x000000106d786819 */ /* 0x000fe400000006ff */
[----:B------:R-:W-:Y:S01]  /*6fa0*/  @P4 SHF.L.U32 R140, R111, 0x10, RZ ;  /* 0x000000106f8c4819 */ /* 0x000fe200000006ff */
[-C--:B------:R-:W-:Y:S01]  /*6fb0*/  @P3 FMUL.FTZ R114, R112, R113.reuse ;  /* 0x0000007170723220 */ /* 0x080fe20000410000 */
[----:B------:R-:W-:Y:S01]  /*6fc0*/  @P5 PRMT R112, R110, 0x7632, R112 ;  /* 0x000076326e705816 */ /* 0x000fe20000000070 */
[----:B------:R-:W-:Y:S01]  /*6fd0*/  FMUL.FTZ R110, R150, UR10 ;  /* 0x0000000a966e7c20 */ /* 0x000fe20008410000 */
[----:B------:R-:W-:Y:S02]  /*6fe0*/  FMUL.FTZ R113, R24, R113 ;  /* 0x0000007118717220 */ /* 0x000fe40000410000 */
[----:B------:R-:W-:Y:S01]  /*6ff0*/  @P5 SHF.L.U32 R119, R112, 0x10, RZ ;  /* 0x0000001070775819 */ /* 0x000fe200000006ff */
[----:B------:R-:W-:Y:S01]  /*7000*/  FMUL.FTZ R112, R144, UR11 ;  /* 0x0000000b90707c20 */ /* 0x000fe20008410000 */
[----:B------:R-:W-:Y:S01]  /*7010*/  FMUL.FTZ R110, R110, UR7 ;  /* 0x000000076e6e7c20 */ /* 0x000fe20008410000 */
[----:B------:R-:W-:Y:S01]  /*7020*/  FSEL R113, R113, RZ, P3 ;  /* 0x000000ff71717208 */ /* 0x000fe20001800000 */
[----:B------:R-:W-:Y:S01]  /*7030*/  FFMA.FTZ R144, R141, UR23, R115 ;  /* 0x000000178d907c23 */ /* 0x000fe20008010073 */
[----:B------:R-:W-:Y:S01]  /*7040*/  FMUL.FTZ R112, R112, UR10 ;  /* 0x0000000a70707c20 */ /* 0x000fe20008410000 */
[----:B------:R-:W-:Y:S01]  /*7050*/  @P5 FMUL.FTZ R118, R119, R110 ;  /* 0x0000006e77765220 */ /* 0x000fe20000410000 */
[----:B------:R-:W-:-:S02]  /*7060*/  HFMA2 R119, -RZ, RZ, 0, 0 ;  /* 0x00000000ff777431 */ /* 0x000fc400000001ff */
[----:B------:R-:W-:Y:S01]  /*7070*/  FMUL.FTZ R110, R25, R110 ;  /* 0x0000006e196e7220 */ /* 0x000fe20000410000 */
[----:B------:R-:W-:Y:S01]  /*7080*/  FMUL.FTZ R121, R112, UR7 ;  /* 0x0000000770797c20 */ /* 0x000fe20008410000 */
[----:B------:R-:W-:Y:S01]  /*7090*/  FMUL.FTZ R112, R152, UR10 ;  /* 0x0000000a98707c20 */ /* 0x000fe20008410000 */
[----:B------:R-:W-:Y:S01]  /*70a0*/  ISETP.GE.U32.AND P3, PT, R116, RZ, PT ;  /* 0x000000ff7400720c */ /* 0x000fe20003f66070 */
[----:B------:R-:W-:Y:S01]  /*70b0*/  FADD.FTZ R144, R147, -R144 ;  /* 0x8000009093907221 */ /* 0x000fe20000010000 */
[-C--:B------:R-:W-:Y:S01]  /*70c0*/  @P6 FMUL.FTZ R119, R120, R121.reuse ;  /* 0x0000007978776220 */ /* 0x080fe20000410000 */
[----:B------:R-:W-:Y:S01]  /*70d0*/  FMUL.FTZ R143, R112, UR7 ;  /* 0x00000007708f7c20 */ /* 0x000fe20008410000 */
[----:B------:R-:W-:Y:S01]  /*70e0*/  FMUL.FTZ R112, R22, R121 ;  /* 0x0000007916707220 */ /* 0x000fe20000410000 */
[----:B------:R-:W-:Y:S02]  /*70f0*/  MOV R120, RZ ;  /* 0x000000ff00787202 */ /* 0x000fe40000000f00 */
[-C--:B------:R-:W-:Y:S01]  /*7100*/  @P4 FMUL.FTZ R120, R140, R143.reuse ;  /* 0x0000008f8c784220 */ /* 0x080fe20000410000 */
[----:B------:R-:W-:Y:S01]  /*7110*/  FMUL.FTZ R140, R26, R143 ;  /* 0x0000008f1a8c7220 */ /* 0x000fe20000410000 */
[----:B------:R-:W-:-:S02]  /*7120*/  FSEL R112, R112, RZ, P6 ;  /* 0x000000ff70707208 */ /* 0x000fc40003000000 */
[----:B------:R-:W-:Y:S02]  /*7130*/  LOP3.LUT P6, RZ, R116, 0xff000000, RZ, 0xc0, !PT ;  /* 0xff00000074ff7812 */ /* 0x000fe400078cc0ff */
[----:B------:R-:W-:Y:S02]  /*7140*/  FSEL R110, R110, RZ, P5 ;  /* 0x000000ff6e6e7208 */ /* 0x000fe40002800000 */
[----:B------:R-:W-:Y:S02]  /*7150*/  FSEL R140, R140, RZ, P4 ;  /* 0x000000ff8c8c7208 */ /* 0x000fe40002000000 */
[----:B------:R-:W-:Y:S01]  /*7160*/  ISETP.GE.U32.AND.EX P3, PT, R117, 0x1000000, PT, P3 ;  /* 0x010000007500780c */ /* 0x000fe20003f66130 */
[--C-:B------:R-:W-:Y:S01]  /*7170*/  FFMA.FTZ R117, R138, UR23, R115.reuse ;  /* 0x000000178a757c23 */ /* 0x100fe20008010073 */
[C---:B------:R-:W-:Y:S02]  /*7180*/  LOP3.LUT P5, RZ, R116.reuse, 0xff, RZ, 0xc0, !PT ;  /* 0x000000ff74ff7812 */ /* 0x040fe400078ac0ff */
[----:B------:R-:W-:Y:S01]  /*7190*/  LOP3.LUT P4, RZ, R116, 0xff00, RZ, 0xc0, !PT ;  /* 0x0000ff0074ff7812 */ /* 0x000fe2000788c0ff */
[----:B------:R-:W-:Y:S01]  /*71a0*/  FFMA.FTZ R116, R139, UR23, R115 ;  /* 0x000000178b747c23 */ /* 0x000fe20008010073 */
[----:B------:R-:W-:Y:S01]  /*71b0*/  FADD.FTZ R117, R142, -R117 ;  /* 0x800000758e757221 */ /* 0x000fe20000010000 */
[----:B------:R-:W-:Y:S01]  /*71c0*/  FMUL.FTZ R142, R144, UR11 ;  /* 0x0000000b908e7c20 */ /* 0x000fe20008410000 */
[----:B------:R-:W-:Y:S01]  /*71d0*/  @P6 PRMT R109, R109, 0x7632, R109 ;  /* 0x000076326d6d6816 */ /* 0x000fe2000000006d */
[----:B------:R-:W-:Y:S01]  /*71e0*/  FADD.FTZ R145, R145, -R116 ;  /* 0x8000007491917221 */ /* 0x000fe20000010000 */
[----:B------:R-:W-:Y:S01]  /*71f0*/  FFMA.FTZ R116, R153, UR23, R115 ;  /* 0x0000001799747c23 */ /* 0x000fe20008010073 */
[----:B------:R-:W-:Y:S01]  /*7200*/  FMUL.FTZ R142, R142, UR10 ;  /* 0x0000000a8e8e7c20 */ /* 0x000fe20008410000 */
[----:B------:R-:W-:Y:S01]  /*7210*/  @P6 SHF.L.U32 R109, R109, 0x10, RZ ;  /* 0x000000106d6d6819 */ /* 0x000fe200000006ff */
[----:B------:R-:W-:Y:S01]  /*7220*/  FMUL.FTZ R117, R117, UR11 ;  /* 0x0000000b75757c20 */ /* 0x000fe20008410000 */
[----:B------:R-:W-:Y:S01]  /*7230*/  FADD.FTZ R151, R151, -R116 ;  /* 0x8000007497977221 */ /* 0x000fe20000010000 */
[----:B------:R-:W-:-:S02]  /*7240*/  HFMA2 R116, -RZ, RZ, 0, 0 ;  /* 0x00000000ff747431 */ /* 0x000fc400000001ff */
[----:B------:R-:W-:Y:S01]  /*7250*/  FMUL.FTZ R142, R142, UR7 ;  /* 0x000000078e8e7c20 */ /* 0x000fe20008410000 */
[----:B------:R-:W-:Y:S01]  /*7260*/  @P3 PRMT R111, R111, 0x7632, R111 ;  /* 0x000076326f6f3816 */ /* 0x000fe2000000006f */
[----:B------:R-:W-:Y:S01]  /*7270*/  FMUL.FTZ R145, R145, UR11 ;  /* 0x0000000b91917c20 */ /* 0x000fe20008410000 */
[----:B------:R-:W-:Y:S01]  /*7280*/  MOV R121, RZ ;  /* 0x000000ff00797202 */ /* 0x000fe20000000f00 */
[-C--:B------:R-:W-:Y:S01]  /*7290*/  @P6 FMUL.FTZ R116, R109, R142.reuse ;  /* 0x0000008e6d746220 */ /* 0x080fe20000410000 */
[----:B------:R-:W-:Y:S01]  /*72a0*/  FMUL.FTZ R109, R151, UR11 ;  /* 0x0000000b976d7c20 */ /* 0x000fe20008410000 */
[----:B------:R-:W-:Y:S01]  /*72b0*/  @P3 SHF.L.U32 R111, R111, 0x10, RZ ;  /* 0x000000106f6f3819 */ /* 0x000fe200000006ff */
[----:B------:R-:W-:Y:S01]  /*72c0*/  FMUL.FTZ R142, R23, R142 ;  /* 0x0000008e178e7220 */ /* 0x000fe20000410000 */
[----:B------:R-:W-:Y:S01]  /*72d0*/  @P5 SHF.L.U32 R144, R108, 0x10, RZ ;  /* 0x000000106c905819 */ /* 0x000fe200000006ff */
[----:B------:R-:W-:Y:S01]  /*72e0*/  FMUL.FTZ R109, R109, UR10 ;  /* 0x0000000a6d6d7c20 */ /* 0x000fe20008410000 */
[----:B------:R-:W-:-:S03]  /*72f0*/  F2FP.BF16.F32.PACK_AB R110, R110, R113 ;  /* 0x000000716e6e723e */ /* 0x000fc600000010ff */
        /* <DEDUP_REMOVED lines=8> */
[-C--:B------:R-:W-:Y:S01]  /*7380*/  @P5 FMUL.FTZ R117, R144, R139.reuse ;  /* 0x0000008b90755220 */ /* 0x080fe20000410000 */
[----:B------:R-:W-:Y:S01]  /*7390*/  @P4 SHF.L.U32 R111, R111, 0x10, RZ ;  /* 0x000000106f6f4819 */ /* 0x000fe200000006ff */
[----:B------:R-:W-:Y:S01]  /*73a0*/  FMUL.FTZ R144, R108, UR7 ;  /* 0x000000076c907c20 */ /* 0x000fe20008410000 */
[----:B------:R-:W-:Y:S01]  /*73b0*/  MOV R138, RZ ;  /* 0x000000ff008a7202 */ /* 0x000fe20000000f00 */
[----:B------:R-:W-:Y:S01]  /*73c0*/  FMUL.FTZ R108, R20, R139 ;  /* 0x0000008b146c7220 */ /* 0x000fe20000410000 */
[----:B------:R-:W-:Y:S01]  /*73d0*/  FSEL R109, R109, RZ, P3 ;  /* 0x000000ff6d6d7208 */ /* 0x000fe20001800000 */
[----:B------:R-:W-:Y:S01]  /*73e0*/  @P4 FMUL.FTZ R138, R111, R144 ;  /* 0x000000906f8a4220 */ /* 0x000fe20000410000 */
[----:B------:R-:W-:-:S02]  /*73f0*/  FSEL R139, R142, RZ, P6 ;  /* 0x000000ff8e8b7208 */ /* 0x000fc40003000000 */
[----:B------:R-:W-:Y:S01]  /*7400*/  F2FP.BF16.F32.PACK_AB R111, R109, R140 ;  /* 0x0000008c6d6f723e */ /* 0x000fe200000010ff */
[----:B------:R-:W-:Y:S01]  /*7410*/  FMUL.FTZ R109, R21, R144 ;  /* 0x00000090156d7220 */ /* 0x000fe20000410000 */
[----:B------:R-:W-:-:S04]  /*7420*/  FSEL R108, R108, RZ, P5 ;  /* 0x000000ff6c6c7208 */ /* 0x000fc80002800000 */
[----:B------:R-:W-:Y:S02]  /*7430*/  FSEL R113, R109, RZ, P4 ;  /* 0x000000ff6d717208 */ /* 0x000fe40002000000 */
[----:B------:R-:W-:Y:S02]  /*7440*/  F2FP.BF16.F32.PACK_AB R109, R139, R112 ;  /* 0x000000708b6d723e */ /* 0x000fe400000010ff */
[----:B------:R-:W-:-:S07]  /*7450*/  F2FP.BF16.F32.PACK_AB R108, R113, R108 ;  /* 0x0000006c716c723e */ /* 0x000fce00000010ff */
.L_x_7357:
[----:B------:R-:W2:Y:S01]  /*7460*/  LDL.LU R148, [R1+0x6c] ;  /* 0x00006c0001947983 */ /* 0x000ea20000300800 */
[----:B------:R-:W0:Y:S03]  /*7470*/  @P2 LDC.64 R112, c[0x0][0x478] ;  /* 0x00011e00ff702b82 */ /* 0x000e260000000a00 */
[----:B------:R-:W3:Y:S04]  /*7480*/  LDL.LU R147, [R1+0x68] ;  /* 0x0000680001937983 */ /* 0x000ee80000300800 */
[----:B------:R-:W4:Y:S04]  /*7490*/  LDL.LU R146, [R1+0x64] ;  /* 0x0000640001927983 */ /* 0x000f280000300800 */
[----:B------:R-:W4:Y:S04]  /*74a0*/  LDL.LU R145, [R1+0x60] ;  /* 0x0000600001917983 */ /* 0x000f280000300800 */
[----:B------:R-:W4:Y:S04]  /*74b0*/  LDL.LU R144, [R1+0x5c] ;  /* 0x00005c0001907983 */ /* 0x000f280000300800 */
[----:B------:R-:W4:Y:S04]  /*74c0*/  LDL.LU R143, [R1+0x58] ;  /* 0x00005800018f7983 */ /* 0x000f280000300800 */
[----:B------:R-:W4:Y:S04]  /*74d0*/  LDL.LU R142, [R1+0x54] ;  /* 0x00005400018e7983 */ /* 0x000f280000300800 */
[----:B------:R-:W4:Y:S01]  /*74e0*/  LDL.LU R141, [R1+0x50] ;  /* 0x00005000018d7983 */ /* 0x000f220000300800 */
[----:B0-----:R-:W-:Y:S01]  /*74f0*/  @P2 IMAD.WIDE.U32 R112, R175, 0x20, R112 ;  /* 0x00000020af702825 */ /* 0x001fe200078e0070 */
[----:B------:R-:W-:-:S02]  /*7500*/  MOV R140, 0x10 ;  /* 0x00000010008c7802 */ /* 0x000fc40000000f00 */
[----:B------:R-:W-:Y:S02]  /*7510*/  MOV R139, 0x10 ;  /* 0x00000010008b7802 */ /* 0x000fe40000000f00 */
[----:B------:R-:W-:Y:S04]  /*7520*/  @P2 STG.E.128 desc[UR16][R112.64], R100 ;  /* 0x0000006470002986 */ /* 0x000fe8000c101d10 */
[----:B------:R0:W-:Y:S02]  /*7530*/  @P2 STG.E.128 desc[UR16][R112.64+0x10], R104 ;  /* 0x0000106870002986 */ /* 0x0001e4000c101d10 */
[----:B0-----:R-:W-:-:S05]  /*7540*/  IMAD.WIDE.U32 R112, R175, R140, UR26 ;  /* 0x0000001aaf707e25 */ /* 0x001fca000f8e008c */
[----:B------:R0:W-:Y:S02]  /*7550*/  STG.E.128 desc[UR16][R112.64], R108 ;  /* 0x0000006c70007986 */ /* 0x0001e4000c101d10 */
[----:B0-----:R-:W-:-:S06]  /*7560*/  IMAD.WIDE.U32 R108, R0, R139, UR24 ;  /* 0x00000018006c7e25 */ /* 0x001fcc000f8e008b */
[----:B------:R-:W5:Y:S01]  /*7570*/  LDG.E.128 R108, desc[UR16][R108.64] ;  /* 0x000000106c6c7981 */ /* 0x000f62000c1e1d00 */
        /* <DEDUP_REMOVED lines=15> */
[----:B------:R0:W-:Y:S01]  /*7670*/  STL [R1+0x6c], R148 ;  /* 0x00006c9401007387 */ /* 0x0001e20000100800 */
[----:B------:R-:W-:Y:S05]  /*7680*/  @!P1 BRA `(.L_x_7359) ;  /* 0x0000000800f89947 */ /* 0x000fea0003800000 */
[----:B------:R-:W-:Y:S05]  /*7690*/  @!P2 BRA `(.L_x_7360) ;  /* 0x000000040078a947 */ /* 0x000fea0003800000 */
[C---:B------:R-:W-:Y:S01]  /*76a0*/  LOP3.LUT P1, RZ, R2.reuse, 0xff0000, RZ, 0xc0, !PT ;  /* 0x00ff000002ff7812 */ /* 0x040fe2000782c0ff */
[--C-:B------:R-:W-:Y:S01]  /*76b0*/  FFMA.FTZ R100, R133, UR23, R115.reuse ;  /* 0x0000001785647c23 */ /* 0x100fe20008010073 */
[----:B------:R-:W-:Y:S01]  /*76c0*/  LOP3.LUT P3, RZ, R2, 0xff000000, RZ, 0xc0, !PT ;  /* 0xff00000002ff7812 */ /* 0x000fe2000786c0ff */
[--C-:B------:R-:W-:Y:S01]  /*76d0*/  FFMA.FTZ R101, R132, UR23, R115.reuse ;  /* 0x0000001784657c23 */ /* 0x100fe20008010073 */
[----:B------:R-:W-:Y:S01]  /*76e0*/  FFMA.FTZ R103, R134, UR23, R115 ;  /* 0x0000001786677c23 */ /* 0x000fe20008010073 */
[----:B------:R-:W-:Y:S01]  /*76f0*/  FADD.FTZ R104, R125, -R100 ;  /* 0x800000647d687221 */ /* 0x000fe20000010000 */
[----:B------:R-:W-:Y:S01]  /*7700*/  LOP3.LUT P6, RZ, R3, 0xff, RZ, 0xc0, !PT ;  /* 0x000000ff03ff7812 */ /* 0x000fe200078cc0ff */
[----:B------:R-:W-:Y:S01]  /*7710*/  FADD.FTZ R101, R124, -R101 ;  /* 0x800000657c657221 */ /* 0x000fe20000010000 */
[----:B------:R-:W-:Y:S01]  /*7720*/  FADD.FTZ R105, R126, -R103 ;  /* 0x800000677e697221 */ /* 0x000fe20000010000 */
[----:B------:R-:W-:Y:S01]  /*7730*/  FFMA.FTZ R103, R104, UR11, R95 ;  /* 0x0000000b68677c23 */ /* 0x000fe2000801005f */
[----:B------:R-:W-:Y:S01]  /*7740*/  FFMA.FTZ R130, R130, UR23, R115 ;  /* 0x0000001782827c23 */ /* 0x000fe20008010073 */
[----:B------:R-:W-:Y:S01]  /*7750*/  FFMA.FTZ R102, R101, UR11, R94 ;  /* 0x0000000b65667c23 */ /* 0x000fe2000801005e */
[----:B------:R-:W-:Y:S01]  /*7760*/  FFMA.FTZ R104, R105, UR11, R96 ;  /* 0x0000000b69687c23 */ /* 0x000fe20008010060 */
[----:B-----5:R-:W-:Y:S01]  /*7770*/  @P1 SHF.L.U32 R100, R109, 0x10, RZ ;  /* 0x000000106d641819 */ /* 0x020fe200000006ff */
[----:B------:R-:W-:Y:S01]  /*7780*/  FMUL.FTZ R105, R103, UR10 ;  /* 0x0000000a67697c20 */ /* 0x000fe20008410000 */
[----:B------:R-:W-:Y:S01]  /*7790*/  @P3 PRMT R109, R109, 0x7632, R109 ;  /* 0x000076326d6d3816 */ /* 0x000fe2000000006d */
[----:B------:R-:W-:Y:S01]  /*77a0*/  FMUL.FTZ R101, R102, UR10 ;  /* 0x0000000a66657c20 */ /* 0x000fe20008410000 */
[----:B------:R-:W-:Y:S01]  /*77b0*/  FMUL.FTZ R112, R104, UR10 ;  /* 0x0000000a68707c20 */ /* 0x000fe20008410000 */
[----:B------:R-:W-:Y:S01]  /*77c0*/  FMUL.FTZ R106, R105, UR7 ;  /* 0x00000007696a7c20 */ /* 0x000fe20008410000 */
[----:B------:R-:W-:Y:S01]  /*77d0*/  @P3 SHF.L.U32 R109, R109, 0x10, RZ ;  /* 0x000000106d6d3819 */ /* 0x000fe200000006ff */
[--C-:B------:R-:W-:Y:S01]  /*77e0*/  FFMA.FTZ R135, R135, UR23, R115.reuse ;  /* 0x0000001787877c23 */ /* 0x100fe20008010073 */
[--C-:B------:R-:W-:Y:S01]  /*77f0*/  FFMA.FTZ R136, R136, UR23, R115.reuse ;  /* 0x0000001788887c23 */ /* 0x100fe20008010073 */
[--C-:B------:R-:W-:Y:S01]  /*7800*/  FFMA.FTZ R118, R137, UR23, R115.reuse ;  /* 0x0000001789767c23 */ /* 0x100fe20008010073 */
[----:B------:R-:W-:Y:S01]  /*7810*/  FFMA.FTZ R127, R127, UR23, R115 ;  /* 0x000000177f7f7c23 */ /* 0x000fe20008010073 */
[----:B------:R-:W-:Y:S01]  /*7820*/  FMUL.FTZ R101, R101, UR7 ;  /* 0x0000000765657c20 */ /* 0x000fe20008410000 */
[----:B------:R-:W-:-:S02]  /*7830*/  CS2R R114, SRZ ;  /* 0x0000000000727805 */ /* 0x000fc4000001ff00 */
[----:B------:R-:W-:Y:S01]  /*7840*/  @P6 SHF.L.U32 R107, R110, 0x10, RZ ;  /* 0x000000106e6b6819 */ /* 0x000fe200000006ff */
[----:B------:R-:W-:Y:S01]  /*7850*/  FMUL.FTZ R105, R112, UR7 ;  /* 0x0000000770697c20 */ /* 0x000fe20008410000 */
[-C--:B------:R-:W-:Y:S01]  /*7860*/  @P3 FMUL.FTZ R115, R109, R106.reuse ;  /* 0x0000006a6d733220 */ /* 0x080fe20000410000 */
[----:B------:R-:W-:Y:S01]  /*7870*/  CS2R R116, SRZ ;  /* 0x0000000000747805 */ /* 0x000fe2000001ff00 */
[----:B------:R-:W-:Y:S01]  /*7880*/  FMUL.FTZ R109, R30, R101 ;  /* 0x000000651e6d7220 */ /* 0x000fe20000410000 */
[----:B------:R-:W-:Y:S01]  /*7890*/  FMUL.FTZ R112, R31, R106 ;  /* 0x0000006a1f707220 */ /* 0x000fe20000410000 */
[-C--:B------:R-:W-:Y:S01]  /*78a0*/  @P6 FMUL.FTZ R116, R107, R105.reuse ;  /* 0x000000696b746220 */ /* 0x080fe20000410000 */
[----:B------:R-:W-:Y:S01]  /*78b0*/  LOP3.LUT P5, RZ, R3, 0xff00, RZ, 0xc0, !PT ;  /* 0x0000ff0003ff7812 */ /* 0x000fe200078ac0ff */
[----:B------:R-:W-:Y:S01]  /*78c0*/  FMUL.FTZ R105, R32, R105 ;  /* 0x0000006920697220 */ /* 0x000fe20000410000 */
[----:B------:R-:W-:Y:S01]  /*78d0*/  @P1 FMUL.FTZ R114, R100, R101 ;  /* 0x0000006564721220 */ /* 0x000fe20000410000 */
[----:B------:R-:W-:Y:S01]  /*78e0*/  FSEL R109, R109, RZ, P1 ;  /* 0x000000ff6d6d7208 */ /* 0x000fe20000800000 */
[----:B------:R-:W-:Y:S01]  /*78f0*/  FADD.FTZ R128, R128, -R135 ;  /* 0x8000008780807221 */ /* 0x000fe20000010000 */
[----:B------:R-:W-:Y:S01]  /*7900*/  ISETP.GE.U32.AND P1, PT, R2, RZ, PT ;  /* 0x000000ff0200720c */ /* 0x000fe20003f26070 */
[----:B------:R-:W-:Y:S01]  /*7910*/  FADD.FTZ R129, R129, -R136 ;  /* 0x8000008881817221 */ /* 0x000fe20000010000 */
[----:B------:R-:W-:Y:S01]  /*7920*/  FSEL R112, R112, RZ, P3 ;  /* 0x000000ff70707208 */ /* 0x000fe20001800000 */
[----:B------:R-:W-:Y:S01]  /*7930*/  FADD.FTZ R127, R122, -R127 ;  /* 0x8000007f7a7f7221 */ /* 0x000fe20000010000 */
[C---:B------:R-:W-:Y:S01]  /*7940*/  LOP3.LUT P4, RZ, R2.reuse, 0xff, RZ, 0xc0, !PT ;  /* 0x000000ff02ff7812 */ /* 0x040fe2000788c0ff */
[----:B------:R-:W-:Y:S01]  /*7950*/  FADD.FTZ R130, R123, -R130 ;  /* 0x800000827b827221 */ /* 0x000fe20000010000 */
[----:B------:R-:W-:Y:S01]  /*7960*/  LOP3.LUT P3, RZ, R2, 0xff00, RZ, 0xc0, !PT ;  /* 0x0000ff0002ff7812 */ /* 0x000fe2000786c0ff */
[----:B------:R-:W-:Y:S01]  /*7970*/  FADD.FTZ R124, R131, -R118 ;  /* 0x80000076837c7221 */ /* 0x000fe20000010000 */
[----:B------:R-:W-:Y:S01]  /*7980*/  FSEL R2, R105, RZ, P6 ;  /* 0x000000ff69027208 */ /* 0x000fe20003000000 */
[----:B------:R-:W-:Y:S01]  /*7990*/  FFMA.FTZ R105, R128, UR11, R97 ;  /* 0x0000000b80697c23 */ /* 0x000fe20008010061 */
[----:B------:R-:W-:Y:S01]  /*79a0*/  LOP3.LUT P6, RZ, R3, 0xff0000, RZ, 0xc0, !PT ;  /* 0x00ff000003ff7812 */ /* 0x000fe200078cc0ff */
[----:B------:R-:W-:Y:S01]  /*79b0*/  FFMA.FTZ R106, R129, UR11, R98 ;  /* 0x0000000b816a7c23 */ /* 0x000fe20008010062 */
[----:B------:R-:W-:Y:S01]  /*79c0*/  ISETP.GE.U32.AND.EX P1, PT, R3, 0x1000000, PT, P1 ;  /* 0x010000000300780c */ /* 0x000fe20003f26110 */
[----:B------:R-:W-:Y:S01]  /*79d0*/  FMUL.FTZ R100, R105, UR10 ;  /* 0x0000000a69647c20 */ /* 0x000fe20008410000 */
[----:B------:R-:W-:Y:S01]  /*79e0*/  @P5 PRMT R110, R110, 0x7632, R110 ;  /* 0x000076326e6e5816 */ /* 0x000fe2000000006e */
[----:B------:R-:W-:Y:S01]  /*79f0*/  FFMA.FTZ R101, R130, UR11, R93 ;  /* 0x0000000b82657c23 */ /* 0x000fe2000801005d */
[----:B------:R-:W-:Y:S01]  /*7a00*/  FFMA.FTZ R107, R124, UR11, R99 ;  /* 0x0000000b7c6b7c23 */ /* 0x000fe20008010063 */
[----:B------:R-:W-:Y:S01]  /*7a10*/  @P4 SHF.L.U32 R3, R108, 0x10, RZ ;  /* 0x000000106c034819 */ /* 0x000fe200000006ff */
[----:B------:R-:W-:Y:S01]  /*7a20*/  FMUL.FTZ R113, R100, UR7 ;  /* 0x0000000764717c20 */ /* 0x000fe20008410000 */
[----:B------:R-:W-:Y:S01]  /*7a30*/  @P5 SHF.L.U32 R110, R110, 0x10, RZ ;  /* 0x000000106e6e5819 */ /* 0x000fe200000006ff */
[----:B------:R-:W-:Y:S01]  /*7a40*/  FFMA.FTZ R100, R127, UR11, R92 ;  /* 0x0000000b7f647c23 */ /* 0x000fe2000801005c */
[----:B------:R-:W-:Y:S01]  /*7a50*/  @P3 PRMT R108, R108, 0x7632, R108 ;  /* 0x000076326c6c3816 */ /* 0x000fe2000000006c */
[----:B------:R-:W-:Y:S01]  /*7a60*/  FMUL.FTZ R123, R106, UR10 ;  /* 0x0000000a6a7b7c20 */ /* 0x000fe20008410000 */
[C---:B------:R-:W-:Y:S01]  /*7a70*/  @P6 SHF.L.U32 R122, R111.reuse, 0x10, RZ ;  /* 0x000000106f7a6819 */ /* 0x040fe200000006ff */
[----:B------:R-:W-:Y:S01]  /*7a80*/  @P5 FMUL.FTZ R117, R110, R113 ;  /* 0x000000716e755220 */ /* 0x000fe20000410000 */
[----:B------:R-:W-:Y:S01]  /*7a90*/  @P1 PRMT R111, R111, 0x7632, R111 ;  /* 0x000076326f6f1816 */ /* 0x000fe2000000006f */
[----:B------:R-:W-:Y:S01]  /*7aa0*/  FMUL.FTZ R124, R107, UR10 ;  /* 0x0000000a6b7c7c20 */ /* 0x000fe20008410000 */
[----:B------:R-:W-:Y:S01]  /*7ab0*/  @P3 SHF.L.U32 R110, R108, 0x10, RZ ;  /* 0x000000106c6e3819 */ /* 0x000fe200000006ff */
[----:B------:R-:W-:Y:S01]  /*7ac0*/  FMUL.FTZ R108, R100, UR10 ;  /* 0x0000000a646c7c20 */ /* 0x000fe20008410000 */
[----:B------:R-:W-:Y:S01]  /*7ad0*/  @P1 SHF.L.U32 R125, R111, 0x10, RZ ;  /* 0x000000106f7d1819 */ /* 0x000fe200000006ff */
[----:B------:R-:W-:Y:S01]  /*7ae0*/  FMUL.FTZ R111, R101, UR10 ;  /* 0x0000000a656f7c20 */ /* 0x000fe20008410000 */
[----:B------:R-:W-:Y:S01]  /*7af0*/  FMUL.FTZ R123, R123, UR7 ;  /* 0x000000077b7b7c20 */ /* 0x000fe20008410000 */
[----:B------:R-:W-:Y:S01]  /*7b00*/  FMUL.FTZ R108, R108, UR7 ;  /* 0x000000076c6c7c20 */ /* 0x000fe20008410000 */
[----:B------:R-:W-:Y:S01]  /*7b10*/  CS2R R120, SRZ ;  /* 0x0000000000787805 */ /* 0x000fe2000001ff00 */
[----:B------:R-:W-:Y:S01]  /*7b20*/  FMUL.FTZ R124, R124, UR7 ;  /* 0x000000077c7c7c20 */ /* 0x000fe20008410000 */
[----:B------:R-:W-:Y:S01]  /*7b30*/  FMUL.FTZ R111, R111, UR7 ;  /* 0x000000076f6f7c20 */ /* 0x000fe20008410000 */
[----:B------:R-:W-:Y:S01]  /*7b40*/  CS2R R118, SRZ ;  /* 0x0000000000767805 */ /* 0x000fe2000001ff00 */
[-C--:B------:R-:W-:Y:S01]  /*7b50*/  @P6 FMUL.FTZ R121, R122, R123.reuse ;  /* 0x0000007b7a796220 */ /* 0x080fe20000410000 */
[----:B------:R-:W-:Y:S01]  /*7b60*/  @P4 FMUL.FTZ R119, R3, R108 ;  /* 0x0000006c03774220 */ /* 0x000fe20000410000 */
[----:B------:R-:W-:Y:S01]  /*7b70*/  FMUL.FTZ R123, R34, R123 ;  /* 0x0000007b227b7220 */ /* 0x000fe20000410000 */
        /* <DEDUP_REMOVED lines=16> */
.L_x_7360:
[----:B------:R-:W-:Y:S01]  /*7c80*/  LOP3.LUT P1, RZ, R2, 0xff0000, RZ, 0xc0, !PT ;  /* 0x00ff000002ff7812 */ /* 0x000fe2000782c0ff */
        /* <DEDUP_REMOVED lines=8> */
[--C-:B------:R-:W-:Y:S01]  /*7d10*/  FFMA.FTZ R130, R130, UR23, R115.reuse ;  /* 0x0000001782827c23 */ /* 0x100fe20008010073 */
[----:B------:R-:W-:Y:S01]  /*7d20*/  FFMA.FTZ R135, R135, UR23, R115 ;  /* 0x0000001787877c23 */ /* 0x000fe20008010073 */
[----:B------:R-:W-:Y:S01]  /*7d30*/  FFMA.FTZ R112, R112, UR11, R95 ;  /* 0x0000000b70707c23 */ /* 0x000fe2000801005f */
[--C-:B------:R-:W-:Y:S01]  /*7d40*/  FFMA.FTZ R136, R136, UR23, R115.reuse ;  /* 0x0000001788887c23 */ /* 0x100fe20008010073 */
[----:B-----5:R-:W-:Y:S01]  /*7d50*/  @P1 SHF.L.U32 R120, R109, 0x10, RZ ;  /* 0x000000106d781819 */ /* 0x020fe200000006ff */
[----:B------:R-:W-:Y:S01]  /*7d60*/  FFMA.FTZ R118, R137, UR23, R115 ;  /* 0x0000001789767c23 */ /* 0x000fe20008010073 */
[----:B------:R-:W-:Y:S01]  /*7d70*/  @P3 PRMT R117, R109, 0x7632, R117 ;  /* 0x000076326d753816 */ /* 0x000fe20000000075 */
[----:B------:R-:W-:Y:S01]  /*7d80*/  FFMA.FTZ R109, R113, UR11, R94 ;  /* 0x0000000b716d7c23 */ /* 0x000fe2000801005e */
[----:B------:R-:W-:Y:S01]  /*7d90*/  FFMA.FTZ R113, R119, UR11, R96 ;  /* 0x0000000b77717c23 */ /* 0x000fe20008010060 */
[----:B------:R-:W-:Y:S01]  /*7da0*/  FMUL.FTZ R112, R112, UR10 ;  /* 0x0000000a70707c20 */ /* 0x000fe20008410000 */
[----:B------:R-:W-:Y:S01]  /*7db0*/  FFMA.FTZ R127, R127, UR23, R115 ;  /* 0x000000177f7f7c23 */ /* 0x000fe20008010073 */
[----:B------:R-:W-:Y:S01]  /*7dc0*/  FMUL.FTZ R109, R109, UR10 ;  /* 0x0000000a6d6d7c20 */ /* 0x000fe20008410000 */
[----:B------:R-:W-:Y:S01]  /*7dd0*/  FMUL.FTZ R113, R113, UR10 ;  /* 0x0000000a71717c20 */ /* 0x000fe20008410000 */
[----:B------:R-:W-:-:S02]  /*7de0*/  @P3 SHF.L.U32 R117, R117, 0x10, RZ ;  /* 0x0000001075753819 */ /* 0x000fc400000006ff */
[----:B------:R-:W-:Y:S01]  /*7df0*/  CS2R R114, SRZ ;  /* 0x0000000000727805 */ /* 0x000fe2000001ff00 */
[----:B------:R-:W-:Y:S01]  /*7e00*/  FMUL.FTZ R109, R109, UR7 ;  /* 0x000000076d6d7c20 */ /* 0x000fe20008410000 */
[----:B------:R-:W-:Y:S02]  /*7e10*/  HFMA2 R116, -RZ, RZ, 0, 0 ;  /* 0x00000000ff747431 */ /* 0x000fe400000001ff */
[----:B------:R-:W-:Y:S01]  /*7e20*/  FMUL.FTZ R112, R112, UR7 ;  /* 0x0000000770707c20 */ /* 0x000fe20008410000 */
[----:B------:R-:W-:Y:S01]  /*7e30*/  @P6 SHF.L.U32 R124, R110, 0x10, RZ ;  /* 0x000000106e7c6819 */ /* 0x000fe200000006ff */
[----:B------:R-:W-:Y:S01]  /*7e40*/  FMUL.FTZ R113, R113, UR7 ;  /* 0x0000000771717c20 */ /* 0x000fe20008410000 */
[-C--:B------:R-:W-:Y:S01]  /*7e50*/  @P1 FMUL.FTZ R114, R120, R109.reuse ;  /* 0x0000006d78721220 */ /* 0x080fe20000410000 */
[----:B------:R-:W-:Y:S01]  /*7e60*/  FMUL.FTZ R109, R30, R109 ;  /* 0x0000006d1e6d7220 */ /* 0x000fe20000410000 */
[-C--:B------:R-:W-:Y:S01]  /*7e70*/  @P3 FMUL.FTZ R115, R117, R112.reuse ;  /* 0x0000007075733220 */ /* 0x080fe20000410000 */
[----:B------:R-:W-:Y:S01]  /*7e80*/  FMUL.FTZ R112, R31, R112 ;  /* 0x000000701f707220 */ /* 0x000fe20000410000 */
[-C--:B------:R-:W-:Y:S01]  /*7e90*/  @P6 FMUL.FTZ R116, R124, R113.reuse ;  /* 0x000000717c746220 */ /* 0x080fe20000410000 */
[----:B------:R-:W-:Y:S01]  /*7ea0*/  LOP3.LUT P5, RZ, R3, 0xff00, RZ, 0xc0, !PT ;  /* 0x0000ff0003ff7812 */ /* 0x000fe200078ac0ff */
[----:B------:R-:W-:Y:S01]  /*7eb0*/  FMUL.FTZ R113, R32, R113 ;  /* 0x0000007120717220 */ /* 0x000fe20000410000 */
[----:B------:R-:W-:Y:S01]  /*7ec0*/  FSEL R109, R109, RZ, P1 ;  /* 0x000000ff6d6d7208 */ /* 0x000fe20000800000 */
[----:B------:R-:W-:Y:S01]  /*7ed0*/  FADD.FTZ R128, R128, -R135 ;  /* 0x8000008780807221 */ /* 0x000fe20000010000 */
[----:B------:R-:W-:Y:S01]  /*7ee0*/  ISETP.GE.U32.AND P1, PT, R2, RZ, PT ;  /* 0x000000ff0200720c */ /* 0x000fe20003f26070 */
[----:B------:R-:W-:Y:S01]  /*7ef0*/  FADD.FTZ R129, R129, -R136 ;  /* 0x8000008881817221 */ /* 0x000fe20000010000 */
[----:B------:R-:W-:Y:S01]  /*7f00*/  FSEL R112, R112, RZ, P3 ;  /* 0x000000ff70707208 */ /* 0x000fe20001800000 */
[----:B------:R-:W-:Y:S01]  /*7f10*/  FADD.FTZ R130, R123, -R130 ;  /* 0x800000827b827221 */ /* 0x000fe20000010000 */
[----:B------:R-:W-:Y:S01]  /*7f20*/  LOP3.LUT P4, RZ, R2, 0xff, RZ, 0xc0, !PT ;  /* 0x000000ff02ff7812 */ /* 0x000fe2000788c0ff */
[----:B------:R-:W-:Y:S01]  /*7f30*/  FADD.FTZ R127, R122, -R127 ;  /* 0x8000007f7a7f7221 */ /* 0x000fe20000010000 */
[----:B------:R-:W-:Y:S01]  /*7f40*/  LOP3.LUT P3, RZ, R2, 0xff00, RZ, 0xc0, !PT ;  /* 0x0000ff0002ff7812 */ /* 0x000fe2000786c0ff */
[----:B------:R-:W-:Y:S01]  /*7f50*/  FFMA.FTZ R129, R129, UR11, R98 ;  /* 0x0000000b81817c23 */ /* 0x000fe20008010062 */
[----:B------:R-:W-:-:S02]  /*7f60*/  FSEL R2, R113, RZ, P6 ;  /* 0x000000ff71027208 */ /* 0x000fc40003000000 */
[----:B------:R-:W-:Y:S02]  /*7f70*/  CS2R R120, SRZ ;  /* 0x0000000000787805 */ /* 0x000fe4000001ff00 */
[C---:B------:R-:W-:Y:S02]  /*7f80*/  LOP3.LUT P6, RZ, R3.reuse, 0xff0000, RZ, 0xc0, !PT ;  /* 0x00ff000003ff7812 */ /* 0x040fe400078cc0ff */
[----:B------:R-:W-:Y:S01]  /*7f90*/  ISETP.GE.U32.AND.EX P1, PT, R3, 0x1000000, PT, P1 ;  /* 0x010000000300780c */ /* 0x000fe20003f26110 */
[----:B------:R-:W-:Y:S01]  /*7fa0*/  FFMA.FTZ R3, R128, UR11, R97 ;  /* 0x0000000b80037c23 */ /* 0x000fe20008010061 */
[----:B------:R-:W-:Y:S01]  /*7fb0*/  @P5 PRMT R110, R110, 0x7632, R110 ;  /* 0x000076326e6e5816 */ /* 0x000fe2000000006e */
[----:B------:R-:W-:Y:S01]  /*7fc0*/  FADD.FTZ R128, R131, -R118 ;  /* 0x8000007683807221 */ /* 0x000fe20000010000 */
[----:B------:R-:W-:Y:S01]  /*7fd0*/  MOV R117, RZ ;  /* 0x000000ff00757202 */ /* 0x000fe20000000f00 */
[----:B------:R-:W-:Y:S01]  /*7fe0*/  FMUL.FTZ R3, R3, UR10 ;  /* 0x0000000a03037c20 */ /* 0x000fe20008410000 */
[----:B------:R-:W-:-:S02]  /*7ff0*/  @P5 SHF.L.U32 R113, R110, 0x10, RZ ;  /* 0x000000106e715819 */ /* 0x000fc400000006ff */
[----:B------:R-:W-:Y:S02]  /*8000*/  CS2R R118, SRZ ;  /* 0x0000000000767805 */ /* 0x000fe4000001ff00 */
[C---:B------:R-:W-:Y:S01]  /*8010*/  @P3 PRMT R110, R108.reuse, 0x7632, R110 ;  /* 0x000076326c6e3816 */ /* 0x040fe2000000006e */
[----:B------:R-:W-:Y:S01]  /*8020*/  FMUL.FTZ R122, R3, UR7 ;  /* 0x00000007037a7c20 */ /* 0x000fe20008410000 */
[----:B------:R-:W-:Y:S01]  /*8030*/  @P4 SHF.L.U32 R124, R108, 0x10, RZ ;  /* 0x000000106c7c4819 */ /* 0x000fe200000006ff */
[----:B------:R-:W-:Y:S01]  /*8040*/  FFMA.FTZ R108, R130, UR11, R93 ;  /* 0x0000000b826c7c23 */ /* 0x000fe2000801005d */
[----:B------:R-:W-:Y:S01]  /*8050*/  @P6 SHF.L.U32 R126, R111, 0x10, RZ ;  /* 0x000000106f7e6819 */ /* 0x000fe200000006ff */
[----:B------:R-:W-:Y:S01]  /*8060*/  FFMA.FTZ R3, R127, UR11, R92 ;  /* 0x0000000b7f037c23 */ /* 0x000fe2000801005c */
[----:B------:R-:W-:Y:S01]  /*8070*/  @P1 PRMT R125, R111, 0x7632, R125 ;  /* 0x000076326f7d1816 */ /* 0x000fe2000000007d */
[----:B------:R-:W-:Y:S01]  /*8080*/  FFMA.FTZ R111, R128, UR11, R99 ;  /* 0x0000000b806f7c23 */ /* 0x000fe20008010063 */
[----:B------:R-:W-:Y:S01]  /*8090*/  @P3 SHF.L.U32 R123, R110, 0x10, RZ ;  /* 0x000000106e7b3819 */ /* 0x000fe200000006ff */
[----:B------:R-:W-:Y:S01]  /*80a0*/  FMUL.FTZ R110, R129, UR10 ;  /* 0x0000000a816e7c20 */ /* 0x000fe20008410000 */
[----:B------:R-:W-:Y:S01]  /*80b0*/  FMUL.FTZ R108, R108, UR10 ;  /* 0x0000000a6c6c7c20 */ /* 0x000fe20008410000 */
[----:B------:R-:W-:Y:S01]  /*80c0*/  FMUL.FTZ R111, R111, UR10 ;  /* 0x0000000a6f6f7c20 */ /* 0x000fe20008410000 */
[----:B------:R-:W-:Y:S01]  /*80d0*/  FMUL.FTZ R3, R3, UR10 ;  /* 0x0000000a03037c20 */ /* 0x000fe20008410000 */
[----:B------:R-:W-:Y:S01]  /*80e0*/  @P5 FMUL.FTZ R117, R113, R122 ;  /* 0x0000007a71755220 */ /* 0x000fe20000410000 */
[----:B------:R-:W-:Y:S01]  /*80f0*/  @P1 SHF.L.U32 R125, R125, 0x10, RZ ;  /* 0x000000107d7d1819 */ /* 0x000fe200000006ff */
[----:B------:R-:W-:Y:S01]  /*8100*/  FMUL.FTZ R113, R110, UR7 ;  /* 0x000000076e717c20 */ /* 0x000fe20008410000 */
[----:B------:R-:W-:Y:S01]  /*8110*/  FMUL.FTZ R110, R111, UR7 ;  /* 0x000000076f6e7c20 */ /* 0x000fe20008410000 */
[----:B------:R-:W-:Y:S01]  /*8120*/  FMUL.FTZ R3, R3, UR7 ;  /* 0x0000000703037c20 */ /* 0x000fe20008410000 */
[----:B------:R-:W-:Y:S01]  /*8130*/  FMUL.FTZ R108, R108, UR7 ;  /* 0x000000076c6c7c20 */ /* 0x000fe20008410000 */
[-C--:B------:R-:W-:Y:S01]  /*8140*/  @P6 FMUL.FTZ R121, R126, R113.reuse ;  /* 0x000000717e796220 */ /* 0x080fe20000410000 */
[----:B------:R-:W-:Y:S01]  /*8150*/  FMUL.FTZ R111, R34, R113 ;  /* 0x00000071226f7220 */ /* 0x000fe20000410000 */
[----:B------:R-:W-:Y:S01]  /*8160*/  @P1 FMUL.FTZ R120, R125, R110 ;  /* 0x0000006e7d781220 */ /* 0x000fe20000410000 */
[-C--:B------:R-:W-:Y:S01]  /*8170*/  @P4 FMUL.FTZ R119, R124, R3.reuse ;  /* 0x000000037c774220 */ /* 0x080fe20000410000 */
[----:B------:R-:W-:Y:S01]  /*8180*/  @P3 FMUL.FTZ R118, R123, R108 ;  /* 0x0000006c7b763220 */ /* 0x000fe20000410000 */
[----:B------:R-:W-:Y:S01]  /*8190*/  FMUL.FTZ R113, R35, R110 ;  /* 0x0000006e23717220 */ /* 0x000fe20000410000 */
[----:B------:R-:W-:Y:S01]  /*81a0*/  FMUL.FTZ R110, R33, R122 ;  /* 0x0000007a216e7220 */ /* 0x000fe20000410000 */
[----:B------:R-:W-:Y:S01]  /*81b0*/  FMUL.FTZ R3, R28, R3 ;  /* 0x000000031c037220 */ /* 0x000fe20000410000 */
[----:B------:R-:W-:Y:S01]  /*81c0*/  FMUL.FTZ R108, R29, R108 ;  /* 0x0000006c1d6c7220 */ /* 0x000fe20000410000 */
        /* <DEDUP_REMOVED lines=10> */
.L_x_7359:
[----:B------:R-:W-:Y:S05]  /*8270*/  @!P2 BRA `(.L_x_7362) ;  /* 0x000000040078a947 */ /* 0x000fea0003800000 */
        /* <DEDUP_REMOVED lines=9> */
[----:B------:R-:W-:Y:S01]  /*8310*/  FMUL.FTZ R102, R101, UR11 ;  /* 0x0000000b65667c20 */ /* 0x000fe20008410000 */
[----:B------:R-:W-:Y:S01]  /*8320*/  FFMA.FTZ R130, R130, UR23, R115 ;  /* 0x0000001782827c23 */ /* 0x000fe20008010073 */
[----:B------:R-:W-:Y:S01]  /*8330*/  FMUL.FTZ R103, R100, UR11 ;  /* 0x0000000b64677c20 */ /* 0x000fe20008410000 */
[----:B------:R-:W-:Y:S01]  /*8340*/  FMUL.FTZ R104, R104, UR11 ;  /* 0x0000000b68687c20 */ /* 0x000fe20008410000 */
[C---:B-----5:R-:W-:Y:S01]  /*8350*/  @P1 SHF.L.U32 R112, R109.reuse, 0x10, RZ ;  /* 0x000000106d701819 */ /* 0x060fe200000006ff */
[----:B------:R-:W-:Y:S01]  /*8360*/  FMUL.FTZ R100, R102, UR10 ;  /* 0x0000000a66647c20 */ /* 0x000fe20008410000 */
[----:B------:R-:W-:Y:S01]  /*8370*/  @P3 PRMT R109, R109, 0x7632, R109 ;  /* 0x000076326d6d3816 */ /* 0x000fe2000000006d */
[----:B------:R-:W-:Y:S01]  /*8380*/  FMUL.FTZ R105, R103, UR10 ;  /* 0x0000000a67697c20 */ /* 0x000fe20008410000 */
[----:B------:R-:W-:Y:S01]  /*8390*/  FMUL.FTZ R106, R104, UR10 ;  /* 0x0000000a686a7c20 */ /* 0x000fe20008410000 */
[----:B------:R-:W-:Y:S01]  /*83a0*/  FMUL.FTZ R101, R100, UR7 ;  /* 0x0000000764657c20 */ /* 0x000fe20008410000 */
[----:B------:R-:W-:Y:S01]  /*83b0*/  @P3 SHF.L.U32 R109, R109, 0x10, RZ ;  /* 0x000000106d6d3819 */ /* 0x000fe200000006ff */
[----:B------:R-:W-:Y:S01]  /*83c0*/  FMUL.FTZ R100, R105, UR7 ;  /* 0x0000000769647c20 */ /* 0x000fe20008410000 */
[--C-:B------:R-:W-:Y:S01]  /*83d0*/  FFMA.FTZ R135, R135, UR23, R115.reuse ;  /* 0x0000001787877c23 */ /* 0x100fe20008010073 */
[--C-:B------:R-:W-:Y:S01]  /*83e0*/  FFMA.FTZ R136, R136, UR23, R115.reuse ;  /* 0x0000001788887c23 */ /* 0x100fe20008010073 */
[--C-:B------:R-:W-:Y:S01]  /*83f0*/  FFMA.FTZ R120, R137, UR23, R115.reuse ;  /* 0x0000001789787c23 */ /* 0x100fe20008010073 */
[----:B------:R-:W-:Y:S01]  /*8400*/  FFMA.FTZ R127, R127, UR23, R115 ;  /* 0x000000177f7f7c23 */ /* 0x000fe20008010073 */
[----:B------:R-:W-:-:S02]  /*8410*/  CS2R R114, SRZ ;  /* 0x0000000000727805 */ /* 0x000fc4000001ff00 */
[----:B------:R-:W-:Y:S01]  /*8420*/  @P6 SHF.L.U32 R118, R110, 0x10, RZ ;  /* 0x000000106e766819 */ /* 0x000fe200000006ff */
[----:B------:R-:W-:Y:S01]  /*8430*/  FMUL.FTZ R105, R106, UR7 ;  /* 0x000000076a697c20 */ /* 0x000fe20008410000 */
[-C--:B------:R-:W-:Y:S01]  /*8440*/  @P3 FMUL.FTZ R115, R109, R100.reuse ;  /* 0x000000646d733220 */ /* 0x080fe20000410000 */
[----:B------:R-:W-:Y:S01]  /*8450*/  CS2R R116, SRZ ;  /* 0x0000000000747805 */ /* 0x000fe2000001ff00 */
[-C--:B------:R-:W-:Y:S01]  /*8460*/  @P1 FMUL.FTZ R114, R112, R101.reuse ;  /* 0x0000006570721220 */ /* 0x080fe20000410000 */
[----:B------:R-:W-:Y:S01]  /*8470*/  FMUL.FTZ R109, R30, R101 ;  /* 0x000000651e6d7220 */ /* 0x000fe20000410000 */
        /* <DEDUP_REMOVED lines=15> */
[----:B------:R-:W-:Y:S01]  /*8570*/  FMUL.FTZ R105, R135, UR11 ;  /* 0x0000000b87697c20 */ /* 0x000fe20008410000 */
[C---:B------:R-:W-:Y:S01]  /*8580*/  LOP3.LUT P6, RZ, R3.reuse, 0xff0000, RZ, 0xc0, !PT ;  /* 0x00ff000003ff7812 */ /* 0x040fe200078cc0ff */
[----:B------:R-:W-:Y:S01]  /*8590*/  FMUL.FTZ R106, R136, UR11 ;  /* 0x0000000b886a7c20 */ /* 0x000fe20008410000 */
[----:B------:R-:W-:Y:S01]  /*85a0*/  ISETP.GE.U32.AND.EX P1, PT, R3, 0x1000000, PT, P1 ;  /* 0x010000000300780c */ /* 0x000fe20003f26110 */
[----:B------:R-:W-:Y:S01]  /*85b0*/  FMUL.FTZ R3, R105, UR10 ;  /* 0x0000000a69037c20 */ /* 0x000fe20008410000 */
[----:B------:R-:W-:Y:S01]  /*85c0*/  @P5 PRMT R110, R110, 0x7632, R110 ;  /* 0x000076326e6e5816 */ /* 0x000fe2000000006e */
[----:B------:R-:W-:Y:S01]  /*85d0*/  FMUL.FTZ R107, R107, UR11 ;  /* 0x0000000b6b6b7c20 */ /* 0x000fe20008410000 */
[----:B------:R-:W-:Y:S01]  /*85e0*/  FMUL.FTZ R100, R127, UR11 ;  /* 0x0000000b7f647c20 */ /* 0x000fe20008410000 */
[----:B------:R-:W-:-:S02]  /*85f0*/  @P4 SHF.L.U32 R124, R108, 0x10, RZ ;  /* 0x000000106c7c4819 */ /* 0x000fc400000006ff */
[----:B------:R-:W-:Y:S02]  /*8600*/  CS2R R120, SRZ ;  /* 0x0000000000787805 */ /* 0x000fe4000001ff00 */
[----:B------:R-:W-:Y:S01]  /*8610*/  @P5 SHF.L.U32 R101, R110, 0x10, RZ ;  /* 0x000000106e655819 */ /* 0x000fe200000006ff */
[----:B------:R-:W-:Y:S01]  /*8620*/  FMUL.FTZ R110, R3, UR7 ;  /* 0x00000007036e7c20 */ /* 0x000fe20008410000 */
[----:B------:R-:W-:Y:S01]  /*8630*/  @P3 PRMT R108, R108, 0x7632, R108 ;  /* 0x000076326c6c3816 */ /* 0x000fe2000000006c */
[----:B------:R-:W-:Y:S01]  /*8640*/  FMUL.FTZ R113, R107, UR10 ;  /* 0x0000000a6b717c20 */ /* 0x000fe20008410000 */
[----:B------:R-:W-:Y:S01]  /*8650*/  @P6 SHF.L.U32 R126, R111, 0x10, RZ ;  /* 0x000000106f7e6819 */ /* 0x000fe200000006ff */
        /* <DEDUP_REMOVED lines=9> */
[----:B------:R-:W-:Y:S01]  /*86f0*/  FMUL.FTZ R3, R3, UR7 ;  /* 0x0000000703037c20 */ /* 0x000fe20008410000 */
[----:B------:R-:W-:Y:S01]  /*8700*/  FMUL.FTZ R111, R111, UR7 ;  /* 0x000000076f6f7c20 */ /* 0x000fe20008410000 */
[----:B------:R-:W-:Y:S01]  /*8710*/  FMUL.FTZ R108, R108, UR7 ;  /* 0x000000076c6c7c20 */ /* 0x000fe20008410000 */
[----:B------:R-:W-:Y:S01]  /*8720*/  CS2R R118, SRZ ;  /* 0x0000000000767805 */ /* 0x000fe2000001ff00 */
[----:B------:R-:W-:Y:S01]  /*8730*/  FMUL.FTZ R113, R35, R122 ;  /* 0x0000007a23717220 */ /* 0x000fe20000410000 */
[-C--:B------:R-:W-:Y:S01]  /*8740*/  @P6 FMUL.FTZ R121, R126, R111.reuse ;  /* 0x0000006f7e796220 */ /* 0x080fe20000410000 */
[----:B------:R-:W-:Y:S01]  /*8750*/  FMUL.FTZ R111, R34, R111 ;  /* 0x0000006f226f7220 */ /* 0x000fe20000410000 */
[-C--:B------:R-:W-:Y:S01]  /*8760*/  @P4 FMUL.FTZ R119, R124, R3.reuse ;  /* 0x000000037c774220 */ /* 0x080fe20000410000 */
[----:B------:R-:W-:Y:S01]  /*8770*/  @P3 FMUL.FTZ R118, R123, R108 ;  /* 0x0000006c7b763220 */ /* 0x000fe20000410000 */
[----:B------:R-:W-:Y:S01]  /*8780*/  FMUL.FTZ R110, R33, R110 ;  /* 0x0000006e216e7220 */ /* 0x000fe20000410000 */
[----:B------:R-:W-:Y:S01]  /*8790*/  FMUL.FTZ R3, R28, R3 ;  /* 0x000000031c037220 */ /* 0x000fe20000410000 */
[----:B------:R-:W-:Y:S01]  /*87a0*/  FMUL.FTZ R108, R29, R108 ;  /* 0x0000006c1d6c7220 */ /* 0x000fe20000410000 */
        /* <DEDUP_REMOVED lines=11> */
.L_x_7362:
        /* <DEDUP_REMOVED lines=10> */
[--C-:B------:R-:W-:Y:S01]  /*8900*/  FFMA.FTZ R135, R135, UR23, R115.reuse ;  /* 0x0000001787877c23 */ /* 0x100fe20008010073 */
[----:B------:R-:W-:Y:S01]  /*8910*/  FMUL.FTZ R112, R112, UR11 ;  /* 0x0000000b70707c20 */ /* 0x000fe20008410000 */
[--C-:B------:R-:W-:Y:S01]  /*8920*/  FFMA.FTZ R136, R136, UR23, R115.reuse ;  /* 0x0000001788887c23 */ /* 0x100fe20008010073 */
[----:B-----5:R-:W-:Y:S01]  /*8930*/  @P1 SHF.L.U32 R120, R109, 0x10, RZ ;  /* 0x000000106d781819 */ /* 0x020fe200000006ff */
[----:B------:R-:W-:Y:S01]  /*8940*/  FFMA.FTZ R118, R137, UR23, R115 ;  /* 0x0000001789767c23 */ /* 0x000fe20008010073 */
[----:B------:R-:W-:Y:S01]  /*8950*/  @P3 PRMT R117, R109, 0x7632, R117 ;  /* 0x000076326d753816 */ /* 0x000fe20000000075 */
[----:B------:R-:W-:Y:S01]  /*8960*/  FMUL.FTZ R109, R113, UR11 ;  /* 0x0000000b716d7c20 */ /* 0x000fe20008410000 */
[----:B------:R-:W-:Y:S01]  /*8970*/  FMUL.FTZ R113, R126, UR11 ;  /* 0x0000000b7e717c20 */ /* 0x000fe20008410000 */
        /* <DEDUP_REMOVED lines=30> */
[----:B------:R-:W-:-:S02]  /*8b60*/  LOP3.LUT P6, RZ, R3, 0xff0000, RZ, 0xc0, !PT ;  /* 0x00ff000003ff7812 */ /* 0x000fc400078cc0ff */
[----:B------:R-:W-:Y:S02]  /*8b70*/  CS2R R120, SRZ ;  /* 0x0000000000787805 */ /* 0x000fe4000001ff00 */
[----:B------:R-:W-:Y:S01]  /*8b80*/  ISETP.GE.U32.AND.EX P1, PT, R3, 0x1000000, PT, P1 ;  /* 0x010000000300780c */ /* 0x000fe20003f26110 */
[----:B------:R-:W-:Y:S01]  /*8b90*/  FMUL.FTZ R3, R135, UR11 ;  /* 0x0000000b87037c20 */ /* 0x000fe20008410000 */
[----:B------:R-:W-:Y:S02]  /*8ba0*/  @P5 PRMT R110, R110, 0x7632, R110 ;  /* 0x000076326e6e5816 */ /* 0x000fe4000000006e */
[----:B------:R-:W-:Y:S02]  /*8bb0*/  CS2R R118, SRZ ;  /* 0x0000000000767805 */ /* 0x000fe4000001ff00 */
[----:B------:R-:W-:Y:S01]  /*8bc0*/  MOV R117, RZ ;  /* 0x000000ff00757202 */ /* 0x000fe20000000f00 */
[----:B------:R-:W-:Y:S01]  /*8bd0*/  FMUL.FTZ R3, R3, UR10 ;  /* 0x0000000a03037c20 */ /* 0x000fe20008410000 */
[----:B------:R-:W-:-:S02]  /*8be0*/  @P5 SHF.L.U32 R113, R110, 0x10, RZ ;  /* 0x000000106e715819 */ /* 0x000fc400000006ff */
[C---:B------:R-:W-:Y:S01]  /*8bf0*/  @P3 PRMT R110, R108.reuse, 0x7632, R110 ;  /* 0x000076326c6e3816 */ /* 0x040fe2000000006e */
[----:B------:R-:W-:Y:S01]  /*8c00*/  FMUL.FTZ R122, R3, UR7 ;  /* 0x00000007037a7c20 */ /* 0x000fe20008410000 */
[----:B------:R-:W-:Y:S01]  /*8c10*/  @P4 SHF.L.U32 R124, R108, 0x10, RZ ;  /* 0x000000106c7c4819 */ /* 0x000fe200000006ff */
[----:B------:R-:W-:Y:S01]  /*8c20*/  FMUL.FTZ R108, R130, UR11 ;  /* 0x0000000b826c7c20 */ /* 0x000fe20008410000 */
[----:B------:R-:W-:Y:S01]  /*8c30*/  @P6 SHF.L.U32 R126, R111, 0x10, RZ ;  /* 0x000000106f7e6819 */ /* 0x000fe200000006ff */
[----:B------:R-:W-:Y:S01]  /*8c40*/  FMUL.FTZ R3, R127, UR11 ;  /* 0x0000000b7f037c20 */ /* 0x000fe20008410000 */
[----:B------:R-:W-:Y:S01]  /*8c50*/  @P1 PRMT R125, R111, 0x7632, R125 ;  /* 0x000076326f7d1816 */ /* 0x000fe2000000007d */
[----:B------:R-:W-:Y:S01]  /*8c60*/  FMUL.FTZ R111, R131, UR11 ;  /* 0x0000000b836f7c20 */ /* 0x000fe20008410000 */
        /* <DEDUP_REMOVED lines=29> */
.L_x_7361:
[----:B------:R-:W2:Y:S01]  /*8e40*/  LDL.LU R129, [R1+0x8c] ;  /* 0x00008c0001817983 */ /* 0x000ea20000300800 */
[----:B------:R-:W1:Y:S03]  /*8e50*/  @P2 LDC.64 R2, c[0x0][0x478] ;  /* 0x00011e00ff022b82 */ /* 0x000e660000000a00 */
[----:B------:R-:W3:Y:S04]  /*8e60*/  LDL.LU R128, [R1+0x88] ;  /* 0x0000880001807983 */ /* 0x000ee80000300800 */
[----:B------:R-:W4:Y:S04]  /*8e70*/  LDL.LU R127, [R1+0x84] ;  /* 0x00008400017f7983 */ /* 0x000f280000300800 */
[----:B------:R-:W5:Y:S04]  /*8e80*/  LDL.LU R126, [R1+0x80] ;  /* 0x00008000017e7983 */ /* 0x000f680000300800 */
[----:B------:R-:W5:Y:S04]  /*8e90*/  LDL.LU R125, [R1+0x7c] ;  /* 0x00007c00017d7983 */ /* 0x000f680000300800 */
[----:B------:R-:W5:Y:S04]  /*8ea0*/  LDL.LU R124, [R1+0x78] ;  /* 0x00007800017c7983 */ /* 0x000f680000300800 */
[----:B------:R-:W5:Y:S04]  /*8eb0*/  LDL.LU R123, [R1+0x74] ;  /* 0x00007400017b7983 */ /* 0x000f680000300800 */
[----:B------:R-:W5:Y:S01]  /*8ec0*/  LDL.LU R122, [R1+0x70] ;  /* 0x00007000017a7983 */ /* 0x000f620000300800 */
[----:B------:R-:W-:Y:S01]  /*8ed0*/  MOV R113, 0x10 ;  /* 0x0000001000717802 */ /* 0x000fe20000000f00 */
[----:B-1----:R-:W-:Y:S01]  /*8ee0*/  @P2 IMAD.WIDE.U32 R2, R0, 0x20, R2 ;  /* 0x0000002000022825 */ /* 0x002fe200078e0002 */
[----:B------:R-:W-:Y:S01]  /*8ef0*/  UIADD3 UR6, UPT, UPT, UR6, UR28, URZ ;  /* 0x0000001c06067290 */ /* 0x000fe2000fffe0ff */
[----:B------:R-:W-:-:S02]  /*8f00*/  PLOP3.LUT P0, PT, P0, PT, PT, 0x8, 0x80 ;  /* 0x000000000080781c */ /* 0x000fc4000070e170 */
[----:B------:R-:W-:Y:S01]  /*8f10*/  IMAD.WIDE.U32 R112, R0, R113, UR26 ;  /* 0x0000001a00707e25 */ /* 0x000fe2000f8e0071 */
[----:B------:R1:W-:Y:S01]  /*8f20*/  @P2 STG.E.128 desc[UR16][R2.64], R100 ;  /* 0x0000006402002986 */ /* 0x0003e2000c101d10 */
[----:B------:R-:W-:-:S03]  /*8f30*/  UISETP.GE.AND UP1, UPT, UR6, UR29, UPT ;  /* 0x0000001d0600728c */ /* 0x000fc6000bf26270 */
[----:B------:R1:W-:Y:S04]  /*8f40*/  @P2 STG.E.128 desc[UR16][R2.64+0x10], R104 ;  /* 0x0000106802002986 */ /* 0x0003e8000c101d10 */
[----:B------:R1:W-:Y:S01]  /*8f50*/  STG.E.128 desc[UR16][R112.64], R108 ;  /* 0x0000006c70007986 */ /* 0x0003e2000c101d10 */
[----:B--2---:R-:W-:Y:S01]  /*8f60*/  FADD.FTZ R129, R120, R129 ;  /* 0x0000008178817221 */ /* 0x004fe20000010000 */
[----:B---3--:R-:W-:Y:S01]  /*8f70*/  FADD.FTZ R128, R121, R128 ;  /* 0x0000008079807221 */ /* 0x008fe20000010000 */
[----:B----4-:R-:W-:Y:S01]  /*8f80*/  FADD.FTZ R127, R117, R127 ;  /* 0x0000007f757f7221 */ /* 0x010fe20000010000 */
[----:B-----5:R-:W-:Y:S01]  /*8f90*/  FADD.FTZ R126, R116, R126 ;  /* 0x0000007e747e7221 */ /* 0x020fe20000010000 */
        /* <DEDUP_REMOVED lines=12> */
[----:B------:R-:W-:Y:S05]  /*9060*/  BRA.U !UP1, `(.L_x_7363) ;  /* 0xffffff79095c7547 */ /* 0x000fea000b83ffff */
        /* <DEDUP_REMOVED lines=71> */
.L_x_7346:
[----:B------:R-:W2:Y:S01]  /*94e0*/  S2R R76, SR_TID.X ;  /* 0x00000000004c7919 */ /* 0x000ea20000002100 */
[----:B------:R-:W3:Y:S08]  /*94f0*/  S2UR UR4, SR_CTAID.X ;  /* 0x00000000000479c3 */ /* 0x000ef00000002500 */
[----:B------:R-:W3:Y:S08]  /*9500*/  LDC R0, c[0x0][0x388] ;  /* 0x0000e200ff007b82 */ /* 0x000ef00000000800 */
[----:B-1----:R-:W1:Y:S08]  /*9510*/  LDC.64 R2, c[0x0][0x440] ;  /* 0x00011000ff027b82 */ /* 0x002e700000000a00 */
[----:B------:R-:W4:Y:S08]  /*9520*/  LDC.64 R44, c[0x0][0x448] ;  /* 0x00011200ff2c7b82 */ /* 0x000f300000000a00 */
[----:B------:R-:W0:Y:S01]  /*9530*/  LDC.64 R46, c[0x0][0x460] ;  /* 0x00011800ff2e7b82 */ /* 0x000e220000000a00 */
[----:B---3--:R-:W-:-:S05]  /*9540*/  IMAD R0, R0, UR4, RZ ;  /* 0x0000000400007c24 */ /* 0x008fca000f8e02ff */
[----:B--2---:R-:W-:-:S05]  /*9550*/  LEA.HI R77, R0, R76, RZ, 0x1d ;  /* 0x0000004c004d7211 */ /* 0x004fca00078fe8ff */
[----:B-1----:R-:W-:-:S04]  /*9560*/  IMAD.WIDE.U32 R2, R77, 0x20, R2 ;  /* 0x000000204d027825 */ /* 0x002fc800078e0002 */
        /* <DEDUP_REMOVED lines=25> */
[----:B------:R-:W-:Y:S01]  /*9700*/  STG.E.128 desc[UR16][R46.64+0x6010], R48 ;  /* 0x006010302e007986 */ /* 0x000fe2000c101d10 */
[----:B------:R-:W-:Y:S05]  /*9710*/  EXIT ;  /* 0x000000000000794d */ /* 0x000fea0003800000 */
.L_x_7364:
        /* <DEDUP_REMOVED lines=14> */
.L_x_15673:


//--------------------- .text._ZN10layer_norm22ln_bwd_finalize_kernelINS_22Kernel_traits_finalizeILj8192Ef13__nv_bfloat16fS2_fjLb1ELj1024ELj4ENS_18Kernel_traits_baseILj8192EfS2_fS2_fjLj1024EEEEELb1ELb0EEEvNS_9BwdParamsE --------------------------
	.section	.text._ZN10layer_norm22ln_bwd_finalize_kernelINS_22Kernel_traits_finalizeILj8192Ef13__nv_bfloat16fS2_fjLb1ELj1024ELj4ENS_18Kernel_traits_baseILj8192EfS2_fS2_fjLj1024EEEEELb1ELb0EEEvNS_9BwdParamsE,"ax",@progbits
	.align	128
        .global         _ZN10layer_norm22ln_bwd_finalize_kernelINS_22Kernel_traits_finalizeILj8192Ef13__nv_bfloat16fS2_fjLb1ELj1024ELj4ENS_18Kernel_traits_baseILj8192EfS2_fS2_fjLj1024EEEEELb1ELb0EEEvNS_9BwdParamsE
        .type           _ZN10layer_norm22ln_bwd_finalize_kernelINS_22Kernel_traits_finalizeILj8192Ef13__nv_bfloat16fS2_fjLb1ELj1024ELj4ENS_18Kernel_traits_baseILj8192EfS2_fS2_fjLj1024EEEEELb1ELb0EEEvNS_9BwdParamsE,@function
        .size           _ZN10layer_norm22ln_bwd_finalize_kernelINS_22Kernel_traits_finalizeILj8192Ef13__nv_bfloat16fS2_fjLb1ELj1024ELj4ENS_18Kernel_traits_baseILj8192EfS2_fS2_fjLj1024EEEEELb1ELb0EEEvNS_9BwdParamsE,(.L_x_15674 - _ZN10layer_norm22ln_bwd_finalize_kernelINS_22Kernel_traits_finalizeILj8192Ef13__nv_bfloat16fS2_fjLb1ELj1024ELj4ENS_18Kernel_traits_baseILj8192EfS2_fS2_fjLj1024EEEEELb1ELb0EEEvNS_9BwdParamsE)
        .other          _ZN10layer_norm22ln_bwd_finalize_kernelINS_22Kernel_traits_finalizeILj8192Ef13__nv_bfloat16fS2_fjLb1ELj1024ELj4ENS_18Kernel_traits_baseILj8192EfS2_fS2_fjLj1024EEEEELb1ELb0EEEvNS_9BwdParamsE,@"STO_CUDA_ENTRY STV_DEFAULT"
_ZN10layer_norm22ln_bwd_finalize_kernelINS_22Kernel_traits_finalizeILj8192Ef13__nv_bfloat16fS2_fjLb1ELj1024ELj4ENS_18Kernel_traits_baseILj8192EfS2_fS2_fjLj1024EEEEELb1ELb0EEEvNS_9BwdParamsE:
.text._ZN10layer_norm22ln_bwd_finalize_kernelINS_22Kernel_traits_finalizeILj8192Ef13__nv_bfloat16fS2_fjLb1ELj1024ELj4ENS_18Kernel_traits_baseILj8192EfS2_fS2_fjLj1024EEEEELb1ELb0EEEvNS_9BwdParamsE:
        /* <DEDUP_REMOVED lines=57> */
.L_x_7369:
        /* <DEDUP_REMOVED lines=87> */
.L_x_7368:
[----:B------:R-:W-:Y:S05]  /*0900*/  BSYNC.RECONVERGENT B1 ;  /* 0x0000000000017941 */ /* 0x000fea0003800200 */
.L_x_7367:
        /* <DEDUP_REMOVED lines=50> */
.L_x_7371:
[----:B------:R-:W-:Y:S05]  /*0c30*/  BSYNC.RECONVERGENT B1 ;  /* 0x0000000000017941 */ /* 0x000fea0003800200 */
.L_x_7370:
        /* <DEDUP_REMOVED lines=29> */
.L_x_7373:
[----:B------:R-:W-:Y:S05]  /*0e10*/  BSYNC.RECONVERGENT B1 ;  /* 0x0000000000017941 */ /* 0x000fea0003800200 */
.L_x_7372:
        /* <DEDUP_REMOVED lines=14> */
.L_x_7366:
[----:B------:R-:W-:Y:S05]  /*0f00*/  BSYNC.RECONVERGENT B0 ;  /* 0x0000000000007941 */ /* 0x000fea0003800200 */
.L_x_7365:
        /* <DEDUP_REMOVED lines=75> */
.L_x_7374:
        /* <DEDUP_REMOVED lines=12> */
.L_x_15674:


//--------------------- .text._ZN10layer_norm13ln_bwd_kernelINS_13Kernel_traitsIf13__nv_bfloat16fS2_fjLj8192ELj1ELj1ELj8ELj16ENS_18Kernel_traits_baseILj8192EfS2_fS2_fjLj256EEEEELb1ELb1ELb1ELb0EEEvNS_9BwdParamsE --------------------------
	.section	.text._ZN10layer_norm13ln_bwd_kernelINS_13Kernel_traitsIf13__nv_bfloat16fS2_fjLj8192ELj1ELj1ELj8ELj16ENS_18Kernel_traits_baseILj8192EfS2_fS2_fjLj256EEEEELb1ELb1ELb1ELb0EEEvNS_9BwdParamsE,"ax",@progbits
	.align	128
        .global         _ZN10layer_norm13ln_bwd_kernelINS_13Kernel_traitsIf13__nv_bfloat16fS2_fjLj8192ELj1ELj1ELj8ELj16ENS_18Kernel_traits_baseILj8192EfS2_fS2_fjLj256EEEEELb1ELb1ELb1ELb0EEEvNS_9BwdParamsE
        .type           _ZN10layer_norm13ln_bwd_kernelINS_13Kernel_traitsIf13__nv_bfloat16fS2_fjLj8192ELj1ELj1ELj8ELj16ENS_18Kernel_traits_baseILj8192EfS2_fS2_fjLj256EEEEELb1ELb1ELb1ELb0EEEvNS_9BwdParamsE,@function
        .size           _ZN10layer_norm13ln_bwd_kernelINS_13Kernel_traitsIf13__nv_bfloat16fS2_fjLj8192ELj1ELj1ELj8ELj16ENS_18Kernel_traits_baseILj8192EfS2_fS2_fjLj256EEEEELb1ELb1ELb1ELb0EEEvNS_9BwdParamsE,(.L_x_15675 - _ZN10layer_norm13ln_bwd_kernelINS_13Kernel_traitsIf13__nv_bfloat16fS2_fjLj8192ELj1ELj1ELj8ELj16ENS_18Kernel_traits_baseILj8192EfS2_fS2_fjLj256EEEEELb1ELb1ELb1ELb0EEEvNS_9BwdParamsE)
        .other          _ZN10layer_norm13ln_bwd_kernelINS_13Kernel_traitsIf13__nv_bfloat16fS2_fjLj8192ELj1ELj1ELj8ELj16ENS_18Kernel_traits_baseILj8192EfS2_fS2_fjLj256EEEEELb1ELb1ELb1ELb0EEEvNS_9BwdParamsE,@"STO_CUDA_ENTRY STV_DEFAULT"
_ZN10layer_norm13ln_bwd_kernelINS_13Kernel_traitsIf13__nv_bfloat16fS2_fjLj8192ELj1ELj1ELj8ELj16ENS_18Kernel_traits_baseILj8192EfS2_fS2_fjLj256EEEEELb1ELb1ELb1ELb0EEEvNS_9BwdParamsE:
.text._ZN10layer_norm13ln_bwd_kernelINS_13Kernel_traitsIf13__nv_bfloat16fS2_fjLj8192ELj1ELj1ELj8ELj16ENS_18Kernel_traits_baseILj8192EfS2_fS2_fjLj256EEEEELb1ELb1ELb1ELb0EEEvNS_9BwdParamsE:
        /* <DEDUP_REMOVED lines=26> */
[----:B------:R-:W-:Y:S01]  /*01a0*/  STL [R1+0x30], RZ ;  /* 0x000030ff01007387 */ /* 0x000fe20000100800 */
[----:B------:R-:W-:Y:S01]  /*01b0*/  MOV R3, R0 ;  /* 0x0000000000037202 */ /* 0x000fe20000000f00 */
[----:B------:R-:W1:Y:S01]  /*01c0*/  S2UR UR11, SR_CTAID.X ;  /* 0x00000000000b79c3 */ /* 0x000e620000002500 */
[C---:B------:R-:W-:Y:S01]  /*01d0*/  ISETP.GE.U32.AND P1, PT, R2.reuse, 0x100, PT ;  /* 0x000001000200780c */ /* 0x040fe20003f26070 */
[----:B------:R-:W1:Y:S01]  /*01e0*/  LDCU UR4, c[0x0][0x384] ;  /* 0x00007080ff0477ac */ /* 0x000e620008000800 */
        /* <DEDUP_REMOVED lines=37> */
[----:B------:R-:W2:Y:S04]  /*0440*/  @P4 LDG.E.128 R24, desc[UR20][R8.64+0x10] ;  /* 0x0000101408184981 */ /* 0x000ea8000c1e1d00 */
[----:B------:R-:W-:Y:S04]  /*0450*/  STL [R1+0x34], RZ ;  /* 0x000034ff01007387 */ /* 0x000fe80000100800 */
[----:B------:R-:W-:Y:S04]  /*0460*/  STL [R1+0x38], RZ ;  /* 0x000038ff01007387 */ /* 0x000fe80000100800 */
[----:B------:R-:W-:Y:S01]  /*0470*/  STL [R1+0x3c], RZ ;  /* 0x00003cff01007387 */ /* 0x000fe20000100800 */
        /* <DEDUP_REMOVED lines=64> */
[----:B------:R0:W-:Y:S01]  /*0880*/  STL [R1+0x30], RZ ;  /* 0x000030ff01007387 */ /* 0x0001e20000100800 */
[----:B------:R-:W-:Y:S02]  /*0890*/  CS2R R116, SRZ ;  /* 0x0000000000747805 */ /* 0x000fe4000001ff00 */
        /* <DEDUP_REMOVED lines=58> */
.L_x_7646:
        /* <DEDUP_REMOVED lines=23> */
[----:B------:R-:W-:Y:S01]  /*0db0*/  ISETP.NE.AND P0, PT, RZ, UR30, PT ;  /* 0x0000001eff007c0c */ /* 0x000fe2000bf05270 */
[----:B-1----:R-:W-:Y:S01]  /*0dc0*/  UMOV UR9, UR4 ;  /* 0x0000000400097c82 */ /* 0x002fe20008000000 */
        /* <DEDUP_REMOVED lines=19> */
[----:B------:R-:W-:Y:S01]  /*0f00*/  MOV R215, R194 ;  /* 0x000000c200d77202 */ /* 0x000fe20000000f00 */
[----:B------:R0:W-:Y:S01]  /*0f10*/  STL [R1+0x28], R194 ;  /* 0x000028c201007387 */ /* 0x0001e20000100800 */
        /* <DEDUP_REMOVED lines=9> */
[----:B0-----:R-:W-:Y:S06]  /*0fb0*/  @!P1 BRA `(.L_x_7379) ;  /* 0x0000000400b49947 */ /* 0x001fec0003800000 */
[----:B------:R-:W0:Y:S01]  /*0fc0*/  LDC.64 R18, c[0x0][0x3a8] ;  /* 0x0000ea00ff127b82 */ /* 0x000e220000000a00 */
[----:B------:R1:W-:Y:S07]  /*0fd0*/  STL [R1+0xc0], R2 ;  /* 0x0000c00201007387 */ /* 0x0003ee0000100800 */
[----:B------:R-:W2:Y:S01]  /*0fe0*/  LDC.64 R196, c[0x0][0x428] ;  /* 0x00010a00ffc47b82 */ /* 0x000ea20000000a00 */
[----:B------:R-:W-:Y:S01]  /*0ff0*/  ISETP.NE.U32.AND P0, PT, RZ, UR24, PT ;  /* 0x00000018ff007c0c */ /* 0x000fe2000bf05070 */
[----:B-1----:R-:W3:Y:S06]  /*1000*/  LDL.LU R2, [R1+0x30] ;  /* 0x0000300001027983 */ /* 0x002eec0000300800 */
[----:B------:R-:W1:Y:S01]  /*1010*/  LDC.64 R226, c[0x0][0x3b0] ;  /* 0x0000ec00ffe27b82 */ /* 0x000e620000000a00 */
[----:B0-----:R-:W-:-:S04]  /*1020*/  IMAD.WIDE.U32 R18, R215, 0x20, R18 ;  /* 0x00000020d7127825 */ /* 0x001fc800078e0012 */
[----:B--2---:R-:W-:Y:S01]  /*1030*/  IMAD.WIDE.U32 R196, R228, 0x10, R196 ;  /* 0x00000010e4c47825 */ /* 0x004fe200078e00c4 */
[----:B------:R-:W2:Y:S04]  /*1040*/  LDG.E.128 R192, desc[UR20][R18.64] ;  /* 0x0000001412c07981 */ /* 0x000ea8000c1e1d00 */
[----:B------:R0:W4:Y:S04]  /*1050*/  LDG.E.128 R200, desc[UR20][R18.64+0x10] ;  /* 0x0000101412c87981 */ /* 0x000128000c1e1d00 */
[----:B------:R-:W3:Y:S01]  /*1060*/  LDG.E.128 R196, desc[UR20][R196.64] ;  /* 0x00000014c4c47981 */ /* 0x000ee2000c1e1d00 */
[----:B------:R-:W-:-:S03]  /*1070*/  ISETP.NE.AND.EX P0, PT, RZ, UR25, PT, P0 ;  /* 0x00000019ff007c0c */ /* 0x000fc6000bf05300 */
[----:B------:R-:W4:Y:S04]  /*1080*/  LDL.LU R251, [R1+0x38] ;  /* 0x0000380001fb7983 */ /* 0x000f280000300800 */
[----:B------:R-:W4:Y:S04]  /*1090*/  LDL R248, [R1+0xb8] ;  /* 0x0000b80001f87983 */ /* 0x000f280000100800 */
[----:B------:R-:W4:Y:S02]  /*10a0*/  LDL R247, [R1+0xa0] ;  /* 0x0000a00001f77983 */ /* 0x000f240000100800 */
[----:B0-----:R-:W0:Y:S02]  /*10b0*/  @P0 LDC.64 R18, c[0x0][0x438] ;  /* 0x00010e00ff120b82 */ /* 0x001e240000000a00 */
[----:B------:R-:W4:Y:S01]  /*10c0*/  LDL R249, [R1+0xbc] ;  /* 0x0000bc0001f97983 */ /* 0x000f220000100800 */
[----:B0-----:R-:W-:-:S05]  /*10d0*/  @P0 IMAD.WIDE.U32 R18, R215, 0x20, R18 ;  /* 0x00000020d7120825 */ /* 0x001fca00078e0012 */
[----:B------:R-:W5:Y:S04]  /*10e0*/  @P0 LDG.E.128 R24, desc[UR20][R18.64] ;  /* 0x0000001412180981 */ /* 0x000f68000c1e1d00 */
[----:B------:R1:W5:Y:S02]  /*10f0*/  @P0 LDG.E.128 R20, desc[UR20][R18.64+0x10] ;  /* 0x0000101412140981 */ /* 0x000364000c1e1d00 */
[----:B-1----:R-:W-:-:S06]  /*1100*/  IMAD.WIDE.U32 R18, R216, 0x8, R226 ;  /* 0x00000008d8127825 */ /* 0x002fcc00078e00e2 */
[----:B------:R-:W5:Y:S01]  /*1110*/  LDG.E.64 R18, desc[UR20][R18.64] ;  /* 0x0000001412127981 */ /* 0x000f62000c1e1b00 */
[----:B--2---:R-:W-:Y:S01]  /*1120*/  FADD.FTZ R211, R194, -UR34 ;  /* 0x80000022c2d37e21 */ /* 0x004fe20008010000 */
[----:B------:R-:W-:Y:S01]  /*1130*/  FADD.FTZ R0, R192, -UR34 ;  /* 0x80000022c0007e21 */ /* 0x000fe20008010000 */
[----:B------:R-:W-:Y:S01]  /*1140*/  FADD.FTZ R226, R195, -UR34 ;  /* 0x80000022c3e27e21 */ /* 0x000fe20008010000 */
[----:B------:R-:W-:Y:S01]  /*1150*/  FADD.FTZ R227, R193, -UR34 ;  /* 0x80000022c1e37e21 */ /* 0x000fe20008010000 */
[----:B------:R-:W-:Y:S01]  /*1160*/  FMUL.FTZ R252, R211, UR32 ;  /* 0x00000020d3fc7c20 */ /* 0x000fe20008410000 */
[C---:B---3--:R-:W-:Y:S02]  /*1170*/  PRMT R244, R197.reuse, 0x7632, R244 ;  /* 0x00007632c5f47816 */ /* 0x048fe400000000f4 */
[----:B------:R-:W-:Y:S01]  /*1180*/  SHF.L.U32 R194, R197, 0x10, RZ ;  /* 0x00000010c5c27819 */ /* 0x000fe200000006ff */
[----:B----4-:R-:W-:Y:S01]  /*1190*/  FADD.FTZ R197, R200, -UR34 ;  /* 0x80000022c8c57e21 */ /* 0x010fe20008010000 */
[C---:B------:R-:W-:Y:S01]  /*11a0*/  PRMT R245, R198.reuse, 0x7632, R245 ;  /* 0x00007632c6f57816 */ /* 0x040fe200000000f5 */
[----:B------:R-:W2:Y:S01]  /*11b0*/  LDL R200, [R1+0xa4] ;  /* 0x0000a40001c87983 */ /* 0x000ea20000100800 */
[----:B------:R-:W-:Y:S01]  /*11c0*/  SHF.L.U32 R192, R198, 0x10, RZ ;  /* 0x00000010c6c07819 */ /* 0x000fe200000006ff */
[----:B------:R-:W-:-:S02]  /*11d0*/  FADD.FTZ R198, R202, -UR34 ;  /* 0x80000022cac67e21 */ /* 0x000fc40008010000 */
[----:B------:R-:W3:Y:S01]  /*11e0*/  LDL.LU R202, [R1+0x3c] ;  /* 0x00003c0001ca7983 */ /* 0x000ee20000300800 */
[C---:B------:R-:W-:Y:S02]  /*11f0*/  PRMT R246, R199.reuse, 0x7632, R246 ;  /* 0x00007632c7f67816 */ /* 0x040fe400000000f6 */
[----:B------:R-:W-:Y:S01]  /*1200*/  SHF.L.U32 R193, R199, 0x10, RZ ;  /* 0x00000010c7c17819 */ /* 0x000fe200000006ff */
[----:B------:R-:W4:Y:S01]  /*1210*/  LDL R211, [R1+0xb0] ;  /* 0x0000b00001d37983 */ /* 0x000f220000100800 */
[----:B------:R-:W-:Y:S01]  /*1220*/  FADD.FTZ R199, R203, -UR34 ;  /* 0x80000022cbc77e21 */ /* 0x000fe20008010000 */
[----:B------:R-:W-:Y:S02]  /*1230*/  FMUL.FTZ R250, R226, UR32 ;  /* 0x00000020e2fa7c20 */ /* 0x000fe40008410000 */
[----:B------:R-:W2:Y:S04]  /*1240*/  LDL R203, [R1+0xb4] ;  /* 0x0000b40001cb7983 */ /* 0x000ea80000100800 */
[----:B------:R-:W3:Y:S01]  /*1250*/  LDL.LU R226, [R1+0x34] ;  /* 0x0000340001e27983 */ /* 0x000ee20000300800 */
[----:B------:R-:W-:Y:S01]  /*1260*/  SHF.L.U32 R195, R196, 0x10, RZ ;  /* 0x00000010c4c37819 */ /* 0x000fe200000006ff */
[----:B------:R-:W-:Y:S01]  /*1270*/  FMUL.FTZ R0, R0, UR32 ;  /* 0x0000002000007c20 */ /* 0x000fe20008410000 */
[----:B------:R-:W-:Y:S01]  /*1280*/  PRMT R243, R196, 0x7632, R243 ;  /* 0x00007632c4f37816 */ /* 0x000fe200000000f3 */
[----:B------:R-:W-:-:S02]  /*1290*/  FMUL.FTZ R227, R227, UR32 ;  /* 0x00000020e3e37c20 */ /* 0x000fc40008410000 */
[----:B------:R-:W-:Y:S01]  /*12a0*/  FFMA.FTZ R2, R0, R195, R2 ;  /* 0x000000c300027223 */ /* 0x000fe20000010002 */
[----:B------:R-:W-:Y:S01]  /*12b0*/  FFMA.FTZ R251, R252, R194, R251 ;  /* 0x000000c2fcfb7223 */ /* 0x000fe200000100fb */
[----:B------:R-:W-:Y:S02]  /*12c0*/  IMAD.U32 R196, R243, 0x10000, RZ ;  /* 0x00010000f3c47824 */ /* 0x000fe400078e00ff */
[----:B------:R-:W3:Y:S01]  /*12d0*/  LDL R243, [R1+0xa8] ;  /* 0x0000a80001f37983 */ /* 0x000ee20000100800 */
[----:B------:R-:W-:-:S03]  /*12e0*/  FADD.FTZ R88, R88, R195 ;  /* 0x000000c358587221 */ /* 0x000fc60000010000 */
[----:B------:R-:W-:Y:S04]  /*12f0*/  STL [R1+0x4], R227 ;  /* 0x000004e301007387 */ /* 0x000fe80000100800 */
[----:B------:R0:W-:Y:S04]  /*1300*/  STL [R1+0x30], R2 ;  /* 0x0000300201007387 */ /* 0x0001e80000100800 */
[----:B0-----:R0:W5:Y:S04]  /*1310*/  LDL.LU R2, [R1+0xc0] ;  /* 0x0000c00001027983 */ /* 0x0011680000300800 */
[----:B------:R1:W-:Y:S02]  /*1320*/  STL [R1+0x38], R251 ;  /* 0x000038fb01007387 */ /* 0x0003e40000100800 */
[----:B-1----:R-:W-:Y:S01]  /*1330*/  FMUL.FTZ R251, R248, R194 ;  /* 0x000000c2f8fb7220 */ /* 0x002fe20000410000 */
[----:B------:R-:W-:Y:S01]  /*1340*/  FMUL.FTZ R248, R197, UR32 ;  /* 0x00000020c5f87c20 */ /* 0x000fe20008410000 */
[----:B----4-:R-:W-:Y:S01]  /*1350*/  FMUL.FTZ R211, R211, R195 ;  /* 0x000000c3d3d37220 */ /* 0x010fe20000410000 */
[----:B------:R-:W-:Y:S01]  /*1360*/  SHF.L.U32 R195, R244, 0x10, RZ ;  /* 0x00000010f4c37819 */ /* 0x000fe200000006ff */
[----:B--2---:R-:W-:-:S04]  /*1370*/  FMUL.FTZ R197, R203, R196 ;  /* 0x000000c4cbc57220 */ /* 0x004fc80000410000 */
[----:B---3--:R-:W-:Y:S01]  /*1380*/  FFMA.FTZ R202, R250, R195, R202 ;  /* 0x000000c3faca7223 */ /* 0x008fe200000100ca */
[----:B------:R-:W-:Y:S01]  /*1390*/  FFMA.FTZ R226, R227, R196, R226 ;  /* 0x000000c4e3e27223 */ /* 0x000fe200000100e2 */
[----:B------:R-:W-:-:S04]  /*13a0*/  FMUL.FTZ R244, R198, UR32 ;  /* 0x00000020c6f47c20 */ /* 0x000fc80008410000 */
[----:B------:R-:W-:Y:S04]  /*13b0*/  STL [R1+0x34], R226 ;  /* 0x000034e201007387 */ /* 0x000fe80000100800 */
[----:B------:R1:W-:Y:S04]  /*13c0*/  STL [R1], R197 ;  /* 0x000000c501007387 */ /* 0x0003e80000100800 */
[----:B------:R0:W-:Y:S04]  /*13d0*/  STL [R1+0x3c], R202 ;  /* 0x00003cca01007387 */ /* 0x0001e80000100800 */
[----:B------:R-:W2:Y:S01]  /*13e0*/  LDL R198, [R1+0xac] ;  /* 0x0000ac0001c67983 */ /* 0x000ea20000100800 */
[----:B------:R-:W-:Y:S01]  /*13f0*/  FADD.FTZ R89, R89, R196 ;  /* 0x000000c459597221 */ /* 0x000fe20000010000 */
[----:B------:R-:W-:Y:S01]  /*1400*/  FADD.FTZ R196, RZ, R211 ;  /* 0x000000d3ffc47221 */ /* 0x000fe20000010000 */
[----:B------:R-:W-:Y:S01]  /*1410*/  FADD.FTZ R86, R86, R193 ;  /* 0x000000c156567221 */ /* 0x000fe20000010000 */
[-C--:B------:R-:W-:Y:S01]  /*1420*/  FFMA.FTZ R118, R244, R193.reuse, R118 ;  /* 0x000000c1f4767223 */ /* 0x080fe20000010076 */
[----:B------:R-:W-:Y:S01]  /*1430*/  FMUL.FTZ R243, R243, R193 ;  /* 0x000000c1f3f37220 */ /* 0x000fe20000410000 */
[----:B------:R-:W-:Y:S01]  /*1440*/  FADD.FTZ R84, R84, R192 ;  /* 0x000000c054547221 */ /* 0x000fe20000010000 */
[-C--:B------:R-:W-:Y:S01]  /*1450*/  FFMA.FTZ R116, R248, R192.reuse, R116 ;  /* 0x000000c0f8747223 */ /* 0x080fe20000010074 */
[----:B------:R-:W-:Y:S01]  /*1460*/  FMUL.FTZ R247, R247, R192 ;  /* 0x000000c0f7f77220 */ /* 0x000fe20000410000 */
[----:B------:R-:W-:Y:S01]  /*1470*/  FFMA.FTZ R193, R0, R211, RZ ;  /* 0x000000d300c17223 */ /* 0x000fe200000100ff */
[----:B------:R-:W-:Y:S01]  /*1480*/  SHF.L.U32 R192, R246, 0x10, RZ ;  /* 0x00000010f6c07819 */ /* 0x000fe200000006ff */
[----:B------:R-:W-:Y:S01]  /*1490*/  FADD.FTZ R196, R196, R197 ;  /* 0x000000c5c4c47221 */ /* 0x000fe20000010000 */
[----:B------:R-:W-:Y:S01]  /*14a0*/  FADD.FTZ R91, R91, R195 ;  /* 0x000000c35b5b7221 */ /* 0x000fe20000010000 */
[----:B------:R-:W-:Y:S01]  /*14b0*/  FFMA.FTZ R193, R227, R197, R193 ;  /* 0x000000c5e3c17223 */ /* 0x000fe200000100c1 */
[----:B------:R-:W-:Y:S01]  /*14c0*/  FMUL.FTZ R249, R249, R195 ;  /* 0x000000c3f9f97220 */ /* 0x000fe20000410000 */
[----:B------:R-:W-:Y:S01]  /*14d0*/  FADD.FTZ R195, R196, R251 ;  /* 0x000000fbc4c37221 */ /* 0x000fe20000010000 */
[----:B-1----:R-:W-:Y:S01]  /*14e0*/  FMUL.FTZ R197, R199, UR32 ;  /* 0x00000020c7c57c20 */ /* 0x002fe20008410000 */
[----:B------:R-:W-:Y:S01]  /*14f0*/  FFMA.FTZ R193, R252, R251, R193 ;  /* 0x000000fbfcc17223 */ /* 0x000fe200000100c1 */
[----:B------:R-:W-:-:S03]  /*1500*/  FADD.FTZ R90, R90, R194 ;  /* 0x000000c25a5a7221 */ /* 0x000fc60000010000 */
[----:B------:R0:W-:Y:S01]  /*1510*/  STL [R1+0x1c], R197 ;  /* 0x00001cc501007387 */ /* 0x0001e20000100800 */
[----:B------:R-:W-:Y:S01]  /*1520*/  SHF.L.U32 R194, R245, 0x10, RZ ;  /* 0x00000010f5c27819 */ /* 0x000fe200000006ff */
[----:B------:R-:W-:Y:S01]  /*1530*/  FADD.FTZ R201, R201, -UR34 ;  /* 0x80000022c9c97e21 */ /* 0x000fe20008010000 */
[----:B------:R-:W-:Y:S01]  /*1540*/  FADD.FTZ R195, R195, R249 ;  /* 0x000000f9c3c37221 */ /* 0x000fe20000010000 */
[----:B------:R-:W-:Y:S02]  /*1550*/  FFMA.FTZ R193, R250, R249, R193 ;  /* 0x000000f9fac17223 */ /* 0x000fe400000100c1 */
[----:B------:R-:W-:Y:S01]  /*1560*/  FMUL.FTZ R246, R201, UR32 ;  /* 0x00000020c9f67c20 */ /* 0x000fe20008410000 */
[----:B------:R-:W-:Y:S01]  /*1570*/  FMUL.FTZ R245, R200, R194 ;  /* 0x000000c2c8f57220 */ /* 0x000fe20000410000 */
[----:B------:R-:W-:Y:S01]  /*1580*/  FADD.FTZ R195, R195, R247 ;  /* 0x000000f7c3c37221 */ /* 0x000fe20000010000 */
[----:B------:R-:W-:-:S03]  /*1590*/  FFMA.FTZ R193, R248, R247, R193 ;  /* 0x000000f7f8c17223 */ /* 0x000fc600000100c1 */
[----:B------:R-:W-:Y:S01]  /*15a0*/  FADD.FTZ R195, R195, R245 ;  /* 0x000000f5c3c37221 */ /* 0x000fe20000010000 */
[----:B------:R-:W-:-:S03]  /*15b0*/  FFMA.FTZ R193, R246, R245, R193 ;  /* 0x000000f5f6c17223 */ /* 0x000fc600000100c1 */
[----:B------:R-:W-:Y:S01]  /*15c0*/  FADD.FTZ R195, R195, R243 ;  /* 0x000000f3c3c37221 */ /* 0x000fe20000010000 */
[----:B------:R-:W-:Y:S01]  /*15d0*/  FFMA.FTZ R193, R244, R243, R193 ;  /* 0x000000f3f4c17223 */ /* 0x000fe200000100c1 */
[----:B------:R-:W-:Y:S01]  /*15e0*/  IADD3 R228, PT, PT, R228, 0x100, RZ ;  /* 0x00000100e4e47810 */ /* 0x000fe20007ffe0ff */
[----:B------:R-:W-:Y:S01]  /*15f0*/  FADD.FTZ R85, R85, R194 ;  /* 0x000000c255557221 */ /* 0x000fe20000010000 */
[----:B------:R-:W-:Y:S01]  /*1600*/  FFMA.FTZ R117, R246, R194, R117 ;  /* 0x000000c2f6757223 */ /* 0x000fe20000010075 */
[----:B------:R-:W-:Y:S01]  /*1610*/  FADD.FTZ R87, R87, R192 ;  /* 0x000000c057577221 */ /* 0x000fe20000010000 */
[-C--:B------:R-:W-:Y:S01]  /*1620*/  FFMA.FTZ R119, R197, R192.reuse, R119 ;  /* 0x000000c0c5777223 */ /* 0x080fe20000010077 */
[----:B------:R-:W-:Y:S02]  /*1630*/  IADD3 R216, PT, PT, R216, 0x100, RZ ;  /* 0x00000100d8d87810 */ /* 0x000fe40007ffe0ff */
[----:B------:R-:W-:Y:S01]  /*1640*/  IADD3 R215, PT, PT, R215, 0x100, RZ ;  /* 0x00000100d7d77810 */ /* 0x000fe20007ffe0ff */
[----:B--2---:R-:W-:-:S05]  /*1650*/  FMUL.FTZ R196, R198, R192 ;  /* 0x000000c0c6c47220 */ /* 0x004fca0000410000 */
[----:B------:R0:W-:Y:S01]  /*1660*/  STL [R1+0x18], R196 ;  /* 0x000018c401007387 */ /* 0x0001e20000100800 */
[----:B------:R-:W-:Y:S01]  /*1670*/  FADD.FTZ R227, R195, R196 ;  /* 0x000000c4c3e37221 */ /* 0x000fe20000010000 */
[----:B------:R-:W-:-:S07]  /*1680*/  FFMA.FTZ R226, R197, R196, R193 ;  /* 0x000000c4c5e27223 */ /* 0x000fce00000100c1 */
.L_x_7379:
[----:B---34-:R-:W-:Y:S05]  /*1690*/  BSYNC.RECONVERGENT B1 ;  /* 0x0000000000017941 */ /* 0x018fea0003800200 */
.L_x_7378:
        /* <DEDUP_REMOVED lines=8> */
[----:B------:R-:W3:Y:S01]  /*1720*/  LDL R240, [R1+0x98] ;  /* 0x0000980001f07983 */ /* 0x000ee20000100800 */
[----:B-1----:R-:W-:-:S05]  /*1730*/  IMAD.WIDE.U32 R16, R228, 0x10, R16 ;  /* 0x00000010e4107825 */ /* 0x002fca00078e0010 */
[----:B------:R1:W2:Y:S01]  /*1740*/  LDG.E.128 R192, desc[UR20][R16.64] ;  /* 0x0000001410c07981 */ /* 0x0002a2000c1e1d00 */
[----:B----4-:R-:W-:-:S05]  /*1750*/  IMAD.WIDE.U32 R10, R215, 0x20, R10 ;  /* 0x00000020d70a7825 */ /* 0x010fca00078e000a */
[----:B------:R-:W4:Y:S01]  /*1760*/  LDG.E.128 R12, desc[UR20][R10.64] ;  /* 0x000000140a0c7981 */ /* 0x000f22000c1e1d00 */
[----:B------:R-:W-:Y:S01]  /*1770*/  ISETP.NE.AND.EX P0, PT, RZ, UR25, PT, P0 ;  /* 0x00000019ff007c0c */ /* 0x000fe2000bf05300 */
[----:B-1----:R-:W1:Y:S02]  /*1780*/  LDC.64 R16, c[0x0][0x3b0] ;  /* 0x0000ec00ff107b82 */ /* 0x002e640000000a00 */
[----:B0-----:R0:W3:Y:S10]  /*1790*/  LDG.E.128 R196, desc[UR20][R10.64+0x10] ;  /* 0x000010140ac47981 */ /* 0x0010f4000c1e1d00 */
[----:B0-----:R-:W0:Y:S02]  /*17a0*/  @P0 LDC.64 R10, c[0x0][0x438] ;  /* 0x00010e00ff0a0b82 */ /* 0x001e240000000a00 */
[----:B0-----:R-:W-:-:S05]  /*17b0*/  @P0 IMAD.WIDE.U32 R10, R215, 0x20, R10 ;  /* 0x00000020d70a0825 */ /* 0x001fca00078e000a */
[----:B------:R-:W5:Y:S04]  /*17c0*/  @P0 LDG.E.128 R152, desc[UR20][R10.64] ;  /* 0x000000140a980981 */ /* 0x000f68000c1e1d00 */
[----:B------:R1:W5:Y:S02]  /*17d0*/  @P0 LDG.E.128 R156, desc[UR20][R10.64+0x10] ;  /* 0x000010140a9c0981 */ /* 0x000364000c1e1d00 */
[----:B-1----:R-:W-:-:S05]  /*17e0*/  IMAD.WIDE.U32 R10, R216, 0x8, R16 ;  /* 0x00000008d80a7825 */ /* 0x002fca00078e0010 */
[----:B------:R0:W5:Y:S01]  /*17f0*/  LDG.E.64 R16, desc[UR20][R10.64] ;  /* 0x000000140a107981 */ /* 0x000162000c1e1b00 */
[----:B--2---:R-:W-:Y:S01]  /*1800*/  PRMT R203, R193, 0x7632, R203 ;  /* 0x00007632c1cb7816 */ /* 0x004fe200000000cb */
[C---:B0-----:R-:W-:Y:S01]  /*1810*/  IMAD.U32 R11, R194.reuse, 0x10000, RZ ;  /* 0x00010000c20b7824 */ /* 0x041fe200078e00ff */
[----:B------:R-:W-:Y:S02]  /*1820*/  PRMT R236, R194, 0x7632, R236 ;  /* 0x00007632c2ec7816 */ /* 0x000fe400000000ec */
[----:B------:R-:W-:Y:S02]  /*1830*/  SHF.L.U32 R194, R203, 0x10, RZ ;  /* 0x00000010cbc27819 */ /* 0x000fe400000006ff */
[----:B------:R-:W2:Y:S01]  /*1840*/  LDL R203, [R1+0x88] ;  /* 0x0000880001cb7983 */ /* 0x000ea20000100800 */
[----:B----4-:R-:W-:Y:S01]  /*1850*/  FADD.FTZ R201, R12, -UR34 ;  /* 0x800000220cc97e21 */ /* 0x010fe20008010000 */
[----:B------:R-:W-:Y:S01]  /*1860*/  PRMT R202, R192, 0x7632, R202 ;  /* 0x00007632c0ca7816 */ /* 0x000fe200000000ca */
[----:B---3--:R-:W-:-:S02]  /*1870*/  FADD.FTZ R239, R197, -UR34 ;  /* 0x80000022c5ef7e21 */ /* 0x008fc40008010000 */
[----:B------:R-:W-:Y:S01]  /*1880*/  FMUL.FTZ R208, R201, UR32 ;  /* 0x00000020c9d07c20 */ /* 0x000fe20008410000 */
[C---:B------:R-:W-:Y:S01]  /*1890*/  PRMT R237, R195.reuse, 0x7632, R237 ;  /* 0x00007632c3ed7816 */ /* 0x040fe200000000ed */
[----:B------:R-:W3:Y:S01]  /*18a0*/  LDL R201, [R1+0x8c] ;  /* 0x00008c0001c97983 */ /* 0x000ee20000100800 */
[----:B------:R-:W-:Y:S02]  /*18b0*/  SHF.L.U32 R10, R195, 0x10, RZ ;  /* 0x00000010c30a7819 */ /* 0x000fe400000006ff */
[----:B------:R-:W-:Y:S02]  /*18c0*/  SHF.L.U32 R195, R202, 0x10, RZ ;  /* 0x00000010cac37819 */ /* 0x000fe400000006ff */
[----:B------:R-:W-:Y:S02]  /*18d0*/  MOV R202, R239 ;  /* 0x000000ef00ca7202 */ /* 0x000fe40000000f00 */
[----:B------:R-:W4:Y:S01]  /*18e0*/  LDL R239, [R1+0x9c] ;  /* 0x00009c0001ef7983 */ /* 0x000f220000100800 */
[----:B------:R-:W-:Y:S01]  /*18f0*/  FADD.FTZ R200, R13, -UR34 ;  /* 0x800000220dc87e21 */ /* 0x000fe20008010000 */
[----:B------:R-:W-:-:S03]  /*1900*/  FADD.FTZ R13, R15, -UR34 ;  /* 0x800000220f0d7e21 */ /* 0x000fc60008010000 */
[----:B------:R-:W-:Y:S02]  /*1910*/  FMUL.FTZ R15, R200, UR32 ;  /* 0x00000020c80f7c20 */ /* 0x000fe40008410000 */
[----:B------:R-:W4:Y:S01]  /*1920*/  LDL R200, [R1+0x84] ;  /* 0x0000840001c87983 */ /* 0x000f220000100800 */
[----:B------:R-:W-:Y:S01]  /*1930*/  SHF.L.U32 R12, R192, 0x10, RZ ;  /* 0x00000010c00c7819 */ /* 0x000fe200000006ff */
[----:B------:R-:W-:Y:S01]  /*1940*/  FADD.FTZ R192, R196, -UR34 ;  /* 0x80000022c4c07e21 */ /* 0x000fe20008010000 */
[----:B------:R-:W-:Y:S01]  /*1950*/  FADD.FTZ R14, R14, -UR34 ;  /* 0x800000220e0e7e21 */ /* 0x000fe20008010000 */
[----:B------:R-:W-:Y:S02]  /*1960*/  FADD.FTZ R198, R198, -UR34 ;  /* 0x80000022c6c67e21 */ /* 0x000fe40008010000 */
[----:B------:R-:W-:Y:S01]  /*1970*/  FADD.FTZ R80, R80, R12 ;  /* 0x0000000c50507221 */ /* 0x000fe20000010000 */
[-C--:B------:R-:W-:Y:S01]  /*1980*/  FFMA.FTZ R112, R208, R12.reuse, R112 ;  /* 0x0000000cd0707223 */ /* 0x080fe20000010070 */
[----:B------:R-:W-:Y:S01]  /*1990*/  FMUL.FTZ R242, R242, R12 ;  /* 0x0000000cf2f27220 */ /* 0x000fe20000410000 */
[----:B------:R-:W-:Y:S01]  /*19a0*/  FMUL.FTZ R12, R192, UR32 ;  /* 0x00000020c00c7c20 */ /* 0x000fe20008410000 */
[----:B------:R-:W-:Y:S01]  /*19b0*/  SHF.L.U32 R193, R193, 0x10, RZ ;  /* 0x00000010c1c17819 */ /* 0x000fe200000006ff */
[----:B------:R-:W-:Y:S01]  /*19c0*/  FMUL.FTZ R14, R14, UR32 ;  /* 0x000000200e0e7c20 */ /* 0x000fe20008410000 */
[----:B------:R-:W-:Y:S01]  /*19d0*/  FADD.FTZ R76, R76, R11 ;  /* 0x0000000b4c4c7221 */ /* 0x000fe20000010000 */
[-C--:B------:R-:W-:Y:S01]  /*19e0*/  FFMA.FTZ R108, R12, R11.reuse, R108 ;  /* 0x0000000b0c6c7223 */ /* 0x080fe2000001006c */
[----:B------:R-:W-:Y:S01]  /*19f0*/  FMUL.FTZ R238, R238, R11 ;  /* 0x0000000beeee7220 */ /* 0x000fe20000410000 */
[----:B------:R-:W-:Y:S01]  /*1a00*/  FMUL.FTZ R11, R198, UR32 ;  /* 0x00000020c60b7c20 */ /* 0x000fe20008410000 */
[----:B------:R-:W-:Y:S01]  /*1a10*/  FADD.FTZ R196, R227, R242 ;  /* 0x000000f2e3c47221 */ /* 0x000fe20000010000 */
[----:B------:R-:W-:Y:S01]  /*1a20*/  FMUL.FTZ R241, R241, R195 ;  /* 0x000000c3f1f17220 */ /* 0x000fe20000410000 */
[----:B------:R-:W-:Y:S01]  /*1a30*/  FADD.FTZ R199, R199, -UR34 ;  /* 0x80000022c7c77e21 */ /* 0x000fe20008010000 */
[----:B------:R-:W-:Y:S01]  /*1a40*/  FADD.FTZ R82, R82, R193 ;  /* 0x000000c152527221 */ /* 0x000fe20000010000 */
[-C--:B------:R-:W-:Y:S01]  /*1a50*/  FFMA.FTZ R114, R14, R193.reuse, R114 ;  /* 0x000000c10e727223 */ /* 0x080fe20000010072 */
[----:B------:R-:W-:Y:S01]  /*1a60*/  FMUL.FTZ R240, R240, R193 ;  /* 0x000000c1f0f07220 */ /* 0x000fe20000410000 */
[----:B------:R-:W-:Y:S01]  /*1a70*/  SHF.L.U32 R192, R237, 0x10, RZ ;  /* 0x00000010edc07819 */ /* 0x000fe200000006ff */
[----:B------:R-:W-:Y:S01]  /*1a80*/  FFMA.FTZ R197, R208, R242, R226 ;  /* 0x000000f2d0c57223 */ /* 0x000fe200000100e2 */
[----:B------:R-:W-:Y:S01]  /*1a90*/  SHF.L.U32 R193, R236, 0x10, RZ ;  /* 0x00000010ecc17819 */ /* 0x000fe200000006ff */
[----:B------:R-:W-:Y:S01]  /*1aa0*/  FADD.FTZ R78, R78, R10 ;  /* 0x0000000a4e4e7221 */ /* 0x000fe20000010000 */
[----:B------:R-:W-:Y:S01]  /*1ab0*/  FFMA.FTZ R110, R11, R10, R110 ;  /* 0x0000000a0b6e7223 */ /* 0x000fe2000001006e */
[----:B------:R-:W-:Y:S01]  /*1ac0*/  FFMA.FTZ R113, R15, R195, R113 ;  /* 0x000000c30f717223 */ /* 0x000fe20000010071 */
[----:B------:R-:W-:Y:S01]  /*1ad0*/  FADD.FTZ R81, R81, R195 ;  /* 0x000000c351517221 */ /* 0x000fe20000010000 */
[----:B------:R-:W-:Y:S01]  /*1ae0*/  FFMA.FTZ R195, R15, R241, R197 ;  /* 0x000000f10fc37223 */ /* 0x000fe200000100c5 */
[----:B------:R-:W-:Y:S01]  /*1af0*/  FMUL.FTZ R13, R13, UR32 ;  /* 0x000000200d0d7c20 */ /* 0x000fe20008410000 */
[----:B------:R-:W-:-:S02]  /*1b00*/  FADD.FTZ R83, R83, R194 ;  /* 0x000000c253537221 */ /* 0x000fc40000010000 */
[----:B------:R-:W-:Y:S01]  /*1b10*/  FFMA.FTZ R195, R14, R240, R195 ;  /* 0x000000f00ec37223 */ /* 0x000fe200000100c3 */
[----:B------:R-:W-:Y:S01]  /*1b20*/  FFMA.FTZ R115, R13, R194, R115 ;  /* 0x000000c20d737223 */ /* 0x000fe20000010073 */
[----:B------:R-:W-:Y:S01]  /*1b30*/  IADD3 R228, PT, PT, R228, 0x100, RZ ;  /* 0x00000100e4e47810 */ /* 0x000fe20007ffe0ff */
[----:B------:R-:W-:Y:S01]  /*1b40*/  FADD.FTZ R77, R77, R193 ;  /* 0x000000c14d4d7221 */ /* 0x000fe20000010000 */
[----:B------:R-:W-:Y:S01]  /*1b50*/  FADD.FTZ R79, R79, R192 ;  /* 0x000000c04f4f7221 */ /* 0x000fe20000010000 */
[----:B------:R-:W-:Y:S01]  /*1b60*/  VIADD R216, R216, 0x100 ;  /* 0x00000100d8d87836 */ /* 0x000fe20000000000 */
[----:B------:R-:W-:Y:S01]  /*1b70*/  IADD3 R215, PT, PT, R215, 0x100, RZ ;  /* 0x00000100d7d77810 */ /* 0x000fe20007ffe0ff */
[----:B--2---:R-:W-:Y:S01]  /*1b80*/  FMUL.FTZ R236, R203, R10 ;  /* 0x0000000acbec7220 */ /* 0x004fe20000410000 */
[----:B------:R-:W-:Y:S01]  /*1b90*/  FADD.FTZ R10, R196, R241 ;  /* 0x000000f1c40a7221 */ /* 0x000fe20000010000 */
[----:B------:R-:W-:Y:S01]  /*1ba0*/  FMUL.FTZ R196, R199, UR32 ;  /* 0x00000020c7c47c20 */ /* 0x000fe20008410000 */
[----:B---3--:R-:W-:-:S04]  /*1bb0*/  FMUL.FTZ R197, R201, R192 ;  /* 0x000000c0c9c57220 */ /* 0x008fc80000410000 */
[----:B------:R1:W-:Y:S04]  /*1bc0*/  STL [R1+0xc], R196 ;  /* 0x00000cc401007387 */ /* 0x0003e80000100800 */
[----:B------:R1:W-:Y:S01]  /*1bd0*/  STL [R1+0x14], R197 ;  /* 0x000014c501007387 */ /* 0x0003e20000100800 */
[----:B----4-:R-:W-:Y:S01]  /*1be0*/  FMUL.FTZ R239, R239, R194 ;  /* 0x000000c2efef7220 */ /* 0x010fe20000410000 */
[----:B------:R-:W-:-:S03]  /*1bf0*/  FADD.FTZ R194, R10, R240 ;  /* 0x000000f00ac27221 */ /* 0x000fc60000010000 */
        /* <DEDUP_REMOVED lines=9> */
[----:B------:R-:W-:Y:S01]  /*1c90*/  FADD.FTZ R194, R194, R236 ;  /* 0x000000ecc2c27221 */ /* 0x000fe20000010000 */
[----:B------:R-:W-:Y:S01]  /*1ca0*/  FFMA.FTZ R109, R10, R193, R109 ;  /* 0x000000c10a6d7223 */ /* 0x000fe2000001006d */
[C---:B------:R-:W-:Y:S01]  /*1cb0*/  FFMA.FTZ R111, R196.reuse, R192, R111 ;  /* 0x000000c0c46f7223 */ /* 0x040fe2000001006f */
[----:B------:R-:W-:Y:S01]  /*1cc0*/  FFMA.FTZ R226, R196, R197, R195 ;  /* 0x000000c5c4e27223 */ /* 0x000fe200000100c3 */
[----:B-1----:R-:W-:-:S07]  /*1cd0*/  FADD.FTZ R227, R194, R197 ;  /* 0x000000c5c2e37221 */ /* 0x002fce0000010000 */
.L_x_7381:
[----:B------:R-:W-:Y:S05]  /*1ce0*/  BSYNC.RECONVERGENT B1 ;  /* 0x0000000000017941 */ /* 0x000fea0003800200 */
.L_x_7380:
        /* <DEDUP_REMOVED lines=9> */
[----:B------:R-:W0:Y:S02]  /*1d80*/  LDC.64 R200, c[0x0][0x3b0] ;  /* 0x0000ec00ffc87b82 */ /* 0x000e240000000a00 */
[----:B------:R-:W3:Y:S01]  /*1d90*/  LDL R232, [R1+0x7c] ;  /* 0x00007c0001e87983 */ /* 0x000ee20000100800 */
[----:B-1----:R-:W-:-:S06]  /*1da0*/  IMAD.WIDE.U32 R192, R228, 0x10, R192 ;  /* 0x00000010e4c07825 */ /* 0x002fcc00078e00c0 */
[----:B------:R-:W2:Y:S01]  /*1db0*/  LDG.E.128 R192, desc[UR20][R192.64] ;  /* 0x00000014c0c07981 */ /* 0x000ea2000c1e1d00 */
[----:B----4-:R-:W-:-:S05]  /*1dc0*/  IMAD.WIDE.U32 R8, R215, 0x20, R8 ;  /* 0x00000020d7087825 */ /* 0x010fca00078e0008 */
[----:B------:R-:W4:Y:S01]  /*1dd0*/  LDG.E.128 R4, desc[UR20][R8.64] ;  /* 0x0000001408047981 */ /* 0x000f22000c1e1d00 */
[----:B------:R-:W-:-:S03]  /*1de0*/  ISETP.NE.AND.EX P0, PT, RZ, UR25, PT, P0 ;  /* 0x00000019ff007c0c */ /* 0x000fc6000bf05300 */
[----:B0-----:R0:W3:Y:S10]  /*1df0*/  LDG.E.128 R196, desc[UR20][R8.64+0x10] ;  /* 0x0000101408c47981 */ /* 0x0010f4000c1e1d00 */
[----:B0-----:R-:W0:Y:S02]  /*1e00*/  @P0 LDC.64 R8, c[0x0][0x438] ;  /* 0x00010e00ff080b82 */ /* 0x001e240000000a00 */
[----:B0-----:R-:W-:-:S05]  /*1e10*/  @P0 IMAD.WIDE.U32 R8, R215, 0x20, R8 ;  /* 0x00000020d7080825 */ /* 0x001fca00078e0008 */
[----:B------:R-:W5:Y:S04]  /*1e20*/  @P0 LDG.E.128 R160, desc[UR20][R8.64] ;  /* 0x0000001408a00981 */ /* 0x000f68000c1e1d00 */
[----:B------:R0:W5:Y:S02]  /*1e30*/  @P0 LDG.E.128 R164, desc[UR20][R8.64+0x10] ;  /* 0x0000101408a40981 */ /* 0x000164000c1e1d00 */
[----:B0-----:R-:W-:-:S05]  /*1e40*/  IMAD.WIDE.U32 R8, R216, 0x8, R200 ;  /* 0x00000008d8087825 */ /* 0x001fca00078e00c8 */
[----:B------:R4:W5:Y:S01]  /*1e50*/  LDG.E.64 R204, desc[UR20][R8.64] ;  /* 0x0000001408cc7981 */ /* 0x000962000c1e1b00 */
[----:B--2---:R-:W-:Y:S02]  /*1e60*/  PRMT R202, R193, 0x7632, R202 ;  /* 0x00007632c1ca7816 */ /* 0x004fe400000000ca */
[----:B------:R-:W-:Y:S01]  /*1e70*/  PRMT R203, R194, 0x7632, R203 ;  /* 0x00007632c2cb7816 */ /* 0x000fe200000000cb */
[----:B----4-:R-:W-:Y:S01]  /*1e80*/  FADD.FTZ R9, R4, -UR34 ;  /* 0x8000002204097e21 */ /* 0x010fe20008010000 */
[----:B------:R-:W-:Y:S01]  /*1e90*/  FADD.FTZ R6, R6, -UR34 ;  /* 0x8000002206067e21 */ /* 0x000fe20008010000 */
[----:B------:R-:W-:Y:S01]  /*1ea0*/  FADD.FTZ R200, R7, -UR34 ;  /* 0x8000002207c87e21 */ /* 0x000fe20008010000 */
[----:B------:R-:W-:Y:S01]  /*1eb0*/  SHF.L.U32 R4, R194, 0x10, RZ ;  /* 0x00000010c2047819 */ /* 0x000fe200000006ff */
[----:B------:R-:W-:Y:S02]  /*1ec0*/  IMAD.U32 R194, R202, 0x10000, RZ ;  /* 0x00010000cac27824 */ /* 0x000fe400078e00ff */
[----:B------:R-:W-:Y:S01]  /*1ed0*/  FMUL.FTZ R7, R6, UR32 ;  /* 0x0000002006077c20 */ /* 0x000fe20008410000 */
[----:B------:R-:W2:Y:S01]  /*1ee0*/  LDL R202, [R1+0x68] ;  /* 0x0000680001ca7983 */ /* 0x000ea20000100800 */
[----:B------:R-:W-:-:S03]  /*1ef0*/  FMUL.FTZ R6, R200, UR32 ;  /* 0x00000020c8067c20 */ /* 0x000fc60008410000 */
[----:B------:R-:W4:Y:S01]  /*1f00*/  LDL R200, [R1+0x6c] ;  /* 0x00006c0001c87983 */ /* 0x000f220000100800 */
[C---:B------:R-:W-:Y:S02]  /*1f10*/  PRMT R201, R192.reuse, 0x7632, R201 ;  /* 0x00007632c0c97816 */ /* 0x040fe400000000c9 */
[C---:B------:R-:W-:Y:S02]  /*1f20*/  PRMT R229, R195.reuse, 0x7632, R229 ;  /* 0x00007632c3e57816 */ /* 0x040fe400000000e5 */
[----:B------:R-:W-:Y:S02]  /*1f30*/  SHF.L.U32 R3, R195, 0x10, RZ ;  /* 0x00000010c3037819 */ /* 0x000fe400000006ff */
[----:B------:R-:W-:Y:S02]  /*1f40*/  SHF.L.U32 R195, R201, 0x10, RZ ;  /* 0x00000010c9c37819 */ /* 0x000fe400000006ff */
[----:B------:R-:W4:Y:S01]  /*1f50*/  LDL R201, [R1+0x64] ;  /* 0x0000640001c97983 */ /* 0x000f220000100800 */
[----:B------:R-:W-:Y:S01]  /*1f60*/  FADD.FTZ R8, R5, -UR34 ;  /* 0x8000002205087e21 */ /* 0x000fe20008010000 */
[----:B------:R-:W-:Y:S01]  /*1f70*/  SHF.L.U32 R5, R192, 0x10, RZ ;  /* 0x00000010c0057819 */ /* 0x000fe200000006ff */
[----:B------:R-:W-:Y:S01]  /*1f80*/  FMUL.FTZ R9, R9, UR32 ;  /* 0x0000002009097c20 */ /* 0x000fe20008410000 */
[----:B---3--:R-:W-:Y:S01]  /*1f90*/  FADD.FTZ R192, R196, -UR34 ;  /* 0x80000022c4c07e21 */ /* 0x008fe20008010000 */
[----:B------:R-:W-:-:S02]  /*1fa0*/  FADD.FTZ R198, R198, -UR34 ;  /* 0x80000022c6c67e21 */ /* 0x000fc40008010000 */
[----:B------:R-:W-:Y:S01]  /*1fb0*/  FADD.FTZ R72, R72, R5 ;  /* 0x0000000548487221 */ /* 0x000fe20000010000 */
[-C--:B------:R-:W-:Y:S01]  /*1fc0*/  FFMA.FTZ R104, R9, R5.reuse, R104 ;  /* 0x0000000509687223 */ /* 0x080fe20000010068 */
[----:B------:R-:W-:Y:S01]  /*1fd0*/  FMUL.FTZ R235, R235, R5 ;  /* 0x00000005ebeb7220 */ /* 0x000fe20000410000 */
[----:B------:R-:W-:Y:S01]  /*1fe0*/  FMUL.FTZ R5, R192, UR32 ;  /* 0x00000020c0057c20 */ /* 0x000fe20008410000 */
[----:B------:R-:W-:Y:S01]  /*1ff0*/  FADD.FTZ R68, R68, R4 ;  /* 0x0000000444447221 */ /* 0x000fe20000010000 */
[-C--:B------:R-:W-:Y:S02]  /*2000*/  FMUL.FTZ R231, R231, R4.reuse ;  /* 0x00000004e7e77220 */ /* 0x080fe40000410000 */
[----:B------:R-:W-:Y:S01]  /*2010*/  FFMA.FTZ R100, R5, R4, R100 ;  /* 0x0000000405647223 */ /* 0x000fe20000010064 */
[----:B------:R-:W-:Y:S01]  /*2020*/  FMUL.FTZ R4, R198, UR32 ;  /* 0x00000020c6047c20 */ /* 0x000fe20008410000 */
[----:B------:R-:W-:Y:S01]  /*2030*/  FADD.FTZ R230, R197, -UR34 ;  /* 0x80000022c5e67e21 */ /* 0x000fe20008010000 */
[----:B------:R-:W-:Y:S01]  /*2040*/  FMUL.FTZ R8, R8, UR32 ;  /* 0x0000002008087c20 */ /* 0x000fe20008410000 */
[----:B------:R-:W-:Y:S01]  /*2050*/  FADD.FTZ R196, R227, R235 ;  /* 0x000000ebe3c47221 */ /* 0x000fe20000010000 */
[----:B------:R-:W-:Y:S01]  /*2060*/  FMUL.FTZ R234, R234, R195 ;  /* 0x000000c3eaea7220 */ /* 0x000fe20000410000 */
[----:B------:R-:W-:Y:S01]  /*2070*/  FADD.FTZ R199, R199, -UR34 ;  /* 0x80000022c7c77e21 */ /* 0x000fe20008010000 */
[----:B------:R-:W-:Y:S01]  /*2080*/  SHF.L.U32 R192, R229, 0x10, RZ ;  /* 0x00000010e5c07819 */ /* 0x000fe200000006ff */
[----:B------:R-:W-:Y:S01]  /*2090*/  FFMA.FTZ R197, R9, R235, R226 ;  /* 0x000000eb09c57223 */ /* 0x000fe200000100e2 */
[----:B------:R-:W-:Y:S01]  /*20a0*/  SHF.L.U32 R193, R193, 0x10, RZ ;  /* 0x00000010c1c17819 */ /* 0x000fe200000006ff */
[----:B------:R-:W-:Y:S01]  /*20b0*/  FADD.FTZ R70, R70, R3 ;  /* 0x0000000346467221 */ /* 0x000fe20000010000 */
[----:B------:R-:W-:Y:S01]  /*20c0*/  FFMA.FTZ R102, R4, R3, R102 ;  /* 0x0000000304667223 */ /* 0x000fe20000010066 */
[C---:B------:R-:W-:Y:S01]  /*20d0*/  FFMA.FTZ R105, R8.reuse, R195, R105 ;  /* 0x000000c308697223 */ /* 0x040fe20000010069 */
[----:B------:R-:W-:Y:S01]  /*20e0*/  FADD.FTZ R73, R73, R195 ;  /* 0x000000c349497221 */ /* 0x000fe20000010000 */
[----:B------:R-:W-:Y:S01]  /*20f0*/  FFMA.FTZ R195, R8, R234, R197 ;  /* 0x000000ea08c37223 */ /* 0x000fe200000100c5 */
[----:B------:R-:W-:Y:S01]  /*2100*/  FMUL.FTZ R233, R233, R193 ;  /* 0x000000c1e9e97220 */ /* 0x000fe20000410000 */
[-C--:B------:R-:W-:Y:S01]  /*2110*/  FFMA.FTZ R107, R6, R194.reuse, R107 ;  /* 0x000000c2066b7223 */ /* 0x080fe2000001006b */
[----:B------:R-:W-:Y:S01]  /*2120*/  FADD.FTZ R75, R75, R194 ;  /* 0x000000c24b4b7221 */ /* 0x000fe20000010000 */
[----:B------:R-:W-:Y:S01]  /*2130*/  FMUL.FTZ R232, R232, R194 ;  /* 0x000000c2e8e87220 */ /* 0x000fe20000410000 */
[C---:B------:R-:W-:Y:S01]  /*2140*/  FFMA.FTZ R195, R7.reuse, R233, R195 ;  /* 0x000000e907c37223 */ /* 0x040fe200000100c3 */
[----:B------:R-:W-:Y:S01]  /*2150*/  FADD.FTZ R74, R74, R193 ;  /* 0x000000c14a4a7221 */ /* 0x000fe20000010000 */
[----:B------:R-:W-:Y:S01]  /*2160*/  FFMA.FTZ R106, R7, R193, R106 ;  /* 0x000000c1076a7223 */ /* 0x000fe2000001006a */
[----:B------:R-:W-:Y:S01]  /*2170*/  SHF.L.U32 R193, R203, 0x10, RZ ;  /* 0x00000010cbc17819 */ /* 0x000fe200000006ff */
[----:B------:R-:W-:-:S04]  /*2180*/  FFMA.FTZ R195, R6, R232, R195 ;  /* 0x000000e806c37223 */ /* 0x000fc800000100c3 */
[----:B------:R-:W-:Y:S01]  /*2190*/  FFMA.FTZ R195, R5, R231, R195 ;  /* 0x000000e705c37223 */ /* 0x000fe200000100c3 */
[----:B------:R-:W-:Y:S01]  /*21a0*/  IADD3 R228, PT, PT, R228, 0x100, RZ ;  /* 0x00000100e4e47810 */ /* 0x000fe20007ffe0ff */
[----:B------:R-:W-:Y:S01]  /*21b0*/  FADD.FTZ R69, R69, R193 ;  /* 0x000000c145457221 */ /* 0x000fe20000010000 */
[----:B------:R-:W-:Y:S01]  /*21c0*/  FADD.FTZ R71, R71, R192 ;  /* 0x000000c047477221 */ /* 0x000fe20000010000 */
[----:B------:R-:W-:Y:S02]  /*21d0*/  IADD3 R216, PT, PT, R216, 0x100, RZ ;  /* 0x00000100d8d87810 */ /* 0x000fe40007ffe0ff */
[----:B------:R-:W-:Y:S01]  /*21e0*/  IADD3 R215, PT, PT, R215, 0x100, RZ ;  /* 0x00000100d7d77810 */ /* 0x000fe20007ffe0ff */
[----:B--2---:R-:W-:Y:S01]  /*21f0*/  FMUL.FTZ R229, R202, R3 ;  /* 0x00000003cae57220 */ /* 0x004fe20000410000 */
[----:B------:R-:W-:Y:S01]  /*2200*/  FADD.FTZ R3, R196, R234 ;  /* 0x000000eac4037221 */ /* 0x000fe20000010000 */
[----:B------:R-:W-:Y:S01]  /*2210*/  FMUL.FTZ R196, R199, UR32 ;  /* 0x00000020c7c47c20 */ /* 0x000fe20008410000 */
[----:B----4-:R-:W-:-:S02]  /*2220*/  FMUL.FTZ R197, R200, R192 ;  /* 0x000000c0c8c57220 */ /* 0x010fc40000410000 */
[----:B------:R-:W-:Y:S02]  /*2230*/  FADD.FTZ R194, R3, R233 ;  /* 0x000000e903c27221 */ /* 0x000fe40000010000 */
[----:B------:R1:W-:Y:S04]  /*2240*/  STL [R1+0x8], R196 ;  /* 0x000008c401007387 */ /* 0x0003e80000100800 */
[----:B------:R1:W-:Y:S01]  /*2250*/  STL [R1+0x10], R197 ;  /* 0x000010c501007387 */ /* 0x0003e20000100800 */
[----:B------:R-:W-:Y:S01]  /*2260*/  FADD.FTZ R194, R194, R232 ;  /* 0x000000e8c2c27221 */ /* 0x000fe20000010000 */
[----:B------:R-:W-:Y:S01]  /*2270*/  FMUL.FTZ R3, R230, UR32 ;  /* 0x00000020e6037c20 */ /* 0x000fe20008410000 */
[----:B------:R-:W-:Y:S02]  /*2280*/  FMUL.FTZ R230, R201, R193 ;  /* 0x000000c1c9e67220 */ /* 0x000fe40000410000 */
[----:B------:R-:W-:-:S02]  /*2290*/  FADD.FTZ R194, R194, R231 ;  /* 0x000000e7c2c27221 */ /* 0x000fc40000010000 */
[C---:B------:R-:W-:Y:S02]  /*22a0*/  FFMA.FTZ R195, R3.reuse, R230, R195 ;  /* 0x000000e603c37223 */ /* 0x040fe400000100c3 */
[----:B------:R-:W-:Y:S02]  /*22b0*/  FADD.FTZ R194, R194, R230 ;  /* 0x000000e6c2c27221 */ /* 0x000fe40000010000 */
[----:B------:R-:W-:Y:S02]  /*22c0*/  FFMA.FTZ R195, R4, R229, R195 ;  /* 0x000000e504c37223 */ /* 0x000fe400000100c3 */
[----:B------:R-:W-:Y:S01]  /*22d0*/  FADD.FTZ R194, R194, R229 ;  /* 0x000000e5c2c27221 */ /* 0x000fe20000010000 */
[----:B------:R-:W-:Y:S01]  /*22e0*/  FFMA.FTZ R101, R3, R193, R101 ;  /* 0x000000c103657223 */ /* 0x000fe20000010065 */
[C---:B------:R-:W-:Y:S01]  /*22f0*/  FFMA.FTZ R103, R196.reuse, R192, R103 ;  /* 0x000000c0c4677223 */ /* 0x040fe20000010067 */
[----:B------:R-:W-:Y:S01]  /*2300*/  FFMA.FTZ R226, R196, R197, R195 ;  /* 0x000000c5c4e27223 */ /* 0x000fe200000100c3 */
[----:B-1----:R-:W-:-:S07]  /*2310*/  FADD.FTZ R227, R194, R197 ;  /* 0x000000c5c2e37221 */ /* 0x002fce0000010000 */
.L_x_7383:
[----:B------:R-:W-:Y:S05]  /*2320*/  BSYNC.RECONVERGENT B1 ;  /* 0x0000000000017941 */ /* 0x000fea0003800200 */
.L_x_7382:
[----:B------:R-:W-:Y:S05]  /*2330*/  @!P4 BRA `(.L_x_7384) ;  /* 0x0000000800c4c947 */ /* 0x000fea0003800000 */
[----:B------:R-:W1:Y:S01]  /*2340*/  LDC.64 R200, c[0x0][0x3a8] ;  /* 0x0000ea00ffc87b82 */ /* 0x000e620000000a00 */
[----:B------:R-:W2:Y:S04]  /*2350*/  LDL R217, [R1+0x50] ;  /* 0x0000500001d97983 */ /* 0x000ea80000100800 */
[----:B------:R-:W3:Y:S03]  /*2360*/  LDL R220, [R1+0x58] ;  /* 0x0000580001dc7983 */ /* 0x000ee60000100800 */
[----:B0-----:R-:W0:Y:S01]  /*2370*/  LDC.64 R196, c[0x0][0x428] ;  /* 0x00010a00ffc47b82 */ /* 0x001e220000000a00 */
[----:B------:R-:W-:-:S07]  /*2380*/  ISETP.NE.U32.AND P0, PT, RZ, UR24, PT ;  /* 0x00000018ff007c0c */ /* 0x000fce000bf05070 */
[----:B------:R-:W4:Y:S01]  /*2390*/  LDC.64 R212, c[0x0][0x3b0] ;  /* 0x0000ec00ffd47b82 */ /* 0x000f220000000a00 */
[----:B-1----:R-:W-:-:S05]  /*23a0*/  IMAD.WIDE.U32 R200, R215, 0x20, R200 ;  /* 0x00000020d7c87825 */ /* 0x002fca00078e00c8 */
[----:B------:R-:W2:Y:S01]  /*23b0*/  LDG.E.128 R192, desc[UR20][R200.64] ;  /* 0x00000014c8c07981 */ /* 0x000ea2000c1e1d00 */
[----:B0-----:R-:W-:Y:S01]  /*23c0*/  IMAD.WIDE.U32 R196, R228, 0x10, R196 ;  /* 0x00000010e4c47825 */ /* 0x001fe200078e00c4 */
[----:B------:R-:W-:Y:S02]  /*23d0*/  ISETP.NE.AND.EX P0, PT, RZ, UR25, PT, P0 ;  /* 0x00000019ff007c0c */ /* 0x000fe4000bf05300 */
[----:B------:R-:W3:Y:S04]  /*23e0*/  LDL R228, [R1+0x4c] ;  /* 0x00004c0001e47983 */ /* 0x000ee80000100800 */
[----:B------:R-:W3:Y:S04]  /*23f0*/  LDG.E.128 R196, desc[UR20][R196.64] ;  /* 0x00000014c4c47981 */ /* 0x000ee8000c1e1d00 */
[----:B------:R-:W3:Y:S03]  /*2400*/  LDG.E.128 R200, desc[UR20][R200.64+0x10] ;  /* 0x00001014c8c87981 */ /* 0x000ee6000c1e1d00 */
[----:B------:R-:W0:Y:S01]  /*2410*/  @P0 LDC.64 R206, c[0x0][0x438] ;  /* 0x00010e00ffce0b82 */ /* 0x000e220000000a00 */
[----:B----4-:R-:W-:-:S04]  /*2420*/  IMAD.WIDE.U32 R212, R216, 0x8, R212 ;  /* 0x00000008d8d47825 */ /* 0x010fc800078e00d4 */
[----:B0-----:R-:W-:-:S05]  /*2430*/  @P0 IMAD.WIDE.U32 R206, R215, 0x20, R206 ;  /* 0x00000020d7ce0825 */ /* 0x001fca00078e00ce */
[----:B------:R-:W5:Y:S04]  /*2440*/  @P0 LDG.E.128 R168, desc[UR20][R206.64] ;  /* 0x00000014cea80981 */ /* 0x000f68000c1e1d00 */
[----:B------:R-:W5:Y:S04]  /*2450*/  @P0 LDG.E.128 R172, desc[UR20][R206.64+0x10] ;  /* 0x00001014ceac0981 */ /* 0x000f68000c1e1d00 */
[----:B------:R2:W5:Y:S02]  /*2460*/  LDG.E.64 R206, desc[UR20][R212.64] ;  /* 0x00000014d4ce7981 */ /* 0x000564000c1e1b00 */
[----:B--2---:R-:W-:Y:S01]  /*2470*/  FADD.FTZ R213, R192, -UR34 ;  /* 0x80000022c0d57e21 */ /* 0x004fe20008010000 */
[----:B------:R-:W-:-:S03]  /*2480*/  FADD.FTZ R209, R193, -UR34 ;  /* 0x80000022c1d17e21 */ /* 0x000fc60008010000 */
[----:B------:R-:W-:Y:S02]  /*2490*/  FMUL.FTZ R225, R213, UR32 ;  /* 0x00000020d5e17c20 */ /* 0x000fe40008410000 */
[----:B------:R-:W2:Y:S01]  /*24a0*/  LDL R213, [R1+0x40] ;  /* 0x0000400001d57983 */ /* 0x000ea20000100800 */
[----:B---3--:R-:W-:Y:S01]  /*24b0*/  FADD.FTZ R193, R203, -UR34 ;  /* 0x80000022cbc17e21 */ /* 0x008fe20008010000 */
[----:B------:R-:W-:Y:S02]  /*24c0*/  FADD.FTZ R192, R201, -UR34 ;  /* 0x80000022c9c07e21 */ /* 0x000fe40008010000 */
[----:B------:R-:W3:Y:S04]  /*24d0*/  LDL R203, [R1+0x54] ;  /* 0x0000540001cb7983 */ /* 0x000ee80000100800 */
[----:B------:R-:W4:Y:S01]  /*24e0*/  LDL R201, [R1+0x5c] ;  /* 0x00005c0001c97983 */ /* 0x000f220000100800 */
[----:B------:R-:W-:Y:S01]  /*24f0*/  FADD.FTZ R212, R195, -UR34 ;  /* 0x80000022c3d47e21 */ /* 0x000fe20008010000 */
[----:B------:R-:W-:-:S02]  /*2500*/  PRMT R218, R198, 0x7632, R218 ;  /* 0x00007632c6da7816 */ /* 0x000fc400000000da */
[----:B------:R-:W-:Y:S01]  /*2510*/  SHF.L.U32 R195, R198, 0x10, RZ ;  /* 0x00000010c6c37819 */ /* 0x000fe200000006ff */
[----:B------:R-:W-:Y:S01]  /*2520*/  FADD.FTZ R198, R200, -UR34 ;  /* 0x80000022c8c67e21 */ /* 0x000fe20008010000 */
[----:B------:R-:W-:Y:S01]  /*2530*/  FADD.FTZ R210, R194, -UR34 ;  /* 0x80000022c2d27e21 */ /* 0x000fe20008010000 */
[----:B------:R-:W4:Y:S01]  /*2540*/  LDL R200, [R1+0x44] ;  /* 0x0000440001c87983 */ /* 0x000f220000100800 */
[C---:B------:R-:W-:Y:S02]  /*2550*/  PRMT R216, R197.reuse, 0x7632, R216 ;  /* 0x00007632c5d87816 */ /* 0x040fe400000000d8 */
[----:B------:R-:W-:Y:S01]  /*2560*/  SHF.L.U32 R194, R197, 0x10, RZ ;  /* 0x00000010c5c27819 */ /* 0x000fe200000006ff */
[----:B------:R-:W-:Y:S02]  /*2570*/  FADD.FTZ R197, R202, -UR34 ;  /* 0x80000022cac57e21 */ /* 0x000fe40008010000 */
[----:B------:R-:W4:Y:S01]  /*2580*/  LDL R202, [R1+0x48] ;  /* 0x0000480001ca7983 */ /* 0x000f220000100800 */
[----:B------:R-:W-:-:S02]  /*2590*/  PRMT R214, R196, 0x7632, R214 ;  /* 0x00007632c4d67816 */ /* 0x000fc400000000d6 */
[----:B------:R-:W-:Y:S01]  /*25a0*/  SHF.L.U32 R196, R196, 0x10, RZ ;  /* 0x00000010c4c47819 */ /* 0x000fe200000006ff */
[----:B------:R-:W-:Y:S01]  /*25b0*/  FMUL.FTZ R221, R210, UR32 ;  /* 0x00000020d2dd7c20 */ /* 0x000fe20008410000 */
[C---:B------:R-:W-:Y:S01]  /*25c0*/  PRMT R222, R199.reuse, 0x7632, R222 ;  /* 0x00007632c7de7816 */ /* 0x040fe200000000de */
[----:B------:R-:W-:Y:S01]  /*25d0*/  IMAD.U32 R215, R199, 0x10000, RZ ;  /* 0x00010000c7d77824 */ /* 0x000fe200078e00ff */
[----:B------:R-:W-:Y:S01]  /*25e0*/  SHF.L.U32 R199, R214, 0x10, RZ ;  /* 0x00000010d6c77819 */ /* 0x000fe200000006ff */
[-C--:B------:R-:W-:Y:S01]  /*25f0*/  FMUL.FTZ R224, R217, R196.reuse ;  /* 0x000000c4d9e07220 */ /* 0x080fe20000410000 */
[----:B------:R-:W-:Y:S01]  /*2600*/  FMUL.FTZ R217, R198, UR32 ;  /* 0x00000020c6d97c20 */ /* 0x000fe20008410000 */
[----:B------:R-:W-:Y:S01]  /*2610*/  FADD.FTZ R64, R64, R196 ;  /* 0x000000c440407221 */ /* 0x000fe20000010000 */
[----:B------:R-:W-:Y:S01]  /*2620*/  FFMA.FTZ R96, R225, R196, R96 ;  /* 0x000000c4e1607223 */ /* 0x000fe20000010060 */
[----:B------:R-:W-:Y:S01]  /*2630*/  SHF.L.U32 R196, R216, 0x10, RZ ;  /* 0x00000010d8c47819 */ /* 0x000fe200000006ff */
[----:B------:R-:W-:Y:S01]  /*2640*/  FADD.FTZ R66, R66, R194 ;  /* 0x000000c242427221 */ /* 0x000fe20000010000 */
[-C--:B------:R-:W-:Y:S01]  /*2650*/  FFMA.FTZ R98, R221, R194.reuse, R98 ;  /* 0x000000c2dd627223 */ /* 0x080fe20000010062 */
[----:B------:R-:W-:Y:S01]  /*2660*/  FMUL.FTZ R220, R220, R194 ;  /* 0x000000c2dcdc7220 */ /* 0x000fe20000410000 */
[----:B------:R-:W-:Y:S01]  /*2670*/  FMUL.FTZ R219, R212, UR32 ;  /* 0x00000020d4db7c20 */ /* 0x000fe20008410000 */
[----:B------:R-:W-:Y:S01]  /*2680*/  SHF.L.U32 R194, R222, 0x10, RZ ;  /* 0x00000010dec27819 */ /* 0x000fe200000006ff */
[----:B------:R-:W-:Y:S01]  /*2690*/  FADD.FTZ R60, R60, R195 ;  /* 0x000000c33c3c7221 */ /* 0x000fe20000010000 */
[----:B------:R-:W-:Y:S01]  /*26a0*/  FFMA.FTZ R92, R217, R195, R92 ;  /* 0x000000c3d95c7223 */ /* 0x000fe2000001005c */
[----:B------:R-:W-:Y:S01]  /*26b0*/  FMUL.FTZ R210, R197, UR32 ;  /* 0x00000020c5d27c20 */ /* 0x000fe20008410000 */
[----:B------:R-:W-:Y:S01]  /*26c0*/  FMUL.FTZ R223, R209, UR32 ;  /* 0x00000020d1df7c20 */ /* 0x000fe20008410000 */
[----:B------:R-:W-:Y:S01]  /*26d0*/  FFMA.FTZ R197, R225, R224, R226 ;  /* 0x000000e0e1c57223 */ /* 0x000fe200000100e2 */
[----:B------:R-:W-:Y:S01]  /*26e0*/  SHF.L.U32 R198, R218, 0x10, RZ ;  /* 0x00000010dac67819 */ /* 0x000fe200000006ff */
[----:B------:R-:W-:Y:S01]  /*26f0*/  FFMA.FTZ R99, R219, R196, R99 ;  /* 0x000000c4db637223 */ /* 0x000fe20000010063 */
[----:B------:R-:W-:Y:S01]  /*2700*/  FADD.FTZ R67, R67, R196 ;  /* 0x000000c443437221 */ /* 0x000fe20000010000 */
[----:B------:R-:W-:-:S05]  /*2710*/  FMUL.FTZ R193, R193, UR32 ;  /* 0x00000020c1c17c20 */ /* 0x000fca0008410000 */
[----:B------:R1:W-:Y:S01]  /*2720*/  STL [R1+0x24], R193 ;  /* 0x000024c101007387 */ /* 0x0003e20000100800 */
[----:B------:R-:W-:Y:S01]  /*2730*/  FADD.FTZ R62, R62, R215 ;  /* 0x000000d73e3e7221 */ /* 0x000fe20000010000 */
[----:B------:R-:W-:Y:S01]  /*2740*/  FFMA.FTZ R97, R223, R199, R97 ;  /* 0x000000c7df617223 */ /* 0x000fe20000010061 */
[----:B------:R-:W-:Y:S01]  /*2750*/  FADD.FTZ R65, R65, R199 ;  /* 0x000000c741417221 */ /* 0x000fe20000010000 */
[----:B------:R-:W-:Y:S01]  /*2760*/  FFMA.FTZ R94, R210, R215, R94 ;  /* 0x000000d7d25e7223 */ /* 0x000fe2000001005e */
[----:B------:R-:W-:Y:S01]  /*2770*/  FADD.FTZ R61, R61, R198 ;  /* 0x000000c63d3d7221 */ /* 0x000fe20000010000 */
[----:B------:R-:W-:Y:S01]  /*2780*/  FADD.FTZ R63, R63, R194 ;  /* 0x000000c23f3f7221 */ /* 0x000fe20000010000 */
[----:B------:R-:W-:Y:S01]  /*2790*/  FFMA.FTZ R95, R193, R194, R95 ;  /* 0x000000c2c15f7223 */ /* 0x000fe2000001005f */
[----:B--2---:R-:W-:Y:S01]  /*27a0*/  FMUL.FTZ R214, R213, R195 ;  /* 0x000000c3d5d67220 */ /* 0x004fe20000410000 */
[----:B------:R-:W-:Y:S01]  /*27b0*/  FADD.FTZ R195, R227, R224 ;  /* 0x000000e0e3c37221 */ /* 0x000fe20000010000 */
[----:B---3--:R-:W-:Y:S01]  /*27c0*/  FMUL.FTZ R222, R203, R199 ;  /* 0x000000c7cbde7220 */ /* 0x008fe20000410000 */
[----:B----4-:R-:W-:Y:S01]  /*27d0*/  FMUL.FTZ R218, R201, R196 ;  /* 0x000000c4c9da7220 */ /* 0x010fe20000410000 */
[----:B------:R-:W-:-:S02]  /*27e0*/  FMUL.FTZ R196, R228, R194 ;  /* 0x000000c2e4c47220 */ /* 0x000fc40000410000 */
[----:B------:R-:W-:Y:S01]  /*27f0*/  FADD.FTZ R195, R195, R222 ;  /* 0x000000dec3c37221 */ /* 0x000fe20000010000 */
[----:B------:R-:W-:-:S03]  /*2800*/  FFMA.FTZ R197, R223, R222, R197 ;  /* 0x000000dedfc57223 */ /* 0x000fc600000100c5 */
[----:B------:R-:W-:Y:S01]  /*2810*/  FADD.FTZ R195, R195, R220 ;  /* 0x000000dcc3c37221 */ /* 0x000fe20000010000 */
[----:B------:R-:W-:Y:S01]  /*2820*/  FFMA.FTZ R197, R221, R220, R197 ;  /* 0x000000dcddc57223 */ /* 0x000fe200000100c5 */
[----:B------:R1:W-:Y:S01]  /*2830*/  STL [R1+0x20], R196 ;  /* 0x000020c401007387 */ /* 0x0003e20000100800 */
[----:B------:R-:W-:Y:S01]  /*2840*/  FMUL.FTZ R213, R192, UR32 ;  /* 0x00000020c0d57c20 */ /* 0x000fe20008410000 */
        /* <DEDUP_REMOVED lines=10> */
[----:B------:R-:W-:Y:S02]  /*28f0*/  FFMA.FTZ R93, R213, R198, R93 ;  /* 0x000000c6d55d7223 */ /* 0x000fe4000001005d */
[----:B------:R-:W-:Y:S01]  /*2900*/  FADD.FTZ R227, R195, R196 ;  /* 0x000000c4c3e37221 */ /* 0x000fe20000010000 */
[----:B------:R-:W-:Y:S01]  /*2910*/  FFMA.FTZ R226, R193, R196, R192 ;  /* 0x000000c4c1e27223 */ /* 0x000fe200000100c0 */
[----:B-1----:R-:W-:Y:S06]  /*2920*/  BRA `(.L_x_7384) ;  /* 0x0000000400487947 */ /* 0x002fec0003800000 */
.L_x_7377:
        /* <DEDUP_REMOVED lines=43> */
.L_x_7385:
        /* <DEDUP_REMOVED lines=16> */
[C---:B-1----:R-:W-:Y:S01]  /*2ce0*/  @P3 IMAD.WIDE.U32 R196, R195.reuse, 0x8, R192 ;  /* 0x00000008c3c43825 */ /* 0x042fe200078e00c0 */
[----:B------:R-:W-:-:S04]  /*2cf0*/  @P3 IADD3 R195, PT, PT, R195, 0x100, RZ ;  /* 0x00000100c3c33810 */ /* 0x000fc80007ffe0ff */
[----:B------:R1:W5:Y:S01]  /*2d00*/  @P3 LDG.E.64 R204, desc[UR20][R196.64] ;  /* 0x00000014c4cc3981 */ /* 0x000362000c1e1b00 */
        /* <DEDUP_REMOVED lines=8> */
[----:B--2---:R-:W-:-:S04]  /*2d90*/  @P2 IMAD.WIDE.U32 R192, R194, 0x20, R198 ;  /* 0x00000020c2c02825 */ /* 0x004fc800078e00c6 */
[----:B------:R-:W-:Y:S01]  /*2da0*/  @P2 VIADD R194, R194, 0x100 ;  /* 0x00000100c2c22836 */ /* 0x000fe20000000000 */
        /* <DEDUP_REMOVED lines=10> */
.L_x_7384:
[----:B---34-:R-:W-:Y:S05]  /*2e50*/  BSYNC.RECONVERGENT B0 ;  /* 0x0000000000007941 */ /* 0x018fea0003800200 */
.L_x_7376:
[----:B-12---:R-:W1:Y:S01]  /*2e60*/  SHFL.DOWN PT, R192, R227, 0x10, 0x1f ;  /* 0x0a001f00e3c07f89 */ /* 0x006e6200000e0000 */
[----:B------:R-:W-:Y:S03]  /*2e70*/  BSSY.RECONVERGENT B0, `(.L_x_7386) ;  /* 0x000001f000007945 */ /* 0x000fe60003800200 */
[----:B------:R-:W2:Y:S01]  /*2e80*/  SHFL.DOWN PT, R193, R226, 0x10, 0x1f ;  /* 0x0a001f00e2c17f89 */ /* 0x000ea200000e0000 */
[----:B------:R-:W3:Y:S01]  /*2e90*/  S2R R199, SR_TID.X ;  /* 0x0000000000c77919 */ /* 0x000ee20000002100 */
[----:B-1----:R-:W-:Y:S01]  /*2ea0*/  FADD.FTZ R192, R192, R227 ;  /* 0x000000e3c0c07221 */ /* 0x002fe20000010000 */
[----:B--2---:R-:W-:-:S04]  /*2eb0*/  FADD.FTZ R193, R193, R226 ;  /* 0x000000e2c1c17221 */ /* 0x004fc80000010000 */
[----:B------:R-:W1:Y:S01]  /*2ec0*/  SHFL.DOWN PT, R194, R192, 0x8, 0x1f ;  /* 0x09001f00c0c27f89 */ /* 0x000e6200000e0000 */
[----:B---3--:R-:W-:Y:S01]  /*2ed0*/  LOP3.LUT P0, RZ, R199, 0x1f, RZ, 0xc0, !PT ;  /* 0x0000001fc7ff7812 */ /* 0x008fe2000780c0ff */
[----:B-1----:R-:W-:Y:S02]  /*2ee0*/  FADD.FTZ R192, R192, R194 ;  /* 0x000000c2c0c07221 */ /* 0x002fe40000010000 */
[----:B------:R-:W1:Y:S02]  /*2ef0*/  SHFL.DOWN PT, R194, R193, 0x8, 0x1f ;  /* 0x09001f00c1c27f89 */ /* 0x000e6400000e0000 */
[----:B-1----:R-:W-:Y:S02]  /*2f00*/  FADD.FTZ R193, R193, R194 ;  /* 0x000000c2c1c17221 */ /* 0x002fe40000010000 */
[----:B------:R-:W1:Y:S02]  /*2f10*/  SHFL.DOWN PT, R194, R192, 0x4, 0x1f ;  /* 0x08801f00c0c27f89 */ /* 0x000e6400000e0000 */
[----:B-1----:R-:W-:-:S02]  /*2f20*/  FADD.FTZ R192, R192, R194 ;  /* 0x000000c2c0c07221 */ /* 0x002fc40000010000 */
        /* <DEDUP_REMOVED lines=9> */
[----:B-1----:R-:W-:Y:S01]  /*2fc0*/  FADD.FTZ R193, R193, R194 ;  /* 0x000000c2c1c17221 */ /* 0x002fe20000010000 */
        /* <DEDUP_REMOVED lines=9> */
.L_x_7387:
[----:B------:R-:W-:Y:S05]  /*3060*/  BSYNC.RECONVERGENT B0 ;  /* 0x0000000000007941 */ /* 0x000fea0003800200 */
.L_x_7386:
[----:B------:R-:W2:Y:S01]  /*3070*/  LDL.LU R198, [R1+0x28] ;  /* 0x0000280001c67983 */ /* 0x000ea20000300800 */
[----:B------:R-:W3:Y:S01]  /*3080*/  S2UR UR6, SR_CgaCtaId ;  /* 0x00000000000679c3 */ /* 0x000ee20000008800 */
[----:B------:R-:W-:Y:S01]  /*3090*/  UMOV UR5, 0x400 ;  /* 0x0000040000057882 */ /* 0x000fe20000000000 */
[----:B------:R-:W-:-:S06]  /*30a0*/  @UP3 UIADD3 UR10, UPT, UPT, UR10, -0x1, URZ ;  /* 0xffffffff0a0a3890 */ /* 0x000fcc000fffe0ff */
[----:B------:R-:W-:Y:S01]  /*30b0*/  BAR.SYNC.DEFER_BLOCKING 0x0 ;  /* 0x0000000000007b1d */ /* 0x000fe20000010000 */
[----:B------:R-:W-:Y:S01]  /*30c0*/  ISETP.NE.AND P0, PT, RZ, UR30, PT ;  /* 0x0000001eff007c0c */ /* 0x000fe2000bf05270 */
[----:B------:R-:W-:Y:S01]  /*30d0*/  @UP3 UIMAD UR10, UR10, UR9, URZ ;  /* 0x000000090a0a32a4 */ /* 0x000fe2000f8e02ff */
[----:B------:R-:W-:-:S03]  /*30e0*/  PLOP3.LUT P5, PT, PT, PT, UP3, 0x80, 0x8 ;  /* 0x000000000008781c */ /* 0x000fc60003faf038 */
[----:B------:R-:W-:Y:S01]  /*30f0*/  BSSY.RECONVERGENT B0, `(.L_x_7388) ;  /* 0x0000399000007945 */ /* 0x000fe20003800200 */
[----:B---3--:R-:W-:-:S04]  /*3100*/  ULEA UR5, UR6, UR5, 0x18 ;  /* 0x0000000506057291 */ /* 0x008fc8000f8ec0ff */
[----:B------:R-:W-:Y:S02]  /*3110*/  UIADD3 UR6, UPT, UPT, UR5, 0x8040, URZ ;  /* 0x0000804005067890 */ /* 0x000fe4000fffe0ff */
[----:B------:R-:W-:-:S09]  /*3120*/  @!UP1 UIADD3 UR6, UPT, UPT, UR5, 0x8000, URZ ;  /* 0x0000800005069890 */ /* 0x000fd2000fffe0ff */
[----:B-1----:R-:W1:Y:S01]  /*3130*/  LDS.128 R192, [UR6] ;  /* 0x00000006ffc07984 */ /* 0x002e620008000c00 */
[----:B------:R-:W-:Y:S02]  /*3140*/  UIADD3 UR6, UPT, UPT, UR5, 0x8050, URZ ;  /* 0x0000805005067890 */ /* 0x000fe4000fffe0ff */
[----:B------:R-:W-:Y:S01]  /*3150*/  @!UP1 UIADD3 UR6, UPT, UPT, UR5, 0x8010, URZ ;  /* 0x0000801005069890 */ /* 0x000fe2000fffe0ff */
[----:B-1----:R-:W-:Y:S01]  /*3160*/  FADD.FTZ R192, RZ, R192 ;  /* 0x000000c0ffc07221 */ /* 0x002fe20000010000 */
[----:B------:R-:W-:-:S03]  /*3170*/  FADD.FTZ R193, RZ, R193 ;  /* 0x000000c1ffc17221 */ /* 0x000fc60000010000 */
[----:B0-----:R-:W-:Y:S01]  /*3180*/  FADD.FTZ R196, R194, R192 ;  /* 0x000000c0c2c47221 */ /* 0x001fe20000010000 */
        /* <DEDUP_REMOVED lines=22> */
[----:B------:R-:W-:Y:S02]  /*32f0*/  MOV R194, RZ ;  /* 0x000000ff00c27202 */ /* 0x000fe40000000f00 */
        /* <DEDUP_REMOVED lines=15> */
.L_x_7390:
        /* <DEDUP_REMOVED lines=21> */
.L_x_7395:
[----:B------:R-:W-:Y:S05]  /*3540*/  BSYNC.RECONVERGENT B1 ;  /* 0x0000000000017941 */ /* 0x000fea0003800200 */
.L_x_7394:
        /* <DEDUP_REMOVED lines=13> */
.L_x_7393:
        /* <DEDUP_REMOVED lines=18> */
.L_x_7398:
[----:B------:R-:W-:Y:S05]  /*3740*/  BSYNC.RECONVERGENT B1 ;  /* 0x0000000000017941 */ /* 0x000fea0003800200 */
.L_x_7397:
        /* <DEDUP_REMOVED lines=13> */
.L_x_7396:
        /* <DEDUP_REMOVED lines=15> */
.L_x_7401:
[----:B------:R-:W-:Y:S05]  /*3910*/  BSYNC.RECONVERGENT B1 ;  /* 0x0000000000017941 */ /* 0x000fea0003800200 */
.L_x_7400:
        /* <DEDUP_REMOVED lines=13> */
.L_x_7399:
        /* <DEDUP_REMOVED lines=16> */
.L_x_7404:
[----:B------:R-:W-:Y:S05]  /*3af0*/  BSYNC.RECONVERGENT B1 ;  /* 0x0000000000017941 */ /* 0x000fea0003800200 */
.L_x_7403:
        /* <DEDUP_REMOVED lines=13> */
.L_x_7402:
        /* <DEDUP_REMOVED lines=15> */
.L_x_7407:
[----:B------:R-:W-:Y:S05]  /*3cc0*/  BSYNC.RECONVERGENT B1 ;  /* 0x0000000000017941 */ /* 0x000fea0003800200 */
.L_x_7406:
        /* <DEDUP_REMOVED lines=13> */
.L_x_7405:
        /* <DEDUP_REMOVED lines=16> */
.L_x_7410:
[----:B------:R-:W-:Y:S05]  /*3ea0*/  BSYNC.RECONVERGENT B1 ;  /* 0x0000000000017941 */ /* 0x000fea0003800200 */
.L_x_7409:
        /* <DEDUP_REMOVED lines=13> */
.L_x_7408:
        /* <DEDUP_REMOVED lines=15> */
.L_x_7413:
[----:B------:R-:W-:Y:S05]  /*4070*/  BSYNC.RECONVERGENT B1 ;  /* 0x0000000000017941 */ /* 0x000fea0003800200 */
.L_x_7412:
        /* <DEDUP_REMOVED lines=13> */
.L_x_7411:
        /* <DEDUP_REMOVED lines=19> */
.L_x_7416:
[----:B------:R-:W-:Y:S05]  /*4280*/  BSYNC.RECONVERGENT B1 ;  /* 0x0000000000017941 */ /* 0x000fea0003800200 */
.L_x_7415:
        /* <DEDUP_REMOVED lines=14> */
.L_x_7392:
        /* <DEDUP_REMOVED lines=15> */
.L_x_7419:
[----:B------:R-:W-:Y:S05]  /*4460*/  BSYNC.RECONVERGENT B1 ;  /* 0x0000000000017941 */ /* 0x000fea0003800200 */
.L_x_7418:
        /* <DEDUP_REMOVED lines=13> */
.L_x_7417:
        /* <DEDUP_REMOVED lines=18> */
.L_x_7422:
[----:B------:R-:W-:Y:S05]  /*4660*/  BSYNC.RECONVERGENT B1 ;  /* 0x0000000000017941 */ /* 0x000fea0003800200 */
.L_x_7421:
        /* <DEDUP_REMOVED lines=13> */
.L_x_7420:
        /* <DEDUP_REMOVED lines=15> */
.L_x_7425:
[----:B------:R-:W-:Y:S05]  /*4830*/  BSYNC.RECONVERGENT B1 ;  /* 0x0000000000017941 */ /* 0x000fea0003800200 */
.L_x_7424:
        /* <DEDUP_REMOVED lines=13> */
.L_x_7423:
        /* <DEDUP_REMOVED lines=16> */
.L_x_7428:
[----:B------:R-:W-:Y:S05]  /*4a10*/  BSYNC.RECONVERGENT B1 ;  /* 0x0000000000017941 */ /* 0x000fea0003800200 */
.L_x_7427:
        /* <DEDUP_REMOVED lines=13> */
.L_x_7426:
        /* <DEDUP_REMOVED lines=15> */
.L_x_7431:
[----:B------:R-:W-:Y:S05]  /*4be0*/  BSYNC.RECONVERGENT B1 ;  /* 0x0000000000017941 */ /* 0x000fea0003800200 */
.L_x_7430:
        /* <DEDUP_REMOVED lines=13> */
.L_x_7429:
        /* <DEDUP_REMOVED lines=16> */
.L_x_7434:
[----:B------:R-:W-:Y:S05]  /*4dc0*/  BSYNC.RECONVERGENT B1 ;  /* 0x0000000000017941 */ /* 0x000fea0003800200 */
.L_x_7433:
        /* <DEDUP_REMOVED lines=13> */
.L_x_7432:
        /* <DEDUP_REMOVED lines=15> */
.L_x_7437:
[----:B------:R-:W-:Y:S05]  /*4f90*/  BSYNC.RECONVERGENT B1 ;  /* 0x0000000000017941 */ /* 0x000fea0003800200 */
.L_x_7436:
        /* <DEDUP_REMOVED lines=13> */
.L_x_7435:
        /* <DEDUP_REMOVED lines=41> */
[----:B------:R-:W-:-:S04]  /*5300*/  FMUL.FTZ R187, R187, UR32 ;  /* 0x00000020bbbb7c20 */ /* 0x000fc80008410000 */
[----:B------:R-:W-:Y:S02]  /*5310*/  FSEL R189, R189, RZ, P0 ;  /* 0x000000ffbdbd7208 */ /* 0x000fe40000000000 */
[----:B------:R-:W-:Y:S01]  /*5320*/  FSEL R187, R187, RZ, P0 ;  /* 0x000000ffbbbb7208 */ /* 0x000fe20000000000 */
        /* <DEDUP_REMOVED lines=15> */
.L_x_7391:
        /* <DEDUP_REMOVED lines=16> */
[----:B------:R-:W-:Y:S01]  /*5520*/  IMAD.MOV.U32 R197, RZ, RZ, RZ ;  /* 0x000000ffffc57224 */ /* 0x000fe200078e00ff */
[----:B------:R-:W-:Y:S02]  /*5530*/  @P5 SHF.L.U32 R198, R176, 0x10, RZ ;  /* 0x00000010b0c65819 */ /* 0x000fe400000006ff */
[----:B------:R-:W-:-:S04]  /*5540*/  FMUL.FTZ R196, R196, UR22 ;  /* 0x00000016c4c47c20 */ /* 0x000fc80008410000 */
[-C--:B------:R-:W-:Y:S01]  /*5550*/  @P5 FMUL.FTZ R197, R198, R196.reuse ;  /* 0x000000c4c6c55220 */ /* 0x080fe20000410000 */
[----:B------:R-:W-:-:S03]  /*5560*/  FMUL.FTZ R196, R148, R196 ;  /* 0x000000c494c47220 */ /* 0x000fc60000410000 */
[----:B------:R-:W-:Y:S02]  /*5570*/  FADD.FTZ R56, R56, R197 ;  /* 0x000000c538387221 */ /* 0x000fe40000010000 */
[----:B------:R-:W-:-:S04]  /*5580*/  FSEL R196, R196, RZ, P5 ;  /* 0x000000ffc4c47208 */ /* 0x000fc80002800000 */
[----:B------:R-:W-:-:S04]  /*5590*/  F2FP.BF16.F32.PACK_AB R196, RZ, R196 ;  /* 0x000000c4ffc4723e */ /* 0x000fc800000010ff */
[----:B------:R-:W-:-:S07]  /*55a0*/  PRMT R180, R196, 0x7610, R180 ;  /* 0x00007610c4b47816 */ /* 0x000fce00000000b4 */
.L_x_7439:
[----:B------:R-:W-:Y:S05]  /*55b0*/  BRA.U !UP3, `(.L_x_7440) ;  /* 0x000000010b587547 */ /* 0x000fea000b800000 */
[----:B------:R-:W2:Y:S04]  /*55c0*/  LDL R198, [R1+0x4] ;  /* 0x0000040001c67983 */ /* 0x000ea80000100800 */
[----:B------:R-:W3:Y:S01]  /*55d0*/  LDL R197, [R1] ;  /* 0x0000000001c57983 */ /* 0x000ee20000100800 */
[----:B------:R-:W-:Y:S02]  /*55e0*/  PLOP3.LUT P6, PT, PT, PT, UP2, 0x80, 0x8 ;  /* 0x000000000008781c */ /* 0x000fe40003fcf028 */
[----:B------:R-:W-:Y:S02]  /*55f0*/  PLOP3.LUT P0, PT, PT, PT, UP2, 0x80, 0x8 ;  /* 0x000000000008781c */ /* 0x000fe40003f0f028 */
[----:B------:R-:W-:Y:S02]  /*5600*/  MOV R196, UR8 ;  /* 0x0000000800c47c02 */ /* 0x000fe40008000f00 */
[----:B------:R-:W-:-:S07]  /*5610*/  PLOP3.LUT P5, PT, PT, PT, UP2, 0x80, 0x8 ;  /* 0x000000000008781c */ /* 0x000fce0003faf028 */
[----:B--2---:R-:W-:Y:S01]  /*5620*/  @P6 FFMA.FTZ R196, R198, R196, UR10 ;  /* 0x0000000ac6c46e23 */ /* 0x004fe200080100c4 */
[----:B-----5:R-:W-:Y:S01]  /*5630*/  LOP3.LUT P6, RZ, R18, 0xff00, RZ, 0xc0, !PT ;  /* 0x0000ff0012ff7812 */ /* 0x020fe200078cc0ff */
[----:B------:R-:W-:Y:S02]  /*5640*/  HFMA2 R198, -RZ, RZ, 0, 0 ;  /* 0x00000000ffc67431 */ /* 0x000fe400000001ff */
        /* <DEDUP_REMOVED lines=8> */
[----:B------:R-:W-:-:S03]  /*56d0*/  FMUL.FTZ R197, R149, R197 ;  /* 0x000000c595c57220 */ /* 0x000fc60000410000 */
[----:B------:R-:W-:Y:S02]  /*56e0*/  FADD.FTZ R57, R57, R198 ;  /* 0x000000c639397221 */ /* 0x000fe40000010000 */
[----:B------:R-:W-:-:S04]  /*56f0*/  FSEL R196, R197, RZ, P6 ;  /* 0x000000ffc5c47208 */ /* 0x000fc80003000000 */
[----:B------:R-:W-:-:S04]  /*5700*/  F2FP.BF16.F32.PACK_AB R196, RZ, R196 ;  /* 0x000000c4ffc4723e */ /* 0x000fc800000010ff */
[----:B------:R-:W-:-:S07]  /*5710*/  PRMT R180, R180, 0x5410, R196 ;  /* 0x00005410b4b47816 */ /* 0x000fce00000000c4 */
.L_x_7440:
        /* <DEDUP_REMOVED lines=20> */
.L_x_7441:
[----:B------:R-:W-:Y:S05]  /*5860*/  BRA.U !UP3, `(.L_x_7442) ;  /* 0x000000010b507547 */ /* 0x000fea000b800000 */
[----:B------:R-:W-:Y:S01]  /*5870*/  PLOP3.LUT P6, PT, PT, PT, UP2, 0x80, 0x8 ;  /* 0x000000000008781c */ /* 0x000fe20003fcf028 */
[----:B------:R-:W-:Y:S01]  /*5880*/  HFMA2 R198, -RZ, RZ, 0, 0 ;  /* 0x00000000ffc67431 */ /* 0x000fe200000001ff */
        /* <DEDUP_REMOVED lines=18> */
.L_x_7442:
        /* <DEDUP_REMOVED lines=20> */
.L_x_7443:
        /* <DEDUP_REMOVED lines=21> */
.L_x_7444:
        /* <DEDUP_REMOVED lines=20> */
.L_x_7445:
[----:B------:R-:W-:Y:S05]  /*5d80*/  BRA.U !UP3, `(.L_x_7414) ;  /* 0x0000000d0b047547 */ /* 0x000fea000b800000 */
[----:B------:R-:W2:Y:S04]  /*5d90*/  LDL R198, [R1+0x1c] ;  /* 0x00001c0001c67983 */ /* 0x000ea80000100800 */
[----:B------:R-:W3:Y:S01]  /*5da0*/  LDL R197, [R1+0x18] ;  /* 0x0000180001c57983 */ /* 0x000ee20000100800 */
[----:B------:R-:W-:Y:S02]  /*5db0*/  PLOP3.LUT P0, PT, PT, PT, UP2, 0x80, 0x8 ;  /* 0x000000000008781c */ /* 0x000fe40003f0f028 */
[----:B------:R-:W-:Y:S02]  /*5dc0*/  MOV R196, UR8 ;  /* 0x0000000800c47c02 */ /* 0x000fe40008000f00 */
[----:B------:R-:W-:Y:S02]  /*5dd0*/  PLOP3.LUT P6, PT, PT, PT, UP2, 0x80, 0x8 ;  /* 0x000000000008781c */ /* 0x000fe40003fcf028 */
[----:B------:R-:W-:-:S07]  /*5de0*/  PLOP3.LUT P5, PT, PT, PT, UP2, 0x80, 0x8 ;  /* 0x000000000008781c */ /* 0x000fce0003faf028 */
[----:B--2---:R-:W-:Y:S01]  /*5df0*/  @P0 FFMA.FTZ R196, R198, R196, UR10 ;  /* 0x0000000ac6c40e23 */ /* 0x004fe200080100c4 */
[----:B-----5:R-:W-:Y:S01]  /*5e00*/  ISETP.GE.U32.AND P0, PT, R18, RZ, PT ;  /* 0x000000ff1200720c */ /* 0x020fe20003f06070 */
[----:B------:R-:W-:Y:S02]  /*5e10*/  HFMA2 R198, -RZ, RZ, 0, 0 ;  /* 0x00000000ffc67431 */ /* 0x000fe400000001ff */
        /* <DEDUP_REMOVED lines=15> */
.L_x_7438:
[----:B------:R-:W2:Y:S04]  /*5f10*/  LDL R197, [R1+0x4] ;  /* 0x0000040001c57983 */ /* 0x000ea80000100800 */
[----:B------:R-:W3:Y:S01]  /*5f20*/  LDL R196, [R1] ;  /* 0x0000000001c47983 */ /* 0x000ee20000100800 */
[----:B------:R-:W-:Y:S02]  /*5f30*/  PLOP3.LUT P0, PT, PT, PT, UP2, 0x80, 0x8 ;  /* 0x000000000008781c */ /* 0x000fe40003f0f028 */
[----:B------:R-:W-:Y:S02]  /*5f40*/  PLOP3.LUT P6, PT, PT, PT, UP2, 0x80, 0x8 ;  /* 0x000000000008781c */ /* 0x000fe40003fcf028 */
[----:B------:R-:W-:Y:S02]  /*5f50*/  MOV R184, UR8 ;  /* 0x0000000800b87c02 */ /* 0x000fe40008000f00 */
[----:B------:R-:W-:-:S02]  /*5f60*/  PLOP3.LUT P5, PT, PT, PT, UP2, 0x80, 0x8 ;  /* 0x000000000008781c */ /* 0x000fc40003faf028 */
[----:B-----5:R-:W-:Y:S02]  /*5f70*/  MOV R188, R24 ;  /* 0x0000001800bc7202 */ /* 0x020fe40000000f00 */
[----:B------:R-:W-:Y:S02]  /*5f80*/  MOV R189, R25 ;  /* 0x0000001900bd7202 */ /* 0x000fe40000000f00 */
[----:B------:R-:W-:Y:S01]  /*5f90*/  MOV R190, R26 ;  /* 0x0000001a00be7202 */ /* 0x000fe20000000f00 */
[----:B------:R-:W-:Y:S01]  /*5fa0*/  @P0 FFMA.FTZ R184, R0, R184, UR10 ;  /* 0x0000000a00b80e23 */ /* 0x000fe200080100b8 */
[----:B------:R-:W-:-:S03]  /*5fb0*/  PLOP3.LUT P0, PT, PT, PT, UP2, 0x80, 0x8 ;  /* 0x000000000008781c */ /* 0x000fc60003f0f028 */
[----:B------:R-:W-:Y:S01]  /*5fc0*/  @P6 FADD.FTZ R184, R211, -R184 ;  /* 0x800000b8d3b86221 */ /* 0x000fe20000010000 */
[----:B------:R-:W-:-:S03]  /*5fd0*/  PLOP3.LUT P6, PT, PT, PT, UP2, 0x80, 0x8 ;  /* 0x000000000008781c */ /* 0x000fc60003fcf028 */
[----:B------:R-:W-:Y:S01]  /*5fe0*/  @P5 FFMA.FTZ R188, R184, UR32, R24 ;  /* 0x00000020b8bc5c23 */ /* 0x000fe20008010018 */
[----:B------:R-:W-:Y:S01]  /*5ff0*/  PLOP3.LUT P5, PT, PT, PT, UP2, 0x80, 0x8 ;  /* 0x000000000008781c */ /* 0x000fe20003faf028 */
[----:B------:R-:W-:-:S04]  /*6000*/  IMAD.U32 R184, RZ, RZ, UR8 ;  /* 0x00000008ffb87e24 */ /* 0x000fc8000f8e00ff */
[----:B--2---:R-:W-:Y:S01]  /*6010*/  @P0 FFMA.FTZ R184, R197, R184, UR10 ;  /* 0x0000000ac5b80e23 */ /* 0x004fe200080100b8 */
[----:B------:R-:W-:-:S03]  /*6020*/  PLOP3.LUT P0, PT, PT, PT, UP2, 0x80, 0x8 ;  /* 0x000000000008781c */ /* 0x000fc60003f0f028 */
[----:B---3--:R-:W-:Y:S01]  /*6030*/  @P6 FADD.FTZ R184, R196, -R184 ;  /* 0x800000b8c4b86221 */ /* 0x008fe20000010000 */
[----:B------:R-:W-:-:S03]  /*6040*/  PLOP3.LUT P6, PT, PT, PT, UP2, 0x80, 0x8 ;  /* 0x000000000008781c */ /* 0x000fc60003fcf028 */
[----:B------:R-:W-:Y:S01]  /*6050*/  @P5 FFMA.FTZ R189, R184, UR32, R25 ;  /* 0x00000020b8bd5c23 */ /* 0x000fe20008010019 */
[----:B------:R-:W-:Y:S02]  /*6060*/  MOV R184, UR8 ;  /* 0x0000000800b87c02 */ /* 0x000fe40008000f00 */
[----:B------:R-:W-:-:S03]  /*6070*/  PLOP3.LUT P5, PT, PT, PT, UP2, 0x80, 0x8 ;  /* 0x000000000008781c */ /* 0x000fc60003faf028 */
[----:B------:R-:W-:Y:S01]  /*6080*/  @P0 FFMA.FTZ R184, R252, R184, UR10 ;  /* 0x0000000afcb80e23 */ /* 0x000fe200080100b8 */
[----:B------:R-:W-:-:S03]  /*6090*/  PLOP3.LUT P0, PT, PT, PT, UP2, 0x80, 0x8 ;  /* 0x000000000008781c */ /* 0x000fc60003f0f028 */
[----:B------:R-:W-:Y:S01]  /*60a0*/  @P6 FADD.FTZ R184, R251, -R184 ;  /* 0x800000b8fbb86221 */ /* 0x000fe20000010000 */
[----:B------:R-:W-:-:S05]  /*60b0*/  PLOP3.LUT P6, PT, PT, PT, UP2, 0x80, 0x8 ;  /* 0x000000000008781c */ /* 0x000fca0003fcf028 */
[----:B------:R-:W-:Y:S01]  /*60c0*/  @P5 FFMA.FTZ R190, R184, UR32, R26 ;  /* 0x00000020b8be5c23 */ /* 0x000fe2000801001a */
[----:B------:R-:W-:Y:S07]  /*60d0*/  BRA.U !UP3, `(.L_x_7446) ;  /* 0x000000010b2c7547 */ /* 0x000fee000b800000 */
        /* <DEDUP_REMOVED lines=11> */
.L_x_7446:
[----:B------:R-:W-:Y:S05]  /*6190*/  BRA.U !UP3, `(.L_x_7447) ;  /* 0x000000010b307547 */ /* 0x000fea000b800000 */
[----:B------:R-:W-:Y:S01]  /*61a0*/  LOP3.LUT P5, RZ, R18, 0xff00, RZ, 0xc0, !PT ;  /* 0x0000ff0012ff7812 */ /* 0x000fe200078ac0ff */
        /* <DEDUP_REMOVED lines=11> */
.L_x_7447:
[----:B------:R-:W-:Y:S05]  /*6260*/  BRA.U !UP3, `(.L_x_7448) ;  /* 0x000000010b2c7547 */ /* 0x000fea000b800000 */
        /* <DEDUP_REMOVED lines=11> */
.L_x_7448:
        /* <DEDUP_REMOVED lines=21> */
.L_x_7449:
[----:B------:R-:W-:Y:S02]  /*6470*/  MOV R184, UR8 ;  /* 0x0000000800b87c02 */ /* 0x000fe40008000f00 */
[----:B------:R-:W-:-:S03]  /*6480*/  PLOP3.LUT P5, PT, PT, PT, UP2, 0x80, 0x8 ;  /* 0x000000000008781c */ /* 0x000fc60003faf028 */
[----:B------:R-:W-:Y:S01]  /*6490*/  @P0 FFMA.FTZ R184, R248, R184, UR10 ;  /* 0x0000000af8b80e23 */ /* 0x000fe200080100b8 */
[----:B------:R-:W-:-:S03]  /*64a0*/  PLOP3.LUT P0, PT, PT, PT, UP2, 0x80, 0x8 ;  /* 0x000000000008781c */ /* 0x000fc60003f0f028 */
[----:B------:R-:W-:Y:S01]  /*64b0*/  @P6 FADD.FTZ R185, R247, -R184 ;  /* 0x800000b8f7b96221 */ /* 0x000fe20000010000 */
[----:B------:R-:W-:Y:S02]  /*64c0*/  MOV R184, R20 ;  /* 0x0000001400b87202 */ /* 0x000fe40000000f00 */
[----:B------:R-:W-:-:S03]  /*64d0*/  PLOP3.LUT P6, PT, PT, PT, UP2, 0x80, 0x8 ;  /* 0x000000000008781c */ /* 0x000fc60003fcf028 */
[----:B------:R-:W-:Y:S01]  /*64e0*/  @P5 FFMA.FTZ R184, R185, UR32, R20 ;  /* 0x00000020b9b85c23 */ /* 0x000fe20008010014 */
[----:B------:R-:W-:Y:S09]  /*64f0*/  BRA.U !UP3, `(.L_x_7450) ;  /* 0x000000010b2c7547 */ /* 0x000ff2000b800000 */
        /* <DEDUP_REMOVED lines=11> */
.L_x_7450:
[----:B------:R-:W-:Y:S02]  /*65b0*/  MOV R185, UR8 ;  /* 0x0000000800b97c02 */ /* 0x000fe40008000f00 */
[----:B------:R-:W-:-:S03]  /*65c0*/  PLOP3.LUT P5, PT, PT, PT, UP2, 0x80, 0x8 ;  /* 0x000000000008781c */ /* 0x000fc60003faf028 */
[----:B------:R-:W-:Y:S01]  /*65d0*/  @P0 FFMA.FTZ R185, R246, R185, UR10 ;  /* 0x0000000af6b90e23 */ /* 0x000fe200080100b9 */
[----:B------:R-:W-:-:S03]  /*65e0*/  PLOP3.LUT P0, PT, PT, PT, UP2, 0x80, 0x8 ;  /* 0x000000000008781c */ /* 0x000fc60003f0f028 */
[----:B------:R-:W-:Y:S01]  /*65f0*/  @P6 FADD.FTZ R186, R245, -R185 ;  /* 0x800000b9f5ba6221 */ /* 0x000fe20000010000 */
[----:B------:R-:W-:-:S05]  /*6600*/  MOV R185, R21 ;  /* 0x0000001500b97202 */ /* 0x000fca0000000f00 */
[----:B------:R-:W-:Y:S01]  /*6610*/  @P5 FFMA.FTZ R185, R186, UR32, R21 ;  /* 0x00000020bab95c23 */ /* 0x000fe20008010015 */
[----:B------:R-:W-:Y:S01]  /*6620*/  PLOP3.LUT P5, PT, PT, PT, UP2, 0x80, 0x8 ;  /* 0x000000000008781c */ /* 0x000fe20003faf028 */
[----:B------:R-:W-:-:S12]  /*6630*/  BRA.U !UP3, `(.L_x_7451) ;  /* 0x000000010b307547 */ /* 0x000fd8000b800000 */
        /* <DEDUP_REMOVED lines=12> */
.L_x_7451:
        /* <DEDUP_REMOVED lines=20> */
.L_x_7452:
[----:B------:R-:W2:Y:S04]  /*6840*/  LDL R198, [R1+0x1c] ;  /* 0x00001c0001c67983 */ /* 0x000ea80000100800 */
[----:B------:R-:W3:Y:S01]  /*6850*/  LDL R196, [R1+0x18] ;  /* 0x0000180001c47983 */ /* 0x000ee20000100800 */
[----:B------:R-:W-:Y:S02]  /*6860*/  MOV R187, UR8 ;  /* 0x0000000800bb7c02 */ /* 0x000fe40008000f00 */
[----:B------:R-:W-:-:S03]  /*6870*/  PLOP3.LUT P6, PT, PT, PT, UP2, 0x80, 0x8 ;  /* 0x000000000008781c */ /* 0x000fc60003fcf028 */
[----:B--2---:R-:W-:-:S04]  /*6880*/  @P5 FFMA.FTZ R187, R198, R187, UR10 ;  /* 0x0000000ac6bb5e23 */ /* 0x004fc800080100bb */
[----:B---3--:R-:W-:Y:S01]  /*6890*/  @P0 FADD.FTZ R196, R196, -R187 ;  /* 0x800000bbc4c40221 */ /* 0x008fe20000010000 */
[----:B------:R-:W-:-:S05]  /*68a0*/  MOV R187, R23 ;  /* 0x0000001700bb7202 */ /* 0x000fca0000000f00 */
[----:B------:R-:W-:Y:S01]  /*68b0*/  @P6 FFMA.FTZ R187, R196, UR32, R23 ;  /* 0x00000020c4bb6c23 */ /* 0x000fe20008010017 */
        /* <DEDUP_REMOVED lines=14> */
.L_x_7414:
[----:B------:R-:W-:Y:S01]  /*69a0*/  ISETP.NE.U32.AND P0, PT, R193, RZ, PT ;  /* 0x000000ffc100720c */ /* 0x000fe20003f05070 */
[----:B------:R-:W0:Y:S01]  /*69b0*/  @UP3 LDCU.64 UR6, c[0x0][0x468] ;  /* 0x00008d00ff0637ac */ /* 0x000e220008000a00 */
[----:B------:R-:W-:Y:S02]  /*69c0*/  PLOP3.LUT P5, PT, PT, PT, UP3, 0x80, 0x8 ;  /* 0x000000000008781c */ /* 0x000fe40003faf038 */
[----:B------:R-:W-:-:S13]  /*69d0*/  ISETP.NE.AND.EX P0, PT, R192, RZ, PT, P0 ;  /* 0x000000ffc000720c */ /* 0x000fda0003f05300 */
[----:B------:R-:W1:Y:S02]  /*69e0*/  @P0 LDC.64 R192, c[0x0][0x478] ;  /* 0x00011e00ffc00b82 */ /* 0x000e640000000a00 */
[----:B-1----:R-:W-:-:S04]  /*69f0*/  @P0 IMAD.WIDE.U32 R192, R195, 0x20, R192 ;  /* 0x00000020c3c00825 */ /* 0x002fc800078e00c0 */
[----:B------:R-:W-:Y:S01]  /*6a00*/  VIADD R195, R195, 0x100 ;  /* 0x00000100c3c37836 */ /* 0x000fe20000000000 */
[----:B------:R-:W-:Y:S04]  /*6a10*/  @P0 STG.E.128 desc[UR20][R192.64], R188 ;  /* 0x000000bcc0000986 */ /* 0x000fe8000c101d14 */
[----:B------:R1:W-:Y:S01]  /*6a20*/  @P0 STG.E.128 desc[UR20][R192.64+0x10], R184 ;  /* 0x000010b8c0000986 */ /* 0x0003e2000c101d14 */
[----:B------:R-:W-:Y:S02]  /*6a30*/  PLOP3.LUT P0, PT, PT, PT, UP3, 0x80, 0x8 ;  /* 0x000000000008781c */ /* 0x000fe40003f0f038 */
[----:B-1----:R-:W-:-:S11]  /*6a40*/  MOV R192, 0x10 ;  /* 0x0000001000c07802 */ /* 0x002fd60000000f00 */
[C---:B0-----:R-:W-:Y:S01]  /*6a50*/  @P0 IMAD.WIDE.U32 R192, R194.reuse, R192, UR6 ;  /* 0x00000006c2c00e25 */ /* 0x041fe2000f8e00c0 */
[----:B------:R-:W-:-:S04]  /*6a60*/  IADD3 R194, PT, PT, R194, 0x100, RZ ;  /* 0x00000100c2c27810 */ /* 0x000fc80007ffe0ff */
[----:B------:R0:W-:Y:S03]  /*6a70*/  @P5 STG.E.128 desc[UR20][R192.64], R180 ;  /* 0x000000b4c0005986 */ /* 0x0001e6000c101d14 */
.L_x_7389:
[----:B------:R-:W-:Y:S05]  /*6a80*/  BSYNC.RECONVERGENT B0 ;  /* 0x0000000000007941 */ /* 0x000fea0003800200 */
.L_x_7388:
        /* <DEDUP_REMOVED lines=8> */
.L_x_7455:
[----:B------:R-:W-:Y:S05]  /*6b10*/  BRA.U !UP0, `(.L_x_7456) ;  /* 0x0000001508507547 */ /* 0x000fea000b800000 */
[----:B------:R-:W-:-:S04]  /*6b20*/  UISETP.NE.U32.AND UP0, UPT, UR26, URZ, UPT ;  /* 0x000000ff1a00728c */ /* 0x000fc8000bf05070 */
[----:B------:R-:W-:-:S06]  /*6b30*/  UISETP.NE.AND.EX UP0, UPT, UR27, URZ, UPT, UP0 ;  /* 0x000000ff1b00728c */ /* 0x000fcc000bf05300 */
[----:B------:R-:W-:-:S13]  /*6b40*/  PLOP3.LUT P5, PT, PT, PT, UP0, 0x80, 0x8 ;  /* 0x000000000008781c */ /* 0x000fda0003faf008 */
[----:B------:R-:W-:Y:S05]  /*6b50*/  @!P5 BRA `(.L_x_7457) ;  /* 0x0000000800a0d947 */ /* 0x000fea0003800000 */
[----:B------:R-:W-:Y:S02]  /*6b60*/  PLOP3.LUT P0, PT, PT, PT, UP2, 0x80, 0x8 ;  /* 0x000000000008781c */ /* 0x000fe40003f0f028 */
[----:B------:R-:W-:Y:S02]  /*6b70*/  PLOP3.LUT P6, PT, PT, PT, UP2, 0x80, 0x8 ;  /* 0x000000000008781c */ /* 0x000fe40003fcf028 */
[----:B------:R-:W-:Y:S02]  /*6b80*/  MOV R184, UR8 ;  /* 0x0000000800b87c02 */ /* 0x000fe40008000f00 */
[----:B-----5:R-:W-:Y:S02]  /*6b90*/  MOV R188, R152 ;  /* 0x0000009800bc7202 */ /* 0x020fe40000000f00 */
[----:B------:R-:W-:Y:S02]  /*6ba0*/  MOV R189, R153 ;  /* 0x0000009900bd7202 */ /* 0x000fe40000000f00 */
[----:B------:R-:W-:-:S03]  /*6bb0*/  MOV R190, R154 ;  /* 0x0000009a00be7202 */ /* 0x000fc60000000f00 */
[----:B------:R-:W-:Y:S01]  /*6bc0*/  @P0 FFMA.FTZ R184, R208, R184, UR10 ;  /* 0x0000000ad0b80e23 */ /* 0x000fe200080100b8 */
[----:B------:R-:W-:-:S03]  /*6bd0*/  PLOP3.LUT P0, PT, PT, PT, UP2, 0x80, 0x8 ;  /* 0x000000000008781c */ /* 0x000fc60003f0f028 */
[----:B------:R-:W-:Y:S01]  /*6be0*/  @P6 FADD.FTZ R184, R242, -R184 ;  /* 0x800000b8f2b86221 */ /* 0x000fe20000010000 */
[----:B------:R-:W-:-:S09]  /*6bf0*/  PLOP3.LUT P6, PT, PT, PT, UP2, 0x80, 0x8 ;  /* 0x000000000008781c */ /* 0x000fd20003fcf028 */
[----:B------:R-:W-:Y:S01]  /*6c00*/  @P0 FFMA.FTZ R188, R184, UR32, R152 ;  /* 0x00000020b8bc0c23 */ /* 0x000fe20008010098 */
[----:B------:R-:W-:Y:S02]  /*6c10*/  PLOP3.LUT P0, PT, PT, PT, UP2, 0x80, 0x8 ;  /* 0x000000000008781c */ /* 0x000fe40003f0f028 */
[----:B------:R-:W-:-:S05]  /*6c20*/  MOV R184, UR8 ;  /* 0x0000000800b87c02 */ /* 0x000fca0008000f00 */
[----:B------:R-:W-:Y:S01]  /*6c30*/  @P6 FFMA.FTZ R184, R15, R184, UR10 ;  /* 0x0000000a0fb86e23 */ /* 0x000fe200080100b8 */
[----:B------:R-:W-:-:S05]  /*6c40*/  PLOP3.LUT P6, PT, PT, PT, UP2, 0x80, 0x8 ;  /* 0x000000000008781c */ /* 0x000fca0003fcf028 */
[----:B------:R-:W-:Y:S01]  /*6c50*/  @P0 FADD.FTZ R184, R241, -R184 ;  /* 0x800000b8f1b80221 */ /* 0x000fe20000010000 */
[----:B------:R-:W-:-:S07]  /*6c60*/  PLOP3.LUT P0, PT, PT, PT, UP2, 0x80, 0x8 ;  /* 0x000000000008781c */ /* 0x000fce0003f0f028 */
[----:B------:R-:W-:Y:S01]  /*6c70*/  @P6 FFMA.FTZ R189, R184, UR32, R153 ;  /* 0x00000020b8bd6c23 */ /* 0x000fe20008010099 */
[----:B------:R-:W-:Y:S02]  /*6c80*/  MOV R184, UR8 ;  /* 0x0000000800b87c02 */ /* 0x000fe40008000f00 */
        /* <DEDUP_REMOVED lines=17> */
[----:B0-----:R-:W-:-:S07]  /*6da0*/  PRMT R180, R184, 0x7610, R180 ;  /* 0x00007610b8b47816 */ /* 0x001fce00000000b4 */
.L_x_7458:
        /* <DEDUP_REMOVED lines=12> */
[----:B0-----:R-:W-:-:S07]  /*6e70*/  PRMT R180, R180, 0x5410, R184 ;  /* 0x00005410b4b47816 */ /* 0x001fce00000000b8 */
.L_x_7459:
[----:B------:R-:W-:Y:S05]  /*6e80*/  BRA.U !UP3, `(.L_x_7460) ;  /* 0x000000010b2c7547 */ /* 0x000fea000b800000 */
        /* <DEDUP_REMOVED lines=11> */
.L_x_7460:
        /* <DEDUP_REMOVED lines=11> */
[----:B------:R-:W-:-:S03]  /*6ff0*/  IMAD.MOV.U32 R186, RZ, RZ, RZ ;  /* 0x000000ffffba7224 */ /* 0x000fc600078e00ff */
        /* <DEDUP_REMOVED lines=9> */
.L_x_7461:
[----:B------:R-:W-:Y:S02]  /*7090*/  MOV R184, UR8 ;  /* 0x0000000800b87c02 */ /* 0x000fe40008000f00 */
[----:B------:R-:W-:-:S03]  /*70a0*/  PLOP3.LUT P6, PT, PT, PT, UP2, 0x80, 0x8 ;  /* 0x000000000008781c */ /* 0x000fc60003fcf028 */
[----:B------:R-:W-:Y:S01]  /*70b0*/  @P0 FFMA.FTZ R184, R12, R184, UR10 ;  /* 0x0000000a0cb80e23 */ /* 0x000fe200080100b8 */
[----:B------:R-:W-:-:S09]  /*70c0*/  PLOP3.LUT P0, PT, PT, PT, UP2, 0x80, 0x8 ;  /* 0x000000000008781c */ /* 0x000fd20003f0f028 */
[----:B------:R-:W-:Y:S01]  /*70d0*/  @P6 FADD.FTZ R185, R238, -R184 ;  /* 0x800000b8eeb96221 */ /* 0x000fe20000010000 */
[----:B------:R-:W-:Y:S02]  /*70e0*/  MOV R184, R156 ;  /* 0x0000009c00b87202 */ /* 0x000fe40000000f00 */
[----:B------:R-:W-:Y:S01]  /*70f0*/  PLOP3.LUT P6, PT, PT, PT, UP2, 0x80, 0x8 ;  /* 0x000000000008781c */ /* 0x000fe20003fcf028 */
[----:B------:R-:W-:Y:S01]  /*7100*/  @P0 FFMA.FTZ R184, R185, UR32, R156 ;  /* 0x00000020b9b80c23 */ /* 0x000fe2000801009c */
[----:B------:R-:W-:Y:S11]  /*7110*/  BRA.U !UP3, `(.L_x_7462) ;  /* 0x000000010b2c7547 */ /* 0x000ff6000b800000 */
        /* <DEDUP_REMOVED lines=11> */
.L_x_7462:
        /* <DEDUP_REMOVED lines=11> */
[----:B0-----:R-:W-:-:S03]  /*7280*/  IMAD.MOV.U32 R192, RZ, RZ, RZ ;  /* 0x000000ffffc07224 */ /* 0x001fc600078e00ff */
        /* <DEDUP_REMOVED lines=9> */
.L_x_7463:
[----:B------:R-:W-:Y:S02]  /*7320*/  MOV R186, UR8 ;  /* 0x0000000800ba7c02 */ /* 0x000fe40008000f00 */
[----:B------:R-:W-:-:S03]  /*7330*/  PLOP3.LUT P6, PT, PT, PT, UP2, 0x80, 0x8 ;  /* 0x000000000008781c */ /* 0x000fc60003fcf028 */
[----:B------:R-:W-:Y:S01]  /*7340*/  @P0 FFMA.FTZ R186, R11, R186, UR10 ;  /* 0x0000000a0bba0e23 */ /* 0x000fe200080100ba */
[----:B------:R-:W-:-:S09]  /*7350*/  PLOP3.LUT P0, PT, PT, PT, UP2, 0x80, 0x8 ;  /* 0x000000000008781c */ /* 0x000fd20003f0f028 */
[----:B------:R-:W-:Y:S01]  /*7360*/  @P6 FADD.FTZ R187, R236, -R186 ;  /* 0x800000baecbb6221 */ /* 0x000fe20000010000 */
[----:B------:R-:W-:-:S03]  /*7370*/  MOV R186, R158 ;  /* 0x0000009e00ba7202 */ /* 0x000fc60000000f00 */
[----:B------:R-:W-:Y:S01]  /*7380*/  @P0 FFMA.FTZ R186, R187, UR32, R158 ;  /* 0x00000020bbba0c23 */ /* 0x000fe2000801009e */
[----:B------:R-:W-:Y:S01]  /*7390*/  PLOP3.LUT P0, PT, PT, PT, UP2, 0x80, 0x8 ;  /* 0x000000000008781c */ /* 0x000fe20003f0f028 */
[----:B------:R-:W-:-:S12]  /*73a0*/  BRA.U !UP3, `(.L_x_7464) ;  /* 0x000000010b2c7547 */ /* 0x000fd8000b800000 */
[----:B------:R-:W-:Y:S01]  /*73b0*/  LOP3.LUT P6, RZ, R17, 0xff0000, RZ, 0xc0, !PT ;  /* 0x00ff000011ff7812 */ /* 0x000fe200078cc0ff */
        /* <DEDUP_REMOVED lines=10> */
.L_x_7464:
[----:B------:R-:W2:Y:S04]  /*7460*/  LDL R196, [R1+0xc] ;  /* 0x00000c0001c47983 */ /* 0x000ea80000100800 */
[----:B0-----:R-:W3:Y:S01]  /*7470*/  LDL R192, [R1+0x14] ;  /* 0x0000140001c07983 */ /* 0x001ee20000100800 */
[----:B------:R-:W-:Y:S02]  /*7480*/  MOV R187, UR8 ;  /* 0x0000000800bb7c02 */ /* 0x000fe40008000f00 */
[----:B------:R-:W-:-:S03]  /*7490*/  PLOP3.LUT P6, PT, PT, PT, UP2, 0x80, 0x8 ;  /* 0x000000000008781c */ /* 0x000fc60003fcf028 */
[----:B--2---:R-:W-:Y:S01]  /*74a0*/  @P0 FFMA.FTZ R187, R196, R187, UR10 ;  /* 0x0000000ac4bb0e23 */ /* 0x004fe200080100bb */
[----:B------:R-:W-:-:S09]  /*74b0*/  PLOP3.LUT P0, PT, PT, PT, UP2, 0x80, 0x8 ;  /* 0x000000000008781c */ /* 0x000fd20003f0f028 */
[----:B---3--:R-:W-:Y:S01]  /*74c0*/  @P6 FADD.FTZ R192, R192, -R187 ;  /* 0x800000bbc0c06221 */ /* 0x008fe20000010000 */
[----:B------:R-:W-:-:S03]  /*74d0*/  MOV R187, R159 ;  /* 0x0000009f00bb7202 */ /* 0x000fc60000000f00 */
[----:B------:R-:W-:Y:S01]  /*74e0*/  @P0 FFMA.FTZ R187, R192, UR32, R159 ;  /* 0x00000020c0bb0c23 */ /* 0x000fe2000801009f */
        /* <DEDUP_REMOVED lines=15> */
.L_x_7457:
[----:B------:R-:W-:Y:S05]  /*75e0*/  BRA.U !UP3, `(.L_x_7466) ;  /* 0x000000010b4c7547 */ /* 0x000fea000b800000 */
[----:B------:R-:W-:Y:S02]  /*75f0*/  PLOP3.LUT P0, PT, PT, PT, UP2, 0x80, 0x8 ;  /* 0x000000000008781c */ /* 0x000fe40003f0f028 */
[----:B------:R-:W-:Y:S02]  /*7600*/  PLOP3.LUT P6, PT, PT, PT, UP2, 0x80, 0x8 ;  /* 0x000000000008781c */ /* 0x000fe40003fcf028 */
[----:B0-----:R-:W-:Y:S02]  /*7610*/  MOV R192, UR8 ;  /* 0x0000000800c07c02 */ /* 0x001fe40008000f00 */
        /* <DEDUP_REMOVED lines=16> */
.L_x_7466:
[----:B------:R-:W-:Y:S05]  /*7720*/  BRA.U !UP3, `(.L_x_7467) ;  /* 0x000000010b507547 */ /* 0x000fea000b800000 */
[----:B------:R-:W-:Y:S01]  /*7730*/  PLOP3.LUT P0, PT, PT, PT, UP2, 0x80, 0x8 ;  /* 0x000000000008781c */ /* 0x000fe20003f0f028 */
[----:B------:R-:W-:Y:S01]  /*7740*/  IMAD.MOV.U32 R196, RZ, RZ, RZ ;  /* 0x000000ffffc47224 */ /* 0x000fe200078e00ff */
        /* <DEDUP_REMOVED lines=8> */
[----:B------:R-:W-:Y:S01]  /*77d0*/  @P6 PRMT R192, R176, 0x7632, R192 ;  /* 0x00007632b0c06816 */ /* 0x000fe200000000c0 */
[----:B------:R-:W-:-:S03]  /*77e0*/  FMUL.FTZ R193, R193, UR23 ;  /* 0x00000017c1c17c20 */ /* 0x000fc60008410000 */
[----:B------:R-:W-:Y:S01]  /*77f0*/  @P6 SHF.L.U32 R192, R192, 0x10, RZ ;  /* 0x00000010c0c06819 */ /* 0x000fe200000006ff */
[----:B------:R-:W-:-:S04]  /*7800*/  FMUL.FTZ R193, R193, UR22 ;  /* 0x00000016c1c17c20 */ /* 0x000fc80008410000 */
[----:B------:R-:W-:Y:S01]  /*7810*/  @P6 FMUL.FTZ R196, R193, R192 ;  /* 0x000000c0c1c46220 */ /* 0x000fe20000410000 */
[----:B------:R-:W-:-:S03]  /*7820*/  FMUL.FTZ R193, R141, R193 ;  /* 0x000000c18dc17220 */ /* 0x000fc60000410000 */
[----:B------:R-:W-:Y:S02]  /*7830*/  FADD.FTZ R49, R49, R196 ;  /* 0x000000c431317221 */ /* 0x000fe40000010000 */
[----:B------:R-:W-:-:S04]  /*7840*/  FSEL R192, R193, RZ, P6 ;  /* 0x000000ffc1c07208 */ /* 0x000fc80003000000 */
[----:B------:R-:W-:-:S04]  /*7850*/  F2FP.BF16.F32.PACK_AB R192, RZ, R192 ;  /* 0x000000c0ffc0723e */ /* 0x000fc800000010ff */
[----:B------:R-:W-:-:S07]  /*7860*/  PRMT R180, R180, 0x5410, R192 ;  /* 0x00005410b4b47816 */ /* 0x000fce00000000c0 */
.L_x_7467:
        /* <DEDUP_REMOVED lines=20> */
.L_x_7468:
        /* <DEDUP_REMOVED lines=21> */
.L_x_7469:
        /* <DEDUP_REMOVED lines=20> */
.L_x_7470:
        /* <DEDUP_REMOVED lines=21> */
.L_x_7471:
        /* <DEDUP_REMOVED lines=20> */
.L_x_7472:
[----:B------:R-:W-:Y:S05]  /*7ed0*/  BRA.U !UP3, `(.L_x_7465) ;  /* 0x000000210b487547 */ /* 0x000fea000b800000 */
[----:B------:R-:W2:Y:S04]  /*7ee0*/  LDL R196, [R1+0xc] ;  /* 0x00000c0001c47983 */ /* 0x000ea80000100800 */
[----:B0-----:R-:W3:Y:S01]  /*7ef0*/  LDL R193, [R1+0x14] ;  /* 0x0000140001c17983 */ /* 0x001ee20000100800 */
[----:B------:R-:W-:Y:S02]  /*7f00*/  PLOP3.LUT P6, PT, PT, PT, UP2, 0x80, 0x8 ;  /* 0x000000000008781c */ /* 0x000fe40003fcf028 */
[----:B------:R-:W-:Y:S02]  /*7f10*/  PLOP3.LUT P0, PT, PT, PT, UP2, 0x80, 0x8 ;  /* 0x000000000008781c */ /* 0x000fe40003f0f028 */
[----:B------:R-:W-:-:S09]  /*7f20*/  MOV R192, UR8 ;  /* 0x0000000800c07c02 */ /* 0x000fd20008000f00 */
[----:B--2---:R-:W-:Y:S01]  /*7f30*/  @P6 FFMA.FTZ R192, R196, R192, UR10 ;  /* 0x0000000ac4c06e23 */ /* 0x004fe200080100c0 */
[----:B------:R-:W-:Y:S01]  /*7f40*/  PLOP3.LUT P6, PT, PT, PT, UP2, 0x80, 0x8 ;  /* 0x000000000008781c */ /* 0x000fe20003fcf028 */
[----:B------:R-:W-:Y:S02]  /*7f50*/  IMAD.MOV.U32 R196, RZ, RZ, RZ ;  /* 0x000000ffffc47224 */ /* 0x000fe400078e00ff */
        /* <DEDUP_REMOVED lines=16> */
.L_x_7456:
        /* <DEDUP_REMOVED lines=19> */
.L_x_7476:
[----:B------:R-:W-:Y:S05]  /*8190*/  BSYNC.RECONVERGENT B1 ;  /* 0x0000000000017941 */ /* 0x000fea0003800200 */
.L_x_7475:
        /* <DEDUP_REMOVED lines=13> */
.L_x_7474:
        /* <DEDUP_REMOVED lines=16> */
.L_x_7479:
[----:B------:R-:W-:Y:S05]  /*8370*/  BSYNC.RECONVERGENT B1 ;  /* 0x0000000000017941 */ /* 0x000fea0003800200 */
.L_x_7478:
        /* <DEDUP_REMOVED lines=13> */
.L_x_7477:
        /* <DEDUP_REMOVED lines=15> */
.L_x_7482:
[----:B------:R-:W-:Y:S05]  /*8540*/  BSYNC.RECONVERGENT B1 ;  /* 0x0000000000017941 */ /* 0x000fea0003800200 */
.L_x_7481:
        /* <DEDUP_REMOVED lines=13> */
.L_x_7480:
        /* <DEDUP_REMOVED lines=16> */
.L_x_7485:
[----:B------:R-:W-:Y:S05]  /*8720*/  BSYNC.RECONVERGENT B1 ;  /* 0x0000000000017941 */ /* 0x000fea0003800200 */
.L_x_7484:
        /* <DEDUP_REMOVED lines=13> */
.L_x_7483:
        /* <DEDUP_REMOVED lines=15> */
.L_x_7488:
[----:B------:R-:W-:Y:S05]  /*88f0*/  BSYNC.RECONVERGENT B1 ;  /* 0x0000000000017941 */ /* 0x000fea0003800200 */
.L_x_7487:
        /* <DEDUP_REMOVED lines=13> */
.L_x_7486:
        /* <DEDUP_REMOVED lines=16> */
.L_x_7491:
[----:B------:R-:W-:Y:S05]  /*8ad0*/  BSYNC.RECONVERGENT B1 ;  /* 0x0000000000017941 */ /* 0x000fea0003800200 */
.L_x_7490:
        /* <DEDUP_REMOVED lines=13> */
.L_x_7489:
        /* <DEDUP_REMOVED lines=15> */
.L_x_7494:
[----:B------:R-:W-:Y:S05]  /*8ca0*/  BSYNC.RECONVERGENT B1 ;  /* 0x0000000000017941 */ /* 0x000fea0003800200 */
.L_x_7493:
        /* <DEDUP_REMOVED lines=13> */
.L_x_7492:
[----:B------:R-:W2:Y:S04]  /*8d80*/  LDL R196, [R1+0xc] ;  /* 0x00000c0001c47983 */ /* 0x000ea80000100800 */
[----:B0-----:R-:W3:Y:S01]  /*8d90*/  LDL R192, [R1+0x14] ;  /* 0x0000140001c07983 */ /* 0x001ee20000100800 */
        /* <DEDUP_REMOVED lines=55> */
.L_x_7473:
        /* <DEDUP_REMOVED lines=15> */
.L_x_7497:
[----:B------:R-:W-:Y:S05]  /*9200*/  BSYNC.RECONVERGENT B1 ;  /* 0x0000000000017941 */ /* 0x000fea0003800200 */
.L_x_7496:
        /* <DEDUP_REMOVED lines=13> */
.L_x_7495:
[----:B------:R-:W-:Y:S05]  /*92e0*/  BRA.U !UP3, `(.L_x_7498) ;  /* 0x000000010b747547 */ /* 0x000fea000b800000 */
[----:B-----5:R-:W-:Y:S01]  /*92f0*/  LOP3.LUT P0, RZ, R16, 0xff00, RZ, 0xc0, !PT ;  /* 0x0000ff0010ff7812 */ /* 0x020fe2000780c0ff */
[----:B------:R-:W-:Y:S01]  /*9300*/  BSSY.RECONVERGENT B1, `(.L_x_7499) ;  /* 0x000000e000017945 */ /* 0x000fe20003800200 */
[----:B0-----:R-:W-:-:S11]  /*9310*/  MOV R192, RZ ;  /* 0x000000ff00c07202 */ /* 0x001fd60000000f00 */
        /* <DEDUP_REMOVED lines=12> */
.L_x_7500:
[----:B------:R-:W-:Y:S05]  /*93e0*/  BSYNC.RECONVERGENT B1 ;  /* 0x0000000000017941 */ /* 0x000fea0003800200 */
.L_x_7499:
        /* <DEDUP_REMOVED lines=13> */
.L_x_7498:
        /* <DEDUP_REMOVED lines=15> */
.L_x_7503:
[----:B------:R-:W-:Y:S05]  /*95b0*/  BSYNC.RECONVERGENT B1 ;  /* 0x0000000000017941 */ /* 0x000fea0003800200 */
.L_x_7502:
        /* <DEDUP_REMOVED lines=13> */
.L_x_7501:
        /* <DEDUP_REMOVED lines=16> */
.L_x_7506:
[----:B------:R-:W-:Y:S05]  /*9790*/  BSYNC.RECONVERGENT B1 ;  /* 0x0000000000017941 */ /* 0x000fea0003800200 */
.L_x_7505:
        /* <DEDUP_REMOVED lines=13> */
.L_x_7504:
        /* <DEDUP_REMOVED lines=15> */
.L_x_7509:
[----:B------:R-:W-:Y:S05]  /*9960*/  BSYNC.RECONVERGENT B1 ;  /* 0x0000000000017941 */ /* 0x000fea0003800200 */
.L_x_7508:
        /* <DEDUP_REMOVED lines=13> */
.L_x_7507:
        /* <DEDUP_REMOVED lines=16> */
.L_x_7512:
[----:B------:R-:W-:Y:S05]  /*9b40*/  BSYNC.RECONVERGENT B1 ;  /* 0x0000000000017941 */ /* 0x000fea0003800200 */
.L_x_7511:
        /* <DEDUP_REMOVED lines=13> */
.L_x_7510:
        /* <DEDUP_REMOVED lines=15> */
.L_x_7515:
[----:B------:R-:W-:Y:S05]  /*9d10*/  BSYNC.RECONVERGENT B1 ;  /* 0x0000000000017941 */ /* 0x000fea0003800200 */
.L_x_7514:
        /* <DEDUP_REMOVED lines=13> */
.L_x_7513:
[----:B------:R-:W-:Y:S05]  /*9df0*/  BRA.U !UP3, `(.L_x_7465) ;  /* 0x000000010b807547 */ /* 0x000fea000b800000 */
[----:B------:R1:W5:Y:S04]  /*9e00*/  LDL R197, [R1+0xc] ;  /* 0x00000c0001c57983 */ /* 0x0003680000100800 */
[----:B------:R1:W5:Y:S02]  /*9e10*/  LDL R196, [R1+0x14] ;  /* 0x0000140001c47983 */ /* 0x0003640000100800 */
[----:B-----5:R-:W-:Y:S01]  /*9e20*/  ISETP.GE.U32.AND P0, PT, R16, RZ, PT ;  /* 0x000000ff1000720c */ /* 0x020fe20003f06070 */
[----:B------:R-:W-:Y:S01]  /*9e30*/  BSSY.RECONVERGENT B1, `(.L_x_7516) ;  /* 0x000000f000017945 */ /* 0x000fe20003800200 */
[----:B0-----:R-:W-:Y:S02]  /*9e40*/  MOV R192, RZ ;  /* 0x000000ff00c07202 */ /* 0x001fe40000000f00 */
[----:B------:R-:W-:-:S13]  /*9e50*/  ISETP.GE.U32.AND.EX P0, PT, R17, 0x1000000, PT, P0 ;  /* 0x010000001100780c */ /* 0x000fda0003f06100 */
[----:B-1----:R-:W-:Y:S05]  /*9e60*/  @!P0 BRA `(.L_x_7517) ;  /* 0x00000000002c8947 */ /* 0x002fea0003800000 */
        /* <DEDUP_REMOVED lines=11> */
.L_x_7517:
[----:B------:R-:W-:Y:S05]  /*9f20*/  BSYNC.RECONVERGENT B1 ;  /* 0x0000000000017941 */ /* 0x000fea0003800200 */
.L_x_7516:
        /* <DEDUP_REMOVED lines=13> */
.L_x_7465:
[----:B0-----:R-:W0:Y:S01]  /*a000*/  @P5 LDC.64 R192, c[0x0][0x478] ;  /* 0x00011e00ffc05b82 */ /* 0x001e220000000a00 */
[----:B------:R-:W1:Y:S01]  /*a010*/  @UP3 LDCU.64 UR6, c[0x0][0x468] ;  /* 0x00008d00ff0637ac */ /* 0x000e620008000a00 */
[----:B------:R-:W-:Y:S01]  /*a020*/  PLOP3.LUT P0, PT, PT, PT, UP3, 0x80, 0x8 ;  /* 0x000000000008781c */ /* 0x000fe20003f0f038 */
[----:B0-----:R-:W-:-:S04]  /*a030*/  @P5 IMAD.WIDE.U32 R192, R195, 0x20, R192 ;  /* 0x00000020c3c05825 */ /* 0x001fc800078e00c0 */
[----:B------:R-:W-:Y:S01]  /*a040*/  VIADD R195, R195, 0x100 ;  /* 0x00000100c3c37836 */ /* 0x000fe20000000000 */
[----:B------:R-:W-:Y:S04]  /*a050*/  @P5 STG.E.128 desc[UR20][R192.64], R188 ;  /* 0x000000bcc0005986 */ /* 0x000fe8000c101d14 */
[----:B------:R0:W-:Y:S01]  /*a060*/  @P5 STG.E.128 desc[UR20][R192.64+0x10], R184 ;  /* 0x000010b8c0005986 */ /* 0x0001e2000c101d14 */
[----:B------:R-:W-:Y:S01]  /*a070*/  PLOP3.LUT P5, PT, PT, PT, UP3, 0x80, 0x8 ;  /* 0x000000000008781c */ /* 0x000fe20003faf038 */
[----:B0-----:R-:W-:-:S05]  /*a080*/  HFMA2 R192, -RZ, RZ, 0, 9.5367431640625e-07 ;  /* 0x00000010ffc07431 */ /* 0x001fca00000001ff */
[C---:B-1----:R-:W-:Y:S01]  /*a090*/  @P0 IMAD.WIDE.U32 R192, R194.reuse, R192, UR6 ;  /* 0x00000006c2c00e25 */ /* 0x042fe2000f8e00c0 */
[----:B------:R-:W-:-:S06]  /*a0a0*/  IADD3 R194, PT, PT, R194, 0x100, RZ ;  /* 0x00000100c2c27810 */ /* 0x000fcc0007ffe0ff */
[----:B------:R1:W-:Y:S02]  /*a0b0*/  @P5 STG.E.128 desc[UR20][R192.64], R180 ;  /* 0x000000b4c0005986 */ /* 0x0003e4000c101d14 */
.L_x_7454:
[----:B------:R-:W-:Y:S05]  /*a0c0*/  BSYNC.RECONVERGENT B0 ;  /* 0x0000000000007941 */ /* 0x000fea0003800200 */
.L_x_7453:
        /* <DEDUP_REMOVED lines=8> */
.L_x_7520:
        /* <DEDUP_REMOVED lines=41> */
[----:B01----:R-:W-:-:S07]  /*a3e0*/  PRMT R180, R184, 0x7610, R180 ;  /* 0x00007610b8b47816 */ /* 0x003fce00000000b4 */
.L_x_7523:
        /* <DEDUP_REMOVED lines=12> */
[----:B01----:R-:W-:-:S07]  /*a4b0*/  PRMT R180, R180, 0x5410, R184 ;  /* 0x00005410b4b47816 */ /* 0x003fce00000000b8 */
.L_x_7524:
        /* <DEDUP_REMOVED lines=12> */
.L_x_7525:
        /* <DEDUP_REMOVED lines=21> */
.L_x_7526:
        /* <DEDUP_REMOVED lines=20> */
.L_x_7527:
        /* <DEDUP_REMOVED lines=11> */
[----:B01----:R-:W-:-:S03]  /*a8c0*/  IMAD.MOV.U32 R192, RZ, RZ, RZ ;  /* 0x000000ffffc07224 */ /* 0x003fc600078e00ff */
        /* <DEDUP_REMOVED lines=9> */
.L_x_7528:
        /* <DEDUP_REMOVED lines=11> */
[----:B01----:R-:W-:-:S03]  /*aa10*/  HFMA2 R192, -RZ, RZ, 0, 0 ;  /* 0x00000000ffc07431 */ /* 0x003fc600000001ff */
        /* <DEDUP_REMOVED lines=8> */
.L_x_7529:
[----:B------:R-:W2:Y:S04]  /*aaa0*/  LDL R196, [R1+0x8] ;  /* 0x0000080001c47983 */ /* 0x000ea80000100800 */
[----:B01----:R-:W3:Y:S01]  /*aab0*/  LDL R192, [R1+0x10] ;  /* 0x0000100001c07983 */ /* 0x003ee20000100800 */
        /* <DEDUP_REMOVED lines=22> */
.L_x_7522:
        /* <DEDUP_REMOVED lines=20> */
.L_x_7531:
[----:B------:R-:W-:Y:S05]  /*ad60*/  BRA.U !UP3, `(.L_x_7532) ;  /* 0x000000010b507547 */ /* 0x000fea000b800000 */
[----:B------:R-:W-:Y:S01]  /*ad70*/  PLOP3.LUT P0, PT, PT, PT, UP2, 0x80, 0x8 ;  /* 0x000000000008781c */ /* 0x000fe20003f0f028 */
[----:B------:R-:W-:Y:S01]  /*ad80*/  IMAD.MOV.U32 R196, RZ, RZ, RZ ;  /* 0x000000ffffc47224 */ /* 0x000fe200078e00ff */
        /* <DEDUP_REMOVED lines=18> */
.L_x_7532:
        /* <DEDUP_REMOVED lines=20> */
.L_x_7533:
[----:B------:R-:W-:Y:S05]  /*aff0*/  BRA.U !UP3, `(.L_x_7534) ;  /* 0x000000010b507547 */ /* 0x000fea000b800000 */
        /* <DEDUP_REMOVED lines=20> */
.L_x_7534:
[----:B------:R-:W-:Y:S05]  /*b140*/  BRA.U !UP3, `(.L_x_7535) ;  /* 0x000000010b4c7547 */ /* 0x000fea000b800000 */
[----:B------:R-:W-:Y:S01]  /*b150*/  PLOP3.LUT P0, PT, PT, PT, UP2, 0x80, 0x8 ;  /* 0x000000000008781c */ /* 0x000fe20003f0f028 */
[----:B01----:R-:W-:Y:S01]  /*b160*/  IMAD.U32 R192, RZ, RZ, UR8 ;  /* 0x00000008ffc07e24 */ /* 0x003fe2000f8e00ff */
        /* <DEDUP_REMOVED lines=17> */
.L_x_7535:
        /* <DEDUP_REMOVED lines=21> */
.L_x_7536:
[----:B------:R-:W-:Y:S05]  /*b3d0*/  BRA.U !UP3, `(.L_x_7537) ;  /* 0x000000010b4c7547 */ /* 0x000fea000b800000 */
[----:B------:R-:W-:Y:S01]  /*b3e0*/  PLOP3.LUT P0, PT, PT, PT, UP2, 0x80, 0x8 ;  /* 0x000000000008781c */ /* 0x000fe20003f0f028 */
[----:B01---5:R-:W-:Y:S01]  /*b3f0*/  IMAD.MOV.U32 R193, RZ, RZ, R166 ;  /* 0x000000ffffc17224 */ /* 0x023fe200078e00a6 */
[----:B------:R-:W-:Y:S02]  /*b400*/  PLOP3.LUT P6, PT, PT, PT, UP2, 0x80, 0x8 ;  /* 0x000000000008781c */ /* 0x000fe40003fcf028 */
[----:B------:R-:W-:-:S09]  /*b410*/  MOV R192, UR8 ;  /* 0x0000000800c07c02 */ /* 0x000fd20008000f00 */
[----:B------:R-:W-:Y:S01]  /*b420*/  @P0 FFMA.FTZ R192, R4, R192, UR10 ;  /* 0x0000000a04c00e23 */ /* 0x000fe200080100c0 */
[----:B------:R-:W-:-:S03]  /*b430*/  PLOP3.LUT P0, PT, PT, PT, UP2, 0x80, 0x8 ;  /* 0x000000000008781c */ /* 0x000fc60003f0f028 */
[----:B------:R-:W-:Y:S01]  /*b440*/  @P6 FADD.FTZ R192, R229, -R192 ;  /* 0x800000c0e5c06221 */ /* 0x000fe20000010000 */
[----:B------:R-:W-:-:S09]  /*b450*/  LOP3.LUT P6, RZ, R205, 0xff0000, RZ, 0xc0, !PT ;  /* 0x00ff0000cdff7812 */ /* 0x000fd200078cc0ff */
[----:B------:R-:W-:-:S04]  /*b460*/  @P0 FFMA.FTZ R193, R192, UR32, R166 ;  /* 0x00000020c0c10c23 */ /* 0x000fc800080100a6 */
[----:B------:R-:W-:Y:S01]  /*b470*/  FMUL.FTZ R192, R193, UR23 ;  /* 0x00000017c1c07c20 */ /* 0x000fe20008410000 */
[----:B------:R-:W-:Y:S02]  /*b480*/  @P6 SHF.L.U32 R196, R179, 0x10, RZ ;  /* 0x00000010b3c46819 */ /* 0x000fe400000006ff */
[----:B------:R-:W-:Y:S01]  /*b490*/  MOV R193, RZ ;  /* 0x000000ff00c17202 */ /* 0x000fe20000000f00 */
[----:B------:R-:W-:-:S04]  /*b4a0*/  FMUL.FTZ R192, R192, UR22 ;  /* 0x00000016c0c07c20 */ /* 0x000fc80008410000 */
[-C--:B------:R-:W-:Y:S01]  /*b4b0*/  @P6 FMUL.FTZ R193, R196, R192.reuse ;  /* 0x000000c0c4c16220 */ /* 0x080fe20000410000 */
[----:B------:R-:W-:-:S03]  /*b4c0*/  FMUL.FTZ R192, R130, R192 ;  /* 0x000000c082c07220 */ /* 0x000fc60000410000 */
[----:B------:R-:W-:Y:S02]  /*b4d0*/  FADD.FTZ R38, R38, R193 ;  /* 0x000000c126267221 */ /* 0x000fe40000010000 */
[----:B------:R-:W-:-:S04]  /*b4e0*/  FSEL R192, R192, RZ, P6 ;  /* 0x000000ffc0c07208 */ /* 0x000fc80003000000 */
[----:B------:R-:W-:-:S04]  /*b4f0*/  F2FP.BF16.F32.PACK_AB R192, RZ, R192 ;  /* 0x000000c0ffc0723e */ /* 0x000fc800000010ff */
[----:B------:R-:W-:-:S07]  /*b500*/  PRMT R183, R192, 0x7610, R183 ;  /* 0x00007610c0b77816 */ /* 0x000fce00000000b7 */
.L_x_7537:
[----:B------:R-:W-:Y:S05]  /*b510*/  BRA.U !UP3, `(.L_x_7530) ;  /* 0x000000210b487547 */ /* 0x000fea000b800000 */
[----:B------:R-:W2:Y:S04]  /*b520*/  LDL R196, [R1+0x8] ;  /* 0x0000080001c47983 */ /* 0x000ea80000100800 */
[----:B01----:R-:W3:Y:S01]  /*b530*/  LDL R193, [R1+0x10] ;  /* 0x0000100001c17983 */ /* 0x003ee20000100800 */
[----:B------:R-:W-:Y:S02]  /*b540*/  PLOP3.LUT P6, PT, PT, PT, UP2, 0x80, 0x8 ;  /* 0x000000000008781c */ /* 0x000fe40003fcf028 */
[----:B------:R-:W-:Y:S02]  /*b550*/  PLOP3.LUT P0, PT, PT, PT, UP2, 0x80, 0x8 ;  /* 0x000000000008781c */ /* 0x000fe40003f0f028 */
        /* <DEDUP_REMOVED lines=20> */
.L_x_7521:
[----:B------:R-:W-:-:S04]  /*b6a0*/  UISETP.NE.U32.AND UP0, UPT, UR26, URZ, UPT ;  /* 0x000000ff1a00728c */ /* 0x000fc8000bf05070 */
[----:B------:R-:W-:-:S06]  /*b6b0*/  UISETP.NE.AND.EX UP0, UPT, UR27, URZ, UPT, UP0 ;  /* 0x000000ff1b00728c */ /* 0x000fcc000bf05300 */
[----:B------:R-:W-:-:S13]  /*b6c0*/  PLOP3.LUT P5, PT, PT, PT, UP0, 0x80, 0x8 ;  /* 0x000000000008781c */ /* 0x000fda0003faf008 */
[----:B------:R-:W-:Y:S05]  /*b6d0*/  @!P5 BRA `(.L_x_7538) ;  /* 0x00000010001cd947 */ /* 0x000fea0003800000 */
[----:B------:R-:W-:Y:S05]  /*b6e0*/  BRA.U !UP3, `(.L_x_7539) ;  /* 0x000000010b707547 */ /* 0x000fea000b800000 */
[----:B-----5:R-:W-:Y:S01]  /*b6f0*/  LOP3.LUT P0, RZ, R204, 0xff, RZ, 0xc0, !PT ;  /* 0x000000ffccff7812 */ /* 0x020fe2000780c0ff */
[----:B------:R-:W-:Y:S01]  /*b700*/  BSSY.RECONVERGENT B1, `(.L_x_7540) ;  /* 0x000000d000017945 */ /* 0x000fe20003800200 */
[----:B------:R-:W-:-:S11]  /*b710*/  MOV R184, RZ ;  /* 0x000000ff00b87202 */ /* 0x000fd60000000f00 */
        /* <DEDUP_REMOVED lines=11> */
.L_x_7541:
[----:B------:R-:W-:Y:S05]  /*b7d0*/  BSYNC.RECONVERGENT B1 ;  /* 0x0000000000017941 */ /* 0x000fea0003800200 */
.L_x_7540:
        /* <DEDUP_REMOVED lines=12> */
[----:B01----:R-:W-:-:S07]  /*b8a0*/  PRMT R180, R184, 0x7610, R180 ;  /* 0x00007610b8b47816 */ /* 0x003fce00000000b4 */
.L_x_7539:
        /* <DEDUP_REMOVED lines=16> */
.L_x_7544:
[----:B------:R-:W-:Y:S05]  /*b9b0*/  BSYNC.RECONVERGENT B1 ;  /* 0x0000000000017941 */ /* 0x000fea0003800200 */
.L_x_7543:
        /* <DEDUP_REMOVED lines=13> */
.L_x_7542:
        /* <DEDUP_REMOVED lines=15> */
.L_x_7547:
[----:B------:R-:W-:Y:S05]  /*bb80*/  BSYNC.RECONVERGENT B1 ;  /* 0x0000000000017941 */ /* 0x000fea0003800200 */
.L_x_7546:
        /* <DEDUP_REMOVED lines=13> */
.L_x_7545:
        /* <DEDUP_REMOVED lines=16> */
.L_x_7550:
[----:B------:R-:W-:Y:S05]  /*bd60*/  BSYNC.RECONVERGENT B1 ;  /* 0x0000000000017941 */ /* 0x000fea0003800200 */
.L_x_7549:
        /* <DEDUP_REMOVED lines=13> */
.L_x_7548:
        /* <DEDUP_REMOVED lines=15> */
.L_x_7553:
[----:B------:R-:W-:Y:S05]  /*bf30*/  BSYNC.RECONVERGENT B1 ;  /* 0x0000000000017941 */ /* 0x000fea0003800200 */
.L_x_7552:
        /* <DEDUP_REMOVED lines=13> */
.L_x_7551:
        /* <DEDUP_REMOVED lines=16> */
.L_x_7556:
[----:B------:R-:W-:Y:S05]  /*c110*/  BSYNC.RECONVERGENT B1 ;  /* 0x0000000000017941 */ /* 0x000fea0003800200 */
.L_x_7555:
        /* <DEDUP_REMOVED lines=13> */
.L_x_7554:
        /* <DEDUP_REMOVED lines=15> */
.L_x_7559:
[----:B------:R-:W-:Y:S05]  /*c2e0*/  BSYNC.RECONVERGENT B1 ;  /* 0x0000000000017941 */ /* 0x000fea0003800200 */
.L_x_7558:
        /* <DEDUP_REMOVED lines=13> */
.L_x_7557:
[----:B------:R-:W2:Y:S04]  /*c3c0*/  LDL R196, [R1+0x8] ;  /* 0x0000080001c47983 */ /* 0x000ea80000100800 */
[----:B01----:R-:W3:Y:S01]  /*c3d0*/  LDL R192, [R1+0x10] ;  /* 0x0000100001c07983 */ /* 0x003ee20000100800 */
        /* <DEDUP_REMOVED lines=55> */
.L_x_7538:
[----:B------:R-:W-:Y:S05]  /*c750*/  BRA.U !UP3, `(.L_x_7560) ;  /* 0x000000010b707547 */ /* 0x000fea000b800000 */
[----:B-----5:R-:W-:Y:S01]  /*c760*/  LOP3.LUT P0, RZ, R204, 0xff, RZ, 0xc0, !PT ;  /* 0x000000ffccff7812 */ /* 0x020fe2000780c0ff */
[----:B------:R-:W-:Y:S01]  /*c770*/  BSSY.RECONVERGENT B1, `(.L_x_7561) ;  /* 0x000000d000017945 */ /* 0x000fe20003800200 */
[----:B01----:R-:W-:-:S11]  /*c780*/  HFMA2 R192, -RZ, RZ, 0, 0 ;  /* 0x00000000ffc07431 */ /* 0x003fd600000001ff */
        /* <DEDUP_REMOVED lines=11> */
.L_x_7562:
[----:B------:R-:W-:Y:S05]  /*c840*/  BSYNC.RECONVERGENT B1 ;  /* 0x0000000000017941 */ /* 0x000fea0003800200 */
.L_x_7561:
        /* <DEDUP_REMOVED lines=13> */
.L_x_7560:
[----:B------:R-:W-:Y:S05]  /*c920*/  BRA.U !UP3, `(.L_x_7563) ;  /* 0x000000010b747547 */ /* 0x000fea000b800000 */
[----:B-----5:R-:W-:Y:S01]  /*c930*/  LOP3.LUT P0, RZ, R204, 0xff00, RZ, 0xc0, !PT ;  /* 0x0000ff00ccff7812 */ /* 0x020fe2000780c0ff */
[----:B------:R-:W-:Y:S01]  /*c940*/  BSSY.RECONVERGENT B1, `(.L_x_7564) ;  /* 0x000000e000017945 */ /* 0x000fe20003800200 */
[----:B01----:R-:W-:-:S11]  /*c950*/  MOV R192, RZ ;  /* 0x000000ff00c07202 */ /* 0x003fd60000000f00 */
        /* <DEDUP_REMOVED lines=12> */
.L_x_7565:
[----:B------:R-:W-:Y:S05]  /*ca20*/  BSYNC.RECONVERGENT B1 ;  /* 0x0000000000017941 */ /* 0x000fea0003800200 */
.L_x_7564:
        /* <DEDUP_REMOVED lines=13> */
.L_x_7563:
[----:B------:R-:W-:Y:S05]  /*cb00*/  BRA.U !UP3, `(.L_x_7566) ;  /* 0x000000010b707547 */ /* 0x000fea000b800000 */
[----:B-----5:R-:W-:Y:S01]  /*cb10*/  LOP3.LUT P0, RZ, R204, 0xff0000, RZ, 0xc0, !PT ;  /* 0x00ff0000ccff7812 */ /* 0x020fe2000780c0ff */
[----:B------:R-:W-:Y:S01]  /*cb20*/  BSSY.RECONVERGENT B1, `(.L_x_7567) ;  /* 0x000000d000017945 */ /* 0x000fe20003800200 */
[----:B01----:R-:W-:-:S11]  /*cb30*/  HFMA2 R192, -RZ, RZ, 0, 0 ;  /* 0x00000000ffc07431 */ /* 0x003fd600000001ff */
        /* <DEDUP_REMOVED lines=11> */
.L_x_7568:
[----:B------:R-:W-:Y:S05]  /*cbf0*/  BSYNC.RECONVERGENT B1 ;  /* 0x0000000000017941 */ /* 0x000fea0003800200 */
.L_x_7567:
        /* <DEDUP_REMOVED lines=13> */
.L_x_7566:
        /* <DEDUP_REMOVED lines=16> */
.L_x_7571:
[----:B------:R-:W-:Y:S05]  /*cdd0*/  BSYNC.RECONVERGENT B1 ;  /* 0x0000000000017941 */ /* 0x000fea0003800200 */
.L_x_7570:
        /* <DEDUP_REMOVED lines=13> */
.L_x_7569:
        /* <DEDUP_REMOVED lines=15> */
.L_x_7574:
[----:B------:R-:W-:Y:S05]  /*cfa0*/  BSYNC.RECONVERGENT B1 ;  /* 0x0000000000017941 */ /* 0x000fea0003800200 */
.L_x_7573:
        /* <DEDUP_REMOVED lines=13> */
.L_x_7572:
        /* <DEDUP_REMOVED lines=16> */
.L_x_7577:
[----:B------:R-:W-:Y:S05]  /*d180*/  BSYNC.RECONVERGENT B1 ;  /* 0x0000000000017941 */ /* 0x000fea0003800200 */
.L_x_7576:
        /* <DEDUP_REMOVED lines=13> */
.L_x_7575:
        /* <DEDUP_REMOVED lines=15> */
.L_x_7580:
[----:B------:R-:W-:Y:S05]  /*d350*/  BSYNC.RECONVERGENT B1 ;  /* 0x0000000000017941 */ /* 0x000fea0003800200 */
.L_x_7579:
        /* <DEDUP_REMOVED lines=13> */
.L_x_7578:
[----:B------:R-:W-:Y:S05]  /*d430*/  BRA.U !UP3, `(.L_x_7530) ;  /* 0x000000010b807547 */ /* 0x000fea000b800000 */
[----:B------:R2:W5:Y:S04]  /*d440*/  LDL R197, [R1+0x8] ;  /* 0x0000080001c57983 */ /* 0x0005680000100800 */
[----:B------:R2:W5:Y:S02]  /*d450*/  LDL R196, [R1+0x10] ;  /* 0x0000100001c47983 */ /* 0x0005640000100800 */
[----:B-----5:R-:W-:Y:S01]  /*d460*/  ISETP.GE.U32.AND P0, PT, R204, RZ, PT ;  /* 0x000000ffcc00720c */ /* 0x020fe20003f06070 */
[----:B------:R-:W-:Y:S01]  /*d470*/  BSSY.RECONVERGENT B1, `(.L_x_7581) ;  /* 0x000000f000017945 */ /* 0x000fe20003800200 */
[----:B01----:R-:W-:Y:S02]  /*d480*/  IMAD.MOV.U32 R192, RZ, RZ, RZ ;  /* 0x000000ffffc07224 */ /* 0x003fe400078e00ff */
        /* <DEDUP_REMOVED lines=13> */
.L_x_7582:
[----:B------:R-:W-:Y:S05]  /*d560*/  BSYNC.RECONVERGENT B1 ;  /* 0x0000000000017941 */ /* 0x000fea0003800200 */
.L_x_7581:
        /* <DEDUP_REMOVED lines=13> */
.L_x_7530:
        /* <DEDUP_REMOVED lines=12> */
.L_x_7519:
[----:B------:R-:W-:Y:S05]  /*d700*/  BSYNC.RECONVERGENT B0 ;  /* 0x0000000000007941 */ /* 0x000fea0003800200 */
.L_x_7518:
        /* <DEDUP_REMOVED lines=8> */
.L_x_7585:
        /* <DEDUP_REMOVED lines=16> */
[----:B------:R-:W-:Y:S01]  /*d890*/  PLOP3.LUT P0, PT, PT, PT, UP2, 0x80, 0x8 ;  /* 0x000000000008781c */ /* 0x000fe20003f0f028 */
[----:B------:R-:W-:-:S04]  /*d8a0*/  IMAD.U32 R184, RZ, RZ, UR8 ;  /* 0x00000008ffb87e24 */ /* 0x000fc8000f8e00ff */
[----:B------:R-:W-:Y:S01]  /*d8b0*/  @P6 FFMA.FTZ R184, R223, R184, UR10 ;  /* 0x0000000adfb86e23 */ /* 0x000fe200080100b8 */
[----:B------:R-:W-:-:S07]  /*d8c0*/  PLOP3.LUT P6, PT, PT, PT, UP2, 0x80, 0x8 ;  /* 0x000000000008781c */ /* 0x000fce0003fcf028 */
[----:B------:R-:W-:Y:S01]  /*d8d0*/  @P0 FADD.FTZ R184, R222, -R184 ;  /* 0x800000b8deb80221 */ /* 0x000fe20000010000 */
[----:B------:R-:W-:-:S05]  /*d8e0*/  PLOP3.LUT P0, PT, PT, PT, UP2, 0x80, 0x8 ;  /* 0x000000000008781c */ /* 0x000fca0003f0f028 */
[----:B------:R-:W-:Y:S01]  /*d8f0*/  @P6 FFMA.FTZ R189, R184, UR32, R169 ;  /* 0x00000020b8bd6c23 */ /* 0x000fe200080100a9 */
[----:B------:R-:W-:Y:S02]  /*d900*/  MOV R184, UR8 ;  /* 0x0000000800b87c02 */ /* 0x000fe40008000f00 */
[----:B------:R-:W-:-:S05]  /*d910*/  PLOP3.LUT P6, PT, PT, PT, UP2, 0x80, 0x8 ;  /* 0x000000000008781c */ /* 0x000fca0003fcf028 */
[----:B------:R-:W-:Y:S01]  /*d920*/  @P0 FFMA.FTZ R184, R221, R184, UR10 ;  /* 0x0000000addb80e23 */ /* 0x000fe200080100b8 */
[----:B------:R-:W-:-:S07]  /*d930*/  PLOP3.LUT P0, PT, PT, PT, UP2, 0x80, 0x8 ;  /* 0x000000000008781c */ /* 0x000fce0003f0f028 */
        /* <DEDUP_REMOVED lines=15> */
.L_x_7588:
        /* <DEDUP_REMOVED lines=12> */
[----:B012---:R-:W-:-:S07]  /*daf0*/  PRMT R180, R180, 0x5410, R184 ;  /* 0x00005410b4b47816 */ /* 0x007fce00000000b8 */
.L_x_7589:
[----:B------:R-:W-:Y:S05]  /*db00*/  BRA.U !UP3, `(.L_x_7590) ;  /* 0x000000010b2c7547 */ /* 0x000fea000b800000 */
        /* <DEDUP_REMOVED lines=10> */
[----:B012---:R-:W-:-:S07]  /*dbb0*/  PRMT R181, R184, 0x7610, R181 ;  /* 0x00007610b8b57816 */ /* 0x007fce00000000b5 */
.L_x_7590:
        /* <DEDUP_REMOVED lines=21> */
.L_x_7591:
        /* <DEDUP_REMOVED lines=20> */
.L_x_7592:
[----:B------:R-:W-:Y:S01]  /*de50*/  IMAD.U32 R185, RZ, RZ, UR8 ;  /* 0x00000008ffb97e24 */ /* 0x000fe2000f8e00ff */
        /* <DEDUP_REMOVED lines=20> */
.L_x_7593:
        /* <DEDUP_REMOVED lines=20> */
.L_x_7594:
[----:B------:R-:W3:Y:S04]  /*e0e0*/  LDL R196, [R1+0x24] ;  /* 0x0000240001c47983 */ /* 0x000ee80000100800 */
[----:B012---:R-:W2:Y:S01]  /*e0f0*/  LDL R192, [R1+0x20] ;  /* 0x0000200001c07983 */ /* 0x007ea20000100800 */
[----:B------:R-:W-:Y:S02]  /*e100*/  MOV R187, UR8 ;  /* 0x0000000800bb7c02 */ /* 0x000fe40008000f00 */
[----:B------:R-:W-:-:S03]  /*e110*/  PLOP3.LUT P6, PT, PT, PT, UP2, 0x80, 0x8 ;  /* 0x000000000008781c */ /* 0x000fc60003fcf028 */
[----:B---3--:R-:W-:Y:S01]  /*e120*/  @P0 FFMA.FTZ R187, R196, R187, UR10 ;  /* 0x0000000ac4bb0e23 */ /* 0x008fe200080100bb */
[----:B------:R-:W-:-:S09]  /*e130*/  PLOP3.LUT P0, PT, PT, PT, UP2, 0x80, 0x8 ;  /* 0x000000000008781c */ /* 0x000fd20003f0f028 */
[----:B--2---:R-:W-:Y:S01]  /*e140*/  @P6 FADD.FTZ R192, R192, -R187 ;  /* 0x800000bbc0c06221 */ /* 0x004fe20000010000 */
[----:B------:R-:W-:-:S03]  /*e150*/  IMAD.MOV.U32 R187, RZ, RZ, R175 ;  /* 0x000000ffffbb7224 */ /* 0x000fc600078e00af */
[----:B------:R-:W-:Y:S01]  /*e160*/  @P0 FFMA.FTZ R187, R192, UR32, R175 ;  /* 0x00000020c0bb0c23 */ /* 0x000fe200080100af */
        /* <DEDUP_REMOVED lines=15> */
.L_x_7587:
        /* <DEDUP_REMOVED lines=20> */
.L_x_7596:
        /* <DEDUP_REMOVED lines=11> */
[----:B------:R-:W-:Y:S01]  /*e450*/  @P6 PRMT R192, R176, 0x7632, R192 ;  /* 0x00007632b0c06816 */ /* 0x000fe200000000c0 */
[----:B------:R-:W-:-:S04]  /*e460*/  FMUL.FTZ R193, R193, UR23 ;  /* 0x00000017c1c17c20 */ /* 0x000fc80008410000 */
        /* <DEDUP_REMOVED lines=8> */
.L_x_7597:
        /* <DEDUP_REMOVED lines=20> */
.L_x_7598:
[----:B------:R-:W-:Y:S05]  /*e630*/  BRA.U !UP3, `(.L_x_7599) ;  /* 0x000000010b507547 */ /* 0x000fea000b800000 */
[----:B------:R-:W-:Y:S01]  /*e640*/  PLOP3.LUT P0, PT, PT, PT, UP2, 0x80, 0x8 ;  /* 0x000000000008781c */ /* 0x000fe20003f0f028 */
[----:B------:R-:W-:Y:S01]  /*e650*/  IMAD.MOV.U32 R196, RZ, RZ, RZ ;  /* 0x000000ffffc47224 */ /* 0x000fe200078e00ff */
        /* <DEDUP_REMOVED lines=18> */
.L_x_7599:
        /* <DEDUP_REMOVED lines=20> */
.L_x_7600:
        /* <DEDUP_REMOVED lines=21> */
.L_x_7601:
[----:B------:R-:W-:Y:S05]  /*ea10*/  BRA.U !UP3, `(.L_x_7602) ;  /* 0x000000010b4c7547 */ /* 0x000fea000b800000 */
[----:B------:R-:W-:Y:S01]  /*ea20*/  PLOP3.LUT P0, PT, PT, PT, UP2, 0x80, 0x8 ;  /* 0x000000000008781c */ /* 0x000fe20003f0f028 */
[----:B012---:R-:W-:Y:S01]  /*ea30*/  IMAD.U32 R192, RZ, RZ, UR8 ;  /* 0x00000008ffc07e24 */ /* 0x007fe2000f8e00ff */
        /* <DEDUP_REMOVED lines=17> */
.L_x_7602:
        /* <DEDUP_REMOVED lines=25> */
.L_x_7586:
        /* <DEDUP_REMOVED lines=19> */
.L_x_7606:
[----:B------:R-:W-:Y:S05]  /*ee10*/  BSYNC.RECONVERGENT B1 ;  /* 0x0000000000017941 */ /* 0x000fea0003800200 */
.L_x_7605:
        /* <DEDUP_REMOVED lines=12> */
[----:B012---:R-:W-:-:S07]  /*eee0*/  PRMT R180, R184, 0x7610, R180 ;  /* 0x00007610b8b47816 */ /* 0x007fce00000000b4 */
.L_x_7604:
        /* <DEDUP_REMOVED lines=16> */
.L_x_7609:
[----:B------:R-:W-:Y:S05]  /*eff0*/  BSYNC.RECONVERGENT B1 ;  /* 0x0000000000017941 */ /* 0x000fea0003800200 */
.L_x_7608:
        /* <DEDUP_REMOVED lines=13> */
.L_x_7607:
        /* <DEDUP_REMOVED lines=15> */
.L_x_7612:
[----:B------:R-:W-:Y:S05]  /*f1c0*/  BSYNC.RECONVERGENT B1 ;  /* 0x0000000000017941 */ /* 0x000fea0003800200 */
.L_x_7611:
        /* <DEDUP_REMOVED lines=13> */
.L_x_7610:
        /* <DEDUP_REMOVED lines=16> */
.L_x_7615:
[----:B------:R-:W-:Y:S05]  /*f3a0*/  BSYNC.RECONVERGENT B1 ;  /* 0x0000000000017941 */ /* 0x000fea0003800200 */
.L_x_7614:
        /* <DEDUP_REMOVED lines=13> */
.L_x_7613:
        /* <DEDUP_REMOVED lines=15> */
.L_x_7618:
[----:B------:R-:W-:Y:S05]  /*f570*/  BSYNC.RECONVERGENT B1 ;  /* 0x0000000000017941 */ /* 0x000fea0003800200 */
.L_x_7617:
        /* <DEDUP_REMOVED lines=13> */
.L_x_7616:
        /* <DEDUP_REMOVED lines=16> */
.L_x_7621:
[----:B------:R-:W-:Y:S05]  /*f750*/  BSYNC.RECONVERGENT B1 ;  /* 0x0000000000017941 */ /* 0x000fea0003800200 */
.L_x_7620:
        /* <DEDUP_REMOVED lines=13> */
.L_x_7619:
        /* <DEDUP_REMOVED lines=15> */
.L_x_7624:
[----:B------:R-:W-:Y:S05]  /*f920*/  BSYNC.RECONVERGENT B1 ;  /* 0x0000000000017941 */ /* 0x000fea0003800200 */
.L_x_7623:
        /* <DEDUP_REMOVED lines=13> */
.L_x_7622:
        /* <DEDUP_REMOVED lines=57> */
.L_x_7603:
        /* <DEDUP_REMOVED lines=15> */
.L_x_7627:
[----:B------:R-:W-:Y:S05]  /*fe80*/  BSYNC.RECONVERGENT B1 ;  /* 0x0000000000017941 */ /* 0x000fea0003800200 */
.L_x_7626:
        /* <DEDUP_REMOVED lines=13> */
.L_x_7625:
[----:B------:R-:W-:Y:S05]  /*ff60*/  BRA.U !UP3, `(.L_x_7628) ;  /* 0x000000010b747547 */ /* 0x000fea000b800000 */
[----:B-----5:R-:W-:Y:S01]  /*ff70*/  LOP3.LUT P0, RZ, R206, 0xff00, RZ, 0xc0, !PT ;  /* 0x0000ff00ceff7812 */ /* 0x020fe2000780c0ff */
[----:B------:R-:W-:Y:S01]  /*ff80*/  BSSY.RECONVERGENT B1, `(.L_x_7629) ;  /* 0x000000e000017945 */ /* 0x000fe20003800200 */
[----:B012---:R-:W-:-:S11]  /*ff90*/  MOV R192, RZ ;  /* 0x000000ff00c07202 */ /* 0x007fd60000000f00 */
        /* <DEDUP_REMOVED lines=12> */
.L_x_7630:
[----:B------:R-:W-:Y:S05]  /*10060*/  BSYNC.RECONVERGENT B1 ;  /* 0x0000000000017941 */ /* 0x000fea0003800200 */
.L_x_7629:
        /* <DEDUP_REMOVED lines=13> */
.L_x_7628:
[----:B------:R-:W-:Y:S05]  /*10140*/  BRA.U !UP3, `(.L_x_7631) ;  /* 0x000000010b707547 */ /* 0x000fea000b800000 */
[----:B-----5:R-:W-:Y:S01]  /*10150*/  LOP3.LUT P0, RZ, R206, 0xff0000, RZ, 0xc0, !PT ;  /* 0x00ff0000ceff7812 */ /* 0x020fe2000780c0ff */
[----:B------:R-:W-:Y:S01]  /*10160*/  BSSY.RECONVERGENT B1, `(.L_x_7632) ;  /* 0x000000d000017945 */ /* 0x000fe20003800200 */
[----:B012---:R-:W-:-:S11]  /*10170*/  HFMA2 R192, -RZ, RZ, 0, 0 ;  /* 0x00000000ffc07431 */ /* 0x007fd600000001ff */
        /* <DEDUP_REMOVED lines=11> */
.L_x_7633:
[----:B------:R-:W-:Y:S05]  /*10230*/  BSYNC.RECONVERGENT B1 ;  /* 0x0000000000017941 */ /* 0x000fea0003800200 */
.L_x_7632:
        /* <DEDUP_REMOVED lines=13> */
.L_x_7631:
        /* <DEDUP_REMOVED lines=16> */
.L_x_7636:
[----:B------:R-:W-:Y:S05]  /*10410*/  BSYNC.RECONVERGENT B1 ;  /* 0x0000000000017941 */ /* 0x000fea0003800200 */
.L_x_7635:
        /* <DEDUP_REMOVED lines=13> */
.L_x_7634:
[----:B------:R-:W-:Y:S05]  /*104f0*/  BRA.U !UP3, `(.L_x_7637) ;  /* 0x000000010b707547 */ /* 0x000fea000b800000 */
[----:B-----5:R-:W-:Y:S01]  /*10500*/  LOP3.LUT P0, RZ, R207, 0xff, RZ, 0xc0, !PT ;  /* 0x000000ffcfff7812 */ /* 0x020fe2000780c0ff */
[----:B------:R-:W-:Y:S01]  /*10510*/  BSSY.RECONVERGENT B1, `(.L_x_7638) ;  /* 0x000000d000017945 */ /* 0x000fe20003800200 */
[----:B012---:R-:W-:-:S11]  /*10520*/  HFMA2 R192, -RZ, RZ, 0, 0 ;  /* 0x00000000ffc07431 */ /* 0x007fd600000001ff */
        /* <DEDUP_REMOVED lines=11> */
.L_x_7639:
[----:B------:R-:W-:Y:S05]  /*105e0*/  BSYNC.RECONVERGENT B1 ;  /* 0x0000000000017941 */ /* 0x000fea0003800200 */
.L_x_7638:
        /* <DEDUP_REMOVED lines=13> */
.L_x_7637:
        /* <DEDUP_REMOVED lines=16> */
.L_x_7642:
[----:B------:R-:W-:Y:S05]  /*107c0*/  BSYNC.RECONVERGENT B1 ;  /* 0x0000000000017941 */ /* 0x000fea0003800200 */
.L_x_7641:
        /* <DEDUP_REMOVED lines=13> */
.L_x_7640:
        /* <DEDUP_REMOVED lines=15> */
.L_x_7645:
[----:B------:R-:W-:Y:S05]  /*10990*/  BSYNC.RECONVERGENT B1 ;  /* 0x0000000000017941 */ /* 0x000fea0003800200 */
.L_x_7644:
        /* <DEDUP_REMOVED lines=13> */
.L_x_7643:
[----:B------:R-:W-:Y:S05]  /*10a70*/  BRA.U !UP3, `(.L_x_7595) ;  /* 0x000000010b547547 */ /* 0x000fea000b800000 */
[----:B------:R-:W3:Y:S04]  /*10a80*/  LDL R196, [R1+0x24] ;  /* 0x0000240001c47983 */ /* 0x000ee80000100800 */
[----:B012---:R-:W2:Y:S01]  /*10a90*/  LDL R193, [R1+0x20] ;  /* 0x0000200001c17983 */ /* 0x007ea20000100800 */
[----:B------:R-:W-:Y:S02]  /*10aa0*/  MOV R192, UR8 ;  /* 0x0000000800c07c02 */ /* 0x000fe40008000f00 */
[----:B-----5:R-:W-:Y:S02]  /*10ab0*/  ISETP.GE.U32.AND P0, PT, R206, RZ, PT ;  /* 0x000000ffce00720c */ /* 0x020fe40003f06070 */
[----:B------:R-:W-:Y:S02]  /*10ac0*/  ISETP.LT.AND P6, PT, RZ, UR33, PT ;  /* 0x00000021ff007c0c */ /* 0x000fe4000bfc1270 */
[----:B------:R-:W-:Y:S01]  /*10ad0*/  ISETP.GE.U32.AND.EX P0, PT, R207, 0x1000000, PT, P0 ;  /* 0x01000000cf00780c */ /* 0x000fe20003f06100 */
[----:B---3--:R-:W-:Y:S01]  /*10ae0*/  FFMA.FTZ R192, R196, R192, UR10 ;  /* 0x0000000ac4c07e23 */ /* 0x008fe200080100c0 */
[----:B------:R-:W-:-:S03]  /*10af0*/  MOV R196, RZ ;  /* 0x000000ff00c47202 */ /* 0x000fc60000000f00 */
[----:B--2---:R-:W-:-:S04]  /*10b00*/  FADD.FTZ R192, R193, -R192 ;  /* 0x800000c0c1c07221 */ /* 0x004fc80000010000 */
        /* <DEDUP_REMOVED lines=12> */
.L_x_7595:
        /* <DEDUP_REMOVED lines=10> */
.L_x_7584:
[----:B------:R-:W-:Y:S05]  /*10c70*/  BSYNC.RECONVERGENT B0 ;  /* 0x0000000000007941 */ /* 0x000fea0003800200 */
.L_x_7583:
[----:B------:R-:W-:Y:S02]  /*10c80*/  UIADD3 UR11, UPT, UPT, UR11, UR28, URZ ;  /* 0x0000001c0b0b7290 */ /* 0x000fe4000fffe0ff */
[----:B------:R-:W-:Y:S02]  /*10c90*/  UPLOP3.LUT UP1, UPT, UPT, UPT, UP1, 0x40, 0x4 ;  /* 0x000000000004789c */ /* 0x000fe40003f2e810 */
[----:B------:R-:W-:-:S09]  /*10ca0*/  UISETP.GE.AND UP0, UPT, UR11, UR29, UPT ;  /* 0x0000001d0b00728c */ /* 0x000fd2000bf06270 */
[----:B------:R-:W-:Y:S05]  /*10cb0*/  BRA.U !UP0, `(.L_x_7646) ;  /* 0xfffffefd08e07547 */ /* 0x000fea000b83ffff */
.L_x_7375:
[----:B------:R-:W4:Y:S01]  /*10cc0*/  S2UR UR4, SR_CTAID.X ;  /* 0x00000000000479c3 */ /* 0x000f220000002500 */
[----:B0123--:R-:W0:Y:S01]  /*10cd0*/  S2R R192, SR_TID.X ;  /* 0x0000000000c07919 */ /* 0x00fe220000002100 */
[----:B------:R-:W-:Y:S01]  /*10ce0*/  BSSY.RECONVERGENT B0, `(.L_x_7647) ;  /* 0x0000016000007945 */ /* 0x000fe20003800200 */
[----:B----4-:R-:W-:-:S06]  /*10cf0*/  UIMAD UR4, UR4, UR9, URZ ;  /* 0x00000009040472a4 */ /* 0x010fcc000f8e02ff */
[----:B------:R-:W-:-:S04]  /*10d00*/  MOV R9, UR4 ;  /* 0x0000000400097c02 */ /* 0x000fc80008000f00 */
[----:B0-----:R-:W-:Y:S01]  /*10d10*/  LEA.HI R9, R9, R192, RZ, 0x1d ;  /* 0x000000c009097211 */ /* 0x001fe200078fe8ff */
[----:B------:R-:W-:Y:S06]  /*10d20*/  @!P1 BRA `(.L_x_7648) ;  /* 0x0000000000449947 */ /* 0x000fec0003800000 */
[----:B------:R-:W2:Y:S01]  /*10d30*/  LDL.LU R192, [R1+0x30] ;  /* 0x0000300001c07983 */ /* 0x000ea20000300800 */
[----:B-----5:R-:W0:Y:S03]  /*10d40*/  LDC.64 R2, c[0x0][0x440] ;  /* 0x00011000ff027b82 */ /* 0x020e260000000a00 */
[----:B------:R-:W2:Y:S04]  /*10d50*/  LDL.LU R193, [R1+0x34] ;  /* 0x0000340001c17983 */ /* 0x000ea80000300800 */
[----:B------:R-:W2:Y:S01]  /*10d60*/  LDL.LU R194, [R1+0x38] ;  /* 0x0000380001c27983 */ /* 0x000ea20000300800 */
[----:B------:R-:W1:Y:S03]  /*10d70*/  LDC.64 R4, c[0x0][0x448] ;  /* 0x00011200ff047b82 */ /* 0x000e660000000a00 */
[----:B------:R-:W2:Y:S05]  /*10d80*/  LDL.LU R195, [R1+0x3c] ;  /* 0x00003c0001c37983 */ /* 0x000eaa0000300800 */
[----:B------:R-:W3:Y:S01]  /*10d90*/  LDC.64 R6, c[0x0][0x460] ;  /* 0x00011800ff067b82 */ /* 0x000ee20000000a00 */
[----:B0-----:R-:W-:-:S05]  /*10da0*/  IMAD.WIDE.U32 R2, R9, 0x20, R2 ;  /* 0x0000002009027825 */ /* 0x001fca00078e0002 */
[----:B------:R0:W-:Y:S01]  /*10db0*/  STG.E.128 desc[UR20][R2.64], R88 ;  /* 0x0000005802007986 */ /* 0x0001e2000c101d14 */
[----:B-1----:R-:W-:-:S03]  /*10dc0*/  IMAD.WIDE.U32 R4, R9, 0x20, R4 ;  /* 0x0000002009047825 */ /* 0x002fc600078e0004 */
[----:B------:R0:W-:Y:S04]  /*10dd0*/  STG.E.128 desc[UR20][R2.64+0x10], R84 ;  /* 0x0000105402007986 */ /* 0x0001e8000c101d14 */
[----:B------:R0:W-:Y:S01]  /*10de0*/  STG.E.128 desc[UR20][R4.64+0x10], R116 ;  /* 0x0000107404007986 */ /* 0x0001e2000c101d14 */
[C---:B---3--:R-:W-:Y:S01]  /*10df0*/  IMAD.WIDE.U32 R6, R9.reuse, 0x20, R6 ;  /* 0x0000002009067825 */ /* 0x048fe200078e0006 */
[----:B------:R-:W-:Y:S02]  /*10e00*/  IADD3 R9, PT, PT, R9, 0x100, RZ ;  /* 0x0000010009097810 */ /* 0x000fe40007ffe0ff */
[----:B--2---:R0:W-:Y:S04]  /*10e10*/  STG.E.128 desc[UR20][R4.64], R192 ;  /* 0x000000c004007986 */ /* 0x0041e8000c101d14 */
[----:B------:R0:W-:Y:S04]  /*10e20*/  STG.E.128 desc[UR20][R6.64], R56 ;  /* 0x0000003806007986 */ /* 0x0001e8000c101d14 */
[----:B------:R0:W-:Y:S02]  /*10e30*/  STG.E.128 desc[UR20][R6.64+0x10], R52 ;  /* 0x0000103406007986 */ /* 0x0001e4000c101d14 */
.L_x_7648:
[----:B------:R-:W-:Y:S05]  /*10e40*/  BSYNC.RECONVERGENT B0 ;  /* 0x0000000000007941 */ /* 0x000fea0003800200 */
.L_x_7647:
[----:B------:R-:W-:Y:S04]  /*10e50*/  BSSY.RECONVERGENT B0, `(.L_x_7649) ;  /* 0x000000f000007945 */ /* 0x000fe80003800200 */
[----:B------:R-:W-:Y:S05]  /*10e60*/  @!P2 BRA `(.L_x_7650) ;  /* 0x000000000034a947 */ /* 0x000fea0003800000 */
[----:B0----5:R-:W0:Y:S08]  /*10e70*/  LDC.64 R2, c[0x0][0x440] ;  /* 0x00011000ff027b82 */ /* 0x021e300000000a00 */
        /* <DEDUP_REMOVED lines=12> */
.L_x_7650:
[----:B------:R-:W-:Y:S05]  /*10f40*/  BSYNC.RECONVERGENT B0 ;  /* 0x0000000000007941 */ /* 0x000fea0003800200 */
.L_x_7649:
[----:B------:R-:W-:Y:S04]  /*10f50*/  BSSY.RECONVERGENT B0, `(.L_x_7651) ;  /* 0x000000f000007945 */ /* 0x000fe80003800200 */
[----:B------:R-:W-:Y:S05]  /*10f60*/  @!P3 BRA `(.L_x_7652) ;  /* 0x000000000034b947 */ /* 0x000fea0003800000 */
[----:B0--3-5:R-:W0:Y:S08]  /*10f70*/  LDC.64 R2, c[0x0][0x440] ;  /* 0x00011000ff027b82 */ /* 0x029e300000000a00 */
        /* <DEDUP_REMOVED lines=12> */
.L_x_7652:
[----:B------:R-:W-:Y:S05]  /*11040*/  BSYNC.RECONVERGENT B0 ;  /* 0x0000000000007941 */ /* 0x000fea0003800200 */
.L_x_7651:
[----:B------:R-:W-:Y:S05]  /*11050*/  @!P4 EXIT ;  /* 0x000000000000c94d */ /* 0x000fea0003800000 */
[----:B0--345:R-:W0:Y:S08]  /*11060*/  LDC.64 R2, c[0x0][0x440] ;  /* 0x00011000ff027b82 */ /* 0x039e300000000a00 */
        /* <DEDUP_REMOVED lines=12> */
.L_x_7653:
        /* <DEDUP_REMOVED lines=13> */
.L_x_15675:


//--------------------- .text._ZN10layer_norm22ln_bwd_finalize_kernelINS_22Kernel_traits_finalizeILj8192Ef13__nv_bfloat16fS2_fjLb1ELj1024ELj4ENS_18Kernel_traits_baseILj8192EfS2_fS2_fjLj1024EEEEELb1ELb1EEEvNS_9BwdParamsE --------------------------
	.section	.text._ZN10layer_norm22ln_bwd_finalize_kernelINS_22Kernel_traits_finalizeILj8192Ef13__nv_bfloat16fS2_fjLb1ELj1024ELj4ENS_18Kernel_traits_baseILj8192EfS2_fS2_fjLj1024EEEEELb1ELb1EEEvNS_9BwdParamsE,"ax",@progbits
	.align	128
        .global         _ZN10layer_norm22ln_bwd_finalize_kernelINS_22Kernel_traits_finalizeILj8192Ef13__nv_bfloat16fS2_fjLb1ELj1024ELj4ENS_18Kernel_traits_baseILj8192EfS2_fS2_fjLj1024EEEEELb1ELb1EEEvNS_9BwdParamsE
        .type           _ZN10layer_norm22ln_bwd_finalize_kernelINS_22Kernel_traits_finalizeILj8192Ef13__nv_bfloat16fS2_fjLb1ELj1024ELj4ENS_18Kernel_traits_baseILj8192EfS2_fS2_fjLj1024EEEEELb1ELb1EEEvNS_9BwdParamsE,@function
        .size           _ZN10layer_norm22ln_bwd_finalize_kernelINS_22Kernel_traits_finalizeILj8192Ef13__nv_bfloat16fS2_fjLb1ELj1024ELj4ENS_18Kernel_traits_baseILj8192EfS2_fS2_fjLj1024EEEEELb1ELb1EEEvNS_9BwdParamsE,(.L_x_15676 - _ZN10layer_norm22ln_bwd_finalize_kernelINS_22Kernel_traits_finalizeILj8192Ef13__nv_bfloat16fS2_fjLb1ELj1024ELj4ENS_18Kernel_traits_baseILj8192EfS2_fS2_fjLj1024EEEEELb1ELb1EEEvNS_9BwdParamsE)
        .other          _ZN10layer_norm22ln_bwd_finalize_kernelINS_22Kernel_traits_finalizeILj8192Ef13__nv_bfloat16fS2_fjLb1ELj1024ELj4ENS_18Kernel_traits_baseILj8192EfS2_fS2_fjLj1024EEEEELb1ELb1EEEvNS_9BwdParamsE,@"STO_CUDA_ENTRY STV_DEFAULT"
_ZN10layer_norm22ln_bwd_finalize_kernelINS_22Kernel_traits_finalizeILj8192Ef13__nv_bfloat16fS2_fjLb1ELj1024ELj4ENS_18Kernel_traits_baseILj8192EfS2_fS2_fjLj1024EEEEELb1ELb1EEEvNS_9BwdParamsE:
.text._ZN10layer_norm22ln_bwd_finalize_kernelINS_22Kernel_traits_finalizeILj8192Ef13__nv_bfloat16fS2_fjLb1ELj1024ELj4ENS_18Kernel_traits_baseILj8192EfS2_fS2_fjLj1024EEEEELb1ELb1EEEvNS_9BwdParamsE:
        /* <DEDUP_REMOVED lines=56> */
.L_x_7658:
        /* <DEDUP_REMOVED lines=87> */
.L_x_7657:
[----:B------:R-:W-:Y:S05]  /*08f0*/  BSYNC.RECONVERGENT B1 ;  /* 0x0000000000017941 */ /* 0x000fea0003800200 */
.L_x_7656:
        /* <DEDUP_REMOVED lines=51> */
.L_x_7660:
[----:B------:R-:W-:Y:S05]  /*0c30*/  BSYNC.RECONVERGENT B1 ;  /* 0x0000000000017941 */ /* 0x000fea0003800200 */
.L_x_7659:
        /* <DEDUP_REMOVED lines=30> */
.L_x_7662:
[----:B------:R-:W-:Y:S05]  /*0e20*/  BSYNC.RECONVERGENT B1 ;  /* 0x0000000000017941 */ /* 0x000fea0003800200 */
.L_x_7661:
        /* <DEDUP_REMOVED lines=15> */
.L_x_7655:
[----:B------:R-:W-:Y:S05]  /*0f20*/  BSYNC.RECONVERGENT B0 ;  /* 0x0000000000007941 */ /* 0x000fea0003800200 */
.L_x_7654:
        /* <DEDUP_REMOVED lines=72> */
.L_x_7663:
        /* <DEDUP_REMOVED lines=13> */
.L_x_15676:


//--------------------- .text._ZN10layer_norm13ln_bwd_kernelINS_13Kernel_traitsIf13__nv_bfloat16fS2_fjLj8192ELj1ELj1ELj8ELj16ENS_18Kernel_traits_baseILj8192EfS2_fS2_fjLj256EEEEELb1ELb1ELb1ELb1EEEvNS_9BwdParamsE --------------------------
	.section	.text._ZN10layer_norm13ln_bwd_kernelINS_13Kernel_traitsIf13__nv_bfloat16fS2_fjLj8192ELj1ELj1ELj8ELj16ENS_18Kernel_traits_baseILj8192EfS2_fS2_fjLj256EEEEELb1ELb1ELb1ELb1EEEvNS_9BwdParamsE,"ax",@progbits
	.align	128
        .global         _ZN10layer_norm13ln_bwd_kernelINS_13Kernel_traitsIf13__nv_bfloat16fS2_fjLj8192ELj1ELj1ELj8ELj16ENS_18Kernel_traits_baseILj8192EfS2_fS2_fjLj256EEEEELb1ELb1ELb1ELb1EEEvNS_9BwdParamsE
        .type           _ZN10layer_norm13ln_bwd_kernelINS_13Kernel_traitsIf13__nv_bfloat16fS2_fjLj8192ELj1ELj1ELj8ELj16ENS_18Kernel_traits_baseILj8192EfS2_fS2_fjLj256EEEEELb1ELb1ELb1ELb1EEEvNS_9BwdParamsE,@function
        .size           _ZN10layer_norm13ln_bwd_kernelINS_13Kernel_traitsIf13__nv_bfloat16fS2_fjLj8192ELj1ELj1ELj8ELj16ENS_18Kernel_traits_baseILj8192EfS2_fS2_fjLj256EEEEELb1ELb1ELb1ELb1EEEvNS_9BwdParamsE,(.L_x_15677 - _ZN10layer_norm13ln_bwd_kernelINS_13Kernel_traitsIf13__nv_bfloat16fS2_fjLj8192ELj1ELj1ELj8ELj16ENS_18Kernel_traits_baseILj8192EfS2_fS2_fjLj256EEEEELb1ELb1ELb1ELb1EEEvNS_9BwdParamsE)
        .other          _ZN10layer_norm13ln_bwd_kernelINS_13Kernel_traitsIf13__nv_bfloat16fS2_fjLj8192ELj1ELj1ELj8ELj16ENS_18Kernel_traits_baseILj8192EfS2_fS2_fjLj256EEEEELb1ELb1ELb1ELb1EEEvNS_9BwdParamsE,@"STO_CUDA_ENTRY STV_DEFAULT"
_ZN10layer_norm13ln_bwd_kernelINS_13Kernel_traitsIf13__nv_bfloat16fS2_fjLj8192ELj1ELj1ELj8ELj16ENS_18Kernel_traits_baseILj8192EfS2_fS2_fjLj256EEEEELb1ELb1ELb1ELb1EEEvNS_9BwdParamsE:
.text._ZN10layer_norm13ln_bwd_kernelINS_13Kernel_traitsIf13__nv_bfloat16fS2_fjLj8192ELj1ELj1ELj8ELj16ENS_18Kernel_traits_baseILj8192EfS2_fS2_fjLj256EEEEELb1ELb1ELb1ELb1EEEvNS_9BwdParamsE:
        /* <DEDUP_REMOVED lines=103> */
.L_x_7920:
        /* <DEDUP_REMOVED lines=19> */
[----:B--2---:R-:W1:Y:S01]  /*07a0*/  LDC.64 R12, c[0x0][0x3a8] ;  /* 0x0000ea00ff0c7b82 */ /* 0x004e620000000a00 */
[----:B------:R-:W-:Y:S01]  /*07b0*/  UIADD3 UR11, UPT, UPT, UR31, -0x1, URZ ;  /* 0xffffffff1f0b7890 */ /* 0x000fe2000fffe0ff */
[----:B------:R-:W-:Y:S01]  /*07c0*/  STL [R1+0x9c], R27 ;  /* 0x00009c1b01007387 */ /* 0x000fe20000100800 */
[----:B------:R-:W-:Y:S02]  /*07d0*/  USHF.R.S32.HI UR10, URZ, 0x1f, UR9 ;  /* 0x0000001fff0a7899 */ /* 0x000fe40008011409 */
[----:B------:R-:W-:Y:S02]  /*07e0*/  UIMAD UR11, UR11, UR21, URZ ;  /* 0x000000150b0b72a4 */ /* 0x000fe4000f8e02ff */
[----:B------:R-:W-:Y:S01]  /*07f0*/  UIMAD.WIDE UR32, UR8, 0x4, UR12 ;  /* 0x00000004082078a5 */ /* 0x000fe2000f8e020c */
[----:B------:R-:W2:Y:S01]  /*0800*/  LDC.64 R4, c[0x0][0x428] ;  /* 0x00010a00ff047b82 */ /* 0x000ea20000000a00 */
[----:B------:R-:W-:Y:S01]  /*0810*/  ULEA.HI UR10, UR10, UR9, URZ, 0x3 ;  /* 0x000000090a0a7291 */ /* 0x000fe2000f8f18ff */
[----:B------:R-:W-:Y:S01]  /*0820*/  ISETP.NE.U32.AND P0, PT, RZ, UR4, PT ;  /* 0x00000004ff007c0c */ /* 0x000fe2000bf05070 */
[----:B------:R-:W-:-:S02]  /*0830*/  USHF.R.S32.HI UR9, URZ, 0x1f, UR11 ;  /* 0x0000001fff097899 */ /* 0x000fc4000801140b */
[----:B------:R-:W-:Y:S01]  /*0840*/  UISETP.GE.AND UP3, UPT, UR20, 0x1, UPT ;  /* 0x000000011400788c */ /* 0x000fe2000bf66270 */
[----:B------:R-:W-:Y:S01]  /*0850*/  MOV R14, UR32 ;  /* 0x00000020000e7c02 */ /* 0x000fe20008000f00 */
[----:B------:R-:W-:Y:S01]  /*0860*/  ULEA.HI UR9, UR9, UR11, URZ, 0x3 ;  /* 0x0000000b09097291 */ /* 0x000fe2000f8f18ff */
[----:B------:R-:W-:Y:S01]  /*0870*/  MOV R3, UR10 ;  /* 0x0000000a00037c02 */ /* 0x000fe20008000f00 */
[----:B------:R-:W3:Y:S01]  /*0880*/  LDC.64 R240, c[0x0][0x3b0] ;  /* 0x0000ec00fff07b82 */ /* 0x000ee20000000a00 */
[----:B------:R-:W-:Y:S01]  /*0890*/  MOV R15, UR33 ;  /* 0x00000021000f7c02 */ /* 0x000fe20008000f00 */
[----:B------:R4:W-:Y:S04]  /*08a0*/  STL [R1+0x98], R26 ;  /* 0x0000981a01007387 */ /* 0x0009e80000100800 */
[----:B------:R4:W3:Y:S01]  /*08b0*/  LDG.E R0, desc[UR22][R14.64] ;  /* 0x000000160e007981 */ /* 0x0008e2000c1e1900 */
[----:B------:R-:W-:-:S02]  /*08c0*/  ISETP.NE.AND.EX P0, PT, RZ, UR5, PT, P0 ;  /* 0x00000005ff007c0c */ /* 0x000fc4000bf05300 */
[----:B------:R-:W-:Y:S01]  /*08d0*/  PLOP3.LUT P1, PT, PT, PT, UP3, 0x80, 0x8 ;  /* 0x000000000008781c */ /* 0x000fe20003f2f038 */
[----:B------:R-:W-:Y:S01]  /*08e0*/  STL [R1+0x94], R25 ;  /* 0x0000941901007387 */ /* 0x000fe20000100800 */
[----:B0-----:R-:W-:-:S03]  /*08f0*/  LEA.HI.SX32 R238, R3, R242, 0x1d ;  /* 0x000000f203ee7211 */ /* 0x001fc600078feaff */
[----:B------:R0:W-:Y:S01]  /*0900*/  STL [R1+0x90], R24 ;  /* 0x0000901801007387 */ /* 0x0001e20000100800 */
[----:B------:R-:W-:Y:S01]  /*0910*/  MOV R3, UR9 ;  /* 0x0000000900037c02 */ /* 0x000fe20008000f00 */
[----:B-1----:R-:W-:-:S03]  /*0920*/  IMAD.WIDE.U32 R6, R238, 0x20, R12 ;  /* 0x00000020ee067825 */ /* 0x002fc600078e000c */
[----:B------:R-:W-:Y:S01]  /*0930*/  LEA.HI.SX32 R208, R3, R242, 0x1d ;  /* 0x000000f203d07211 */ /* 0x000fe200078feaff */
[----:B------:R-:W1:Y:S01]  /*0940*/  @P0 LDC.64 R214, c[0x0][0x438] ;  /* 0x00010e00ffd60b82 */ /* 0x000e620000000a00 */
[----:B------:R-:W-:Y:S01]  /*0950*/  IADD3 R237, PT, PT, R238, 0x100, RZ ;  /* 0x00000100eeed7810 */ /* 0x000fe20007ffe0ff */
[----:B------:R0:W-:Y:S01]  /*0960*/  STL [R1+0x8c], R23 ;  /* 0x00008c1701007387 */ /* 0x0001e20000100800 */
[C---:B----4-:R-:W-:Y:S01]  /*0970*/  IADD3 R15, PT, PT, R208.reuse, 0x100, RZ ;  /* 0x00000100d00f7810 */ /* 0x050fe20007ffe0ff */
[C---:B--2---:R-:W-:Y:S02]  /*0980*/  IMAD.WIDE.U32 R8, R208.reuse, 0x10, R4 ;  /* 0x00000010d0087825 */ /* 0x044fe400078e0004 */
[----:B------:R-:W2:Y:S01]  /*0990*/  LDG.E.128 R232, desc[UR22][R6.64] ;  /* 0x0000001606e87981 */ /* 0x000ea2000c1e1d00 */
[C---:B------:R-:W-:Y:S01]  /*09a0*/  IADD3 R209, PT, PT, R208.reuse, 0x200, RZ ;  /* 0x00000200d0d17810 */ /* 0x040fe20007ffe0ff */
[----:B------:R-:W4:Y:S02]  /*09b0*/  @P0 LDC.64 R212, c[0x0][0x438] ;  /* 0x00010e00ffd40b82 */ /* 0x000f240000000a00 */
[----:B------:R0:W2:Y:S01]  /*09c0*/  LDG.E.128 R196, desc[UR22][R6.64+0x10] ;  /* 0x0000101606c47981 */ /* 0x0000a2000c1e1d00 */
[----:B------:R-:W-:-:S02]  /*09d0*/  IADD3 R208, PT, PT, R208, 0x300, RZ ;  /* 0x00000300d0d07810 */ /* 0x000fc40007ffe0ff */
[C---:B------:R-:W-:Y:S02]  /*09e0*/  IADD3 R2, PT, PT, R238.reuse, 0x200, RZ ;  /* 0x00000200ee027810 */ /* 0x040fe40007ffe0ff */
[----:B------:R-:W-:Y:S01]  /*09f0*/  IADD3 R3, PT, PT, R238, 0x300, RZ ;  /* 0x00000300ee037810 */ /* 0x000fe20007ffe0ff */
[----:B------:R-:W-:Y:S01]  /*0a00*/  IMAD.WIDE.U32 R210, R237, 0x20, R12 ;  /* 0x00000020edd27825 */ /* 0x000fe200078e000c */
[----:B------:R-:W2:Y:S03]  /*0a10*/  LDG.E.128 R8, desc[UR22][R8.64] ;  /* 0x0000001608087981 */ /* 0x000ea6000c1e1d00 */
[----:B0-----:R-:W-:Y:S01]  /*0a20*/  IMAD.WIDE.U32 R6, R15, 0x10, R4 ;  /* 0x000000100f067825 */ /* 0x001fe200078e0004 */
[----:B------:R-:W2:Y:S04]  /*0a30*/  LDG.E.128 R200, desc[UR22][R210.64] ;  /* 0x00000016d2c87981 */ /* 0x000ea8000c1e1d00 */
[----:B------:R0:W2:Y:S01]  /*0a40*/  LDG.E.128 R224, desc[UR22][R6.64] ;  /* 0x0000001606e07981 */ /* 0x0000a2000c1e1d00 */
[----:B------:R-:W-:-:S03]  /*0a50*/  IMAD.WIDE.U32 R220, R2, 0x20, R12 ;  /* 0x0000002002dc7825 */ /* 0x000fc600078e000c */
[----:B------:R0:W2:Y:S01]  /*0a60*/  LDG.E.128 R204, desc[UR22][R210.64+0x10] ;  /* 0x00001016d2cc7981 */ /* 0x0000a2000c1e1d00 */
[----:B------:R-:W-:Y:S01]  /*0a70*/  @UP3 UIADD3 UR9, UPT, UPT, UR20, -0x1, URZ ;  /* 0xffffffff14093890 */ /* 0x000fe2000fffe0ff */
[----:B------:R-:W-:Y:S01]  /*0a80*/  MOV R236, RZ ;  /* 0x000000ff00ec7202 */ /* 0x000fe20000000f00 */
[----:B-1----:R-:W-:Y:S01]  /*0a90*/  @P0 IMAD.WIDE.U32 R214, R238, 0x20, R214 ;  /* 0x00000020eed60825 */ /* 0x002fe200078e00d6 */
[----:B------:R-:W2:Y:S03]  /*0aa0*/  LDG.E.128 R216, desc[UR22][R220.64] ;  /* 0x00000016dcd87981 */ /* 0x000ea6000c1e1d00 */
[--C-:B0-----:R-:W-:Y:S01]  /*0ab0*/  IMAD.WIDE.U32 R6, R209, 0x10, R4.reuse ;  /* 0x00000010d1067825 */ /* 0x101fe200078e0004 */
[----:B------:R-:W-:Y:S01]  /*0ac0*/  STL [R1+0x88], R22 ;  /* 0x0000881601007387 */ /* 0x000fe20000100800 */
[----:B------:R-:W0:Y:S02]  /*0ad0*/  @P0 LDC.64 R210, c[0x0][0x438] ;  /* 0x00010e00ffd20b82 */ /* 0x000e240000000a00 */
[----:B------:R-:W-:Y:S01]  /*0ae0*/  IMAD.WIDE.U32 R4, R208, 0x10, R4 ;  /* 0x00000010d0047825 */ /* 0x000fe200078e0004 */
[----:B------:R-:W2:Y:S03]  /*0af0*/  LDG.E.128 R228, desc[UR22][R6.64] ;  /* 0x0000001606e47981 */ /* 0x000ea6000c1e1d00 */
[----:B------:R-:W-:Y:S01]  /*0b00*/  IMAD.WIDE.U32 R12, R3, 0x20, R12 ;  /* 0x00000020030c7825 */ /* 0x000fe200078e000c */
[----:B------:R-:W-:Y:S01]  /*0b10*/  @UP3 UIMAD UR9, UR9, UR21, URZ ;  /* 0x00000015090932a4 */ /* 0x000fe2000f8e02ff */
[----:B------:R-:W5:Y:S01]  /*0b20*/  @P0 LDG.E.128 R148, desc[UR22][R214.64] ;  /* 0x00000016d6940981 */ /* 0x000f62000c1e1d00 */
[----:B------:R-:W1:Y:S03]  /*0b30*/  @P0 LDC.64 R208, c[0x0][0x438] ;  /* 0x00010e00ffd00b82 */ /* 0x000e660000000a00 */
[----:B------:R-:W2:Y:S04]  /*0b40*/  LDG.E.128 R16, desc[UR22][R12.64] ;  /* 0x000000160c107981 */ /* 0x000ea8000c1e1d00 */
[----:B------:R-:W2:Y:S04]  /*0b50*/  LDG.E.128 R4, desc[UR22][R4.64] ;  /* 0x0000001604047981 */ /* 0x000ea8000c1e1d00 */
[----:B------:R3:W5:Y:S04]  /*0b60*/  @P0 LDG.E.128 R152, desc[UR22][R214.64+0x10] ;  /* 0x00001016d6980981 */ /* 0x000768000c1e1d00 */
[----:B------:R-:W2:Y:S01]  /*0b70*/  LDG.E.128 R12, desc[UR22][R12.64+0x10] ;  /* 0x000010160c0c7981 */ /* 0x000ea2000c1e1d00 */
[----:B------:R-:W-:-:S03]  /*0b80*/  @UP3 USHF.R.S32.HI UR10, URZ, 0x1f, UR9 ;  /* 0x0000001fff0a3899 */ /* 0x000fc60008011409 */
[----:B------:R-:W2:Y:S01]  /*0b90*/  LDG.E.128 R220, desc[UR22][R220.64+0x10] ;  /* 0x00001016dcdc7981 */ /* 0x000ea2000c1e1d00 */
[----:B------:R-:W-:Y:S01]  /*0ba0*/  @UP3 ULEA.HI UR10, UR10, UR9, URZ, 0x3 ;  /* 0x000000090a0a3291 */ /* 0x000fe2000f8f18ff */
[----:B0-----:R-:W-:Y:S02]  /*0bb0*/  @P0 IMAD.WIDE.U32 R210, R2, 0x20, R210 ;  /* 0x0000002002d20825 */ /* 0x001fe400078e00d2 */
[----:B------:R0:W-:Y:S03]  /*0bc0*/  STL [R1+0x84], R21 ;  /* 0x0000841501007387 */ /* 0x0001e60000100800 */
[----:B------:R-:W-:Y:S01]  /*0bd0*/  MOV R239, UR10 ;  /* 0x0000000a00ef7c02 */ /* 0x000fe20008000f00 */
[----:B-1----:R-:W-:Y:S01]  /*0be0*/  @P0 IMAD.WIDE.U32 R208, R237, 0x20, R208 ;  /* 0x00000020edd00825 */ /* 0x002fe200078e00d0 */
[----:B------:R-:W5:Y:S02]  /*0bf0*/  @P0 LDG.E.128 R164, desc[UR22][R210.64] ;  /* 0x00000016d2a40981 */ /* 0x000f64000c1e1d00 */
[----:B------:R-:W-:Y:S01]  /*0c00*/  @P1 LEA.HI.SX32 R236, R239, R242, 0x1d ;  /* 0x000000f2efec1211 */ /* 0x000fe200078feaff */
[----:B----4-:R-:W-:Y:S01]  /*0c10*/  @P0 IMAD.WIDE.U32 R2, R3, 0x20, R212 ;  /* 0x0000002003020825 */ /* 0x010fe200078e00d4 */
[----:B------:R-:W5:Y:S02]  /*0c20*/  @P0 LDG.E.128 R156, desc[UR22][R208.64] ;  /* 0x00000016d09c0981 */ /* 0x000f64000c1e1d00 */
[----:B------:R-:W-:-:S02]  /*0c30*/  IADD3 R237, PT, PT, R236, 0x200, RZ ;  /* 0x00000200eced7810 */ /* 0x000fc40007ffe0ff */
[----:B------:R-:W5:Y:S01]  /*0c40*/  @P0 LDG.E.128 R160, desc[UR22][R208.64+0x10] ;  /* 0x00001016d0a00981 */ /* 0x000f62000c1e1d00 */
[----:B------:R-:W-:-:S03]  /*0c50*/  IADD3 R212, PT, PT, R236, 0x100, RZ ;  /* 0x00000100ecd47810 */ /* 0x000fc60007ffe0ff */
[----:B------:R-:W5:Y:S01]  /*0c60*/  @P0 LDG.E.128 R168, desc[UR22][R210.64+0x10] ;  /* 0x00001016d2a80981 */ /* 0x000f62000c1e1d00 */
[----:B------:R-:W-:-:S03]  /*0c70*/  IADD3 R238, PT, PT, R236, 0x300, RZ ;  /* 0x00000300ecee7810 */ /* 0x000fc60007ffe0ff */
[----:B------:R-:W5:Y:S01]  /*0c80*/  @P0 LDG.E.128 R172, desc[UR22][R2.64] ;  /* 0x0000001602ac0981 */ /* 0x000f62000c1e1d00 */
[----:B---3--:R-:W-:-:S03]  /*0c90*/  IMAD.WIDE.U32 R214, R236, 0x8, R240 ;  /* 0x00000008ecd67825 */ /* 0x008fc600078e00f0 */
[----:B------:R1:W5:Y:S01]  /*0ca0*/  @P0 LDG.E.128 R176, desc[UR22][R2.64+0x10] ;  /* 0x0000101602b00981 */ /* 0x000362000c1e1d00 */
[----:B------:R-:W-:Y:S01]  /*0cb0*/  ISETP.NE.AND P0, PT, RZ, UR28, PT ;  /* 0x0000001cff007c0c */ /* 0x000fe2000bf05270 */
[----:B------:R-:W-:Y:S02]  /*0cc0*/  IMAD.WIDE.U32 R236, R237, 0x8, R240 ;  /* 0x00000008edec7825 */ /* 0x000fe400078e00f0 */
[----:B------:R3:W-:Y:S04]  /*0cd0*/  STL [R1+0x80], R20 ;  /* 0x0000801401007387 */ /* 0x0007e80000100800 */
[----:B------:R4:W5:Y:S01]  /*0ce0*/  LDG.E.64 R210, desc[UR22][R236.64] ;  /* 0x00000016ecd27981 */ /* 0x000962000c1e1b00 */
[----:B--2---:R-:W-:Y:S02]  /*0cf0*/  PRMT R247, R11, 0x7632, R247 ;  /* 0x000076320bf77816 */ /* 0x004fe400000000f7 */
[----:B------:R-:W-:-:S02]  /*0d00*/  PRMT R26, R230, 0x7632, R26 ;  /* 0x00007632e61a7816 */ /* 0x000fc4000000001a */
[----:B------:R-:W-:Y:S02]  /*0d10*/  PRMT R24, R4, 0x7632, R24 ;  /* 0x0000763204187816 */ /* 0x000fe40000000018 */
[----:B------:R-:W-:Y:S02]  /*0d20*/  PRMT R27, R229, 0x7632, R27 ;  /* 0x00007632e51b7816 */ /* 0x000fe4000000001b */
[----:B------:R-:W-:Y:S02]  /*0d30*/  PRMT R23, R5, 0x7632, R23 ;  /* 0x0000763205177816 */ /* 0x000fe40000000017 */
[----:B------:R-:W-:Y:S01]  /*0d40*/  PRMT R249, R9, 0x7632, R249 ;  /* 0x0000763209f97816 */ /* 0x000fe200000000f9 */
[----:B------:R-:W-:Y:S01]  /*0d50*/  IMAD.WIDE.U32 R212, R212, 0x8, R240 ;  /* 0x00000008d4d47825 */ /* 0x000fe200078e00f0 */
[----:B------:R-:W-:Y:S01]  /*0d60*/  FSEL R0, R0, RZ, !P0 ;  /* 0x000000ff00007208 */ /* 0x000fe20004000000 */
[----:B------:R-:W5:Y:S04]  /*0d70*/  LDG.E.64 R214, desc[UR22][R214.64] ;  /* 0x00000016d6d67981 */ /* 0x000f68000c1e1b00 */
[C---:B-1----:R-:W-:Y:S01]  /*0d80*/  FADD.FTZ R3, -R0.reuse, R234 ;  /* 0x000000ea00037221 */ /* 0x042fe20000010100 */
[C---:B----4-:R-:W-:Y:S01]  /*0d90*/  FADD.FTZ R236, -R0.reuse, R235 ;  /* 0x000000eb00ec7221 */ /* 0x050fe20000010100 */
[C---:B------:R-:W-:Y:S01]  /*0da0*/  FADD.FTZ R234, -R0.reuse, R198 ;  /* 0x000000c600ea7221 */ /* 0x040fe20000010100 */
[----:B------:R-:W-:Y:S01]  /*0db0*/  FADD.FTZ R237, -R0, R232 ;  /* 0x000000e800ed7221 */ /* 0x000fe20000010100 */
[----:B------:R-:W-:Y:S01]  /*0dc0*/  SHF.L.U32 R198, R230, 0x10, RZ ;  /* 0x00000010e6c67819 */ /* 0x000fe200000006ff */
[----:B------:R-:W-:Y:S01]  /*0dd0*/  FADD.FTZ R232, -R0, R196 ;  /* 0x000000c400e87221 */ /* 0x000fe20000010100 */
[----:B------:R-:W2:Y:S01]  /*0de0*/  LDL R230, [R1+0x78] ;  /* 0x0000780001e67983 */ /* 0x000ea20000100800 */
[----:B------:R-:W-:Y:S01]  /*0df0*/  SHF.L.U32 R196, R4, 0x10, RZ ;  /* 0x0000001004c47819 */ /* 0x000fe200000006ff */
[----:B------:R-:W-:-:S02]  /*0e00*/  FMUL.FTZ R4, R236, UR30 ;  /* 0x0000001eec047c20 */ /* 0x000fc40008410000 */
[----:B------:R-:W4:Y:S01]  /*0e10*/  LDL R236, [R1+0x74] ;  /* 0x0000740001ec7983 */ /* 0x000f220000100800 */
[C---:B------:R-:W-:Y:S01]  /*0e20*/  FADD.FTZ R235, -R0.reuse, R199 ;  /* 0x000000c700eb7221 */ /* 0x040fe20000010100 */
[----:B------:R-:W-:Y:S01]  /*0e30*/  SHF.L.U32 R199, R229, 0x10, RZ ;  /* 0x00000010e5c77819 */ /* 0x000fe200000006ff */
[C---:B------:R-:W-:Y:S01]  /*0e40*/  FADD.FTZ R244, -R0.reuse, R202 ;  /* 0x000000ca00f47221 */ /* 0x040fe20000010100 */
[----:B------:R-:W4:Y:S01]  /*0e50*/  LDL R229, [R1+0x70] ;  /* 0x0000700001e57983 */ /* 0x000f220000100800 */
[C---:B------:R-:W-:Y:S01]  /*0e60*/  FADD.FTZ R202, -R0.reuse, R219 ;  /* 0x000000db00ca7221 */ /* 0x040fe20000010100 */
[----:B------:R-:W-:Y:S01]  /*0e70*/  FADD.FTZ R219, -R0, R13 ;  /* 0x0000000d00db7221 */ /* 0x000fe20000010100 */
[----:B------:R-:W-:Y:S01]  /*0e80*/  MOV R13, R247 ;  /* 0x000000f7000d7202 */ /* 0x000fe20000000f00 */
[----:B------:R-:W-:Y:S01]  /*0e90*/  IMAD.WIDE.U32 R208, R238, 0x8, R240 ;  /* 0x00000008eed07825 */ /* 0x000fe200078e00f0 */
[----:B------:R-:W-:-:S03]  /*0ea0*/  SHF.L.U32 R247, R5, 0x10, RZ ;  /* 0x0000001005f77819 */ /* 0x000fc600000006ff */
[----:B------:R-:W-:Y:S01]  /*0eb0*/  FMUL.FTZ R5, R232, UR30 ;  /* 0x0000001ee8057c20 */ /* 0x000fe20008410000 */
[----:B------:R-:W-:Y:S01]  /*0ec0*/  PRMT R248, R8, 0x7632, R248 ;  /* 0x0000763208f87816 */ /* 0x000fe200000000f8 */
[----:B------:R-:W4:Y:S01]  /*0ed0*/  LDL R232, [R1+0x7c] ;  /* 0x00007c0001e87983 */ /* 0x000f220000100800 */
[----:B------:R-:W-:Y:S01]  /*0ee0*/  SHF.L.U32 R9, R9, 0x10, RZ ;  /* 0x0000001009097819 */ /* 0x000fe200000006ff */
[----:B------:R-:W-:Y:S01]  /*0ef0*/  FMUL.FTZ R3, R3, UR30 ;  /* 0x0000001e03037c20 */ /* 0x000fe20008410000 */
[C---:B------:R-:W-:Y:S01]  /*0f00*/  FADD.FTZ R242, -R0.reuse, R204 ;  /* 0x000000cc00f27221 */ /* 0x040fe20000010100 */
[----:B------:R-:W-:Y:S01]  /*0f10*/  FADD.FTZ R241, -R0, R205 ;  /* 0x000000cd00f17221 */ /* 0x000fe20000010100 */
[----:B------:R-:W-:Y:S01]  /*0f20*/  PRMT R252, R10, 0x7632, R252 ;  /* 0x000076320afc7816 */ /* 0x000fe200000000fc */
[C---:B------:R-:W-:Y:S01]  /*0f30*/  FADD.FTZ R204, -R0.reuse, R221 ;  /* 0x000000dd00cc7221 */ /* 0x040fe20000010100 */
[C---:B------:R-:W-:Y:S01]  /*0f40*/  FADD.FTZ R205, -R0.reuse, R222 ;  /* 0x000000de00cd7221 */ /* 0x040fe20000010100 */
[----:B------:R-:W-:Y:S01]  /*0f50*/  FADD.FTZ R221, -R0, R15 ;  /* 0x0000000f00dd7221 */ /* 0x000fe20000010100 */
[----:B------:R-:W-:Y:S01]  /*0f60*/  SHF.L.U32 R222, R248, 0x10, RZ ;  /* 0x00000010f8de7819 */ /* 0x000fe200000006ff */
[----:B------:R-:W-:Y:S01]  /*0f70*/  FFMA.FTZ R114, R3, R9, R114 ;  /* 0x0000000903727223 */ /* 0x000fe20000010072 */
[----:B------:R-:W-:Y:S01]  /*0f80*/  FADD.FTZ R82, R82, R9 ;  /* 0x0000000952527221 */ /* 0x000fe20000010000 */
[----:B------:R-:W4:Y:S01]  /*0f90*/  LDL R15, [R1+0x60] ;  /* 0x00006000010f7983 */ /* 0x000f220000100800 */
        /* <DEDUP_REMOVED lines=19> */
[----:B------:R-:W-:Y:S01]  /*10d0*/  FMUL.FTZ R0, R237, UR30 ;  /* 0x0000001eed007c20 */ /* 0x000fe20008410000 */
[----:B------:R-:W-:Y:S01]  /*10e0*/  FADD.FTZ R80, R80, R8 ;  /* 0x0000000850507221 */ /* 0x000fe20000010000 */
[----:B------:R-:W-:Y:S01]  /*10f0*/  FMUL.FTZ R2, R2, UR30 ;  /* 0x0000001e02027c20 */ /* 0x000fe20008410000 */
[----:B------:R-:W-:Y:S01]  /*1100*/  PRMT R17, R225, 0x7632, R17 ;  /* 0x00007632e1117816 */ /* 0x000fe20000000011 */
[----:B------:R-:W-:Y:S01]  /*1110*/  FFMA.FTZ R112, R0, R8, R112 ;  /* 0x0000000800707223 */ /* 0x000fe20000010070 */
[C---:B0-----:R-:W-:Y:S01]  /*1120*/  PRMT R21, R7.reuse, 0x7632, R21 ;  /* 0x0000763207157816 */ /* 0x041fe20000000015 */
[----:B------:R-:W-:Y:S01]  /*1130*/  FFMA.FTZ R113, R2, R222, R113 ;  /* 0x000000de02717223 */ /* 0x000fe20000010071 */
[----:B---3--:R-:W-:Y:S01]  /*1140*/  SHF.L.U32 R20, R7, 0x10, RZ ;  /* 0x0000001007147819 */ /* 0x008fe200000006ff */
[----:B------:R-:W-:Y:S01]  /*1150*/  FADD.FTZ R81, R81, R222 ;  /* 0x000000de51517221 */ /* 0x000fe20000010000 */
[----:B------:R-:W3:Y:S01]  /*1160*/  LDL R12, [R1+0x68] ;  /* 0x00006800010c7983 */ /* 0x000ee20000100800 */
[----:B------:R-:W-:Y:S01]  /*1170*/  FMUL.FTZ R7, R234, UR30 ;  /* 0x0000001eea077c20 */ /* 0x000fe20008410000 */
[----:B------:R-:W-:Y:S01]  /*1180*/  MOV R234, R17 ;  /* 0x0000001100ea7202 */ /* 0x000fe20000000f00 */
[----:B------:R-:W-:Y:S01]  /*1190*/  FMUL.FTZ R17, R241, UR30 ;  /* 0x0000001ef1117c20 */ /* 0x000fe20008410000 */
[----:B------:R-:W-:Y:S01]  /*11a0*/  FMUL.FTZ R250, R235, UR30 ;  /* 0x0000001eebfa7c20 */ /* 0x000fe20008410000 */
[----:B------:R-:W3:Y:S01]  /*11b0*/  LDL R241, [R1+0x64] ;  /* 0x0000640001f17983 */ /* 0x000ee20000100800 */
[----:B------:R-:W-:-:S02]  /*11c0*/  PRMT R25, R231, 0x7632, R25 ;  /* 0x00007632e7197816 */ /* 0x000fc40000000019 */
[C---:B------:R-:W-:Y:S02]  /*11d0*/  PRMT R22, R6.reuse, 0x7632, R22 ;  /* 0x0000763206167816 */ /* 0x040fe40000000016 */
[----:B------:R-:W-:Y:S02]  /*11e0*/  SHF.L.U32 R251, R6, 0x10, RZ ;  /* 0x0000001006fb7819 */ /* 0x000fe400000006ff */
[----:B------:R-:W-:Y:S01]  /*11f0*/  SHF.L.U32 R11, R11, 0x10, RZ ;  /* 0x000000100b0b7819 */ /* 0x000fe200000006ff */
[----:B------:R-:W-:Y:S01]  /*1200*/  FADD.FTZ R66, R66, R199 ;  /* 0x000000c742427221 */ /* 0x000fe20000010000 */
[----:B------:R-:W-:Y:S01]  /*1210*/  FADD.FTZ R60, R60, R198 ;  /* 0x000000c63c3c7221 */ /* 0x000fe20000010000 */
[----:B------:R-:W-:Y:S01]  /*1220*/  FADD.FTZ R56, R56, R196 ;  /* 0x000000c438387221 */ /* 0x000fe20000010000 */
[----:B------:R-:W-:Y:S01]  /*1230*/  FMUL.FTZ R202, R202, UR30 ;  /* 0x0000001ecaca7c20 */ /* 0x000fe20008410000 */
[----:B------:R-:W5:Y:S04]  /*1240*/  LDG.E.64 R212, desc[UR22][R212.64] ;  /* 0x00000016d4d47981 */ /* 0x000f68000c1e1b00 */
[----:B------:R-:W5:Y:S01]  /*1250*/  LDG.E.64 R208, desc[UR22][R208.64] ;  /* 0x00000016d0d07981 */ /* 0x000f62000c1e1b00 */
[----:B--2---:R-:W-:Y:S01]  /*1260*/  FMUL.FTZ R9, R230, R9 ;  /* 0x00000009e6097220 */ /* 0x004fe20000410000 */
[----:B------:R-:W-:Y:S01]  /*1270*/  SHF.L.U32 R230, R252, 0x10, RZ ;  /* 0x00000010fce67819 */ /* 0x000fe200000006ff */
[----:B------:R-:W-:Y:S01]  /*1280*/  FMUL.FTZ R252, R221, UR30 ;  /* 0x0000001eddfc7c20 */ /* 0x000fe20008410000 */
[----:B----4-:R-:W-:-:S02]  /*1290*/  FMUL.FTZ R221, R236, R222 ;  /* 0x000000deecdd7220 */ /* 0x010fc40000410000 */
[----:B------:R-:W2:Y:S01]  /*12a0*/  LDL R236, [R1+0x48] ;  /* 0x0000480001ec7983 */ /* 0x000ea20000100800 */
[----:B------:R-:W-:Y:S01]  /*12b0*/  FMUL.FTZ R8, R229, R8 ;  /* 0x00000008e5087220 */ /* 0x000fe20000410000 */
[----:B------:R-:W-:Y:S02]  /*12c0*/  SHF.L.U32 R229, R249, 0x10, RZ ;  /* 0x00000010f9e57819 */ /* 0x000fe400000006ff */
[----:B------:R-:W4:Y:S03]  /*12d0*/  LDL R249, [R1+0x6c] ;  /* 0x00006c0001f97983 */ /* 0x000f260000100800 */
[-C--:B------:R-:W-:Y:S01]  /*12e0*/  FFMA.FTZ R115, R4, R229.reuse, R115 ;  /* 0x000000e504737223 */ /* 0x080fe20000010073 */
[----:B------:R-:W-:Y:S01]  /*12f0*/  FADD.FTZ R83, R83, R229 ;  /* 0x000000e553537221 */ /* 0x000fe20000010000 */
[----:B------:R-:W-:Y:S02]  /*1300*/  FMUL.FTZ R222, R232, R229 ;  /* 0x000000e5e8de7220 */ /* 0x000fe40000410000 */
[----:B------:R-:W4:Y:S01]  /*1310*/  LDL R229, [R1+0x38] ;  /* 0x0000380001e57983 */ /* 0x000f220000100800 */
[----:B------:R-:W-:-:S02]  /*1320*/  PRMT R18, R226, 0x7632, R18 ;  /* 0x00007632e2127816 */ /* 0x000fc40000000012 */
[----:B------:R-:W-:Y:S02]  /*1330*/  SHF.L.U32 R10, R10, 0x10, RZ ;  /* 0x000000100a0a7819 */ /* 0x000fe400000006ff */
[----:B------:R-:W-:Y:S02]  /*1340*/  PRMT R19, R227, 0x7632, R19 ;  /* 0x00007632e3137816 */ /* 0x000fe40000000013 */
[----:B------:R-:W-:Y:S02]  /*1350*/  PRMT R16, R224, 0x7632, R16 ;  /* 0x00007632e0107816 */ /* 0x000fe40000000010 */
[----:B------:R-:W-:Y:S02]  /*1360*/  PRMT R14, R228, 0x7632, R14 ;  /* 0x00007632e40e7816 */ /* 0x000fe4000000000e */
[----:B------:R-:W-:Y:S01]  /*1370*/  SHF.L.U32 R197, R231, 0x10, RZ ;  /* 0x00000010e7c57819 */ /* 0x000fe200000006ff */
[----:B------:R-:W-:Y:S01]  /*1380*/  FMUL.FTZ R6, R233, UR30 ;  /* 0x0000001ee9067c20 */ /* 0x000fe20008410000 */
[----:B------:R-:W-:Y:S01]  /*1390*/  SHF.L.U32 R227, R227, 0x10, RZ ;  /* 0x00000010e3e37819 */ /* 0x000fe200000006ff */
[----:B------:R-:W4:Y:S01]  /*13a0*/  LDL R232, [R1+0x30] ;  /* 0x0000300001e87983 */ /* 0x000f220000100800 */
[----:B------:R-:W-:Y:S01]  /*13b0*/  MOV R235, R18 ;  /* 0x0000001200eb7202 */ /* 0x000fe20000000f00 */
[----:B------:R-:W-:Y:S01]  /*13c0*/  FMUL.FTZ R18, R240, UR30 ;  /* 0x0000001ef0127c20 */ /* 0x000fe20008410000 */
[----:B------:R-:W-:Y:S01]  /*13d0*/  SHF.L.U32 R231, R13, 0x10, RZ ;  /* 0x000000100de77819 */ /* 0x000fe200000006ff */
[----:B------:R-:W-:Y:S01]  /*13e0*/  FADD.FTZ R76, R76, R10 ;  /* 0x0000000a4c4c7221 */ /* 0x000fe20000010000 */
[-C--:B------:R-:W-:Y:S01]  /*13f0*/  FFMA.FTZ R108, R5, R10.reuse, R108 ;  /* 0x0000000a056c7223 */ /* 0x080fe2000001006c */
[----:B------:R-:W-:Y:S01]  /*1400*/  FMUL.FTZ R13, R245, UR30 ;  /* 0x0000001ef50d7c20 */ /* 0x000fe20008410000 */
[----:B------:R-:W-:Y:S01]  /*1410*/  FMUL.FTZ R10, R15, R10 ;  /* 0x0000000a0f0a7220 */ /* 0x000fe20000410000 */
[----:B------:R-:W-:Y:S01]  /*1420*/  MOV R245, R14 ;  /* 0x0000000e00f57202 */ /* 0x000fe20000000f00 */
[----:B------:R-:W-:Y:S01]  /*1430*/  FADD.FTZ R70, R70, R227 ;  /* 0x000000e346467221 */ /* 0x000fe20000010000 */
[----:B------:R-:W-:Y:S01]  /*1440*/  MOV R233, R16 ;  /* 0x0000001000e97202 */ /* 0x000fe20000000f00 */
[----:B------:R-:W-:Y:S01]  /*1450*/  FFMA.FTZ R102, R18, R227, R102 ;  /* 0x000000e312667223 */ /* 0x000fe20000010066 */
[----:B------:R-:W-:Y:S01]  /*1460*/  FMUL.FTZ R14, R244, UR30 ;  /* 0x0000001ef40e7c20 */ /* 0x000fe20008410000 */
[----:B------:R-:W-:Y:S01]  /*1470*/  FMUL.FTZ R15, R243, UR30 ;  /* 0x0000001ef30f7c20 */ /* 0x000fe20008410000 */
[----:B------:R-:W-:Y:S01]  /*1480*/  FMUL.FTZ R16, R242, UR30 ;  /* 0x0000001ef2107c20 */ /* 0x000fe20008410000 */
[----:B------:R-:W-:Y:S01]  /*1490*/  FMUL.FTZ R248, R239, UR30 ;  /* 0x0000001eeff87c20 */ /* 0x000fe20008410000 */
[----:B------:R-:W4:Y:S01]  /*14a0*/  LDL R244, [R1+0x40] ;  /* 0x0000400001f47983 */ /* 0x000f220000100800 */
[----:B------:R-:W-:-:S03]  /*14b0*/  SHF.L.U32 R239, R27, 0x10, RZ ;  /* 0x000000101bef7819 */ /* 0x000fc600000006ff */
[----:B------:R-:W4:Y:S04]  /*14c0*/  LDL R243, [R1+0x58] ;  /* 0x0000580001f37983 */ /* 0x000f280000100800 */
[----:B------:R-:W4:Y:S01]  /*14d0*/  LDL R242, [R1+0x50] ;  /* 0x0000500001f27983 */ /* 0x000f220000100800 */
[----:B------:R-:W-:Y:S01]  /*14e0*/  FMUL.FTZ R201, R201, UR30 ;  /* 0x0000001ec9c97c20 */ /* 0x000fe20008410000 */
[----:B------:R-:W-:Y:S01]  /*14f0*/  FADD.FTZ R78, R78, R11 ;  /* 0x0000000b4e4e7221 */ /* 0x000fe20000010000 */
[-C--:B------:R-:W-:Y:S01]  /*1500*/  FFMA.FTZ R110, R7, R11.reuse, R110 ;  /* 0x0000000b076e7223 */ /* 0x080fe2000001006e */
[----:B---3--:R-:W-:Y:S01]  /*1510*/  FMUL.FTZ R11, R12, R11 ;  /* 0x0000000b0c0b7220 */ /* 0x008fe20000410000 */
[----:B------:R-:W-:Y:S01]  /*1520*/  FMUL.FTZ R12, R246, UR30 ;  /* 0x0000001ef60c7c20 */ /* 0x000fe20008410000 */
[----:B------:R-:W-:Y:S01]  /*1530*/  FFMA.FTZ R98, R201, R199, R98 ;  /* 0x000000c7c9627223 */ /* 0x000fe20000010062 */
[----:B------:R-:W-:Y:S01]  /*1540*/  FMUL.FTZ R246, R223, UR30 ;  /* 0x0000001edff67c20 */ /* 0x000fe20008410000 */
[----:B------:R-:W-:Y:S01]  /*1550*/  FMUL.FTZ R223, R241, R230 ;  /* 0x000000e6f1df7220 */ /* 0x000fe20000410000 */
[----:B--2---:R-:W-:-:S02]  /*1560*/  FMUL.FTZ R227, R236, R227 ;  /* 0x000000e3ece37220 */ /* 0x004fc40000410000 */
[----:B------:R-:W2:Y:S04]  /*1570*/  LDL R236, [R1+0x20] ;  /* 0x0000200001ec7983 */ /* 0x000ea80000100800 */
[----:B------:R0:W5:Y:S04]  /*1580*/  LDL.LU R27, [R1+0x9c] ;  /* 0x00009c00011b7983 */ /* 0x0001680000300800 */
[----:B------:R-:W3:Y:S01]  /*1590*/  LDL R240, [R1+0x28] ;  /* 0x0000280001f07983 */ /* 0x000ee20000100800 */
[----:B----4-:R-:W-:Y:S01]  /*15a0*/  FMUL.FTZ R229, R229, R199 ;  /* 0x000000c7e5e57220 */ /* 0x010fe20000410000 */
[----:B------:R-:W-:-:S02]  /*15b0*/  SHF.L.U32 R199, R26, 0x10, RZ ;  /* 0x000000101ac77819 */ /* 0x000fc400000006ff */
[----:B------:R0:W5:Y:S04]  /*15c0*/  LDL.LU R26, [R1+0x98] ;  /* 0x00009800011a7983 */ /* 0x0001680000300800 */
[----:B------:R-:W4:Y:S01]  /*15d0*/  LDL R241, [R1+0x10] ;  /* 0x0000100001f17983 */ /* 0x000f220000100800 */
[----:B------:R-:W-:Y:S01]  /*15e0*/  FADD.FTZ R79, R79, R231 ;  /* 0x000000e74f4f7221 */ /* 0x000fe20000010000 */
[-C--:B------:R-:W-:Y:S01]  /*15f0*/  FFMA.FTZ R111, R250, R231.reuse, R111 ;  /* 0x000000e7fa6f7223 */ /* 0x080fe2000001006f */
[----:B------:R-:W-:Y:S01]  /*1600*/  FMUL.FTZ R249, R249, R231 ;  /* 0x000000e7f9f97220 */ /* 0x000fe20000410000 */
[----:B------:R-:W-:Y:S01]  /*1610*/  FFMA.FTZ R231, R0, R8, RZ ;  /* 0x0000000800e77223 */ /* 0x000fe200000100ff */
[----:B------:R-:W-:Y:S02]  /*1620*/  SHF.L.U32 R228, R228, 0x10, RZ ;  /* 0x00000010e4e47819 */ /* 0x000fe400000006ff */
[----:B------:R-:W-:Y:S01]  /*1630*/  MOV R237, R19 ;  /* 0x0000001300ed7202 */ /* 0x000fe20000000f00 */
[----:B------:R-:W-:Y:S01]  /*1640*/  FMUL.FTZ R19, R238, UR30 ;  /* 0x0000001eee137c20 */ /* 0x000fe20008410000 */
[----:B------:R-:W-:Y:S01]  /*1650*/  FFMA.FTZ R231, R2, R221, R231 ;  /* 0x000000dd02e77223 */ /* 0x000fe200000100e7 */
[----:B------:R-:W-:Y:S01]  /*1660*/  FADD.FTZ R77, R77, R230 ;  /* 0x000000e64d4d7221 */ /* 0x000fe20000010000 */
[----:B------:R-:W-:Y:S01]  /*1670*/  FFMA.FTZ R109, R6, R230, R109 ;  /* 0x000000e6066d7223 */ /* 0x000fe2000001006d */
[----:B------:R-:W-:Y:S01]  /*1680*/  FADD.FTZ R230, RZ, R8 ;  /* 0x00000008ffe67221 */ /* 0x000fe20000010000 */
[----:B------:R-:W-:Y:S01]  /*1690*/  FMUL.FTZ R203, R203, UR30 ;  /* 0x0000001ecbcb7c20 */ /* 0x000fe20008410000 */
[-C--:B------:R-:W-:Y:S01]  /*16a0*/  FFMA.FTZ R96, R19, R228.reuse, R96 ;  /* 0x000000e413607223 */ /* 0x080fe20000010060 */
        /* <DEDUP_REMOVED lines=9> */
[----:B------:R-:W-:Y:S01]  /*1740*/  FADD.FTZ R232, R9, R232 ;  /* 0x000000e809e87221 */ /* 0x000fe20000010000 */
[----:B------:R-:W-:-:S03]  /*1750*/  SHF.L.U32 R226, R226, 0x10, RZ ;  /* 0x00000010e2e27819 */ /* 0x000fc600000006ff */
[----:B------:R-:W-:Y:S02]  /*1760*/  FADD.FTZ R232, R222, R232 ;  /* 0x000000e8dee87221 */ /* 0x000fe40000010000 */
[----:B------:R-:W-:Y:S01]  /*1770*/  FADD.FTZ R68, R68, R226 ;  /* 0x000000e244447221 */ /* 0x000fe20000010000 */
[-C--:B------:R-:W-:Y:S01]  /*1780*/  FFMA.FTZ R100, R16, R226.reuse, R100 ;  /* 0x000000e210647223 */ /* 0x080fe20000010064 */
[----:B------:R-:W-:Y:S01]  /*1790*/  FMUL.FTZ R226, R244, R226 ;  /* 0x000000e2f4e27220 */ /* 0x000fe20000410000 */
[----:B------:R-:W-:Y:S01]  /*17a0*/  FADD.FTZ R232, R10, R232 ;  /* 0x000000e80ae87221 */ /* 0x000fe20000010000 */
[----:B------:R-:W-:Y:S01]  /*17b0*/  SHF.L.U32 R225, R225, 0x10, RZ ;  /* 0x00000010e1e17819 */ /* 0x000fe200000006ff */
[----:B------:R-:W-:Y:S01]  /*17c0*/  FMUL.FTZ R206, R206, UR30 ;  /* 0x0000001ecece7c20 */ /* 0x000fe20008410000 */
[----:B------:R-:W-:-:S03]  /*17d0*/  SHF.L.U32 R224, R224, 0x10, RZ ;  /* 0x00000010e0e07819 */ /* 0x000fc600000006ff */
[----:B------:R-:W-:Y:S01]  /*17e0*/  FFMA.FTZ R88, R206, R196, R88 ;  /* 0x000000c4ce587223 */ /* 0x000fe20000010058 */
[-C--:B------:R-:W-:Y:S01]  /*17f0*/  FFMA.FTZ R106, R14, R225.reuse, R106 ;  /* 0x000000e10e6a7223 */ /* 0x080fe2000001006a */
[----:B------:R-:W-:Y:S01]  /*1800*/  FADD.FTZ R74, R74, R225 ;  /* 0x000000e14a4a7221 */ /* 0x000fe20000010000 */
[-C--:B------:R-:W-:Y:S01]  /*1810*/  FFMA.FTZ R104, R12, R224.reuse, R104 ;  /* 0x000000e00c687223 */ /* 0x080fe20000010068 */
[----:B------:R-:W-:Y:S01]  /*1820*/  FADD.FTZ R72, R72, R224 ;  /* 0x000000e048487221 */ /* 0x000fe20000010000 */
[----:B------:R-:W-:Y:S01]  /*1830*/  FMUL.FTZ R225, R243, R225 ;  /* 0x000000e1f3e17220 */ /* 0x000fe20000410000 */
[----:B------:R-:W-:Y:S01]  /*1840*/  FMUL.FTZ R224, R242, R224 ;  /* 0x000000e0f2e07220 */ /* 0x000fe20000410000 */
[----:B--2---:R-:W-:Y:S01]  /*1850*/  FMUL.FTZ R230, R236, R198 ;  /* 0x000000c6ece67220 */ /* 0x004fe20000410000 */
[----:B------:R-:W-:Y:S01]  /*1860*/  FFMA.FTZ R236, R4, R222, R231 ;  /* 0x000000de04ec7223 */ /* 0x000fe200000100e7 */
[----:B------:R-:W-:Y:S02]  /*1870*/  SHF.L.U32 R198, R25, 0x10, RZ ;  /* 0x0000001019c67819 */ /* 0x000fe400000006ff */
[----:B------:R0:W5:Y:S01]  /*1880*/  LDL.LU R25, [R1+0x94] ;  /* 0x0000940001197983 */ /* 0x0001620000300800 */
[----:B---3--:R-:W-:Y:S01]  /*1890*/  FMUL.FTZ R231, R240, R197 ;  /* 0x000000c5f0e77220 */ /* 0x008fe20000410000 */
[----:B------:R-:W-:-:S02]  /*18a0*/  SHF.L.U32 R197, R24, 0x10, RZ ;  /* 0x0000001018c57819 */ /* 0x000fc400000006ff */
[----:B------:R0:W5:Y:S04]  /*18b0*/  LDL.LU R24, [R1+0x90] ;  /* 0x0000900001187983 */ /* 0x0001680000300800 */
[----:B------:R-:W2:Y:S04]  /*18c0*/  LDL R245, [R1+0x54] ;  /* 0x0000540001f57983 */ /* 0x000ea80000100800 */
[----:B------:R-:W3:Y:S01]  /*18d0*/  LDL R244, [R1+0x5c] ;  /* 0x00005c0001f47983 */ /* 0x000ee20000100800 */
[----:B------:R-:W-:Y:S01]  /*18e0*/  FADD.FTZ R240, R223, R232 ;  /* 0x000000e8dff07221 */ /* 0x000fe20000010000 */
[----:B----4-:R-:W-:-:S02]  /*18f0*/  FMUL.FTZ R232, R241, R196 ;  /* 0x000000c4f1e87220 */ /* 0x010fc40000410000 */
[----:B------:R-:W4:Y:S01]  /*1900*/  LDL R241, [R1+0x44] ;  /* 0x0000440001f17983 */ /* 0x000f220000100800 */
[----:B------:R-:W-:-:S03]  /*1910*/  SHF.L.U32 R196, R23, 0x10, RZ ;  /* 0x0000001017c47819 */ /* 0x000fc600000006ff */
[----:B------:R0:W5:Y:S04]  /*1920*/  LDL.LU R23, [R1+0x8c] ;  /* 0x00008c0001177983 */ /* 0x0001680000300800 */
[----:B------:R-:W4:Y:S04]  /*1930*/  LDL R243, [R1+0x18] ;  /* 0x0000180001f37983 */ /* 0x000f280000100800 */
[----:B------:R-:W4:Y:S01]  /*1940*/  LDL R242, [R1+0x4c] ;  /* 0x00004c0001f27983 */ /* 0x000f220000100800 */
[----:B------:R-:W-:-:S04]  /*1950*/  FFMA.FTZ R236, R5, R10, R236 ;  /* 0x0000000a05ec7223 */ /* 0x000fc800000100ec */
[----:B------:R-:W-:Y:S01]  /*1960*/  FFMA.FTZ R236, R6, R223, R236 ;  /* 0x000000df06ec7223 */ /* 0x000fe200000100ec */
[----:B------:R-:W-:-:S03]  /*1970*/  SHF.L.U32 R233, R233, 0x10, RZ ;  /* 0x00000010e9e97819 */ /* 0x000fc600000006ff */
[----:B------:R-:W-:-:S04]  /*1980*/  FFMA.FTZ R236, R7, R11, R236 ;  /* 0x0000000b07ec7223 */ /* 0x000fc800000100ec */
[----:B------:R-:W-:Y:S01]  /*1990*/  FFMA.FTZ R236, R250, R249, R236 ;  /* 0x000000f9faec7223 */ /* 0x000fe200000100ec */
[----:B------:R-:W-:Y:S01]  /*19a0*/  FFMA.FTZ R105, R13, R233, R105 ;  /* 0x000000e90d697223 */ /* 0x000fe20000010069 */
[----:B------:R-:W-:Y:S02]  /*19b0*/  FADD.FTZ R73, R73, R233 ;  /* 0x000000e949497221 */ /* 0x000fe40000010000 */
[----:B------:R-:W-:Y:S01]  /*19c0*/  FFMA.FTZ R236, R12, R224, R236 ;  /* 0x000000e00cec7223 */ /* 0x000fe200000100ec */
[----:B------:R-:W-:Y:S02]  /*19d0*/  SHF.L.U32 R234, R234, 0x10, RZ ;  /* 0x00000010eaea7819 */ /* 0x000fe400000006ff */
[----:B------:R-:W-:-:S03]  /*19e0*/  SHF.L.U32 R235, R235, 0x10, RZ ;  /* 0x00000010ebeb7819 */ /* 0x000fc600000006ff */
[----:B------:R-:W-:Y:S01]  /*19f0*/  FFMA.FTZ R107, R15, R234, R107 ;  /* 0x000000ea0f6b7223 */ /* 0x000fe2000001006b */
[----:B------:R-:W-:Y:S01]  /*1a00*/  FADD.FTZ R75, R75, R234 ;  /* 0x000000ea4b4b7221 */ /* 0x000fe20000010000 */
[----:B------:R-:W-:Y:S01]  /*1a10*/  FADD.FTZ R69, R69, R235 ;  /* 0x000000eb45457221 */ /* 0x000fe20000010000 */
[----:B------:R-:W-:Y:S01]  /*1a20*/  FFMA.FTZ R101, R17, R235, R101 ;  /* 0x000000eb11657223 */ /* 0x000fe20000010065 */
[----:B------:R-:W-:Y:S01]  /*1a30*/  FMUL.FTZ R216, R216, UR30 ;  /* 0x0000001ed8d87c20 */ /* 0x000fe20008410000 */
[----:B------:R-:W-:Y:S01]  /*1a40*/  SHF.L.U32 R237, R237, 0x10, RZ ;  /* 0x00000010eded7819 */ /* 0x000fe200000006ff */
[----:B------:R-:W-:Y:S02]  /*1a50*/  FADD.FTZ R58, R58, R247 ;  /* 0x000000f73a3a7221 */ /* 0x000fe40000010000 */
[----:B------:R-:W-:Y:S02]  /*1a60*/  FFMA.FTZ R90, R216, R247, R90 ;  /* 0x000000f7d85a7223 */ /* 0x000fe4000001005a */
[----:B------:R-:W-:Y:S01]  /*1a70*/  FADD.FTZ R71, R71, R237 ;  /* 0x000000ed47477221 */ /* 0x000fe20000010000 */
[----:B------:R-:W-:Y:S01]  /*1a80*/  FFMA.FTZ R103, R248, R237, R103 ;  /* 0x000000edf8677223 */ /* 0x000fe20000010067 */
[----:B--2---:R-:W-:-:S04]  /*1a90*/  FMUL.FTZ R233, R245, R233 ;  /* 0x000000e9f5e97220 */ /* 0x004fc80000410000 */
[----:B------:R-:W-:Y:S01]  /*1aa0*/  FFMA.FTZ R236, R13, R233, R236 ;  /* 0x000000e90dec7223 */ /* 0x000fe200000100ec */
[----:B---3--:R-:W-:-:S03]  /*1ab0*/  FMUL.FTZ R234, R244, R234 ;  /* 0x000000eaf4ea7220 */ /* 0x008fc60000410000 */
[----:B------:R-:W-:Y:S01]  /*1ac0*/  FFMA.FTZ R236, R14, R225, R236 ;  /* 0x000000e10eec7223 */ /* 0x000fe200000100ec */
[----:B----4-:R-:W-:-:S03]  /*1ad0*/  FMUL.FTZ R235, R241, R235 ;  /* 0x000000ebf1eb7220 */ /* 0x010fc60000410000 */
[----:B------:R-:W-:-:S04]  /*1ae0*/  FFMA.FTZ R236, R15, R234, R236 ;  /* 0x000000ea0fec7223 */ /* 0x000fc800000100ec */
[----:B------:R-:W-:Y:S01]  /*1af0*/  FFMA.FTZ R241, R16, R226, R236 ;  /* 0x000000e210f17223 */ /* 0x000fe200000100ec */
[----:B------:R-:W-:-:S03]  /*1b00*/  FMUL.FTZ R236, R243, R247 ;  /* 0x000000f7f3ec7220 */ /* 0x000fc60000410000 */
[----:B------:R-:W-:Y:S01]  /*1b10*/  FFMA.FTZ R241, R17, R235, R241 ;  /* 0x000000eb11f17223 */ /* 0x000fe200000100f1 */
[----:B------:R-:W-:-:S03]  /*1b20*/  FMUL.FTZ R247, R242, R237 ;  /* 0x000000edf2f77220 */ /* 0x000fc60000410000 */
[----:B------:R-:W-:Y:S01]  /*1b30*/  FFMA.FTZ R237, R18, R227, R241 ;  /* 0x000000e312ed7223 */ /* 0x000fe200000100f1 */
[----:B------:R-:W-:Y:S02]  /*1b40*/  SHF.L.U32 R243, R22, 0x10, RZ ;  /* 0x0000001016f37819 */ /* 0x000fe400000006ff */
[----:B------:R0:W5:Y:S01]  /*1b50*/  LDL.LU R22, [R1+0x88] ;  /* 0x0000880001167983 */ /* 0x0001620000300800 */
[----:B------:R-:W-:-:S03]  /*1b60*/  FFMA.FTZ R241, R248, R247, R237 ;  /* 0x000000f7f8f17223 */ /* 0x000fc600000100ed */
[----:B------:R-:W2:Y:S01]  /*1b70*/  LDL R237, [R1+0x34] ;  /* 0x0000340001ed7983 */ /* 0x000ea20000100800 */
[----:B------:R-:W-:Y:S01]  /*1b80*/  FADD.FTZ R240, R11, R240 ;  /* 0x000000f00bf07221 */ /* 0x000fe20000010000 */
[----:B------:R-:W-:Y:S01]  /*1b90*/  FMUL.FTZ R200, R200, UR30 ;  /* 0x0000001ec8c87c20 */ /* 0x000fe20008410000 */
[----:B------:R-:W-:Y:S01]  /*1ba0*/  FADD.FTZ R65, R65, R238 ;  /* 0x000000ee41417221 */ /* 0x000fe20000010000 */
[----:B------:R-:W3:Y:S01]  /*1bb0*/  LDL R245, [R1+0x24] ;  /* 0x0000240001f57983 */ /* 0x000ee20000100800 */
[----:B------:R-:W-:-:S03]  /*1bc0*/  FADD.FTZ R240, R249, R240 ;  /* 0x000000f0f9f07221 */ /* 0x000fc60000010000 */
[----:B------:R-:W4:Y:S01]  /*1bd0*/  LDL R242, [R1+0x2c] ;  /* 0x00002c0001f27983 */ /* 0x000f220000100800 */
[----:B------:R-:W-:Y:S01]  /*1be0*/  FADD.FTZ R240, R224, R240 ;  /* 0x000000f0e0f07221 */ /* 0x000fe20000010000 */
[----:B------:R-:W-:Y:S01]  /*1bf0*/  FFMA.FTZ R99, R202, R239, R99 ;  /* 0x000000efca637223 */ /* 0x000fe20000010063 */
[----:B------:R-:W-:Y:S01]  /*1c00*/  FADD.FTZ R67, R67, R239 ;  /* 0x000000ef43437221 */ /* 0x000fe20000010000 */
[----:B------:R-:W-:Y:S01]  /*1c10*/  FADD.FTZ R63, R63, R198 ;  /* 0x000000c63f3f7221 */ /* 0x000fe20000010000 */
[----:B------:R-:W-:Y:S01]  /*1c20*/  FADD.FTZ R240, R233, R240 ;  /* 0x000000f0e9f07221 */ /* 0x000fe20000010000 */
[----:B------:R-:W-:Y:S01]  /*1c30*/  FFMA.FTZ R95, R246, R198, R95 ;  /* 0x000000c6f65f7223 */ /* 0x000fe2000001005f */
[----:B------:R-:W4:Y:S02]  /*1c40*/  LDL R244, [R1] ;  /* 0x0000000001f47983 */ /* 0x000f240000100800 */
[----:B------:R-:W-:-:S04]  /*1c50*/  FADD.FTZ R240, R225, R240 ;  /* 0x000000f0e1f07221 */ /* 0x000fc80000010000 */
[----:B------:R-:W-:-:S04]  /*1c60*/  FADD.FTZ R240, R234, R240 ;  /* 0x000000f0eaf07221 */ /* 0x000fc80000010000 */
[----:B------:R-:W-:-:S04]  /*1c70*/  FADD.FTZ R240, R226, R240 ;  /* 0x000000f0e2f07221 */ /* 0x000fc80000010000 */
[----:B------:R-:W-:Y:S01]  /*1c80*/  FADD.FTZ R240, R235, R240 ;  /* 0x000000f0ebf07221 */ /* 0x000fe20000010000 */
[----:B------:R-:W-:-:S03]  /*1c90*/  FFMA.FTZ R97, R200, R238, R97 ;  /* 0x000000eec8617223 */ /* 0x000fc60000010061 */
[----:B------:R-:W-:-:S04]  /*1ca0*/  FADD.FTZ R240, R227, R240 ;  /* 0x000000f0e3f07221 */ /* 0x000fc80000010000 */
[----:B------:R-:W-:Y:S01]  /*1cb0*/  FADD.FTZ R240, R247, R240 ;  /* 0x000000f0f7f07221 */ /* 0x000fe20000010000 */
[----:B--2---:R-:W-:Y:S01]  /*1cc0*/  FMUL.FTZ R237, R237, R238 ;  /* 0x000000eeeded7220 */ /* 0x004fe20000410000 */
[----:B------:R-:W-:Y:S02]  /*1cd0*/  FFMA.FTZ R238, R19, R228, R241 ;  /* 0x000000e413ee7223 */ /* 0x000fe400000100f1 */
[----:B------:R-:W-:Y:S02]  /*1ce0*/  FADD.FTZ R241, R228, R240 ;  /* 0x000000f0e4f17221 */ /* 0x000fe40000010000 */
[----:B------:R-:W-:Y:S02]  /*1cf0*/  FFMA.FTZ R240, R200, R237, R238 ;  /* 0x000000edc8f07223 */ /* 0x000fe400000100ee */
[----:B------:R-:W2:Y:S01]  /*1d00*/  LDL R238, [R1+0x3c] ;  /* 0x00003c0001ee7983 */ /* 0x000ea20000100800 */
[----:B------:R-:W-:-:S04]  /*1d10*/  FADD.FTZ R241, R237, R241 ;  /* 0x000000f1edf17221 */ /* 0x000fc80000010000 */
[----:B------:R-:W-:Y:S01]  /*1d20*/  FADD.FTZ R241, R229, R241 ;  /* 0x000000f1e5f17221 */ /* 0x000fe20000010000 */
[----:B--2---:R-:W-:Y:S01]  /*1d30*/  FMUL.FTZ R238, R238, R239 ;  /* 0x000000efeeee7220 */ /* 0x004fe20000410000 */
[----:B------:R-:W-:-:S03]  /*1d40*/  FFMA.FTZ R239, R201, R229, R240 ;  /* 0x000000e5c9ef7223 */ /* 0x000fc600000100f0 */
[----:B------:R-:W-:Y:S01]  /*1d50*/  FADD.FTZ R241, R238, R241 ;  /* 0x000000f1eef17221 */ /* 0x000fe20000010000 */
[----:B------:R-:W-:Y:S01]  /*1d60*/  FFMA.FTZ R240, R202, R238, R239 ;  /* 0x000000eecaf07223 */ /* 0x000fe200000100ef */
[----:B---3--:R-:W-:Y:S02]  /*1d70*/  FMUL.FTZ R239, R245, R199 ;  /* 0x000000c7f5ef7220 */ /* 0x008fe40000410000 */
[----:B------:R-:W-:-:S04]  /*1d80*/  FADD.FTZ R241, R230, R241 ;  /* 0x000000f1e6f17221 */ /* 0x000fc80000010000 */
[----:B------:R-:W-:Y:S01]  /*1d90*/  FADD.FTZ R241, R239, R241 ;  /* 0x000000f1eff17221 */ /* 0x000fe20000010000 */
[----:B----4-:R-:W-:-:S03]  /*1da0*/  FMUL.FTZ R245, R242, R198 ;  /* 0x000000c6f2f57220 */ /* 0x010fc60000410000 */
[----:B------:R-:W-:Y:S01]  /*1db0*/  FADD.FTZ R241, R231, R241 ;  /* 0x000000f1e7f17221 */ /* 0x000fe20000010000 */
[----:B------:R-:W-:Y:S02]  /*1dc0*/  SHF.L.U32 R198, R21, 0x10, RZ ;  /* 0x0000001015c67819 */ /* 0x000fe400000006ff */
[----:B------:R0:W5:Y:S01]  /*1dd0*/  LDL.LU R21, [R1+0x84] ;  /* 0x0000840001157983 */ /* 0x0001620000300800 */
[----:B------:R-:W-:-:S03]  /*1de0*/  FADD.FTZ R242, R245, R241 ;  /* 0x000000f1f5f27221 */ /* 0x000fc60000010000 */
[----:B------:R-:W2:Y:S01]  /*1df0*/  LDL R241, [R1+0x14] ;  /* 0x0000140001f17983 */ /* 0x000ea20000100800 */
[----:B------:R-:W-:Y:S01]  /*1e00*/  FMUL.FTZ R204, R204, UR30 ;  /* 0x0000001ecccc7c20 */ /* 0x000fe20008410000 */
[----:B------:R-:W-:-:S03]  /*1e10*/  FADD.FTZ R61, R61, R199 ;  /* 0x000000c73d3d7221 */ /* 0x000fc60000010000 */
[----:B------:R-:W-:Y:S01]  /*1e20*/  FFMA.FTZ R93, R204, R199, R93 ;  /* 0x000000c7cc5d7223 */ /* 0x000fe2000001005d */
[----:B------:R-:W-:-:S04]  /*1e30*/  FFMA.FTZ R199, R203, R230, R240 ;  /* 0x000000e6cbc77223 */ /* 0x000fc800000100f0 */
[----:B------:R-:W-:Y:S01]  /*1e40*/  FFMA.FTZ R199, R204, R239, R199 ;  /* 0x000000efccc77223 */ /* 0x000fe200000100c7 */
[----:B------:R-:W-:-:S03]  /*1e50*/  FMUL.FTZ R207, R207, UR30 ;  /* 0x0000001ecfcf7c20 */ /* 0x000fc60008410000 */
[----:B------:R-:W-:Y:S01]  /*1e60*/  FFMA.FTZ R199, R205, R231, R199 ;  /* 0x000000e7cdc77223 */ /* 0x000fe200000100c7 */
[----:B------:R-:W-:-:S03]  /*1e70*/  FFMA.FTZ R89, R207, R197, R89 ;  /* 0x000000c5cf597223 */ /* 0x000fc60000010059 */
[----:B------:R-:W-:Y:S01]  /*1e80*/  FFMA.FTZ R199, R246, R245, R199 ;  /* 0x000000f5f6c77223 */ /* 0x000fe200000100c7 */
[----:B------:R-:W-:Y:S01]  /*1e90*/  FADD.FTZ R57, R57, R197 ;  /* 0x000000c539397221 */ /* 0x000fe20000010000 */
[----:B------:R-:W-:Y:S02]  /*1ea0*/  FMUL.FTZ R240, R244, R251 ;  /* 0x000000fbf4f07220 */ /* 0x000fe40000410000 */
[----:B------:R-:W3:Y:S01]  /*1eb0*/  LDL R244, [R1+0x8] ;  /* 0x0000080001f47983 */ /* 0x000ee20000100800 */
[----:B--2---:R-:W-:Y:S01]  /*1ec0*/  FMUL.FTZ R241, R241, R197 ;  /* 0x000000c5f1f17220 */ /* 0x004fe20000410000 */
[----:B------:R-:W-:Y:S01]  /*1ed0*/  FFMA.FTZ R197, R206, R232, R199 ;  /* 0x000000e8cec57223 */ /* 0x000fe200000100c7 */
[----:B------:R-:W-:Y:S02]  /*1ee0*/  FADD.FTZ R199, R232, R242 ;  /* 0x000000f2e8c77221 */ /* 0x000fe40000010000 */
[----:B------:R-:W2:Y:S01]  /*1ef0*/  LDL R242, [R1+0x1c] ;  /* 0x00001c0001f27983 */ /* 0x000ea20000100800 */
[----:B------:R-:W-:Y:S01]  /*1f00*/  FMUL.FTZ R217, R217, UR30 ;  /* 0x0000001ed9d97c20 */ /* 0x000fe20008410000 */
[----:B------:R-:W-:Y:S01]  /*1f10*/  FFMA.FTZ R197, R207, R241, R197 ;  /* 0x000000f1cfc57223 */ /* 0x000fe200000100c5 */
[----:B------:R-:W-:Y:S01]  /*1f20*/  FADD.FTZ R199, R199, R241 ;  /* 0x000000f1c7c77221 */ /* 0x000fe20000010000 */
[----:B------:R-:W-:Y:S01]  /*1f30*/  FADD.FTZ R59, R59, R196 ;  /* 0x000000c43b3b7221 */ /* 0x000fe20000010000 */
[----:B------:R-:W-:Y:S01]  /*1f40*/  FFMA.FTZ R91, R217, R196, R91 ;  /* 0x000000c4d95b7223 */ /* 0x000fe2000001005b */
[----:B------:R-:W-:Y:S01]  /*1f50*/  FMUL.FTZ R218, R218, UR30 ;  /* 0x0000001edada7c20 */ /* 0x000fe20008410000 */
[----:B------:R-:W-:-:S03]  /*1f60*/  FADD.FTZ R52, R52, R251 ;  /* 0x000000fb34347221 */ /* 0x000fc60000010000 */
[----:B------:R-:W-:Y:S02]  /*1f70*/  FFMA.FTZ R84, R218, R251, R84 ;  /* 0x000000fbda547223 */ /* 0x000fe40000010054 */
[----:B------:R-:W4:Y:S01]  /*1f80*/  LDL R251, [R1+0xc] ;  /* 0x00000c0001fb7983 */ /* 0x000f220000100800 */
[----:B------:R-:W-:Y:S01]  /*1f90*/  FMUL.FTZ R220, R220, UR30 ;  /* 0x0000001edcdc7c20 */ /* 0x000fe20008410000 */
[----:B------:R-:W-:-:S03]  /*1fa0*/  FADD.FTZ R54, R54, R20 ;  /* 0x0000001436367221 */ /* 0x000fc60000010000 */
[-C--:B------:R-:W-:Y:S01]  /*1fb0*/  FFMA.FTZ R86, R220, R20.reuse, R86 ;  /* 0x00000014dc567223 */ /* 0x080fe20000010056 */
[----:B---3--:R-:W-:Y:S01]  /*1fc0*/  FMUL.FTZ R244, R244, R20 ;  /* 0x00000014f4f47220 */ /* 0x008fe20000410000 */
[----:B--2---:R-:W-:Y:S01]  /*1fd0*/  FMUL.FTZ R242, R242, R196 ;  /* 0x000000c4f2f27220 */ /* 0x004fe20000410000 */
[----:B------:R-:W-:Y:S01]  /*1fe0*/  FFMA.FTZ R196, R216, R236, R197 ;  /* 0x000000ecd8c47223 */ /* 0x000fe200000100c5 */
[----:B------:R-:W-:Y:S02]  /*1ff0*/  FADD.FTZ R197, R199, R236 ;  /* 0x000000ecc7c57221 */ /* 0x000fe40000010000 */
[----:B------:R-:W2:Y:S04]  /*2000*/  LDL R199, [R1+0x4] ;  /* 0x0000040001c77983 */ /* 0x000ea80000100800 */
[----:B------:R0:W5:Y:S01]  /*2010*/  LDL.LU R20, [R1+0x80] ;  /* 0x0000800001147983 */ /* 0x0001620000300800 */
[----:B------:R-:W-:Y:S01]  /*2020*/  FMUL.FTZ R219, R219, UR30 ;  /* 0x0000001edbdb7c20 */ /* 0x000fe20008410000 */
[----:B------:R-:W-:Y:S01]  /*2030*/  FFMA.FTZ R196, R217, R242, R196 ;  /* 0x000000f2d9c47223 */ /* 0x000fe200000100c4 */
[----:B------:R-:W-:Y:S01]  /*2040*/  FADD.FTZ R197, R197, R242 ;  /* 0x000000f2c5c57221 */ /* 0x000fe20000010000 */
[----:B------:R-:W-:Y:S01]  /*2050*/  FADD.FTZ R53, R53, R243 ;  /* 0x000000f335357221 */ /* 0x000fe20000010000 */
[-C--:B------:R-:W-:Y:S01]  /*2060*/  FFMA.FTZ R85, R219, R243.reuse, R85 ;  /* 0x000000f3db557223 */ /* 0x080fe20000010055 */
[----:B------:R-:W-:Y:S01]  /*2070*/  FFMA.FTZ R196, R218, R240, R196 ;  /* 0x000000f0dac47223 */ /* 0x000fe200000100c4 */
[----:B------:R-:W-:Y:S01]  /*2080*/  FADD.FTZ R197, R197, R240 ;  /* 0x000000f0c5c57221 */ /* 0x000fe20000010000 */
[-C--:B----4-:R-:W-:Y:S01]  /*2090*/  FMUL.FTZ R251, R251, R198.reuse ;  /* 0x000000c6fbfb7220 */ /* 0x090fe20000410000 */
[----:B------:R-:W-:Y:S01]  /*20a0*/  FFMA.FTZ R87, R252, R198, R87 ;  /* 0x000000c6fc577223 */ /* 0x000fe20000010057 */
[----:B------:R-:W-:Y:S01]  /*20b0*/  FADD.FTZ R55, R55, R198 ;  /* 0x000000c637377221 */ /* 0x000fe20000010000 */
[----:B--2---:R-:W-:-:S04]  /*20c0*/  FMUL.FTZ R243, R199, R243 ;  /* 0x000000f3c7f37220 */ /* 0x004fc80000410000 */
[----:B------:R-:W-:Y:S01]  /*20d0*/  FFMA.FTZ R196, R219, R243, R196 ;  /* 0x000000f3dbc47223 */ /* 0x000fe200000100c4 */
[----:B------:R-:W-:-:S03]  /*20e0*/  FADD.FTZ R197, R197, R243 ;  /* 0x000000f3c5c57221 */ /* 0x000fc60000010000 */
[----:B------:R-:W-:Y:S01]  /*20f0*/  FFMA.FTZ R196, R220, R244, R196 ;  /* 0x000000f4dcc47223 */ /* 0x000fe200000100c4 */
[----:B------:R-:W-:-:S03]  /*2100*/  FADD.FTZ R197, R197, R244 ;  /* 0x000000f4c5c57221 */ /* 0x000fc60000010000 */
[----:B------:R-:W-:Y:S01]  /*2110*/  FFMA.FTZ R196, R252, R251, R196 ;  /* 0x000000fbfcc47223 */ /* 0x000fe200000100c4 */
[----:B------:R-:W-:Y:S01]  /*2120*/  FADD.FTZ R197, R197, R251 ;  /* 0x000000fbc5c57221 */ /* 0x000fe20000010000 */
[----:B0-----:R-:W-:Y:S06]  /*2130*/  BRA `(.L_x_7666) ;  /* 0x0000000000fc7947 */ /* 0x001fec0003800000 */
.L_x_7665:
        /* <DEDUP_REMOVED lines=12> */
.L_x_7667:
[----:B------:R-:W-:Y:S01]  /*2200*/  CS2R R196, SRZ ;  /* 0x0000000000c47805 */ /* 0x000fe2000001ff00 */
[----:B------:R-:W-:Y:S06]  /*2210*/  BRA.U UP0, `(.L_x_7668) ;  /* 0x00000001003c7547 */ /* 0x000fec000b800000 */
[----:B------:R-:W0:Y:S01]  /*2220*/  LDC.64 R214, c[0x0][0x3b0] ;  /* 0x0000ec00ffd67b82 */ /* 0x000e220000000a00 */
[C---:B------:R-:W-:Y:S02]  /*2230*/  IADD3 R212, PT, PT, R198.reuse, 0x300, RZ ;  /* 0x00000300c6d47810 */ /* 0x040fe40007ffe0ff */
[C---:B------:R-:W-:Y:S02]  /*2240*/  IADD3 R208, PT, PT, R198.reuse, 0x100, RZ ;  /* 0x00000100c6d07810 */ /* 0x040fe40007ffe0ff */
[C---:B------:R-:W-:Y:S01]  /*2250*/  IADD3 R210, PT, PT, R198.reuse, 0x200, RZ ;  /* 0x00000200c6d27810 */ /* 0x040fe20007ffe0ff */
[----:B0-----:R-:W-:-:S04]  /*2260*/  IMAD.WIDE.U32 R198, R198, 0x8, R214 ;  /* 0x00000008c6c67825 */ /* 0x001fc800078e00d6 */
[----:B------:R-:W-:-:S04]  /*2270*/  IMAD.WIDE.U32 R212, R212, 0x8, R214 ;  /* 0x00000008d4d47825 */ /* 0x000fc800078e00d6 */
[----:B------:R-:W-:-:S04]  /*2280*/  IMAD.WIDE.U32 R208, R208, 0x8, R214 ;  /* 0x00000008d0d07825 */ /* 0x000fc800078e00d6 */
[----:B------:R-:W-:Y:S02]  /*2290*/  IMAD.WIDE.U32 R210, R210, 0x8, R214 ;  /* 0x00000008d2d27825 */ /* 0x000fe400078e00d6 */
[----:B------:R0:W5:Y:S04]  /*22a0*/  LDG.E.64 R214, desc[UR22][R198.64] ;  /* 0x00000016c6d67981 */ /* 0x000168000c1e1b00 */
[----:B------:R-:W5:Y:S01]  /*22b0*/  LDG.E.64 R210, desc[UR22][R210.64] ;  /* 0x00000016d2d27981 */ /* 0x000f62000c1e1b00 */
[----:B0-----:R-:W-:Y:S02]  /*22c0*/  MOV R198, R212 ;  /* 0x000000d400c67202 */ /* 0x001fe40000000f00 */
[----:B------:R-:W-:Y:S02]  /*22d0*/  MOV R199, R213 ;  /* 0x000000d500c77202 */ /* 0x000fe40000000f00 */
[----:B------:R0:W5:Y:S04]  /*22e0*/  LDG.E.64 R212, desc[UR22][R208.64] ;  /* 0x00000016d0d47981 */ /* 0x000168000c1e1b00 */
[----:B------:R0:W5:Y:S01]  /*22f0*/  LDG.E.64 R208, desc[UR22][R198.64] ;  /* 0x00000016c6d07981 */ /* 0x000162000c1e1b00 */
[----:B------:R-:W-:Y:S05]  /*2300*/  BRA `(.L_x_7666) ;  /* 0x0000000000887947 */ /* 0x000fea0003800000 */
.L_x_7668:
[----:B--2---:R-:W0:Y:S01]  /*2310*/  S2R R152, SR_TID.X ;  /* 0x0000000000987919 */ /* 0x004e220000002100 */
[----:B------:R-:W-:Y:S01]  /*2320*/  UIMAD UR9, UR8, UR21, URZ ;  /* 0x00000015080972a4 */ /* 0x000fe2000f8e02ff */
[----:B------:R-:W1:Y:S01]  /*2330*/  LDC.64 R156, c[0x0][0x3b0] ;  /* 0x0000ec00ff9c7b82 */ /* 0x000e620000000a00 */
[C---:B------:R-:W-:Y:S02]  /*2340*/  IADD3 R150, PT, PT, R198.reuse, 0x100, RZ ;  /* 0x00000100c6967810 */ /* 0x040fe40007ffe0ff */
[----:B------:R-:W-:Y:S01]  /*2350*/  USHF.R.S32.HI UR10, URZ, 0x1f, UR9 ;  /* 0x0000001fff0a7899 */ /* 0x000fe20008011409 */
[C---:B------:R-:W-:Y:S02]  /*2360*/  IADD3 R154, PT, PT, R198.reuse, 0x200, RZ ;  /* 0x00000200c69a7810 */ /* 0x040fe40007ffe0ff */
[----:B------:R-:W-:Y:S01]  /*2370*/  IADD3 R153, PT, PT, R198, 0x300, RZ ;  /* 0x00000300c6997810 */ /* 0x000fe20007ffe0ff */
[----:B------:R-:W-:Y:S01]  /*2380*/  ULEA.HI UR10, UR10, UR9, URZ, 0x3 ;  /* 0x000000090a0a7291 */ /* 0x000fe2000f8f18ff */
[----:B------:R-:W2:Y:S05]  /*2390*/  LDC.64 R176, c[0x0][0x438] ;  /* 0x00010e00ffb07b82 */ /* 0x000eaa0000000a00 */
        /* <DEDUP_REMOVED lines=12> */
[----:B--2---:R-:W-:-:S02]  /*2460*/  IMAD.WIDE.U32 R152, R152, 0x20, R176 ;  /* 0x0000002098987825 */ /* 0x004fc400078e00b0 */
[----:B------:R1:W5:Y:S02]  /*2470*/  LDG.E.64 R208, desc[UR22][R156.64] ;  /* 0x000000169cd07981 */ /* 0x000364000c1e1b00 */
        /* <DEDUP_REMOVED lines=10> */
[----:B-1----:R-:W5:Y:S02]  /*2520*/  LDG.E.128 R176, desc[UR22][R176.64+0x10] ;  /* 0x00001016b0b07981 */ /* 0x002f64000c1e1d00 */
.L_x_7666:
[----:B------:R1:W-:Y:S04]  /*2530*/  STL [R1+0x80], R0 ;  /* 0x0000800001007387 */ /* 0x0003e80000100800 */
[----:B0-----:R-:W0:Y:S04]  /*2540*/  SHFL.DOWN PT, R199, R197, 0x10, 0x1f ;  /* 0x0a001f00c5c77f89 */ /* 0x001e2800000e0000 */
[----:B------:R-:W3:Y:S01]  /*2550*/  SHFL.DOWN PT, R198, R196, 0x10, 0x1f ;  /* 0x0a001f00c4c67f89 */ /* 0x000ee200000e0000 */
[----:B-1----:R-:W1:Y:S01]  /*2560*/  S2R R0, SR_TID.X ;  /* 0x0000000000007919 */ /* 0x002e620000002100 */
[----:B0-----:R-:W-:Y:S01]  /*2570*/  FADD.FTZ R197, R199, R197 ;  /* 0x000000c5c7c57221 */ /* 0x001fe20000010000 */
[----:B---3--:R-:W-:-:S04]  /*2580*/  FADD.FTZ R198, R198, R196 ;  /* 0x000000c4c6c67221 */ /* 0x008fc80000010000 */
[----:B------:R-:W0:Y:S04]  /*2590*/  SHFL.DOWN PT, R199, R197, 0x8, 0x1f ;  /* 0x09001f00c5c77f89 */ /* 0x000e2800000e0000 */
[----:B------:R-:W3:Y:S01]  /*25a0*/  SHFL.DOWN PT, R196, R198, 0x8, 0x1f ;  /* 0x09001f00c6c47f89 */ /* 0x000ee200000e0000 */
[----:B-1----:R-:W-:-:S03]  /*25b0*/  LOP3.LUT P0, RZ, R0, 0x1f, RZ, 0xc0, !PT ;  /* 0x0000001f00ff7812 */ /* 0x002fc6000780c0ff */
[----:B------:R1:W5:Y:S01]  /*25c0*/  LDL.LU R0, [R1+0x80] ;  /* 0x0000800001007983 */ /* 0x0003620000300800 */
[----:B0-----:R-:W-:Y:S01]  /*25d0*/  FADD.FTZ R197, R197, R199 ;  /* 0x000000c7c5c57221 */ /* 0x001fe20000010000 */
[----:B---3--:R-:W-:-:S04]  /*25e0*/  FADD.FTZ R196, R198, R196 ;  /* 0x000000c4c6c47221 */ /* 0x008fc80000010000 */
[----:B------:R-:W0:Y:S04]  /*25f0*/  SHFL.DOWN PT, R199, R197, 0x4, 0x1f ;  /* 0x08801f00c5c77f89 */ /* 0x000e2800000e0000 */
[----:B------:R-:W3:Y:S01]  /*2600*/  SHFL.DOWN PT, R198, R196, 0x4, 0x1f ;  /* 0x08801f00c4c67f89 */ /* 0x000ee200000e0000 */
        /* <DEDUP_REMOVED lines=8> */
[----:B------:R-:W-:Y:S01]  /*2690*/  BSSY.RECONVERGENT B0, `(.L_x_7669) ;  /* 0x000000d000007945 */ /* 0x000fe20003800200 */
[----:B0-----:R-:W-:Y:S01]  /*26a0*/  FADD.FTZ R196, R197, R196 ;  /* 0x000000c4c5c47221 */ /* 0x001fe20000010000 */
[----:B---3--:R-:W-:Y:S02]  /*26b0*/  FADD.FTZ R197, R198, R199 ;  /* 0x000000c7c6c57221 */ /* 0x008fe40000010000 */
[----:B-1----:R-:W-:Y:S05]  /*26c0*/  @P0 BRA `(.L_x_7670) ;  /* 0x0000000000240947 */ /* 0x002fea0003800000 */
        /* <DEDUP_REMOVED lines=9> */
.L_x_7670:
[----:B------:R-:W-:Y:S05]  /*2760*/  BSYNC.RECONVERGENT B0 ;  /* 0x0000000000007941 */ /* 0x000fea0003800200 */
.L_x_7669:
[----:B------:R-:W1:Y:S08]  /*2770*/  S2UR UR10, SR_CgaCtaId ;  /* 0x00000000000a79c3 */ /* 0x000e700000008800 */
[----:B------:R-:W-:Y:S06]  /*2780*/  BAR.SYNC.DEFER_BLOCKING 0x0 ;  /* 0x0000000000007b1d */ /* 0x000fec0000010000 */
[----:B------:R-:W-:Y:S01]  /*2790*/  UMOV UR9, 0x400 ;  /* 0x0000040000097882 */ /* 0x000fe20000000000 */
[----:B------:R-:W-:Y:S04]  /*27a0*/  STL [R1+0x84], R2 ;  /* 0x0000840201007387 */ /* 0x000fe80000100800 */
        /* <DEDUP_REMOVED lines=26> */
[----:B------:R-:W-:Y:S01]  /*2950*/  @UP3 UIADD3 UR20, UPT, UPT, UR20, -0x1, URZ ;  /* 0xffffffff14143890 */ /* 0x000fe2000fffe0ff */
[----:B------:R-:W-:Y:S01]  /*2960*/  PLOP3.LUT P0, PT, PT, PT, UP3, 0x80, 0x8 ;  /* 0x000000000008781c */ /* 0x000fe20003f0f038 */
[----:B------:R-:W1:Y:S01]  /*2970*/  @UP3 LDCU.64 UR10, c[0x0][0x390] ;  /* 0x00007200ff0a37ac */ /* 0x000e620008000a00 */
[----:B0-----:R-:W-:Y:S01]  /*2980*/  FADD.FTZ R196, R2, R196 ;  /* 0x000000c402c47221 */ /* 0x001fe20000010000 */
[----:B------:R-:W-:Y:S01]  /*2990*/  FADD.FTZ R197, R0, R197 ;  /* 0x000000c500c57221 */ /* 0x000fe20000010000 */
[----:B------:R-:W5:Y:S04]  /*29a0*/  LDL.LU R2, [R1+0x84] ;  /* 0x0000840001027983 */ /* 0x000f680000300800 */
[----:B------:R-:W5:Y:S01]  /*29b0*/  LDL.LU R0, [R1+0x80] ;  /* 0x0000800001007983 */ /* 0x000f620000300800 */
[----:B------:R-:W-:Y:S01]  /*29c0*/  @UP3 UIMAD UR20, UR20, UR21, URZ ;  /* 0x00000015141432a4 */ /* 0x000fe2000f8e02ff */
[----:B------:R-:W-:Y:S01]  /*29d0*/  FADD.FTZ R197, R199, R197 ;  /* 0x000000c5c7c57221 */ /* 0x000fe20000010000 */
[----:B------:R-:W-:Y:S01]  /*29e0*/  FADD.FTZ R199, R198, R196 ;  /* 0x000000c4c6c77221 */ /* 0x000fe20000010000 */
[----:B------:R-:W-:Y:S01]  /*29f0*/  HFMA2 R198, -RZ, RZ, 0, 0 ;  /* 0x00000000ffc67431 */ /* 0x000fe200000001ff */
[----:B------:R-:W-:Y:S01]  /*2a00*/  @UP3 USHF.R.S32.HI UR9, URZ, 0x1f, UR20 ;  /* 0x0000001fff093899 */ /* 0x000fe20008011414 */
[----:B------:R-:W-:-:S03]  /*2a10*/  FMUL.FTZ R197, R197, UR29 ;  /* 0x0000001dc5c57c20 */ /* 0x000fc60008410000 */
[----:B------:R-:W-:Y:S02]  /*2a20*/  @UP3 ULEA.HI UR9, UR9, UR20, URZ, 0x3 ;  /* 0x0000001409093291 */ /* 0x000fe4000f8f18ff */
[----:B------:R-:W-:Y:S02]  /*2a30*/  R2UR UR20, R197 ;  /* 0x00000000c51472ca */ /* 0x000fe400000e0000 */
[----:B------:R-:W0:Y:S02]  /*2a40*/  S2R R197, SR_TID.X ;  /* 0x0000000000c57919 */ /* 0x000e240000002100 */
[----:B------:R-:W-:Y:S01]  /*2a50*/  MOV R196, UR9 ;  /* 0x0000000900c47c02 */ /* 0x000fe20008000f00 */
[----:B------:R-:W-:-:S03]  /*2a60*/  UIMAD UR9, UR8, UR21, URZ ;  /* 0x00000015080972a4 */ /* 0x000fc6000f8e02ff */
[----:B0-----:R-:W-:Y:S02]  /*2a70*/  @P0 LEA.HI.SX32 R198, R196, R197, 0x1d ;  /* 0x000000c5c4c60211 */ /* 0x001fe400078feaff */
[----:B------:R-:W-:-:S05]  /*2a80*/  MOV R196, 0x10 ;  /* 0x0000001000c47802 */ /* 0x000fca0000000f00 */
[----:B-1----:R-:W-:-:S05]  /*2a90*/  @P0 IMAD.WIDE.U32 R196, R198, R196, UR10 ;  /* 0x0000000ac6c40e25 */ /* 0x002fca000f8e00c4 */
[----:B------:R0:W5:Y:S01]  /*2aa0*/  @P0 LDG.E.128 R180, desc[UR22][R196.64] ;  /* 0x00000016c4b40981 */ /* 0x000162000c1e1d00 */
[----:B------:R-:W-:Y:S01]  /*2ab0*/  UISETP.NE.U32.AND UP0, UPT, UR4, URZ, UPT ;  /* 0x000000ff0400728c */ /* 0x000fe2000bf05070 */
[----:B------:R-:W-:Y:S01]  /*2ac0*/  FMUL.FTZ R199, R199, UR29 ;  /* 0x0000001dc7c77c20 */ /* 0x000fe20008410000 */
[----:B------:R-:W-:Y:S01]  /*2ad0*/  USHF.R.S32.HI UR10, URZ, 0x1f, UR9 ;  /* 0x0000001fff0a7899 */ /* 0x000fe20008011409 */
[----:B------:R-:W-:Y:S01]  /*2ae0*/  ISETP.NE.AND P0, PT, RZ, UR28, PT ;  /* 0x0000001cff007c0c */ /* 0x000fe2000bf05270 */
[----:B------:R-:W-:Y:S02]  /*2af0*/  UISETP.NE.AND.EX UP0, UPT, UR5, URZ, UPT, UP0 ;  /* 0x000000ff0500728c */ /* 0x000fe4000bf05300 */
[----:B------:R-:W-:Y:S01]  /*2b00*/  ULEA.HI UR10, UR10, UR9, URZ, 0x3 ;  /* 0x000000090a0a7291 */ /* 0x000fe2000f8f18ff */
[----:B------:R-:W-:Y:S01]  /*2b10*/  FSEL R199, R199, RZ, !P0 ;  /* 0x000000ffc7c77208 */ /* 0x000fe20004000000 */
[----:B0-----:R-:W0:Y:S03]  /*2b20*/  S2R R197, SR_TID.X ;  /* 0x0000000000c57919 */ /* 0x001e260000002100 */
[----:B------:R-:W-:-:S02]  /*2b30*/  R2UR UR32, R199 ;  /* 0x00000000c72072ca */ /* 0x000fc400000e0000 */
[----:B------:R-:W-:-:S04]  /*2b40*/  MOV R199, UR10 ;  /* 0x0000000a00c77c02 */ /* 0x000fc80008000f00 */
[----:B0-----:R-:W-:Y:S01]  /*2b50*/  LEA.HI.SX32 R199, R199, R197, 0x1d ;  /* 0x000000c5c7c77211 */ /* 0x001fe200078feaff */
[----:B------:R-:W-:Y:S08]  /*2b60*/  BRA.U UP0, `(.L_x_7671) ;  /* 0x0000001d00d87547 */ /* 0x000ff0000b800000 */
[----:B------:R-:W-:-:S04]  /*2b70*/  UISETP.NE.U32.AND UP0, UPT, UR6, URZ, UPT ;  /* 0x000000ff0600728c */ /* 0x000fc8000bf05070 */
[----:B------:R-:W-:-:S09]  /*2b80*/  UISETP.NE.AND.EX UP0, UPT, UR7, URZ, UPT, UP0 ;  /* 0x000000ff0700728c */ /* 0x000fd2000bf05300 */
[----:B------:R-:W-:Y:S05]  /*2b90*/  BRA.U UP0, `(.L_x_7672) ;  /* 0x0000000d00b87547 */ /* 0x000fea000b800000 */
        /* <DEDUP_REMOVED lines=15> */
.L_x_7675:
[----:B------:R-:W-:Y:S05]  /*2c90*/  BSYNC.RECONVERGENT B0 ;  /* 0x0000000000007941 */ /* 0x000fea0003800200 */
.L_x_7674:
[----:B------:R-:W-:Y:S01]  /*2ca0*/  FADD.FTZ R20, R20, R196 ;  /* 0x000000c414147221 */ /* 0x000fe20000010000 */
[----:B------:R-:W-:Y:S02]  /*2cb0*/  MOV R196, UR20 ;  /* 0x0000001400c47c02 */ /* 0x000fe40008000f00 */
[----:B------:R-:W-:-:S03]  /*2cc0*/  ISETP.LT.AND P0, PT, RZ, UR31, PT ;  /* 0x0000001fff007c0c */ /* 0x000fc6000bf01270 */
[----:B-----5:R-:W-:-:S04]  /*2cd0*/  FFMA.FTZ R196, R0, R196, UR32 ;  /* 0x0000002000c47e23 */ /* 0x020fc800080100c4 */
        /* <DEDUP_REMOVED lines=9> */
.L_x_7673:
        /* <DEDUP_REMOVED lines=16> */
.L_x_7678:
[----:B------:R-:W-:Y:S05]  /*2e70*/  BSYNC.RECONVERGENT B0 ;  /* 0x0000000000007941 */ /* 0x000fea0003800200 */
.L_x_7677:
        /* <DEDUP_REMOVED lines=13> */
.L_x_7676:
        /* <DEDUP_REMOVED lines=15> */
.L_x_7681:
[----:B------:R-:W-:Y:S05]  /*3040*/  BSYNC.RECONVERGENT B0 ;  /* 0x0000000000007941 */ /* 0x000fea0003800200 */
.L_x_7680:
        /* <DEDUP_REMOVED lines=13> */
.L_x_7679:
        /* <DEDUP_REMOVED lines=16> */
.L_x_7684:
[----:B------:R-:W-:Y:S05]  /*3220*/  BSYNC.RECONVERGENT B0 ;  /* 0x0000000000007941 */ /* 0x000fea0003800200 */
.L_x_7683:
        /* <DEDUP_REMOVED lines=13> */
.L_x_7682:
        /* <DEDUP_REMOVED lines=15> */
.L_x_7687:
[----:B------:R-:W-:Y:S05]  /*33f0*/  BSYNC.RECONVERGENT B0 ;  /* 0x0000000000007941 */ /* 0x000fea0003800200 */
.L_x_7686:
        /* <DEDUP_REMOVED lines=13> */
.L_x_7685:
        /* <DEDUP_REMOVED lines=16> */
.L_x_7690:
[----:B------:R-:W-:Y:S05]  /*35d0*/  BSYNC.RECONVERGENT B0 ;  /* 0x0000000000007941 */ /* 0x000fea0003800200 */
.L_x_7689:
        /* <DEDUP_REMOVED lines=13> */
.L_x_7688:
        /* <DEDUP_REMOVED lines=15> */
.L_x_7693:
[----:B------:R-:W-:Y:S05]  /*37a0*/  BSYNC.RECONVERGENT B0 ;  /* 0x0000000000007941 */ /* 0x000fea0003800200 */
.L_x_7692:
        /* <DEDUP_REMOVED lines=13> */
.L_x_7691:
        /* <DEDUP_REMOVED lines=17> */
.L_x_7696:
[----:B------:R-:W-:Y:S05]  /*3990*/  BSYNC.RECONVERGENT B0 ;  /* 0x0000000000007941 */ /* 0x000fea0003800200 */
.L_x_7695:
        /* <DEDUP_REMOVED lines=14> */
.L_x_7672:
        /* <DEDUP_REMOVED lines=15> */
.L_x_7699:
[----:B------:R-:W-:Y:S05]  /*3b70*/  BSYNC.RECONVERGENT B0 ;  /* 0x0000000000007941 */ /* 0x000fea0003800200 */
.L_x_7698:
        /* <DEDUP_REMOVED lines=13> */
.L_x_7697:
        /* <DEDUP_REMOVED lines=16> */
.L_x_7702:
[----:B------:R-:W-:Y:S05]  /*3d50*/  BSYNC.RECONVERGENT B0 ;  /* 0x0000000000007941 */ /* 0x000fea0003800200 */
.L_x_7701:
        /* <DEDUP_REMOVED lines=13> */
.L_x_7700:
        /* <DEDUP_REMOVED lines=15> */
.L_x_7705:
[----:B------:R-:W-:Y:S05]  /*3f20*/  BSYNC.RECONVERGENT B0 ;  /* 0x0000000000007941 */ /* 0x000fea0003800200 */
.L_x_7704:
        /* <DEDUP_REMOVED lines=13> */
.L_x_7703:
        /* <DEDUP_REMOVED lines=16> */
.L_x_7708:
[----:B------:R-:W-:Y:S05]  /*4100*/  BSYNC.RECONVERGENT B0 ;  /* 0x0000000000007941 */ /* 0x000fea0003800200 */
.L_x_7707:
        /* <DEDUP_REMOVED lines=13> */
.L_x_7706:
        /* <DEDUP_REMOVED lines=15> */
.L_x_7711:
[----:B------:R-:W-:Y:S05]  /*42d0*/  BSYNC.RECONVERGENT B0 ;  /* 0x0000000000007941 */ /* 0x000fea0003800200 */
.L_x_7710:
        /* <DEDUP_REMOVED lines=13> */
.L_x_7709:
        /* <DEDUP_REMOVED lines=16> */
.L_x_7714:
[----:B------:R-:W-:Y:S05]  /*44b0*/  BSYNC.RECONVERGENT B0 ;  /* 0x0000000000007941 */ /* 0x000fea0003800200 */
.L_x_7713:
        /* <DEDUP_REMOVED lines=13> */
.L_x_7712:
        /* <DEDUP_REMOVED lines=15> */
.L_x_7717:
[----:B------:R-:W-:Y:S05]  /*4680*/  BSYNC.RECONVERGENT B0 ;  /* 0x0000000000007941 */ /* 0x000fea0003800200 */
.L_x_7716:
        /* <DEDUP_REMOVED lines=13> */
.L_x_7715:
        /* <DEDUP_REMOVED lines=13> */
[----:B-----5:R-:W-:Y:S01]  /*4830*/  FFMA.FTZ R193, R2, R193, UR32 ;  /* 0x0000002002c17e23 */ /* 0x020fe200080100c1 */
        /* <DEDUP_REMOVED lines=41> */
.L_x_7671:
[----:B------:R-:W-:-:S04]  /*4ad0*/  UISETP.NE.U32.AND UP0, UPT, UR6, URZ, UPT ;  /* 0x000000ff0600728c */ /* 0x000fc8000bf05070 */
[----:B------:R-:W-:-:S09]  /*4ae0*/  UISETP.NE.AND.EX UP0, UPT, UR7, URZ, UPT, UP0 ;  /* 0x000000ff0700728c */ /* 0x000fd2000bf05300 */
[----:B------:R-:W-:Y:S05]  /*4af0*/  BRA.U UP0, `(.L_x_7718) ;  /* 0x0000000900ac7547 */ /* 0x000fea000b800000 */
[----:B------:R-:W-:Y:S05]  /*4b00*/  BRA.U !UP3, `(.L_x_7719) ;  /* 0x000000010b507547 */ /* 0x000fea000b800000 */
[----:B------:R-:W-:Y:S01]  /*4b10*/  PLOP3.LUT P1, PT, PT, PT, UP2, 0x80, 0x8 ;  /* 0x000000000008781c */ /* 0x000fe20003f2f028 */
[----:B-----5:R0:W-:Y:S01]  /*4b20*/  STL [R1+0x80], R2 ;  /* 0x0000800201007387 */ /* 0x0201e20000100800 */
[----:B------:R-:W-:Y:S02]  /*4b30*/  MOV R196, UR20 ;  /* 0x0000001400c47c02 */ /* 0x000fe40008000f00 */
[----:B------:R-:W-:Y:S02]  /*4b40*/  LOP3.LUT P0, RZ, R214, 0xff, RZ, 0xc0, !PT ;  /* 0x000000ffd6ff7812 */ /* 0x000fe4000780c0ff */
[----:B------:R-:W-:-:S07]  /*4b50*/  MOV R197, R148 ;  /* 0x0000009400c57202 */ /* 0x000fce0000000f00 */
[----:B------:R-:W-:-:S04]  /*4b60*/  @P1 FFMA.FTZ R196, R0, R196, UR32 ;  /* 0x0000002000c41e23 */ /* 0x000fc800080100c4 */
[----:B------:R-:W-:-:S04]  /*4b70*/  @P1 FADD.FTZ R196, R8, -R196 ;  /* 0x800000c408c41221 */ /* 0x000fc80000010000 */
[----:B------:R-:W-:-:S04]  /*4b80*/  @P1 FFMA.FTZ R197, R196, UR30, R148 ;  /* 0x0000001ec4c51c23 */ /* 0x000fc80008010094 */
[----:B------:R-:W-:Y:S01]  /*4b90*/  FMUL.FTZ R196, R197, UR25 ;  /* 0x00000019c5c47c20 */ /* 0x000fe20008410000 */
[----:B------:R-:W-:-:S03]  /*4ba0*/  @P0 SHF.L.U32 R197, R180, 0x10, RZ ;  /* 0x00000010b4c50819 */ /* 0x000fc600000006ff */
[----:B0-----:R-:W-:Y:S01]  /*4bb0*/  FMUL.FTZ R2, R196, UR24 ;  /* 0x00000018c4027c20 */ /* 0x001fe20008410000 */
[----:B------:R-:W-:-:S03]  /*4bc0*/  HFMA2 R196, -RZ, RZ, 0, 0 ;  /* 0x00000000ffc47431 */ /* 0x000fc600000001ff */
[-C--:B------:R-:W-:Y:S01]  /*4bd0*/  @P0 FMUL.FTZ R196, R197, R2.reuse ;  /* 0x00000002c5c40220 */ /* 0x080fe20000410000 */
[----:B------:R-:W-:Y:S02]  /*4be0*/  MOV R197, R2 ;  /* 0x0000000200c57202 */ /* 0x000fe40000000f00 */
[----:B------:R0:W5:Y:S01]  /*4bf0*/  LDL.LU R2, [R1+0x80] ;  /* 0x0000800001027983 */ /* 0x0001620000300800 */
[----:B------:R-:W-:Y:S02]  /*4c00*/  FADD.FTZ R20, R20, R196 ;  /* 0x000000c414147221 */ /* 0x000fe40000010000 */
[----:B------:R-:W-:-:S05]  /*4c10*/  FMUL.FTZ R196, R144, R197 ;  /* 0x000000c590c47220 */ /* 0x000fca0000410000 */
[----:B------:R-:W-:-:S04]  /*4c20*/  FSEL R196, R196, RZ, P0 ;  /* 0x000000ffc4c47208 */ /* 0x000fc80000000000 */
[----:B------:R-:W-:-:S04]  /*4c30*/  F2FP.BF16.F32.PACK_AB R196, RZ, R196 ;  /* 0x000000c4ffc4723e */ /* 0x000fc800000010ff */
[----:B0-----:R-:W-:-:S07]  /*4c40*/  PRMT R184, R196, 0x7610, R184 ;  /* 0x00007610c4b87816 */ /* 0x001fce00000000b8 */
.L_x_7719:
        /* <DEDUP_REMOVED lines=8> */
[----:B------:R-:W-:Y:S01]  /*4cd0*/  @P1 FFMA.FTZ R197, R196, UR30, R149 ;  /* 0x0000001ec4c51c23 */ /* 0x000fe20008010095 */
[----:B------:R-:W-:-:S03]  /*4ce0*/  @P0 PRMT R196, R180, 0x7632, R196 ;  /* 0x00007632b4c40816 */ /* 0x000fc600000000c4 */
[----:B------:R-:W-:Y:S01]  /*4cf0*/  FMUL.FTZ R197, R197, UR25 ;  /* 0x00000019c5c57c20 */ /* 0x000fe20008410000 */
[----:B------:R-:W-:-:S03]  /*4d00*/  @P0 SHF.L.U32 R196, R196, 0x10, RZ ;  /* 0x00000010c4c40819 */ /* 0x000fc600000006ff */
[----:B0-----:R-:W-:Y:S01]  /*4d10*/  FMUL.FTZ R0, R197, UR24 ;  /* 0x00000018c5007c20 */ /* 0x001fe20008410000 */
[----:B------:R-:W-:-:S03]  /*4d20*/  HFMA2 R197, -RZ, RZ, 0, 0 ;  /* 0x00000000ffc57431 */ /* 0x000fc600000001ff */
[----:B------:R-:W-:Y:S01]  /*4d30*/  @P0 FMUL.FTZ R197, R0, R196 ;  /* 0x000000c400c50220 */ /* 0x000fe20000410000 */
[----:B------:R-:W-:Y:S02]  /*4d40*/  MOV R196, R0 ;  /* 0x0000000000c47202 */ /* 0x000fe40000000f00 */
[----:B------:R0:W5:Y:S01]  /*4d50*/  LDL.LU R0, [R1+0x80] ;  /* 0x0000800001007983 */ /* 0x0001620000300800 */
[----:B------:R-:W-:Y:S02]  /*4d60*/  FADD.FTZ R21, R21, R197 ;  /* 0x000000c515157221 */ /* 0x000fe40000010000 */
[----:B------:R-:W-:-:S05]  /*4d70*/  FMUL.FTZ R196, R145, R196 ;  /* 0x000000c491c47220 */ /* 0x000fca0000410000 */
[----:B------:R-:W-:-:S04]  /*4d80*/  FSEL R196, R196, RZ, P0 ;  /* 0x000000ffc4c47208 */ /* 0x000fc80000000000 */
[----:B------:R-:W-:-:S04]  /*4d90*/  F2FP.BF16.F32.PACK_AB R196, RZ, R196 ;  /* 0x000000c4ffc4723e */ /* 0x000fc800000010ff */
[----:B0-----:R-:W-:-:S07]  /*4da0*/  PRMT R184, R184, 0x5410, R196 ;  /* 0x00005410b8b87816 */ /* 0x001fce00000000c4 */
.L_x_7720:
        /* <DEDUP_REMOVED lines=21> */
.L_x_7721:
        /* <DEDUP_REMOVED lines=22> */
.L_x_7722:
        /* <DEDUP_REMOVED lines=21> */
.L_x_7723:
        /* <DEDUP_REMOVED lines=22> */
.L_x_7724:
        /* <DEDUP_REMOVED lines=21> */
.L_x_7725:
[----:B------:R-:W-:Y:S05]  /*5460*/  BRA.U !UP3, `(.L_x_7694) ;  /* 0x000000090b887547 */ /* 0x000fea000b800000 */
[----:B------:R-:W-:Y:S02]  /*5470*/  PLOP3.LUT P1, PT, PT, PT, UP2, 0x80, 0x8 ;  /* 0x000000000008781c */ /* 0x000fe40003f2f028 */
[----:B------:R-:W-:Y:S01]  /*5480*/  ISETP.GE.U32.AND P0, PT, R214, RZ, PT ;  /* 0x000000ffd600720c */ /* 0x000fe20003f06070 */
[----:B------:R-:W-:Y:S01]  /*5490*/  HFMA2 R214, -RZ, RZ, 0, 0 ;  /* 0x00000000ffd67431 */ /* 0x000fe200000001ff */
[----:B------:R-:W-:Y:S02]  /*54a0*/  MOV R196, UR20 ;  /* 0x0000001400c47c02 */ /* 0x000fe40008000f00 */
[----:B------:R-:W-:Y:S02]  /*54b0*/  ISETP.GE.U32.AND.EX P0, PT, R215, 0x1000000, PT, P0 ;  /* 0x01000000d700780c */ /* 0x000fe40003f06100 */
[----:B------:R-:W-:-:S05]  /*54c0*/  MOV R197, R155 ;  /* 0x0000009b00c57202 */ /* 0x000fca0000000f00 */
[----:B------:R-:W-:-:S04]  /*54d0*/  @P1 FFMA.FTZ R196, R250, R196, UR32 ;  /* 0x00000020fac41e23 */ /* 0x000fc800080100c4 */
        /* <DEDUP_REMOVED lines=13> */
.L_x_7718:
[----:B------:R-:W-:Y:S02]  /*55b0*/  PLOP3.LUT P0, PT, PT, PT, UP2, 0x80, 0x8 ;  /* 0x000000000008781c */ /* 0x000fe40003f0f028 */
[----:B------:R-:W-:Y:S02]  /*55c0*/  MOV R188, UR20 ;  /* 0x0000001400bc7c02 */ /* 0x000fe40008000f00 */
[----:B------:R-:W-:Y:S02]  /*55d0*/  MOV R193, R149 ;  /* 0x0000009500c17202 */ /* 0x000fe40000000f00 */
[----:B------:R-:W-:Y:S02]  /*55e0*/  MOV R189, UR20 ;  /* 0x0000001400bd7c02 */ /* 0x000fe40008000f00 */
[----:B------:R-:W-:Y:S02]  /*55f0*/  MOV R194, R150 ;  /* 0x0000009600c27202 */ /* 0x000fe40000000f00 */
[----:B------:R-:W-:-:S03]  /*5600*/  MOV R192, R148 ;  /* 0x0000009400c07202 */ /* 0x000fc60000000f00 */
[----:B-----5:R-:W-:Y:S01]  /*5610*/  @P0 FFMA.FTZ R188, R2, R188, UR32 ;  /* 0x0000002002bc0e23 */ /* 0x020fe200080100bc */
[----:B------:R-:W-:-:S03]  /*5620*/  @P0 FFMA.FTZ R189, R3, R189, UR32 ;  /* 0x0000002003bd0e23 */ /* 0x000fc600080100bd */
[----:B------:R-:W-:Y:S01]  /*5630*/  @P0 FADD.FTZ R188, R221, -R188 ;  /* 0x800000bcddbc0221 */ /* 0x000fe20000010000 */
[----:B------:R-:W-:-:S03]  /*5640*/  @P0 FADD.FTZ R189, R9, -R189 ;  /* 0x800000bd09bd0221 */ /* 0x000fc60000010000 */
[----:B------:R-:W-:Y:S01]  /*5650*/  @P0 FFMA.FTZ R193, R188, UR30, R149 ;  /* 0x0000001ebcc10c23 */ /* 0x000fe20008010095 */
[----:B------:R-:W-:Y:S01]  /*5660*/  MOV R188, UR20 ;  /* 0x0000001400bc7c02 */ /* 0x000fe20008000f00 */
[----:B------:R-:W-:-:S04]  /*5670*/  @P0 FFMA.FTZ R194, R189, UR30, R150 ;  /* 0x0000001ebdc20c23 */ /* 0x000fc80008010096 */
        /* <DEDUP_REMOVED lines=15> */
.L_x_7726:
        /* <DEDUP_REMOVED lines=13> */
.L_x_7727:
        /* <DEDUP_REMOVED lines=12> */
.L_x_7728:
[----:B------:R-:W-:Y:S02]  /*5900*/  MOV R188, UR20 ;  /* 0x0000001400bc7c02 */ /* 0x000fe40008000f00 */
[----:B------:R-:W-:-:S03]  /*5910*/  MOV R195, R151 ;  /* 0x0000009700c37202 */ /* 0x000fc60000000f00 */
        /* <DEDUP_REMOVED lines=16> */
.L_x_7729:
[----:B------:R-:W-:-:S05]  /*5a20*/  MOV R188, UR20 ;  /* 0x0000001400bc7c02 */ /* 0x000fca0008000f00 */
[----:B------:R-:W-:-:S04]  /*5a30*/  @P0 FFMA.FTZ R188, R5, R188, UR32 ;  /* 0x0000002005bc0e23 */ /* 0x000fc800080100bc */
[----:B------:R-:W-:Y:S01]  /*5a40*/  @P0 FADD.FTZ R189, R10, -R188 ;  /* 0x800000bc0abd0221 */ /* 0x000fe20000010000 */
[----:B------:R-:W-:-:S03]  /*5a50*/  MOV R188, R152 ;  /* 0x0000009800bc7202 */ /* 0x000fc60000000f00 */
        /* <DEDUP_REMOVED lines=13> */
.L_x_7730:
        /* <DEDUP_REMOVED lines=18> */
.L_x_7731:
        /* <DEDUP_REMOVED lines=17> */
.L_x_7732:
[----:B------:R-:W-:-:S05]  /*5d60*/  MOV R191, UR20 ;  /* 0x0000001400bf7c02 */ /* 0x000fca0008000f00 */
[----:B------:R-:W-:-:S04]  /*5d70*/  @P0 FFMA.FTZ R191, R250, R191, UR32 ;  /* 0x00000020fabf0e23 */ /* 0x000fc800080100bf */
[----:B------:R-:W-:Y:S01]  /*5d80*/  @P0 FADD.FTZ R196, R249, -R191 ;  /* 0x800000bff9c40221 */ /* 0x000fe20000010000 */
[----:B------:R-:W-:-:S03]  /*5d90*/  MOV R191, R155 ;  /* 0x0000009b00bf7202 */ /* 0x000fc60000000f00 */
        /* <DEDUP_REMOVED lines=15> */
.L_x_7694:
        /* <DEDUP_REMOVED lines=8> */
[----:B------:R-:W-:Y:S04]  /*5f10*/  @P0 STG.E.128 desc[UR22][R196.64], R192 ;  /* 0x000000c0c4000986 */ /* 0x000fe8000c101d16 */
[----:B------:R1:W-:Y:S02]  /*5f20*/  @P0 STG.E.128 desc[UR22][R196.64+0x10], R188 ;  /* 0x000010bcc4000986 */ /* 0x0003e4000c101d16 */
[----:B-1----:R-:W-:-:S05]  /*5f30*/  MOV R196, 0x10 ;  /* 0x0000001000c47802 */ /* 0x002fca0000000f00 */
[----:B0-----:R-:W-:-:S05]  /*5f40*/  @P1 IMAD.WIDE.U32 R196, R198, R196, UR10 ;  /* 0x0000000ac6c41e25 */ /* 0x001fca000f8e00c4 */
[----:B------:R0:W-:Y:S01]  /*5f50*/  @P1 STG.E.128 desc[UR22][R196.64], R184 ;  /* 0x000000b8c4001986 */ /* 0x0001e2000c101d16 */
[----:B------:R-:W-:Y:S05]  /*5f60*/  BRA.U !UP3, `(.L_x_7733) ;  /* 0x000000010b107547 */ /* 0x000fea000b800000 */
[----:B-----5:R-:W1:Y:S01]  /*5f70*/  LDC.64 R182, c[0x0][0x390] ;  /* 0x0000e400ffb67b82 */ /* 0x020e620000000a00 */
[----:B------:R-:W-:-:S05]  /*5f80*/  IADD3 R180, PT, PT, R198, 0x100, RZ ;  /* 0x00000100c6b47810 */ /* 0x000fca0007ffe0ff */
[----:B-1----:R-:W-:-:S06]  /*5f90*/  IMAD.WIDE.U32 R180, R180, 0x10, R182 ;  /* 0x00000010b4b47825 */ /* 0x002fcc00078e00b6 */
[----:B------:R-:W5:Y:S02]  /*5fa0*/  LDG.E.128 R180, desc[UR22][R180.64] ;  /* 0x00000016b4b47981 */ /* 0x000f64000c1e1d00 */
.L_x_7733:
[----:B------:R-:W-:Y:S05]  /*5fb0*/  BRA.U !UP0, `(.L_x_7734) ;  /* 0x0000001108987547 */ /* 0x000fea000b800000 */
[----:B------:R-:W-:Y:S05]  /*5fc0*/  @!P0 BRA `(.L_x_7735) ;  /* 0x00000008003c8947 */ /* 0x000fea0003800000 */
[----:B------:R-:W-:Y:S02]  /*5fd0*/  PLOP3.LUT P1, PT, PT, PT, UP2, 0x80, 0x8 ;  /* 0x000000000008781c */ /* 0x000fe40003f2f028 */
[----:B------:R-:W-:Y:S02]  /*5fe0*/  MOV R188, UR20 ;  /* 0x0000001400bc7c02 */ /* 0x000fe40008000f00 */
[----:B------:R-:W-:Y:S02]  /*5ff0*/  MOV R193, R157 ;  /* 0x0000009d00c17202 */ /* 0x000fe40000000f00 */
[----:B------:R-:W-:Y:S02]  /*6000*/  MOV R189, UR20 ;  /* 0x0000001400bd7c02 */ /* 0x000fe40008000f00 */
[----:B------:R-:W-:Y:S02]  /*6010*/  MOV R194, R158 ;  /* 0x0000009e00c27202 */ /* 0x000fe40000000f00 */
[----:B------:R-:W-:-:S03]  /*6020*/  MOV R192, R156 ;  /* 0x0000009c00c07202 */ /* 0x000fc60000000f00 */
[----:B------:R-:W-:Y:S01]  /*6030*/  @P1 FFMA.FTZ R188, R13, R188, UR32 ;  /* 0x000000200dbc1e23 */ /* 0x000fe200080100bc */
        /* <DEDUP_REMOVED lines=21> */
.L_x_7736:
[----:B------:R-:W-:Y:S05]  /*6190*/  BRA.U !UP3, `(.L_x_7737) ;  /* 0x000000010b307547 */ /* 0x000fea000b800000 */
        /* <DEDUP_REMOVED lines=12> */
.L_x_7737:
[----:B------:R-:W-:Y:S05]  /*6260*/  BRA.U !UP3, `(.L_x_7738) ;  /* 0x000000010b2c7547 */ /* 0x000fea000b800000 */
        /* <DEDUP_REMOVED lines=11> */
.L_x_7738:
        /* <DEDUP_REMOVED lines=18> */
.L_x_7739:
        /* <DEDUP_REMOVED lines=17> */
.L_x_7740:
        /* <DEDUP_REMOVED lines=18> */
.L_x_7741:
        /* <DEDUP_REMOVED lines=17> */
.L_x_7742:
[----:B------:R-:W-:-:S05]  /*6780*/  MOV R191, UR20 ;  /* 0x0000001400bf7c02 */ /* 0x000fca0008000f00 */
[----:B------:R-:W-:-:S04]  /*6790*/  @P1 FFMA.FTZ R191, R248, R191, UR32 ;  /* 0x00000020f8bf1e23 */ /* 0x000fc800080100bf */
[----:B0-----:R-:W-:Y:S01]  /*67a0*/  @P1 FADD.FTZ R196, R247, -R191 ;  /* 0x800000bff7c41221 */ /* 0x001fe20000010000 */
        /* <DEDUP_REMOVED lines=17> */
.L_x_7735:
[----:B------:R-:W-:Y:S05]  /*68c0*/  BRA.U !UP3, `(.L_x_7744) ;  /* 0x000000010b447547 */ /* 0x000fea000b800000 */
[----:B------:R-:W-:Y:S02]  /*68d0*/  PLOP3.LUT P2, PT, PT, PT, UP2, 0x80, 0x8 ;  /* 0x000000000008781c */ /* 0x000fe40003f4f028 */
[----:B0-----:R-:W-:Y:S02]  /*68e0*/  MOV R196, UR20 ;  /* 0x0000001400c47c02 */ /* 0x001fe40008000f00 */
        /* <DEDUP_REMOVED lines=15> */
.L_x_7744:
[----:B------:R-:W-:Y:S05]  /*69e0*/  BRA.U !UP3, `(.L_x_7745) ;  /* 0x000000010b487547 */ /* 0x000fea000b800000 */
[----:B------:R-:W-:Y:S01]  /*69f0*/  PLOP3.LUT P2, PT, PT, PT, UP2, 0x80, 0x8 ;  /* 0x000000000008781c */ /* 0x000fe20003f4f028 */
[----:B------:R-:W-:Y:S01]  /*6a00*/  HFMA2 R214, -RZ, RZ, 0, 0 ;  /* 0x00000000ffd67431 */ /* 0x000fe200000001ff */
        /* <DEDUP_REMOVED lines=16> */
.L_x_7745:
        /* <DEDUP_REMOVED lines=18> */
.L_x_7746:
        /* <DEDUP_REMOVED lines=19> */
.L_x_7747:
        /* <DEDUP_REMOVED lines=18> */
.L_x_7748:
        /* <DEDUP_REMOVED lines=19> */
.L_x_7749:
        /* <DEDUP_REMOVED lines=18> */
.L_x_7750:
[----:B------:R-:W-:Y:S05]  /*70d0*/  BRA.U !UP3, `(.L_x_7743) ;  /* 0x000000210b1c7547 */ /* 0x000fea000b800000 */
[----:B------:R-:W-:Y:S02]  /*70e0*/  PLOP3.LUT P2, PT, PT, PT, UP2, 0x80, 0x8 ;  /* 0x000000000008781c */ /* 0x000fe40003f4f028 */
[----:B------:R-:W-:Y:S01]  /*70f0*/  ISETP.GE.U32.AND P1, PT, R212, RZ, PT ;  /* 0x000000ffd400720c */ /* 0x000fe20003f26070 */
[----:B------:R-:W-:Y:S01]  /*7100*/  HFMA2 R212, -RZ, RZ, 0, 0 ;  /* 0x00000000ffd47431 */ /* 0x000fe200000001ff */
[----:B0-----:R-:W-:Y:S02]  /*7110*/  MOV R196, UR20 ;  /* 0x0000001400c47c02 */ /* 0x001fe40008000f00 */
        /* <DEDUP_REMOVED lines=16> */
.L_x_7734:
[----:B------:R-:W-:Y:S05]  /*7220*/  @!P0 BRA `(.L_x_7751) ;  /* 0x0000001000148947 */ /* 0x000fea0003800000 */
        /* <DEDUP_REMOVED lines=15> */
.L_x_7754:
[----:B------:R-:W-:Y:S05]  /*7320*/  BSYNC.RECONVERGENT B0 ;  /* 0x0000000000007941 */ /* 0x000fea0003800200 */
.L_x_7753:
        /* <DEDUP_REMOVED lines=13> */
.L_x_7752:
        /* <DEDUP_REMOVED lines=16> */
.L_x_7757:
[----:B------:R-:W-:Y:S05]  /*7500*/  BSYNC.RECONVERGENT B0 ;  /* 0x0000000000007941 */ /* 0x000fea0003800200 */
.L_x_7756:
        /* <DEDUP_REMOVED lines=13> */
.L_x_7755:
        /* <DEDUP_REMOVED lines=15> */
.L_x_7760:
[----:B------:R-:W-:Y:S05]  /*76d0*/  BSYNC.RECONVERGENT B0 ;  /* 0x0000000000007941 */ /* 0x000fea0003800200 */
.L_x_7759:
        /* <DEDUP_REMOVED lines=13> */
.L_x_7758:
        /* <DEDUP_REMOVED lines=16> */
.L_x_7763:
[----:B------:R-:W-:Y:S05]  /*78b0*/  BSYNC.RECONVERGENT B0 ;  /* 0x0000000000007941 */ /* 0x000fea0003800200 */
.L_x_7762:
        /* <DEDUP_REMOVED lines=13> */
.L_x_7761:
        /* <DEDUP_REMOVED lines=15> */
.L_x_7766:
[----:B------:R-:W-:Y:S05]  /*7a80*/  BSYNC.RECONVERGENT B0 ;  /* 0x0000000000007941 */ /* 0x000fea0003800200 */
.L_x_7765:
        /* <DEDUP_REMOVED lines=13> */
.L_x_7764:
        /* <DEDUP_REMOVED lines=16> */
.L_x_7769:
[----:B------:R-:W-:Y:S05]  /*7c60*/  BSYNC.RECONVERGENT B0 ;  /* 0x0000000000007941 */ /* 0x000fea0003800200 */
.L_x_7768:
        /* <DEDUP_REMOVED lines=13> */
.L_x_7767:
        /* <DEDUP_REMOVED lines=15> */
.L_x_7772:
[----:B------:R-:W-:Y:S05]  /*7e30*/  BSYNC.RECONVERGENT B0 ;  /* 0x0000000000007941 */ /* 0x000fea0003800200 */
.L_x_7771:
        /* <DEDUP_REMOVED lines=13> */
.L_x_7770:
        /* <DEDUP_REMOVED lines=42> */
[----:B0-----:R-:W-:Y:S01]  /*81b0*/  FMUL.FTZ R196, R191, UR25 ;  /* 0x00000019bfc47c20 */ /* 0x001fe20008410000 */
[----:B------:R-:W-:Y:S02]  /*81c0*/  HFMA2 R212, -RZ, RZ, 0, 0 ;  /* 0x00000000ffd47431 */ /* 0x000fe400000001ff */
        /* <DEDUP_REMOVED lines=11> */
.L_x_7751:
        /* <DEDUP_REMOVED lines=15> */
.L_x_7775:
[----:B------:R-:W-:Y:S05]  /*8370*/  BSYNC.RECONVERGENT B0 ;  /* 0x0000000000007941 */ /* 0x000fea0003800200 */
.L_x_7774:
        /* <DEDUP_REMOVED lines=13> */
.L_x_7773:
        /* <DEDUP_REMOVED lines=16> */
.L_x_7778:
[----:B------:R-:W-:Y:S05]  /*8550*/  BSYNC.RECONVERGENT B0 ;  /* 0x0000000000007941 */ /* 0x000fea0003800200 */
.L_x_7777:
        /* <DEDUP_REMOVED lines=13> */
.L_x_7776:
        /* <DEDUP_REMOVED lines=15> */
.L_x_7781:
[----:B------:R-:W-:Y:S05]  /*8720*/  BSYNC.RECONVERGENT B0 ;  /* 0x0000000000007941 */ /* 0x000fea0003800200 */
.L_x_7780:
        /* <DEDUP_REMOVED lines=13> */
.L_x_7779:
        /* <DEDUP_REMOVED lines=16> */
.L_x_7784:
[----:B------:R-:W-:Y:S05]  /*8900*/  BSYNC.RECONVERGENT B0 ;  /* 0x0000000000007941 */ /* 0x000fea0003800200 */
.L_x_7783:
        /* <DEDUP_REMOVED lines=13> */
.L_x_7782:
        /* <DEDUP_REMOVED lines=15> */
.L_x_7787:
[----:B------:R-:W-:Y:S05]  /*8ad0*/  BSYNC.RECONVERGENT B0 ;  /* 0x0000000000007941 */ /* 0x000fea0003800200 */
.L_x_7786:
        /* <DEDUP_REMOVED lines=13> */
.L_x_7785:
        /* <DEDUP_REMOVED lines=16> */
.L_x_7790:
[----:B------:R-:W-:Y:S05]  /*8cb0*/  BSYNC.RECONVERGENT B0 ;  /* 0x0000000000007941 */ /* 0x000fea0003800200 */
.L_x_7789:
        /* <DEDUP_REMOVED lines=13> */
.L_x_7788:
        /* <DEDUP_REMOVED lines=15> */
.L_x_7793:
[----:B------:R-:W-:Y:S05]  /*8e80*/  BSYNC.RECONVERGENT B0 ;  /* 0x0000000000007941 */ /* 0x000fea0003800200 */
.L_x_7792:
        /* <DEDUP_REMOVED lines=13> */
.L_x_7791:
        /* <DEDUP_REMOVED lines=17> */
.L_x_7795:
[----:B------:R-:W-:Y:S05]  /*9070*/  BSYNC.RECONVERGENT B0 ;  /* 0x0000000000007941 */ /* 0x000fea0003800200 */
.L_x_7794:
        /* <DEDUP_REMOVED lines=13> */
.L_x_7743:
        /* <DEDUP_REMOVED lines=16> */
.L_x_7796:
        /* <DEDUP_REMOVED lines=30> */
.L_x_7799:
        /* <DEDUP_REMOVED lines=13> */
.L_x_7800:
        /* <DEDUP_REMOVED lines=12> */
.L_x_7801:
        /* <DEDUP_REMOVED lines=18> */
.L_x_7802:
        /* <DEDUP_REMOVED lines=17> */
.L_x_7803:
        /* <DEDUP_REMOVED lines=18> */
.L_x_7804:
        /* <DEDUP_REMOVED lines=17> */
.L_x_7805:
        /* <DEDUP_REMOVED lines=20> */
.L_x_7798:
        /* <DEDUP_REMOVED lines=18> */
.L_x_7807:
        /* <DEDUP_REMOVED lines=19> */
.L_x_7808:
        /* <DEDUP_REMOVED lines=18> */
.L_x_7809:
        /* <DEDUP_REMOVED lines=19> */
.L_x_7810:
        /* <DEDUP_REMOVED lines=18> */
.L_x_7811:
        /* <DEDUP_REMOVED lines=19> */
.L_x_7812:
        /* <DEDUP_REMOVED lines=18> */
.L_x_7813:
        /* <DEDUP_REMOVED lines=21> */
.L_x_7797:
        /* <DEDUP_REMOVED lines=16> */
.L_x_7817:
[----:B------:R-:W-:Y:S05]  /*a5c0*/  BSYNC.RECONVERGENT B0 ;  /* 0x0000000000007941 */ /* 0x000fea0003800200 */
.L_x_7816:
        /* <DEDUP_REMOVED lines=13> */
.L_x_7815:
        /* <DEDUP_REMOVED lines=16> */
.L_x_7820:
[----:B------:R-:W-:Y:S05]  /*a7a0*/  BSYNC.RECONVERGENT B0 ;  /* 0x0000000000007941 */ /* 0x000fea0003800200 */
.L_x_7819:
        /* <DEDUP_REMOVED lines=13> */
.L_x_7818:
        /* <DEDUP_REMOVED lines=15> */
.L_x_7823:
[----:B------:R-:W-:Y:S05]  /*a970*/  BSYNC.RECONVERGENT B0 ;  /* 0x0000000000007941 */ /* 0x000fea0003800200 */
.L_x_7822:
        /* <DEDUP_REMOVED lines=13> */
.L_x_7821:
        /* <DEDUP_REMOVED lines=16> */
.L_x_7826:
[----:B------:R-:W-:Y:S05]  /*ab50*/  BSYNC.RECONVERGENT B0 ;  /* 0x0000000000007941 */ /* 0x000fea0003800200 */
.L_x_7825:
        /* <DEDUP_REMOVED lines=13> */
.L_x_7824:
        /* <DEDUP_REMOVED lines=15> */
.L_x_7829:
[----:B------:R-:W-:Y:S05]  /*ad20*/  BSYNC.RECONVERGENT B0 ;  /* 0x0000000000007941 */ /* 0x000fea0003800200 */
.L_x_7828:
        /* <DEDUP_REMOVED lines=13> */
.L_x_7827:
        /* <DEDUP_REMOVED lines=16> */
.L_x_7832:
[----:B------:R-:W-:Y:S05]  /*af00*/  BSYNC.RECONVERGENT B0 ;  /* 0x0000000000007941 */ /* 0x000fea0003800200 */
.L_x_7831:
        /* <DEDUP_REMOVED lines=13> */
.L_x_7830:
        /* <DEDUP_REMOVED lines=15> */
.L_x_7835:
[----:B------:R-:W-:Y:S05]  /*b0d0*/  BSYNC.RECONVERGENT B0 ;  /* 0x0000000000007941 */ /* 0x000fea0003800200 */
.L_x_7834:
        /* <DEDUP_REMOVED lines=13> */
.L_x_7833:
        /* <DEDUP_REMOVED lines=55> */
.L_x_7814:
        /* <DEDUP_REMOVED lines=15> */
.L_x_7838:
[----:B------:R-:W-:Y:S05]  /*b610*/  BSYNC.RECONVERGENT B0 ;  /* 0x0000000000007941 */ /* 0x000fea0003800200 */
.L_x_7837:
        /* <DEDUP_REMOVED lines=13> */
.L_x_7836:
        /* <DEDUP_REMOVED lines=16> */
.L_x_7841:
[----:B------:R-:W-:Y:S05]  /*b7f0*/  BSYNC.RECONVERGENT B0 ;  /* 0x0000000000007941 */ /* 0x000fea0003800200 */
.L_x_7840:
        /* <DEDUP_REMOVED lines=13> */
.L_x_7839:
        /* <DEDUP_REMOVED lines=15> */
.L_x_7844:
[----:B------:R-:W-:Y:S05]  /*b9c0*/  BSYNC.RECONVERGENT B0 ;  /* 0x0000000000007941 */ /* 0x000fea0003800200 */
.L_x_7843:
        /* <DEDUP_REMOVED lines=13> */
.L_x_7842:
        /* <DEDUP_REMOVED lines=16> */
.L_x_7847:
[----:B------:R-:W-:Y:S05]  /*bba0*/  BSYNC.RECONVERGENT B0 ;  /* 0x0000000000007941 */ /* 0x000fea0003800200 */
.L_x_7846:
        /* <DEDUP_REMOVED lines=13> */
.L_x_7845:
        /* <DEDUP_REMOVED lines=15> */
.L_x_7850:
[----:B------:R-:W-:Y:S05]  /*bd70*/  BSYNC.RECONVERGENT B0 ;  /* 0x0000000000007941 */ /* 0x000fea0003800200 */
.L_x_7849:
        /* <DEDUP_REMOVED lines=13> */
.L_x_7848:
        /* <DEDUP_REMOVED lines=16> */
.L_x_7853:
[----:B------:R-:W-:Y:S05]  /*bf50*/  BSYNC.RECONVERGENT B0 ;  /* 0x0000000000007941 */ /* 0x000fea0003800200 */
.L_x_7852:
        /* <DEDUP_REMOVED lines=13> */
.L_x_7851:
        /* <DEDUP_REMOVED lines=15> */
.L_x_7856:
[----:B------:R-:W-:Y:S05]  /*c120*/  BSYNC.RECONVERGENT B0 ;  /* 0x0000000000007941 */ /* 0x000fea0003800200 */
.L_x_7855:
        /* <DEDUP_REMOVED lines=13> */
.L_x_7854:
        /* <DEDUP_REMOVED lines=17> */
.L_x_7858:
[----:B------:R-:W-:Y:S05]  /*c310*/  BSYNC.RECONVERGENT B0 ;  /* 0x0000000000007941 */ /* 0x000fea0003800200 */
.L_x_7857:
        /* <DEDUP_REMOVED lines=13> */
.L_x_7806:
        /* <DEDUP_REMOVED lines=16> */
.L_x_7859:
        /* <DEDUP_REMOVED lines=30> */
.L_x_7862:
        /* <DEDUP_REMOVED lines=13> */
.L_x_7863:
        /* <DEDUP_REMOVED lines=12> */
.L_x_7864:
        /* <DEDUP_REMOVED lines=18> */
.L_x_7865:
        /* <DEDUP_REMOVED lines=17> */
.L_x_7866:
        /* <DEDUP_REMOVED lines=18> */
.L_x_7867:
        /* <DEDUP_REMOVED lines=17> */
.L_x_7868:
        /* <DEDUP_REMOVED lines=20> */
.L_x_7861:
        /* <DEDUP_REMOVED lines=18> */
.L_x_7870:
        /* <DEDUP_REMOVED lines=19> */
.L_x_7871:
        /* <DEDUP_REMOVED lines=18> */
.L_x_7872:
        /* <DEDUP_REMOVED lines=19> */
.L_x_7873:
        /* <DEDUP_REMOVED lines=18> */
.L_x_7874:
        /* <DEDUP_REMOVED lines=19> */
.L_x_7875:
        /* <DEDUP_REMOVED lines=18> */
.L_x_7876:
        /* <DEDUP_REMOVED lines=21> */
.L_x_7860:
        /* <DEDUP_REMOVED lines=16> */
.L_x_7880:
[----:B------:R-:W-:Y:S05]  /*d860*/  BSYNC.RECONVERGENT B0 ;  /* 0x0000000000007941 */ /* 0x000fea0003800200 */
.L_x_7879:
        /* <DEDUP_REMOVED lines=13> */
.L_x_7878:
        /* <DEDUP_REMOVED lines=16> */
.L_x_7883:
[----:B------:R-:W-:Y:S05]  /*da40*/  BSYNC.RECONVERGENT B0 ;  /* 0x0000000000007941 */ /* 0x000fea0003800200 */
.L_x_7882:
        /* <DEDUP_REMOVED lines=13> */
.L_x_7881:
        /* <DEDUP_REMOVED lines=15> */
.L_x_7886:
[----:B------:R-:W-:Y:S05]  /*dc10*/  BSYNC.RECONVERGENT B0 ;  /* 0x0000000000007941 */ /* 0x000fea0003800200 */
.L_x_7885:
        /* <DEDUP_REMOVED lines=13> */
.L_x_7884:
        /* <DEDUP_REMOVED lines=16> */
.L_x_7889:
[----:B------:R-:W-:Y:S05]  /*ddf0*/  BSYNC.RECONVERGENT B0 ;  /* 0x0000000000007941 */ /* 0x000fea0003800200 */
.L_x_7888:
        /* <DEDUP_REMOVED lines=13> */
.L_x_7887:
        /* <DEDUP_REMOVED lines=15> */
.L_x_7892:
[----:B------:R-:W-:Y:S05]  /*dfc0*/  BSYNC.RECONVERGENT B0 ;  /* 0x0000000000007941 */ /* 0x000fea0003800200 */
.L_x_7891:
        /* <DEDUP_REMOVED lines=13> */
.L_x_7890:
        /* <DEDUP_REMOVED lines=16> */
.L_x_7895:
[----:B------:R-:W-:Y:S05]  /*e1a0*/  BSYNC.RECONVERGENT B0 ;  /* 0x0000000000007941 */ /* 0x000fea0003800200 */
.L_x_7894:
        /* <DEDUP_REMOVED lines=13> */
.L_x_7893:
        /* <DEDUP_REMOVED lines=15> */
.L_x_7898:
[----:B------:R-:W-:Y:S05]  /*e370*/  BSYNC.RECONVERGENT B0 ;  /* 0x0000000000007941 */ /* 0x000fea0003800200 */
.L_x_7897:
        /* <DEDUP_REMOVED lines=13> */
.L_x_7896:
        /* <DEDUP_REMOVED lines=55> */
.L_x_7877:
        /* <DEDUP_REMOVED lines=15> */
.L_x_7901:
[----:B------:R-:W-:Y:S05]  /*e8b0*/  BSYNC.RECONVERGENT B0 ;  /* 0x0000000000007941 */ /* 0x000fea0003800200 */
.L_x_7900:
        /* <DEDUP_REMOVED lines=13> */
.L_x_7899:
        /* <DEDUP_REMOVED lines=16> */
.L_x_7904:
[----:B------:R-:W-:Y:S05]  /*ea90*/  BSYNC.RECONVERGENT B0 ;  /* 0x0000000000007941 */ /* 0x000fea0003800200 */
.L_x_7903:
        /* <DEDUP_REMOVED lines=13> */
.L_x_7902:
        /* <DEDUP_REMOVED lines=15> */
.L_x_7907:
[----:B------:R-:W-:Y:S05]  /*ec60*/  BSYNC.RECONVERGENT B0 ;  /* 0x0000000000007941 */ /* 0x000fea0003800200 */
.L_x_7906:
        /* <DEDUP_REMOVED lines=13> */
.L_x_7905:
        /* <DEDUP_REMOVED lines=16> */
.L_x_7910:
[----:B------:R-:W-:Y:S05]  /*ee40*/  BSYNC.RECONVERGENT B0 ;  /* 0x0000000000007941 */ /* 0x000fea0003800200 */
.L_x_7909:
        /* <DEDUP_REMOVED lines=13> */
.L_x_7908:
        /* <DEDUP_REMOVED lines=15> */
.L_x_7913:
[----:B------:R-:W-:Y:S05]  /*f010*/  BSYNC.RECONVERGENT B0 ;  /* 0x0000000000007941 */ /* 0x000fea0003800200 */
.L_x_7912:
        /* <DEDUP_REMOVED lines=13> */
.L_x_7911:
        /* <DEDUP_REMOVED lines=16> */
.L_x_7916:
[----:B------:R-:W-:Y:S05]  /*f1f0*/  BSYNC.RECONVERGENT B0 ;  /* 0x0000000000007941 */ /* 0x000fea0003800200 */
.L_x_7915:
        /* <DEDUP_REMOVED lines=13> */
.L_x_7914:
        /* <DEDUP_REMOVED lines=15> */
.L_x_7919:
[----:B------:R-:W-:Y:S05]  /*f3c0*/  BSYNC.RECONVERGENT B0 ;  /* 0x0000000000007941 */ /* 0x000fea0003800200 */
.L_x_7918:
        /* <DEDUP_REMOVED lines=13> */
.L_x_7917:
[----:B------:R-:W-:Y:S05]  /*f4a0*/  BRA.U !UP3, `(.L_x_7869) ;  /* 0x000000010b4c7547 */ /* 0x000fea000b800000 */
[----:B0-----:R-:W-:Y:S02]  /*f4b0*/  MOV R196, UR20 ;  /* 0x0000001400c47c02 */ /* 0x001fe40008000f00 */
[----:B------:R-:W-:Y:S01]  /*f4c0*/  ISETP.GE.U32.AND P1, PT, R208, RZ, PT ;  /* 0x000000ffd000720c */ /* 0x000fe20003f26070 */
[----:B------:R-:W-:Y:S01]  /*f4d0*/  HFMA2 R208, -RZ, RZ, 0, 0 ;  /* 0x00000000ffd07431 */ /* 0x000fe200000001ff */
[----:B------:R-:W-:Y:S01]  /*f4e0*/  ISETP.LT.AND P2, PT, RZ, UR31, PT ;  /* 0x0000001fff007c0c */ /* 0x000fe2000bf41270 */
[----:B------:R-:W-:Y:S01]  /*f4f0*/  FFMA.FTZ R196, R252, R196, UR32 ;  /* 0x00000020fcc47e23 */ /* 0x000fe200080100c4 */
[----:B------:R-:W-:-:S03]  /*f500*/  ISETP.GE.U32.AND.EX P1, PT, R209, 0x1000000, PT, P1 ;  /* 0x01000000d100780c */ /* 0x000fc60003f26110 */
        /* <DEDUP_REMOVED lines=13> */
.L_x_7869:
        /* <DEDUP_REMOVED lines=14> */
.L_x_7664:
[----:B-1----:R-:W2:Y:S01]  /*f6c0*/  S2R R196, SR_TID.X ;  /* 0x0000000000c47919 */ /* 0x002ea20000002100 */
[----:B------:R-:W1:Y:S08]  /*f6d0*/  S2UR UR9, SR_CTAID.X ;  /* 0x00000000000979c3 */ /* 0x000e700000002500 */
[----:B-----5:R-:W1:Y:S08]  /*f6e0*/  LDC R0, c[0x0][0x388] ;  /* 0x0000e200ff007b82 */ /* 0x020e700000000800 */
[----:B------:R-:W3:Y:S08]  /*f6f0*/  LDC.64 R2, c[0x0][0x440] ;  /* 0x00011000ff027b82 */ /* 0x000ef00000000a00 */
[----:B------:R-:W4:Y:S08]  /*f700*/  LDC.64 R4, c[0x0][0x448] ;  /* 0x00011200ff047b82 */ /* 0x000f300000000a00 */
[----:B------:R-:W0:Y:S01]  /*f710*/  LDC.64 R6, c[0x0][0x460] ;  /* 0x00011800ff067b82 */ /* 0x000e220000000a00 */
[----:B-1----:R-:W-:-:S05]  /*f720*/  IMAD R0, R0, UR9, RZ ;  /* 0x0000000900007c24 */ /* 0x002fca000f8e02ff */
[----:B--2---:R-:W-:-:S05]  /*f730*/  LEA.HI R9, R0, R196, RZ, 0x1d ;  /* 0x000000c400097211 */ /* 0x004fca00078fe8ff */
        /* <DEDUP_REMOVED lines=28> */
.L_x_7921:
        /* <DEDUP_REMOVED lines=16> */
.L_x_15677:


//--------------------- .text._ZN10layer_norm13ln_bwd_kernelINS_13Kernel_traitsIf6__halfS2_S2_fjLj8192ELj1ELj1ELj8ELj16ENS_18Kernel_traits_baseILj8192EfS2_S2_S2_fjLj256EEEEELb0ELb0ELb0ELb0EEEvNS_9BwdParamsE --------------------------
	.section	.text._ZN10layer_norm13ln_bwd_kernelINS_13Kernel_traitsIf6__halfS2_S2_fjLj8192ELj1ELj1ELj8ELj16ENS_18Kernel_traits_baseILj8192EfS2_S2_S2_fjLj256EEEEELb0ELb0ELb0ELb0EEEvNS_9BwdParamsE,"ax",@progbits
	.align	128
        .global         _ZN10layer_norm13ln_bwd_kernelINS_13Kernel_traitsIf6__halfS2_S2_fjLj8192ELj1ELj1ELj8ELj16ENS_18Kernel_traits_baseILj8192EfS2_S2_S2_fjLj256EEEEELb0ELb0ELb0ELb0EEEvNS_9BwdParamsE
        .type           _ZN10layer_norm13ln_bwd_kernelINS_13Kernel_traitsIf6__halfS2_S2_fjLj8192ELj1ELj1ELj8ELj16ENS_18Kernel_traits_baseILj8192EfS2_S2_S2_fjLj256EEEEELb0ELb0ELb0ELb0EEEvNS_9BwdParamsE,@function
        .size           _ZN10layer_norm13ln_bwd_kernelINS_13Kernel_traitsIf6__halfS2_S2_fjLj8192ELj1ELj1ELj8ELj16ENS_18Kernel_traits_baseILj8192EfS2_S2_S2_fjLj256EEEEELb0ELb0ELb0ELb0EEEvNS_9BwdParamsE,(.L_x_15678 - _ZN10layer_norm13ln_bwd_kernelINS_13Kernel_traitsIf6__halfS2_S2_fjLj8192ELj1ELj1ELj8ELj16ENS_18Kernel_traits_baseILj8192EfS2_S2_S2_fjLj256EEEEELb0ELb0ELb0ELb0EEEvNS_9BwdParamsE)
        .other          _ZN10layer_norm13ln_bwd_kernelINS_13Kernel_traitsIf6__halfS2_S2_fjLj8192ELj1ELj1ELj8ELj16ENS_18Kernel_traits_baseILj8192EfS2_S2_S2_fjLj256EEEEELb0ELb0ELb0ELb0EEEvNS_9BwdParamsE,@"STO_CUDA_ENTRY STV_DEFAULT"
_ZN10layer_norm13ln_bwd_kernelINS_13Kernel_traitsIf6__halfS2_S2_fjLj8192ELj1ELj1ELj8ELj16ENS_18Kernel_traits_baseILj8192EfS2_S2_S2_fjLj256EEEEELb0ELb0ELb0ELb0EEEvNS_9BwdParamsE:
.text._ZN10layer_norm13ln_bwd_kernelINS_13Kernel_traitsIf6__halfS2_S2_fjLj8192ELj1ELj1ELj8ELj16ENS_18Kernel_traits_baseILj8192EfS2_S2_S2_fjLj256EEEEELb0ELb0ELb0ELb0EEEvNS_9BwdParamsE:
        /* <DEDUP_REMOVED lines=111> */
.L_x_7961:
        /* <DEDUP_REMOVED lines=33> */
[--C-:B----4-:R-:W-:Y:S02]  /*0900*/  HADD2.F32 R160, -RZ, R148.reuse.H0_H0 ;  /* 0x20000094ffa07230 */ /* 0x110fe40000004100 */
[----:B------:R-:W-:Y:S02]  /*0910*/  HADD2.F32 R186, -RZ, R149.H0_H0 ;  /* 0x20000095ffba7230 */ /* 0x000fe40000004100 */
[----:B------:R-:W-:Y:S02]  /*0920*/  HADD2.F32 R162, -RZ, R148.H1_H1 ;  /* 0x30000094ffa27230 */ /* 0x000fe40000004100 */
[C---:B------:R-:W-:Y:S01]  /*0930*/  FADD.FTZ R160, -R157.reuse, R160 ;  /* 0x000000a09da07221 */ /* 0x040fe20000010100 */
[----:B------:R-:W-:Y:S02]  /*0940*/  HADD2.F32 R188, -RZ, R150.H0_H0 ;  /* 0x20000096ffbc7230 */ /* 0x000fe40000004100 */
[----:B------:R-:W-:Y:S01]  /*0950*/  FADD.FTZ R186, -R157, R186 ;  /* 0x000000ba9dba7221 */ /* 0x000fe20000010100 */
[----:B--2---:R-:W-:-:S02]  /*0960*/  HADD2.F32 R199, -RZ, R152.H0_H0 ;  /* 0x20000098ffc77230 */ /* 0x004fc40000004100 */
[----:B-----5:R-:W-:Y:S01]  /*0970*/  FMUL.FTZ R201, R203, R160 ;  /* 0x000000a0cbc97220 */ /* 0x020fe20000410000 */
[----:B------:R-:W-:Y:S02]  /*0980*/  HADD2.F32 R148, -RZ, R149.H1_H1 ;  /* 0x30000095ff947230 */ /* 0x000fe40000004100 */
[----:B------:R-:W-:Y:S01]  /*0990*/  FADD.FTZ R162, -R157, R162 ;  /* 0x000000a29da27221 */ /* 0x000fe20000010100 */
[----:B------:R-:W-:Y:S02]  /*09a0*/  HADD2.F32 R150, -RZ, R150.H1_H1 ;  /* 0x30000096ff967230 */ /* 0x000fe40000004100 */
[----:B------:R-:W-:Y:S01]  /*09b0*/  FADD.FTZ R72, R72, R199 ;  /* 0x000000c748487221 */ /* 0x000fe20000010000 */
[----:B------:R-:W-:Y:S02]  /*09c0*/  HADD2.F32 R152, -RZ, R152.H1_H1 ;  /* 0x30000098ff987230 */ /* 0x000fe40000004100 */
[-C--:B------:R-:W-:Y:S01]  /*09d0*/  FFMA.FTZ R104, R201, R199.reuse, R104 ;  /* 0x000000c7c9687223 */ /* 0x080fe20000010068 */
[----:B------:R-:W-:Y:S01]  /*09e0*/  FMUL.FTZ R199, R112, R199 ;  /* 0x000000c770c77220 */ /* 0x000fe20000410000 */
[----:B------:R-:W-:-:S02]  /*09f0*/  HADD2.F32 R192, -RZ, R151.H1_H1 ;  /* 0x30000097ffc07230 */ /* 0x000fc40000004100 */
[C---:B------:R-:W-:Y:S01]  /*0a00*/  FADD.FTZ R148, -R157.reuse, R148 ;  /* 0x000000949d947221 */ /* 0x040fe20000010100 */
[----:B------:R-:W-:Y:S02]  /*0a10*/  HADD2.F32 R195, -RZ, R153.H0_H0 ;  /* 0x20000099ffc37230 */ /* 0x000fe40000004100 */
[----:B------:R-:W-:Y:S01]  /*0a20*/  FADD.FTZ R150, -R157, R150 ;  /* 0x000000969d967221 */ /* 0x000fe20000010100 */
[----:B------:R-:W-:Y:S02]  /*0a30*/  HADD2.F32 R190, -RZ, R151.H0_H0 ;  /* 0x20000097ffbe7230 */ /* 0x000fe40000004100 */
[C---:B------:R-:W-:Y:S01]  /*0a40*/  FMUL.FTZ R197, R203.reuse, R186 ;  /* 0x000000bacbc57220 */ /* 0x040fe20000410000 */
[----:B------:R-:W-:Y:S01]  /*0a50*/  FMUL.FTZ R200, R203, R162 ;  /* 0x000000a2cbc87220 */ /* 0x000fe20000410000 */
[----:B------:R-:W-:Y:S01]  /*0a60*/  FMUL.FTZ R198, R113, R152 ;  /* 0x0000009871c67220 */ /* 0x000fe20000410000 */
[----:B------:R-:W-:Y:S01]  /*0a70*/  FADD.FTZ R149, RZ, R199 ;  /* 0x000000c7ff957221 */ /* 0x000fe20000010000 */
[----:B------:R-:W-:Y:S01]  /*0a80*/  FFMA.FTZ R151, R201, R199, RZ ;  /* 0x000000c7c9977223 */ /* 0x000fe200000100ff */
[----:B------:R-:W-:-:S02]  /*0a90*/  HADD2.F32 R194, -RZ, R153.H1_H1 ;  /* 0x30000099ffc27230 */ /* 0x000fc40000004100 */
[C---:B------:R-:W-:Y:S01]  /*0aa0*/  FADD.FTZ R160, -R157.reuse, R192 ;  /* 0x000000c09da07221 */ /* 0x040fe20000010100 */
[----:B------:R-:W-:Y:S01]  /*0ab0*/  FADD.FTZ R188, -R157, R188 ;  /* 0x000000bc9dbc7221 */ /* 0x000fe20000010100 */
[----:B------:R-:W-:Y:S01]  /*0ac0*/  FADD.FTZ R74, R74, R195 ;  /* 0x000000c34a4a7221 */ /* 0x000fe20000010000 */
[----:B------:R-:W-:Y:S01]  /*0ad0*/  FMUL.FTZ R196, R203, R148 ;  /* 0x00000094cbc47220 */ /* 0x000fe20000410000 */
[-C--:B------:R-:W-:Y:S01]  /*0ae0*/  FFMA.FTZ R106, R197, R195.reuse, R106 ;  /* 0x000000c3c56a7223 */ /* 0x080fe2000001006a */
[----:B------:R-:W-:Y:S01]  /*0af0*/  FMUL.FTZ R192, R203, R150 ;  /* 0x00000096cbc07220 */ /* 0x000fe20000410000 */
[----:B------:R-:W-:Y:S01]  /*0b00*/  FMUL.FTZ R195, R114, R195 ;  /* 0x000000c372c37220 */ /* 0x000fe20000410000 */
[----:B------:R-:W-:Y:S01]  /*0b10*/  FADD.FTZ R148, R149, R198 ;  /* 0x000000c695947221 */ /* 0x000fe20000010000 */
[----:B------:R-:W-:Y:S01]  /*0b20*/  FFMA.FTZ R150, R200, R198, R151 ;  /* 0x000000c6c8967223 */ /* 0x000fe20000010097 */
        /* <DEDUP_REMOVED lines=8> */
[----:B0-----:R-:W-:Y:S01]  /*0bb0*/  FADD.FTZ R158, -R157, R190 ;  /* 0x000000be9d9e7221 */ /* 0x001fe20000010100 */
[----:B------:R-:W-:Y:S01]  /*0bc0*/  FADD.FTZ R68, R68, R191 ;  /* 0x000000bf44447221 */ /* 0x000fe20000010000 */
[-C--:B------:R-:W-:Y:S01]  /*0bd0*/  FFMA.FTZ R100, R193, R191.reuse, R100 ;  /* 0x000000bfc1647223 */ /* 0x080fe20000010064 */
        /* <DEDUP_REMOVED lines=27> */
.L_x_7924:
[----:B-1-3--:R-:W-:Y:S05]  /*0d90*/  BSYNC.RECONVERGENT B0 ;  /* 0x0000000000007941 */ /* 0x00afea0003800200 */
.L_x_7923:
        /* <DEDUP_REMOVED lines=16> */
[----:B------:R-:W-:Y:S02]  /*0ea0*/  HADD2.F32 R150, -RZ, R9.H0_H0 ;  /* 0x20000009ff967230 */ /* 0x000fe40000004100 */
[C---:B------:R-:W-:Y:S01]  /*0eb0*/  FADD.FTZ R16, -R157.reuse, R16 ;  /* 0x000000109d107221 */ /* 0x040fe20000010100 */
[----:B------:R-:W-:Y:S02]  /*0ec0*/  HADD2.F32 R184, -RZ, R11.H1_H1 ;  /* 0x3000000bffb87230 */ /* 0x000fe40000004100 */
[----:B------:R-:W-:Y:S01]  /*0ed0*/  FADD.FTZ R148, -R157, R148 ;  /* 0x000000949d947221 */ /* 0x000fe20000010100 */
[----:B---3--:R-:W-:-:S02]  /*0ee0*/  HADD2.F32 R183, -RZ, R12.H0_H0 ;  /* 0x2000000cffb77230 */ /* 0x008fc40000004100 */
[----:B-----5:R-:W-:Y:S01]  /*0ef0*/  FMUL.FTZ R185, R203, R16 ;  /* 0x00000010cbb97220 */ /* 0x020fe20000410000 */
[----:B------:R-:W-:Y:S02]  /*0f00*/  HADD2.F32 R182, -RZ, R11.H0_H0 ;  /* 0x2000000bffb67230 */ /* 0x000fe40000004100 */
[----:B------:R-:W-:Y:S01]  /*0f10*/  FADD.FTZ R150, -R157, R150 ;  /* 0x000000969d967221 */ /* 0x000fe20000010100 */
[----:B------:R-:W-:Y:S02]  /*0f20*/  HADD2.F32 R154, -RZ, R10.H0_H0 ;  /* 0x2000000aff9a7230 */ /* 0x000fe40000004100 */
[----:B------:R-:W-:Y:S01]  /*0f30*/  FADD.FTZ R64, R64, R183 ;  /* 0x000000b740407221 */ /* 0x000fe20000010000 */
[----:B------:R-:W-:Y:S02]  /*0f40*/  HADD2.F32 R12, -RZ, R12.H1_H1 ;  /* 0x3000000cff0c7230 */ /* 0x000fe40000004100 */
[-C--:B------:R-:W-:Y:S01]  /*0f50*/  FFMA.FTZ R96, R185, R183.reuse, R96 ;  /* 0x000000b7b9607223 */ /* 0x080fe20000010060 */
[----:B------:R-:W-:Y:S01]  /*0f60*/  FMUL.FTZ R183, R136, R183 ;  /* 0x000000b788b77220 */ /* 0x000fe20000410000 */
[----:B0-----:R-:W-:-:S02]  /*0f70*/  HADD2.F32 R7, -RZ, R13.H0_H0 ;  /* 0x2000000dff077230 */ /* 0x001fc40000004100 */
[C---:B------:R-:W-:Y:S01]  /*0f80*/  FADD.FTZ R206, -R157.reuse, R184 ;  /* 0x000000b89dce7221 */ /* 0x040fe20000010100 */
[----:B------:R-:W-:Y:S02]  /*0f90*/  HADD2.F32 R160, -RZ, R10.H1_H1 ;  /* 0x3000000affa07230 */ /* 0x000fe40000004100 */
[----:B------:R-:W-:Y:S01]  /*0fa0*/  FADD.FTZ R204, -R157, R182 ;  /* 0x000000b69dcc7221 */ /* 0x000fe20000010100 */
[C---:B------:R-:W-:Y:S01]  /*0fb0*/  FMUL.FTZ R184, R203.reuse, R148 ;  /* 0x00000094cbb87220 */ /* 0x040fe20000410000 */
[----:B------:R-:W-:Y:S01]  /*0fc0*/  FMUL.FTZ R181, R203, R150 ;  /* 0x00000096cbb57220 */ /* 0x000fe20000410000 */
[----:B------:R-:W-:Y:S02]  /*0fd0*/  HADD2.F32 R8, -RZ, R9.H1_H1 ;  /* 0x30000009ff087230 */ /* 0x000fe40000004100 */
[----:B------:R-:W-:Y:S01]  /*0fe0*/  FADD.FTZ R154, -R157, R154 ;  /* 0x0000009a9d9a7221 */ /* 0x000fe20000010100 */
[----:B------:R-:W-:Y:S02]  /*0ff0*/  HADD2.F32 R10, -RZ, R13.H1_H1 ;  /* 0x3000000dff0a7230 */ /* 0x000fe40000004100 */
[----:B------:R-:W-:Y:S01]  /*1000*/  FMUL.FTZ R182, R137, R12 ;  /* 0x0000000c89b67220 */ /* 0x000fe20000410000 */
[----:B------:R-:W-:Y:S01]  /*1010*/  FADD.FTZ R159, R159, R183 ;  /* 0x000000b79f9f7221 */ /* 0x000fe20000010000 */
[----:B------:R-:W-:Y:S01]  /*1020*/  FFMA.FTZ R13, R185, R183, R158 ;  /* 0x000000b7b90d7223 */ /* 0x000fe2000001009e */
[----:B------:R-:W-:-:S02]  /*1030*/  HADD2.F32 R149, -RZ, R14.H0_H0 ;  /* 0x2000000eff957230 */ /* 0x000fc40000004100 */
[----:B------:R-:W-:Y:S01]  /*1040*/  FADD.FTZ R65, R65, R12 ;  /* 0x0000000c41417221 */ /* 0x000fe20000010000 */
[----:B------:R-:W-:Y:S01]  /*1050*/  FFMA.FTZ R97, R184, R12, R97 ;  /* 0x0000000cb8617223 */ /* 0x000fe20000010061 */
[----:B------:R-:W-:Y:S01]  /*1060*/  FADD.FTZ R66, R66, R7 ;  /* 0x0000000742427221 */ /* 0x000fe20000010000 */
[-C--:B------:R-:W-:Y:S01]  /*1070*/  FFMA.FTZ R98, R181, R7.reuse, R98 ;  /* 0x00000007b5627223 */ /* 0x080fe20000010062 */
[----:B------:R-:W-:Y:S02]  /*1080*/  HADD2.F32 R162, -RZ, R14.H1_H1 ;  /* 0x3000000effa27230 */ /* 0x000fe40000004100 */
[----:B------:R-:W-:Y:S01]  /*1090*/  FMUL.FTZ R7, R138, R7 ;  /* 0x000000078a077220 */ /* 0x000fe20000410000 */
[----:B------:R-:W-:Y:S01]  /*10a0*/  FMUL.FTZ R11, R203, R154 ;  /* 0x0000009acb0b7220 */ /* 0x000fe20000410000 */
[----:B------:R-:W-:Y:S01]  /*10b0*/  FADD.FTZ R12, R159, R182 ;  /* 0x000000b69f0c7221 */ /* 0x000fe20000010000 */
[----:B------:R-:W-:Y:S01]  /*10c0*/  FADD.FTZ R6, -R157, R8 ;  /* 0x000000089d067221 */ /* 0x000fe20000010100 */
[----:B------:R-:W-:Y:S01]  /*10d0*/  FFMA.FTZ R14, R184, R182, R13 ;  /* 0x000000b6b80e7223 */ /* 0x000fe2000001000d */
[----:B------:R-:W-:Y:S01]  /*10e0*/  FMUL.FTZ R9, R139, R10 ;  /* 0x0000000a8b097220 */ /* 0x000fe20000410000 */
[----:B------:R-:W-:Y:S01]  /*10f0*/  FADD.FTZ R60, R60, R149 ;  /* 0x000000953c3c7221 */ /* 0x000fe20000010000 */
[-C--:B------:R-:W-:Y:S01]  /*1100*/  FFMA.FTZ R92, R11, R149.reuse, R92 ;  /* 0x000000950b5c7223 */ /* 0x080fe2000001005c */
[----:B------:R-:W-:Y:S01]  /*1110*/  FMUL.FTZ R8, R132, R149 ;  /* 0x0000009584087220 */ /* 0x000fe20000410000 */
[----:B------:R-:W-:Y:S01]  /*1120*/  FADD.FTZ R12, R12, R7 ;  /* 0x000000070c0c7221 */ /* 0x000fe20000010000 */
[----:B------:R-:W-:Y:S01]  /*1130*/  FMUL.FTZ R6, R203, R6 ;  /* 0x00000006cb067220 */ /* 0x000fe20000410000 */
[----:B------:R-:W-:Y:S01]  /*1140*/  FFMA.FTZ R149, R181, R7, R14 ;  /* 0x00000007b5957223 */ /* 0x000fe2000001000e */
[----:B------:R-:W-:Y:S01]  /*1150*/  FADD.FTZ R160, -R157, R160 ;  /* 0x000000a09da07221 */ /* 0x000fe20000010100 */
[----:B------:R-:W-:Y:S01]  /*1160*/  FADD.FTZ R151, R12, R9 ;  /* 0x000000090c977221 */ /* 0x000fe20000010000 */
[----:B------:R-:W-:-:S02]  /*1170*/  HADD2.F32 R153, -RZ, R15.H0_H0 ;  /* 0x2000000fff997230 */ /* 0x000fc40000004100 */
[C---:B------:R-:W-:Y:S01]  /*1180*/  FFMA.FTZ R12, R6.reuse, R9, R149 ;  /* 0x00000009060c7223 */ /* 0x040fe20000010095 */
[----:B------:R-:W-:Y:S01]  /*1190*/  FADD.FTZ R67, R67, R10 ;  /* 0x0000000a43437221 */ /* 0x000fe20000010000 */
[----:B------:R-:W-:Y:S01]  /*11a0*/  FFMA.FTZ R99, R6, R10, R99 ;  /* 0x0000000a06637223 */ /* 0x000fe20000010063 */
[----:B------:R-:W-:Y:S01]  /*11b0*/  FMUL.FTZ R10, R203, R160 ;  /* 0x000000a0cb0a7220 */ /* 0x000fe20000410000 */
[----:B------:R-:W-:Y:S01]  /*11c0*/  FMUL.FTZ R13, R133, R162 ;  /* 0x000000a2850d7220 */ /* 0x000fe20000410000 */
[----:B------:R-:W-:Y:S01]  /*11d0*/  FADD.FTZ R16, R151, R8 ;  /* 0x0000000897107221 */ /* 0x000fe20000010000 */
[----:B------:R-:W-:Y:S01]  /*11e0*/  FFMA.FTZ R149, R11, R8, R12 ;  /* 0x000000080b957223 */ /* 0x000fe2000001000c */
[----:B------:R-:W-:Y:S02]  /*11f0*/  HADD2.F32 R208, -RZ, R15.H1_H1 ;  /* 0x3000000fffd07230 */ /* 0x000fe40000004100 */
[----:B------:R-:W-:Y:S01]  /*1200*/  FMUL.FTZ R15, R203, R204 ;  /* 0x000000cccb0f7220 */ /* 0x000fe20000410000 */
[----:B------:R-:W-:Y:S01]  /*1210*/  FMUL.FTZ R12, R134, R153 ;  /* 0x00000099860c7220 */ /* 0x000fe20000410000 */
[----:B------:R-:W-:Y:S01]  /*1220*/  FADD.FTZ R151, R16, R13 ;  /* 0x0000000d10977221 */ /* 0x000fe20000010000 */
[C---:B------:R-:W-:Y:S01]  /*1230*/  FFMA.FTZ R148, R10.reuse, R13, R149 ;  /* 0x0000000d0a947223 */ /* 0x040fe20000010095 */
        /* <DEDUP_REMOVED lines=12> */
.L_x_7926:
[----:B------:R-:W-:Y:S05]  /*1300*/  BSYNC.RECONVERGENT B0 ;  /* 0x0000000000007941 */ /* 0x000fea0003800200 */
.L_x_7925:
        /* <DEDUP_REMOVED lines=10> */
[----:B------:R-:W1:Y:S02]  /*13b0*/  @P0 LDC.64 R28, c[0x0][0x438] ;  /* 0x00010e00ff1c0b82 */ /* 0x000e640000000a00 */
[----:B-1----:R-:W-:-:S05]  /*13c0*/  @P0 IMAD.WIDE.U32 R28, R152, 0x10, R28 ;  /* 0x00000010981c0825 */ /* 0x002fca00078e001c */
[----:B------:R1:W5:Y:S01]  /*13d0*/  @P0 LDG.E.128 R32, desc[UR4][R28.64] ;  /* 0x000000041c200981 */ /* 0x000362000c1e1d00 */
[----:B------:R-:W-:Y:S01]  /*13e0*/  IADD3 R152, PT, PT, R152, 0x100, RZ ;  /* 0x0000010098987810 */ /* 0x000fe20007ffe0ff */
[--C-:B--2---:R-:W-:Y:S02]  /*13f0*/  HADD2.F32 R30, -RZ, R20.reuse.H0_H0 ;  /* 0x20000014ff1e7230 */ /* 0x104fe40000004100 */
[----:B------:R-:W-:Y:S02]  /*1400*/  HADD2.F32 R148, -RZ, R20.H1_H1 ;  /* 0x30000014ff947230 */ /* 0x000fe40000004100 */
[----:B------:R-:W-:Y:S02]  /*1410*/  HADD2.F32 R20, -RZ, R21.H1_H1 ;  /* 0x30000015ff147230 */ /* 0x000fe40000004100 */
[C---:B------:R-:W-:Y:S01]  /*1420*/  FADD.FTZ R30, -R157.reuse, R30 ;  /* 0x0000001e9d1e7221 */ /* 0x040fe20000010100 */
[----:B------:R-:W-:Y:S02]  /*1430*/  HADD2.F32 R162, -RZ, R22.H0_H0 ;  /* 0x20000016ffa27230 */ /* 0x000fe40000004100 */
[----:B0-----:R-:W-:Y:S01]  /*1440*/  FADD.FTZ R18, -R157, R148 ;  /* 0x000000949d127221 */ /* 0x001fe20000010100 */
[----:B---3--:R-:W-:-:S02]  /*1450*/  HADD2.F32 R19, -RZ, R24.H0_H0 ;  /* 0x20000018ff137230 */ /* 0x008fc40000004100 */
[----:B-----5:R-:W-:Y:S01]  /*1460*/  FMUL.FTZ R17, R203, R30 ;  /* 0x0000001ecb117220 */ /* 0x020fe20000410000 */
[----:B------:R-:W-:Y:S02]  /*1470*/  HADD2.F32 R160, -RZ, R21.H0_H0 ;  /* 0x20000015ffa07230 */ /* 0x000fe40000004100 */
[C---:B------:R-:W-:Y:S01]  /*1480*/  FADD.FTZ R162, -R157.reuse, R162 ;  /* 0x000000a29da27221 */ /* 0x040fe20000010100 */
[----:B------:R-:W-:Y:S02]  /*1490*/  HADD2.F32 R164, -RZ, R22.H1_H1 ;  /* 0x30000016ffa47230 */ /* 0x000fe40000004100 */
[----:B------:R-:W-:Y:S01]  /*14a0*/  FADD.FTZ R22, -R157, R20 ;  /* 0x000000149d167221 */ /* 0x000fe20000010100 */
[----:B------:R-:W-:Y:S02]  /*14b0*/  HADD2.F32 R24, -RZ, R24.H1_H1 ;  /* 0x30000018ff187230 */ /* 0x000fe40000004100 */
[----:B------:R-:W-:Y:S01]  /*14c0*/  FMUL.FTZ R20, R128, R19 ;  /* 0x0000001380147220 */ /* 0x000fe20000410000 */
[----:B------:R-:W-:-:S02]  /*14d0*/  HADD2.F32 R204, -RZ, R23.H0_H0 ;  /* 0x20000017ffcc7230 */ /* 0x000fc40000004100 */
[----:B------:R-:W-:Y:S01]  /*14e0*/  FADD.FTZ R160, -R157, R160 ;  /* 0x000000a09da07221 */ /* 0x000fe20000010100 */
[----:B------:R-:W-:Y:S02]  /*14f0*/  HADD2.F32 R206, -RZ, R23.H1_H1 ;  /* 0x30000017ffce7230 */ /* 0x000fe40000004100 */
[----:B------:R-:W-:Y:S01]  /*1500*/  FMUL.FTZ R18, R203, R18 ;  /* 0x00000012cb127220 */ /* 0x000fe20000410000 */
[--C-:B------:R-:W-:Y:S02]  /*1510*/  HADD2.F32 R23, -RZ, R25.reuse.H0_H0 ;  /* 0x20000019ff177230 */ /* 0x100fe40000004100 */
[----:B------:R-:W-:Y:S01]  /*1520*/  FMUL.FTZ R21, R129, R24 ;  /* 0x0000001881157220 */ /* 0x000fe20000410000 */
[----:B-1----:R-:W-:Y:S02]  /*1530*/  HADD2.F32 R28, -RZ, R25.H1_H1 ;  /* 0x30000019ff1c7230 */ /* 0x002fe40000004100 */
[----:B------:R-:W-:Y:S01]  /*1540*/  FMUL.FTZ R25, R203, R162 ;  /* 0x000000a2cb197220 */ /* 0x000fe20000410000 */
[----:B------:R-:W-:-:S02]  /*1550*/  HADD2.F32 R29, -RZ, R26.H0_H0 ;  /* 0x2000001aff1d7230 */ /* 0x000fc40000004100 */
[----:B------:R-:W-:Y:S01]  /*1560*/  FADD.FTZ R30, R159, R20 ;  /* 0x000000149f1e7221 */ /* 0x000fe20000010000 */
[--C-:B------:R-:W-:Y:S02]  /*1570*/  HADD2.F32 R151, -RZ, R27.reuse.H0_H0 ;  /* 0x2000001bff977230 */ /* 0x100fe40000004100 */
[----:B------:R-:W-:Y:S01]  /*1580*/  FADD.FTZ R56, R56, R19 ;  /* 0x0000001338387221 */ /* 0x000fe20000010000 */
[----:B------:R-:W-:Y:S02]  /*1590*/  HADD2.F32 R154, -RZ, R27.H1_H1 ;  /* 0x3000001bff9a7230 */ /* 0x000fe40000004100 */
[C---:B------:R-:W-:Y:S01]  /*15a0*/  FFMA.FTZ R27, R17.reuse, R20, R158 ;  /* 0x00000014111b7223 */ /* 0x040fe2000001009e */
[----:B------:R-:W-:Y:S02]  /*15b0*/  HADD2.F32 R150, -RZ, R26.H1_H1 ;  /* 0x3000001aff967230 */ /* 0x000fe40000004100 */
        /* <DEDUP_REMOVED lines=16> */
[C---:B------:R-:W-:Y:S01]  /*16c0*/  FADD.FTZ R204, -R157.reuse, R204 ;  /* 0x000000cc9dcc7221 */ /* 0x040fe20000010100 */
[----:B------:R-:W-:Y:S01]  /*16d0*/  FADD.FTZ R149, R148, R23 ;  /* 0x0000001794957221 */ /* 0x000fe20000010000 */
[----:B------:R-:W-:Y:S01]  /*16e0*/  FADD.FTZ R164, -R157, R164 ;  /* 0x000000a49da47221 */ /* 0x000fe20000010100 */
[C---:B------:R-:W-:Y:S01]  /*16f0*/  FFMA.FTZ R30, R22.reuse, R23, R31 ;  /* 0x00000017161e7223 */ /* 0x040fe2000001001f */
        /* <DEDUP_REMOVED lines=23> */
.L_x_7928:
[----:B------:R-:W-:Y:S05]  /*1870*/  BSYNC.RECONVERGENT B0 ;  /* 0x0000000000007941 */ /* 0x000fea0003800200 */
.L_x_7927:
        /* <DEDUP_REMOVED lines=15> */
[----:B---3--:R-:W-:Y:S02]  /*1970*/  HADD2.F32 R162, -RZ, R148.H0_H0 ;  /* 0x20000094ffa27230 */ /* 0x008fe40000004100 */
[--C-:B------:R-:W-:Y:S02]  /*1980*/  HADD2.F32 R168, -RZ, R149.reuse.H0_H0 ;  /* 0x20000095ffa87230 */ /* 0x100fe40000004100 */
[----:B------:R-:W-:-:S02]  /*1990*/  HADD2.F32 R170, -RZ, R149.H1_H1 ;  /* 0x30000095ffaa7230 */ /* 0x000fc40000004100 */
[C---:B------:R-:W-:Y:S01]  /*19a0*/  FADD.FTZ R162, -R157.reuse, R162 ;  /* 0x000000a29da27221 */ /* 0x040fe20000010100 */
[----:B------:R-:W-:Y:S02]  /*19b0*/  HADD2.F32 R166, -RZ, R148.H1_H1 ;  /* 0x30000094ffa67230 */ /* 0x000fe40000004100 */
[----:B------:R-:W-:Y:S01]  /*19c0*/  FADD.FTZ R148, -R157, R168 ;  /* 0x000000a89d947221 */ /* 0x000fe20000010100 */
[--C-:B0-----:R-:W-:Y:S02]  /*19d0*/  HADD2.F32 R160, -RZ, R150.reuse.H0_H0 ;  /* 0x20000096ffa07230 */ /* 0x101fe40000004100 */
[----:B-----5:R-:W-:Y:S01]  /*19e0*/  FMUL.FTZ R165, R203, R162 ;  /* 0x000000a2cba57220 */ /* 0x020fe20000410000 */
[----:B------:R-:W-:Y:S02]  /*19f0*/  HADD2.F32 R150, -RZ, R150.H1_H1 ;  /* 0x30000096ff967230 */ /* 0x000fe40000004100 */
[----:B------:R-:W-:Y:S01]  /*1a00*/  FADD.FTZ R166, -R157, R166 ;  /* 0x000000a69da67221 */ /* 0x000fe20000010100 */
[----:B------:R-:W-:-:S02]  /*1a10*/  HADD2.F32 R172, -RZ, R151.H0_H0 ;  /* 0x20000097ffac7230 */ /* 0x000fc40000004100 */
[----:B------:R-:W-:Y:S02]  /*1a20*/  HADD2.F32 R174, -RZ, R151.H1_H1 ;  /* 0x30000097ffae7230 */ /* 0x000fe40000004100 */
[--C-:B--2---:R-:W-:Y:S02]  /*1a30*/  HADD2.F32 R149, -RZ, R152.reuse.H0_H0 ;  /* 0x20000098ff957230 */ /* 0x104fe40000004100 */
[----:B------:R-:W-:-:S03]  /*1a40*/  HADD2.F32 R152, -RZ, R152.H1_H1 ;  /* 0x30000098ff987230 */ /* 0x000fc60000004100 */
[-C--:B------:R-:W-:Y:S01]  /*1a50*/  FMUL.FTZ R168, R120, R149.reuse ;  /* 0x0000009578a87220 */ /* 0x080fe20000410000 */
[--C-:B------:R-:W-:Y:S02]  /*1a60*/  HADD2.F32 R151, -RZ, R153.reuse.H0_H0 ;  /* 0x20000099ff977230 */ /* 0x100fe40000004100 */
        /* <DEDUP_REMOVED lines=8> */
[C---:B------:R-:W-:Y:S01]  /*1af0*/  FADD.FTZ R176, -R157.reuse, R150 ;  /* 0x000000969db07221 */ /* 0x040fe20000010100 */
[----:B------:R-:W-:Y:S01]  /*1b00*/  FADD.FTZ R178, -R157, R172 ;  /* 0x000000ac9db27221 */ /* 0x000fe20000010100 */
[----:B------:R-:W-:-:S02]  /*1b10*/  HADD2.F32 R150, -RZ, R153.H1_H1 ;  /* 0x30000099ff967230 */ /* 0x000fc40000004100 */
[----:B------:R-:W-:Y:S01]  /*1b20*/  FADD.FTZ R50, R50, R151 ;  /* 0x0000009732327221 */ /* 0x000fe20000010000 */
[-C--:B------:R-:W-:Y:S01]  /*1b30*/  FFMA.FTZ R82, R167, R151.reuse, R82 ;  /* 0x00000097a7527223 */ /* 0x080fe20000010052 */
[----:B------:R-:W-:Y:S01]  /*1b40*/  FMUL.FTZ R172, R122, R151 ;  /* 0x000000977aac7220 */ /* 0x000fe20000410000 */
[----:B------:R-:W-:Y:S01]  /*1b50*/  FMUL.FTZ R170, R203, R170 ;  /* 0x000000aacbaa7220 */ /* 0x000fe20000410000 */
[----:B------:R-:W-:Y:S01]  /*1b60*/  FADD.FTZ R151, R148, R169 ;  /* 0x000000a994977221 */ /* 0x000fe20000010000 */
[----:B------:R-:W-:Y:S01]  /*1b70*/  FFMA.FTZ R148, R166, R169, R149 ;  /* 0x000000a9a6947223 */ /* 0x000fe20000010095 */
[--C-:B------:R-:W-:Y:S02]  /*1b80*/  HADD2.F32 R153, -RZ, R154.reuse.H0_H0 ;  /* 0x2000009aff997230 */ /* 0x100fe40000004100 */
[----:B------:R-:W-:Y:S01]  /*1b90*/  FADD.FTZ R51, R51, R150 ;  /* 0x0000009633337221 */ /* 0x000fe20000010000 */
[-C--:B------:R-:W-:Y:S01]  /*1ba0*/  FFMA.FTZ R83, R170, R150.reuse, R83 ;  /* 0x00000096aa537223 */ /* 0x080fe20000010053 */
[----:B------:R-:W-:Y:S01]  /*1bb0*/  FMUL.FTZ R171, R123, R150 ;  /* 0x000000967bab7220 */ /* 0x000fe20000410000 */
[----:B------:R-:W-:Y:S01]  /*1bc0*/  FADD.FTZ R160, -R157, R160 ;  /* 0x000000a09da07221 */ /* 0x000fe20000010100 */
[----:B------:R-:W-:Y:S01]  /*1bd0*/  FADD.FTZ R150, R151, R172 ;  /* 0x000000ac97967221 */ /* 0x000fe20000010000 */
[----:B------:R-:W-:Y:S01]  /*1be0*/  FFMA.FTZ R149, R167, R172, R148 ;  /* 0x000000aca7957223 */ /* 0x000fe20000010094 */
[----:B------:R-:W-:Y:S01]  /*1bf0*/  FADD.FTZ R180, -R157, R174 ;  /* 0x000000ae9db47221 */ /* 0x000fe20000010100 */
[----:B------:R-:W-:-:S02]  /*1c00*/  HADD2.F32 R154, -RZ, R154.H1_H1 ;  /* 0x3000009aff9a7230 */ /* 0x000fc40000004100 */
[C---:B------:R-:W-:Y:S01]  /*1c10*/  FMUL.FTZ R173, R203.reuse, R160 ;  /* 0x000000a0cbad7220 */ /* 0x040fe20000410000 */
        /* <DEDUP_REMOVED lines=29> */
.L_x_7930:
[----:B------:R-:W-:Y:S05]  /*1df0*/  BSYNC.RECONVERGENT B0 ;  /* 0x0000000000007941 */ /* 0x000fea0003800200 */
.L_x_7929:
        /* <DEDUP_REMOVED lines=115> */
.L_x_7935:
        /* <DEDUP_REMOVED lines=40> */
.L_x_7936:
[----:B------:R-:W0:Y:S08]  /*27b0*/  @P0 LDC.64 R154, c[0x0][0x478] ;  /* 0x00011e00ff9a0b82 */ /* 0x000e300000000a00 */
[----:B------:R-:W1:Y:S01]  /*27c0*/  LDC.64 R152, c[0x0][0x468] ;  /* 0x00011a00ff987b82 */ /* 0x000e620000000a00 */
[----:B0-----:R-:W-:-:S05]  /*27d0*/  @P0 IMAD.WIDE.U32 R154, R202, 0x10, R154 ;  /* 0x00000010ca9a0825 */ /* 0x001fca00078e009a */
[----:B------:R0:W-:Y:S01]  /*27e0*/  @P0 STG.E.128 desc[UR4][R154.64], R144 ;  /* 0x000000909a000986 */ /* 0x0001e2000c101d04 */
[C---:B-1----:R-:W-:Y:S01]  /*27f0*/  IMAD.WIDE.U32 R152, R202.reuse, 0x10, R152 ;  /* 0x00000010ca987825 */ /* 0x042fe200078e0098 */
[----:B------:R-:W-:-:S04]  /*2800*/  IADD3 R202, PT, PT, R202, 0x100, RZ ;  /* 0x00000100caca7810 */ /* 0x000fc80007ffe0ff */
[----:B------:R0:W-:Y:S03]  /*2810*/  STG.E.128 desc[UR4][R152.64], R148 ;  /* 0x0000009498007986 */ /* 0x0001e6000c101d04 */
.L_x_7934:
[----:B------:R-:W-:Y:S05]  /*2820*/  BSYNC.RECONVERGENT B1 ;  /* 0x0000000000017941 */ /* 0x000fea0003800200 */
.L_x_7933:
        /* <DEDUP_REMOVED lines=46> */
.L_x_7939:
        /* <DEDUP_REMOVED lines=36> */
.L_x_7940:
[----:B------:R-:W0:Y:S08]  /*2d50*/  @P0 LDC.64 R154, c[0x0][0x478] ;  /* 0x00011e00ff9a0b82 */ /* 0x000e300000000a00 */
[----:B------:R-:W1:Y:S01]  /*2d60*/  LDC.64 R152, c[0x0][0x468] ;  /* 0x00011a00ff987b82 */ /* 0x000e620000000a00 */
[----:B0-----:R-:W-:-:S05]  /*2d70*/  @P0 IMAD.WIDE.U32 R154, R202, 0x10, R154 ;  /* 0x00000010ca9a0825 */ /* 0x001fca00078e009a */
[----:B------:R2:W-:Y:S01]  /*2d80*/  @P0 STG.E.128 desc[UR4][R154.64], R144 ;  /* 0x000000909a000986 */ /* 0x0005e2000c101d04 */
[C---:B-1----:R-:W-:Y:S01]  /*2d90*/  IMAD.WIDE.U32 R152, R202.reuse, 0x10, R152 ;  /* 0x00000010ca987825 */ /* 0x042fe200078e0098 */
[----:B------:R-:W-:-:S04]  /*2da0*/  IADD3 R202, PT, PT, R202, 0x100, RZ ;  /* 0x00000100caca7810 */ /* 0x000fc80007ffe0ff */
[----:B------:R2:W-:Y:S03]  /*2db0*/  STG.E.128 desc[UR4][R152.64], R148 ;  /* 0x0000009498007986 */ /* 0x0005e6000c101d04 */
.L_x_7938:
[----:B------:R-:W-:Y:S05]  /*2dc0*/  BSYNC.RECONVERGENT B1 ;  /* 0x0000000000017941 */ /* 0x000fea0003800200 */
.L_x_7937:
        /* <DEDUP_REMOVED lines=46> */
.L_x_7943:
        /* <DEDUP_REMOVED lines=36> */
.L_x_7944:
[----:B------:R-:W0:Y:S08]  /*32f0*/  @P0 LDC.64 R154, c[0x0][0x478] ;  /* 0x00011e00ff9a0b82 */ /* 0x000e300000000a00 */
[----:B------:R-:W1:Y:S01]  /*3300*/  LDC.64 R152, c[0x0][0x468] ;  /* 0x00011a00ff987b82 */ /* 0x000e620000000a00 */
[----:B0-----:R-:W-:-:S05]  /*3310*/  @P0 IMAD.WIDE.U32 R154, R202, 0x10, R154 ;  /* 0x00000010ca9a0825 */ /* 0x001fca00078e009a */
[----:B------:R3:W-:Y:S01]  /*3320*/  @P0 STG.E.128 desc[UR4][R154.64], R144 ;  /* 0x000000909a000986 */ /* 0x0007e2000c101d04 */
[C---:B-1----:R-:W-:Y:S01]  /*3330*/  IMAD.WIDE.U32 R152, R202.reuse, 0x10, R152 ;  /* 0x00000010ca987825 */ /* 0x042fe200078e0098 */
[----:B------:R-:W-:-:S04]  /*3340*/  IADD3 R202, PT, PT, R202, 0x100, RZ ;  /* 0x00000100caca7810 */ /* 0x000fc80007ffe0ff */
[----:B------:R3:W-:Y:S03]  /*3350*/  STG.E.128 desc[UR4][R152.64], R148 ;  /* 0x0000009498007986 */ /* 0x0007e6000c101d04 */
.L_x_7942:
[----:B------:R-:W-:Y:S05]  /*3360*/  BSYNC.RECONVERGENT B1 ;  /* 0x0000000000017941 */ /* 0x000fea0003800200 */
.L_x_7941:
        /* <DEDUP_REMOVED lines=45> */
.L_x_7946:
        /* <DEDUP_REMOVED lines=36> */
.L_x_7947:
[----:B------:R-:W0:Y:S08]  /*3880*/  @P0 LDC.64 R154, c[0x0][0x478] ;  /* 0x00011e00ff9a0b82 */ /* 0x000e300000000a00 */
[----:B------:R-:W1:Y:S01]  /*3890*/  LDC.64 R152, c[0x0][0x468] ;  /* 0x00011a00ff987b82 */ /* 0x000e620000000a00 */
[----:B0-----:R-:W-:-:S05]  /*38a0*/  @P0 IMAD.WIDE.U32 R154, R202, 0x10, R154 ;  /* 0x00000010ca9a0825 */ /* 0x001fca00078e009a */
[----:B------:R0:W-:Y:S01]  /*38b0*/  @P0 STG.E.128 desc[UR4][R154.64], R144 ;  /* 0x000000909a000986 */ /* 0x0001e2000c101d04 */
[----:B-1----:R-:W-:-:S05]  /*38c0*/  IMAD.WIDE.U32 R152, R202, 0x10, R152 ;  /* 0x00000010ca987825 */ /* 0x002fca00078e0098 */
[----:B------:R0:W-:Y:S01]  /*38d0*/  STG.E.128 desc[UR4][R152.64], R148 ;  /* 0x0000009498007986 */ /* 0x0001e2000c101d04 */
[----:B------:R-:W-:Y:S05]  /*38e0*/  BRA `(.L_x_7945) ;  /* 0x0000001800cc7947 */ /* 0x000fea0003800000 */
.L_x_7932:
        /* <DEDUP_REMOVED lines=8> */
[-CC-:B------:R-:W-:Y:S01]  /*3970*/  FFMA.FTZ R149, R192, R157.reuse, R158.reuse ;  /* 0x0000009dc0957223 */ /* 0x180fe2000001009e */
[-C--:B------:R-:W-:Y:S01]  /*3980*/  FFMA.FTZ R151, R188, R157.reuse, R158 ;  /* 0x0000009dbc977223 */ /* 0x080fe2000001009e */
[----:B------:R-:W-:Y:S01]  /*3990*/  FADD.FTZ R162, R187, -R162 ;  /* 0x800000a2bba27221 */ /* 0x000fe20000010000 */
[--C-:B------:R-:W-:Y:S02]  /*39a0*/  HADD2.F32 R150, -RZ, R42.reuse.H1_H1 ;  /* 0x3000002aff967230 */ /* 0x100fe40000004100 */
[----:B------:R-:W-:Y:S01]  /*39b0*/  FFMA.FTZ R160, R193, R157, R158 ;  /* 0x0000009dc1a07223 */ /* 0x000fe2000001009e */
[----:B------:R-:W-:Y:S02]  /*39c0*/  HADD2.F32 R154, -RZ, R43.H1_H1 ;  /* 0x3000002bff9a7230 */ /* 0x000fe40000004100 */
[----:B-----5:R-:W-:Y:S01]  /*39d0*/  FFMA.FTZ R205, R203, R162, R152 ;  /* 0x000000a2cbcd7223 */ /* 0x020fe20000010098 */
[----:B------:R-:W-:Y:S01]  /*39e0*/  FADD.FTZ R149, R190, -R149 ;  /* 0x80000095be957221 */ /* 0x000fe20000010000 */
[----:B------:R-:W0:Y:S01]  /*39f0*/  LDC.64 R152, c[0x0][0x468] ;  /* 0x00011a00ff987b82 */ /* 0x000e220000000a00 */
[----:B------:R-:W-:Y:S01]  /*3a00*/  FADD.FTZ R151, R186, -R151 ;  /* 0x80000097ba977221 */ /* 0x000fe20000010000 */
[----:B------:R-:W-:-:S02]  /*3a10*/  HADD2.F32 R148, -RZ, R42.H0_H0 ;  /* 0x2000002aff947230 */ /* 0x000fc40000004100 */
        /* <DEDUP_REMOVED lines=35> */
.L_x_7950:
[----:B------:R-:W-:Y:S05]  /*3c50*/  BSYNC.RECONVERGENT B1 ;  /* 0x0000000000017941 */ /* 0x000fea0003800200 */
.L_x_7949:
[----:B------:R-:W-:Y:S04]  /*3c60*/  BSSY.RECONVERGENT B1, `(.L_x_7951) ;  /* 0x0000032000017945 */ /* 0x000fe80003800200 */
[----:B------:R-:W-:Y:S05]  /*3c70*/  @!P1 BRA `(.L_x_7952) ;  /* 0x0000000000c09947 */ /* 0x000fea0003800000 */
[-CC-:B0-----:R-:W-:Y:S01]  /*3c80*/  FFMA.FTZ R153, R16, R157.reuse, R158.reuse ;  /* 0x0000009d10997223 */ /* 0x181fe2000001009e */
[-CC-:B------:R-:W-:Y:S01]  /*3c90*/  FFMA.FTZ R151, R15, R157.reuse, R158.reuse ;  /* 0x0000009d0f977223 */ /* 0x180fe2000001009e */
[--C-:B------:R-:W-:Y:S02]  /*3ca0*/  HADD2.F32 R152, -RZ, R39.reuse.H0_H0 ;  /* 0x20000027ff987230 */ /* 0x100fe40000004100 */
[-CC-:B------:R-:W-:Y:S01]  /*3cb0*/  FFMA.FTZ R149, R11, R157.reuse, R158.reuse ;  /* 0x0000009d0b957223 */ /* 0x180fe2000001009e */
[----:B------:R-:W-:Y:S02]  /*3cc0*/  HADD2.F32 R154, -RZ, R39.H1_H1 ;  /* 0x30000027ff9a7230 */ /* 0x000fe40000004100 */
[----:B------:R-:W-:Y:S01]  /*3cd0*/  FADD.FTZ R153, R14, -R153 ;  /* 0x800000990e997221 */ /* 0x000fe20000010000 */
[----:B------:R-:W-:Y:S01]  /*3ce0*/  FADD.FTZ R151, R12, -R151 ;  /* 0x800000970c977221 */ /* 0x000fe20000010000 */
[----:B------:R-:W-:Y:S01]  /*3cf0*/  FFMA.FTZ R160, R10, R157, R158 ;  /* 0x0000009d0aa07223 */ /* 0x000fe2000001009e */
[----:B------:R-:W-:-:S02]  /*3d00*/  HADD2.F32 R148, -RZ, R38.H0_H0 ;  /* 0x20000026ff947230 */ /* 0x000fc40000004100 */
[C---:B-----5:R-:W-:Y:S01]  /*3d10*/  FFMA.FTZ R207, R203.reuse, R153, R154 ;  /* 0x00000099cbcf7223 */ /* 0x060fe2000001009a */
[----:B------:R-:W-:Y:S01]  /*3d20*/  FFMA.FTZ R205, R203, R151, R152 ;  /* 0x00000097cbcd7223 */ /* 0x000fe20000010098 */
[----:B------:R-:W-:Y:S01]  /*3d30*/  HADD2.F32 R150, -RZ, R38.H1_H1 ;  /* 0x30000026ff967230 */ /* 0x000fe20000004100 */
[----:B------:R-:W0:Y:S01]  /*3d40*/  LDC.64 R152, c[0x0][0x468] ;  /* 0x00011a00ff987b82 */ /* 0x000e220000000a00 */
[----:B------:R-:W-:Y:S01]  /*3d50*/  FADD.FTZ R149, R8, -R149 ;  /* 0x8000009508957221 */ /* 0x000fe20000010000 */
[----:B------:R-:W-:Y:S01]  /*3d60*/  FADD.FTZ R163, R13, -R160 ;  /* 0x800000a00da37221 */ /* 0x000fe20000010000 */
        /* <DEDUP_REMOVED lines=33> */
.L_x_7952:
[----:B------:R-:W-:Y:S05]  /*3f80*/  BSYNC.RECONVERGENT B1 ;  /* 0x0000000000017941 */ /* 0x000fea0003800200 */
.L_x_7951:
[----:B------:R-:W-:Y:S04]  /*3f90*/  BSSY.RECONVERGENT B1, `(.L_x_7953) ;  /* 0x0000032000017945 */ /* 0x000fe80003800200 */
[----:B------:R-:W-:Y:S05]  /*3fa0*/  @!P2 BRA `(.L_x_7954) ;  /* 0x0000000000c0a947 */ /* 0x000fea0003800000 */
[-CC-:B01----:R-:W-:Y:S01]  /*3fb0*/  FFMA.FTZ R151, R29, R157.reuse, R158.reuse ;  /* 0x0000009d1d977223 */ /* 0x183fe2000001009e */
[--C-:B------:R-:W-:Y:S02]  /*3fc0*/  HADD2.F32 R152, -RZ, R35.reuse.H0_H0 ;  /* 0x20000023ff987230 */ /* 0x100fe40000004100 */
[-CC-:B------:R-:W-:Y:S01]  /*3fd0*/  FFMA.FTZ R149, R25, R157.reuse, R158.reuse ;  /* 0x0000009d19957223 */ /* 0x180fe2000001009e */
[-CC-:B------:R-:W-:Y:S01]  /*3fe0*/  FFMA.FTZ R162, R164, R157.reuse, R158.reuse ;  /* 0x0000009da4a27223 */ /* 0x180fe2000001009e */
[----:B------:R-:W-:Y:S01]  /*3ff0*/  FADD.FTZ R151, R30, -R151 ;  /* 0x800000971e977221 */ /* 0x000fe20000010000 */
[--C-:B------:R-:W-:Y:S02]  /*4000*/  HADD2.F32 R148, -RZ, R34.reuse.H0_H0 ;  /* 0x20000022ff947230 */ /* 0x100fe40000004100 */
[----:B------:R-:W-:Y:S01]  /*4010*/  FFMA.FTZ R160, R28, R157, R158 ;  /* 0x0000009d1ca07223 */ /* 0x000fe2000001009e */
[----:B------:R-:W-:Y:S01]  /*4020*/  FADD.FTZ R149, R26, -R149 ;  /* 0x800000951a957221 */ /* 0x000fe20000010000 */
[----:B-----5:R-:W-:Y:S01]  /*4030*/  FFMA.FTZ R205, R203, R151, R152 ;  /* 0x00000097cbcd7223 */ /* 0x020fe20000010098 */
[----:B------:R-:W-:Y:S01]  /*4040*/  HADD2.F32 R154, -RZ, R35.H1_H1 ;  /* 0x30000023ff9a7230 */ /* 0x000fe20000004100 */
        /* <DEDUP_REMOVED lines=38> */
.L_x_7954:
[----:B------:R-:W-:Y:S05]  /*42b0*/  BSYNC.RECONVERGENT B1 ;  /* 0x0000000000017941 */ /* 0x000fea0003800200 */
.L_x_7953:
[----:B------:R-:W-:Y:S05]  /*42c0*/  @!P3 BRA `(.L_x_7945) ;  /* 0x000000100054b947 */ /* 0x000fea0003800000 */
[-CC-:B012---:R-:W-:Y:S01]  /*42d0*/  FFMA.FTZ R150, R180, R157.reuse, R158.reuse ;  /* 0x0000009db4967223 */ /* 0x187fe2000001009e */
[--C-:B------:R-:W-:Y:S02]  /*42e0*/  HADD2.F32 R148, -RZ, R143.reuse.H1_H1 ;  /* 0x3000008fff947230 */ /* 0x100fe40000004100 */
        /* <DEDUP_REMOVED lines=46> */
.L_x_7948:
        /* <DEDUP_REMOVED lines=19> */
[C---:B------:R-:W-:Y:S01]  /*4700*/  FFMA.FTZ R151, R203.reuse, R150, R149 ;  /* 0x00000096cb977223 */ /* 0x040fe20000010095 */
        /* <DEDUP_REMOVED lines=37> */
.L_x_7956:
[----:B------:R-:W-:Y:S05]  /*4960*/  BSYNC.RECONVERGENT B1 ;  /* 0x0000000000017941 */ /* 0x000fea0003800200 */
.L_x_7955:
[----:B------:R-:W-:Y:S04]  /*4970*/  BSSY.RECONVERGENT B1, `(.L_x_7957) ;  /* 0x0000039000017945 */ /* 0x000fe80003800200 */
[----:B------:R-:W-:Y:S05]  /*4980*/  @!P1 BRA `(.L_x_7958) ;  /* 0x0000000000dc9947 */ /* 0x000fea0003800000 */
[-CC-:B0-----:R-:W-:Y:S01]  /*4990*/  FFMA.FTZ R144, R185, R157.reuse, R158.reuse ;  /* 0x0000009db9907223 */ /* 0x181fe2000001009e */
        /* <DEDUP_REMOVED lines=54> */
.L_x_7958:
[----:B------:R-:W-:Y:S05]  /*4d00*/  BSYNC.RECONVERGENT B1 ;  /* 0x0000000000017941 */ /* 0x000fea0003800200 */
.L_x_7957:
        /* <DEDUP_REMOVED lines=57> */
.L_x_7960:
[----:B------:R-:W-:Y:S05]  /*50a0*/  BSYNC.RECONVERGENT B1 ;  /* 0x0000000000017941 */ /* 0x000fea0003800200 */
.L_x_7959:
[----:B------:R-:W-:Y:S05]  /*50b0*/  @!P3 BRA `(.L_x_7945) ;  /* 0x0000000000d8b947 */ /* 0x000fea0003800000 */
[----:B012---:R-:W0:Y:S01]  /*50c0*/  LDC.64 R152, c[0x0][0x478] ;  /* 0x00011e00ff987b82 */ /* 0x007e220000000a00 */
[-CC-:B------:R-:W-:Y:S01]  /*50d0*/  FFMA.FTZ R146, R180, R157.reuse, R158.reuse ;  /* 0x0000009db4927223 */ /* 0x180fe2000001009e */
[-CC-:B------:R-:W-:Y:S01]  /*50e0*/  FFMA.FTZ R148, R166, R157.reuse, R158.reuse ;  /* 0x0000009da6947223 */ /* 0x180fe2000001009e */
[-CC-:B------:R-:W-:Y:S01]  /*50f0*/  FFMA.FTZ R147, R165, R157.reuse, R158.reuse ;  /* 0x0000009da5937223 */ /* 0x180fe2000001009e */
[-CC-:B------:R-:W-:Y:S01]  /*5100*/  FFMA.FTZ R161, R177, R157.reuse, R158.reuse ;  /* 0x0000009db1a17223 */ /* 0x180fe2000001009e */
[--C-:B------:R-:W-:Y:S02]  /*5110*/  HADD2.F32 R151, -RZ, R140.reuse.H1_H1 ;  /* 0x3000008cff977230 */ /* 0x100fe40000004100 */
        /* <DEDUP_REMOVED lines=10> */
[----:B------:R-:W-:Y:S01]  /*51c0*/  FADD.FTZ R154, R178, -R161 ;  /* 0x800000a1b29a7221 */ /* 0x000fe20000010000 */
[C---:B-----5:R-:W-:Y:S01]  /*51d0*/  FFMA.FTZ R151, R203.reuse, R148, R151 ;  /* 0x00000094cb977223 */ /* 0x060fe20000010097 */
[----:B------:R-:W-:Y:S01]  /*51e0*/  FFMA.FTZ R149, R203, R146, R149 ;  /* 0x00000092cb957223 */ /* 0x000fe20000010095 */
[--C-:B------:R-:W-:Y:S02]  /*51f0*/  HADD2.F32 R148, -RZ, R141.reuse.H0_H0 ;  /* 0x2000008dff947230 */ /* 0x100fe40000004100 */
[----:B------:R-:W-:Y:S01]  /*5200*/  FADD.FTZ R146, R172, -R155 ;  /* 0x8000009bac927221 */ /* 0x000fe20000010000 */
[----:B------:R-:W-:-:S02]  /*5210*/  HADD2.F32 R147, -RZ, R141.H1_H1 ;  /* 0x3000008dff937230 */ /* 0x000fc40000004100 */
[----:B------:R-:W-:Y:S01]  /*5220*/  FFMA.FTZ R163, R203, R154, R157 ;  /* 0x0000009acba37223 */ /* 0x000fe2000001009d */
[----:B------:R-:W-:Y:S01]  /*5230*/  FADD.FTZ R150, R171, -R150 ;  /* 0x80000096ab967221 */ /* 0x000fe20000010000 */
[----:B------:R-:W-:Y:S02]  /*5240*/  HADD2.F32 R162, -RZ, R143.H1_H1 ;  /* 0x3000008fffa27230 */ /* 0x000fe40000004100 */
[----:B------:R-:W-:Y:S01]  /*5250*/  FADD.FTZ R154, R174, -R159 ;  /* 0x8000009fae9a7221 */ /* 0x000fe20000010000 */
[--C-:B------:R-:W-:Y:S02]  /*5260*/  HADD2.F32 R157, -RZ, R142.reuse.H0_H0 ;  /* 0x2000008eff9d7230 */ /* 0x100fe40000004100 */
[----:B------:R-:W-:Y:S01]  /*5270*/  FADD.FTZ R158, R175, -R158 ;  /* 0x8000009eaf9e7221 */ /* 0x000fe20000010000 */
[----:B------:R-:W-:Y:S02]  /*5280*/  HADD2.F32 R161, -RZ, R142.H1_H1 ;  /* 0x3000008effa17230 */ /* 0x000fe40000004100 */
        /* <DEDUP_REMOVED lines=25> */
.L_x_7945:
[----:B------:R-:W-:Y:S05]  /*5420*/  BSYNC.RECONVERGENT B0 ;  /* 0x0000000000007941 */ /* 0x000fea0003800200 */
.L_x_7931:
[----:B01234-:R-:W0:Y:S01]  /*5430*/  LDC.64 R148, c[0x0][0x380] ;  /* 0x0000e000ff947b82 */ /* 0x01fe220000000a00 */
[----:B------:R-:W-:Y:S02]  /*5440*/  PLOP3.LUT P6, PT, P6, PT, PT, 0x8, 0x80 ;  /* 0x000000000080781c */ /* 0x000fe400037ce170 */
[----:B0-----:R-:W-:-:S04]  /*5450*/  IADD3 R5, PT, PT, R5, R148, RZ ;  /* 0x0000009405057210 */ /* 0x001fc80007ffe0ff */
[----:B------:R-:W-:-:S13]  /*5460*/  ISETP.GE.AND P0, PT, R5, R149, PT ;  /* 0x000000950500720c */ /* 0x000fda0003f06270 */
[----:B------:R-:W-:Y:S05]  /*5470*/  @!P0 BRA `(.L_x_7961) ;  /* 0xffffffb0009c8947 */ /* 0x000fea000383ffff */
.L_x_7922:
        /* <DEDUP_REMOVED lines=39> */
.L_x_7962:
        /* <DEDUP_REMOVED lines=9> */
.L_x_15678:


//--------------------- .text._ZN10layer_norm13ln_bwd_kernelINS_13Kernel_traitsIf6__halfS2_S2_fjLj8192ELj1ELj1ELj8ELj16ENS_18Kernel_traits_baseILj8192EfS2_S2_S2_fjLj256EEEEELb0ELb0ELb0ELb1EEEvNS_9BwdParamsE --------------------------
	.section	.text._ZN10layer_norm13ln_bwd_kernelINS_13Kernel_traitsIf6__halfS2_S2_fjLj8192ELj1ELj1ELj8ELj16ENS_18Kernel_traits_baseILj8192EfS2_S2_S2_fjLj256EEEEELb0ELb0ELb0ELb1EEEvNS_9BwdParamsE,"ax",@progbits
	.align	128
        .global         _ZN10layer_norm13ln_bwd_kernelINS_13Kernel_traitsIf6__halfS2_S2_fjLj8192ELj1ELj1ELj8ELj16ENS_18Kernel_traits_baseILj8192EfS2_S2_S2_fjLj256EEEEELb0ELb0ELb0ELb1EEEvNS_9BwdParamsE
        .type           _ZN10layer_norm13ln_bwd_kernelINS_13Kernel_traitsIf6__halfS2_S2_fjLj8192ELj1ELj1ELj8ELj16ENS_18Kernel_traits_baseILj8192EfS2_S2_S2_fjLj256EEEEELb0ELb0ELb0ELb1EEEvNS_9BwdParamsE,@function
        .size           _ZN10layer_norm13ln_bwd_kernelINS_13Kernel_traitsIf6__halfS2_S2_fjLj8192ELj1ELj1ELj8ELj16ENS_18Kernel_traits_baseILj8192EfS2_S2_S2_fjLj256EEEEELb0ELb0ELb0ELb1EEEvNS_9BwdParamsE,(.L_x_15679 - _ZN10layer_norm13ln_bwd_kernelINS_13Kernel_traitsIf6__halfS2_S2_fjLj8192ELj1ELj1ELj8ELj16ENS_18Kernel_traits_baseILj8192EfS2_S2_S2_fjLj256EEEEELb0ELb0ELb0ELb1EEEvNS_9BwdParamsE)
        .other          _ZN10layer_norm13ln_bwd_kernelINS_13Kernel_traitsIf6__halfS2_S2_fjLj8192ELj1ELj1ELj8ELj16ENS_18Kernel_traits_baseILj8192EfS2_S2_S2_fjLj256EEEEELb0ELb0ELb0ELb1EEEvNS_9BwdParamsE,@"STO_CUDA_ENTRY STV_DEFAULT"
_ZN10layer_norm13ln_bwd_kernelINS_13Kernel_traitsIf6__halfS2_S2_fjLj8192ELj1ELj1ELj8ELj16ENS_18Kernel_traits_baseILj8192EfS2_S2_S2_fjLj256EEEEELb0ELb0ELb0ELb1EEEvNS_9BwdParamsE:
.text._ZN10layer_norm13ln_bwd_kernelINS_13Kernel_traitsIf6__halfS2_S2_fjLj8192ELj1ELj1ELj8ELj16ENS_18Kernel_traits_baseILj8192EfS2_S2_S2_fjLj256EEEEELb0ELb0ELb0ELb1EEEvNS_9BwdParamsE:
        /* <DEDUP_REMOVED lines=93> */
.L_x_7968:
[----:B------:R-:W0:Y:S01]  /*05d0*/  LDC.64 R116, c[0x0][0x3a8] ;  /* 0x0000ea00ff747b82 */ /* 0x000e220000000a00 */
[----:B-1----:R-:W-:-:S05]  /*05e0*/  IMAD R92, R145, UR10, RZ ;  /* 0x0000000a915c7c24 */ /* 0x002fca000f8e02ff */
[----:B------:R-:W-:Y:S02]  /*05f0*/  SHF.R.S32.HI R93, RZ, 0x1f, R92 ;  /* 0x0000001fff5d7819 */ /* 0x000fe4000001145c */
[----:B------:R-:W1:Y:S02]  /*0600*/  LDC.64 R156, c[0x0][0x3c0] ;  /* 0x0000f000ff9c7b82 */ /* 0x000e640000000a00 */
[----:B------:R-:W-:-:S04]  /*0610*/  LEA.HI R93, R93, R92, RZ, 0x3 ;  /* 0x0000005c5d5d7211 */ /* 0x000fc800078f18ff */
[----:B------:R-:W-:Y:S02]  /*0620*/  LEA.HI.SX32 R155, R93, R0, 0x1d ;  /* 0x000000005d9b7211 */ /* 0x000fe400078feaff */
[----:B------:R-:W3:Y:S08]  /*0630*/  LDC.64 R120, c[0x0][0x428] ;  /* 0x00010a00ff787b82 */ /* 0x000ef00000000a00 */
[----:B------:R-:W4:Y:S01]  /*0640*/  LDC.64 R158, c[0x0][0x3c8] ;  /* 0x0000f200ff9e7b82 */ /* 0x000f220000000a00 */
[C---:B0-----:R-:W-:Y:S01]  /*0650*/  IMAD.WIDE.U32 R92, R155.reuse, 0x10, R116 ;  /* 0x000000109b5c7825 */ /* 0x041fe200078e0074 */
[----:B------:R-:W-:-:S05]  /*0660*/  IADD3 R149, PT, PT, R155, 0x100, RZ ;  /* 0x000001009b957810 */ /* 0x000fca0007ffe0ff */
[----:B------:R-:W2:Y:S01]  /*0670*/  LDG.E.128 R92, desc[UR4][R92.64] ;  /* 0x000000045c5c7981 */ /* 0x000ea2000c1e1d00 */
[----:B------:R-:W-:Y:S01]  /*0680*/  IADD3 R151, PT, PT, R155, 0x200, RZ ;  /* 0x000002009b977810 */ /* 0x000fe20007ffe0ff */
[----:B-1----:R-:W-:Y:S01]  /*0690*/  IMAD.WIDE R156, R145, 0x4, R156 ;  /* 0x00000004919c7825 */ /* 0x002fe200078e029c */
[----:B------:R-:W-:-:S03]  /*06a0*/  IADD3 R153, PT, PT, R155, 0x300, RZ ;  /* 0x000003009b997810 */ /* 0x000fc60007ffe0ff */
[----:B------:R-:W-:Y:S01]  /*06b0*/  IMAD.WIDE.U32 R100, R149, 0x10, R116 ;  /* 0x0000001095647825 */ /* 0x000fe200078e0074 */
[----:B------:R-:W2:Y:S03]  /*06c0*/  LDG.E R170, desc[UR4][R156.64] ;  /* 0x000000049caa7981 */ /* 0x000ea6000c1e1900 */
        /* <DEDUP_REMOVED lines=8> */
[----:B----4-:R-:W-:Y:S02]  /*0750*/  IMAD.WIDE R158, R145, 0x4, R158 ;  /* 0x00000004919e7825 */ /* 0x010fe400078e029e */
[----:B------:R-:W4:Y:S04]  /*0760*/  LDG.E.128 R116, desc[UR4][R116.64] ;  /* 0x0000000474747981 */ /* 0x000f28000c1e1d00 */
[----:B------:R-:W4:Y:S01]  /*0770*/  LDG.E R148, desc[UR4][R158.64] ;  /* 0x000000049e947981 */ /* 0x000f22000c1e1900 */
[----:B------:R-:W-:-:S06]  /*0780*/  IMAD.WIDE.U32 R112, R151, 0x10, R120 ;  /* 0x0000001097707825 */ /* 0x000fcc00078e0078 */
[----:B------:R-:W4:Y:S01]  /*0790*/  LDG.E.128 R112, desc[UR4][R112.64] ;  /* 0x0000000470707981 */ /* 0x000f22000c1e1d00 */
[----:B------:R-:W-:-:S06]  /*07a0*/  IMAD.WIDE.U32 R120, R153, 0x10, R120 ;  /* 0x0000001099787825 */ /* 0x000fcc00078e0078 */
[----:B------:R-:W4:Y:S01]  /*07b0*/  LDG.E.128 R120, desc[UR4][R120.64] ;  /* 0x0000000478787981 */ /* 0x000f22000c1e1d00 */
[----:B--2---:R-:W-:-:S04]  /*07c0*/  ISETP.NE.U32.AND P0, PT, RZ, UR8, PT ;  /* 0x00000008ff007c0c */ /* 0x004fc8000bf05070 */
[----:B------:R-:W-:Y:S02]  /*07d0*/  ISETP.NE.AND.EX P0, PT, RZ, UR9, PT, P0 ;  /* 0x00000009ff007c0c */ /* 0x000fe4000bf05300 */
[----:B------:R-:W-:Y:S01]  /*07e0*/  ISETP.NE.AND P3, PT, RZ, UR7, PT ;  /* 0x00000007ff007c0c */ /* 0x000fe2000bf65270 */
[--C-:B------:R-:W-:Y:S02]  /*07f0*/  HADD2.F32 R160, -RZ, R92.reuse.H0_H0 ;  /* 0x2000005cffa07230 */ /* 0x100fe40000004100 */
        /* <DEDUP_REMOVED lines=10> */
[----:B---3--:R-:W-:-:S02]  /*08a0*/  HADD2.F32 R161, -RZ, R96.H0_H0 ;  /* 0x20000060ffa17230 */ /* 0x008fc40000004100 */
        /* <DEDUP_REMOVED lines=10> */
[----:B------:R-:W-:Y:S01]  /*0950*/  FADD.FTZ R109, -R170, R160 ;  /* 0x000000a0aa6d7221 */ /* 0x000fe20000010100 */
        /* <DEDUP_REMOVED lines=20> */
[----:B------:R-:W-:Y:S01]  /*0aa0*/  FADD.FTZ R185, -R170, R162 ;  /* 0x000000a2aab97221 */ /* 0x000fe20000010100 */
[----:B------:R-:W-:Y:S02]  /*0ab0*/  HADD2.F32 R154, -RZ, R96.H1_H1 ;  /* 0x30000060ff9a7230 */ /* 0x000fe40000004100 */
[----:B-----5:R-:W-:Y:S01]  /*0ac0*/  FMUL.FTZ R172, R72, R161 ;  /* 0x000000a148ac7220 */ /* 0x020fe20000410000 */
[----:B------:R-:W-:Y:S01]  /*0ad0*/  FMUL.FTZ R109, R148, R109 ;  /* 0x0000006d946d7220 */ /* 0x000fe20000410000 */
        /* <DEDUP_REMOVED lines=32> */
[----:B------:R-:W-:Y:S01]  /*0ce0*/  FMUL.FTZ R170, R148, R185 ;  /* 0x000000b994aa7220 */ /* 0x000fe20000410000 */
[----:B------:R-:W-:Y:S01]  /*0cf0*/  FADD.FTZ R160, RZ, R172 ;  /* 0x000000acffa07221 */ /* 0x000fe20000010000 */
[----:B------:R-:W-:Y:S01]  /*0d00*/  FFMA.FTZ R185, R109, R172, RZ ;  /* 0x000000ac6db97223 */ /* 0x000fe200000100ff */
[----:B0-----:R-:W-:-:S04]  /*0d10*/  @P0 IMAD.WIDE.U32 R92, R153, 0x10, R92 ;  /* 0x00000010995c0825 */ /* 0x001fc800078e005c */
[----:B------:R-:W-:Y:S01]  /*0d20*/  FMUL.FTZ R191, R74, R158 ;  /* 0x0000009e4abf7220 */ /* 0x000fe20000410000 */
[----:B------:R-:W-:Y:S01]  /*0d30*/  FADD.FTZ R160, R160, R193 ;  /* 0x000000c1a0a07221 */ /* 0x000fe20000010000 */
[----:B------:R-:W-:Y:S02]  /*0d40*/  HADD2.F32 R171, -RZ, R97.H1_H1 ;  /* 0x30000061ffab7230 */ /* 0x000fe40000004100 */
[----:B------:R-:W-:Y:S01]  /*0d50*/  FMUL.FTZ R168, R148, R187 ;  /* 0x000000bb94a87220 */ /* 0x000fe20000410000 */
[----:B------:R-:W-:Y:S01]  /*0d60*/  FFMA.FTZ R185, R170, R193, R185 ;  /* 0x000000c1aab97223 */ /* 0x000fe200000100b9 */
[----:B------:R-:W-:Y:S01]  /*0d70*/  HADD2.F32 R163, -RZ, R98.H0_H0 ;  /* 0x20000062ffa37230 */ /* 0x000fe20000004100 */
[----:B------:R0:W5:Y:S01]  /*0d80*/  @P0 LDG.E.128 R88, desc[UR4][R92.64] ;  /* 0x000000045c580981 */ /* 0x000162000c1e1d00 */
[----:B------:R-:W-:Y:S01]  /*0d90*/  FMUL.FTZ R166, R75, R171 ;  /* 0x000000ab4ba67220 */ /* 0x000fe20000410000 */
[----:B------:R-:W-:Y:S01]  /*0da0*/  FMUL.FTZ R189, R148, R189 ;  /* 0x000000bd94bd7220 */ /* 0x000fe20000410000 */
[----:B-1----:R-:W-:-:S04]  /*0db0*/  @P0 IMAD.WIDE.U32 R94, R151, 0x10, R94 ;  /* 0x00000010975e0825 */ /* 0x002fc800078e005e */
[----:B------:R-:W-:Y:S01]  /*0dc0*/  FMUL.FTZ R164, R68, R163 ;  /* 0x000000a344a47220 */ /* 0x000fe20000410000 */
[----:B------:R-:W-:Y:S01]  /*0dd0*/  FMUL.FTZ R187, R148, R235 ;  /* 0x000000eb94bb7220 */ /* 0x000fe20000410000 */
[----:B------:R-:W-:Y:S01]  /*0de0*/  HADD2.F32 R156, -RZ, R98.H1_H1 ;  /* 0x30000062ff9c7230 */ /* 0x000fe20000004100 */
[----:B------:R1:W5:Y:S01]  /*0df0*/  @P0 LDG.E.128 R84, desc[UR4][R94.64] ;  /* 0x000000045e540981 */ /* 0x000362000c1e1d00 */
[--C-:B------:R-:W-:Y:S02]  /*0e00*/  HADD2.F32 R157, -RZ, R99.reuse.H0_H0 ;  /* 0x20000063ff9d7230 */ /* 0x100fe40000004100 */
[----:B0-----:R-:W-:Y:S01]  /*0e10*/  FADD.FTZ R93, R160, R191 ;  /* 0x000000bfa05d7221 */ /* 0x001fe20000010000 */
[----:B------:R-:W-:Y:S01]  /*0e20*/  FFMA.FTZ R92, R168, R191, R185 ;  /* 0x000000bfa85c7223 */ /* 0x000fe200000100b9 */
[----:B------:R-:W-:Y:S01]  /*0e30*/  FMUL.FTZ R162, R148, R233 ;  /* 0x000000e994a27220 */ /* 0x000fe20000410000 */
[----:B------:R-:W-:Y:S02]  /*0e40*/  HADD2.F32 R150, -RZ, R99.H1_H1 ;  /* 0x30000063ff967230 */ /* 0x000fe40000004100 */
[----:B------:R-:W-:Y:S01]  /*0e50*/  FADD.FTZ R93, R93, R166 ;  /* 0x000000a65d5d7221 */ /* 0x000fe20000010000 */
[----:B------:R-:W-:Y:S01]  /*0e60*/  FFMA.FTZ R92, R189, R166, R92 ;  /* 0x000000a6bd5c7223 */ /* 0x000fe2000001005c */
[----:B------:R-:W-:Y:S01]  /*0e70*/  FMUL.FTZ R185, R69, R156 ;  /* 0x0000009c45b97220 */ /* 0x000fe20000410000 */
[----:B------:R-:W-:Y:S01]  /*0e80*/  FMUL.FTZ R160, R70, R157 ;  /* 0x0000009d46a07220 */ /* 0x000fe20000410000 */
[----:B-1----:R-:W-:Y:S01]  /*0e90*/  FADD.FTZ R94, R93, R164 ;  /* 0x000000a45d5e7221 */ /* 0x002fe20000010000 */
[----:B------:R-:W-:Y:S01]  /*0ea0*/  FFMA.FTZ R93, R187, R164, R92 ;  /* 0x000000a4bb5d7223 */ /* 0x000fe2000001005c */
        /* <DEDUP_REMOVED lines=17> */
[----:B------:R-:W-:-:S02]  /*0fc0*/  HADD2.F32 R165, -RZ, R106.H0_H0 ;  /* 0x2000006affa57230 */ /* 0x000fc40000004100 */
        /* <DEDUP_REMOVED lines=11> */
[----:B------:R-:W0:Y:S01]  /*1080*/  @P1 LDC.64 R98, c[0x0][0x3e0] ;  /* 0x0000f800ff621b82 */ /* 0x000e220000000a00 */
        /* <DEDUP_REMOVED lines=30> */
[----:B0-----:R-:W-:-:S04]  /*1270*/  @P1 IMAD.WIDE R98, R145, 0x2, R98 ;  /* 0x0000000291621825 */ /* 0x001fc800078e0262 */
[----:B------:R-:W-:Y:S01]  /*1280*/  FMUL.FTZ R212, R148, R217 ;  /* 0x000000d994d47220 */ /* 0x000fe20000410000 */
[----:B------:R-:W-:Y:S01]  /*1290*/  FADD.FTZ R93, R93, R206 ;  /* 0x000000ce5d5d7221 */ /* 0x000fe20000010000 */
[----:B------:R-:W-:Y:S01]  /*12a0*/  FFMA.FTZ R95, R219, R206, R92 ;  /* 0x000000cedb5f7223 */ /* 0x000fe2000001005c */
[--C-:B------:R-:W-:Y:S01]  /*12b0*/  HADD2.F32 R117, -RZ, R121.reuse.H0_H0 ;  /* 0x20000079ff757230 */ /* 0x100fe20000004100 */
[----:B------:R-:W0:Y:S01]  /*12c0*/  @P0 LDC.64 R100, c[0x0][0x438] ;  /* 0x00010e00ff640b82 */ /* 0x000e220000000a00 */
        /* <DEDUP_REMOVED lines=8> */
[----:B------:R-:W2:Y:S01]  /*1350*/  @P1 LDG.E.U16 R123, desc[UR4][R98.64] ;  /* 0x00000004627b1981 */ /* 0x000ea2000c1e1500 */
        /* <DEDUP_REMOVED lines=50> */
[----:B------:R-:W1:Y:S02]  /*1680*/  @P0 LDC.64 R96, c[0x0][0x438] ;  /* 0x00010e00ff600b82 */ /* 0x000e640000000a00 */
[----:B------:R-:W-:Y:S01]  /*1690*/  FADD.FTZ R92, R92, R227 ;  /* 0x000000e35c5c7221 */ /* 0x000fe20000010000 */
[----:B------:R-:W-:-:S04]  /*16a0*/  FFMA.FTZ R93, R230, R227, R93 ;  /* 0x000000e3e65d7223 */ /* 0x000fc8000001005d */
[----:B------:R-:W3:Y:S04]  /*16b0*/  SHFL.DOWN PT, R95, R92, 0x10, 0x1f ;  /* 0x0a001f005c5f7f89 */ /* 0x000ee800000e0000 */
[----:B------:R-:W4:Y:S01]  /*16c0*/  SHFL.DOWN PT, R94, R93, 0x10, 0x1f ;  /* 0x0a001f005d5e7f89 */ /* 0x000f2200000e0000 */
[----:B-1----:R-:W-:-:S05]  /*16d0*/  @P0 IMAD.WIDE.U32 R96, R149, 0x10, R96 ;  /* 0x0000001095600825 */ /* 0x002fca00078e0060 */
[----:B------:R1:W5:Y:S01]  /*16e0*/  @P0 LDG.E.128 R80, desc[UR4][R96.64] ;  /* 0x0000000460500981 */ /* 0x000362000c1e1d00 */
[----:B---3--:R-:W-:Y:S01]  /*16f0*/  FADD.FTZ R95, R92, R95 ;  /* 0x0000005f5c5f7221 */ /* 0x008fe20000010000 */
[----:B----4-:R-:W-:-:S04]  /*1700*/  FADD.FTZ R94, R93, R94 ;  /* 0x0000005e5d5e7221 */ /* 0x010fc80000010000 */
[----:B-1----:R-:W1:Y:S04]  /*1710*/  SHFL.DOWN PT, R96, R95, 0x8, 0x1f ;  /* 0x09001f005f607f89 */ /* 0x002e6800000e0000 */
[----:B------:R-:W3:Y:S01]  /*1720*/  SHFL.DOWN PT, R97, R94, 0x8, 0x1f ;  /* 0x09001f005e617f89 */ /* 0x000ee200000e0000 */
[----:B-1----:R-:W-:Y:S01]  /*1730*/  FADD.FTZ R96, R95, R96 ;  /* 0x000000605f607221 */ /* 0x002fe20000010000 */
[----:B---3--:R-:W-:-:S04]  /*1740*/  FADD.FTZ R97, R94, R97 ;  /* 0x000000615e617221 */ /* 0x008fc80000010000 */
[----:B------:R-:W1:Y:S04]  /*1750*/  SHFL.DOWN PT, R99, R96, 0x4, 0x1f ;  /* 0x08801f0060637f89 */ /* 0x000e6800000e0000 */
[----:B------:R-:W3:Y:S01]  /*1760*/  SHFL.DOWN PT, R98, R97, 0x4, 0x1f ;  /* 0x08801f0061627f89 */ /* 0x000ee200000e0000 */
[----:B0-----:R-:W-:-:S05]  /*1770*/  @P0 IMAD.WIDE.U32 R100, R155, 0x10, R100 ;  /* 0x000000109b640825 */ /* 0x001fca00078e0064 */
[----:B------:R0:W5:Y:S02]  /*1780*/  @P0 LDG.E.128 R76, desc[UR4][R100.64] ;  /* 0x00000004644c0981 */ /* 0x000164000c1e1d00 */
[----:B0-----:R-:W0:Y:S01]  /*1790*/  S2R R101, SR_CgaCtaId ;  /* 0x0000000000657919 */ /* 0x001e220000008800 */
[----:B-1----:R-:W-:Y:S01]  /*17a0*/  FADD.FTZ R99, R96, R99 ;  /* 0x0000006360637221 */ /* 0x002fe20000010000 */
[----:B---3--:R-:W-:-:S04]  /*17b0*/  FADD.FTZ R98, R97, R98 ;  /* 0x0000006261627221 */ /* 0x008fc80000010000 */
[----:B------:R-:W1:Y:S04]  /*17c0*/  SHFL.DOWN PT, R92, R99, 0x2, 0x1f ;  /* 0x08401f00635c7f89 */ /* 0x000e6800000e0000 */
[----:B------:R-:W3:Y:S01]  /*17d0*/  SHFL.DOWN PT, R93, R98, 0x2, 0x1f ;  /* 0x08401f00625d7f89 */ /* 0x000ee200000e0000 */
[----:B------:R-:W-:Y:S02]  /*17e0*/  LOP3.LUT P4, RZ, R0, 0x1f, RZ, 0xc0, !PT ;  /* 0x0000001f00ff7812 */ /* 0x000fe4000788c0ff */
[----:B------:R-:W-:Y:S02]  /*17f0*/  MOV R94, 0x400 ;  /* 0x00000400005e7802 */ /* 0x000fe40000000f00 */
[----:B------:R-:W-:Y:S01]  /*1800*/  PLOP3.LUT P0, PT, PT, PT, PT, 0x80, 0x8 ;  /* 0x000000000008781c */ /* 0x000fe20003f0f070 */
[----:B-1----:R-:W-:Y:S01]  /*1810*/  FADD.FTZ R92, R99, R92 ;  /* 0x0000005c635c7221 */ /* 0x002fe20000010000 */
[----:B---3--:R-:W-:Y:S01]  /*1820*/  FADD.FTZ R93, R98, R93 ;  /* 0x0000005d625d7221 */ /* 0x008fe20000010000 */
[----:B0-----:R-:W-:-:S03]  /*1830*/  LEA R96, R101, R94, 0x18 ;  /* 0x0000005e65607211 */ /* 0x001fc600078ec0ff */
        /* <DEDUP_REMOVED lines=15> */
[C---:B------:R-:W-:Y:S02]  /*1930*/  IADD3 R231, PT, PT, R96.reuse, 0x8070, RZ ;  /* 0x0000807060e77810 */ /* 0x040fe40007ffe0ff */
[----:B------:R-:W-:-:S02]  /*1940*/  @!P2 IADD3 R229, PT, PT, R96, 0x8020, RZ ;  /* 0x0000802060e5a810 */ /* 0x000fc40007ffe0ff */
[----:B------:R-:W-:Y:S01]  /*1950*/  @!P2 IADD3 R231, PT, PT, R96, 0x8030, RZ ;  /* 0x0000803060e7a810 */ /* 0x000fe20007ffe0ff */
[----:B------:R-:W0:Y:S04]  /*1960*/  LDS.128 R92, [R183] ;  /* 0x00000000b75c7984 */ /* 0x000e280000000c00 */
[----:B------:R-:W1:Y:S01]  /*1970*/  LDS.128 R96, [R98] ;  /* 0x0000000062607984 */ /* 0x000e620000000c00 */
[----:B------:R-:W-:Y:S01]  /*1980*/  FADD.FTZ R24, R102, R24 ;  /* 0x0000001866187221 */ /* 0x000fe20000010000 */
[----:B------:R-:W-:Y:S01]  /*1990*/  FFMA.FTZ R133, R184, R102, R133 ;  /* 0x00000066b8857223 */ /* 0x000fe20000010085 */
[----:B------:R-:W-:Y:S01]  /*19a0*/  FADD.FTZ R23, R103, R23 ;  /* 0x0000001767177221 */ /* 0x000fe20000010000 */
[----:B------:R-:W-:Y:S02]  /*19b0*/  FFMA.FTZ R132, R201, R103, R132 ;  /* 0x00000067c9847223 */ /* 0x000fe40000010084 */
        /* <DEDUP_REMOVED lines=237> */
[----:B------:R-:W-:Y:S01]  /*2890*/  F2FP.F16.F32.PACK_AB R106, R156, R175 ;  /* 0x000000af9c6a723e */ /* 0x000fe200000000ff */
[----:B------:R0:W-:Y:S01]  /*28a0*/  STG.E.128 desc[UR4][R112.64], R100 ;  /* 0x0000006470007986 */ /* 0x0001e2000c101d04 */
[----:B------:R-:W-:Y:S02]  /*28b0*/  F2FP.F16.F32.PACK_AB R105, R154, R105 ;  /* 0x000000699a69723e */ /* 0x000fe400000000ff */
[----:B------:R-:W-:-:S05]  /*28c0*/  F2FP.F16.F32.PACK_AB R104, R152, R209 ;  /* 0x000000d19868723e */ /* 0x000fca00000000ff */
[----:B------:R0:W-:Y:S01]  /*28d0*/  STG.E.128 desc[UR4][R114.64], R104 ;  /* 0x0000006872007986 */ /* 0x0001e2000c101d04 */
[----:B------:R-:W-:Y:S05]  /*28e0*/  BRA `(.L_x_7966) ;  /* 0x0000002400087947 */ /* 0x000fea0003800000 */
.L_x_7965:
        /* <DEDUP_REMOVED lines=67> */
[----:B------:R-:W-:Y:S01]  /*2d20*/  FMUL.FTZ R123, R148, R99 ;  /* 0x00000063947b7220 */ /* 0x000fe20000410000 */
[-C--:B------:R-:W-:Y:S01]  /*2d30*/  FMUL.FTZ R93, R101, R104.reuse ;  /* 0x00000068655d7220 */ /* 0x080fe20000410000 */
[-C--:B------:R-:W-:Y:S01]  /*2d40*/  FMUL.FTZ R95, R103, R104.reuse ;  /* 0x00000068675f7220 */ /* 0x080fe20000410000 */
[----:B------:R-:W-:Y:S01]  /*2d50*/  F2FP.F16.F32.PACK_AB R100, R193, R109 ;  /* 0x0000006dc164723e */ /* 0x000fe200000000ff */
[-C--:B------:R-:W-:Y:S01]  /*2d60*/  FMUL.FTZ R110, R105, R104.reuse ;  /* 0x00000068696e7220 */ /* 0x080fe20000410000 */
[----:B------:R-:W-:Y:S01]  /*2d70*/  F2FP.F16.F32.PACK_AB R102, R185, R187 ;  /* 0x000000bbb966723e */ /* 0x000fe200000000ff */
[----:B------:R-:W-:Y:S01]  /*2d80*/  FMUL.FTZ R108, R189, R104 ;  /* 0x00000068bd6c7220 */ /* 0x000fe20000410000 */
[----:B0-----:R-:W-:-:S04]  /*2d90*/  IMAD.WIDE.U32 R98, R155, 0x10, R96 ;  /* 0x000000109b627825 */ /* 0x001fc800078e0060 */
[-C--:B------:R-:W-:Y:S01]  /*2da0*/  FMUL.FTZ R92, R109, R104.reuse ;  /* 0x000000686d5c7220 */ /* 0x080fe20000410000 */
[-C--:B------:R-:W-:Y:S01]  /*2db0*/  FMUL.FTZ R94, R187, R104.reuse ;  /* 0x00000068bb5e7220 */ /* 0x080fe20000410000 */
[----:B------:R-:W-:Y:S01]  /*2dc0*/  F2FP.F16.F32.PACK_AB R101, R189, R101 ;  /* 0x00000065bd65723e */ /* 0x000fe200000000ff */
[-C--:B------:R-:W-:Y:S01]  /*2dd0*/  FMUL.FTZ R185, R185, R104.reuse ;  /* 0x00000068b9b97220 */ /* 0x080fe20000410000 */
[----:B------:R-:W-:Y:S01]  /*2de0*/  F2FP.F16.F32.PACK_AB R103, R105, R103 ;  /* 0x000000676967723e */ /* 0x000fe200000000ff */
[----:B------:R-:W-:Y:S01]  /*2df0*/  FMUL.FTZ R193, R193, R104 ;  /* 0x00000068c1c17220 */ /* 0x000fe20000410000 */
        /* <DEDUP_REMOVED lines=12> */
[----:B------:R-:W-:Y:S01]  /*2ec0*/  FMUL.FTZ R154, R148, R115 ;  /* 0x00000073949a7220 */ /* 0x000fe20000410000 */
[----:B------:R-:W-:Y:S01]  /*2ed0*/  F2FP.F16.F32.PACK_AB R95, R110, R95 ;  /* 0x0000005f6e5f723e */ /* 0x000fe200000000ff */
[----:B------:R0:W-:Y:S01]  /*2ee0*/  STG.E.128 desc[UR4][R98.64], R100 ;  /* 0x0000006462007986 */ /* 0x0001e2000c101d04 */
[----:B------:R-:W-:Y:S01]  /*2ef0*/  F2FP.F16.F32.PACK_AB R93, R108, R93 ;  /* 0x0000005d6c5d723e */ /* 0x000fe200000000ff */
[----:B------:R-:W-:Y:S01]  /*2f00*/  IMAD.WIDE.U32 R108, R149, 0x10, R96 ;  /* 0x00000010956c7825 */ /* 0x000fe200078e0060 */
[----:B------:R-:W-:-:S03]  /*2f10*/  F2FP.F16.F32.PACK_AB R94, R185, R94 ;  /* 0x0000005eb95e723e */ /* 0x000fc600000000ff */
[----:B------:R-:W-:Y:S01]  /*2f20*/  FADD.FTZ R221, R221, -R222 ;  /* 0x800000dedddd7221 */ /* 0x000fe20000010000 */
[----:B------:R-:W-:Y:S01]  /*2f30*/  F2FP.F16.F32.PACK_AB R92, R193, R92 ;  /* 0x0000005cc15c723e */ /* 0x000fe200000000ff */
[----:B------:R-:W-:-:S04]  /*2f40*/  IMAD.WIDE.U32 R112, R151, 0x10, R96 ;  /* 0x0000001097707825 */ /* 0x000fc800078e0060 */
[----:B------:R-:W-:Y:S01]  /*2f50*/  FADD.FTZ R225, R225, -R228 ;  /* 0x800000e4e1e17221 */ /* 0x000fe20000010000 */
[C---:B------:R-:W-:Y:S01]  /*2f60*/  FMUL.FTZ R215, R148.reuse, R215 ;  /* 0x000000d794d77220 */ /* 0x040fe20000410000 */
[----:B------:R-:W-:Y:S01]  /*2f70*/  FMUL.FTZ R157, R148, R119 ;  /* 0x00000077949d7220 */ /* 0x000fe20000410000 */
[----:B------:R-:W-:Y:S01]  /*2f80*/  IMAD.WIDE.U32 R114, R153, 0x10, R96 ;  /* 0x0000001099727825 */ /* 0x000fe200078e0060 */
[----:B------:R-:W-:-:S03]  /*2f90*/  F2FP.F16.F32.PACK_AB R96, R122, R199 ;  /* 0x000000c77a60723e */ /* 0x000fc600000000ff */
[----:B------:R-:W-:Y:S01]  /*2fa0*/  FMUL.FTZ R207, R148, R207 ;  /* 0x000000cf94cf7220 */ /* 0x000fe20000410000 */
[----:B------:R-:W-:Y:S01]  /*2fb0*/  F2FP.F16.F32.PACK_AB R97, R123, R201 ;  /* 0x000000c97b61723e */ /* 0x000fe200000000ff */
[----:B-1----:R-:W-:-:S04]  /*2fc0*/  IMAD.WIDE.U32 R110, R155, 0x10, R106 ;  /* 0x000000109b6e7825 */ /* 0x002fc800078e006a */
[C---:B------:R-:W-:Y:S01]  /*2fd0*/  FMUL.FTZ R219, R148.reuse, R219 ;  /* 0x000000db94db7220 */ /* 0x040fe20000410000 */
[C---:B------:R-:W-:Y:S01]  /*2fe0*/  FMUL.FTZ R156, R148.reuse, R117 ;  /* 0x00000075949c7220 */ /* 0x040fe20000410000 */
[----:B------:R-:W-:Y:S01]  /*2ff0*/  FMUL.FTZ R213, R148, R213 ;  /* 0x000000d594d57220 */ /* 0x000fe20000410000 */
[----:B0-----:R-:W-:Y:S01]  /*3000*/  F2FP.F16.F32.PACK_AB R98, R150, R203 ;  /* 0x000000cb9662723e */ /* 0x001fe200000000ff */
[----:B------:R-:W-:Y:S01]  /*3010*/  FMUL.FTZ R217, R148, R217 ;  /* 0x000000d994d97220 */ /* 0x000fe20000410000 */
[----:B------:R-:W-:Y:S01]  /*3020*/  F2FP.F16.F32.PACK_AB R99, R152, R205 ;  /* 0x000000cd9863723e */ /* 0x000fe200000000ff */
[C---:B------:R-:W-:Y:S01]  /*3030*/  FMUL.FTZ R223, R148.reuse, R223 ;  /* 0x000000df94df7220 */ /* 0x040fe20000410000 */
[----:B------:R-:W-:Y:S01]  /*3040*/  FMUL.FTZ R158, R148, R121 ;  /* 0x00000079949e7220 */ /* 0x000fe20000410000 */
        /* <DEDUP_REMOVED lines=9> */
[----:B------:R0:W-:Y:S03]  /*30e0*/  STG.E.128 desc[UR4][R110.64], R92 ;  /* 0x0000005c6e007986 */ /* 0x0001e6000c101d04 */
        /* <DEDUP_REMOVED lines=20> */
[----:B------:R-:W-:Y:S01]  /*3230*/  FMUL.FTZ R157, R157, R104 ;  /* 0x000000689d9d7220 */ /* 0x000fe20000410000 */
[----:B------:R-:W-:-:S02]  /*3240*/  F2FP.F16.F32.PACK_AB R92, R154, R207 ;  /* 0x000000cf9a5c723e */ /* 0x000fc400000000ff */
[----:B------:R-:W-:Y:S01]  /*3250*/  F2FP.F16.F32.PACK_AB R93, R156, R219 ;  /* 0x000000db9c5d723e */ /* 0x000fe200000000ff */
[-C--:B------:R-:W-:Y:S01]  /*3260*/  FMUL.FTZ R156, R227, R104.reuse ;  /* 0x00000068e39c7220 */ /* 0x080fe20000410000 */
[----:B------:R-:W-:Y:S01]  /*3270*/  F2FP.F16.F32.PACK_AB R103, R152, R103 ;  /* 0x000000679867723e */ /* 0x000fe200000000ff */
[-C--:B-1----:R-:W-:Y:S01]  /*3280*/  FMUL.FTZ R109, R154, R104.reuse ;  /* 0x000000689a6d7220 */ /* 0x082fe20000410000 */
[-C--:B------:R-:W-:Y:S01]  /*3290*/  FMUL.FTZ R108, R219, R104.reuse ;  /* 0x00000068db6c7220 */ /* 0x080fe20000410000 */
[C---:B------:R-:W-:Y:S01]  /*32a0*/  F2FP.F16.F32.PACK_AB R97, R158.reuse, R223 ;  /* 0x000000df9e61723e */ /* 0x040fe200000000ff */
[-C--:B------:R-:W-:Y:S01]  /*32b0*/  FMUL.FTZ R158, R158, R104.reuse ;  /* 0x000000689e9e7220 */ /* 0x080fe20000410000 */
[----:B------:R-:W-:Y:S01]  /*32c0*/  FMUL.FTZ R154, R225, R104 ;  /* 0x00000068e19a7220 */ /* 0x000fe20000410000 */
[----:B------:R-:W-:Y:S02]  /*32d0*/  F2FP.F16.F32.PACK_AB R102, R107, R102 ;  /* 0x000000666b66723e */ /* 0x000fe400000000ff */
        /* <DEDUP_REMOVED lines=20> */
.L_x_7964:
        /* <DEDUP_REMOVED lines=36> */
[----:B-----5:R-:W-:-:S02]  /*3660*/  HADD2.F32 R95, -RZ, R79.H1_H1 ;  /* 0x3000004fff5f7230 */ /* 0x020fc40000004100 */
[----:B------:R-:W-:Y:S01]  /*3670*/  FADD.FTZ R107, R160, -R197 ;  /* 0x800000c5a06b7221 */ /* 0x000fe20000010000 */
[----:B------:R-:W-:Y:S02]  /*3680*/  HADD2.F32 R93, -RZ, R79.H0_H0 ;  /* 0x2000004fff5d7230 */ /* 0x000fe40000004100 */
[----:B------:R-:W-:Y:S01]  /*3690*/  FADD.FTZ R172, R172, -R109 ;  /* 0x8000006dacac7221 */ /* 0x000fe20000010000 */
[----:B------:R-:W-:Y:S01]  /*36a0*/  FADD.FTZ R186, R186, -R99 ;  /* 0x80000063baba7221 */ /* 0x000fe20000010000 */
[----:B------:R-:W-:Y:S01]  /*36b0*/  FFMA.FTZ R109, R148, R174, R95 ;  /* 0x000000ae946d7223 */ /* 0x000fe2000001005f */
[----:B------:R-:W-:Y:S02]  /*36c0*/  HADD2.F32 R99, -RZ, R78.H0_H0 ;  /* 0x2000004eff637230 */ /* 0x000fe40000004100 */
[----:B------:R-:W-:Y:S01]  /*36d0*/  FADD.FTZ R103, R164, -R187 ;  /* 0x800000bba4677221 */ /* 0x000fe20000010000 */
[----:B------:R-:W-:Y:S01]  /*36e0*/  FFMA.FTZ R107, R148, R107, R93 ;  /* 0x0000006b946b7223 */ /* 0x000fe2000001005d */
[----:B------:R-:W-:-:S02]  /*36f0*/  HADD2.F32 R95, -RZ, R77.H0_H0 ;  /* 0x2000004dff5f7230 */ /* 0x000fc40000004100 */
[----:B------:R-:W-:Y:S01]  /*3700*/  FADD.FTZ R168, R191, -R168 ;  /* 0x800000a8bfa87221 */ /* 0x000fe20000010000 */
[----:B------:R-:W-:Y:S02]  /*3710*/  HADD2.F32 R93, -RZ, R76.H0_H0 ;  /* 0x2000004cff5d7230 */ /* 0x000fe40000004100 */
        /* <DEDUP_REMOVED lines=11> */
[----:B------:R-:W-:Y:S01]  /*37d0*/  FADD.FTZ R188, R188, -R203 ;  /* 0x800000cbbcbc7221 */ /* 0x000fe20000010000 */
[----:B------:R-:W-:Y:S02]  /*37e0*/  HADD2.F32 R93, -RZ, R76.H1_H1 ;  /* 0x3000004cff5d7230 */ /* 0x000fe40000004100 */
[----:B------:R-:W-:Y:S01]  /*37f0*/  FADD.FTZ R170, R193, -R170 ;  /* 0x800000aac1aa7221 */ /* 0x000fe20000010000 */
[----:B------:R-:W-:Y:S01]  /*3800*/  FADD.FTZ R198, R198, -R105 ;  /* 0x80000069c6c67221 */ /* 0x000fe20000010000 */
[----:B------:R-:W-:Y:S01]  /*3810*/  FADD.FTZ R216, R216, -R115 ;  /* 0x80000073d8d87221 */ /* 0x000fe20000010000 */
[C---:B------:R-:W-:Y:S01]  /*3820*/  FFMA.FTZ R105, R148.reuse, R162, R101 ;  /* 0x000000a294697223 */ /* 0x040fe20000010065 */
[----:B------:R-:W-:Y:S01]  /*3830*/  FFMA.FTZ R101, R148, R166, R97 ;  /* 0x000000a694657223 */ /* 0x000fe20000010061 */
[----:B------:R-:W-:-:S02]  /*3840*/  HADD2.F32 R115, -RZ, R83.H0_H0 ;  /* 0x20000053ff737230 */ /* 0x000fc40000004100 */
[----:B------:R-:W-:Y:S01]  /*3850*/  FFMA.FTZ R119, R148, R188, R111 ;  /* 0x000000bc94777223 */ /* 0x000fe2000001006f */
[----:B------:R-:W-:Y:S01]  /*3860*/  FADD.FTZ R194, R194, -R205 ;  /* 0x800000cdc2c27221 */ /* 0x000fe20000010000 */
[----:B------:R-:W-:Y:S01]  /*3870*/  FFMA.FTZ R97, R148, R170, R93 ;  /* 0x000000aa94617223 */ /* 0x000fe2000001005d */
[----:B------:R-:W-:Y:S02]  /*3880*/  HADD2.F32 R111, -RZ, R81.H0_H0 ;  /* 0x20000051ff6f7230 */ /* 0x000fe40000004100 */
[----:B------:R-:W-:Y:S01]  /*3890*/  FADD.FTZ R201, R182, -R201 ;  /* 0x800000c9b6c97221 */ /* 0x000fe20000010000 */
[----:B------:R-:W-:Y:S02]  /*38a0*/  HADD2.F32 R93, -RZ, R80.H0_H0 ;  /* 0x20000050ff5d7230 */ /* 0x000fe40000004100 */
[----:B------:R-:W-:Y:S01]  /*38b0*/  FADD.FTZ R176, R176, -R199 ;  /* 0x800000c7b0b07221 */ /* 0x000fe20000010000 */
[C---:B------:R-:W-:Y:S01]  /*38c0*/  FFMA.FTZ R123, R148.reuse, R194, R115 ;  /* 0x000000c2947b7223 */ /* 0x040fe20000010073 */
[----:B------:R-:W-:Y:S01]  /*38d0*/  FFMA.FTZ R115, R148, R201, R111 ;  /* 0x000000c994737223 */ /* 0x000fe2000001006f */
[----:B------:R-:W-:-:S02]  /*38e0*/  HADD2.F32 R159, -RZ, R87.H0_H0 ;  /* 0x20000057ff9f7230 */ /* 0x000fc40000004100 */
[----:B------:R-:W-:Y:S01]  /*38f0*/  FFMA.FTZ R111, R148, R176, R93 ;  /* 0x000000b0946f7223 */ /* 0x000fe2000001005d */
[----:B------:R-:W-:Y:S02]  /*3900*/  HADD2.F32 R163, -RZ, R86.H1_H1 ;  /* 0x30000056ffa37230 */ /* 0x000fe40000004100 */
[----:B------:R-:W-:Y:S01]  /*3910*/  FADD.FTZ R94, R213, -R94 ;  /* 0x8000005ed55e7221 */ /* 0x000fe20000010000 */
[----:B------:R-:W-:Y:S02]  /*3920*/  HADD2.F32 R93, -RZ, R85.H0_H0 ;  /* 0x20000055ff5d7230 */ /* 0x000fe40000004100 */
[----:B------:R-:W-:Y:S01]  /*3930*/  FADD.FTZ R206, R206, -R219 ;  /* 0x800000dbcece7221 */ /* 0x000fe20000010000 */
[----:B------:R-:W-:Y:S01]  /*3940*/  FADD.FTZ R102, R179, -R102 ;  /* 0x80000066b3667221 */ /* 0x000fe20000010000 */
[----:B------:R-:W-:Y:S01]  /*3950*/  FADD.FTZ R100, R175, -R100 ;  /* 0x80000064af647221 */ /* 0x000fe20000010000 */
[----:B------:R-:W-:Y:S01]  /*3960*/  FFMA.FTZ R171, R148, R94, R159 ;  /* 0x0000005e94ab7223 */ /* 0x000fe2000001009f */
[----:B------:R-:W-:-:S02]  /*3970*/  HADD2.F32 R165, -RZ, R87.H1_H1 ;  /* 0x30000057ffa57230 */ /* 0x000fc40000004100 */
[C---:B------:R-:W-:Y:S01]  /*3980*/  FFMA.FTZ R169, R148.reuse, R216, R163 ;  /* 0x000000d894a97223 */ /* 0x040fe200000100a3 */
[----:B------:R-:W-:Y:S02]  /*3990*/  HADD2.F32 R179, -RZ, R91.H1_H1 ;  /* 0x3000005bffb37230 */ /* 0x000fe40000004100 */
[----:B------:R-:W-:Y:S01]  /*39a0*/  FADD.FTZ R173, R217, -R220 ;  /* 0x800000dcd9ad7221 */ /* 0x000fe20000010000 */
[----:B------:R-:W-:Y:S01]  /*39b0*/  FADD.FTZ R92, R227, -R92 ;  /* 0x8000005ce35c7221 */ /* 0x000fe20000010000 */
[----:B------:R-:W-:Y:S02]  /*39c0*/  HADD2.F32 R159, -RZ, R85.H1_H1 ;  /* 0x30000055ff9f7230 */ /* 0x000fe40000004100 */
[----:B------:R-:W-:Y:S01]  /*39d0*/  FFMA.FTZ R163, R148, R206, R93 ;  /* 0x000000ce94a37223 */ /* 0x000fe2000001005d */
[----:B------:R-:W-:Y:S02]  /*39e0*/  HADD2.F32 R175, -RZ, R90.H0_H0 ;  /* 0x2000005affaf7230 */ /* 0x000fe40000004100 */
[----:B------:R-:W-:Y:S01]  /*39f0*/  FADD.FTZ R210, R210, -R113 ;  /* 0x80000071d2d27221 */ /* 0x000fe20000010000 */
[----:B------:R-:W-:-:S02]  /*3a00*/  HADD2.F32 R93, -RZ, R84.H0_H0 ;  /* 0x20000054ff5d7230 */ /* 0x000fc40000004100 */
[----:B------:R-:W-:Y:S01]  /*3a10*/  FADD.FTZ R207, R200, -R207 ;  /* 0x800000cfc8cf7221 */ /* 0x000fe20000010000 */
[C---:B------:R-:W-:Y:S01]  /*3a20*/  FFMA.FTZ R173, R148.reuse, R173, R165 ;  /* 0x000000ad94ad7223 */ /* 0x040fe200000100a5 */
[C---:B------:R-:W-:Y:S01]  /*3a30*/  FFMA.FTZ R189, R148.reuse, R92, R179 ;  /* 0x0000005c94bd7223 */ /* 0x040fe200000100b3 */
[C---:B------:R-:W-:Y:S01]  /*3a40*/  FFMA.FTZ R165, R148.reuse, R210, R159 ;  /* 0x000000d294a57223 */ /* 0x040fe2000001009f */
[C---:B------:R-:W-:Y:S01]  /*3a50*/  FFMA.FTZ R183, R148.reuse, R100, R175 ;  /* 0x0000006494b77223 */ /* 0x040fe200000100af */
[----:B------:R-:W-:Y:S02]  /*3a60*/  HADD2.F32 R179, -RZ, R90.H1_H1 ;  /* 0x3000005affb37230 */ /* 0x000fe40000004100 */
[----:B------:R-:W-:Y:S01]  /*3a70*/  FADD.FTZ R185, R225, -R228 ;  /* 0x800000e4e1b97221 */ /* 0x000fe20000010000 */
[----:B------:R-:W-:Y:S01]  /*3a80*/  FFMA.FTZ R159, R148, R207, R93 ;  /* 0x000000cf949f7223 */ /* 0x000fe2000001005d */
[----:B------:R-:W-:Y:S02]  /*3a90*/  HADD2.F32 R175, -RZ, R89.H0_H0 ;  /* 0x20000059ffaf7230 */ /* 0x000fe40000004100 */
[----:B------:R-:W-:Y:S01]  /*3aa0*/  FADD.FTZ R98, R223, -R98 ;  /* 0x80000062df627221 */ /* 0x000fe20000010000 */
[----:B------:R-:W-:-:S02]  /*3ab0*/  HADD2.F32 R93, -RZ, R88.H0_H0 ;  /* 0x20000058ff5d7230 */ /* 0x000fc40000004100 */
[----:B------:R-:W-:Y:S01]  /*3ac0*/  FADD.FTZ R96, R209, -R96 ;  /* 0x80000060d1607221 */ /* 0x000fe20000010000 */
[C---:B------:R-:W-:Y:S01]  /*3ad0*/  FFMA.FTZ R185, R148.reuse, R185, R179 ;  /* 0x000000b994b97223 */ /* 0x040fe200000100b3 */
[----:B------:R-:W-:Y:S01]  /*3ae0*/  FFMA.FTZ R179, R148, R98, R175 ;  /* 0x0000006294b37223 */ /* 0x000fe200000100af */
[----:B------:R-:W-:Y:S01]  /*3af0*/  FADD.FTZ R224, R224, -R117 ;  /* 0x80000075e0e07221 */ /* 0x000fe20000010000 */
[----:B------:R-:W-:Y:S01]  /*3b00*/  FFMA.FTZ R175, R148, R96, R93 ;  /* 0x0000006094af7223 */ /* 0x000fe2000001005d */
[----:B------:R-:W-:Y:S01]  /*3b10*/  HADD2.F32 R117, -RZ, R83.H1_H1 ;  /* 0x30000053ff757230 */ /* 0x000fe20000004100 */
[----:B------:R-:W0:Y:S01]  /*3b20*/  LDC.64 R92, c[0x0][0x468] ;  /* 0x00011a00ff5c7b82 */ /* 0x000e220000000a00 */
[----:B------:R-:W-:Y:S02]  /*3b30*/  HADD2.F32 R113, -RZ, R82.H1_H1 ;  /* 0x30000052ff717230 */ /* 0x000fe40000004100 */
[----:B------:R-:W-:Y:S01]  /*3b40*/  FADD.FTZ R214, R214, -R215 ;  /* 0x800000d7d6d67221 */ /* 0x000fe20000010000 */
[----:B------:R-:W-:-:S02]  /*3b50*/  HADD2.F32 R161, -RZ, R86.H0_H0 ;  /* 0x20000056ffa17230 */ /* 0x000fc40000004100 */
[C---:B------:R-:W-:Y:S01]  /*3b60*/  FFMA.FTZ R157, R148.reuse, R198, R117 ;  /* 0x000000c6949d7223 */ /* 0x040fe20000010075 */
[----:B------:R-:W-:Y:S02]  /*3b70*/  HADD2.F32 R177, -RZ, R91.H0_H0 ;  /* 0x2000005bffb17230 */ /* 0x000fe40000004100 */
[C---:B------:R-:W-:Y:S01]  /*3b80*/  FFMA.FTZ R121, R148.reuse, R192, R113 ;  /* 0x000000c094797223 */ /* 0x040fe20000010071 */
[----:B------:R-:W-:Y:S02]  /*3b90*/  HADD2.F32 R117, -RZ, R81.H1_H1 ;  /* 0x30000051ff757230 */ /* 0x000fe40000004100 */
[C---:B------:R-:W-:Y:S01]  /*3ba0*/  FFMA.FTZ R167, R148.reuse, R214, R161 ;  /* 0x000000d694a77223 */ /* 0x040fe200000100a1 */
[----:B------:R-:W-:Y:S02]  /*3bb0*/  HADD2.F32 R113, -RZ, R80.H1_H1 ;  /* 0x30000050ff717230 */ /* 0x000fe40000004100 */
[----:B------:R-:W-:Y:S01]  /*3bc0*/  FFMA.FTZ R187, R148, R102, R177 ;  /* 0x0000006694bb7223 */ /* 0x000fe200000100b1 */
[----:B------:R-:W-:-:S02]  /*3bd0*/  HADD2.F32 R161, -RZ, R84.H1_H1 ;  /* 0x30000054ffa17230 */ /* 0x000fc40000004100 */
[----:B------:R-:W-:Y:S01]  /*3be0*/  FADD.FTZ R222, R221, -R222 ;  /* 0x800000deddde7221 */ /* 0x000fe20000010000 */
[----:B------:R-:W-:Y:S02]  /*3bf0*/  HADD2.F32 R181, -RZ, R89.H1_H1 ;  /* 0x30000059ffb57230 */ /* 0x000fe40000004100 */
[C---:B------:R-:W-:Y:S01]  /*3c00*/  FFMA.FTZ R117, R148.reuse, R186, R117 ;  /* 0x000000ba94757223 */ /* 0x040fe20000010075 */
[----:B------:R-:W-:Y:S02]  /*3c10*/  HADD2.F32 R177, -RZ, R88.H1_H1 ;  /* 0x30000058ffb17230 */ /* 0x000fe40000004100 */
[C---:B------:R-:W-:Y:S01]  /*3c20*/  FFMA.FTZ R113, R148.reuse, R180, R113 ;  /* 0x000000b494717223 */ /* 0x040fe20000010071 */
[C---:B------:R-:W-:Y:S01]  /*3c30*/  FFMA.FTZ R161, R148.reuse, R204, R161 ;  /* 0x000000cc94a17223 */ /* 0x040fe200000100a1 */
[C---:B------:R-:W-:Y:S01]  /*3c40*/  FFMA.FTZ R181, R148.reuse, R224, R181 ;  /* 0x000000e094b57223 */ /* 0x040fe200000100b5 */
[----:B------:R-:W-:Y:S01]  /*3c50*/  FMUL.FTZ R107, R107, R104 ;  /* 0x000000686b6b7220 */ /* 0x000fe20000410000 */
        /* <DEDUP_REMOVED lines=57> */
.L_x_7967:
        /* <DEDUP_REMOVED lines=35> */
[--C-:B------:R-:W-:Y:S02]  /*4220*/  HADD2.F32 R94, -RZ, R77.reuse.H0_H0 ;  /* 0x2000004dff5e7230 */ /* 0x100fe40000004100 */
[----:B------:R-:W-:Y:S01]  /*4230*/  FADD.FTZ R191, R191, -R168 ;  /* 0x800000a8bfbf7221 */ /* 0x000fe20000010000 */
[----:B------:R-:W-:Y:S01]  /*4240*/  FFMA.FTZ R193, R148, R193, R92 ;  /* 0x000000c194c17223 */ /* 0x000fe2000001005c */
[----:B------:R-:W-:Y:S02]  /*4250*/  HADD2.F32 R92, -RZ, R78.H0_H0 ;  /* 0x2000004eff5c7230 */ /* 0x000fe40000004100 */
        /* <DEDUP_REMOVED lines=9> */
[--C-:B------:R-:W-:Y:S02]  /*42f0*/  HADD2.F32 R92, -RZ, R79.reuse.H1_H1 ;  /* 0x3000004fff5c7230 */ /* 0x100fe40000004100 */
[----:B------:R-:W-:Y:S01]  /*4300*/  FADD.FTZ R95, R174, -R95 ;  /* 0x8000005fae5f7221 */ /* 0x000fe20000010000 */
[C---:B------:R-:W-:Y:S01]  /*4310*/  FFMA.FTZ R189, R148.reuse, R189, R96 ;  /* 0x000000bd94bd7223 */ /* 0x040fe20000010060 */
[C---:B------:R-:W-:Y:S01]  /*4320*/  FFMA.FTZ R185, R148.reuse, R185, R94 ;  /* 0x000000b994b97223 */ /* 0x040fe2000001005e */
[----:B------:R-:W-:Y:S02]  /*4330*/  HADD2.F32 R96, -RZ, R79.H0_H0 ;  /* 0x2000004fff607230 */ /* 0x000fe40000004100 */
[----:B------:R-:W-:Y:S01]  /*4340*/  FFMA.FTZ R108, R148, R95, R92 ;  /* 0x0000005f946c7223 */ /* 0x000fe2000001005c */
[----:B------:R-:W-:-:S02]  /*4350*/  HADD2.F32 R94, -RZ, R80.H1_H1 ;  /* 0x30000050ff5e7230 */ /* 0x000fc40000004100 */
[----:B------:R-:W-:Y:S01]  /*4360*/  FADD.FTZ R197, R160, -R197 ;  /* 0x800000c5a0c57221 */ /* 0x000fe20000010000 */
[----:B------:R-:W-:Y:S02]  /*4370*/  HADD2.F32 R92, -RZ, R81.H0_H0 ;  /* 0x20000051ff5c7230 */ /* 0x000fe40000004100 */
[----:B------:R-:W-:Y:S01]  /*4380*/  FADD.FTZ R97, R180, -R97 ;  /* 0x80000061b4617221 */ /* 0x000fe20000010000 */
[----:B------:R-:W-:Y:S01]  /*4390*/  FADD.FTZ R201, R182, -R201 ;  /* 0x800000c9b6c97221 */ /* 0x000fe20000010000 */
[----:B------:R-:W-:Y:S01]  /*43a0*/  FADD.FTZ R107, R198, -R103 ;  /* 0x80000067c66b7221 */ /* 0x000fe20000010000 */
[----:B------:R-:W-:Y:S01]  /*43b0*/  FADD.FTZ R223, R223, -R98 ;  /* 0x80000062dfdf7221 */ /* 0x000fe20000010000 */
[C---:B------:R-:W-:Y:S01]  /*43c0*/  FFMA.FTZ R103, R148.reuse, R197, R96 ;  /* 0x000000c594677223 */ /* 0x040fe20000010060 */
        /* <DEDUP_REMOVED lines=8> */
[----:B------:R-:W-:Y:S02]  /*4450*/  HADD2.F32 R92, -RZ, R83.H0_H0 ;  /* 0x20000053ff5c7230 */ /* 0x000fe40000004100 */
[----:B------:R-:W-:Y:S01]  /*4460*/  FADD.FTZ R205, R194, -R205 ;  /* 0x800000cdc2cd7221 */ /* 0x000fe20000010000 */
[C---:B------:R-:W-:Y:S01]  /*4470*/  FFMA.FTZ R199, R148.reuse, R199, R98 ;  /* 0x000000c794c77223 */ /* 0x040fe20000010062 */
[C---:B------:R-:W-:Y:S01]  /*4480*/  FFMA.FTZ R123, R148.reuse, R99, R96 ;  /* 0x00000063947b7223 */ /* 0x040fe20000010060 */
[C---:B------:R-:W-:Y:S01]  /*4490*/  FFMA.FTZ R203, R148.reuse, R203, R94 ;  /* 0x000000cb94cb7223 */ /* 0x040fe2000001005e */
[----:B------:R-:W-:Y:S01]  /*44a0*/  FFMA.FTZ R205, R148, R205, R92 ;  /* 0x000000cd94cd7223 */ /* 0x000fe2000001005c */
[----:B------:R-:W-:-:S02]  /*44b0*/  HADD2.F32 R98, -RZ, R82.H1_H1 ;  /* 0x30000052ff627230 */ /* 0x000fc40000004100 */
[----:B------:R-:W-:Y:S01]  /*44c0*/  FADD.FTZ R207, R200, -R207 ;  /* 0x800000cfc8cf7221 */ /* 0x000fe20000010000 */
[----:B------:R-:W-:Y:S02]  /*44d0*/  HADD2.F32 R94, -RZ, R83.H1_H1 ;  /* 0x30000053ff5e7230 */ /* 0x000fe40000004100 */
[----:B------:R-:W-:Y:S01]  /*44e0*/  FADD.FTZ R111, R204, -R111 ;  /* 0x8000006fcc6f7221 */ /* 0x000fe20000010000 */
[--C-:B------:R-:W-:Y:S02]  /*44f0*/  HADD2.F32 R96, -RZ, R84.reuse.H0_H0 ;  /* 0x20000054ff607230 */ /* 0x100fe40000004100 */
[C---:B------:R-:W-:Y:S01]  /*4500*/  FFMA.FTZ R150, R148.reuse, R105, R98 ;  /* 0x0000006994967223 */ /* 0x040fe20000010062 */
[----:B------:R-:W-:Y:S02]  /*4510*/  HADD2.F32 R92, -RZ, R84.H1_H1 ;  /* 0x30000054ff5c7230 */ /* 0x000fe40000004100 */
[----:B------:R-:W-:Y:S01]  /*4520*/  FFMA.FTZ R152, R148, R107, R94 ;  /* 0x0000006b94987223 */ /* 0x000fe2000001005e */
[----:B------:R-:W-:-:S02]  /*4530*/  HADD2.F32 R98, -RZ, R85.H0_H0 ;  /* 0x20000055ff627230 */ /* 0x000fc40000004100 */
[C---:B------:R-:W-:Y:S01]  /*4540*/  FFMA.FTZ R207, R148.reuse, R207, R96 ;  /* 0x000000cf94cf7223 */ /* 0x040fe20000010060 */
[----:B------:R-:W-:Y:S02]  /*4550*/  HADD2.F32 R94, -RZ, R85.H1_H1 ;  /* 0x30000055ff5e7230 */ /* 0x000fe40000004100 */
[----:B------:R-:W-:Y:S01]  /*4560*/  FFMA.FTZ R154, R148, R111, R92 ;  /* 0x0000006f949a7223 */ /* 0x000fe2000001005c */
[--C-:B------:R-:W-:Y:S01]  /*4570*/  HADD2.F32 R92, -RZ, R86.reuse.H0_H0 ;  /* 0x20000056ff5c7230 */ /* 0x100fe20000004100 */
[----:B------:R-:W0:Y:S01]  /*4580*/  LDC.64 R96, c[0x0][0x478] ;  /* 0x00011e00ff607b82 */ /* 0x000e220000000a00 */
[----:B------:R-:W-:Y:S01]  /*4590*/  FADD.FTZ R219, R206, -R219 ;  /* 0x800000dbcedb7221 */ /* 0x000fe20000010000 */
[----:B------:R-:W-:Y:S01]  /*45a0*/  FADD.FTZ R113, R210, -R113 ;  /* 0x80000071d2717221 */ /* 0x000fe20000010000 */
[----:B------:R-:W-:Y:S01]  /*45b0*/  FADD.FTZ R215, R214, -R215 ;  /* 0x800000d7d6d77221 */ /* 0x000fe20000010000 */
[----:B------:R-:W-:Y:S01]  /*45c0*/  FADD.FTZ R115, R216, -R115 ;  /* 0x80000073d8737221 */ /* 0x000fe20000010000 */
[C---:B------:R-:W-:Y:S01]  /*45d0*/  FFMA.FTZ R219, R148.reuse, R219, R98 ;  /* 0x000000db94db7223 */ /* 0x040fe20000010062 */
[C---:B------:R-:W-:Y:S01]  /*45e0*/  FFMA.FTZ R156, R148.reuse, R113, R94 ;  /* 0x00000071949c7223 */ /* 0x040fe2000001005e */
[----:B------:R-:W-:Y:S01]  /*45f0*/  FFMA.FTZ R215, R148, R215, R92 ;  /* 0x000000d794d77223 */ /* 0x000fe2000001005c */
[----:B------:R-:W1:Y:S01]  /*4600*/  LDC.64 R106, c[0x0][0x468] ;  /* 0x00011a00ff6a7b82 */ /* 0x000e620000000a00 */
[----:B------:R-:W-:-:S02]  /*4610*/  HADD2.F32 R98, -RZ, R86.H1_H1 ;  /* 0x30000056ff627230 */ /* 0x000fc40000004100 */
[----:B------:R-:W-:Y:S01]  /*4620*/  FADD.FTZ R217, R217, -R220 ;  /* 0x800000dcd9d97221 */ /* 0x000fe20000010000 */
[--C-:B------:R-:W-:Y:S02]  /*4630*/  HADD2.F32 R94, -RZ, R87.reuse.H0_H0 ;  /* 0x20000057ff5e7230 */ /* 0x100fe40000004100 */
[----:B------:R-:W-:Y:S01]  /*4640*/  FADD.FTZ R175, R175, -R100 ;  /* 0x80000064afaf7221 */ /* 0x000fe20000010000 */
[----:B------:R-:W-:Y:S02]  /*4650*/  HADD2.F32 R92, -RZ, R87.H1_H1 ;  /* 0x30000057ff5c7230 */ /* 0x000fe40000004100 */
[C---:B------:R-:W-:Y:S01]  /*4660*/  FFMA.FTZ R157, R148.reuse, R115, R98 ;  /* 0x00000073949d7223 */ /* 0x040fe20000010062 */
[----:B------:R-:W-:Y:S02]  /*4670*/  HADD2.F32 R100, -RZ, R91.H1_H1 ;  /* 0x3000005bff647230 */ /* 0x000fe40000004100 */
[C---:B------:R-:W-:Y:S01]  /*4680*/  FFMA.FTZ R213, R148.reuse, R213, R94 ;  /* 0x000000d594d57223 */ /* 0x040fe2000001005e */
[----:B------:R-:W-:Y:S01]  /*4690*/  FADD.FTZ R227, R227, -R230 ;  /* 0x800000e6e3e37221 */ /* 0x000fe20000010000 */
[----:B------:R-:W-:Y:S01]  /*46a0*/  FFMA.FTZ R217, R148, R217, R92 ;  /* 0x000000d994d97223 */ /* 0x000fe2000001005c */
[----:B------:R-:W-:-:S02]  /*46b0*/  HADD2.F32 R94, -RZ, R88.H0_H0 ;  /* 0x20000058ff5e7230 */ /* 0x000fc40000004100 */
[----:B------:R-:W-:Y:S01]  /*46c0*/  FADD.FTZ R221, R221, -R222 ;  /* 0x800000dedddd7221 */ /* 0x000fe20000010000 */
[----:B------:R-:W-:Y:S02]  /*46d0*/  HADD2.F32 R98, -RZ, R88.H1_H1 ;  /* 0x30000058ff627230 */ /* 0x000fe40000004100 */
[----:B------:R-:W-:Y:S01]  /*46e0*/  FADD.FTZ R109, R172, -R109 ;  /* 0x8000006dac6d7221 */ /* 0x000fe20000010000 */
[----:B------:R-:W-:Y:S02]  /*46f0*/  HADD2.F32 R92, -RZ, R89.H0_H0 ;  /* 0x20000059ff5c7230 */ /* 0x000fe40000004100 */
[C---:B------:R-:W-:Y:S01]  /*4700*/  FFMA.FTZ R227, R148.reuse, R227, R100 ;  /* 0x000000e394e37223 */ /* 0x040fe20000010064 */
[----:B------:R-:W-:Y:S02]  /*4710*/  HADD2.F32 R93, -RZ, R76.H0_H0 ;  /* 0x2000004cff5d7230 */ /* 0x000fe40000004100 */
[C---:B------:R-:W-:Y:S01]  /*4720*/  FFMA.FTZ R209, R148.reuse, R209, R94 ;  /* 0x000000d194d17223 */ /* 0x040fe2000001005e */
[C---:B------:R-:W-:Y:S01]  /*4730*/  FFMA.FTZ R221, R148.reuse, R221, R98 ;  /* 0x000000dd94dd7223 */ /* 0x040fe20000010062 */
[----:B------:R-:W-:Y:S01]  /*4740*/  FFMA.FTZ R223, R148, R223, R92 ;  /* 0x000000df94df7223 */ /* 0x000fe2000001005c */
[----:B------:R-:W-:-:S02]  /*4750*/  HADD2.F32 R100, -RZ, R91.H0_H0 ;  /* 0x2000005bff647230 */ /* 0x000fc40000004100 */
[----:B------:R-:W-:Y:S01]  /*4760*/  FADD.FTZ R179, R179, -R102 ;  /* 0x80000066b3b37221 */ /* 0x000fe20000010000 */
[----:B------:R-:W-:Y:S01]  /*4770*/  FFMA.FTZ R93, R148, R109, R93 ;  /* 0x0000006d945d7223 */ /* 0x000fe2000001005d */
[----:B------:R-:W-:Y:S02]  /*4780*/  HADD2.F32 R94, -RZ, R89.H1_H1 ;  /* 0x30000059ff5e7230 */ /* 0x000fe40000004100 */
[----:B------:R-:W-:Y:S01]  /*4790*/  FADD.FTZ R117, R224, -R117 ;  /* 0x80000075e0757221 */ /* 0x000fe20000010000 */
[--C-:B------:R-:W-:Y:S02]  /*47a0*/  HADD2.F32 R98, -RZ, R90.reuse.H0_H0 ;  /* 0x2000005aff627230 */ /* 0x100fe40000004100 */
[----:B------:R-:W-:Y:S01]  /*47b0*/  FADD.FTZ R225, R225, -R228 ;  /* 0x800000e4e1e17221 */ /* 0x000fe20000010000 */
[----:B------:R-:W-:Y:S02]  /*47c0*/  HADD2.F32 R92, -RZ, R90.H1_H1 ;  /* 0x3000005aff5c7230 */ /* 0x000fe40000004100 */
[-C--:B------:R-:W-:Y:S01]  /*47d0*/  FMUL.FTZ R95, R103, R104.reuse ;  /* 0x00000068675f7220 */ /* 0x080fe20000410000 */
[----:B------:R-:W-:Y:S01]  /*47e0*/  FFMA.FTZ R179, R148, R179, R100 ;  /* 0x000000b394b37223 */ /* 0x000fe20000010064 */
[C---:B------:R-:W-:Y:S01]  /*47f0*/  F2FP.F16.F32.PACK_AB R103, R108.reuse, R103 ;  /* 0x000000676c67723e */ /* 0x040fe200000000ff */
[-C--:B------:R-:W-:Y:S01]  /*4800*/  FMUL.FTZ R110, R108, R104.reuse ;  /* 0x000000686c6e7220 */ /* 0x080fe20000410000 */
[C---:B------:R-:W-:Y:S01]  /*4810*/  FFMA.FTZ R158, R148.reuse, R117, R94 ;  /* 0x00000075949e7223 */ /* 0x040fe2000001005e */
[C---:B------:R-:W-:Y:S01]  /*4820*/  FFMA.FTZ R175, R148.reuse, R175, R98 ;  /* 0x000000af94af7223 */ /* 0x040fe20000010062 */
[----:B------:R-:W-:Y:S01]  /*4830*/  FFMA.FTZ R225, R148, R225, R92 ;  /* 0x000000e194e17223 */ /* 0x000fe2000001005c */
[-C--:B------:R-:W-:Y:S01]  /*4840*/  FMUL.FTZ R105, R101, R104.reuse ;  /* 0x0000006865697220 */ /* 0x080fe20000410000 */
[----:B------:R-:W-:Y:S01]  /*4850*/  F2FP.F16.F32.PACK_AB R100, R193, R93 ;  /* 0x0000005dc164723e */ /* 0x000fe200000000ff */
[----:B------:R-:W-:Y:S01]  /*4860*/  FMUL.FTZ R108, R189, R104 ;  /* 0x00000068bd6c7220 */ /* 0x000fe20000410000 */
[----:B------:R-:W-:Y:S01]  /*4870*/  F2FP.F16.F32.PACK_AB R102, R185, R187 ;  /* 0x000000bbb966723e */ /* 0x000fe200000000ff */
[----:B0-----:R-:W-:-:S04]  /*4880*/  IMAD.WIDE.U32 R98, R155, 0x10, R96 ;  /* 0x000000109b627825 */ /* 0x001fc800078e0060 */
[-C--:B------:R-:W-:Y:S01]  /*4890*/  FMUL.FTZ R92, R93, R104.reuse ;  /* 0x000000685d5c7220 */ /* 0x080fe20000410000 */
[-C--:B------:R-:W-:Y:S01]  /*48a0*/  FMUL.FTZ R94, R187, R104.reuse ;  /* 0x00000068bb5e7220 */ /* 0x080fe20000410000 */
[----:B------:R-:W-:Y:S01]  /*48b0*/  F2FP.F16.F32.PACK_AB R101, R189, R101 ;  /* 0x00000065bd65723e */ /* 0x000fe200000000ff */
[-C--:B------:R-:W-:Y:S01]  /*48c0*/  FMUL.FTZ R185, R185, R104.reuse ;  /* 0x00000068b9b97220 */ /* 0x080fe20000410000 */
[----:B------:R-:W-:Y:S01]  /*48d0*/  FMUL.FTZ R193, R193, R104 ;  /* 0x00000068c1c17220 */ /* 0x000fe20000410000 */
[----:B------:R-:W-:Y:S01]  /*48e0*/  F2FP.F16.F32.PACK_AB R95, R110, R95 ;  /* 0x0000005f6e5f723e */ /* 0x000fe200000000ff */
[--C-:B------:R-:W-:Y:S01]  /*48f0*/  IMAD.WIDE.U32 R112, R151, 0x10, R96.reuse ;  /* 0x0000001097707825 */ /* 0x100fe200078e0060 */
[----:B------:R-:W-:Y:S01]  /*4900*/  F2FP.F16.F32.PACK_AB R93, R108, R105 ;  /* 0x000000696c5d723e */ /* 0x000fe200000000ff */
[----:B------:R0:W-:Y:S01]  /*4910*/  STG.E.128 desc[UR4][R98.64], R100 ;  /* 0x0000006462007986 */ /* 0x0001e2000c101d04 */
[----:B------:R-:W-:Y:S01]  /*4920*/  F2FP.F16.F32.PACK_AB R94, R185, R94 ;  /* 0x0000005eb95e723e */ /* 0x000fe200000000ff */
[----:B------:R-:W-:Y:S01]  /*4930*/  IMAD.WIDE.U32 R108, R149, 0x10, R96 ;  /* 0x00000010956c7825 */ /* 0x000fe200078e0060 */
[----:B------:R-:W-:-:S03]  /*4940*/  F2FP.F16.F32.PACK_AB R92, R193, R92 ;  /* 0x0000005cc15c723e */ /* 0x000fc600000000ff */
[CC--:B------:R-:W-:Y:S01]  /*4950*/  FMUL.FTZ R105, R122.reuse, R104.reuse ;  /* 0x000000687a697220 */ /* 0x0c0fe20000410000 */
[----:B------:R-:W-:Y:S01]  /*4960*/  FMUL.FTZ R148, R217, R104 ;  /* 0x00000068d9947220 */ /* 0x000fe20000410000 */
[----:B------:R-:W-:Y:S01]  /*4970*/  IMAD.WIDE.U32 R114, R153, 0x10, R96 ;  /* 0x0000001099727825 */ /* 0x000fe200078e0060 */
[----:B------:R-:W-:-:S03]  /*4980*/  F2FP.F16.F32.PACK_AB R96, R122, R199 ;  /* 0x000000c77a60723e */ /* 0x000fc600000000ff */
[----:B------:R-:W-:Y:S01]  /*4990*/  FMUL.FTZ R122, R207, R104 ;  /* 0x00000068cf7a7220 */ /* 0x000fe20000410000 */
[----:B------:R-:W-:Y:S01]  /*49a0*/  F2FP.F16.F32.PACK_AB R97, R123, R201 ;  /* 0x000000c97b61723e */ /* 0x000fe200000000ff */
[----:B-1----:R-:W-:-:S04]  /*49b0*/  IMAD.WIDE.U32 R110, R155, 0x10, R106 ;  /* 0x000000109b6e7825 */ /* 0x002fc800078e006a */
[-C--:B------:R-:W-:Y:S01]  /*49c0*/  FMUL.FTZ R155, R179, R104.reuse ;  /* 0x00000068b39b7220 */ /* 0x080fe20000410000 */
[--C-:B------:R-:W-:Y:S01]  /*49d0*/  IMAD.WIDE.U32 R116, R149, 0x10, R106.reuse ;  /* 0x0000001095747825 */ /* 0x100fe200078e006a */
[----:B------:R1:W-:Y:S03]  /*49e0*/  STG.E.128 desc[UR4][R110.64], R92 ;  /* 0x0000005c6e007986 */ /* 0x0003e6000c101d04 */
[----:B------:R-:W-:Y:S01]  /*49f0*/  FMUL.FTZ R149, R209, R104 ;  /* 0x00000068d1957220 */ /* 0x000fe20000410000 */
[----:B0-----:R-:W-:Y:S01]  /*4a00*/  F2FP.F16.F32.PACK_AB R98, R150, R203 ;  /* 0x000000cb9662723e */ /* 0x001fe200000000ff */
[----:B------:R-:W-:Y:S01]  /*4a10*/  IMAD.WIDE.U32 R118, R151, 0x10, R106 ;  /* 0x0000001097767825 */ /* 0x000fe200078e006a */
[----:B------:R-:W-:-:S03]  /*4a20*/  F2FP.F16.F32.PACK_AB R99, R152, R205 ;  /* 0x000000cd9863723e */ /* 0x000fc600000000ff */
[-C--:B------:R-:W-:Y:S01]  /*4a30*/  FMUL.FTZ R100, R199, R104.reuse ;  /* 0x00000068c7647220 */ /* 0x080fe20000410000 */
[----:B------:R-:W-:Y:S01]  /*4a40*/  FMUL.FTZ R101, R201, R104 ;  /* 0x00000068c9657220 */ /* 0x000fe20000410000 */
[----:B------:R-:W-:-:S04]  /*4a50*/  IMAD.WIDE.U32 R120, R153, 0x10, R106 ;  /* 0x0000001099787825 */ /* 0x000fc800078e006a */
        /* <DEDUP_REMOVED lines=9> */
[----:B-1----:R-:W-:Y:S01]  /*4af0*/  F2FP.F16.F32.PACK_AB R94, R157, R215 ;  /* 0x000000d79d5e723e */ /* 0x002fe200000000ff */
[-C--:B------:R-:W-:Y:S01]  /*4b00*/  FMUL.FTZ R111, R156, R104.reuse ;  /* 0x000000689c6f7220 */ /* 0x080fe20000410000 */
[-C--:B------:R-:W-:Y:S01]  /*4b10*/  FMUL.FTZ R110, R215, R104.reuse ;  /* 0x00000068d76e7220 */ /* 0x080fe20000410000 */
[-C--:B------:R-:W-:Y:S01]  /*4b20*/  FMUL.FTZ R157, R157, R104.reuse ;  /* 0x000000689d9d7220 */ /* 0x080fe20000410000 */
[----:B------:R-:W-:Y:S01]  /*4b30*/  F2FP.F16.F32.PACK_AB R92, R154, R207 ;  /* 0x000000cf9a5c723e */ /* 0x000fe200000000ff */
[-C--:B------:R-:W-:Y:S01]  /*4b40*/  FMUL.FTZ R153, R175, R104.reuse ;  /* 0x00000068af997220 */ /* 0x080fe20000410000 */
[----:B------:R-:W-:Y:S01]  /*4b50*/  F2FP.F16.F32.PACK_AB R93, R156, R219 ;  /* 0x000000db9c5d723e */ /* 0x000fe200000000ff */
[----:B------:R-:W-:Y:S01]  /*4b60*/  FMUL.FTZ R156, R227, R104 ;  /* 0x00000068e39c7220 */ /* 0x000fe20000410000 */
[----:B------:R-:W-:-:S02]  /*4b70*/  F2FP.F16.F32.PACK_AB R103, R152, R103 ;  /* 0x000000679867723e */ /* 0x000fc400000000ff */
[----:B------:R-:W-:Y:S02]  /*4b80*/  F2FP.F16.F32.PACK_AB R102, R107, R102 ;  /* 0x000000666b66723e */ /* 0x000fe400000000ff */
[----:B------:R-:W-:Y:S01]  /*4b90*/  F2FP.F16.F32.PACK_AB R101, R106, R101 ;  /* 0x000000656a65723e */ /* 0x000fe200000000ff */
[-C--:B0-----:R-:W-:Y:S01]  /*4ba0*/  FMUL.FTZ R109, R154, R104.reuse ;  /* 0x000000689a6d7220 */ /* 0x081fe20000410000 */
[-C--:B------:R-:W-:Y:S01]  /*4bb0*/  FMUL.FTZ R108, R219, R104.reuse ;  /* 0x00000068db6c7220 */ /* 0x080fe20000410000 */
[C---:B------:R-:W-:Y:S01]  /*4bc0*/  F2FP.F16.F32.PACK_AB R97, R158.reuse, R223 ;  /* 0x000000df9e61723e */ /* 0x040fe200000000ff */
[-C--:B------:R-:W-:Y:S01]  /*4bd0*/  FMUL.FTZ R158, R158, R104.reuse ;  /* 0x000000689e9e7220 */ /* 0x080fe20000410000 */
[----:B------:R-:W-:Y:S01]  /*4be0*/  FMUL.FTZ R154, R225, R104 ;  /* 0x00000068e19a7220 */ /* 0x000fe20000410000 */
[----:B------:R-:W-:Y:S02]  /*4bf0*/  F2FP.F16.F32.PACK_AB R100, R105, R100 ;  /* 0x000000646964723e */ /* 0x000fe400000000ff */
[----:B------:R-:W-:-:S02]  /*4c00*/  F2FP.F16.F32.PACK_AB R95, R217, R213 ;  /* 0x000000d5d95f723e */ /* 0x000fc400000000ff */
[----:B------:R-:W-:Y:S01]  /*4c10*/  F2FP.F16.F32.PACK_AB R107, R148, R123 ;  /* 0x0000007b946b723e */ /* 0x000fe200000000ff */
[----:B------:R2:W-:Y:S01]  /*4c20*/  STG.E.128 desc[UR4][R116.64], R100 ;  /* 0x0000006474007986 */ /* 0x0005e2000c101d04 */
        /* <DEDUP_REMOVED lines=12> */
[----:B------:R-:W-:-:S05]  /*4cf0*/  F2FP.F16.F32.PACK_AB R108, R150, R149 ;  /* 0x00000095966c723e */ /* 0x000fca00000000ff */
[----:B------:R2:W-:Y:S02]  /*4d00*/  STG.E.128 desc[UR4][R120.64], R108 ;  /* 0x0000006c78007986 */ /* 0x0005e4000c101d04 */
.L_x_7966:
        /* <DEDUP_REMOVED lines=68> */
.L_x_7963:
        /* <DEDUP_REMOVED lines=24> */
.L_x_7969:
        /* <DEDUP_REMOVED lines=11> */
.L_x_15679:


//--------------------- .text._ZN10layer_norm13ln_bwd_kernelINS_13Kernel_traitsIf6__halfS2_S2_fjLj8192ELj1ELj1ELj8ELj16ENS_18Kernel_traits_baseILj8192EfS2_S2_S2_fjLj256EEEEELb0ELb0ELb1ELb0EEEvNS_9BwdParamsE --------------------------
	.section	.text._ZN10layer_norm13ln_bwd_kernelINS_13Kernel_traitsIf6__halfS2_S2_fjLj8192ELj1ELj1ELj8ELj16ENS_18Kernel_traits_baseILj8192EfS2_S2_S2_fjLj256EEEEELb0ELb0ELb1ELb0EEEvNS_9BwdParamsE,"ax",@progbits
	.align	128
        .global         _ZN10layer_norm13ln_bwd_kernelINS_13Kernel_traitsIf6__halfS2_S2_fjLj8192ELj1ELj1ELj8ELj16ENS_18Kernel_traits_baseILj8192EfS2_S2_S2_fjLj256EEEEELb0ELb0ELb1ELb0EEEvNS_9BwdParamsE
        .type           _ZN10layer_norm13ln_bwd_kernelINS_13Kernel_traitsIf6__halfS2_S2_fjLj8192ELj1ELj1ELj8ELj16ENS_18Kernel_traits_baseILj8192EfS2_S2_S2_fjLj256EEEEELb0ELb0ELb1ELb0EEEvNS_9BwdParamsE,@function
        .size           _ZN10layer_norm13ln_bwd_kernelINS_13Kernel_traitsIf6__halfS2_S2_fjLj8192ELj1ELj1ELj8ELj16ENS_18Kernel_traits_baseILj8192EfS2_S2_S2_fjLj256EEEEELb0ELb0ELb1ELb0EEEvNS_9BwdParamsE,(.L_x_15680 - _ZN10layer_norm13ln_bwd_kernelINS_13Kernel_traitsIf6__halfS2_S2_fjLj8192ELj1ELj1ELj8ELj16ENS_18Kernel_traits_baseILj8192EfS2_S2_S2_fjLj256EEEEELb0ELb0ELb1ELb0EEEvNS_9BwdParamsE)
        .other          _ZN10layer_norm13ln_bwd_kernelINS_13Kernel_traitsIf6__halfS2_S2_fjLj8192ELj1ELj1ELj8ELj16ENS_18Kernel_traits_baseILj8192EfS2_S2_S2_fjLj256EEEEELb0ELb0ELb1ELb0EEEvNS_9BwdParamsE,@"STO_CUDA_ENTRY STV_DEFAULT"
_ZN10layer_norm13ln_bwd_kernelINS_13Kernel_traitsIf6__halfS2_S2_fjLj8192ELj1ELj1ELj8ELj16ENS_18Kernel_traits_baseILj8192EfS2_S2_S2_fjLj256EEEEELb0ELb0ELb1ELb0EEEvNS_9BwdParamsE:
.text._ZN10layer_norm13ln_bwd_kernelINS_13Kernel_traitsIf6__halfS2_S2_fjLj8192ELj1ELj1ELj8ELj16ENS_18Kernel_traits_baseILj8192EfS2_S2_S2_fjLj256EEEEELb0ELb0ELb1ELb0EEEvNS_9BwdParamsE:
        /* <DEDUP_REMOVED lines=108> */
.L_x_8034:
        /* <DEDUP_REMOVED lines=50> */
[----:B------:R-:W-:Y:S01]  /*09e0*/  IADD3 R161, PT, PT, R161, 0x100, RZ ;  /* 0x00000100a1a17810 */ /* 0x000fe20007ffe0ff */
[--C-:B--2---:R-:W-:Y:S02]  /*09f0*/  HADD2.F32 R3, -RZ, R8.reuse.H0_H0 ;  /* 0x20000008ff037230 */ /* 0x104fe40000004100 */
[----:B------:R-:W-:Y:S02]  /*0a00*/  HADD2.F32 R19, -RZ, R8.H1_H1 ;  /* 0x30000008ff137230 */ /* 0x000fe40000004100 */
[--C-:B------:R-:W-:Y:S02]  /*0a10*/  HADD2.F32 R21, -RZ, R9.reuse.H0_H0 ;  /* 0x20000009ff157230 */ /* 0x100fe40000004100 */
[----:B------:R-:W-:Y:S01]  /*0a20*/  FADD.FTZ R8, -R160, R3 ;  /* 0x00000003a0087221 */ /* 0x000fe20000010100 */
[----:B------:R-:W-:-:S02]  /*0a30*/  HADD2.F32 R153, -RZ, R9.H1_H1 ;  /* 0x30000009ff997230 */ /* 0x000fc40000004100 */
[--C-:B------:R-:W-:Y:S02]  /*0a40*/  HADD2.F32 R155, -RZ, R10.reuse.H0_H0 ;  /* 0x2000000aff9b7230 */ /* 0x100fe40000004100 */
[C---:B-----5:R-:W-:Y:S01]  /*0a50*/  FMUL.FTZ R3, R5.reuse, R8 ;  /* 0x0000000805037220 */ /* 0x060fe20000410000 */
[----:B------:R-:W-:Y:S02]  /*0a60*/  HADD2.F32 R159, -RZ, R10.H1_H1 ;  /* 0x3000000aff9f7230 */ /* 0x000fe40000004100 */
[C---:B------:R-:W-:Y:S01]  /*0a70*/  FADD.FTZ R10, -R160.reuse, R19 ;  /* 0x00000013a00a7221 */ /* 0x040fe20000010100 */
[----:B---3--:R-:W-:Y:S02]  /*0a80*/  HADD2.F32 R9, -RZ, R12.H0_H0 ;  /* 0x2000000cff097230 */ /* 0x008fe40000004100 */
[----:B------:R-:W-:Y:S01]  /*0a90*/  FADD.FTZ R20, -R160, R155 ;  /* 0x0000009ba0147221 */ /* 0x000fe20000010100 */
[--C-:B------:R-:W-:Y:S02]  /*0aa0*/  HADD2.F32 R157, -RZ, R14.reuse.H0_H0 ;  /* 0x2000000eff9d7230 */ /* 0x100fe40000004100 */
[----:B------:R-:W-:Y:S01]  /*0ab0*/  FMUL.FTZ R8, R5, R10 ;  /* 0x0000000a05087220 */ /* 0x000fe20000410000 */
[----:B------:R-:W-:-:S02]  /*0ac0*/  HADD2.F32 R152, -RZ, R14.H1_H1 ;  /* 0x3000000eff987230 */ /* 0x000fc40000004100 */
[----:B------:R-:W-:Y:S01]  /*0ad0*/  FADD.FTZ R14, -R160, R21 ;  /* 0x00000015a00e7221 */ /* 0x000fe20000010100 */
[--C-:B------:R-:W-:Y:S02]  /*0ae0*/  HADD2.F32 R163, -RZ, R11.reuse.H0_H0 ;  /* 0x2000000bffa37230 */ /* 0x100fe40000004100 */
[----:B------:R-:W-:Y:S01]  /*0af0*/  FADD.FTZ R68, R68, R9 ;  /* 0x0000000944447221 */ /* 0x000fe20000010000 */
[----:B------:R-:W-:Y:S02]  /*0b00*/  HADD2.F32 R11, -RZ, R11.H1_H1 ;  /* 0x3000000bff0b7230 */ /* 0x000fe40000004100 */
[-C--:B------:R-:W-:Y:S01]  /*0b10*/  FFMA.FTZ R100, R3, R9.reuse, R100 ;  /* 0x0000000903647223 */ /* 0x080fe20000010064 */
[----:B------:R-:W-:Y:S02]  /*0b20*/  HADD2.F32 R12, -RZ, R12.H1_H1 ;  /* 0x3000000cff0c7230 */ /* 0x000fe40000004100 */
[----:B------:R-:W-:Y:S01]  /*0b30*/  FMUL.FTZ R10, R132, R9 ;  /* 0x00000009840a7220 */ /* 0x000fe20000410000 */
[----:B0-----:R-:W-:-:S02]  /*0b40*/  HADD2.F32 R17, -RZ, R13.H0_H0 ;  /* 0x2000000dff117230 */ /* 0x001fc40000004100 */
[C---:B------:R-:W-:Y:S01]  /*0b50*/  FMUL.FTZ R9, R5.reuse, R14 ;  /* 0x0000000e05097220 */ /* 0x040fe20000410000 */
[----:B------:R-:W-:Y:S02]  /*0b60*/  HADD2.F32 R18, -RZ, R13.H1_H1 ;  /* 0x3000000dff127230 */ /* 0x000fe40000004100 */
[C---:B------:R-:W-:Y:S01]  /*0b70*/  FADD.FTZ R16, -R160.reuse, R153 ;  /* 0x00000099a0107221 */ /* 0x040fe20000010100 */
[----:B------:R-:W-:Y:S01]  /*0b80*/  FADD.FTZ R156, -R160, R11 ;  /* 0x0000000ba09c7221 */ /* 0x000fe20000010100 */
[----:B------:R-:W-:Y:S01]  /*0b90*/  FMUL.FTZ R13, R5, R20 ;  /* 0x00000014050d7220 */ /* 0x000fe20000410000 */
[-C--:B------:R-:W-:Y:S01]  /*0ba0*/  FMUL.FTZ R11, R133, R12.reuse ;  /* 0x0000000c850b7220 */ /* 0x080fe20000410000 */
[----:B------:R-:W-:Y:S01]  /*0bb0*/  FADD.FTZ R70, R70, R17 ;  /* 0x0000001146467221 */ /* 0x000fe20000010000 */
[-C--:B------:R-:W-:Y:S01]  /*0bc0*/  FFMA.FTZ R102, R9, R17.reuse, R102 ;  /* 0x0000001109667223 */ /* 0x080fe20000010066 */
[----:B------:R-:W-:Y:S01]  /*0bd0*/  FMUL.FTZ R14, R134, R17 ;  /* 0x00000011860e7220 */ /* 0x000fe20000410000 */
[----:B------:R-:W-:Y:S01]  /*0be0*/  FADD.FTZ R20, RZ, R10 ;  /* 0x0000000aff147221 */ /* 0x000fe20000010000 */
[----:B------:R-:W-:Y:S01]  /*0bf0*/  FADD.FTZ R69, R69, R12 ;  /* 0x0000000c45457221 */ /* 0x000fe20000010000 */
[----:B------:R-:W-:Y:S01]  /*0c00*/  FFMA.FTZ R101, R8, R12, R101 ;  /* 0x0000000c08657223 */ /* 0x000fe20000010065 */
[----:B------:R-:W-:Y:S01]  /*0c10*/  FFMA.FTZ R17, R3, R10, RZ ;  /* 0x0000000a03117223 */ /* 0x000fe200000100ff */
[----:B------:R-:W-:Y:S01]  /*0c20*/  FMUL.FTZ R12, R5, R16 ;  /* 0x00000010050c7220 */ /* 0x000fe20000410000 */
[----:B------:R-:W-:Y:S01]  /*0c30*/  FADD.FTZ R22, -R160, R159 ;  /* 0x0000009fa0167221 */ /* 0x000fe20000010100 */
[----:B------:R-:W-:Y:S01]  /*0c40*/  FADD.FTZ R19, R20, R11 ;  /* 0x0000000b14137221 */ /* 0x000fe20000010000 */
[----:B------:R-:W-:-:S02]  /*0c50*/  HADD2.F32 R165, -RZ, R15.H0_H0 ;  /* 0x2000000fffa57230 */ /* 0x000fc40000004100 */
[----:B------:R-:W-:Y:S01]  /*0c60*/  FFMA.FTZ R20, R8, R11, R17 ;  /* 0x0000000b08147223 */ /* 0x000fe20000010011 */
[----:B------:R-:W-:Y:S02]  /*0c70*/  HADD2.F32 R158, -RZ, R15.H1_H1 ;  /* 0x3000000fff9e7230 */ /* 0x000fe40000004100 */
[----:B------:R-:W-:Y:S01]  /*0c80*/  FADD.FTZ R71, R71, R18 ;  /* 0x0000001247477221 */ /* 0x000fe20000010000 */
[-C--:B------:R-:W-:Y:S01]  /*0c90*/  FFMA.FTZ R103, R12, R18.reuse, R103 ;  /* 0x000000120c677223 */ /* 0x080fe20000010067 */
        /* <DEDUP_REMOVED lines=8> */
[-C--:B------:R-:W-:Y:S01]  /*0d20*/  FFMA.FTZ R97, R18, R152.reuse, R97 ;  /* 0x0000009812617223 */ /* 0x080fe20000010061 */
[----:B------:R-:W-:Y:S01]  /*0d30*/  FMUL.FTZ R17, R129, R152 ;  /* 0x0000009881117220 */ /* 0x000fe20000410000 */
[----:B------:R-:W-:Y:S01]  /*0d40*/  FADD.FTZ R152, R153, R16 ;  /* 0x0000001099987221 */ /* 0x000fe20000010000 */
[----:B------:R-:W-:Y:S01]  /*0d50*/  FADD.FTZ R154, -R160, R163 ;  /* 0x000000a3a09a7221 */ /* 0x000fe20000010100 */
[----:B------:R-:W-:Y:S01]  /*0d60*/  FFMA.FTZ R21, R13, R16, R22 ;  /* 0x000000100d157223 */ /* 0x000fe20000010016 */
        /* <DEDUP_REMOVED lines=16> */
.L_x_7974:
[----:B----4-:R-:W-:Y:S05]  /*0e70*/  BSYNC.RECONVERGENT B1 ;  /* 0x0000000000017941 */ /* 0x010fea0003800200 */
.L_x_7973:
        /* <DEDUP_REMOVED lines=20> */
[C---:B------:R-:W-:Y:S01]  /*0fc0*/  FADD.FTZ R26, -R160.reuse, R159 ;  /* 0x0000009fa01a7221 */ /* 0x040fe20000010100 */
[--C-:B------:R-:W-:Y:S02]  /*0fd0*/  HADD2.F32 R167, -RZ, R25.reuse.H1_H1 ;  /* 0x30000019ffa77230 */ /* 0x100fe40000004100 */
[C---:B-----5:R-:W-:Y:S01]  /*0fe0*/  FMUL.FTZ R23, R5.reuse, R24 ;  /* 0x0000001805177220 */ /* 0x060fe20000410000 */
[----:B------:R-:W-:Y:S02]  /*0ff0*/  HADD2.F32 R165, -RZ, R25.H0_H0 ;  /* 0x20000019ffa57230 */ /* 0x000fe40000004100 */
[----:B------:R-:W-:Y:S01]  /*1000*/  FMUL.FTZ R24, R5, R26 ;  /* 0x0000001a05187220 */ /* 0x000fe20000410000 */
[--C-:B------:R-:W-:Y:S02]  /*1010*/  HADD2.F32 R173, -RZ, R27.reuse.H0_H0 ;  /* 0x2000001bffad7230 */ /* 0x100fe40000004100 */
[----:B------:R-:W-:Y:S01]  /*1020*/  FADD.FTZ R158, -R160, R167 ;  /* 0x000000a7a09e7221 */ /* 0x000fe20000010100 */
[----:B------:R-:W-:-:S02]  /*1030*/  HADD2.F32 R27, -RZ, R27.H1_H1 ;  /* 0x3000001bff1b7230 */ /* 0x000fc40000004100 */
[C---:B------:R-:W-:Y:S01]  /*1040*/  FADD.FTZ R164, -R160.reuse, R169 ;  /* 0x000000a9a0a47221 */ /* 0x040fe20000010100 */
[--C-:B---3--:R-:W-:Y:S02]  /*1050*/  HADD2.F32 R25, -RZ, R28.reuse.H0_H0 ;  /* 0x2000001cff197230 */ /* 0x108fe40000004100 */
[C---:B------:R-:W-:Y:S01]  /*1060*/  FADD.FTZ R170, -R160.reuse, R171 ;  /* 0x000000aba0aa7221 */ /* 0x040fe20000010100 */
[----:B------:R-:W-:Y:S02]  /*1070*/  HADD2.F32 R28, -RZ, R28.H1_H1 ;  /* 0x3000001cff1c7230 */ /* 0x000fe40000004100 */
[----:B------:R-:W-:Y:S01]  /*1080*/  FADD.FTZ R174, -R160, R27 ;  /* 0x0000001ba0ae7221 */ /* 0x000fe20000010100 */
[--C-:B------:R-:W-:Y:S02]  /*1090*/  HADD2.F32 R155, -RZ, R30.reuse.H0_H0 ;  /* 0x2000001eff9b7230 */ /* 0x100fe40000004100 */
[----:B------:R-:W-:Y:S01]  /*10a0*/  FADD.FTZ R60, R60, R25 ;  /* 0x000000193c3c7221 */ /* 0x000fe20000010000 */
[----:B------:R-:W-:-:S02]  /*10b0*/  HADD2.F32 R154, -RZ, R30.H1_H1 ;  /* 0x3000001eff9a7230 */ /* 0x000fc40000004100 */
[----:B------:R-:W-:Y:S01]  /*10c0*/  FADD.FTZ R30, -R160, R165 ;  /* 0x000000a5a01e7221 */ /* 0x000fe20000010100 */
[--C-:B0-----:R-:W-:Y:S02]  /*10d0*/  HADD2.F32 R152, -RZ, R29.reuse.H1_H1 ;  /* 0x3000001dff987230 */ /* 0x101fe40000004100 */
[----:B------:R-:W-:Y:S01]  /*10e0*/  FADD.FTZ R61, R61, R28 ;  /* 0x0000001c3d3d7221 */ /* 0x000fe20000010000 */
[-C--:B------:R-:W-:Y:S01]  /*10f0*/  FFMA.FTZ R93, R24, R28.reuse, R93 ;  /* 0x0000001c185d7223 */ /* 0x080fe2000001005d */
[----:B------:R-:W-:Y:S01]  /*1100*/  FMUL.FTZ R27, R125, R28 ;  /* 0x0000001c7d1b7220 */ /* 0x000fe20000410000 */
[----:B------:R-:W-:Y:S02]  /*1110*/  HADD2.F32 R153, -RZ, R29.H0_H0 ;  /* 0x2000001dff997230 */ /* 0x000fe40000004100 */
[-C--:B------:R-:W-:Y:S01]  /*1120*/  FFMA.FTZ R92, R23, R25.reuse, R92 ;  /* 0x00000019175c7223 */ /* 0x080fe2000001005c */
[----:B------:R-:W-:Y:S01]  /*1130*/  FMUL.FTZ R26, R124, R25 ;  /* 0x000000197c1a7220 */ /* 0x000fe20000410000 */
[C---:B------:R-:W-:Y:S01]  /*1140*/  FMUL.FTZ R28, R5.reuse, R158 ;  /* 0x0000009e051c7220 */ /* 0x040fe20000410000 */
[----:B------:R-:W-:Y:S01]  /*1150*/  FMUL.FTZ R25, R5, R30 ;  /* 0x0000001e05197220 */ /* 0x000fe20000410000 */
[----:B------:R-:W-:-:S02]  /*1160*/  HADD2.F32 R157, -RZ, R31.H0_H0 ;  /* 0x2000001fff9d7230 */ /* 0x000fc40000004100 */
[----:B------:R-:W-:Y:S01]  /*1170*/  FADD.FTZ R63, R63, R152 ;  /* 0x000000983f3f7221 */ /* 0x000fe20000010000 */
[----:B------:R-:W-:Y:S02]  /*1180*/  HADD2.F32 R156, -RZ, R31.H1_H1 ;  /* 0x3000001fff9c7230 */ /* 0x000fe40000004100 */
[----:B------:R-:W-:Y:S01]  /*1190*/  FMUL.FTZ R29, R5, R164 ;  /* 0x000000a4051d7220 */ /* 0x000fe20000410000 */
[-C--:B------:R-:W-:Y:S01]  /*11a0*/  FFMA.FTZ R95, R28, R152.reuse, R95 ;  /* 0x000000981c5f7223 */ /* 0x080fe2000001005f */
[----:B------:R-:W-:Y:S01]  /*11b0*/  FMUL.FTZ R31, R127, R152 ;  /* 0x000000987f1f7220 */ /* 0x000fe20000410000 */
        /* <DEDUP_REMOVED lines=20> */
[C---:B------:R-:W-:Y:S01]  /*1300*/  FMUL.FTZ R171, R5.reuse, R166 ;  /* 0x000000a605ab7220 */ /* 0x040fe20000410000 */
        /* <DEDUP_REMOVED lines=11> */
[----:B------:R-:W-:-:S02]  /*13c0*/  FFMA.FTZ R91, R174, R156, R91 ;  /* 0x0000009cae5b7223 */ /* 0x000fc4000001005b */
[----:B------:R-:W-:Y:S01]  /*13d0*/  FADD.FTZ R163, R154, R173 ;  /* 0x000000ad9aa37221 */ /* 0x000fe20000010000 */
[----:B------:R-:W-:-:S07]  /*13e0*/  FFMA.FTZ R162, R174, R173, R153 ;  /* 0x000000adaea27223 */ /* 0x000fce0000010099 */
.L_x_7976:
[----:B------:R-:W-:Y:S05]  /*13f0*/  BSYNC.RECONVERGENT B1 ;  /* 0x0000000000017941 */ /* 0x000fea0003800200 */
.L_x_7975:
        /* <DEDUP_REMOVED lines=11> */
[----:B------:R-:W-:Y:S01]  /*14b0*/  IADD3 R208, PT, PT, R208, 0x100, RZ ;  /* 0x00000100d0d07810 */ /* 0x000fe20007ffe0ff */
[----:B0-----:R-:W-:-:S05]  /*14c0*/  @P0 IMAD.WIDE.U32 R164, R161, 0x10, R164 ;  /* 0x00000010a1a40825 */ /* 0x001fca00078e00a4 */
[----:B------:R0:W5:Y:S01]  /*14d0*/  @P0 LDG.E.128 R136, desc[UR10][R164.64] ;  /* 0x0000000aa4880981 */ /* 0x000162000c1e1d00 */
[----:B------:R-:W-:Y:S01]  /*14e0*/  IADD3 R161, PT, PT, R161, 0x100, RZ ;  /* 0x00000100a1a17810 */ /* 0x000fe20007ffe0ff */
[--C-:B--2---:R-:W-:Y:S02]  /*14f0*/  HADD2.F32 R181, -RZ, R153.reuse.H1_H1 ;  /* 0x30000099ffb57230 */ /* 0x104fe40000004100 */
[--C-:B------:R-:W-:Y:S02]  /*1500*/  HADD2.F32 R167, -RZ, R152.reuse.H0_H0 ;  /* 0x20000098ffa77230 */ /* 0x100fe40000004100 */
[----:B------:R-:W-:Y:S02]  /*1510*/  HADD2.F32 R177, -RZ, R152.H1_H1 ;  /* 0x30000098ffb17230 */ /* 0x000fe40000004100 */
[----:B------:R-:W-:Y:S01]  /*1520*/  FADD.FTZ R180, -R160, R181 ;  /* 0x000000b5a0b47221 */ /* 0x000fe20000010100 */
[----:B------:R-:W-:Y:S02]  /*1530*/  HADD2.F32 R179, -RZ, R153.H0_H0 ;  /* 0x20000099ffb37230 */ /* 0x000fe40000004100 */
[----:B------:R-:W-:-:S02]  /*1540*/  HADD2.F32 R183, -RZ, R154.H0_H0 ;  /* 0x2000009affb77230 */ /* 0x000fc40000004100 */
[C---:B------:R-:W-:Y:S01]  /*1550*/  FADD.FTZ R176, -R160.reuse, R177 ;  /* 0x000000b1a0b07221 */ /* 0x040fe20000010100 */
[----:B------:R-:W-:Y:S02]  /*1560*/  HADD2.F32 R185, -RZ, R154.H1_H1 ;  /* 0x3000009affb97230 */ /* 0x000fe40000004100 */
[C---:B------:R-:W-:Y:S01]  /*1570*/  FADD.FTZ R154, -R160.reuse, R167 ;  /* 0x000000a7a09a7221 */ /* 0x040fe20000010100 */
[--C-:B---3--:R-:W-:Y:S02]  /*1580*/  HADD2.F32 R153, -RZ, R156.reuse.H0_H0 ;  /* 0x2000009cff997230 */ /* 0x108fe40000004100 */
[----:B------:R-:W-:Y:S01]  /*1590*/  FADD.FTZ R166, -R160, R179 ;  /* 0x000000b3a0a67221 */ /* 0x000fe20000010100 */
[----:B------:R-:W-:Y:S02]  /*15a0*/  HADD2.F32 R152, -RZ, R157.H1_H1 ;  /* 0x3000009dff987230 */ /* 0x000fe40000004100 */
[----:B-----5:R-:W-:Y:S01]  /*15b0*/  FMUL.FTZ R180, R5, R180 ;  /* 0x000000b405b47220 */ /* 0x020fe20000410000 */
[----:B------:R-:W-:-:S02]  /*15c0*/  HADD2.F32 R156, -RZ, R156.H1_H1 ;  /* 0x3000009cff9c7230 */ /* 0x000fc40000004100 */
[C---:B------:R-:W-:Y:S01]  /*15d0*/  FMUL.FTZ R177, R5.reuse, R154 ;  /* 0x0000009a05b17220 */ /* 0x040fe20000410000 */
[-C--:B------:R-:W-:Y:S01]  /*15e0*/  FMUL.FTZ R178, R116, R153.reuse ;  /* 0x0000009974b27220 */ /* 0x080fe20000410000 */
[--C-:B------:R-:W-:Y:S02]  /*15f0*/  HADD2.F32 R187, -RZ, R155.reuse.H0_H0 ;  /* 0x2000009bffbb7230 */ /* 0x100fe40000004100 */
[----:B------:R-:W-:Y:S01]  /*1600*/  FADD.FTZ R186, -R160, R185 ;  /* 0x000000b9a0ba7221 */ /* 0x000fe20000010100 */
[----:B------:R-:W-:Y:S02]  /*1610*/  HADD2.F32 R189, -RZ, R155.H1_H1 ;  /* 0x3000009bffbd7230 */ /* 0x000fe40000004100 */
[----:B------:R-:W-:Y:S01]  /*1620*/  FMUL.FTZ R179, R5, R166 ;  /* 0x000000a605b37220 */ /* 0x000fe20000410000 */
[----:B------:R-:W-:Y:S02]  /*1630*/  HADD2.F32 R155, -RZ, R157.H0_H0 ;  /* 0x2000009dff9b7230 */ /* 0x000fe40000004100 */
[----:B------:R-:W-:Y:S01]  /*1640*/  FADD.FTZ R55, R55, R152 ;  /* 0x0000009837377221 */ /* 0x000fe20000010000 */
[-C--:B------:R-:W-:Y:S01]  /*1650*/  FFMA.FTZ R87, R180, R152.reuse, R87 ;  /* 0x00000098b4577223 */ /* 0x080fe20000010057 */
        /* <DEDUP_REMOVED lines=11> */
[----:B------:R-:W-:Y:S01]  /*1710*/  FFMA.FTZ R152, R176, R181, R153 ;  /* 0x000000b5b0987223 */ /* 0x000fe20000010099 */
[----:B------:R-:W-:-:S02]  /*1720*/  HADD2.F32 R157, -RZ, R158.H0_H0 ;  /* 0x2000009eff9d7230 */ /* 0x000fc40000004100 */
[----:B------:R-:W-:Y:S01]  /*1730*/  FADD.FTZ R184, -R160, R183 ;  /* 0x000000b7a0b87221 */ /* 0x000fe20000010100 */
[----:B------:R-:W-:Y:S01]  /*1740*/  FADD.FTZ R154, R155, R182 ;  /* 0x000000b69b9a7221 */ /* 0x000fe20000010000 */
[----:B------:R-:W-:Y:S01]  /*1750*/  FFMA.FTZ R153, R179, R182, R152 ;  /* 0x000000b6b3997223 */ /* 0x000fe20000010098 */
[----:B------:R-:W-:Y:S02]  /*1760*/  HADD2.F32 R158, -RZ, R158.H1_H1 ;  /* 0x3000009eff9e7230 */ /* 0x000fe40000004100 */
[C---:B------:R-:W-:Y:S01]  /*1770*/  FMUL.FTZ R183, R5.reuse, R184 ;  /* 0x000000b805b77220 */ /* 0x040fe20000410000 */
[----:B------:R-:W-:Y:S01]  /*1780*/  FMUL.FTZ R184, R112, R157 ;  /* 0x0000009d70b87220 */ /* 0x000fe20000410000 */
[----:B------:R-:W-:Y:S01]  /*1790*/  FADD.FTZ R155, R154, R185 ;  /* 0x000000b99a9b7221 */ /* 0x000fe20000010000 */
[----:B------:R-:W-:Y:S01]  /*17a0*/  FFMA.FTZ R152, R180, R185, R153 ;  /* 0x000000b9b4987223 */ /* 0x000fe20000010099 */
[--C-:B0-----:R-:W-:Y:S02]  /*17b0*/  HADD2.F32 R165, -RZ, R159.reuse.H0_H0 ;  /* 0x2000009fffa57230 */ /* 0x101fe40000004100 */
[C---:B------:R-:W-:Y:S01]  /*17c0*/  FADD.FTZ R188, -R160.reuse, R187 ;  /* 0x000000bba0bc7221 */ /* 0x040fe20000010100 */
[----:B------:R-:W-:Y:S01]  /*17d0*/  FMUL.FTZ R186, R5, R186 ;  /* 0x000000ba05ba7220 */ /* 0x000fe20000410000 */
[----:B------:R-:W-:Y:S01]  /*17e0*/  FMUL.FTZ R187, R113, R158 ;  /* 0x0000009e71bb7220 */ /* 0x000fe20000410000 */
        /* <DEDUP_REMOVED lines=24> */
.L_x_7978:
[----:B------:R-:W-:Y:S05]  /*1970*/  BSYNC.RECONVERGENT B1 ;  /* 0x0000000000017941 */ /* 0x000fea0003800200 */
.L_x_7977:
        /* <DEDUP_REMOVED lines=12> */
[--C-:B--2---:R-:W-:Y:S02]  /*1a40*/  HADD2.F32 R175, -RZ, R153.reuse.H0_H0 ;  /* 0x20000099ffaf7230 */ /* 0x104fe40000004100 */
[----:B------:R-:W-:Y:S02]  /*1a50*/  HADD2.F32 R153, -RZ, R153.H1_H1 ;  /* 0x30000099ff997230 */ /* 0x000fe40000004100 */
[--C-:B------:R-:W-:Y:S02]  /*1a60*/  HADD2.F32 R161, -RZ, R152.reuse.H0_H0 ;  /* 0x20000098ffa17230 */ /* 0x100fe40000004100 */
[----:B------:R-:W-:Y:S02]  /*1a70*/  HADD2.F32 R167, -RZ, R152.H1_H1 ;  /* 0x30000098ffa77230 */ /* 0x000fe40000004100 */
[----:B------:R-:W-:Y:S01]  /*1a80*/  FADD.FTZ R196, -R160, R153 ;  /* 0x00000099a0c47221 */ /* 0x000fe20000010100 */
[----:B------:R-:W-:-:S02]  /*1a90*/  HADD2.F32 R197, -RZ, R155.H0_H0 ;  /* 0x2000009bffc57230 */ /* 0x000fc40000004100 */
[C---:B------:R-:W-:Y:S01]  /*1aa0*/  FADD.FTZ R152, -R160.reuse, R161 ;  /* 0x000000a1a0987221 */ /* 0x040fe20000010100 */
[----:B---3--:R-:W-:Y:S02]  /*1ab0*/  HADD2.F32 R153, -RZ, R156.H0_H0 ;  /* 0x2000009cff997230 */ /* 0x008fe40000004100 */
[C---:B------:R-:W-:Y:S01]  /*1ac0*/  FADD.FTZ R192, -R160.reuse, R167 ;  /* 0x000000a7a0c07221 */ /* 0x040fe20000010100 */
[----:B------:R-:W-:Y:S02]  /*1ad0*/  HADD2.F32 R155, -RZ, R155.H1_H1 ;  /* 0x3000009bff9b7230 */ /* 0x000fe40000004100 */
[----:B------:R-:W-:Y:S01]  /*1ae0*/  FADD.FTZ R166, -R160, R197 ;  /* 0x000000c5a0a67221 */ /* 0x000fe20000010100 */
[--C-:B------:R-:W-:Y:S02]  /*1af0*/  HADD2.F32 R193, -RZ, R154.reuse.H0_H0 ;  /* 0x2000009affc17230 */ /* 0x100fe40000004100 */
[----:B------:R-:W-:Y:S01]  /*1b00*/  FMUL.FTZ R194, R108, R153 ;  /* 0x000000996cc27220 */ /* 0x000fe20000410000 */
[----:B------:R-:W-:-:S02]  /*1b10*/  HADD2.F32 R195, -RZ, R154.H1_H1 ;  /* 0x3000009affc37230 */ /* 0x000fc40000004100 */
[C---:B------:R-:W-:Y:S01]  /*1b20*/  FADD.FTZ R154, -R160.reuse, R175 ;  /* 0x000000afa09a7221 */ /* 0x040fe20000010100 */
[----:B------:R-:W-:Y:S02]  /*1b30*/  HADD2.F32 R156, -RZ, R156.H1_H1 ;  /* 0x3000009cff9c7230 */ /* 0x000fe40000004100 */
[C---:B-----5:R-:W-:Y:S01]  /*1b40*/  FMUL.FTZ R175, R5.reuse, R152 ;  /* 0x0000009805af7220 */ /* 0x060fe20000410000 */
[C---:B------:R-:W-:Y:S01]  /*1b50*/  FADD.FTZ R206, -R160.reuse, R155 ;  /* 0x0000009ba0ce7221 */ /* 0x040fe20000010100 */
[C---:B0-----:R-:W-:Y:S01]  /*1b60*/  FADD.FTZ R164, -R160.reuse, R193 ;  /* 0x000000c1a0a47221 */ /* 0x041fe20000010100 */
[--C-:B------:R-:W-:Y:S02]  /*1b70*/  HADD2.F32 R155, -RZ, R157.reuse.H0_H0 ;  /* 0x2000009dff9b7230 */ /* 0x100fe40000004100 */
        /* <DEDUP_REMOVED lines=11> */
[----:B------:R-:W-:-:S02]  /*1c30*/  HADD2.F32 R160, -RZ, R157.H1_H1 ;  /* 0x3000009dffa07230 */ /* 0x000fc40000004100 */
[----:B------:R-:W-:Y:S01]  /*1c40*/  FADD.FTZ R155, R152, R195 ;  /* 0x000000c3989b7221 */ /* 0x000fe20000010000 */
[----:B------:R-:W-:Y:S01]  /*1c50*/  FFMA.FTZ R152, R192, R195, R153 ;  /* 0x000000c3c0987223 */ /* 0x000fe20000010099 */
[--C-:B------:R-:W-:Y:S02]  /*1c60*/  HADD2.F32 R157, -RZ, R158.reuse.H0_H0 ;  /* 0x2000009eff9d7230 */ /* 0x100fe40000004100 */
        /* <DEDUP_REMOVED lines=38> */
.L_x_7972:
        /* <DEDUP_REMOVED lines=28> */
.L_x_7979:
[----:B----4-:R-:W-:Y:S05]  /*2090*/  BSYNC.RECONVERGENT B0 ;  /* 0x0000000000007941 */ /* 0x010fea0003800200 */
.L_x_7971:
        /* <DEDUP_REMOVED lines=32> */
.L_x_7981:
[----:B------:R-:W-:Y:S05]  /*22a0*/  BSYNC.RECONVERGENT B0 ;  /* 0x0000000000007941 */ /* 0x000fea0003800200 */
.L_x_7980:
        /* <DEDUP_REMOVED lines=63> */
.L_x_7986:
        /* <DEDUP_REMOVED lines=9> */
.L_x_7987:
        /* <DEDUP_REMOVED lines=9> */
.L_x_7988:
        /* <DEDUP_REMOVED lines=9> */
.L_x_7989:
        /* <DEDUP_REMOVED lines=9> */
.L_x_7990:
        /* <DEDUP_REMOVED lines=9> */
.L_x_7991:
        /* <DEDUP_REMOVED lines=9> */
.L_x_7992:
        /* <DEDUP_REMOVED lines=10> */
.L_x_7985:
        /* <DEDUP_REMOVED lines=27> */
[----:B------:R-:W-:Y:S01]  /*2c50*/  @P2 F2FP.F16.F32.PACK_AB R152, RZ, R149 ;  /* 0x00000095ff98223e */ /* 0x000fe200000000ff */
[----:B------:R-:W-:Y:S01]  /*2c60*/  FFMA.FTZ R149, R9, R6, R159 ;  /* 0x0000000609957223 */ /* 0x000fe2000001009f */
[----:B------:R-:W1:Y:S02]  /*2c70*/  @P2 LDC R155, c[0x0][0x40c] ;  /* 0x00010300ff9b2b82 */ /* 0x000e640000000800 */
[----:B------:R-:W-:Y:S01]  /*2c80*/  @P2 F2FP.F16.F32.PACK_AB R151, RZ, R148 ;  /* 0x00000094ff97223e */ /* 0x000fe200000000ff */
        /* <DEDUP_REMOVED lines=13> */
[----:B------:R-:W-:Y:S01]  /*2d60*/  @P2 F2FP.F16.F32.PACK_AB R153, RZ, R148 ;  /* 0x00000094ff99223e */ /* 0x000fe200000000ff */
[----:B0-----:R-:W-:Y:S01]  /*2d70*/  @P2 FMUL.FTZ R149, R165, R210 ;  /* 0x000000d2a5952220 */ /* 0x001fe20000410000 */
[----:B------:R-:W-:Y:S01]  /*2d80*/  FADD.FTZ R160, R21, -R160 ;  /* 0x800000a015a07221 */ /* 0x000fe20000010000 */
[----:B-1----:R-:W-:Y:S01]  /*2d90*/  @P2 FMUL.FTZ R148, R164, R155 ;  /* 0x0000009ba4942220 */ /* 0x002fe20000410000 */
[----:B------:R-:W-:Y:S02]  /*2da0*/  @P2 PRMT R145, R153, 0x7610, R145 ;  /* 0x0000761099912816 */ /* 0x000fe40000000091 */
[----:B------:R-:W-:Y:S01]  /*2db0*/  FMUL.FTZ R160, R5, R160 ;  /* 0x000000a005a07220 */ /* 0x000fe20000410000 */
[----:B------:R-:W-:Y:S02]  /*2dc0*/  @P2 F2FP.F16.F32.PACK_AB R155, RZ, R149 ;  /* 0x00000095ff9b223e */ /* 0x000fe400000000ff */
[----:B------:R-:W-:Y:S01]  /*2dd0*/  @P2 F2FP.F16.F32.PACK_AB R154, RZ, R148 ;  /* 0x00000094ff9a223e */ /* 0x000fe200000000ff */
[----:B---3--:R-:W-:Y:S01]  /*2de0*/  @P2 FMUL.FTZ R150, R166, R209 ;  /* 0x000000d1a6962220 */ /* 0x008fe20000410000 */
[----:B------:R-:W-:-:S02]  /*2df0*/  FSEL R160, R160, RZ, P0 ;  /* 0x000000ffa0a07208 */ /* 0x000fc40000000000 */
[----:B------:R-:W-:Y:S02]  /*2e00*/  @P2 PRMT R146, R155, 0x7610, R146 ;  /* 0x000076109b922816 */ /* 0x000fe40000000092 */
[----:B------:R-:W-:Y:S02]  /*2e10*/  @P2 F2FP.F16.F32.PACK_AB R156, RZ, R150 ;  /* 0x00000096ff9c223e */ /* 0x000fe400000000ff */
[----:B------:R-:W-:Y:S01]  /*2e20*/  F2FP.F16.F32.PACK_AB R148, R162, R161 ;  /* 0x000000a1a294723e */ /* 0x000fe200000000ff */
[----:B----4-:R-:W-:Y:S01]  /*2e30*/  @P2 FMUL.FTZ R158, R167, R212 ;  /* 0x000000d4a79e2220 */ /* 0x010fe20000410000 */
[----:B------:R-:W-:Y:S02]  /*2e40*/  F2FP.F16.F32.PACK_AB R149, R164, R163 ;  /* 0x000000a3a495723e */ /* 0x000fe400000000ff */
[----:B------:R-:W-:Y:S02]  /*2e50*/  F2FP.F16.F32.PACK_AB R150, R166, R165 ;  /* 0x000000a5a696723e */ /* 0x000fe400000000ff */
[----:B------:R-:W-:-:S02]  /*2e60*/  @P2 F2FP.F16.F32.PACK_AB R158, RZ, R158 ;  /* 0x0000009eff9e223e */ /* 0x000fc400000000ff */
        /* <DEDUP_REMOVED lines=9> */
.L_x_7984:
[----:B------:R-:W-:Y:S01]  /*2f00*/  UMOV UR4, UR6 ;  /* 0x0000000600047c82 */ /* 0x000fe20008000000 */
[----:B------:R-:W-:Y:S01]  /*2f10*/  UMOV UR5, UR7 ;  /* 0x0000000700057c82 */ /* 0x000fe20008000000 */
[----:B------:R-:W-:-:S04]  /*2f20*/  UISETP.NE.U32.AND UP0, UPT, UR4, URZ, UPT ;  /* 0x000000ff0400728c */ /* 0x000fc8000bf05070 */
[----:B------:R-:W-:-:S09]  /*2f30*/  UISETP.NE.AND.EX UP0, UPT, UR5, URZ, UPT, UP0 ;  /* 0x000000ff0500728c */ /* 0x000fd2000bf05300 */
[----:B------:R-:W-:Y:S05]  /*2f40*/  BRA.U UP0, `(.L_x_7994) ;  /* 0x0000000500087547 */ /* 0x000fea000b800000 */
[----:B------:R-:W-:Y:S01]  /*2f50*/  ISETP.GT.AND P0, PT, R4, RZ, PT ;  /* 0x000000ff0400720c */ /* 0x000fe20003f04270 */
[----:B------:R-:W0:Y:S01]  /*2f60*/  @P2 LDC R155, c[0x0][0x40c] ;  /* 0x00010300ff9b2b82 */ /* 0x000e220000000800 */
[--C-:B------:R-:W-:Y:S02]  /*2f70*/  HADD2.F32 R152, -RZ, R36.reuse.H0_H0 ;  /* 0x20000024ff987230 */ /* 0x100fe40000004100 */
[----:B------:R-:W-:Y:S02]  /*2f80*/  HADD2.F32 R154, -RZ, R36.H1_H1 ;  /* 0x30000024ff9a7230 */ /* 0x000fe40000004100 */
[----:B------:R-:W-:Y:S02]  /*2f90*/  HADD2.F32 R158, -RZ, R37.H1_H1 ;  /* 0x30000025ff9e7230 */ /* 0x000fe40000004100 */
[----:B------:R-:W-:Y:S01]  /*2fa0*/  HADD2.F32 R162, -RZ, R38.H1_H1 ;  /* 0x30000026ffa27230 */ /* 0x000fe20000004100 */
[----:B------:R-:W1:Y:S01]  /*2fb0*/  @P2 LDC R163, c[0x0][0x40c] ;  /* 0x00010300ffa32b82 */ /* 0x000e620000000800 */
[----:B------:R-:W-:-:S03]  /*2fc0*/  HADD2.F32 R164, -RZ, R39.H0_H0 ;  /* 0x20000027ffa47230 */ /* 0x000fc60000004100 */
[-CC-:B------:R-:W-:Y:S01]  /*2fd0*/  @P0 FFMA.FTZ R153, R3, R6.reuse, R159.reuse ;  /* 0x0000000603990223 */ /* 0x180fe2000001009f */
[-CC-:B------:R-:W-:Y:S01]  /*2fe0*/  @P0 FFMA.FTZ R156, R8, R6.reuse, R159.reuse ;  /* 0x00000006089c0223 */ /* 0x180fe2000001009f */
[-CC-:B------:R-:W-:Y:S01]  /*2ff0*/  @P0 FFMA.FTZ R160, R12, R6.reuse, R159.reuse ;  /* 0x000000060ca00223 */ /* 0x180fe2000001009f */
[-C--:B------:R-:W-:Y:S01]  /*3000*/  @P0 FFMA.FTZ R166, R18, R6.reuse, R159 ;  /* 0x0000000612a60223 */ /* 0x080fe2000001009f */
[----:B------:R-:W-:Y:S01]  /*3010*/  @P0 FADD.FTZ R153, R10, -R153 ;  /* 0x800000990a990221 */ /* 0x000fe20000010000 */
[----:B------:R-:W2:Y:S01]  /*3020*/  @P2 LDC R167, c[0x0][0x40c] ;  /* 0x00010300ffa72b82 */ /* 0x000ea20000000800 */
[----:B------:R-:W-:Y:S01]  /*3030*/  @P0 FADD.FTZ R161, R11, -R156 ;  /* 0x8000009c0ba10221 */ /* 0x000fe20000010000 */
[----:B------:R-:W-:Y:S02]  /*3040*/  HADD2.F32 R156, -RZ, R37.H0_H0 ;  /* 0x20000025ff9c7230 */ /* 0x000fe40000004100 */
[----:B------:R-:W-:Y:S01]  /*3050*/  @P0 FFMA.FTZ R152, R5, R153, R152 ;  /* 0x0000009905980223 */ /* 0x000fe20000010098 */
[----:B------:R-:W-:Y:S01]  /*3060*/  @P0 FFMA.FTZ R153, R9, R6, R159 ;  /* 0x0000000609990223 */ /* 0x000fe2000001009f */
[----:B------:R-:W-:Y:S01]  /*3070*/  @P0 FFMA.FTZ R154, R5, R161, R154 ;  /* 0x000000a1059a0223 */ /* 0x000fe2000001009a */
[----:B------:R-:W-:Y:S01]  /*3080*/  @P0 FADD.FTZ R161, R15, -R160 ;  /* 0x800000a00fa10221 */ /* 0x000fe20000010000 */
[----:B0-----:R-:W-:Y:S01]  /*3090*/  @P2 FMUL.FTZ R152, R152, R155 ;  /* 0x0000009b98982220 */ /* 0x001fe20000410000 */
[----:B------:R-:W0:Y:S01]  /*30a0*/  @P2 LDC R165, c[0x0][0x40c] ;  /* 0x00010300ffa52b82 */ /* 0x000e220000000800 */
[----:B------:R-:W-:Y:S01]  /*30b0*/  @P0 FADD.FTZ R153, R14, -R153 ;  /* 0x800000990e990221 */ /* 0x000fe20000010000 */
[----:B------:R-:W-:-:S02]  /*30c0*/  HADD2.F32 R160, -RZ, R38.H0_H0 ;  /* 0x20000026ffa07230 */ /* 0x000fc40000004100 */
[----:B------:R-:W-:Y:S01]  /*30d0*/  @P0 FFMA.FTZ R158, R5, R161, R158 ;  /* 0x000000a1059e0223 */ /* 0x000fe2000001009e */
[----:B------:R-:W-:Y:S01]  /*30e0*/  @P0 FADD.FTZ R161, R17, -R166 ;  /* 0x800000a611a10221 */ /* 0x000fe20000010000 */
[----:B------:R-:W-:Y:S01]  /*30f0*/  @P0 FFMA.FTZ R156, R5, R153, R156 ;  /* 0x00000099059c0223 */ /* 0x000fe2000001009c */
[-CC-:B------:R-:W-:Y:S01]  /*3100*/  @P0 FFMA.FTZ R153, R13, R6.reuse, R159.reuse ;  /* 0x000000060d990223 */ /* 0x180fe2000001009f */
[----:B-1----:R-:W-:Y:S01]  /*3110*/  @P2 FMUL.FTZ R154, R154, R163 ;  /* 0x000000a39a9a2220 */ /* 0x002fe20000410000 */
[----:B------:R-:W1:Y:S01]  /*3120*/  @P2 LDC R155, c[0x0][0x40c] ;  /* 0x00010300ff9b2b82 */ /* 0x000e620000000800 */
[----:B------:R-:W-:Y:S01]  /*3130*/  @P0 FFMA.FTZ R163, R19, R6, R159 ;  /* 0x0000000613a30223 */ /* 0x000fe2000001009f */
[----:B------:R-:W-:Y:S01]  /*3140*/  @P0 FADD.FTZ R153, R16, -R153 ;  /* 0x8000009910990221 */ /* 0x000fe20000010000 */
[C---:B------:R-:W-:Y:S01]  /*3150*/  @P0 FFMA.FTZ R162, R5.reuse, R161, R162 ;  /* 0x000000a105a20223 */ /* 0x040fe200000100a2 */
[----:B------:R-:W-:Y:S01]  /*3160*/  @P2 F2FP.F16.F32.PACK_AB R152, RZ, R152 ;  /* 0x00000098ff98223e */ /* 0x000fe200000000ff */
[----:B------:R-:W-:Y:S01]  /*3170*/  @P0 FADD.FTZ R163, R20, -R163 ;  /* 0x800000a314a30221 */ /* 0x000fe20000010000 */
[C---:B------:R-:W-:Y:S01]  /*3180*/  @P0 FFMA.FTZ R160, R5.reuse, R153, R160 ;  /* 0x0000009905a00223 */ /* 0x040fe200000100a0 */
[----:B------:R-:W-:Y:S01]  /*3190*/  @P2 F2FP.F16.F32.PACK_AB R154, RZ, R154 ;  /* 0x0000009aff9a223e */ /* 0x000fe200000000ff */
[----:B------:R-:W3:Y:S01]  /*31a0*/  @P2 LDC R209, c[0x0][0x40c] ;  /* 0x00010300ffd12b82 */ /* 0x000ee20000000800 */
[----:B------:R-:W-:Y:S01]  /*31b0*/  @P0 FFMA.FTZ R164, R5, R163, R164 ;  /* 0x000000a305a40223 */ /* 0x000fe200000100a4 */
[----:B--2---:R-:W-:Y:S01]  /*31c0*/  @P2 FMUL.FTZ R160, R160, R167 ;  /* 0x000000a7a0a02220 */ /* 0x004fe20000410000 */
[----:B------:R-:W-:-:S04]  /*31d0*/  @P2 PRMT R144, R152, 0x7610, R144 ;  /* 0x0000761098902816 */ /* 0x000fc80000000090 */
[----:B------:R-:W-:Y:S01]  /*31e0*/  @P2 F2FP.F16.F32.PACK_AB R160, RZ, R160 ;  /* 0x000000a0ffa0223e */ /* 0x000fe200000000ff */
[----:B------:R-:W2:Y:S01]  /*31f0*/  @P2 LDC R211, c[0x0][0x40c] ;  /* 0x00010300ffd32b82 */ /* 0x000ea20000000800 */
[----:B0-----:R-:W-:Y:S01]  /*3200*/  @P2 FMUL.FTZ R158, R158, R165 ;  /* 0x000000a59e9e2220 */ /* 0x001fe20000410000 */
[----:B------:R-:W-:Y:S02]  /*3210*/  @P2 PRMT R144, R144, 0x5410, R154 ;  /* 0x0000541090902816 */ /* 0x000fe4000000009a */
[----:B------:R-:W-:Y:S02]  /*3220*/  @P2 PRMT R146, R160, 0x7610, R146 ;  /* 0x00007610a0922816 */ /* 0x000fe40000000092 */
[----:B------:R-:W-:Y:S01]  /*3230*/  @P2 F2FP.F16.F32.PACK_AB R158, RZ, R158 ;  /* 0x0000009eff9e223e */ /* 0x000fe200000000ff */
[----:B-1----:R-:W-:-:S05]  /*3240*/  @P2 FMUL.FTZ R156, R156, R155 ;  /* 0x0000009b9c9c2220 */ /* 0x002fca0000410000 */
[----:B------:R-:W-:Y:S01]  /*3250*/  @P2 F2FP.F16.F32.PACK_AB R156, RZ, R156 ;  /* 0x0000009cff9c223e */ /* 0x000fe200000000ff */
[----:B---3--:R-:W-:-:S03]  /*3260*/  @P2 FMUL.FTZ R162, R162, R209 ;  /* 0x000000d1a2a22220 */ /* 0x008fc60000410000 */
        /* <DEDUP_REMOVED lines=16> */
.L_x_7994:
[----:B------:R-:W-:Y:S01]  /*3370*/  ISETP.GT.AND P0, PT, R4, RZ, PT ;  /* 0x000000ff0400720c */ /* 0x000fe20003f04270 */
[----:B------:R-:W-:Y:S01]  /*3380*/  @P3 FFMA.FTZ R149, R3, R6, R159 ;  /* 0x0000000603953223 */ /* 0x000fe2000001009f */
[--C-:B------:R-:W-:Y:S01]  /*3390*/  HADD2.F32 R150, -RZ, R36.reuse.H1_H1 ;  /* 0x30000024ff967230 */ /* 0x100fe20000004100 */
[----:B------:R-:W0:Y:S01]  /*33a0*/  @P2 LDC R155, c[0x0][0x40c] ;  /* 0x00010300ff9b2b82 */ /* 0x000e220000000800 */
[----:B------:R-:W-:Y:S02]  /*33b0*/  HADD2.F32 R148, -RZ, R36.H0_H0 ;  /* 0x20000024ff947230 */ /* 0x000fe40000004100 */
[----:B------:R-:W-:Y:S01]  /*33c0*/  @P3 FADD.FTZ R149, R10, -R149 ;  /* 0x800000950a953221 */ /* 0x000fe20000010000 */
[--C-:B------:R-:W-:Y:S02]  /*33d0*/  HADD2.F32 R154, -RZ, R37.reuse.H0_H0 ;  /* 0x20000025ff9a7230 */ /* 0x100fe40000004100 */
[----:B------:R-:W-:Y:S02]  /*33e0*/  HADD2.F32 R156, -RZ, R37.H1_H1 ;  /* 0x30000025ff9c7230 */ /* 0x000fe40000004100 */
[----:B------:R-:W-:Y:S01]  /*33f0*/  @P3 FFMA.FTZ R148, R5, R149, R148 ;  /* 0x0000009505943223 */ /* 0x000fe20000010094 */
[----:B------:R-:W-:Y:S01]  /*3400*/  HADD2.F32 R160, -RZ, R38.H0_H0 ;  /* 0x20000026ffa07230 */ /* 0x000fe20000004100 */
[----:B------:R-:W1:Y:S01]  /*3410*/  @P2 LDC R149, c[0x0][0x40c] ;  /* 0x00010300ff952b82 */ /* 0x000e620000000800 */
[----:B------:R-:W-:-:S02]  /*3420*/  HADD2.F32 R164, -RZ, R39.H0_H0 ;  /* 0x20000027ffa47230 */ /* 0x000fc40000004100 */
[-CC-:B------:R-:W-:Y:S01]  /*3430*/  @P0 FFMA.FTZ R152, R8, R6.reuse, R159.reuse ;  /* 0x0000000608980223 */ /* 0x180fe2000001009f */
[-CC-:B------:R-:W-:Y:S01]  /*3440*/  @P0 FFMA.FTZ R153, R9, R6.reuse, R159.reuse ;  /* 0x0000000609990223 */ /* 0x180fe2000001009f */
[-CC-:B------:R-:W-:Y:S01]  /*3450*/  @P0 FFMA.FTZ R165, R13, R6.reuse, R159.reuse ;  /* 0x000000060da50223 */ /* 0x180fe2000001009f */
[-C--:B------:R-:W-:Y:S01]  /*3460*/  @P0 FFMA.FTZ R158, R18, R6.reuse, R159 ;  /* 0x00000006129e0223 */ /* 0x080fe2000001009f */
[----:B------:R-:W-:Y:S01]  /*3470*/  @P0 FADD.FTZ R151, R11, -R152 ;  /* 0x800000980b970221 */ /* 0x000fe20000010000 */
[----:B------:R-:W-:Y:S01]  /*3480*/  @P0 FADD.FTZ R153, R14, -R153 ;  /* 0x800000990e990221 */ /* 0x000fe20000010000 */
[----:B------:R-:W2:Y:S01]  /*3490*/  @P2 LDC R167, c[0x0][0x40c] ;  /* 0x00010300ffa72b82 */ /* 0x000ea20000000800 */
[-CC-:B------:R-:W-:Y:S01]  /*34a0*/  @P0 FFMA.FTZ R152, R12, R6.reuse, R159.reuse ;  /* 0x000000060c980223 */ /* 0x180fe2000001009f */
[C---:B------:R-:W-:Y:S01]  /*34b0*/  @P0 FFMA.FTZ R150, R5.reuse, R151, R150 ;  /* 0x0000009705960223 */ /* 0x040fe20000010096 */
[----:B------:R-:W-:Y:S01]  /*34c0*/  @P0 FFMA.FTZ R154, R5, R153, R154 ;  /* 0x00000099059a0223 */ /* 0x000fe2000001009a */
[-C--:B------:R-:W-:Y:S01]  /*34d0*/  @P0 FFMA.FTZ R153, R19, R6.reuse, R159 ;  /* 0x0000000613990223 */ /* 0x080fe2000001009f */
[----:B------:R-:W-:Y:S01]  /*34e0*/  @P0 FADD.FTZ R161, R15, -R152 ;  /* 0x800000980fa10221 */ /* 0x000fe20000010000 */
[----:B------:R-:W-:Y:S01]  /*34f0*/  @P0 FADD.FTZ R165, R16, -R165 ;  /* 0x800000a510a50221 */ /* 0x000fe20000010000 */
[----:B------:R-:W-:Y:S01]  /*3500*/  @P0 FFMA.FTZ R152, R22, R6, R159 ;  /* 0x0000000616980223 */ /* 0x000fe2000001009f */
[----:B------:R-:W3:Y:S01]  /*3510*/  @P2 LDC R151, c[0x0][0x40c] ;  /* 0x00010300ff972b82 */ /* 0x000ee20000000800 */
[----:B------:R-:W-:Y:S01]  /*3520*/  @P0 FADD.FTZ R153, R20, -R153 ;  /* 0x8000009914990221 */ /* 0x000fe20000010000 */
[----:B------:R-:W-:-:S02]  /*3530*/  HADD2.F32 R162, -RZ, R38.H1_H1 ;  /* 0x30000026ffa27230 */ /* 0x000fc40000004100 */
[----:B------:R-:W-:Y:S01]  /*3540*/  @P0 FFMA.FTZ R156, R5, R161, R156 ;  /* 0x000000a1059c0223 */ /* 0x000fe2000001009c */
[----:B------:R-:W-:Y:S02]  /*3550*/  HADD2.F32 R166, -RZ, R39.H1_H1 ;  /* 0x30000027ffa67230 */ /* 0x000fe40000004100 */
[----:B------:R-:W-:Y:S01]  /*3560*/  @P0 FADD.FTZ R209, R17, -R158 ;  /* 0x8000009e11d10221 */ /* 0x000fe20000010000 */
[----:B------:R-:W-:Y:S01]  /*3570*/  @P0 FFMA.FTZ R160, R5, R165, R160 ;  /* 0x000000a505a00223 */ /* 0x000fe200000100a0 */
[----:B------:R-:W-:Y:S01]  /*3580*/  @P0 FADD.FTZ R161, R21, -R152 ;  /* 0x8000009815a10221 */ /* 0x000fe20000010000 */
[----:B------:R-:W4:Y:S01]  /*3590*/  @P2 LDC R213, c[0x0][0x40c] ;  /* 0x00010300ffd52b82 */ /* 0x000f220000000800 */
[C---:B------:R-:W-:Y:S01]  /*35a0*/  @P0 FFMA.FTZ R164, R5.reuse, R153, R164 ;  /* 0x0000009905a40223 */ /* 0x040fe200000100a4 */
[----:B-1----:R-:W-:Y:S01]  /*35b0*/  @P2 FMUL.FTZ R149, R148, R149 ;  /* 0x0000009594952220 */ /* 0x002fe20000410000 */
[C---:B------:R-:W-:Y:S01]  /*35c0*/  @P0 FFMA.FTZ R162, R5.reuse, R209, R162 ;  /* 0x000000d105a20223 */ /* 0x040fe200000100a2 */
[----:B0-----:R-:W-:Y:S01]  /*35d0*/  @P2 FMUL.FTZ R155, R154, R155 ;  /* 0x0000009b9a9b2220 */ /* 0x001fe20000410000 */
[----:B------:R-:W-:Y:S01]  /*35e0*/  @P0 FFMA.FTZ R166, R5, R161, R166 ;  /* 0x000000a105a60223 */ /* 0x000fe200000100a6 */
[----:B------:R-:W-:-:S02]  /*35f0*/  F2FP.F16.F32.PACK_AB R148, R150, R148 ;  /* 0x000000949694723e */ /* 0x000fc400000000ff */
[----:B------:R-:W0:Y:S01]  /*3600*/  @P2 LDC R163, c[0x0][0x40c] ;  /* 0x00010300ffa32b82 */ /* 0x000e220000000800 */
[----:B------:R-:W-:Y:S02]  /*3610*/  @P2 F2FP.F16.F32.PACK_AB R152, RZ, R149 ;  /* 0x00000095ff98223e */ /* 0x000fe400000000ff */
[----:B------:R-:W-:Y:S02]  /*3620*/  @P2 F2FP.F16.F32.PACK_AB R155, RZ, R155 ;  /* 0x0000009bff9b223e */ /* 0x000fe400000000ff */
[----:B------:R-:W-:Y:S02]  /*3630*/  @P2 PRMT R144, R152, 0x7610, R144 ;  /* 0x0000761098902816 */ /* 0x000fe40000000090 */
[----:B------:R-:W-:Y:S01]  /*3640*/  @P2 PRMT R145, R155, 0x7610, R145 ;  /* 0x000076109b912816 */ /* 0x000fe20000000091 */
[----:B------:R-:W1:Y:S01]  /*3650*/  @P2 LDC R211, c[0x0][0x40c] ;  /* 0x00010300ffd32b82 */ /* 0x000e620000000800 */
[----:B---3--:R-:W-:Y:S01]  /*3660*/  @P2 FMUL.FTZ R151, R150, R151 ;  /* 0x0000009796972220 */ /* 0x008fe20000410000 */
[----:B------:R-:W-:-:S04]  /*3670*/  F2FP.F16.F32.PACK_AB R150, R162, R160 ;  /* 0x000000a0a296723e */ /* 0x000fc800000000ff */
[----:B------:R-:W-:Y:S01]  /*3680*/  @P2 F2FP.F16.F32.PACK_AB R153, RZ, R151 ;  /* 0x00000097ff99223e */ /* 0x000fe200000000ff */
[----:B--2---:R-:W-:Y:S01]  /*3690*/  @P2 FMUL.FTZ R151, R160, R167 ;  /* 0x000000a7a0972220 */ /* 0x004fe20000410000 */
[----:B------:R-:W2:Y:S01]  /*36a0*/  @P2 LDC R215, c[0x0][0x40c] ;  /* 0x00010300ffd72b82 */ /* 0x000ea20000000800 */
[----:B----4-:R-:W-:Y:S01]  /*36b0*/  @P2 FMUL.FTZ R165, R164, R213 ;  /* 0x000000d5a4a52220 */ /* 0x010fe20000410000 */
[----:B------:R-:W-:Y:S02]  /*36c0*/  @P2 PRMT R144, R144, 0x5410, R153 ;  /* 0x0000541090902816 */ /* 0x000fe40000000099 */
[----:B------:R-:W-:Y:S02]  /*36d0*/  @P2 F2FP.F16.F32.PACK_AB R161, RZ, R151 ;  /* 0x00000097ffa1223e */ /* 0x000fe400000000ff */
[----:B------:R-:W-:Y:S01]  /*36e0*/  @P2 F2FP.F16.F32.PACK_AB R165, RZ, R165 ;  /* 0x000000a5ffa5223e */ /* 0x000fe200000000ff */
[----:B0-----:R-:W-:Y:S01]  /*36f0*/  @P2 FMUL.FTZ R149, R156, R163 ;  /* 0x000000a39c952220 */ /* 0x001fe20000410000 */
[----:B------:R-:W-:-:S02]  /*3700*/  @P2 PRMT R146, R161, 0x7610, R146 ;  /* 0x00007610a1922816 */ /* 0x000fc40000000092 */
[----:B------:R-:W-:Y:S02]  /*3710*/  @P2 PRMT R147, R165, 0x7610, R147 ;  /* 0x00007610a5932816 */ /* 0x000fe40000000093 */
[----:B------:R-:W-:Y:S02]  /*3720*/  @P2 F2FP.F16.F32.PACK_AB R158, RZ, R149 ;  /* 0x00000095ff9e223e */ /* 0x000fe400000000ff */
[----:B------:R-:W-:Y:S01]  /*3730*/  F2FP.F16.F32.PACK_AB R149, R156, R154 ;  /* 0x0000009a9c95723e */ /* 0x000fe200000000ff */
[----:B-1----:R-:W-:Y:S01]  /*3740*/  @P2 FMUL.FTZ R163, R162, R211 ;  /* 0x000000d3a2a32220 */ /* 0x002fe20000410000 */
[C---:B------:R-:W-:Y:S02]  /*3750*/  F2FP.F16.F32.PACK_AB R151, R166.reuse, R164 ;  /* 0x000000a4a697723e */ /* 0x040fe400000000ff */
[----:B------:R-:W-:Y:S02]  /*3760*/  @P2 PRMT R145, R145, 0x5410, R158 ;  /* 0x0000541091912816 */ /* 0x000fe4000000009e */
[----:B------:R-:W-:Y:S01]  /*3770*/  @P2 F2FP.F16.F32.PACK_AB R163, RZ, R163 ;  /* 0x000000a3ffa3223e */ /* 0x000fe200000000ff */
[----:B--2---:R-:W-:-:S03]  /*3780*/  @P2 FMUL.FTZ R167, R166, R215 ;  /* 0x000000d7a6a72220 */ /* 0x004fc60000410000 */
[----:B------:R-:W-:Y:S02]  /*3790*/  @P2 PRMT R146, R146, 0x5410, R163 ;  /* 0x0000541092922816 */ /* 0x000fe400000000a3 */
[----:B------:R-:W-:-:S04]  /*37a0*/  @P2 F2FP.F16.F32.PACK_AB R167, RZ, R167 ;  /* 0x000000a7ffa7223e */ /* 0x000fc800000000ff */
[----:B------:R-:W-:-:S07]  /*37b0*/  @P2 PRMT R147, R147, 0x5410, R167 ;  /* 0x0000541093932816 */ /* 0x000fce00000000a7 */
.L_x_7993:
        /* <DEDUP_REMOVED lines=10> */
.L_x_7983:
[----:B------:R-:W-:Y:S05]  /*3860*/  BSYNC.RECONVERGENT B0 ;  /* 0x0000000000007941 */ /* 0x000fea0003800200 */
.L_x_7982:
        /* <DEDUP_REMOVED lines=14> */
[--C-:B------:R-:W-:Y:S02]  /*3950*/  HADD2.F32 R154, -RZ, R33.reuse.H0_H0 ;  /* 0x20000021ff9a7230 */ /* 0x100fe40000004100 */
[----:B------:R-:W-:Y:S01]  /*3960*/  HADD2.F32 R155, -RZ, R33.H1_H1 ;  /* 0x30000021ff9b7230 */ /* 0x000fe20000004100 */
[----:B------:R-:W0:Y:S01]  /*3970*/  @P2 LDC R160, c[0x0][0x40c] ;  /* 0x00010300ffa02b82 */ /* 0x000e220000000800 */
[----:B------:R-:W-:-:S02]  /*3980*/  HADD2.F32 R158, -RZ, R34.H0_H0 ;  /* 0x20000022ff9e7230 */ /* 0x000fc40000004100 */
[----:B------:R-:W-:Y:S02]  /*3990*/  HADD2.F32 R162, -RZ, R34.H1_H1 ;  /* 0x30000022ffa27230 */ /* 0x000fe40000004100 */
[-CC-:B------:R-:W-:Y:S01]  /*39a0*/  @P4 FFMA.FTZ R149, R23, R6.reuse, R159.reuse ;  /* 0x0000000617954223 */ /* 0x180fe2000001009f */
[-CC-:B------:R-:W-:Y:S01]  /*39b0*/  @P4 FFMA.FTZ R152, R24, R6.reuse, R159.reuse ;  /* 0x0000000618984223 */ /* 0x180fe2000001009f */
[-C--:B------:R-:W-:Y:S01]  /*39c0*/  @P4 FFMA.FTZ R156, R174, R6.reuse, R159 ;  /* 0x00000006ae9c4223 */ /* 0x080fe2000001009f */
[--C-:B------:R-:W-:Y:S02]  /*39d0*/  HADD2.F32 R165, -RZ, R35.reuse.H1_H1 ;  /* 0x30000023ffa57230 */ /* 0x100fe40000004100 */
[----:B------:R-:W-:Y:S01]  /*39e0*/  @P4 FADD.FTZ R149, R26, -R149 ;  /* 0x800000951a954221 */ /* 0x000fe20000010000 */
[----:B------:R-:W2:Y:S01]  /*39f0*/  @P2 LDC R167, c[0x0][0x40c] ;  /* 0x00010300ffa72b82 */ /* 0x000ea20000000800 */
[----:B------:R-:W-:Y:S01]  /*3a00*/  @P4 FADD.FTZ R151, R27, -R152 ;  /* 0x800000981b974221 */ /* 0x000fe20000010000 */
[-CC-:B------:R-:W-:Y:S01]  /*3a10*/  @P4 FFMA.FTZ R152, R28, R6.reuse, R159.reuse ;  /* 0x000000061c984223 */ /* 0x180fe2000001009f */
[----:B------:R-:W-:Y:S01]  /*3a20*/  @P4 FFMA.FTZ R148, R5, R149, R148 ;  /* 0x0000009505944223 */ /* 0x000fe20000010094 */
[-CC-:B------:R-:W-:Y:S01]  /*3a30*/  @P4 FFMA.FTZ R149, R25, R6.reuse, R159.reuse ;  /* 0x0000000619954223 */ /* 0x180fe2000001009f */
[----:B------:R-:W-:Y:S01]  /*3a40*/  @P4 FFMA.FTZ R150, R5, R151, R150 ;  /* 0x0000009705964223 */ /* 0x000fe20000010096 */
[----:B------:R-:W-:Y:S01]  /*3a50*/  @P4 FFMA.FTZ R151, R29, R6, R159 ;  /* 0x000000061d974223 */ /* 0x000fe2000001009f */
[----:B------:R-:W-:Y:S01]  /*3a60*/  @P4 FADD.FTZ R152, R31, -R152 ;  /* 0x800000981f984221 */ /* 0x000fe20000010000 */
[----:B------:R-:W3:Y:S01]  /*3a70*/  @P2 LDC R209, c[0x0][0x40c] ;  /* 0x00010300ffd12b82 */ /* 0x000ee20000000800 */
[----:B------:R-:W-:Y:S01]  /*3a80*/  @P4 FADD.FTZ R149, R30, -R149 ;  /* 0x800000951e954221 */ /* 0x000fe20000010000 */
[----:B------:R-:W-:Y:S01]  /*3a90*/  @P4 FADD.FTZ R151, R168, -R151 ;  /* 0x80000097a8974221 */ /* 0x000fe20000010000 */
[C---:B------:R-:W-:Y:S01]  /*3aa0*/  @P4 FFMA.FTZ R155, R5.reuse, R152, R155 ;  /* 0x00000098059b4223 */ /* 0x040fe2000001009b */
[-CC-:B------:R-:W-:Y:S01]  /*3ab0*/  @P4 FFMA.FTZ R152, R170, R6.reuse, R159.reuse ;  /* 0x00000006aa984223 */ /* 0x180fe2000001009f */
[----:B------:R-:W-:Y:S01]  /*3ac0*/  @P4 FFMA.FTZ R154, R5, R149, R154 ;  /* 0x00000095059a4223 */ /* 0x000fe2000001009a */
[----:B------:R-:W-:Y:S01]  /*3ad0*/  @P4 FFMA.FTZ R149, R171, R6, R159 ;  /* 0x00000006ab954223 */ /* 0x000fe2000001009f */
[----:B------:R-:W-:Y:S01]  /*3ae0*/  @P4 FFMA.FTZ R158, R5, R151, R158 ;  /* 0x00000097059e4223 */ /* 0x000fe2000001009e */
[----:B------:R-:W4:Y:S01]  /*3af0*/  @P2 LDC R163, c[0x0][0x40c] ;  /* 0x00010300ffa32b82 */ /* 0x000f220000000800 */
[----:B------:R-:W-:Y:S01]  /*3b00*/  @P4 FADD.FTZ R151, R169, -R152 ;  /* 0x80000098a9974221 */ /* 0x000fe20000010000 */
[----:B------:R-:W-:Y:S01]  /*3b10*/  @P4 FADD.FTZ R153, R172, -R149 ;  /* 0x80000095ac994221 */ /* 0x000fe20000010000 */
[----:B------:R-:W-:Y:S01]  /*3b20*/  @P4 FADD.FTZ R156, R173, -R156 ;  /* 0x8000009cad9c4221 */ /* 0x000fe20000010000 */
[----:B-1----:R-:W-:Y:S01]  /*3b30*/  @P2 FMUL.FTZ R149, R148, R161 ;  /* 0x000000a194952220 */ /* 0x002fe20000410000 */
[----:B------:R-:W-:-:S02]  /*3b40*/  HADD2.F32 R164, -RZ, R35.H0_H0 ;  /* 0x20000023ffa47230 */ /* 0x000fc40000004100 */
[C---:B------:R-:W-:Y:S01]  /*3b50*/  @P4 FFMA.FTZ R162, R5.reuse, R151, R162 ;  /* 0x0000009705a24223 */ /* 0x040fe200000100a2 */
[----:B------:R-:W-:Y:S01]  /*3b60*/  @P4 FFMA.FTZ R165, R5, R156, R165 ;  /* 0x0000009c05a54223 */ /* 0x000fe200000100a5 */
[----:B------:R-:W1:Y:S01]  /*3b70*/  @P2 LDC R211, c[0x0][0x40c] ;  /* 0x00010300ffd32b82 */ /* 0x000e620000000800 */
[----:B------:R-:W-:Y:S01]  /*3b80*/  @P2 F2FP.F16.F32.PACK_AB R151, RZ, R149 ;  /* 0x00000095ff97223e */ /* 0x000fe200000000ff */
[----:B0-----:R-:W-:Y:S01]  /*3b90*/  @P2 FMUL.FTZ R156, R155, R160 ;  /* 0x000000a09b9c2220 */ /* 0x001fe20000410000 */
[----:B------:R-:W-:Y:S01]  /*3ba0*/  @P4 FFMA.FTZ R164, R5, R153, R164 ;  /* 0x0000009905a44223 */ /* 0x000fe200000100a4 */
[----:B--2---:R-:W-:Y:S01]  /*3bb0*/  @P2 FMUL.FTZ R149, R154, R167 ;  /* 0x000000a79a952220 */ /* 0x004fe20000410000 */
[----:B------:R-:W-:Y:S02]  /*3bc0*/  @P2 PRMT R144, R151, 0x7610, R144 ;  /* 0x0000761097902816 */ /* 0x000fe40000000090 */
[----:B------:R-:W-:Y:S01]  /*3bd0*/  @P2 F2FP.F16.F32.PACK_AB R156, RZ, R156 ;  /* 0x0000009cff9c223e */ /* 0x000fe200000000ff */
[----:B------:R-:W0:Y:S01]  /*3be0*/  @P2 LDC R213, c[0x0][0x40c] ;  /* 0x00010300ffd52b82 */ /* 0x000e220000000800 */
[----:B---3--:R-:W-:Y:S01]  /*3bf0*/  @P2 FMUL.FTZ R160, R158, R209 ;  /* 0x000000d19ea02220 */ /* 0x008fe20000410000 */
[----:B------:R-:W-:-:S02]  /*3c00*/  @P2 F2FP.F16.F32.PACK_AB R153, RZ, R149 ;  /* 0x00000095ff99223e */ /* 0x000fc400000000ff */
[C---:B------:R-:W-:Y:S02]  /*3c10*/  F2FP.F16.F32.PACK_AB R148, R150.reuse, R148 ;  /* 0x000000949694723e */ /* 0x040fe400000000ff */
[----:B------:R-:W-:Y:S01]  /*3c20*/  @P2 F2FP.F16.F32.PACK_AB R160, RZ, R160 ;  /* 0x000000a0ffa0223e */ /* 0x000fe200000000ff */
[----:B----4-:R-:W-:Y:S01]  /*3c30*/  @P2 FMUL.FTZ R152, R150, R163 ;  /* 0x000000a396982220 */ /* 0x010fe20000410000 */
[----:B------:R-:W-:Y:S02]  /*3c40*/  @P2 PRMT R145, R153, 0x7610, R145 ;  /* 0x0000761099912816 */ /* 0x000fe40000000091 */
[----:B------:R-:W-:Y:S02]  /*3c50*/  @P2 PRMT R146, R160, 0x7610, R146 ;  /* 0x00007610a0922816 */ /* 0x000fe40000000092 */
        /* <DEDUP_REMOVED lines=17> */
.L_x_7998:
[----:B------:R-:W-:Y:S01]  /*3d70*/  ISETP.GT.AND P4, PT, R4, RZ, PT ;  /* 0x000000ff0400720c */ /* 0x000fe20003f84270 */
[----:B0-----:R-:W0:Y:S01]  /*3d80*/  @P2 LDC R155, c[0x0][0x40c] ;  /* 0x00010300ff9b2b82 */ /* 0x001e220000000800 */
        /* <DEDUP_REMOVED lines=64> */
.L_x_7997:
        /* <DEDUP_REMOVED lines=26> */
[----:B------:R-:W-:Y:S01]  /*4330*/  @P2 F2FP.F16.F32.PACK_AB R152, RZ, R149 ;  /* 0x00000095ff98223e */ /* 0x000fe200000000ff */
[----:B------:R-:W-:Y:S01]  /*4340*/  FFMA.FTZ R149, R25, R6, R159 ;  /* 0x0000000619957223 */ /* 0x000fe2000001009f */
[----:B-1----:R-:W-:Y:S02]  /*4350*/  @P2 FMUL.FTZ R148, R160, R151 ;  /* 0x00000097a0942220 */ /* 0x002fe40000410000 */
[----:B------:R-:W1:Y:S03]  /*4360*/  @P2 LDC R210, c[0x0][0x40c] ;  /* 0x00010300ffd22b82 */ /* 0x000e660000000800 */
[----:B------:R-:W-:Y:S01]  /*4370*/  @P2 F2FP.F16.F32.PACK_AB R151, RZ, R148 ;  /* 0x00000094ff97223e */ /* 0x000fe200000000ff */
        /* <DEDUP_REMOVED lines=15> */
[----:B------:R-:W-:Y:S01]  /*4470*/  @P2 F2FP.F16.F32.PACK_AB R153, RZ, R148 ;  /* 0x00000094ff99223e */ /* 0x000fe200000000ff */
[----:B0-----:R-:W-:Y:S01]  /*4480*/  @P2 FMUL.FTZ R148, R163, R156 ;  /* 0x0000009ca3942220 */ /* 0x001fe20000410000 */
[----:B------:R-:W-:Y:S01]  /*4490*/  FFMA.FTZ R156, R174, R6, R159 ;  /* 0x00000006ae9c7223 */ /* 0x000fe2000001009f */
[----:B-1----:R-:W-:Y:S01]  /*44a0*/  @P2 FMUL.FTZ R150, R165, R210 ;  /* 0x000000d2a5962220 */ /* 0x002fe20000410000 */
[----:B------:R-:W-:Y:S02]  /*44b0*/  @P2 PRMT R145, R153, 0x7610, R145 ;  /* 0x0000761099912816 */ /* 0x000fe40000000091 */
[----:B------:R-:W-:Y:S01]  /*44c0*/  FADD.FTZ R210, R173, -R156 ;  /* 0x8000009cadd27221 */ /* 0x000fe20000010000 */
[----:B------:R-:W-:Y:S01]  /*44d0*/  @P2 F2FP.F16.F32.PACK_AB R154, RZ, R148 ;  /* 0x00000094ff9a223e */ /* 0x000fe200000000ff */
[----:B---3--:R-:W-:Y:S01]  /*44e0*/  @P2 FMUL.FTZ R149, R164, R167 ;  /* 0x000000a7a4952220 */ /* 0x008fe20000410000 */
[----:B------:R-:W-:Y:S01]  /*44f0*/  F2FP.F16.F32.PACK_AB R148, R161, R160 ;  /* 0x000000a0a194723e */ /* 0x000fe200000000ff */
[----:B------:R-:W-:Y:S01]  /*4500*/  FMUL.FTZ R160, R5, R210 ;  /* 0x000000d205a07220 */ /* 0x000fe20000410000 */
[----:B------:R-:W-:-:S02]  /*4510*/  @P2 F2FP.F16.F32.PACK_AB R156, RZ, R150 ;  /* 0x00000096ff9c223e */ /* 0x000fc400000000ff */
[----:B------:R-:W-:Y:S02]  /*4520*/  @P2 F2FP.F16.F32.PACK_AB R155, RZ, R149 ;  /* 0x00000095ff9b223e */ /* 0x000fe400000000ff */
[----:B------:R-:W-:Y:S01]  /*4530*/  FSEL R161, R160, RZ, P4 ;  /* 0x000000ffa0a17208 */ /* 0x000fe20002000000 */
[----:B----4-:R-:W-:Y:S01]  /*4540*/  @P2 FMUL.FTZ R158, R166, R209 ;  /* 0x000000d1a69e2220 */ /* 0x010fe20000410000 */
[----:B------:R-:W-:Y:S02]  /*4550*/  @P2 PRMT R146, R155, 0x7610, R146 ;  /* 0x000076109b922816 */ /* 0x000fe40000000092 */
[----:B------:R-:W-:Y:S02]  /*4560*/  F2FP.F16.F32.PACK_AB R149, R163, R162 ;  /* 0x000000a2a395723e */ /* 0x000fe400000000ff */
[----:B------:R-:W-:Y:S02]  /*4570*/  @P2 F2FP.F16.F32.PACK_AB R158, RZ, R158 ;  /* 0x0000009eff9e223e */ /* 0x000fe400000000ff */
[----:B------:R-:W-:-:S02]  /*4580*/  F2FP.F16.F32.PACK_AB R150, R165, R164 ;  /* 0x000000a4a596723e */ /* 0x000fc400000000ff */
[----:B------:R-:W-:Y:S02]  /*4590*/  @P2 PRMT R144, R144, 0x5410, R152 ;  /* 0x0000541090902816 */ /* 0x000fe40000000098 */
        /* <DEDUP_REMOVED lines=9> */
.L_x_8000:
        /* <DEDUP_REMOVED lines=9> */
.L_x_8001:
        /* <DEDUP_REMOVED lines=9> */
.L_x_8002:
        /* <DEDUP_REMOVED lines=9> */
.L_x_8003:
        /* <DEDUP_REMOVED lines=9> */
.L_x_8004:
        /* <DEDUP_REMOVED lines=9> */
.L_x_8005:
        /* <DEDUP_REMOVED lines=9> */
.L_x_8006:
        /* <DEDUP_REMOVED lines=9> */
.L_x_8007:
        /* <DEDUP_REMOVED lines=9> */
.L_x_7999:
        /* <DEDUP_REMOVED lines=8> */
.L_x_7996:
[----:B------:R-:W-:Y:S05]  /*4b30*/  BSYNC.RECONVERGENT B0 ;  /* 0x0000000000007941 */ /* 0x000fea0003800200 */
.L_x_7995:
        /* <DEDUP_REMOVED lines=80> */
.L_x_8011:
[----:B------:R-:W-:Y:S01]  /*5040*/  ISETP.GT.AND P5, PT, R4, RZ, PT ;  /* 0x000000ff0400720c */ /* 0x000fe20003fa4270 */
[----:B0-2---:R-:W0:Y:S01]  /*5050*/  @P2 LDC R155, c[0x0][0x40c] ;  /* 0x00010300ff9b2b82 */ /* 0x005e220000000800 */
        /* <DEDUP_REMOVED lines=64> */
.L_x_8010:
        /* <DEDUP_REMOVED lines=74> */
.L_x_8013:
        /* <DEDUP_REMOVED lines=9> */
.L_x_8014:
        /* <DEDUP_REMOVED lines=9> */
.L_x_8015:
        /* <DEDUP_REMOVED lines=9> */
.L_x_8016:
        /* <DEDUP_REMOVED lines=9> */
.L_x_8017:
        /* <DEDUP_REMOVED lines=9> */
.L_x_8018:
        /* <DEDUP_REMOVED lines=9> */
.L_x_8019:
        /* <DEDUP_REMOVED lines=9> */
.L_x_8020:
        /* <DEDUP_REMOVED lines=9> */
.L_x_8012:
        /* <DEDUP_REMOVED lines=8> */
.L_x_8009:
[----:B------:R-:W-:Y:S05]  /*5e00*/  BSYNC.RECONVERGENT B0 ;  /* 0x0000000000007941 */ /* 0x000fea0003800200 */
.L_x_8008:
        /* <DEDUP_REMOVED lines=12> */
[----:B0-23--:R-:W-:Y:S02]  /*5ed0*/  HADD2.F32 R148, -RZ, R140.H0_H0 ;  /* 0x2000008cff947230 */ /* 0x00dfe40000004100 */
[--C-:B------:R-:W-:Y:S02]  /*5ee0*/  HADD2.F32 R152, -RZ, R141.reuse.H1_H1 ;  /* 0x3000008dff987230 */ /* 0x100fe40000004100 */
[----:B------:R-:W-:Y:S02]  /*5ef0*/  HADD2.F32 R150, -RZ, R141.H0_H0 ;  /* 0x2000008dff967230 */ /* 0x000fe40000004100 */
[--C-:B------:R-:W-:Y:S01]  /*5f00*/  HADD2.F32 R156, -RZ, R142.reuse.H0_H0 ;  /* 0x2000008eff9c7230 */ /* 0x100fe20000004100 */
[----:B------:R-:W0:Y:S01]  /*5f10*/  @P2 LDC R155, c[0x0][0x40c] ;  /* 0x00010300ff9b2b82 */ /* 0x000e220000000800 */
[----:B------:R-:W-:-:S02]  /*5f20*/  HADD2.F32 R158, -RZ, R142.H1_H1 ;  /* 0x3000008eff9e7230 */ /* 0x000fc40000004100 */
[----:B------:R-:W-:Y:S02]  /*5f30*/  HADD2.F32 R162, -RZ, R143.H0_H0 ;  /* 0x2000008fffa27230 */ /* 0x000fe40000004100 */
[-CC-:B------:R-:W-:Y:S01]  /*5f40*/  @P6 FFMA.FTZ R149, R175, R6.reuse, R159.reuse ;  /* 0x00000006af956223 */ /* 0x180fe2000001009f */
[-CC-:B------:R-:W-:Y:S01]  /*5f50*/  @P6 FFMA.FTZ R4, R192, R6.reuse, R159.reuse ;  /* 0x00000006c0046223 */ /* 0x180fe2000001009f */
[-CC-:B------:R-:W-:Y:S01]  /*5f60*/  @P6 FFMA.FTZ R151, R193, R6.reuse, R159.reuse ;  /* 0x00000006c1976223 */ /* 0x180fe2000001009f */
[-CC-:B------:R-:W-:Y:S01]  /*5f70*/  @P6 FFMA.FTZ R154, R196, R6.reuse, R159.reuse ;  /* 0x00000006c49a6223 */ /* 0x180fe2000001009f */
[----:B------:R-:W2:Y:S01]  /*5f80*/  @P2 LDC R165, c[0x0][0x40c] ;  /* 0x00010300ffa52b82 */ /* 0x000ea20000000800 */
[-CC-:B------:R-:W-:Y:S01]  /*5f90*/  @P6 FFMA.FTZ R153, R199, R6.reuse, R159.reuse ;  /* 0x00000006c7996223 */ /* 0x180fe2000001009f */
[-CC-:B------:R-:W-:Y:S01]  /*5fa0*/  @P6 FFMA.FTZ R160, R202, R6.reuse, R159.reuse ;  /* 0x00000006caa06223 */ /* 0x180fe2000001009f */
[-C--:B------:R-:W-:Y:S01]  /*5fb0*/  @P6 FFMA.FTZ R164, R206, R6.reuse, R159 ;  /* 0x00000006cea46223 */ /* 0x080fe2000001009f */
[----:B------:R-:W-:Y:S01]  /*5fc0*/  @P6 FADD.FTZ R149, R194, -R149 ;  /* 0x80000095c2956221 */ /* 0x000fe20000010000 */
[----:B------:R-:W-:Y:S01]  /*5fd0*/  @P6 FFMA.FTZ R159, R203, R6, R159 ;  /* 0x00000006cb9f6223 */ /* 0x000fe2000001009f */
[----:B------:R-:W-:-:S02]  /*5fe0*/  HADD2.F32 R6, -RZ, R140.H1_H1 ;  /* 0x3000008cff067230 */ /* 0x000fc40000004100 */
[----:B------:R-:W-:Y:S01]  /*5ff0*/  @P6 FADD.FTZ R4, R195, -R4 ;  /* 0x80000004c3046221 */ /* 0x000fe20000010000 */
[----:B------:R-:W3:Y:S01]  /*6000*/  @P2 LDC R209, c[0x0][0x40c] ;  /* 0x00010300ffd12b82 */ /* 0x000ee20000000800 */
[----:B------:R-:W-:Y:S01]  /*6010*/  @P6 FFMA.FTZ R148, R5, R149, R148 ;  /* 0x0000009505946223 */ /* 0x000fe20000010094 */
[----:B------:R-:W-:Y:S01]  /*6020*/  @P6 FADD.FTZ R149, R197, -R154 ;  /* 0x8000009ac5956221 */ /* 0x000fe20000010000 */
[C---:B------:R-:W-:Y:S01]  /*6030*/  @P6 FFMA.FTZ R6, R5.reuse, R4, R6 ;  /* 0x0000000405066223 */ /* 0x040fe20000010006 */
[----:B------:R-:W-:Y:S01]  /*6040*/  @P6 FADD.FTZ R151, R198, -R151 ;  /* 0x80000097c6976221 */ /* 0x000fe20000010000 */
[----:B------:R-:W-:Y:S01]  /*6050*/  @P6 FADD.FTZ R153, R200, -R153 ;  /* 0x80000099c8996221 */ /* 0x000fe20000010000 */
[----:B------:R-:W-:Y:S01]  /*6060*/  @P6 FFMA.FTZ R152, R5, R149, R152 ;  /* 0x0000009505986223 */ /* 0x000fe20000010098 */
[----:B------:R-:W-:Y:S01]  /*6070*/  HADD2.F32 R161, -RZ, R143.H1_H1 ;  /* 0x3000008fffa17230 */ /* 0x000fe20000004100 */
[----:B------:R-:W4:Y:S01]  /*6080*/  @P2 LDC R167, c[0x0][0x40c] ;  /* 0x00010300ffa72b82 */ /* 0x000f220000000800 */
[----:B------:R-:W-:Y:S01]  /*6090*/  @P6 FADD.FTZ R160, R201, -R160 ;  /* 0x800000a0c9a06221 */ /* 0x000fe20000010000 */
[----:B------:R-:W-:Y:S01]  /*60a0*/  @P6 FADD.FTZ R164, R205, -R164 ;  /* 0x800000a4cda46221 */ /* 0x000fe20000010000 */
[----:B------:R-:W-:Y:S01]  /*60b0*/  @P6 FADD.FTZ R159, R204, -R159 ;  /* 0x8000009fcc9f6221 */ /* 0x000fe20000010000 */
[----:B-1----:R-:W-:Y:S01]  /*60c0*/  @P2 FMUL.FTZ R149, R6, R163 ;  /* 0x000000a306952220 */ /* 0x002fe20000410000 */
[C---:B------:R-:W-:Y:S01]  /*60d0*/  @P6 FFMA.FTZ R150, R5.reuse, R151, R150 ;  /* 0x0000009705966223 */ /* 0x040fe20000010096 */
[C---:B------:R-:W-:Y:S01]  /*60e0*/  @P6 FFMA.FTZ R156, R5.reuse, R153, R156 ;  /* 0x00000099059c6223 */ /* 0x040fe2000001009c */
[C---:B------:R-:W-:Y:S01]  /*60f0*/  @P6 FFMA.FTZ R158, R5.reuse, R160, R158 ;  /* 0x000000a0059e6223 */ /* 0x040fe2000001009e */
[----:B------:R-:W1:Y:S01]  /*6100*/  @P2 LDC R211, c[0x0][0x40c] ;  /* 0x00010300ffd32b82 */ /* 0x000e620000000800 */
[C---:B------:R-:W-:Y:S01]  /*6110*/  @P6 FFMA.FTZ R162, R5.reuse, R159, R162 ;  /* 0x0000009f05a26223 */ /* 0x040fe200000100a2 */
[----:B------:R-:W-:Y:S01]  /*6120*/  @P6 FFMA.FTZ R161, R5, R164, R161 ;  /* 0x000000a405a16223 */ /* 0x000fe200000100a1 */
[----:B------:R-:W-:Y:S01]  /*6130*/  @P2 F2FP.F16.F32.PACK_AB R5, RZ, R149 ;  /* 0x00000095ff05223e */ /* 0x000fe200000000ff */
[----:B0-----:R-:W-:Y:S01]  /*6140*/  @P2 FMUL.FTZ R4, R148, R155 ;  /* 0x0000009b94042220 */ /* 0x001fe20000410000 */
[----:B--2---:R-:W-:Y:S01]  /*6150*/  @P2 FMUL.FTZ R149, R150, R165 ;  /* 0x000000a596952220 */ /* 0x004fe20000410000 */
[----:B------:R-:W-:-:S02]  /*6160*/  F2FP.F16.F32.PACK_AB R148, R6, R148 ;  /* 0x000000940694723e */ /* 0x000fc400000000ff */
        /* <DEDUP_REMOVED lines=9> */
[----:B------:R-:W-:Y:S01]  /*6200*/  @P2 PRMT R146, R154, 0x7610, R146 ;  /* 0x000076109a922816 */ /* 0x000fe20000000092 */
        /* <DEDUP_REMOVED lines=16> */
.L_x_8024:
[----:B------:R-:W-:Y:S01]  /*6310*/  ISETP.GT.AND P6, PT, R4, RZ, PT ;  /* 0x000000ff0400720c */ /* 0x000fe20003fc4270 */
[----:B0-23--:R-:W0:Y:S01]  /*6320*/  @P2 LDC R155, c[0x0][0x40c] ;  /* 0x00010300ff9b2b82 */ /* 0x00de220000000800 */
        /* <DEDUP_REMOVED lines=64> */
.L_x_8023:
        /* <DEDUP_REMOVED lines=45> */
[----:B------:R-:W-:Y:S02]  /*6a00*/  @P2 F2FP.F16.F32.PACK_AB R5, RZ, R5 ;  /* 0x00000005ff05223e */ /* 0x000fe400000000ff */
[----:B------:R-:W-:-:S02]  /*6a10*/  @P2 F2FP.F16.F32.PACK_AB R4, RZ, R4 ;  /* 0x00000004ff04223e */ /* 0x000fc400000000ff */
[----:B------:R-:W-:Y:S01]  /*6a20*/  @P2 PRMT R145, R5, 0x7610, R145 ;  /* 0x0000761005912816 */ /* 0x000fe20000000091 */
[----:B------:R-:W2:Y:S01]  /*6a30*/  @P2 LDC R209, c[0x0][0x40c] ;  /* 0x00010300ffd12b82 */ /* 0x000ea20000000800 */
[----:B---3--:R-:W-:Y:S01]  /*6a40*/  @P2 FMUL.FTZ R148, R161, R154 ;  /* 0x0000009aa1942220 */ /* 0x008fe20000410000 */
[----:B------:R-:W-:Y:S02]  /*6a50*/  @P2 PRMT R144, R4, 0x7610, R144 ;  /* 0x0000761004902816 */ /* 0x000fe40000000090 */
[----:B------:R-:W-:Y:S02]  /*6a60*/  FSEL R155, R155, RZ, P6 ;  /* 0x000000ff9b9b7208 */ /* 0x000fe40003000000 */
[----:B------:R-:W-:Y:S01]  /*6a70*/  @P2 F2FP.F16.F32.PACK_AB R151, RZ, R148 ;  /* 0x00000094ff97223e */ /* 0x000fe200000000ff */
[----:B0-----:R-:W-:Y:S01]  /*6a80*/  @P2 FMUL.FTZ R6, R159, R152 ;  /* 0x000000989f062220 */ /* 0x001fe20000410000 */
[----:B------:R-:W-:Y:S02]  /*6a90*/  @P2 F2FP.F16.F32.PACK_AB R152, RZ, R149 ;  /* 0x00000095ff98223e */ /* 0x000fe400000000ff */
[----:B------:R-:W-:-:S02]  /*6aa0*/  @P2 PRMT R145, R145, 0x5410, R151 ;  /* 0x0000541091912816 */ /* 0x000fc40000000097 */
[----:B------:R-:W-:Y:S02]  /*6ab0*/  @P2 F2FP.F16.F32.PACK_AB R6, RZ, R6 ;  /* 0x00000006ff06223e */ /* 0x000fe400000000ff */
[----:B------:R-:W-:Y:S01]  /*6ac0*/  @P2 PRMT R146, R152, 0x7610, R146 ;  /* 0x0000761098922816 */ /* 0x000fe20000000092 */
[----:B-1----:R-:W-:Y:S01]  /*6ad0*/  @P2 FMUL.FTZ R150, R163, R164 ;  /* 0x000000a4a3962220 */ /* 0x002fe20000410000 */
[----:B------:R-:W-:Y:S02]  /*6ae0*/  F2FP.F16.F32.PACK_AB R148, R159, R156 ;  /* 0x0000009c9f94723e */ /* 0x000fe400000000ff */
[----:B------:R-:W-:Y:S02]  /*6af0*/  F2FP.F16.F32.PACK_AB R149, R161, R158 ;  /* 0x0000009ea195723e */ /* 0x000fe400000000ff */
[----:B------:R-:W-:Y:S02]  /*6b00*/  @P2 F2FP.F16.F32.PACK_AB R153, RZ, R150 ;  /* 0x00000096ff99223e */ /* 0x000fe400000000ff */
[----:B------:R-:W-:Y:S01]  /*6b10*/  F2FP.F16.F32.PACK_AB R150, R163, R160 ;  /* 0x000000a0a396723e */ /* 0x000fe200000000ff */
[----:B--2---:R-:W-:Y:S01]  /*6b20*/  @P2 FMUL.FTZ R154, R162, R209 ;  /* 0x000000d1a29a2220 */ /* 0x004fe20000410000 */
        /* <DEDUP_REMOVED lines=10> */
.L_x_8026:
        /* <DEDUP_REMOVED lines=16> */
.L_x_8027:
        /* <DEDUP_REMOVED lines=9> */
.L_x_8028:
        /* <DEDUP_REMOVED lines=9> */
.L_x_8029:
        /* <DEDUP_REMOVED lines=9> */
.L_x_8030:
        /* <DEDUP_REMOVED lines=9> */
.L_x_8031:
        /* <DEDUP_REMOVED lines=9> */
.L_x_8032:
        /* <DEDUP_REMOVED lines=9> */
.L_x_8033:
[----:B------:R-:W-:-:S04]  /*7030*/  @P2 F2FP.F16.F32.PACK_AB R153, RZ, R153 ;  /* 0x00000099ff99223e */ /* 0x000fc800000000ff */
[----:B------:R-:W-:-:S07]  /*7040*/  @P2 PRMT R147, R147, 0x5410, R153 ;  /* 0x0000541093932816 */ /* 0x000fce0000000099 */
.L_x_8025:
[----:B------:R-:W0:Y:S08]  /*7050*/  @P0 LDC.64 R152, c[0x0][0x478] ;  /* 0x00011e00ff980b82 */ /* 0x000e300000000a00 */
[----:B------:R-:W1:Y:S01]  /*7060*/  @P2 LDC.64 R4, c[0x0][0x468] ;  /* 0x00011a00ff042b82 */ /* 0x000e620000000a00 */
[----:B0-----:R-:W-:-:S05]  /*7070*/  @P0 IMAD.WIDE.U32 R152, R207, 0x10, R152 ;  /* 0x00000010cf980825 */ /* 0x001fca00078e0098 */
[----:B------:R4:W-:Y:S01]  /*7080*/  @P0 STG.E.128 desc[UR10][R152.64], R148 ;  /* 0x0000009498000986 */ /* 0x0009e2000c101d0a */
[----:B-1----:R-:W-:-:S05]  /*7090*/  @P2 IMAD.WIDE.U32 R4, R157, 0x10, R4 ;  /* 0x000000109d042825 */ /* 0x002fca00078e0004 */
[----:B------:R4:W-:Y:S02]  /*70a0*/  @P2 STG.E.128 desc[UR10][R4.64], R144 ;  /* 0x0000009004002986 */ /* 0x0009e4000c101d0a */
.L_x_8022:
[----:B------:R-:W-:Y:S05]  /*70b0*/  BSYNC.RECONVERGENT B0 ;  /* 0x0000000000007941 */ /* 0x000fea0003800200 */
.L_x_8021:
[----:B----4-:R-:W1:Y:S01]  /*70c0*/  LDC.64 R4, c[0x0][0x380] ;  /* 0x0000e000ff047b82 */ /* 0x010e620000000a00 */
[----:B------:R-:W-:Y:S01]  /*70d0*/  UPLOP3.LUT UP1, UPT, UPT, UPT, UP1, 0x40, 0x4 ;  /* 0x000000000004789c */ /* 0x000fe20003f2e810 */
[----:B-1----:R-:W-:-:S04]  /*70e0*/  IADD3 R2, PT, PT, R2, R4, RZ ;  /* 0x0000000402027210 */ /* 0x002fc80007ffe0ff */
[----:B------:R-:W-:-:S13]  /*70f0*/  ISETP.GE.AND P0, PT, R2, R5, PT ;  /* 0x000000050200720c */ /* 0x000fda0003f06270 */
[----:B------:R-:W-:Y:S05]  /*7100*/  @!P0 BRA `(.L_x_8034) ;  /* 0xffffff94006c8947 */ /* 0x000fea000383ffff */
.L_x_7970:
        /* <DEDUP_REMOVED lines=40> */
.L_x_8035:
        /* <DEDUP_REMOVED lines=15> */
.L_x_15680:


//--------------------- .text._ZN10layer_norm13ln_bwd_kernelINS_13Kernel_traitsIf6__halfS2_S2_fjLj8192ELj1ELj1ELj8ELj16ENS_18Kernel_traits_baseILj8192EfS2_S2_S2_fjLj256EEEEELb0ELb0ELb1ELb1EEEvNS_9BwdParamsE --------------------------
	.section	.text._ZN10layer_norm13ln_bwd_kernelINS_13Kernel_traitsIf6__halfS2_S2_fjLj8192ELj1ELj1ELj8ELj16ENS_18Kernel_traits_baseILj8192EfS2_S2_S2_fjLj256EEEEELb0ELb0ELb1ELb1EEEvNS_9BwdParamsE,"ax",@progbits
	.align	128
        .global         _ZN10layer_norm13ln_bwd_kernelINS_13Kernel_traitsIf6__halfS2_S2_fjLj8192ELj1ELj1ELj8ELj16ENS_18Kernel_traits_baseILj8192EfS2_S2_S2_fjLj256EEEEELb0ELb0ELb1ELb1EEEvNS_9BwdParamsE
        .type           _ZN10layer_norm13ln_bwd_kernelINS_13Kernel_traitsIf6__halfS2_S2_fjLj8192ELj1ELj1ELj8ELj16ENS_18Kernel_traits_baseILj8192EfS2_S2_S2_fjLj256EEEEELb0ELb0ELb1ELb1EEEvNS_9BwdParamsE,@function
        .size           _ZN10layer_norm13ln_bwd_kernelINS_13Kernel_traitsIf6__halfS2_S2_fjLj8192ELj1ELj1ELj8ELj16ENS_18Kernel_traits_baseILj8192EfS2_S2_S2_fjLj256EEEEELb0ELb0ELb1ELb1EEEvNS_9BwdParamsE,(.L_x_15681 - _ZN10layer_norm13ln_bwd_kernelINS_13Kernel_traitsIf6__halfS2_S2_fjLj8192ELj1ELj1ELj8ELj16ENS_18Kernel_traits_baseILj8192EfS2_S2_S2_fjLj256EEEEELb0ELb0ELb1ELb1EEEvNS_9BwdParamsE)
        .other          _ZN10layer_norm13ln_bwd_kernelINS_13Kernel_traitsIf6__halfS2_S2_fjLj8192ELj1ELj1ELj8ELj16ENS_18Kernel_traits_baseILj8192EfS2_S2_S2_fjLj256EEEEELb0ELb0ELb1ELb1EEEvNS_9BwdParamsE,@"STO_CUDA_ENTRY STV_DEFAULT"
_ZN10layer_norm13ln_bwd_kernelINS_13Kernel_traitsIf6__halfS2_S2_fjLj8192ELj1ELj1ELj8ELj16ENS_18Kernel_traits_baseILj8192EfS2_S2_S2_fjLj256EEEEELb0ELb0ELb1ELb1EEEvNS_9BwdParamsE:
.text._ZN10layer_norm13ln_bwd_kernelINS_13Kernel_traitsIf6__halfS2_S2_fjLj8192ELj1ELj1ELj8ELj16ENS_18Kernel_traits_baseILj8192EfS2_S2_S2_fjLj256EEEEELb0ELb0ELb1ELb1EEEvNS_9BwdParamsE:
        /* <DEDUP_REMOVED lines=58> */
.L_x_8085:
        /* <DEDUP_REMOVED lines=23> */
[----:B------:R-:W2:Y:S02]  /*0510*/  LDC.64 R2, c[0x0][0x3c0] ;  /* 0x0000f000ff027b82 */ /* 0x000ea40000000a00 */
[C---:B------:R-:W-:Y:S02]  /*0520*/  IADD3 R137, PT, PT, R127.reuse, 0x100, RZ ;  /* 0x000001007f897810 */ /* 0x040fe40007ffe0ff */
[----:B------:R-:W-:Y:S02]  /*0530*/  IADD3 R133, PT, PT, R127, 0x200, RZ ;  /* 0x000002007f857810 */ /* 0x000fe40007ffe0ff */
[----:B------:R-:W-:Y:S01]  /*0540*/  SHF.R.S32.HI R0, RZ, 0x1f, R141 ;  /* 0x0000001fff007819 */ /* 0x000fe2000001148d */
[----:B0-----:R-:W-:Y:S01]  /*0550*/  IMAD.WIDE.U32 R136, R137, 0x10, R124 ;  /* 0x0000001089887825 */ /* 0x001fe200078e007c */
[----:B------:R-:W-:-:S02]  /*0560*/  IADD3 R171, PT, PT, R167, 0x200, RZ ;  /* 0x00000200a7ab7810 */ /* 0x000fc40007ffe0ff */
[----:B------:R-:W-:Y:S01]  /*0570*/  IADD3 R169, PT, PT, R167, 0x100, RZ ;  /* 0x00000100a7a97810 */ /* 0x000fe20007ffe0ff */
[----:B------:R-:W-:Y:S01]  /*0580*/  IMAD.WIDE.U32 R132, R133, 0x10, R124 ;  /* 0x0000001085847825 */ /* 0x000fe200078e007c */
[C---:B------:R-:W-:Y:S01]  /*0590*/  IADD3 R173, PT, PT, R167.reuse, 0x300, RZ ;  /* 0x00000300a7ad7810 */ /* 0x040fe20007ffe0ff */
[----:B------:R-:W3:Y:S02]  /*05a0*/  LDG.E.128 R136, desc[UR12][R136.64] ;  /* 0x0000000c88887981 */ /* 0x000ee4000c1e1d00 */
[----:B-1----:R-:W-:Y:S02]  /*05b0*/  IMAD.WIDE.U32 R156, R167, 0x10, R128 ;  /* 0x00000010a79c7825 */ /* 0x002fe400078e0080 */
[----:B------:R-:W4:Y:S01]  /*05c0*/  LDG.E.128 R132, desc[UR12][R132.64] ;  /* 0x0000000c84847981 */ /* 0x000f22000c1e1d00 */
[----:B--2---:R-:W-:Y:S01]  /*05d0*/  LEA R2, P0, R141, R2, 0x2 ;  /* 0x000000028d027211 */ /* 0x004fe200078010ff */
[----:B------:R-:W-:Y:S02]  /*05e0*/  IMAD.WIDE.U32 R148, R127, 0x10, R124 ;  /* 0x000000107f947825 */ /* 0x000fe400078e007c */
[----:B------:R-:W2:Y:S01]  /*05f0*/  LDG.E.128 R156, desc[UR12][R156.64] ;  /* 0x0000000c9c9c7981 */ /* 0x000ea2000c1e1d00 */
[----:B------:R-:W-:Y:S01]  /*0600*/  LEA.HI.X R3, R141, R3, R0, 0x2, P0 ;  /* 0x000000038d037211 */ /* 0x000fe200000f1400 */
[----:B------:R-:W-:-:S04]  /*0610*/  IMAD.WIDE.U32 R144, R171, 0x10, R128 ;  /* 0x00000010ab907825 */ /* 0x000fc800078e0080 */
[--C-:B------:R-:W-:Y:S01]  /*0620*/  IMAD.WIDE.U32 R152, R169, 0x10, R128.reuse ;  /* 0x00000010a9987825 */ /* 0x100fe200078e0080 */
[----:B------:R0:W2:Y:S01]  /*0630*/  LDG.E R166, desc[UR12][R2.64] ;  /* 0x0000000c02a67981 */ /* 0x0000a2000c1e1900 */
[----:B------:R-:W-:Y:S02]  /*0640*/  IADD3 R127, PT, PT, R127, 0x300, RZ ;  /* 0x000003007f7f7810 */ /* 0x000fe40007ffe0ff */
[----:B------:R-:W-:Y:S01]  /*0650*/  IMAD.WIDE.U32 R128, R173, 0x10, R128 ;  /* 0x00000010ad807825 */ /* 0x000fe200078e0080 */
[----:B------:R-:W2:Y:S04]  /*0660*/  LDG.E.128 R148, desc[UR12][R148.64] ;  /* 0x0000000c94947981 */ /* 0x000ea8000c1e1d00 */
[----:B------:R-:W2:Y:S04]  /*0670*/  LDG.E.128 R144, desc[UR12][R144.64] ;  /* 0x0000000c90907981 */ /* 0x000ea8000c1e1d00 */
[----:B------:R-:W2:Y:S01]  /*0680*/  LDG.E.128 R152, desc[UR12][R152.64] ;  /* 0x0000000c98987981 */ /* 0x000ea2000c1e1d00 */
[----:B------:R-:W-:-:S03]  /*0690*/  IMAD.WIDE.U32 R124, R127, 0x10, R124 ;  /* 0x000000107f7c7825 */ /* 0x000fc600078e007c */
[----:B------:R-:W2:Y:S04]  /*06a0*/  LDG.E.128 R128, desc[UR12][R128.64] ;  /* 0x0000000c80807981 */ /* 0x000ea8000c1e1d00 */
        /* <DEDUP_REMOVED lines=12> */
[----:B------:R-:W5:Y:S01]  /*0770*/  @P0 LDG.E.128 R12, desc[UR12][R142.64] ;  /* 0x0000000c8e0c0981 */ /* 0x000f62000c1e1d00 */
[----:B------:R-:W-:-:S05]  /*0780*/  @P0 IMAD.WIDE.U32 R164, R173, 0x10, R164 ;  /* 0x00000010ada40825 */ /* 0x000fca00078e00a4 */
[----:B------:R3:W5:Y:S01]  /*0790*/  @P0 LDG.E.128 R4, desc[UR12][R164.64] ;  /* 0x0000000ca4040981 */ /* 0x000762000c1e1d00 */
[----:B------:R-:W-:-:S05]  /*07a0*/  @P0 IMAD.WIDE.U32 R160, R171, 0x10, R162 ;  /* 0x00000010aba00825 */ /* 0x000fca00078e00a2 */
[----:B------:R0:W5:Y:S01]  /*07b0*/  @P0 LDG.E.128 R8, desc[UR12][R160.64] ;  /* 0x0000000ca0080981 */ /* 0x000162000c1e1d00 */
[--C-:B---3--:R-:W-:Y:S02]  /*07c0*/  HADD2.F32 R165, -RZ, R136.reuse.H0_H0 ;  /* 0x20000088ffa57230 */ /* 0x108fe40000004100 */
[----:B------:R-:W-:Y:S02]  /*07d0*/  HADD2.F32 R142, -RZ, R136.H1_H1 ;  /* 0x30000088ff8e7230 */ /* 0x000fe40000004100 */
[--C-:B------:R-:W-:Y:S02]  /*07e0*/  HADD2.F32 R171, -RZ, R139.reuse.H0_H0 ;  /* 0x2000008bffab7230 */ /* 0x100fe40000004100 */
[----:B------:R-:W-:Y:S02]  /*07f0*/  HADD2.F32 R136, -RZ, R139.H1_H1 ;  /* 0x3000008bff887230 */ /* 0x000fe40000004100 */
[--C-:B----4-:R-:W-:Y:S02]  /*0800*/  HADD2.F32 R139, -RZ, R133.reuse.H0_H0 ;  /* 0x20000085ff8b7230 */ /* 0x110fe40000004100 */
[----:B------:R-:W-:-:S02]  /*0810*/  HADD2.F32 R2, -RZ, R133.H1_H1 ;  /* 0x30000085ff027230 */ /* 0x000fc40000004100 */
[--C-:B------:R-:W-:Y:S02]  /*0820*/  HADD2.F32 R133, -RZ, R135.reuse.H0_H0 ;  /* 0x20000087ff857230 */ /* 0x100fe40000004100 */
[----:B------:R-:W-:Y:S02]  /*0830*/  HADD2.F32 R0, -RZ, R135.H1_H1 ;  /* 0x30000087ff007230 */ /* 0x000fe40000004100 */
[--C-:B--2---:R-:W-:Y:S02]  /*0840*/  HADD2.F32 R168, -RZ, R156.reuse.H0_H0 ;  /* 0x2000009cffa87230 */ /* 0x104fe40000004100 */
[----:B------:R-:W-:Y:S01]  /*0850*/  HADD2.F32 R170, -RZ, R156.H1_H1 ;  /* 0x3000009cffaa7230 */ /* 0x000fe20000004100 */
[----:B------:R-:W-:Y:S01]  /*0860*/  FSEL R135, R166, RZ, !P2 ;  /* 0x000000ffa6877208 */ /* 0x000fe20005000000 */
[--C-:B------:R-:W-:Y:S02]  /*0870*/  HADD2.F32 R172, -RZ, R157.reuse.H0_H0 ;  /* 0x2000009dffac7230 */ /* 0x100fe40000004100 */
[----:B------:R-:W-:-:S02]  /*0880*/  HADD2.F32 R173, -RZ, R157.H1_H1 ;  /* 0x3000009dffad7230 */ /* 0x000fc40000004100 */
[--C-:B------:R-:W-:Y:S02]  /*0890*/  HADD2.F32 R174, -RZ, R158.reuse.H0_H0 ;  /* 0x2000009effae7230 */ /* 0x100fe40000004100 */
[----:B------:R-:W-:Y:S02]  /*08a0*/  HADD2.F32 R175, -RZ, R158.H1_H1 ;  /* 0x3000009effaf7230 */ /* 0x000fe40000004100 */
[--C-:B------:R-:W-:Y:S02]  /*08b0*/  HADD2.F32 R157, -RZ, R151.reuse.H0_H0 ;  /* 0x20000097ff9d7230 */ /* 0x100fe40000004100 */
[----:B------:R-:W-:Y:S02]  /*08c0*/  HADD2.F32 R162, -RZ, R151.H1_H1 ;  /* 0x30000097ffa27230 */ /* 0x000fe40000004100 */
[----:B------:R-:W-:Y:S02]  /*08d0*/  HADD2.F32 R184, -RZ, R146.H0_H0 ;  /* 0x20000092ffb87230 */ /* 0x000fe40000004100 */
[----:B------:R-:W-:Y:S01]  /*08e0*/  FADD.FTZ R3, -R135, R168 ;  /* 0x000000a887037221 */ /* 0x000fe20000010100 */
[----:B------:R-:W-:-:S02]  /*08f0*/  HADD2.F32 R176, -RZ, R159.H0_H0 ;  /* 0x2000009fffb07230 */ /* 0x000fc40000004100 */
[----:B------:R-:W-:Y:S02]  /*0900*/  HADD2.F32 R177, -RZ, R159.H1_H1 ;  /* 0x3000009fffb17230 */ /* 0x000fe40000004100 */
[----:B------:R-:W-:Y:S02]  /*0910*/  HADD2.F32 R151, -RZ, R154.H0_H0 ;  /* 0x2000009aff977230 */ /* 0x000fe40000004100 */
[----:B------:R-:W-:Y:S02]  /*0920*/  HADD2.F32 R146, -RZ, R146.H1_H1 ;  /* 0x30000092ff927230 */ /* 0x000fe40000004100 */
[----:B------:R-:W-:Y:S01]  /*0930*/  FADD.FTZ R143, -R135, R170 ;  /* 0x000000aa878f7221 */ /* 0x000fe20000010100 */
[--C-:B------:R-:W-:Y:S02]  /*0940*/  HADD2.F32 R159, -RZ, R150.reuse.H0_H0 ;  /* 0x20000096ff9f7230 */ /* 0x100fe40000004100 */
[----:B0-----:R-:W-:Y:S02]  /*0950*/  HADD2.F32 R160, -RZ, R150.H1_H1 ;  /* 0x30000096ffa07230 */ /* 0x001fe40000004100 */
[----:B------:R-:W-:-:S02]  /*0960*/  HADD2.F32 R154, -RZ, R154.H1_H1 ;  /* 0x3000009aff9a7230 */ /* 0x000fc40000004100 */
[----:B------:R-:W-:Y:S02]  /*0970*/  HADD2.F32 R164, -RZ, R155.H0_H0 ;  /* 0x2000009bffa47230 */ /* 0x000fe40000004100 */
[--C-:B------:R-:W-:Y:S02]  /*0980*/  HADD2.F32 R163, -RZ, R148.reuse.H0_H0 ;  /* 0x20000094ffa37230 */ /* 0x100fe40000004100 */
[----:B------:R-:W-:Y:S02]  /*0990*/  HADD2.F32 R156, -RZ, R148.H1_H1 ;  /* 0x30000094ff9c7230 */ /* 0x000fe40000004100 */
[----:B------:R-:W-:Y:S02]  /*09a0*/  HADD2.F32 R150, -RZ, R153.H0_H0 ;  /* 0x20000099ff967230 */ /* 0x000fe40000004100 */
[----:B------:R-:W-:Y:S02]  /*09b0*/  HADD2.F32 R155, -RZ, R155.H1_H1 ;  /* 0x3000009bff9b7230 */ /* 0x000fe40000004100 */
[----:B------:R-:W-:-:S02]  /*09c0*/  HADD2.F32 R180, -RZ, R145.H0_H0 ;  /* 0x20000091ffb47230 */ /* 0x000fc40000004100 */
[----:B------:R-:W-:Y:S02]  /*09d0*/  HADD2.F32 R182, -RZ, R145.H1_H1 ;  /* 0x30000091ffb67230 */ /* 0x000fe40000004100 */
[C---:B------:R-:W-:Y:S01]  /*09e0*/  FADD.FTZ R145, -R135.reuse, R172 ;  /* 0x000000ac87917221 */ /* 0x040fe20000010100 */
[----:B------:R-:W-:Y:S02]  /*09f0*/  HADD2.F32 R148, -RZ, R152.H0_H0 ;  /* 0x20000098ff947230 */ /* 0x000fe40000004100 */
[----:B------:R-:W-:Y:S01]  /*0a00*/  FADD.FTZ R175, -R135, R175 ;  /* 0x000000af87af7221 */ /* 0x000fe20000010100 */
[----:B------:R-:W-:Y:S02]  /*0a10*/  HADD2.F32 R178, -RZ, R144.H0_H0 ;  /* 0x20000090ffb27230 */ /* 0x000fe40000004100 */
[--C-:B------:R-:W-:Y:S02]  /*0a20*/  HADD2.F32 R186, -RZ, R147.reuse.H0_H0 ;  /* 0x20000093ffba7230 */ /* 0x100fe40000004100 */
[----:B------:R-:W-:-:S02]  /*0a30*/  HADD2.F32 R188, -RZ, R147.H1_H1 ;  /* 0x30000093ffbc7230 */ /* 0x000fc40000004100 */
[C---:B------:R-:W-:Y:S01]  /*0a40*/  FADD.FTZ R147, -R135.reuse, R174 ;  /* 0x000000ae87937221 */ /* 0x040fe20000010100 */
[--C-:B------:R-:W-:Y:S02]  /*0a50*/  HADD2.F32 R191, -RZ, R129.reuse.H0_H0 ;  /* 0x20000081ffbf7230 */ /* 0x100fe40000004100 */
[----:B------:R-:W-:Y:S02]  /*0a60*/  HADD2.F32 R201, -RZ, R129.H1_H1 ;  /* 0x30000081ffc97230 */ /* 0x000fe40000004100 */
[C---:B------:R-:W-:Y:S01]  /*0a70*/  FADD.FTZ R227, -R135.reuse, R146 ;  /* 0x0000009287e37221 */ /* 0x040fe20000010100 */
[--C-:B------:R-:W-:Y:S02]  /*0a80*/  HADD2.F32 R161, -RZ, R149.reuse.H0_H0 ;  /* 0x20000095ffa17230 */ /* 0x100fe40000004100 */
[----:B-----5:R-:W-:Y:S01]  /*0a90*/  FMUL.FTZ R3, R204, R3 ;  /* 0x00000003cc037220 */ /* 0x020fe20000410000 */
[----:B------:R-:W-:Y:S02]  /*0aa0*/  HADD2.F32 R158, -RZ, R149.H1_H1 ;  /* 0x30000095ff9e7230 */ /* 0x000fe40000004100 */
[----:B------:R-:W-:Y:S01]  /*0ab0*/  FADD.FTZ R149, -R135, R176 ;  /* 0x000000b087957221 */ /* 0x000fe20000010100 */
[----:B------:R-:W-:-:S02]  /*0ac0*/  HADD2.F32 R152, -RZ, R152.H1_H1 ;  /* 0x30000098ff987230 */ /* 0x000fc40000004100 */
[----:B------:R-:W-:Y:S02]  /*0ad0*/  HADD2.F32 R153, -RZ, R153.H1_H1 ;  /* 0x30000099ff997230 */ /* 0x000fe40000004100 */
[----:B------:R-:W-:Y:S02]  /*0ae0*/  HADD2.F32 R144, -RZ, R144.H1_H1 ;  /* 0x30000090ff907230 */ /* 0x000fe40000004100 */
[--C-:B------:R-:W-:Y:S02]  /*0af0*/  HADD2.F32 R189, -RZ, R128.reuse.H0_H0 ;  /* 0x20000080ffbd7230 */ /* 0x100fe40000004100 */
[----:B------:R-:W-:Y:S02]  /*0b00*/  HADD2.F32 R207, -RZ, R128.H1_H1 ;  /* 0x30000080ffcf7230 */ /* 0x000fe40000004100 */
[--C-:B------:R-:W-:Y:S02]  /*0b10*/  HADD2.F32 R193, -RZ, R130.reuse.H0_H0 ;  /* 0x20000082ffc17230 */ /* 0x100fe40000004100 */
[----:B------:R-:W-:-:S02]  /*0b20*/  HADD2.F32 R199, -RZ, R130.H1_H1 ;  /* 0x30000082ffc77230 */ /* 0x000fc40000004100 */
[--C-:B------:R-:W-:Y:S02]  /*0b30*/  HADD2.F32 R195, -RZ, R131.reuse.H0_H0 ;  /* 0x20000083ffc37230 */ /* 0x100fe40000004100 */
[----:B------:R-:W-:Y:S02]  /*0b40*/  HADD2.F32 R129, -RZ, R131.H1_H1 ;  /* 0x30000083ff817230 */ /* 0x000fe40000004100 */
[C---:B------:R-:W-:Y:S01]  /*0b50*/  FADD.FTZ R211, -R135.reuse, R154 ;  /* 0x0000009a87d37221 */ /* 0x040fe20000010100 */
[C---:B------:R-:W-:Y:S01]  /*0b60*/  FADD.FTZ R213, -R135.reuse, R164 ;  /* 0x000000a487d57221 */ /* 0x040fe20000010100 */
[C---:B------:R-:W-:Y:S01]  /*0b70*/  FMUL.FTZ R146, R204.reuse, R143 ;  /* 0x0000008fcc927220 */ /* 0x040fe20000410000 */
[C---:B------:R-:W-:Y:S01]  /*0b80*/  FADD.FTZ R185, -R135.reuse, R150 ;  /* 0x0000009687b97221 */ /* 0x040fe20000010100 */
[C---:B------:R-:W-:Y:S01]  /*0b90*/  FADD.FTZ R215, -R135.reuse, R155 ;  /* 0x0000009b87d77221 */ /* 0x040fe20000010100 */
[----:B------:R-:W-:Y:S01]  /*0ba0*/  FMUL.FTZ R143, R204, R145 ;  /* 0x00000091cc8f7220 */ /* 0x000fe20000410000 */
[----:B------:R-:W-:Y:S01]  /*0bb0*/  FMUL.FTZ R154, R48, R163 ;  /* 0x000000a3309a7220 */ /* 0x000fe20000410000 */
[C---:B------:R-:W-:Y:S01]  /*0bc0*/  FMUL.FTZ R145, R204.reuse, R147 ;  /* 0x00000093cc917220 */ /* 0x040fe20000410000 */
[C---:B------:R-:W-:Y:S01]  /*0bd0*/  FMUL.FTZ R150, R204.reuse, R175 ;  /* 0x000000afcc967220 */ /* 0x040fe20000410000 */
        /* <DEDUP_REMOVED lines=24> */
[----:B------:R-:W-:-:S02]  /*0d60*/  HADD2.F32 R197, -RZ, R124.H0_H0 ;  /* 0x2000007cffc57230 */ /* 0x000fc40000004100 */
[----:B------:R-:W-:Y:S01]  /*0d70*/  FMUL.FTZ R163, R204, R213 ;  /* 0x000000d5cca37220 */ /* 0x000fe20000410000 */
[----:B------:R-:W-:Y:S02]  /*0d80*/  HADD2.F32 R130, -RZ, R124.H1_H1 ;  /* 0x3000007cff827230 */ /* 0x000fe40000004100 */
[----:B------:R-:W-:Y:S01]  /*0d90*/  FADD.FTZ R113, R113, R156 ;  /* 0x0000009c71717221 */ /* 0x000fe20000010000 */
[--C-:B------:R-:W-:Y:S02]  /*0da0*/  HADD2.F32 R135, -RZ, R125.reuse.H0_H0 ;  /* 0x2000007dff877230 */ /* 0x100fe40000004100 */
[-C--:B------:R-:W-:Y:S01]  /*0db0*/  FFMA.FTZ R53, R146, R156.reuse, R53 ;  /* 0x0000009c92357223 */ /* 0x080fe20000010035 */
[----:B------:R-:W-:Y:S02]  /*0dc0*/  HADD2.F32 R128, -RZ, R125.H1_H1 ;  /* 0x3000007dff807230 */ /* 0x000fe40000004100 */
[----:B------:R-:W-:Y:S01]  /*0dd0*/  FMUL.FTZ R149, R49, R156 ;  /* 0x0000009c31957220 */ /* 0x000fe20000410000 */
[----:B------:R-:W-:-:S02]  /*0de0*/  HADD2.F32 R125, -RZ, R127.H0_H0 ;  /* 0x2000007fff7d7230 */ /* 0x000fc40000004100 */
[----:B------:R-:W-:Y:S01]  /*0df0*/  FADD.FTZ R144, RZ, R154 ;  /* 0x0000009aff907221 */ /* 0x000fe20000010000 */
[----:B------:R-:W-:Y:S02]  /*0e00*/  HADD2.F32 R124, -RZ, R127.H1_H1 ;  /* 0x3000007fff7c7230 */ /* 0x000fe40000004100 */
[----:B------:R-:W-:Y:S01]  /*0e10*/  FMUL.FTZ R168, R204, R215 ;  /* 0x000000d7cca87220 */ /* 0x000fe20000410000 */
[--C-:B------:R-:W-:Y:S02]  /*0e20*/  HADD2.F32 R169, -RZ, R138.reuse.H0_H0 ;  /* 0x2000008affa97230 */ /* 0x100fe40000004100 */
[----:B------:R-:W-:Y:S01]  /*0e30*/  FADD.FTZ R114, R114, R161 ;  /* 0x000000a172727221 */ /* 0x000fe20000010000 */
[-C--:B------:R-:W-:Y:S01]  /*0e40*/  FFMA.FTZ R54, R143, R161.reuse, R54 ;  /* 0x000000a18f367223 */ /* 0x080fe20000010036 */
[----:B------:R-:W-:Y:S01]  /*0e50*/  FMUL.FTZ R156, R50, R161 ;  /* 0x000000a1329c7220 */ /* 0x000fe20000410000 */
[----:B------:R-:W-:Y:S01]  /*0e60*/  FADD.FTZ R109, R109, R160 ;  /* 0x000000a06d6d7221 */ /* 0x000fe20000010000 */
[-C--:B------:R-:W-:Y:S01]  /*0e70*/  FFMA.FTZ R57, R150, R160.reuse, R57 ;  /* 0x000000a096397223 */ /* 0x080fe20000010039 */
[----:B------:R-:W-:Y:S01]  /*0e80*/  FMUL.FTZ R153, R45, R160 ;  /* 0x000000a02d997220 */ /* 0x000fe20000410000 */
[----:B------:R-:W-:Y:S01]  /*0e90*/  FFMA.FTZ R127, R3, R154, RZ ;  /* 0x0000009a037f7223 */ /* 0x000fe200000100ff */
[----:B------:R-:W-:-:S02]  /*0ea0*/  HADD2.F32 R138, -RZ, R138.H1_H1 ;  /* 0x3000008aff8a7230 */ /* 0x000fc40000004100 */
[----:B------:R-:W-:Y:S01]  /*0eb0*/  FADD.FTZ R110, R110, R157 ;  /* 0x0000009d6e6e7221 */ /* 0x000fe20000010000 */
[-C--:B------:R-:W-:Y:S01]  /*0ec0*/  FFMA.FTZ R58, R147, R157.reuse, R58 ;  /* 0x0000009d933a7223 */ /* 0x080fe2000001003a */
[----:B------:R-:W-:Y:S01]  /*0ed0*/  FMUL.FTZ R160, R46, R157 ;  /* 0x0000009d2ea07220 */ /* 0x000fe20000410000 */
[C---:B------:R-:W-:Y:S01]  /*0ee0*/  FMUL.FTZ R161, R204.reuse, R209 ;  /* 0x000000d1cca17220 */ /* 0x040fe20000410000 */
[C---:B------:R-:W-:Y:S01]  /*0ef0*/  FMUL.FTZ R157, R204.reuse, R179 ;  /* 0x000000b3cc9d7220 */ /* 0x040fe20000410000 */
[----:B------:R-:W-:Y:S01]  /*0f00*/  FMUL.FTZ R166, R204, R211 ;  /* 0x000000d3cca67220 */ /* 0x000fe20000410000 */
        /* <DEDUP_REMOVED lines=10> */
[-C--:B------:R-:W-:Y:S01]  /*0fb0*/  FFMA.FTZ R64, R161, R169.reuse, R64 ;  /* 0x000000a9a1407223 */ /* 0x080fe20000010040 */
[----:B------:R-:W-:Y:S01]  /*0fc0*/  FMUL.FTZ R174, R36, R169 ;  /* 0x000000a924ae7220 */ /* 0x000fe20000410000 */
[----:B------:R-:W-:Y:S01]  /*0fd0*/  FMUL.FTZ R148, R204, R173 ;  /* 0x000000adcc947220 */ /* 0x000fe20000410000 */
        /* <DEDUP_REMOVED lines=16> */
[----:B------:R-:W-:Y:S01]  /*10e0*/  FADD.FTZ R138, R183, R158 ;  /* 0x0000009eb78a7221 */ /* 0x000fe20000010000 */
[----:B------:R-:W-:Y:S01]  /*10f0*/  FFMA.FTZ R127, R145, R158, R136 ;  /* 0x0000009e917f7223 */ /* 0x000fe20000010088 */
[----:B------:R-:W-:Y:S02]  /*1100*/  HADD2.F32 R132, -RZ, R132.H1_H1 ;  /* 0x30000084ff847230 */ /* 0x000fe40000004100 */
        /* <DEDUP_REMOVED lines=15> */
[--C-:B------:R-:W-:Y:S02]  /*1200*/  HADD2.F32 R167, -RZ, R137.reuse.H0_H0 ;  /* 0x20000089ffa77230 */ /* 0x100fe40000004100 */
[----:B------:R-:W-:Y:S01]  /*1210*/  FADD.FTZ R104, R104, R165 ;  /* 0x000000a568687221 */ /* 0x000fe20000010000 */
[----:B------:R-:W-:Y:S01]  /*1220*/  FFMA.FTZ R60, R157, R165, R60 ;  /* 0x000000a59d3c7223 */ /* 0x000fe2000001003c */
[C---:B------:R-:W-:Y:S01]  /*1230*/  FMUL.FTZ R175, R204.reuse, R221 ;  /* 0x000000ddccaf7220 */ /* 0x040fe20000410000 */
        /* <DEDUP_REMOVED lines=17> */
[----:B------:R-:W-:-:S02]  /*1350*/  HADD2.F32 R137, -RZ, R134.H0_H0 ;  /* 0x20000086ff897230 */ /* 0x000fc40000004100 */
[----:B------:R-:W-:Y:S01]  /*1360*/  FADD.FTZ R106, R106, R167 ;  /* 0x000000a76a6a7221 */ /* 0x000fe20000010000 */
[----:B------:R-:W-:Y:S01]  /*1370*/  FFMA.FTZ R62, R159, R167, R62 ;  /* 0x000000a79f3e7223 */ /* 0x000fe2000001003e */
[C---:B------:R-:W-:Y:S01]  /*1380*/  FMUL.FTZ R177, R204.reuse, R225 ;  /* 0x000000e1ccb17220 */ /* 0x040fe20000410000 */
        /* <DEDUP_REMOVED lines=13> */
[C---:B------:R-:W-:Y:S02]  /*1460*/  FMUL.FTZ R179, R204.reuse, R229 ;  /* 0x000000e5ccb37220 */ /* 0x040fe40000410000 */
[----:B------:R-:W-:Y:S01]  /*1470*/  FADD.FTZ R132, R137, R176 ;  /* 0x000000b089847221 */ /* 0x000fe20000010000 */
        /* <DEDUP_REMOVED lines=22> */
[----:B------:R-:W-:-:S03]  /*15e0*/  FFMA.FTZ R127, R177, R190, R0 ;  /* 0x000000beb17f7223 */ /* 0x000fc60000010000 */
[----:B------:R-:W-:Y:S01]  /*15f0*/  FADD.FTZ R133, R2, R185 ;  /* 0x000000b902857221 */ /* 0x000fe20000010000 */
[----:B------:R-:W-:-:S03]  /*1600*/  FFMA.FTZ R0, R182, R185, R127 ;  /* 0x000000b9b6007223 */ /* 0x000fc6000001007f */
        /* <DEDUP_REMOVED lines=16> */
[----:B------:R-:W-:-:S02]  /*1710*/  HADD2.F32 R131, -RZ, R126.H0_H0 ;  /* 0x2000007eff837230 */ /* 0x000fc40000004100 */
[C---:B------:R-:W-:Y:S01]  /*1720*/  FMUL.FTZ R193, R204.reuse, R193 ;  /* 0x000000c1ccc17220 */ /* 0x040fe20000410000 */
[C---:B------:R-:W-:Y:S01]  /*1730*/  FMUL.FTZ R198, R204.reuse, R199 ;  /* 0x000000c7ccc67220 */ /* 0x040fe20000410000 */
[----:B------:R-:W-:Y:S01]  /*1740*/  FMUL.FTZ R199, R27, R128 ;  /* 0x000000801bc77220 */ /* 0x000fe20000410000 */
[----:B------:R-:W-:Y:S01]  /*1750*/  FADD.FTZ R2, R133, R202 ;  /* 0x000000ca85027221 */ /* 0x000fe20000010000 */
[----:B------:R-:W-:Y:S01]  /*1760*/  FMUL.FTZ R196, R204, R201 ;  /* 0x000000c9ccc47220 */ /* 0x000fe20000410000 */
[----:B------:R-:W-:Y:S01]  /*1770*/  FFMA.FTZ R127, R191, R202, R0 ;  /* 0x000000cabf7f7223 */ /* 0x000fe20000010000 */
[----:B------:R-:W-:Y:S01]  /*1780*/  FADD.FTZ R107, R107, R140 ;  /* 0x0000008c6b6b7221 */ /* 0x000fe20000010000 */
[----:B------:R-:W-:Y:S01]  /*1790*/  FFMA.FTZ R63, R164, R140, R63 ;  /* 0x0000008ca43f7223 */ /* 0x000fe2000001003f */
[----:B------:R-:W-:Y:S02]  /*17a0*/  HADD2.F32 R126, -RZ, R126.H1_H1 ;  /* 0x3000007eff7e7230 */ /* 0x000fe40000004100 */
        /* <DEDUP_REMOVED lines=34> */
[----:B------:R-:W-:Y:S06]  /*19d0*/  BRA `(.L_x_8038) ;  /* 0x00000000004c7947 */ /* 0x000fec0003800000 */
.L_x_8037:
        /* <DEDUP_REMOVED lines=19> */
.L_x_8038:
        /* <DEDUP_REMOVED lines=32> */
.L_x_8040:
[----:B------:R-:W-:Y:S05]  /*1d10*/  BSYNC.RECONVERGENT B0 ;  /* 0x0000000000007941 */ /* 0x000fea0003800200 */
.L_x_8039:
        /* <DEDUP_REMOVED lines=43> */
[-C--:B------:R-:W-:Y:S02]  /*1fd0*/  LEA.HI.SX32 R133, R128, R201.reuse, 0x1d ;  /* 0x000000c980857211 */ /* 0x080fe400078feaff */
[----:B------:R-:W-:Y:S01]  /*1fe0*/  FADD.FTZ R129, R138, R207 ;  /* 0x000000cf8a817221 */ /* 0x000fe20000010000 */
[----:B------:R-:W-:Y:S01]  /*1ff0*/  FADD.FTZ R124, R139, R124 ;  /* 0x0000007c8b7c7221 */ /* 0x000fe20000010000 */
[----:B------:R-:W-:-:S02]  /*2000*/  @P2 LEA.HI.SX32 R131, R126, R201, 0x1d ;  /* 0x000000c97e832211 */ /* 0x000fc400078feaff */
        /* <DEDUP_REMOVED lines=18> */
.L_x_8043:
        /* <DEDUP_REMOVED lines=9> */
.L_x_8044:
        /* <DEDUP_REMOVED lines=9> */
.L_x_8045:
        /* <DEDUP_REMOVED lines=9> */
.L_x_8046:
        /* <DEDUP_REMOVED lines=9> */
.L_x_8047:
        /* <DEDUP_REMOVED lines=9> */
.L_x_8048:
        /* <DEDUP_REMOVED lines=9> */
.L_x_8049:
        /* <DEDUP_REMOVED lines=10> */
.L_x_8042:
        /* <DEDUP_REMOVED lines=24> */
[----:B------:R-:W-:Y:S01]  /*26b0*/  @P2 F2FP.F16.F32.PACK_AB R124, RZ, R121 ;  /* 0x00000079ff7c223e */ /* 0x000fe200000000ff */
[----:B------:R-:W-:Y:S01]  /*26c0*/  FFMA.FTZ R121, R143, R128, R129 ;  /* 0x000000808f797223 */ /* 0x000fe20000010081 */
[----:B--2---:R-:W-:-:S02]  /*26d0*/  @P2 FMUL.FTZ R120, R134, R125 ;  /* 0x0000007d86782220 */ /* 0x004fc40000410000 */
[----:B------:R-:W2:Y:S01]  /*26e0*/  @P2 LDC R122, c[0x0][0x40c] ;  /* 0x00010300ff7a2b82 */ /* 0x000ea20000000800 */
[----:B------:R-:W-:Y:S02]  /*26f0*/  FADD.FTZ R121, R156, -R121 ;  /* 0x800000799c797221 */ /* 0x000fe40000010000 */
[----:B------:R-:W-:Y:S02]  /*2700*/  @P2 F2FP.F16.F32.PACK_AB R123, RZ, R120 ;  /* 0x00000078ff7b223e */ /* 0x000fe400000000ff */
        /* <DEDUP_REMOVED lines=15> */
[----:B------:R-:W-:Y:S01]  /*2800*/  @P2 F2FP.F16.F32.PACK_AB R125, RZ, R120 ;  /* 0x00000078ff7d223e */ /* 0x000fe200000000ff */
[----:B--2---:R-:W-:-:S03]  /*2810*/  @P2 FMUL.FTZ R120, R139, R122 ;  /* 0x0000007a8b782220 */ /* 0x004fc60000410000 */
[----:B------:R-:W-:Y:S01]  /*2820*/  @P2 F2FP.F16.F32.PACK_AB R127, RZ, R121 ;  /* 0x00000079ff7f223e */ /* 0x000fe200000000ff */
[----:B------:R-:W-:Y:S01]  /*2830*/  FADD.FTZ R121, R155, -R206 ;  /* 0x800000ce9b797221 */ /* 0x000fe20000010000 */
[----:B------:R-:W-:Y:S02]  /*2840*/  @P2 F2FP.F16.F32.PACK_AB R126, RZ, R120 ;  /* 0x00000078ff7e223e */ /* 0x000fe400000000ff */
[----:B------:R-:W-:Y:S01]  /*2850*/  F2FP.F16.F32.PACK_AB R120, R137, R134 ;  /* 0x000000868978723e */ /* 0x000fe200000000ff */
[----:B----4-:R-:W-:Y:S01]  /*2860*/  @P2 FMUL.FTZ R122, R205, R130 ;  /* 0x00000082cd7a2220 */ /* 0x010fe20000410000 */
[----:B------:R-:W-:Y:S01]  /*2870*/  FMUL.FTZ R134, R204, R121 ;  /* 0x00000079cc867220 */ /* 0x000fe20000410000 */
[----:B------:R-:W-:Y:S02]  /*2880*/  @P2 PRMT R117, R125, 0x7610, R117 ;  /* 0x000076107d752816 */ /* 0x000fe40000000075 */
[----:B------:R-:W-:Y:S02]  /*2890*/  @P2 PRMT R118, R127, 0x7610, R118 ;  /* 0x000076107f762816 */ /* 0x000fe40000000076 */
[----:B------:R-:W-:Y:S01]  /*28a0*/  @P2 F2FP.F16.F32.PACK_AB R130, RZ, R122 ;  /* 0x0000007aff82223e */ /* 0x000fe200000000ff */
[----:B-----5:R-:W-:Y:S01]  /*28b0*/  @P2 FMUL.FTZ R132, R135, R132 ;  /* 0x0000008487842220 */ /* 0x020fe20000410000 */
[----:B------:R-:W-:-:S02]  /*28c0*/  FSEL R134, R134, RZ, P1 ;  /* 0x000000ff86867208 */ /* 0x000fc40000800000 */
[----:B------:R-:W-:Y:S02]  /*28d0*/  F2FP.F16.F32.PACK_AB R121, R139, R136 ;  /* 0x000000888b79723e */ /* 0x000fe400000000ff */
[----:B------:R-:W-:Y:S02]  /*28e0*/  @P2 F2FP.F16.F32.PACK_AB R132, RZ, R132 ;  /* 0x00000084ff84223e */ /* 0x000fe400000000ff */
[----:B------:R-:W-:Y:S02]  /*28f0*/  F2FP.F16.F32.PACK_AB R122, R205, R138 ;  /* 0x0000008acd7a723e */ /* 0x000fe400000000ff */
[----:B------:R-:W-:Y:S02]  /*2900*/  @P2 PRMT R117, R117, 0x5410, R126 ;  /* 0x0000541075752816 */ /* 0x000fe4000000007e */
[----:B------:R-:W-:Y:S02]  /*2910*/  F2FP.F16.F32.PACK_AB R123, R134, R135 ;  /* 0x00000087867b723e */ /* 0x000fe400000000ff */
[----:B------:R-:W-:-:S02]  /*2920*/  @P2 PRMT R118, R118, 0x5410, R130 ;  /* 0x0000541076762816 */ /* 0x000fc40000000082 */
[----:B------:R-:W-:Y:S01]  /*2930*/  @P2 PRMT R119, R132, 0x7610, R119 ;  /* 0x0000761084772816 */ /* 0x000fe20000000077 */
[----:B------:R-:W-:Y:S06]  /*2940*/  @!P2 BRA `(.L_x_8050) ;  /* 0x000000080040a947 */ /* 0x000fec0003800000 */
[----:B------:R-:W-:-:S05]  /*2950*/  FMUL.FTZ R124, R134, UR16 ;  /* 0x00000010867c7c20 */ /* 0x000fca0008410000 */
[----:B------:R-:W-:-:S04]  /*2960*/  F2FP.F16.F32.PACK_AB R124, RZ, R124 ;  /* 0x0000007cff7c723e */ /* 0x000fc800000000ff */
[----:B------:R-:W-:Y:S01]  /*2970*/  PRMT R119, R119, 0x5410, R124 ;  /* 0x0000541077777816 */ /* 0x000fe2000000007c */
[----:B------:R-:W-:Y:S06]  /*2980*/  BRA `(.L_x_8050) ;  /* 0x0000000800307947 */ /* 0x000fec0003800000 */
.L_x_8041:
[----:B------:R-:W-:Y:S01]  /*2990*/  UMOV UR4, UR8 ;  /* 0x0000000800047c82 */ /* 0x000fe20008000000 */
[----:B------:R-:W-:Y:S01]  /*29a0*/  UMOV UR5, UR9 ;  /* 0x0000000900057c82 */ /* 0x000fe20008000000 */
[----:B------:R-:W-:-:S04]  /*29b0*/  UISETP.NE.U32.AND UP0, UPT, UR4, URZ, UPT ;  /* 0x000000ff0400728c */ /* 0x000fc8000bf05070 */
[----:B------:R-:W-:-:S09]  /*29c0*/  UISETP.NE.AND.EX UP0, UPT, UR5, URZ, UPT, UP0 ;  /* 0x000000ff0500728c */ /* 0x000fd2000bf05300 */
[----:B------:R-:W-:Y:S05]  /*29d0*/  BRA.U UP0, `(.L_x_8051) ;  /* 0x0000000500087547 */ /* 0x000fea000b800000 */
[----:B------:R-:W-:Y:S01]  /*29e0*/  ISETP.GT.AND P1, PT, R203, RZ, PT ;  /* 0x000000ffcb00720c */ /* 0x000fe20003f24270 */
[----:B------:R-:W1:Y:S01]  /*29f0*/  @P2 LDC R126, c[0x0][0x40c] ;  /* 0x00010300ff7e2b82 */ /* 0x000e620000000800 */
[----:B------:R-:W-:Y:S02]  /*2a00*/  HADD2.F32 R125, -RZ, R16.H0_H0 ;  /* 0x20000010ff7d7230 */ /* 0x000fe40000004100 */
[--C-:B------:R-:W-:Y:S02]  /*2a10*/  HADD2.F32 R135, -RZ, R17.reuse.H0_H0 ;  /* 0x20000011ff877230 */ /* 0x100fe40000004100 */
[----:B------:R-:W-:Y:S02]  /*2a20*/  HADD2.F32 R137, -RZ, R17.H1_H1 ;  /* 0x30000011ff897230 */ /* 0x000fe40000004100 */
[----:B------:R-:W-:Y:S01]  /*2a30*/  HADD2.F32 R205, -RZ, R18.H1_H1 ;  /* 0x30000012ffcd7230 */ /* 0x000fe20000004100 */
[----:B------:R-:W2:Y:S01]  /*2a40*/  @P2 LDC R132, c[0x0][0x40c] ;  /* 0x00010300ff842b82 */ /* 0x000ea20000000800 */
        /* <DEDUP_REMOVED lines=8> */
[----:B------:R-:W3:Y:S01]  /*2ad0*/  @P2 LDC R134, c[0x0][0x40c] ;  /* 0x00010300ff862b82 */ /* 0x000ee20000000800 */
[----:B------:R-:W-:Y:S01]  /*2ae0*/  @P1 FFMA.FTZ R125, R204, R124, R125 ;  /* 0x0000007ccc7d1223 */ /* 0x000fe2000001007d */
[----:B------:R-:W-:Y:S01]  /*2af0*/  @P1 FADD.FTZ R139, R156, -R139 ;  /* 0x8000008b9c8b1221 */ /* 0x000fe20000010000 */
[----:B------:R-:W-:Y:S01]  /*2b00*/  @P1 FFMA.FTZ R127, R204, R130, R127 ;  /* 0x00000082cc7f1223 */ /* 0x000fe2000001007f */
[--C-:B------:R-:W-:Y:S01]  /*2b10*/  @P1 FFMA.FTZ R211, R147, R128, R129.reuse ;  /* 0x0000008093d31223 */ /* 0x100fe20000010081 */
[----:B-1----:R-:W-:Y:S01]  /*2b20*/  @P2 FMUL.FTZ R125, R125, R126 ;  /* 0x0000007e7d7d2220 */ /* 0x002fe20000410000 */
[----:B------:R-:W-:Y:S01]  /*2b30*/  @P1 FFMA.FTZ R126, R148, R128, R129 ;  /* 0x00000080947e1223 */ /* 0x000fe20000010081 */
[----:B------:R-:W-:Y:S01]  /*2b40*/  @P1 FFMA.FTZ R135, R204, R139, R135 ;  /* 0x0000008bcc871223 */ /* 0x000fe20000010087 */
[----:B------:R-:W1:Y:S01]  /*2b50*/  @P2 LDC R124, c[0x0][0x40c] ;  /* 0x00010300ff7c2b82 */ /* 0x000e620000000800 */
[----:B------:R-:W-:-:S02]  /*2b60*/  HADD2.F32 R139, -RZ, R18.H0_H0 ;  /* 0x20000012ff8b7230 */ /* 0x000fc40000004100 */
[----:B------:R-:W-:Y:S01]  /*2b70*/  @P1 FADD.FTZ R126, R151, -R126 ;  /* 0x8000007e977e1221 */ /* 0x000fe20000010000 */
[----:B------:R-:W-:Y:S01]  /*2b80*/  @P1 FADD.FTZ R209, R158, -R209 ;  /* 0x800000d19ed11221 */ /* 0x000fe20000010000 */
[----:B------:R-:W-:Y:S01]  /*2b90*/  @P2 F2FP.F16.F32.PACK_AB R125, RZ, R125 ;  /* 0x0000007dff7d223e */ /* 0x000fe200000000ff */
[----:B--2---:R-:W-:Y:S01]  /*2ba0*/  @P2 FMUL.FTZ R127, R127, R132 ;  /* 0x000000847f7f2220 */ /* 0x004fe20000410000 */
[----:B------:R-:W-:Y:S01]  /*2bb0*/  @P1 FFMA.FTZ R137, R204, R126, R137 ;  /* 0x0000007ecc891223 */ /* 0x000fe20000010089 */
[----:B------:R-:W-:Y:S01]  /*2bc0*/  @P1 FFMA.FTZ R126, R150, R128, R129 ;  /* 0x00000080967e1223 */ /* 0x000fe20000010081 */
[----:B------:R-:W2:Y:S01]  /*2bd0*/  @P2 LDC R130, c[0x0][0x40c] ;  /* 0x00010300ff822b82 */ /* 0x000ea20000000800 */
[----:B------:R-:W-:Y:S01]  /*2be0*/  @P1 FADD.FTZ R132, R160, -R211 ;  /* 0x800000d3a0841221 */ /* 0x000fe20000010000 */
[C---:B------:R-:W-:Y:S01]  /*2bf0*/  @P1 FFMA.FTZ R139, R204.reuse, R209, R139 ;  /* 0x000000d1cc8b1223 */ /* 0x040fe2000001008b */
[----:B------:R-:W-:Y:S01]  /*2c00*/  @P1 FADD.FTZ R126, R153, -R126 ;  /* 0x8000007e997e1221 */ /* 0x000fe20000010000 */
[----:B------:R-:W-:Y:S01]  /*2c10*/  @P2 F2FP.F16.F32.PACK_AB R127, RZ, R127 ;  /* 0x0000007fff7f223e */ /* 0x000fe200000000ff */
[C---:B------:R-:W-:Y:S01]  /*2c20*/  @P1 FFMA.FTZ R207, R204.reuse, R132, R207 ;  /* 0x00000084cccf1223 */ /* 0x040fe200000100cf */
[----:B------:R-:W-:Y:S01]  /*2c30*/  @P2 PRMT R116, R125, 0x7610, R116 ;  /* 0x000076107d742816 */ /* 0x000fe20000000074 */
[----:B------:R-:W-:Y:S01]  /*2c40*/  @P1 FFMA.FTZ R205, R204, R126, R205 ;  /* 0x0000007ecccd1223 */ /* 0x000fe200000100cd */
[----:B------:R-:W4:Y:S01]  /*2c50*/  @P2 LDC R136, c[0x0][0x40c] ;  /* 0x00010300ff882b82 */ /* 0x000f220000000800 */
[----:B---3--:R-:W-:Y:S01]  /*2c60*/  @P2 FMUL.FTZ R139, R139, R134 ;  /* 0x000000868b8b2220 */ /* 0x008fe20000410000 */
[----:B------:R-:W-:-:S04]  /*2c70*/  @P2 PRMT R116, R116, 0x5410, R127 ;  /* 0x0000541074742816 */ /* 0x000fc8000000007f */
[----:B------:R-:W-:Y:S02]  /*2c80*/  @P2 F2FP.F16.F32.PACK_AB R139, RZ, R139 ;  /* 0x0000008bff8b223e */ /* 0x000fe400000000ff */
[----:B------:R-:W3:Y:S01]  /*2c90*/  @P2 LDC R138, c[0x0][0x40c] ;  /* 0x00010300ff8a2b82 */ /* 0x000ee20000000800 */
[----:B-1----:R-:W-:Y:S01]  /*2ca0*/  @P2 FMUL.FTZ R135, R135, R124 ;  /* 0x0000007c87872220 */ /* 0x002fe20000410000 */
[----:B------:R-:W-:-:S04]  /*2cb0*/  @P2 PRMT R118, R139, 0x7610, R118 ;  /* 0x000076108b762816 */ /* 0x000fc80000000076 */
[----:B------:R-:W-:Y:S01]  /*2cc0*/  @P2 F2FP.F16.F32.PACK_AB R135, RZ, R135 ;  /* 0x00000087ff87223e */ /* 0x000fe200000000ff */
[----:B--2---:R-:W-:-:S03]  /*2cd0*/  @P2 FMUL.FTZ R137, R137, R130 ;  /* 0x0000008289892220 */ /* 0x004fc60000410000 */
[----:B------:R-:W-:Y:S02]  /*2ce0*/  @P2 PRMT R117, R135, 0x7610, R117 ;  /* 0x0000761087752816 */ /* 0x000fe40000000075 */
[----:B------:R-:W-:Y:S01]  /*2cf0*/  @P2 F2FP.F16.F32.PACK_AB R137, RZ, R137 ;  /* 0x00000089ff89223e */ /* 0x000fe200000000ff */
[----:B----4-:R-:W-:-:S03]  /*2d00*/  @P2 FMUL.FTZ R205, R205, R136 ;  /* 0x00000088cdcd2220 */ /* 0x010fc60000410000 */
[----:B------:R-:W-:Y:S02]  /*2d10*/  @P2 PRMT R117, R117, 0x5410, R137 ;  /* 0x0000541075752816 */ /* 0x000fe40000000089 */
[----:B------:R-:W-:Y:S01]  /*2d20*/  @P2 F2FP.F16.F32.PACK_AB R205, RZ, R205 ;  /* 0x000000cdffcd223e */ /* 0x000fe200000000ff */
[----:B---3--:R-:W-:-:S03]  /*2d30*/  @P2 FMUL.FTZ R207, R207, R138 ;  /* 0x0000008acfcf2220 */ /* 0x008fc60000410000 */
        /* <DEDUP_REMOVED lines=12> */
.L_x_8051:
[----:B------:R-:W-:Y:S01]  /*2e00*/  ISETP.GT.AND P3, PT, R203, RZ, PT ;  /* 0x000000ffcb00720c */ /* 0x000fe20003f64270 */
[----:B------:R-:W-:Y:S01]  /*2e10*/  @P1 FFMA.FTZ R123, R3, R128, R129 ;  /* 0x00000080037b1223 */ /* 0x000fe20000010081 */
[--C-:B------:R-:W-:Y:S01]  /*2e20*/  HADD2.F32 R121, -RZ, R16.reuse.H0_H0 ;  /* 0x20000010ff797230 */ /* 0x100fe20000004100 */
[----:B------:R-:W1:Y:S01]  /*2e30*/  @P2 LDC R126, c[0x0][0x40c] ;  /* 0x00010300ff7e2b82 */ /* 0x000e620000000800 */
[----:B------:R-:W-:Y:S02]  /*2e40*/  HADD2.F32 R122, -RZ, R16.H1_H1 ;  /* 0x30000010ff7a7230 */ /* 0x000fe40000004100 */
[----:B------:R-:W-:Y:S01]  /*2e50*/  @P1 FADD.FTZ R123, R154, -R123 ;  /* 0x8000007b9a7b1221 */ /* 0x000fe20000010000 */
[--C-:B------:R-:W-:Y:S02]  /*2e60*/  HADD2.F32 R127, -RZ, R17.reuse.H0_H0 ;  /* 0x20000011ff7f7230 */ /* 0x100fe40000004100 */
[--C-:B------:R-:W-:Y:S02]  /*2e70*/  HADD2.F32 R136, -RZ, R18.reuse.H1_H1 ;  /* 0x30000012ff887230 */ /* 0x100fe40000004100 */
[----:B------:R-:W-:Y:S01]  /*2e80*/  @P1 FFMA.FTZ R121, R204, R123, R121 ;  /* 0x0000007bcc791223 */ /* 0x000fe20000010079 */
[----:B------:R-:W-:Y:S01]  /*2e90*/  HADD2.F32 R135, -RZ, R18.H0_H0 ;  /* 0x20000012ff877230 */ /* 0x000fe20000004100 */
[----:B------:R-:W2:Y:S01]  /*2ea0*/  @P2 LDC R123, c[0x0][0x40c] ;  /* 0x00010300ff7b2b82 */ /* 0x000ea20000000800 */
[----:B------:R-:W-:-:S02]  /*2eb0*/  HADD2.F32 R130, -RZ, R17.H1_H1 ;  /* 0x30000011ff827230 */ /* 0x000fc40000004100 */
[-CC-:B------:R-:W-:Y:S01]  /*2ec0*/  @P3 FFMA.FTZ R120, R146, R128.reuse, R129.reuse ;  /* 0x0000008092783223 */ /* 0x180fe20000010081 */
[-CC-:B------:R-:W-:Y:S01]  /*2ed0*/  @P3 FFMA.FTZ R124, R148, R128.reuse, R129.reuse ;  /* 0x00000080947c3223 */ /* 0x180fe20000010081 */
[-CC-:B------:R-:W-:Y:S01]  /*2ee0*/  @P3 FFMA.FTZ R139, R145, R128.reuse, R129.reuse ;  /* 0x00000080918b3223 */ /* 0x180fe20000010081 */
[-C--:B------:R-:W-:Y:S01]  /*2ef0*/  @P3 FFMA.FTZ R134, R150, R128.reuse, R129 ;  /* 0x0000008096863223 */ /* 0x080fe20000010081 */
[----:B------:R-:W-:Y:S01]  /*2f00*/  @P3 FADD.FTZ R125, R149, -R120 ;  /* 0x80000078957d3221 */ /* 0x000fe20000010000 */
[----:B------:R-:W-:Y:S01]  /*2f10*/  @P3 FADD.FTZ R137, R151, -R124 ;  /* 0x8000007c97893221 */ /* 0x000fe20000010000 */
[----:B------:R-:W3:Y:S01]  /*2f20*/  @P2 LDC R120, c[0x0][0x40c] ;  /* 0x00010300ff782b82 */ /* 0x000ee20000000800 */
[----:B------:R-:W-:Y:S01]  /*2f30*/  @P3 FADD.FTZ R124, R158, -R139 ;  /* 0x8000008b9e7c3221 */ /* 0x000fe20000010000 */
[C---:B------:R-:W-:Y:S01]  /*2f40*/  @P3 FFMA.FTZ R122, R204.reuse, R125, R122 ;  /* 0x0000007dcc7a3223 */ /* 0x040fe2000001007a */
[----:B------:R-:W-:Y:S01]  /*2f50*/  @P3 FFMA.FTZ R125, R143, R128, R129 ;  /* 0x000000808f7d3223 */ /* 0x000fe20000010081 */
[----:B------:R-:W-:Y:S01]  /*2f60*/  @P3 FADD.FTZ R139, R153, -R134 ;  /* 0x80000086998b3221 */ /* 0x000fe20000010000 */
[----:B------:R-:W-:Y:S01]  /*2f70*/  @P3 FFMA.FTZ R135, R204, R124, R135 ;  /* 0x0000007ccc873223 */ /* 0x000fe20000010087 */
[----:B------:R-:W-:Y:S01]  /*2f80*/  @P3 FFMA.FTZ R124, R152, R128, R129 ;  /* 0x00000080987c3223 */ /* 0x000fe20000010081 */
[----:B------:R-:W-:Y:S01]  /*2f90*/  @P3 FADD.FTZ R125, R156, -R125 ;  /* 0x8000007d9c7d3221 */ /* 0x000fe20000010000 */
[----:B------:R-:W4:Y:S01]  /*2fa0*/  @P2 LDC R132, c[0x0][0x40c] ;  /* 0x00010300ff842b82 */ /* 0x000f220000000800 */
[----:B------:R-:W-:Y:S01]  /*2fb0*/  @P3 FFMA.FTZ R136, R204, R139, R136 ;  /* 0x0000008bcc883223 */ /* 0x000fe20000010088 */
[----:B------:R-:W-:-:S02]  /*2fc0*/  HADD2.F32 R139, -RZ, R19.H0_H0 ;  /* 0x20000013ff8b7230 */ /* 0x000fc40000004100 */
[C---:B------:R-:W-:Y:S01]  /*2fd0*/  @P3 FFMA.FTZ R127, R204.reuse, R125, R127 ;  /* 0x0000007dcc7f3223 */ /* 0x040fe2000001007f */
[----:B------:R-:W-:Y:S01]  /*2fe0*/  @P3 FFMA.FTZ R125, R147, R128, R129 ;  /* 0x00000080937d3223 */ /* 0x000fe20000010081 */
[----:B------:R-:W-:Y:S02]  /*2ff0*/  HADD2.F32 R205, -RZ, R19.H1_H1 ;  /* 0x30000013ffcd7230 */ /* 0x000fe40000004100 */
[----:B------:R-:W-:Y:S01]  /*3000*/  @P3 FADD.FTZ R124, R155, -R124 ;  /* 0x8000007c9b7c3221 */ /* 0x000fe20000010000 */
[----:B------:R-:W-:Y:S01]  /*3010*/  @P3 FFMA.FTZ R130, R204, R137, R130 ;  /* 0x00000089cc823223 */ /* 0x000fe20000010082 */
[----:B------:R-:W5:Y:S01]  /*3020*/  @P2 LDC R138, c[0x0][0x40c] ;  /* 0x00010300ff8a2b82 */ /* 0x000f620000000800 */
[----:B------:R-:W-:Y:S01]  /*3030*/  @P3 FADD.FTZ R125, R160, -R125 ;  /* 0x8000007da07d3221 */ /* 0x000fe20000010000 */
[----:B--2---:R-:W-:Y:S01]  /*3040*/  @P2 FMUL.FTZ R123, R122, R123 ;  /* 0x0000007b7a7b2220 */ /* 0x004fe20000410000 */
[----:B-1----:R-:W-:Y:S01]  /*3050*/  @P2 FMUL.FTZ R126, R127, R126 ;  /* 0x0000007e7f7e2220 */ /* 0x002fe20000410000 */
[C---:B------:R-:W-:Y:S01]  /*3060*/  @P3 FFMA.FTZ R205, R204.reuse, R124, R205 ;  /* 0x0000007ccccd3223 */ /* 0x040fe200000100cd */
[----:B------:R-:W-:-:S02]  /*3070*/  @P3 FFMA.FTZ R139, R204, R125, R139 ;  /* 0x0000007dcc8b3223 */ /* 0x000fc4000001008b */
[----:B------:R-:W-:Y:S01]  /*3080*/  @P2 F2FP.F16.F32.PACK_AB R125, RZ, R123 ;  /* 0x0000007bff7d223e */ /* 0x000fe200000000ff */
[----:B------:R-:W1:Y:S01]  /*3090*/  @P2 LDC R207, c[0x0][0x40c] ;  /* 0x00010300ffcf2b82 */ /* 0x000e620000000800 */
[----:B---3--:R-:W-:Y:S01]  /*30a0*/  @P2 FMUL.FTZ R120, R121, R120 ;  /* 0x0000007879782220 */ /* 0x008fe20000410000 */
[----:B------:R-:W-:-:S04]  /*30b0*/  @P2 F2FP.F16.F32.PACK_AB R126, RZ, R126 ;  /* 0x0000007eff7e223e */ /* 0x000fc800000000ff */
[----:B------:R-:W-:Y:S02]  /*30c0*/  @P2 F2FP.F16.F32.PACK_AB R124, RZ, R120 ;  /* 0x00000078ff7c223e */ /* 0x000fe400000000ff */
[----:B------:R-:W2:Y:S01]  /*30d0*/  @P2 LDC R209, c[0x0][0x40c] ;  /* 0x00010300ffd12b82 */ /* 0x000ea20000000800 */
[----:B----4-:R-:W-:Y:S01]  /*30e0*/  @P2 FMUL.FTZ R123, R135, R132 ;  /* 0x00000084877b2220 */ /* 0x010fe20000410000 */
[----:B------:R-:W-:Y:S02]  /*30f0*/  @P2 PRMT R116, R124, 0x7610, R116 ;  /* 0x000076107c742816 */ /* 0x000fe40000000074 */
[----:B------:R-:W-:Y:S02]  /*3100*/  @P2 PRMT R117, R126, 0x7610, R117 ;  /* 0x000076107e752816 */ /* 0x000fe40000000075 */
[----:B------:R-:W-:Y:S02]  /*3110*/  @P2 F2FP.F16.F32.PACK_AB R134, RZ, R123 ;  /* 0x0000007bff86223e */ /* 0x000fe400000000ff */
[----:B------:R-:W3:Y:S01]  /*3120*/  @P2 LDC R206, c[0x0][0x40c] ;  /* 0x00010300ffce2b82 */ /* 0x000ee20000000800 */
[----:B-----5:R-:W-:Y:S01]  /*3130*/  @P2 FMUL.FTZ R138, R139, R138 ;  /* 0x0000008a8b8a2220 */ /* 0x020fe20000410000 */
[----:B------:R-:W-:-:S02]  /*3140*/  @P2 PRMT R118, R134, 0x7610, R118 ;  /* 0x0000761086762816 */ /* 0x000fc40000000076 */
[----:B------:R-:W-:Y:S02]  /*3150*/  F2FP.F16.F32.PACK_AB R123, R205, R139 ;  /* 0x0000008bcd7b723e */ /* 0x000fe400000000ff */
[----:B------:R-:W-:Y:S01]  /*3160*/  @P2 F2FP.F16.F32.PACK_AB R138, RZ, R138 ;  /* 0x0000008aff8a223e */ /* 0x000fe200000000ff */
[----:B-1----:R-:W-:Y:S01]  /*3170*/  @P2 FMUL.FTZ R120, R130, R207 ;  /* 0x000000cf82782220 */ /* 0x002fe20000410000 */
[----:B------:R-:W-:Y:S02]  /*3180*/  @P2 PRMT R116, R116, 0x5410, R125 ;  /* 0x0000541074742816 */ /* 0x000fe4000000007d */
[----:B------:R-:W-:Y:S02]  /*3190*/  @P2 PRMT R119, R138, 0x7610, R119 ;  /* 0x000076108a772816 */ /* 0x000fe40000000077 */
[----:B------:R-:W-:Y:S02]  /*31a0*/  @P2 F2FP.F16.F32.PACK_AB R132, RZ, R120 ;  /* 0x00000078ff84223e */ /* 0x000fe400000000ff */
[----:B------:R-:W-:Y:S01]  /*31b0*/  F2FP.F16.F32.PACK_AB R120, R122, R121 ;  /* 0x000000797a78723e */ /* 0x000fe200000000ff */
[----:B--2---:R-:W-:Y:S01]  /*31c0*/  @P2 FMUL.FTZ R137, R136, R209 ;  /* 0x000000d188892220 */ /* 0x004fe20000410000 */
[----:B------:R-:W-:-:S02]  /*31d0*/  F2FP.F16.F32.PACK_AB R121, R130, R127 ;  /* 0x0000007f8279723e */ /* 0x000fc400000000ff */
[----:B------:R-:W-:Y:S02]  /*31e0*/  F2FP.F16.F32.PACK_AB R122, R136, R135 ;  /* 0x00000087887a723e */ /* 0x000fe400000000ff */
[----:B------:R-:W-:Y:S02]  /*31f0*/  @P2 F2FP.F16.F32.PACK_AB R137, RZ, R137 ;  /* 0x00000089ff89223e */ /* 0x000fe400000000ff */
[----:B------:R-:W-:Y:S01]  /*3200*/  @P2 PRMT R117, R117, 0x5410, R132 ;  /* 0x0000541075752816 */ /* 0x000fe20000000084 */
[----:B---3--:R-:W-:Y:S01]  /*3210*/  @P2 FMUL.FTZ R206, R205, R206 ;  /* 0x000000cecdce2220 */ /* 0x008fe20000410000 */
[----:B------:R-:W-:-:S04]  /*3220*/  @P2 PRMT R118, R118, 0x5410, R137 ;  /* 0x0000541076762816 */ /* 0x000fc80000000089 */
[----:B------:R-:W-:-:S04]  /*3230*/  @P2 F2FP.F16.F32.PACK_AB R206, RZ, R206 ;  /* 0x000000ceffce223e */ /* 0x000fc800000000ff */
[----:B------:R-:W-:-:S07]  /*3240*/  @P2 PRMT R119, R119, 0x5410, R206 ;  /* 0x0000541077772816 */ /* 0x000fce00000000ce */
.L_x_8050:
        /* <DEDUP_REMOVED lines=12> */
[--C-:B-1----:R-:W-:Y:S02]  /*3310*/  HADD2.F32 R121, -RZ, R12.reuse.H0_H0 ;  /* 0x2000000cff797230 */ /* 0x102fe40000004100 */
[----:B------:R-:W-:Y:S02]  /*3320*/  HADD2.F32 R122, -RZ, R12.H1_H1 ;  /* 0x3000000cff7a7230 */ /* 0x000fe40000004100 */
[----:B------:R-:W-:Y:S02]  /*3330*/  HADD2.F32 R127, -RZ, R13.H1_H1 ;  /* 0x3000000dff7f7230 */ /* 0x000fe40000004100 */
[----:B------:R-:W-:Y:S01]  /*3340*/  HADD2.F32 R135, -RZ, R14.H0_H0 ;  /* 0x2000000eff877230 */ /* 0x000fe20000004100 */
[----:B------:R-:W1:Y:S01]  /*3350*/  @P2 LDC R132, c[0x0][0x40c] ;  /* 0x00010300ff842b82 */ /* 0x000e620000000800 */
[----:B------:R-:W-:-:S02]  /*3360*/  HADD2.F32 R139, -RZ, R15.H0_H0 ;  /* 0x2000000fff8b7230 */ /* 0x000fc40000004100 */
[----:B------:R-:W-:Y:S02]  /*3370*/  HADD2.F32 R138, -RZ, R15.H1_H1 ;  /* 0x3000000fff8a7230 */ /* 0x000fe40000004100 */
[-CC-:B------:R-:W-:Y:S01]  /*3380*/  @P3 FFMA.FTZ R123, R157, R128.reuse, R129.reuse ;  /* 0x000000809d7b3223 */ /* 0x180fe20000010081 */
[-CC-:B------:R-:W-:Y:S01]  /*3390*/  @P3 FFMA.FTZ R120, R162, R128.reuse, R129.reuse ;  /* 0x00000080a2783223 */ /* 0x180fe20000010081 */
[-CC-:B------:R-:W-:Y:S01]  /*33a0*/  @P3 FFMA.FTZ R137, R161, R128.reuse, R129.reuse ;  /* 0x00000080a1893223 */ /* 0x180fe20000010081 */
[-C--:B------:R-:W-:Y:S01]  /*33b0*/  @P3 FFMA.FTZ R205, R163, R128.reuse, R129 ;  /* 0x00000080a3cd3223 */ /* 0x080fe20000010081 */
[----:B------:R-:W3:Y:S01]  /*33c0*/  @P2 LDC R136, c[0x0][0x40c] ;  /* 0x00010300ff882b82 */ /* 0x000ee20000000800 */
[----:B------:R-:W-:Y:S01]  /*33d0*/  @P3 FADD.FTZ R123, R170, -R123 ;  /* 0x8000007baa7b3221 */ /* 0x000fe20000010000 */
[----:B------:R-:W-:Y:S01]  /*33e0*/  @P3 FADD.FTZ R125, R165, -R120 ;  /* 0x80000078a57d3221 */ /* 0x000fe20000010000 */
[-C--:B------:R-:W-:Y:S01]  /*33f0*/  @P3 FFMA.FTZ R120, R164, R128.reuse, R129 ;  /* 0x00000080a4783223 */ /* 0x080fe20000010081 */
[----:B------:R-:W-:Y:S01]  /*3400*/  @P3 FADD.FTZ R124, R174, -R137 ;  /* 0x80000089ae7c3221 */ /* 0x000fe20000010000 */
[C---:B------:R-:W-:Y:S01]  /*3410*/  @P3 FFMA.FTZ R121, R204.reuse, R123, R121 ;  /* 0x0000007bcc793223 */ /* 0x040fe20000010079 */
[----:B------:R-:W-:Y:S01]  /*3420*/  @P3 FFMA.FTZ R123, R159, R128, R129 ;  /* 0x000000809f7b3223 */ /* 0x000fe20000010081 */
[----:B------:R-:W-:Y:S01]  /*3430*/  @P3 FADD.FTZ R120, R167, -R120 ;  /* 0x80000078a7783221 */ /* 0x000fe20000010000 */
[----:B------:R-:W4:Y:S01]  /*3440*/  @P2 LDC R134, c[0x0][0x40c] ;  /* 0x00010300ff862b82 */ /* 0x000f220000000800 */
[----:B------:R-:W-:Y:S01]  /*3450*/  @P3 FFMA.FTZ R122, R204, R125, R122 ;  /* 0x0000007dcc7a3223 */ /* 0x000fe2000001007a */
[----:B------:R-:W-:-:S02]  /*3460*/  HADD2.F32 R125, -RZ, R13.H0_H0 ;  /* 0x2000000dff7d7230 */ /* 0x000fc40000004100 */
[----:B------:R-:W-:Y:S01]  /*3470*/  @P3 FADD.FTZ R123, R172, -R123 ;  /* 0x8000007bac7b3221 */ /* 0x000fe20000010000 */
[----:B------:R-:W-:Y:S01]  /*3480*/  @P3 FFMA.FTZ R127, R204, R120, R127 ;  /* 0x00000078cc7f3223 */ /* 0x000fe2000001007f */
[----:B------:R-:W-:Y:S01]  /*3490*/  @P3 FFMA.FTZ R120, R166, R128, R129 ;  /* 0x00000080a6783223 */ /* 0x000fe20000010081 */
[----:B------:R-:W-:Y:S02]  /*34a0*/  HADD2.F32 R137, -RZ, R14.H1_H1 ;  /* 0x3000000eff897230 */ /* 0x000fe40000004100 */
[C---:B------:R-:W-:Y:S01]  /*34b0*/  @P3 FFMA.FTZ R125, R204.reuse, R123, R125 ;  /* 0x0000007bcc7d3223 */ /* 0x040fe2000001007d */
[----:B------:R-:W5:Y:S01]  /*34c0*/  @P2 LDC R207, c[0x0][0x40c] ;  /* 0x00010300ffcf2b82 */ /* 0x000f620000000800 */
[----:B------:R-:W-:Y:S01]  /*34d0*/  @P3 FADD.FTZ R123, R169, -R120 ;  /* 0x80000078a97b3221 */ /* 0x000fe20000010000 */
[----:B--2---:R-:W-:Y:S01]  /*34e0*/  @P2 FMUL.FTZ R120, R121, R130 ;  /* 0x0000008279782220 */ /* 0x004fe20000410000 */
[----:B------:R-:W-:Y:S01]  /*34f0*/  @P3 FFMA.FTZ R135, R204, R124, R135 ;  /* 0x0000007ccc873223 */ /* 0x000fe20000010087 */
[----:B------:R-:W-:Y:S01]  /*3500*/  @P3 FADD.FTZ R126, R176, -R205 ;  /* 0x800000cdb07e3221 */ /* 0x000fe20000010000 */
[----:B------:R-:W-:Y:S01]  /*3510*/  @P3 FFMA.FTZ R137, R204, R123, R137 ;  /* 0x0000007bcc893223 */ /* 0x000fe20000010089 */
[----:B------:R-:W-:Y:S01]  /*3520*/  @P3 FFMA.FTZ R124, R168, R128, R129 ;  /* 0x00000080a87c3223 */ /* 0x000fe20000010081 */
[----:B------:R-:W-:Y:S01]  /*3530*/  @P2 F2FP.F16.F32.PACK_AB R123, RZ, R120 ;  /* 0x00000078ff7b223e */ /* 0x000fe200000000ff */
[----:B------:R-:W2:Y:S01]  /*3540*/  @P2 LDC R206, c[0x0][0x40c] ;  /* 0x00010300ffce2b82 */ /* 0x000ea20000000800 */
[----:B-1----:R-:W-:Y:S01]  /*3550*/  @P2 FMUL.FTZ R120, R125, R132 ;  /* 0x000000847d782220 */ /* 0x002fe20000410000 */
[----:B------:R-:W-:Y:S01]  /*3560*/  @P3 FFMA.FTZ R139, R204, R126, R139 ;  /* 0x0000007ecc8b3223 */ /* 0x000fe2000001008b */
[----:B---3--:R-:W-:Y:S01]  /*3570*/  @P2 FMUL.FTZ R132, R135, R136 ;  /* 0x0000008887842220 */ /* 0x008fe20000410000 */
[----:B------:R-:W-:Y:S01]  /*3580*/  @P3 FADD.FTZ R205, R171, -R124 ;  /* 0x8000007cabcd3221 */ /* 0x000fe20000010000 */
[----:B------:R-:W-:-:S02]  /*3590*/  @P2 PRMT R116, R123, 0x7610, R116 ;  /* 0x000076107b742816 */ /* 0x000fc40000000074 */
[----:B------:R-:W-:Y:S01]  /*35a0*/  @P2 F2FP.F16.F32.PACK_AB R126, RZ, R120 ;  /* 0x00000078ff7e223e */ /* 0x000fe200000000ff */
[----:B------:R-:W1:Y:S01]  /*35b0*/  @P2 LDC R208, c[0x0][0x40c] ;  /* 0x00010300ffd02b82 */ /* 0x000e620000000800 */
[----:B----4-:R-:W-:Y:S01]  /*35c0*/  @P2 FMUL.FTZ R130, R127, R134 ;  /* 0x000000867f822220 */ /* 0x010fe20000410000 */
[----:B------:R-:W-:Y:S01]  /*35d0*/  @P2 F2FP.F16.F32.PACK_AB R132, RZ, R132 ;  /* 0x00000084ff84223e */ /* 0x000fe200000000ff */
[----:B------:R-:W-:Y:S01]  /*35e0*/  @P3 FFMA.FTZ R138, R204, R205, R138 ;  /* 0x000000cdcc8a3223 */ /* 0x000fe2000001008a */
[----:B------:R-:W-:Y:S02]  /*35f0*/  @P2 PRMT R117, R126, 0x7610, R117 ;  /* 0x000076107e752816 */ /* 0x000fe40000000075 */
[----:B------:R-:W-:Y:S01]  /*3600*/  @P2 F2FP.F16.F32.PACK_AB R130, RZ, R130 ;  /* 0x00000082ff82223e */ /* 0x000fe200000000ff */
[----:B-----5:R-:W-:Y:S01]  /*3610*/  @P2 FMUL.FTZ R124, R122, R207 ;  /* 0x000000cf7a7c2220 */ /* 0x020fe20000410000 */
[----:B------:R-:W-:Y:S02]  /*3620*/  @P2 PRMT R118, R132, 0x7610, R118 ;  /* 0x0000761084762816 */ /* 0x000fe40000000076 */
[----:B------:R-:W-:-:S02]  /*3630*/  F2FP.F16.F32.PACK_AB R120, R122, R121 ;  /* 0x000000797a78723e */ /* 0x000fc400000000ff */
[----:B------:R-:W-:Y:S02]  /*3640*/  @P2 F2FP.F16.F32.PACK_AB R124, RZ, R124 ;  /* 0x0000007cff7c223e */ /* 0x000fe400000000ff */
[----:B------:R-:W-:Y:S01]  /*3650*/  F2FP.F16.F32.PACK_AB R121, R127, R125 ;  /* 0x0000007d7f79723e */ /* 0x000fe200000000ff */
[C---:B--2---:R-:W-:Y:S01]  /*3660*/  @P2 FMUL.FTZ R134, R137.reuse, R206 ;  /* 0x000000ce89862220 */ /* 0x044fe20000410000 */
[----:B------:R-:W-:Y:S02]  /*3670*/  F2FP.F16.F32.PACK_AB R122, R137, R135 ;  /* 0x00000087897a723e */ /* 0x000fe400000000ff */
[----:B------:R-:W-:Y:S02]  /*3680*/  @P2 PRMT R116, R116, 0x5410, R124 ;  /* 0x0000541074742816 */ /* 0x000fe4000000007c */
[----:B------:R-:W-:Y:S02]  /*3690*/  @P2 F2FP.F16.F32.PACK_AB R134, RZ, R134 ;  /* 0x00000086ff86223e */ /* 0x000fe400000000ff */
[----:B------:R-:W-:Y:S01]  /*36a0*/  @P2 PRMT R117, R117, 0x5410, R130 ;  /* 0x0000541075752816 */ /* 0x000fe20000000082 */
[----:B-1----:R-:W-:Y:S01]  /*36b0*/  @P2 FMUL.FTZ R136, R139, R208 ;  /* 0x000000d08b882220 */ /* 0x002fe20000410000 */
        /* <DEDUP_REMOVED lines=9> */
.L_x_8053:
[----:B------:R-:W-:Y:S01]  /*3750*/  ISETP.GT.AND P3, PT, R203, RZ, PT ;  /* 0x000000ffcb00720c */ /* 0x000fe20003f64270 */
[----:B-1----:R-:W1:Y:S01]  /*3760*/  @P2 LDC R126, c[0x0][0x40c] ;  /* 0x00010300ff7e2b82 */ /* 0x002e620000000800 */
        /* <DEDUP_REMOVED lines=64> */
.L_x_8052:
        /* <DEDUP_REMOVED lines=23> */
[----:B------:R-:W-:Y:S01]  /*3ce0*/  @P2 F2FP.F16.F32.PACK_AB R124, RZ, R121 ;  /* 0x00000079ff7c223e */ /* 0x000fe200000000ff */
[----:B------:R-:W-:Y:S01]  /*3cf0*/  FFMA.FTZ R121, R159, R128, R129 ;  /* 0x000000809f797223 */ /* 0x000fe20000010081 */
[----:B--2---:R-:W-:-:S04]  /*3d00*/  @P2 FMUL.FTZ R120, R134, R123 ;  /* 0x0000007b86782220 */ /* 0x004fc80000410000 */
[----:B------:R-:W2:Y:S01]  /*3d10*/  @P2 LDC R130, c[0x0][0x40c] ;  /* 0x00010300ff822b82 */ /* 0x000ea20000000800 */
[----:B------:R-:W-:Y:S01]  /*3d20*/  FADD.FTZ R121, R172, -R121 ;  /* 0x80000079ac797221 */ /* 0x000fe20000010000 */
[----:B------:R-:W-:-:S03]  /*3d30*/  @P2 F2FP.F16.F32.PACK_AB R123, RZ, R120 ;  /* 0x00000078ff7b223e */ /* 0x000fc600000000ff */
        /* <DEDUP_REMOVED lines=14> */
[----:B------:R-:W-:Y:S02]  /*3e20*/  @P2 F2FP.F16.F32.PACK_AB R125, RZ, R120 ;  /* 0x00000078ff7d223e */ /* 0x000fe400000000ff */
[----:B------:R-:W-:Y:S01]  /*3e30*/  @P2 F2FP.F16.F32.PACK_AB R127, RZ, R121 ;  /* 0x00000079ff7f223e */ /* 0x000fe200000000ff */
[----:B--2---:R-:W-:Y:S01]  /*3e40*/  @P2 FMUL.FTZ R120, R137, R130 ;  /* 0x0000008289782220 */ /* 0x004fe20000410000 */
[----:B------:R-:W-:Y:S01]  /*3e50*/  FFMA.FTZ R130, R168, R128, R129 ;  /* 0x00000080a8827223 */ /* 0x000fe20000010081 */
[----:B------:R-:W-:Y:S02]  /*3e60*/  @P2 PRMT R116, R123, 0x7610, R116 ;  /* 0x000076107b742816 */ /* 0x000fe40000000074 */
[----:B------:R-:W-:Y:S01]  /*3e70*/  @P2 PRMT R117, R125, 0x7610, R117 ;  /* 0x000076107d752816 */ /* 0x000fe20000000075 */
[----:B------:R-:W-:Y:S01]  /*3e80*/  FADD.FTZ R121, R171, -R130 ;  /* 0x80000082ab797221 */ /* 0x000fe20000010000 */
[----:B------:R-:W-:Y:S01]  /*3e90*/  @P2 F2FP.F16.F32.PACK_AB R126, RZ, R120 ;  /* 0x00000078ff7e223e */ /* 0x000fe200000000ff */
[----:B----4-:R-:W-:Y:S01]  /*3ea0*/  @P2 FMUL.FTZ R122, R139, R132 ;  /* 0x000000848b7a2220 */ /* 0x010fe20000410000 */
[----:B------:R-:W-:Y:S01]  /*3eb0*/  F2FP.F16.F32.PACK_AB R120, R135, R134 ;  /* 0x000000868778723e */ /* 0x000fe200000000ff */
[----:B------:R-:W-:Y:S01]  /*3ec0*/  FMUL.FTZ R134, R204, R121 ;  /* 0x00000079cc867220 */ /* 0x000fe20000410000 */
[----:B------:R-:W-:-:S02]  /*3ed0*/  @P2 PRMT R118, R127, 0x7610, R118 ;  /* 0x000076107f762816 */ /* 0x000fc40000000076 */
[----:B------:R-:W-:Y:S02]  /*3ee0*/  @P2 F2FP.F16.F32.PACK_AB R130, RZ, R122 ;  /* 0x0000007aff82223e */ /* 0x000fe400000000ff */
[----:B------:R-:W-:Y:S01]  /*3ef0*/  FSEL R134, R134, RZ, P3 ;  /* 0x000000ff86867208 */ /* 0x000fe20001800000 */
[----:B---3--:R-:W-:Y:S01]  /*3f00*/  @P2 FMUL.FTZ R132, R205, R206 ;  /* 0x000000cecd842220 */ /* 0x008fe20000410000 */
        /* <DEDUP_REMOVED lines=13> */
.L_x_8055:
[----:B------:R-:W-:Y:S05]  /*3fe0*/  @!P2 BRA `(.L_x_8056) ;  /* 0x000000000020a947 */ /* 0x000fea0003800000 */
[----:B-1----:R-:W-:Y:S01]  /*3ff0*/  FFMA.FTZ R125, R157, R128, R129 ;  /* 0x000000809d7d7223 */ /* 0x002fe20000010081 */
[----:B------:R-:W-:-:S03]  /*4000*/  ISETP.GT.AND P3, PT, R203, RZ, PT ;  /* 0x000000ffcb00720c */ /* 0x000fc60003f64270 */
[----:B------:R-:W-:-:S04]  /*4010*/  FADD.FTZ R125, R170, -R125 ;  /* 0x8000007daa7d7221 */ /* 0x000fc80000010000 */
[----:B------:R-:W-:-:S05]  /*4020*/  FMUL.FTZ R125, R204, R125 ;  /* 0x0000007dcc7d7220 */ /* 0x000fca0000410000 */
[----:B------:R-:W-:-:S05]  /*4030*/  FSEL R125, R125, RZ, P3 ;  /* 0x000000ff7d7d7208 */ /* 0x000fca0001800000 */
[----:B------:R-:W-:-:S05]  /*4040*/  FMUL.FTZ R125, R125, UR16 ;  /* 0x000000107d7d7c20 */ /* 0x000fca0008410000 */
[----:B------:R-:W-:-:S04]  /*4050*/  F2FP.F16.F32.PACK_AB R125, RZ, R125 ;  /* 0x0000007dff7d723e */ /* 0x000fc800000000ff */
[----:B------:R-:W-:-:S07]  /*4060*/  PRMT R116, R125, 0x7610, R116 ;  /* 0x000076107d747816 */ /* 0x000fce0000000074 */
.L_x_8056:
        /* <DEDUP_REMOVED lines=9> */
.L_x_8057:
        /* <DEDUP_REMOVED lines=9> */
.L_x_8058:
        /* <DEDUP_REMOVED lines=9> */
.L_x_8059:
        /* <DEDUP_REMOVED lines=9> */
.L_x_8060:
        /* <DEDUP_REMOVED lines=9> */
.L_x_8061:
        /* <DEDUP_REMOVED lines=9> */
.L_x_8062:
        /* <DEDUP_REMOVED lines=9> */
.L_x_8054:
        /* <DEDUP_REMOVED lines=80> */
.L_x_8064:
        /* <DEDUP_REMOVED lines=66> */
.L_x_8063:
        /* <DEDUP_REMOVED lines=71> */
.L_x_8066:
        /* <DEDUP_REMOVED lines=9> */
.L_x_8067:
        /* <DEDUP_REMOVED lines=9> */
.L_x_8068:
        /* <DEDUP_REMOVED lines=9> */
.L_x_8069:
        /* <DEDUP_REMOVED lines=9> */
.L_x_8070:
        /* <DEDUP_REMOVED lines=9> */
.L_x_8071:
        /* <DEDUP_REMOVED lines=9> */
.L_x_8072:
        /* <DEDUP_REMOVED lines=9> */
.L_x_8073:
        /* <DEDUP_REMOVED lines=9> */
.L_x_8065:
        /* <DEDUP_REMOVED lines=12> */
[--C-:B------:R-:W-:Y:S02]  /*5730*/  HADD2.F32 R121, -RZ, R4.reuse.H0_H0 ;  /* 0x20000004ff797230 */ /* 0x100fe40000004100 */
[----:B------:R-:W-:Y:S02]  /*5740*/  HADD2.F32 R125, -RZ, R4.H1_H1 ;  /* 0x30000004ff7d7230 */ /* 0x000fe40000004100 */
[----:B------:R-:W-:Y:S02]  /*5750*/  HADD2.F32 R137, -RZ, R6.H0_H0 ;  /* 0x20000006ff897230 */ /* 0x000fe40000004100 */
[----:B------:R-:W-:Y:S01]  /*5760*/  HADD2.F32 R127, -RZ, R5.H0_H0 ;  /* 0x20000005ff7f7230 */ /* 0x000fe20000004100 */
[----:B------:R-:W2:Y:S01]  /*5770*/  @P2 LDC R130, c[0x0][0x40c] ;  /* 0x00010300ff822b82 */ /* 0x000ea20000000800 */
[----:B------:R-:W-:-:S03]  /*5780*/  HADD2.F32 R136, -RZ, R7.H1_H1 ;  /* 0x30000007ff887230 */ /* 0x000fc60000004100 */
[-CC-:B------:R-:W-:Y:S01]  /*5790*/  @P0 FFMA.FTZ R123, R189, R128.reuse, R129.reuse ;  /* 0x00000080bd7b0223 */ /* 0x180fe20000010081 */
[-CC-:B------:R-:W-:Y:S01]  /*57a0*/  @P0 FFMA.FTZ R120, R194, R128.reuse, R129.reuse ;  /* 0x00000080c2780223 */ /* 0x180fe20000010081 */
[-CC-:B------:R-:W-:Y:S01]  /*57b0*/  @P0 FFMA.FTZ R124, R196, R128.reuse, R129.reuse ;  /* 0x00000080c47c0223 */ /* 0x180fe20000010081 */
[-C--:B------:R-:W-:Y:S01]  /*57c0*/  @P0 FFMA.FTZ R139, R193, R128.reuse, R129 ;  /* 0x00000080c18b0223 */ /* 0x080fe20000010081 */
[----:B------:R-:W3:Y:S01]  /*57d0*/  @P2 LDC R132, c[0x0][0x40c] ;  /* 0x00010300ff842b82 */ /* 0x000ee20000000800 */
[----:B------:R-:W-:Y:S01]  /*57e0*/  @P0 FADD.FTZ R123, R200, -R123 ;  /* 0x8000007bc87b0221 */ /* 0x000fe20000010000 */
[-CC-:B------:R-:W-:Y:S01]  /*57f0*/  @P0 FFMA.FTZ R135, R191, R128.reuse, R129.reuse ;  /* 0x00000080bf870223 */ /* 0x180fe20000010081 */
[----:B------:R-:W-:Y:S01]  /*5800*/  @P0 FADD.FTZ R120, R197, -R120 ;  /* 0x80000078c5780221 */ /* 0x000fe20000010000 */
[-C--:B------:R-:W-:Y:S01]  /*5810*/  @P0 FFMA.FTZ R203, R198, R128.reuse, R129 ;  /* 0x00000080c6cb0223 */ /* 0x080fe20000010081 */
[----:B------:R-:W-:Y:S01]  /*5820*/  @P0 FFMA.FTZ R121, R204, R123, R121 ;  /* 0x0000007bcc790223 */ /* 0x000fe20000010079 */
[----:B------:R-:W-:Y:S01]  /*5830*/  @P0 FADD.FTZ R123, R199, -R124 ;  /* 0x8000007cc77b0221 */ /* 0x000fe20000010000 */
[-C--:B------:R-:W-:Y:S01]  /*5840*/  @P0 FFMA.FTZ R205, R144, R128.reuse, R129 ;  /* 0x0000008090cd0223 */ /* 0x080fe20000010081 */
[----:B------:R-:W4:Y:S01]  /*5850*/  @P2 LDC R134, c[0x0][0x40c] ;  /* 0x00010300ff862b82 */ /* 0x000f220000000800 */
[----:B------:R-:W-:Y:S01]  /*5860*/  @P0 FADD.FTZ R124, R140, -R139 ;  /* 0x8000008b8c7c0221 */ /* 0x000fe20000010000 */
[----:B------:R-:W-:Y:S01]  /*5870*/  @P0 FFMA.FTZ R129, R195, R128, R129 ;  /* 0x00000080c3810223 */ /* 0x000fe20000010081 */
[----:B------:R-:W-:Y:S01]  /*5880*/  @P0 FADD.FTZ R122, R202, -R135 ;  /* 0x80000087ca7a0221 */ /* 0x000fe20000010000 */
[----:B------:R-:W-:-:S02]  /*5890*/  HADD2.F32 R128, -RZ, R5.H1_H1 ;  /* 0x30000005ff807230 */ /* 0x000fc40000004100 */
[C---:B------:R-:W-:Y:S01]  /*58a0*/  @P0 FFMA.FTZ R125, R204.reuse, R120, R125 ;  /* 0x00000078cc7d0223 */ /* 0x040fe2000001007d */
[----:B-1----:R-:W-:Y:S01]  /*58b0*/  @P2 FMUL.FTZ R120, R121, R126 ;  /* 0x0000007e79782220 */ /* 0x002fe20000410000 */
[C---:B------:R-:W-:Y:S01]  /*58c0*/  @P0 FFMA.FTZ R137, R204.reuse, R124, R137 ;  /* 0x0000007ccc890223 */ /* 0x040fe20000010089 */
[----:B------:R-:W1:Y:S01]  /*58d0*/  @P2 LDC R207, c[0x0][0x40c] ;  /* 0x00010300ffcf2b82 */ /* 0x000e620000000800 */
[----:B------:R-:W-:Y:S02]  /*58e0*/  HADD2.F32 R135, -RZ, R6.H1_H1 ;  /* 0x30000006ff877230 */ /* 0x000fe40000004100 */
[----:B------:R-:W-:Y:S01]  /*58f0*/  @P0 FFMA.FTZ R127, R204, R122, R127 ;  /* 0x0000007acc7f0223 */ /* 0x000fe2000001007f */
[----:B------:R-:W-:Y:S02]  /*5900*/  HADD2.F32 R139, -RZ, R7.H0_H0 ;  /* 0x20000007ff8b7230 */ /* 0x000fe40000004100 */
[----:B------:R-:W-:Y:S01]  /*5910*/  @P0 FADD.FTZ R203, R2, -R203 ;  /* 0x800000cb02cb0221 */ /* 0x000fe20000010000 */
[----:B------:R-:W-:Y:S01]  /*5920*/  @P0 FADD.FTZ R124, R0, -R129 ;  /* 0x80000081007c0221 */ /* 0x000fe20000010000 */
[C---:B------:R-:W-:Y:S01]  /*5930*/  @P0 FFMA.FTZ R128, R204.reuse, R123, R128 ;  /* 0x0000007bcc800223 */ /* 0x040fe20000010080 */
[----:B--2---:R-:W-:Y:S01]  /*5940*/  @P2 FMUL.FTZ R122, R125, R130 ;  /* 0x000000827d7a2220 */ /* 0x004fe20000410000 */
[----:B------:R-:W2:Y:S01]  /*5950*/  @P2 LDC R138, c[0x0][0x40c] ;  /* 0x00010300ff8a2b82 */ /* 0x000ea20000000800 */
[----:B------:R-:W-:Y:S01]  /*5960*/  @P2 F2FP.F16.F32.PACK_AB R123, RZ, R120 ;  /* 0x00000078ff7b223e */ /* 0x000fe200000000ff */
[C---:B------:R-:W-:Y:S01]  /*5970*/  @P0 FFMA.FTZ R135, R204.reuse, R203, R135 ;  /* 0x000000cbcc870223 */ /* 0x040fe20000010087 */
[----:B------:R-:W-:Y:S01]  /*5980*/  @P0 FFMA.FTZ R139, R204, R124, R139 ;  /* 0x0000007ccc8b0223 */ /* 0x000fe2000001008b */
[----:B---3--:R-:W-:Y:S01]  /*5990*/  @P2 FMUL.FTZ R120, R127, R132 ;  /* 0x000000847f782220 */ /* 0x008fe20000410000 */
[----:B------:R-:W-:Y:S01]  /*59a0*/  @P2 F2FP.F16.F32.PACK_AB R124, RZ, R122 ;  /* 0x0000007aff7c223e */ /* 0x000fe200000000ff */
[----:B------:R-:W-:Y:S01]  /*59b0*/  @P0 FADD.FTZ R205, R142, -R205 ;  /* 0x800000cd8ecd0221 */ /* 0x000fe20000010000 */
[----:B------:R-:W-:Y:S01]  /*59c0*/  @P2 PRMT R116, R123, 0x7610, R116 ;  /* 0x000076107b742816 */ /* 0x000fe20000000074 */
[----:B------:R-:W3:Y:S01]  /*59d0*/  @P2 LDC R206, c[0x0][0x40c] ;  /* 0x00010300ffce2b82 */ /* 0x000ee20000000800 */
[----:B----4-:R-:W-:Y:S01]  /*59e0*/  @P2 FMUL.FTZ R130, R137, R134 ;  /* 0x0000008689822220 */ /* 0x010fe20000410000 */
[----:B------:R-:W-:Y:S01]  /*59f0*/  @P2 F2FP.F16.F32.PACK_AB R126, RZ, R120 ;  /* 0x00000078ff7e223e */ /* 0x000fe200000000ff */
[----:B------:R-:W-:Y:S01]  /*5a00*/  @P0 FFMA.FTZ R136, R204, R205, R136 ;  /* 0x000000cdcc880223 */ /* 0x000fe20000010088 */
[----:B------:R-:W-:-:S02]  /*5a10*/  F2FP.F16.F32.PACK_AB R120, R125, R121 ;  /* 0x000000797d78723e */ /* 0x000fc400000000ff */
[----:B------:R-:W-:Y:S01]  /*5a20*/  @P2 F2FP.F16.F32.PACK_AB R130, RZ, R130 ;  /* 0x00000082ff82223e */ /* 0x000fe200000000ff */
[----:B-1----:R-:W-:Y:S01]  /*5a30*/  @P2 FMUL.FTZ R122, R128, R207 ;  /* 0x000000cf807a2220 */ /* 0x002fe20000410000 */
[----:B------:R-:W-:Y:S02]  /*5a40*/  @P2 PRMT R117, R126, 0x7610, R117 ;  /* 0x000076107e752816 */ /* 0x000fe40000000075 */
[----:B------:R-:W-:Y:S02]  /*5a50*/  @P2 PRMT R118, R130, 0x7610, R118 ;  /* 0x0000761082762816 */ /* 0x000fe40000000076 */
[----:B------:R-:W-:Y:S02]  /*5a60*/  @P2 F2FP.F16.F32.PACK_AB R129, RZ, R122 ;  /* 0x0000007aff81223e */ /* 0x000fe400000000ff */
[----:B------:R-:W-:Y:S01]  /*5a70*/  F2FP.F16.F32.PACK_AB R121, R128, R127 ;  /* 0x0000007f8079723e */ /* 0x000fe200000000ff */
[C---:B--2---:R-:W-:Y:S01]  /*5a80*/  @P2 FMUL.FTZ R132, R135.reuse, R138 ;  /* 0x0000008a87842220 */ /* 0x044fe20000410000 */
[----:B------:R-:W-:-:S02]  /*5a90*/  F2FP.F16.F32.PACK_AB R122, R135, R137 ;  /* 0x00000089877a723e */ /* 0x000fc400000000ff */
[----:B------:R-:W-:Y:S02]  /*5aa0*/  @P2 PRMT R116, R116, 0x5410, R124 ;  /* 0x0000541074742816 */ /* 0x000fe4000000007c */
[----:B------:R-:W-:Y:S02]  /*5ab0*/  @P2 F2FP.F16.F32.PACK_AB R132, RZ, R132 ;  /* 0x00000084ff84223e */ /* 0x000fe400000000ff */
[----:B------:R-:W-:Y:S01]  /*5ac0*/  @P2 PRMT R117, R117, 0x5410, R129 ;  /* 0x0000541075752816 */ /* 0x000fe20000000081 */
[----:B---3--:R-:W-:Y:S01]  /*5ad0*/  @P2 FMUL.FTZ R134, R139, R206 ;  /* 0x000000ce8b862220 */ /* 0x008fe20000410000 */
        /* <DEDUP_REMOVED lines=9> */
.L_x_8075:
        /* <DEDUP_REMOVED lines=26> */
[----:B------:R-:W-:Y:S01]  /*5d10*/  @P0 FFMA.FTZ R211, R195, R128, R129 ;  /* 0x00000080c3d30223 */ /* 0x000fe20000010081 */
[----:B------:R-:W-:Y:S01]  /*5d20*/  @P0 FADD.FTZ R207, R140, -R207 ;  /* 0x800000cf8ccf0221 */ /* 0x000fe20000010000 */
[----:B--2---:R-:W-:Y:S01]  /*5d30*/  @P2 FMUL.FTZ R127, R127, R132 ;  /* 0x000000847f7f2220 */ /* 0x004fe20000410000 */
[----:B------:R-:W-:Y:S01]  /*5d40*/  @P0 FFMA.FTZ R137, R204, R126, R137 ;  /* 0x0000007ecc890223 */ /* 0x000fe20000010089 */
[----:B------:R-:W-:Y:S01]  /*5d50*/  @P0 FADD.FTZ R126, R2, -R209 ;  /* 0x800000d1027e0221 */ /* 0x000fe20000010000 */
[----:B------:R-:W2:Y:S01]  /*5d60*/  @P2 LDC R130, c[0x0][0x40c] ;  /* 0x00010300ff822b82 */ /* 0x000ea20000000800 */
[----:B------:R-:W-:Y:S01]  /*5d70*/  @P0 FADD.FTZ R132, R0, -R211 ;  /* 0x800000d300840221 */ /* 0x000fe20000010000 */
[C---:B------:R-:W-:Y:S01]  /*5d80*/  @P0 FFMA.FTZ R139, R204.reuse, R207, R139 ;  /* 0x000000cfcc8b0223 */ /* 0x040fe2000001008b */
[C---:B------:R-:W-:Y:S01]  /*5d90*/  @P0 FFMA.FTZ R203, R204.reuse, R126, R203 ;  /* 0x0000007ecccb0223 */ /* 0x040fe200000100cb */
[----:B------:R-:W-:Y:S01]  /*5da0*/  @P2 F2FP.F16.F32.PACK_AB R125, RZ, R125 ;  /* 0x0000007dff7d223e */ /* 0x000fe200000000ff */
[----:B------:R-:W-:Y:S01]  /*5db0*/  @P0 FFMA.FTZ R205, R204, R132, R205 ;  /* 0x00000084cccd0223 */ /* 0x000fe200000100cd */
[----:B------:R-:W-:-:S02]  /*5dc0*/  @P2 F2FP.F16.F32.PACK_AB R127, RZ, R127 ;  /* 0x0000007fff7f223e */ /* 0x000fc400000000ff */
[----:B------:R-:W4:Y:S01]  /*5dd0*/  @P2 LDC R136, c[0x0][0x40c] ;  /* 0x00010300ff882b82 */ /* 0x000f220000000800 */
[----:B---3--:R-:W-:Y:S01]  /*5de0*/  @P2 FMUL.FTZ R139, R139, R134 ;  /* 0x000000868b8b2220 */ /* 0x008fe20000410000 */
[----:B------:R-:W-:-:S04]  /*5df0*/  @P2 PRMT R116, R125, 0x7610, R116 ;  /* 0x000076107d742816 */ /* 0x000fc80000000074 */
[----:B------:R-:W-:Y:S02]  /*5e00*/  @P2 F2FP.F16.F32.PACK_AB R139, RZ, R139 ;  /* 0x0000008bff8b223e */ /* 0x000fe400000000ff */
[----:B------:R-:W3:Y:S01]  /*5e10*/  @P2 LDC R138, c[0x0][0x40c] ;  /* 0x00010300ff8a2b82 */ /* 0x000ee20000000800 */
[----:B-1----:R-:W-:Y:S01]  /*5e20*/  @P2 FMUL.FTZ R135, R135, R124 ;  /* 0x0000007c87872220 */ /* 0x002fe20000410000 */
[----:B------:R-:W-:Y:S02]  /*5e30*/  @P2 PRMT R118, R139, 0x7610, R118 ;  /* 0x000076108b762816 */ /* 0x000fe40000000076 */
[----:B------:R-:W-:Y:S02]  /*5e40*/  @P2 PRMT R116, R116, 0x5410, R127 ;  /* 0x0000541074742816 */ /* 0x000fe4000000007f */
        /* <DEDUP_REMOVED lines=20> */
.L_x_8074:
        /* <DEDUP_REMOVED lines=38> */
[----:B------:R-:W-:Y:S01]  /*61f0*/  @P2 F2FP.F16.F32.PACK_AB R123, RZ, R120 ;  /* 0x00000078ff7b223e */ /* 0x000fe200000000ff */
[----:B------:R-:W2:Y:S01]  /*6200*/  @P2 LDC R138, c[0x0][0x40c] ;  /* 0x00010300ff8a2b82 */ /* 0x000ea20000000800 */
[----:B------:R-:W-:Y:S01]  /*6210*/  FSEL R139, R127, RZ, P0 ;  /* 0x000000ff7f8b7208 */ /* 0x000fe20000000000 */
[----:B---3--:R-:W-:Y:S01]  /*6220*/  @P2 FMUL.FTZ R120, R134, R129 ;  /* 0x0000008186782220 */ /* 0x008fe20000410000 */
[----:B------:R-:W-:Y:S02]  /*6230*/  FSEL R204, R204, RZ, P0 ;  /* 0x000000ffcccc7208 */ /* 0x000fe40000000000 */
[----:B------:R-:W-:Y:S02]  /*6240*/  @P2 F2FP.F16.F32.PACK_AB R124, RZ, R121 ;  /* 0x00000079ff7c223e */ /* 0x000fe400000000ff */
[----:B------:R-:W-:Y:S01]  /*6250*/  @P2 F2FP.F16.F32.PACK_AB R125, RZ, R120 ;  /* 0x00000078ff7d223e */ /* 0x000fe200000000ff */
[----:B------:R-:W3:Y:S01]  /*6260*/  @P2 LDC R209, c[0x0][0x40c] ;  /* 0x00010300ffd12b82 */ /* 0x000ee20000000800 */
[----:B----4-:R-:W-:Y:S01]  /*6270*/  @P2 FMUL.FTZ R122, R136, R203 ;  /* 0x000000cb887a2220 */ /* 0x010fe20000410000 */
[----:B------:R-:W-:-:S02]  /*6280*/  F2FP.F16.F32.PACK_AB R120, R135, R132 ;  /* 0x000000848778723e */ /* 0x000fc400000000ff */
[----:B------:R-:W-:Y:S02]  /*6290*/  @P2 PRMT R116, R123, 0x7610, R116 ;  /* 0x000076107b742816 */ /* 0x000fe40000000074 */
[----:B------:R-:W-:Y:S01]  /*62a0*/  @P2 F2FP.F16.F32.PACK_AB R127, RZ, R122 ;  /* 0x0000007aff7f223e */ /* 0x000fe200000000ff */
[----:B-1----:R-:W-:Y:S01]  /*62b0*/  @P2 FMUL.FTZ R121, R137, R128 ;  /* 0x0000008089792220 */ /* 0x002fe20000410000 */
[----:B------:R-:W-:Y:S02]  /*62c0*/  FSEL R135, R130, RZ, P0 ;  /* 0x000000ff82877208 */ /* 0x000fe40000000000 */
[----:B------:R-:W-:Y:S02]  /*62d0*/  @P2 PRMT R117, R125, 0x7610, R117 ;  /* 0x000076107d752816 */ /* 0x000fe40000000075 */
[----:B------:R-:W-:Y:S02]  /*62e0*/  @P2 F2FP.F16.F32.PACK_AB R126, RZ, R121 ;  /* 0x00000079ff7e223e */ /* 0x000fe400000000ff */
[----:B------:R-:W-:Y:S01]  /*62f0*/  @P2 PRMT R118, R127, 0x7610, R118 ;  /* 0x000076107f762816 */ /* 0x000fe20000000076 */
[----:B--2---:R-:W-:Y:S01]  /*6300*/  @P2 FMUL.FTZ R128, R139, R138 ;  /* 0x0000008a8b802220 */ /* 0x004fe20000410000 */
[----:B------:R-:W-:-:S02]  /*6310*/  F2FP.F16.F32.PACK_AB R121, R137, R134 ;  /* 0x000000868979723e */ /* 0x000fc400000000ff */
[----:B------:R-:W-:Y:S02]  /*6320*/  F2FP.F16.F32.PACK_AB R122, R139, R136 ;  /* 0x000000888b7a723e */ /* 0x000fe400000000ff */
[----:B------:R-:W-:Y:S02]  /*6330*/  @P2 F2FP.F16.F32.PACK_AB R128, RZ, R128 ;  /* 0x00000080ff80223e */ /* 0x000fe400000000ff */
[----:B------:R-:W-:Y:S01]  /*6340*/  @P2 PRMT R116, R116, 0x5410, R124 ;  /* 0x0000541074742816 */ /* 0x000fe2000000007c */
[----:B---3--:R-:W-:Y:S01]  /*6350*/  @P2 FMUL.FTZ R129, R204, R209 ;  /* 0x000000d1cc812220 */ /* 0x008fe20000410000 */
        /* <DEDUP_REMOVED lines=10> */
.L_x_8077:
        /* <DEDUP_REMOVED lines=16> */
.L_x_8078:
        /* <DEDUP_REMOVED lines=9> */
.L_x_8079:
        /* <DEDUP_REMOVED lines=9> */
.L_x_8080:
        /* <DEDUP_REMOVED lines=9> */
.L_x_8081:
        /* <DEDUP_REMOVED lines=9> */
.L_x_8082:
        /* <DEDUP_REMOVED lines=9> */
.L_x_8083:
        /* <DEDUP_REMOVED lines=9> */
.L_x_8084:
[----:B------:R-:W-:-:S04]  /*6860*/  @P2 F2FP.F16.F32.PACK_AB R124, RZ, R124 ;  /* 0x0000007cff7c223e */ /* 0x000fc800000000ff */
[----:B------:R-:W-:-:S07]  /*6870*/  @P2 PRMT R119, R119, 0x5410, R124 ;  /* 0x0000541077772816 */ /* 0x000fce000000007c */
.L_x_8076:
        /* <DEDUP_REMOVED lines=13> */
.L_x_8036:
        /* <DEDUP_REMOVED lines=25> */
.L_x_8086:
        /* <DEDUP_REMOVED lines=10> */
.L_x_15681:


//--------------------- .text._ZN10layer_norm13ln_bwd_kernelINS_13Kernel_traitsIf6__halfS2_S2_fjLj8192ELj1ELj1ELj8ELj16ENS_18Kernel_traits_baseILj8192EfS2_S2_S2_fjLj256EEEEELb0ELb1ELb0ELb0EEEvNS_9BwdParamsE --------------------------
	.section	.text._ZN10layer_norm13ln_bwd_kernelINS_13Kernel_traitsIf6__halfS2_S2_fjLj8192ELj1ELj1ELj8ELj16ENS_18Kernel_traits_baseILj8192EfS2_S2_S2_fjLj256EEEEELb0ELb1ELb0ELb0EEEvNS_9BwdParamsE,"ax",@progbits
	.align	128
        .global         _ZN10layer_norm13ln_bwd_kernelINS_13Kernel_traitsIf6__halfS2_S2_fjLj8192ELj1ELj1ELj8ELj16ENS_18Kernel_traits_baseILj8192EfS2_S2_S2_fjLj256EEEEELb0ELb1ELb0ELb0EEEvNS_9BwdParamsE
        .type           _ZN10layer_norm13ln_bwd_kernelINS_13Kernel_traitsIf6__halfS2_S2_fjLj8192ELj1ELj1ELj8ELj16ENS_18Kernel_traits_baseILj8192EfS2_S2_S2_fjLj256EEEEELb0ELb1ELb0ELb0EEEvNS_9BwdParamsE,@function
        .size           _ZN10layer_norm13ln_bwd_kernelINS_13Kernel_traitsIf6__halfS2_S2_fjLj8192ELj1ELj1ELj8ELj16ENS_18Kernel_traits_baseILj8192EfS2_S2_S2_fjLj256EEEEELb0ELb1ELb0ELb0EEEvNS_9BwdParamsE,(.L_x_15682 - _ZN10layer_norm13ln_bwd_kernelINS_13Kernel_traitsIf6__halfS2_S2_fjLj8192ELj1ELj1ELj8ELj16ENS_18Kernel_traits_baseILj8192EfS2_S2_S2_fjLj256EEEEELb0ELb1ELb0ELb0EEEvNS_9BwdParamsE)
        .other          _ZN10layer_norm13ln_bwd_kernelINS_13Kernel_traitsIf6__halfS2_S2_fjLj8192ELj1ELj1ELj8ELj16ENS_18Kernel_traits_baseILj8192EfS2_S2_S2_fjLj256EEEEELb0ELb1ELb0ELb0EEEvNS_9BwdParamsE,@"STO_CUDA_ENTRY STV_DEFAULT"
_ZN10layer_norm13ln_bwd_kernelINS_13Kernel_traitsIf6__halfS2_S2_fjLj8192ELj1ELj1ELj8ELj16ENS_18Kernel_traits_baseILj8192EfS2_S2_S2_fjLj256EEEEELb0ELb1ELb0ELb0EEEvNS_9BwdParamsE:
.text._ZN10layer_norm13ln_bwd_kernelINS_13Kernel_traitsIf6__halfS2_S2_fjLj8192ELj1ELj1ELj8ELj16ENS_18Kernel_traits_baseILj8192EfS2_S2_S2_fjLj256EEEEELb0ELb1ELb0ELb0EEEvNS_9BwdParamsE:
        /* <DEDUP_REMOVED lines=169> */
.L_x_8129:
[----:B------:R-:W2:Y:S01]  /*0a90*/  @UP0 LDCU.64 UR4, c[0x0][0x3e0] ;  /* 0x00007c00ff0407ac */ /* 0x000ea20008000a00 */
[----:B------:R-:W-:Y:S01]  /*0aa0*/  PLOP3.LUT P0, PT, PT, PT, UP0, 0x80, 0x8 ;  /* 0x000000000008781c */ /* 0x000fe20003f0f008 */
[----:B0-----:R-:W-:-:S06]  /*0ab0*/  UIMAD.WIDE UR14, UR7, 0x4, UR8 ;  /* 0x00000004070e78a5 */ /* 0x001fcc000f8e0208 */
[----:B------:R-:W-:Y:S02]  /*0ac0*/  MOV R176, UR14 ;  /* 0x0000000e00b07c02 */ /* 0x000fe40008000f00 */
[----:B------:R-:W-:-:S05]  /*0ad0*/  MOV R177, UR15 ;  /* 0x0000000f00b17c02 */ /* 0x000fca0008000f00 */
[----:B-1----:R0:W3:Y:S01]  /*0ae0*/  LDG.E R25, desc[UR12][R176.64] ;  /* 0x0000000cb0197981 */ /* 0x0020e2000c1e1900 */
[----:B--2---:R-:W-:-:S06]  /*0af0*/  @UP0 UIMAD.WIDE UR4, UR7, 0x2, UR4 ;  /* 0x00000002070408a5 */ /* 0x004fcc000f8e0204 */
[----:B0-----:R-:W-:Y:S02]  /*0b00*/  MOV R176, UR4 ;  /* 0x0000000400b07c02 */ /* 0x001fe40008000f00 */
[----:B------:R-:W-:-:S05]  /*0b10*/  MOV R177, UR5 ;  /* 0x0000000500b17c02 */ /* 0x000fca0008000f00 */
[----:B------:R0:W2:Y:S01]  /*0b20*/  @P0 LDG.E.U16 R178, desc[UR12][R176.64] ;  /* 0x0000000cb0b20981 */ /* 0x0000a2000c1e1500 */
[----:B------:R-:W-:-:S06]  /*0b30*/  UIMAD.WIDE UR14, UR7, 0x4, UR10 ;  /* 0x00000004070e78a5 */ /* 0x000fcc000f8e020a */
        /* <DEDUP_REMOVED lines=17> */
[----:B------:R-:W-:Y:S01]  /*0c50*/  R2UR UR25, R25 ;  /* 0x00000000191972ca */ /* 0x000fe200000e0000 */
[----:B--2---:R-:W-:-:S05]  /*0c60*/  @P0 HADD2.F32 R178, -RZ, R178.H0_H0 ;  /* 0x200000b2ffb20230 */ /* 0x004fca0000004100 */
[----:B------:R-:W-:Y:S02]  /*0c70*/  @P0 R2UR UR15, R178 ;  /* 0x00000000b20f02ca */ /* 0x000fe400000e0000 */
[----:B------:R-:W-:-:S04]  /*0c80*/  MOV R25, UR5 ;  /* 0x0000000500197c02 */ /* 0x000fc80008000f00 */
[----:B0-----:R-:W-:Y:S02]  /*0c90*/  LEA.HI.SX32 R25, R25, R250, 0x1d ;  /* 0x000000fa19197211 */ /* 0x001fe400078feaff */
[----:B----4-:R-:W-:-:S05]  /*0ca0*/  R2UR UR24, R179 ;  /* 0x00000000b31872ca */ /* 0x010fca00000e0000 */
[----:B------:R-:W-:Y:S01]  /*0cb0*/  @UP0 UMOV UR14, UR15 ;  /* 0x0000000f000e0c82 */ /* 0x000fe20008000000 */
[----:B------:R-:W-:Y:S01]  /*0cc0*/  MOV R220, R25 ;  /* 0x0000001900dc7202 */ /* 0x000fe20000000f00 */
[----:B-----5:R-:W-:Y:S08]  /*0cd0*/  @!P4 BRA `(.L_x_8089) ;  /* 0x000000040070c947 */ /* 0x020ff00003800000 */
[----:B------:R-:W0:Y:S01]  /*0ce0*/  LDC.64 R176, c[0x0][0x3a8] ;  /* 0x0000ea00ffb07b82 */ /* 0x000e220000000a00 */
[----:B------:R-:W2:Y:S04]  /*0cf0*/  LDL R219, [R1+0x10] ;  /* 0x0000100001db7983 */ /* 0x000ea80000100800 */
[----:B------:R-:W3:Y:S03]  /*0d00*/  LDL R220, [R1+0x14] ;  /* 0x0000140001dc7983 */ /* 0x000ee60000100800 */
[----:B------:R-:W1:Y:S01]  /*0d10*/  LDC.64 R26, c[0x0][0x428] ;  /* 0x00010a00ff1a7b82 */ /* 0x000e620000000a00 */
[----:B------:R-:W4:Y:S04]  /*0d20*/  LDL R252, [R1+0x18] ;  /* 0x0000180001fc7983 */ /* 0x000f280000100800 */
[----:B------:R-:W4:Y:S04]  /*0d30*/  LDL R251, [R1+0x1c] ;  /* 0x00001c0001fb7983 */ /* 0x000f280000100800 */
[----:B------:R-:W4:Y:S04]  /*0d40*/  LDL R249, [R1] ;  /* 0x0000000001f97983 */ /* 0x000f280000100800 */
[----:B------:R-:W4:Y:S01]  /*0d50*/  LDL R223, [R1+0x4] ;  /* 0x0000040001df7983 */ /* 0x000f220000100800 */
[----:B0-----:R-:W-:-:S03]  /*0d60*/  IMAD.WIDE.U32 R176, R25, 0x10, R176 ;  /* 0x0000001019b07825 */ /* 0x001fc600078e00b0 */
[----:B------:R-:W4:Y:S04]  /*0d70*/  LDL R222, [R1+0x8] ;  /* 0x0000080001de7983 */ /* 0x000f280000100800 */
[----:B------:R-:W4:Y:S01]  /*0d80*/  LDL R221, [R1+0xc] ;  /* 0x00000c0001dd7983 */ /* 0x000f220000100800 */
[----:B-1----:R-:W-:-:S03]  /*0d90*/  IMAD.WIDE.U32 R26, R25, 0x10, R26 ;  /* 0x00000010191a7825 */ /* 0x002fc600078e001a */
[----:B------:R-:W2:Y:S04]  /*0da0*/  LDG.E.128 R176, desc[UR12][R176.64] ;  /* 0x0000000cb0b07981 */ /* 0x000ea8000c1e1d00 */
[----:B------:R0:W3:Y:S01]  /*0db0*/  LDG.E.128 R180, desc[UR12][R26.64] ;  /* 0x0000000c1ab47981 */ /* 0x0000e2000c1e1d00 */
[----:B------:R-:W-:-:S04]  /*0dc0*/  ISETP.NE.U32.AND P0, PT, RZ, UR18, PT ;  /* 0x00000012ff007c0c */ /* 0x000fc8000bf05070 */
[----:B------:R-:W-:-:S13]  /*0dd0*/  ISETP.NE.AND.EX P0, PT, RZ, UR19, PT, P0 ;  /* 0x00000013ff007c0c */ /* 0x000fda000bf05300 */
[----:B0-----:R-:W0:Y:S02]  /*0de0*/  @P0 LDC.64 R26, c[0x0][0x438] ;  /* 0x00010e00ff1a0b82 */ /* 0x001e240000000a00 */
[----:B0-----:R-:W-:-:S05]  /*0df0*/  @P0 IMAD.WIDE.U32 R26, R25, 0x10, R26 ;  /* 0x00000010191a0825 */ /* 0x001fca00078e001a */
[----:B------:R0:W5:Y:S01]  /*0e00*/  @P0 LDG.E.128 R44, desc[UR12][R26.64] ;  /* 0x0000000c1a2c0981 */ /* 0x000162000c1e1d00 */
[--C-:B--2---:R-:W-:Y:S02]  /*0e10*/  HADD2.F32 R0, -RZ, R176.reuse.H0_H0 ;  /* 0x200000b0ff007230 */ /* 0x104fe40000004100 */
[----:B------:R-:W-:Y:S02]  /*0e20*/  HADD2.F32 R176, -RZ, R176.H1_H1 ;  /* 0x300000b0ffb07230 */ /* 0x000fe40000004100 */
[----:B---3--:R-:W-:Y:S02]  /*0e30*/  HADD2.F32 R185, -RZ, R180.H0_H0 ;  /* 0x200000b4ffb97230 */ /* 0x008fe40000004100 */
[----:B------:R-:W-:Y:S01]  /*0e40*/  FADD.FTZ R0, R0, -UR25 ;  /* 0x8000001900007e21 */ /* 0x000fe20008010000 */
[--C-:B0-----:R-:W-:Y:S02]  /*0e50*/  HADD2.F32 R26, -RZ, R177.reuse.H0_H0 ;  /* 0x200000b1ff1a7230 */ /* 0x101fe40000004100 */
[----:B------:R-:W-:Y:S01]  /*0e60*/  FADD.FTZ R176, R176, -UR25 ;  /* 0x80000019b0b07e21 */ /* 0x000fe20008010000 */
[----:B------:R-:W-:-:S02]  /*0e70*/  HADD2.F32 R218, -RZ, R177.H1_H1 ;  /* 0x300000b1ffda7230 */ /* 0x000fc40000004100 */
[----:B------:R-:W-:Y:S01]  /*0e80*/  FMUL.FTZ R0, R0, UR24 ;  /* 0x0000001800007c20 */ /* 0x000fe20008410000 */
[----:B------:R-:W-:Y:S02]  /*0e90*/  HADD2.F32 R177, -RZ, R179.H0_H0 ;  /* 0x200000b3ffb17230 */ /* 0x000fe40000004100 */
[----:B------:R-:W-:Y:S01]  /*0ea0*/  FADD.FTZ R108, R108, R185 ;  /* 0x000000b96c6c7221 */ /* 0x000fe20000010000 */
[----:B------:R-:W-:Y:S02]  /*0eb0*/  HADD2.F32 R180, -RZ, R180.H1_H1 ;  /* 0x300000b4ffb47230 */ /* 0x000fe40000004100 */
[-C--:B------:R-:W-:Y:S01]  /*0ec0*/  FFMA.FTZ R140, R0, R185.reuse, R140 ;  /* 0x000000b9008c7223 */ /* 0x080fe2000001008c */
[--C-:B------:R-:W-:Y:S02]  /*0ed0*/  HADD2.F32 R215, -RZ, R182.reuse.H0_H0 ;  /* 0x200000b6ffd77230 */ /* 0x100fe40000004100 */
[----:B------:R-:W-:Y:S01]  /*0ee0*/  FMUL.FTZ R185, R219, R185 ;  /* 0x000000b9dbb97220 */ /* 0x000fe20000410000 */
[----:B------:R-:W-:-:S02]  /*0ef0*/  HADD2.F32 R214, -RZ, R182.H1_H1 ;  /* 0x300000b6ffd67230 */ /* 0x000fc40000004100 */
[----:B------:R-:W-:Y:S01]  /*0f00*/  FADD.FTZ R182, R26, -UR25 ;  /* 0x800000191ab67e21 */ /* 0x000fe20008010000 */
[--C-:B------:R-:W-:Y:S02]  /*0f10*/  HADD2.F32 R217, -RZ, R181.reuse.H0_H0 ;  /* 0x200000b5ffd97230 */ /* 0x100fe40000004100 */
[----:B------:R-:W-:Y:S01]  /*0f20*/  FADD.FTZ R26, R177, -UR25 ;  /* 0x80000019b11a7e21 */ /* 0x000fe20008010000 */
[----:B------:R-:W-:Y:S02]  /*0f30*/  HADD2.F32 R216, -RZ, R181.H1_H1 ;  /* 0x300000b5ffd87230 */ /* 0x000fe40000004100 */
[----:B------:R-:W-:Y:S01]  /*0f40*/  FADD.FTZ R181, R218, -UR25 ;  /* 0x80000019dab57e21 */ /* 0x000fe20008010000 */
[----:B------:R-:W-:Y:S02]  /*0f50*/  HADD2.F32 R195, -RZ, R178.H0_H0 ;  /* 0x200000b2ffc37230 */ /* 0x000fe40000004100 */
[----:B------:R-:W-:Y:S01]  /*0f60*/  FMUL.FTZ R182, R182, UR24 ;  /* 0x00000018b6b67c20 */ /* 0x000fe20008410000 */
[----:B------:R-:W-:-:S02]  /*0f70*/  HADD2.F32 R213, -RZ, R183.H0_H0 ;  /* 0x200000b7ffd57230 */ /* 0x000fc40000004100 */
[----:B------:R-:W-:Y:S01]  /*0f80*/  FMUL.FTZ R218, R220, R180 ;  /* 0x000000b4dcda7220 */ /* 0x000fe20000410000 */
[----:B------:R-:W-:Y:S02]  /*0f90*/  HADD2.F32 R212, -RZ, R183.H1_H1 ;  /* 0x300000b7ffd47230 */ /* 0x000fe40000004100 */
[----:B------:R-:W-:Y:S01]  /*0fa0*/  FMUL.FTZ R183, R176, UR24 ;  /* 0x00000018b0b77c20 */ /* 0x000fe20008410000 */
[----:B------:R-:W-:Y:S01]  /*0fb0*/  FADD.FTZ R177, RZ, R185 ;  /* 0x000000b9ffb17221 */ /* 0x000fe20000010000 */
[----:B------:R-:W-:Y:S01]  /*0fc0*/  FFMA.FTZ R176, R0, R185, RZ ;  /* 0x000000b900b07223 */ /* 0x000fe200000100ff */
[----:B------:R-:W-:Y:S02]  /*0fd0*/  HADD2.F32 R27, -RZ, R178.H1_H1 ;  /* 0x300000b2ff1b7230 */ /* 0x000fe40000004100 */
[----:B------:R-:W-:Y:S01]  /*0fe0*/  FADD.FTZ R195, R195, -UR25 ;  /* 0x80000019c3c37e21 */ /* 0x000fe20008010000 */
[----:B------:R-:W-:Y:S01]  /*0ff0*/  FADD.FTZ R110, R110, R217 ;  /* 0x000000d96e6e7221 */ /* 0x000fe20000010000 */
[----:B------:R-:W-:Y:S01]  /*1000*/  FMUL.FTZ R181, R181, UR24 ;  /* 0x00000018b5b57c20 */ /* 0x000fe20008410000 */
[-C--:B------:R-:W-:Y:S01]  /*1010*/  FFMA.FTZ R142, R182, R217.reuse, R142 ;  /* 0x000000d9b68e7223 */ /* 0x080fe2000001008e */
[----:B------:R-:W-:Y:S01]  /*1020*/  FADD.FTZ R178, R177, R218 ;  /* 0x000000dab1b27221 */ /* 0x000fe20000010000 */
[----:B----4-:R-:W-:Y:S01]  /*1030*/  FMUL.FTZ R217, R252, R217 ;  /* 0x000000d9fcd97220 */ /* 0x010fe20000410000 */
[----:B------:R-:W-:Y:S01]  /*1040*/  FFMA.FTZ R177, R183, R218, R176 ;  /* 0x000000dab7b17223 */ /* 0x000fe200000100b0 */
[----:B------:R-:W-:Y:S01]  /*1050*/  FADD.FTZ R109, R109, R180 ;  /* 0x000000b46d6d7221 */ /* 0x000fe20000010000 */
[----:B------:R-:W-:Y:S01]  /*1060*/  FFMA.FTZ R141, R183, R180, R141 ;  /* 0x000000b4b78d7223 */ /* 0x000fe2000001008d */
[----:B------:R-:W-:-:S02]  /*1070*/  HADD2.F32 R24, -RZ, R179.H1_H1 ;  /* 0x300000b3ff187230 */ /* 0x000fc40000004100 */
[----:B------:R-:W-:Y:S01]  /*1080*/  FADD.FTZ R27, R27, -UR25 ;  /* 0x800000191b1b7e21 */ /* 0x000fe20008010000 */
[----:B------:R-:W-:Y:S01]  /*1090*/  FADD.FTZ R111, R111, R216 ;  /* 0x000000d86f6f7221 */ /* 0x000fe20000010000 */
[----:B------:R-:W-:Y:S01]  /*10a0*/  FMUL.FTZ R180, R195, UR24 ;  /* 0x00000018c3b47c20 */ /* 0x000fe20008410000 */
[-C--:B------:R-:W-:Y:S01]  /*10b0*/  FFMA.FTZ R143, R181, R216.reuse, R143 ;  /* 0x000000d8b58f7223 */ /* 0x080fe2000001008f */
[----:B------:R-:W-:Y:S01]  /*10c0*/  FMUL.FTZ R216, R251, R216 ;  /* 0x000000d8fbd87220 */ /* 0x000fe20000410000 */
        /* <DEDUP_REMOVED lines=8> */
[----:B------:R-:W-:Y:S01]  /*1150*/  FADD.FTZ R24, R24, -UR25 ;  /* 0x8000001918187e21 */ /* 0x000fe20008010000 */
        /* <DEDUP_REMOVED lines=17> */
[----:B------:R-:W-:-:S02]  /*1270*/  IADD3 R220, PT, PT, R25, 0x100, RZ ;  /* 0x0000010019dc7810 */ /* 0x000fc40007ffe0ff */
[----:B------:R-:W-:Y:S01]  /*1280*/  FADD.FTZ R219, R219, R212 ;  /* 0x000000d4dbdb7221 */ /* 0x000fe20000010000 */
[----:B------:R-:W-:-:S07]  /*1290*/  FFMA.FTZ R195, R24, R212, R177 ;  /* 0x000000d418c37223 */ /* 0x000fce00000100b1 */
.L_x_8089:
[----:B------:R-:W-:Y:S05]  /*12a0*/  BSYNC.RECONVERGENT B0 ;  /* 0x0000000000007941 */ /* 0x000fea0003800200 */
.L_x_8088:
        /* <DEDUP_REMOVED lines=14> */
[----:B--2---:R-:W-:Y:S02]  /*1390*/  HADD2.F32 R204, -RZ, R17.H0_H0 ;  /* 0x20000011ffcc7230 */ /* 0x004fe40000004100 */
[--C-:B0-----:R-:W-:Y:S02]  /*13a0*/  HADD2.F32 R177, -RZ, R16.reuse.H0_H0 ;  /* 0x20000010ffb17230 */ /* 0x101fe40000004100 */
[--C-:B------:R-:W-:Y:S02]  /*13b0*/  HADD2.F32 R178, -RZ, R19.reuse.H0_H0 ;  /* 0x20000013ffb27230 */ /* 0x100fe40000004100 */
[----:B------:R-:W-:Y:S02]  /*13c0*/  HADD2.F32 R207, -RZ, R19.H1_H1 ;  /* 0x30000013ffcf7230 */ /* 0x000fe40000004100 */
[----:B------:R-:W-:-:S02]  /*13d0*/  HADD2.F32 R205, -RZ, R16.H1_H1 ;  /* 0x30000010ffcd7230 */ /* 0x000fc40000004100 */
[--C-:B---3--:R-:W-:Y:S02]  /*13e0*/  HADD2.F32 R19, -RZ, R21.reuse.H0_H0 ;  /* 0x20000015ff137230 */ /* 0x108fe40000004100 */
[----:B------:R-:W-:Y:S02]  /*13f0*/  HADD2.F32 R179, -RZ, R21.H1_H1 ;  /* 0x30000015ffb37230 */ /* 0x000fe40000004100 */
[----:B------:R-:W-:Y:S01]  /*1400*/  FADD.FTZ R21, R204, -UR25 ;  /* 0x80000019cc157e21 */ /* 0x000fe20008010000 */
[--C-:B------:R-:W-:Y:S02]  /*1410*/  HADD2.F32 R208, -RZ, R18.reuse.H0_H0 ;  /* 0x20000012ffd07230 */ /* 0x100fe40000004100 */
[----:B------:R-:W-:Y:S02]  /*1420*/  HADD2.F32 R210, -RZ, R17.H1_H1 ;  /* 0x30000011ffd27230 */ /* 0x000fe40000004100 */
[----:B------:R-:W-:Y:S02]  /*1430*/  HADD2.F32 R209, -RZ, R18.H1_H1 ;  /* 0x30000012ffd17230 */ /* 0x000fe40000004100 */
[----:B------:R-:W-:-:S02]  /*1440*/  HADD2.F32 R206, -RZ, R20.H0_H0 ;  /* 0x20000014ffce7230 */ /* 0x000fc40000004100 */
[--C-:B------:R-:W-:Y:S02]  /*1450*/  HADD2.F32 R16, -RZ, R23.reuse.H0_H0 ;  /* 0x20000017ff107230 */ /* 0x100fe40000004100 */
[----:B------:R-:W-:Y:S02]  /*1460*/  HADD2.F32 R176, -RZ, R23.H1_H1 ;  /* 0x30000017ffb07230 */ /* 0x000fe40000004100 */
[----:B------:R-:W-:Y:S01]  /*1470*/  FADD.FTZ R23, R177, -UR25 ;  /* 0x80000019b1177e21 */ /* 0x000fe20008010000 */
[--C-:B------:R-:W-:Y:S02]  /*1480*/  HADD2.F32 R18, -RZ, R22.reuse.H0_H0 ;  /* 0x20000016ff127230 */ /* 0x100fe40000004100 */
[----:B------:R-:W-:Y:S01]  /*1490*/  FMUL.FTZ R21, R21, UR24 ;  /* 0x0000001815157c20 */ /* 0x000fe20008410000 */
[----:B------:R-:W-:Y:S02]  /*14a0*/  HADD2.F32 R17, -RZ, R22.H1_H1 ;  /* 0x30000016ff117230 */ /* 0x000fe40000004100 */
[----:B------:R-:W-:Y:S01]  /*14b0*/  FADD.FTZ R22, R205, -UR25 ;  /* 0x80000019cd167e21 */ /* 0x000fe20008010000 */
[----:B------:R-:W-:Y:S01]  /*14c0*/  FADD.FTZ R205, R208, -UR25 ;  /* 0x80000019d0cd7e21 */ /* 0x000fe20008010000 */
[----:B------:R-:W-:-:S02]  /*14d0*/  HADD2.F32 R20, -RZ, R20.H1_H1 ;  /* 0x30000014ff147230 */ /* 0x000fc40000004100 */
[----:B------:R-:W-:Y:S01]  /*14e0*/  FADD.FTZ R204, R209, -UR25 ;  /* 0x80000019d1cc7e21 */ /* 0x000fe20008010000 */
[----:B------:R-:W-:Y:S01]  /*14f0*/  FMUL.FTZ R23, R23, UR24 ;  /* 0x0000001817177c20 */ /* 0x000fe20008410000 */
[----:B-----5:R-:W-:Y:S01]  /*1500*/  FMUL.FTZ R211, R244, R206 ;  /* 0x000000cef4d37220 */ /* 0x020fe20000410000 */
[----:B------:R-:W-:Y:S01]  /*1510*/  FADD.FTZ R102, R102, R19 ;  /* 0x0000001366667221 */ /* 0x000fe20000010000 */
[-C--:B------:R-:W-:Y:S01]  /*1520*/  FFMA.FTZ R134, R21, R19.reuse, R134 ;  /* 0x0000001315867223 */ /* 0x080fe20000010086 */
[----:B------:R-:W-:Y:S01]  /*1530*/  FMUL.FTZ R209, R246, R19 ;  /* 0x00000013f6d17220 */ /* 0x000fe20000410000 */
[----:B------:R-:W-:Y:S01]  /*1540*/  FMUL.FTZ R22, R22, UR24 ;  /* 0x0000001816167c20 */ /* 0x000fe20008410000 */
[----:B------:R-:W-:Y:S01]  /*1550*/  FMUL.FTZ R19, R205, UR24 ;  /* 0x00000018cd137c20 */ /* 0x000fe20008410000 */
[----:B------:R-:W-:Y:S01]  /*1560*/  FADD.FTZ R221, R210, -UR25 ;  /* 0x80000019d2dd7e21 */ /* 0x000fe20008010000 */
[-C--:B------:R-:W-:Y:S01]  /*1570*/  FMUL.FTZ R210, R245, R20.reuse ;  /* 0x00000014f5d27220 */ /* 0x080fe20000410000 */
[----:B------:R-:W-:Y:S01]  /*1580*/  FADD.FTZ R219, R219, R211 ;  /* 0x000000d3dbdb7221 */ /* 0x000fe20000010000 */
[----:B------:R-:W-:Y:S01]  /*1590*/  FFMA.FTZ R195, R23, R211, R195 ;  /* 0x000000d317c37223 */ /* 0x000fe200000100c3 */
[----:B------:R-:W-:Y:S01]  /*15a0*/  FADD.FTZ R177, R207, -UR25 ;  /* 0x80000019cfb17e21 */ /* 0x000fe20008010000 */
[----:B------:R-:W-:Y:S01]  /*15b0*/  FADD.FTZ R101, R101, R20 ;  /* 0x0000001465657221 */ /* 0x000fe20000010000 */
[----:B------:R-:W-:Y:S01]  /*15c0*/  FFMA.FTZ R133, R22, R20, R133 ;  /* 0x0000001416857223 */ /* 0x000fe20000010085 */
[----:B------:R-:W-:Y:S01]  /*15d0*/  FADD.FTZ R96, R96, R18 ;  /* 0x0000001260607221 */ /* 0x000fe20000010000 */
[-C--:B------:R-:W-:Y:S01]  /*15e0*/  FFMA.FTZ R128, R19, R18.reuse, R128 ;  /* 0x0000001213807223 */ /* 0x080fe20000010080 */
[----:B------:R-:W-:Y:S01]  /*15f0*/  FMUL.FTZ R207, R240, R18 ;  /* 0x00000012f0cf7220 */ /* 0x000fe20000410000 */
[----:B------:R-:W-:Y:S01]  /*1600*/  FMUL.FTZ R20, R221, UR24 ;  /* 0x00000018dd147c20 */ /* 0x000fe20008410000 */
        /* <DEDUP_REMOVED lines=12> */
[-C--:B------:R-:W-:Y:S01]  /*16d0*/  FFMA.FTZ R129, R18, R17.reuse, R129 ;  /* 0x0000001112817223 */ /* 0x080fe20000010081 */
[----:B------:R-:W-:Y:S01]  /*16e0*/  FMUL.FTZ R206, R241, R17 ;  /* 0x00000011f1ce7220 */ /* 0x000fe20000410000 */
[----:B------:R-:W-:Y:S01]  /*16f0*/  FMUL.FTZ R17, R178, UR24 ;  /* 0x00000018b2117c20 */ /* 0x000fe20008410000 */
[----:B------:R-:W-:Y:S01]  /*1700*/  FADD.FTZ R178, R179, R208 ;  /* 0x000000d0b3b27221 */ /* 0x000fe20000010000 */
[----:B------:R-:W-:-:S03]  /*1710*/  FFMA.FTZ R204, R20, R208, R195 ;  /* 0x000000d014cc7223 */ /* 0x000fc600000100c3 */
[----:B------:R-:W-:Y:S01]  /*1720*/  FADD.FTZ R179, R178, R207 ;  /* 0x000000cfb2b37221 */ /* 0x000fe20000010000 */
[----:B------:R-:W-:Y:S01]  /*1730*/  FFMA.FTZ R195, R19, R207, R204 ;  /* 0x000000cf13c37223 */ /* 0x000fe200000100cc */
[----:B------:R-:W-:Y:S02]  /*1740*/  FMUL.FTZ R205, R242, R16 ;  /* 0x00000010f2cd7220 */ /* 0x000fe40000410000 */
        /* <DEDUP_REMOVED lines=12> */
.L_x_8091:
[----:B------:R-:W-:Y:S05]  /*1810*/  BSYNC.RECONVERGENT B0 ;  /* 0x0000000000007941 */ /* 0x000fea0003800200 */
.L_x_8090:
        /* <DEDUP_REMOVED lines=86> */
.L_x_8093:
[----:B------:R-:W-:Y:S05]  /*1d80*/  BSYNC.RECONVERGENT B0 ;  /* 0x0000000000007941 */ /* 0x000fea0003800200 */
.L_x_8092:
        /* <DEDUP_REMOVED lines=15> */
[--C-:B------:R-:W-:Y:S02]  /*1e80*/  HADD2.F32 R189, -RZ, R7.reuse.H0_H0 ;  /* 0x20000007ffbd7230 */ /* 0x100fe40000004100 */
[----:B------:R-:W-:Y:S02]  /*1e90*/  HADD2.F32 R186, -RZ, R7.H1_H1 ;  /* 0x30000007ffba7230 */ /* 0x000fe40000004100 */
[----:B------:R-:W-:Y:S01]  /*1ea0*/  FADD.FTZ R7, R187, -UR25 ;  /* 0x80000019bb077e21 */ /* 0x000fe20008010000 */
[----:B------:R-:W-:-:S02]  /*1eb0*/  HADD2.F32 R188, -RZ, R5.H0_H0 ;  /* 0x20000005ffbc7230 */ /* 0x000fc40000004100 */
[----:B------:R-:W-:Y:S01]  /*1ec0*/  FADD.FTZ R194, R190, -UR25 ;  /* 0x80000019bec27e21 */ /* 0x000fe20008010000 */
[----:B------:R-:W-:Y:S02]  /*1ed0*/  HADD2.F32 R193, -RZ, R5.H1_H1 ;  /* 0x30000005ffc17230 */ /* 0x000fe40000004100 */
[--C-:B------:R-:W-:Y:S02]  /*1ee0*/  HADD2.F32 R191, -RZ, R6.reuse.H0_H0 ;  /* 0x20000006ffbf7230 */ /* 0x100fe40000004100 */
[----:B------:R-:W-:Y:S02]  /*1ef0*/  HADD2.F32 R192, -RZ, R6.H1_H1 ;  /* 0x30000006ffc07230 */ /* 0x000fe40000004100 */
[----:B------:R-:W-:Y:S01]  /*1f00*/  FMUL.FTZ R7, R7, UR24 ;  /* 0x0000001807077c20 */ /* 0x000fe20008410000 */
[----:B---3--:R-:W-:Y:S02]  /*1f10*/  HADD2.F32 R6, -RZ, R176.H0_H0 ;  /* 0x200000b0ff067230 */ /* 0x008fe40000004100 */
[----:B------:R-:W-:Y:S01]  /*1f20*/  FADD.FTZ R220, R188, -UR25 ;  /* 0x80000019bcdc7e21 */ /* 0x000fe20008010000 */
[----:B------:R-:W-:-:S02]  /*1f30*/  HADD2.F32 R4, -RZ, R177.H0_H0 ;  /* 0x200000b1ff047230 */ /* 0x000fc40000004100 */
[----:B------:R-:W-:Y:S02]  /*1f40*/  HADD2.F32 R184, -RZ, R177.H1_H1 ;  /* 0x300000b1ffb87230 */ /* 0x000fe40000004100 */
[----:B------:R-:W-:Y:S01]  /*1f50*/  FADD.FTZ R177, R186, -UR25 ;  /* 0x80000019bab17e21 */ /* 0x000fe20008010000 */
[----:B------:R-:W-:Y:S02]  /*1f60*/  HADD2.F32 R5, -RZ, R176.H1_H1 ;  /* 0x300000b0ff057230 */ /* 0x000fe40000004100 */
[----:B------:R-:W-:Y:S01]  /*1f70*/  FMUL.FTZ R186, R194, UR24 ;  /* 0x00000018c2ba7c20 */ /* 0x000fe20008410000 */
[----:B------:R-:W-:Y:S01]  /*1f80*/  FADD.FTZ R190, R193, -UR25 ;  /* 0x80000019c1be7e21 */ /* 0x000fe20008010000 */
[----:B------:R-:W-:Y:S01]  /*1f90*/  FADD.FTZ R84, R84, R6 ;  /* 0x0000000654547221 */ /* 0x000fe20000010000 */
[-C--:B------:R-:W-:Y:S01]  /*1fa0*/  FFMA.FTZ R116, R7, R6.reuse, R116 ;  /* 0x0000000607747223 */ /* 0x080fe20000010074 */
[----:B-----5:R-:W-:Y:S01]  /*1fb0*/  FMUL.FTZ R194, R228, R6 ;  /* 0x00000006e4c27220 */ /* 0x020fe20000410000 */
[----:B------:R-:W-:Y:S01]  /*1fc0*/  FMUL.FTZ R6, R220, UR24 ;  /* 0x00000018dc067c20 */ /* 0x000fe20008410000 */
[----:B------:R-:W-:Y:S01]  /*1fd0*/  FADD.FTZ R188, R191, -UR25 ;  /* 0x80000019bfbc7e21 */ /* 0x000fe20008010000 */
[----:B------:R-:W-:Y:S01]  /*1fe0*/  FADD.FTZ R85, R85, R5 ;  /* 0x0000000555557221 */ /* 0x000fe20000010000 */
[-C--:B------:R-:W-:Y:S01]  /*1ff0*/  FFMA.FTZ R117, R186, R5.reuse, R117 ;  /* 0x00000005ba757223 */ /* 0x080fe20000010075 */
[----:B------:R-:W-:Y:S01]  /*2000*/  FMUL.FTZ R193, R229, R5 ;  /* 0x00000005e5c17220 */ /* 0x000fe20000410000 */
[----:B------:R-:W-:Y:S01]  /*2010*/  FMUL.FTZ R5, R190, UR24 ;  /* 0x00000018be057c20 */ /* 0x000fe20008410000 */
[----:B------:R-:W-:Y:S01]  /*2020*/  FADD.FTZ R187, R192, -UR25 ;  /* 0x80000019c0bb7e21 */ /* 0x000fe20008010000 */
[----:B0-----:R-:W-:-:S02]  /*2030*/  HADD2.F32 R3, -RZ, R178.H0_H0 ;  /* 0x200000b2ff037230 */ /* 0x001fc40000004100 */
[----:B------:R-:W-:Y:S01]  /*2040*/  FADD.FTZ R86, R86, R4 ;  /* 0x0000000456567221 */ /* 0x000fe20000010000 */
[-C--:B------:R-:W-:Y:S01]  /*2050*/  FFMA.FTZ R118, R6, R4.reuse, R118 ;  /* 0x0000000406767223 */ /* 0x080fe20000010076 */
[----:B------:R-:W-:Y:S01]  /*2060*/  FMUL.FTZ R192, R230, R4 ;  /* 0x00000004e6c07220 */ /* 0x000fe20000410000 */
        /* <DEDUP_REMOVED lines=12> */
[----:B------:R-:W-:-:S02]  /*2130*/  HADD2.F32 R2, -RZ, R178.H1_H1 ;  /* 0x300000b2ff027230 */ /* 0x000fc40000004100 */
[----:B------:R-:W-:Y:S01]  /*2140*/  FADD.FTZ R178, R189, -UR25 ;  /* 0x80000019bdb27e21 */ /* 0x000fe20008010000 */
[----:B------:R-:W-:Y:S01]  /*2150*/  FADD.FTZ R184, R187, R192 ;  /* 0x000000c0bbb87221 */ /* 0x000fe20000010000 */
[----:B------:R-:W-:Y:S01]  /*2160*/  FFMA.FTZ R188, R6, R192, R195 ;  /* 0x000000c006bc7223 */ /* 0x000fe200000100c3 */
[--C-:B------:R-:W-:Y:S02]  /*2170*/  HADD2.F32 R176, -RZ, R179.reuse.H0_H0 ;  /* 0x200000b3ffb07230 */ /* 0x100fe40000004100 */
[----:B------:R-:W-:Y:S01]  /*2180*/  FADD.FTZ R81, R81, R2 ;  /* 0x0000000251517221 */ /* 0x000fe20000010000 */
[-C--:B------:R-:W-:Y:S01]  /*2190*/  FFMA.FTZ R113, R3, R2.reuse, R113 ;  /* 0x0000000203717223 */ /* 0x080fe20000010071 */
[----:B------:R-:W-:Y:S01]  /*21a0*/  FMUL.FTZ R189, R225, R2 ;  /* 0x00000002e1bd7220 */ /* 0x000fe20000410000 */
        /* <DEDUP_REMOVED lines=8> */
[----:B------:R-:W-:-:S02]  /*2230*/  HADD2.F32 R179, -RZ, R179.H1_H1 ;  /* 0x300000b3ffb37230 */ /* 0x000fc40000004100 */
[----:B------:R-:W-:Y:S01]  /*2240*/  FMUL.FTZ R184, R177, UR24 ;  /* 0x00000018b1b87c20 */ /* 0x000fe20008410000 */
[----:B------:R-:W-:Y:S01]  /*2250*/  FADD.FTZ R177, R176, R189 ;  /* 0x000000bdb0b17221 */ /* 0x000fe20000010000 */
[----:B------:R-:W-:Y:S01]  /*2260*/  FFMA.FTZ R195, R3, R189, R178 ;  /* 0x000000bd03c37223 */ /* 0x000fe200000100b2 */
[-C--:B------:R-:W-:Y:S02]  /*2270*/  FMUL.FTZ R187, R227, R179.reuse ;  /* 0x000000b3e3bb7220 */ /* 0x080fe40000410000 */
[----:B------:R-:W-:Y:S01]  /*2280*/  FADD.FTZ R176, R177, R188 ;  /* 0x000000bcb1b07221 */ /* 0x000fe20000010000 */
[----:B------:R-:W-:Y:S01]  /*2290*/  FFMA.FTZ R195, R2, R188, R195 ;  /* 0x000000bc02c37223 */ /* 0x000fe200000100c3 */
[----:B------:R-:W-:Y:S01]  /*22a0*/  FADD.FTZ R83, R83, R179 ;  /* 0x000000b353537221 */ /* 0x000fe20000010000 */
[----:B------:R-:W-:Y:S01]  /*22b0*/  FFMA.FTZ R115, R184, R179, R115 ;  /* 0x000000b3b8737223 */ /* 0x000fe20000010073 */
[----:B------:R-:W-:Y:S01]  /*22c0*/  FADD.FTZ R219, R176, R187 ;  /* 0x000000bbb0db7221 */ /* 0x000fe20000010000 */
[----:B------:R-:W-:-:S07]  /*22d0*/  FFMA.FTZ R195, R184, R187, R195 ;  /* 0x000000bbb8c37223 */ /* 0x000fce00000100c3 */
.L_x_8095:
[----:B------:R-:W-:Y:S05]  /*22e0*/  BSYNC.RECONVERGENT B0 ;  /* 0x0000000000007941 */ /* 0x000fea0003800200 */
.L_x_8094:
        /* <DEDUP_REMOVED lines=31> */
.L_x_8097:
[----:B------:R-:W-:Y:S05]  /*24e0*/  BSYNC.RECONVERGENT B0 ;  /* 0x0000000000007941 */ /* 0x000fea0003800200 */
.L_x_8096:
        /* <DEDUP_REMOVED lines=52> */
[--C-:B-----5:R-:W-:Y:S02]  /*2830*/  HADD2.F32 R219, -RZ, R179.reuse.H0_H0 ;  /* 0x200000b3ffdb7230 */ /* 0x120fe40000004100 */
[----:B------:R-:W-:-:S03]  /*2840*/  HADD2.F32 R179, -RZ, R179.H1_H1 ;  /* 0x300000b3ffb37230 */ /* 0x000fc60000004100 */
[----:B------:R-:W-:Y:S01]  /*2850*/  FFMA.FTZ R219, R220, R219, R74 ;  /* 0x000000dbdcdb7223 */ /* 0x000fe2000001004a */
[----:B------:R-:W-:-:S04]  /*2860*/  FFMA.FTZ R74, R24, UR4, R195 ;  /* 0x00000004184a7c23 */ /* 0x000fc800080100c3 */
[----:B------:R-:W-:-:S04]  /*2870*/  FADD.FTZ R74, R212, -R74 ;  /* 0x8000004ad44a7221 */ /* 0x000fc80000010000 */
[----:B------:R-:W-:-:S04]  /*2880*/  FMUL.FTZ R74, R74, UR24 ;  /* 0x000000184a4a7c20 */ /* 0x000fc80008410000 */
[----:B------:R-:W-:-:S04]  /*2890*/  FMUL.FTZ R74, R74, UR14 ;  /* 0x0000000e4a4a7c20 */ /* 0x000fc80008410000 */
[----:B------:R-:W-:Y:S01]  /*28a0*/  FFMA.FTZ R179, R74, R179, R75 ;  /* 0x000000b34ab37223 */ /* 0x000fe2000001004b */
[----:B------:R-:W-:Y:S01]  /*28b0*/  FMUL.FTZ R75, R170, R220 ;  /* 0x000000dcaa4b7220 */ /* 0x000fe20000410000 */
[----:B------:R-:W-:Y:S01]  /*28c0*/  FMUL.FTZ R74, R171, R74 ;  /* 0x0000004aab4a7220 */ /* 0x000fe20000410000 */
[--C-:B------:R-:W-:Y:S02]  /*28d0*/  HADD2.F32 R220, -RZ, R178.reuse.H0_H0 ;  /* 0x200000b2ffdc7230 */ /* 0x100fe40000004100 */
[----:B------:R-:W-:Y:S02]  /*28e0*/  HADD2.F32 R178, -RZ, R178.H1_H1 ;  /* 0x300000b2ffb27230 */ /* 0x000fe40000004100 */
[----:B------:R-:W-:Y:S01]  /*28f0*/  F2FP.F16.F32.PACK_AB R75, R74, R75 ;  /* 0x0000004b4a4b723e */ /* 0x000fe200000000ff */
[----:B------:R-:W-:-:S04]  /*2900*/  FFMA.FTZ R74, R180, UR4, R195 ;  /* 0x00000004b44a7c23 */ /* 0x000fc800080100c3 */
        /* <DEDUP_REMOVED lines=41> */
[----:B------:R-:W-:Y:S01]  /*2ba0*/  F2FP.F16.F32.PACK_AB R72, R76, R72 ;  /* 0x000000484c48723e */ /* 0x000fe200000000ff */
[----:B------:R-:W-:Y:S06]  /*2bb0*/  BRA `(.L_x_8103) ;  /* 0x0000000400007947 */ /* 0x000fec0003800000 */
.L_x_8102:
[--C-:B------:R-:W-:Y:S01]  /*2bc0*/  FFMA.FTZ R31, R24, UR4, R195.reuse ;  /* 0x00000004181f7c23 */ /* 0x100fe200080100c3 */
[----:B------:R-:W-:Y:S01]  /*2bd0*/  FFMA.FTZ R28, R26, UR4, R195 ;  /* 0x000000041a1c7c23 */ /* 0x000fe200080100c3 */
[--C-:B-----5:R-:W-:Y:S02]  /*2be0*/  HADD2.F32 R219, -RZ, R179.reuse.H0_H0 ;  /* 0x200000b3ffdb7230 */ /* 0x120fe40000004100 */
[----:B------:R-:W-:Y:S01]  /*2bf0*/  FADD.FTZ R31, R212, -R31 ;  /* 0x8000001fd41f7221 */ /* 0x000fe20000010000 */
[----:B------:R-:W-:Y:S01]  /*2c00*/  FADD.FTZ R28, R213, -R28 ;  /* 0x8000001cd51c7221 */ /* 0x000fe20000010000 */
[----:B------:R-:W-:Y:S02]  /*2c10*/  HADD2.F32 R179, -RZ, R179.H1_H1 ;  /* 0x300000b3ffb37230 */ /* 0x000fe40000004100 */
[----:B------:R-:W-:Y:S01]  /*2c20*/  FMUL.FTZ R31, R31, UR24 ;  /* 0x000000181f1f7c20 */ /* 0x000fe20008410000 */
[----:B------:R-:W-:-:S03]  /*2c30*/  FMUL.FTZ R29, R28, UR24 ;  /* 0x000000181c1d7c20 */ /* 0x000fc60008410000 */
[----:B------:R-:W-:Y:S01]  /*2c40*/  FMUL.FTZ R30, R31, UR14 ;  /* 0x0000000e1f1e7c20 */ /* 0x000fe20008410000 */
[----:B------:R-:W-:Y:S01]  /*2c50*/  FMUL.FTZ R28, R29, UR14 ;  /* 0x0000000e1d1c7c20 */ /* 0x000fe20008410000 */
[----:B------:R-:W-:Y:S01]  /*2c60*/  F2FP.F16.F32.PACK_AB R31, R31, R29 ;  /* 0x0000001d1f1f723e */ /* 0x000fe200000000ff */
[--C-:B------:R-:W-:Y:S02]  /*2c70*/  HADD2.F32 R29, -RZ, R178.reuse.H0_H0 ;  /* 0x200000b2ff1d7230 */ /* 0x100fe40000004100 */
[----:B------:R-:W-:Y:S01]  /*2c80*/  FFMA.FTZ R179, R30, R179, R75 ;  /* 0x000000b31eb37223 */ /* 0x000fe2000001004b */
[----:B------:R-:W-:Y:S01]  /*2c90*/  FFMA.FTZ R219, R28, R219, R74 ;  /* 0x000000db1cdb7223 */ /* 0x000fe2000001004a */
[----:B------:R-:W-:Y:S01]  /*2ca0*/  FMUL.FTZ R75, R170, R28 ;  /* 0x0000001caa4b7220 */ /* 0x000fe20000410000 */
[----:B------:R-:W-:Y:S01]  /*2cb0*/  FFMA.FTZ R28, R180, UR4, R195 ;  /* 0x00000004b41c7c23 */ /* 0x000fe200080100c3 */
[----:B------:R-:W-:Y:S01]  /*2cc0*/  FMUL.FTZ R30, R171, R30 ;  /* 0x0000001eab1e7220 */ /* 0x000fe20000410000 */
[----:B------:R-:W-:-:S02]  /*2cd0*/  HADD2.F32 R178, -RZ, R178.H1_H1 ;  /* 0x300000b2ffb27230 */ /* 0x000fc40000004100 */
[----:B------:R-:W-:Y:S02]  /*2ce0*/  FADD.FTZ R28, R215, -R28 ;  /* 0x8000001cd71c7221 */ /* 0x000fe40000010000 */
[----:B------:R-:W-:Y:S02]  /*2cf0*/  F2FP.F16.F32.PACK_AB R75, R30, R75 ;  /* 0x0000004b1e4b723e */ /* 0x000fe400000000ff */
[----:B------:R-:W-:-:S04]  /*2d00*/  FMUL.FTZ R30, R28, UR24 ;  /* 0x000000181c1e7c20 */ /* 0x000fc80008410000 */
[----:B------:R-:W-:-:S04]  /*2d10*/  FMUL.FTZ R28, R30, UR14 ;  /* 0x0000000e1e1c7c20 */ /* 0x000fc80008410000 */
[----:B------:R-:W-:Y:S01]  /*2d20*/  FFMA.FTZ R220, R28, R29, R72 ;  /* 0x0000001d1cdc7223 */ /* 0x000fe20000010048 */
[----:B------:R-:W-:-:S04]  /*2d30*/  FFMA.FTZ R29, R27, UR4, R195 ;  /* 0x000000041b1d7c23 */ /* 0x000fc800080100c3 */
[----:B------:R-:W-:-:S04]  /*2d40*/  FADD.FTZ R29, R214, -R29 ;  /* 0x8000001dd61d7221 */ /* 0x000fc80000010000 */
[----:B------:R-:W-:-:S04]  /*2d50*/  FMUL.FTZ R29, R29, UR24 ;  /* 0x000000181d1d7c20 */ /* 0x000fc80008410000 */
[C---:B------:R-:W-:Y:S01]  /*2d60*/  FMUL.FTZ R72, R29.reuse, UR14 ;  /* 0x0000000e1d487c20 */ /* 0x040fe20008410000 */
[----:B------:R-:W-:Y:S01]  /*2d70*/  F2FP.F16.F32.PACK_AB R30, R29, R30 ;  /* 0x0000001e1d1e723e */ /* 0x000fe200000000ff */
[----:B------:R-:W-:Y:S01]  /*2d80*/  FMUL.FTZ R29, R168, R28 ;  /* 0x0000001ca81d7220 */ /* 0x000fe20000410000 */
[----:B------:R-:W-:Y:S01]  /*2d90*/  FFMA.FTZ R28, R182, UR4, R195 ;  /* 0x00000004b61c7c23 */ /* 0x000fe200080100c3 */
[----:B------:R-:W-:Y:S01]  /*2da0*/  FMUL.FTZ R74, R169, R72 ;  /* 0x00000048a94a7220 */ /* 0x000fe20000410000 */
[----:B------:R-:W-:Y:S01]  /*2db0*/  FFMA.FTZ R178, R72, R178, R73 ;  /* 0x000000b248b27223 */ /* 0x000fe20000010049 */
[--C-:B------:R-:W-:Y:S02]  /*2dc0*/  HADD2.F32 R72, -RZ, R177.reuse.H0_H0 ;  /* 0x200000b1ff487230 */ /* 0x100fe40000004100 */
[----:B------:R-:W-:Y:S01]  /*2dd0*/  FADD.FTZ R28, R217, -R28 ;  /* 0x8000001cd91c7221 */ /* 0x000fe20000010000 */
[----:B------:R-:W-:Y:S01]  /*2de0*/  HADD2.F32 R177, -RZ, R177.H1_H1 ;  /* 0x300000b1ffb17230 */ /* 0x000fe20000004100 */
[----:B------:R-:W-:-:S02]  /*2df0*/  F2FP.F16.F32.PACK_AB R74, R74, R29 ;  /* 0x0000001d4a4a723e */ /* 0x000fc400000000ff */
        /* <DEDUP_REMOVED lines=8> */
[----:B------:R-:W-:-:S03]  /*2e80*/  F2FP.F16.F32.PACK_AB R29, R72, R29 ;  /* 0x0000001d481d723e */ /* 0x000fc600000000ff */
        /* <DEDUP_REMOVED lines=17> */
[----:B------:R-:W-:-:S05]  /*2fa0*/  FMUL.FTZ R77, R173, R221 ;  /* 0x000000ddad4d7220 */ /* 0x000fca0000410000 */
[----:B------:R-:W-:-:S07]  /*2fb0*/  F2FP.F16.F32.PACK_AB R72, R77, R72 ;  /* 0x000000484d48723e */ /* 0x000fce00000000ff */
.L_x_8103:
        /* <DEDUP_REMOVED lines=13> */
.L_x_8101:
[----:B------:R-:W-:Y:S05]  /*3090*/  BSYNC.RECONVERGENT B1 ;  /* 0x0000000000017941 */ /* 0x000fea0003800200 */
.L_x_8100:
        /* <DEDUP_REMOVED lines=71> */
[----:B------:R-:W-:Y:S01]  /*3510*/  F2FP.F16.F32.PACK_AB R64, R69, R64 ;  /* 0x000000404540723e */ /* 0x000fe200000000ff */
[----:B------:R-:W-:Y:S06]  /*3520*/  BRA `(.L_x_8107) ;  /* 0x0000000000f07947 */ /* 0x000fec0003800000 */
.L_x_8106:
        /* <DEDUP_REMOVED lines=59> */
[----:B------:R-:W-:-:S07]  /*38e0*/  F2FP.F16.F32.PACK_AB R64, R68, R64 ;  /* 0x000000404440723e */ /* 0x000fce00000000ff */
.L_x_8107:
        /* <DEDUP_REMOVED lines=13> */
.L_x_8105:
[----:B------:R-:W-:Y:S05]  /*39c0*/  BSYNC.RECONVERGENT B1 ;  /* 0x0000000000017941 */ /* 0x000fea0003800200 */
.L_x_8104:
        /* <DEDUP_REMOVED lines=73> */
.L_x_8110:
        /* <DEDUP_REMOVED lines=60> */
.L_x_8111:
        /* <DEDUP_REMOVED lines=13> */
.L_x_8109:
[----:B------:R-:W-:Y:S05]  /*42f0*/  BSYNC.RECONVERGENT B1 ;  /* 0x0000000000017941 */ /* 0x000fea0003800200 */
.L_x_8108:
        /* <DEDUP_REMOVED lines=9> */
[--C-:B-----5:R-:W-:Y:S02]  /*4390*/  HADD2.F32 R219, -RZ, R179.reuse.H1_H1 ;  /* 0x300000b3ffdb7230 */ /* 0x120fe40000004100 */
[----:B------:R-:W-:Y:S01]  /*43a0*/  FADD.FTZ R28, R187, -R28 ;  /* 0x8000001cbb1c7221 */ /* 0x000fe20000010000 */
[----:B------:R-:W-:Y:S01]  /*43b0*/  FADD.FTZ R31, R188, -R31 ;  /* 0x8000001fbc1f7221 */ /* 0x000fe20000010000 */
[----:B------:R-:W-:Y:S02]  /*43c0*/  HADD2.F32 R179, -RZ, R179.H0_H0 ;  /* 0x200000b3ffb37230 */ /* 0x000fe40000004100 */
[----:B------:R-:W-:Y:S01]  /*43d0*/  FMUL.FTZ R29, R28, UR24 ;  /* 0x000000181c1d7c20 */ /* 0x000fe20008410000 */
[----:B------:R-:W-:-:S03]  /*43e0*/  FMUL.FTZ R31, R31, UR24 ;  /* 0x000000181f1f7c20 */ /* 0x000fc60008410000 */
[----:B------:R-:W-:Y:S01]  /*43f0*/  FMUL.FTZ R28, R29, UR14 ;  /* 0x0000000e1d1c7c20 */ /* 0x000fe20008410000 */
[----:B------:R-:W-:Y:S01]  /*4400*/  FMUL.FTZ R30, R31, UR14 ;  /* 0x0000000e1f1e7c20 */ /* 0x000fe20008410000 */
[----:B------:R-:W-:Y:S01]  /*4410*/  F2FP.F16.F32.PACK_AB R31, R29, R31 ;  /* 0x0000001f1d1f723e */ /* 0x000fe200000000ff */
[----:B------:R-:W-:Y:S01]  /*4420*/  FFMA.FTZ R29, R4, UR4, R195 ;  /* 0x00000004041d7c23 */ /* 0x000fe200080100c3 */
[----:B------:R-:W-:Y:S01]  /*4430*/  FFMA.FTZ R219, R28, R219, R51 ;  /* 0x000000db1cdb7223 */ /* 0x000fe20000010033 */
[----:B------:R-:W-:Y:S01]  /*4440*/  FFMA.FTZ R179, R30, R179, R50 ;  /* 0x000000b31eb37223 */ /* 0x000fe20000010032 */
[----:B------:R-:W-:Y:S01]  /*4450*/  FMUL.FTZ R51, R147, R28 ;  /* 0x0000001c93337220 */ /* 0x000fe20000410000 */
[----:B------:R-:W-:Y:S01]  /*4460*/  FMUL.FTZ R30, R146, R30 ;  /* 0x0000001e921e7220 */ /* 0x000fe20000410000 */
[----:B------:R-:W-:-:S04]  /*4470*/  FADD.FTZ R29, R190, -R29 ;  /* 0x8000001dbe1d7221 */ /* 0x000fc80000010000 */
[----:B------:R-:W-:Y:S01]  /*4480*/  F2FP.F16.F32.PACK_AB R51, R51, R30 ;  /* 0x0000001e3333723e */ /* 0x000fe200000000ff */
[----:B------:R-:W-:Y:S01]  /*4490*/  FMUL.FTZ R30, R29, UR24 ;  /* 0x000000181d1e7c20 */ /* 0x000fe20008410000 */
[--C-:B------:R-:W-:Y:S02]  /*44a0*/  HADD2.F32 R29, -RZ, R178.reuse.H0_H0 ;  /* 0x200000b2ff1d7230 */ /* 0x100fe40000004100 */
[----:B------:R-:W-:Y:S02]  /*44b0*/  HADD2.F32 R178, -RZ, R178.H1_H1 ;  /* 0x300000b2ffb27230 */ /* 0x000fe40000004100 */
[----:B------:R-:W-:-:S04]  /*44c0*/  FMUL.FTZ R28, R30, UR14 ;  /* 0x0000000e1e1c7c20 */ /* 0x000fc80008410000 */
[----:B------:R-:W-:Y:S01]  /*44d0*/  FFMA.FTZ R220, R28, R29, R48 ;  /* 0x0000001d1cdc7223 */ /* 0x000fe20000010030 */
[----:B------:R-:W-:Y:S01]  /*44e0*/  FFMA.FTZ R48, R3, UR4, R195 ;  /* 0x0000000403307c23 */ /* 0x000fe200080100c3 */
[----:B------:R-:W-:-:S03]  /*44f0*/  FMUL.FTZ R50, R144, R28 ;  /* 0x0000001c90327220 */ /* 0x000fc60000410000 */
[----:B------:R-:W-:-:S04]  /*4500*/  FADD.FTZ R29, R189, -R48 ;  /* 0x80000030bd1d7221 */ /* 0x000fc80000010000 */
[----:B------:R-:W-:-:S04]  /*4510*/  FMUL.FTZ R29, R29, UR24 ;  /* 0x000000181d1d7c20 */ /* 0x000fc80008410000 */
[C---:B------:R-:W-:Y:S01]  /*4520*/  FMUL.FTZ R48, R29.reuse, UR14 ;  /* 0x0000000e1d307c20 */ /* 0x040fe20008410000 */
[----:B------:R-:W-:Y:S01]  /*4530*/  F2FP.F16.F32.PACK_AB R30, R29, R30 ;  /* 0x0000001e1d1e723e */ /* 0x000fe200000000ff */
[----:B------:R-:W-:Y:S02]  /*4540*/  FFMA.FTZ R29, R6, UR4, R195 ;  /* 0x00000004061d7c23 */ /* 0x000fe400080100c3 */
[----:B------:R-:W-:Y:S01]  /*4550*/  FFMA.FTZ R178, R48, R178, R49 ;  /* 0x000000b230b27223 */ /* 0x000fe20000010031 */
[----:B------:R-:W-:Y:S01]  /*4560*/  FMUL.FTZ R48, R145, R48 ;  /* 0x0000003091307220 */ /* 0x000fe20000410000 */
[----:B------:R-:W-:-:S04]  /*4570*/  FADD.FTZ R29, R192, -R29 ;  /* 0x8000001dc01d7221 */ /* 0x000fc80000010000 */
[----:B------:R-:W-:Y:S01]  /*4580*/  FMUL.FTZ R29, R29, UR24 ;  /* 0x000000181d1d7c20 */ /* 0x000fe20008410000 */
[----:B------:R-:W-:Y:S01]  /*4590*/  F2FP.F16.F32.PACK_AB R50, R48, R50 ;  /* 0x000000323032723e */ /* 0x000fe200000000ff */
[--C-:B------:R-:W-:Y:S02]  /*45a0*/  HADD2.F32 R48, -RZ, R177.reuse.H0_H0 ;  /* 0x200000b1ff307230 */ /* 0x100fe40000004100 */
[----:B------:R-:W-:Y:S01]  /*45b0*/  FMUL.FTZ R28, R29, UR14 ;  /* 0x0000000e1d1c7c20 */ /* 0x000fe20008410000 */
[----:B------:R-:W-:-:S03]  /*45c0*/  HADD2.F32 R177, -RZ, R177.H1_H1 ;  /* 0x300000b1ffb17230 */ /* 0x000fc60000004100 */
        /* <DEDUP_REMOVED lines=9> */
[--C-:B------:R-:W-:Y:S01]  /*4660*/  FFMA.FTZ R177, R7, UR4, R195.reuse ;  /* 0x0000000407b17c23 */ /* 0x100fe200080100c3 */
[----:B------:R-:W-:-:S03]  /*4670*/  FFMA.FTZ R195, R186, UR4, R195 ;  /* 0x00000004bac37c23 */ /* 0x000fc600080100c3 */
[----:B------:R-:W-:Y:S01]  /*4680*/  F2FP.F16.F32.PACK_AB R49, R49, R28 ;  /* 0x0000001c3131723e */ /* 0x000fe200000000ff */
[----:B------:R-:W-:Y:S01]  /*4690*/  FADD.FTZ R28, R194, -R177 ;  /* 0x800000b1c21c7221 */ /* 0x000fe20000010000 */
[--C-:B------:R-:W-:Y:S02]  /*46a0*/  HADD2.F32 R177, -RZ, R176.reuse.H0_H0 ;  /* 0x200000b0ffb17230 */ /* 0x100fe40000004100 */
[----:B------:R-:W-:Y:S02]  /*46b0*/  HADD2.F32 R176, -RZ, R176.H1_H1 ;  /* 0x300000b0ffb07230 */ /* 0x000fe40000004100 */
[----:B------:R-:W-:-:S04]  /*46c0*/  FMUL.FTZ R28, R28, UR24 ;  /* 0x000000181c1c7c20 */ /* 0x000fc80008410000 */
[----:B------:R-:W-:-:S04]  /*46d0*/  FMUL.FTZ R48, R28, UR14 ;  /* 0x0000000e1c307c20 */ /* 0x000fc80008410000 */
[----:B------:R-:W-:Y:S01]  /*46e0*/  FFMA.FTZ R177, R48, R177, R52 ;  /* 0x000000b130b17223 */ /* 0x000fe20000010034 */
[----:B------:R-:W-:Y:S01]  /*46f0*/  FADD.FTZ R52, R193, -R195 ;  /* 0x800000c3c1347221 */ /* 0x000fe20000010000 */
[----:B------:R-:W-:-:S03]  /*4700*/  FMUL.FTZ R48, R148, R48 ;  /* 0x0000003094307220 */ /* 0x000fc60000410000 */
[----:B------:R-:W-:-:S04]  /*4710*/  FMUL.FTZ R52, R52, UR24 ;  /* 0x0000001834347c20 */ /* 0x000fc80008410000 */
[C---:B------:R-:W-:Y:S01]  /*4720*/  FMUL.FTZ R195, R52.reuse, UR14 ;  /* 0x0000000e34c37c20 */ /* 0x040fe20008410000 */
[----:B------:R-:W-:-:S03]  /*4730*/  F2FP.F16.F32.PACK_AB R28, R52, R28 ;  /* 0x0000001c341c723e */ /* 0x000fc600000000ff */
[----:B------:R-:W-:Y:S01]  /*4740*/  FFMA.FTZ R176, R195, R176, R53 ;  /* 0x000000b0c3b07223 */ /* 0x000fe20000010035 */
[----:B------:R-:W-:-:S05]  /*4750*/  FMUL.FTZ R195, R149, R195 ;  /* 0x000000c395c37220 */ /* 0x000fca0000410000 */
[----:B------:R-:W-:Y:S01]  /*4760*/  F2FP.F16.F32.PACK_AB R48, R195, R48 ;  /* 0x00000030c330723e */ /* 0x000fe200000000ff */
[----:B------:R-:W-:Y:S06]  /*4770*/  BRA `(.L_x_8114) ;  /* 0x0000000000f07947 */ /* 0x000fec0003800000 */
.L_x_8113:
[----:B------:R-:W-:-:S04]  /*4780*/  FFMA.FTZ R219, R184, UR4, R195 ;  /* 0x00000004b8db7c23 */ /* 0x000fc800080100c3 */
[----:B------:R-:W-:-:S04]  /*4790*/  FADD.FTZ R219, R187, -R219 ;  /* 0x800000dbbbdb7221 */ /* 0x000fc80000010000 */
[----:B------:R-:W-:-:S04]  /*47a0*/  FMUL.FTZ R219, R219, UR24 ;  /* 0x00000018dbdb7c20 */ /* 0x000fc80008410000 */
[----:B------:R-:W-:Y:S01]  /*47b0*/  FMUL.FTZ R220, R219, UR14 ;  /* 0x0000000edbdc7c20 */ /* 0x000fe20008410000 */
[--C-:B-----5:R-:W-:Y:S02]  /*47c0*/  HADD2.F32 R219, -RZ, R179.reuse.H1_H1 ;  /* 0x300000b3ffdb7230 */ /* 0x120fe40000004100 */
[----:B------:R-:W-:-:S03]  /*47d0*/  HADD2.F32 R179, -RZ, R179.H0_H0 ;  /* 0x200000b3ffb37230 */ /* 0x000fc60000004100 */
        /* <DEDUP_REMOVED lines=10> */
[----:B------:R-:W-:Y:S01]  /*4880*/  F2FP.F16.F32.PACK_AB R51, R220, R51 ;  /* 0x00000033dc33723e */ /* 0x000fe200000000ff */
[--C-:B------:R-:W-:Y:S02]  /*4890*/  HADD2.F32 R220, -RZ, R178.reuse.H0_H0 ;  /* 0x200000b2ffdc7230 */ /* 0x100fe40000004100 */
[----:B------:R-:W-:Y:S01]  /*48a0*/  FMUL.FTZ R50, R50, UR24 ;  /* 0x0000001832327c20 */ /* 0x000fe20008410000 */
[----:B------:R-:W-:-:S03]  /*48b0*/  HADD2.F32 R178, -RZ, R178.H1_H1 ;  /* 0x300000b2ffb27230 */ /* 0x000fc60000004100 */
        /* <DEDUP_REMOVED lines=27> */
[--C-:B------:R-:W-:Y:S01]  /*4a70*/  FFMA.FTZ R48, R7, UR4, R195.reuse ;  /* 0x0000000407307c23 */ /* 0x100fe200080100c3 */
[----:B------:R-:W-:-:S03]  /*4a80*/  FFMA.FTZ R195, R186, UR4, R195 ;  /* 0x00000004bac37c23 */ /* 0x000fc600080100c3 */
[----:B------:R-:W-:-:S04]  /*4a90*/  FADD.FTZ R48, R194, -R48 ;  /* 0x80000030c2307221 */ /* 0x000fc80000010000 */
[----:B------:R-:W-:-:S04]  /*4aa0*/  FMUL.FTZ R48, R48, UR24 ;  /* 0x0000001830307c20 */ /* 0x000fc80008410000 */
[----:B------:R-:W-:-:S04]  /*4ab0*/  FMUL.FTZ R48, R48, UR14 ;  /* 0x0000000e30307c20 */ /* 0x000fc80008410000 */
[----:B------:R-:W-:Y:S01]  /*4ac0*/  FFMA.FTZ R177, R48, R177, R52 ;  /* 0x000000b130b17223 */ /* 0x000fe20000010034 */
[----:B------:R-:W-:Y:S01]  /*4ad0*/  FADD.FTZ R52, R193, -R195 ;  /* 0x800000c3c1347221 */ /* 0x000fe20000010000 */
[----:B------:R-:W-:-:S03]  /*4ae0*/  FMUL.FTZ R48, R148, R48 ;  /* 0x0000003094307220 */ /* 0x000fc60000410000 */
[----:B------:R-:W-:-:S04]  /*4af0*/  FMUL.FTZ R52, R52, UR24 ;  /* 0x0000001834347c20 */ /* 0x000fc80008410000 */
[----:B------:R-:W-:-:S04]  /*4b00*/  FMUL.FTZ R52, R52, UR14 ;  /* 0x0000000e34347c20 */ /* 0x000fc80008410000 */
[----:B------:R-:W-:Y:S01]  /*4b10*/  FFMA.FTZ R176, R52, R176, R53 ;  /* 0x000000b034b07223 */ /* 0x000fe20000010035 */
[----:B------:R-:W-:-:S05]  /*4b20*/  FMUL.FTZ R53, R149, R52 ;  /* 0x0000003495357220 */ /* 0x000fca0000410000 */
[----:B------:R-:W-:-:S07]  /*4b30*/  F2FP.F16.F32.PACK_AB R48, R53, R48 ;  /* 0x000000303530723e */ /* 0x000fce00000000ff */
.L_x_8114:
        /* <DEDUP_REMOVED lines=13> */
.L_x_8099:
        /* <DEDUP_REMOVED lines=9> */
[----:B-----5:R-:W-:Y:S02]  /*4ca0*/  HADD2.F32 R220, -RZ, R44.H0_H0 ;  /* 0x2000002cffdc7230 */ /* 0x020fe40000004100 */
[----:B------:R-:W-:Y:S02]  /*4cb0*/  HADD2.F32 R249, -RZ, R47.H1_H1 ;  /* 0x3000002ffff97230 */ /* 0x000fe40000004100 */
[----:B------:R-:W-:-:S04]  /*4cc0*/  FADD.FTZ R219, R185, -R219 ;  /* 0x800000dbb9db7221 */ /* 0x000fc80000010000 */
[----:B------:R-:W-:Y:S01]  /*4cd0*/  FFMA.FTZ R219, R219, UR24, R220 ;  /* 0x00000018dbdb7c23 */ /* 0x000fe200080100dc */
[----:B------:R-:W-:-:S03]  /*4ce0*/  HADD2.F32 R220, -RZ, R45.H1_H1 ;  /* 0x3000002dffdc7230 */ /* 0x000fc60000004100 */
[----:B------:R-:W-:Y:S01]  /*4cf0*/  FMUL.FTZ R222, R219, UR14 ;  /* 0x0000000edbde7c20 */ /* 0x000fe20008410000 */
[--C-:B------:R-:W-:Y:S02]  /*4d00*/  HADD2.F32 R219, -RZ, R176.reuse.H0_H0 ;  /* 0x200000b0ffdb7230 */ /* 0x100fe40000004100 */
[----:B------:R-:W-:-:S03]  /*4d10*/  HADD2.F32 R176, -RZ, R176.H1_H1 ;  /* 0x300000b0ffb07230 */ /* 0x000fc60000004100 */
[----:B------:R-:W-:Y:S01]  /*4d20*/  FFMA.FTZ R221, R222, R219, R76 ;  /* 0x000000dbdedd7223 */ /* 0x000fe2000001004c */
[----:B------:R-:W-:Y:S01]  /*4d30*/  FFMA.FTZ R76, R183, UR4, R195 ;  /* 0x00000004b74c7c23 */ /* 0x000fe200080100c3 */
[----:B------:R-:W-:Y:S02]  /*4d40*/  HADD2.F32 R219, -RZ, R44.H1_H1 ;  /* 0x3000002cffdb7230 */ /* 0x000fe40000004100 */
[----:B------:R-:W-:Y:S01]  /*4d50*/  FMUL.FTZ R222, R172, R222 ;  /* 0x000000deacde7220 */ /* 0x000fe20000410000 */
[----:B------:R-:W-:-:S04]  /*4d60*/  FADD.FTZ R76, R218, -R76 ;  /* 0x8000004cda4c7221 */ /* 0x000fc80000010000 */
[----:B------:R-:W-:Y:S01]  /*4d70*/  FFMA.FTZ R76, R76, UR24, R219 ;  /* 0x000000184c4c7c23 */ /* 0x000fe200080100db */
[----:B------:R-:W-:-:S03]  /*4d80*/  HADD2.F32 R219, -RZ, R45.H0_H0 ;  /* 0x2000002dffdb7230 */ /* 0x000fc60000004100 */
[----:B------:R-:W-:-:S04]  /*4d90*/  FMUL.FTZ R76, R76, UR14 ;  /* 0x0000000e4c4c7c20 */ /* 0x000fc80008410000 */
[----:B------:R-:W-:Y:S01]  /*4da0*/  FFMA.FTZ R176, R76, R176, R77 ;  /* 0x000000b04cb07223 */ /* 0x000fe2000001004d */
[----:B------:R-:W-:Y:S01]  /*4db0*/  FFMA.FTZ R77, R182, UR4, R195 ;  /* 0x00000004b64d7c23 */ /* 0x000fe200080100c3 */
[----:B------:R-:W-:-:S03]  /*4dc0*/  FMUL.FTZ R76, R173, R76 ;  /* 0x0000004cad4c7220 */ /* 0x000fc60000410000 */
[----:B------:R-:W-:-:S04]  /*4dd0*/  FADD.FTZ R77, R217, -R77 ;  /* 0x8000004dd94d7221 */ /* 0x000fc80000010000 */
[----:B------:R-:W-:Y:S01]  /*4de0*/  FFMA.FTZ R77, R77, UR24, R219 ;  /* 0x000000184d4d7c23 */ /* 0x000fe200080100db */
[----:B------:R-:W-:-:S03]  /*4df0*/  HADD2.F32 R219, -RZ, R177.H0_H0 ;  /* 0x200000b1ffdb7230 */ /* 0x000fc60000004100 */
[----:B------:R-:W-:-:S04]  /*4e00*/  FMUL.FTZ R77, R77, UR14 ;  /* 0x0000000e4d4d7c20 */ /* 0x000fc80008410000 */
[----:B------:R-:W-:Y:S01]  /*4e10*/  FFMA.FTZ R78, R77, R219, R78 ;  /* 0x000000db4d4e7223 */ /* 0x000fe2000001004e */
[----:B------:R-:W-:-:S04]  /*4e20*/  FFMA.FTZ R219, R181, UR4, R195 ;  /* 0x00000004b5db7c23 */ /* 0x000fc800080100c3 */
[----:B------:R-:W-:-:S04]  /*4e30*/  FADD.FTZ R219, R216, -R219 ;  /* 0x800000dbd8db7221 */ /* 0x000fc80000010000 */
[----:B------:R-:W-:Y:S01]  /*4e40*/  FFMA.FTZ R219, R219, UR24, R220 ;  /* 0x00000018dbdb7c23 */ /* 0x000fe200080100dc */
[----:B------:R-:W-:-:S03]  /*4e50*/  HADD2.F32 R220, -RZ, R177.H1_H1 ;  /* 0x300000b1ffdc7230 */ /* 0x000fc60000004100 */
[----:B------:R-:W-:Y:S01]  /*4e60*/  FMUL.FTZ R177, R219, UR14 ;  /* 0x0000000edbb17c20 */ /* 0x000fe20008410000 */
[----:B------:R-:W-:-:S03]  /*4e70*/  FFMA.FTZ R219, R180, UR4, R195 ;  /* 0x00000004b4db7c23 */ /* 0x000fc600080100c3 */
[----:B------:R-:W-:Y:S01]  /*4e80*/  FFMA.FTZ R79, R177, R220, R79 ;  /* 0x000000dcb14f7223 */ /* 0x000fe2000001004f */
[----:B------:R-:W-:Y:S02]  /*4e90*/  HADD2.F32 R220, -RZ, R46.H0_H0 ;  /* 0x2000002effdc7230 */ /* 0x000fe40000004100 */
[----:B------:R-:W-:-:S04]  /*4ea0*/  FADD.FTZ R219, R215, -R219 ;  /* 0x800000dbd7db7221 */ /* 0x000fc80000010000 */
[----:B------:R-:W-:-:S04]  /*4eb0*/  FFMA.FTZ R219, R219, UR24, R220 ;  /* 0x00000018dbdb7c23 */ /* 0x000fc800080100dc */
[----:B------:R-:W-:Y:S01]  /*4ec0*/  FMUL.FTZ R223, R219, UR14 ;  /* 0x0000000edbdf7c20 */ /* 0x000fe20008410000 */
[--C-:B------:R-:W-:Y:S02]  /*4ed0*/  HADD2.F32 R219, -RZ, R178.reuse.H0_H0 ;  /* 0x200000b2ffdb7230 */ /* 0x100fe40000004100 */
[----:B------:R-:W-:-:S03]  /*4ee0*/  HADD2.F32 R178, -RZ, R178.H1_H1 ;  /* 0x300000b2ffb27230 */ /* 0x000fc60000004100 */
[----:B------:R-:W-:Y:S01]  /*4ef0*/  FFMA.FTZ R220, R223, R219, R72 ;  /* 0x000000dbdfdc7223 */ /* 0x000fe20000010048 */
[----:B------:R-:W-:Y:S01]  /*4f00*/  FFMA.FTZ R72, R27, UR4, R195 ;  /* 0x000000041b487c23 */ /* 0x000fe200080100c3 */
[----:B------:R-:W-:-:S03]  /*4f10*/  HADD2.F32 R219, -RZ, R46.H1_H1 ;  /* 0x3000002effdb7230 */ /* 0x000fc60000004100 */
        /* <DEDUP_REMOVED lines=9> */
[--C-:B------:R-:W-:Y:S02]  /*4fb0*/  HADD2.F32 R219, -RZ, R179.reuse.H0_H0 ;  /* 0x200000b3ffdb7230 */ /* 0x100fe40000004100 */
[----:B------:R-:W-:Y:S02]  /*4fc0*/  HADD2.F32 R179, -RZ, R179.H1_H1 ;  /* 0x300000b3ffb37230 */ /* 0x000fe40000004100 */
        /* <DEDUP_REMOVED lines=8> */
[----:B------:R-:W-:Y:S01]  /*5050*/  FMUL.FTZ R74, R171, R74 ;  /* 0x0000004aab4a7220 */ /* 0x000fe20000410000 */
[----:B------:R-:W-:Y:S01]  /*5060*/  FMUL.FTZ R73, R174, R77 ;  /* 0x0000004dae497220 */ /* 0x000fe20000410000 */
[----:B------:R-:W-:-:S03]  /*5070*/  FMUL.FTZ R77, R175, R177 ;  /* 0x000000b1af4d7220 */ /* 0x000fc60000410000 */
[----:B------:R-:W-:Y:S01]  /*5080*/  F2FP.F16.F32.PACK_AB R75, R74, R75 ;  /* 0x0000004b4a4b723e */ /* 0x000fe200000000ff */
[----:B------:R-:W-:Y:S01]  /*5090*/  FMUL.FTZ R74, R168, R223 ;  /* 0x000000dfa84a7220 */ /* 0x000fe20000410000 */
[----:B------:R-:W-:-:S04]  /*50a0*/  F2FP.F16.F32.PACK_AB R73, R77, R73 ;  /* 0x000000494d49723e */ /* 0x000fc800000000ff */
[----:B------:R-:W-:Y:S02]  /*50b0*/  F2FP.F16.F32.PACK_AB R74, R72, R74 ;  /* 0x0000004a484a723e */ /* 0x000fe400000000ff */
[----:B------:R-:W-:Y:S01]  /*50c0*/  F2FP.F16.F32.PACK_AB R72, R76, R222 ;  /* 0x000000de4c48723e */ /* 0x000fe200000000ff */
[----:B------:R-:W-:Y:S06]  /*50d0*/  BRA `(.L_x_8118) ;  /* 0x0000000400207947 */ /* 0x000fec0003800000 */
.L_x_8117:
[--C-:B------:R-:W-:Y:S01]  /*50e0*/  FFMA.FTZ R28, R26, UR4, R195.reuse ;  /* 0x000000041a1c7c23 */ /* 0x100fe200080100c3 */
[----:B-----5:R-:W-:Y:S02]  /*50f0*/  HADD2.F32 R31, -RZ, R47.H0_H0 ;  /* 0x2000002fff1f7230 */ /* 0x020fe40000004100 */
[----:B------:R-:W-:Y:S01]  /*5100*/  FFMA.FTZ R221, R24, UR4, R195 ;  /* 0x0000000418dd7c23 */ /* 0x000fe200080100c3 */
[--C-:B------:R-:W-:Y:S02]  /*5110*/  HADD2.F32 R219, -RZ, R179.reuse.H0_H0 ;  /* 0x200000b3ffdb7230 */ /* 0x100fe40000004100 */
[----:B------:R-:W-:Y:S01]  /*5120*/  FADD.FTZ R28, R213, -R28 ;  /* 0x8000001cd51c7221 */ /* 0x000fe20000010000 */
[----:B------:R-:W-:Y:S02]  /*5130*/  HADD2.F32 R179, -RZ, R179.H1_H1 ;  /* 0x300000b3ffb37230 */ /* 0x000fe40000004100 */
[----:B------:R-:W-:Y:S02]  /*5140*/  HADD2.F32 R220, -RZ, R46.H0_H0 ;  /* 0x2000002effdc7230 */ /* 0x000fe40000004100 */
[----:B------:R-:W-:Y:S01]  /*5150*/  FFMA.FTZ R31, R28, UR24, R31 ;  /* 0x000000181c1f7c23 */ /* 0x000fe2000801001f */
[----:B------:R-:W-:Y:S01]  /*5160*/  FADD.FTZ R28, R212, -R221 ;  /* 0x800000ddd41c7221 */ /* 0x000fe20000010000 */
[----:B------:R-:W-:-:S02]  /*5170*/  HADD2.F32 R221, -RZ, R47.H1_H1 ;  /* 0x3000002fffdd7230 */ /* 0x000fc40000004100 */
[----:B------:R-:W-:-:S03]  /*5180*/  FMUL.FTZ R29, R31, UR14 ;  /* 0x0000000e1f1d7c20 */ /* 0x000fc60008410000 */
[----:B------:R-:W-:Y:S01]  /*5190*/  FFMA.FTZ R28, R28, UR24, R221 ;  /* 0x000000181c1c7c23 */ /* 0x000fe200080100dd */
[----:B------:R-:W-:Y:S01]  /*51a0*/  FFMA.FTZ R219, R29, R219, R74 ;  /* 0x000000db1ddb7223 */ /* 0x000fe2000001004a */
[----:B------:R-:W-:Y:S01]  /*51b0*/  FFMA.FTZ R74, R180, UR4, R195 ;  /* 0x00000004b44a7c23 */ /* 0x000fe200080100c3 */
[----:B------:R-:W-:Y:S01]  /*51c0*/  FMUL.FTZ R29, R170, R29 ;  /* 0x0000001daa1d7220 */ /* 0x000fe20000410000 */
[C---:B------:R-:W-:Y:S01]  /*51d0*/  FMUL.FTZ R30, R28.reuse, UR14 ;  /* 0x0000000e1c1e7c20 */ /* 0x040fe20008410000 */
[----:B------:R-:W-:Y:S01]  /*51e0*/  F2FP.F16.F32.PACK_AB R31, R28, R31 ;  /* 0x0000001f1c1f723e */ /* 0x000fe200000000ff */
[----:B------:R-:W-:Y:S02]  /*51f0*/  FADD.FTZ R74, R215, -R74 ;  /* 0x8000004ad74a7221 */ /* 0x000fe40000010000 */
[----:B------:R-:W-:Y:S01]  /*5200*/  FFMA.FTZ R179, R30, R179, R75 ;  /* 0x000000b31eb37223 */ /* 0x000fe2000001004b */
[----:B------:R-:W-:Y:S01]  /*5210*/  FMUL.FTZ R75, R171, R30 ;  /* 0x0000001eab4b7220 */ /* 0x000fe20000410000 */
[----:B------:R-:W-:-:S04]  /*5220*/  FFMA.FTZ R30, R74, UR24, R220 ;  /* 0x000000184a1e7c23 */ /* 0x000fc800080100dc */
[----:B------:R-:W-:Y:S01]  /*5230*/  F2FP.F16.F32.PACK_AB R75, R75, R29 ;  /* 0x0000001d4b4b723e */ /* 0x000fe200000000ff */
[--C-:B------:R-:W-:Y:S02]  /*5240*/  HADD2.F32 R29, -RZ, R178.reuse.H0_H0 ;  /* 0x200000b2ff1d7230 */ /* 0x100fe40000004100 */
[----:B------:R-:W-:Y:S01]  /*5250*/  FMUL.FTZ R28, R30, UR14 ;  /* 0x0000000e1e1c7c20 */ /* 0x000fe20008410000 */
[----:B------:R-:W-:-:S03]  /*5260*/  HADD2.F32 R178, -RZ, R178.H1_H1 ;  /* 0x300000b2ffb27230 */ /* 0x000fc60000004100 */
[----:B------:R-:W-:Y:S01]  /*5270*/  FFMA.FTZ R220, R28, R29, R72 ;  /* 0x0000001d1cdc7223 */ /* 0x000fe20000010048 */
[----:B------:R-:W-:Y:S01]  /*5280*/  FFMA.FTZ R29, R27, UR4, R195 ;  /* 0x000000041b1d7c23 */ /* 0x000fe200080100c3 */
[----:B------:R-:W-:-:S03]  /*5290*/  FMUL.FTZ R28, R168, R28 ;  /* 0x0000001ca81c7220 */ /* 0x000fc60000410000 */
[----:B------:R-:W-:Y:S01]  /*52a0*/  FADD.FTZ R72, R214, -R29 ;  /* 0x8000001dd6487221 */ /* 0x000fe20000010000 */
[----:B------:R-:W-:-:S05]  /*52b0*/  HADD2.F32 R29, -RZ, R46.H1_H1 ;  /* 0x3000002eff1d7230 */ /* 0x000fca0000004100 */
[----:B------:R-:W-:-:S04]  /*52c0*/  FFMA.FTZ R72, R72, UR24, R29 ;  /* 0x0000001848487c23 */ /* 0x000fc8000801001d */
[C---:B------:R-:W-:Y:S01]  /*52d0*/  FMUL.FTZ R29, R72.reuse, UR14 ;  /* 0x0000000e481d7c20 */ /* 0x040fe20008410000 */
[----:B------:R-:W-:Y:S01]  /*52e0*/  F2FP.F16.F32.PACK_AB R30, R72, R30 ;  /* 0x0000001e481e723e */ /* 0x000fe200000000ff */
[----:B------:R-:W-:Y:S02]  /*52f0*/  FFMA.FTZ R72, R182, UR4, R195 ;  /* 0x00000004b6487c23 */ /* 0x000fe400080100c3 */
[----:B------:R-:W-:Y:S01]  /*5300*/  FFMA.FTZ R178, R29, R178, R73 ;  /* 0x000000b21db27223 */ /* 0x000fe20000010049 */
[----:B------:R-:W-:Y:S02]  /*5310*/  HADD2.F32 R73, -RZ, R45.H0_H0 ;  /* 0x2000002dff497230 */ /* 0x000fe40000004100 */
[----:B------:R-:W-:Y:S01]  /*5320*/  FADD.FTZ R72, R217, -R72 ;  /* 0x80000048d9487221 */ /* 0x000fe20000010000 */
[----:B------:R-:W-:-:S03]  /*5330*/  FMUL.FTZ R74, R169, R29 ;  /* 0x0000001da94a7220 */ /* 0x000fc60000410000 */
[----:B------:R-:W-:Y:S01]  /*5340*/  FFMA.FTZ R29, R72, UR24, R73 ;  /* 0x00000018481d7c23 */ /* 0x000fe20008010049 */
[----:B------:R-:W-:Y:S01]  /*5350*/  HADD2.F32 R72, -RZ, R177.H0_H0 ;  /* 0x200000b1ff487230 */ /* 0x000fe20000004100 */
[----:B------:R-:W-:Y:S01]  /*5360*/  F2FP.F16.F32.PACK_AB R74, R74, R28 ;  /* 0x0000001c4a4a723e */ /* 0x000fe200000000ff */
[----:B------:R-:W-:Y:S02]  /*5370*/  HADD2.F32 R73, -RZ, R45.H1_H1 ;  /* 0x3000002dff497230 */ /* 0x000fe40000004100 */
[----:B------:R-:W-:Y:S01]  /*5380*/  FMUL.FTZ R28, R29, UR14 ;  /* 0x0000000e1d1c7c20 */ /* 0x000fe20008410000 */
[----:B------:R-:W-:-:S03]  /*5390*/  HADD2.F32 R177, -RZ, R177.H1_H1 ;  /* 0x300000b1ffb17230 */ /* 0x000fc60000004100 */
[----:B------:R-:W-:Y:S01]  /*53a0*/  FFMA.FTZ R78, R28, R72, R78 ;  /* 0x000000481c4e7223 */ /* 0x000fe2000001004e */
[----:B------:R-:W-:Y:S01]  /*53b0*/  FFMA.FTZ R72, R181, UR4, R195 ;  /* 0x00000004b5487c23 */ /* 0x000fe200080100c3 */
[----:B------:R-:W-:-:S03]  /*53c0*/  FMUL.FTZ R28, R174, R28 ;  /* 0x0000001cae1c7220 */ /* 0x000fc60000410000 */
[----:B------:R-:W-:-:S04]  /*53d0*/  FADD.FTZ R72, R216, -R72 ;  /* 0x80000048d8487221 */ /* 0x000fc80000010000 */
[----:B------:R-:W-:-:S04]  /*53e0*/  FFMA.FTZ R72, R72, UR24, R73 ;  /* 0x0000001848487c23 */ /* 0x000fc80008010049 */
[C---:B------:R-:W-:Y:S01]  /*53f0*/  FMUL.FTZ R73, R72.reuse, UR14 ;  /* 0x0000000e48497c20 */ /* 0x040fe20008410000 */
[----:B------:R-:W-:Y:S01]  /*5400*/  F2FP.F16.F32.PACK_AB R29, R72, R29 ;  /* 0x0000001d481d723e */ /* 0x000fe200000000ff */
[----:B------:R-:W-:Y:S02]  /*5410*/  HADD2.F32 R72, -RZ, R44.H0_H0 ;  /* 0x2000002cff487230 */ /* 0x000fe40000004100 */
[----:B------:R-:W-:Y:S01]  /*5420*/  FFMA.FTZ R79, R73, R177, R79 ;  /* 0x000000b1494f7223 */ /* 0x000fe2000001004f */
[----:B------:R-:W-:Y:S01]  /*5430*/  FMUL.FTZ R73, R175, R73 ;  /* 0x00000049af497220 */ /* 0x000fe20000410000 */
[--C-:B------:R-:W-:Y:S02]  /*5440*/  HADD2.F32 R177, -RZ, R176.reuse.H0_H0 ;  /* 0x200000b0ffb17230 */ /* 0x100fe40000004100 */
[----:B------:R-:W-:Y:S02]  /*5450*/  HADD2.F32 R176, -RZ, R176.H1_H1 ;  /* 0x300000b0ffb07230 */ /* 0x000fe40000004100 */
[----:B------:R-:W-:Y:S01]  /*5460*/  F2FP.F16.F32.PACK_AB R73, R73, R28 ;  /* 0x0000001c4949723e */ /* 0x000fe200000000ff */
[----:B------:R-:W-:-:S04]  /*5470*/  FFMA.FTZ R28, R0, UR4, R195 ;  /* 0x00000004001c7c23 */ /* 0x000fc800080100c3 */
[----:B------:R-:W-:-:S04]  /*5480*/  FADD.FTZ R28, R185, -R28 ;  /* 0x8000001cb91c7221 */ /* 0x000fc80000010000 */
[----:B------:R-:W-:-:S04]  /*5490*/  FFMA.FTZ R28, R28, UR24, R72 ;  /* 0x000000181c1c7c23 */ /* 0x000fc80008010048 */
[----:B------:R-:W-:-:S04]  /*54a0*/  FMUL.FTZ R72, R28, UR14 ;  /* 0x0000000e1c487c20 */ /* 0x000fc80008410000 */
[----:B------:R-:W-:Y:S01]  /*54b0*/  FFMA.FTZ R221, R72, R177, R76 ;  /* 0x000000b148dd7223 */ /* 0x000fe2000001004c */
[----:B------:R-:W-:Y:S01]  /*54c0*/  FFMA.FTZ R76, R183, UR4, R195 ;  /* 0x00000004b74c7c23 */ /* 0x000fe200080100c3 */
[----:B------:R-:W-:Y:S02]  /*54d0*/  HADD2.F32 R177, -RZ, R44.H1_H1 ;  /* 0x3000002cffb17230 */ /* 0x000fe40000004100 */
[----:B------:R-:W-:Y:S01]  /*54e0*/  FMUL.FTZ R72, R172, R72 ;  /* 0x00000048ac487220 */ /* 0x000fe20000410000 */
[----:B------:R-:W-:-:S04]  /*54f0*/  FADD.FTZ R76, R218, -R76 ;  /* 0x8000004cda4c7221 */ /* 0x000fc80000010000 */
[----:B------:R-:W-:-:S04]  /*5500*/  FFMA.FTZ R76, R76, UR24, R177 ;  /* 0x000000184c4c7c23 */ /* 0x000fc800080100b1 */
[C---:B------:R-:W-:Y:S01]  /*5510*/  FMUL.FTZ R177, R76.reuse, UR14 ;  /* 0x0000000e4cb17c20 */ /* 0x040fe20008410000 */
[----:B------:R-:W-:-:S03]  /*5520*/  F2FP.F16.F32.PACK_AB R28, R76, R28 ;  /* 0x0000001c4c1c723e */ /* 0x000fc600000000ff */
[----:B------:R-:W-:Y:S01]  /*5530*/  FFMA.FTZ R176, R177, R176, R77 ;  /* 0x000000b0b1b07223 */ /* 0x000fe2000001004d */
[----:B------:R-:W-:-:S05]  /*5540*/  FMUL.FTZ R77, R173, R177 ;  /* 0x000000b1ad4d7220 */ /* 0x000fca0000410000 */
[----:B------:R-:W-:-:S07]  /*5550*/  F2FP.F16.F32.PACK_AB R72, R77, R72 ;  /* 0x000000484d48723e */ /* 0x000fce00000000ff */
.L_x_8118:
        /* <DEDUP_REMOVED lines=15> */
.L_x_8116:
[----:B------:R-:W-:Y:S05]  /*5650*/  BSYNC.RECONVERGENT B1 ;  /* 0x0000000000017941 */ /* 0x000fea0003800200 */
.L_x_8115:
        /* <DEDUP_REMOVED lines=9> */
[----:B------:R-:W-:Y:S02]  /*56f0*/  HADD2.F32 R31, -RZ, R43.H0_H0 ;  /* 0x2000002bff1f7230 */ /* 0x000fe40000004100 */
[----:B------:R-:W-:Y:S01]  /*5700*/  FFMA.FTZ R219, R16, UR4, R195 ;  /* 0x0000000410db7c23 */ /* 0x000fe200080100c3 */
[--C-:B-----5:R-:W-:Y:S02]  /*5710*/  HADD2.F32 R221, -RZ, R179.reuse.H0_H0 ;  /* 0x200000b3ffdd7230 */ /* 0x120fe40000004100 */
[----:B------:R-:W-:Y:S01]  /*5720*/  FADD.FTZ R28, R205, -R28 ;  /* 0x8000001ccd1c7221 */ /* 0x000fe20000010000 */
[----:B------:R-:W-:Y:S02]  /*5730*/  HADD2.F32 R179, -RZ, R179.H1_H1 ;  /* 0x300000b3ffb37230 */ /* 0x000fe40000004100 */
[----:B------:R-:W-:Y:S01]  /*5740*/  FADD.FTZ R219, R204, -R219 ;  /* 0x800000dbccdb7221 */ /* 0x000fe20000010000 */
[----:B------:R-:W-:Y:S01]  /*5750*/  FFMA.FTZ R31, R28, UR24, R31 ;  /* 0x000000181c1f7c23 */ /* 0x000fe2000801001f */
[----:B------:R-:W-:-:S03]  /*5760*/  HADD2.F32 R28, -RZ, R43.H1_H1 ;  /* 0x3000002bff1c7230 */ /* 0x000fc60000004100 */
[----:B------:R-:W-:Y:S02]  /*5770*/  FMUL.FTZ R29, R31, UR14 ;  /* 0x0000000e1f1d7c20 */ /* 0x000fe40008410000 */
[----:B------:R-:W-:Y:S01]  /*5780*/  FFMA.FTZ R28, R219, UR24, R28 ;  /* 0x00000018db1c7c23 */ /* 0x000fe2000801001c */
[----:B------:R-:W-:Y:S02]  /*5790*/  HADD2.F32 R219, -RZ, R42.H0_H0 ;  /* 0x2000002affdb7230 */ /* 0x000fe40000004100 */
[----:B------:R-:W-:Y:S01]  /*57a0*/  FFMA.FTZ R221, R29, R221, R66 ;  /* 0x000000dd1ddd7223 */ /* 0x000fe20000010042 */
[----:B------:R-:W-:Y:S01]  /*57b0*/  FFMA.FTZ R66, R19, UR4, R195 ;  /* 0x0000000413427c23 */ /* 0x000fe200080100c3 */
[----:B------:R-:W-:Y:S01]  /*57c0*/  FMUL.FTZ R30, R28, UR14 ;  /* 0x0000000e1c1e7c20 */ /* 0x000fe20008410000 */
[----:B------:R-:W-:Y:S01]  /*57d0*/  FMUL.FTZ R29, R162, R29 ;  /* 0x0000001da21d7220 */ /* 0x000fe20000410000 */
[----:B------:R-:W-:Y:S01]  /*57e0*/  F2FP.F16.F32.PACK_AB R31, R28, R31 ;  /* 0x0000001f1c1f723e */ /* 0x000fe200000000ff */
[----:B------:R-:W-:Y:S01]  /*57f0*/  FADD.FTZ R66, R207, -R66 ;  /* 0x80000042cf427221 */ /* 0x000fe20000010000 */
[----:B------:R-:W-:Y:S01]  /*5800*/  FFMA.FTZ R179, R30, R179, R67 ;  /* 0x000000b31eb37223 */ /* 0x000fe20000010043 */
[----:B------:R-:W-:-:S02]  /*5810*/  FMUL.FTZ R67, R163, R30 ;  /* 0x0000001ea3437220 */ /* 0x000fc40000410000 */
[----:B------:R-:W-:-:S03]  /*5820*/  FFMA.FTZ R30, R66, UR24, R219 ;  /* 0x00000018421e7c23 */ /* 0x000fc600080100db */
        /* <DEDUP_REMOVED lines=50> */
[----:B------:R-:W-:Y:S01]  /*5b50*/  F2FP.F16.F32.PACK_AB R64, R69, R64 ;  /* 0x000000404540723e */ /* 0x000fe200000000ff */
[----:B------:R-:W-:Y:S06]  /*5b60*/  BRA `(.L_x_8122) ;  /* 0x0000000400107947 */ /* 0x000fec0003800000 */
.L_x_8121:
[----:B------:R-:W-:Y:S01]  /*5b70*/  FFMA.FTZ R219, R23, UR4, R195 ;  /* 0x0000000417db7c23 */ /* 0x000fe200080100c3 */
[----:B------:R-:W-:Y:S02]  /*5b80*/  HADD2.F32 R220, -RZ, R40.H0_H0 ;  /* 0x20000028ffdc7230 */ /* 0x000fe40000004100 */
[----:B------:R-:W-:Y:S02]  /*5b90*/  HADD2.F32 R221, -RZ, R41.H1_H1 ;  /* 0x30000029ffdd7230 */ /* 0x000fe40000004100 */
[----:B------:R-:W-:Y:S01]  /*5ba0*/  FADD.FTZ R219, R211, -R219 ;  /* 0x800000dbd3db7221 */ /* 0x000fe20000010000 */
[----:B------:R-:W-:-:S03]  /*5bb0*/  HADD2.F32 R249, -RZ, R43.H1_H1 ;  /* 0x3000002bfff97230 */ /* 0x000fc60000004100 */
[----:B------:R-:W-:Y:S01]  /*5bc0*/  FFMA.FTZ R219, R219, UR24, R220 ;  /* 0x00000018dbdb7c23 */ /* 0x000fe200080100dc */
[----:B------:R-:W-:-:S03]  /*5bd0*/  HADD2.F32 R220, -RZ, R40.H1_H1 ;  /* 0x30000028ffdc7230 */ /* 0x000fc60000004100 */
[----:B------:R-:W-:Y:S01]  /*5be0*/  FMUL.FTZ R222, R219, UR14 ;  /* 0x0000000edbde7c20 */ /* 0x000fe20008410000 */
[--C-:B-----5:R-:W-:Y:S02]  /*5bf0*/  HADD2.F32 R219, -RZ, R176.reuse.H0_H0 ;  /* 0x200000b0ffdb7230 */ /* 0x120fe40000004100 */
[----:B------:R-:W-:-:S03]  /*5c00*/  HADD2.F32 R176, -RZ, R176.H1_H1 ;  /* 0x300000b0ffb07230 */ /* 0x000fc60000004100 */
        /* <DEDUP_REMOVED lines=24> */
[----:B------:R-:W-:Y:S01]  /*5d90*/  FFMA.FTZ R220, R220, UR24, R221 ;  /* 0x00000018dcdc7c23 */ /* 0x000fe200080100dd */
[----:B------:R-:W-:-:S03]  /*5da0*/  HADD2.F32 R221, -RZ, R42.H1_H1 ;  /* 0x3000002affdd7230 */ /* 0x000fc60000004100 */
[----:B------:R-:W-:Y:S01]  /*5db0*/  FMUL.FTZ R223, R220, UR14 ;  /* 0x0000000edcdf7c20 */ /* 0x000fe20008410000 */
[--C-:B------:R-:W-:Y:S02]  /*5dc0*/  HADD2.F32 R220, -RZ, R178.reuse.H0_H0 ;  /* 0x200000b2ffdc7230 */ /* 0x100fe40000004100 */
[----:B------:R-:W-:-:S03]  /*5dd0*/  HADD2.F32 R178, -RZ, R178.H1_H1 ;  /* 0x300000b2ffb27230 */ /* 0x000fc60000004100 */
[----:B------:R-:W-:Y:S01]  /*5de0*/  FFMA.FTZ R220, R223, R220, R64 ;  /* 0x000000dcdfdc7223 */ /* 0x000fe20000010040 */
[----:B------:R-:W-:-:S04]  /*5df0*/  FFMA.FTZ R64, R18, UR4, R195 ;  /* 0x0000000412407c23 */ /* 0x000fc800080100c3 */
        /* <DEDUP_REMOVED lines=26> */
[----:B------:R-:W-:-:S07]  /*5fa0*/  F2FP.F16.F32.PACK_AB R64, R68, R222 ;  /* 0x000000de4440723e */ /* 0x000fce00000000ff */
.L_x_8122:
        /* <DEDUP_REMOVED lines=13> */
.L_x_8120:
[----:B------:R-:W-:Y:S05]  /*6080*/  BSYNC.RECONVERGENT B1 ;  /* 0x0000000000017941 */ /* 0x000fea0003800200 */
.L_x_8119:
        /* <DEDUP_REMOVED lines=81> */
.L_x_8125:
        /* <DEDUP_REMOVED lines=68> */
.L_x_8126:
        /* <DEDUP_REMOVED lines=13> */
.L_x_8124:
[----:B------:R-:W-:Y:S05]  /*6ab0*/  BSYNC.RECONVERGENT B1 ;  /* 0x0000000000017941 */ /* 0x000fea0003800200 */
.L_x_8123:
[----:B------:R-:W-:Y:S05]  /*6ac0*/  @!P1 BRA `(.L_x_8112) ;  /* 0x00000008007c9947 */ /* 0x000fea0003800000 */
[----:B------:R-:W0:Y:S02]  /*6ad0*/  LDC.64 R176, c[0x0][0x390] ;  /* 0x0000e400ffb07b82 */ /* 0x000e240000000a00 */
[----:B0-----:R-:W-:-:S06]  /*6ae0*/  IMAD.WIDE.U32 R176, R25, 0x10, R176 ;  /* 0x0000001019b07825 */ /* 0x001fcc00078e00b0 */
[----:B------:R-:W5:Y:S01]  /*6af0*/  LDG.E.128 R176, desc[UR12][R176.64] ;  /* 0x0000000cb0b07981 */ /* 0x000f62000c1e1d00 */
[----:B------:R-:W-:-:S04]  /*6b00*/  ISETP.NE.U32.AND P0, PT, RZ, UR20, PT ;  /* 0x00000014ff007c0c */ /* 0x000fc8000bf05070 */
[----:B------:R-:W-:-:S13]  /*6b10*/  ISETP.NE.AND.EX P0, PT, RZ, UR21, PT, P0 ;  /* 0x00000015ff007c0c */ /* 0x000fda000bf05300 */
[----:B------:R-:W-:Y:S05]  /*6b20*/  @!P0 BRA `(.L_x_8127) ;  /* 0x0000000400248947 */ /* 0x000fea0003800000 */
[----:B------:R-:W-:Y:S01]  /*6b30*/  FFMA.FTZ R29, R2, UR4, R195 ;  /* 0x00000004021d7c23 */ /* 0x000fe200080100c3 */
[----:B------:R-:W-:Y:S02]  /*6b40*/  HADD2.F32 R31, -RZ, R35.H1_H1 ;  /* 0x30000023ff1f7230 */ /* 0x000fe40000004100 */
[----:B-----5:R-:W-:Y:S02]  /*6b50*/  HADD2.F32 R222, -RZ, R179.H1_H1 ;  /* 0x300000b3ffde7230 */ /* 0x020fe40000004100 */
[----:B------:R-:W-:Y:S01]  /*6b60*/  FADD.FTZ R28, R188, -R29 ;  /* 0x8000001dbc1c7221 */ /* 0x000fe20000010000 */
[----:B------:R-:W-:Y:S02]  /*6b70*/  HADD2.F32 R29, -RZ, R35.H0_H0 ;  /* 0x20000023ff1d7230 */ /* 0x000fe40000004100 */
[----:B------:R-:W-:Y:S02]  /*6b80*/  HADD2.F32 R179, -RZ, R179.H0_H0 ;  /* 0x200000b3ffb37230 */ /* 0x000fe40000004100 */
[----:B------:R-:W-:-:S02]  /*6b90*/  HADD2.F32 R220, -RZ, R178.H0_H0 ;  /* 0x200000b2ffdc7230 */ /* 0x000fc40000004100 */
[----:B------:R-:W-:Y:S01]  /*6ba0*/  FFMA.FTZ R29, R28, UR24, R29 ;  /* 0x000000181c1d7c23 */ /* 0x000fe2000801001d */
[----:B------:R-:W-:Y:S01]  /*6bb0*/  FFMA.FTZ R28, R184, UR4, R195 ;  /* 0x00000004b81c7c23 */ /* 0x000fe200080100c3 */
[----:B------:R-:W-:Y:S02]  /*6bc0*/  HADD2.F32 R178, -RZ, R178.H1_H1 ;  /* 0x300000b2ffb27230 */ /* 0x000fe40000004100 */
[----:B------:R-:W-:Y:S01]  /*6bd0*/  FMUL.FTZ R30, R29, UR14 ;  /* 0x0000000e1d1e7c20 */ /* 0x000fe20008410000 */
[----:B------:R-:W-:-:S03]  /*6be0*/  FADD.FTZ R28, R187, -R28 ;  /* 0x8000001cbb1c7221 */ /* 0x000fc60000010000 */
[----:B------:R-:W-:Y:S01]  /*6bf0*/  FFMA.FTZ R221, R30, R179, R50 ;  /* 0x000000b31edd7223 */ /* 0x000fe20000010032 */
[----:B------:R-:W-:Y:S01]  /*6c00*/  FFMA.FTZ R31, R28, UR24, R31 ;  /* 0x000000181c1f7c23 */ /* 0x000fe2000801001f */
[----:B------:R-:W-:-:S03]  /*6c10*/  FMUL.FTZ R30, R146, R30 ;  /* 0x0000001e921e7220 */ /* 0x000fc60000410000 */
[C---:B------:R-:W-:Y:S01]  /*6c20*/  FMUL.FTZ R28, R31.reuse, UR14 ;  /* 0x0000000e1f1c7c20 */ /* 0x040fe20008410000 */
[----:B------:R-:W-:Y:S01]  /*6c30*/  F2FP.F16.F32.PACK_AB R31, R31, R29 ;  /* 0x0000001d1f1f723e */ /* 0x000fe200000000ff */
[----:B------:R-:W-:Y:S02]  /*6c40*/  FFMA.FTZ R29, R4, UR4, R195 ;  /* 0x00000004041d7c23 */ /* 0x000fe400080100c3 */
[----:B------:R-:W-:Y:S01]  /*6c50*/  FFMA.FTZ R222, R28, R222, R51 ;  /* 0x000000de1cde7223 */ /* 0x000fe20000010033 */
[----:B------:R-:W-:Y:S01]  /*6c60*/  FMUL.FTZ R51, R147, R28 ;  /* 0x0000001c93337220 */ /* 0x000fe20000410000 */
[----:B------:R-:W-:Y:S02]  /*6c70*/  HADD2.F32 R28, -RZ, R34.H0_H0 ;  /* 0x20000022ff1c7230 */ /* 0x000fe40000004100 */
[----:B------:R-:W-:Y:S02]  /*6c80*/  FADD.FTZ R29, R190, -R29 ;  /* 0x8000001dbe1d7221 */ /* 0x000fe40000010000 */
[----:B------:R-:W-:-:S02]  /*6c90*/  F2FP.F16.F32.PACK_AB R51, R51, R30 ;  /* 0x0000001e3333723e */ /* 0x000fc400000000ff */
[----:B------:R-:W-:Y:S01]  /*6ca0*/  FFMA.FTZ R28, R29, UR24, R28 ;  /* 0x000000181d1c7c23 */ /* 0x000fe2000801001c */
[----:B------:R-:W-:-:S03]  /*6cb0*/  FFMA.FTZ R30, R3, UR4, R195 ;  /* 0x00000004031e7c23 */ /* 0x000fc600080100c3 */
[----:B------:R-:W-:Y:S01]  /*6cc0*/  FMUL.FTZ R29, R28, UR14 ;  /* 0x0000000e1c1d7c20 */ /* 0x000fe20008410000 */
[----:B------:R-:W-:-:S03]  /*6cd0*/  FADD.FTZ R30, R189, -R30 ;  /* 0x8000001ebd1e7221 */ /* 0x000fc60000010000 */
[----:B------:R-:W-:Y:S01]  /*6ce0*/  FFMA.FTZ R220, R29, R220, R48 ;  /* 0x000000dc1ddc7223 */ /* 0x000fe20000010030 */
[----:B------:R-:W-:Y:S02]  /*6cf0*/  HADD2.F32 R48, -RZ, R34.H1_H1 ;  /* 0x30000022ff307230 */ /* 0x000fe40000004100 */
[----:B------:R-:W-:Y:S01]  /*6d00*/  FMUL.FTZ R50, R144, R29 ;  /* 0x0000001d90327220 */ /* 0x000fe20000410000 */
[----:B------:R-:W-:Y:S02]  /*6d10*/  FFMA.FTZ R29, R6, UR4, R195 ;  /* 0x00000004061d7c23 */ /* 0x000fe400080100c3 */
[----:B------:R-:W-:-:S04]  /*6d20*/  FFMA.FTZ R30, R30, UR24, R48 ;  /* 0x000000181e1e7c23 */ /* 0x000fc80008010030 */
[C---:B------:R-:W-:Y:S01]  /*6d30*/  FMUL.FTZ R48, R30.reuse, UR14 ;  /* 0x0000000e1e307c20 */ /* 0x040fe20008410000 */
[----:B------:R-:W-:Y:S01]  /*6d40*/  F2FP.F16.F32.PACK_AB R30, R30, R28 ;  /* 0x0000001c1e1e723e */ /* 0x000fe200000000ff */
[----:B------:R-:W-:Y:S01]  /*6d50*/  FADD.FTZ R28, R192, -R29 ;  /* 0x8000001dc01c7221 */ /* 0x000fe20000010000 */
[--C-:B------:R-:W-:Y:S02]  /*6d60*/  HADD2.F32 R29, -RZ, R33.reuse.H0_H0 ;  /* 0x20000021ff1d7230 */ /* 0x100fe40000004100 */
[----:B------:R-:W-:Y:S01]  /*6d70*/  FFMA.FTZ R178, R48, R178, R49 ;  /* 0x000000b230b27223 */ /* 0x000fe20000010031 */
[----:B------:R-:W-:Y:S01]  /*6d80*/  FMUL.FTZ R48, R145, R48 ;  /* 0x0000003091307220 */ /* 0x000fe20000410000 */
[----:B------:R-:W-:Y:S02]  /*6d90*/  HADD2.F32 R49, -RZ, R33.H1_H1 ;  /* 0x30000021ff317230 */ /* 0x000fe40000004100 */
[----:B------:R-:W-:Y:S02]  /*6da0*/  FFMA.FTZ R29, R28, UR24, R29 ;  /* 0x000000181c1d7c23 */ /* 0x000fe4000801001d */
[----:B------:R-:W-:Y:S01]  /*6db0*/  F2FP.F16.F32.PACK_AB R50, R48, R50 ;  /* 0x000000323032723e */ /* 0x000fe200000000ff */
[----:B------:R-:W-:-:S02]  /*6dc0*/  HADD2.F32 R48, -RZ, R177.H0_H0 ;  /* 0x200000b1ff307230 */ /* 0x000fc40000004100 */
        /* <DEDUP_REMOVED lines=12> */
[----:B------:R-:W-:-:S04]  /*6e90*/  FFMA.FTZ R177, R7, UR4, R195 ;  /* 0x0000000407b17c23 */ /* 0x000fc800080100c3 */
[----:B------:R-:W-:Y:S01]  /*6ea0*/  F2FP.F16.F32.PACK_AB R49, R49, R28 ;  /* 0x0000001c3131723e */ /* 0x000fe200000000ff */
[----:B------:R-:W-:Y:S01]  /*6eb0*/  FADD.FTZ R28, R194, -R177 ;  /* 0x800000b1c21c7221 */ /* 0x000fe20000010000 */
[--C-:B------:R-:W-:Y:S02]  /*6ec0*/  HADD2.F32 R177, -RZ, R176.reuse.H0_H0 ;  /* 0x200000b0ffb17230 */ /* 0x100fe40000004100 */
[----:B------:R-:W-:Y:S02]  /*6ed0*/  HADD2.F32 R176, -RZ, R176.H1_H1 ;  /* 0x300000b0ffb07230 */ /* 0x000fe40000004100 */
        /* <DEDUP_REMOVED lines=14> */
.L_x_8127:
[----:B------:R-:W-:Y:S01]  /*6fc0*/  FFMA.FTZ R219, R7, UR4, R195 ;  /* 0x0000000407db7c23 */ /* 0x000fe200080100c3 */
[----:B------:R-:W-:Y:S02]  /*6fd0*/  HADD2.F32 R220, -RZ, R32.H0_H0 ;  /* 0x20000020ffdc7230 */ /* 0x000fe40000004100 */
[----:B------:R-:W-:Y:S02]  /*6fe0*/  HADD2.F32 R221, -RZ, R33.H1_H1 ;  /* 0x30000021ffdd7230 */ /* 0x000fe40000004100 */
[----:B------:R-:W-:-:S04]  /*6ff0*/  FADD.FTZ R219, R194, -R219 ;  /* 0x800000dbc2db7221 */ /* 0x000fc80000010000 */
[----:B------:R-:W-:Y:S01]  /*7000*/  FFMA.FTZ R219, R219, UR24, R220 ;  /* 0x00000018dbdb7c23 */ /* 0x000fe200080100dc */
[----:B------:R-:W-:-:S03]  /*7010*/  HADD2.F32 R220, -RZ, R32.H1_H1 ;  /* 0x30000020ffdc7230 */ /* 0x000fc60000004100 */
[----:B------:R-:W-:Y:S01]  /*7020*/  FMUL.FTZ R223, R219, UR14 ;  /* 0x0000000edbdf7c20 */ /* 0x000fe20008410000 */
[--C-:B-----5:R-:W-:Y:S02]  /*7030*/  HADD2.F32 R219, -RZ, R176.reuse.H0_H0 ;  /* 0x200000b0ffdb7230 */ /* 0x120fe40000004100 */
        /* <DEDUP_REMOVED lines=36> */
[--C-:B------:R-:W-:Y:S01]  /*7280*/  FFMA.FTZ R49, R2, UR4, R195.reuse ;  /* 0x0000000402317c23 */ /* 0x100fe200080100c3 */
[----:B------:R-:W-:Y:S01]  /*7290*/  FFMA.FTZ R195, R184, UR4, R195 ;  /* 0x00000004b8c37c23 */ /* 0x000fe200080100c3 */
[----:B------:R-:W-:Y:S02]  /*72a0*/  FMUL.FTZ R48, R145, R48 ;  /* 0x0000003091307220 */ /* 0x000fe40000410000 */
[----:B------:R-:W-:-:S04]  /*72b0*/  FADD.FTZ R49, R188, -R49 ;  /* 0x80000031bc317221 */ /* 0x000fc80000010000 */
[----:B------:R-:W-:Y:S01]  /*72c0*/  FFMA.FTZ R49, R49, UR24, R221 ;  /* 0x0000001831317c23 */ /* 0x000fe200080100dd */
[--C-:B------:R-:W-:Y:S02]  /*72d0*/  HADD2.F32 R221, -RZ, R179.reuse.H0_H0 ;  /* 0x200000b3ffdd7230 */ /* 0x100fe40000004100 */
[----:B------:R-:W-:Y:S02]  /*72e0*/  HADD2.F32 R179, -RZ, R179.H1_H1 ;  /* 0x300000b3ffb37230 */ /* 0x000fe40000004100 */
[----:B------:R-:W-:-:S04]  /*72f0*/  FMUL.FTZ R49, R49, UR14 ;  /* 0x0000000e31317c20 */ /* 0x000fc80008410000 */
[----:B------:R-:W-:Y:S01]  /*7300*/  FFMA.FTZ R221, R49, R221, R50 ;  /* 0x000000dd31dd7223 */ /* 0x000fe20000010032 */
[----:B------:R-:W-:Y:S01]  /*7310*/  FADD.FTZ R50, R187, -R195 ;  /* 0x800000c3bb327221 */ /* 0x000fe20000010000 */
[----:B------:R-:W-:-:S05]  /*7320*/  HADD2.F32 R195, -RZ, R35.H1_H1 ;  /* 0x30000023ffc37230 */ /* 0x000fca0000004100 */
        /* <DEDUP_REMOVED lines=8> */
[----:B------:R-:W-:Y:S01]  /*73b0*/  F2FP.F16.F32.PACK_AB R51, R50, R51 ;  /* 0x000000333233723e */ /* 0x000fe200000000ff */
[----:B------:R-:W-:Y:S02]  /*73c0*/  FMUL.FTZ R50, R144, R249 ;  /* 0x000000f990327220 */ /* 0x000fe40000410000 */
[----:B------:R-:W-:-:S03]  /*73d0*/  F2FP.F16.F32.PACK_AB R49, R53, R49 ;  /* 0x000000313531723e */ /* 0x000fc600000000ff */
[----:B------:R-:W-:Y:S02]  /*73e0*/  F2FP.F16.F32.PACK_AB R50, R48, R50 ;  /* 0x000000323032723e */ /* 0x000fe400000000ff */
[----:B------:R-:W-:-:S07]  /*73f0*/  F2FP.F16.F32.PACK_AB R48, R52, R179 ;  /* 0x000000b33430723e */ /* 0x000fce00000000ff */
.L_x_8128:
        /* <DEDUP_REMOVED lines=12> */
.L_x_8112:
[----:B------:R-:W-:Y:S05]  /*74c0*/  BSYNC.RECONVERGENT B0 ;  /* 0x0000000000007941 */ /* 0x000fea0003800200 */
.L_x_8098:
[----:B------:R-:W-:Y:S02]  /*74d0*/  UIADD3 UR7, UPT, UPT, UR7, UR22, URZ ;  /* 0x0000001607077290 */ /* 0x000fe4000fffe0ff */
[----:B------:R-:W-:Y:S02]  /*74e0*/  UPLOP3.LUT UP2, UPT, UPT, UPT, UP2, 0x40, 0x4 ;  /* 0x000000000004789c */ /* 0x000fe40003f4e820 */
[----:B------:R-:W-:-:S09]  /*74f0*/  UISETP.GE.AND UP1, UPT, UR7, UR23, UPT ;  /* 0x000000170700728c */ /* 0x000fd2000bf26270 */
[----:B------:R-:W-:Y:S05]  /*7500*/  BRA.U !UP1, `(.L_x_8129) ;  /* 0xffffff9509607547 */ /* 0x000fea000b83ffff */
.L_x_8087:
        /* <DEDUP_REMOVED lines=19> */
.L_x_8131:
[----:B------:R-:W-:Y:S05]  /*7640*/  BSYNC.RECONVERGENT B0 ;  /* 0x0000000000007941 */ /* 0x000fea0003800200 */
.L_x_8130:
        /* <DEDUP_REMOVED lines=15> */
.L_x_8133:
[----:B------:R-:W-:Y:S05]  /*7740*/  BSYNC.RECONVERGENT B0 ;  /* 0x0000000000007941 */ /* 0x000fea0003800200 */
.L_x_8132:
        /* <DEDUP_REMOVED lines=15> */
.L_x_8135:
[----:B------:R-:W-:Y:S05]  /*7840*/  BSYNC.RECONVERGENT B0 ;  /* 0x0000000000007941 */ /* 0x000fea0003800200 */
.L_x_8134:
        /* <DEDUP_REMOVED lines=14> */
.L_x_8136:
        /* <DEDUP_REMOVED lines=13> */
.L_x_15682:


//--------------------- .text._ZN10layer_norm13ln_bwd_kernelINS_13Kernel_traitsIf6__halfS2_S2_fjLj8192ELj1ELj1ELj8ELj16ENS_18Kernel_traits_baseILj8192EfS2_S2_S2_fjLj256EEEEELb0ELb1ELb0ELb1EEEvNS_9BwdParamsE --------------------------
	.section	.text._ZN10layer_norm13ln_bwd_kernelINS_13Kernel_traitsIf6__halfS2_S2_fjLj8192ELj1ELj1ELj8ELj16ENS_18Kernel_traits_baseILj8192EfS2_S2_S2_fjLj256EEEEELb0ELb1ELb0ELb1EEEvNS_9BwdParamsE,"ax",@progbits
	.align	128
        .global         _ZN10layer_norm13ln_bwd_kernelINS_13Kernel_traitsIf6__halfS2_S2_fjLj8192ELj1ELj1ELj8ELj16ENS_18Kernel_traits_baseILj8192EfS2_S2_S2_fjLj256EEEEELb0ELb1ELb0ELb1EEEvNS_9BwdParamsE
        .type           _ZN10layer_norm13ln_bwd_kernelINS_13Kernel_traitsIf6__halfS2_S2_fjLj8192ELj1ELj1ELj8ELj16ENS_18Kernel_traits_baseILj8192EfS2_S2_S2_fjLj256EEEEELb0ELb1ELb0ELb1EEEvNS_9BwdParamsE,@function
        .size           _ZN10layer_norm13ln_bwd_kernelINS_13Kernel_traitsIf6__halfS2_S2_fjLj8192ELj1ELj1ELj8ELj16ENS_18Kernel_traits_baseILj8192EfS2_S2_S2_fjLj256EEEEELb0ELb1ELb0ELb1EEEvNS_9BwdParamsE,(.L_x_15683 - _ZN10layer_norm13ln_bwd_kernelINS_13Kernel_traitsIf6__halfS2_S2_fjLj8192ELj1ELj1ELj8ELj16ENS_18Kernel_traits_baseILj8192EfS2_S2_S2_fjLj256EEEEELb0ELb1ELb0ELb1EEEvNS_9BwdParamsE)
        .other          _ZN10layer_norm13ln_bwd_kernelINS_13Kernel_traitsIf6__halfS2_S2_fjLj8192ELj1ELj1ELj8ELj16ENS_18Kernel_traits_baseILj8192EfS2_S2_S2_fjLj256EEEEELb0ELb1ELb0ELb1EEEvNS_9BwdParamsE,@"STO_CUDA_ENTRY STV_DEFAULT"
_ZN10layer_norm13ln_bwd_kernelINS_13Kernel_traitsIf6__halfS2_S2_fjLj8192ELj1ELj1ELj8ELj16ENS_18Kernel_traits_baseILj8192EfS2_S2_S2_fjLj256EEEEELb0ELb1ELb0ELb1EEEvNS_9BwdParamsE:
.text._ZN10layer_norm13ln_bwd_kernelINS_13Kernel_traitsIf6__halfS2_S2_fjLj8192ELj1ELj1ELj8ELj16ENS_18Kernel_traits_baseILj8192EfS2_S2_S2_fjLj256EEEEELb0ELb1ELb0ELb1EEEvNS_9BwdParamsE:
        /* <DEDUP_REMOVED lines=58> */
[----:B------:R-:W3:Y:S03]  /*03a0*/  LDCU.64 UR4, c[0x0][0x3e0] ;  /* 0x00007c00ff0477ac */ /* 0x000ee60008000a00 */
[----:B------:R2:W-:Y:S03]  /*03b0*/  STL [R1+0x1c], RZ ;  /* 0x00001cff01007387 */ /* 0x0005e60000100800 */
        /* <DEDUP_REMOVED lines=15> */
[C---:B-1----:R-:W-:Y:S01]  /*04b0*/  IMAD.WIDE.U32 R2, R0.reuse, 0x20, R2 ;  /* 0x0000002000027825 */ /* 0x042fe200078e0002 */
[----:B------:R2:W-:Y:S01]  /*04c0*/  STL [R1+0x8], RZ ;  /* 0x000008ff01007387 */ /* 0x0005e20000100800 */
[----:B------:R-:W-:Y:S02]  /*04d0*/  CS2R R204, SRZ ;  /* 0x0000000000cc7805 */ /* 0x000fe4000001ff00 */
[----:B------:R-:W-:Y:S02]  /*04e0*/  MOV R239, RZ ;  /* 0x000000ff00ef7202 */ /* 0x000fe40000000f00 */
[----:B------:R-:W-:Y:S01]  /*04f0*/  CS2R R236, SRZ ;  /* 0x0000000000ec7805 */ /* 0x000fe2000001ff00 */
[----:B------:R2:W-:Y:S01]  /*0500*/  STL [R1+0x4], RZ ;  /* 0x000004ff01007387 */ /* 0x0005e20000100800 */
[----:B------:R-:W-:Y:S02]  /*0510*/  CS2R R242, SRZ ;  /* 0x0000000000f27805 */ /* 0x000fe4000001ff00 */
[----:B------:R-:W-:Y:S01]  /*0520*/  CS2R R240, SRZ ;  /* 0x0000000000f07805 */ /* 0x000fe2000001ff00 */
[----:B----4-:R-:W-:Y:S01]  /*0530*/  IMAD.WIDE.U32 R4, R0, 0x20, R4 ;  /* 0x0000002000047825 */ /* 0x010fe200078e0004 */
[----:B------:R2:W-:Y:S03]  /*0540*/  STL [R1], RZ ;  /* 0x000000ff01007387 */ /* 0x0005e60000100800 */
[----:B------:R-:W-:Y:S01]  /*0550*/  HFMA2 R0, -RZ, RZ, 0, 0 ;  /* 0x00000000ff007431 */ /* 0x000fe200000001ff */
[----:B---3--:R-:W-:Y:S01]  /*0560*/  UISETP.NE.U32.AND UP0, UPT, UR4, URZ, UPT ;  /* 0x000000ff0400728c */ /* 0x008fe2000bf05070 */
[----:B------:R-:W-:Y:S01]  /*0570*/  CS2R R202, SRZ ;  /* 0x0000000000ca7805 */ /* 0x000fe2000001ff00 */
[----:B0-----:R-:W5:Y:S01]  /*0580*/  LDG.E.128 R96, desc[UR18][R2.64] ;  /* 0x0000001202607981 */ /* 0x001f62000c1e1d00 */
        /* <DEDUP_REMOVED lines=13> */
[----:B------:R-:W-:Y:S02]  /*0660*/  MOV R156, RZ ;  /* 0x000000ff009c7202 */ /* 0x000fe40000000f00 */
        /* <DEDUP_REMOVED lines=23> */
[----:B0-----:R-:W-:Y:S01]  /*07e0*/  CS2R R2, SRZ ;  /* 0x0000000000027805 */ /* 0x001fe2000001ff00 */
[----:B------:R-:W0:Y:S01]  /*07f0*/  LDCU UR22, c[0x0][0x388] ;  /* 0x00007100ff1677ac */ /* 0x000e220008000800 */
[----:B------:R-:W5:Y:S01]  /*0800*/  LDG.E.128 R56, desc[UR18][R4.64+0x4010] ;  /* 0x0040101204387981 */ /* 0x000f62000c1e1d00 */
[----:B------:R-:W1:Y:S03]  /*0810*/  LDCU.U8 UR9, c[0x0][0x410] ;  /* 0x00008200ff0977ac */ /* 0x000e660008000000 */
[----:B------:R-:W5:Y:S01]  /*0820*/  LDG.E.128 R52, desc[UR18][R4.64+0x4000] ;  /* 0x0040001204347981 */ /* 0x000f62000c1e1d00 */
[----:B------:R-:W3:Y:S03]  /*0830*/  LDCU UR23, c[0x0][0x400] ;  /* 0x00008000ff1777ac */ /* 0x000ee60008000800 */
[----:B------:R-:W5:Y:S01]  /*0840*/  LDG.E.128 R48, desc[UR18][R4.64+0x2010] ;  /* 0x0020101204307981 */ /* 0x000f62000c1e1d00 */
[----:B------:R-:W4:Y:S03]  /*0850*/  LDCU.64 UR24, c[0x0][0x478] ;  /* 0x00008f00ff1877ac */ /* 0x000f260008000a00 */
[----:B------:R-:W5:Y:S01]  /*0860*/  LDG.E.128 R44, desc[UR18][R4.64+0x2000] ;  /* 0x00200012042c7981 */ /* 0x000f62000c1e1d00 */
[----:B------:R-:W0:Y:S03]  /*0870*/  LDCU.128 UR12, c[0x0][0x3c0] ;  /* 0x00007800ff0c77ac */ /* 0x000e260008000c00 */
[----:B------:R-:W5:Y:S01]  /*0880*/  LDG.E.128 R40, desc[UR18][R4.64+0x10] ;  /* 0x0000101204287981 */ /* 0x000f62000c1e1d00 */
[----:B------:R-:W0:Y:S03]  /*0890*/  LDCU.64 UR20, c[0x0][0x438] ;  /* 0x00008700ff1477ac */ /* 0x000e260008000a00 */
[----:B------:R2:W5:Y:S01]  /*08a0*/  LDG.E.128 R36, desc[UR18][R4.64] ;  /* 0x0000001204247981 */ /* 0x000562000c1e1d00 */
[----:B------:R-:W-:Y:S01]  /*08b0*/  UISETP.NE.AND.EX UP0, UPT, UR5, URZ, UPT, UP0 ;  /* 0x000000ff0500728c */ /* 0x000fe2000bf05300 */
[----:B------:R-:W0:Y:S01]  /*08c0*/  LDCU.64 UR26, c[0x0][0x380] ;  /* 0x00007000ff1a77ac */ /* 0x000e220008000a00 */
[----:B-1234-:R-:W-:-:S09]  /*08d0*/  CS2R R4, SRZ ;  /* 0x0000000000047805 */ /* 0x01efd2000001ff00 */
.L_x_8158:
[----:B-1----:R-:W1:Y:S01]  /*08e0*/  S2R R124, SR_TID.X ;  /* 0x00000000007c7919 */ /* 0x002e620000002100 */
[----:B------:R-:W2:Y:S01]  /*08f0*/  @UP0 LDCU.64 UR4, c[0x0][0x3e0] ;  /* 0x00007c00ff0407ac */ /* 0x000ea20008000a00 */
[----:B------:R-:W3:Y:S01]  /*0900*/  LDC.64 R148, c[0x0][0x3a8] ;  /* 0x0000ea00ff947b82 */ /* 0x000ee20000000a00 */
[----:B------:R-:W-:Y:S01]  /*0910*/  PLOP3.LUT P1, PT, PT, PT, UP0, 0x80, 0x8 ;  /* 0x000000000008781c */ /* 0x000fe20003f2f008 */
[----:B------:R-:W4:Y:S01]  /*0920*/  LDL.LU R238, [R1+0x4] ;  /* 0x0000040001ee7983 */ /* 0x000f220000300800 */
[----:B0-----:R-:W-:Y:S02]  /*0930*/  UIMAD UR7, UR6, UR22, URZ ;  /* 0x00000016060772a4 */ /* 0x001fe4000f8e02ff */
[----:B------:R-:W-:Y:S02]  /*0940*/  UIMAD.WIDE UR10, UR6, 0x4, UR12 ;  /* 0x00000004060a78a5 */ /* 0x000fe4000f8e020c */
[----:B------:R-:W-:Y:S01]  /*0950*/  USHF.R.S32.HI UR8, URZ, 0x1f, UR7 ;  /* 0x0000001fff087899 */ /* 0x000fe20008011407 */
[----:B------:R-:W0:Y:S01]  /*0960*/  LDC.64 R144, c[0x0][0x428] ;  /* 0x00010a00ff907b82 */ /* 0x000e220000000a00 */
[----:B------:R-:W-:-:S02]  /*0970*/  UIMAD.WIDE UR16, UR6, 0x4, UR14 ;  /* 0x00000004061078a5 */ /* 0x000fc4000f8e020e */
[----:B------:R-:W-:Y:S01]  /*0980*/  ULEA.HI UR8, UR8, UR7, URZ, 0x3 ;  /* 0x0000000708087291 */ /* 0x000fe2000f8f18ff */
[----:B------:R-:W-:Y:S02]  /*0990*/  MOV R122, UR10 ;  /* 0x0000000a007a7c02 */ /* 0x000fe40008000f00 */
[----:B------:R-:W-:Y:S01]  /*09a0*/  MOV R123, UR11 ;  /* 0x0000000b007b7c02 */ /* 0x000fe20008000f00 */
[----:B--2---:R-:W-:Y:S02]  /*09b0*/  @UP0 UIMAD.WIDE UR4, UR6, 0x2, UR4 ;  /* 0x00000002060408a5 */ /* 0x004fe4000f8e0204 */
[----:B------:R-:W-:Y:S02]  /*09c0*/  MOV R157, UR8 ;  /* 0x00000008009d7c02 */ /* 0x000fe40008000f00 */
[----:B------:R2:W4:Y:S02]  /*09d0*/  LDG.E R164, desc[UR18][R122.64] ;  /* 0x000000127aa47981 */ /* 0x000524000c1e1900 */
[----:B------:R-:W-:-:S02]  /*09e0*/  MOV R120, UR4 ;  /* 0x0000000400787c02 */ /* 0x000fc40008000f00 */
[----:B------:R-:W-:Y:S02]  /*09f0*/  MOV R121, UR5 ;  /* 0x0000000500797c02 */ /* 0x000fe40008000f00 */
[----:B-1----:R-:W-:-:S03]  /*0a00*/  LEA.HI.SX32 R157, R157, R124, 0x1d ;  /* 0x0000007c9d9d7211 */ /* 0x002fc600078feaff */
[----:B------:R1:W4:Y:S01]  /*0a10*/  @P1 LDG.E.U16 R159, desc[UR18][R120.64] ;  /* 0x00000012789f1981 */ /* 0x000322000c1e1500 */
[----:B--2---:R-:W-:Y:S02]  /*0a20*/  MOV R122, UR16 ;  /* 0x00000010007a7c02 */ /* 0x004fe40008000f00 */
[----:B------:R-:W-:Y:S02]  /*0a30*/  IADD3 R165, PT, PT, R157, 0x100, RZ ;  /* 0x000001009da57810 */ /* 0x000fe40007ffe0ff */
[----:B------:R-:W-:-:S03]  /*0a40*/  MOV R123, UR17 ;  /* 0x00000011007b7c02 */ /* 0x000fc60008000f00 */
[--C-:B---3--:R-:W-:Y:S02]  /*0a50*/  IMAD.WIDE.U32 R128, R165, 0x10, R148.reuse ;  /* 0x00000010a5807825 */ /* 0x108fe400078e0094 */
[----:B------:R-:W2:Y:S02]  /*0a60*/  LDG.E R166, desc[UR18][R122.64] ;  /* 0x000000127aa67981 */ /* 0x000ea4000c1e1900 */
[----:B-1----:R-:W-:Y:S02]  /*0a70*/  IMAD.WIDE.U32 R120, R157, 0x10, R148 ;  /* 0x000000109d787825 */ /* 0x002fe400078e0094 */
[----:B------:R-:W3:Y:S02]  /*0a80*/  LDG.E.128 R128, desc[UR18][R128.64] ;  /* 0x0000001280807981 */ /* 0x000ee4000c1e1d00 */
[--C-:B0-----:R-:W-:Y:S02]  /*0a90*/  IMAD.WIDE.U32 R132, R165, 0x10, R144.reuse ;  /* 0x00000010a5847825 */ /* 0x101fe400078e0090 */
[----:B------:R-:W3:Y:S04]  /*0aa0*/  LDG.E.128 R120, desc[UR18][R120.64] ;  /* 0x0000001278787981 */ /* 0x000ee8000c1e1d00 */
[----:B------:R-:W3:Y:S01]  /*0ab0*/  LDG.E.128 R132, desc[UR18][R132.64] ;  /* 0x0000001284847981 */ /* 0x000ee2000c1e1d00 */
[----:B------:R-:W-:-:S06]  /*0ac0*/  IMAD.WIDE.U32 R124, R157, 0x10, R144 ;  /* 0x000000109d7c7825 */ /* 0x000fcc00078e0090 */
[----:B------:R-:W3:Y:S01]  /*0ad0*/  LDG.E.128 R124, desc[UR18][R124.64] ;  /* 0x000000127c7c7981 */ /* 0x000ee2000c1e1d00 */
[C---:B------:R-:W-:Y:S02]  /*0ae0*/  IADD3 R167, PT, PT, R157.reuse, 0x200, RZ ;  /* 0x000002009da77810 */ /* 0x040fe40007ffe0ff */
[----:B------:R-:W-:-:S03]  /*0af0*/  IADD3 R158, PT, PT, R157, 0x300, RZ ;  /* 0x000003009d9e7810 */ /* 0x000fc60007ffe0ff */
[----:B------:R-:W-:-:S04]  /*0b00*/  IMAD.WIDE.U32 R136, R167, 0x10, R148 ;  /* 0x00000010a7887825 */ /* 0x000fc800078e0094 */
[--C-:B------:R-:W-:Y:S02]  /*0b10*/  IMAD.WIDE.U32 R140, R167, 0x10, R144.reuse ;  /* 0x00000010a78c7825 */ /* 0x100fe400078e0090 */
[----:B------:R-:W3:Y:S02]  /*0b20*/  LDG.E.128 R136, desc[UR18][R136.64] ;  /* 0x0000001288887981 */ /* 0x000ee4000c1e1d00 */
[C---:B------:R-:W-:Y:S02]  /*0b30*/  IMAD.WIDE.U32 R144, R158.reuse, 0x10, R144 ;  /* 0x000000109e907825 */ /* 0x040fe400078e0090 */
[----:B------:R-:W3:Y:S04]  /*0b40*/  LDG.E.128 R140, desc[UR18][R140.64] ;  /* 0x000000128c8c7981 */ /* 0x000ee8000c1e1d00 */
[----:B------:R-:W3:Y:S01]  /*0b50*/  LDG.E.128 R144, desc[UR18][R144.64] ;  /* 0x0000001290907981 */ /* 0x000ee2000c1e1d00 */
[----:B------:R-:W-:Y:S01]  /*0b60*/  IMAD.WIDE.U32 R148, R158, 0x10, R148 ;  /* 0x000000109e947825 */ /* 0x000fe200078e0094 */
[----:B------:R-:W-:-:S05]  /*0b70*/  ISETP.NE.AND P2, PT, RZ, UR9, PT ;  /* 0x00000009ff007c0c */ /* 0x000fca000bf45270 */
[----:B------:R-:W3:Y:S01]  /*0b80*/  LDG.E.128 R148, desc[UR18][R148.64] ;  /* 0x0000001294947981 */ /* 0x000ee2000c1e1d00 */
[----:B------:R-:W-:-:S04]  /*0b90*/  ISETP.NE.U32.AND P0, PT, RZ, UR20, PT ;  /* 0x00000014ff007c0c */ /* 0x000fc8000bf05070 */
[----:B------:R-:W-:-:S13]  /*0ba0*/  ISETP.NE.AND.EX P0, PT, RZ, UR21, PT, P0 ;  /* 0x00000015ff007c0c */ /* 0x000fda000bf05300 */
[----:B------:R-:W0:Y:S08]  /*0bb0*/  @P0 LDC.64 R162, c[0x0][0x438] ;  /* 0x00010e00ffa20b82 */ /* 0x000e300000000a00 */
[----:B------:R-:W1:Y:S01]  /*0bc0*/  @P0 LDC.64 R160, c[0x0][0x438] ;  /* 0x00010e00ffa00b82 */ /* 0x000e620000000a00 */
[----:B----4-:R-:W-:-:S04]  /*0bd0*/  FSEL R164, R164, RZ, !P2 ;  /* 0x000000ffa4a47208 */ /* 0x010fc80005000000 */
[----:B------:R-:W-:Y:S02]  /*0be0*/  R2UR UR5, R164 ;  /* 0x00000000a40572ca */ /* 0x000fe400000e0000 */
[----:B--2---:R-:W-:Y:S01]  /*0bf0*/  R2UR UR8, R166 ;  /* 0x00000000a60872ca */ /* 0x004fe200000e0000 */
[--C-:B---3--:R-:W-:Y:S02]  /*0c00*/  HADD2.F32 R181, -RZ, R123.reuse.H0_H0 ;  /* 0x2000007bffb57230 */ /* 0x108fe40000004100 */
[----:B------:R-:W-:Y:S02]  /*0c10*/  HADD2.F32 R183, -RZ, R123.H1_H1 ;  /* 0x3000007bffb77230 */ /* 0x000fe40000004100 */
[----:B------:R-:W-:Y:S02]  /*0c20*/  HADD2.F32 R177, -RZ, R122.H0_H0 ;  /* 0x2000007affb17230 */ /* 0x000fe40000004100 */
[--C-:B------:R-:W-:Y:S02]  /*0c30*/  HADD2.F32 R123, -RZ, R128.reuse.H0_H0 ;  /* 0x20000080ff7b7230 */ /* 0x100fe40000004100 */
[----:B------:R-:W-:-:S02]  /*0c40*/  HADD2.F32 R128, -RZ, R128.H1_H1 ;  /* 0x30000080ff807230 */ /* 0x000fc40000004100 */
[----:B------:R-:W-:Y:S01]  /*0c50*/  FADD.FTZ R177, R177, -UR5 ;  /* 0x80000005b1b17e21 */ /* 0x000fe20008010000 */
[----:B------:R-:W-:Y:S02]  /*0c60*/  HADD2.F32 R180, -RZ, R122.H1_H1 ;  /* 0x3000007affb47230 */ /* 0x000fe40000004100 */
[----:B------:R-:W-:Y:S01]  /*0c70*/  FADD.FTZ R128, R128, -UR5 ;  /* 0x8000000580807e21 */ /* 0x000fe20008010000 */
[--C-:B------:R-:W-:Y:S02]  /*0c80*/  HADD2.F32 R178, -RZ, R132.reuse.H0_H0 ;  /* 0x20000084ffb27230 */ /* 0x100fe40000004100 */
[----:B------:R-:W-:Y:S01]  /*0c90*/  FADD.FTZ R180, R180, -UR5 ;  /* 0x80000005b4b47e21 */ /* 0x000fe20008010000 */
[----:B------:R-:W-:Y:S02]  /*0ca0*/  HADD2.F32 R132, -RZ, R132.H1_H1 ;  /* 0x30000084ff847230 */ /* 0x000fe40000004100 */
[----:B------:R-:W-:Y:S01]  /*0cb0*/  FMUL.FTZ R221, R177, UR8 ;  /* 0x00000008b1dd7c20 */ /* 0x000fe20008410000 */
[----:B------:R-:W-:Y:S01]  /*0cc0*/  FMUL.FTZ R177, R128, UR8 ;  /* 0x0000000880b17c20 */ /* 0x000fe20008410000 */
[----:B------:R-:W-:Y:S01]  /*0cd0*/  FMUL.FTZ R223, R180, UR8 ;  /* 0x00000008b4df7c20 */ /* 0x000fe20008410000 */
[----:B------:R-:W-:-:S02]  /*0ce0*/  FADD.FTZ R175, R132, R175 ;  /* 0x000000af84af7221 */ /* 0x000fc40000010000 */
[-C--:B------:R-:W-:Y:S01]  /*0cf0*/  FFMA.FTZ R10, R177, R132.reuse, R10 ;  /* 0x00000084b10a7223 */ /* 0x080fe2000001000a */
[----:B-----5:R-:W-:Y:S02]  /*0d00*/  FMUL.FTZ R180, R89, R132 ;  /* 0x0000008459b47220 */ /* 0x020fe40000410000 */
[----:B------:R-:W2:Y:S01]  /*0d10*/  LDL.LU R132, [R1] ;  /* 0x0000000001847983 */ /* 0x000ea20000300800 */
[--C-:B------:R-:W-:Y:S02]  /*0d20*/  HADD2.F32 R172, -RZ, R120.reuse.H0_H0 ;  /* 0x20000078ffac7230 */ /* 0x100fe40000004100 */
[----:B------:R-:W-:Y:S02]  /*0d30*/  HADD2.F32 R173, -RZ, R120.H1_H1 ;  /* 0x30000078ffad7230 */ /* 0x000fe40000004100 */
[--C-:B------:R-:W-:Y:S02]  /*0d40*/  HADD2.F32 R176, -RZ, R121.reuse.H0_H0 ;  /* 0x20000079ffb07230 */ /* 0x100fe40000004100 */
[----:B------:R-:W-:-:S02]  /*0d50*/  HADD2.F32 R179, -RZ, R121.H1_H1 ;  /* 0x30000079ffb37230 */ /* 0x000fc40000004100 */
[----:B------:R-:W3:Y:S01]  /*0d60*/  @P0 LDC.64 R120, c[0x0][0x438] ;  /* 0x00010e00ff780b82 */ /* 0x000ee20000000a00 */
[----:B------:R-:W-:Y:S01]  /*0d70*/  FADD.FTZ R172, R172, -UR5 ;  /* 0x80000005acac7e21 */ /* 0x000fe20008010000 */
[--C-:B------:R-:W-:Y:S02]  /*0d80*/  HADD2.F32 R216, -RZ, R124.reuse.H0_H0 ;  /* 0x2000007cffd87230 */ /* 0x100fe40000004100 */
[----:B------:R-:W-:Y:S01]  /*0d90*/  FADD.FTZ R173, R173, -UR5 ;  /* 0x80000005adad7e21 */ /* 0x000fe20008010000 */
[----:B------:R-:W-:Y:S01]  /*0da0*/  FMUL.FTZ R172, R172, UR8 ;  /* 0x00000008acac7c20 */ /* 0x000fe20008410000 */
[----:B------:R-:W-:Y:S02]  /*0db0*/  HADD2.F32 R218, -RZ, R124.H1_H1 ;  /* 0x3000007cffda7230 */ /* 0x000fe40000004100 */
[----:B------:R-:W-:Y:S01]  /*0dc0*/  FADD.FTZ R176, R176, -UR5 ;  /* 0x80000005b0b07e21 */ /* 0x000fe20008010000 */
[----:B------:R-:W-:Y:S01]  /*0dd0*/  FADD.FTZ R33, R216, R33 ;  /* 0x00000021d8217221 */ /* 0x000fe20000010000 */
[----:B------:R-:W-:Y:S01]  /*0de0*/  FMUL.FTZ R173, R173, UR8 ;  /* 0x00000008adad7c20 */ /* 0x000fe20008410000 */
[-C--:B------:R-:W-:Y:S01]  /*0df0*/  FFMA.FTZ R0, R172, R216.reuse, R0 ;  /* 0x000000d8ac007223 */ /* 0x080fe20000010000 */
[----:B------:R-:W-:Y:S01]  /*0e00*/  FMUL.FTZ R216, R96, R216 ;  /* 0x000000d860d87220 */ /* 0x000fe20000410000 */
[----:B------:R-:W-:-:S02]  /*0e10*/  HADD2.F32 R220, -RZ, R125.H0_H0 ;  /* 0x2000007dffdc7230 */ /* 0x000fc40000004100 */
[----:B------:R-:W-:Y:S01]  /*0e20*/  FADD.FTZ R179, R179, -UR5 ;  /* 0x80000005b3b37e21 */ /* 0x000fe20008010000 */
[----:B------:R-:W-:Y:S01]  /*0e30*/  FADD.FTZ R34, R218, R34 ;  /* 0x00000022da227221 */ /* 0x000fe20000010000 */
[----:B------:R-:W-:Y:S01]  /*0e40*/  FMUL.FTZ R217, R176, UR8 ;  /* 0x00000008b0d97c20 */ /* 0x000fe20008410000 */
[-C--:B------:R-:W-:Y:S01]  /*0e50*/  FFMA.FTZ R2, R173, R218.reuse, R2 ;  /* 0x000000daad027223 */ /* 0x080fe20000010002 */
[----:B------:R-:W-:Y:S01]  /*0e60*/  FMUL.FTZ R218, R97, R218 ;  /* 0x000000da61da7220 */ /* 0x000fe20000410000 */
[----:B---3--:R-:W-:-:S04]  /*0e70*/  @P0 IMAD.WIDE.U32 R120, R158, 0x10, R120 ;  /* 0x000000109e780825 */ /* 0x008fc800078e0078 */
[----:B------:R-:W-:Y:S01]  /*0e80*/  FADD.FTZ R35, R220, R35 ;  /* 0x00000023dc237221 */ /* 0x000fe20000010000 */
[----:B------:R3:W5:Y:S01]  /*0e90*/  @P0 LDG.E.128 R112, desc[UR18][R120.64] ;  /* 0x0000001278700981 */ /* 0x000762000c1e1d00 */
[----:B------:R-:W-:Y:S02]  /*0ea0*/  HADD2.F32 R222, -RZ, R125.H1_H1 ;  /* 0x3000007dffde7230 */ /* 0x000fe40000004100 */
[----:B------:R-:W-:Y:S01]  /*0eb0*/  FMUL.FTZ R219, R179, UR8 ;  /* 0x00000008b3db7c20 */ /* 0x000fe20008410000 */
[-C--:B------:R-:W-:Y:S01]  /*0ec0*/  FFMA.FTZ R3, R217, R220.reuse, R3 ;  /* 0x000000dcd9037223 */ /* 0x080fe20000010003 */
[----:B------:R-:W-:Y:S01]  /*0ed0*/  FMUL.FTZ R220, R98, R220 ;  /* 0x000000dc62dc7220 */ /* 0x000fe20000410000 */
[----:B---3--:R-:W-:Y:S01]  /*0ee0*/  FADD.FTZ R121, RZ, R216 ;  /* 0x000000d8ff797221 */ /* 0x008fe20000010000 */
[----:B------:R-:W-:-:S03]  /*0ef0*/  HADD2.F32 R224, -RZ, R126.H0_H0 ;  /* 0x2000007effe07230 */ /* 0x000fc60000004100 */
[----:B------:R-:W-:Y:S01]  /*0f00*/  FADD.FTZ R121, R218, R121 ;  /* 0x00000079da797221 */ /* 0x000fe20000010000 */
[----:B------:R-:W-:Y:S01]  /*0f10*/  FADD.FTZ R152, R222, R152 ;  /* 0x00000098de987221 */ /* 0x000fe20000010000 */
[-C--:B------:R-:W-:Y:S01]  /*0f20*/  FFMA.FTZ R4, R219, R222.reuse, R4 ;  /* 0x000000dedb047223 */ /* 0x080fe20000010004 */
[----:B------:R-:W-:Y:S01]  /*0f30*/  FMUL.FTZ R222, R99, R222 ;  /* 0x000000de63de7220 */ /* 0x000fe20000410000 */
[----:B------:R-:W-:Y:S01]  /*0f40*/  FADD.FTZ R121, R220, R121 ;  /* 0x00000079dc797221 */ /* 0x000fe20000010000 */
[--C-:B------:R-:W-:Y:S02]  /*0f50*/  HADD2.F32 R228, -RZ, R127.reuse.H0_H0 ;  /* 0x2000007fffe47230 */ /* 0x100fe40000004100 */
[----:B------:R-:W-:Y:S02]  /*0f60*/  HADD2.F32 R229, -RZ, R127.H1_H1 ;  /* 0x3000007fffe57230 */ /* 0x000fe40000004100 */
[----:B------:R-:W-:Y:S01]  /*0f70*/  FADD.FTZ R181, R181, -UR5 ;  /* 0x80000005b5b57e21 */ /* 0x000fe20008010000 */
[----:B------:R-:W-:-:S02]  /*0f80*/  HADD2.F32 R226, -RZ, R126.H1_H1 ;  /* 0x3000007effe27230 */ /* 0x000fc40000004100 */
[----:B------:R-:W-:Y:S01]  /*0f90*/  FADD.FTZ R153, R224, R153 ;  /* 0x00000099e0997221 */ /* 0x000fe20000010000 */
[----:B------:R-:W-:Y:S02]  /*0fa0*/  HADD2.F32 R127, -RZ, R136.H0_H0 ;  /* 0x20000088ff7f7230 */ /* 0x000fe40000004100 */
[-C--:B------:R-:W-:Y:S01]  /*0fb0*/  FFMA.FTZ R5, R221, R224.reuse, R5 ;  /* 0x000000e0dd057223 */ /* 0x080fe20000010005 */
[----:B------:R-:W-:Y:S02]  /*0fc0*/  @P1 HADD2.F32 R159, -RZ, R159.H0_H0 ;  /* 0x2000009fff9f1230 */ /* 0x000fe40000004100 */
[----:B------:R-:W-:Y:S01]  /*0fd0*/  FMUL.FTZ R224, R92, R224 ;  /* 0x000000e05ce07220 */ /* 0x000fe20000410000 */
[----:B------:R-:W-:Y:S01]  /*0fe0*/  FADD.FTZ R121, R222, R121 ;  /* 0x00000079de797221 */ /* 0x000fe20000010000 */
[----:B------:R-:W-:Y:S01]  /*0ff0*/  FADD.FTZ R183, R183, -UR5 ;  /* 0x80000005b7b77e21 */ /* 0x000fe20008010000 */
[----:B------:R-:W-:Y:S01]  /*1000*/  FADD.FTZ R154, R226, R154 ;  /* 0x0000009ae29a7221 */ /* 0x000fe20000010000 */
[----:B------:R-:W-:Y:S01]  /*1010*/  FMUL.FTZ R225, R181, UR8 ;  /* 0x00000008b5e17c20 */ /* 0x000fe20008410000 */
[-C--:B------:R-:W-:Y:S01]  /*1020*/  FFMA.FTZ R6, R223, R226.reuse, R6 ;  /* 0x000000e2df067223 */ /* 0x080fe20000010006 */
[----:B------:R-:W-:Y:S01]  /*1030*/  FADD.FTZ R127, R127, -UR5 ;  /* 0x800000057f7f7e21 */ /* 0x000fe20008010000 */
[----:B------:R-:W-:Y:S01]  /*1040*/  @P1 R2UR UR4, R159 ;  /* 0x000000009f0412ca */ /* 0x000fe200000e0000 */
[----:B------:R-:W-:Y:S01]  /*1050*/  FMUL.FTZ R226, R93, R226 ;  /* 0x000000e25de27220 */ /* 0x000fe20000410000 */
[----:B------:R-:W-:Y:S01]  /*1060*/  FADD.FTZ R121, R224, R121 ;  /* 0x00000079e0797221 */ /* 0x000fe20000010000 */
[----:B------:R-:W-:-:S02]  /*1070*/  HADD2.F32 R159, -RZ, R129.H0_H0 ;  /* 0x20000081ff9f7230 */ /* 0x000fc40000004100 */
[----:B------:R-:W-:Y:S02]  /*1080*/  HADD2.F32 R166, -RZ, R129.H1_H1 ;  /* 0x30000081ffa67230 */ /* 0x000fe40000004100 */
[----:B------:R-:W-:Y:S01]  /*1090*/  FADD.FTZ R155, R228, R155 ;  /* 0x0000009be49b7221 */ /* 0x000fe20000010000 */
[----:B------:R-:W-:Y:S02]  /*10a0*/  HADD2.F32 R120, -RZ, R140.H0_H0 ;  /* 0x2000008cff787230 */ /* 0x000fe40000004100 */
[----:B------:R-:W-:Y:S01]  /*10b0*/  FMUL.FTZ R227, R183, UR8 ;  /* 0x00000008b7e37c20 */ /* 0x000fe20008410000 */
[--C-:B------:R-:W-:Y:S02]  /*10c0*/  HADD2.F32 R129, -RZ, R144.reuse.H0_H0 ;  /* 0x20000090ff817230 */ /* 0x100fe40000004100 */
[-C--:B------:R-:W-:Y:S01]  /*10d0*/  FFMA.FTZ R7, R225, R228.reuse, R7 ;  /* 0x000000e4e1077223 */ /* 0x080fe20000010007 */
[----:B------:R-:W-:Y:S02]  /*10e0*/  HADD2.F32 R122, -RZ, R144.H1_H1 ;  /* 0x30000090ff7a7230 */ /* 0x000fe40000004100 */
[----:B------:R-:W-:Y:S01]  /*10f0*/  FADD.FTZ R123, R123, -UR5 ;  /* 0x800000057b7b7e21 */ /* 0x000fe20008010000 */
[----:B------:R-:W-:Y:S01]  /*1100*/  FMUL.FTZ R144, R127, UR8 ;  /* 0x000000087f907c20 */ /* 0x000fe20008410000 */
[----:B------:R-:W-:Y:S01]  /*1110*/  FMUL.FTZ R228, R94, R228 ;  /* 0x000000e45ee47220 */ /* 0x000fe20000410000 */
[----:B------:R-:W-:Y:S01]  /*1120*/  FADD.FTZ R121, R226, R121 ;  /* 0x00000079e2797221 */ /* 0x000fe20000010000 */
[----:B------:R-:W-:-:S02]  /*1130*/  HADD2.F32 R125, -RZ, R145.H0_H0 ;  /* 0x20000091ff7d7230 */ /* 0x000fc40000004100 */
[----:B------:R-:W-:Y:S01]  /*1140*/  FADD.FTZ R156, R229, R156 ;  /* 0x0000009ce59c7221 */ /* 0x000fe20000010000 */
[----:B------:R-:W-:Y:S02]  /*1150*/  HADD2.F32 R126, -RZ, R145.H1_H1 ;  /* 0x30000091ff7e7230 */ /* 0x000fe40000004100 */
[-C--:B------:R-:W-:Y:S01]  /*1160*/  FFMA.FTZ R8, R227, R229.reuse, R8 ;  /* 0x000000e5e3087223 */ /* 0x080fe20000010008 */
[----:B------:R-:W-:Y:S01]  /*1170*/  FMUL.FTZ R176, R123, UR8 ;  /* 0x000000087bb07c20 */ /* 0x000fe20008410000 */
[----:B------:R-:W-:Y:S01]  /*1180*/  FADD.FTZ R198, R120, R198 ;  /* 0x000000c678c67221 */ /* 0x000fe20000010000 */
[-C--:B------:R-:W-:Y:S01]  /*1190*/  FFMA.FTZ R17, R144, R120.reuse, R17 ;  /* 0x0000007890117223 */ /* 0x080fe20000010011 */
[----:B------:R-:W-:Y:S01]  /*11a0*/  FMUL.FTZ R145, R80, R120 ;  /* 0x0000007850917220 */ /* 0x000fe20000410000 */
[----:B------:R-:W-:Y:S01]  /*11b0*/  FMUL.FTZ R229, R95, R229 ;  /* 0x000000e55fe57220 */ /* 0x000fe20000410000 */
[----:B------:R-:W-:Y:S01]  /*11c0*/  FFMA.FTZ R120, R172, R216, RZ ;  /* 0x000000d8ac787223 */ /* 0x000fe200000100ff */
[----:B------:R-:W-:Y:S01]  /*11d0*/  FADD.FTZ R128, R228, R121 ;  /* 0x00000079e4807221 */ /* 0x000fe20000010000 */
[----:B------:R-:W-:Y:S01]  /*11e0*/  FADD.FTZ R159, R159, -UR5 ;  /* 0x800000059f9f7e21 */ /* 0x000fe20008010000 */
[----:B------:R-:W-:Y:S01]  /*11f0*/  FADD.FTZ R174, R178, R174 ;  /* 0x000000aeb2ae7221 */ /* 0x000fe20000010000 */
[-C--:B------:R-:W-:Y:S01]  /*1200*/  FFMA.FTZ R9, R176, R178.reuse, R9 ;  /* 0x000000b2b0097223 */ /* 0x080fe20000010009 */
[----:B------:R-:W-:Y:S01]  /*1210*/  FMUL.FTZ R178, R88, R178 ;  /* 0x000000b258b27220 */ /* 0x000fe20000410000 */
[----:B------:R-:W-:Y:S01]  /*1220*/  FFMA.FTZ R120, R173, R218, R120 ;  /* 0x000000daad787223 */ /* 0x000fe20000010078 */
[----:B------:R-:W-:Y:S01]  /*1230*/  FADD.FTZ R121, R229, R128 ;  /* 0x00000080e5797221 */ /* 0x000fe20000010000 */
[----:B0-----:R-:W-:-:S04]  /*1240*/  @P0 IMAD.WIDE.U32 R162, R167, 0x10, R162 ;  /* 0x00000010a7a20825 */ /* 0x001fc800078e00a2 */
[----:B------:R-:W-:Y:S01]  /*1250*/  FMUL.FTZ R179, R159, UR8 ;  /* 0x000000089fb37c20 */ /* 0x000fe20008410000 */
[----:B------:R-:W-:Y:S01]  /*1260*/  FFMA.FTZ R120, R217, R220, R120 ;  /* 0x000000dcd9787223 */ /* 0x000fe20000010078 */
[----:B------:R-:W-:Y:S02]  /*1270*/  HADD2.F32 R167, -RZ, R130.H0_H0 ;  /* 0x20000082ffa77230 */ /* 0x000fe40000004100 */
[--C-:B------:R-:W-:Y:S02]  /*1280*/  HADD2.F32 R182, -RZ, R133.reuse.H0_H0 ;  /* 0x20000085ffb67230 */ /* 0x100fe40000004100 */
[----:B------:R-:W-:Y:S01]  /*1290*/  FADD.FTZ R121, R178, R121 ;  /* 0x00000079b2797221 */ /* 0x000fe20000010000 */
[----:B------:R-:W-:Y:S02]  /*12a0*/  HADD2.F32 R133, -RZ, R133.H1_H1 ;  /* 0x30000085ff857230 */ /* 0x000fe40000004100 */
[----:B------:R-:W-:Y:S01]  /*12b0*/  FADD.FTZ R167, R167, -UR5 ;  /* 0x80000005a7a77e21 */ /* 0x000fe20008010000 */
[----:B------:R-:W-:Y:S01]  /*12c0*/  FFMA.FTZ R120, R219, R222, R120 ;  /* 0x000000dedb787223 */ /* 0x000fe20000010078 */
[----:B------:R-:W-:Y:S01]  /*12d0*/  FADD.FTZ R192, R182, R192 ;  /* 0x000000c0b6c07221 */ /* 0x000fe20000010000 */
[-C--:B------:R-:W-:Y:S01]  /*12e0*/  FFMA.FTZ R11, R179, R182.reuse, R11 ;  /* 0x000000b6b30b7223 */ /* 0x080fe2000001000b */
[----:B------:R-:W-:Y:S01]  /*12f0*/  FMUL.FTZ R182, R90, R182 ;  /* 0x000000b65ab67220 */ /* 0x000fe20000410000 */
[----:B------:R-:W-:Y:S01]  /*1300*/  FADD.FTZ R121, R180, R121 ;  /* 0x00000079b4797221 */ /* 0x000fe20000010000 */
[----:B------:R-:W-:-:S02]  /*1310*/  HADD2.F32 R170, -RZ, R131.H0_H0 ;  /* 0x20000083ffaa7230 */ /* 0x000fc40000004100 */
[----:B------:R-:W-:Y:S01]  /*1320*/  FMUL.FTZ R183, R167, UR8 ;  /* 0x00000008a7b77c20 */ /* 0x000fe20008410000 */
[----:B------:R-:W-:Y:S02]  /*1330*/  HADD2.F32 R186, -RZ, R134.H0_H0 ;  /* 0x20000086ffba7230 */ /* 0x000fe40000004100 */
[----:B------:R-:W-:Y:S01]  /*1340*/  FMUL.FTZ R184, R91, R133 ;  /* 0x000000855bb87220 */ /* 0x000fe20000410000 */
[----:B-1----:R-:W-:-:S04]  /*1350*/  @P0 IMAD.WIDE.U32 R160, R165, 0x10, R160 ;  /* 0x00000010a5a00825 */ /* 0x002fc800078e00a0 */
[----:B------:R-:W-:Y:S01]  /*1360*/  FFMA.FTZ R120, R221, R224, R120 ;  /* 0x000000e0dd787223 */ /* 0x000fe20000010078 */
[----:B------:R-:W0:Y:S01]  /*1370*/  @P0 LDC.64 R164, c[0x0][0x438] ;  /* 0x00010e00ffa40b82 */ /* 0x000e220000000a00 */
[----:B------:R-:W-:Y:S01]  /*1380*/  FADD.FTZ R121, R182, R121 ;  /* 0x00000079b6797221 */ /* 0x000fe20000010000 */
[----:B------:R-:W-:Y:S02]  /*1390*/  HADD2.F32 R134, -RZ, R134.H1_H1 ;  /* 0x30000086ff867230 */ /* 0x000fe40000004100 */
[----:B------:R-:W-:Y:S01]  /*13a0*/  FADD.FTZ R170, R170, -UR5 ;  /* 0x80000005aaaa7e21 */ /* 0x000fe20008010000 */
[----:B------:R-:W-:Y:S01]  /*13b0*/  FADD.FTZ R194, R186, R194 ;  /* 0x000000c2bac27221 */ /* 0x000fe20000010000 */
[-C--:B------:R-:W-:Y:S01]  /*13c0*/  FFMA.FTZ R13, R183, R186.reuse, R13 ;  /* 0x000000bab70d7223 */ /* 0x080fe2000001000d */
[----:B------:R-:W-:Y:S01]  /*13d0*/  FMUL.FTZ R186, R84, R186 ;  /* 0x000000ba54ba7220 */ /* 0x000fe20000410000 */
[----:B------:R-:W-:Y:S01]  /*13e0*/  FFMA.FTZ R120, R223, R226, R120 ;  /* 0x000000e2df787223 */ /* 0x000fe20000010078 */
[----:B------:R-:W-:Y:S01]  /*13f0*/  FADD.FTZ R121, R184, R121 ;  /* 0x00000079b8797221 */ /* 0x000fe20000010000 */
[----:B------:R-:W-:-:S02]  /*1400*/  HADD2.F32 R189, -RZ, R135.H0_H0 ;  /* 0x20000087ffbd7230 */ /* 0x000fc40000004100 */
[----:B------:R-:W-:Y:S01]  /*1410*/  FMUL.FTZ R187, R170, UR8 ;  /* 0x00000008aabb7c20 */ /* 0x000fe20008410000 */
[----:B------:R-:W-:Y:S01]  /*1420*/  FMUL.FTZ R188, R85, R134 ;  /* 0x0000008655bc7220 */ /* 0x000fe20000410000 */
[----:B------:R-:W-:Y:S01]  /*1430*/  FFMA.FTZ R120, R225, R228, R120 ;  /* 0x000000e4e1787223 */ /* 0x000fe20000010078 */
[----:B------:R-:W-:Y:S01]  /*1440*/  FADD.FTZ R123, R186, R121 ;  /* 0x00000079ba7b7221 */ /* 0x000fe20000010000 */
[----:B------:R-:W-:Y:S02]  /*1450*/  HADD2.F32 R135, -RZ, R135.H1_H1 ;  /* 0x30000087ff877230 */ /* 0x000fe40000004100 */
[----:B------:R-:W-:Y:S01]  /*1460*/  FADD.FTZ R196, R189, R196 ;  /* 0x000000c4bdc47221 */ /* 0x000fe20000010000 */
[-C--:B------:R-:W-:Y:S01]  /*1470*/  FFMA.FTZ R15, R187, R189.reuse, R15 ;  /* 0x000000bdbb0f7223 */ /* 0x080fe2000001000f */
[----:B------:R-:W-:Y:S02]  /*1480*/  HADD2.F32 R168, -RZ, R130.H1_H1 ;  /* 0x30000082ffa87230 */ /* 0x000fe40000004100 */
[----:B------:R-:W-:Y:S01]  /*1490*/  FMUL.FTZ R189, R86, R189 ;  /* 0x000000bd56bd7220 */ /* 0x000fe20000410000 */
[----:B------:R-:W-:Y:S01]  /*14a0*/  FFMA.FTZ R121, R227, R229, R120 ;  /* 0x000000e5e3797223 */ /* 0x000fe20000010078 */
[----:B------:R-:W-:Y:S01]  /*14b0*/  FADD.FTZ R128, R188, R123 ;  /* 0x0000007bbc807221 */ /* 0x000fe20000010000 */
[----:B------:R-:W-:Y:S01]  /*14c0*/  HADD2.F32 R130, -RZ, R137.H0_H0 ;  /* 0x20000089ff827230 */ /* 0x000fe20000004100 */
[----:B------:R1:W5:Y:S01]  /*14d0*/  @P0 LDG.E.128 R104, desc[UR18][R160.64] ;  /* 0x00000012a0680981 */ /* 0x000362000c1e1d00 */
[----:B------:R-:W-:Y:S01]  /*14e0*/  FMUL.FTZ R191, R87, R135 ;  /* 0x0000008757bf7220 */ /* 0x000fe20000410000 */
[----:B------:R-:W-:Y:S01]  /*14f0*/  FFMA.FTZ R120, R176, R178, R121 ;  /* 0x000000b2b0787223 */ /* 0x000fe20000010079 */
[----:B------:R-:W-:Y:S01]  /*1500*/  FADD.FTZ R128, R189, R128 ;  /* 0x00000080bd807221 */ /* 0x000fe20000010000 */
[----:B------:R-:W-:Y:S01]  /*1510*/  FADD.FTZ R168, R168, -UR5 ;  /* 0x80000005a8a87e21 */ /* 0x000fe20008010000 */
[----:B------:R-:W-:-:S02]  /*1520*/  HADD2.F32 R140, -RZ, R140.H1_H1 ;  /* 0x3000008cff8c7230 */ /* 0x000fc40000004100 */
[----:B------:R-:W-:Y:S01]  /*1530*/  FADD.FTZ R130, R130, -UR5 ;  /* 0x8000000582827e21 */ /* 0x000fe20008010000 */
[----:B------:R-:W-:Y:S01]  /*1540*/  FADD.FTZ R166, R166, -UR5 ;  /* 0x80000005a6a67e21 */ /* 0x000fe20008010000 */
[----:B------:R-:W-:Y:S01]  /*1550*/  HADD2.F32 R171, -RZ, R131.H1_H1 ;  /* 0x30000083ffab7230 */ /* 0x000fe20000004100 */
[----:B------:R3:W5:Y:S01]  /*1560*/  @P0 LDG.E.128 R108, desc[UR18][R162.64] ;  /* 0x00000012a26c0981 */ /* 0x000762000c1e1d00 */
[----:B-1----:R-:W-:Y:S02]  /*1570*/  HADD2.F32 R160, -RZ, R139.H0_H0 ;  /* 0x2000008bffa07230 */ /* 0x002fe40000004100 */
[----:B------:R-:W-:Y:S01]  /*1580*/  FFMA.FTZ R120, R177, R180, R120 ;  /* 0x000000b4b1787223 */ /* 0x000fe20000010078 */
[----:B------:R-:W-:Y:S01]  /*1590*/  FADD.FTZ R128, R191, R128 ;  /* 0x00000080bf807221 */ /* 0x000fe20000010000 */
[----:B------:R-:W-:Y:S01]  /*15a0*/  FMUL.FTZ R185, R168, UR8 ;  /* 0x00000008a8b97c20 */ /* 0x000fe20008410000 */
[----:B------:R-:W-:Y:S02]  /*15b0*/  HADD2.F32 R131, -RZ, R138.H0_H0 ;  /* 0x2000008aff837230 */ /* 0x000fe40000004100 */
[----:B------:R-:W-:Y:S01]  /*15c0*/  FADD.FTZ R168, R160, -UR5 ;  /* 0x80000005a0a87e21 */ /* 0x000fe20008010000 */
[----:B------:R-:W-:-:S02]  /*15d0*/  HADD2.F32 R161, -RZ, R141.H0_H0 ;  /* 0x2000008dffa17230 */ /* 0x000fc40000004100 */
[----:B------:R-:W-:Y:S01]  /*15e0*/  FMUL.FTZ R160, R130, UR8 ;  /* 0x0000000882a07c20 */ /* 0x000fe20008410000 */
[----:B0-----:R-:W-:-:S04]  /*15f0*/  @P0 IMAD.WIDE.U32 R164, R157, 0x10, R164 ;  /* 0x000000109da40825 */ /* 0x001fc800078e00a4 */
[----:B------:R-:W-:Y:S01]  /*1600*/  FMUL.FTZ R181, R166, UR8 ;  /* 0x00000008a6b57c20 */ /* 0x000fe20008410000 */
[----:B------:R-:W-:Y:S01]  /*1610*/  FMUL.FTZ R159, R81, R140 ;  /* 0x0000008c519f7220 */ /* 0x000fe20000410000 */
[----:B------:R-:W-:Y:S01]  /*1620*/  FFMA.FTZ R120, R179, R182, R120 ;  /* 0x000000b6b3787223 */ /* 0x000fe20000010078 */
        /* <DEDUP_REMOVED lines=8> */
[----:B------:R0:W5:Y:S01]  /*16b0*/  @P0 LDG.E.128 R100, desc[UR18][R164.64] ;  /* 0x00000012a4640981 */ /* 0x000162000c1e1d00 */
[----:B---3--:R-:W-:Y:S01]  /*16c0*/  FMUL.FTZ R163, R83, R141 ;  /* 0x0000008d53a37220 */ /* 0x008fe20000410000 */
[----:B------:R-:W-:Y:S01]  /*16d0*/  FFMA.FTZ R120, R183, R186, R120 ;  /* 0x000000bab7787223 */ /* 0x000fe20000010078 */
[----:B------:R-:W-:Y:S01]  /*16e0*/  FADD.FTZ R128, R161, R128 ;  /* 0x00000080a1807221 */ /* 0x000fe20000010000 */
[----:B------:R-:W-:-:S02]  /*16f0*/  HADD2.F32 R121, -RZ, R148.H0_H0 ;  /* 0x20000094ff797230 */ /* 0x000fc40000004100 */
[--C-:B0-----:R-:W-:Y:S02]  /*1700*/  HADD2.F32 R165, -RZ, R142.reuse.H0_H0 ;  /* 0x2000008effa57230 */ /* 0x101fe40000004100 */
[----:B------:R-:W-:Y:S01]  /*1710*/  FMUL.FTZ R164, R131, UR8 ;  /* 0x0000000883a47c20 */ /* 0x000fe20008410000 */
        /* <DEDUP_REMOVED lines=9> */
[----:B------:R-:W-:Y:S02]  /*17b0*/  HADD2.F32 R136, -RZ, R136.H1_H1 ;  /* 0x30000088ff887230 */ /* 0x000fe40000004100 */
[----:B------:R-:W-:Y:S01]  /*17c0*/  FADD.FTZ R128, R121, -UR5 ;  /* 0x8000000579807e21 */ /* 0x000fe20008010000 */
[----:B------:R-:W-:Y:S01]  /*17d0*/  FMUL.FTZ R190, R171, UR8 ;  /* 0x00000008abbe7c20 */ /* 0x000fe20008410000 */
[----:B------:R-:W-:Y:S01]  /*17e0*/  FMUL.FTZ R167, R77, R142 ;  /* 0x0000008e4da77220 */ /* 0x000fe20000410000 */
[----:B------:R-:W-:Y:S01]  /*17f0*/  FFMA.FTZ R121, R187, R189, R120 ;  /* 0x000000bdbb797223 */ /* 0x000fe20000010078 */
[----:B------:R-:W-:Y:S01]  /*1800*/  FADD.FTZ R130, R165, R130 ;  /* 0x00000082a5827221 */ /* 0x000fe20000010000 */
[----:B------:R-:W-:Y:S02]  /*1810*/  HADD2.F32 R143, -RZ, R143.H1_H1 ;  /* 0x3000008fff8f7230 */ /* 0x000fe40000004100 */
[----:B------:R-:W-:Y:S01]  /*1820*/  FADD.FTZ R252, R169, R252 ;  /* 0x000000fca9fc7221 */ /* 0x000fe20000010000 */
[-C--:B------:R-:W-:Y:S01]  /*1830*/  FFMA.FTZ R23, R168, R169.reuse, R23 ;  /* 0x000000a9a8177223 */ /* 0x080fe20000010017 */
[----:B------:R-:W-:Y:S01]  /*1840*/  FADD.FTZ R136, R136, -UR5 ;  /* 0x8000000588887e21 */ /* 0x000fe20008010000 */
[----:B------:R-:W-:Y:S01]  /*1850*/  FMUL.FTZ R169, R78, R169 ;  /* 0x000000a94ea97220 */ /* 0x000fe20000410000 */
[----:B------:R-:W-:Y:S01]  /*1860*/  FFMA.FTZ R121, R190, R191, R121 ;  /* 0x000000bfbe797223 */ /* 0x000fe20000010079 */
[----:B------:R-:W-:Y:S01]  /*1870*/  FADD.FTZ R130, R167, R130 ;  /* 0x00000082a7827221 */ /* 0x000fe20000010000 */
[----:B------:R-:W-:-:S02]  /*1880*/  HADD2.F32 R137, -RZ, R137.H1_H1 ;  /* 0x30000089ff897230 */ /* 0x000fc40000004100 */
[----:B------:R-:W-:Y:S01]  /*1890*/  FMUL.FTZ R128, R128, UR8 ;  /* 0x0000000880807c20 */ /* 0x000fe20008410000 */
[--C-:B------:R-:W-:Y:S02]  /*18a0*/  HADD2.F32 R124, -RZ, R146.reuse.H0_H0 ;  /* 0x20000092ff7c7230 */ /* 0x100fe40000004100 */
[----:B------:R-:W-:Y:S01]  /*18b0*/  FMUL.FTZ R171, R79, R143 ;  /* 0x0000008f4fab7220 */ /* 0x000fe20000410000 */
[----:B------:R-:W-:Y:S02]  /*18c0*/  HADD2.F32 R235, -RZ, R146.H1_H1 ;  /* 0x30000092ffeb7230 */ /* 0x000fe40000004100 */
[----:B------:R-:W-:Y:S01]  /*18d0*/  FMUL.FTZ R146, R136, UR8 ;  /* 0x0000000888927c20 */ /* 0x000fe20008410000 */
[----:B------:R-:W-:Y:S01]  /*18e0*/  FFMA.FTZ R121, R144, R145, R121 ;  /* 0x0000009190797223 */ /* 0x000fe20000010079 */
[----:B------:R-:W-:Y:S01]  /*18f0*/  FADD.FTZ R130, R169, R130 ;  /* 0x00000082a9827221 */ /* 0x000fe20000010000 */
[----:B------:R-:W-:Y:S01]  /*1900*/  FADD.FTZ R238, R129, R238 ;  /* 0x000000ee81ee7221 */ /* 0x000fe20000010000 */
[-C--:B------:R-:W-:Y:S01]  /*1910*/  FFMA.FTZ R25, R128, R129.reuse, R25 ;  /* 0x0000008180197223 */ /* 0x080fe20000010019 */
[----:B------:R-:W-:Y:S01]  /*1920*/  FADD.FTZ R137, R137, -UR5 ;  /* 0x8000000589897e21 */ /* 0x000fe20008010000 */
[----:B------:R-:W-:Y:S01]  /*1930*/  FMUL.FTZ R129, R72, R129 ;  /* 0x0000008148817220 */ /* 0x000fe20000410000 */
[----:B------:R-:W-:Y:S01]  /*1940*/  FFMA.FTZ R121, R146, R159, R121 ;  /* 0x0000009f92797223 */ /* 0x000fe20000010079 */
[----:B------:R-:W-:Y:S01]  /*1950*/  FADD.FTZ R130, R171, R130 ;  /* 0x00000082ab827221 */ /* 0x000fe20000010000 */
[----:B------:R-:W-:Y:S01]  /*1960*/  FMUL.FTZ R162, R137, UR8 ;  /* 0x0000000889a27c20 */ /* 0x000fe20008410000 */
[----:B------:R-:W-:-:S02]  /*1970*/  HADD2.F32 R138, -RZ, R138.H1_H1 ;  /* 0x3000008aff8a7230 */ /* 0x000fc40000004100 */
[----:B------:R-:W-:Y:S01]  /*1980*/  FFMA.FTZ R121, R160, R161, R121 ;  /* 0x000000a1a0797223 */ /* 0x000fe20000010079 */
[----:B------:R-:W-:Y:S01]  /*1990*/  FADD.FTZ R123, R129, R130 ;  /* 0x00000082817b7221 */ /* 0x000fe20000010000 */
[----:B------:R-:W-:Y:S01]  /*19a0*/  FMUL.FTZ R130, R73, R122 ;  /* 0x0000007a49827220 */ /* 0x000fe20000410000 */
[----:B------:R-:W-:Y:S01]  /*19b0*/  FMUL.FTZ R131, R74, R125 ;  /* 0x0000007d4a837220 */ /* 0x000fe20000410000 */
[----:B------:R-:W-:Y:S01]  /*19c0*/  FFMA.FTZ R121, R162, R163, R121 ;  /* 0x000000a3a2797223 */ /* 0x000fe20000010079 */
[----:B------:R-:W-:Y:S01]  /*19d0*/  FADD.FTZ R138, R138, -UR5 ;  /* 0x800000058a8a7e21 */ /* 0x000fe20008010000 */
[----:B------:R-:W-:Y:S01]  /*19e0*/  FADD.FTZ R120, R123, R130 ;  /* 0x000000827b787221 */ /* 0x000fe20000010000 */
[----:B------:R-:W-:Y:S02]  /*19f0*/  HADD2.F32 R139, -RZ, R139.H1_H1 ;  /* 0x3000008bff8b7230 */ /* 0x000fe40000004100 */
[----:B------:R-:W-:Y:S01]  /*1a00*/  FFMA.FTZ R123, R164, R165, R121 ;  /* 0x000000a5a47b7223 */ /* 0x000fe20000010079 */
[----:B------:R-:W-:Y:S01]  /*1a10*/  FMUL.FTZ R166, R138, UR8 ;  /* 0x000000088aa67c20 */ /* 0x000fe20008410000 */
[----:B------:R-:W-:Y:S01]  /*1a20*/  FADD.FTZ R121, R120, R131 ;  /* 0x0000008378797221 */ /* 0x000fe20000010000 */
[----:B------:R-:W-:Y:S01]  /*1a30*/  FADD.FTZ R193, R133, R193 ;  /* 0x000000c185c17221 */ /* 0x000fe20000010000 */
[----:B------:R-:W-:Y:S01]  /*1a40*/  FFMA.FTZ R12, R181, R133, R12 ;  /* 0x00000085b50c7223 */ /* 0x000fe2000001000c */
[----:B------:R-:W-:Y:S01]  /*1a50*/  FMUL.FTZ R133, R68, R124 ;  /* 0x0000007c44857220 */ /* 0x000fe20000410000 */
[----:B------:R-:W-:Y:S01]  /*1a60*/  FADD.FTZ R139, R139, -UR5 ;  /* 0x800000058b8b7e21 */ /* 0x000fe20008010000 */
[----:B------:R-:W-:Y:S01]  /*1a70*/  FFMA.FTZ R123, R166, R167, R123 ;  /* 0x000000a7a67b7223 */ /* 0x000fe2000001007b */
[----:B------:R-:W-:Y:S01]  /*1a80*/  FADD.FTZ R195, R134, R195 ;  /* 0x000000c386c37221 */ /* 0x000fe20000010000 */
[----:B------:R-:W-:Y:S01]  /*1a90*/  FFMA.FTZ R14, R185, R134, R14 ;  /* 0x00000086b90e7223 */ /* 0x000fe2000001000e */
[----:B------:R-:W-:-:S02]  /*1aa0*/  HADD2.F32 R136, -RZ, R148.H1_H1 ;  /* 0x30000094ff887230 */ /* 0x000fc40000004100 */
[----:B------:R-:W-:Y:S01]  /*1ab0*/  FMUL.FTZ R134, R69, R235 ;  /* 0x000000eb45867220 */ /* 0x000fe20000410000 */
[----:B------:R-:W-:Y:S01]  /*1ac0*/  FMUL.FTZ R170, R139, UR8 ;  /* 0x000000088baa7c20 */ /* 0x000fe20008410000 */
[----:B------:R-:W-:Y:S01]  /*1ad0*/  FFMA.FTZ R123, R168, R169, R123 ;  /* 0x000000a9a87b7223 */ /* 0x000fe2000001007b */
[----:B------:R-:W-:Y:S01]  /*1ae0*/  FADD.FTZ R197, R135, R197 ;  /* 0x000000c587c57221 */ /* 0x000fe20000010000 */
[----:B------:R-:W-:Y:S01]  /*1af0*/  FFMA.FTZ R16, R190, R135, R16 ;  /* 0x00000087be107223 */ /* 0x000fe20000010010 */
[--C-:B------:R-:W-:Y:S02]  /*1b00*/  HADD2.F32 R138, -RZ, R149.reuse.H0_H0 ;  /* 0x20000095ff8a7230 */ /* 0x100fe40000004100 */
[----:B------:R-:W-:Y:S01]  /*1b10*/  FADD.FTZ R136, R136, -UR5 ;  /* 0x8000000588887e21 */ /* 0x000fe20008010000 */
[----:B------:R-:W-:Y:S01]  /*1b20*/  FFMA.FTZ R123, R170, R171, R123 ;  /* 0x000000abaa7b7223 */ /* 0x000fe2000001007b */
[----:B------:R-:W-:Y:S02]  /*1b30*/  HADD2.F32 R139, -RZ, R149.H1_H1 ;  /* 0x30000095ff8b7230 */ /* 0x000fe40000004100 */
[----:B------:R-:W-:Y:S01]  /*1b40*/  FADD.FTZ R138, R138, -UR5 ;  /* 0x800000058a8a7e21 */ /* 0x000fe20008010000 */
[----:B------:R-:W-:Y:S01]  /*1b50*/  FMUL.FTZ R136, R136, UR8 ;  /* 0x0000000888887c20 */ /* 0x000fe20008410000 */
[----:B------:R-:W-:Y:S01]  /*1b60*/  FFMA.FTZ R123, R128, R129, R123 ;  /* 0x00000081807b7223 */ /* 0x000fe2000001007b */
[----:B------:R-:W-:Y:S01]  /*1b70*/  FADD.FTZ R199, R140, R199 ;  /* 0x000000c78cc77221 */ /* 0x000fe20000010000 */
[----:B------:R-:W-:Y:S01]  /*1b80*/  FFMA.FTZ R18, R146, R140, R18 ;  /* 0x0000008c92127223 */ /* 0x000fe20000010012 */
[----:B------:R-:W-:-:S02]  /*1b90*/  HADD2.F32 R140, -RZ, R150.H0_H0 ;  /* 0x20000096ff8c7230 */ /* 0x000fc40000004100 */
[----:B------:R-:W-:Y:S01]  /*1ba0*/  FADD.FTZ R139, R139, -UR5 ;  /* 0x800000058b8b7e21 */ /* 0x000fe20008010000 */
[----:B------:R-:W-:Y:S01]  /*1bb0*/  FMUL.FTZ R138, R138, UR8 ;  /* 0x000000088a8a7c20 */ /* 0x000fe20008410000 */
[----:B------:R-:W-:Y:S01]  /*1bc0*/  FFMA.FTZ R123, R136, R130, R123 ;  /* 0x00000082887b7223 */ /* 0x000fe2000001007b */
[----:B------:R-:W-:Y:S01]  /*1bd0*/  FADD.FTZ R249, R141, R249 ;  /* 0x000000f98df97221 */ /* 0x000fe20000010000 */
[----:B------:R-:W-:Y:S01]  /*1be0*/  FFMA.FTZ R20, R162, R141, R20 ;  /* 0x0000008da2147223 */ /* 0x000fe20000010014 */
[----:B------:R-:W-:Y:S02]  /*1bf0*/  HADD2.F32 R141, -RZ, R150.H1_H1 ;  /* 0x30000096ff8d7230 */ /* 0x000fe40000004100 */
[----:B--2---:R-:W-:-:S05]  /*1c00*/  FADD.FTZ R132, R143, R132 ;  /* 0x000000848f847221 */ /* 0x004fca0000010000 */
[----:B------:R0:W-:Y:S04]  /*1c10*/  STL [R1], R132 ;  /* 0x0000008401007387 */ /* 0x0001e80000100800 */
[----:B------:R1:W-:Y:S01]  /*1c20*/  STL [R1+0x4], R238 ;  /* 0x000004ee01007387 */ /* 0x0003e20000100800 */
[----:B0-----:R-:W-:-:S04]  /*1c30*/  FMUL.FTZ R132, R75, R126 ;  /* 0x0000007e4b847220 */ /* 0x001fc80000410000 */
[----:B------:R-:W-:Y:S01]  /*1c40*/  FADD.FTZ R121, R121, R132 ;  /* 0x0000008479797221 */ /* 0x000fe20000010000 */
[----:B-1----:R-:W-:-:S03]  /*1c50*/  HADD2.F32 R238, -RZ, R147.H0_H0 ;  /* 0x20000093ffee7230 */ /* 0x002fc60000004100 */
[----:B------:R-:W-:Y:S01]  /*1c60*/  FADD.FTZ R121, R121, R133 ;  /* 0x0000008579797221 */ /* 0x000fe20000010000 */
[----:B------:R-:W-:Y:S02]  /*1c70*/  HADD2.F32 R147, -RZ, R147.H1_H1 ;  /* 0x30000093ff937230 */ /* 0x000fe40000004100 */
[----:B------:R-:W-:Y:S01]  /*1c80*/  FMUL.FTZ R135, R70, R238 ;  /* 0x000000ee46877220 */ /* 0x000fe20000410000 */
[----:B------:R-:W-:Y:S02]  /*1c90*/  FADD.FTZ R121, R121, R134 ;  /* 0x0000008679797221 */ /* 0x000fe40000010000 */
[----:B------:R-:W-:Y:S02]  /*1ca0*/  FMUL.FTZ R137, R71, R147 ;  /* 0x0000009347897220 */ /* 0x000fe40000410000 */
[----:B------:R-:W-:-:S04]  /*1cb0*/  FADD.FTZ R121, R121, R135 ;  /* 0x0000008779797221 */ /* 0x000fc80000010000 */
[----:B------:R-:W-:Y:S01]  /*1cc0*/  FADD.FTZ R121, R121, R137 ;  /* 0x0000008979797221 */ /* 0x000fe20000010000 */
[----:B------:R-:W-:Y:S01]  /*1cd0*/  FADD.FTZ R140, R140, -UR5 ;  /* 0x800000058c8c7e21 */ /* 0x000fe20008010000 */
[----:B------:R-:W-:Y:S01]  /*1ce0*/  FMUL.FTZ R139, R139, UR8 ;  /* 0x000000088b8b7c20 */ /* 0x000fe20008410000 */
[----:B------:R-:W-:Y:S02]  /*1cf0*/  FFMA.FTZ R123, R138, R131, R123 ;  /* 0x000000838a7b7223 */ /* 0x000fe4000001007b */
[----:B------:R-:W0:Y:S01]  /*1d00*/  SHFL.DOWN PT, R120, R121, 0x10, 0x1f ;  /* 0x0a001f0079787f89 */ /* 0x000e2200000e0000 */
[----:B------:R-:W-:Y:S01]  /*1d10*/  FADD.FTZ R251, R142, R251 ;  /* 0x000000fb8efb7221 */ /* 0x000fe20000010000 */
[----:B------:R-:W-:Y:S01]  /*1d20*/  FFMA.FTZ R22, R166, R142, R22 ;  /* 0x0000008ea6167223 */ /* 0x000fe20000010016 */
[--C-:B------:R-:W-:Y:S02]  /*1d30*/  HADD2.F32 R142, -RZ, R151.reuse.H0_H0 ;  /* 0x20000097ff8e7230 */ /* 0x100fe40000004100 */
[----:B------:R-:W-:Y:S01]  /*1d40*/  FADD.FTZ R141, R141, -UR5 ;  /* 0x800000058d8d7e21 */ /* 0x000fe20008010000 */
[----:B------:R-:W-:Y:S01]  /*1d50*/  FMUL.FTZ R140, R140, UR8 ;  /* 0x000000088c8c7c20 */ /* 0x000fe20008410000 */
[----:B------:R-:W-:Y:S01]  /*1d60*/  FFMA.FTZ R123, R139, R132, R123 ;  /* 0x000000848b7b7223 */ /* 0x000fe2000001007b */
[----:B------:R-:W-:-:S02]  /*1d70*/  HADD2.F32 R151, -RZ, R151.H1_H1 ;  /* 0x30000097ff977230 */ /* 0x000fc40000004100 */
[----:B------:R-:W-:Y:S01]  /*1d80*/  FADD.FTZ R142, R142, -UR5 ;  /* 0x800000058e8e7e21 */ /* 0x000fe20008010000 */
[----:B------:R-:W-:Y:S01]  /*1d90*/  FMUL.FTZ R141, R141, UR8 ;  /* 0x000000088d8d7c20 */ /* 0x000fe20008410000 */
[----:B------:R-:W-:Y:S01]  /*1da0*/  FFMA.FTZ R123, R140, R133, R123 ;  /* 0x000000858c7b7223 */ /* 0x000fe2000001007b */
[----:B------:R-:W-:Y:S01]  /*1db0*/  FFMA.FTZ R24, R170, R143, R24 ;  /* 0x0000008faa187223 */ /* 0x000fe20000010018 */
[----:B------:R-:W-:Y:S01]  /*1dc0*/  FADD.FTZ R143, R151, -UR5 ;  /* 0x80000005978f7e21 */ /* 0x000fe20008010000 */
[----:B------:R-:W-:Y:S01]  /*1dd0*/  FMUL.FTZ R142, R142, UR8 ;  /* 0x000000088e8e7c20 */ /* 0x000fe20008410000 */
[----:B------:R-:W-:Y:S02]  /*1de0*/  FFMA.FTZ R123, R141, R134, R123 ;  /* 0x000000868d7b7223 */ /* 0x000fe4000001007b */
[----:B------:R-:W-:Y:S02]  /*1df0*/  FMUL.FTZ R143, R143, UR8 ;  /* 0x000000088f8f7c20 */ /* 0x000fe40008410000 */
        /* <DEDUP_REMOVED lines=23> */
[----:B------:R-:W-:Y:S01]  /*1f70*/  @UP0 UMOV UR7, UR4 ;  /* 0x0000000400070c82 */ /* 0x000fe20008000000 */
        /* <DEDUP_REMOVED lines=11> */
.L_x_8139:
[----:B------:R-:W-:Y:S05]  /*2030*/  BSYNC.RECONVERGENT B0 ;  /* 0x0000000000007941 */ /* 0x000fea0003800200 */
.L_x_8138:
[----:B0-----:R-:W2:Y:S04]  /*2040*/  LDL.LU R120, [R1+0x8] ;  /* 0x0000080001787983 */ /* 0x001ea80000300800 */
[----:B------:R-:W3:Y:S04]  /*2050*/  LDL.LU R149, [R1+0xc] ;  /* 0x00000c0001957983 */ /* 0x000ee80000300800 */
[----:B------:R-:W4:Y:S01]  /*2060*/  LDL.LU R148, [R1+0x10] ;  /* 0x0000100001947983 */ /* 0x000f220000300800 */
[----:B------:R-:W0:Y:S01]  /*2070*/  S2UR UR5, SR_CgaCtaId ;  /* 0x00000000000579c3 */ /* 0x000e220000008800 */
[----:B------:R-:W-:-:S02]  /*2080*/  UMOV UR4, 0x400 ;  /* 0x0000040000047882 */ /* 0x000fc40000000000 */
[----:B------:R-:W4:Y:S01]  /*2090*/  LDL.LU R127, [R1+0x14] ;  /* 0x00001400017f7983 */ /* 0x000f220000300800 */
[----:B------:R-:W-:Y:S01]  /*20a0*/  FFMA.FTZ R30, R141, R235, R30 ;  /* 0x000000eb8d1e7223 */ /* 0x000fe2000001001e */
[----:B------:R-:W-:Y:S01]  /*20b0*/  FFMA.FTZ R26, R136, R122, R26 ;  /* 0x0000007a881a7223 */ /* 0x000fe2000001001a */
[----:B0-----:R-:W-:-:S04]  /*20c0*/  ULEA UR4, UR5, UR4, 0x18 ;  /* 0x0000000405047291 */ /* 0x001fc8000f8ec0ff */
[----:B------:R-:W-:Y:S02]  /*20d0*/  UIADD3 UR5, UPT, UPT, UR4, 0x8040, URZ ;  /* 0x0000804004057890 */ /* 0x000fe4000fffe0ff */
[----:B------:R-:W-:Y:S01]  /*20e0*/  @!UP2 UIADD3 UR5, UPT, UPT, UR4, 0x8000, URZ ;  /* 0x000080000405a890 */ /* 0x000fe2000fffe0ff */
[----:B------:R-:W-:Y:S01]  /*20f0*/  BAR.SYNC.DEFER_BLOCKING 0x0 ;  /* 0x0000000000007b1d */ /* 0x000fe20000010000 */
[----:B--2---:R-:W-:Y:S01]  /*2100*/  FADD.FTZ R120, R122, R120 ;  /* 0x000000787a787221 */ /* 0x004fe20000010000 */
[----:B---3--:R-:W-:-:S04]  /*2110*/  FADD.FTZ R149, R125, R149 ;  /* 0x000000957d957221 */ /* 0x008fc80000010000 */
[----:B------:R-:W-:Y:S04]  /*2120*/  STL [R1+0x8], R120 ;  /* 0x0000087801007387 */ /* 0x000fe80000100800 */
[----:B------:R0:W-:Y:S01]  /*2130*/  STL [R1+0xc], R149 ;  /* 0x00000c9501007387 */ /* 0x0001e20000100800 */
[----:B----4-:R-:W-:Y:S01]  /*2140*/  FADD.FTZ R148, R126, R148 ;  /* 0x000000947e947221 */ /* 0x010fe20000010000 */
[----:B------:R-:W-:Y:S02]  /*2150*/  FADD.FTZ R127, R124, R127 ;  /* 0x0000007f7c7f7221 */ /* 0x000fe40000010000 */
[----:B------:R-:W1:Y:S04]  /*2160*/  LDS.128 R120, [UR5] ;  /* 0x00000005ff787984 */ /* 0x000e680008000c00 */
[----:B0-----:R-:W2:Y:S04]  /*2170*/  LDL.LU R149, [R1+0x18] ;  /* 0x0000180001957983 */ /* 0x001ea80000300800 */
[----:B------:R0:W-:Y:S04]  /*2180*/  STL [R1+0x10], R148 ;  /* 0x0000109401007387 */ /* 0x0001e80000100800 */
[----:B0-----:R-:W3:Y:S04]  /*2190*/  LDL.LU R148, [R1+0x1c] ;  /* 0x00001c0001947983 */ /* 0x001ee80000300800 */
[----:B------:R-:W-:Y:S01]  /*21a0*/  STL [R1+0x14], R127 ;  /* 0x0000147f01007387 */ /* 0x000fe20000100800 */
[----:B------:R-:W-:-:S02]  /*21b0*/  UIADD3 UR5, UPT, UPT, UR4, 0x8050, URZ ;  /* 0x0000805004057890 */ /* 0x000fc4000fffe0ff */
[----:B------:R-:W-:Y:S01]  /*21c0*/  @!UP2 UIADD3 UR5, UPT, UPT, UR4, 0x8010, URZ ;  /* 0x000080100405a890 */ /* 0x000fe2000fffe0ff */
[----:B------:R-:W-:Y:S01]  /*21d0*/  FFMA.FTZ R27, R138, R125, R27 ;  /* 0x0000007d8a1b7223 */ /* 0x000fe2000001001b */
[----:B------:R-:W-:Y:S01]  /*21e0*/  FFMA.FTZ R28, R139, R126, R28 ;  /* 0x0000007e8b1c7223 */ /* 0x000fe2000001001c */
        /* <DEDUP_REMOVED lines=8> */
[----:B------:R-:W-:Y:S01]  /*2270*/  FADD.FTZ R126, R126, R121 ;  /* 0x000000797e7e7221 */ /* 0x000fe20000010000 */
[----:B--2---:R-:W-:Y:S02]  /*2280*/  FADD.FTZ R149, R235, R149 ;  /* 0x00000095eb957221 */ /* 0x004fe40000010000 */
[----:B------:R-:W2:Y:S01]  /*2290*/  LDL.LU R235, [R1+0x20] ;  /* 0x0000200001eb7983 */ /* 0x000ea20000300800 */
[----:B------:R-:W-:Y:S01]  /*22a0*/  FADD.FTZ R125, R122, R125 ;  /* 0x0000007d7a7d7221 */ /* 0x000fe20000010000 */
[----:B------:R-:W-:-:S02]  /*22b0*/  FADD.FTZ R126, R123, R126 ;  /* 0x0000007e7b7e7221 */ /* 0x000fc40000010000 */
[----:B------:R-:W0:Y:S01]  /*22c0*/  LDS.128 R120, [UR5] ;  /* 0x00000005ff787984 */ /* 0x000e220008000c00 */
[----:B------:R-:W-:Y:S02]  /*22d0*/  UIADD3 UR5, UPT, UPT, UR4, 0x8070, URZ ;  /* 0x0000807004057890 */ /* 0x000fe4000fffe0ff */
[----:B------:R-:W-:Y:S01]  /*22e0*/  @!UP2 UIADD3 UR5, UPT, UPT, UR4, 0x8030, URZ ;  /* 0x000080300405a890 */ /* 0x000fe2000fffe0ff */
[----:B------:R-:W-:Y:S01]  /*22f0*/  FFMA.FTZ R29, R140, R124, R29 ;  /* 0x0000007c8c1d7223 */ /* 0x000fe2000001001d */
[----:B0-----:R-:W-:Y:S01]  /*2300*/  FADD.FTZ R121, R126, R121 ;  /* 0x000000797e797221 */ /* 0x001fe20000010000 */
[----:B------:R-:W-:-:S06]  /*2310*/  FADD.FTZ R120, R125, R120 ;  /* 0x000000787d787221 */ /* 0x000fcc0000010000 */
[----:B------:R-:W0:Y:S01]  /*2320*/  LDS.128 R124, [UR5] ;  /* 0x00000005ff7c7984 */ /* 0x000e220008000c00 */
[----:B------:R-:W-:Y:S01]  /*2330*/  FADD.FTZ R121, R123, R121 ;  /* 0x000000797b797221 */ /* 0x000fe20000010000 */
[----:B---3--:R-:W-:Y:S02]  /*2340*/  FADD.FTZ R148, R238, R148 ;  /* 0x00000094ee947221 */ /* 0x008fe40000010000 */
[----:B------:R1:W-:Y:S04]  /*2350*/  STL [R1+0x18], R149 ;  /* 0x0000189501007387 */ /* 0x0003e80000100800 */
[----:B------:R1:W-:Y:S01]  /*2360*/  STL [R1+0x1c], R148 ;  /* 0x00001c9401007387 */ /* 0x0003e20000100800 */
[----:B------:R-:W-:Y:S01]  /*2370*/  FADD.FTZ R120, R122, R120 ;  /* 0x000000787a787221 */ /* 0x000fe20000010000 */
[----:B------:R-:W-:-:S04]  /*2380*/  UISETP.NE.U32.AND UP1, UPT, UR20, URZ, UPT ;  /* 0x000000ff1400728c */ /* 0x000fc8000bf25070 */
[----:B------:R-:W-:Y:S01]  /*2390*/  UISETP.NE.AND.EX UP1, UPT, UR21, URZ, UPT, UP1 ;  /* 0x000000ff1500728c */ /* 0x000fe2000bf25310 */
        /* <DEDUP_REMOVED lines=11> */
[----:B------:R1:W-:Y:S01]  /*2450*/  STL [R1+0x20], R235 ;  /* 0x000020eb01007387 */ /* 0x0003e20000100800 */
[----:B------:R-:W-:Y:S05]  /*2460*/  BRA.U UP1, `(.L_x_8140) ;  /* 0x0000002101707547 */ /* 0x000fea000b800000 */
        /* <DEDUP_REMOVED lines=9> */
[----:B------:R-:W-:Y:S01]  /*2500*/  FFMA.FTZ R217, R217, UR4, R127 ;  /* 0x00000004d9d97c23 */ /* 0x000fe2000801007f */
[----:B------:R-:W-:Y:S01]  /*2510*/  FADD.FTZ R172, R216, -R172 ;  /* 0x800000acd8ac7221 */ /* 0x000fe20000010000 */
[----:B------:R-:W-:Y:S01]  /*2520*/  FADD.FTZ R218, R218, -R173 ;  /* 0x800000addada7221 */ /* 0x000fe20000010000 */
[----:B------:R-:W-:Y:S01]  /*2530*/  FADD.FTZ R229, R229, -R124 ;  /* 0x8000007ce5e57221 */ /* 0x000fe20000010000 */
[----:B------:R-:W-:Y:S01]  /*2540*/  FFMA.FTZ R219, R219, UR4, R127 ;  /* 0x00000004dbdb7c23 */ /* 0x000fe2000801007f */
[----:B------:R-:W-:Y:S01]  /*2550*/  FMUL.FTZ R172, R172, UR8 ;  /* 0x00000008acac7c20 */ /* 0x000fe20008410000 */
[----:B------:R-:W-:Y:S01]  /*2560*/  FMUL.FTZ R218, R218, UR8 ;  /* 0x00000008dada7c20 */ /* 0x000fe20008410000 */
[----:B-----5:R-:W-:-:S02]  /*2570*/  HADD2.F32 R124, -RZ, R120.H0_H0 ;  /* 0x20000078ff7c7230 */ /* 0x020fc40000004100 */
[----:B------:R-:W-:Y:S01]  /*2580*/  FFMA.FTZ R221, R221, UR4, R127 ;  /* 0x00000004dddd7c23 */ /* 0x000fe2000801007f */
[----:B------:R-:W-:Y:S01]  /*2590*/  FMUL.FTZ R125, R172, UR7 ;  /* 0x00000007ac7d7c20 */ /* 0x000fe20008410000 */
[----:B------:R-:W-:Y:S01]  /*25a0*/  FMUL.FTZ R218, R218, UR7 ;  /* 0x00000007dada7c20 */ /* 0x000fe20008410000 */
[----:B------:R-:W-:Y:S02]  /*25b0*/  HADD2.F32 R147, -RZ, R120.H1_H1 ;  /* 0x30000078ff937230 */ /* 0x000fe40000004100 */
[----:B------:R-:W-:Y:S01]  /*25c0*/  FADD.FTZ R220, R220, -R217 ;  /* 0x800000d9dcdc7221 */ /* 0x000fe20000010000 */
[----:B------:R-:W-:Y:S01]  /*25d0*/  FFMA.FTZ R223, R223, UR4, R127 ;  /* 0x00000004dfdf7c23 */ /* 0x000fe2000801007f */
[----:B------:R-:W-:Y:S01]  /*25e0*/  FADD.FTZ R222, R222, -R219 ;  /* 0x800000dbdede7221 */ /* 0x000fe20000010000 */
[----:B------:R-:W-:Y:S01]  /*25f0*/  FFMA.FTZ R225, R225, UR4, R127 ;  /* 0x00000004e1e17c23 */ /* 0x000fe2000801007f */
[----:B------:R-:W-:Y:S01]  /*2600*/  FMUL.FTZ R120, R36, R125 ;  /* 0x0000007d24787220 */ /* 0x000fe20000410000 */
[----:B-1----:R-:W-:Y:S01]  /*2610*/  FMUL.FTZ R149, R37, R218 ;  /* 0x000000da25957220 */ /* 0x002fe20000410000 */
[----:B------:R-:W-:Y:S01]  /*2620*/  FMUL.FTZ R124, R125, R124 ;  /* 0x0000007c7d7c7220 */ /* 0x000fe20000410000 */
[----:B------:R-:W-:Y:S01]  /*2630*/  FADD.FTZ R224, R224, -R221 ;  /* 0x800000dde0e07221 */ /* 0x000fe20000010000 */
[----:B------:R-:W-:Y:S01]  /*2640*/  FMUL.FTZ R125, R218, R147 ;  /* 0x00000093da7d7220 */ /* 0x000fe20000410000 */
[----:B------:R-:W-:Y:S01]  /*2650*/  FADD.FTZ R226, R226, -R223 ;  /* 0x800000dfe2e27221 */ /* 0x000fe20000010000 */
[----:B------:R-:W-:Y:S01]  /*2660*/  FMUL.FTZ R147, R220, UR8 ;  /* 0x00000008dc937c20 */ /* 0x000fe20008410000 */
[----:B------:R-:W-:Y:S01]  /*2670*/  FADD.FTZ R228, R228, -R225 ;  /* 0x800000e1e4e47221 */ /* 0x000fe20000010000 */
[----:B------:R-:W-:Y:S01]  /*2680*/  FMUL.FTZ R216, R222, UR8 ;  /* 0x00000008ded87c20 */ /* 0x000fe20008410000 */
[----:B------:R-:W-:Y:S01]  /*2690*/  F2FP.F16.F32.PACK_AB R120, R149, R120 ;  /* 0x000000789578723e */ /* 0x000fe200000000ff */
[----:B------:R-:W-:-:S02]  /*26a0*/  HADD2.F32 R126, -RZ, R121.H0_H0 ;  /* 0x20000079ff7e7230 */ /* 0x000fc40000004100 */
[----:B------:R-:W-:Y:S01]  /*26b0*/  FMUL.FTZ R149, R224, UR8 ;  /* 0x00000008e0957c20 */ /* 0x000fe20008410000 */
[----:B------:R-:W-:Y:S02]  /*26c0*/  HADD2.F32 R121, -RZ, R121.H1_H1 ;  /* 0x30000079ff797230 */ /* 0x000fe40000004100 */
[----:B------:R-:W-:Y:S01]  /*26d0*/  FMUL.FTZ R173, R226, UR8 ;  /* 0x00000008e2ad7c20 */ /* 0x000fe20008410000 */
[----:B------:R-:W-:Y:S01]  /*26e0*/  FMUL.FTZ R147, R147, UR7 ;  /* 0x0000000793937c20 */ /* 0x000fe20008410000 */
[----:B------:R-:W-:Y:S01]  /*26f0*/  FMUL.FTZ R151, R228, UR8 ;  /* 0x00000008e4977c20 */ /* 0x000fe20008410000 */
[----:B------:R-:W-:Y:S01]  /*2700*/  FMUL.FTZ R150, R229, UR8 ;  /* 0x00000008e5967c20 */ /* 0x000fe20008410000 */
[----:B------:R-:W-:Y:S01]  /*2710*/  FMUL.FTZ R216, R216, UR7 ;  /* 0x00000007d8d87c20 */ /* 0x000fe20008410000 */
[--C-:B------:R-:W-:Y:S02]  /*2720*/  HADD2.F32 R148, -RZ, R122.reuse.H0_H0 ;  /* 0x2000007aff947230 */ /* 0x100fe40000004100 */
[----:B------:R-:W-:Y:S01]  /*2730*/  FMUL.FTZ R149, R149, UR7 ;  /* 0x0000000795957c20 */ /* 0x000fe20008410000 */
[----:B------:R-:W-:-:S02]  /*2740*/  HADD2.F32 R122, -RZ, R122.H1_H1 ;  /* 0x3000007aff7a7230 */ /* 0x000fc40000004100 */
[----:B------:R-:W-:Y:S01]  /*2750*/  FMUL.FTZ R173, R173, UR7 ;  /* 0x00000007adad7c20 */ /* 0x000fe20008410000 */
[--C-:B------:R-:W-:Y:S02]  /*2760*/  HADD2.F32 R172, -RZ, R123.reuse.H0_H0 ;  /* 0x2000007bffac7230 */ /* 0x100fe40000004100 */
[----:B------:R-:W-:Y:S01]  /*2770*/  FMUL.FTZ R126, R147, R126 ;  /* 0x0000007e937e7220 */ /* 0x000fe20000410000 */
[----:B------:R-:W-:Y:S02]  /*2780*/  HADD2.F32 R123, -RZ, R123.H1_H1 ;  /* 0x3000007bff7b7230 */ /* 0x000fe40000004100 */
        /* <DEDUP_REMOVED lines=15> */
[----:B------:R-:W-:Y:S01]  /*2880*/  F2FP.F16.F32.PACK_AB R123, R150, R151 ;  /* 0x00000097967b723e */ /* 0x000fe200000000ff */
[----:B------:R-:W-:Y:S06]  /*2890*/  BRA `(.L_x_8142) ;  /* 0x0000000400007947 */ /* 0x000fec0003800000 */
.L_x_8141:
[--C-:B------:R-:W-:Y:S01]  /*28a0*/  FFMA.FTZ R117, R172, UR4, R127.reuse ;  /* 0x00000004ac757c23 */ /* 0x100fe2000801007f */
[--C-:B------:R-:W-:Y:S01]  /*28b0*/  FFMA.FTZ R173, R173, UR4, R127.reuse ;  /* 0x00000004adad7c23 */ /* 0x100fe2000801007f */
[----:B------:R-:W-:Y:S01]  /*28c0*/  FFMA.FTZ R116, R227, UR4, R127 ;  /* 0x00000004e3747c23 */ /* 0x000fe2000801007f */
[--C-:B-----5:R-:W-:Y:S02]  /*28d0*/  HADD2.F32 R124, -RZ, R120.reuse.H0_H0 ;  /* 0x20000078ff7c7230 */ /* 0x120fe40000004100 */
[----:B------:R-:W-:Y:S01]  /*28e0*/  FADD.FTZ R216, R216, -R117 ;  /* 0x80000075d8d87221 */ /* 0x000fe20000010000 */
[----:B------:R-:W-:Y:S01]  /*28f0*/  FADD.FTZ R218, R218, -R173 ;  /* 0x800000addada7221 */ /* 0x000fe20000010000 */
[----:B------:R-:W-:Y:S01]  /*2900*/  FADD.FTZ R229, R229, -R116 ;  /* 0x80000074e5e57221 */ /* 0x000fe20000010000 */
[--C-:B------:R-:W-:Y:S01]  /*2910*/  FFMA.FTZ R221, R221, UR4, R127.reuse ;  /* 0x00000004dddd7c23 */ /* 0x100fe2000801007f */
[----:B------:R-:W-:Y:S01]  /*2920*/  FMUL.FTZ R116, R216, UR8 ;  /* 0x00000008d8747c20 */ /* 0x000fe20008410000 */
[----:B------:R-:W-:Y:S01]  /*2930*/  FMUL.FTZ R119, R218, UR8 ;  /* 0x00000008da777c20 */ /* 0x000fe20008410000 */
[--C-:B------:R-:W-:Y:S01]  /*2940*/  FFMA.FTZ R223, R223, UR4, R127.reuse ;  /* 0x00000004dfdf7c23 */ /* 0x100fe2000801007f */
[----:B------:R-:W-:Y:S01]  /*2950*/  FFMA.FTZ R225, R225, UR4, R127 ;  /* 0x00000004e1e17c23 */ /* 0x000fe2000801007f */
[----:B------:R-:W-:Y:S01]  /*2960*/  FMUL.FTZ R117, R116, UR7 ;  /* 0x0000000774757c20 */ /* 0x000fe20008410000 */
[----:B------:R-:W-:Y:S01]  /*2970*/  FMUL.FTZ R118, R119, UR7 ;  /* 0x0000000777767c20 */ /* 0x000fe20008410000 */
[----:B------:R-:W-:-:S02]  /*2980*/  HADD2.F32 R125, -RZ, R120.H1_H1 ;  /* 0x30000078ff7d7230 */ /* 0x000fc40000004100 */
[--C-:B------:R-:W-:Y:S01]  /*2990*/  FFMA.FTZ R217, R217, UR4, R127.reuse ;  /* 0x00000004d9d97c23 */ /* 0x100fe2000801007f */
[----:B------:R-:W-:Y:S01]  /*29a0*/  FFMA.FTZ R219, R219, UR4, R127 ;  /* 0x00000004dbdb7c23 */ /* 0x000fe2000801007f */
[----:B------:R-:W-:Y:S01]  /*29b0*/  FADD.FTZ R224, R224, -R221 ;  /* 0x800000dde0e07221 */ /* 0x000fe20000010000 */
[----:B------:R-:W-:Y:S01]  /*29c0*/  FADD.FTZ R226, R226, -R223 ;  /* 0x800000dfe2e27221 */ /* 0x000fe20000010000 */
[----:B------:R-:W-:Y:S01]  /*29d0*/  FMUL.FTZ R124, R117, R124 ;  /* 0x0000007c757c7220 */ /* 0x000fe20000410000 */
[----:B------:R-:W-:Y:S01]  /*29e0*/  FMUL.FTZ R120, R36, R117 ;  /* 0x0000007524787220 */ /* 0x000fe20000410000 */
[----:B------:R-:W-:Y:S01]  /*29f0*/  FMUL.FTZ R117, R37, R118 ;  /* 0x0000007625757220 */ /* 0x000fe20000410000 */
[----:B------:R-:W-:Y:S01]  /*2a00*/  FADD.FTZ R228, R228, -R225 ;  /* 0x800000e1e4e47221 */ /* 0x000fe20000010000 */
[----:B------:R-:W-:Y:S01]  /*2a10*/  FADD.FTZ R220, R220, -R217 ;  /* 0x800000d9dcdc7221 */ /* 0x000fe20000010000 */
[----:B------:R-:W-:Y:S01]  /*2a20*/  FMUL.FTZ R125, R118, R125 ;  /* 0x0000007d767d7220 */ /* 0x000fe20000410000 */
[----:B------:R-:W-:Y:S01]  /*2a30*/  FADD.FTZ R222, R222, -R219 ;  /* 0x800000dbdede7221 */ /* 0x000fe20000010000 */
[----:B------:R-:W-:Y:S01]  /*2a40*/  FMUL.FTZ R118, R224, UR8 ;  /* 0x00000008e0767c20 */ /* 0x000fe20008410000 */
[----:B------:R-:W-:Y:S01]  /*2a50*/  FMUL.FTZ R173, R226, UR8 ;  /* 0x00000008e2ad7c20 */ /* 0x000fe20008410000 */
[----:B------:R-:W-:Y:S01]  /*2a60*/  F2FP.F16.F32.PACK_AB R116, R119, R116 ;  /* 0x000000747774723e */ /* 0x000fe200000000ff */
[----:B------:R-:W-:Y:S01]  /*2a70*/  FMUL.FTZ R119, R228, UR8 ;  /* 0x00000008e4777c20 */ /* 0x000fe20008410000 */
[----:B------:R-:W-:Y:S01]  /*2a80*/  F2FP.F16.F32.PACK_AB R120, R117, R120 ;  /* 0x000000787578723e */ /* 0x000fe200000000ff */
[----:B------:R-:W-:Y:S01]  /*2a90*/  FMUL.FTZ R150, R229, UR8 ;  /* 0x00000008e5967c20 */ /* 0x000fe20008410000 */
[----:B------:R-:W-:Y:S01]  /*2aa0*/  FMUL.FTZ R117, R220, UR8 ;  /* 0x00000008dc757c20 */ /* 0x000fe20008410000 */
[----:B-1----:R-:W-:-:S02]  /*2ab0*/  HADD2.F32 R148, -RZ, R122.H0_H0 ;  /* 0x2000007aff947230 */ /* 0x002fc40000004100 */
[----:B------:R-:W-:Y:S01]  /*2ac0*/  FMUL.FTZ R222, R222, UR8 ;  /* 0x00000008dede7c20 */ /* 0x000fe20008410000 */
[----:B------:R-:W-:Y:S01]  /*2ad0*/  FMUL.FTZ R217, R118, UR7 ;  /* 0x0000000776d97c20 */ /* 0x000fe20008410000 */
[----:B------:R-:W-:Y:S01]  /*2ae0*/  HADD2.F32 R122, -RZ, R122.H1_H1 ;  /* 0x3000007aff7a7230 */ /* 0x000fe20000004100 */
[C---:B------:R-:W-:Y:S01]  /*2af0*/  F2FP.F16.F32.PACK_AB R118, R173.reuse, R118 ;  /* 0x00000076ad76723e */ /* 0x040fe200000000ff */
[----:B------:R-:W-:Y:S02]  /*2b00*/  HADD2.F32 R126, -RZ, R121.H0_H0 ;  /* 0x20000079ff7e7230 */ /* 0x000fe40000004100 */
[----:B------:R-:W-:Y:S01]  /*2b10*/  FMUL.FTZ R173, R173, UR7 ;  /* 0x00000007adad7c20 */ /* 0x000fe20008410000 */
[----:B------:R-:W-:Y:S02]  /*2b20*/  HADD2.F32 R172, -RZ, R123.H0_H0 ;  /* 0x2000007bffac7230 */ /* 0x000fe40000004100 */
[----:B------:R-:W-:Y:S01]  /*2b30*/  FMUL.FTZ R151, R119, UR7 ;  /* 0x0000000777977c20 */ /* 0x000fe20008410000 */
[----:B------:R-:W-:-:S02]  /*2b40*/  HADD2.F32 R121, -RZ, R121.H1_H1 ;  /* 0x30000079ff797230 */ /* 0x000fc40000004100 */
[----:B------:R-:W-:Y:S01]  /*2b50*/  FMUL.FTZ R147, R117, UR7 ;  /* 0x0000000775937c20 */ /* 0x000fe20008410000 */
[----:B------:R-:W-:Y:S01]  /*2b60*/  HADD2.F32 R123, -RZ, R123.H1_H1 ;  /* 0x3000007bff7b7230 */ /* 0x000fe20000004100 */
[----:B------:R-:W-:Y:S01]  /*2b70*/  F2FP.F16.F32.PACK_AB R119, R150, R119 ;  /* 0x000000779677723e */ /* 0x000fe200000000ff */
        /* <DEDUP_REMOVED lines=18> */
.L_x_8142:
        /* <DEDUP_REMOVED lines=22> */
[--C-:B------:R-:W-:Y:S01]  /*2e00*/  FFMA.FTZ R185, R185, UR4, R127.reuse ;  /* 0x00000004b9b97c23 */ /* 0x100fe2000801007f */
[----:B------:R-:W-:Y:S01]  /*2e10*/  FMUL.FTZ R117, R116, UR7 ;  /* 0x0000000774757c20 */ /* 0x000fe20008410000 */
[----:B------:R-:W-:Y:S01]  /*2e20*/  FMUL.FTZ R118, R119, UR7 ;  /* 0x0000000777767c20 */ /* 0x000fe20008410000 */
[--C-:B------:R-:W-:Y:S01]  /*2e30*/  FFMA.FTZ R190, R190, UR4, R127.reuse ;  /* 0x00000004bebe7c23 */ /* 0x100fe2000801007f */
[----:B------:R-:W-:Y:S01]  /*2e40*/  FFMA.FTZ R179, R179, UR4, R127 ;  /* 0x00000004b3b37c23 */ /* 0x000fe2000801007f */
[----:B------:R-:W-:-:S02]  /*2e50*/  HADD2.F32 R177, -RZ, R120.H1_H1 ;  /* 0x30000078ffb17230 */ /* 0x000fc40000004100 */
[----:B------:R-:W-:Y:S01]  /*2e60*/  FMUL.FTZ R176, R117, R176 ;  /* 0x000000b075b07220 */ /* 0x000fe20000410000 */
[----:B------:R-:W-:Y:S01]  /*2e70*/  FMUL.FTZ R120, R44, R117 ;  /* 0x000000752c787220 */ /* 0x000fe20000410000 */
[----:B------:R-:W-:Y:S01]  /*2e80*/  FADD.FTZ R184, R184, -R181 ;  /* 0x800000b5b8b87221 */ /* 0x000fe20000010000 */
[----:B------:R-:W-:Y:S01]  /*2e90*/  FADD.FTZ R186, R186, -R183 ;  /* 0x800000b7baba7221 */ /* 0x000fe20000010000 */
[----:B------:R-:W-:Y:S01]  /*2ea0*/  FADD.FTZ R188, R188, -R185 ;  /* 0x800000b9bcbc7221 */ /* 0x000fe20000010000 */
[----:B------:R-:W-:Y:S01]  /*2eb0*/  FMUL.FTZ R117, R45, R118 ;  /* 0x000000762d757220 */ /* 0x000fe20000410000 */
[----:B------:R-:W-:Y:S01]  /*2ec0*/  FADD.FTZ R191, R191, -R190 ;  /* 0x800000bebfbf7221 */ /* 0x000fe20000010000 */
[----:B------:R-:W-:Y:S01]  /*2ed0*/  FADD.FTZ R182, R182, -R179 ;  /* 0x800000b3b6b67221 */ /* 0x000fe20000010000 */
[----:B------:R-:W-:Y:S01]  /*2ee0*/  FMUL.FTZ R177, R118, R177 ;  /* 0x000000b176b17220 */ /* 0x000fe20000410000 */
[----:B------:R-:W-:Y:S01]  /*2ef0*/  F2FP.F16.F32.PACK_AB R116, R119, R116 ;  /* 0x000000747774723e */ /* 0x000fe200000000ff */
[----:B------:R-:W-:Y:S01]  /*2f00*/  FMUL.FTZ R184, R184, UR8 ;  /* 0x00000008b8b87c20 */ /* 0x000fe20008410000 */
[----:B------:R-:W-:Y:S01]  /*2f10*/  FMUL.FTZ R118, R186, UR8 ;  /* 0x00000008ba767c20 */ /* 0x000fe20008410000 */
[----:B------:R-:W-:Y:S01]  /*2f20*/  FMUL.FTZ R119, R188, UR8 ;  /* 0x00000008bc777c20 */ /* 0x000fe20008410000 */
[----:B------:R-:W-:Y:S01]  /*2f30*/  F2FP.F16.F32.PACK_AB R120, R117, R120 ;  /* 0x000000787578723e */ /* 0x000fe200000000ff */
[----:B------:R-:W-:Y:S01]  /*2f40*/  FMUL.FTZ R189, R189, UR8 ;  /* 0x00000008bdbd7c20 */ /* 0x000fe20008410000 */
[----:B------:R-:W-:Y:S01]  /*2f50*/  FMUL.FTZ R150, R191, UR8 ;  /* 0x00000008bf967c20 */ /* 0x000fe20008410000 */
[----:B------:R-:W-:Y:S01]  /*2f60*/  FMUL.FTZ R117, R182, UR8 ;  /* 0x00000008b6757c20 */ /* 0x000fe20008410000 */
[----:B------:R-:W-:-:S02]  /*2f70*/  HADD2.F32 R179, -RZ, R121.H1_H1 ;  /* 0x30000079ffb37230 */ /* 0x000fc40000004100 */
[----:B------:R-:W-:Y:S01]  /*2f80*/  FMUL.FTZ R186, R184, UR7 ;  /* 0x00000007b8ba7c20 */ /* 0x000fe20008410000 */
[----:B------:R-:W-:Y:S02]  /*2f90*/  HADD2.F32 R178, -RZ, R121.H0_H0 ;  /* 0x20000079ffb27230 */ /* 0x000fe40000004100 */
[----:B------:R-:W-:Y:S01]  /*2fa0*/  FMUL.FTZ R181, R118, UR7 ;  /* 0x0000000776b57c20 */ /* 0x000fe20008410000 */
[--C-:B------:R-:W-:Y:S01]  /*2fb0*/  HADD2.F32 R180, -RZ, R122.reuse.H0_H0 ;  /* 0x2000007affb47230 */ /* 0x100fe20000004100 */
[C---:B------:R-:W-:Y:S01]  /*2fc0*/  F2FP.F16.F32.PACK_AB R118, R119.reuse, R118 ;  /* 0x000000767776723e */ /* 0x040fe200000000ff */
[----:B------:R-:W-:Y:S02]  /*2fd0*/  HADD2.F32 R122, -RZ, R122.H1_H1 ;  /* 0x3000007aff7a7230 */ /* 0x000fe40000004100 */
[----:B------:R-:W-:Y:S01]  /*2fe0*/  FMUL.FTZ R182, R119, UR7 ;  /* 0x0000000777b67c20 */ /* 0x000fe20008410000 */
[--C-:B------:R-:W-:Y:S02]  /*2ff0*/  HADD2.F32 R121, -RZ, R123.reuse.H0_H0 ;  /* 0x2000007bff797230 */ /* 0x100fe40000004100 */
[----:B------:R-:W-:Y:S01]  /*3000*/  FMUL.FTZ R183, R117, UR7 ;  /* 0x0000000775b77c20 */ /* 0x000fe20008410000 */
[----:B------:R-:W-:Y:S01]  /*3010*/  HADD2.F32 R123, -RZ, R123.H1_H1 ;  /* 0x3000007bff7b7230 */ /* 0x000fe20000004100 */
[C---:B------:R-:W-:Y:S01]  /*3020*/  F2FP.F16.F32.PACK_AB R119, R150.reuse, R189 ;  /* 0x000000bd9677723e */ /* 0x040fe200000000ff */
[----:B------:R-:W-:Y:S01]  /*3030*/  FMUL.FTZ R151, R189, UR7 ;  /* 0x00000007bd977c20 */ /* 0x000fe20008410000 */
[----:B------:R-:W-:Y:S01]  /*3040*/  FMUL.FTZ R150, R150, UR7 ;  /* 0x0000000796967c20 */ /* 0x000fe20008410000 */
[----:B------:R-:W-:Y:S01]  /*3050*/  FMUL.FTZ R179, R186, R179 ;  /* 0x000000b3bab37220 */ /* 0x000fe20000410000 */
[----:B------:R-:W-:Y:S01]  /*3060*/  FMUL.FTZ R185, R47, R186 ;  /* 0x000000ba2fb97220 */ /* 0x000fe20000410000 */
[----:B------:R-:W-:Y:S01]  /*3070*/  F2FP.F16.F32.PACK_AB R117, R184, R117 ;  /* 0x00000075b875723e */ /* 0x000fe200000000ff */
        /* <DEDUP_REMOVED lines=14> */
.L_x_8143:
[--C-:B------:R-:W-:Y:S01]  /*3160*/  FFMA.FTZ R151, R176, UR4, R127.reuse ;  /* 0x00000004b0977c23 */ /* 0x100fe2000801007f */
[--C-:B------:R-:W-:Y:S01]  /*3170*/  FFMA.FTZ R177, R177, UR4, R127.reuse ;  /* 0x00000004b1b17c23 */ /* 0x100fe2000801007f */
[--C-:B-----5:R-:W-:Y:S02]  /*3180*/  HADD2.F32 R176, -RZ, R120.reuse.H0_H0 ;  /* 0x20000078ffb07230 */ /* 0x120fe40000004100 */
[----:B------:R-:W-:Y:S01]  /*3190*/  FFMA.FTZ R179, R179, UR4, R127 ;  /* 0x00000004b3b37c23 */ /* 0x000fe2000801007f */
[----:B------:R-:W-:Y:S01]  /*31a0*/  FADD.FTZ R178, R178, -R151 ;  /* 0x80000097b2b27221 */ /* 0x000fe20000010000 */
[----:B------:R-:W-:Y:S01]  /*31b0*/  FADD.FTZ R180, R180, -R177 ;  /* 0x800000b1b4b47221 */ /* 0x000fe20000010000 */
[--C-:B------:R-:W-:Y:S01]  /*31c0*/  FFMA.FTZ R181, R181, UR4, R127.reuse ;  /* 0x00000004b5b57c23 */ /* 0x100fe2000801007f */
[--C-:B------:R-:W-:Y:S01]  /*31d0*/  FFMA.FTZ R183, R183, UR4, R127.reuse ;  /* 0x00000004b7b77c23 */ /* 0x100fe2000801007f */
[----:B------:R-:W-:Y:S01]  /*31e0*/  FMUL.FTZ R178, R178, UR8 ;  /* 0x00000008b2b27c20 */ /* 0x000fe20008410000 */
[----:B------:R-:W-:Y:S01]  /*31f0*/  FMUL.FTZ R180, R180, UR8 ;  /* 0x00000008b4b47c20 */ /* 0x000fe20008410000 */
[--C-:B------:R-:W-:Y:S01]  /*3200*/  FFMA.FTZ R185, R185, UR4, R127.reuse ;  /* 0x00000004b9b97c23 */ /* 0x100fe2000801007f */
[--C-:B------:R-:W-:Y:S01]  /*3210*/  FFMA.FTZ R150, R187, UR4, R127.reuse ;  /* 0x00000004bb967c23 */ /* 0x100fe2000801007f */
[----:B------:R-:W-:Y:S01]  /*3220*/  FMUL.FTZ R151, R178, UR7 ;  /* 0x00000007b2977c20 */ /* 0x000fe20008410000 */
[----:B------:R-:W-:Y:S01]  /*3230*/  FMUL.FTZ R180, R180, UR7 ;  /* 0x00000007b4b47c20 */ /* 0x000fe20008410000 */
[----:B------:R-:W-:Y:S01]  /*3240*/  FFMA.FTZ R190, R190, UR4, R127 ;  /* 0x00000004bebe7c23 */ /* 0x000fe2000801007f */
[----:B------:R-:W-:-:S02]  /*3250*/  HADD2.F32 R177, -RZ, R120.H1_H1 ;  /* 0x30000078ffb17230 */ /* 0x000fc40000004100 */
[----:B------:R-:W-:Y:S01]  /*3260*/  FMUL.FTZ R176, R151, R176 ;  /* 0x000000b097b07220 */ /* 0x000fe20000410000 */
[----:B------:R-:W-:Y:S01]  /*3270*/  FMUL.FTZ R120, R44, R151 ;  /* 0x000000972c787220 */ /* 0x000fe20000410000 */
[----:B------:R-:W-:Y:S01]  /*3280*/  FADD.FTZ R182, R182, -R179 ;  /* 0x800000b3b6b67221 */ /* 0x000fe20000010000 */
[----:B------:R-:W-:Y:S01]  /*3290*/  FADD.FTZ R184, R184, -R181 ;  /* 0x800000b5b8b87221 */ /* 0x000fe20000010000 */
[----:B------:R-:W-:Y:S01]  /*32a0*/  FMUL.FTZ R151, R45, R180 ;  /* 0x000000b42d977220 */ /* 0x000fe20000410000 */
[----:B------:R-:W-:Y:S01]  /*32b0*/  FADD.FTZ R186, R186, -R183 ;  /* 0x800000b7baba7221 */ /* 0x000fe20000010000 */
[----:B------:R-:W-:Y:S01]  /*32c0*/  FADD.FTZ R188, R188, -R185 ;  /* 0x800000b9bcbc7221 */ /* 0x000fe20000010000 */
[----:B------:R-:W-:Y:S01]  /*32d0*/  FADD.FTZ R189, R189, -R150 ;  /* 0x80000096bdbd7221 */ /* 0x000fe20000010000 */
[----:B------:R-:W-:Y:S01]  /*32e0*/  FADD.FTZ R191, R191, -R190 ;  /* 0x800000bebfbf7221 */ /* 0x000fe20000010000 */
[----:B------:R-:W-:Y:S01]  /*32f0*/  FMUL.FTZ R182, R182, UR8 ;  /* 0x00000008b6b67c20 */ /* 0x000fe20008410000 */
[----:B------:R-:W-:Y:S01]  /*3300*/  FMUL.FTZ R184, R184, UR8 ;  /* 0x00000008b8b87c20 */ /* 0x000fe20008410000 */
[----:B------:R-:W-:Y:S01]  /*3310*/  F2FP.F16.F32.PACK_AB R120, R151, R120 ;  /* 0x000000789778723e */ /* 0x000fe200000000ff */
[----:B------:R-:W-:Y:S01]  /*3320*/  FMUL.FTZ R150, R186, UR8 ;  /* 0x00000008ba967c20 */ /* 0x000fe20008410000 */
[----:B------:R-:W-:Y:S01]  /*3330*/  FMUL.FTZ R188, R188, UR8 ;  /* 0x00000008bcbc7c20 */ /* 0x000fe20008410000 */
[----:B------:R-:W-:Y:S01]  /*3340*/  FMUL.FTZ R177, R180, R177 ;  /* 0x000000b1b4b17220 */ /* 0x000fe20000410000 */
[----:B------:R-:W-:Y:S01]  /*3350*/  FMUL.FTZ R151, R189, UR8 ;  /* 0x00000008bd977c20 */ /* 0x000fe20008410000 */
[----:B------:R-:W-:Y:S01]  /*3360*/  FMUL.FTZ R191, R191, UR8 ;  /* 0x00000008bfbf7c20 */ /* 0x000fe20008410000 */
[----:B------:R-:W-:-:S02]  /*3370*/  HADD2.F32 R178, -RZ, R121.H0_H0 ;  /* 0x20000079ffb27230 */ /* 0x000fc40000004100 */
[----:B------:R-:W-:Y:S01]  /*3380*/  FMUL.FTZ R181, R182, UR7 ;  /* 0x00000007b6b57c20 */ /* 0x000fe20008410000 */
[----:B------:R-:W-:Y:S02]  /*3390*/  HADD2.F32 R179, -RZ, R121.H1_H1 ;  /* 0x30000079ffb37230 */ /* 0x000fe40000004100 */
[----:B------:R-:W-:Y:S01]  /*33a0*/  FMUL.FTZ R186, R184, UR7 ;  /* 0x00000007b8ba7c20 */ /* 0x000fe20008410000 */
[--C-:B------:R-:W-:Y:S02]  /*33b0*/  HADD2.F32 R180, -RZ, R122.reuse.H0_H0 ;  /* 0x2000007affb47230 */ /* 0x100fe40000004100 */
[----:B------:R-:W-:Y:S01]  /*33c0*/  FMUL.FTZ R183, R150, UR7 ;  /* 0x0000000796b77c20 */ /* 0x000fe20008410000 */
[----:B------:R-:W-:Y:S02]  /*33d0*/  HADD2.F32 R122, -RZ, R122.H1_H1 ;  /* 0x3000007aff7a7230 */ /* 0x000fe40000004100 */
[----:B------:R-:W-:Y:S01]  /*33e0*/  FMUL.FTZ R182, R188, UR7 ;  /* 0x00000007bcb67c20 */ /* 0x000fe20008410000 */
[----:B------:R-:W-:-:S02]  /*33f0*/  HADD2.F32 R121, -RZ, R123.H0_H0 ;  /* 0x2000007bff797230 */ /* 0x000fc40000004100 */
[----:B------:R-:W-:Y:S01]  /*3400*/  FMUL.FTZ R151, R151, UR7 ;  /* 0x0000000797977c20 */ /* 0x000fe20008410000 */
[----:B------:R-:W-:Y:S02]  /*3410*/  HADD2.F32 R123, -RZ, R123.H1_H1 ;  /* 0x3000007bff7b7230 */ /* 0x000fe40000004100 */
        /* <DEDUP_REMOVED lines=15> */
[----:B------:R-:W-:-:S07]  /*3510*/  F2FP.F16.F32.PACK_AB R123, R150, R151 ;  /* 0x00000097967b723e */ /* 0x000fce00000000ff */
.L_x_8144:
        /* <DEDUP_REMOVED lines=16> */
[--C-:B-----5:R-:W-:Y:S02]  /*3620*/  HADD2.F32 R160, -RZ, R120.reuse.H0_H0 ;  /* 0x20000078ffa07230 */ /* 0x120fe40000004100 */
        /* <DEDUP_REMOVED lines=15> */
[----:B------:R-:W-:Y:S01]  /*3720*/  FADD.FTZ R168, R169, -R168 ;  /* 0x800000a8a9a87221 */ /* 0x000fe20000010000 */
[----:B------:R-:W-:Y:S01]  /*3730*/  FADD.FTZ R170, R171, -R170 ;  /* 0x800000aaabaa7221 */ /* 0x000fe20000010000 */
[----:B------:R-:W-:Y:S01]  /*3740*/  FMUL.FTZ R146, R118, R151 ;  /* 0x0000009776927220 */ /* 0x000fe20000410000 */
[----:B------:R-:W-:Y:S01]  /*3750*/  F2FP.F16.F32.PACK_AB R120, R119, R120 ;  /* 0x000000787778723e */ /* 0x000fe200000000ff */
[----:B------:R-:W-:Y:S01]  /*3760*/  FMUL.FTZ R161, R161, UR8 ;  /* 0x00000008a1a17c20 */ /* 0x000fe20008410000 */
[----:B------:R-:W-:Y:S01]  /*3770*/  FMUL.FTZ R118, R163, UR8 ;  /* 0x00000008a3767c20 */ /* 0x000fe20008410000 */
[----:B------:R-:W-:Y:S01]  /*3780*/  FMUL.FTZ R119, R117, UR8 ;  /* 0x0000000875777c20 */ /* 0x000fe20008410000 */
[----:B------:R-:W-:Y:S01]  /*3790*/  FMUL.FTZ R162, R167, UR8 ;  /* 0x00000008a7a27c20 */ /* 0x000fe20008410000 */
[----:B------:R-:W-:Y:S01]  /*37a0*/  FMUL.FTZ R168, R168, UR8 ;  /* 0x00000008a8a87c20 */ /* 0x000fe20008410000 */
[----:B------:R-:W-:Y:S01]  /*37b0*/  FMUL.FTZ R163, R170, UR8 ;  /* 0x00000008aaa37c20 */ /* 0x000fe20008410000 */
[----:B------:R-:W-:Y:S01]  /*37c0*/  F2FP.F16.F32.PACK_AB R116, R145, R116 ;  /* 0x000000749174723e */ /* 0x000fe200000000ff */
[--C-:B------:R-:W-:Y:S01]  /*37d0*/  HADD2.F32 R145, -RZ, R122.reuse.H0_H0 ;  /* 0x2000007aff917230 */ /* 0x100fe20000004100 */
[----:B------:R-:W-:Y:S01]  /*37e0*/  F2FP.F16.F32.PACK_AB R117, R118, R161 ;  /* 0x000000a17675723e */ /* 0x000fe200000000ff */
[----:B------:R-:W-:-:S02]  /*37f0*/  HADD2.F32 R122, -RZ, R122.H1_H1 ;  /* 0x3000007aff7a7230 */ /* 0x000fc40000004100 */
[----:B------:R-:W-:Y:S01]  /*3800*/  FMUL.FTZ R150, R118, UR7 ;  /* 0x0000000776967c20 */ /* 0x000fe20008410000 */
[----:B------:R-:W-:Y:S02]  /*3810*/  HADD2.F32 R144, -RZ, R121.H0_H0 ;  /* 0x20000079ff907230 */ /* 0x000fe40000004100 */
[----:B------:R-:W-:Y:S01]  /*3820*/  FMUL.FTZ R159, R119, UR7 ;  /* 0x00000007779f7c20 */ /* 0x000fe20008410000 */
[----:B------:R-:W-:Y:S01]  /*3830*/  HADD2.F32 R165, -RZ, R123.H0_H0 ;  /* 0x2000007bffa57230 */ /* 0x000fe20000004100 */
[C---:B------:R-:W-:Y:S01]  /*3840*/  F2FP.F16.F32.PACK_AB R118, R162.reuse, R119 ;  /* 0x00000077a276723e */ /* 0x040fe200000000ff */
[----:B------:R-:W-:Y:S01]  /*3850*/  FMUL.FTZ R166, R162, UR7 ;  /* 0x00000007a2a67c20 */ /* 0x000fe20008410000 */
[----:B------:R-:W-:Y:S02]  /*3860*/  HADD2.F32 R121, -RZ, R121.H1_H1 ;  /* 0x30000079ff797230 */ /* 0x000fe40000004100 */
        /* <DEDUP_REMOVED lines=17> */
[----:B------:R-:W-:Y:S02]  /*3980*/  F2FP.F16.F32.PACK_AB R121, R150, R151 ;  /* 0x000000979679723e */ /* 0x000fe400000000ff */
[----:B------:R-:W-:Y:S02]  /*3990*/  F2FP.F16.F32.PACK_AB R122, R122, R159 ;  /* 0x0000009f7a7a723e */ /* 0x000fe400000000ff */
[----:B------:R-:W-:Y:S01]  /*39a0*/  F2FP.F16.F32.PACK_AB R123, R168, R167 ;  /* 0x000000a7a87b723e */ /* 0x000fe200000000ff */
[----:B------:R-:W-:Y:S06]  /*39b0*/  BRA `(.L_x_8146) ;  /* 0x0000000000f07947 */ /* 0x000fec0003800000 */
.L_x_8145:
        /* <DEDUP_REMOVED lines=11> */
[--C-:B------:R-:W-:Y:S01]  /*3a70*/  FFMA.FTZ R166, R166, UR4, R127.reuse ;  /* 0x00000004a6a67c23 */ /* 0x100fe2000801007f */
[----:B------:R-:W-:Y:S01]  /*3a80*/  FMUL.FTZ R145, R144, UR7 ;  /* 0x0000000790917c20 */ /* 0x000fe20008410000 */
[--C-:B------:R-:W-:Y:S01]  /*3a90*/  FFMA.FTZ R168, R168, UR4, R127.reuse ;  /* 0x00000004a8a87c23 */ /* 0x100fe2000801007f */
[----:B------:R-:W-:Y:S01]  /*3aa0*/  FFMA.FTZ R170, R170, UR4, R127 ;  /* 0x00000004aaaa7c23 */ /* 0x000fe2000801007f */
[----:B------:R-:W-:Y:S01]  /*3ab0*/  FMUL.FTZ R146, R146, UR7 ;  /* 0x0000000792927c20 */ /* 0x000fe20008410000 */
[----:B------:R-:W-:Y:S01]  /*3ac0*/  FADD.FTZ R165, R165, -R164 ;  /* 0x800000a4a5a57221 */ /* 0x000fe20000010000 */
[----:B------:R-:W-:-:S02]  /*3ad0*/  HADD2.F32 R151, -RZ, R120.H1_H1 ;  /* 0x30000078ff977230 */ /* 0x000fc40000004100 */
[----:B------:R-:W-:Y:S01]  /*3ae0*/  FADD.FTZ R163, R163, -R162 ;  /* 0x800000a2a3a37221 */ /* 0x000fe20000010000 */
[----:B------:R-:W-:Y:S01]  /*3af0*/  FMUL.FTZ R160, R145, R160 ;  /* 0x000000a091a07220 */ /* 0x000fe20000410000 */
[----:B------:R-:W-:Y:S01]  /*3b00*/  FMUL.FTZ R120, R52, R145 ;  /* 0x0000009134787220 */ /* 0x000fe20000410000 */
[----:B------:R-:W-:Y:S01]  /*3b10*/  FADD.FTZ R167, R167, -R166 ;  /* 0x800000a6a7a77221 */ /* 0x000fe20000010000 */
[----:B------:R-:W-:Y:S01]  /*3b20*/  FADD.FTZ R169, R169, -R168 ;  /* 0x800000a8a9a97221 */ /* 0x000fe20000010000 */
[----:B------:R-:W-:Y:S01]  /*3b30*/  FADD.FTZ R171, R171, -R170 ;  /* 0x800000aaabab7221 */ /* 0x000fe20000010000 */
[----:B------:R-:W-:Y:S01]  /*3b40*/  FMUL.FTZ R145, R53, R146 ;  /* 0x0000009235917220 */ /* 0x000fe20000410000 */
[----:B------:R-:W-:Y:S01]  /*3b50*/  FMUL.FTZ R161, R161, UR8 ;  /* 0x00000008a1a17c20 */ /* 0x000fe20008410000 */
[----:B------:R-:W-:Y:S01]  /*3b60*/  FMUL.FTZ R165, R165, UR8 ;  /* 0x00000008a5a57c20 */ /* 0x000fe20008410000 */
[----:B------:R-:W-:Y:S01]  /*3b70*/  FMUL.FTZ R163, R163, UR8 ;  /* 0x00000008a3a37c20 */ /* 0x000fe20008410000 */
[----:B------:R-:W-:Y:S01]  /*3b80*/  FMUL.FTZ R146, R146, R151 ;  /* 0x0000009792927220 */ /* 0x000fe20000410000 */
[----:B------:R-:W-:Y:S01]  /*3b90*/  FMUL.FTZ R167, R167, UR8 ;  /* 0x00000008a7a77c20 */ /* 0x000fe20008410000 */
[----:B------:R-:W-:Y:S01]  /*3ba0*/  FMUL.FTZ R169, R169, UR8 ;  /* 0x00000008a9a97c20 */ /* 0x000fe20008410000 */
[----:B------:R-:W-:Y:S01]  /*3bb0*/  FMUL.FTZ R171, R171, UR8 ;  /* 0x00000008abab7c20 */ /* 0x000fe20008410000 */
[----:B------:R-:W-:Y:S01]  /*3bc0*/  F2FP.F16.F32.PACK_AB R120, R145, R120 ;  /* 0x000000789178723e */ /* 0x000fe200000000ff */
[----:B------:R-:W-:-:S02]  /*3bd0*/  HADD2.F32 R150, -RZ, R121.H0_H0 ;  /* 0x20000079ff967230 */ /* 0x000fc40000004100 */
[----:B------:R-:W-:Y:S01]  /*3be0*/  FMUL.FTZ R145, R161, UR7 ;  /* 0x00000007a1917c20 */ /* 0x000fe20008410000 */
[----:B------:R-:W-:Y:S02]  /*3bf0*/  HADD2.F32 R151, -RZ, R121.H1_H1 ;  /* 0x30000079ff977230 */ /* 0x000fe40000004100 */
[----:B------:R-:W-:Y:S01]  /*3c00*/  FMUL.FTZ R165, R165, UR7 ;  /* 0x00000007a5a57c20 */ /* 0x000fe20008410000 */
[--C-:B------:R-:W-:Y:S02]  /*3c10*/  HADD2.F32 R144, -RZ, R122.reuse.H0_H0 ;  /* 0x2000007aff907230 */ /* 0x100fe40000004100 */
[----:B------:R-:W-:Y:S01]  /*3c20*/  FMUL.FTZ R164, R163, UR7 ;  /* 0x00000007a3a47c20 */ /* 0x000fe20008410000 */
[----:B------:R-:W-:Y:S02]  /*3c30*/  HADD2.F32 R121, -RZ, R123.H0_H0 ;  /* 0x2000007bff797230 */ /* 0x000fe40000004100 */
[----:B------:R-:W-:Y:S01]  /*3c40*/  FMUL.FTZ R167, R167, UR7 ;  /* 0x00000007a7a77c20 */ /* 0x000fe20008410000 */
[----:B------:R-:W-:-:S02]  /*3c50*/  HADD2.F32 R122, -RZ, R122.H1_H1 ;  /* 0x3000007aff7a7230 */ /* 0x000fc40000004100 */
        /* <DEDUP_REMOVED lines=17> */
[----:B------:R-:W-:-:S07]  /*3d70*/  F2FP.F16.F32.PACK_AB R123, R168, R169 ;  /* 0x000000a9a87b723e */ /* 0x000fce00000000ff */
.L_x_8146:
        /* <DEDUP_REMOVED lines=33> */
[--C-:B-----5:R-:W-:Y:S01]  /*3f90*/  HADD2.F32 R136, -RZ, R120.reuse.H0_H0 ;  /* 0x20000078ff887230 */ /* 0x120fe20000004100 */
[----:B------:R-:W-:Y:S01]  /*3fa0*/  F2FP.F16.F32.PACK_AB R116, R117, R116 ;  /* 0x000000747574723e */ /* 0x000fe200000000ff */
[----:B------:R-:W-:-:S02]  /*3fb0*/  HADD2.F32 R127, -RZ, R120.H1_H1 ;  /* 0x30000078ff7f7230 */ /* 0x000fc40000004100 */
[----:B------:R-:W-:Y:S01]  /*3fc0*/  FMUL.FTZ R130, R117, UR7 ;  /* 0x0000000775827c20 */ /* 0x000fe20008410000 */
[--C-:B------:R-:W-:Y:S02]  /*3fd0*/  HADD2.F32 R128, -RZ, R121.reuse.H0_H0 ;  /* 0x20000079ff807230 */ /* 0x100fe40000004100 */
[----:B------:R-:W-:Y:S01]  /*3fe0*/  FMUL.FTZ R131, R138, UR7 ;  /* 0x000000078a837c20 */ /* 0x000fe20008410000 */
[----:B------:R-:W-:Y:S01]  /*3ff0*/  HADD2.F32 R121, -RZ, R121.H1_H1 ;  /* 0x30000079ff797230 */ /* 0x000fe20000004100 */
[C---:B------:R-:W-:Y:S01]  /*4000*/  F2FP.F16.F32.PACK_AB R117, R139.reuse, R138 ;  /* 0x0000008a8b75723e */ /* 0x040fe200000000ff */
[--C-:B------:R-:W-:Y:S02]  /*4010*/  HADD2.F32 R120, -RZ, R122.reuse.H0_H0 ;  /* 0x2000007aff787230 */ /* 0x100fe40000004100 */
[----:B------:R-:W-:Y:S01]  /*4020*/  FMUL.FTZ R137, R118, UR7 ;  /* 0x0000000776897c20 */ /* 0x000fe20008410000 */
[--C-:B------:R-:W-:Y:S02]  /*4030*/  HADD2.F32 R119, -RZ, R123.reuse.H0_H0 ;  /* 0x2000007bff777230 */ /* 0x100fe40000004100 */
[----:B------:R-:W-:Y:S01]  /*4040*/  FMUL.FTZ R138, R139, UR7 ;  /* 0x000000078b8a7c20 */ /* 0x000fe20008410000 */
[----:B------:R-:W-:Y:S01]  /*4050*/  HADD2.F32 R122, -RZ, R122.H1_H1 ;  /* 0x3000007aff7a7230 */ /* 0x000fe20000004100 */
[----:B------:R-:W-:Y:S01]  /*4060*/  F2FP.F16.F32.PACK_AB R118, R141, R118 ;  /* 0x000000768d76723e */ /* 0x000fe200000000ff */
[----:B------:R-:W-:-:S02]  /*4070*/  HADD2.F32 R123, -RZ, R123.H1_H1 ;  /* 0x3000007bff7b7230 */ /* 0x000fc40000004100 */
        /* <DEDUP_REMOVED lines=23> */
[----:B------:R-:W-:Y:S01]  /*41f0*/  F2FP.F16.F32.PACK_AB R123, R123, R140 ;  /* 0x0000008c7b7b723e */ /* 0x000fe200000000ff */
[----:B------:R-:W-:Y:S06]  /*4200*/  BRA `(.L_x_8148) ;  /* 0x0000000000f07947 */ /* 0x000fec0003800000 */
.L_x_8147:
[--C-:B0-----:R-:W-:Y:S01]  /*4210*/  FFMA.FTZ R150, R138, UR4, R127.reuse ;  /* 0x000000048a967c23 */ /* 0x101fe2000801007f */
        /* <DEDUP_REMOVED lines=22> */
[----:B-----5:R-:W-:-:S02]  /*4380*/  HADD2.F32 R136, -RZ, R121.H0_H0 ;  /* 0x20000079ff887230 */ /* 0x020fc40000004100 */
        /* <DEDUP_REMOVED lines=11> */
[--C-:B------:R-:W-:Y:S02]  /*4440*/  HADD2.F32 R120, -RZ, R123.reuse.H0_H0 ;  /* 0x2000007bff787230 */ /* 0x100fe40000004100 */
[----:B------:R-:W-:Y:S01]  /*4450*/  FMUL.FTZ R141, R141, UR7 ;  /* 0x000000078d8d7c20 */ /* 0x000fe20008410000 */
[----:B------:R-:W-:Y:S01]  /*4460*/  FMUL.FTZ R143, R142, UR7 ;  /* 0x000000078e8f7c20 */ /* 0x000fe20008410000 */
[----:B------:R-:W-:Y:S01]  /*4470*/  FMUL.FTZ R168, R168, UR7 ;  /* 0x00000007a8a87c20 */ /* 0x000fe20008410000 */
        /* <DEDUP_REMOVED lines=21> */
.L_x_8148:
[----:B------:R-:W1:Y:S02]  /*45d0*/  @P0 LDC.64 R128, c[0x0][0x478] ;  /* 0x00011e00ff800b82 */ /* 0x000e640000000a00 */
[----:B-1----:R-:W-:-:S04]  /*45e0*/  @P0 IMAD.WIDE.U32 R128, R158, 0x10, R128 ;  /* 0x000000109e800825 */ /* 0x002fc800078e0080 */
[----:B------:R-:W-:Y:S01]  /*45f0*/  IMAD.WIDE.U32 R158, R158, 0x10, R218 ;  /* 0x000000109e9e7825 */ /* 0x000fe200078e00da */
[----:B------:R1:W-:Y:S04]  /*4600*/  @P0 STG.E.128 desc[UR18][R128.64], R116 ;  /* 0x0000007480000986 */ /* 0x0003e8000c101d12 */
[----:B------:R1:W-:Y:S01]  /*4610*/  STG.E.128 desc[UR18][R158.64], R120 ;  /* 0x000000789e007986 */ /* 0x0003e2000c101d12 */
[----:B------:R-:W-:Y:S05]  /*4620*/  BRA `(.L_x_8149) ;  /* 0x0000002400787947 */ /* 0x000fea0003800000 */
.L_x_8140:
        /* <DEDUP_REMOVED lines=8> */
[--C-:B-----5:R-:W-:Y:S02]  /*46b0*/  HADD2.F32 R147, -RZ, R100.reuse.H1_H1 ;  /* 0x30000064ff937230 */ /* 0x120fe40000004100 */
[----:B------:R-:W-:Y:S01]  /*46c0*/  FFMA.FTZ R223, R223, UR4, R127 ;  /* 0x00000004dfdf7c23 */ /* 0x000fe2000801007f */
[----:B------:R-:W-:Y:S01]  /*46d0*/  FADD.FTZ R218, R218, -R173 ;  /* 0x800000addada7221 */ /* 0x000fe20000010000 */
[----:B------:R-:W-:Y:S02]  /*46e0*/  HADD2.F32 R125, -RZ, R100.H0_H0 ;  /* 0x20000064ff7d7230 */ /* 0x000fe40000004100 */
[----:B------:R-:W-:Y:S01]  /*46f0*/  FADD.FTZ R216, R216, -R172 ;  /* 0x800000acd8d87221 */ /* 0x000fe20000010000 */
[--C-:B------:R-:W-:Y:S02]  /*4700*/  HADD2.F32 R124, -RZ, R120.reuse.H0_H0 ;  /* 0x20000078ff7c7230 */ /* 0x100fe40000004100 */
[----:B------:R-:W-:Y:S01]  /*4710*/  FFMA.FTZ R147, R218, UR8, R147 ;  /* 0x00000008da937c23 */ /* 0x000fe20008010093 */
[----:B------:R-:W-:Y:S01]  /*4720*/  FFMA.FTZ R217, R217, UR4, R127 ;  /* 0x00000004d9d97c23 */ /* 0x000fe2000801007f */
[----:B------:R-:W-:Y:S01]  /*4730*/  FFMA.FTZ R125, R216, UR8, R125 ;  /* 0x00000008d87d7c23 */ /* 0x000fe2000801007d */
[----:B------:R-:W-:Y:S01]  /*4740*/  FFMA.FTZ R219, R219, UR4, R127 ;  /* 0x00000004dbdb7c23 */ /* 0x000fe2000801007f */
[----:B------:R-:W-:Y:S01]  /*4750*/  FMUL.FTZ R126, R147, UR7 ;  /* 0x00000007937e7c20 */ /* 0x000fe20008410000 */
[----:B------:R-:W-:-:S02]  /*4760*/  HADD2.F32 R147, -RZ, R120.H1_H1 ;  /* 0x30000078ff937230 */ /* 0x000fc40000004100 */
[----:B------:R-:W-:Y:S01]  /*4770*/  FMUL.FTZ R125, R125, UR7 ;  /* 0x000000077d7d7c20 */ /* 0x000fe20008410000 */
[----:B------:R-:W-:Y:S01]  /*4780*/  FADD.FTZ R150, R226, -R223 ;  /* 0x800000dfe2967221 */ /* 0x000fe20000010000 */
[----:B-1----:R-:W-:Y:S01]  /*4790*/  FMUL.FTZ R149, R37, R126 ;  /* 0x0000007e25957220 */ /* 0x002fe20000410000 */
[--C-:B------:R-:W-:Y:S01]  /*47a0*/  FFMA.FTZ R151, R221, UR4, R127.reuse ;  /* 0x00000004dd977c23 */ /* 0x100fe2000801007f */
[----:B------:R-:W-:Y:S01]  /*47b0*/  FMUL.FTZ R124, R125, R124 ;  /* 0x0000007c7d7c7220 */ /* 0x000fe20000410000 */
[----:B------:R-:W-:Y:S01]  /*47c0*/  FMUL.FTZ R120, R36, R125 ;  /* 0x0000007d24787220 */ /* 0x000fe20000410000 */
[----:B------:R-:W-:Y:S01]  /*47d0*/  FMUL.FTZ R125, R126, R147 ;  /* 0x000000937e7d7220 */ /* 0x000fe20000410000 */
[----:B------:R-:W-:Y:S02]  /*47e0*/  HADD2.F32 R147, -RZ, R102.H1_H1 ;  /* 0x30000066ff937230 */ /* 0x000fe40000004100 */
[--C-:B------:R-:W-:Y:S01]  /*47f0*/  FFMA.FTZ R158, R227, UR4, R127.reuse ;  /* 0x00000004e39e7c23 */ /* 0x100fe2000801007f */
[----:B------:R-:W-:Y:S01]  /*4800*/  FFMA.FTZ R225, R225, UR4, R127 ;  /* 0x00000004e1e17c23 */ /* 0x000fe2000801007f */
[----:B------:R-:W-:Y:S01]  /*4810*/  FADD.FTZ R220, R220, -R217 ;  /* 0x800000d9dcdc7221 */ /* 0x000fe20000010000 */
[----:B------:R-:W-:Y:S01]  /*4820*/  F2FP.F16.F32.PACK_AB R120, R149, R120 ;  /* 0x000000789578723e */ /* 0x000fe200000000ff */
[----:B------:R-:W-:-:S02]  /*4830*/  HADD2.F32 R173, -RZ, R101.H1_H1 ;  /* 0x30000065ffad7230 */ /* 0x000fc40000004100 */
[----:B------:R-:W-:Y:S01]  /*4840*/  FADD.FTZ R222, R222, -R219 ;  /* 0x800000dbdede7221 */ /* 0x000fe20000010000 */
[----:B------:R-:W-:Y:S02]  /*4850*/  HADD2.F32 R217, -RZ, R101.H0_H0 ;  /* 0x20000065ffd97230 */ /* 0x000fe40000004100 */
[----:B------:R-:W-:Y:S01]  /*4860*/  FFMA.FTZ R150, R150, UR8, R147 ;  /* 0x0000000896967c23 */ /* 0x000fe20008010093 */
[----:B------:R-:W-:Y:S02]  /*4870*/  HADD2.F32 R126, -RZ, R102.H0_H0 ;  /* 0x20000066ff7e7230 */ /* 0x000fe40000004100 */
[----:B------:R-:W-:Y:S01]  /*4880*/  FADD.FTZ R151, R224, -R151 ;  /* 0x80000097e0977221 */ /* 0x000fe20000010000 */
[--C-:B------:R-:W-:Y:S02]  /*4890*/  HADD2.F32 R149, -RZ, R103.reuse.H1_H1 ;  /* 0x30000067ff957230 */ /* 0x100fe40000004100 */
[----:B------:R-:W-:Y:S01]  /*48a0*/  FADD.FTZ R158, R229, -R158 ;  /* 0x8000009ee59e7221 */ /* 0x000fe20000010000 */
[----:B------:R-:W-:-:S02]  /*48b0*/  HADD2.F32 R147, -RZ, R103.H0_H0 ;  /* 0x20000067ff937230 */ /* 0x000fc40000004100 */
[----:B------:R-:W-:Y:S01]  /*48c0*/  FADD.FTZ R228, R228, -R225 ;  /* 0x800000e1e4e47221 */ /* 0x000fe20000010000 */
[----:B------:R-:W-:Y:S01]  /*48d0*/  FFMA.FTZ R173, R222, UR8, R173 ;  /* 0x00000008dead7c23 */ /* 0x000fe200080100ad */
[----:B------:R-:W-:Y:S01]  /*48e0*/  FFMA.FTZ R217, R220, UR8, R217 ;  /* 0x00000008dcd97c23 */ /* 0x000fe200080100d9 */
[----:B------:R-:W-:Y:S01]  /*48f0*/  FFMA.FTZ R151, R151, UR8, R126 ;  /* 0x0000000897977c23 */ /* 0x000fe2000801007e */
[----:B------:R-:W-:Y:S01]  /*4900*/  FFMA.FTZ R158, R158, UR8, R149 ;  /* 0x000000089e9e7c23 */ /* 0x000fe20008010095 */
[----:B------:R-:W-:Y:S01]  /*4910*/  FFMA.FTZ R216, R228, UR8, R147 ;  /* 0x00000008e4d87c23 */ /* 0x000fe20008010093 */
[----:B------:R-:W-:Y:S02]  /*4920*/  HADD2.F32 R147, -RZ, R121.H1_H1 ;  /* 0x30000079ff937230 */ /* 0x000fe40000004100 */
[----:B------:R-:W-:Y:S01]  /*4930*/  FMUL.FTZ R173, R173, UR7 ;  /* 0x00000007adad7c20 */ /* 0x000fe20008410000 */
[----:B------:R-:W-:Y:S02]  /*4940*/  HADD2.F32 R172, -RZ, R123.H0_H0 ;  /* 0x2000007bffac7230 */ /* 0x000fe40000004100 */
[----:B------:R-:W-:Y:S01]  /*4950*/  FMUL.FTZ R217, R217, UR7 ;  /* 0x00000007d9d97c20 */ /* 0x000fe20008410000 */
[----:B------:R-:W-:-:S02]  /*4960*/  HADD2.F32 R126, -RZ, R121.H0_H0 ;  /* 0x20000079ff7e7230 */ /* 0x000fc40000004100 */
[----:B------:R-:W-:Y:S01]  /*4970*/  FMUL.FTZ R151, R151, UR7 ;  /* 0x0000000797977c20 */ /* 0x000fe20008410000 */
[--C-:B------:R-:W-:Y:S02]  /*4980*/  HADD2.F32 R148, -RZ, R122.reuse.H0_H0 ;  /* 0x2000007aff947230 */ /* 0x100fe40000004100 */
[----:B------:R-:W-:Y:S01]  /*4990*/  FMUL.FTZ R150, R150, UR7 ;  /* 0x0000000796967c20 */ /* 0x000fe20008410000 */
[----:B------:R-:W-:Y:S02]  /*49a0*/  HADD2.F32 R149, -RZ, R122.H1_H1 ;  /* 0x3000007aff957230 */ /* 0x000fe40000004100 */
        /* <DEDUP_REMOVED lines=19> */
.L_x_8150:
[--C-:B------:R-:W-:Y:S01]  /*4ae0*/  FFMA.FTZ R117, R172, UR4, R127.reuse ;  /* 0x00000004ac757c23 */ /* 0x100fe2000801007f */
[--C-:B------:R-:W-:Y:S01]  /*4af0*/  FFMA.FTZ R173, R173, UR4, R127.reuse ;  /* 0x00000004adad7c23 */ /* 0x100fe2000801007f */
[--C-:B-----5:R-:W-:Y:S02]  /*4b00*/  HADD2.F32 R125, -RZ, R100.reuse.H1_H1 ;  /* 0x30000064ff7d7230 */ /* 0x120fe40000004100 */
[----:B------:R-:W-:Y:S01]  /*4b10*/  FFMA.FTZ R219, R219, UR4, R127 ;  /* 0x00000004dbdb7c23 */ /* 0x000fe2000801007f */
[----:B------:R-:W-:Y:S01]  /*4b20*/  FADD.FTZ R216, R216, -R117 ;  /* 0x80000075d8d87221 */ /* 0x000fe20000010000 */
[----:B------:R-:W-:Y:S02]  /*4b30*/  HADD2.F32 R117, -RZ, R100.H0_H0 ;  /* 0x20000064ff757230 */ /* 0x000fe40000004100 */
[----:B------:R-:W-:Y:S01]  /*4b40*/  FADD.FTZ R218, R218, -R173 ;  /* 0x800000addada7221 */ /* 0x000fe20000010000 */
[----:B------:R-:W-:Y:S01]  /*4b50*/  FFMA.FTZ R217, R217, UR4, R127 ;  /* 0x00000004d9d97c23 */ /* 0x000fe2000801007f */
[----:B------:R-:W-:-:S02]  /*4b60*/  HADD2.F32 R124, -RZ, R120.H0_H0 ;  /* 0x20000078ff7c7230 */ /* 0x000fc40000004100 */
[----:B------:R-:W-:Y:S01]  /*4b70*/  FADD.FTZ R222, R222, -R219 ;  /* 0x800000dbdede7221 */ /* 0x000fe20000010000 */
[----:B------:R-:W-:Y:S01]  /*4b80*/  FFMA.FTZ R116, R216, UR8, R117 ;  /* 0x00000008d8747c23 */ /* 0x000fe20008010075 */
[----:B------:R-:W-:Y:S01]  /*4b90*/  FFMA.FTZ R147, R218, UR8, R125 ;  /* 0x00000008da937c23 */ /* 0x000fe2000801007d */
[----:B------:R-:W-:Y:S02]  /*4ba0*/  HADD2.F32 R125, -RZ, R120.H1_H1 ;  /* 0x30000078ff7d7230 */ /* 0x000fe40000004100 */
[----:B------:R-:W-:Y:S01]  /*4bb0*/  FADD.FTZ R220, R220, -R217 ;  /* 0x800000d9dcdc7221 */ /* 0x000fe20000010000 */
[----:B------:R-:W-:Y:S01]  /*4bc0*/  FMUL.FTZ R117, R116, UR7 ;  /* 0x0000000774757c20 */ /* 0x000fe20008410000 */
[C---:B------:R-:W-:Y:S01]  /*4bd0*/  FMUL.FTZ R118, R147.reuse, UR7 ;  /* 0x0000000793767c20 */ /* 0x040fe20008410000 */
[----:B------:R-:W-:Y:S01]  /*4be0*/  F2FP.F16.F32.PACK_AB R116, R147, R116 ;  /* 0x000000749374723e */ /* 0x000fe200000000ff */
[----:B------:R-:W-:Y:S02]  /*4bf0*/  HADD2.F32 R147, -RZ, R101.H1_H1 ;  /* 0x30000065ff937230 */ /* 0x000fe40000004100 */
[--C-:B------:R-:W-:Y:S01]  /*4c00*/  FFMA.FTZ R223, R223, UR4, R127.reuse ;  /* 0x00000004dfdf7c23 */ /* 0x100fe2000801007f */
[----:B------:R-:W-:Y:S01]  /*4c10*/  FFMA.FTZ R217, R221, UR4, R127 ;  /* 0x00000004ddd97c23 */ /* 0x000fe2000801007f */
[----:B------:R-:W-:Y:S01]  /*4c20*/  FMUL.FTZ R124, R117, R124 ;  /* 0x0000007c757c7220 */ /* 0x000fe20000410000 */
[----:B------:R-:W-:Y:S01]  /*4c30*/  FMUL.FTZ R120, R36, R117 ;  /* 0x0000007524787220 */ /* 0x000fe20000410000 */
[----:B------:R-:W-:Y:S01]  /*4c40*/  FMUL.FTZ R117, R37, R118 ;  /* 0x0000007625757220 */ /* 0x000fe20000410000 */
[----:B------:R-:W-:Y:S01]  /*4c50*/  FFMA.FTZ R222, R222, UR8, R147 ;  /* 0x00000008dede7c23 */ /* 0x000fe20008010093 */
[----:B------:R-:W-:Y:S01]  /*4c60*/  FMUL.FTZ R125, R118, R125 ;  /* 0x0000007d767d7220 */ /* 0x000fe20000410000 */
[----:B------:R-:W-:-:S02]  /*4c70*/  HADD2.F32 R147, -RZ, R102.H1_H1 ;  /* 0x30000066ff937230 */ /* 0x000fc40000004100 */
[----:B------:R-:W-:Y:S01]  /*4c80*/  FADD.FTZ R158, R226, -R223 ;  /* 0x800000dfe29e7221 */ /* 0x000fe20000010000 */
[----:B------:R-:W-:Y:S02]  /*4c90*/  HADD2.F32 R118, -RZ, R102.H0_H0 ;  /* 0x20000066ff767230 */ /* 0x000fe40000004100 */
[----:B------:R-:W-:Y:S01]  /*4ca0*/  FADD.FTZ R217, R224, -R217 ;  /* 0x800000d9e0d97221 */ /* 0x000fe20000010000 */
[--C-:B------:R-:W-:Y:S01]  /*4cb0*/  FFMA.FTZ R150, R227, UR4, R127.reuse ;  /* 0x00000004e3967c23 */ /* 0x100fe2000801007f */
[----:B------:R-:W-:Y:S01]  /*4cc0*/  FFMA.FTZ R119, R225, UR4, R127 ;  /* 0x00000004e1777c23 */ /* 0x000fe2000801007f */
[----:B------:R-:W-:Y:S01]  /*4cd0*/  F2FP.F16.F32.PACK_AB R120, R117, R120 ;  /* 0x000000787578723e */ /* 0x000fe200000000ff */
[----:B------:R-:W-:Y:S02]  /*4ce0*/  HADD2.F32 R117, -RZ, R101.H0_H0 ;  /* 0x20000065ff757230 */ /* 0x000fe40000004100 */
[----:B------:R-:W-:Y:S01]  /*4cf0*/  FFMA.FTZ R158, R158, UR8, R147 ;  /* 0x000000089e9e7c23 */ /* 0x000fe20008010093 */
[----:B------:R-:W-:Y:S01]  /*4d00*/  FFMA.FTZ R217, R217, UR8, R118 ;  /* 0x00000008d9d97c23 */ /* 0x000fe20008010076 */
[----:B------:R-:W-:-:S02]  /*4d10*/  HADD2.F32 R147, -RZ, R103.H1_H1 ;  /* 0x30000067ff937230 */ /* 0x000fc40000004100 */
[----:B------:R-:W-:Y:S01]  /*4d20*/  FADD.FTZ R150, R229, -R150 ;  /* 0x80000096e5967221 */ /* 0x000fe20000010000 */
[----:B------:R-:W-:Y:S02]  /*4d30*/  HADD2.F32 R118, -RZ, R103.H0_H0 ;  /* 0x20000067ff767230 */ /* 0x000fe40000004100 */
[----:B------:R-:W-:Y:S01]  /*4d40*/  FADD.FTZ R119, R228, -R119 ;  /* 0x80000077e4777221 */ /* 0x000fe20000010000 */
[----:B------:R-:W-:Y:S01]  /*4d50*/  FFMA.FTZ R117, R220, UR8, R117 ;  /* 0x00000008dc757c23 */ /* 0x000fe20008010075 */
[----:B------:R-:W-:Y:S01]  /*4d60*/  FFMA.FTZ R150, R150, UR8, R147 ;  /* 0x0000000896967c23 */ /* 0x000fe20008010093 */
[----:B------:R-:W-:Y:S02]  /*4d70*/  HADD2.F32 R126, -RZ, R121.H0_H0 ;  /* 0x20000079ff7e7230 */ /* 0x000fe40000004100 */
[----:B------:R-:W-:Y:S01]  /*4d80*/  FFMA.FTZ R119, R119, UR8, R118 ;  /* 0x0000000877777c23 */ /* 0x000fe20008010076 */
[----:B------:R-:W-:Y:S02]  /*4d90*/  HADD2.F32 R172, -RZ, R123.H0_H0 ;  /* 0x2000007bffac7230 */ /* 0x000fe40000004100 */
[----:B------:R-:W-:Y:S01]  /*4da0*/  FMUL.FTZ R173, R117, UR7 ;  /* 0x0000000775ad7c20 */ /* 0x000fe20008410000 */
[----:B------:R-:W-:Y:S01]  /*4db0*/  HADD2.F32 R147, -RZ, R121.H1_H1 ;  /* 0x30000079ff937230 */ /* 0x000fe20000004100 */
[----:B------:R-:W-:Y:S01]  /*4dc0*/  F2FP.F16.F32.PACK_AB R118, R158, R217 ;  /* 0x000000d99e76723e */ /* 0x000fe200000000ff */
[----:B-1----:R-:W-:-:S02]  /*4dd0*/  HADD2.F32 R148, -RZ, R122.H0_H0 ;  /* 0x2000007aff947230 */ /* 0x002fc40000004100 */
[----:B------:R-:W-:Y:S01]  /*4de0*/  FMUL.FTZ R216, R222, UR7 ;  /* 0x00000007ded87c20 */ /* 0x000fe20008410000 */
[----:B------:R-:W-:Y:S02]  /*4df0*/  HADD2.F32 R149, -RZ, R122.H1_H1 ;  /* 0x3000007aff957230 */ /* 0x000fe40000004100 */
[----:B------:R-:W-:Y:S01]  /*4e00*/  FMUL.FTZ R151, R217, UR7 ;  /* 0x00000007d9977c20 */ /* 0x000fe20008410000 */
[----:B------:R-:W-:Y:S02]  /*4e10*/  HADD2.F32 R123, -RZ, R123.H1_H1 ;  /* 0x3000007bff7b7230 */ /* 0x000fe40000004100 */
[----:B------:R-:W-:Y:S01]  /*4e20*/  FMUL.FTZ R158, R158, UR7 ;  /* 0x000000079e9e7c20 */ /* 0x000fe20008410000 */
[C---:B------:R-:W-:Y:S01]  /*4e30*/  FMUL.FTZ R122, R150.reuse, UR7 ;  /* 0x00000007967a7c20 */ /* 0x040fe20008410000 */
[----:B------:R-:W-:Y:S01]  /*4e40*/  FMUL.FTZ R121, R119, UR7 ;  /* 0x0000000777797c20 */ /* 0x000fe20008410000 */
        /* <DEDUP_REMOVED lines=17> */
.L_x_8151:
        /* <DEDUP_REMOVED lines=14> */
[--C-:B------:R-:W-:Y:S01]  /*5040*/  FFMA.FTZ R177, R177, UR4, R127.reuse ;  /* 0x00000004b1b17c23 */ /* 0x100fe2000801007f */
[----:B------:R-:W-:Y:S01]  /*5050*/  FFMA.FTZ R116, R187, UR4, R127 ;  /* 0x00000004bb747c23 */ /* 0x000fe2000801007f */
[--C-:B------:R-:W-:Y:S02]  /*5060*/  HADD2.F32 R119, -RZ, R104.reuse.H1_H1 ;  /* 0x30000068ff777230 */ /* 0x100fe40000004100 */
[----:B------:R-:W-:Y:S01]  /*5070*/  FADD.FTZ R178, R178, -R117 ;  /* 0x80000075b2b27221 */ /* 0x000fe20000010000 */
[----:B------:R-:W-:Y:S02]  /*5080*/  HADD2.F32 R117, -RZ, R104.H0_H0 ;  /* 0x20000068ff757230 */ /* 0x000fe40000004100 */
[----:B------:R-:W-:Y:S01]  /*5090*/  FADD.FTZ R180, R180, -R177 ;  /* 0x800000b1b4b47221 */ /* 0x000fe20000010000 */
[----:B------:R-:W-:Y:S01]  /*50a0*/  FADD.FTZ R189, R189, -R116 ;  /* 0x80000074bdbd7221 */ /* 0x000fe20000010000 */
[----:B-----5:R-:W-:-:S02]  /*50b0*/  HADD2.F32 R176, -RZ, R120.H0_H0 ;  /* 0x20000078ffb07230 */ /* 0x020fc40000004100 */
[----:B------:R-:W-:Y:S01]  /*50c0*/  FFMA.FTZ R181, R181, UR4, R127 ;  /* 0x00000004b5b57c23 */ /* 0x000fe2000801007f */
        /* <DEDUP_REMOVED lines=8> */
[----:B------:R-:W-:Y:S01]  /*5150*/  FMUL.FTZ R176, R117, R176 ;  /* 0x000000b075b07220 */ /* 0x000fe20000410000 */
[----:B------:R-:W-:Y:S01]  /*5160*/  FMUL.FTZ R120, R44, R117 ;  /* 0x000000752c787220 */ /* 0x000fe20000410000 */
[----:B------:R-:W-:Y:S01]  /*5170*/  FMUL.FTZ R117, R45, R118 ;  /* 0x000000762d757220 */ /* 0x000fe20000410000 */
[--C-:B------:R-:W-:Y:S01]  /*5180*/  FFMA.FTZ R183, R183, UR4, R127.reuse ;  /* 0x00000004b7b77c23 */ /* 0x100fe2000801007f */
[--C-:B------:R-:W-:Y:S01]  /*5190*/  FFMA.FTZ R185, R185, UR4, R127.reuse ;  /* 0x00000004b9b97c23 */ /* 0x100fe2000801007f */
[--C-:B------:R-:W-:Y:S01]  /*51a0*/  FFMA.FTZ R179, R179, UR4, R127.reuse ;  /* 0x00000004b3b37c23 */ /* 0x100fe2000801007f */
[----:B------:R-:W-:Y:S01]  /*51b0*/  FFMA.FTZ R190, R190, UR4, R127 ;  /* 0x00000004bebe7c23 */ /* 0x000fe2000801007f */
[----:B------:R-:W-:Y:S01]  /*51c0*/  FFMA.FTZ R184, R184, UR8, R119 ;  /* 0x00000008b8b87c23 */ /* 0x000fe20008010077 */
[----:B------:R-:W-:-:S02]  /*51d0*/  HADD2.F32 R119, -RZ, R106.H0_H0 ;  /* 0x2000006aff777230 */ /* 0x000fc40000004100 */
[----:B------:R-:W-:Y:S01]  /*51e0*/  FADD.FTZ R186, R186, -R183 ;  /* 0x800000b7baba7221 */ /* 0x000fe20000010000 */
[----:B------:R-:W-:Y:S01]  /*51f0*/  F2FP.F16.F32.PACK_AB R120, R117, R120 ;  /* 0x000000787578723e */ /* 0x000fe200000000ff */
[----:B------:R-:W-:Y:S02]  /*5200*/  HADD2.F32 R151, -RZ, R106.H1_H1 ;  /* 0x3000006aff977230 */ /* 0x000fe40000004100 */
[----:B------:R-:W-:Y:S01]  /*5210*/  FADD.FTZ R188, R188, -R185 ;  /* 0x800000b9bcbc7221 */ /* 0x000fe20000010000 */
[----:B------:R-:W-:Y:S02]  /*5220*/  HADD2.F32 R117, -RZ, R105.H0_H0 ;  /* 0x20000069ff757230 */ /* 0x000fe40000004100 */
[----:B------:R-:W-:Y:S01]  /*5230*/  FADD.FTZ R182, R182, -R179 ;  /* 0x800000b3b6b67221 */ /* 0x000fe20000010000 */
[--C-:B------:R-:W-:Y:S02]  /*5240*/  HADD2.F32 R150, -RZ, R107.reuse.H0_H0 ;  /* 0x2000006bff967230 */ /* 0x100fe40000004100 */
[----:B------:R-:W-:Y:S01]  /*5250*/  FADD.FTZ R191, R191, -R190 ;  /* 0x800000bebfbf7221 */ /* 0x000fe20000010000 */
[----:B------:R-:W-:-:S02]  /*5260*/  HADD2.F32 R178, -RZ, R107.H1_H1 ;  /* 0x3000006bffb27230 */ /* 0x000fc40000004100 */
[----:B------:R-:W-:Y:S01]  /*5270*/  FMUL.FTZ R177, R118, R177 ;  /* 0x000000b176b17220 */ /* 0x000fe20000410000 */
[----:B------:R-:W-:Y:S01]  /*5280*/  FFMA.FTZ R118, R186, UR8, R119 ;  /* 0x00000008ba767c23 */ /* 0x000fe20008010077 */
[----:B------:R-:W-:Y:S01]  /*5290*/  FFMA.FTZ R119, R188, UR8, R151 ;  /* 0x00000008bc777c23 */ /* 0x000fe20008010097 */
[----:B------:R-:W-:Y:S01]  /*52a0*/  FFMA.FTZ R117, R182, UR8, R117 ;  /* 0x00000008b6757c23 */ /* 0x000fe20008010075 */
[----:B------:R-:W-:Y:S01]  /*52b0*/  FFMA.FTZ R150, R189, UR8, R150 ;  /* 0x00000008bd967c23 */ /* 0x000fe20008010096 */
[----:B------:R-:W-:Y:S01]  /*52c0*/  FFMA.FTZ R191, R191, UR8, R178 ;  /* 0x00000008bfbf7c23 */ /* 0x000fe200080100b2 */
[--C-:B------:R-:W-:Y:S02]  /*52d0*/  HADD2.F32 R180, -RZ, R122.reuse.H0_H0 ;  /* 0x2000007affb47230 */ /* 0x100fe40000004100 */
[----:B------:R-:W-:Y:S01]  /*52e0*/  FMUL.FTZ R181, R118, UR7 ;  /* 0x0000000776b57c20 */ /* 0x000fe20008410000 */
[----:B------:R-:W-:Y:S02]  /*52f0*/  HADD2.F32 R122, -RZ, R122.H1_H1 ;  /* 0x3000007aff7a7230 */ /* 0x000fe40000004100 */
[----:B------:R-:W-:Y:S01]  /*5300*/  FMUL.FTZ R151, R117, UR7 ;  /* 0x0000000775977c20 */ /* 0x000fe20008410000 */
[--C-:B------:R-:W-:Y:S01]  /*5310*/  HADD2.F32 R178, -RZ, R121.reuse.H0_H0 ;  /* 0x20000079ffb27230 */ /* 0x100fe20000004100 */
[----:B------:R-:W-:Y:S01]  /*5320*/  F2FP.F16.F32.PACK_AB R118, R119, R118 ;  /* 0x000000767776723e */ /* 0x000fe200000000ff */
[----:B------:R-:W-:-:S02]  /*5330*/  HADD2.F32 R179, -RZ, R121.H1_H1 ;  /* 0x30000079ffb37230 */ /* 0x000fc40000004100 */
[----:B------:R-:W-:Y:S01]  /*5340*/  FMUL.FTZ R183, R119, UR7 ;  /* 0x0000000777b77c20 */ /* 0x000fe20008410000 */
[--C-:B------:R-:W-:Y:S01]  /*5350*/  HADD2.F32 R182, -RZ, R123.reuse.H0_H0 ;  /* 0x2000007bffb67230 */ /* 0x100fe20000004100 */
[----:B------:R-:W-:Y:S01]  /*5360*/  F2FP.F16.F32.PACK_AB R117, R184, R117 ;  /* 0x00000075b875723e */ /* 0x000fe200000000ff */
[----:B------:R-:W-:Y:S02]  /*5370*/  HADD2.F32 R123, -RZ, R123.H1_H1 ;  /* 0x3000007bff7b7230 */ /* 0x000fe40000004100 */
[----:B------:R-:W-:Y:S01]  /*5380*/  FMUL.FTZ R121, R150, UR7 ;  /* 0x0000000796797c20 */ /* 0x000fe20008410000 */
[C---:B------:R-:W-:Y:S01]  /*5390*/  F2FP.F16.F32.PACK_AB R119, R191.reuse, R150 ;  /* 0x00000096bf77723e */ /* 0x040fe200000000ff */
        /* <DEDUP_REMOVED lines=18> */
.L_x_8152:
[--C-:B------:R-:W-:Y:S01]  /*54c0*/  FFMA.FTZ R151, R176, UR4, R127.reuse ;  /* 0x00000004b0977c23 */ /* 0x100fe2000801007f */
[--C-:B------:R-:W-:Y:S01]  /*54d0*/  FFMA.FTZ R177, R177, UR4, R127.reuse ;  /* 0x00000004b1b17c23 */ /* 0x100fe2000801007f */
[----:B------:R-:W-:Y:S01]  /*54e0*/  FFMA.FTZ R150, R187, UR4, R127 ;  /* 0x00000004bb967c23 */ /* 0x000fe2000801007f */
[----:B-----5:R-:W-:Y:S02]  /*54f0*/  HADD2.F32 R176, -RZ, R120.H0_H0 ;  /* 0x20000078ffb07230 */ /* 0x020fe40000004100 */
[----:B------:R-:W-:Y:S01]  /*5500*/  FADD.FTZ R178, R178, -R151 ;  /* 0x80000097b2b27221 */ /* 0x000fe20000010000 */
[----:B------:R-:W-:Y:S01]  /*5510*/  FADD.FTZ R180, R180, -R177 ;  /* 0x800000b1b4b47221 */ /* 0x000fe20000010000 */
[--C-:B------:R-:W-:Y:S02]  /*5520*/  HADD2.F32 R151, -RZ, R104.reuse.H0_H0 ;  /* 0x20000068ff977230 */ /* 0x100fe40000004100 */
[----:B------:R-:W-:Y:S01]  /*5530*/  FADD.FTZ R189, R189, -R150 ;  /* 0x80000096bdbd7221 */ /* 0x000fe20000010000 */
[----:B------:R-:W-:-:S02]  /*5540*/  HADD2.F32 R177, -RZ, R104.H1_H1 ;  /* 0x30000068ffb17230 */ /* 0x000fc40000004100 */
[--C-:B------:R-:W-:Y:S01]  /*5550*/  FFMA.FTZ R179, R179, UR4, R127.reuse ;  /* 0x00000004b3b37c23 */ /* 0x100fe2000801007f */
[----:B------:R-:W-:Y:S01]  /*5560*/  FFMA.FTZ R181, R181, UR4, R127 ;  /* 0x00000004b5b57c23 */ /* 0x000fe2000801007f */
[----:B------:R-:W-:Y:S01]  /*5570*/  FFMA.FTZ R151, R178, UR8, R151 ;  /* 0x00000008b2977c23 */ /* 0x000fe20008010097 */
[----:B------:R-:W-:Y:S01]  /*5580*/  FFMA.FTZ R183, R183, UR4, R127 ;  /* 0x00000004b7b77c23 */ /* 0x000fe2000801007f */
[----:B------:R-:W-:Y:S01]  /*5590*/  FFMA.FTZ R177, R180, UR8, R177 ;  /* 0x00000008b4b17c23 */ /* 0x000fe200080100b1 */
[----:B------:R-:W-:Y:S01]  /*55a0*/  FADD.FTZ R182, R182, -R179 ;  /* 0x800000b3b6b67221 */ /* 0x000fe20000010000 */
[----:B------:R-:W-:Y:S01]  /*55b0*/  FMUL.FTZ R151, R151, UR7 ;  /* 0x0000000797977c20 */ /* 0x000fe20008410000 */
[----:B------:R-:W-:Y:S02]  /*55c0*/  HADD2.F32 R179, -RZ, R105.H1_H1 ;  /* 0x30000069ffb37230 */ /* 0x000fe40000004100 */
[----:B------:R-:W-:Y:S01]  /*55d0*/  FMUL.FTZ R150, R177, UR7 ;  /* 0x00000007b1967c20 */ /* 0x000fe20008410000 */
[----:B------:R-:W-:-:S02]  /*55e0*/  HADD2.F32 R177, -RZ, R120.H1_H1 ;  /* 0x30000078ffb17230 */ /* 0x000fc40000004100 */
[----:B------:R-:W-:Y:S01]  /*55f0*/  FMUL.FTZ R176, R151, R176 ;  /* 0x000000b097b07220 */ /* 0x000fe20000410000 */
[----:B------:R-:W-:Y:S01]  /*5600*/  FMUL.FTZ R120, R44, R151 ;  /* 0x000000972c787220 */ /* 0x000fe20000410000 */
[----:B------:R-:W-:Y:S01]  /*5610*/  FMUL.FTZ R151, R45, R150 ;  /* 0x000000962d977220 */ /* 0x000fe20000410000 */
[----:B------:R-:W-:Y:S01]  /*5620*/  FADD.FTZ R184, R184, -R181 ;  /* 0x800000b5b8b87221 */ /* 0x000fe20000010000 */
[--C-:B------:R-:W-:Y:S01]  /*5630*/  FFMA.FTZ R185, R185, UR4, R127.reuse ;  /* 0x00000004b9b97c23 */ /* 0x100fe2000801007f */
[----:B------:R-:W-:Y:S01]  /*5640*/  FFMA.FTZ R190, R190, UR4, R127 ;  /* 0x00000004bebe7c23 */ /* 0x000fe2000801007f */
[----:B------:R-:W-:Y:S01]  /*5650*/  FMUL.FTZ R177, R150, R177 ;  /* 0x000000b196b17220 */ /* 0x000fe20000410000 */
[----:B------:R-:W-:Y:S01]  /*5660*/  F2FP.F16.F32.PACK_AB R120, R151, R120 ;  /* 0x000000789778723e */ /* 0x000fe200000000ff */
[----:B------:R-:W-:Y:S02]  /*5670*/  HADD2.F32 R151, -RZ, R105.H0_H0 ;  /* 0x20000069ff977230 */ /* 0x000fe40000004100 */
[----:B------:R-:W-:Y:S01]  /*5680*/  FFMA.FTZ R184, R184, UR8, R179 ;  /* 0x00000008b8b87c23 */ /* 0x000fe200080100b3 */
[----:B------:R-:W-:Y:S01]  /*5690*/  FADD.FTZ R186, R186, -R183 ;  /* 0x800000b7baba7221 */ /* 0x000fe20000010000 */
[----:B------:R-:W-:-:S02]  /*56a0*/  HADD2.F32 R179, -RZ, R106.H1_H1 ;  /* 0x3000006affb37230 */ /* 0x000fc40000004100 */
[----:B------:R-:W-:Y:S01]  /*56b0*/  FADD.FTZ R188, R188, -R185 ;  /* 0x800000b9bcbc7221 */ /* 0x000fe20000010000 */
[----:B------:R-:W-:Y:S01]  /*56c0*/  FFMA.FTZ R150, R182, UR8, R151 ;  /* 0x00000008b6967c23 */ /* 0x000fe20008010097 */
[----:B------:R-:W-:Y:S02]  /*56d0*/  HADD2.F32 R151, -RZ, R106.H0_H0 ;  /* 0x2000006aff977230 */ /* 0x000fe40000004100 */
[----:B------:R-:W-:Y:S01]  /*56e0*/  FADD.FTZ R191, R191, -R190 ;  /* 0x800000bebfbf7221 */ /* 0x000fe20000010000 */
[--C-:B------:R-:W-:Y:S02]  /*56f0*/  HADD2.F32 R178, -RZ, R107.reuse.H0_H0 ;  /* 0x2000006bffb27230 */ /* 0x100fe40000004100 */
[----:B------:R-:W-:Y:S01]  /*5700*/  FFMA.FTZ R188, R188, UR8, R179 ;  /* 0x00000008bcbc7c23 */ /* 0x000fe200080100b3 */
[----:B------:R-:W-:Y:S02]  /*5710*/  HADD2.F32 R180, -RZ, R107.H1_H1 ;  /* 0x3000006bffb47230 */ /* 0x000fe40000004100 */
[----:B------:R-:W-:Y:S01]  /*5720*/  FFMA.FTZ R186, R186, UR8, R151 ;  /* 0x00000008baba7c23 */ /* 0x000fe20008010097 */
[----:B------:R-:W-:-:S02]  /*5730*/  HADD2.F32 R182, -RZ, R123.H0_H0 ;  /* 0x2000007bffb67230 */ /* 0x000fc40000004100 */
[----:B------:R-:W-:Y:S01]  /*5740*/  FFMA.FTZ R151, R189, UR8, R178 ;  /* 0x00000008bd977c23 */ /* 0x000fe200080100b2 */
[--C-:B------:R-:W-:Y:S02]  /*5750*/  HADD2.F32 R178, -RZ, R121.reuse.H0_H0 ;  /* 0x20000079ffb27230 */ /* 0x100fe40000004100 */
[----:B------:R-:W-:Y:S01]  /*5760*/  FFMA.FTZ R191, R191, UR8, R180 ;  /* 0x00000008bfbf7c23 */ /* 0x000fe200080100b4 */
[--C-:B------:R-:W-:Y:S02]  /*5770*/  HADD2.F32 R180, -RZ, R122.reuse.H0_H0 ;  /* 0x2000007affb47230 */ /* 0x100fe40000004100 */
[----:B------:R-:W-:Y:S01]  /*5780*/  FMUL.FTZ R179, R150, UR7 ;  /* 0x0000000796b37c20 */ /* 0x000fe20008410000 */
[----:B------:R-:W-:Y:S02]  /*5790*/  HADD2.F32 R121, -RZ, R121.H1_H1 ;  /* 0x30000079ff797230 */ /* 0x000fe40000004100 */
[----:B------:R-:W-:Y:S01]  /*57a0*/  FMUL.FTZ R181, R186, UR7 ;  /* 0x00000007bab57c20 */ /* 0x000fe20008410000 */
[----:B------:R-:W-:-:S02]  /*57b0*/  HADD2.F32 R122, -RZ, R122.H1_H1 ;  /* 0x3000007aff7a7230 */ /* 0x000fc40000004100 */
[----:B------:R-:W-:Y:S01]  /*57c0*/  FMUL.FTZ R190, R184, UR7 ;  /* 0x00000007b8be7c20 */ /* 0x000fe20008410000 */
[----:B------:R-:W-:Y:S02]  /*57d0*/  HADD2.F32 R123, -RZ, R123.H1_H1 ;  /* 0x3000007bff7b7230 */ /* 0x000fe40000004100 */
        /* <DEDUP_REMOVED lines=18> */
.L_x_8153:
[----:B------:R-:W0:Y:S02]  /*5900*/  @P0 LDC.64 R150, c[0x0][0x478] ;  /* 0x00011e00ff960b82 */ /* 0x000e240000000a00 */
[----:B0-----:R-:W-:-:S05]  /*5910*/  @P0 IMAD.WIDE.U32 R150, R158, 0x10, R150 ;  /* 0x000000109e960825 */ /* 0x001fca00078e0096 */
[----:B------:R0:W-:Y:S02]  /*5920*/  @P0 STG.E.128 desc[UR18][R150.64], R116 ;  /* 0x0000007496000986 */ /* 0x0001e4000c101d12 */
[----:B0-----:R-:W-:-:S05]  /*5930*/  IMAD.WIDE.U32 R150, R158, 0x10, R216 ;  /* 0x000000109e967825 */ /* 0x001fca00078e00d8 */
[----:B------:R0:W-:Y:S02]  /*5940*/  STG.E.128 desc[UR18][R150.64], R120 ;  /* 0x0000007896007986 */ /* 0x0001e4000c101d12 */
[----:B0-----:R-:W-:-:S05]  /*5950*/  IADD3 R150, PT, PT, R157, 0x200, RZ ;  /* 0x000002009d967810 */ /* 0x001fca0007ffe0ff */
[----:B------:R-:W-:-:S06]  /*5960*/  IMAD.WIDE.U32 R120, R150, 0x10, R218 ;  /* 0x0000001096787825 */ /* 0x000fcc00078e00da */
[----:B------:R-:W5:Y:S01]  /*5970*/  LDG.E.128 R120, desc[UR18][R120.64] ;  /* 0x0000001278787981 */ /* 0x000f62000c1e1d00 */
[----:B------:R-:W-:Y:S05]  /*5980*/  @!P0 BRA `(.L_x_8154) ;  /* 0x0000000400248947 */ /* 0x000fea0003800000 */
[--C-:B------:R-:W-:Y:S01]  /*5990*/  FFMA.FTZ R144, R144, UR4, R127.reuse ;  /* 0x0000000490907c23 */ /* 0x100fe2000801007f */
[--C-:B------:R-:W-:Y:S01]  /*59a0*/  FFMA.FTZ R146, R146, UR4, R127.reuse ;  /* 0x0000000492927c23 */ /* 0x100fe2000801007f */
[--C-:B------:R-:W-:Y:S02]  /*59b0*/  HADD2.F32 R116, -RZ, R108.reuse.H0_H0 ;  /* 0x2000006cff747230 */ /* 0x100fe40000004100 */
[----:B------:R-:W-:Y:S01]  /*59c0*/  FFMA.FTZ R160, R160, UR4, R127 ;  /* 0x00000004a0a07c23 */ /* 0x000fe2000801007f */
[----:B------:R-:W-:Y:S02]  /*59d0*/  HADD2.F32 R117, -RZ, R108.H1_H1 ;  /* 0x3000006cff757230 */ /* 0x000fe40000004100 */
[----:B------:R-:W-:Y:S01]  /*59e0*/  FADD.FTZ R145, R145, -R144 ;  /* 0x8000009091917221 */ /* 0x000fe20000010000 */
[----:B------:R-:W-:Y:S01]  /*59f0*/  FADD.FTZ R146, R159, -R146 ;  /* 0x800000929f927221 */ /* 0x000fe20000010000 */
[--C-:B------:R-:W-:Y:S02]  /*5a00*/  HADD2.F32 R118, -RZ, R109.reuse.H0_H0 ;  /* 0x2000006dff767230 */ /* 0x100fe40000004100 */
[----:B------:R-:W-:Y:S01]  /*5a10*/  FADD.FTZ R161, R161, -R160 ;  /* 0x800000a0a1a17221 */ /* 0x000fe20000010000 */
[----:B------:R-:W-:Y:S01]  /*5a20*/  FFMA.FTZ R116, R145, UR8, R116 ;  /* 0x0000000891747c23 */ /* 0x000fe20008010074 */
[----:B------:R-:W-:Y:S01]  /*5a30*/  FFMA.FTZ R159, R146, UR8, R117 ;  /* 0x00000008929f7c23 */ /* 0x000fe20008010075 */
[--C-:B------:R-:W-:Y:S01]  /*5a40*/  FFMA.FTZ R162, R162, UR4, R127.reuse ;  /* 0x00000004a2a27c23 */ /* 0x100fe2000801007f */
[--C-:B------:R-:W-:Y:S01]  /*5a50*/  FFMA.FTZ R164, R164, UR4, R127.reuse ;  /* 0x00000004a4a47c23 */ /* 0x100fe2000801007f */
[--C-:B------:R-:W-:Y:S01]  /*5a60*/  FFMA.FTZ R166, R166, UR4, R127.reuse ;  /* 0x00000004a6a67c23 */ /* 0x100fe2000801007f */
[----:B------:R-:W-:Y:S01]  /*5a70*/  FFMA.FTZ R170, R170, UR4, R127 ;  /* 0x00000004aaaa7c23 */ /* 0x000fe2000801007f */
[----:B------:R-:W-:Y:S01]  /*5a80*/  FFMA.FTZ R117, R161, UR8, R118 ;  /* 0x00000008a1757c23 */ /* 0x000fe20008010076 */
[----:B------:R-:W-:Y:S01]  /*5a90*/  FMUL.FTZ R151, R116, UR7 ;  /* 0x0000000774977c20 */ /* 0x000fe20008410000 */
[----:B------:R-:W-:Y:S01]  /*5aa0*/  FMUL.FTZ R158, R159, UR7 ;  /* 0x000000079f9e7c20 */ /* 0x000fe20008410000 */
[----:B------:R-:W-:-:S02]  /*5ab0*/  HADD2.F32 R118, -RZ, R109.H1_H1 ;  /* 0x3000006dff767230 */ /* 0x000fc40000004100 */
[----:B------:R-:W-:Y:S01]  /*5ac0*/  FADD.FTZ R163, R163, -R162 ;  /* 0x800000a2a3a37221 */ /* 0x000fe20000010000 */
[----:B------:R-:W-:Y:S01]  /*5ad0*/  FFMA.FTZ R168, R168, UR4, R127 ;  /* 0x00000004a8a87c23 */ /* 0x000fe2000801007f */
[--C-:B------:R-:W-:Y:S01]  /*5ae0*/  HADD2.F32 R119, -RZ, R110.reuse.H0_H0 ;  /* 0x2000006eff777230 */ /* 0x100fe20000004100 */
[----:B------:R-:W-:Y:S01]  /*5af0*/  F2FP.F16.F32.PACK_AB R116, R159, R116 ;  /* 0x000000749f74723e */ /* 0x000fe200000000ff */
[----:B------:R-:W-:Y:S02]  /*5b00*/  HADD2.F32 R144, -RZ, R110.H1_H1 ;  /* 0x3000006eff907230 */ /* 0x000fe40000004100 */
[----:B------:R-:W-:Y:S01]  /*5b10*/  FADD.FTZ R164, R165, -R164 ;  /* 0x800000a4a5a47221 */ /* 0x000fe20000010000 */
[----:B------:R-:W-:Y:S01]  /*5b20*/  FADD.FTZ R167, R167, -R166 ;  /* 0x800000a6a7a77221 */ /* 0x000fe20000010000 */
[----:B------:R-:W-:Y:S02]  /*5b30*/  HADD2.F32 R146, -RZ, R111.H1_H1 ;  /* 0x3000006fff927230 */ /* 0x000fe40000004100 */
[----:B------:R-:W-:Y:S01]  /*5b40*/  FADD.FTZ R171, R171, -R170 ;  /* 0x800000aaabab7221 */ /* 0x000fe20000010000 */
[----:B-----5:R-:W-:-:S02]  /*5b50*/  HADD2.F32 R160, -RZ, R120.H0_H0 ;  /* 0x20000078ffa07230 */ /* 0x020fc40000004100 */
[----:B------:R-:W-:Y:S01]  /*5b60*/  FADD.FTZ R168, R169, -R168 ;  /* 0x800000a8a9a87221 */ /* 0x000fe20000010000 */
[----:B------:R-:W-:Y:S02]  /*5b70*/  HADD2.F32 R161, -RZ, R120.H1_H1 ;  /* 0x30000078ffa17230 */ /* 0x000fe40000004100 */
[----:B------:R-:W-:Y:S01]  /*5b80*/  FMUL.FTZ R120, R52, R151 ;  /* 0x0000009734787220 */ /* 0x000fe20000410000 */
[--C-:B------:R-:W-:Y:S02]  /*5b90*/  HADD2.F32 R162, -RZ, R121.reuse.H0_H0 ;  /* 0x20000079ffa27230 */ /* 0x100fe40000004100 */
[----:B------:R-:W-:Y:S01]  /*5ba0*/  FFMA.FTZ R118, R163, UR8, R118 ;  /* 0x00000008a3767c23 */ /* 0x000fe20008010076 */
[----:B------:R-:W-:Y:S02]  /*5bb0*/  HADD2.F32 R159, -RZ, R121.H1_H1 ;  /* 0x30000079ff9f7230 */ /* 0x000fe40000004100 */
[----:B------:R-:W-:Y:S01]  /*5bc0*/  FMUL.FTZ R121, R53, R158 ;  /* 0x0000009e35797220 */ /* 0x000fe20000410000 */
[----:B------:R-:W-:-:S02]  /*5bd0*/  HADD2.F32 R145, -RZ, R111.H0_H0 ;  /* 0x2000006fff917230 */ /* 0x000fc40000004100 */
[----:B------:R-:W-:Y:S01]  /*5be0*/  FFMA.FTZ R119, R164, UR8, R119 ;  /* 0x00000008a4777c23 */ /* 0x000fe20008010077 */
[----:B------:R-:W-:Y:S01]  /*5bf0*/  FFMA.FTZ R144, R167, UR8, R144 ;  /* 0x00000008a7907c23 */ /* 0x000fe20008010090 */
[----:B------:R-:W-:Y:S01]  /*5c00*/  FFMA.FTZ R164, R171, UR8, R146 ;  /* 0x00000008aba47c23 */ /* 0x000fe20008010092 */
[----:B------:R-:W-:Y:S01]  /*5c10*/  FMUL.FTZ R146, R158, R161 ;  /* 0x000000a19e927220 */ /* 0x000fe20000410000 */
[----:B------:R-:W-:Y:S01]  /*5c20*/  F2FP.F16.F32.PACK_AB R120, R121, R120 ;  /* 0x000000787978723e */ /* 0x000fe200000000ff */
[----:B------:R-:W-:Y:S01]  /*5c30*/  FFMA.FTZ R145, R168, UR8, R145 ;  /* 0x00000008a8917c23 */ /* 0x000fe20008010091 */
[--C-:B------:R-:W-:Y:S02]  /*5c40*/  HADD2.F32 R158, -RZ, R122.reuse.H0_H0 ;  /* 0x2000007aff9e7230 */ /* 0x100fe40000004100 */
[----:B------:R-:W-:Y:S01]  /*5c50*/  FMUL.FTZ R121, R117, UR7 ;  /* 0x0000000775797c20 */ /* 0x000fe20008410000 */
[----:B------:R-:W-:Y:S01]  /*5c60*/  HADD2.F32 R165, -RZ, R122.H1_H1 ;  /* 0x3000007affa57230 */ /* 0x000fe20000004100 */
[C---:B------:R-:W-:Y:S01]  /*5c70*/  F2FP.F16.F32.PACK_AB R117, R118.reuse, R117 ;  /* 0x000000757675723e */ /* 0x040fe200000000ff */
[----:B------:R-:W-:Y:S01]  /*5c80*/  FMUL.FTZ R122, R118, UR7 ;  /* 0x00000007767a7c20 */ /* 0x000fe20008410000 */
[----:B------:R-:W-:Y:S01]  /*5c90*/  F2FP.F16.F32.PACK_AB R118, R144, R119 ;  /* 0x000000779076723e */ /* 0x000fe200000000ff */
[----:B------:R-:W-:-:S02]  /*5ca0*/  HADD2.F32 R166, -RZ, R123.H0_H0 ;  /* 0x2000007bffa67230 */ /* 0x000fc40000004100 */
[----:B------:R-:W-:Y:S01]  /*5cb0*/  FMUL.FTZ R144, R144, UR7 ;  /* 0x0000000790907c20 */ /* 0x000fe20008410000 */
[----:B------:R-:W-:Y:S01]  /*5cc0*/  FMUL.FTZ R160, R151, R160 ;  /* 0x000000a097a07220 */ /* 0x000fe20000410000 */
[----:B------:R-:W-:Y:S02]  /*5cd0*/  HADD2.F32 R123, -RZ, R123.H1_H1 ;  /* 0x3000007bff7b7230 */ /* 0x000fe40000004100 */
[----:B------:R-:W-:Y:S01]  /*5ce0*/  FMUL.FTZ R167, R145, UR7 ;  /* 0x0000000791a77c20 */ /* 0x000fe20008410000 */
[----:B------:R-:W-:Y:S01]  /*5cf0*/  FMUL.FTZ R151, R119, UR7 ;  /* 0x0000000777977c20 */ /* 0x000fe20008410000 */
[C---:B------:R-:W-:Y:S01]  /*5d00*/  FMUL.FTZ R168, R164.reuse, UR7 ;  /* 0x00000007a4a87c20 */ /* 0x040fe20008410000 */
        /* <DEDUP_REMOVED lines=17> */
.L_x_8154:
[--C-:B------:R-:W-:Y:S01]  /*5e20*/  FFMA.FTZ R146, R146, UR4, R127.reuse ;  /* 0x0000000492927c23 */ /* 0x100fe2000801007f */
[--C-:B------:R-:W-:Y:S01]  /*5e30*/  FFMA.FTZ R144, R144, UR4, R127.reuse ;  /* 0x0000000490907c23 */ /* 0x100fe2000801007f */
[--C-:B------:R-:W-:Y:S02]  /*5e40*/  HADD2.F32 R158, -RZ, R108.reuse.H1_H1 ;  /* 0x3000006cff9e7230 */ /* 0x100fe40000004100 */
[--C-:B------:R-:W-:Y:S01]  /*5e50*/  FFMA.FTZ R162, R162, UR4, R127.reuse ;  /* 0x00000004a2a27c23 */ /* 0x100fe2000801007f */
[----:B------:R-:W-:Y:S01]  /*5e60*/  FADD.FTZ R159, R159, -R146 ;  /* 0x800000929f9f7221 */ /* 0x000fe20000010000 */
[----:B------:R-:W-:Y:S02]  /*5e70*/  HADD2.F32 R146, -RZ, R108.H0_H0 ;  /* 0x2000006cff927230 */ /* 0x000fe40000004100 */
[----:B------:R-:W-:Y:S01]  /*5e80*/  FADD.FTZ R145, R145, -R144 ;  /* 0x8000009091917221 */ /* 0x000fe20000010000 */
[--C-:B------:R-:W-:Y:S01]  /*5e90*/  FFMA.FTZ R144, R160, UR4, R127.reuse ;  /* 0x00000004a0907c23 */ /* 0x100fe2000801007f */
[----:B------:R-:W-:Y:S01]  /*5ea0*/  FFMA.FTZ R164, R164, UR4, R127 ;  /* 0x00000004a4a47c23 */ /* 0x000fe2000801007f */
[----:B------:R-:W-:Y:S01]  /*5eb0*/  FFMA.FTZ R158, R159, UR8, R158 ;  /* 0x000000089f9e7c23 */ /* 0x000fe2000801009e */
[----:B------:R-:W-:Y:S01]  /*5ec0*/  FFMA.FTZ R146, R145, UR8, R146 ;  /* 0x0000000891927c23 */ /* 0x000fe20008010092 */
[----:B------:R-:W-:-:S02]  /*5ed0*/  HADD2.F32 R145, -RZ, R109.H0_H0 ;  /* 0x2000006dff917230 */ /* 0x000fc40000004100 */
[----:B------:R-:W-:Y:S01]  /*5ee0*/  FADD.FTZ R144, R161, -R144 ;  /* 0x80000090a1907221 */ /* 0x000fe20000010000 */
[----:B------:R-:W-:Y:S02]  /*5ef0*/  HADD2.F32 R151, -RZ, R109.H1_H1 ;  /* 0x3000006dff977230 */ /* 0x000fe40000004100 */
[----:B------:R-:W-:Y:S01]  /*5f00*/  FADD.FTZ R162, R163, -R162 ;  /* 0x800000a2a3a27221 */ /* 0x000fe20000010000 */
[----:B------:R-:W-:Y:S02]  /*5f10*/  HADD2.F32 R159, -RZ, R110.H0_H0 ;  /* 0x2000006eff9f7230 */ /* 0x000fe40000004100 */
[----:B------:R-:W-:Y:S01]  /*5f20*/  FADD.FTZ R164, R165, -R164 ;  /* 0x800000a4a5a47221 */ /* 0x000fe20000010000 */
[----:B------:R-:W-:Y:S01]  /*5f30*/  FFMA.FTZ R144, R144, UR8, R145 ;  /* 0x0000000890907c23 */ /* 0x000fe20008010091 */
[----:B------:R-:W-:Y:S01]  /*5f40*/  FFMA.FTZ R145, R162, UR8, R151 ;  /* 0x00000008a2917c23 */ /* 0x000fe20008010097 */
[--C-:B-----5:R-:W-:Y:S02]  /*5f50*/  HADD2.F32 R160, -RZ, R120.reuse.H0_H0 ;  /* 0x20000078ffa07230 */ /* 0x120fe40000004100 */
[----:B------:R-:W-:Y:S01]  /*5f60*/  FFMA.FTZ R151, R164, UR8, R159 ;  /* 0x00000008a4977c23 */ /* 0x000fe2000801009f */
[----:B------:R-:W-:Y:S01]  /*5f70*/  FMUL.FTZ R159, R146, UR7 ;  /* 0x00000007929f7c20 */ /* 0x000fe20008410000 */
[----:B------:R-:W-:-:S02]  /*5f80*/  HADD2.F32 R161, -RZ, R120.H1_H1 ;  /* 0x30000078ffa17230 */ /* 0x000fc40000004100 */
[----:B------:R-:W-:Y:S01]  /*5f90*/  FMUL.FTZ R158, R158, UR7 ;  /* 0x000000079e9e7c20 */ /* 0x000fe20008410000 */
[--C-:B------:R-:W-:Y:S01]  /*5fa0*/  FFMA.FTZ R166, R166, UR4, R127.reuse ;  /* 0x00000004a6a67c23 */ /* 0x100fe2000801007f */
[--C-:B------:R-:W-:Y:S01]  /*5fb0*/  FFMA.FTZ R168, R168, UR4, R127.reuse ;  /* 0x00000004a8a87c23 */ /* 0x100fe2000801007f */
[----:B------:R-:W-:Y:S01]  /*5fc0*/  FFMA.FTZ R170, R170, UR4, R127 ;  /* 0x00000004aaaa7c23 */ /* 0x000fe2000801007f */
[----:B------:R-:W-:Y:S01]  /*5fd0*/  FMUL.FTZ R160, R159, R160 ;  /* 0x000000a09fa07220 */ /* 0x000fe20000410000 */
[----:B------:R-:W-:Y:S01]  /*5fe0*/  FMUL.FTZ R120, R52, R159 ;  /* 0x0000009f34787220 */ /* 0x000fe20000410000 */
[----:B------:R-:W-:Y:S02]  /*5ff0*/  HADD2.F32 R162, -RZ, R110.H1_H1 ;  /* 0x3000006effa27230 */ /* 0x000fe40000004100 */
[----:B------:R-:W-:Y:S01]  /*6000*/  FMUL.FTZ R146, R158, R161 ;  /* 0x000000a19e927220 */ /* 0x000fe20000410000 */
[----:B------:R-:W-:Y:S01]  /*6010*/  FMUL.FTZ R159, R53, R158 ;  /* 0x0000009e359f7220 */ /* 0x000fe20000410000 */
[----:B------:R-:W-:Y:S01]  /*6020*/  FADD.FTZ R167, R167, -R166 ;  /* 0x800000a6a7a77221 */ /* 0x000fe20000010000 */
[----:B------:R-:W-:-:S02]  /*6030*/  HADD2.F32 R158, -RZ, R111.H0_H0 ;  /* 0x2000006fff9e7230 */ /* 0x000fc40000004100 */
[----:B------:R-:W-:Y:S01]  /*6040*/  FADD.FTZ R169, R169, -R168 ;  /* 0x800000a8a9a97221 */ /* 0x000fe20000010000 */
[----:B------:R-:W-:Y:S02]  /*6050*/  HADD2.F32 R164, -RZ, R111.H1_H1 ;  /* 0x3000006fffa47230 */ /* 0x000fe40000004100 */
[----:B------:R-:W-:Y:S01]  /*6060*/  FADD.FTZ R171, R171, -R170 ;  /* 0x800000aaabab7221 */ /* 0x000fe20000010000 */
[----:B------:R-:W-:Y:S01]  /*6070*/  FFMA.FTZ R162, R167, UR8, R162 ;  /* 0x00000008a7a27c23 */ /* 0x000fe200080100a2 */
[----:B------:R-:W-:Y:S01]  /*6080*/  FFMA.FTZ R169, R169, UR8, R158 ;  /* 0x00000008a9a97c23 */ /* 0x000fe2000801009e */
[----:B------:R-:W-:Y:S01]  /*6090*/  F2FP.F16.F32.PACK_AB R120, R159, R120 ;  /* 0x000000789f78723e */ /* 0x000fe200000000ff */
[----:B------:R-:W-:Y:S01]  /*60a0*/  FFMA.FTZ R171, R171, UR8, R164 ;  /* 0x00000008abab7c23 */ /* 0x000fe200080100a4 */
[--C-:B------:R-:W-:Y:S02]  /*60b0*/  HADD2.F32 R158, -RZ, R121.reuse.H0_H0 ;  /* 0x20000079ff9e7230 */ /* 0x100fe40000004100 */
[----:B------:R-:W-:Y:S01]  /*60c0*/  FMUL.FTZ R151, R151, UR7 ;  /* 0x0000000797977c20 */ /* 0x000fe20008410000 */
[----:B------:R-:W-:-:S02]  /*60d0*/  HADD2.F32 R159, -RZ, R121.H1_H1 ;  /* 0x30000079ff9f7230 */ /* 0x000fc40000004100 */
[----:B------:R-:W-:Y:S01]  /*60e0*/  FMUL.FTZ R121, R144, UR7 ;  /* 0x0000000790797c20 */ /* 0x000fe20008410000 */
[--C-:B------:R-:W-:Y:S02]  /*60f0*/  HADD2.F32 R164, -RZ, R122.reuse.H0_H0 ;  /* 0x2000007affa47230 */ /* 0x100fe40000004100 */
[----:B------:R-:W-:Y:S01]  /*6100*/  FMUL.FTZ R144, R162, UR7 ;  /* 0x00000007a2907c20 */ /* 0x000fe20008410000 */
[----:B------:R-:W-:Y:S02]  /*6110*/  HADD2.F32 R165, -RZ, R122.H1_H1 ;  /* 0x3000007affa57230 */ /* 0x000fe40000004100 */
[----:B------:R-:W-:Y:S01]  /*6120*/  FMUL.FTZ R122, R145, UR7 ;  /* 0x00000007917a7c20 */ /* 0x000fe20008410000 */
[--C-:B------:R-:W-:Y:S02]  /*6130*/  HADD2.F32 R166, -RZ, R123.reuse.H0_H0 ;  /* 0x2000007bffa67230 */ /* 0x100fe40000004100 */
[----:B------:R-:W-:Y:S01]  /*6140*/  FMUL.FTZ R169, R169, UR7 ;  /* 0x00000007a9a97c20 */ /* 0x000fe20008410000 */
[----:B------:R-:W-:-:S02]  /*6150*/  HADD2.F32 R167, -RZ, R123.H1_H1 ;  /* 0x3000007bffa77230 */ /* 0x000fc40000004100 */
        /* <DEDUP_REMOVED lines=16> */
.L_x_8155:
[----:B------:R-:W0:Y:S01]  /*6260*/  @P0 LDC.64 R144, c[0x0][0x478] ;  /* 0x00011e00ff900b82 */ /* 0x000e220000000a00 */
[----:B------:R-:W-:Y:S01]  /*6270*/  IADD3 R157, PT, PT, R157, 0x300, RZ ;  /* 0x000003009d9d7810 */ /* 0x000fe20007ffe0ff */
[----:B0-----:R-:W-:-:S05]  /*6280*/  @P0 IMAD.WIDE.U32 R144, R150, 0x10, R144 ;  /* 0x0000001096900825 */ /* 0x001fca00078e0090 */
[----:B------:R0:W-:Y:S02]  /*6290*/  @P0 STG.E.128 desc[UR18][R144.64], R116 ;  /* 0x0000007490000986 */ /* 0x0001e4000c101d12 */
[----:B0-----:R-:W-:-:S04]  /*62a0*/  IMAD.WIDE.U32 R144, R150, 0x10, R216 ;  /* 0x0000001096907825 */ /* 0x001fc800078e00d8 */
[----:B------:R-:W-:Y:S01]  /*62b0*/  IMAD.WIDE.U32 R150, R157, 0x10, R218 ;  /* 0x000000109d967825 */ /* 0x000fe200078e00da */
[----:B------:R0:W-:Y:S04]  /*62c0*/  STG.E.128 desc[UR18][R144.64], R120 ;  /* 0x0000007890007986 */ /* 0x0001e8000c101d12 */
[----:B0-----:R0:W5:Y:S01]  /*62d0*/  LDG.E.128 R120, desc[UR18][R150.64] ;  /* 0x0000001296787981 */ /* 0x001162000c1e1d00 */
[----:B------:R-:W-:Y:S05]  /*62e0*/  @!P0 BRA `(.L_x_8156) ;  /* 0x0000000400248947 */ /* 0x000fea0003800000 */
[--C-:B------:R-:W-:Y:S01]  /*62f0*/  FFMA.FTZ R116, R128, UR4, R127.reuse ;  /* 0x0000000480747c23 */ /* 0x100fe2000801007f */
[--C-:B------:R-:W-:Y:S01]  /*6300*/  FFMA.FTZ R117, R136, UR4, R127.reuse ;  /* 0x0000000488757c23 */ /* 0x100fe2000801007f */
[----:B------:R-:W-:Y:S01]  /*6310*/  FFMA.FTZ R138, R138, UR4, R127 ;  /* 0x000000048a8a7c23 */ /* 0x000fe2000801007f */
[----:B------:R-:W-:Y:S02]  /*6320*/  HADD2.F32 R118, -RZ, R113.H0_H0 ;  /* 0x20000071ff767230 */ /* 0x000fe40000004100 */
[----:B------:R-:W-:Y:S01]  /*6330*/  FADD.FTZ R129, R129, -R116 ;  /* 0x8000007481817221 */ /* 0x000fe20000010000 */
[----:B------:R-:W-:Y:S01]  /*6340*/  FADD.FTZ R130, R130, -R117 ;  /* 0x8000007582827221 */ /* 0x000fe20000010000 */
[--C-:B------:R-:W-:Y:S02]  /*6350*/  HADD2.F32 R116, -RZ, R112.reuse.H0_H0 ;  /* 0x20000070ff747230 */ /* 0x100fe40000004100 */
[----:B------:R-:W-:Y:S01]  /*6360*/  FFMA.FTZ R139, R139, UR4, R127 ;  /* 0x000000048b8b7c23 */ /* 0x000fe2000801007f */
[----:B------:R-:W-:-:S02]  /*6370*/  HADD2.F32 R117, -RZ, R112.H1_H1 ;  /* 0x30000070ff757230 */ /* 0x000fc40000004100 */
[--C-:B------:R-:W-:Y:S01]  /*6380*/  FFMA.FTZ R141, R141, UR4, R127.reuse ;  /* 0x000000048d8d7c23 */ /* 0x100fe2000801007f */
[--C-:B------:R-:W-:Y:S01]  /*6390*/  FFMA.FTZ R144, R143, UR4, R127.reuse ;  /* 0x000000048f907c23 */ /* 0x100fe2000801007f */
[----:B------:R-:W-:Y:S01]  /*63a0*/  FADD.FTZ R131, R131, -R138 ;  /* 0x8000008a83837221 */ /* 0x000fe20000010000 */
[--C-:B------:R-:W-:Y:S01]  /*63b0*/  FFMA.FTZ R140, R140, UR4, R127.reuse ;  /* 0x000000048c8c7c23 */ /* 0x100fe2000801007f */
[----:B------:R-:W-:Y:S01]  /*63c0*/  FFMA.FTZ R142, R142, UR4, R127 ;  /* 0x000000048e8e7c23 */ /* 0x000fe2000801007f */
[----:B------:R-:W-:Y:S01]  /*63d0*/  FFMA.FTZ R116, R129, UR8, R116 ;  /* 0x0000000881747c23 */ /* 0x000fe20008010074 */
[----:B------:R-:W-:Y:S01]  /*63e0*/  FFMA.FTZ R117, R130, UR8, R117 ;  /* 0x0000000882757c23 */ /* 0x000fe20008010075 */
[----:B------:R-:W-:Y:S02]  /*63f0*/  HADD2.F32 R129, -RZ, R113.H1_H1 ;  /* 0x30000071ff817230 */ /* 0x000fe40000004100 */
[----:B------:R-:W-:Y:S01]  /*6400*/  FADD.FTZ R132, R132, -R139 ;  /* 0x8000008b84847221 */ /* 0x000fe20000010000 */
[----:B------:R-:W-:Y:S01]  /*6410*/  FADD.FTZ R138, R134, -R141 ;  /* 0x8000008d868a7221 */ /* 0x000fe20000010000 */
[----:B------:R-:W-:Y:S01]  /*6420*/  FADD.FTZ R144, R137, -R144 ;  /* 0x8000009089907221 */ /* 0x000fe20000010000 */
[----:B------:R-:W-:Y:S01]  /*6430*/  FFMA.FTZ R118, R131, UR8, R118 ;  /* 0x0000000883767c23 */ /* 0x000fe20008010076 */
[----:B------:R-:W-:-:S02]  /*6440*/  HADD2.F32 R130, -RZ, R114.H0_H0 ;  /* 0x20000072ff827230 */ /* 0x000fc40000004100 */
[----:B------:R-:W-:Y:S01]  /*6450*/  FADD.FTZ R139, R133, -R140 ;  /* 0x8000008c858b7221 */ /* 0x000fe20000010000 */
[----:B------:R-:W-:Y:S02]  /*6460*/  HADD2.F32 R131, -RZ, R114.H1_H1 ;  /* 0x30000072ff837230 */ /* 0x000fe40000004100 */
[----:B------:R-:W-:Y:S01]  /*6470*/  FADD.FTZ R141, R135, -R142 ;  /* 0x8000008e878d7221 */ /* 0x000fe20000010000 */
[--C-:B------:R-:W-:Y:S02]  /*6480*/  HADD2.F32 R134, -RZ, R115.reuse.H0_H0 ;  /* 0x20000073ff867230 */ /* 0x100fe40000004100 */
[----:B------:R-:W-:Y:S01]  /*6490*/  FFMA.FTZ R133, R132, UR8, R129 ;  /* 0x0000000884857c23 */ /* 0x000fe20008010081 */
[----:B------:R-:W-:Y:S02]  /*64a0*/  HADD2.F32 R137, -RZ, R115.H1_H1 ;  /* 0x30000073ff897230 */ /* 0x000fe40000004100 */
[----:B------:R-:W-:Y:S01]  /*64b0*/  FFMA.FTZ R132, R139, UR8, R130 ;  /* 0x000000088b847c23 */ /* 0x000fe20008010082 */
[----:B------:R-:W-:Y:S01]  /*64c0*/  FFMA.FTZ R135, R138, UR8, R131 ;  /* 0x000000088a877c23 */ /* 0x000fe20008010083 */
[----:B------:R-:W-:Y:S01]  /*64d0*/  FFMA.FTZ R141, R141, UR8, R134 ;  /* 0x000000088d8d7c23 */ /* 0x000fe20008010086 */
[----:B-----5:R-:W-:-:S02]  /*64e0*/  HADD2.F32 R136, -RZ, R120.H0_H0 ;  /* 0x20000078ff887230 */ /* 0x020fc40000004100 */
[----:B------:R-:W-:Y:S01]  /*64f0*/  FFMA.FTZ R144, R144, UR8, R137 ;  /* 0x0000000890907c23 */ /* 0x000fe20008010089 */
        /* <DEDUP_REMOVED lines=8> */
[--C-:B------:R-:W-:Y:S01]  /*6580*/  HADD2.F32 R119, -RZ, R123.reuse.H0_H0 ;  /* 0x2000007bff777230 */ /* 0x100fe20000004100 */
[C---:B------:R-:W-:Y:S01]  /*6590*/  F2FP.F16.F32.PACK_AB R116, R117.reuse, R116 ;  /* 0x000000747574723e */ /* 0x040fe200000000ff */
[----:B------:R-:W-:Y:S02]  /*65a0*/  HADD2.F32 R122, -RZ, R122.H1_H1 ;  /* 0x3000007aff7a7230 */ /* 0x000fe40000004100 */
[----:B------:R-:W-:Y:S01]  /*65b0*/  FMUL.FTZ R130, R117, UR7 ;  /* 0x0000000775827c20 */ /* 0x000fe20008410000 */
[----:B------:R-:W-:Y:S02]  /*65c0*/  HADD2.F32 R123, -RZ, R123.H1_H1 ;  /* 0x3000007bff7b7230 */ /* 0x000fe40000004100 */
[----:B------:R-:W-:Y:S01]  /*65d0*/  FMUL.FTZ R140, R135, UR7 ;  /* 0x00000007878c7c20 */ /* 0x000fe20008410000 */
[----:B------:R-:W-:Y:S01]  /*65e0*/  FMUL.FTZ R142, R141, UR7 ;  /* 0x000000078d8e7c20 */ /* 0x000fe20008410000 */
[----:B0-----:R-:W-:Y:S01]  /*65f0*/  FMUL.FTZ R150, R144, UR7 ;  /* 0x0000000790967c20 */ /* 0x001fe20008410000 */
[----:B------:R-:W-:Y:S01]  /*6600*/  F2FP.F16.F32.PACK_AB R117, R133, R118 ;  /* 0x000000768575723e */ /* 0x000fe200000000ff */
        /* <DEDUP_REMOVED lines=23> */
.L_x_8156:
[--C-:B------:R-:W-:Y:S01]  /*6780*/  FFMA.FTZ R139, R139, UR4, R127.reuse ;  /* 0x000000048b8b7c23 */ /* 0x100fe2000801007f */
        /* <DEDUP_REMOVED lines=9> */
[----:B------:R-:W-:-:S02]  /*6820*/  HADD2.F32 R132, -RZ, R113.H1_H1 ;  /* 0x30000071ff847230 */ /* 0x000fc40000004100 */
[----:B------:R-:W-:Y:S01]  /*6830*/  FADD.FTZ R140, R133, -R140 ;  /* 0x8000008c858c7221 */ /* 0x000fe20000010000 */
[----:B------:R-:W-:Y:S01]  /*6840*/  FADD.FTZ R141, R134, -R141 ;  /* 0x8000008d868d7221 */ /* 0x000fe20000010000 */
[----:B------:R-:W-:Y:S02]  /*6850*/  HADD2.F32 R131, -RZ, R113.H0_H0 ;  /* 0x20000071ff837230 */ /* 0x000fe40000004100 */
        /* <DEDUP_REMOVED lines=8> */
[----:B------:R-:W-:Y:S01]  /*68e0*/  FFMA.FTZ R131, R150, UR8, R131 ;  /* 0x0000000896837c23 */ /* 0x000fe20008010083 */
[----:B------:R-:W-:Y:S02]  /*68f0*/  HADD2.F32 R130, -RZ, R112.H1_H1 ;  /* 0x30000070ff827230 */ /* 0x000fe40000004100 */
[----:B------:R-:W-:Y:S01]  /*6900*/  FFMA.FTZ R133, R140, UR8, R133 ;  /* 0x000000088c857c23 */ /* 0x000fe20008010085 */
[--C-:B------:R-:W-:Y:S02]  /*6910*/  HADD2.F32 R135, -RZ, R115.reuse.H0_H0 ;  /* 0x20000073ff877230 */ /* 0x100fe40000004100 */
[----:B------:R-:W-:Y:S01]  /*6920*/  FFMA.FTZ R134, R141, UR8, R134 ;  /* 0x000000088d867c23 */ /* 0x000fe20008010086 */
[----:B------:R-:W-:-:S02]  /*6930*/  HADD2.F32 R137, -RZ, R115.H1_H1 ;  /* 0x30000073ff897230 */ /* 0x000fc40000004100 */
[----:B------:R-:W-:Y:S01]  /*6940*/  FFMA.FTZ R129, R144, UR8, R129 ;  /* 0x0000000890817c23 */ /* 0x000fe20008010081 */
[--C-:B-----5:R-:W-:Y:S02]  /*6950*/  HADD2.F32 R136, -RZ, R121.reuse.H0_H0 ;  /* 0x20000079ff887230 */ /* 0x120fe40000004100 */
[----:B------:R-:W-:Y:S01]  /*6960*/  FFMA.FTZ R130, R145, UR8, R130 ;  /* 0x0000000891827c23 */ /* 0x000fe20008010082 */
[----:B------:R-:W-:Y:S02]  /*6970*/  HADD2.F32 R128, -RZ, R121.H1_H1 ;  /* 0x30000079ff807230 */ /* 0x000fe40000004100 */
[----:B------:R-:W-:Y:S01]  /*6980*/  FFMA.FTZ R142, R142, UR8, R135 ;  /* 0x000000088e8e7c23 */ /* 0x000fe20008010087 */
[----:B------:R-:W-:Y:S02]  /*6990*/  HADD2.F32 R121, -RZ, R122.H0_H0 ;  /* 0x2000007aff797230 */ /* 0x000fe40000004100 */
[----:B------:R-:W-:Y:S01]  /*69a0*/  FFMA.FTZ R158, R158, UR8, R137 ;  /* 0x000000089e9e7c23 */ /* 0x000fe20008010089 */
[----:B------:R-:W-:Y:S01]  /*69b0*/  FMUL.FTZ R135, R132, UR7 ;  /* 0x0000000784877c20 */ /* 0x000fe20008410000 */
[----:B------:R-:W-:-:S02]  /*69c0*/  HADD2.F32 R138, -RZ, R120.H0_H0 ;  /* 0x20000078ff8a7230 */ /* 0x000fc40000004100 */
[----:B------:R-:W-:Y:S01]  /*69d0*/  FMUL.FTZ R131, R131, UR7 ;  /* 0x0000000783837c20 */ /* 0x000fe20008410000 */
[----:B------:R-:W-:Y:S02]  /*69e0*/  HADD2.F32 R127, -RZ, R120.H1_H1 ;  /* 0x30000078ff7f7230 */ /* 0x000fe40000004100 */
[----:B------:R-:W-:Y:S01]  /*69f0*/  FMUL.FTZ R137, R133, UR7 ;  /* 0x0000000785897c20 */ /* 0x000fe20008410000 */
[----:B------:R-:W-:Y:S02]  /*6a00*/  HADD2.F32 R122, -RZ, R122.H1_H1 ;  /* 0x3000007aff7a7230 */ /* 0x000fe40000004100 */
[----:B------:R-:W-:Y:S01]  /*6a10*/  FMUL.FTZ R140, R134, UR7 ;  /* 0x00000007868c7c20 */ /* 0x000fe20008410000 */
[--C-:B------:R-:W-:Y:S02]  /*6a20*/  HADD2.F32 R120, -RZ, R123.reuse.H0_H0 ;  /* 0x2000007bff787230 */ /* 0x100fe40000004100 */
        /* <DEDUP_REMOVED lines=25> */
.L_x_8157:
[----:B------:R-:W0:Y:S01]  /*6bc0*/  @P0 LDC.64 R128, c[0x0][0x478] ;  /* 0x00011e00ff800b82 */ /* 0x000e220000000a00 */
[----:B------:R-:W-:-:S04]  /*6bd0*/  IMAD.WIDE.U32 R130, R157, 0x10, R216 ;  /* 0x000000109d827825 */ /* 0x000fc800078e00d8 */
[----:B0-----:R-:W-:-:S05]  /*6be0*/  @P0 IMAD.WIDE.U32 R128, R157, 0x10, R128 ;  /* 0x000000109d800825 */ /* 0x001fca00078e0080 */
[----:B------:R0:W-:Y:S04]  /*6bf0*/  @P0 STG.E.128 desc[UR18][R128.64], R116 ;  /* 0x0000007480000986 */ /* 0x0001e8000c101d12 */
[----:B------:R0:W-:Y:S02]  /*6c00*/  STG.E.128 desc[UR18][R130.64], R120 ;  /* 0x0000007882007986 */ /* 0x0001e4000c101d12 */
.L_x_8149:
        /* <DEDUP_REMOVED lines=125> */
.L_x_8137:
        /* <DEDUP_REMOVED lines=36> */
.L_x_8159:
        /* <DEDUP_REMOVED lines=14> */
.L_x_15683:


//--------------------- .text._ZN10layer_norm13ln_bwd_kernelINS_13Kernel_traitsIf6__halfS2_S2_fjLj8192ELj1ELj1ELj8ELj16ENS_18Kernel_traits_baseILj8192EfS2_S2_S2_fjLj256EEEEELb0ELb1ELb1ELb0EEEvNS_9BwdParamsE --------------------------
	.section	.text._ZN10layer_norm13ln_bwd_kernelINS_13Kernel_traitsIf6__halfS2_S2_fjLj8192ELj1ELj1ELj8ELj16ENS_18Kernel_traits_baseILj8192EfS2_S2_S2_fjLj256EEEEELb0ELb1ELb1ELb0EEEvNS_9BwdParamsE,"ax",@progbits
	.align	128
        .global         _ZN10layer_norm13ln_bwd_kernelINS_13Kernel_traitsIf6__halfS2_S2_fjLj8192ELj1ELj1ELj8ELj16ENS_18Kernel_traits_baseILj8192EfS2_S2_S2_fjLj256EEEEELb0ELb1ELb1ELb0EEEvNS_9BwdParamsE
        .type           _ZN10layer_norm13ln_bwd_kernelINS_13Kernel_traitsIf6__halfS2_S2_fjLj8192ELj1ELj1ELj8ELj16ENS_18Kernel_traits_baseILj8192EfS2_S2_S2_fjLj256EEEEELb0ELb1ELb1ELb0EEEvNS_9BwdParamsE,@function
        .size           _ZN10layer_norm13ln_bwd_kernelINS_13Kernel_traitsIf6__halfS2_S2_fjLj8192ELj1ELj1ELj8ELj16ENS_18Kernel_traits_baseILj8192EfS2_S2_S2_fjLj256EEEEELb0ELb1ELb1ELb0EEEvNS_9BwdParamsE,(.L_x_15684 - _ZN10layer_norm13ln_bwd_kernelINS_13Kernel_traitsIf6__halfS2_S2_fjLj8192ELj1ELj1ELj8ELj16ENS_18Kernel_traits_baseILj8192EfS2_S2_S2_fjLj256EEEEELb0ELb1ELb1ELb0EEEvNS_9BwdParamsE)
        .other          _ZN10layer_norm13ln_bwd_kernelINS_13Kernel_traitsIf6__halfS2_S2_fjLj8192ELj1ELj1ELj8ELj16ENS_18Kernel_traits_baseILj8192EfS2_S2_S2_fjLj256EEEEELb0ELb1ELb1ELb0EEEvNS_9BwdParamsE,@"STO_CUDA_ENTRY STV_DEFAULT"
_ZN10layer_norm13ln_bwd_kernelINS_13Kernel_traitsIf6__halfS2_S2_fjLj8192ELj1ELj1ELj8ELj16ENS_18Kernel_traits_baseILj8192EfS2_S2_S2_fjLj256EEEEELb0ELb1ELb1ELb0EEEvNS_9BwdParamsE:
.text._ZN10layer_norm13ln_bwd_kernelINS_13Kernel_traitsIf6__halfS2_S2_fjLj8192ELj1ELj1ELj8ELj16ENS_18Kernel_traits_baseILj8192EfS2_S2_S2_fjLj256EEEEELb0ELb1ELb1ELb0EEEvNS_9BwdParamsE:
        /* <DEDUP_REMOVED lines=177> */
.L_x_8312:
        /* <DEDUP_REMOVED lines=54> */
[----:B0-----:R-:W-:-:S06]  /*0e70*/  IMAD.WIDE.U32 R4, R228, 0x10, R4 ;  /* 0x00000010e4047825 */ /* 0x001fcc00078e0004 */
[----:B------:R-:W2:Y:S01]  /*0e80*/  LDG.E.128 R4, desc[UR16][R4.64] ;  /* 0x0000001004047981 */ /* 0x000ea2000c1e1d00 */
[----:B-1----:R-:W-:-:S06]  /*0e90*/  IMAD.WIDE.U32 R180, R234, 0x10, R180 ;  /* 0x00000010eab47825 */ /* 0x002fcc00078e00b4 */
[----:B------:R-:W3:Y:S01]  /*0ea0*/  LDG.E.128 R180, desc[UR16][R180.64] ;  /* 0x00000010b4b47981 */ /* 0x000ee2000c1e1d00 */
[----:B------:R-:W-:-:S04]  /*0eb0*/  ISETP.NE.U32.AND P0, PT, RZ, UR22, PT ;  /* 0x00000016ff007c0c */ /* 0x000fc8000bf05070 */
[----:B------:R-:W-:-:S13]  /*0ec0*/  ISETP.NE.AND.EX P0, PT, RZ, UR23, PT, P0 ;  /* 0x00000017ff007c0c */ /* 0x000fda000bf05300 */
[----:B------:R-:W0:Y:S01]  /*0ed0*/  @P0 LDC.64 R184, c[0x0][0x438] ;  /* 0x00010e00ffb80b82 */ /* 0x000e220000000a00 */
[----:B--2---:R-:W-:Y:S02]  /*0ee0*/  HADD2.F32 R187, -RZ, R4.H1_H1 ;  /* 0x30000004ffbb7230 */ /* 0x004fe40000004100 */
[--C-:B------:R-:W-:Y:S02]  /*0ef0*/  HADD2.F32 R186, -RZ, R5.reuse.H0_H0 ;  /* 0x20000005ffba7230 */ /* 0x100fe40000004100 */
[----:B------:R-:W-:Y:S02]  /*0f00*/  HADD2.F32 R222, -RZ, R5.H1_H1 ;  /* 0x30000005ffde7230 */ /* 0x000fe40000004100 */
[--C-:B------:R-:W-:Y:S02]  /*0f10*/  HADD2.F32 R221, -RZ, R6.reuse.H0_H0 ;  /* 0x20000006ffdd7230 */ /* 0x100fe40000004100 */
[----:B------:R-:W-:Y:S01]  /*0f20*/  FADD.FTZ R223, R187, -UR32 ;  /* 0x80000020bbdf7e21 */ /* 0x000fe20008010000 */
[----:B------:R-:W-:-:S02]  /*0f30*/  HADD2.F32 R5, -RZ, R6.H1_H1 ;  /* 0x30000006ff057230 */ /* 0x000fc40000004100 */
[----:B------:R-:W-:Y:S01]  /*0f40*/  FADD.FTZ R187, R186, -UR32 ;  /* 0x80000020babb7e21 */ /* 0x000fe20008010000 */
[--C-:B---3--:R-:W-:Y:S02]  /*0f50*/  HADD2.F32 R6, -RZ, R183.reuse.H0_H0 ;  /* 0x200000b7ff067230 */ /* 0x108fe40000004100 */
[----:B------:R-:W-:Y:S01]  /*0f60*/  FADD.FTZ R186, R222, -UR32 ;  /* 0x80000020deba7e21 */ /* 0x000fe20008010000 */
[----:B------:R-:W-:Y:S02]  /*0f70*/  HADD2.F32 R8, -RZ, R183.H1_H1 ;  /* 0x300000b7ff087230 */ /* 0x000fe40000004100 */
[----:B------:R-:W-:Y:S01]  /*0f80*/  FADD.FTZ R183, R221, -UR32 ;  /* 0x80000020ddb77e21 */ /* 0x000fe20008010000 */
[----:B------:R-:W2:Y:S04]  /*0f90*/  LDL R222, [R1+0x20] ;  /* 0x0000200001de7983 */ /* 0x000ea80000100800 */
[----:B------:R-:W3:Y:S01]  /*0fa0*/  LDL R221, [R1+0x3c] ;  /* 0x00003c0001dd7983 */ /* 0x000ee20000100800 */
[----:B------:R-:W-:-:S02]  /*0fb0*/  HADD2.F32 R0, -RZ, R4.H0_H0 ;  /* 0x20000004ff007230 */ /* 0x000fc40000004100 */
[----:B0-----:R-:W-:-:S04]  /*0fc0*/  @P0 IMAD.WIDE.U32 R184, R228, 0x10, R184 ;  /* 0x00000010e4b80825 */ /* 0x001fc800078e00b8 */
[----:B------:R-:W-:Y:S01]  /*0fd0*/  FADD.FTZ R0, R0, -UR32 ;  /* 0x8000002000007e21 */ /* 0x000fe20008010000 */
[--C-:B------:R-:W-:Y:S01]  /*0fe0*/  HADD2.F32 R3, -RZ, R180.reuse.H0_H0 ;  /* 0x200000b4ff037230 */ /* 0x100fe20000004100 */
[----:B------:R0:W5:Y:S02]  /*0ff0*/  @P0 LDG.E.128 R148, desc[UR16][R184.64] ;  /* 0x00000010b8940981 */ /* 0x000164000c1e1d00 */
[----:B------:R-:W-:Y:S01]  /*1000*/  FMUL.FTZ R0, R0, UR30 ;  /* 0x0000001e00007c20 */ /* 0x000fe20008410000 */
[----:B------:R-:W-:Y:S02]  /*1010*/  HADD2.F32 R224, -RZ, R7.H0_H0 ;  /* 0x20000007ffe07230 */ /* 0x000fe40000004100 */
[----:B------:R-:W-:Y:S01]  /*1020*/  FADD.FTZ R88, R88, R3 ;  /* 0x0000000358587221 */ /* 0x000fe20000010000 */
[-C--:B------:R-:W-:Y:S01]  /*1030*/  FFMA.FTZ R60, R0, R3.reuse, R60 ;  /* 0x00000003003c7223 */ /* 0x080fe2000001003c */
[----:B0-----:R-:W-:Y:S02]  /*1040*/  HADD2.F32 R185, -RZ, R180.H1_H1 ;  /* 0x300000b4ffb97230 */ /* 0x001fe40000004100 */
[----:B------:R-:W-:Y:S01]  /*1050*/  FMUL.FTZ R3, R229, R3 ;  /* 0x00000003e5037220 */ /* 0x000fe20000410000 */
[----:B------:R-:W-:-:S02]  /*1060*/  HADD2.F32 R184, -RZ, R181.H0_H0 ;  /* 0x200000b5ffb87230 */ /* 0x000fc40000004100 */
[----:B------:R-:W-:Y:S01]  /*1070*/  FMUL.FTZ R230, R223, UR30 ;  /* 0x0000001edfe67c20 */ /* 0x000fe20008410000 */
[----:B------:R-:W-:Y:S02]  /*1080*/  HADD2.F32 R181, -RZ, R181.H1_H1 ;  /* 0x300000b5ffb57230 */ /* 0x000fe40000004100 */
[----:B------:R-:W-:Y:S01]  /*1090*/  FMUL.FTZ R229, R225, R185 ;  /* 0x000000b9e1e57220 */ /* 0x000fe20000410000 */
[--C-:B------:R-:W-:Y:S02]  /*10a0*/  HADD2.F32 R180, -RZ, R182.reuse.H0_H0 ;  /* 0x200000b6ffb47230 */ /* 0x100fe40000004100 */
[----:B------:R-:W-:Y:S01]  /*10b0*/  FMUL.FTZ R225, R186, UR30 ;  /* 0x0000001ebae17c20 */ /* 0x000fe20008410000 */
[----:B------:R-:W-:Y:S01]  /*10c0*/  FMUL.FTZ R223, R183, UR30 ;  /* 0x0000001eb7df7c20 */ /* 0x000fe20008410000 */
[----:B------:R-:W-:Y:S02]  /*10d0*/  HADD2.F32 R4, -RZ, R182.H1_H1 ;  /* 0x300000b6ff047230 */ /* 0x000fe40000004100 */
[----:B------:R-:W-:Y:S01]  /*10e0*/  FADD.FTZ R182, R5, -UR32 ;  /* 0x8000002005b67e21 */ /* 0x000fe20008010000 */
[----:B------:R-:W-:Y:S01]  /*10f0*/  FADD.FTZ R5, R224, -UR32 ;  /* 0x80000020e0057e21 */ /* 0x000fe20008010000 */
[----:B------:R-:W-:Y:S01]  /*1100*/  FADD.FTZ R91, R91, R181 ;  /* 0x000000b55b5b7221 */ /* 0x000fe20000010000 */
[----:B------:R-:W-:Y:S01]  /*1110*/  FFMA.FTZ R63, R225, R181, R63 ;  /* 0x000000b5e13f7223 */ /* 0x000fe2000001003f */
[----:B------:R-:W-:Y:S01]  /*1120*/  FADD.FTZ R92, R92, R180 ;  /* 0x000000b45c5c7221 */ /* 0x000fe20000010000 */
[----:B------:R-:W-:Y:S01]  /*1130*/  FFMA.FTZ R64, R223, R180, R64 ;  /* 0x000000b4df407223 */ /* 0x000fe20000010040 */
[----:B------:R-:W-:Y:S01]  /*1140*/  FMUL.FTZ R227, R187, UR30 ;  /* 0x0000001ebbe37c20 */ /* 0x000fe20008410000 */
[----:B----4-:R-:W-:Y:S01]  /*1150*/  FMUL.FTZ R226, R226, R184 ;  /* 0x000000b8e2e27220 */ /* 0x010fe20000410000 */
[----:B------:R-:W-:-:S02]  /*1160*/  HADD2.F32 R7, -RZ, R7.H1_H1 ;  /* 0x30000007ff077230 */ /* 0x000fc40000004100 */
[----:B------:R-:W-:Y:S01]  /*1170*/  FADD.FTZ R93, R93, R4 ;  /* 0x000000045d5d7221 */ /* 0x000fe20000010000 */
[----:B------:R-:W-:Y:S02]  /*1180*/  FMUL.FTZ R5, R5, UR30 ;  /* 0x0000001e05057c20 */ /* 0x000fe40008410000 */
[----:B------:R-:W-:Y:S01]  /*1190*/  FADD.FTZ R7, R7, -UR32 ;  /* 0x8000002007077e21 */ /* 0x000fe20008010000 */
[----:B------:R-:W-:Y:S01]  /*11a0*/  FADD.FTZ R94, R94, R6 ;  /* 0x000000065e5e7221 */ /* 0x000fe20000010000 */
[-C--:B------:R-:W-:Y:S01]  /*11b0*/  FFMA.FTZ R66, R5, R6.reuse, R66 ;  /* 0x0000000605427223 */ /* 0x080fe20000010042 */
[----:B------:R-:W-:Y:S01]  /*11c0*/  FMUL.FTZ R6, R233, R6 ;  /* 0x00000006e9067220 */ /* 0x000fe20000410000 */
[----:B------:R-:W-:Y:S01]  /*11d0*/  FMUL.FTZ R7, R7, UR30 ;  /* 0x0000001e07077c20 */ /* 0x000fe20008410000 */
[----:B------:R-:W-:-:S03]  /*11e0*/  FADD.FTZ R95, R95, R8 ;  /* 0x000000085f5f7221 */ /* 0x000fc60000010000 */
[-C--:B------:R-:W-:Y:S01]  /*11f0*/  FFMA.FTZ R67, R7, R8.reuse, R67 ;  /* 0x0000000807437223 */ /* 0x080fe20000010043 */
[----:B------:R-:W-:Y:S01]  /*1200*/  FMUL.FTZ R8, R252, R8 ;  /* 0x00000008fc087220 */ /* 0x000fe20000410000 */
[----:B------:R-:W-:Y:S01]  /*1210*/  FADD.FTZ R89, R89, R185 ;  /* 0x000000b959597221 */ /* 0x000fe20000010000 */
[----:B------:R-:W-:Y:S01]  /*1220*/  FFMA.FTZ R61, R230, R185, R61 ;  /* 0x000000b9e63d7223 */ /* 0x000fe2000001003d */
[----:B------:R-:W-:Y:S01]  /*1230*/  FADD.FTZ R90, R90, R184 ;  /* 0x000000b85a5a7221 */ /* 0x000fe20000010000 */
[----:B------:R-:W-:Y:S01]  /*1240*/  FFMA.FTZ R62, R227, R184, R62 ;  /* 0x000000b8e33e7223 */ /* 0x000fe2000001003e */
[----:B------:R-:W-:Y:S02]  /*1250*/  IADD3 R234, PT, PT, R234, 0x100, RZ ;  /* 0x00000100eaea7810 */ /* 0x000fe40007ffe0ff */
[----:B------:R-:W-:Y:S01]  /*1260*/  IADD3 R228, PT, PT, R228, 0x100, RZ ;  /* 0x00000100e4e47810 */ /* 0x000fe20007ffe0ff */
[----:B--2---:R-:W-:Y:S01]  /*1270*/  FMUL.FTZ R222, R222, R180 ;  /* 0x000000b4dede7220 */ /* 0x004fe20000410000 */
[----:B------:R-:W-:Y:S01]  /*1280*/  FADD.FTZ R180, RZ, R3 ;  /* 0x00000003ffb47221 */ /* 0x000fe20000010000 */
[----:B---3--:R-:W-:Y:S01]  /*1290*/  FMUL.FTZ R224, R221, R181 ;  /* 0x000000b5dde07220 */ /* 0x008fe20000410000 */
[----:B------:R-:W-:-:S02]  /*12a0*/  FFMA.FTZ R181, R0, R3, RZ ;  /* 0x0000000300b57223 */ /* 0x000fc400000100ff */
[----:B------:R-:W-:Y:S02]  /*12b0*/  FADD.FTZ R180, R180, R229 ;  /* 0x000000e5b4b47221 */ /* 0x000fe40000010000 */
[----:B------:R-:W-:Y:S02]  /*12c0*/  FFMA.FTZ R181, R230, R229, R181 ;  /* 0x000000e5e6b57223 */ /* 0x000fe400000100b5 */
[----:B------:R-:W-:Y:S02]  /*12d0*/  FADD.FTZ R180, R180, R226 ;  /* 0x000000e2b4b47221 */ /* 0x000fe40000010000 */
[----:B------:R-:W-:Y:S01]  /*12e0*/  FFMA.FTZ R181, R227, R226, R181 ;  /* 0x000000e2e3b57223 */ /* 0x000fe200000100b5 */
[----:B------:R-:W-:Y:S01]  /*12f0*/  FMUL.FTZ R221, R182, UR30 ;  /* 0x0000001eb6dd7c20 */ /* 0x000fe20008410000 */
[----:B------:R-:W-:Y:S02]  /*1300*/  FADD.FTZ R180, R180, R224 ;  /* 0x000000e0b4b47221 */ /* 0x000fe40000010000 */
        /* <DEDUP_REMOVED lines=11> */
.L_x_8164:
[----:B------:R-:W-:Y:S05]  /*13c0*/  BSYNC.RECONVERGENT B1 ;  /* 0x0000000000017941 */ /* 0x000fea0003800200 */
.L_x_8163:
[----:B------:R-:W-:Y:S04]  /*13d0*/  BSSY.RECONVERGENT B1, `(.L_x_8165) ;  /* 0x000005f000017945 */ /* 0x000fe80003800200 */
[----:B------:R-:W-:Y:S05]  /*13e0*/  @!P3 BRA `(.L_x_8166) ;  /* 0x000000040074b947 */ /* 0x000fea0003800000 */
[----:B------:R-:W0:Y:S01]  /*13f0*/  LDC.64 R10, c[0x0][0x3a8] ;  /* 0x0000ea00ff0a7b82 */ /* 0x000e220000000a00 */
[----:B------:R-:W2:Y:S04]  /*1400*/  LDL R252, [R1] ;  /* 0x0000000001fc7983 */ /* 0x000ea80000100800 */
[----:B------:R-:W3:Y:S03]  /*1410*/  LDL R188, [R1+0x1c] ;  /* 0x00001c0001bc7983 */ /* 0x000ee60000100800 */
[----:B------:R-:W1:Y:S01]  /*1420*/  LDC.64 R16, c[0x0][0x428] ;  /* 0x00010a00ff107b82 */ /* 0x000e620000000a00 */
[----:B------:R-:W4:Y:S04]  /*1430*/  LDL R187, [R1+0x4] ;  /* 0x0000040001bb7983 */ /* 0x000f280000100800 */
[----:B------:R-:W4:Y:S04]  /*1440*/  LDL R186, [R1+0x8] ;  /* 0x0000080001ba7983 */ /* 0x000f280000100800 */
[----:B------:R-:W4:Y:S01]  /*1450*/  LDL R185, [R1+0xc] ;  /* 0x00000c0001b97983 */ /* 0x000f220000100800 */
[----:B0-----:R-:W-:-:S05]  /*1460*/  IMAD.WIDE.U32 R10, R228, 0x10, R10 ;  /* 0x00000010e40a7825 */ /* 0x001fca00078e000a */
[----:B------:R0:W2:Y:S01]  /*1470*/  LDG.E.128 R12, desc[UR16][R10.64] ;  /* 0x000000100a0c7981 */ /* 0x0000a2000c1e1d00 */
[----:B-1----:R-:W-:-:S06]  /*1480*/  IMAD.WIDE.U32 R16, R234, 0x10, R16 ;  /* 0x00000010ea107825 */ /* 0x002fcc00078e0010 */
[----:B------:R-:W3:Y:S01]  /*1490*/  LDG.E.128 R16, desc[UR16][R16.64] ;  /* 0x0000001010107981 */ /* 0x000ee2000c1e1d00 */
[----:B------:R-:W-:-:S04]  /*14a0*/  ISETP.NE.U32.AND P0, PT, RZ, UR22, PT ;  /* 0x00000016ff007c0c */ /* 0x000fc8000bf05070 */
[----:B------:R-:W-:-:S13]  /*14b0*/  ISETP.NE.AND.EX P0, PT, RZ, UR23, PT, P0 ;  /* 0x00000017ff007c0c */ /* 0x000fda000bf05300 */
[----:B0-----:R-:W0:Y:S02]  /*14c0*/  @P0 LDC.64 R10, c[0x0][0x438] ;  /* 0x00010e00ff0a0b82 */ /* 0x001e240000000a00 */
[----:B0-----:R-:W-:-:S05]  /*14d0*/  @P0 IMAD.WIDE.U32 R10, R228, 0x10, R10 ;  /* 0x00000010e40a0825 */ /* 0x001fca00078e000a */
[----:B------:R0:W5:Y:S01]  /*14e0*/  @P0 LDG.E.128 R152, desc[UR16][R10.64] ;  /* 0x000000100a980981 */ /* 0x000162000c1e1d00 */
[--C-:B--2---:R-:W-:Y:S02]  /*14f0*/  HADD2.F32 R23, -RZ, R14.reuse.H1_H1 ;  /* 0x3000000eff177230 */ /* 0x104fe40000004100 */
[----:B------:R-:W-:Y:S02]  /*1500*/  HADD2.F32 R184, -RZ, R15.H1_H1 ;  /* 0x3000000fffb87230 */ /* 0x000fe40000004100 */
[----:B------:R-:W-:Y:S02]  /*1510*/  HADD2.F32 R21, -RZ, R13.H1_H1 ;  /* 0x3000000dff157230 */ /* 0x000fe40000004100 */
[----:B------:R-:W-:Y:S02]  /*1520*/  HADD2.F32 R182, -RZ, R14.H0_H0 ;  /* 0x2000000effb67230 */ /* 0x000fe40000004100 */
[----:B------:R-:W-:Y:S02]  /*1530*/  HADD2.F32 R183, -RZ, R15.H0_H0 ;  /* 0x2000000fffb77230 */ /* 0x000fe40000004100 */
[----:B---3--:R-:W-:-:S02]  /*1540*/  HADD2.F32 R22, -RZ, R19.H0_H0 ;  /* 0x20000013ff167230 */ /* 0x008fc40000004100 */
[----:B------:R-:W-:Y:S02]  /*1550*/  HADD2.F32 R180, -RZ, R19.H1_H1 ;  /* 0x30000013ffb47230 */ /* 0x000fe40000004100 */
[----:B------:R-:W-:Y:S01]  /*1560*/  FADD.FTZ R19, R23, -UR32 ;  /* 0x8000002017137e21 */ /* 0x000fe20008010000 */
[----:B------:R-:W-:Y:S01]  /*1570*/  FADD.FTZ R23, R184, -UR32 ;  /* 0x80000020b8177e21 */ /* 0x000fe20008010000 */
[----:B0-----:R-:W-:Y:S01]  /*1580*/  HADD2.F32 R10, -RZ, R13.H0_H0 ;  /* 0x2000000dff0a7230 */ /* 0x001fe20000004100 */
[----:B------:R-:W2:Y:S01]  /*1590*/  LDL R184, [R1+0x10] ;  /* 0x0000100001b87983 */ /* 0x000ea20000100800 */
[--C-:B------:R-:W-:Y:S02]  /*15a0*/  HADD2.F32 R11, -RZ, R16.reuse.H0_H0 ;  /* 0x20000010ff0b7230 */ /* 0x100fe40000004100 */
[----:B------:R-:W-:Y:S01]  /*15b0*/  FADD.FTZ R14, R21, -UR32 ;  /* 0x80000020150e7e21 */ /* 0x000fe20008010000 */
[----:B------:R-:W-:Y:S02]  /*15c0*/  HADD2.F32 R13, -RZ, R16.H1_H1 ;  /* 0x30000010ff0d7230 */ /* 0x000fe40000004100 */
[----:B------:R-:W-:Y:S01]  /*15d0*/  FADD.FTZ R16, R182, -UR32 ;  /* 0x80000020b6107e21 */ /* 0x000fe20008010000 */
[----:B------:R-:W-:Y:S01]  /*15e0*/  FADD.FTZ R21, R183, -UR32 ;  /* 0x80000020b7157e21 */ /* 0x000fe20008010000 */
[----:B------:R-:W3:Y:S04]  /*15f0*/  LDL R182, [R1+0x18] ;  /* 0x0000180001b67983 */ /* 0x000ee80000100800 */
[----:B------:R-:W3:Y:S01]  /*1600*/  LDL R183, [R1+0x14] ;  /* 0x0000140001b77983 */ /* 0x000ee20000100800 */
[----:B------:R-:W-:-:S02]  /*1610*/  HADD2.F32 R9, -RZ, R12.H0_H0 ;  /* 0x2000000cff097230 */ /* 0x000fc40000004100 */
[----:B------:R-:W-:Y:S02]  /*1620*/  HADD2.F32 R12, -RZ, R12.H1_H1 ;  /* 0x3000000cff0c7230 */ /* 0x000fe40000004100 */
[--C-:B------:R-:W-:Y:S02]  /*1630*/  HADD2.F32 R181, -RZ, R18.reuse.H0_H0 ;  /* 0x20000012ffb57230 */ /* 0x100fe40000004100 */
[----:B------:R-:W-:Y:S01]  /*1640*/  FADD.FTZ R9, R9, -UR32 ;  /* 0x8000002009097e21 */ /* 0x000fe20008010000 */
[----:B------:R-:W-:Y:S02]  /*1650*/  HADD2.F32 R20, -RZ, R18.H1_H1 ;  /* 0x30000012ff147230 */ /* 0x000fe40000004100 */
[----:B------:R-:W-:Y:S01]  /*1660*/  FADD.FTZ R18, R12, -UR32 ;  /* 0x800000200c127e21 */ /* 0x000fe20008010000 */
[----:B------:R-:W-:Y:S01]  /*1670*/  FADD.FTZ R12, R10, -UR32 ;  /* 0x800000200a0c7e21 */ /* 0x000fe20008010000 */
[----:B------:R-:W-:Y:S01]  /*1680*/  FMUL.FTZ R9, R9, UR30 ;  /* 0x0000001e09097c20 */ /* 0x000fe20008410000 */
[----:B------:R-:W-:-:S02]  /*1690*/  HADD2.F32 R15, -RZ, R17.H0_H0 ;  /* 0x20000011ff0f7230 */ /* 0x000fc40000004100 */
[----:B------:R-:W-:Y:S01]  /*16a0*/  FADD.FTZ R96, R96, R11 ;  /* 0x0000000b60607221 */ /* 0x000fe20000010000 */
[----:B------:R-:W-:Y:S01]  /*16b0*/  FMUL.FTZ R12, R12, UR30 ;  /* 0x0000001e0c0c7c20 */ /* 0x000fe20008410000 */
[----:B------:R-:W-:Y:S01]  /*16c0*/  FMUL.FTZ R10, R18, UR30 ;  /* 0x0000001e120a7c20 */ /* 0x000fe20008410000 */
[----:B------:R-:W-:Y:S01]  /*16d0*/  FFMA.FTZ R68, R9, R11, R68 ;  /* 0x0000000b09447223 */ /* 0x000fe20000010044 */
[----:B------:R-:W-:Y:S01]  /*16e0*/  FMUL.FTZ R16, R16, UR30 ;  /* 0x0000001e10107c20 */ /* 0x000fe20008410000 */
[----:B------:R-:W-:Y:S01]  /*16f0*/  FADD.FTZ R98, R98, R15 ;  /* 0x0000000f62627221 */ /* 0x000fe20000010000 */
[----:B------:R-:W-:Y:S01]  /*1700*/  FFMA.FTZ R70, R12, R15, R70 ;  /* 0x0000000f0c467223 */ /* 0x000fe20000010046 */
[----:B------:R-:W-:Y:S01]  /*1710*/  FADD.FTZ R97, R97, R13 ;  /* 0x0000000d61617221 */ /* 0x000fe20000010000 */
[----:B------:R-:W-:Y:S01]  /*1720*/  FFMA.FTZ R69, R10, R13, R69 ;  /* 0x0000000d0a457223 */ /* 0x000fe20000010045 */
[----:B------:R-:W-:Y:S01]  /*1730*/  FADD.FTZ R100, R100, R181 ;  /* 0x000000b564647221 */ /* 0x000fe20000010000 */
[-C--:B------:R-:W-:Y:S01]  /*1740*/  FFMA.FTZ R72, R16, R181.reuse, R72 ;  /* 0x000000b510487223 */ /* 0x080fe20000010048 */
[----:B------:R-:W-:Y:S01]  /*1750*/  FMUL.FTZ R18, R252, R181 ;  /* 0x000000b5fc127220 */ /* 0x000fe20000410000 */
[----:B------:R-:W-:-:S02]  /*1760*/  HADD2.F32 R17, -RZ, R17.H1_H1 ;  /* 0x30000011ff117230 */ /* 0x000fc40000004100 */
[----:B------:R-:W-:-:S03]  /*1770*/  FMUL.FTZ R14, R14, UR30 ;  /* 0x0000001e0e0e7c20 */ /* 0x000fc60008410000 */
[----:B------:R-:W-:Y:S01]  /*1780*/  FADD.FTZ R99, R99, R17 ;  /* 0x0000001163637221 */ /* 0x000fe20000010000 */
[-C--:B------:R-:W-:Y:S01]  /*1790*/  FFMA.FTZ R71, R14, R17.reuse, R71 ;  /* 0x000000110e477223 */ /* 0x080fe20000010047 */
[----:B------:R-:W-:Y:S01]  /*17a0*/  FMUL.FTZ R17, R188, R17 ;  /* 0x00000011bc117220 */ /* 0x000fe20000410000 */
[----:B------:R-:W-:Y:S01]  /*17b0*/  FMUL.FTZ R19, R19, UR30 ;  /* 0x0000001e13137c20 */ /* 0x000fe20008410000 */
[----:B------:R-:W-:Y:S01]  /*17c0*/  FADD.FTZ R101, R101, R20 ;  /* 0x0000001465657221 */ /* 0x000fe20000010000 */
[----:B------:R-:W-:Y:S02]  /*17d0*/  FMUL.FTZ R21, R21, UR30 ;  /* 0x0000001e15157c20 */ /* 0x000fe40008410000 */
[-C--:B------:R-:W-:Y:S01]  /*17e0*/  FFMA.FTZ R73, R19, R20.reuse, R73 ;  /* 0x0000001413497223 */ /* 0x080fe20000010049 */
[----:B----4-:R-:W-:Y:S01]  /*17f0*/  FMUL.FTZ R20, R187, R20 ;  /* 0x00000014bb147220 */ /* 0x010fe20000410000 */
[----:B------:R-:W-:Y:S01]  /*1800*/  FADD.FTZ R102, R102, R22 ;  /* 0x0000001666667221 */ /* 0x000fe20000010000 */
[-C--:B------:R-:W-:Y:S01]  /*1810*/  FFMA.FTZ R74, R21, R22.reuse, R74 ;  /* 0x00000016154a7223 */ /* 0x080fe2000001004a */
[----:B------:R-:W-:Y:S01]  /*1820*/  FMUL.FTZ R22, R186, R22 ;  /* 0x00000016ba167220 */ /* 0x000fe20000410000 */
[----:B------:R-:W-:Y:S01]  /*1830*/  FMUL.FTZ R23, R23, UR30 ;  /* 0x0000001e17177c20 */ /* 0x000fe20008410000 */
[-C--:B------:R-:W-:Y:S01]  /*1840*/  FMUL.FTZ R188, R185, R180.reuse ;  /* 0x000000b4b9bc7220 */ /* 0x080fe20000410000 */
[----:B------:R-:W-:Y:S01]  /*1850*/  FADD.FTZ R103, R103, R180 ;  /* 0x000000b467677221 */ /* 0x000fe20000010000 */
[----:B------:R-:W-:Y:S01]  /*1860*/  IADD3 R234, PT, PT, R234, 0x100, RZ ;  /* 0x00000100eaea7810 */ /* 0x000fe20007ffe0ff */
[----:B------:R-:W-:Y:S01]  /*1870*/  FFMA.FTZ R75, R23, R180, R75 ;  /* 0x000000b4174b7223 */ /* 0x000fe2000001004b */
[----:B------:R-:W-:Y:S01]  /*1880*/  IADD3 R228, PT, PT, R228, 0x100, RZ ;  /* 0x00000100e4e47810 */ /* 0x000fe20007ffe0ff */
[----:B--2---:R-:W-:-:S04]  /*1890*/  FMUL.FTZ R11, R184, R11 ;  /* 0x0000000bb80b7220 */ /* 0x004fc80000410000 */
[----:B------:R-:W-:Y:S01]  /*18a0*/  FADD.FTZ R181, R232, R11 ;  /* 0x0000000be8b57221 */ /* 0x000fe20000010000 */
[----:B---3--:R-:W-:Y:S01]  /*18b0*/  FMUL.FTZ R15, R182, R15 ;  /* 0x0000000fb60f7220 */ /* 0x008fe20000410000 */
        /* <DEDUP_REMOVED lines=16> */
.L_x_8166:
[----:B------:R-:W-:Y:S05]  /*19c0*/  BSYNC.RECONVERGENT B1 ;  /* 0x0000000000017941 */ /* 0x000fea0003800200 */
.L_x_8165:
        /* <DEDUP_REMOVED lines=18> */
[----:B------:R-:W-:-:S02]  /*1af0*/  HADD2.F32 R198, -RZ, R182.H1_H1 ;  /* 0x300000b6ffc67230 */ /* 0x000fc40000004100 */
[----:B------:R-:W-:Y:S01]  /*1b00*/  FADD.FTZ R182, R189, -UR32 ;  /* 0x80000020bdb67e21 */ /* 0x000fe20008010000 */
[--C-:B0-----:R-:W-:Y:S02]  /*1b10*/  HADD2.F32 R190, -RZ, R181.reuse.H0_H0 ;  /* 0x200000b5ffbe7230 */ /* 0x101fe40000004100 */
[----:B------:R-:W-:Y:S01]  /*1b20*/  FADD.FTZ R196, R192, -UR32 ;  /* 0x80000020c0c47e21 */ /* 0x000fe20008010000 */
[----:B------:R-:W-:Y:S02]  /*1b30*/  HADD2.F32 R194, -RZ, R181.H1_H1 ;  /* 0x300000b5ffc27230 */ /* 0x000fe40000004100 */
[----:B------:R-:W-:Y:S01]  /*1b40*/  FMUL.FTZ R189, R182, UR30 ;  /* 0x0000001eb6bd7c20 */ /* 0x000fe20008410000 */
[----:B---3--:R-:W-:Y:S02]  /*1b50*/  HADD2.F32 R191, -RZ, R184.H0_H0 ;  /* 0x200000b8ffbf7230 */ /* 0x008fe40000004100 */
[--C-:B------:R-:W-:Y:S02]  /*1b60*/  HADD2.F32 R181, -RZ, R187.reuse.H0_H0 ;  /* 0x200000bbffb57230 */ /* 0x100fe40000004100 */
[----:B------:R-:W-:-:S02]  /*1b70*/  HADD2.F32 R180, -RZ, R187.H1_H1 ;  /* 0x300000bbffb47230 */ /* 0x000fc40000004100 */
[----:B------:R-:W-:Y:S01]  /*1b80*/  FADD.FTZ R187, R199, -UR32 ;  /* 0x80000020c7bb7e21 */ /* 0x000fe20008010000 */
[--C-:B------:R-:W-:Y:S02]  /*1b90*/  HADD2.F32 R195, -RZ, R185.reuse.H0_H0 ;  /* 0x200000b9ffc37230 */ /* 0x100fe40000004100 */
[----:B------:R-:W-:Y:S01]  /*1ba0*/  FADD.FTZ R192, R190, -UR32 ;  /* 0x80000020bec07e21 */ /* 0x000fe20008010000 */
[----:B------:R-:W-:Y:S02]  /*1bb0*/  HADD2.F32 R197, -RZ, R185.H1_H1 ;  /* 0x300000b9ffc57230 */ /* 0x000fe40000004100 */
[----:B------:R-:W-:Y:S01]  /*1bc0*/  FMUL.FTZ R190, R196, UR30 ;  /* 0x0000001ec4be7c20 */ /* 0x000fe20008410000 */
[----:B------:R-:W-:Y:S02]  /*1bd0*/  HADD2.F32 R193, -RZ, R184.H1_H1 ;  /* 0x300000b8ffc17230 */ /* 0x000fe40000004100 */
[----:B------:R-:W-:Y:S01]  /*1be0*/  FADD.FTZ R104, R104, R191 ;  /* 0x000000bf68687221 */ /* 0x000fe20000010000 */
[----:B------:R-:W-:-:S02]  /*1bf0*/  HADD2.F32 R185, -RZ, R186.H0_H0 ;  /* 0x200000baffb97230 */ /* 0x000fc40000004100 */
[-C--:B------:R-:W-:Y:S01]  /*1c00*/  FFMA.FTZ R76, R189, R191.reuse, R76 ;  /* 0x000000bfbd4c7223 */ /* 0x080fe2000001004c */
[----:B------:R-:W-:Y:S01]  /*1c10*/  FMUL.FTZ R196, R187, UR30 ;  /* 0x0000001ebbc47c20 */ /* 0x000fe20008410000 */
[--C-:B------:R-:W-:Y:S02]  /*1c20*/  HADD2.F32 R200, -RZ, R183.reuse.H0_H0 ;  /* 0x200000b7ffc87230 */ /* 0x100fe40000004100 */
[----:B-----5:R-:W-:Y:S01]  /*1c30*/  FMUL.FTZ R191, R248, R191 ;  /* 0x000000bff8bf7220 */ /* 0x020fe20000410000 */
[----:B------:R-:W-:Y:S02]  /*1c40*/  HADD2.F32 R201, -RZ, R183.H1_H1 ;  /* 0x300000b7ffc97230 */ /* 0x000fe40000004100 */
[----:B------:R-:W-:Y:S02]  /*1c50*/  HADD2.F32 R183, -RZ, R186.H1_H1 ;  /* 0x300000baffb77230 */ /* 0x000fe40000004100 */
[----:B------:R-:W-:Y:S01]  /*1c60*/  FADD.FTZ R186, R198, -UR32 ;  /* 0x80000020c6ba7e21 */ /* 0x000fe20008010000 */
[----:B------:R-:W-:Y:S01]  /*1c70*/  FADD.FTZ R194, R194, -UR32 ;  /* 0x80000020c2c27e21 */ /* 0x000fe20008010000 */
[----:B------:R-:W-:Y:S01]  /*1c80*/  FADD.FTZ R105, R105, R193 ;  /* 0x000000c169697221 */ /* 0x000fe20000010000 */
[----:B------:R-:W-:Y:S01]  /*1c90*/  FMUL.FTZ R192, R192, UR30 ;  /* 0x0000001ec0c07c20 */ /* 0x000fe20008410000 */
        /* <DEDUP_REMOVED lines=8> */
[----:B------:R-:W-:Y:S01]  /*1d20*/  FMUL.FTZ R194, R194, UR30 ;  /* 0x0000001ec2c27c20 */ /* 0x000fe20008410000 */
[-C--:B------:R-:W-:Y:S01]  /*1d30*/  FFMA.FTZ R78, R192, R195.reuse, R78 ;  /* 0x000000c3c04e7223 */ /* 0x080fe2000001004e */
[----:B------:R-:W-:Y:S01]  /*1d40*/  FMUL.FTZ R199, R186, UR30 ;  /* 0x0000001ebac77c20 */ /* 0x000fe20008410000 */
[----:B------:R-:W-:Y:S01]  /*1d50*/  FMUL.FTZ R195, R250, R195 ;  /* 0x000000c3fac37220 */ /* 0x000fe20000410000 */
        /* <DEDUP_REMOVED lines=11> */
[----:B------:R-:W-:Y:S01]  /*1e10*/  FADD.FTZ R182, R201, -UR32 ;  /* 0x80000020c9b67e21 */ /* 0x000fe20008010000 */
        /* <DEDUP_REMOVED lines=17> */
[----:B------:R-:W-:-:S07]  /*1f30*/  FFMA.FTZ R233, R203, R204, R181 ;  /* 0x000000cccbe97223 */ /* 0x000fce00000100b5 */
.L_x_8168:
[----:B------:R-:W-:Y:S05]  /*1f40*/  BSYNC.RECONVERGENT B1 ;  /* 0x0000000000017941 */ /* 0x000fea0003800200 */
.L_x_8167:
        /* <DEDUP_REMOVED lines=13> */
[--C-:B------:R-:W-:Y:S02]  /*2020*/  HADD2.F32 R212, -RZ, R181.reuse.H1_H1 ;  /* 0x300000b5ffd47230 */ /* 0x100fe40000004100 */
[----:B------:R-:W-:Y:S02]  /*2030*/  HADD2.F32 R208, -RZ, R180.H1_H1 ;  /* 0x300000b4ffd07230 */ /* 0x000fe40000004100 */
[----:B------:R-:W-:Y:S01]  /*2040*/  FADD.FTZ R205, R205, -UR32 ;  /* 0x80000020cdcd7e21 */ /* 0x000fe20008010000 */
[----:B------:R-:W-:Y:S02]  /*2050*/  HADD2.F32 R210, -RZ, R182.H0_H0 ;  /* 0x200000b6ffd27230 */ /* 0x000fe40000004100 */
[----:B------:R-:W-:Y:S01]  /*2060*/  FADD.FTZ R212, R212, -UR32 ;  /* 0x80000020d4d47e21 */ /* 0x000fe20008010000 */
[----:B0-----:R-:W-:-:S02]  /*2070*/  HADD2.F32 R206, -RZ, R181.H0_H0 ;  /* 0x200000b5ffce7230 */ /* 0x001fc40000004100 */
[----:B------:R-:W-:Y:S01]  /*2080*/  FADD.FTZ R214, R208, -UR32 ;  /* 0x80000020d0d67e21 */ /* 0x000fe20008010000 */
[----:B---3--:R-:W-:Y:S02]  /*2090*/  HADD2.F32 R207, -RZ, R184.H0_H0 ;  /* 0x200000b8ffcf7230 */ /* 0x008fe40000004100 */
[----:B------:R-:W-:Y:S01]  /*20a0*/  FMUL.FTZ R205, R205, UR30 ;  /* 0x0000001ecdcd7c20 */ /* 0x000fe20008410000 */
[--C-:B------:R-:W-:Y:S02]  /*20b0*/  HADD2.F32 R181, -RZ, R187.reuse.H0_H0 ;  /* 0x200000bbffb57230 */ /* 0x100fe40000004100 */
[----:B------:R-:W-:Y:S02]  /*20c0*/  HADD2.F32 R180, -RZ, R187.H1_H1 ;  /* 0x300000bbffb47230 */ /* 0x000fe40000004100 */
[----:B------:R-:W-:Y:S01]  /*20d0*/  FADD.FTZ R187, R210, -UR32 ;  /* 0x80000020d2bb7e21 */ /* 0x000fe20008010000 */
[--C-:B------:R-:W-:Y:S02]  /*20e0*/  HADD2.F32 R211, -RZ, R185.reuse.H0_H0 ;  /* 0x200000b9ffd37230 */ /* 0x100fe40000004100 */
[----:B------:R-:W-:Y:S01]  /*20f0*/  FADD.FTZ R208, R206, -UR32 ;  /* 0x80000020ced07e21 */ /* 0x000fe20008010000 */
[----:B------:R-:W-:-:S02]  /*2100*/  HADD2.F32 R213, -RZ, R185.H1_H1 ;  /* 0x300000b9ffd57230 */ /* 0x000fc40000004100 */
[----:B------:R-:W-:Y:S01]  /*2110*/  FMUL.FTZ R210, R212, UR30 ;  /* 0x0000001ed4d27c20 */ /* 0x000fe20008410000 */
[----:B------:R-:W-:Y:S02]  /*2120*/  HADD2.F32 R182, -RZ, R182.H1_H1 ;  /* 0x300000b6ffb67230 */ /* 0x000fe40000004100 */
[----:B------:R-:W-:Y:S01]  /*2130*/  FADD.FTZ R172, R172, R207 ;  /* 0x000000cfacac7221 */ /* 0x000fe20000010000 */
[----:B------:R-:W-:Y:S02]  /*2140*/  HADD2.F32 R209, -RZ, R184.H1_H1 ;  /* 0x300000b8ffd17230 */ /* 0x000fe40000004100 */
[----:B------:R-:W-:Y:S01]  /*2150*/  FMUL.FTZ R206, R214, UR30 ;  /* 0x0000001ed6ce7c20 */ /* 0x000fe20008410000 */
[----:B------:R-:W-:Y:S02]  /*2160*/  HADD2.F32 R185, -RZ, R186.H0_H0 ;  /* 0x200000baffb97230 */ /* 0x000fe40000004100 */
[-C--:B------:R-:W-:Y:S01]  /*2170*/  FFMA.FTZ R160, R205, R207.reuse, R160 ;  /* 0x000000cfcda07223 */ /* 0x080fe200000100a0 */
[----:B------:R-:W-:Y:S01]  /*2180*/  FMUL.FTZ R212, R187, UR30 ;  /* 0x0000001ebbd47c20 */ /* 0x000fe20008410000 */
[----:B-----5:R-:W-:Y:S01]  /*2190*/  FMUL.FTZ R207, R240, R207 ;  /* 0x000000cff0cf7220 */ /* 0x020fe20000410000 */
[----:B------:R-:W-:-:S02]  /*21a0*/  HADD2.F32 R215, -RZ, R183.H0_H0 ;  /* 0x200000b7ffd77230 */ /* 0x000fc40000004100 */
[----:B------:R-:W-:Y:S02]  /*21b0*/  HADD2.F32 R216, -RZ, R183.H1_H1 ;  /* 0x300000b7ffd87230 */ /* 0x000fe40000004100 */
[----:B------:R-:W-:Y:S01]  /*21c0*/  FADD.FTZ R173, R173, R209 ;  /* 0x000000d1adad7221 */ /* 0x000fe20000010000 */
[----:B------:R-:W-:Y:S02]  /*21d0*/  HADD2.F32 R183, -RZ, R186.H1_H1 ;  /* 0x300000baffb77230 */ /* 0x000fe40000004100 */
[----:B------:R-:W-:Y:S01]  /*21e0*/  FADD.FTZ R186, R182, -UR32 ;  /* 0x80000020b6ba7e21 */ /* 0x000fe20008010000 */
        /* <DEDUP_REMOVED lines=43> */
.L_x_8162:
        /* <DEDUP_REMOVED lines=29> */
.L_x_8169:
[----:B----4-:R-:W-:Y:S05]  /*2670*/  BSYNC.RECONVERGENT B0 ;  /* 0x0000000000007941 */ /* 0x010fea0003800200 */
.L_x_8161:
        /* <DEDUP_REMOVED lines=31> */
.L_x_8171:
[----:B------:R-:W-:Y:S05]  /*2870*/  BSYNC.RECONVERGENT B0 ;  /* 0x0000000000007941 */ /* 0x000fea0003800200 */
.L_x_8170:
        /* <DEDUP_REMOVED lines=57> */
.L_x_8174:
[----:B------:R-:W-:Y:S05]  /*2c10*/  BRA.U UP0, `(.L_x_8175) ;  /* 0x0000000d00487547 */ /* 0x000fea000b800000 */
[----:B------:R-:W-:-:S04]  /*2c20*/  UISETP.NE.U32.AND UP0, UPT, UR4, URZ, UPT ;  /* 0x000000ff0400728c */ /* 0x000fc8000bf05070 */
[----:B------:R-:W-:-:S09]  /*2c30*/  UISETP.NE.AND.EX UP0, UPT, UR5, URZ, UPT, UP0 ;  /* 0x000000ff0500728c */ /* 0x000fd2000bf05300 */
[----:B------:R-:W-:Y:S05]  /*2c40*/  BRA.U UP0, `(.L_x_8176) ;  /* 0x0000000500a47547 */ /* 0x000fea000b800000 */
[----:B------:R-:W-:Y:S05]  /*2c50*/  BRA.U !UP3, `(.L_x_8177) ;  /* 0x000000010b307547 */ /* 0x000fea000b800000 */
[----:B------:R-:W-:Y:S01]  /*2c60*/  MOV R180, UR8 ;  /* 0x0000000800b47c02 */ /* 0x000fe20008000f00 */
[----:B-----5:R-:W-:Y:S01]  /*2c70*/  HADD2.F32 R181, -RZ, R176.H0_H0 ;  /* 0x200000b0ffb57230 */ /* 0x020fe20000004100 */
[----:B------:R-:W-:-:S03]  /*2c80*/  ISETP.LT.AND P0, PT, RZ, UR31, PT ;  /* 0x0000001fff007c0c */ /* 0x000fc6000bf01270 */
[----:B------:R-:W-:-:S04]  /*2c90*/  FFMA.FTZ R180, R0, R180, UR9 ;  /* 0x0000000900b47e23 */ /* 0x000fc800080100b4 */
[----:B------:R-:W-:-:S04]  /*2ca0*/  FADD.FTZ R180, R3, -R180 ;  /* 0x800000b403b47221 */ /* 0x000fc80000010000 */
[----:B------:R-:W-:-:S05]  /*2cb0*/  FMUL.FTZ R180, R180, UR30 ;  /* 0x0000001eb4b47c20 */ /* 0x000fca0008410000 */
[----:B------:R-:W-:-:S05]  /*2cc0*/  FSEL R180, R180, RZ, P0 ;  /* 0x000000ffb4b47208 */ /* 0x000fca0000000000 */
[----:B------:R-:W-:-:S04]  /*2cd0*/  FMUL.FTZ R180, R180, UR29 ;  /* 0x0000001db4b47c20 */ /* 0x000fc80008410000 */
[----:B------:R-:W-:Y:S01]  /*2ce0*/  FFMA.FTZ R116, R180, R181, R116 ;  /* 0x000000b5b4747223 */ /* 0x000fe20000010074 */
[----:B------:R-:W-:-:S05]  /*2cf0*/  FMUL.FTZ R180, R28, R180 ;  /* 0x000000b41cb47220 */ /* 0x000fca0000410000 */
[----:B------:R-:W-:-:S04]  /*2d00*/  F2FP.F16.F32.PACK_AB R180, RZ, R180 ;  /* 0x000000b4ffb4723e */ /* 0x000fc800000000ff */
[----:B------:R-:W-:-:S07]  /*2d10*/  PRMT R168, R180, 0x7610, R168 ;  /* 0x00007610b4a87816 */ /* 0x000fce00000000a8 */
.L_x_8177:
[----:B------:R-:W-:Y:S05]  /*2d20*/  BRA.U !UP3, `(.L_x_8178) ;  /* 0x000000010b307547 */ /* 0x000fea000b800000 */
[----:B------:R-:W-:Y:S01]  /*2d30*/  MOV R180, UR8 ;  /* 0x0000000800b47c02 */ /* 0x000fe20008000f00 */
[----:B-----5:R-:W-:Y:S01]  /*2d40*/  HADD2.F32 R181, -RZ, R176.H1_H1 ;  /* 0x300000b0ffb57230 */ /* 0x020fe20000004100 */
        /* <DEDUP_REMOVED lines=10> */
.L_x_8178:
        /* <DEDUP_REMOVED lines=13> */
.L_x_8179:
        /* <DEDUP_REMOVED lines=13> */
.L_x_8180:
        /* <DEDUP_REMOVED lines=13> */
.L_x_8181:
        /* <DEDUP_REMOVED lines=13> */
.L_x_8182:
        /* <DEDUP_REMOVED lines=13> */
.L_x_8183:
        /* <DEDUP_REMOVED lines=12> */
[----:B------:R-:W-:Y:S01]  /*32c0*/  PRMT R171, R171, 0x5410, R180 ;  /* 0x00005410abab7816 */ /* 0x000fe200000000b4 */
[----:B------:R-:W-:Y:S06]  /*32d0*/  BRA `(.L_x_8184) ;  /* 0x0000001000c47947 */ /* 0x000fec0003800000 */
.L_x_8176:
        /* <DEDUP_REMOVED lines=12> */
[----:B-----5:R-:W-:Y:S02]  /*33a0*/  HADD2.F32 R85, -RZ, R176.H0_H0 ;  /* 0x200000b0ff557230 */ /* 0x020fe40000004100 */
[----:B------:R-:W-:-:S04]  /*33b0*/  FMUL.FTZ R86, R87, UR29 ;  /* 0x0000001d57567c20 */ /* 0x000fc80008410000 */
[-C--:B------:R-:W-:Y:S01]  /*33c0*/  FFMA.FTZ R116, R85, R86.reuse, R116 ;  /* 0x0000005655747223 */ /* 0x080fe20000010074 */
[----:B------:R-:W-:-:S05]  /*33d0*/  FMUL.FTZ R85, R28, R86 ;  /* 0x000000561c557220 */ /* 0x000fca0000410000 */
[----:B------:R-:W-:-:S04]  /*33e0*/  F2FP.F16.F32.PACK_AB R85, RZ, R85 ;  /* 0x00000055ff55723e */ /* 0x000fc800000000ff */
[----:B------:R-:W-:-:S07]  /*33f0*/  PRMT R168, R85, 0x7610, R168 ;  /* 0x0000761055a87816 */ /* 0x000fce00000000a8 */
.L_x_8185:
[----:B------:R-:W-:Y:S05]  /*3400*/  BRA.U !UP3, `(.L_x_8186) ;  /* 0x000000010b187547 */ /* 0x000fea000b800000 */
[----:B-----5:R-:W-:Y:S02]  /*3410*/  HADD2.F32 R85, -RZ, R176.H1_H1 ;  /* 0x300000b0ff557230 */ /* 0x020fe40000004100 */
[----:B------:R-:W-:-:S04]  /*3420*/  FMUL.FTZ R86, R84, UR29 ;  /* 0x0000001d54567c20 */ /* 0x000fc80008410000 */
[-C--:B------:R-:W-:Y:S01]  /*3430*/  FFMA.FTZ R117, R85, R86.reuse, R117 ;  /* 0x0000005655757223 */ /* 0x080fe20000010075 */
[----:B------:R-:W-:-:S05]  /*3440*/  FMUL.FTZ R85, R29, R86 ;  /* 0x000000561d557220 */ /* 0x000fca0000410000 */
[----:B------:R-:W-:-:S04]  /*3450*/  F2FP.F16.F32.PACK_AB R85, RZ, R85 ;  /* 0x00000055ff55723e */ /* 0x000fc800000000ff */
[----:B------:R-:W-:-:S07]  /*3460*/  PRMT R168, R168, 0x5410, R85 ;  /* 0x00005410a8a87816 */ /* 0x000fce0000000055 */
.L_x_8186:
[----:B------:R-:W-:-:S05]  /*3470*/  MOV R85, UR8 ;  /* 0x0000000800557c02 */ /* 0x000fca0008000f00 */
[----:B------:R-:W-:-:S04]  /*3480*/  FFMA.FTZ R85, R227, R85, UR9 ;  /* 0x00000009e3557e23 */ /* 0x000fc80008010055 */
[----:B------:R-:W-:-:S04]  /*3490*/  FADD.FTZ R85, R226, -R85 ;  /* 0x80000055e2557221 */ /* 0x000fc80000010000 */
[----:B------:R-:W-:-:S05]  /*34a0*/  FMUL.FTZ R85, R85, UR30 ;  /* 0x0000001e55557c20 */ /* 0x000fca0008410000 */
        /* <DEDUP_REMOVED lines=8> */
.L_x_8187:
[----:B------:R-:W-:-:S05]  /*3530*/  MOV R86, UR8 ;  /* 0x0000000800567c02 */ /* 0x000fca0008000f00 */
[----:B------:R-:W-:-:S04]  /*3540*/  FFMA.FTZ R86, R225, R86, UR9 ;  /* 0x00000009e1567e23 */ /* 0x000fc80008010056 */
[----:B------:R-:W-:-:S04]  /*3550*/  FADD.FTZ R86, R224, -R86 ;  /* 0x80000056e0567221 */ /* 0x000fc80000010000 */
[----:B------:R-:W-:-:S05]  /*3560*/  FMUL.FTZ R86, R86, UR30 ;  /* 0x0000001e56567c20 */ /* 0x000fca0008410000 */
[----:B------:R-:W-:Y:S01]  /*3570*/  FSEL R180, R86, RZ, P0 ;  /* 0x000000ff56b47208 */ /* 0x000fe20000000000 */
[----:B------:R-:W-:Y:S06]  /*3580*/  BRA.U !UP3, `(.L_x_8188) ;  /* 0x000000010b187547 */ /* 0x000fec000b800000 */
[----:B-----5:R-:W-:Y:S02]  /*3590*/  HADD2.F32 R86, -RZ, R177.H1_H1 ;  /* 0x300000b1ff567230 */ /* 0x020fe40000004100 */
[----:B------:R-:W-:-:S04]  /*35a0*/  FMUL.FTZ R181, R180, UR29 ;  /* 0x0000001db4b57c20 */ /* 0x000fc80008410000 */
[-C--:B------:R-:W-:Y:S01]  /*35b0*/  FFMA.FTZ R119, R86, R181.reuse, R119 ;  /* 0x000000b556777223 */ /* 0x080fe20000010077 */
[----:B------:R-:W-:-:S05]  /*35c0*/  FMUL.FTZ R86, R31, R181 ;  /* 0x000000b51f567220 */ /* 0x000fca0000410000 */
[----:B------:R-:W-:-:S04]  /*35d0*/  F2FP.F16.F32.PACK_AB R86, RZ, R86 ;  /* 0x00000056ff56723e */ /* 0x000fc800000000ff */
[----:B------:R-:W-:-:S07]  /*35e0*/  PRMT R169, R169, 0x5410, R86 ;  /* 0x00005410a9a97816 */ /* 0x000fce0000000056 */
.L_x_8188:
        /* <DEDUP_REMOVED lines=12> */
.L_x_8189:
        /* <DEDUP_REMOVED lines=12> */
.L_x_8190:
[----:B------:R-:W-:Y:S02]  /*3770*/  F2FP.F16.F32.PACK_AB R85, R180, R85 ;  /* 0x00000055b455723e */ /* 0x000fe400000000ff */
[----:B------:R-:W-:Y:S02]  /*3780*/  F2FP.F16.F32.PACK_AB R84, R84, R87 ;  /* 0x000000575454723e */ /* 0x000fe400000000ff */
[----:B------:R-:W-:Y:S02]  /*3790*/  MOV R180, UR8 ;  /* 0x0000000800b47c02 */ /* 0x000fe40008000f00 */
[----:B------:R-:W-:Y:S02]  /*37a0*/  MOV R87, UR8 ;  /* 0x0000000800577c02 */ /* 0x000fe40008000f00 */
[----:B------:R-:W-:Y:S01]  /*37b0*/  F2FP.F16.F32.PACK_AB R86, R181, R86 ;  /* 0x00000056b556723e */ /* 0x000fe200000000ff */
        /* <DEDUP_REMOVED lines=15> */
.L_x_8191:
[----:B------:R-:W-:Y:S01]  /*38b0*/  F2FP.F16.F32.PACK_AB R87, R180, R87 ;  /* 0x00000057b457723e */ /* 0x000fe200000000ff */
[----:B------:R-:W-:Y:S06]  /*38c0*/  BRA.U !UP3, `(.L_x_8184) ;  /* 0x0000000d0b487547 */ /* 0x000fec000b800000 */
[----:B-----5:R-:W-:Y:S02]  /*38d0*/  HADD2.F32 R181, -RZ, R179.H1_H1 ;  /* 0x300000b3ffb57230 */ /* 0x020fe40000004100 */
[----:B------:R-:W-:-:S04]  /*38e0*/  FMUL.FTZ R180, R180, UR29 ;  /* 0x0000001db4b47c20 */ /* 0x000fc80008410000 */
[-C--:B------:R-:W-:Y:S01]  /*38f0*/  FFMA.FTZ R123, R181, R180.reuse, R123 ;  /* 0x000000b4b57b7223 */ /* 0x080fe2000001007b */
[----:B------:R-:W-:-:S05]  /*3900*/  FMUL.FTZ R180, R35, R180 ;  /* 0x000000b423b47220 */ /* 0x000fca0000410000 */
[----:B------:R-:W-:-:S04]  /*3910*/  F2FP.F16.F32.PACK_AB R180, RZ, R180 ;  /* 0x000000b4ffb4723e */ /* 0x000fc800000000ff */
[----:B------:R-:W-:Y:S01]  /*3920*/  PRMT R171, R171, 0x5410, R180 ;  /* 0x00005410abab7816 */ /* 0x000fe200000000b4 */
[----:B------:R-:W-:Y:S06]  /*3930*/  BRA `(.L_x_8184) ;  /* 0x0000000c002c7947 */ /* 0x000fec0003800000 */
.L_x_8175:
[----:B------:R-:W-:-:S04]  /*3940*/  UISETP.NE.U32.AND UP0, UPT, UR4, URZ, UPT ;  /* 0x000000ff0400728c */ /* 0x000fc8000bf05070 */
[----:B------:R-:W-:-:S09]  /*3950*/  UISETP.NE.AND.EX UP0, UPT, UR5, URZ, UPT, UP0 ;  /* 0x000000ff0500728c */ /* 0x000fd2000bf05300 */
[----:B------:R-:W-:Y:S05]  /*3960*/  BRA.U UP0, `(.L_x_8192) ;  /* 0x0000000500887547 */ /* 0x000fea000b800000 */
[----:B------:R-:W-:Y:S01]  /*3970*/  ISETP.LT.AND P0, PT, RZ, UR31, PT ;  /* 0x0000001fff007c0c */ /* 0x000fe2000bf01270 */
[----:B------:R-:W-:-:S12]  /*3980*/  BRA.U !UP3, `(.L_x_8193) ;  /* 0x000000010b2c7547 */ /* 0x000fd8000b800000 */
[----:B------:R-:W-:Y:S01]  /*3990*/  MOV R180, UR8 ;  /* 0x0000000800b47c02 */ /* 0x000fe20008000f00 */
[----:B-----5:R-:W-:-:S04]  /*39a0*/  HADD2.F32 R181, -RZ, R148.H0_H0 ;  /* 0x20000094ffb57230 */ /* 0x020fc80000004100 */
[----:B------:R-:W-:-:S04]  /*39b0*/  @P0 FFMA.FTZ R180, R0, R180, UR9 ;  /* 0x0000000900b40e23 */ /* 0x000fc800080100b4 */
[----:B------:R-:W-:-:S04]  /*39c0*/  @P0 FADD.FTZ R180, R3, -R180 ;  /* 0x800000b403b40221 */ /* 0x000fc80000010000 */
[----:B------:R-:W-:Y:S01]  /*39d0*/  @P0 FFMA.FTZ R181, R180, UR30, R181 ;  /* 0x0000001eb4b50c23 */ /* 0x000fe200080100b5 */
[----:B------:R-:W-:-:S03]  /*39e0*/  HADD2.F32 R180, -RZ, R176.H0_H0 ;  /* 0x200000b0ffb47230 */ /* 0x000fc60000004100 */
[----:B------:R-:W-:-:S04]  /*39f0*/  FMUL.FTZ R181, R181, UR29 ;  /* 0x0000001db5b57c20 */ /* 0x000fc80008410000 */
[-C--:B------:R-:W-:Y:S01]  /*3a00*/  FFMA.FTZ R116, R180, R181.reuse, R116 ;  /* 0x000000b5b4747223 */ /* 0x080fe20000010074 */
[----:B------:R-:W-:-:S05]  /*3a10*/  FMUL.FTZ R180, R28, R181 ;  /* 0x000000b51cb47220 */ /* 0x000fca0000410000 */
[----:B------:R-:W-:-:S04]  /*3a20*/  F2FP.F16.F32.PACK_AB R180, RZ, R180 ;  /* 0x000000b4ffb4723e */ /* 0x000fc800000000ff */
[----:B------:R-:W-:-:S07]  /*3a30*/  PRMT R168, R180, 0x7610, R168 ;  /* 0x00007610b4a87816 */ /* 0x000fce00000000a8 */
.L_x_8193:
[----:B------:R-:W-:Y:S05]  /*3a40*/  BRA.U !UP3, `(.L_x_8194) ;  /* 0x000000010b2c7547 */ /* 0x000fea000b800000 */
[----:B------:R-:W-:Y:S01]  /*3a50*/  MOV R180, UR8 ;  /* 0x0000000800b47c02 */ /* 0x000fe20008000f00 */
[----:B-----5:R-:W-:-:S04]  /*3a60*/  HADD2.F32 R181, -RZ, R148.H1_H1 ;  /* 0x30000094ffb57230 */ /* 0x020fc80000004100 */
[----:B------:R-:W-:-:S04]  /*3a70*/  @P0 FFMA.FTZ R180, R230, R180, UR9 ;  /* 0x00000009e6b40e23 */ /* 0x000fc800080100b4 */
[----:B------:R-:W-:-:S04]  /*3a80*/  @P0 FADD.FTZ R180, R229, -R180 ;  /* 0x800000b4e5b40221 */ /* 0x000fc80000010000 */
[----:B------:R-:W-:Y:S01]  /*3a90*/  @P0 FFMA.FTZ R181, R180, UR30, R181 ;  /* 0x0000001eb4b50c23 */ /* 0x000fe200080100b5 */
[----:B------:R-:W-:-:S03]  /*3aa0*/  HADD2.F32 R180, -RZ, R176.H1_H1 ;  /* 0x300000b0ffb47230 */ /* 0x000fc60000004100 */
[----:B------:R-:W-:-:S04]  /*3ab0*/  FMUL.FTZ R181, R181, UR29 ;  /* 0x0000001db5b57c20 */ /* 0x000fc80008410000 */
[-C--:B------:R-:W-:Y:S01]  /*3ac0*/  FFMA.FTZ R117, R180, R181.reuse, R117 ;  /* 0x000000b5b4757223 */ /* 0x080fe20000010075 */
[----:B------:R-:W-:-:S05]  /*3ad0*/  FMUL.FTZ R180, R29, R181 ;  /* 0x000000b51db47220 */ /* 0x000fca0000410000 */
[----:B------:R-:W-:-:S04]  /*3ae0*/  F2FP.F16.F32.PACK_AB R180, RZ, R180 ;  /* 0x000000b4ffb4723e */ /* 0x000fc800000000ff */
[----:B------:R-:W-:-:S07]  /*3af0*/  PRMT R168, R168, 0x5410, R180 ;  /* 0x00005410a8a87816 */ /* 0x000fce00000000b4 */
.L_x_8194:
[----:B------:R-:W-:Y:S05]  /*3b00*/  BRA.U !UP3, `(.L_x_8195) ;  /* 0x000000010b2c7547 */ /* 0x000fea000b800000 */
        /* <DEDUP_REMOVED lines=11> */
.L_x_8195:
        /* <DEDUP_REMOVED lines=12> */
.L_x_8196:
        /* <DEDUP_REMOVED lines=12> */
.L_x_8197:
        /* <DEDUP_REMOVED lines=12> */
.L_x_8198:
        /* <DEDUP_REMOVED lines=12> */
.L_x_8199:
        /* <DEDUP_REMOVED lines=11> */
[----:B------:R-:W-:Y:S01]  /*3f70*/  PRMT R171, R171, 0x5410, R180 ;  /* 0x00005410abab7816 */ /* 0x000fe200000000b4 */
[----:B------:R-:W-:Y:S06]  /*3f80*/  BRA `(.L_x_8184) ;  /* 0x0000000400987947 */ /* 0x000fec0003800000 */
.L_x_8192:
[----:B------:R-:W-:Y:S01]  /*3f90*/  ISETP.LT.AND P0, PT, RZ, UR31, PT ;  /* 0x0000001fff007c0c */ /* 0x000fe2000bf01270 */
[----:B-----5:R-:W-:Y:S01]  /*3fa0*/  HADD2.F32 R180, -RZ, R148.H0_H0 ;  /* 0x20000094ffb47230 */ /* 0x020fe20000004100 */
[----:B------:R-:W-:Y:S02]  /*3fb0*/  MOV R84, UR8 ;  /* 0x0000000800547c02 */ /* 0x000fe40008000f00 */
[----:B------:R-:W-:Y:S02]  /*3fc0*/  PLOP3.LUT P3, PT, PT, PT, UP2, 0x80, 0x8 ;  /* 0x000000000008781c */ /* 0x000fe40003f6f028 */
[----:B------:R-:W-:Y:S02]  /*3fd0*/  MOV R87, UR8 ;  /* 0x0000000800577c02 */ /* 0x000fe40008000f00 */
[----:B------:R-:W-:-:S05]  /*3fe0*/  MOV R86, UR8 ;  /* 0x0000000800567c02 */ /* 0x000fca0008000f00 */
[----:B------:R-:W-:Y:S01]  /*3ff0*/  @P0 FFMA.FTZ R84, R230, R84, UR9 ;  /* 0x00000009e6540e23 */ /* 0x000fe20008010054 */
[----:B------:R-:W-:-:S03]  /*4000*/  @P0 FFMA.FTZ R87, R227, R87, UR9 ;  /* 0x00000009e3570e23 */ /* 0x000fc60008010057 */
[----:B------:R-:W-:Y:S01]  /*4010*/  @P0 FADD.FTZ R85, R229, -R84 ;  /* 0x80000054e5550221 */ /* 0x000fe20000010000 */
[----:B------:R-:W-:Y:S02]  /*4020*/  HADD2.F32 R84, -RZ, R148.H1_H1 ;  /* 0x30000094ff547230 */ /* 0x000fe40000004100 */
[----:B------:R-:W-:Y:S01]  /*4030*/  @P3 FFMA.FTZ R86, R0, R86, UR9 ;  /* 0x0000000900563e23 */ /* 0x000fe20008010056 */
[----:B------:R-:W-:Y:S02]  /*4040*/  @P0 FADD.FTZ R87, R226, -R87 ;  /* 0x80000057e2570221 */ /* 0x000fe40000010000 */
[----:B------:R-:W-:Y:S01]  /*4050*/  @P0 FFMA.FTZ R84, R85, UR30, R84 ;  /* 0x0000001e55540c23 */ /* 0x000fe20008010054 */
[----:B------:R-:W-:Y:S02]  /*4060*/  HADD2.F32 R85, -RZ, R149.H0_H0 ;  /* 0x20000095ff557230 */ /* 0x000fe40000004100 */
[----:B------:R-:W-:-:S03]  /*4070*/  @P3 FADD.FTZ R86, R3, -R86 ;  /* 0x8000005603563221 */ /* 0x000fc60000010000 */
[----:B------:R-:W-:Y:S01]  /*4080*/  @P0 FFMA.FTZ R85, R87, UR30, R85 ;  /* 0x0000001e57550c23 */ /* 0x000fe20008010055 */
[----:B------:R-:W-:Y:S01]  /*4090*/  @P3 FFMA.FTZ R180, R86, UR30, R180 ;  /* 0x0000001e56b43c23 */ /* 0x000fe200080100b4 */
[----:B------:R-:W-:Y:S06]  /*40a0*/  BRA.U !UP3, `(.L_x_8200) ;  /* 0x000000010b187547 */ /* 0x000fec000b800000 */
[----:B------:R-:W-:Y:S02]  /*40b0*/  HADD2.F32 R86, -RZ, R176.H0_H0 ;  /* 0x200000b0ff567230 */ /* 0x000fe40000004100 */
[----:B------:R-:W-:-:S04]  /*40c0*/  FMUL.FTZ R87, R180, UR29 ;  /* 0x0000001db4577c20 */ /* 0x000fc80008410000 */
[-C--:B------:R-:W-:Y:S01]  /*40d0*/  FFMA.FTZ R116, R86, R87.reuse, R116 ;  /* 0x0000005756747223 */ /* 0x080fe20000010074 */
[----:B------:R-:W-:-:S05]  /*40e0*/  FMUL.FTZ R86, R28, R87 ;  /* 0x000000571c567220 */ /* 0x000fca0000410000 */
[----:B------:R-:W-:-:S04]  /*40f0*/  F2FP.F16.F32.PACK_AB R86, RZ, R86 ;  /* 0x00000056ff56723e */ /* 0x000fc800000000ff */
[----:B------:R-:W-:-:S07]  /*4100*/  PRMT R168, R86, 0x7610, R168 ;  /* 0x0000761056a87816 */ /* 0x000fce00000000a8 */
.L_x_8200:
[----:B------:R-:W-:Y:S05]  /*4110*/  BRA.U !UP3, `(.L_x_8201) ;  /* 0x000000010b187547 */ /* 0x000fea000b800000 */
[----:B------:R-:W-:Y:S02]  /*4120*/  HADD2.F32 R86, -RZ, R176.H1_H1 ;  /* 0x300000b0ff567230 */ /* 0x000fe40000004100 */
[----:B------:R-:W-:-:S04]  /*4130*/  FMUL.FTZ R87, R84, UR29 ;  /* 0x0000001d54577c20 */ /* 0x000fc80008410000 */
[-C--:B------:R-:W-:Y:S01]  /*4140*/  FFMA.FTZ R117, R86, R87.reuse, R117 ;  /* 0x0000005756757223 */ /* 0x080fe20000010075 */
[----:B------:R-:W-:-:S05]  /*4150*/  FMUL.FTZ R86, R29, R87 ;  /* 0x000000571d567220 */ /* 0x000fca0000410000 */
[----:B------:R-:W-:-:S04]  /*4160*/  F2FP.F16.F32.PACK_AB R86, RZ, R86 ;  /* 0x00000056ff56723e */ /* 0x000fc800000000ff */
[----:B------:R-:W-:-:S07]  /*4170*/  PRMT R168, R168, 0x5410, R86 ;  /* 0x00005410a8a87816 */ /* 0x000fce0000000056 */
.L_x_8201:
[----:B------:R-:W-:Y:S05]  /*4180*/  BRA.U !UP3, `(.L_x_8202) ;  /* 0x000000010b187547 */ /* 0x000fea000b800000 */
[----:B------:R-:W-:Y:S02]  /*4190*/  HADD2.F32 R86, -RZ, R177.H0_H0 ;  /* 0x200000b1ff567230 */ /* 0x000fe40000004100 */
[----:B------:R-:W-:-:S04]  /*41a0*/  FMUL.FTZ R87, R85, UR29 ;  /* 0x0000001d55577c20 */ /* 0x000fc80008410000 */
[-C--:B------:R-:W-:Y:S01]  /*41b0*/  FFMA.FTZ R118, R86, R87.reuse, R118 ;  /* 0x0000005756767223 */ /* 0x080fe20000010076 */
[----:B------:R-:W-:-:S05]  /*41c0*/  FMUL.FTZ R86, R30, R87 ;  /* 0x000000571e567220 */ /* 0x000fca0000410000 */
[----:B------:R-:W-:-:S04]  /*41d0*/  F2FP.F16.F32.PACK_AB R86, RZ, R86 ;  /* 0x00000056ff56723e */ /* 0x000fc800000000ff */
[----:B------:R-:W-:-:S07]  /*41e0*/  PRMT R169, R86, 0x7610, R169 ;  /* 0x0000761056a97816 */ /* 0x000fce00000000a9 */
.L_x_8202:
[----:B------:R-:W-:Y:S01]  /*41f0*/  MOV R86, UR8 ;  /* 0x0000000800567c02 */ /* 0x000fe20008000f00 */
[----:B------:R-:W-:-:S04]  /*4200*/  HADD2.F32 R181, -RZ, R149.H1_H1 ;  /* 0x30000095ffb57230 */ /* 0x000fc80000004100 */
[----:B------:R-:W-:-:S04]  /*4210*/  @P0 FFMA.FTZ R86, R225, R86, UR9 ;  /* 0x00000009e1560e23 */ /* 0x000fc80008010056 */
[----:B------:R-:W-:-:S04]  /*4220*/  @P0 FADD.FTZ R86, R224, -R86 ;  /* 0x80000056e0560221 */ /* 0x000fc80000010000 */
[----:B------:R-:W-:Y:S01]  /*4230*/  @P0 FFMA.FTZ R181, R86, UR30, R181 ;  /* 0x0000001e56b50c23 */ /* 0x000fe200080100b5 */
[----:B------:R-:W-:Y:S06]  /*4240*/  BRA.U !UP3, `(.L_x_8203) ;  /* 0x000000010b187547 */ /* 0x000fec000b800000 */
[----:B------:R-:W-:Y:S02]  /*4250*/  HADD2.F32 R86, -RZ, R177.H1_H1 ;  /* 0x300000b1ff567230 */ /* 0x000fe40000004100 */
[----:B------:R-:W-:-:S04]  /*4260*/  FMUL.FTZ R87, R181, UR29 ;  /* 0x0000001db5577c20 */ /* 0x000fc80008410000 */
[-C--:B------:R-:W-:Y:S01]  /*4270*/  FFMA.FTZ R119, R86, R87.reuse, R119 ;  /* 0x0000005756777223 */ /* 0x080fe20000010077 */
[----:B------:R-:W-:-:S05]  /*4280*/  FMUL.FTZ R86, R31, R87 ;  /* 0x000000571f567220 */ /* 0x000fca0000410000 */
[----:B------:R-:W-:-:S04]  /*4290*/  F2FP.F16.F32.PACK_AB R86, RZ, R86 ;  /* 0x00000056ff56723e */ /* 0x000fc800000000ff */
[----:B------:R-:W-:-:S07]  /*42a0*/  PRMT R169, R169, 0x5410, R86 ;  /* 0x00005410a9a97816 */ /* 0x000fce0000000056 */
.L_x_8203:
[----:B------:R-:W-:-:S05]  /*42b0*/  MOV R86, UR8 ;  /* 0x0000000800567c02 */ /* 0x000fca0008000f00 */
[----:B------:R-:W-:-:S04]  /*42c0*/  @P0 FFMA.FTZ R86, R223, R86, UR9 ;  /* 0x00000009df560e23 */ /* 0x000fc80008010056 */
[----:B------:R-:W-:Y:S01]  /*42d0*/  @P0 FADD.FTZ R87, R222, -R86 ;  /* 0x80000056de570221 */ /* 0x000fe20000010000 */
[----:B------:R-:W-:-:S05]  /*42e0*/  HADD2.F32 R86, -RZ, R150.H0_H0 ;  /* 0x20000096ff567230 */ /* 0x000fca0000004100 */
        /* <DEDUP_REMOVED lines=8> */
.L_x_8204:
        /* <DEDUP_REMOVED lines=12> */
.L_x_8205:
[----:B------:R-:W-:Y:S02]  /*4430*/  F2FP.F16.F32.PACK_AB R84, R84, R180 ;  /* 0x000000b45454723e */ /* 0x000fe400000000ff */
[----:B------:R-:W-:Y:S02]  /*4440*/  MOV R87, UR8 ;  /* 0x0000000800577c02 */ /* 0x000fe40008000f00 */
[----:B------:R-:W-:Y:S02]  /*4450*/  MOV R180, UR8 ;  /* 0x0000000800b47c02 */ /* 0x000fe40008000f00 */
[----:B------:R-:W-:Y:S01]  /*4460*/  F2FP.F16.F32.PACK_AB R85, R181, R85 ;  /* 0x00000055b555723e */ /* 0x000fe200000000ff */
[----:B------:R-:W-:Y:S01]  /*4470*/  @P0 FFMA.FTZ R87, R5, R87, UR9 ;  /* 0x0000000905570e23 */ /* 0x000fe20008010057 */
[----:B------:R-:W-:Y:S01]  /*4480*/  F2FP.F16.F32.PACK_AB R86, R184, R86 ;  /* 0x00000056b856723e */ /* 0x000fe200000000ff */
[----:B------:R-:W-:Y:S02]  /*4490*/  @P0 FFMA.FTZ R180, R7, R180, UR9 ;  /* 0x0000000907b40e23 */ /* 0x000fe400080100b4 */
[----:B------:R-:W-:Y:S01]  /*44a0*/  @P0 FADD.FTZ R185, R6, -R87 ;  /* 0x8000005706b90221 */ /* 0x000fe20000010000 */
[----:B------:R-:W-:-:S02]  /*44b0*/  HADD2.F32 R87, -RZ, R151.H0_H0 ;  /* 0x20000097ff577230 */ /* 0x000fc40000004100 */
[----:B------:R-:W-:Y:S01]  /*44c0*/  @P0 FADD.FTZ R181, R8, -R180 ;  /* 0x800000b408b50221 */ /* 0x000fe20000010000 */
[----:B------:R-:W-:Y:S02]  /*44d0*/  HADD2.F32 R180, -RZ, R151.H1_H1 ;  /* 0x30000097ffb47230 */ /* 0x000fe40000004100 */
[----:B------:R-:W-:-:S03]  /*44e0*/  @P0 FFMA.FTZ R87, R185, UR30, R87 ;  /* 0x0000001eb9570c23 */ /* 0x000fc60008010057 */
        /* <DEDUP_REMOVED lines=8> */
.L_x_8206:
[----:B------:R-:W-:Y:S01]  /*4570*/  F2FP.F16.F32.PACK_AB R87, R180, R87 ;  /* 0x00000057b457723e */ /* 0x000fe200000000ff */
[----:B------:R-:W-:Y:S06]  /*4580*/  BRA.U !UP3, `(.L_x_8184) ;  /* 0x000000010b187547 */ /* 0x000fec000b800000 */
[----:B------:R-:W-:Y:S02]  /*4590*/  HADD2.F32 R181, -RZ, R179.H1_H1 ;  /* 0x300000b3ffb57230 */ /* 0x000fe40000004100 */
[----:B------:R-:W-:-:S04]  /*45a0*/  FMUL.FTZ R180, R180, UR29 ;  /* 0x0000001db4b47c20 */ /* 0x000fc80008410000 */
[-C--:B------:R-:W-:Y:S01]  /*45b0*/  FFMA.FTZ R123, R181, R180.reuse, R123 ;  /* 0x000000b4b57b7223 */ /* 0x080fe2000001007b */
[----:B------:R-:W-:-:S05]  /*45c0*/  FMUL.FTZ R180, R35, R180 ;  /* 0x000000b423b47220 */ /* 0x000fca0000410000 */
[----:B------:R-:W-:-:S04]  /*45d0*/  F2FP.F16.F32.PACK_AB R180, RZ, R180 ;  /* 0x000000b4ffb4723e */ /* 0x000fc800000000ff */
[----:B------:R-:W-:-:S07]  /*45e0*/  PRMT R171, R171, 0x5410, R180 ;  /* 0x00005410abab7816 */ /* 0x000fce00000000b4 */
.L_x_8184:
        /* <DEDUP_REMOVED lines=11> */
.L_x_8173:
[----:B------:R-:W-:Y:S05]  /*46a0*/  BSYNC.RECONVERGENT B0 ;  /* 0x0000000000007941 */ /* 0x000fea0003800200 */
.L_x_8172:
        /* <DEDUP_REMOVED lines=9> */
.L_x_8209:
[----:B------:R-:W-:Y:S05]  /*4740*/  BRA.U !UP0, `(.L_x_8210) ;  /* 0x0000000d08307547 */ /* 0x000fea000b800000 */
[----:B------:R-:W-:-:S04]  /*4750*/  UISETP.NE.U32.AND UP0, UPT, UR4, URZ, UPT ;  /* 0x000000ff0400728c */ /* 0x000fc8000bf05070 */
[----:B------:R-:W-:-:S06]  /*4760*/  UISETP.NE.AND.EX UP0, UPT, UR5, URZ, UPT, UP0 ;  /* 0x000000ff0500728c */ /* 0x000fcc000bf05300 */
[----:B------:R-:W-:-:S13]  /*4770*/  PLOP3.LUT P0, PT, PT, PT, UP0, 0x80, 0x8 ;  /* 0x000000000008781c */ /* 0x000fda0003f0f008 */
[----:B------:R-:W-:Y:S05]  /*4780*/  @!P0 BRA `(.L_x_8211) ;  /* 0x0000000400988947 */ /* 0x000fea0003800000 */
[----:B------:R-:W-:Y:S01]  /*4790*/  ISETP.LT.AND P4, PT, RZ, UR31, PT ;  /* 0x0000001fff007c0c */ /* 0x000fe2000bf81270 */
[----:B0----5:R-:W-:Y:S01]  /*47a0*/  HADD2.F32 R180, -RZ, R152.H0_H0 ;  /* 0x20000098ffb47230 */ /* 0x021fe20000004100 */
[----:B------:R-:W-:Y:S02]  /*47b0*/  MOV R84, UR8 ;  /* 0x0000000800547c02 */ /* 0x000fe40008000f00 */
[----:B------:R-:W-:Y:S02]  /*47c0*/  MOV R87, UR8 ;  /* 0x0000000800577c02 */ /* 0x000fe40008000f00 */
[----:B------:R-:W-:-:S07]  /*47d0*/  MOV R86, UR8 ;  /* 0x0000000800567c02 */ /* 0x000fce0008000f00 */
[----:B------:R-:W-:Y:S01]  /*47e0*/  @P4 FFMA.FTZ R84, R10, R84, UR9 ;  /* 0x000000090a544e23 */ /* 0x000fe20008010054 */
[----:B------:R-:W-:Y:S01]  /*47f0*/  @P4 FFMA.FTZ R87, R12, R87, UR9 ;  /* 0x000000090c574e23 */ /* 0x000fe20008010057 */
[----:B------:R-:W-:Y:S02]  /*4800*/  @P4 FFMA.FTZ R86, R9, R86, UR9 ;  /* 0x0000000909564e23 */ /* 0x000fe40008010056 */
[----:B------:R-:W-:Y:S01]  /*4810*/  @P4 FADD.FTZ R85, R13, -R84 ;  /* 0x800000540d554221 */ /* 0x000fe20000010000 */
[----:B------:R-:W-:Y:S02]  /*4820*/  HADD2.F32 R84, -RZ, R152.H1_H1 ;  /* 0x30000098ff547230 */ /* 0x000fe40000004100 */
[----:B------:R-:W-:Y:S01]  /*4830*/  @P4 FADD.FTZ R87, R15, -R87 ;  /* 0x800000570f574221 */ /* 0x000fe20000010000 */
[----:B------:R-:W-:Y:S02]  /*4840*/  @P4 FADD.FTZ R86, R11, -R86 ;  /* 0x800000560b564221 */ /* 0x000fe40000010000 */
[----:B------:R-:W-:Y:S01]  /*4850*/  @P4 FFMA.FTZ R84, R85, UR30, R84 ;  /* 0x0000001e55544c23 */ /* 0x000fe20008010054 */
[----:B------:R-:W-:-:S02]  /*4860*/  HADD2.F32 R85, -RZ, R153.H0_H0 ;  /* 0x20000099ff557230 */ /* 0x000fc40000004100 */
        /* <DEDUP_REMOVED lines=9> */
.L_x_8212:
[----:B------:R-:W-:Y:S05]  /*4900*/  BRA.U !UP3, `(.L_x_8213) ;  /* 0x000000010b187547 */ /* 0x000fea000b800000 */
[----:B------:R-:W-:Y:S02]  /*4910*/  HADD2.F32 R86, -RZ, R176.H1_H1 ;  /* 0x300000b0ff567230 */ /* 0x000fe40000004100 */
[----:B------:R-:W-:-:S04]  /*4920*/  FMUL.FTZ R87, R84, UR29 ;  /* 0x0000001d54577c20 */ /* 0x000fc80008410000 */
[-C--:B------:R-:W-:Y:S01]  /*4930*/  FFMA.FTZ R125, R86, R87.reuse, R125 ;  /* 0x00000057567d7223 */ /* 0x080fe2000001007d */
[----:B------:R-:W-:-:S05]  /*4940*/  FMUL.FTZ R86, R37, R87 ;  /* 0x0000005725567220 */ /* 0x000fca0000410000 */
[----:B------:R-:W-:-:S04]  /*4950*/  F2FP.F16.F32.PACK_AB R86, RZ, R86 ;  /* 0x00000056ff56723e */ /* 0x000fc800000000ff */
[----:B------:R-:W-:-:S07]  /*4960*/  PRMT R168, R168, 0x5410, R86 ;  /* 0x00005410a8a87816 */ /* 0x000fce0000000056 */
.L_x_8213:
[----:B------:R-:W-:Y:S05]  /*4970*/  BRA.U !UP3, `(.L_x_8214) ;  /* 0x000000010b187547 */ /* 0x000fea000b800000 */
[----:B------:R-:W-:Y:S02]  /*4980*/  HADD2.F32 R86, -RZ, R177.H0_H0 ;  /* 0x200000b1ff567230 */ /* 0x000fe40000004100 */
[----:B------:R-:W-:-:S04]  /*4990*/  FMUL.FTZ R87, R85, UR29 ;  /* 0x0000001d55577c20 */ /* 0x000fc80008410000 */
[-C--:B------:R-:W-:Y:S01]  /*49a0*/  FFMA.FTZ R126, R86, R87.reuse, R126 ;  /* 0x00000057567e7223 */ /* 0x080fe2000001007e */
[----:B------:R-:W-:-:S05]  /*49b0*/  FMUL.FTZ R86, R38, R87 ;  /* 0x0000005726567220 */ /* 0x000fca0000410000 */
[----:B------:R-:W-:-:S04]  /*49c0*/  F2FP.F16.F32.PACK_AB R86, RZ, R86 ;  /* 0x00000056ff56723e */ /* 0x000fc800000000ff */
[----:B------:R-:W-:-:S07]  /*49d0*/  PRMT R169, R86, 0x7610, R169 ;  /* 0x0000761056a97816 */ /* 0x000fce00000000a9 */
.L_x_8214:
        /* <DEDUP_REMOVED lines=12> */
.L_x_8215:
        /* <DEDUP_REMOVED lines=12> */
.L_x_8216:
        /* <DEDUP_REMOVED lines=12> */
.L_x_8217:
        /* <DEDUP_REMOVED lines=20> */
.L_x_8218:
[----:B------:R-:W-:Y:S01]  /*4d60*/  F2FP.F16.F32.PACK_AB R87, R180, R87 ;  /* 0x00000057b457723e */ /* 0x000fe200000000ff */
[----:B------:R-:W-:Y:S06]  /*4d70*/  BRA.U !UP3, `(.L_x_8219) ;  /* 0x000000110bec7547 */ /* 0x000fec000b800000 */
[----:B------:R-:W-:Y:S02]  /*4d80*/  HADD2.F32 R181, -RZ, R179.H1_H1 ;  /* 0x300000b3ffb57230 */ /* 0x000fe40000004100 */
[----:B------:R-:W-:-:S04]  /*4d90*/  FMUL.FTZ R180, R180, UR29 ;  /* 0x0000001db4b47c20 */ /* 0x000fc80008410000 */
[-C--:B------:R-:W-:Y:S01]  /*4da0*/  FFMA.FTZ R131, R181, R180.reuse, R131 ;  /* 0x000000b4b5837223 */ /* 0x080fe20000010083 */
[----:B------:R-:W-:-:S05]  /*4db0*/  FMUL.FTZ R180, R43, R180 ;  /* 0x000000b42bb47220 */ /* 0x000fca0000410000 */
[----:B------:R-:W-:-:S04]  /*4dc0*/  F2FP.F16.F32.PACK_AB R180, RZ, R180 ;  /* 0x000000b4ffb4723e */ /* 0x000fc800000000ff */
[----:B------:R-:W-:Y:S01]  /*4dd0*/  PRMT R171, R171, 0x5410, R180 ;  /* 0x00005410abab7816 */ /* 0x000fe200000000b4 */
[----:B------:R-:W-:Y:S06]  /*4de0*/  BRA `(.L_x_8219) ;  /* 0x0000001000d07947 */ /* 0x000fec0003800000 */
.L_x_8211:
[----:B------:R-:W-:Y:S01]  /*4df0*/  ISETP.LT.AND P4, PT, RZ, UR31, PT ;  /* 0x0000001fff007c0c */ /* 0x000fe2000bf81270 */
[----:B------:R-:W-:-:S12]  /*4e00*/  BRA.U !UP3, `(.L_x_8220) ;  /* 0x000000010b2c7547 */ /* 0x000fd8000b800000 */
[----:B0-----:R-:W-:Y:S01]  /*4e10*/  MOV R180, UR8 ;  /* 0x0000000800b47c02 */ /* 0x001fe20008000f00 */
        /* <DEDUP_REMOVED lines=10> */
.L_x_8220:
[----:B------:R-:W-:Y:S05]  /*4ec0*/  BRA.U !UP3, `(.L_x_8221) ;  /* 0x000000010b2c7547 */ /* 0x000fea000b800000 */
[----:B0-----:R-:W-:Y:S01]  /*4ed0*/  MOV R180, UR8 ;  /* 0x0000000800b47c02 */ /* 0x001fe20008000f00 */
        /* <DEDUP_REMOVED lines=10> */
.L_x_8221:
[----:B------:R-:W-:Y:S05]  /*4f80*/  BRA.U !UP3, `(.L_x_8222) ;  /* 0x000000010b2c7547 */ /* 0x000fea000b800000 */
        /* <DEDUP_REMOVED lines=11> */
.L_x_8222:
        /* <DEDUP_REMOVED lines=12> */
.L_x_8223:
        /* <DEDUP_REMOVED lines=12> */
.L_x_8224:
        /* <DEDUP_REMOVED lines=12> */
.L_x_8225:
        /* <DEDUP_REMOVED lines=12> */
.L_x_8226:
        /* <DEDUP_REMOVED lines=13> */
.L_x_8210:
        /* <DEDUP_REMOVED lines=22> */
.L_x_8228:
[----:B------:R-:W-:Y:S05]  /*5570*/  BRA.U !UP3, `(.L_x_8229) ;  /* 0x000000010b187547 */ /* 0x000fea000b800000 */
[----:B-----5:R-:W-:Y:S02]  /*5580*/  HADD2.F32 R85, -RZ, R176.H1_H1 ;  /* 0x300000b0ff557230 */ /* 0x020fe40000004100 */
[----:B------:R-:W-:-:S04]  /*5590*/  FMUL.FTZ R86, R84, UR29 ;  /* 0x0000001d54567c20 */ /* 0x000fc80008410000 */
[-C--:B------:R-:W-:Y:S01]  /*55a0*/  FFMA.FTZ R125, R85, R86.reuse, R125 ;  /* 0x00000056557d7223 */ /* 0x080fe2000001007d */
[----:B------:R-:W-:-:S05]  /*55b0*/  FMUL.FTZ R85, R37, R86 ;  /* 0x0000005625557220 */ /* 0x000fca0000410000 */
[----:B------:R-:W-:-:S04]  /*55c0*/  F2FP.F16.F32.PACK_AB R85, RZ, R85 ;  /* 0x00000055ff55723e */ /* 0x000fc800000000ff */
[----:B------:R-:W-:-:S07]  /*55d0*/  PRMT R168, R168, 0x5410, R85 ;  /* 0x00005410a8a87816 */ /* 0x000fce0000000055 */
.L_x_8229:
        /* <DEDUP_REMOVED lines=12> */
.L_x_8230:
        /* <DEDUP_REMOVED lines=12> */
.L_x_8231:
        /* <DEDUP_REMOVED lines=12> */
.L_x_8232:
        /* <DEDUP_REMOVED lines=12> */
.L_x_8233:
        /* <DEDUP_REMOVED lines=20> */
.L_x_8234:
        /* <DEDUP_REMOVED lines=9> */
.L_x_8227:
        /* <DEDUP_REMOVED lines=9> */
[-C--:B------:R-:W-:Y:S01]  /*5b40*/  FFMA.FTZ R124, R181, R180.reuse, R124 ;  /* 0x000000b4b57c7223 */ /* 0x080fe2000001007c */
[----:B------:R-:W-:-:S05]  /*5b50*/  FMUL.FTZ R180, R36, R180 ;  /* 0x000000b424b47220 */ /* 0x000fca0000410000 */
[----:B------:R-:W-:-:S04]  /*5b60*/  F2FP.F16.F32.PACK_AB R180, RZ, R180 ;  /* 0x000000b4ffb4723e */ /* 0x000fc800000000ff */
[----:B------:R-:W-:-:S07]  /*5b70*/  PRMT R168, R180, 0x7610, R168 ;  /* 0x00007610b4a87816 */ /* 0x000fce00000000a8 */
.L_x_8235:
        /* <DEDUP_REMOVED lines=13> */
.L_x_8236:
        /* <DEDUP_REMOVED lines=13> */
.L_x_8237:
        /* <DEDUP_REMOVED lines=13> */
.L_x_8238:
        /* <DEDUP_REMOVED lines=13> */
.L_x_8239:
        /* <DEDUP_REMOVED lines=13> */
.L_x_8240:
        /* <DEDUP_REMOVED lines=13> */
.L_x_8241:
        /* <DEDUP_REMOVED lines=13> */
.L_x_8219:
        /* <DEDUP_REMOVED lines=9> */
.L_x_8208:
[----:B------:R-:W-:Y:S05]  /*61c0*/  BSYNC.RECONVERGENT B0 ;  /* 0x0000000000007941 */ /* 0x000fea0003800200 */
.L_x_8207:
        /* <DEDUP_REMOVED lines=9> */
.L_x_8244:
[----:B------:R-:W-:Y:S05]  /*6260*/  BRA.U !UP0, `(.L_x_8245) ;  /* 0x0000000d08307547 */ /* 0x000fea000b800000 */
[----:B------:R-:W-:-:S04]  /*6270*/  UISETP.NE.U32.AND UP0, UPT, UR4, URZ, UPT ;  /* 0x000000ff0400728c */ /* 0x000fc8000bf05070 */
[----:B------:R-:W-:-:S06]  /*6280*/  UISETP.NE.AND.EX UP0, UPT, UR5, URZ, UPT, UP0 ;  /* 0x000000ff0500728c */ /* 0x000fcc000bf05300 */
[----:B------:R-:W-:-:S13]  /*6290*/  PLOP3.LUT P0, PT, PT, PT, UP0, 0x80, 0x8 ;  /* 0x000000000008781c */ /* 0x000fda0003f0f008 */
[----:B------:R-:W-:Y:S05]  /*62a0*/  @!P0 BRA `(.L_x_8246) ;  /* 0x0000000400988947 */ /* 0x000fea0003800000 */
[----:B------:R-:W-:Y:S01]  /*62b0*/  ISETP.LT.AND P5, PT, RZ, UR31, PT ;  /* 0x0000001fff007c0c */ /* 0x000fe2000bfa1270 */
[----:B01---5:R-:W-:Y:S01]  /*62c0*/  HADD2.F32 R180, -RZ, R156.H0_H0 ;  /* 0x2000009cffb47230 */ /* 0x023fe20000004100 */
        /* <DEDUP_REMOVED lines=21> */
.L_x_8247:
[----:B------:R-:W-:Y:S05]  /*6420*/  BRA.U !UP3, `(.L_x_8248) ;  /* 0x000000010b187547 */ /* 0x000fea000b800000 */
[----:B------:R-:W-:Y:S02]  /*6430*/  HADD2.F32 R86, -RZ, R176.H1_H1 ;  /* 0x300000b0ff567230 */ /* 0x000fe40000004100 */
[----:B------:R-:W-:-:S04]  /*6440*/  FMUL.FTZ R87, R84, UR29 ;  /* 0x0000001d54577c20 */ /* 0x000fc80008410000 */
[-C--:B------:R-:W-:Y:S01]  /*6450*/  FFMA.FTZ R133, R86, R87.reuse, R133 ;  /* 0x0000005756857223 */ /* 0x080fe20000010085 */
[----:B------:R-:W-:-:S05]  /*6460*/  FMUL.FTZ R86, R45, R87 ;  /* 0x000000572d567220 */ /* 0x000fca0000410000 */
[----:B------:R-:W-:-:S04]  /*6470*/  F2FP.F16.F32.PACK_AB R86, RZ, R86 ;  /* 0x00000056ff56723e */ /* 0x000fc800000000ff */
[----:B------:R-:W-:-:S07]  /*6480*/  PRMT R168, R168, 0x5410, R86 ;  /* 0x00005410a8a87816 */ /* 0x000fce0000000056 */
.L_x_8248:
[----:B------:R-:W-:Y:S05]  /*6490*/  BRA.U !UP3, `(.L_x_8249) ;  /* 0x000000010b187547 */ /* 0x000fea000b800000 */
[----:B------:R-:W-:Y:S02]  /*64a0*/  HADD2.F32 R86, -RZ, R177.H0_H0 ;  /* 0x200000b1ff567230 */ /* 0x000fe40000004100 */
[----:B------:R-:W-:-:S04]  /*64b0*/  FMUL.FTZ R87, R85, UR29 ;  /* 0x0000001d55577c20 */ /* 0x000fc80008410000 */
[-C--:B------:R-:W-:Y:S01]  /*64c0*/  FFMA.FTZ R134, R86, R87.reuse, R134 ;  /* 0x0000005756867223 */ /* 0x080fe20000010086 */
[----:B------:R-:W-:-:S05]  /*64d0*/  FMUL.FTZ R86, R46, R87 ;  /* 0x000000572e567220 */ /* 0x000fca0000410000 */
[----:B------:R-:W-:-:S04]  /*64e0*/  F2FP.F16.F32.PACK_AB R86, RZ, R86 ;  /* 0x00000056ff56723e */ /* 0x000fc800000000ff */
[----:B------:R-:W-:-:S07]  /*64f0*/  PRMT R169, R86, 0x7610, R169 ;  /* 0x0000761056a97816 */ /* 0x000fce00000000a9 */
.L_x_8249:
        /* <DEDUP_REMOVED lines=12> */
.L_x_8250:
        /* <DEDUP_REMOVED lines=12> */
.L_x_8251:
        /* <DEDUP_REMOVED lines=12> */
.L_x_8252:
        /* <DEDUP_REMOVED lines=20> */
.L_x_8253:
        /* <DEDUP_REMOVED lines=9> */
.L_x_8246:
[----:B------:R-:W-:Y:S01]  /*6910*/  ISETP.LT.AND P5, PT, RZ, UR31, PT ;  /* 0x0000001fff007c0c */ /* 0x000fe2000bfa1270 */
[----:B------:R-:W-:-:S12]  /*6920*/  BRA.U !UP3, `(.L_x_8255) ;  /* 0x000000010b2c7547 */ /* 0x000fd8000b800000 */
[----:B01----:R-:W-:Y:S01]  /*6930*/  MOV R180, UR8 ;  /* 0x0000000800b47c02 */ /* 0x003fe20008000f00 */
        /* <DEDUP_REMOVED lines=10> */
.L_x_8255:
[----:B------:R-:W-:Y:S05]  /*69e0*/  BRA.U !UP3, `(.L_x_8256) ;  /* 0x000000010b2c7547 */ /* 0x000fea000b800000 */
[----:B01----:R-:W-:Y:S01]  /*69f0*/  MOV R180, UR8 ;  /* 0x0000000800b47c02 */ /* 0x003fe20008000f00 */
        /* <DEDUP_REMOVED lines=10> */
.L_x_8256:
[----:B------:R-:W-:Y:S05]  /*6aa0*/  BRA.U !UP3, `(.L_x_8257) ;  /* 0x000000010b2c7547 */ /* 0x000fea000b800000 */
        /* <DEDUP_REMOVED lines=11> */
.L_x_8257:
        /* <DEDUP_REMOVED lines=12> */
.L_x_8258:
        /* <DEDUP_REMOVED lines=12> */
.L_x_8259:
        /* <DEDUP_REMOVED lines=12> */
.L_x_8260:
        /* <DEDUP_REMOVED lines=12> */
.L_x_8261:
        /* <DEDUP_REMOVED lines=13> */
.L_x_8245:
        /* <DEDUP_REMOVED lines=22> */
.L_x_8263:
[----:B------:R-:W-:Y:S05]  /*7090*/  BRA.U !UP3, `(.L_x_8264) ;  /* 0x000000010b187547 */ /* 0x000fea000b800000 */
[----:B-----5:R-:W-:Y:S02]  /*70a0*/  HADD2.F32 R85, -RZ, R176.H1_H1 ;  /* 0x300000b0ff557230 */ /* 0x020fe40000004100 */
[----:B------:R-:W-:-:S04]  /*70b0*/  FMUL.FTZ R86, R84, UR29 ;  /* 0x0000001d54567c20 */ /* 0x000fc80008410000 */
[-C--:B------:R-:W-:Y:S01]  /*70c0*/  FFMA.FTZ R133, R85, R86.reuse, R133 ;  /* 0x0000005655857223 */ /* 0x080fe20000010085 */
[----:B------:R-:W-:-:S05]  /*70d0*/  FMUL.FTZ R85, R45, R86 ;  /* 0x000000562d557220 */ /* 0x000fca0000410000 */
[----:B------:R-:W-:-:S04]  /*70e0*/  F2FP.F16.F32.PACK_AB R85, RZ, R85 ;  /* 0x00000055ff55723e */ /* 0x000fc800000000ff */
[----:B------:R-:W-:-:S07]  /*70f0*/  PRMT R168, R168, 0x5410, R85 ;  /* 0x00005410a8a87816 */ /* 0x000fce0000000055 */
.L_x_8264:
        /* <DEDUP_REMOVED lines=12> */
.L_x_8265:
        /* <DEDUP_REMOVED lines=12> */
.L_x_8266:
        /* <DEDUP_REMOVED lines=12> */
.L_x_8267:
        /* <DEDUP_REMOVED lines=12> */
.L_x_8268:
        /* <DEDUP_REMOVED lines=20> */
.L_x_8269:
        /* <DEDUP_REMOVED lines=9> */
.L_x_8262:
        /* <DEDUP_REMOVED lines=13> */
.L_x_8270:
        /* <DEDUP_REMOVED lines=13> */
.L_x_8271:
        /* <DEDUP_REMOVED lines=13> */
.L_x_8272:
        /* <DEDUP_REMOVED lines=13> */
.L_x_8273:
        /* <DEDUP_REMOVED lines=13> */
.L_x_8274:
        /* <DEDUP_REMOVED lines=13> */
.L_x_8275:
        /* <DEDUP_REMOVED lines=13> */
.L_x_8276:
        /* <DEDUP_REMOVED lines=13> */
.L_x_8254:
        /* <DEDUP_REMOVED lines=9> */
.L_x_8243:
[----:B------:R-:W-:Y:S05]  /*7ce0*/  BSYNC.RECONVERGENT B0 ;  /* 0x0000000000007941 */ /* 0x000fea0003800200 */
.L_x_8242:
        /* <DEDUP_REMOVED lines=9> */
.L_x_8279:
[----:B------:R-:W-:Y:S05]  /*7d80*/  BRA.U !UP0, `(.L_x_8280) ;  /* 0x0000000d08307547 */ /* 0x000fea000b800000 */
[----:B------:R-:W-:-:S04]  /*7d90*/  UISETP.NE.U32.AND UP0, UPT, UR4, URZ, UPT ;  /* 0x000000ff0400728c */ /* 0x000fc8000bf05070 */
[----:B------:R-:W-:-:S06]  /*7da0*/  UISETP.NE.AND.EX UP0, UPT, UR5, URZ, UPT, UP0 ;  /* 0x000000ff0500728c */ /* 0x000fcc000bf05300 */
[----:B------:R-:W-:-:S13]  /*7db0*/  PLOP3.LUT P0, PT, PT, PT, UP0, 0x80, 0x8 ;  /* 0x000000000008781c */ /* 0x000fda0003f0f008 */
[----:B------:R-:W-:Y:S05]  /*7dc0*/  @!P0 BRA `(.L_x_8281) ;  /* 0x0000000400988947 */ /* 0x000fea0003800000 */
[----:B------:R-:W-:Y:S01]  /*7dd0*/  ISETP.LT.AND P6, PT, RZ, UR31, PT ;  /* 0x0000001fff007c0c */ /* 0x000fe2000bfc1270 */
[----:B012--5:R-:W-:Y:S01]  /*7de0*/  HADD2.F32 R180, -RZ, R24.H0_H0 ;  /* 0x20000018ffb47230 */ /* 0x027fe20000004100 */
        /* <DEDUP_REMOVED lines=21> */
.L_x_8282:
[----:B------:R-:W-:Y:S05]  /*7f40*/  BRA.U !UP3, `(.L_x_8283) ;  /* 0x000000010b187547 */ /* 0x000fea000b800000 */
[----:B------:R-:W-:Y:S02]  /*7f50*/  HADD2.F32 R86, -RZ, R176.H1_H1 ;  /* 0x300000b0ff567230 */ /* 0x000fe40000004100 */
[----:B------:R-:W-:-:S04]  /*7f60*/  FMUL.FTZ R87, R84, UR29 ;  /* 0x0000001d54577c20 */ /* 0x000fc80008410000 */
[-C--:B------:R-:W-:Y:S01]  /*7f70*/  FFMA.FTZ R141, R86, R87.reuse, R141 ;  /* 0x00000057568d7223 */ /* 0x080fe2000001008d */
[----:B------:R-:W-:-:S05]  /*7f80*/  FMUL.FTZ R86, R53, R87 ;  /* 0x0000005735567220 */ /* 0x000fca0000410000 */
[----:B------:R-:W-:-:S04]  /*7f90*/  F2FP.F16.F32.PACK_AB R86, RZ, R86 ;  /* 0x00000056ff56723e */ /* 0x000fc800000000ff */
[----:B------:R-:W-:-:S07]  /*7fa0*/  PRMT R168, R168, 0x5410, R86 ;  /* 0x00005410a8a87816 */ /* 0x000fce0000000056 */
.L_x_8283:
[----:B------:R-:W-:Y:S05]  /*7fb0*/  BRA.U !UP3, `(.L_x_8284) ;  /* 0x000000010b187547 */ /* 0x000fea000b800000 */
[----:B------:R-:W-:Y:S02]  /*7fc0*/  HADD2.F32 R86, -RZ, R177.H0_H0 ;  /* 0x200000b1ff567230 */ /* 0x000fe40000004100 */
[----:B------:R-:W-:-:S04]  /*7fd0*/  FMUL.FTZ R87, R85, UR29 ;  /* 0x0000001d55577c20 */ /* 0x000fc80008410000 */
[-C--:B------:R-:W-:Y:S01]  /*7fe0*/  FFMA.FTZ R142, R86, R87.reuse, R142 ;  /* 0x00000057568e7223 */ /* 0x080fe2000001008e */
[----:B------:R-:W-:-:S05]  /*7ff0*/  FMUL.FTZ R86, R54, R87 ;  /* 0x0000005736567220 */ /* 0x000fca0000410000 */
[----:B------:R-:W-:-:S04]  /*8000*/  F2FP.F16.F32.PACK_AB R86, RZ, R86 ;  /* 0x00000056ff56723e */ /* 0x000fc800000000ff */
[----:B------:R-:W-:-:S07]  /*8010*/  PRMT R169, R86, 0x7610, R169 ;  /* 0x0000761056a97816 */ /* 0x000fce00000000a9 */
.L_x_8284:
        /* <DEDUP_REMOVED lines=12> */
.L_x_8285:
        /* <DEDUP_REMOVED lines=12> */
.L_x_8286:
        /* <DEDUP_REMOVED lines=12> */
.L_x_8287:
        /* <DEDUP_REMOVED lines=20> */
.L_x_8288:
        /* <DEDUP_REMOVED lines=9> */
.L_x_8281:
[----:B------:R-:W-:Y:S01]  /*8430*/  ISETP.LT.AND P6, PT, RZ, UR31, PT ;  /* 0x0000001fff007c0c */ /* 0x000fe2000bfc1270 */
[----:B------:R-:W-:-:S12]  /*8440*/  BRA.U !UP3, `(.L_x_8290) ;  /* 0x000000010b2c7547 */ /* 0x000fd8000b800000 */
[----:B012---:R-:W-:Y:S01]  /*8450*/  MOV R180, UR8 ;  /* 0x0000000800b47c02 */ /* 0x007fe20008000f00 */
        /* <DEDUP_REMOVED lines=10> */
.L_x_8290:
[----:B------:R-:W-:Y:S05]  /*8500*/  BRA.U !UP3, `(.L_x_8291) ;  /* 0x000000010b2c7547 */ /* 0x000fea000b800000 */
[----:B012---:R-:W-:Y:S01]  /*8510*/  MOV R180, UR8 ;  /* 0x0000000800b47c02 */ /* 0x007fe20008000f00 */
        /* <DEDUP_REMOVED lines=10> */
.L_x_8291:
[----:B------:R-:W-:Y:S05]  /*85c0*/  BRA.U !UP3, `(.L_x_8292) ;  /* 0x000000010b2c7547 */ /* 0x000fea000b800000 */
        /* <DEDUP_REMOVED lines=11> */
.L_x_8292:
        /* <DEDUP_REMOVED lines=12> */
.L_x_8293:
        /* <DEDUP_REMOVED lines=12> */
.L_x_8294:
        /* <DEDUP_REMOVED lines=12> */
.L_x_8295:
        /* <DEDUP_REMOVED lines=12> */
.L_x_8296:
        /* <DEDUP_REMOVED lines=13> */
.L_x_8280:
        /* <DEDUP_REMOVED lines=22> */
.L_x_8298:
[----:B------:R-:W-:Y:S05]  /*8bb0*/  BRA.U !UP3, `(.L_x_8299) ;  /* 0x000000010b187547 */ /* 0x000fea000b800000 */
[----:B-----5:R-:W-:Y:S02]  /*8bc0*/  HADD2.F32 R85, -RZ, R176.H1_H1 ;  /* 0x300000b0ff557230 */ /* 0x020fe40000004100 */
[----:B------:R-:W-:-:S04]  /*8bd0*/  FMUL.FTZ R86, R84, UR29 ;  /* 0x0000001d54567c20 */ /* 0x000fc80008410000 */
[-C--:B------:R-:W-:Y:S01]  /*8be0*/  FFMA.FTZ R141, R85, R86.reuse, R141 ;  /* 0x00000056558d7223 */ /* 0x080fe2000001008d */
[----:B------:R-:W-:-:S05]  /*8bf0*/  FMUL.FTZ R85, R53, R86 ;  /* 0x0000005635557220 */ /* 0x000fca0000410000 */
[----:B------:R-:W-:-:S04]  /*8c00*/  F2FP.F16.F32.PACK_AB R85, RZ, R85 ;  /* 0x00000055ff55723e */ /* 0x000fc800000000ff */
[----:B------:R-:W-:-:S07]  /*8c10*/  PRMT R168, R168, 0x5410, R85 ;  /* 0x00005410a8a87816 */ /* 0x000fce0000000055 */
.L_x_8299:
        /* <DEDUP_REMOVED lines=12> */
.L_x_8300:
        /* <DEDUP_REMOVED lines=12> */
.L_x_8301:
        /* <DEDUP_REMOVED lines=12> */
.L_x_8302:
        /* <DEDUP_REMOVED lines=12> */
.L_x_8303:
        /* <DEDUP_REMOVED lines=20> */
.L_x_8304:
        /* <DEDUP_REMOVED lines=9> */
.L_x_8297:
        /* <DEDUP_REMOVED lines=13> */
.L_x_8305:
        /* <DEDUP_REMOVED lines=13> */
.L_x_8306:
        /* <DEDUP_REMOVED lines=13> */
.L_x_8307:
        /* <DEDUP_REMOVED lines=13> */
.L_x_8308:
        /* <DEDUP_REMOVED lines=13> */
.L_x_8309:
        /* <DEDUP_REMOVED lines=13> */
.L_x_8310:
        /* <DEDUP_REMOVED lines=13> */
.L_x_8311:
        /* <DEDUP_REMOVED lines=13> */
.L_x_8289:
[----:B012---:R-:W0:Y:S01]  /*9770*/  @P0 LDC.64 R180, c[0x0][0x478] ;  /* 0x00011e00ffb40b82 */ /* 0x007e220000000a00 */
[----:B------:R-:W1:Y:S01]  /*9780*/  @UP3 LDCU.64 UR6, c[0x0][0x468] ;  /* 0x00008d00ff0637ac */ /* 0x000e620008000a00 */
[----:B0-----:R-:W-:Y:S01]  /*9790*/  @P0 IMAD.WIDE.U32 R180, R183, 0x10, R180 ;  /* 0x00000010b7b40825 */ /* 0x001fe200078e00b4 */
[----:B------:R-:W-:-:S04]  /*97a0*/  MOV R183, 0x10 ;  /* 0x0000001000b77802 */ /* 0x000fc80000000f00 */
[----:B------:R3:W-:Y:S01]  /*97b0*/  @P0 STG.E.128 desc[UR16][R180.64], R84 ;  /* 0x00000054b4000986 */ /* 0x0007e2000c101d10 */
[----:B-1----:R-:W-:-:S05]  /*97c0*/  @P2 IMAD.WIDE.U32 R182, R182, R183, UR6 ;  /* 0x00000006b6b62e25 */ /* 0x002fca000f8e00b7 */
[----:B------:R3:W-:Y:S02]  /*97d0*/  @P2 STG.E.128 desc[UR16][R182.64], R168 ;  /* 0x000000a8b6002986 */ /* 0x0007e4000c101d10 */
.L_x_8278:
[----:B------:R-:W-:Y:S05]  /*97e0*/  BSYNC.RECONVERGENT B0 ;  /* 0x0000000000007941 */ /* 0x000fea0003800200 */
.L_x_8277:
[----:B------:R-:W-:Y:S02]  /*97f0*/  UIADD3 UR26, UPT, UPT, UR26, UR24, URZ ;  /* 0x000000181a1a7290 */ /* 0x000fe4000fffe0ff */
[----:B------:R-:W-:Y:S02]  /*9800*/  UPLOP3.LUT UP1, UPT, UPT, UPT, UP1, 0x40, 0x4 ;  /* 0x000000000004789c */ /* 0x000fe40003f2e810 */
[----:B------:R-:W-:-:S09]  /*9810*/  UISETP.GE.AND UP0, UPT, UR26, UR25, UPT ;  /* 0x000000191a00728c */ /* 0x000fd2000bf06270 */
[----:B------:R-:W-:Y:S05]  /*9820*/  BRA.U !UP0, `(.L_x_8312) ;  /* 0xffffff7108b87547 */ /* 0x000fea000b83ffff */
.L_x_8160:
        /* <DEDUP_REMOVED lines=19> */
.L_x_8314:
[----:B------:R-:W-:Y:S05]  /*9960*/  BSYNC.RECONVERGENT B0 ;  /* 0x0000000000007941 */ /* 0x000fea0003800200 */
.L_x_8313:
        /* <DEDUP_REMOVED lines=15> */
.L_x_8316:
[----:B------:R-:W-:Y:S05]  /*9a60*/  BSYNC.RECONVERGENT B0 ;  /* 0x0000000000007941 */ /* 0x000fea0003800200 */
.L_x_8315:
        /* <DEDUP_REMOVED lines=15> */
.L_x_8318:
[----:B------:R-:W-:Y:S05]  /*9b60*/  BSYNC.RECONVERGENT B0 ;  /* 0x0000000000007941 */ /* 0x000fea0003800200 */
.L_x_8317:
        /* <DEDUP_REMOVED lines=14> */
.L_x_8319:
        /* <DEDUP_REMOVED lines=11> */
.L_x_15684:


//--------------------- .text._ZN10layer_norm13ln_bwd_kernelINS_13Kernel_traitsIf6__halfS2_S2_fjLj8192ELj1ELj1ELj8ELj16ENS_18Kernel_traits_baseILj8192EfS2_S2_S2_fjLj256EEEEELb0ELb1ELb1ELb1EEEvNS_9BwdParamsE --------------------------
	.section	.text._ZN10layer_norm13ln_bwd_kernelINS_13Kernel_traitsIf6__halfS2_S2_fjLj8192ELj1ELj1ELj8ELj16ENS_18Kernel_traits_baseILj8192EfS2_S2_S2_fjLj256EEEEELb0ELb1ELb1ELb1EEEvNS_9BwdParamsE,"ax",@progbits
	.align	128
        .global         _ZN10layer_norm13ln_bwd_kernelINS_13Kernel_traitsIf6__halfS2_S2_fjLj8192ELj1ELj1ELj8ELj16ENS_18Kernel_traits_baseILj8192EfS2_S2_S2_fjLj256EEEEELb0ELb1ELb1ELb1EEEvNS_9BwdParamsE
        .type           _ZN10layer_norm13ln_bwd_kernelINS_13Kernel_traitsIf6__halfS2_S2_fjLj8192ELj1ELj1ELj8ELj16ENS_18Kernel_traits_baseILj8192EfS2_S2_S2_fjLj256EEEEELb0ELb1ELb1ELb1EEEvNS_9BwdParamsE,@function
        .size           _ZN10layer_norm13ln_bwd_kernelINS_13Kernel_traitsIf6__halfS2_S2_fjLj8192ELj1ELj1ELj8ELj16ENS_18Kernel_traits_baseILj8192EfS2_S2_S2_fjLj256EEEEELb0ELb1ELb1ELb1EEEvNS_9BwdParamsE,(.L_x_15685 - _ZN10layer_norm13ln_bwd_kernelINS_13Kernel_traitsIf6__halfS2_S2_fjLj8192ELj1ELj1ELj8ELj16ENS_18Kernel_traits_baseILj8192EfS2_S2_S2_fjLj256EEEEELb0ELb1ELb1ELb1EEEvNS_9BwdParamsE)
        .other          _ZN10layer_norm13ln_bwd_kernelINS_13Kernel_traitsIf6__halfS2_S2_fjLj8192ELj1ELj1ELj8ELj16ENS_18Kernel_traits_baseILj8192EfS2_S2_S2_fjLj256EEEEELb0ELb1ELb1ELb1EEEvNS_9BwdParamsE,@"STO_CUDA_ENTRY STV_DEFAULT"
_ZN10layer_norm13ln_bwd_kernelINS_13Kernel_traitsIf6__halfS2_S2_fjLj8192ELj1ELj1ELj8ELj16ENS_18Kernel_traits_baseILj8192EfS2_S2_S2_fjLj256EEEEELb0ELb1ELb1ELb1EEEvNS_9BwdParamsE:
.text._ZN10layer_norm13ln_bwd_kernelINS_13Kernel_traitsIf6__halfS2_S2_fjLj8192ELj1ELj1ELj8ELj16ENS_18Kernel_traits_baseILj8192EfS2_S2_S2_fjLj256EEEEELb0ELb1ELb1ELb1EEEvNS_9BwdParamsE:
        /* <DEDUP_REMOVED lines=92> */
.L_x_8456:
        /* <DEDUP_REMOVED lines=18> */
[----:B------:R-:W0:Y:S01]  /*06e0*/  S2R R7, SR_TID.X ;  /* 0x0000000000077919 */ /* 0x000e220000002100 */
[----:B------:R-:W-:Y:S01]  /*06f0*/  UIMAD UR9, UR8, UR26, URZ ;  /* 0x0000001a080972a4 */ /* 0x000fe2000f8e02ff */
[----:B------:R-:W1:Y:S01]  /*0700*/  LDC.64 R192, c[0x0][0x3a8] ;  /* 0x0000ea00ffc07b82 */ /* 0x000e620000000a00 */
[----:B------:R-:W-:Y:S01]  /*0710*/  UIADD3 UR11, UPT, UPT, UR32, -0x1, URZ ;  /* 0xffffffff200b7890 */ /* 0x000fe2000fffe0ff */
[----:B------:R3:W-:Y:S01]  /*0720*/  STL [R1+0x20], R20 ;  /* 0x0000201401007387 */ /* 0x0007e20000100800 */
[----:B------:R-:W-:Y:S02]  /*0730*/  USHF.R.S32.HI UR10, URZ, 0x1f, UR9 ;  /* 0x0000001fff0a7899 */ /* 0x000fe40008011409 */
[----:B------:R-:W-:Y:S02]  /*0740*/  UIMAD UR11, UR11, UR26, URZ ;  /* 0x0000001a0b0b72a4 */ /* 0x000fe4000f8e02ff */
[----:B------:R-:W-:Y:S01]  /*0750*/  ULEA.HI UR10, UR10, UR9, URZ, 0x3 ;  /* 0x000000090a0a7291 */ /* 0x000fe2000f8f18ff */
[----:B------:R-:W4:Y:S01]  /*0760*/  LDC.64 R4, c[0x0][0x428] ;  /* 0x00010a00ff047b82 */ /* 0x000f220000000a00 */
        /* <DEDUP_REMOVED lines=10> */
[C-C-:B-1----:R-:W-:Y:S01]  /*0810*/  IMAD.WIDE.U32 R204, R16.reuse, 0x10, R192.reuse ;  /* 0x0000001010cc7825 */ /* 0x142fe200078e00c0 */
[C---:B------:R-:W-:Y:S02]  /*0820*/  IADD3 R3, PT, PT, R16.reuse, 0x100, RZ ;  /* 0x0000010010037810 */ /* 0x040fe40007ffe0ff */
[----:B------:R-:W-:Y:S01]  /*0830*/  IADD3 R0, PT, PT, R16, 0x300, RZ ;  /* 0x0000030010007810 */ /* 0x000fe20007ffe0ff */
[--C-:B------:R-:W-:Y:S01]  /*0840*/  IMAD.WIDE.U32 R188, R2, 0x10, R192.reuse ;  /* 0x0000001002bc7825 */ /* 0x100fe200078e00c0 */
[----:B------:R-:W-:Y:S01]  /*0850*/  MOV R218, UR10 ;  /* 0x0000000a00da7c02 */ /* 0x000fe20008000f00 */
[----:B------:R-:W3:Y:S01]  /*0860*/  LDG.E.128 R204, desc[UR18][R204.64] ;  /* 0x00000012cccc7981 */ /* 0x000ee2000c1e1d00 */
[----:B------:R-:W-:Y:S01]  /*0870*/  MOV R219, UR9 ;  /* 0x0000000900db7c02 */ /* 0x000fe20008000f00 */
[----:B------:R-:W-:Y:S01]  /*0880*/  IMAD.WIDE.U32 R196, R3, 0x10, R192 ;  /* 0x0000001003c47825 */ /* 0x000fe200078e00c0 */
[C---:B--2---:R-:W-:Y:S01]  /*0890*/  IADD3 R13, PT, PT, R7.reuse, 0x100, RZ ;  /* 0x00000100070d7810 */ /* 0x044fe20007ffe0ff */
[----:B------:R-:W2:Y:S02]  /*08a0*/  LDG.E.128 R188, desc[UR18][R188.64] ;  /* 0x00000012bcbc7981 */ /* 0x000ea4000c1e1d00 */
[C---:B----4-:R-:W-:Y:S01]  /*08b0*/  IMAD.WIDE.U32 R200, R7.reuse, 0x10, R4 ;  /* 0x0000001007c87825 */ /* 0x050fe200078e0004 */
[----:B------:R-:W-:Y:S01]  /*08c0*/  IADD3 R9, PT, PT, R7, 0x200, RZ ;  /* 0x0000020007097810 */ /* 0x000fe20007ffe0ff */
[----:B------:R-:W4:Y:S02]  /*08d0*/  LDG.E R218, desc[UR18][R218.64] ;  /* 0x00000012dada7981 */ /* 0x000f24000c1e1900 */
[----:B------:R-:W-:-:S02]  /*08e0*/  IMAD.WIDE.U32 R192, R0, 0x10, R192 ;  /* 0x0000001000c07825 */ /* 0x000fc400078e00c0 */
[----:B------:R-:W4:Y:S01]  /*08f0*/  LDG.E.128 R200, desc[UR18][R200.64] ;  /* 0x00000012c8c87981 */ /* 0x000f22000c1e1d00 */
[----:B------:R-:W-:-:S03]  /*0900*/  IADD3 R7, PT, PT, R7, 0x300, RZ ;  /* 0x0000030007077810 */ /* 0x000fc60007ffe0ff */
[----:B------:R-:W4:Y:S01]  /*0910*/  LDG.E.128 R192, desc[UR18][R192.64] ;  /* 0x00000012c0c07981 */ /* 0x000f22000c1e1d00 */
[----:B------:R-:W-:-:S03]  /*0920*/  IMAD.WIDE.U32 R12, R13, 0x10, R4 ;  /* 0x000000100d0c7825 */ /* 0x000fc600078e0004 */
[----:B------:R-:W4:Y:S01]  /*0930*/  LDG.E.128 R196, desc[UR18][R196.64] ;  /* 0x00000012c4c47981 */ /* 0x000f22000c1e1d00 */
[----:B------:R-:W-:-:S03]  /*0940*/  IMAD.WIDE.U32 R8, R9, 0x10, R4 ;  /* 0x0000001009087825 */ /* 0x000fc600078e0004 */
[----:B------:R-:W4:Y:S01]  /*0950*/  LDG.E.128 R12, desc[UR18][R12.64] ;  /* 0x000000120c0c7981 */ /* 0x000f22000c1e1d00 */
[----:B------:R-:W-:-:S03]  /*0960*/  IMAD.WIDE.U32 R4, R7, 0x10, R4 ;  /* 0x0000001007047825 */ /* 0x000fc600078e0004 */
        /* <DEDUP_REMOVED lines=11> */
[----:B------:R0:W5:Y:S01]  /*0a20*/  @P0 LDG.E.128 R160, desc[UR18][R16.64] ;  /* 0x0000001210a00981 */ /* 0x000162000c1e1d00 */
[----:B-1----:R-:W-:-:S05]  /*0a30*/  @P0 IMAD.WIDE.U32 R208, R3, 0x10, R208 ;  /* 0x0000001003d00825 */ /* 0x002fca00078e00d0 */
[----:B------:R-:W5:Y:S01]  /*0a40*/  @P0 LDG.E.128 R164, desc[UR18][R208.64] ;  /* 0x00000012d0a40981 */ /* 0x000f62000c1e1d00 */
[----:B------:R-:W-:-:S05]  /*0a50*/  @P0 IMAD.WIDE.U32 R210, R2, 0x10, R210 ;  /* 0x0000001002d20825 */ /* 0x000fca00078e00d2 */
[----:B------:R-:W5:Y:S01]  /*0a60*/  @P0 LDG.E.128 R168, desc[UR18][R210.64] ;  /* 0x00000012d2a80981 */ /* 0x000f62000c1e1d00 */
[----:B------:R-:W-:-:S05]  /*0a70*/  @P0 IMAD.WIDE.U32 R212, R0, 0x10, R212 ;  /* 0x0000001000d40825 */ /* 0x000fca00078e00d4 */
[----:B------:R1:W5:Y:S01]  /*0a80*/  @P0 LDG.E.128 R172, desc[UR18][R212.64] ;  /* 0x00000012d4ac0981 */ /* 0x000362000c1e1d00 */
[--C-:B---3--:R-:W-:Y:S02]  /*0a90*/  HADD2.F32 R3, -RZ, R205.reuse.H0_H0 ;  /* 0x200000cdff037230 */ /* 0x108fe40000004100 */
[----:B------:R-:W-:Y:S02]  /*0aa0*/  HADD2.F32 R217, -RZ, R205.H1_H1 ;  /* 0x300000cdffd97230 */ /* 0x000fe40000004100 */
[--C-:B------:R-:W-:Y:S02]  /*0ab0*/  HADD2.F32 R214, -RZ, R206.reuse.H0_H0 ;  /* 0x200000ceffd67230 */ /* 0x100fe40000004100 */
[----:B------:R-:W-:Y:S02]  /*0ac0*/  HADD2.F32 R19, -RZ, R206.H1_H1 ;  /* 0x300000ceff137230 */ /* 0x000fe40000004100 */
[--C-:B--2---:R-:W-:Y:S02]  /*0ad0*/  HADD2.F32 R205, -RZ, R188.reuse.H0_H0 ;  /* 0x200000bcffcd7230 */ /* 0x104fe40000004100 */
[----:B------:R-:W-:Y:S01]  /*0ae0*/  HADD2.F32 R206, -RZ, R188.H1_H1 ;  /* 0x300000bcffce7230 */ /* 0x000fe20000004100 */
[----:B----4-:R-:W-:Y:S01]  /*0af0*/  FSEL R188, R218, RZ, !P1 ;  /* 0x000000ffdabc7208 */ /* 0x010fe20004800000 */
[----:B------:R-:W-:-:S02]  /*0b00*/  HADD2.F32 R0, -RZ, R204.H0_H0 ;  /* 0x200000ccff007230 */ /* 0x000fc40000004100 */
[----:B------:R-:W-:Y:S02]  /*0b10*/  HADD2.F32 R2, -RZ, R204.H1_H1 ;  /* 0x300000ccff027230 */ /* 0x000fe40000004100 */
[--C-:B------:R-:W-:Y:S02]  /*0b20*/  HADD2.F32 R227, -RZ, R201.reuse.H0_H0 ;  /* 0x200000c9ffe37230 */ /* 0x100fe40000004100 */
[----:B------:R-:W-:Y:S02]  /*0b30*/  HADD2.F32 R226, -RZ, R201.H1_H1 ;  /* 0x300000c9ffe27230 */ /* 0x000fe40000004100 */
[--C-:B------:R-:W-:Y:S02]  /*0b40*/  HADD2.F32 R225, -RZ, R202.reuse.H0_H0 ;  /* 0x200000caffe17230 */ /* 0x100fe40000004100 */
[----:B------:R-:W-:Y:S02]  /*0b50*/  HADD2.F32 R224, -RZ, R202.H1_H1 ;  /* 0x300000caffe07230 */ /* 0x000fe40000004100 */
[----:B------:R-:W-:-:S02]  /*0b60*/  HADD2.F32 R223, -RZ, R203.H0_H0 ;  /* 0x200000cbffdf7230 */ /* 0x000fc40000004100 */
[----:B0-----:R-:W-:Y:S02]  /*0b70*/  HADD2.F32 R16, -RZ, R203.H1_H1 ;  /* 0x300000cbff107230 */ /* 0x001fe40000004100 */
[----:B------:R-:W-:Y:S02]  /*0b80*/  HADD2.F32 R218, -RZ, R195.H0_H0 ;  /* 0x200000c3ffda7230 */ /* 0x000fe40000004100 */
[--C-:B------:R-:W-:Y:S02]  /*0b90*/  HADD2.F32 R204, -RZ, R190.reuse.H0_H0 ;  /* 0x200000beffcc7230 */ /* 0x100fe40000004100 */
[----:B------:R-:W-:Y:S02]  /*0ba0*/  HADD2.F32 R203, -RZ, R190.H1_H1 ;  /* 0x300000beffcb7230 */ /* 0x000fe40000004100 */
[--C-:B------:R-:W-:Y:S02]  /*0bb0*/  HADD2.F32 R202, -RZ, R191.reuse.H0_H0 ;  /* 0x200000bfffca7230 */ /* 0x100fe40000004100 */
[----:B------:R-:W-:-:S02]  /*0bc0*/  HADD2.F32 R201, -RZ, R191.H1_H1 ;  /* 0x300000bfffc97230 */ /* 0x000fc40000004100 */
[----:B-1----:R-:W-:Y:S02]  /*0bd0*/  HADD2.F32 R212, -RZ, R197.H0_H0 ;  /* 0x200000c5ffd47230 */ /* 0x002fe40000004100 */
[----:B------:R-:W-:Y:S02]  /*0be0*/  HADD2.F32 R211, -RZ, R198.H1_H1 ;  /* 0x300000c6ffd37230 */ /* 0x000fe40000004100 */
[--C-:B------:R-:W-:Y:S02]  /*0bf0*/  HADD2.F32 R191, -RZ, R194.reuse.H0_H0 ;  /* 0x200000c2ffbf7230 */ /* 0x100fe40000004100 */
[----:B------:R-:W-:Y:S02]  /*0c00*/  HADD2.F32 R190, -RZ, R194.H1_H1 ;  /* 0x300000c2ffbe7230 */ /* 0x000fe40000004100 */
[--C-:B------:R-:W-:Y:S02]  /*0c10*/  HADD2.F32 R215, -RZ, R196.reuse.H0_H0 ;  /* 0x200000c4ffd77230 */ /* 0x100fe40000004100 */
[----:B------:R-:W-:-:S02]  /*0c20*/  HADD2.F32 R216, -RZ, R196.H1_H1 ;  /* 0x300000c4ffd87230 */ /* 0x000fc40000004100 */
[----:B------:R-:W-:Y:S01]  /*0c30*/  FADD.FTZ R220, -R188, R218 ;  /* 0x000000dabcdc7221 */ /* 0x000fe20000010100 */
[--C-:B------:R-:W-:Y:S02]  /*0c40*/  HADD2.F32 R18, -RZ, R207.reuse.H0_H0 ;  /* 0x200000cfff127230 */ /* 0x100fe40000004100 */
[----:B------:R-:W-:Y:S02]  /*0c50*/  HADD2.F32 R17, -RZ, R207.H1_H1 ;  /* 0x300000cfff117230 */ /* 0x000fe40000004100 */
[--C-:B------:R-:W-:Y:S02]  /*0c60*/  HADD2.F32 R231, -RZ, R200.reuse.H0_H0 ;  /* 0x200000c8ffe77230 */ /* 0x100fe40000004100 */
[----:B------:R-:W-:Y:S02]  /*0c70*/  HADD2.F32 R228, -RZ, R200.H1_H1 ;  /* 0x300000c8ffe47230 */ /* 0x000fe40000004100 */
[----:B------:R-:W-:Y:S02]  /*0c80*/  HADD2.F32 R213, -RZ, R197.H1_H1 ;  /* 0x300000c5ffd57230 */ /* 0x000fe40000004100 */
[----:B------:R-:W-:-:S02]  /*0c90*/  HADD2.F32 R210, -RZ, R198.H0_H0 ;  /* 0x200000c6ffd27230 */ /* 0x000fc40000004100 */
[--C-:B------:R-:W-:Y:S02]  /*0ca0*/  HADD2.F32 R209, -RZ, R199.reuse.H0_H0 ;  /* 0x200000c7ffd17230 */ /* 0x100fe40000004100 */
[----:B------:R-:W-:Y:S02]  /*0cb0*/  HADD2.F32 R196, -RZ, R199.H1_H1 ;  /* 0x300000c7ffc47230 */ /* 0x000fe40000004100 */
[----:B------:R-:W-:Y:S01]  /*0cc0*/  FADD.FTZ R234, -R188, R19 ;  /* 0x00000013bcea7221 */ /* 0x000fe20000010100 */
[--C-:B------:R-:W-:Y:S02]  /*0cd0*/  HADD2.F32 R199, -RZ, R192.reuse.H0_H0 ;  /* 0x200000c0ffc77230 */ /* 0x100fe40000004100 */
[----:B------:R-:W-:Y:S02]  /*0ce0*/  HADD2.F32 R200, -RZ, R192.H1_H1 ;  /* 0x300000c0ffc87230 */ /* 0x000fe40000004100 */
[--C-:B------:R-:W-:Y:S02]  /*0cf0*/  HADD2.F32 R197, -RZ, R193.reuse.H0_H0 ;  /* 0x200000c1ffc57230 */ /* 0x100fe40000004100 */
[----:B------:R-:W-:-:S02]  /*0d00*/  HADD2.F32 R198, -RZ, R193.H1_H1 ;  /* 0x300000c1ffc67230 */ /* 0x000fc40000004100 */
        /* <DEDUP_REMOVED lines=18> */
[----:B------:R-:W-:Y:S01]  /*0e30*/  FADD.FTZ R252, -R188, R198 ;  /* 0x000000c6bcfc7221 */ /* 0x000fe20000010100 */
[----:B------:R-:W-:Y:S01]  /*0e40*/  MOV R14, R220 ;  /* 0x000000dc000e7202 */ /* 0x000fe20000000f00 */
[----:B------:R-:W-:-:S02]  /*0e50*/  HADD2.F32 R189, -RZ, R195.H1_H1 ;  /* 0x300000c3ffbd7230 */ /* 0x000fc40000004100 */
[C---:B------:R-:W-:Y:S01]  /*0e60*/  FADD.FTZ R193, -R188.reuse, R210 ;  /* 0x000000d2bcc17221 */ /* 0x040fe20000010100 */
[--C-:B------:R-:W-:Y:S02]  /*0e70*/  HADD2.F32 R197, -RZ, R12.reuse.H0_H0 ;  /* 0x2000000cffc57230 */ /* 0x100fe40000004100 */
[----:B------:R-:W-:Y:S01]  /*0e80*/  FADD.FTZ R195, -R188, R209 ;  /* 0x000000d1bcc37221 */ /* 0x000fe20000010100 */
[----:B------:R-:W-:Y:S01]  /*0e90*/  HADD2.F32 R198, -RZ, R12.H1_H1 ;  /* 0x3000000cffc67230 */ /* 0x000fe20000004100 */
[----:B------:R-:W-:Y:S01]  /*0ea0*/  MOV R12, R230 ;  /* 0x000000e6000c7202 */ /* 0x000fe20000000f00 */
[--C-:B------:R-:W-:Y:S02]  /*0eb0*/  HADD2.F32 R199, -RZ, R13.reuse.H0_H0 ;  /* 0x2000000dffc77230 */ /* 0x100fe40000004100 */
[----:B------:R-:W-:Y:S01]  /*0ec0*/  HADD2.F32 R200, -RZ, R13.H1_H1 ;  /* 0x3000000dffc87230 */ /* 0x000fe20000004100 */
[----:B------:R-:W-:Y:S01]  /*0ed0*/  MOV R13, R229 ;  /* 0x000000e5000d7202 */ /* 0x000fe20000000f00 */
[----:B------:R-:W-:-:S02]  /*0ee0*/  HADD2.F32 R215, -RZ, R9.H0_H0 ;  /* 0x20000009ffd77230 */ /* 0x000fc40000004100 */
[----:B------:R-:W-:Y:S02]  /*0ef0*/  HADD2.F32 R216, -RZ, R9.H1_H1 ;  /* 0x30000009ffd87230 */ /* 0x000fe40000004100 */
[C---:B------:R-:W-:Y:S01]  /*0f00*/  FADD.FTZ R209, -R188.reuse, R204 ;  /* 0x000000ccbcd17221 */ /* 0x040fe20000010100 */
[----:B------:R-:W2:Y:S01]  /*0f10*/  LDL R9, [R1+0x10] ;  /* 0x0000100001097983 */ /* 0x000ea20000100800 */
[----:B------:R-:W-:Y:S01]  /*0f20*/  FADD.FTZ R210, -R188, R203 ;  /* 0x000000cbbcd27221 */ /* 0x000fe20000010100 */
[--C-:B------:R-:W-:Y:S02]  /*0f30*/  HADD2.F32 R229, -RZ, R4.reuse.H0_H0 ;  /* 0x20000004ffe57230 */ /* 0x100fe40000004100 */
[----:B------:R-:W-:Y:S02]  /*0f40*/  HADD2.F32 R230, -RZ, R4.H1_H1 ;  /* 0x30000004ffe67230 */ /* 0x000fe40000004100 */
[----:B------:R-:W-:Y:S01]  /*0f50*/  FMUL.FTZ R4, R236, UR29 ;  /* 0x0000001dec047c20 */ /* 0x000fe20008410000 */
[--C-:B------:R-:W-:Y:S01]  /*0f60*/  HADD2.F32 R203, -RZ, R15.reuse.H0_H0 ;  /* 0x2000000fffcb7230 */ /* 0x100fe20000004100 */
[----:B------:R-:W-:Y:S01]  /*0f70*/  MOV R236, R14 ;  /* 0x0000000e00ec7202 */ /* 0x000fe20000000f00 */
[----:B------:R-:W-:Y:S01]  /*0f80*/  HADD2.F32 R204, -RZ, R15.H1_H1 ;  /* 0x3000000fffcc7230 */ /* 0x000fe20000004100 */
[----:B------:R-:W3:Y:S01]  /*0f90*/  LDL R14, [R1+0x4] ;  /* 0x00000400010e7983 */ /* 0x000ee20000100800 */
[----:B------:R-:W-:-:S02]  /*0fa0*/  HADD2.F32 R217, -RZ, R10.H0_H0 ;  /* 0x2000000affd97230 */ /* 0x000fc40000004100 */
[----:B------:R-:W-:Y:S01]  /*0fb0*/  HADD2.F32 R218, -RZ, R10.H1_H1 ;  /* 0x3000000affda7230 */ /* 0x000fe20000004100 */
[----:B------:R-:W4:Y:S01]  /*0fc0*/  LDL R15, [R1+0x8] ;  /* 0x00000800010f7983 */ /* 0x000f220000100800 */
[----:B------:R-:W-:-:S03]  /*0fd0*/  HADD2.F32 R219, -RZ, R11.H0_H0 ;  /* 0x2000000bffdb7230 */ /* 0x000fc60000004100 */
[----:B------:R-:W4:Y:S01]  /*0fe0*/  LDL R10, [R1+0x14] ;  /* 0x00001400010a7983 */ /* 0x000f220000100800 */
        /* <DEDUP_REMOVED lines=12> */
[----:B------:R-:W4:Y:S01]  /*10b0*/  LDL R11, [R1+0x18] ;  /* 0x00001800010b7983 */ /* 0x000f220000100800 */
[----:B------:R-:W-:-:S02]  /*10c0*/  HADD2.F32 R189, -RZ, R6.H0_H0 ;  /* 0x20000006ffbd7230 */ /* 0x000fc40000004100 */
[----:B------:R-:W-:Y:S02]  /*10d0*/  HADD2.F32 R188, -RZ, R6.H1_H1 ;  /* 0x30000006ffbc7230 */ /* 0x000fe40000004100 */
[----:B------:R-:W-:Y:S01]  /*10e0*/  FMUL.FTZ R6, R234, UR29 ;  /* 0x0000001dea067c20 */ /* 0x000fe20008410000 */
[----:B------:R-:W-:Y:S01]  /*10f0*/  MOV R234, R12 ;  /* 0x0000000c00ea7202 */ /* 0x000fe20000000f00 */
[--C-:B------:R-:W-:Y:S01]  /*1100*/  HADD2.F32 R191, -RZ, R5.reuse.H0_H0 ;  /* 0x20000005ffbf7230 */ /* 0x100fe20000004100 */
[----:B------:R-:W4:Y:S01]  /*1110*/  LDL R12, [R1+0x1c] ;  /* 0x00001c00010c7983 */ /* 0x000f220000100800 */
[----:B------:R-:W-:Y:S02]  /*1120*/  HADD2.F32 R190, -RZ, R5.H1_H1 ;  /* 0x30000005ffbe7230 */ /* 0x000fe40000004100 */
[----:B------:R-:W-:Y:S01]  /*1130*/  FMUL.FTZ R5, R235, UR29 ;  /* 0x0000001deb057c20 */ /* 0x000fe20008410000 */
[----:B------:R-:W-:Y:S02]  /*1140*/  MOV R235, R13 ;  /* 0x0000000d00eb7202 */ /* 0x000fe40000000f00 */
[----:B------:R-:W4:Y:S01]  /*1150*/  LDL R13, [R1] ;  /* 0x00000000010d7983 */ /* 0x000f220000100800 */
[----:B------:R-:W-:-:S02]  /*1160*/  HADD2.F32 R239, -RZ, R7.H0_H0 ;  /* 0x20000007ffef7230 */ /* 0x000fc40000004100 */
[----:B------:R-:W-:Y:S02]  /*1170*/  HADD2.F32 R238, -RZ, R7.H1_H1 ;  /* 0x30000007ffee7230 */ /* 0x000fe40000004100 */
[----:B------:R-:W-:Y:S02]  /*1180*/  FMUL.FTZ R7, R233, UR29 ;  /* 0x0000001de9077c20 */ /* 0x000fe40008410000 */
[----:B------:R-:W4:Y:S01]  /*1190*/  LDL R233, [R1+0xc] ;  /* 0x00000c0001e97983 */ /* 0x000f220000100800 */
[----:B------:R-:W-:Y:S01]  /*11a0*/  FMUL.FTZ R0, R0, UR29 ;  /* 0x0000001d00007c20 */ /* 0x000fe20008410000 */
[----:B------:R-:W-:Y:S01]  /*11b0*/  FADD.FTZ R78, R78, R223 ;  /* 0x000000df4e4e7221 */ /* 0x000fe20000010000 */
[----:B------:R-:W-:Y:S01]  /*11c0*/  FFMA.FTZ R110, R7, R223, R110 ;  /* 0x000000df076e7223 */ /* 0x000fe2000001006e */
[----:B------:R-:W-:Y:S01]  /*11d0*/  FMUL.FTZ R2, R2, UR29 ;  /* 0x0000001d02027c20 */ /* 0x000fe20008410000 */
[----:B------:R-:W-:Y:S01]  /*11e0*/  FADD.FTZ R77, R77, R224 ;  /* 0x000000e04d4d7221 */ /* 0x000fe20000010000 */
[----:B------:R-:W-:Y:S01]  /*11f0*/  FFMA.FTZ R109, R6, R224, R109 ;  /* 0x000000e0066d7223 */ /* 0x000fe2000001006d */
[----:B------:R-:W-:Y:S01]  /*1200*/  FMUL.FTZ R3, R3, UR29 ;  /* 0x0000001d03037c20 */ /* 0x000fe20008410000 */
[----:B------:R-:W-:-:S02]  /*1210*/  HADD2.F32 R213, -RZ, R8.H0_H0 ;  /* 0x20000008ffd57230 */ /* 0x000fc40000004100 */
[----:B------:R-:W-:Y:S02]  /*1220*/  HADD2.F32 R214, -RZ, R8.H1_H1 ;  /* 0x30000008ffd67230 */ /* 0x000fe40000004100 */
[----:B------:R-:W-:Y:S01]  /*1230*/  FMUL.FTZ R8, R232, UR29 ;  /* 0x0000001de8087c20 */ /* 0x000fe20008410000 */
[----:B------:R-:W-:Y:S01]  /*1240*/  FADD.FTZ R79, R79, R16 ;  /* 0x000000104f4f7221 */ /* 0x000fe20000010000 */
[----:B------:R-:W-:Y:S02]  /*1250*/  FMUL.FTZ R17, R17, UR29 ;  /* 0x0000001d11117c20 */ /* 0x000fe40008410000 */
[----:B------:R-:W-:Y:S01]  /*1260*/  FFMA.FTZ R111, R8, R16, R111 ;  /* 0x00000010086f7223 */ /* 0x000fe2000001006f */
[----:B------:R-:W-:Y:S01]  /*1270*/  FMUL.FTZ R18, R18, UR29 ;  /* 0x0000001d12127c20 */ /* 0x000fe20008410000 */
[----:B------:R-:W-:Y:S01]  /*1280*/  FADD.FTZ R72, R72, R197 ;  /* 0x000000c548487221 */ /* 0x000fe20000010000 */
[-C--:B------:R-:W-:Y:S01]  /*1290*/  FFMA.FTZ R104, R17, R197.reuse, R104 ;  /* 0x000000c511687223 */ /* 0x080fe20000010068 */
[----:B-----5:R-:W-:Y:S01]  /*12a0*/  FMUL.FTZ R197, R248, R197 ;  /* 0x000000c5f8c57220 */ /* 0x020fe20000410000 */
[----:B------:R-:W-:Y:S01]  /*12b0*/  FMUL.FTZ R19, R19, UR29 ;  /* 0x0000001d13137c20 */ /* 0x000fe20008410000 */
[----:B------:R-:W-:Y:S01]  /*12c0*/  FADD.FTZ R73, R73, R198 ;  /* 0x000000c649497221 */ /* 0x000fe20000010000 */
[-C--:B------:R-:W-:Y:S01]  /*12d0*/  FFMA.FTZ R105, R18, R198.reuse, R105 ;  /* 0x000000c612697223 */ /* 0x080fe20000010069 */
[----:B------:R-:W-:Y:S01]  /*12e0*/  FMUL.FTZ R198, R249, R198 ;  /* 0x000000c6f9c67220 */ /* 0x000fe20000410000 */
        /* <DEDUP_REMOVED lines=37> */
[----:B--2---:R-:W-:Y:S01]  /*1540*/  FMUL.FTZ R9, R9, R231 ;  /* 0x000000e709097220 */ /* 0x004fe20000410000 */
[----:B---3--:R-:W-:-:S03]  /*1550*/  FMUL.FTZ R14, R14, R224 ;  /* 0x000000e00e0e7220 */ /* 0x008fc60000410000 */
[----:B------:R-:W-:Y:S01]  /*1560*/  FADD.FTZ R224, RZ, R9 ;  /* 0x00000009ffe07221 */ /* 0x000fe20000010000 */
[----:B----4-:R-:W-:Y:S01]  /*1570*/  FMUL.FTZ R15, R15, R223 ;  /* 0x000000df0f0f7220 */ /* 0x010fe20000410000 */
[----:B------:R-:W-:Y:S01]  /*1580*/  FFMA.FTZ R223, R0, R9, RZ ;  /* 0x0000000900df7223 */ /* 0x000fe200000100ff */
[----:B------:R-:W-:-:S04]  /*1590*/  FMUL.FTZ R10, R10, R228 ;  /* 0x000000e40a0a7220 */ /* 0x000fc80000410000 */
[----:B------:R-:W-:Y:S01]  /*15a0*/  FFMA.FTZ R223, R2, R10, R223 ;  /* 0x0000000a02df7223 */ /* 0x000fe200000100df */
[----:B------:R-:W-:Y:S01]  /*15b0*/  FADD.FTZ R224, R10, R224 ;  /* 0x000000e00ae07221 */ /* 0x000fe20000010000 */
[----:B------:R-:W-:-:S04]  /*15c0*/  FMUL.FTZ R11, R11, R227 ;  /* 0x000000e30b0b7220 */ /* 0x000fc80000410000 */
[----:B------:R-:W-:Y:S01]  /*15d0*/  FFMA.FTZ R223, R3, R11, R223 ;  /* 0x0000000b03df7223 */ /* 0x000fe200000100df */
[----:B------:R-:W-:Y:S01]  /*15e0*/  FADD.FTZ R224, R11, R224 ;  /* 0x000000e00be07221 */ /* 0x000fe20000010000 */
[----:B------:R-:W-:-:S04]  /*15f0*/  FMUL.FTZ R12, R12, R226 ;  /* 0x000000e20c0c7220 */ /* 0x000fc80000410000 */
[----:B------:R-:W-:Y:S01]  /*1600*/  FFMA.FTZ R223, R4, R12, R223 ;  /* 0x0000000c04df7223 */ /* 0x000fe200000100df */
[----:B------:R-:W-:Y:S01]  /*1610*/  FMUL.FTZ R13, R13, R225 ;  /* 0x000000e10d0d7220 */ /* 0x000fe20000410000 */
[----:B------:R-:W-:-:S03]  /*1620*/  FADD.FTZ R224, R12, R224 ;  /* 0x000000e00ce07221 */ /* 0x000fc60000010000 */
        /* <DEDUP_REMOVED lines=18> */
[----:B------:R-:W-:-:S04]  /*1750*/  FADD.FTZ R223, R201, R224 ;  /* 0x000000e0c9df7221 */ /* 0x000fc80000010000 */
[----:B------:R-:W-:-:S04]  /*1760*/  FADD.FTZ R223, R202, R223 ;  /* 0x000000dfcadf7221 */ /* 0x000fc80000010000 */
[----:B------:R-:W-:-:S04]  /*1770*/  FADD.FTZ R223, R203, R223 ;  /* 0x000000dfcbdf7221 */ /* 0x000fc80000010000 */
[----:B------:R-:W-:-:S04]  /*1780*/  FADD.FTZ R225, R204, R223 ;  /* 0x000000dfcce17221 */ /* 0x000fc80000010000 */
[----:B------:R-:W-:-:S04]  /*1790*/  FADD.FTZ R228, R213, R225 ;  /* 0x000000e1d5e47221 */ /* 0x000fc80000010000 */
[----:B------:R-:W-:Y:S01]  /*17a0*/  FADD.FTZ R232, R214, R228 ;  /* 0x000000e4d6e87221 */ /* 0x000fe20000010000 */
[----:B------:R-:W-:Y:S02]  /*17b0*/  FMUL.FTZ R228, R20, UR29 ;  /* 0x0000001d14e47c20 */ /* 0x000fe40008410000 */
[----:B------:R0:W5:Y:S01]  /*17c0*/  LDL.LU R20, [R1+0x20] ;  /* 0x0000200001147983 */ /* 0x0001620000300800 */
[----:B------:R-:W-:-:S04]  /*17d0*/  FFMA.FTZ R227, R194, R202, R227 ;  /* 0x000000cac2e37223 */ /* 0x000fc800000100e3 */
[----:B------:R-:W-:Y:S01]  /*17e0*/  FFMA.FTZ R227, R195, R203, R227 ;  /* 0x000000cbc3e37223 */ /* 0x000fe200000100e3 */
[----:B------:R-:W-:-:S03]  /*17f0*/  FMUL.FTZ R207, R207, UR29 ;  /* 0x0000001dcfcf7c20 */ /* 0x000fc60008410000 */
[----:B------:R-:W-:Y:S01]  /*1800*/  FFMA.FTZ R227, R196, R204, R227 ;  /* 0x000000ccc4e37223 */ /* 0x000fe200000100e3 */
[----:B------:R-:W-:-:S03]  /*1810*/  FADD.FTZ R80, R80, R231 ;  /* 0x000000e750507221 */ /* 0x000fc60000010000 */
[----:B------:R-:W-:Y:S01]  /*1820*/  FFMA.FTZ R227, R205, R213, R227 ;  /* 0x000000d5cde37223 */ /* 0x000fe200000100e3 */
[----:B------:R-:W-:Y:S01]  /*1830*/  FFMA.FTZ R112, R0, R231, R112 ;  /* 0x000000e700707223 */ /* 0x000fe20000010070 */
[----:B------:R-:W-:Y:S01]  /*1840*/  FMUL.FTZ R208, R208, UR29 ;  /* 0x0000001dd0d07c20 */ /* 0x000fe20008410000 */
[----:B------:R-:W-:Y:S01]  /*1850*/  FADD.FTZ R66, R66, R215 ;  /* 0x000000d742427221 */ /* 0x000fe20000010000 */
[-C--:B------:R-:W-:Y:S01]  /*1860*/  FFMA.FTZ R98, R207, R215.reuse, R98 ;  /* 0x000000d7cf627223 */ /* 0x080fe20000010062 */
[----:B------:R-:W-:Y:S01]  /*1870*/  FMUL.FTZ R215, R242, R215 ;  /* 0x000000d7f2d77220 */ /* 0x000fe20000410000 */
[----:B------:R-:W-:Y:S01]  /*1880*/  FFMA.FTZ R231, R206, R214, R227 ;  /* 0x000000d6cee77223 */ /* 0x000fe200000100e3 */
[----:B------:R-:W-:Y:S01]  /*1890*/  FMUL.FTZ R209, R209, UR29 ;  /* 0x0000001dd1d17c20 */ /* 0x000fe20008410000 */
[----:B------:R-:W-:Y:S01]  /*18a0*/  FADD.FTZ R67, R67, R216 ;  /* 0x000000d843437221 */ /* 0x000fe20000010000 */
[-C--:B------:R-:W-:Y:S01]  /*18b0*/  FFMA.FTZ R99, R208, R216.reuse, R99 ;  /* 0x000000d8d0637223 */ /* 0x080fe20000010063 */
[----:B------:R-:W-:Y:S01]  /*18c0*/  FMUL.FTZ R216, R243, R216 ;  /* 0x000000d8f3d87220 */ /* 0x000fe20000410000 */
[----:B------:R-:W-:Y:S01]  /*18d0*/  FFMA.FTZ R231, R207, R215, R231 ;  /* 0x000000d7cfe77223 */ /* 0x000fe200000100e7 */
[----:B------:R-:W-:Y:S01]  /*18e0*/  FADD.FTZ R232, R215, R232 ;  /* 0x000000e8d7e87221 */ /* 0x000fe20000010000 */
        /* <DEDUP_REMOVED lines=18> */
[----:B------:R-:W-:Y:S01]  /*1a10*/  FADD.FTZ R63, R63, R220 ;  /* 0x000000dc3f3f7221 */ /* 0x000fe20000010000 */
[-C--:B------:R-:W-:Y:S01]  /*1a20*/  FFMA.FTZ R95, R212, R220.reuse, R95 ;  /* 0x000000dcd45f7223 */ /* 0x080fe2000001005f */
[----:B------:R-:W-:Y:S01]  /*1a30*/  FMUL.FTZ R221, R221, UR29 ;  /* 0x0000001ddddd7c20 */ /* 0x000fe20008410000 */
[----:B------:R-:W-:Y:S01]  /*1a40*/  FMUL.FTZ R223, R237, UR29 ;  /* 0x0000001deddf7c20 */ /* 0x000fe20008410000 */
[----:B------:R-:W-:Y:S01]  /*1a50*/  FMUL.FTZ R220, R119, R220 ;  /* 0x000000dc77dc7220 */ /* 0x000fe20000410000 */
[----:B------:R-:W-:Y:S01]  /*1a60*/  FFMA.FTZ R232, R211, R219, R231 ;  /* 0x000000dbd3e87223 */ /* 0x000fe200000100e7 */
[----:B------:R-:W-:Y:S01]  /*1a70*/  FADD.FTZ R233, R219, R233 ;  /* 0x000000e9dbe97221 */ /* 0x000fe20000010000 */
[----:B------:R-:W-:Y:S01]  /*1a80*/  FMUL.FTZ R222, R222, UR29 ;  /* 0x0000001ddede7c20 */ /* 0x000fe20008410000 */
[----:B------:R-:W-:Y:S01]  /*1a90*/  FMUL.FTZ R224, R252, UR29 ;  /* 0x0000001dfce07c20 */ /* 0x000fe20008410000 */
[----:B------:R-:W-:Y:S01]  /*1aa0*/  FADD.FTZ R56, R56, R229 ;  /* 0x000000e538387221 */ /* 0x000fe20000010000 */
[----:B------:R-:W-:Y:S01]  /*1ab0*/  FFMA.FTZ R88, R221, R229, R88 ;  /* 0x000000e5dd587223 */ /* 0x000fe20000010058 */
[----:B------:R-:W-:Y:S01]  /*1ac0*/  FADD.FTZ R58, R58, R191 ;  /* 0x000000bf3a3a7221 */ /* 0x000fe20000010000 */
[-C--:B------:R-:W-:Y:S01]  /*1ad0*/  FFMA.FTZ R90, R223, R191.reuse, R90 ;  /* 0x000000bfdf5a7223 */ /* 0x080fe2000001005a */
[----:B------:R-:W-:Y:S01]  /*1ae0*/  FMUL.FTZ R231, R122, R191 ;  /* 0x000000bf7ae77220 */ /* 0x000fe20000410000 */
[----:B------:R-:W-:Y:S01]  /*1af0*/  FMUL.FTZ R229, R120, R229 ;  /* 0x000000e578e57220 */ /* 0x000fe20000410000 */
[----:B------:R-:W-:Y:S01]  /*1b00*/  FFMA.FTZ R191, R212, R220, R232 ;  /* 0x000000dcd4bf7223 */ /* 0x000fe200000100e8 */
[----:B------:R-:W-:Y:S01]  /*1b10*/  FADD.FTZ R233, R220, R233 ;  /* 0x000000e9dce97221 */ /* 0x000fe20000010000 */
        /* <DEDUP_REMOVED lines=8> */
[----:B------:R-:W-:-:S02]  /*1ba0*/  FADD.FTZ R83, R83, R226 ;  /* 0x000000e253537221 */ /* 0x000fc40000010000 */
[----:B------:R-:W-:Y:S01]  /*1bb0*/  FFMA.FTZ R190, R222, R230, R190 ;  /* 0x000000e6debe7223 */ /* 0x000fe200000100be */
[----:B------:R-:W-:Y:S01]  /*1bc0*/  FADD.FTZ R191, R191, R230 ;  /* 0x000000e6bfbf7221 */ /* 0x000fe20000010000 */
[----:B------:R-:W-:Y:S01]  /*1bd0*/  FFMA.FTZ R115, R4, R226, R115 ;  /* 0x000000e204737223 */ /* 0x000fe20000010073 */
[----:B------:R-:W-:Y:S01]  /*1be0*/  FMUL.FTZ R226, R235, UR29 ;  /* 0x0000001debe27c20 */ /* 0x000fe20008410000 */
[----:B------:R-:W-:Y:S01]  /*1bf0*/  FMUL.FTZ R225, R234, UR29 ;  /* 0x0000001deae17c20 */ /* 0x000fe20008410000 */
[----:B------:R-:W-:Y:S01]  /*1c00*/  FFMA.FTZ R190, R223, R231, R190 ;  /* 0x000000e7dfbe7223 */ /* 0x000fe200000100be */
[----:B------:R-:W-:Y:S01]  /*1c10*/  FADD.FTZ R191, R191, R231 ;  /* 0x000000e7bfbf7221 */ /* 0x000fe20000010000 */
[----:B------:R-:W-:Y:S01]  /*1c20*/  FADD.FTZ R53, R53, R188 ;  /* 0x000000bc35357221 */ /* 0x000fe20000010000 */
        /* <DEDUP_REMOVED lines=9> */
[----:B------:R-:W-:Y:S01]  /*1cc0*/  FMUL.FTZ R227, R236, UR29 ;  /* 0x0000001dece37c20 */ /* 0x000fe20008410000 */
[----:B------:R-:W-:Y:S01]  /*1cd0*/  FMUL.FTZ R235, R126, R239 ;  /* 0x000000ef7eeb7220 */ /* 0x000fe20000410000 */
[----:B------:R-:W-:Y:S01]  /*1ce0*/  FFMA.FTZ R188, R226, R234, R188 ;  /* 0x000000eae2bc7223 */ /* 0x000fe200000100bc */
[----:B------:R-:W-:Y:S01]  /*1cf0*/  FADD.FTZ R189, R189, R234 ;  /* 0x000000eabdbd7221 */ /* 0x000fe20000010000 */
[----:B------:R-:W-:Y:S02]  /*1d00*/  FMUL.FTZ R236, R127, R238 ;  /* 0x000000ee7fec7220 */ /* 0x000fe40000410000 */
[----:B------:R-:W-:Y:S01]  /*1d10*/  FFMA.FTZ R188, R227, R235, R188 ;  /* 0x000000ebe3bc7223 */ /* 0x000fe200000100bc */
[----:B------:R-:W-:Y:S01]  /*1d20*/  FADD.FTZ R190, R189, R235 ;  /* 0x000000ebbdbe7221 */ /* 0x000fe20000010000 */
[----:B------:R-:W-:Y:S01]  /*1d30*/  FADD.FTZ R54, R54, R239 ;  /* 0x000000ef36367221 */ /* 0x000fe20000010000 */
[----:B------:R-:W-:Y:S01]  /*1d40*/  FFMA.FTZ R86, R227, R239, R86 ;  /* 0x000000efe3567223 */ /* 0x000fe20000010056 */
[C---:B------:R-:W-:Y:S01]  /*1d50*/  FFMA.FTZ R189, R228.reuse, R236, R188 ;  /* 0x000000ece4bd7223 */ /* 0x040fe200000100bc */
[----:B------:R-:W-:Y:S01]  /*1d60*/  FADD.FTZ R55, R55, R238 ;  /* 0x000000ee37377221 */ /* 0x000fe20000010000 */
[----:B------:R-:W-:Y:S01]  /*1d70*/  FFMA.FTZ R87, R228, R238, R87 ;  /* 0x000000eee4577223 */ /* 0x000fe20000010057 */
[----:B------:R-:W-:Y:S01]  /*1d80*/  FADD.FTZ R188, R190, R236 ;  /* 0x000000ecbebc7221 */ /* 0x000fe20000010000 */
[----:B0-----:R-:W-:Y:S06]  /*1d90*/  BRA `(.L_x_8322) ;  /* 0x0000000000547947 */ /* 0x001fec0003800000 */
.L_x_8321:
        /* <DEDUP_REMOVED lines=21> */
.L_x_8322:
        /* <DEDUP_REMOVED lines=32> */
.L_x_8324:
[----:B------:R-:W-:Y:S05]  /*20f0*/  BSYNC.RECONVERGENT B0 ;  /* 0x0000000000007941 */ /* 0x000fea0003800200 */
.L_x_8323:
        /* <DEDUP_REMOVED lines=75> */
.L_x_8327:
        /* <DEDUP_REMOVED lines=13> */
.L_x_8328:
        /* <DEDUP_REMOVED lines=13> */
.L_x_8329:
        /* <DEDUP_REMOVED lines=13> */
.L_x_8330:
        /* <DEDUP_REMOVED lines=13> */
.L_x_8331:
        /* <DEDUP_REMOVED lines=13> */
.L_x_8332:
        /* <DEDUP_REMOVED lines=13> */
.L_x_8333:
        /* <DEDUP_REMOVED lines=14> */
.L_x_8326:
        /* <DEDUP_REMOVED lines=18> */
.L_x_8335:
[----:B------:R-:W-:Y:S05]  /*2c90*/  BRA.U !UP2, `(.L_x_8336) ;  /* 0x000000010a187547 */ /* 0x000fea000b800000 */
[----:B-----5:R-:W-:Y:S02]  /*2ca0*/  HADD2.F32 R185, -RZ, R176.H1_H1 ;  /* 0x300000b0ffb97230 */ /* 0x020fe40000004100 */
[----:B------:R-:W-:-:S04]  /*2cb0*/  FMUL.FTZ R186, R184, UR17 ;  /* 0x00000011b8ba7c20 */ /* 0x000fc80008410000 */
[-C--:B------:R-:W-:Y:S01]  /*2cc0*/  FFMA.FTZ R21, R185, R186.reuse, R21 ;  /* 0x000000bab9157223 */ /* 0x080fe20000010015 */
[----:B------:R-:W-:-:S05]  /*2cd0*/  FMUL.FTZ R185, R157, R186 ;  /* 0x000000ba9db97220 */ /* 0x000fca0000410000 */
[----:B------:R-:W-:-:S04]  /*2ce0*/  F2FP.F16.F32.PACK_AB R185, RZ, R185 ;  /* 0x000000b9ffb9723e */ /* 0x000fc800000000ff */
[----:B------:R-:W-:-:S07]  /*2cf0*/  PRMT R180, R180, 0x5410, R185 ;  /* 0x00005410b4b47816 */ /* 0x000fce00000000b9 */
.L_x_8336:
        /* <DEDUP_REMOVED lines=12> */
.L_x_8337:
        /* <DEDUP_REMOVED lines=12> */
.L_x_8338:
        /* <DEDUP_REMOVED lines=12> */
.L_x_8339:
        /* <DEDUP_REMOVED lines=12> */
.L_x_8340:
        /* <DEDUP_REMOVED lines=20> */
.L_x_8341:
        /* <DEDUP_REMOVED lines=9> */
.L_x_8325:
        /* <DEDUP_REMOVED lines=16> */
.L_x_8343:
        /* <DEDUP_REMOVED lines=12> */
.L_x_8344:
        /* <DEDUP_REMOVED lines=12> */
.L_x_8345:
        /* <DEDUP_REMOVED lines=12> */
.L_x_8346:
        /* <DEDUP_REMOVED lines=12> */
.L_x_8347:
        /* <DEDUP_REMOVED lines=12> */
.L_x_8348:
        /* <DEDUP_REMOVED lines=12> */
.L_x_8349:
        /* <DEDUP_REMOVED lines=13> */
.L_x_8342:
[----:B------:R-:W-:Y:S01]  /*3820*/  ISETP.LT.AND P1, PT, RZ, UR32, PT ;  /* 0x00000020ff007c0c */ /* 0x000fe2000bf21270 */
[--C-:B-----5:R-:W-:Y:S01]  /*3830*/  HADD2.F32 R184, -RZ, R160.reuse.H1_H1 ;  /* 0x300000a0ffb87230 */ /* 0x120fe20000004100 */
[----:B------:R-:W-:Y:S01]  /*3840*/  MOV R185, UR16 ;  /* 0x0000001000b97c02 */ /* 0x000fe20008000f00 */
[----:B------:R-:W-:Y:S01]  /*3850*/  HADD2.F32 R191, -RZ, R161.H0_H0 ;  /* 0x200000a1ffbf7230 */ /* 0x000fe20000004100 */
[----:B------:R-:W-:Y:S01]  /*3860*/  PLOP3.LUT P3, PT, PT, PT, UP3, 0x80, 0x8 ;  /* 0x000000000008781c */ /* 0x000fe20003f6f038 */
[----:B------:R-:W-:Y:S01]  /*3870*/  HADD2.F32 R189, -RZ, R160.H0_H0 ;  /* 0x200000a0ffbd7230 */ /* 0x000fe20000004100 */
[----:B------:R-:W-:-:S07]  /*3880*/  MOV R186, UR16 ;  /* 0x0000001000ba7c02 */ /* 0x000fce0008000f00 */
        /* <DEDUP_REMOVED lines=17> */
.L_x_8350:
[----:B------:R-:W-:Y:S05]  /*39a0*/  BRA.U !UP2, `(.L_x_8351) ;  /* 0x000000010a187547 */ /* 0x000fea000b800000 */
[----:B------:R-:W-:Y:S02]  /*39b0*/  HADD2.F32 R185, -RZ, R176.H1_H1 ;  /* 0x300000b0ffb97230 */ /* 0x000fe40000004100 */
[----:B------:R-:W-:-:S04]  /*39c0*/  FMUL.FTZ R186, R184, UR17 ;  /* 0x00000011b8ba7c20 */ /* 0x000fc80008410000 */
[-C--:B------:R-:W-:Y:S01]  /*39d0*/  FFMA.FTZ R21, R185, R186.reuse, R21 ;  /* 0x000000bab9157223 */ /* 0x080fe20000010015 */
[----:B------:R-:W-:-:S05]  /*39e0*/  FMUL.FTZ R185, R157, R186 ;  /* 0x000000ba9db97220 */ /* 0x000fca0000410000 */
[----:B------:R-:W-:-:S04]  /*39f0*/  F2FP.F16.F32.PACK_AB R185, RZ, R185 ;  /* 0x000000b9ffb9723e */ /* 0x000fc800000000ff */
[----:B------:R-:W-:-:S07]  /*3a00*/  PRMT R180, R180, 0x5410, R185 ;  /* 0x00005410b4b47816 */ /* 0x000fce00000000b9 */
.L_x_8351:
[----:B------:R-:W-:Y:S05]  /*3a10*/  BRA.U !UP2, `(.L_x_8352) ;  /* 0x000000010a187547 */ /* 0x000fea000b800000 */
[----:B------:R-:W-:Y:S02]  /*3a20*/  HADD2.F32 R185, -RZ, R177.H0_H0 ;  /* 0x200000b1ffb97230 */ /* 0x000fe40000004100 */
[----:B------:R-:W-:-:S04]  /*3a30*/  FMUL.FTZ R186, R191, UR17 ;  /* 0x00000011bfba7c20 */ /* 0x000fc80008410000 */
[-C--:B------:R-:W-:Y:S01]  /*3a40*/  FFMA.FTZ R22, R185, R186.reuse, R22 ;  /* 0x000000bab9167223 */ /* 0x080fe20000010016 */
[----:B------:R-:W-:-:S05]  /*3a50*/  FMUL.FTZ R185, R158, R186 ;  /* 0x000000ba9eb97220 */ /* 0x000fca0000410000 */
[----:B------:R-:W-:-:S04]  /*3a60*/  F2FP.F16.F32.PACK_AB R185, RZ, R185 ;  /* 0x000000b9ffb9723e */ /* 0x000fc800000000ff */
[----:B------:R-:W-:-:S07]  /*3a70*/  PRMT R181, R185, 0x7610, R181 ;  /* 0x00007610b9b57816 */ /* 0x000fce00000000b5 */
.L_x_8352:
[----:B------:R-:W-:-:S05]  /*3a80*/  MOV R185, UR16 ;  /* 0x0000001000b97c02 */ /* 0x000fca0008000f00 */
[----:B------:R-:W-:-:S04]  /*3a90*/  @P1 FFMA.FTZ R185, R4, R185, UR30 ;  /* 0x0000001e04b91e23 */ /* 0x000fc800080100b9 */
[----:B------:R-:W-:Y:S01]  /*3aa0*/  @P1 FADD.FTZ R186, R12, -R185 ;  /* 0x800000b90cba1221 */ /* 0x000fe20000010000 */
[----:B------:R-:W-:-:S05]  /*3ab0*/  HADD2.F32 R185, -RZ, R161.H1_H1 ;  /* 0x300000a1ffb97230 */ /* 0x000fca0000004100 */
        /* <DEDUP_REMOVED lines=8> */
.L_x_8353:
[----:B------:R-:W-:Y:S01]  /*3b40*/  MOV R186, UR16 ;  /* 0x0000001000ba7c02 */ /* 0x000fe20008000f00 */
[----:B------:R-:W-:-:S04]  /*3b50*/  HADD2.F32 R237, -RZ, R162.H0_H0 ;  /* 0x200000a2ffed7230 */ /* 0x000fc80000004100 */
        /* <DEDUP_REMOVED lines=10> */
.L_x_8354:
        /* <DEDUP_REMOVED lines=12> */
.L_x_8355:
        /* <DEDUP_REMOVED lines=20> */
.L_x_8356:
        /* <DEDUP_REMOVED lines=8> */
.L_x_8334:
        /* <DEDUP_REMOVED lines=14> */
.L_x_8357:
[----:B------:R-:W-:Y:S05]  /*3f60*/  @!P0 BRA `(.L_x_8358) ;  /* 0x0000000c00248947 */ /* 0x000fea0003800000 */
[----:B------:R-:W-:Y:S05]  /*3f70*/  @!P1 BRA `(.L_x_8359) ;  /* 0x0000000400989947 */ /* 0x000fea0003800000 */
[----:B------:R-:W-:Y:S01]  /*3f80*/  ISETP.LT.AND P3, PT, RZ, UR32, PT ;  /* 0x00000020ff007c0c */ /* 0x000fe2000bf61270 */
[--C-:B-----5:R-:W-:Y:S01]  /*3f90*/  HADD2.F32 R184, -RZ, R164.reuse.H1_H1 ;  /* 0x300000a4ffb87230 */ /* 0x120fe20000004100 */
[----:B------:R-:W-:Y:S01]  /*3fa0*/  MOV R185, UR16 ;  /* 0x0000001000b97c02 */ /* 0x000fe20008000f00 */
[----:B------:R-:W-:Y:S01]  /*3fb0*/  HADD2.F32 R191, -RZ, R165.H0_H0 ;  /* 0x200000a5ffbf7230 */ /* 0x000fe20000004100 */
[----:B------:R-:W-:Y:S01]  /*3fc0*/  MOV R186, UR16 ;  /* 0x0000001000ba7c02 */ /* 0x000fe20008000f00 */
[----:B------:R-:W-:-:S08]  /*3fd0*/  HADD2.F32 R189, -RZ, R164.H0_H0 ;  /* 0x200000a4ffbd7230 */ /* 0x000fd00000004100 */
        /* <DEDUP_REMOVED lines=16> */
[----:B0-----:R-:W-:-:S07]  /*40e0*/  PRMT R180, R185, 0x7610, R180 ;  /* 0x00007610b9b47816 */ /* 0x001fce00000000b4 */
.L_x_8360:
[----:B------:R-:W-:Y:S05]  /*40f0*/  BRA.U !UP2, `(.L_x_8361) ;  /* 0x000000010a187547 */ /* 0x000fea000b800000 */
[----:B------:R-:W-:Y:S02]  /*4100*/  HADD2.F32 R185, -RZ, R176.H1_H1 ;  /* 0x300000b0ffb97230 */ /* 0x000fe40000004100 */
[----:B------:R-:W-:-:S04]  /*4110*/  FMUL.FTZ R186, R184, UR17 ;  /* 0x00000011b8ba7c20 */ /* 0x000fc80008410000 */
[-C--:B------:R-:W-:Y:S01]  /*4120*/  FFMA.FTZ R29, R185, R186.reuse, R29 ;  /* 0x000000bab91d7223 */ /* 0x080fe2000001001d */
[----:B------:R-:W-:-:S05]  /*4130*/  FMUL.FTZ R185, R149, R186 ;  /* 0x000000ba95b97220 */ /* 0x000fca0000410000 */
[----:B------:R-:W-:-:S04]  /*4140*/  F2FP.F16.F32.PACK_AB R185, RZ, R185 ;  /* 0x000000b9ffb9723e */ /* 0x000fc800000000ff */
[----:B0-----:R-:W-:-:S07]  /*4150*/  PRMT R180, R180, 0x5410, R185 ;  /* 0x00005410b4b47816 */ /* 0x001fce00000000b9 */
.L_x_8361:
[----:B------:R-:W-:Y:S05]  /*4160*/  BRA.U !UP2, `(.L_x_8362) ;  /* 0x000000010a187547 */ /* 0x000fea000b800000 */
[----:B------:R-:W-:Y:S02]  /*4170*/  HADD2.F32 R185, -RZ, R177.H0_H0 ;  /* 0x200000b1ffb97230 */ /* 0x000fe40000004100 */
[----:B------:R-:W-:-:S04]  /*4180*/  FMUL.FTZ R186, R191, UR17 ;  /* 0x00000011bfba7c20 */ /* 0x000fc80008410000 */
[-C--:B------:R-:W-:Y:S01]  /*4190*/  FFMA.FTZ R30, R185, R186.reuse, R30 ;  /* 0x000000bab91e7223 */ /* 0x080fe2000001001e */
[----:B------:R-:W-:-:S05]  /*41a0*/  FMUL.FTZ R185, R150, R186 ;  /* 0x000000ba96b97220 */ /* 0x000fca0000410000 */
[----:B------:R-:W-:-:S04]  /*41b0*/  F2FP.F16.F32.PACK_AB R185, RZ, R185 ;  /* 0x000000b9ffb9723e */ /* 0x000fc800000000ff */
[----:B0-----:R-:W-:-:S07]  /*41c0*/  PRMT R181, R185, 0x7610, R181 ;  /* 0x00007610b9b57816 */ /* 0x001fce00000000b5 */
.L_x_8362:
        /* <DEDUP_REMOVED lines=11> */
[----:B0-----:R-:W-:-:S07]  /*4280*/  PRMT R181, R181, 0x5410, R186 ;  /* 0x00005410b5b57816 */ /* 0x001fce00000000ba */
.L_x_8363:
        /* <DEDUP_REMOVED lines=12> */
.L_x_8364:
[----:B------:R-:W-:-:S05]  /*4350*/  MOV R186, UR16 ;  /* 0x0000001000ba7c02 */ /* 0x000fca0008000f00 */
[----:B------:R-:W-:-:S04]  /*4360*/  @P3 FFMA.FTZ R186, R194, R186, UR30 ;  /* 0x0000001ec2ba3e23 */ /* 0x000fc800080100ba */
[----:B------:R-:W-:Y:S01]  /*4370*/  @P3 FADD.FTZ R187, R202, -R186 ;  /* 0x800000bacabb3221 */ /* 0x000fe20000010000 */
[----:B------:R-:W-:-:S05]  /*4380*/  HADD2.F32 R186, -RZ, R166.H1_H1 ;  /* 0x300000a6ffba7230 */ /* 0x000fca0000004100 */
[----:B------:R-:W-:Y:S01]  /*4390*/  @P3 FFMA.FTZ R186, R187, UR29, R186 ;  /* 0x0000001dbbba3c23 */ /* 0x000fe200080100ba */
[----:B------:R-:W-:Y:S06]  /*43a0*/  BRA.U !UP2, `(.L_x_8365) ;  /* 0x000000010a187547 */ /* 0x000fec000b800000 */
[----:B------:R-:W-:Y:S02]  /*43b0*/  HADD2.F32 R187, -RZ, R178.H1_H1 ;  /* 0x300000b2ffbb7230 */ /* 0x000fe40000004100 */
[----:B0-----:R-:W-:-:S04]  /*43c0*/  FMUL.FTZ R238, R186, UR17 ;  /* 0x00000011baee7c20 */ /* 0x001fc80008410000 */
[-C--:B------:R-:W-:Y:S01]  /*43d0*/  FFMA.FTZ R33, R187, R238.reuse, R33 ;  /* 0x000000eebb217223 */ /* 0x080fe20000010021 */
[----:B------:R-:W-:-:S05]  /*43e0*/  FMUL.FTZ R187, R145, R238 ;  /* 0x000000ee91bb7220 */ /* 0x000fca0000410000 */
[----:B------:R-:W-:-:S04]  /*43f0*/  F2FP.F16.F32.PACK_AB R187, RZ, R187 ;  /* 0x000000bbffbb723e */ /* 0x000fc800000000ff */
[----:B------:R-:W-:-:S07]  /*4400*/  PRMT R182, R182, 0x5410, R187 ;  /* 0x00005410b6b67816 */ /* 0x000fce00000000bb */
.L_x_8365:
[----:B------:R-:W-:Y:S02]  /*4410*/  F2FP.F16.F32.PACK_AB R184, R184, R189 ;  /* 0x000000bdb8b8723e */ /* 0x000fe400000000ff */
[----:B------:R-:W-:Y:S02]  /*4420*/  MOV R187, UR16 ;  /* 0x0000001000bb7c02 */ /* 0x000fe40008000f00 */
[----:B------:R-:W-:Y:S02]  /*4430*/  MOV R189, UR16 ;  /* 0x0000001000bd7c02 */ /* 0x000fe40008000f00 */
[----:B------:R-:W-:Y:S01]  /*4440*/  F2FP.F16.F32.PACK_AB R185, R185, R191 ;  /* 0x000000bfb9b9723e */ /* 0x000fe200000000ff */
[----:B------:R-:W-:Y:S01]  /*4450*/  @P3 FFMA.FTZ R187, R195, R187, UR30 ;  /* 0x0000001ec3bb3e23 */ /* 0x000fe200080100bb */
[----:B------:R-:W-:Y:S01]  /*4460*/  F2FP.F16.F32.PACK_AB R186, R186, R237 ;  /* 0x000000edbaba723e */ /* 0x000fe200000000ff */
[----:B------:R-:W-:Y:S02]  /*4470*/  @P3 FFMA.FTZ R189, R196, R189, UR30 ;  /* 0x0000001ec4bd3e23 */ /* 0x000fe400080100bd */
[----:B0-----:R-:W-:Y:S01]  /*4480*/  @P3 FADD.FTZ R238, R203, -R187 ;  /* 0x800000bbcbee3221 */ /* 0x001fe20000010000 */
        /* <DEDUP_REMOVED lines=12> */
.L_x_8366:
        /* <DEDUP_REMOVED lines=9> */
.L_x_8359:
        /* <DEDUP_REMOVED lines=12> */
[----:B0-----:R-:W-:-:S07]  /*46a0*/  PRMT R180, R189, 0x7610, R180 ;  /* 0x00007610bdb47816 */ /* 0x001fce00000000b4 */
.L_x_8368:
        /* <DEDUP_REMOVED lines=11> */
[----:B0-----:R-:W-:-:S07]  /*4760*/  PRMT R180, R180, 0x5410, R189 ;  /* 0x00005410b4b47816 */ /* 0x001fce00000000bd */
.L_x_8369:
        /* <DEDUP_REMOVED lines=12> */
.L_x_8370:
        /* <DEDUP_REMOVED lines=12> */
.L_x_8371:
        /* <DEDUP_REMOVED lines=12> */
.L_x_8372:
        /* <DEDUP_REMOVED lines=12> */
.L_x_8373:
        /* <DEDUP_REMOVED lines=12> */
.L_x_8374:
        /* <DEDUP_REMOVED lines=11> */
[----:B0-----:R-:W-:Y:S01]  /*4be0*/  PRMT R183, R183, 0x5410, R189 ;  /* 0x00005410b7b77816 */ /* 0x001fe200000000bd */
[----:B------:R-:W-:Y:S06]  /*4bf0*/  BRA `(.L_x_8367) ;  /* 0x0000000c003c7947 */ /* 0x000fec0003800000 */
.L_x_8358:
        /* <DEDUP_REMOVED lines=18> */
[----:B0-----:R-:W-:-:S07]  /*4d20*/  PRMT R180, R185, 0x7610, R180 ;  /* 0x00007610b9b47816 */ /* 0x001fce00000000b4 */
.L_x_8376:
[----:B------:R-:W-:Y:S05]  /*4d30*/  BRA.U !UP2, `(.L_x_8377) ;  /* 0x000000010a187547 */ /* 0x000fea000b800000 */
[----:B-----5:R-:W-:Y:S02]  /*4d40*/  HADD2.F32 R185, -RZ, R176.H1_H1 ;  /* 0x300000b0ffb97230 */ /* 0x020fe40000004100 */
[----:B------:R-:W-:-:S04]  /*4d50*/  FMUL.FTZ R186, R184, UR17 ;  /* 0x00000011b8ba7c20 */ /* 0x000fc80008410000 */
[-C--:B------:R-:W-:Y:S01]  /*4d60*/  FFMA.FTZ R29, R185, R186.reuse, R29 ;  /* 0x000000bab91d7223 */ /* 0x080fe2000001001d */
[----:B------:R-:W-:-:S05]  /*4d70*/  FMUL.FTZ R185, R149, R186 ;  /* 0x000000ba95b97220 */ /* 0x000fca0000410000 */
[----:B------:R-:W-:-:S04]  /*4d80*/  F2FP.F16.F32.PACK_AB R185, RZ, R185 ;  /* 0x000000b9ffb9723e */ /* 0x000fc800000000ff */
[----:B0-----:R-:W-:-:S07]  /*4d90*/  PRMT R180, R180, 0x5410, R185 ;  /* 0x00005410b4b47816 */ /* 0x001fce00000000b9 */
.L_x_8377:
        /* <DEDUP_REMOVED lines=12> */
.L_x_8378:
        /* <DEDUP_REMOVED lines=11> */
[----:B0-----:R-:W-:-:S07]  /*4f10*/  PRMT R181, R181, 0x5410, R186 ;  /* 0x00005410b5b57816 */ /* 0x001fce00000000ba */
.L_x_8379:
        /* <DEDUP_REMOVED lines=12> */
.L_x_8380:
[----:B------:R-:W-:-:S05]  /*4fe0*/  MOV R191, UR16 ;  /* 0x0000001000bf7c02 */ /* 0x000fca0008000f00 */
[----:B------:R-:W-:-:S04]  /*4ff0*/  FFMA.FTZ R191, R194, R191, UR30 ;  /* 0x0000001ec2bf7e23 */ /* 0x000fc800080100bf */
[----:B------:R-:W-:-:S04]  /*5000*/  FADD.FTZ R191, R202, -R191 ;  /* 0x800000bfcabf7221 */ /* 0x000fc80000010000 */
[----:B------:R-:W-:-:S05]  /*5010*/  FMUL.FTZ R191, R191, UR29 ;  /* 0x0000001dbfbf7c20 */ /* 0x000fca0008410000 */
[----:B------:R-:W-:Y:S01]  /*5020*/  FSEL R191, R191, RZ, P3 ;  /* 0x000000ffbfbf7208 */ /* 0x000fe20001800000 */
[----:B------:R-:W-:Y:S06]  /*5030*/  BRA.U !UP2, `(.L_x_8381) ;  /* 0x000000010a187547 */ /* 0x000fec000b800000 */
[----:B-----5:R-:W-:Y:S02]  /*5040*/  HADD2.F32 R237, -RZ, R178.H1_H1 ;  /* 0x300000b2ffed7230 */ /* 0x020fe40000004100 */
[----:B0-----:R-:W-:-:S04]  /*5050*/  FMUL.FTZ R238, R191, UR17 ;  /* 0x00000011bfee7c20 */ /* 0x001fc80008410000 */
[-C--:B------:R-:W-:Y:S01]  /*5060*/  FFMA.FTZ R33, R237, R238.reuse, R33 ;  /* 0x000000eeed217223 */ /* 0x080fe20000010021 */
[----:B------:R-:W-:-:S05]  /*5070*/  FMUL.FTZ R237, R145, R238 ;  /* 0x000000ee91ed7220 */ /* 0x000fca0000410000 */
[----:B------:R-:W-:-:S04]  /*5080*/  F2FP.F16.F32.PACK_AB R237, RZ, R237 ;  /* 0x000000edffed723e */ /* 0x000fc800000000ff */
[----:B------:R-:W-:-:S07]  /*5090*/  PRMT R182, R182, 0x5410, R237 ;  /* 0x00005410b6b67816 */ /* 0x000fce00000000ed */
.L_x_8381:
        /* <DEDUP_REMOVED lines=20> */
.L_x_8382:
[----:B------:R-:W-:Y:S01]  /*51e0*/  F2FP.F16.F32.PACK_AB R187, R189, R187 ;  /* 0x000000bbbdbb723e */ /* 0x000fe200000000ff */
[----:B------:R-:W-:Y:S06]  /*51f0*/  BRA.U !UP2, `(.L_x_8367) ;  /* 0x000000050abc7547 */ /* 0x000fec000b800000 */
[----:B-----5:R-:W-:Y:S02]  /*5200*/  HADD2.F32 R191, -RZ, R179.H1_H1 ;  /* 0x300000b3ffbf7230 */ /* 0x020fe40000004100 */
[----:B------:R-:W-:-:S04]  /*5210*/  FMUL.FTZ R189, R189, UR17 ;  /* 0x00000011bdbd7c20 */ /* 0x000fc80008410000 */
[-C--:B------:R-:W-:Y:S01]  /*5220*/  FFMA.FTZ R35, R191, R189.reuse, R35 ;  /* 0x000000bdbf237223 */ /* 0x080fe20000010023 */
[----:B------:R-:W-:-:S05]  /*5230*/  FMUL.FTZ R189, R147, R189 ;  /* 0x000000bd93bd7220 */ /* 0x000fca0000410000 */
[----:B------:R-:W-:-:S04]  /*5240*/  F2FP.F16.F32.PACK_AB R189, RZ, R189 ;  /* 0x000000bdffbd723e */ /* 0x000fc800000000ff */
[----:B0-----:R-:W-:Y:S01]  /*5250*/  PRMT R183, R183, 0x5410, R189 ;  /* 0x00005410b7b77816 */ /* 0x001fe200000000bd */
[----:B------:R-:W-:Y:S06]  /*5260*/  BRA `(.L_x_8367) ;  /* 0x0000000400a07947 */ /* 0x000fec0003800000 */
.L_x_8375:
        /* <DEDUP_REMOVED lines=12> */
[----:B0-----:R-:W-:-:S07]  /*5330*/  PRMT R180, R189, 0x7610, R180 ;  /* 0x00007610bdb47816 */ /* 0x001fce00000000b4 */
.L_x_8383:
        /* <DEDUP_REMOVED lines=13> */
.L_x_8384:
        /* <DEDUP_REMOVED lines=13> */
.L_x_8385:
        /* <DEDUP_REMOVED lines=13> */
.L_x_8386:
        /* <DEDUP_REMOVED lines=13> */
.L_x_8387:
        /* <DEDUP_REMOVED lines=13> */
.L_x_8388:
        /* <DEDUP_REMOVED lines=13> */
.L_x_8389:
        /* <DEDUP_REMOVED lines=13> */
.L_x_8367:
        /* <DEDUP_REMOVED lines=14> */
.L_x_8390:
        /* <DEDUP_REMOVED lines=25> */
.L_x_8393:
[----:B------:R-:W-:Y:S05]  /*5b60*/  BRA.U !UP2, `(.L_x_8394) ;  /* 0x000000010a187547 */ /* 0x000fea000b800000 */
[----:B------:R-:W-:Y:S02]  /*5b70*/  HADD2.F32 R185, -RZ, R176.H1_H1 ;  /* 0x300000b0ffb97230 */ /* 0x000fe40000004100 */
[----:B------:R-:W-:-:S04]  /*5b80*/  FMUL.FTZ R186, R184, UR17 ;  /* 0x00000011b8ba7c20 */ /* 0x000fc80008410000 */
[-C--:B------:R-:W-:Y:S01]  /*5b90*/  FFMA.FTZ R37, R185, R186.reuse, R37 ;  /* 0x000000bab9257223 */ /* 0x080fe20000010025 */
[----:B------:R-:W-:-:S05]  /*5ba0*/  FMUL.FTZ R185, R141, R186 ;  /* 0x000000ba8db97220 */ /* 0x000fca0000410000 */
[----:B------:R-:W-:-:S04]  /*5bb0*/  F2FP.F16.F32.PACK_AB R185, RZ, R185 ;  /* 0x000000b9ffb9723e */ /* 0x000fc800000000ff */
[----:B0-----:R-:W-:-:S07]  /*5bc0*/  PRMT R180, R180, 0x5410, R185 ;  /* 0x00005410b4b47816 */ /* 0x001fce00000000b9 */
.L_x_8394:
[----:B------:R-:W-:Y:S05]  /*5bd0*/  BRA.U !UP2, `(.L_x_8395) ;  /* 0x000000010a187547 */ /* 0x000fea000b800000 */
[----:B------:R-:W-:Y:S02]  /*5be0*/  HADD2.F32 R185, -RZ, R177.H0_H0 ;  /* 0x200000b1ffb97230 */ /* 0x000fe40000004100 */
[----:B------:R-:W-:-:S04]  /*5bf0*/  FMUL.FTZ R186, R191, UR17 ;  /* 0x00000011bfba7c20 */ /* 0x000fc80008410000 */
[-C--:B------:R-:W-:Y:S01]  /*5c00*/  FFMA.FTZ R38, R185, R186.reuse, R38 ;  /* 0x000000bab9267223 */ /* 0x080fe20000010026 */
[----:B------:R-:W-:-:S05]  /*5c10*/  FMUL.FTZ R185, R142, R186 ;  /* 0x000000ba8eb97220 */ /* 0x000fca0000410000 */
[----:B------:R-:W-:-:S04]  /*5c20*/  F2FP.F16.F32.PACK_AB R185, RZ, R185 ;  /* 0x000000b9ffb9723e */ /* 0x000fc800000000ff */
[----:B0-----:R-:W-:-:S07]  /*5c30*/  PRMT R181, R185, 0x7610, R181 ;  /* 0x00007610b9b57816 */ /* 0x001fce00000000b5 */
.L_x_8395:
        /* <DEDUP_REMOVED lines=12> */
.L_x_8396:
        /* <DEDUP_REMOVED lines=12> */
.L_x_8397:
        /* <DEDUP_REMOVED lines=12> */
.L_x_8398:
        /* <DEDUP_REMOVED lines=20> */
.L_x_8399:
        /* <DEDUP_REMOVED lines=9> */
.L_x_8392:
        /* <DEDUP_REMOVED lines=13> */
.L_x_8401:
        /* <DEDUP_REMOVED lines=12> */
.L_x_8402:
        /* <DEDUP_REMOVED lines=12> */
.L_x_8403:
        /* <DEDUP_REMOVED lines=12> */
.L_x_8404:
        /* <DEDUP_REMOVED lines=12> */
.L_x_8405:
        /* <DEDUP_REMOVED lines=12> */
.L_x_8406:
        /* <DEDUP_REMOVED lines=12> */
.L_x_8407:
        /* <DEDUP_REMOVED lines=13> */
.L_x_8391:
        /* <DEDUP_REMOVED lines=19> */
.L_x_8409:
[----:B------:R-:W-:Y:S05]  /*67a0*/  BRA.U !UP2, `(.L_x_8410) ;  /* 0x000000010a187547 */ /* 0x000fea000b800000 */
[----:B-----5:R-:W-:Y:S02]  /*67b0*/  HADD2.F32 R185, -RZ, R176.H1_H1 ;  /* 0x300000b0ffb97230 */ /* 0x020fe40000004100 */
[----:B------:R-:W-:-:S04]  /*67c0*/  FMUL.FTZ R186, R184, UR17 ;  /* 0x00000011b8ba7c20 */ /* 0x000fc80008410000 */
[-C--:B------:R-:W-:Y:S01]  /*67d0*/  FFMA.FTZ R37, R185, R186.reuse, R37 ;  /* 0x000000bab9257223 */ /* 0x080fe20000010025 */
[----:B------:R-:W-:-:S05]  /*67e0*/  FMUL.FTZ R185, R141, R186 ;  /* 0x000000ba8db97220 */ /* 0x000fca0000410000 */
[----:B------:R-:W-:-:S04]  /*67f0*/  F2FP.F16.F32.PACK_AB R185, RZ, R185 ;  /* 0x000000b9ffb9723e */ /* 0x000fc800000000ff */
[----:B0-----:R-:W-:-:S07]  /*6800*/  PRMT R180, R180, 0x5410, R185 ;  /* 0x00005410b4b47816 */ /* 0x001fce00000000b9 */
.L_x_8410:
        /* <DEDUP_REMOVED lines=12> */
.L_x_8411:
        /* <DEDUP_REMOVED lines=12> */
.L_x_8412:
        /* <DEDUP_REMOVED lines=12> */
.L_x_8413:
        /* <DEDUP_REMOVED lines=12> */
.L_x_8414:
        /* <DEDUP_REMOVED lines=20> */
.L_x_8415:
        /* <DEDUP_REMOVED lines=9> */
.L_x_8408:
        /* <DEDUP_REMOVED lines=13> */
.L_x_8416:
        /* <DEDUP_REMOVED lines=13> */
.L_x_8417:
        /* <DEDUP_REMOVED lines=13> */
.L_x_8418:
        /* <DEDUP_REMOVED lines=13> */
.L_x_8419:
        /* <DEDUP_REMOVED lines=13> */
.L_x_8420:
        /* <DEDUP_REMOVED lines=13> */
.L_x_8421:
        /* <DEDUP_REMOVED lines=13> */
.L_x_8422:
        /* <DEDUP_REMOVED lines=13> */
.L_x_8400:
        /* <DEDUP_REMOVED lines=14> */
.L_x_8423:
        /* <DEDUP_REMOVED lines=25> */
.L_x_8426:
[----:B------:R-:W-:Y:S05]  /*75d0*/  BRA.U !UP2, `(.L_x_8427) ;  /* 0x000000010a187547 */ /* 0x000fea000b800000 */
[----:B------:R-:W-:Y:S02]  /*75e0*/  HADD2.F32 R185, -RZ, R176.H1_H1 ;  /* 0x300000b0ffb97230 */ /* 0x000fe40000004100 */
[----:B------:R-:W-:-:S04]  /*75f0*/  FMUL.FTZ R186, R184, UR17 ;  /* 0x00000011b8ba7c20 */ /* 0x000fc80008410000 */
[-C--:B------:R-:W-:Y:S01]  /*7600*/  FFMA.FTZ R45, R185, R186.reuse, R45 ;  /* 0x000000bab92d7223 */ /* 0x080fe2000001002d */
[----:B------:R-:W-:-:S05]  /*7610*/  FMUL.FTZ R185, R133, R186 ;  /* 0x000000ba85b97220 */ /* 0x000fca0000410000 */
[----:B------:R-:W-:-:S04]  /*7620*/  F2FP.F16.F32.PACK_AB R185, RZ, R185 ;  /* 0x000000b9ffb9723e */ /* 0x000fc800000000ff */
[----:B0-----:R-:W-:-:S07]  /*7630*/  PRMT R180, R180, 0x5410, R185 ;  /* 0x00005410b4b47816 */ /* 0x001fce00000000b9 */
.L_x_8427:
[----:B------:R-:W-:Y:S05]  /*7640*/  BRA.U !UP2, `(.L_x_8428) ;  /* 0x000000010a187547 */ /* 0x000fea000b800000 */
[----:B------:R-:W-:Y:S02]  /*7650*/  HADD2.F32 R185, -RZ, R177.H0_H0 ;  /* 0x200000b1ffb97230 */ /* 0x000fe40000004100 */
[----:B------:R-:W-:-:S04]  /*7660*/  FMUL.FTZ R186, R190, UR17 ;  /* 0x00000011beba7c20 */ /* 0x000fc80008410000 */
[-C--:B------:R-:W-:Y:S01]  /*7670*/  FFMA.FTZ R46, R185, R186.reuse, R46 ;  /* 0x000000bab92e7223 */ /* 0x080fe2000001002e */
[----:B------:R-:W-:-:S05]  /*7680*/  FMUL.FTZ R185, R134, R186 ;  /* 0x000000ba86b97220 */ /* 0x000fca0000410000 */
[----:B------:R-:W-:-:S04]  /*7690*/  F2FP.F16.F32.PACK_AB R185, RZ, R185 ;  /* 0x000000b9ffb9723e */ /* 0x000fc800000000ff */
[----:B0-----:R-:W-:-:S07]  /*76a0*/  PRMT R181, R185, 0x7610, R181 ;  /* 0x00007610b9b57816 */ /* 0x001fce00000000b5 */
.L_x_8428:
        /* <DEDUP_REMOVED lines=12> */
.L_x_8429:
        /* <DEDUP_REMOVED lines=12> */
.L_x_8430:
        /* <DEDUP_REMOVED lines=12> */
.L_x_8431:
        /* <DEDUP_REMOVED lines=20> */
.L_x_8432:
        /* <DEDUP_REMOVED lines=9> */
.L_x_8425:
        /* <DEDUP_REMOVED lines=13> */
.L_x_8434:
        /* <DEDUP_REMOVED lines=12> */
.L_x_8435:
        /* <DEDUP_REMOVED lines=12> */
.L_x_8436:
        /* <DEDUP_REMOVED lines=12> */
.L_x_8437:
        /* <DEDUP_REMOVED lines=12> */
.L_x_8438:
        /* <DEDUP_REMOVED lines=12> */
.L_x_8439:
        /* <DEDUP_REMOVED lines=12> */
.L_x_8440:
        /* <DEDUP_REMOVED lines=13> */
.L_x_8424:
        /* <DEDUP_REMOVED lines=19> */
.L_x_8442:
[----:B------:R-:W-:Y:S05]  /*8210*/  BRA.U !UP2, `(.L_x_8443) ;  /* 0x000000010a187547 */ /* 0x000fea000b800000 */
[----:B-----5:R-:W-:Y:S02]  /*8220*/  HADD2.F32 R185, -RZ, R176.H1_H1 ;  /* 0x300000b0ffb97230 */ /* 0x020fe40000004100 */
[----:B------:R-:W-:-:S04]  /*8230*/  FMUL.FTZ R186, R184, UR17 ;  /* 0x00000011b8ba7c20 */ /* 0x000fc80008410000 */
[-C--:B------:R-:W-:Y:S01]  /*8240*/  FFMA.FTZ R45, R185, R186.reuse, R45 ;  /* 0x000000bab92d7223 */ /* 0x080fe2000001002d */
[----:B------:R-:W-:-:S05]  /*8250*/  FMUL.FTZ R185, R133, R186 ;  /* 0x000000ba85b97220 */ /* 0x000fca0000410000 */
[----:B------:R-:W-:-:S04]  /*8260*/  F2FP.F16.F32.PACK_AB R185, RZ, R185 ;  /* 0x000000b9ffb9723e */ /* 0x000fc800000000ff */
[----:B0-----:R-:W-:-:S07]  /*8270*/  PRMT R180, R180, 0x5410, R185 ;  /* 0x00005410b4b47816 */ /* 0x001fce00000000b9 */
.L_x_8443:
        /* <DEDUP_REMOVED lines=12> */
.L_x_8444:
        /* <DEDUP_REMOVED lines=12> */
.L_x_8445:
        /* <DEDUP_REMOVED lines=12> */
.L_x_8446:
        /* <DEDUP_REMOVED lines=12> */
.L_x_8447:
        /* <DEDUP_REMOVED lines=20> */
.L_x_8448:
        /* <DEDUP_REMOVED lines=9> */
.L_x_8441:
        /* <DEDUP_REMOVED lines=13> */
.L_x_8449:
        /* <DEDUP_REMOVED lines=13> */
.L_x_8450:
        /* <DEDUP_REMOVED lines=13> */
.L_x_8451:
        /* <DEDUP_REMOVED lines=13> */
.L_x_8452:
        /* <DEDUP_REMOVED lines=13> */
.L_x_8453:
        /* <DEDUP_REMOVED lines=13> */
.L_x_8454:
        /* <DEDUP_REMOVED lines=13> */
.L_x_8455:
        /* <DEDUP_REMOVED lines=13> */
.L_x_8433:
        /* <DEDUP_REMOVED lines=12> */
.L_x_8320:
        /* <DEDUP_REMOVED lines=35> */
.L_x_8457:
        /* <DEDUP_REMOVED lines=12> */
.L_x_15685:


//--------------------- .text._ZN10layer_norm13ln_bwd_kernelINS_13Kernel_traitsIf6__halfS2_S2_fjLj8192ELj1ELj1ELj8ELj16ENS_18Kernel_traits_baseILj8192EfS2_S2_S2_fjLj256EEEEELb1ELb0ELb0ELb0EEEvNS_9BwdParamsE --------------------------
	.section	.text._ZN10layer_norm13ln_bwd_kernelINS_13Kernel_traitsIf6__halfS2_S2_fjLj8192ELj1ELj1ELj8ELj16ENS_18Kernel_traits_baseILj8192EfS2_S2_S2_fjLj256EEEEELb1ELb0ELb0ELb0EEEvNS_9BwdParamsE,"ax",@progbits
	.align	128
        .global         _ZN10layer_norm13ln_bwd_kernelINS_13Kernel_traitsIf6__halfS2_S2_fjLj8192ELj1ELj1ELj8ELj16ENS_18Kernel_traits_baseILj8192EfS2_S2_S2_fjLj256EEEEELb1ELb0ELb0ELb0EEEvNS_9BwdParamsE
        .type           _ZN10layer_norm13ln_bwd_kernelINS_13Kernel_traitsIf6__halfS2_S2_fjLj8192ELj1ELj1ELj8ELj16ENS_18Kernel_traits_baseILj8192EfS2_S2_S2_fjLj256EEEEELb1ELb0ELb0ELb0EEEvNS_9BwdParamsE,@function
        .size           _ZN10layer_norm13ln_bwd_kernelINS_13Kernel_traitsIf6__halfS2_S2_fjLj8192ELj1ELj1ELj8ELj16ENS_18Kernel_traits_baseILj8192EfS2_S2_S2_fjLj256EEEEELb1ELb0ELb0ELb0EEEvNS_9BwdParamsE,(.L_x_15686 - _ZN10layer_norm13ln_bwd_kernelINS_13Kernel_traitsIf6__halfS2_S2_fjLj8192ELj1ELj1ELj8ELj16ENS_18Kernel_traits_baseILj8192EfS2_S2_S2_fjLj256EEEEELb1ELb0ELb0ELb0EEEvNS_9BwdParamsE)
        .other          _ZN10layer_norm13ln_bwd_kernelINS_13Kernel_traitsIf6__halfS2_S2_fjLj8192ELj1ELj1ELj8ELj16ENS_18Kernel_traits_baseILj8192EfS2_S2_S2_fjLj256EEEEELb1ELb0ELb0ELb0EEEvNS_9BwdParamsE,@"STO_CUDA_ENTRY STV_DEFAULT"
_ZN10layer_norm13ln_bwd_kernelINS_13Kernel_traitsIf6__halfS2_S2_fjLj8192ELj1ELj1ELj8ELj16ENS_18Kernel_traits_baseILj8192EfS2_S2_S2_fjLj256EEEEELb1ELb0ELb0ELb0EEEvNS_9BwdParamsE:
.text._ZN10layer_norm13ln_bwd_kernelINS_13Kernel_traitsIf6__halfS2_S2_fjLj8192ELj1ELj1ELj8ELj16ENS_18Kernel_traits_baseILj8192EfS2_S2_S2_fjLj256EEEEELb1ELb0ELb0ELb0EEEvNS_9BwdParamsE:
        /* <DEDUP_REMOVED lines=113> */
.L_x_8497:
        /* <DEDUP_REMOVED lines=37> */
[--C-:B---3--:R-:W-:Y:S02]  /*0960*/  HADD2.F32 R162, -RZ, R148.reuse.H0_H0 ;  /* 0x20000094ffa27230 */ /* 0x108fe40000004100 */
[----:B------:R-:W-:-:S03]  /*0970*/  HADD2.F32 R148, -RZ, R148.H1_H1 ;  /* 0x30000094ff947230 */ /* 0x000fc60000004100 */
[C---:B------:R-:W-:Y:S01]  /*0980*/  FADD.FTZ R203, -R157.reuse, R162 ;  /* 0x000000a29dcb7221 */ /* 0x040fe20000010100 */
[--C-:B------:R-:W-:Y:S02]  /*0990*/  HADD2.F32 R186, -RZ, R149.reuse.H0_H0 ;  /* 0x20000095ffba7230 */ /* 0x100fe40000004100 */
[----:B------:R-:W-:Y:S02]  /*09a0*/  HADD2.F32 R188, -RZ, R149.H1_H1 ;  /* 0x30000095ffbc7230 */ /* 0x000fe40000004100 */
[----:B-----5:R-:W-:Y:S01]  /*09b0*/  FMUL.FTZ R203, R204, R203 ;  /* 0x000000cbcccb7220 */ /* 0x020fe20000410000 */
[----:B----4-:R-:W-:Y:S02]  /*09c0*/  HADD2.F32 R201, -RZ, R152.H0_H0 ;  /* 0x20000098ffc97230 */ /* 0x010fe40000004100 */
[--C-:B------:R-:W-:Y:S02]  /*09d0*/  HADD2.F32 R196, -RZ, R151.reuse.H1_H1 ;  /* 0x30000097ffc47230 */ /* 0x100fe40000004100 */
[----:B------:R-:W-:Y:S01]  /*09e0*/  FADD.FTZ R149, -R157, R148 ;  /* 0x000000949d957221 */ /* 0x000fe20000010100 */
[----:B------:R-:W-:-:S02]  /*09f0*/  HADD2.F32 R192, -RZ, R151.H0_H0 ;  /* 0x20000097ffc07230 */ /* 0x000fc40000004100 */
[C---:B------:R-:W-:Y:S01]  /*0a00*/  FADD.FTZ R199, -R157.reuse, R186 ;  /* 0x000000ba9dc77221 */ /* 0x040fe20000010100 */
[----:B------:R-:W-:Y:S02]  /*0a10*/  HADD2.F32 R152, -RZ, R152.H1_H1 ;  /* 0x30000098ff987230 */ /* 0x000fe40000004100 */
[----:B------:R-:W-:Y:S01]  /*0a20*/  FADD.FTZ R151, -R157, R188 ;  /* 0x000000bc9d977221 */ /* 0x000fe20000010100 */
[----:B------:R-:W-:Y:S01]  /*0a30*/  FADD.FTZ R72, R72, R201 ;  /* 0x000000c948487221 */ /* 0x000fe20000010000 */
[-C--:B------:R-:W-:Y:S01]  /*0a40*/  FFMA.FTZ R104, R203, R201.reuse, R104 ;  /* 0x000000c9cb687223 */ /* 0x080fe20000010068 */
[----:B------:R-:W-:Y:S01]  /*0a50*/  FMUL.FTZ R201, R112, R201 ;  /* 0x000000c970c97220 */ /* 0x000fe20000410000 */
[----:B------:R-:W-:Y:S02]  /*0a60*/  HADD2.F32 R190, -RZ, R150.H0_H0 ;  /* 0x20000096ffbe7230 */ /* 0x000fe40000004100 */
[--C-:B------:R-:W-:Y:S02]  /*0a70*/  HADD2.F32 R189, -RZ, R155.reuse.H0_H0 ;  /* 0x2000009bffbd7230 */ /* 0x100fe40000004100 */
[----:B0-----:R-:W-:-:S02]  /*0a80*/  HADD2.F32 R158, -RZ, R155.H1_H1 ;  /* 0x3000009bff9e7230 */ /* 0x001fc40000004100 */
[----:B------:R-:W-:Y:S01]  /*0a90*/  FADD.FTZ R155, -R157, R196 ;  /* 0x000000c49d9b7221 */ /* 0x000fe20000010100 */
[----:B------:R-:W-:Y:S02]  /*0aa0*/  HADD2.F32 R150, -RZ, R150.H1_H1 ;  /* 0x30000096ff967230 */ /* 0x000fe40000004100 */
[C---:B------:R-:W-:Y:S01]  /*0ab0*/  FMUL.FTZ R200, R204.reuse, R149 ;  /* 0x00000095ccc87220 */ /* 0x040fe20000410000 */
[--C-:B------:R-:W-:Y:S02]  /*0ac0*/  HADD2.F32 R197, -RZ, R153.reuse.H0_H0 ;  /* 0x20000099ffc57230 */ /* 0x100fe40000004100 */
        /* <DEDUP_REMOVED lines=9> */
[-C--:B------:R-:W-:Y:S01]  /*0b60*/  FFMA.FTZ R106, R199, R197.reuse, R106 ;  /* 0x000000c5c76a7223 */ /* 0x080fe2000001006a */
[----:B------:R-:W-:Y:S01]  /*0b70*/  FMUL.FTZ R197, R114, R197 ;  /* 0x000000c572c57220 */ /* 0x000fe20000410000 */
[----:B------:R-:W-:Y:S01]  /*0b80*/  FADD.FTZ R148, R149, R198 ;  /* 0x000000c695947221 */ /* 0x000fe20000010000 */
[----:B------:R-:W-:Y:S01]  /*0b90*/  FFMA.FTZ R150, R200, R198, R151 ;  /* 0x000000c6c8967223 */ /* 0x000fe20000010097 */
[--C-:B------:R-:W-:Y:S02]  /*0ba0*/  HADD2.F32 R193, -RZ, R154.reuse.H0_H0 ;  /* 0x2000009affc17230 */ /* 0x100fe40000004100 */
[----:B------:R-:W-:Y:S01]  /*0bb0*/  FADD.FTZ R75, R75, R194 ;  /* 0x000000c24b4b7221 */ /* 0x000fe20000010000 */
[-C--:B------:R-:W-:Y:S01]  /*0bc0*/  FFMA.FTZ R107, R196, R194.reuse, R107 ;  /* 0x000000c2c46b7223 */ /* 0x080fe2000001006b */
[----:B------:R-:W-:Y:S01]  /*0bd0*/  FMUL.FTZ R195, R204, R195 ;  /* 0x000000c3ccc37220 */ /* 0x000fe20000410000 */
[----:B------:R-:W-:Y:S01]  /*0be0*/  FMUL.FTZ R194, R115, R194 ;  /* 0x000000c273c27220 */ /* 0x000fe20000410000 */
[----:B------:R-:W-:Y:S01]  /*0bf0*/  FADD.FTZ R149, R148, R197 ;  /* 0x000000c594957221 */ /* 0x000fe20000010000 */
[----:B------:R-:W-:Y:S01]  /*0c00*/  FFMA.FTZ R151, R199, R197, R150 ;  /* 0x000000c5c7977223 */ /* 0x000fe20000010096 */
[----:B------:R-:W-:-:S02]  /*0c10*/  HADD2.F32 R154, -RZ, R154.H1_H1 ;  /* 0x3000009aff9a7230 */ /* 0x000fc40000004100 */
[----:B------:R-:W-:Y:S01]  /*0c20*/  FADD.FTZ R191, -R157, R192 ;  /* 0x000000c09dbf7221 */ /* 0x000fe20000010100 */
[----:B------:R-:W-:Y:S01]  /*0c30*/  FADD.FTZ R68, R68, R193 ;  /* 0x000000c144447221 */ /* 0x000fe20000010000 */
[-C--:B------:R-:W-:Y:S01]  /*0c40*/  FFMA.FTZ R100, R195, R193.reuse, R100 ;  /* 0x000000c1c3647223 */ /* 0x080fe20000010064 */
        /* <DEDUP_REMOVED lines=25> */
.L_x_8460:
[----:B---34-:R-:W-:Y:S05]  /*0de0*/  BSYNC.RECONVERGENT B0 ;  /* 0x0000000000007941 */ /* 0x018fea0003800200 */
.L_x_8459:
        /* <DEDUP_REMOVED lines=16> */
[----:B------:R-:W-:Y:S01]  /*0ef0*/  IADD3 R163, PT, PT, R163, 0x100, RZ ;  /* 0x00000100a3a37810 */ /* 0x000fe20007ffe0ff */
[----:B---3--:R-:W-:Y:S02]  /*0f00*/  HADD2.F32 R16, -RZ, R8.H0_H0 ;  /* 0x20000008ff107230 */ /* 0x008fe40000004100 */
[----:B------:R-:W-:-:S03]  /*0f10*/  HADD2.F32 R152, -RZ, R9.H0_H0 ;  /* 0x20000009ff987230 */ /* 0x000fc60000004100 */
[C---:B------:R-:W-:Y:S01]  /*0f20*/  FADD.FTZ R187, -R157.reuse, R16 ;  /* 0x000000109dbb7221 */ /* 0x040fe20000010100 */
[----:B------:R-:W-:Y:S02]  /*0f30*/  HADD2.F32 R154, -RZ, R9.H1_H1 ;  /* 0x30000009ff9a7230 */ /* 0x000fe40000004100 */
[----:B----4-:R-:W-:Y:S02]  /*0f40*/  HADD2.F32 R185, -RZ, R12.H0_H0 ;  /* 0x2000000cffb97230 */ /* 0x010fe40000004100 */
[----:B-----5:R-:W-:Y:S01]  /*0f50*/  FMUL.FTZ R187, R204, R187 ;  /* 0x000000bbccbb7220 */ /* 0x020fe20000410000 */
[----:B------:R-:W-:Y:S02]  /*0f60*/  HADD2.F32 R158, -RZ, R10.H0_H0 ;  /* 0x2000000aff9e7230 */ /* 0x000fe40000004100 */
[----:B------:R-:W-:Y:S02]  /*0f70*/  HADD2.F32 R8, -RZ, R8.H1_H1 ;  /* 0x30000008ff087230 */ /* 0x000fe40000004100 */
[----:B------:R-:W-:Y:S01]  /*0f80*/  FADD.FTZ R183, -R157, R152 ;  /* 0x000000989db77221 */ /* 0x000fe20000010100 */
[----:B------:R-:W-:-:S02]  /*0f90*/  HADD2.F32 R182, -RZ, R11.H0_H0 ;  /* 0x2000000bffb67230 */ /* 0x000fc40000004100 */
[----:B------:R-:W-:Y:S01]  /*0fa0*/  FADD.FTZ R9, -R157, R154 ;  /* 0x0000009a9d097221 */ /* 0x000fe20000010100 */
[----:B------:R-:W-:Y:S02]  /*0fb0*/  HADD2.F32 R184, -RZ, R11.H1_H1 ;  /* 0x3000000bffb87230 */ /* 0x000fe40000004100 */
[----:B------:R-:W-:Y:S01]  /*0fc0*/  FADD.FTZ R64, R64, R185 ;  /* 0x000000b940407221 */ /* 0x000fe20000010000 */
[----:B------:R-:W-:Y:S02]  /*0fd0*/  HADD2.F32 R12, -RZ, R12.H1_H1 ;  /* 0x3000000cff0c7230 */ /* 0x000fe40000004100 */
[-C--:B------:R-:W-:Y:S01]  /*0fe0*/  FFMA.FTZ R96, R187, R185.reuse, R96 ;  /* 0x000000b9bb607223 */ /* 0x080fe20000010060 */
[C---:B------:R-:W-:Y:S01]  /*0ff0*/  FADD.FTZ R11, -R157.reuse, R158 ;  /* 0x0000009e9d0b7221 */ /* 0x040fe20000010100 */
[----:B------:R-:W-:Y:S01]  /*1000*/  FMUL.FTZ R185, R136, R185 ;  /* 0x000000b988b97220 */ /* 0x000fe20000410000 */
[----:B------:R-:W-:Y:S01]  /*1010*/  FADD.FTZ R7, -R157, R8 ;  /* 0x000000089d077221 */ /* 0x000fe20000010100 */
[----:B------:R-:W-:-:S02]  /*1020*/  HADD2.F32 R181, -RZ, R13.H0_H0 ;  /* 0x2000000dffb57230 */ /* 0x000fc40000004100 */
[C---:B0-----:R-:W-:Y:S01]  /*1030*/  FADD.FTZ R149, -R157.reuse, R182 ;  /* 0x000000b69d957221 */ /* 0x041fe20000010100 */
[----:B------:R-:W-:Y:S02]  /*1040*/  HADD2.F32 R162, -RZ, R10.H1_H1 ;  /* 0x3000000affa27230 */ /* 0x000fe40000004100 */
[C---:B------:R-:W-:Y:S01]  /*1050*/  FMUL.FTZ R183, R204.reuse, R183 ;  /* 0x000000b7ccb77220 */ /* 0x040fe20000410000 */
[C---:B------:R-:W-:Y:S01]  /*1060*/  FMUL.FTZ R8, R204.reuse, R9 ;  /* 0x00000009cc087220 */ /* 0x040fe20000410000 */
[----:B------:R-:W-:Y:S01]  /*1070*/  FADD.FTZ R153, -R157, R184 ;  /* 0x000000b89d997221 */ /* 0x000fe20000010100 */
[----:B------:R-:W-:Y:S01]  /*1080*/  FMUL.FTZ R182, R137, R12 ;  /* 0x0000000c89b67220 */ /* 0x000fe20000410000 */
[C---:B------:R-:W-:Y:S01]  /*1090*/  FMUL.FTZ R9, R204.reuse, R11 ;  /* 0x0000000bcc097220 */ /* 0x040fe20000410000 */
[----:B------:R-:W-:Y:S01]  /*10a0*/  FADD.FTZ R161, R161, R185 ;  /* 0x000000b9a1a17221 */ /* 0x000fe20000010000 */
[----:B------:R-:W-:Y:S01]  /*10b0*/  FMUL.FTZ R184, R204, R7 ;  /* 0x00000007ccb87220 */ /* 0x000fe20000410000 */
[----:B------:R-:W-:Y:S01]  /*10c0*/  FFMA.FTZ R11, R187, R185, R160 ;  /* 0x000000b9bb0b7223 */ /* 0x000fe200000100a0 */
[----:B------:R-:W-:-:S02]  /*10d0*/  HADD2.F32 R10, -RZ, R13.H1_H1 ;  /* 0x3000000dff0a7230 */ /* 0x000fc40000004100 */
[----:B------:R-:W-:Y:S01]  /*10e0*/  FADD.FTZ R66, R66, R181 ;  /* 0x000000b542427221 */ /* 0x000fe20000010000 */
[--C-:B------:R-:W-:Y:S02]  /*10f0*/  HADD2.F32 R13, -RZ, R14.reuse.H0_H0 ;  /* 0x2000000eff0d7230 */ /* 0x100fe40000004100 */
[-C--:B------:R-:W-:Y:S01]  /*1100*/  FFMA.FTZ R98, R183, R181.reuse, R98 ;  /* 0x000000b5b7627223 */ /* 0x080fe20000010062 */
[----:B------:R-:W-:Y:S02]  /*1110*/  HADD2.F32 R148, -RZ, R14.H1_H1 ;  /* 0x3000000eff947230 */ /* 0x000fe40000004100 */
[----:B------:R-:W-:Y:S01]  /*1120*/  FMUL.FTZ R181, R138, R181 ;  /* 0x000000b58ab57220 */ /* 0x000fe20000410000 */
[--C-:B-1----:R-:W-:Y:S02]  /*1130*/  HADD2.F32 R151, -RZ, R15.reuse.H0_H0 ;  /* 0x2000000fff977230 */ /* 0x102fe40000004100 */
[----:B------:R-:W-:Y:S01]  /*1140*/  FADD.FTZ R14, R161, R182 ;  /* 0x000000b6a10e7221 */ /* 0x000fe20000010000 */
[----:B------:R-:W-:-:S02]  /*1150*/  HADD2.F32 R214, -RZ, R15.H1_H1 ;  /* 0x3000000fffd67230 */ /* 0x000fc40000004100 */
[----:B------:R-:W-:Y:S01]  /*1160*/  FADD.FTZ R15, -R157, R162 ;  /* 0x000000a29d0f7221 */ /* 0x000fe20000010100 */
[C---:B------:R-:W-:Y:S01]  /*1170*/  FFMA.FTZ R16, R184.reuse, R182, R11 ;  /* 0x000000b6b8107223 */ /* 0x040fe2000001000b */
[----:B------:R-:W-:Y:S01]  /*1180*/  FADD.FTZ R65, R65, R12 ;  /* 0x0000000c41417221 */ /* 0x000fe20000010000 */
[----:B------:R-:W-:Y:S01]  /*1190*/  FFMA.FTZ R97, R184, R12, R97 ;  /* 0x0000000cb8617223 */ /* 0x000fe20000010061 */
[-C--:B------:R-:W-:Y:S01]  /*11a0*/  FMUL.FTZ R7, R139, R10.reuse ;  /* 0x0000000a8b077220 */ /* 0x080fe20000410000 */
[----:B------:R-:W-:Y:S01]  /*11b0*/  FMUL.FTZ R12, R204, R15 ;  /* 0x0000000fcc0c7220 */ /* 0x000fe20000410000 */
[----:B------:R-:W-:Y:S01]  /*11c0*/  FADD.FTZ R14, R14, R181 ;  /* 0x000000b50e0e7221 */ /* 0x000fe20000010000 */
[----:B------:R-:W-:Y:S01]  /*11d0*/  FADD.FTZ R67, R67, R10 ;  /* 0x0000000a43437221 */ /* 0x000fe20000010000 */
[----:B------:R-:W-:Y:S01]  /*11e0*/  FFMA.FTZ R99, R8, R10, R99 ;  /* 0x0000000a08637223 */ /* 0x000fe20000010063 */
[----:B------:R-:W-:Y:S01]  /*11f0*/  FFMA.FTZ R15, R183, R181, R16 ;  /* 0x000000b5b70f7223 */ /* 0x000fe20000010010 */
[----:B------:R-:W-:Y:S01]  /*1200*/  FADD.FTZ R60, R60, R13 ;  /* 0x0000000d3c3c7221 */ /* 0x000fe20000010000 */
[-C--:B------:R-:W-:Y:S01]  /*1210*/  FFMA.FTZ R92, R9, R13.reuse, R92 ;  /* 0x0000000d095c7223 */ /* 0x080fe2000001005c */
[----:B------:R-:W-:Y:S01]  /*1220*/  FMUL.FTZ R10, R132, R13 ;  /* 0x0000000d840a7220 */ /* 0x000fe20000410000 */
[----:B------:R-:W-:Y:S01]  /*1230*/  FMUL.FTZ R13, R204, R149 ;  /* 0x00000095cc0d7220 */ /* 0x000fe20000410000 */
[----:B------:R-:W-:Y:S01]  /*1240*/  FADD.FTZ R149, R14, R7 ;  /* 0x000000070e957221 */ /* 0x000fe20000010000 */
[----:B------:R-:W-:Y:S01]  /*1250*/  FFMA.FTZ R14, R8, R7, R15 ;  /* 0x00000007080e7223 */ /* 0x000fe2000001000f */
[----:B------:R-:W-:-:S02]  /*1260*/  FMUL.FTZ R11, R133, R148 ;  /* 0x00000094850b7220 */ /* 0x000fc40000410000 */
[----:B------:R-:W-:Y:S01]  /*1270*/  FADD.FTZ R16, R149, R10 ;  /* 0x0000000a95107221 */ /* 0x000fe20000010000 */
        /* <DEDUP_REMOVED lines=16> */
.L_x_8462:
[----:B------:R-:W-:Y:S05]  /*1380*/  BSYNC.RECONVERGENT B0 ;  /* 0x0000000000007941 */ /* 0x000fea0003800200 */
.L_x_8461:
        /* <DEDUP_REMOVED lines=16> */
[----:B------:R-:W-:Y:S01]  /*1490*/  IADD3 R163, PT, PT, R163, 0x100, RZ ;  /* 0x00000100a3a37810 */ /* 0x000fe20007ffe0ff */
[--C-:B--2---:R-:W-:Y:S02]  /*14a0*/  HADD2.F32 R30, -RZ, R20.reuse.H0_H0 ;  /* 0x20000014ff1e7230 */ /* 0x104fe40000004100 */
[----:B------:R-:W-:Y:S02]  /*14b0*/  HADD2.F32 R20, -RZ, R20.H1_H1 ;  /* 0x30000014ff147230 */ /* 0x000fe40000004100 */
[--C-:B------:R-:W-:Y:S02]  /*14c0*/  HADD2.F32 R148, -RZ, R21.reuse.H0_H0 ;  /* 0x20000015ff947230 */ /* 0x100fe40000004100 */
[----:B------:R-:W-:Y:S01]  /*14d0*/  FADD.FTZ R17, -R157, R30 ;  /* 0x0000001e9d117221 */ /* 0x000fe20000010100 */
[----:B------:R-:W-:Y:S02]  /*14e0*/  HADD2.F32 R154, -RZ, R21.H1_H1 ;  /* 0x30000015ff9a7230 */ /* 0x000fe40000004100 */
[----:B------:R-:W-:-:S02]  /*14f0*/  HADD2.F32 R158, -RZ, R22.H0_H0 ;  /* 0x20000016ff9e7230 */ /* 0x000fc40000004100 */
[----:B---3--:R-:W-:Y:S02]  /*1500*/  HADD2.F32 R21, -RZ, R24.H0_H0 ;  /* 0x20000018ff157230 */ /* 0x008fe40000004100 */
[C---:B0-----:R-:W-:Y:S01]  /*1510*/  FADD.FTZ R19, -R157.reuse, R20 ;  /* 0x000000149d137221 */ /* 0x041fe20000010100 */
[--C-:B------:R-:W-:Y:S02]  /*1520*/  HADD2.F32 R162, -RZ, R23.reuse.H0_H0 ;  /* 0x20000017ffa27230 */ /* 0x100fe40000004100 */
[----:B------:R-:W-:Y:S02]  /*1530*/  HADD2.F32 R164, -RZ, R23.H1_H1 ;  /* 0x30000017ffa47230 */ /* 0x000fe40000004100 */
[--C-:B------:R-:W-:Y:S02]  /*1540*/  HADD2.F32 R23, -RZ, R25.reuse.H0_H0 ;  /* 0x20000019ff177230 */ /* 0x100fe40000004100 */
[----:B-1----:R-:W-:Y:S02]  /*1550*/  HADD2.F32 R28, -RZ, R25.H1_H1 ;  /* 0x30000019ff1c7230 */ /* 0x002fe40000004100 */
[----:B------:R-:W-:Y:S01]  /*1560*/  FADD.FTZ R25, -R157, R148 ;  /* 0x000000949d197221 */ /* 0x000fe20000010100 */
[----:B------:R-:W-:-:S02]  /*1570*/  HADD2.F32 R22, -RZ, R22.H1_H1 ;  /* 0x30000016ff167230 */ /* 0x000fc40000004100 */
[C---:B------:R-:W-:Y:S01]  /*1580*/  FADD.FTZ R31, -R157.reuse, R158 ;  /* 0x0000009e9d1f7221 */ /* 0x040fe20000010100 */
[----:B------:R-:W-:Y:S02]  /*1590*/  HADD2.F32 R24, -RZ, R24.H1_H1 ;  /* 0x30000018ff187230 */ /* 0x000fe40000004100 */
[----:B-----5:R-:W-:Y:S01]  /*15a0*/  FMUL.FTZ R17, R204, R17 ;  /* 0x00000011cc117220 */ /* 0x020fe20000410000 */
[--C-:B------:R-:W-:Y:S02]  /*15b0*/  HADD2.F32 R151, -RZ, R27.reuse.H0_H0 ;  /* 0x2000001bff977230 */ /* 0x100fe40000004100 */
[----:B------:R-:W-:Y:S01]  /*15c0*/  FMUL.FTZ R20, R128, R21 ;  /* 0x0000001580147220 */ /* 0x000fe20000410000 */
[----:B------:R-:W-:Y:S02]  /*15d0*/  HADD2.F32 R152, -RZ, R27.H1_H1 ;  /* 0x3000001bff987230 */ /* 0x000fe40000004100 */
[----:B------:R-:W-:Y:S01]  /*15e0*/  FADD.FTZ R27, -R157, R154 ;  /* 0x0000009a9d1b7221 */ /* 0x000fe20000010100 */
[----:B------:R-:W-:Y:S01]  /*15f0*/  FMUL.FTZ R18, R204, R19 ;  /* 0x00000013cc127220 */ /* 0x000fe20000410000 */
[----:B------:R-:W-:-:S02]  /*1600*/  HADD2.F32 R29, -RZ, R26.H0_H0 ;  /* 0x2000001aff1d7230 */ /* 0x000fc40000004100 */
        /* <DEDUP_REMOVED lines=9> */
[----:B------:R-:W-:Y:S02]  /*16a0*/  HADD2.F32 R150, -RZ, R26.H1_H1 ;  /* 0x3000001aff967230 */ /* 0x000fe40000004100 */
        /* <DEDUP_REMOVED lines=12> */
[----:B------:R-:W-:Y:S01]  /*1770*/  FFMA.FTZ R31, R19, R24, R30 ;  /* 0x00000018131f7223 */ /* 0x000fe2000001001e */
[----:B------:R-:W-:Y:S01]  /*1780*/  FADD.FTZ R59, R59, R28 ;  /* 0x0000001c3b3b7221 */ /* 0x000fe20000010000 */
[----:B------:R-:W-:Y:S01]  /*1790*/  FFMA.FTZ R91, R22, R28, R91 ;  /* 0x0000001c165b7223 */ /* 0x000fe2000001005b */
        /* <DEDUP_REMOVED lines=24> */
.L_x_8464:
[----:B------:R-:W-:Y:S05]  /*1920*/  BSYNC.RECONVERGENT B0 ;  /* 0x0000000000007941 */ /* 0x000fea0003800200 */
.L_x_8463:
        /* <DEDUP_REMOVED lines=18> */
[----:B---3--:R-:W-:Y:S02]  /*1a50*/  HADD2.F32 R170, -RZ, R149.H1_H1 ;  /* 0x30000095ffaa7230 */ /* 0x008fe40000004100 */
[--C-:B------:R-:W-:Y:S02]  /*1a60*/  HADD2.F32 R162, -RZ, R148.reuse.H0_H0 ;  /* 0x20000094ffa27230 */ /* 0x100fe40000004100 */
[----:B0-----:R-:W-:Y:S02]  /*1a70*/  HADD2.F32 R166, -RZ, R148.H1_H1 ;  /* 0x30000094ffa67230 */ /* 0x001fe40000004100 */
[----:B------:R-:W-:Y:S02]  /*1a80*/  HADD2.F32 R148, -RZ, R151.H0_H0 ;  /* 0x20000097ff947230 */ /* 0x000fe40000004100 */
        /* <DEDUP_REMOVED lines=10> */
[--C-:B------:R-:W-:Y:S02]  /*1b30*/  HADD2.F32 R148, -RZ, R153.reuse.H1_H1 ;  /* 0x30000099ff947230 */ /* 0x100fe40000004100 */
[----:B------:R-:W-:Y:S01]  /*1b40*/  FMUL.FTZ R165, R204, R165 ;  /* 0x000000a5cca57220 */ /* 0x000fe20000410000 */
[----:B------:R-:W-:Y:S02]  /*1b50*/  HADD2.F32 R152, -RZ, R152.H1_H1 ;  /* 0x30000098ff987230 */ /* 0x000fe40000004100 */
[----:B------:R-:W-:Y:S01]  /*1b60*/  FMUL.FTZ R168, R120, R149 ;  /* 0x0000009578a87220 */ /* 0x000fe20000410000 */
[C---:B------:R-:W-:Y:S01]  /*1b70*/  FADD.FTZ R151, -R157.reuse, R166 ;  /* 0x000000a69d977221 */ /* 0x040fe20000010100 */
[C---:B------:R-:W-:Y:S01]  /*1b80*/  FADD.FTZ R173, -R157.reuse, R172 ;  /* 0x000000ac9dad7221 */ /* 0x040fe20000010100 */
[C---:B------:R-:W-:Y:S01]  /*1b90*/  FADD.FTZ R163, -R157.reuse, R150 ;  /* 0x000000969da37221 */ /* 0x040fe20000010100 */
[----:B------:R-:W-:Y:S01]  /*1ba0*/  FADD.FTZ R215, -R157, R174 ;  /* 0x000000ae9dd77221 */ /* 0x000fe20000010100 */
[----:B------:R-:W-:Y:S01]  /*1bb0*/  FADD.FTZ R51, R51, R148 ;  /* 0x0000009433337221 */ /* 0x000fe20000010000 */
[-C--:B------:R-:W-:Y:S01]  /*1bc0*/  FFMA.FTZ R83, R170, R148.reuse, R83 ;  /* 0x00000094aa537223 */ /* 0x080fe20000010053 */
[----:B------:R-:W-:Y:S01]  /*1bd0*/  FMUL.FTZ R171, R123, R148 ;  /* 0x000000947bab7220 */ /* 0x000fe20000410000 */
[----:B------:R-:W-:-:S02]  /*1be0*/  HADD2.F32 R157, -RZ, R153.H0_H0 ;  /* 0x20000099ff9d7230 */ /* 0x000fc40000004100 */
[----:B------:R-:W-:Y:S01]  /*1bf0*/  FADD.FTZ R48, R48, R149 ;  /* 0x0000009530307221 */ /* 0x000fe20000010000 */
        /* <DEDUP_REMOVED lines=45> */
.L_x_8466:
[----:B------:R-:W-:Y:S05]  /*1ed0*/  BSYNC.RECONVERGENT B0 ;  /* 0x0000000000007941 */ /* 0x000fea0003800200 */
.L_x_8465:
        /* <DEDUP_REMOVED lines=138> */
.L_x_8471:
        /* <DEDUP_REMOVED lines=12> */
[----:B------:R-:W-:Y:S01]  /*2840*/  F2FP.F16.F32.PACK_AB R147, R163, R147 ;  /* 0x00000093a393723e */ /* 0x000fe200000000ff */
        /* <DEDUP_REMOVED lines=15> */
[----:B------:R-:W-:Y:S01]  /*2940*/  F2FP.F16.F32.PACK_AB R146, R146, R159 ;  /* 0x0000009f9292723e */ /* 0x000fe200000000ff */
        /* <DEDUP_REMOVED lines=36> */
.L_x_8472:
[----:B------:R-:W0:Y:S08]  /*2b90*/  @P6 LDC.64 R154, c[0x0][0x478] ;  /* 0x00011e00ff9a6b82 */ /* 0x000e300000000a00 */
[----:B------:R-:W1:Y:S01]  /*2ba0*/  LDC.64 R152, c[0x0][0x468] ;  /* 0x00011a00ff987b82 */ /* 0x000e620000000a00 */
[----:B0-----:R-:W-:-:S05]  /*2bb0*/  @P6 IMAD.WIDE.U32 R154, R202, 0x10, R154 ;  /* 0x00000010ca9a6825 */ /* 0x001fca00078e009a */
[----:B------:R0:W-:Y:S01]  /*2bc0*/  @P6 STG.E.128 desc[UR4][R154.64], R144 ;  /* 0x000000909a006986 */ /* 0x0001e2000c101d04 */
[C---:B-1----:R-:W-:Y:S01]  /*2bd0*/  IMAD.WIDE.U32 R152, R202.reuse, 0x10, R152 ;  /* 0x00000010ca987825 */ /* 0x042fe200078e0098 */
[----:B------:R-:W-:-:S04]  /*2be0*/  IADD3 R202, PT, PT, R202, 0x100, RZ ;  /* 0x00000100caca7810 */ /* 0x000fc80007ffe0ff */
[----:B------:R0:W-:Y:S03]  /*2bf0*/  STG.E.128 desc[UR4][R152.64], R148 ;  /* 0x0000009498007986 */ /* 0x0001e6000c101d04 */
.L_x_8470:
[----:B------:R-:W-:Y:S05]  /*2c00*/  BSYNC.RECONVERGENT B1 ;  /* 0x0000000000017941 */ /* 0x000fea0003800200 */
.L_x_8469:
        /* <DEDUP_REMOVED lines=69> */
[----:B------:R-:W-:Y:S01]  /*3060*/  F2FP.F16.F32.PACK_AB R148, R153, R148 ;  /* 0x000000949994723e */ /* 0x000fe200000000ff */
[----:B------:R-:W-:Y:S06]  /*3070*/  BRA `(.L_x_8476) ;  /* 0x0000000000f47947 */ /* 0x000fec0003800000 */
.L_x_8475:
        /* <DEDUP_REMOVED lines=60> */
[----:B------:R-:W-:-:S07]  /*3440*/  F2FP.F16.F32.PACK_AB R148, R153, R148 ;  /* 0x000000949994723e */ /* 0x000fce00000000ff */
.L_x_8476:
[----:B------:R-:W0:Y:S08]  /*3450*/  @P6 LDC.64 R154, c[0x0][0x478] ;  /* 0x00011e00ff9a6b82 */ /* 0x000e300000000a00 */
[----:B------:R-:W1:Y:S01]  /*3460*/  LDC.64 R152, c[0x0][0x468] ;  /* 0x00011a00ff987b82 */ /* 0x000e620000000a00 */
[----:B0-----:R-:W-:-:S05]  /*3470*/  @P6 IMAD.WIDE.U32 R154, R202, 0x10, R154 ;  /* 0x00000010ca9a6825 */ /* 0x001fca00078e009a */
[----:B------:R2:W-:Y:S01]  /*3480*/  @P6 STG.E.128 desc[UR4][R154.64], R144 ;  /* 0x000000909a006986 */ /* 0x0005e2000c101d04 */
[C---:B-1----:R-:W-:Y:S01]  /*3490*/  IMAD.WIDE.U32 R152, R202.reuse, 0x10, R152 ;  /* 0x00000010ca987825 */ /* 0x042fe200078e0098 */
[----:B------:R-:W-:-:S04]  /*34a0*/  IADD3 R202, PT, PT, R202, 0x100, RZ ;  /* 0x00000100caca7810 */ /* 0x000fc80007ffe0ff */
[----:B------:R2:W-:Y:S03]  /*34b0*/  STG.E.128 desc[UR4][R152.64], R148 ;  /* 0x0000009498007986 */ /* 0x0005e6000c101d04 */
.L_x_8474:
[----:B------:R-:W-:Y:S05]  /*34c0*/  BSYNC.RECONVERGENT B1 ;  /* 0x0000000000017941 */ /* 0x000fea0003800200 */
.L_x_8473:
        /* <DEDUP_REMOVED lines=71> */
.L_x_8479:
        /* <DEDUP_REMOVED lines=61> */
.L_x_8480:
[----:B------:R-:W0:Y:S08]  /*3d10*/  @P6 LDC.64 R154, c[0x0][0x478] ;  /* 0x00011e00ff9a6b82 */ /* 0x000e300000000a00 */
[----:B------:R-:W1:Y:S01]  /*3d20*/  LDC.64 R152, c[0x0][0x468] ;  /* 0x00011a00ff987b82 */ /* 0x000e620000000a00 */
[----:B0-----:R-:W-:-:S05]  /*3d30*/  @P6 IMAD.WIDE.U32 R154, R202, 0x10, R154 ;  /* 0x00000010ca9a6825 */ /* 0x001fca00078e009a */
[----:B------:R3:W-:Y:S01]  /*3d40*/  @P6 STG.E.128 desc[UR4][R154.64], R144 ;  /* 0x000000909a006986 */ /* 0x0007e2000c101d04 */
[C---:B-1----:R-:W-:Y:S01]  /*3d50*/  IMAD.WIDE.U32 R152, R202.reuse, 0x10, R152 ;  /* 0x00000010ca987825 */ /* 0x042fe200078e0098 */
[----:B------:R-:W-:-:S04]  /*3d60*/  IADD3 R202, PT, PT, R202, 0x100, RZ ;  /* 0x00000100caca7810 */ /* 0x000fc80007ffe0ff */
[----:B------:R3:W-:Y:S03]  /*3d70*/  STG.E.128 desc[UR4][R152.64], R148 ;  /* 0x0000009498007986 */ /* 0x0007e6000c101d04 */
.L_x_8478:
[----:B------:R-:W-:Y:S05]  /*3d80*/  BSYNC.RECONVERGENT B1 ;  /* 0x0000000000017941 */ /* 0x000fea0003800200 */
.L_x_8477:
        /* <DEDUP_REMOVED lines=70> */
.L_x_8482:
        /* <DEDUP_REMOVED lines=61> */
.L_x_8483:
[----:B------:R-:W0:Y:S08]  /*45c0*/  @P6 LDC.64 R154, c[0x0][0x478] ;  /* 0x00011e00ff9a6b82 */ /* 0x000e300000000a00 */
[----:B------:R-:W1:Y:S01]  /*45d0*/  LDC.64 R152, c[0x0][0x468] ;  /* 0x00011a00ff987b82 */ /* 0x000e620000000a00 */
[----:B0-----:R-:W-:-:S05]  /*45e0*/  @P6 IMAD.WIDE.U32 R154, R202, 0x10, R154 ;  /* 0x00000010ca9a6825 */ /* 0x001fca00078e009a */
[----:B------:R0:W-:Y:S01]  /*45f0*/  @P6 STG.E.128 desc[UR4][R154.64], R144 ;  /* 0x000000909a006986 */ /* 0x0001e2000c101d04 */
[----:B-1----:R-:W-:-:S05]  /*4600*/  IMAD.WIDE.U32 R152, R202, 0x10, R152 ;  /* 0x00000010ca987825 */ /* 0x002fca00078e0098 */
[----:B------:R0:W-:Y:S01]  /*4610*/  STG.E.128 desc[UR4][R152.64], R148 ;  /* 0x0000009498007986 */ /* 0x0001e2000c101d04 */
[----:B------:R-:W-:Y:S05]  /*4620*/  BRA `(.L_x_8481) ;  /* 0x0000002400ec7947 */ /* 0x000fea0003800000 */
.L_x_8468:
        /* <DEDUP_REMOVED lines=14> */
[C---:B-----5:R-:W-:Y:S01]  /*4710*/  FFMA.FTZ R149, R204.reuse, R148, R149 ;  /* 0x00000094cc957223 */ /* 0x060fe20000010095 */
        /* <DEDUP_REMOVED lines=8> */
[----:B------:R-:W-:Y:S01]  /*47a0*/  FFMA.FTZ R159, R192, R157, R158 ;  /* 0x0000009dc09f7223 */ /* 0x000fe2000001009e */
[----:B------:R-:W-:Y:S01]  /*47b0*/  FMUL.FTZ R148, R155, UR11 ;  /* 0x0000000b9b947c20 */ /* 0x000fe20008410000 */
[----:B------:R-:W-:Y:S01]  /*47c0*/  FFMA.FTZ R151, R204, R152, R151 ;  /* 0x00000098cc977223 */ /* 0x000fe20000010097 */
[----:B------:R-:W-:Y:S01]  /*47d0*/  HADD2.F32 R153, -RZ, R42.H1_H1 ;  /* 0x3000002aff997230 */ /* 0x000fe20000004100 */
[----:B------:R-:W-:Y:S01]  /*47e0*/  FSEL R160, R149, RZ, P0 ;  /* 0x000000ff95a07208 */ /* 0x000fe20000000000 */
[----:B------:R-:W-:Y:S01]  /*47f0*/  FADD.FTZ R154, R190, -R159 ;  /* 0x8000009fbe9a7221 */ /* 0x000fe20000010000 */
[----:B------:R-:W-:Y:S01]  /*4800*/  ISETP.GE.U32.AND P0, PT, R212, RZ, PT ;  /* 0x000000ffd400720c */ /* 0x000fe20003f06070 */
[----:B------:R-:W-:-:S02]  /*4810*/  HADD2.F32 R149, -RZ, R41.H0_H0 ;  /* 0x20000029ff957230 */ /* 0x000fc40000004100 */
[-CC-:B------:R-:W-:Y:S01]  /*4820*/  FFMA.FTZ R161, R196, R157.reuse, R158.reuse ;  /* 0x0000009dc4a17223 */ /* 0x180fe2000001009e */
[----:B------:R-:W-:Y:S01]  /*4830*/  FFMA.FTZ R155, R204, R154, R153 ;  /* 0x0000009acc9b7223 */ /* 0x000fe20000010099 */
[----:B------:R-:W-:Y:S01]  /*4840*/  ISETP.GE.U32.AND.EX P0, PT, R213, 0x1000000, PT, P0 ;  /* 0x01000000d500780c */ /* 0x000fe20003f06100 */
[----:B------:R-:W-:Y:S01]  /*4850*/  FFMA.FTZ R159, R200, R157, R158 ;  /* 0x0000009dc89f7223 */ /* 0x000fe2000001009e */
[----:B------:R-:W-:Y:S01]  /*4860*/  FFMA.FTZ R153, R204, R150, R149 ;  /* 0x00000096cc997223 */ /* 0x000fe20000010095 */
[-C--:B------:R-:W-:Y:S01]  /*4870*/  FMUL.FTZ R155, R155, R156.reuse ;  /* 0x0000009c9b9b7220 */ /* 0x080fe20000410000 */
[----:B------:R-:W-:Y:S01]  /*4880*/  FSEL R163, R148, RZ, P0 ;  /* 0x000000ff94a37208 */ /* 0x000fe20000000000 */
[----:B------:R-:W-:Y:S01]  /*4890*/  FMUL.FTZ R148, R151, R156 ;  /* 0x0000009c97947220 */ /* 0x000fe20000410000 */
[----:B------:R-:W-:Y:S01]  /*48a0*/  LOP3.LUT P0, RZ, R213, 0xff, RZ, 0xc0, !PT ;  /* 0x000000ffd5ff7812 */ /* 0x000fe2000780c0ff */
[----:B------:R-:W-:Y:S02]  /*48b0*/  HADD2.F32 R151, -RZ, R41.H1_H1 ;  /* 0x30000029ff977230 */ /* 0x000fe40000004100 */
[----:B------:R-:W-:Y:S01]  /*48c0*/  FADD.FTZ R161, R194, -R161 ;  /* 0x800000a1c2a17221 */ /* 0x000fe20000010000 */
[----:B------:R-:W-:Y:S01]  /*48d0*/  FMUL.FTZ R148, R148, UR11 ;  /* 0x0000000b94947c20 */ /* 0x000fe20008410000 */
[----:B------:R-:W-:-:S02]  /*48e0*/  HADD2.F32 R149, -RZ, R40.H1_H1 ;  /* 0x30000028ff957230 */ /* 0x000fc40000004100 */
[----:B------:R-:W-:Y:S01]  /*48f0*/  FADD.FTZ R154, R198, -R159 ;  /* 0x8000009fc69a7221 */ /* 0x000fe20000010000 */
[----:B------:R-:W-:Y:S01]  /*4900*/  FMUL.FTZ R152, R155, UR11 ;  /* 0x0000000b9b987c20 */ /* 0x000fe20008410000 */
[----:B------:R-:W-:Y:S01]  /*4910*/  FMUL.FTZ R153, R153, R156 ;  /* 0x0000009c99997220 */ /* 0x000fe20000410000 */
[----:B------:R-:W-:Y:S01]  /*4920*/  FSEL R150, R148, RZ, P0 ;  /* 0x000000ff94967208 */ /* 0x000fe20000000000 */
[----:B------:R-:W-:Y:S01]  /*4930*/  FFMA.FTZ R148, R203, R157, R158 ;  /* 0x0000009dcb947223 */ /* 0x000fe2000001009e */
        /* <DEDUP_REMOVED lines=30> */
.L_x_8486:
[----:B------:R-:W-:Y:S05]  /*4b20*/  BSYNC.RECONVERGENT B1 ;  /* 0x0000000000017941 */ /* 0x000fea0003800200 */
.L_x_8485:
[----:B------:R-:W-:Y:S04]  /*4b30*/  BSSY.RECONVERGENT B1, `(.L_x_8487) ;  /* 0x000004b000017945 */ /* 0x000fe80003800200 */
[----:B------:R-:W-:Y:S05]  /*4b40*/  @!P5 BRA `(.L_x_8488) ;  /* 0x000000040024d947 */ /* 0x000fea0003800000 */
[-CC-:B0-----:R-:W-:Y:S01]  /*4b50*/  FFMA.FTZ R151, R13, R157.reuse, R158.reuse ;  /* 0x0000009d0d977223 */ /* 0x181fe2000001009e */
[--C-:B------:R-:W-:Y:S02]  /*4b60*/  HADD2.F32 R149, -RZ, R39.reuse.H0_H0 ;  /* 0x20000027ff957230 */ /* 0x100fe40000004100 */
[-CC-:B------:R-:W-:Y:S01]  /*4b70*/  FFMA.FTZ R148, R16, R157.reuse, R158.reuse ;  /* 0x0000009d10947223 */ /* 0x180fe2000001009e */
[----:B------:R-:W-:Y:S01]  /*4b80*/  LOP3.LUT P0, RZ, R211, 0xff0000, RZ, 0xc0, !PT ;  /* 0x00ff0000d3ff7812 */ /* 0x000fe2000780c0ff */
[----:B------:R-:W-:Y:S01]  /*4b90*/  FADD.FTZ R151, R14, -R151 ;  /* 0x800000970e977221 */ /* 0x000fe20000010000 */
[-C--:B------:R-:W-:Y:S01]  /*4ba0*/  FFMA.FTZ R159, R9, R157.reuse, R158 ;  /* 0x0000009d099f7223 */ /* 0x080fe2000001009e */
[----:B------:R-:W-:Y:S01]  /*4bb0*/  FADD.FTZ R148, R15, -R148 ;  /* 0x800000940f947221 */ /* 0x000fe20000010000 */
[----:B------:R-:W-:Y:S01]  /*4bc0*/  FFMA.FTZ R150, R12, R157, R158 ;  /* 0x0000009d0c967223 */ /* 0x000fe2000001009e */
[----:B-----5:R-:W-:Y:S01]  /*4bd0*/  FFMA.FTZ R149, R204, R151, R149 ;  /* 0x00000097cc957223 */ /* 0x020fe20000010095 */
[----:B------:R-:W-:-:S02]  /*4be0*/  HADD2.F32 R151, -RZ, R39.H1_H1 ;  /* 0x30000027ff977230 */ /* 0x000fc40000004100 */
[----:B------:R-:W-:Y:S01]  /*4bf0*/  FADD.FTZ R159, R10, -R159 ;  /* 0x8000009f0a9f7221 */ /* 0x000fe20000010000 */
[----:B------:R-:W-:Y:S01]  /*4c00*/  FADD.FTZ R152, R11, -R150 ;  /* 0x800000960b987221 */ /* 0x000fe20000010000 */
[----:B------:R-:W-:Y:S01]  /*4c10*/  FMUL.FTZ R149, R149, R156 ;  /* 0x0000009c95957220 */ /* 0x000fe20000410000 */
[--C-:B------:R-:W-:Y:S02]  /*4c20*/  HADD2.F32 R153, -RZ, R38.reuse.H1_H1 ;  /* 0x30000026ff997230 */ /* 0x100fe40000004100 */
[----:B------:R-:W-:Y:S01]  /*4c30*/  FFMA.FTZ R155, R204, R148, R151 ;  /* 0x00000094cc9b7223 */ /* 0x000fe20000010097 */
[----:B------:R-:W-:Y:S01]  /*4c40*/  FFMA.FTZ R148, R183, R157, R158 ;  /* 0x0000009db7947223 */ /* 0x000fe2000001009e */
[----:B------:R-:W-:Y:S01]  /*4c50*/  FMUL.FTZ R149, R149, UR11 ;  /* 0x0000000b95957c20 */ /* 0x000fe20008410000 */
[----:B------:R-:W-:Y:S02]  /*4c60*/  HADD2.F32 R151, -RZ, R38.H0_H0 ;  /* 0x20000026ff977230 */ /* 0x000fe40000004100 */
[----:B------:R-:W-:Y:S01]  /*4c70*/  FMUL.FTZ R155, R155, R156 ;  /* 0x0000009c9b9b7220 */ /* 0x000fe20000410000 */
[----:B------:R-:W-:Y:S01]  /*4c80*/  FADD.FTZ R150, R181, -R148 ;  /* 0x80000094b5967221 */ /* 0x000fe20000010000 */
[----:B------:R-:W-:-:S02]  /*4c90*/  FSEL R160, R149, RZ, P0 ;  /* 0x000000ff95a07208 */ /* 0x000fc40000000000 */
[----:B------:R-:W-:Y:S01]  /*4ca0*/  FMUL.FTZ R148, R155, UR11 ;  /* 0x0000000b9b947c20 */ /* 0x000fe20008410000 */
[----:B------:R-:W-:Y:S01]  /*4cb0*/  ISETP.GE.U32.AND P0, PT, R210, RZ, PT ;  /* 0x000000ffd200720c */ /* 0x000fe20003f06070 */
[C---:B------:R-:W-:Y:S01]  /*4cc0*/  FFMA.FTZ R151, R204.reuse, R159, R151 ;  /* 0x0000009fcc977223 */ /* 0x040fe20000010097 */
[--C-:B------:R-:W-:Y:S02]  /*4cd0*/  HADD2.F32 R149, -RZ, R37.reuse.H0_H0 ;  /* 0x20000025ff957230 */ /* 0x100fe40000004100 */
[----:B------:R-:W-:Y:S01]  /*4ce0*/  FFMA.FTZ R155, R204, R152, R153 ;  /* 0x00000098cc9b7223 */ /* 0x000fe20000010099 */
[----:B------:R-:W-:Y:S01]  /*4cf0*/  ISETP.GE.U32.AND.EX P0, PT, R211, 0x1000000, PT, P0 ;  /* 0x01000000d300780c */ /* 0x000fe20003f06100 */
[-CC-:B------:R-:W-:Y:S01]  /*4d00*/  FFMA.FTZ R159, R184, R157.reuse, R158.reuse ;  /* 0x0000009db89f7223 */ /* 0x180fe2000001009e */
[----:B------:R-:W-:Y:S02]  /*4d10*/  FFMA.FTZ R153, R204, R150, R149 ;  /* 0x00000096cc997223 */ /* 0x000fe40000010095 */
[----:B------:R-:W-:Y:S01]  /*4d20*/  FSEL R163, R148, RZ, P0 ;  /* 0x000000ff94a37208 */ /* 0x000fe20000000000 */
[-C--:B------:R-:W-:Y:S01]  /*4d30*/  FMUL.FTZ R148, R151, R156.reuse ;  /* 0x0000009c97947220 */ /* 0x080fe20000410000 */
[----:B------:R-:W-:Y:S01]  /*4d40*/  FFMA.FTZ R150, R8, R157, R158 ;  /* 0x0000009d08967223 */ /* 0x000fe2000001009e */
[----:B------:R-:W-:Y:S01]  /*4d50*/  LOP3.LUT P0, RZ, R211, 0xff, RZ, 0xc0, !PT ;  /* 0x000000ffd3ff7812 */ /* 0x000fe2000780c0ff */
[----:B------:R-:W-:Y:S01]  /*4d60*/  FMUL.FTZ R155, R155, R156 ;  /* 0x0000009c9b9b7220 */ /* 0x000fe20000410000 */
[----:B------:R-:W-:Y:S01]  /*4d70*/  FMUL.FTZ R148, R148, UR11 ;  /* 0x0000000b94947c20 */ /* 0x000fe20008410000 */
[----:B------:R-:W-:-:S02]  /*4d80*/  HADD2.F32 R151, -RZ, R37.H1_H1 ;  /* 0x30000025ff977230 */ /* 0x000fc40000004100 */
[----:B------:R-:W-:Y:S01]  /*4d90*/  FADD.FTZ R161, R7, -R150 ;  /* 0x8000009607a17221 */ /* 0x000fe20000010000 */
[--C-:B------:R-:W-:Y:S02]  /*4da0*/  HADD2.F32 R149, -RZ, R36.reuse.H1_H1 ;  /* 0x30000024ff957230 */ /* 0x100fe40000004100 */
[----:B------:R-:W-:Y:S01]  /*4db0*/  FADD.FTZ R154, R182, -R159 ;  /* 0x8000009fb69a7221 */ /* 0x000fe20000010000 */
[----:B------:R-:W-:Y:S01]  /*4dc0*/  FSEL R150, R148, RZ, P0 ;  /* 0x000000ff94967208 */ /* 0x000fe20000000000 */
[----:B------:R-:W-:Y:S01]  /*4dd0*/  FMUL.FTZ R152, R155, UR11 ;  /* 0x0000000b9b987c20 */ /* 0x000fe20008410000 */
        /* <DEDUP_REMOVED lines=32> */
.L_x_8488:
[----:B------:R-:W-:Y:S05]  /*4fe0*/  BSYNC.RECONVERGENT B1 ;  /* 0x0000000000017941 */ /* 0x000fea0003800200 */
.L_x_8487:
[----:B------:R-:W-:Y:S04]  /*4ff0*/  BSSY.RECONVERGENT B1, `(.L_x_8489) ;  /* 0x000004b000017945 */ /* 0x000fe80003800200 */
[----:B------:R-:W-:Y:S05]  /*5000*/  @!P4 BRA `(.L_x_8490) ;  /* 0x000000040024c947 */ /* 0x000fea0003800000 */
[-CC-:B01----:R-:W-:Y:S01]  /*5010*/  FFMA.FTZ R151, R29, R157.reuse, R158.reuse ;  /* 0x0000009d1d977223 */ /* 0x183fe2000001009e */
        /* <DEDUP_REMOVED lines=10> */
[--C-:B------:R-:W-:Y:S02]  /*50c0*/  HADD2.F32 R153, -RZ, R34.reuse.H1_H1 ;  /* 0x30000022ff997230 */ /* 0x100fe40000004100 */
[----:B------:R-:W-:Y:S01]  /*50d0*/  FMUL.FTZ R149, R149, R156 ;  /* 0x0000009c95957220 */ /* 0x000fe20000410000 */
[----:B------:R-:W-:Y:S01]  /*50e0*/  FADD.FTZ R150, R24, -R159 ;  /* 0x8000009f18967221 */ /* 0x000fe20000010000 */
        /* <DEDUP_REMOVED lines=23> */
[----:B------:R-:W-:Y:S01]  /*5260*/  FADD.FTZ R154, R21, -R150 ;  /* 0x80000096159a7221 */ /* 0x000fe20000010000 */
[----:B------:R-:W-:Y:S01]  /*5270*/  FMUL.FTZ R152, R155, UR11 ;  /* 0x0000000b9b987c20 */ /* 0x000fe20008410000 */
[----:B------:R-:W-:Y:S01]  /*5280*/  FSEL R150, R148, RZ, P0 ;  /* 0x000000ff94967208 */ /* 0x000fe20000000000 */
[----:B------:R-:W-:Y:S01]  /*5290*/  FMUL.FTZ R153, R153, R156 ;  /* 0x0000009c99997220 */ /* 0x000fe20000410000 */
[----:B------:R-:W-:Y:S01]  /*52a0*/  LOP3.LUT P0, RZ, R207, 0xff00, RZ, 0xc0, !PT ;  /* 0x0000ff00cfff7812 */ /* 0x000fe2000780c0ff */
[--C-:B------:R-:W-:Y:S02]  /*52b0*/  HADD2.F32 R149, -RZ, R32.reuse.H1_H1 ;  /* 0x30000020ff957230 */ /* 0x100fe40000004100 */
[----:B------:R-:W-:Y:S01]  /*52c0*/  FFMA.FTZ R155, R204, R159, R151 ;  /* 0x0000009fcc9b7223 */ /* 0x000fe20000010097 */
[----:B------:R-:W-:Y:S01]  /*52d0*/  FFMA.FTZ R159, R17, R157, R158 ;  /* 0x0000009d119f7223 */ /* 0x000fe2000001009e */
[----:B------:R-:W-:Y:S01]  /*52e0*/  FSEL R161, R152, RZ, P0 ;  /* 0x000000ff98a17208 */ /* 0x000fe20000000000 */
[----:B------:R-:W-:Y:S01]  /*52f0*/  FMUL.FTZ R148, R153, UR11 ;  /* 0x0000000b99947c20 */ /* 0x000fe20008410000 */
[----:B------:R-:W-:Y:S01]  /*5300*/  FFMA.FTZ R151, R204, R154, R149 ;  /* 0x0000009acc977223 */ /* 0x000fe20000010095 */
[----:B------:R-:W0:Y:S01]  /*5310*/  LDC.64 R152, c[0x0][0x468] ;  /* 0x00011a00ff987b82 */ /* 0x000e220000000a00 */
[----:B------:R-:W-:Y:S01]  /*5320*/  LOP3.LUT P0, RZ, R206, 0xff0000, RZ, 0xc0, !PT ;  /* 0x00ff0000ceff7812 */ /* 0x000fe2000780c0ff */
[----:B------:R-:W-:Y:S01]  /*5330*/  FMUL.FTZ R155, R155, R156 ;  /* 0x0000009c9b9b7220 */ /* 0x000fe20000410000 */
[----:B------:R-:W-:-:S02]  /*5340*/  HADD2.F32 R149, -RZ, R32.H0_H0 ;  /* 0x20000020ff957230 */ /* 0x000fc40000004100 */
[----:B------:R-:W-:Y:S01]  /*5350*/  FADD.FTZ R159, R20, -R159 ;  /* 0x8000009f149f7221 */ /* 0x000fe20000010000 */
[----:B------:R-:W-:Y:S01]  /*5360*/  FSEL R154, R148, RZ, P0 ;  /* 0x000000ff949a7208 */ /* 0x000fe20000000000 */
[----:B------:R-:W-:Y:S01]  /*5370*/  FMUL.FTZ R155, R155, UR11 ;  /* 0x0000000b9b9b7c20 */ /* 0x000fe20008410000 */
        /* <DEDUP_REMOVED lines=18> */
.L_x_8490:
[----:B------:R-:W-:Y:S05]  /*54a0*/  BSYNC.RECONVERGENT B1 ;  /* 0x0000000000017941 */ /* 0x000fea0003800200 */
.L_x_8489:
[----:B------:R-:W-:Y:S05]  /*54b0*/  @!P3 BRA `(.L_x_8481) ;  /* 0x000000180048b947 */ /* 0x000fea0003800000 */
[-CC-:B012---:R-:W-:Y:S01]  /*54c0*/  FFMA.FTZ R150, R180, R157.reuse, R158.reuse ;  /* 0x0000009db4967223 */ /* 0x187fe2000001009e */
[-CC-:B------:R-:W-:Y:S01]  /*54d0*/  FFMA.FTZ R153, R177, R157.reuse, R158.reuse ;  /* 0x0000009db1997223 */ /* 0x180fe2000001009e */
[--C-:B------:R-:W-:Y:S02]  /*54e0*/  HADD2.F32 R149, -RZ, R143.reuse.H0_H0 ;  /* 0x2000008fff957230 */ /* 0x100fe40000004100 */
[-C--:B------:R-:W-:Y:S01]  /*54f0*/  FFMA.FTZ R148, R176, R157.reuse, R158 ;  /* 0x0000009db0947223 */ /* 0x080fe2000001009e */
[----:B------:R-:W-:Y:S01]  /*5500*/  FADD.FTZ R159, R179, -R150 ;  /* 0x80000096b39f7221 */ /* 0x000fe20000010000 */
[----:B------:R-:W-:Y:S01]  /*5510*/  FADD.FTZ R150, R178, -R153 ;  /* 0x80000099b2967221 */ /* 0x000fe20000010000 */
[----:B------:R-:W-:Y:S02]  /*5520*/  HADD2.F32 R151, -RZ, R143.H1_H1 ;  /* 0x3000008fff977230 */ /* 0x000fe40000004100 */
[----:B------:R-:W-:Y:S01]  /*5530*/  FFMA.FTZ R205, R173, R157, R158 ;  /* 0x0000009dadcd7223 */ /* 0x000fe2000001009e */
[----:B------:R-:W-:Y:S01]  /*5540*/  FADD.FTZ R154, R175, -R148 ;  /* 0x80000094af9a7221 */ /* 0x000fe20000010000 */
[C---:B-----5:R-:W-:Y:S01]  /*5550*/  FFMA.FTZ R155, R204.reuse, R150, R149 ;  /* 0x00000096cc9b7223 */ /* 0x060fe20000010095 */
[----:B------:R-:W-:Y:S01]  /*5560*/  LOP3.LUT P0, RZ, R209, 0xff0000, RZ, 0xc0, !PT ;  /* 0x00ff0000d1ff7812 */ /* 0x000fe2000780c0ff */
[----:B------:R-:W-:Y:S01]  /*5570*/  FFMA.FTZ R159, R204, R159, R151 ;  /* 0x0000009fcc9f7223 */ /* 0x000fe20000010097 */
[----:B------:R-:W-:-:S02]  /*5580*/  HADD2.F32 R151, -RZ, R142.H0_H0 ;  /* 0x2000008eff977230 */ /* 0x000fc40000004100 */
[-C--:B------:R-:W-:Y:S01]  /*5590*/  FMUL.FTZ R155, R155, R156.reuse ;  /* 0x0000009c9b9b7220 */ /* 0x080fe20000410000 */
[----:B------:R-:W-:Y:S01]  /*55a0*/  FADD.FTZ R205, R174, -R205 ;  /* 0x800000cdaecd7221 */ /* 0x000fe20000010000 */
[--C-:B------:R-:W-:Y:S01]  /*55b0*/  FFMA.FTZ R161, R167, R157, R158.reuse ;  /* 0x0000009da7a17223 */ /* 0x100fe2000001009e */
[-C--:B------:R-:W-:Y:S01]  /*55c0*/  FMUL.FTZ R159, R159, R156.reuse ;  /* 0x0000009c9f9f7220 */ /* 0x080fe20000410000 */
[----:B------:R-:W-:Y:S01]  /*55d0*/  FMUL.FTZ R148, R155, UR11 ;  /* 0x0000000b9b947c20 */ /* 0x000fe20008410000 */
[----:B------:R-:W-:Y:S02]  /*55e0*/  HADD2.F32 R153, -RZ, R142.H1_H1 ;  /* 0x3000008eff997230 */ /* 0x000fe40000004100 */
[----:B------:R-:W-:Y:S01]  /*55f0*/  FFMA.FTZ R155, R204, R205, R151 ;  /* 0x000000cdcc9b7223 */ /* 0x000fe20000010097 */
[--C-:B------:R-:W-:Y:S02]  /*5600*/  HADD2.F32 R149, -RZ, R141.reuse.H0_H0 ;  /* 0x2000008dff957230 */ /* 0x100fe40000004100 */
[----:B------:R-:W-:Y:S01]  /*5610*/  FADD.FTZ R150, R172, -R161 ;  /* 0x800000a1ac967221 */ /* 0x000fe20000010000 */
[----:B------:R-:W-:Y:S01]  /*5620*/  FSEL R160, R148, RZ, P0 ;  /* 0x000000ff94a07208 */ /* 0x000fe20000000000 */
[-CC-:B------:R-:W-:Y:S01]  /*5630*/  FFMA.FTZ R152, R170, R157.reuse, R158.reuse ;  /* 0x0000009daa987223 */ /* 0x180fe2000001009e */
[----:B------:R-:W-:Y:S01]  /*5640*/  ISETP.GE.U32.AND P0, PT, R208, RZ, PT ;  /* 0x000000ffd000720c */ /* 0x000fe20003f06070 */
        /* <DEDUP_REMOVED lines=48> */
.L_x_8484:
[----:B------:R-:W-:Y:S04]  /*5950*/  BSSY.RECONVERGENT B1, `(.L_x_8491) ;  /* 0x0000052000017945 */ /* 0x000fe80003800200 */
[----:B------:R-:W-:Y:S05]  /*5960*/  @!P2 BRA `(.L_x_8492) ;  /* 0x000000040040a947 */ /* 0x000fea0003800000 */
[-C--:B------:R-:W-:Y:S01]  /*5970*/  FFMA.FTZ R144, R191, R157.reuse, R158 ;  /* 0x0000009dbf907223 */ /* 0x080fe2000001009e */
[--C-:B------:R-:W-:Y:S01]  /*5980*/  HADD2.F32 R147, -RZ, R43.reuse.H0_H0 ;  /* 0x2000002bff937230 */ /* 0x100fe20000004100 */
[----:B------:R-:W-:Y:S01]  /*5990*/  LOP3.LUT P0, RZ, R213, 0xff0000, RZ, 0xc0, !PT ;  /* 0x00ff0000d5ff7812 */ /* 0x000fe2000780c0ff */
[----:B------:R-:W-:Y:S02]  /*59a0*/  HADD2.F32 R146, -RZ, R42.H0_H0 ;  /* 0x2000002aff927230 */ /* 0x000fe40000004100 */
[----:B------:R-:W-:Y:S01]  /*59b0*/  FADD.FTZ R145, R189, -R144 ;  /* 0x80000090bd917221 */ /* 0x000fe20000010000 */
[--C-:B------:R-:W-:Y:S01]  /*59c0*/  FFMA.FTZ R144, R195, R157, R158.reuse ;  /* 0x0000009dc3907223 */ /* 0x100fe2000001009e */
[----:B------:R-:W-:Y:S01]  /*59d0*/  HADD2.F32 R151, -RZ, R43.H1_H1 ;  /* 0x3000002bff977230 */ /* 0x000fe20000004100 */
[----:B------:R-:W0:Y:S01]  /*59e0*/  LDC.64 R154, c[0x0][0x478] ;  /* 0x00011e00ff9a7b82 */ /* 0x000e220000000a00 */
[----:B-----5:R-:W-:Y:S01]  /*59f0*/  FFMA.FTZ R217, R204, R145, R147 ;  /* 0x00000091ccd97223 */ /* 0x020fe20000010093 */
[----:B------:R-:W-:Y:S01]  /*5a00*/  FFMA.FTZ R145, R188, R157, R158 ;  /* 0x0000009dbc917223 */ /* 0x000fe2000001009e */
[----:B------:R-:W-:-:S02]  /*5a10*/  HADD2.F32 R148, -RZ, R41.H1_H1 ;  /* 0x30000029ff947230 */ /* 0x000fc40000004100 */
[-C--:B------:R-:W-:Y:S01]  /*5a20*/  FMUL.FTZ R147, R217, R156.reuse ;  /* 0x0000009cd9937220 */ /* 0x080fe20000410000 */
[----:B------:R-:W-:Y:S01]  /*5a30*/  FADD.FTZ R149, R186, -R145 ;  /* 0x80000091ba957221 */ /* 0x000fe20000010000 */
[----:B------:R-:W-:Y:S01]  /*5a40*/  FADD.FTZ R145, R193, -R144 ;  /* 0x80000090c1917221 */ /* 0x000fe20000010000 */
[----:B------:R-:W-:Y:S01]  /*5a50*/  FFMA.FTZ R144, R199, R157, R158 ;  /* 0x0000009dc7907223 */ /* 0x000fe2000001009e */
[----:B------:R-:W-:Y:S01]  /*5a60*/  FMUL.FTZ R147, R147, UR11 ;  /* 0x0000000b93937c20 */ /* 0x000fe20008410000 */
[C---:B------:R-:W-:Y:S01]  /*5a70*/  FFMA.FTZ R218, R204.reuse, R149, R151 ;  /* 0x00000095ccda7223 */ /* 0x040fe20000010097 */
[----:B------:R-:W-:Y:S01]  /*5a80*/  FFMA.FTZ R205, R204, R145, R146 ;  /* 0x00000091cccd7223 */ /* 0x000fe20000010092 */
[-CC-:B------:R-:W-:Y:S01]  /*5a90*/  FFMA.FTZ R145, R192, R157.reuse, R158.reuse ;  /* 0x0000009dc0917223 */ /* 0x180fe2000001009e */
[----:B------:R-:W-:Y:S01]  /*5aa0*/  HADD2.F32 R146, -RZ, R41.H0_H0 ;  /* 0x20000029ff927230 */ /* 0x000fe20000004100 */
[----:B------:R-:W-:Y:S01]  /*5ab0*/  FSEL R216, R147, RZ, P0 ;  /* 0x000000ff93d87208 */ /* 0x000fe20000000000 */
[----:B------:R-:W-:Y:S01]  /*5ac0*/  FFMA.FTZ R147, R196, R157, R158 ;  /* 0x0000009dc4937223 */ /* 0x000fe2000001009e */
[----:B------:R-:W-:Y:S01]  /*5ad0*/  FADD.FTZ R149, R190, -R145 ;  /* 0x80000091be957221 */ /* 0x000fe20000010000 */
[----:B------:R-:W-:Y:S01]  /*5ae0*/  FMUL.FTZ R150, R218, R156 ;  /* 0x0000009cda967220 */ /* 0x000fe20000410000 */
[----:B------:R-:W-:Y:S01]  /*5af0*/  FADD.FTZ R145, R197, -R144 ;  /* 0x80000090c5917221 */ /* 0x000fe20000010000 */
[----:B------:R-:W-:Y:S01]  /*5b00*/  ISETP.GE.U32.AND P0, PT, R212, RZ, PT ;  /* 0x000000ffd400720c */ /* 0x000fe20003f06070 */
[----:B------:R-:W-:-:S02]  /*5b10*/  HADD2.F32 R151, -RZ, R42.H1_H1 ;  /* 0x3000002aff977230 */ /* 0x000fc40000004100 */
        /* <DEDUP_REMOVED lines=24> */
[----:B------:R-:W-:Y:S01]  /*5ca0*/  FMUL.FTZ R145, R144, UR11 ;  /* 0x0000000b90917c20 */ /* 0x000fe20008410000 */
        /* <DEDUP_REMOVED lines=28> */
.L_x_8492:
[----:B------:R-:W-:Y:S05]  /*5e70*/  BSYNC.RECONVERGENT B1 ;  /* 0x0000000000017941 */ /* 0x000fea0003800200 */
.L_x_8491:
[----:B------:R-:W-:Y:S04]  /*5e80*/  BSSY.RECONVERGENT B1, `(.L_x_8493) ;  /* 0x0000052000017945 */ /* 0x000fe80003800200 */
[----:B------:R-:W-:Y:S05]  /*5e90*/  @!P5 BRA `(.L_x_8494) ;  /* 0x000000040040d947 */ /* 0x000fea0003800000 */
[-CC-:B0-----:R-:W-:Y:S01]  /*5ea0*/  FFMA.FTZ R145, R13, R157.reuse, R158.reuse ;  /* 0x0000009d0d917223 */ /* 0x181fe2000001009e */
[--C-:B------:R-:W-:Y:S02]  /*5eb0*/  HADD2.F32 R147, -RZ, R39.reuse.H0_H0 ;  /* 0x20000027ff937230 */ /* 0x100fe40000004100 */
[-CC-:B------:R-:W-:Y:S01]  /*5ec0*/  FFMA.FTZ R148, R16, R157.reuse, R158.reuse ;  /* 0x0000009d10947223 */ /* 0x180fe2000001009e */
[--C-:B------:R-:W-:Y:S02]  /*5ed0*/  HADD2.F32 R144, -RZ, R38.reuse.H0_H0 ;  /* 0x20000026ff907230 */ /* 0x100fe40000004100 */
[----:B------:R-:W-:Y:S01]  /*5ee0*/  FADD.FTZ R145, R14, -R145 ;  /* 0x800000910e917221 */ /* 0x000fe20000010000 */
[----:B------:R-:W-:Y:S01]  /*5ef0*/  HADD2.F32 R149, -RZ, R39.H1_H1 ;  /* 0x30000027ff957230 */ /* 0x000fe20000004100 */
[----:B------:R-:W-:Y:S01]  /*5f00*/  LOP3.LUT P0, RZ, R211, 0xff0000, RZ, 0xc0, !PT ;  /* 0x00ff0000d3ff7812 */ /* 0x000fe2000780c0ff */
[--C-:B------:R-:W-:Y:S01]  /*5f10*/  FFMA.FTZ R152, R12, R157, R158.reuse ;  /* 0x0000009d0c987223 */ /* 0x100fe2000001009e */
[----:B-----5:R-:W-:Y:S01]  /*5f20*/  FFMA.FTZ R217, R204, R145, R147 ;  /* 0x00000091ccd97223 */ /* 0x020fe20000010093 */
[----:B------:R-:W-:Y:S01]  /*5f30*/  FFMA.FTZ R145, R9, R157, R158 ;  /* 0x0000009d09917223 */ /* 0x000fe2000001009e */
[----:B------:R-:W-:Y:S01]  /*5f40*/  FADD.FTZ R147, R15, -R148 ;  /* 0x800000940f937221 */ /* 0x000fe20000010000 */
[----:B------:R-:W-:-:S02]  /*5f50*/  HADD2.F32 R151, -RZ, R38.H1_H1 ;  /* 0x30000026ff977230 */ /* 0x000fc40000004100 */
[-C--:B------:R-:W-:Y:S01]  /*5f60*/  FMUL.FTZ R146, R217, R156.reuse ;  /* 0x0000009cd9927220 */ /* 0x080fe20000410000 */
[----:B------:R-:W-:Y:S01]  /*5f70*/  FADD.FTZ R145, R10, -R145 ;  /* 0x800000910a917221 */ /* 0x000fe20000010000 */
[----:B------:R-:W-:Y:S01]  /*5f80*/  FFMA.FTZ R218, R204, R147, R149 ;  /* 0x00000093ccda7223 */ /* 0x000fe20000010095 */
[----:B------:R-:W-:Y:S01]  /*5f90*/  FFMA.FTZ R148, R8, R157, R158 ;  /* 0x0000009d08947223 */ /* 0x000fe2000001009e */
[----:B------:R-:W-:Y:S01]  /*5fa0*/  FMUL.FTZ R146, R146, UR11 ;  /* 0x0000000b92927c20 */ /* 0x000fe20008410000 */
[----:B------:R-:W-:Y:S01]  /*5fb0*/  FFMA.FTZ R205, R204, R145, R144 ;  /* 0x00000091cccd7223 */ /* 0x000fe20000010090 */
[----:B------:R-:W-:Y:S01]  /*5fc0*/  FFMA.FTZ R144, R183, R157, R158 ;  /* 0x0000009db7907223 */ /* 0x000fe2000001009e */
[----:B------:R-:W-:Y:S01]  /*5fd0*/  FMUL.FTZ R153, R218, R156 ;  /* 0x0000009cda997220 */ /* 0x000fe20000410000 */
[----:B------:R-:W-:Y:S01]  /*5fe0*/  FADD.FTZ R149, R11, -R152 ;  /* 0x800000980b957221 */ /* 0x000fe20000010000 */
[----:B------:R-:W-:Y:S01]  /*5ff0*/  FSEL R216, R146, RZ, P0 ;  /* 0x000000ff92d87208 */ /* 0x000fe20000000000 */
[----:B------:R-:W-:-:S02]  /*6000*/  HADD2.F32 R146, -RZ, R37.H0_H0 ;  /* 0x20000025ff927230 */ /* 0x000fc40000004100 */
[----:B------:R-:W-:Y:S01]  /*6010*/  FADD.FTZ R145, R181, -R144 ;  /* 0x80000090b5917221 */ /* 0x000fe20000010000 */
[----:B------:R-:W-:Y:S01]  /*6020*/  ISETP.GE.U32.AND P0, PT, R210, RZ, PT ;  /* 0x000000ffd200720c */ /* 0x000fe20003f06070 */
[----:B------:R-:W-:Y:S02]  /*6030*/  HADD2.F32 R150, -RZ, R37.H1_H1 ;  /* 0x30000025ff967230 */ /* 0x000fe40000004100 */
[----:B------:R-:W-:Y:S01]  /*6040*/  FMUL.FTZ R153, R153, UR11 ;  /* 0x0000000b99997c20 */ /* 0x000fe20008410000 */
[C---:B------:R-:W-:Y:S01]  /*6050*/  FFMA.FTZ R159, R204.reuse, R145, R146 ;  /* 0x00000091cc9f7223 */ /* 0x040fe20000010092 */
        /* <DEDUP_REMOVED lines=52> */
.L_x_8494:
[----:B------:R-:W-:Y:S05]  /*63a0*/  BSYNC.RECONVERGENT B1 ;  /* 0x0000000000017941 */ /* 0x000fea0003800200 */
.L_x_8493:
[----:B------:R-:W-:Y:S04]  /*63b0*/  BSSY.RECONVERGENT B1, `(.L_x_8495) ;  /* 0x0000052000017945 */ /* 0x000fe80003800200 */
[----:B------:R-:W-:Y:S05]  /*63c0*/  @!P4 BRA `(.L_x_8496) ;  /* 0x000000040040c947 */ /* 0x000fea0003800000 */
[-CC-:B01----:R-:W-:Y:S01]  /*63d0*/  FFMA.FTZ R145, R29, R157.reuse, R158.reuse ;  /* 0x0000009d1d917223 */ /* 0x183fe2000001009e */
[--C-:B------:R-:W-:Y:S02]  /*63e0*/  HADD2.F32 R147, -RZ, R35.reuse.H0_H0 ;  /* 0x20000023ff937230 */ /* 0x100fe40000004100 */
[-CC-:B------:R-:W-:Y:S01]  /*63f0*/  FFMA.FTZ R148, R164, R157.reuse, R158.reuse ;  /* 0x0000009da4947223 */ /* 0x180fe2000001009e */
[----:B------:R-:W-:Y:S02]  /*6400*/  HADD2.F32 R149, -RZ, R35.H1_H1 ;  /* 0x30000023ff957230 */ /* 0x000fe40000004100 */
[----:B------:R-:W-:Y:S01]  /*6410*/  FADD.FTZ R145, R30, -R145 ;  /* 0x800000911e917221 */ /* 0x000fe20000010000 */
[--C-:B------:R-:W-:Y:S01]  /*6420*/  HADD2.F32 R144, -RZ, R34.reuse.H0_H0 ;  /* 0x20000022ff907230 */ /* 0x100fe20000004100 */
        /* <DEDUP_REMOVED lines=9> */
[----:B------:R-:W-:Y:S01]  /*64c0*/  FADD.FTZ R149, R27, -R150 ;  /* 0x800000961b957221 */ /* 0x000fe20000010000 */
[----:B------:R-:W-:Y:S01]  /*64d0*/  FMUL.FTZ R146, R146, UR11 ;  /* 0x0000000b92927c20 */ /* 0x000fe20008410000 */
[----:B------:R-:W-:Y:S01]  /*64e0*/  FFMA.FTZ R205, R204, R145, R144 ;  /* 0x00000091cccd7223 */ /* 0x000fe20000010090 */
[----:B------:R-:W-:Y:S01]  /*64f0*/  FMUL.FTZ R152, R218, R156 ;  /* 0x0000009cda987220 */ /* 0x000fe20000410000 */
[-CC-:B------:R-:W-:Y:S01]  /*6500*/  FFMA.FTZ R145, R19, R157.reuse, R158.reuse ;  /* 0x0000009d13917223 */ /* 0x180fe2000001009e */
[--C-:B------:R-:W-:Y:S01]  /*6510*/  HADD2.F32 R148, -RZ, R33.reuse.H1_H1 ;  /* 0x30000021ff947230 */ /* 0x100fe20000004100 */
[----:B------:R-:W-:Y:S01]  /*6520*/  FSEL R216, R146, RZ, P0 ;  /* 0x000000ff92d87208 */ /* 0x000fe20000000000 */
[----:B------:R-:W-:Y:S01]  /*6530*/  FFMA.FTZ R146, R22, R157, R158 ;  /* 0x0000009d16927223 */ /* 0x000fe2000001009e */
[----:B------:R-:W-:Y:S01]  /*6540*/  ISETP.GE.U32.AND P0, PT, R206, RZ, PT ;  /* 0x000000ffce00720c */ /* 0x000fe20003f06070 */
[----:B------:R-:W-:-:S02]  /*6550*/  HADD2.F32 R144, -RZ, R33.H0_H0 ;  /* 0x20000021ff907230 */ /* 0x000fc40000004100 */
[----:B------:R-:W-:Y:S01]  /*6560*/  FMUL.FTZ R152, R152, UR11 ;  /* 0x0000000b98987c20 */ /* 0x000fe20008410000 */
[----:B------:R-:W-:Y:S01]  /*6570*/  FADD.FTZ R147, R23, -R146 ;  /* 0x8000009217937221 */ /* 0x000fe20000010000 */
        /* <DEDUP_REMOVED lines=53> */
.L_x_8496:
[----:B------:R-:W-:Y:S05]  /*68d0*/  BSYNC.RECONVERGENT B1 ;  /* 0x0000000000017941 */ /* 0x000fea0003800200 */
.L_x_8495:
[----:B------:R-:W-:Y:S05]  /*68e0*/  @!P3 BRA `(.L_x_8481) ;  /* 0x00000004003cb947 */ /* 0x000fea0003800000 */
[-CC-:B012---:R-:W-:Y:S01]  /*68f0*/  FFMA.FTZ R145, R177, R157.reuse, R158.reuse ;  /* 0x0000009db1917223 */ /* 0x187fe2000001009e */
[--C-:B------:R-:W-:Y:S02]  /*6900*/  HADD2.F32 R147, -RZ, R143.reuse.H0_H0 ;  /* 0x2000008fff937230 */ /* 0x100fe40000004100 */
[----:B------:R-:W-:Y:S01]  /*6910*/  FFMA.FTZ R152, R180, R157, R158 ;  /* 0x0000009db4987223 */ /* 0x000fe2000001009e */
[----:B------:R-:W-:Y:S02]  /*6920*/  HADD2.F32 R155, -RZ, R143.H1_H1 ;  /* 0x3000008fff9b7230 */ /* 0x000fe40000004100 */
[----:B------:R-:W-:Y:S01]  /*6930*/  FADD.FTZ R145, R178, -R145 ;  /* 0x80000091b2917221 */ /* 0x000fe20000010000 */
[----:B------:R-:W-:Y:S02]  /*6940*/  HADD2.F32 R144, -RZ, R142.H0_H0 ;  /* 0x2000008eff907230 */ /* 0x000fe40000004100 */
[----:B------:R-:W-:Y:S01]  /*6950*/  FADD.FTZ R153, R179, -R152 ;  /* 0x80000098b3997221 */ /* 0x000fe20000010000 */
[----:B------:R-:W-:Y:S01]  /*6960*/  LOP3.LUT P0, RZ, R209, 0xff0000, RZ, 0xc0, !PT ;  /* 0x00ff0000d1ff7812 */ /* 0x000fe2000780c0ff */
[C---:B-----5:R-:W-:Y:S01]  /*6970*/  FFMA.FTZ R147, R204.reuse, R145, R147 ;  /* 0x00000091cc937223 */ /* 0x060fe20000010093 */
[-CC-:B------:R-:W-:Y:S01]  /*6980*/  FFMA.FTZ R145, R173, R157.reuse, R158.reuse ;  /* 0x0000009dad917223 */ /* 0x180fe2000001009e */
[--C-:B------:R-:W-:Y:S01]  /*6990*/  FFMA.FTZ R149, R167, R157, R158.reuse ;  /* 0x0000009da7957223 */ /* 0x100fe2000001009e */
[----:B------:R-:W-:Y:S01]  /*69a0*/  FFMA.FTZ R214, R204, R153, R155 ;  /* 0x00000099ccd67223 */ /* 0x000fe2000001009b */
[-C--:B------:R-:W-:Y:S01]  /*69b0*/  FMUL.FTZ R148, R147, R156.reuse ;  /* 0x0000009c93947220 */ /* 0x080fe20000410000 */
[----:B------:R-:W-:Y:S01]  /*69c0*/  FADD.FTZ R151, R174, -R145 ;  /* 0x80000091ae977221 */ /* 0x000fe20000010000 */
[----:B------:R-:W-:Y:S01]  /*69d0*/  FFMA.FTZ R150, R176, R157, R158 ;  /* 0x0000009db0967223 */ /* 0x000fe2000001009e */
[----:B------:R-:W-:Y:S01]  /*69e0*/  FMUL.FTZ R152, R214, R156 ;  /* 0x0000009cd6987220 */ /* 0x000fe20000410000 */
[----:B------:R-:W-:Y:S01]  /*69f0*/  FMUL.FTZ R148, R148, UR11 ;  /* 0x0000000b94947c20 */ /* 0x000fe20008410000 */
[----:B------:R-:W-:Y:S01]  /*6a00*/  FFMA.FTZ R161, R204, R151, R144 ;  /* 0x00000097cca17223 */ /* 0x000fe20000010090 */
[----:B------:R-:W-:-:S02]  /*6a10*/  HADD2.F32 R144, -RZ, R141.H0_H0 ;  /* 0x2000008dff907230 */ /* 0x000fc40000004100 */
[----:B------:R-:W-:Y:S01]  /*6a20*/  FADD.FTZ R149, R172, -R149 ;  /* 0x80000095ac957221 */ /* 0x000fe20000010000 */
[-CC-:B------:R-:W-:Y:S01]  /*6a30*/  FFMA.FTZ R146, R170, R157.reuse, R158.reuse ;  /* 0x0000009daa927223 */ /* 0x180fe2000001009e */
[----:B------:R-:W-:Y:S01]  /*6a40*/  FSEL R205, R148, RZ, P0 ;  /* 0x000000ff94cd7208 */ /* 0x000fe20000000000 */
[----:B------:R-:W-:Y:S01]  /*6a50*/  HADD2.F32 R155, -RZ, R142.H1_H1 ;  /* 0x3000008eff9b7230 */ /* 0x000fe20000004100 */
[----:B------:R-:W-:Y:S01]  /*6a60*/  ISETP.GE.U32.AND P0, PT, R208, RZ, PT ;  /* 0x000000ffd000720c */ /* 0x000fe20003f06070 */
[-C--:B------:R-:W-:Y:S01]  /*6a70*/  FFMA.FTZ R145, R165, R157.reuse, R158 ;  /* 0x0000009da5917223 */ /* 0x080fe2000001009e */
[----:B------:R-:W-:Y:S01]  /*6a80*/  FADD.FTZ R153, R175, -R150 ;  /* 0x80000096af997221 */ /* 0x000fe20000010000 */
[----:B------:R-:W-:Y:S01]  /*6a90*/  FFMA.FTZ R158, R166, R157, R158 ;  /* 0x0000009da69e7223 */ /* 0x000fe2000001009e */
        /* <DEDUP_REMOVED lines=12> */
[-C--:B------:R-:W-:Y:S01]  /*6b60*/  FMUL.FTZ R144, R157, R156.reuse ;  /* 0x0000009c9d907220 */ /* 0x080fe20000410000 */
[--C-:B------:R-:W-:Y:S01]  /*6b70*/  HADD2.F32 R149, -RZ, R140.reuse.H0_H0 ;  /* 0x2000008cff957230 */ /* 0x100fe20000004100 */
[----:B------:R-:W-:Y:S01]  /*6b80*/  FSEL R160, R146, RZ, P0 ;  /* 0x000000ff92a07208 */ /* 0x000fe20000000000 */
[----:B------:R-:W-:Y:S01]  /*6b90*/  FMUL.FTZ R148, R148, UR11 ;  /* 0x0000000b94947c20 */ /* 0x000fe20008410000 */
[----:B------:R-:W-:Y:S01]  /*6ba0*/  LOP3.LUT P0, RZ, R209, 0xff00, RZ, 0xc0, !PT ;  /* 0x0000ff00d1ff7812 */ /* 0x000fe2000780c0ff */
[----:B------:R-:W-:Y:S01]  /*6bb0*/  FADD.FTZ R145, R168, -R145 ;  /* 0x80000091a8917221 */ /* 0x000fe20000010000 */
[----:B------:R-:W0:Y:S01]  /*6bc0*/  LDC.64 R152, c[0x0][0x478] ;  /* 0x00011e00ff987b82 */ /* 0x000e220000000a00 */
[----:B------:R-:W-:Y:S01]  /*6bd0*/  FMUL.FTZ R144, R144, UR11 ;  /* 0x0000000b90907c20 */ /* 0x000fe20008410000 */
[----:B------:R-:W-:Y:S01]  /*6be0*/  FSEL R163, R148, RZ, P0 ;  /* 0x000000ff94a37208 */ /* 0x000fe20000000000 */
[----:B------:R-:W-:Y:S01]  /*6bf0*/  FMUL.FTZ R146, R150, R156 ;  /* 0x0000009c96927220 */ /* 0x000fe20000410000 */
[----:B------:R-:W-:Y:S01]  /*6c00*/  LOP3.LUT P0, RZ, R208, 0xff0000, RZ, 0xc0, !PT ;  /* 0x00ff0000d0ff7812 */ /* 0x000fe2000780c0ff */
[----:B------:R-:W-:Y:S01]  /*6c10*/  FFMA.FTZ R149, R204, R145, R149 ;  /* 0x00000091cc957223 */ /* 0x000fe20000010095 */
        /* <DEDUP_REMOVED lines=28> */
.L_x_8481:
[----:B------:R-:W-:Y:S05]  /*6de0*/  BSYNC.RECONVERGENT B0 ;  /* 0x0000000000007941 */ /* 0x000fea0003800200 */
.L_x_8467:
[----:B01234-:R-:W0:Y:S01]  /*6df0*/  LDC.64 R148, c[0x0][0x380] ;  /* 0x0000e000ff947b82 */ /* 0x01fe220000000a00 */
[----:B------:R-:W-:Y:S02]  /*6e00*/  PLOP3.LUT P1, PT, P1, PT, PT, 0x8, 0x80 ;  /* 0x000000000080781c */ /* 0x000fe40000f2e170 */
[----:B0-----:R-:W-:-:S04]  /*6e10*/  IADD3 R5, PT, PT, R5, R148, RZ ;  /* 0x0000009405057210 */ /* 0x001fc80007ffe0ff */
[----:B------:R-:W-:-:S13]  /*6e20*/  ISETP.GE.AND P0, PT, R5, R149, PT ;  /* 0x000000950500720c */ /* 0x000fda0003f06270 */
[----:B------:R-:W-:Y:S05]  /*6e30*/  @!P0 BRA `(.L_x_8497) ;  /* 0xffffff9800348947 */ /* 0x000fea000383ffff */
.L_x_8458:
        /* <DEDUP_REMOVED lines=39> */
.L_x_8498:
        /* <DEDUP_REMOVED lines=13> */
.L_x_15686:


//--------------------- .text._ZN10layer_norm13ln_bwd_kernelINS_13Kernel_traitsIf6__halfS2_S2_fjLj8192ELj1ELj1ELj8ELj16ENS_18Kernel_traits_baseILj8192EfS2_S2_S2_fjLj256EEEEELb1ELb0ELb0ELb1EEEvNS_9BwdParamsE --------------------------
	.section	.text._ZN10layer_norm13ln_bwd_kernelINS_13Kernel_traitsIf6__halfS2_S2_fjLj8192ELj1ELj1ELj8ELj16ENS_18Kernel_traits_baseILj8192EfS2_S2_S2_fjLj256EEEEELb1ELb0ELb0ELb1EEEvNS_9BwdParamsE,"ax",@progbits
	.align	128
        .global         _ZN10layer_norm13ln_bwd_kernelINS_13Kernel_traitsIf6__halfS2_S2_fjLj8192ELj1ELj1ELj8ELj16ENS_18Kernel_traits_baseILj8192EfS2_S2_S2_fjLj256EEEEELb1ELb0ELb0ELb1EEEvNS_9BwdParamsE
        .type           _ZN10layer_norm13ln_bwd_kernelINS_13Kernel_traitsIf6__halfS2_S2_fjLj8192ELj1ELj1ELj8ELj16ENS_18Kernel_traits_baseILj8192EfS2_S2_S2_fjLj256EEEEELb1ELb0ELb0ELb1EEEvNS_9BwdParamsE,@function
        .size           _ZN10layer_norm13ln_bwd_kernelINS_13Kernel_traitsIf6__halfS2_S2_fjLj8192ELj1ELj1ELj8ELj16ENS_18Kernel_traits_baseILj8192EfS2_S2_S2_fjLj256EEEEELb1ELb0ELb0ELb1EEEvNS_9BwdParamsE,(.L_x_15687 - _ZN10layer_norm13ln_bwd_kernelINS_13Kernel_traitsIf6__halfS2_S2_fjLj8192ELj1ELj1ELj8ELj16ENS_18Kernel_traits_baseILj8192EfS2_S2_S2_fjLj256EEEEELb1ELb0ELb0ELb1EEEvNS_9BwdParamsE)
        .other          _ZN10layer_norm13ln_bwd_kernelINS_13Kernel_traitsIf6__halfS2_S2_fjLj8192ELj1ELj1ELj8ELj16ENS_18Kernel_traits_baseILj8192EfS2_S2_S2_fjLj256EEEEELb1ELb0ELb0ELb1EEEvNS_9BwdParamsE,@"STO_CUDA_ENTRY STV_DEFAULT"
_ZN10layer_norm13ln_bwd_kernelINS_13Kernel_traitsIf6__halfS2_S2_fjLj8192ELj1ELj1ELj8ELj16ENS_18Kernel_traits_baseILj8192EfS2_S2_S2_fjLj256EEEEELb1ELb0ELb0ELb1EEEvNS_9BwdParamsE:
.text._ZN10layer_norm13ln_bwd_kernelINS_13Kernel_traitsIf6__halfS2_S2_fjLj8192ELj1ELj1ELj8ELj16ENS_18Kernel_traits_baseILj8192EfS2_S2_S2_fjLj256EEEEELb1ELb0ELb0ELb1EEEvNS_9BwdParamsE:
        /* <DEDUP_REMOVED lines=94> */
.L_x_8511:
[----:B------:R-:W1:Y:S01]  /*05e0*/  LDC.64 R120, c[0x0][0x3a8] ;  /* 0x0000ea00ff787b82 */ /* 0x000e620000000a00 */
[----:B---3--:R-:W-:-:S05]  /*05f0*/  IMAD R0, R152, UR9, RZ ;  /* 0x0000000998007c24 */ /* 0x008fca000f8e02ff */
[----:B------:R-:W-:Y:S02]  /*0600*/  SHF.R.S32.HI R97, RZ, 0x1f, R0 ;  /* 0x0000001fff617819 */ /* 0x000fe40000011400 */
[----:B------:R-:W3:Y:S02]  /*0610*/  LDC.64 R124, c[0x0][0x428] ;  /* 0x00010a00ff7c7b82 */ /* 0x000ee40000000a00 */
[----:B------:R-:W-:-:S04]  /*0620*/  LEA.HI R156, R97, R0, RZ, 0x3 ;  /* 0x00000000619c7211 */ /* 0x000fc800078f18ff */
[----:B------:R-:W-:Y:S02]  /*0630*/  LEA.HI.SX32 R156, R156, R143, 0x1d ;  /* 0x0000008f9c9c7211 */ /* 0x000fe400078feaff */
[----:B------:R-:W4:Y:S02]  /*0640*/  LDC.64 R158, c[0x0][0x3c0] ;  /* 0x0000f000ff9e7b82 */ /* 0x000f240000000a00 */
[C---:B------:R-:W-:Y:S02]  /*0650*/  IADD3 R155, PT, PT, R156.reuse, 0x100, RZ ;  /* 0x000001009c9b7810 */ /* 0x040fe40007ffe0ff */
[C---:B------:R-:W-:Y:S02]  /*0660*/  IADD3 R154, PT, PT, R156.reuse, 0x200, RZ ;  /* 0x000002009c9a7810 */ /* 0x040fe40007ffe0ff */
[C---:B------:R-:W-:Y:S01]  /*0670*/  IADD3 R153, PT, PT, R156.reuse, 0x300, RZ ;  /* 0x000003009c997810 */ /* 0x040fe20007ffe0ff */
[--C-:B-1----:R-:W-:Y:S01]  /*0680*/  IMAD.WIDE.U32 R96, R156, 0x10, R120.reuse ;  /* 0x000000109c607825 */ /* 0x102fe200078e0078 */
[----:B------:R-:W1:Y:S03]  /*0690*/  LDC.64 R160, c[0x0][0x3c8] ;  /* 0x0000f200ffa07b82 */ /* 0x000e660000000a00 */
[----:B------:R-:W-:-:S02]  /*06a0*/  IMAD.WIDE.U32 R104, R155, 0x10, R120 ;  /* 0x000000109b687825 */ /* 0x000fc400078e0078 */
[----:B------:R-:W2:Y:S02]  /*06b0*/  LDG.E.128 R96, desc[UR6][R96.64] ;  /* 0x0000000660607981 */ /* 0x000ea4000c1e1d00 */
[--C-:B------:R-:W-:Y:S02]  /*06c0*/  IMAD.WIDE.U32 R112, R154, 0x10, R120.reuse ;  /* 0x000000109a707825 */ /* 0x100fe400078e0078 */
[----:B------:R-:W2:Y:S02]  /*06d0*/  LDG.E.128 R104, desc[UR6][R104.64] ;  /* 0x0000000668687981 */ /* 0x000ea4000c1e1d00 */
[----:B------:R-:W-:Y:S02]  /*06e0*/  IMAD.WIDE.U32 R120, R153, 0x10, R120 ;  /* 0x0000001099787825 */ /* 0x000fe400078e0078 */
[----:B------:R-:W2:Y:S02]  /*06f0*/  LDG.E.128 R112, desc[UR6][R112.64] ;  /* 0x0000000670707981 */ /* 0x000ea4000c1e1d00 */
[----:B---3--:R-:W-:-:S02]  /*0700*/  IMAD.WIDE.U32 R100, R156, 0x10, R124 ;  /* 0x000000109c647825 */ /* 0x008fc400078e007c */
[----:B------:R-:W3:Y:S02]  /*0710*/  LDG.E.128 R120, desc[UR6][R120.64] ;  /* 0x0000000678787981 */ /* 0x000ee4000c1e1d00 */
[----:B------:R-:W-:Y:S02]  /*0720*/  IMAD.WIDE.U32 R116, R154, 0x10, R124 ;  /* 0x000000109a747825 */ /* 0x000fe400078e007c */
[----:B------:R-:W3:Y:S02]  /*0730*/  LDG.E.128 R100, desc[UR6][R100.64] ;  /* 0x0000000664647981 */ /* 0x000ee4000c1e1d00 */
[C---:B----4-:R-:W-:Y:S02]  /*0740*/  IMAD.WIDE R158, R152.reuse, 0x4, R158 ;  /* 0x00000004989e7825 */ /* 0x050fe400078e029e */
[----:B------:R-:W4:Y:S04]  /*0750*/  LDG.E.128 R116, desc[UR6][R116.64] ;  /* 0x0000000674747981 */ /* 0x000f28000c1e1d00 */
[----:B------:R-:W4:Y:S01]  /*0760*/  LDG.E R164, desc[UR6][R158.64] ;  /* 0x000000069ea47981 */ /* 0x000f22000c1e1900 */
[----:B-1----:R-:W-:-:S05]  /*0770*/  IMAD.WIDE R160, R152, 0x4, R160 ;  /* 0x0000000498a07825 */ /* 0x002fca00078e02a0 */
[----:B------:R1:W4:Y:S01]  /*0780*/  LDG.E R157, desc[UR6][R160.64] ;  /* 0x00000006a09d7981 */ /* 0x000322000c1e1900 */
[----:B------:R-:W-:-:S04]  /*0790*/  IMAD.WIDE.U32 R108, R155, 0x10, R124 ;  /* 0x000000109b6c7825 */ /* 0x000fc800078e007c */
[----:B------:R-:W-:Y:S02]  /*07a0*/  IMAD.WIDE.U32 R124, R153, 0x10, R124 ;  /* 0x00000010997c7825 */ /* 0x000fe400078e007c */
[----:B------:R-:W4:Y:S04]  /*07b0*/  LDG.E.128 R108, desc[UR6][R108.64] ;  /* 0x000000066c6c7981 */ /* 0x000f28000c1e1d00 */
[----:B------:R-:W4:Y:S01]  /*07c0*/  LDG.E.128 R124, desc[UR6][R124.64] ;  /* 0x000000067c7c7981 */ /* 0x000f22000c1e1d00 */
[----:B0-----:R-:W-:-:S04]  /*07d0*/  ISETP.NE.U32.AND P3, PT, RZ, UR10, PT ;  /* 0x0000000aff007c0c */ /* 0x001fc8000bf65070 */
[----:B------:R-:W-:Y:S02]  /*07e0*/  ISETP.NE.AND.EX P3, PT, RZ, UR11, PT, P3 ;  /* 0x0000000bff007c0c */ /* 0x000fe4000bf65330 */
[----:B------:R-:W-:Y:S01]  /*07f0*/  ISETP.NE.AND P5, PT, RZ, UR8, PT ;  /* 0x00000008ff007c0c */ /* 0x000fe2000bfa5270 */
[----:B------:R-:W0:Y:S01]  /*0800*/  S2R R237, SR_CgaCtaId ;  /* 0x0000000000ed7919 */ /* 0x000e220000008800 */
[--C-:B--2---:R-:W-:Y:S02]  /*0810*/  HADD2.F32 R214, -RZ, R106.reuse.H0_H0 ;  /* 0x2000006affd67230 */ /* 0x104fe40000004100 */
[----:B------:R-:W-:Y:S02]  /*0820*/  HADD2.F32 R216, -RZ, R106.H1_H1 ;  /* 0x3000006affd87230 */ /* 0x000fe40000004100 */
[--C-:B---3--:R-:W-:Y:S02]  /*0830*/  HADD2.F32 R224, -RZ, R122.reuse.H0_H0 ;  /* 0x2000007affe07230 */ /* 0x108fe40000004100 */
[----:B------:R-:W-:-:S02]  /*0840*/  HADD2.F32 R222, -RZ, R122.H1_H1 ;  /* 0x3000007affde7230 */ /* 0x000fc40000004100 */
[--C-:B------:R-:W-:Y:S02]  /*0850*/  HADD2.F32 R106, -RZ, R123.reuse.H0_H0 ;  /* 0x2000007bff6a7230 */ /* 0x100fe40000004100 */
[----:B------:R-:W-:Y:S02]  /*0860*/  HADD2.F32 R188, -RZ, R123.H1_H1 ;  /* 0x3000007bffbc7230 */ /* 0x000fe40000004100 */
[----:B------:R-:W2:Y:S01]  /*0870*/  @P3 LDC.64 R122, c[0x0][0x438] ;  /* 0x00010e00ff7a3b82 */ /* 0x000ea20000000a00 */
        /* <DEDUP_REMOVED lines=12> */
[--C-:B----4-:R-:W-:Y:S02]  /*0940*/  HADD2.F32 R113, -RZ, R116.reuse.H0_H0 ;  /* 0x20000074ff717230 */ /* 0x110fe40000004100 */
[----:B------:R-:W-:Y:S02]  /*0950*/  HADD2.F32 R112, -RZ, R116.H1_H1 ;  /* 0x30000074ff707230 */ /* 0x000fe40000004100 */
[--C-:B-1----:R-:W-:Y:S02]  /*0960*/  HADD2.F32 R161, -RZ, R117.reuse.H0_H0 ;  /* 0x20000075ffa17230 */ /* 0x102fe40000004100 */
[----:B------:R-:W-:-:S02]  /*0970*/  HADD2.F32 R160, -RZ, R117.H1_H1 ;  /* 0x30000075ffa07230 */ /* 0x000fc40000004100 */
[--C-:B------:R-:W-:Y:S01]  /*0980*/  HADD2.F32 R96, -RZ, R100.reuse.H0_H0 ;  /* 0x20000064ff607230 */ /* 0x100fe20000004100 */
[----:B------:R-:W1:Y:S01]  /*0990*/  LDC.64 R116, c[0x0][0x3b0] ;  /* 0x0000ec00ff747b82 */ /* 0x000e620000000a00 */
[----:B------:R-:W-:Y:S02]  /*09a0*/  HADD2.F32 R98, -RZ, R100.H1_H1 ;  /* 0x30000064ff627230 */ /* 0x000fe40000004100 */
[--C-:B------:R-:W-:Y:S02]  /*09b0*/  HADD2.F32 R97, -RZ, R101.reuse.H0_H0 ;  /* 0x20000065ff617230 */ /* 0x100fe40000004100 */
[----:B------:R-:W-:Y:S02]  /*09c0*/  HADD2.F32 R99, -RZ, R101.H1_H1 ;  /* 0x30000065ff637230 */ /* 0x000fe40000004100 */
[--C-:B------:R-:W-:Y:S02]  /*09d0*/  HADD2.F32 R101, -RZ, R103.reuse.H0_H0 ;  /* 0x20000067ff657230 */ /* 0x100fe40000004100 */
[----:B------:R-:W-:Y:S01]  /*09e0*/  HADD2.F32 R100, -RZ, R103.H1_H1 ;  /* 0x30000067ff647230 */ /* 0x000fe20000004100 */
[----:B------:R-:W-:Y:S01]  /*09f0*/  FSEL R103, R164, RZ, !P5 ;  /* 0x000000ffa4677208 */ /* 0x000fe20006800000 */
[----:B------:R-:W-:-:S02]  /*0a00*/  HADD2.F32 R182, -RZ, R120.H0_H0 ;  /* 0x20000078ffb67230 */ /* 0x000fc40000004100 */
[----:B------:R-:W-:Y:S02]  /*0a10*/  HADD2.F32 R184, -RZ, R120.H1_H1 ;  /* 0x30000078ffb87230 */ /* 0x000fe40000004100 */
[--C-:B------:R-:W-:Y:S02]  /*0a20*/  HADD2.F32 R242, -RZ, R121.reuse.H0_H0 ;  /* 0x20000079fff27230 */ /* 0x100fe40000004100 */
[----:B------:R-:W-:Y:S02]  /*0a30*/  HADD2.F32 R226, -RZ, R121.H1_H1 ;  /* 0x30000079ffe27230 */ /* 0x000fe40000004100 */
[--C-:B------:R-:W-:Y:S01]  /*0a40*/  HADD2.F32 R206, -RZ, R104.reuse.H0_H0 ;  /* 0x20000068ffce7230 */ /* 0x100fe20000004100 */
[----:B------:R-:W3:Y:S01]  /*0a50*/  @P3 LDC.64 R120, c[0x0][0x438] ;  /* 0x00010e00ff783b82 */ /* 0x000ee20000000a00 */
[----:B------:R-:W-:Y:S01]  /*0a60*/  FADD.FTZ R0, -R103, R0 ;  /* 0x0000000067007221 */ /* 0x000fe20000010100 */
        /* <DEDUP_REMOVED lines=9> */
[----:B-----5:R-:W-:Y:S01]  /*0b00*/  FMUL.FTZ R233, R44, R96 ;  /* 0x000000602ce97220 */ /* 0x020fe20000410000 */
[----:B--2---:R-:W-:-:S04]  /*0b10*/  @P3 IMAD.WIDE.U32 R122, R155, 0x10, R122 ;  /* 0x000000109b7a3825 */ /* 0x004fc800078e007a */
[----:B------:R-:W-:Y:S01]  /*0b20*/  FADD.FTZ R238, -R103, R238 ;  /* 0x000000ee67ee7221 */ /* 0x000fe20000010100 */
[----:B------:R-:W-:Y:S01]  /*0b30*/  FMUL.FTZ R0, R157, R0 ;  /* 0x000000009d007220 */ /* 0x000fe20000410000 */
        /* <DEDUP_REMOVED lines=30> */
[----:B------:R2:W5:Y:S01]  /*0d20*/  @P3 LDG.E.128 R80, desc[UR6][R122.64] ;  /* 0x000000067a503981 */ /* 0x000562000c1e1d00 */
[----:B------:R-:W-:Y:S01]  /*0d30*/  FMUL.FTZ R240, R45, R98 ;  /* 0x000000622df07220 */ /* 0x000fe20000410000 */
[----:B------:R-:W-:Y:S01]  /*0d40*/  FADD.FTZ R103, RZ, R233 ;  /* 0x000000e9ff677221 */ /* 0x000fe20000010000 */
[C---:B------:R-:W-:Y:S01]  /*0d50*/  FMUL.FTZ R231, R157.reuse, R238 ;  /* 0x000000ee9de77220 */ /* 0x040fe20000410000 */
[----:B------:R-:W-:Y:S01]  /*0d60*/  FMUL.FTZ R238, R46, R97 ;  /* 0x000000612eee7220 */ /* 0x000fe20000410000 */
[----:B------:R-:W-:Y:S01]  /*0d70*/  FMUL.FTZ R229, R157, R236 ;  /* 0x000000ec9de57220 */ /* 0x000fe20000410000 */
[----:B------:R-:W-:Y:S01]  /*0d80*/  FADD.FTZ R103, R103, R240 ;  /* 0x000000f067677221 */ /* 0x000fe20000010000 */
[----:B------:R-:W-:-:S02]  /*0d90*/  HADD2.F32 R163, -RZ, R102.H0_H0 ;  /* 0x20000066ffa37230 */ /* 0x000fc40000004100 */
[--C-:B------:R-:W-:Y:S02]  /*0da0*/  HADD2.F32 R175, -RZ, R124.reuse.H0_H0 ;  /* 0x2000007cffaf7230 */ /* 0x100fe40000004100 */
[----:B--2---:R-:W-:Y:S01]  /*0db0*/  FFMA.FTZ R122, R0, R233, RZ ;  /* 0x000000e9007a7223 */ /* 0x004fe200000100ff */
[----:B------:R-:W-:Y:S01]  /*0dc0*/  FMUL.FTZ R236, R47, R99 ;  /* 0x000000632fec7220 */ /* 0x000fe20000410000 */
[----:B------:R-:W-:Y:S02]  /*0dd0*/  HADD2.F32 R172, -RZ, R124.H1_H1 ;  /* 0x3000007cffac7230 */ /* 0x000fe40000004100 */
[--C-:B------:R-:W-:Y:S02]  /*0de0*/  HADD2.F32 R177, -RZ, R125.reuse.H0_H0 ;  /* 0x2000007dffb17230 */ /* 0x100fe40000004100 */
[----:B------:R-:W-:Y:S01]  /*0df0*/  FFMA.FTZ R122, R231, R240, R122 ;  /* 0x000000f0e77a7223 */ /* 0x000fe2000001007a */
[----:B------:R-:W-:Y:S01]  /*0e00*/  FADD.FTZ R103, R103, R238 ;  /* 0x000000ee67677221 */ /* 0x000fe20000010000 */
[----:B------:R-:W-:-:S02]  /*0e10*/  HADD2.F32 R174, -RZ, R125.H1_H1 ;  /* 0x3000007dffae7230 */ /* 0x000fc40000004100 */
[----:B------:R-:W-:Y:S01]  /*0e20*/  FMUL.FTZ R227, R157, R234 ;  /* 0x000000ea9de37220 */ /* 0x000fe20000410000 */
[----:B------:R-:W-:Y:S01]  /*0e30*/  FFMA.FTZ R122, R229, R238, R122 ;  /* 0x000000eee57a7223 */ /* 0x000fe2000001007a */
[----:B-1----:R-:W-:-:S04]  /*0e40*/  IMAD.WIDE.U32 R124, R154, 0x8, R116 ;  /* 0x000000089a7c7825 */ /* 0x002fc800078e0074 */
[----:B------:R-:W-:Y:S01]  /*0e50*/  FMUL.FTZ R234, R48, R163 ;  /* 0x000000a330ea7220 */ /* 0x000fe20000410000 */
[----:B------:R-:W-:Y:S01]  /*0e60*/  FADD.FTZ R103, R103, R236 ;  /* 0x000000ec67677221 */ /* 0x000fe20000010000 */
[--C-:B------:R-:W-:Y:S02]  /*0e70*/  HADD2.F32 R179, -RZ, R126.reuse.H0_H0 ;  /* 0x2000007effb37230 */ /* 0x100fe40000004100 */
[----:B------:R-:W-:Y:S02]  /*0e80*/  HADD2.F32 R176, -RZ, R126.H1_H1 ;  /* 0x3000007effb07230 */ /* 0x000fe40000004100 */
[--C-:B------:R-:W-:Y:S02]  /*0e90*/  HADD2.F32 R181, -RZ, R127.reuse.H0_H0 ;  /* 0x2000007fffb57230 */ /* 0x100fe40000004100 */
[----:B------:R-:W-:Y:S02]  /*0ea0*/  HADD2.F32 R178, -RZ, R127.H1_H1 ;  /* 0x3000007fffb27230 */ /* 0x000fe40000004100 */
[----:B------:R-:W-:-:S04]  /*0eb0*/  IMAD.WIDE.U32 R168, R155, 0x8, R116 ;  /* 0x000000089ba87825 */ /* 0x000fc800078e0074 */
[----:B------:R-:W-:Y:S01]  /*0ec0*/  FMUL.FTZ R225, R157, R230 ;  /* 0x000000e69de17220 */ /* 0x000fe20000410000 */
[----:B------:R-:W-:Y:S01]  /*0ed0*/  FFMA.FTZ R122, R227, R236, R122 ;  /* 0x000000ece37a7223 */ /* 0x000fe2000001007a */
[--C-:B------:R-:W-:Y:S02]  /*0ee0*/  HADD2.F32 R159, -RZ, R111.reuse.H0_H0 ;  /* 0x2000006fff9f7230 */ /* 0x100fe40000004100 */
[----:B------:R-:W-:Y:S02]  /*0ef0*/  HADD2.F32 R158, -RZ, R111.H1_H1 ;  /* 0x3000006fff9e7230 */ /* 0x000fe40000004100 */
[----:B------:R-:W-:Y:S01]  /*0f00*/  FMUL.FTZ R219, R51, R100 ;  /* 0x0000006433db7220 */ /* 0x000fe20000410000 */
[----:B------:R-:W-:Y:S02]  /*0f10*/  HADD2.F32 R102, -RZ, R102.H1_H1 ;  /* 0x30000066ff667230 */ /* 0x000fe40000004100 */
[--C-:B------:R-:W-:Y:S02]  /*0f20*/  HADD2.F32 R167, -RZ, R118.reuse.H0_H0 ;  /* 0x20000076ffa77230 */ /* 0x100fe40000004100 */
[----:B------:R-:W-:-:S02]  /*0f30*/  HADD2.F32 R162, -RZ, R118.H1_H1 ;  /* 0x30000076ffa27230 */ /* 0x000fc40000004100 */
[--C-:B------:R-:W-:Y:S02]  /*0f40*/  HADD2.F32 R173, -RZ, R119.reuse.H0_H0 ;  /* 0x20000077ffad7230 */ /* 0x100fe40000004100 */
[----:B------:R-:W-:Y:S02]  /*0f50*/  HADD2.F32 R166, -RZ, R119.H1_H1 ;  /* 0x30000077ffa67230 */ /* 0x000fe40000004100 */
[----:B------:R-:W-:Y:S01]  /*0f60*/  FMUL.FTZ R199, R61, R112 ;  /* 0x000000703dc77220 */ /* 0x000fe20000410000 */
[----:B---3--:R-:W-:-:S04]  /*0f70*/  @P3 IMAD.WIDE.U32 R170, R153, 0x10, R120 ;  /* 0x0000001099aa3825 */ /* 0x008fc800078e0078 */
[----:B------:R-:W-:Y:S01]  /*0f80*/  FMUL.FTZ R223, R49, R102 ;  /* 0x0000006631df7220 */ /* 0x000fe20000410000 */
[----:B------:R-:W-:Y:S01]  /*0f90*/  FMUL.FTZ R195, R63, R160 ;  /* 0x000000a03fc37220 */ /* 0x000fe20000410000 */
[----:B------:R-:W1:Y:S01]  /*0fa0*/  @P3 LDC.64 R164, c[0x0][0x438] ;  /* 0x00010e00ffa43b82 */ /* 0x000e620000000a00 */
[----:B------:R-:W-:-:S04]  /*0fb0*/  IMAD.WIDE.U32 R120, R156, 0x8, R116 ;  /* 0x000000089c787825 */ /* 0x000fc800078e0074 */
[----:B------:R-:W-:Y:S01]  /*0fc0*/  FMUL.FTZ R232, R157, R232 ;  /* 0x000000e89de87220 */ /* 0x000fe20000410000 */
[----:B------:R-:W-:-:S04]  /*0fd0*/  IMAD.WIDE.U32 R126, R153, 0x8, R116 ;  /* 0x00000008997e7825 */ /* 0x000fc800078e0074 */
[----:B------:R-:W-:Y:S01]  /*0fe0*/  FMUL.FTZ R230, R50, R101 ;  /* 0x0000006532e67220 */ /* 0x000fe20000410000 */
[----:B------:R2:W5:Y:S01]  /*0ff0*/  LDG.E.64 R116, desc[UR6][R124.64] ;  /* 0x000000067c747981 */ /* 0x000562000c1e1b00 */
[C---:B------:R-:W-:Y:S01]  /*1000*/  FMUL.FTZ R221, R157.reuse, R218 ;  /* 0x000000da9ddd7220 */ /* 0x040fe20000410000 */
[----:B------:R-:W-:Y:S02]  /*1010*/  HADD2.F32 R105, -RZ, R108.H0_H0 ;  /* 0x2000006cff697230 */ /* 0x000fe40000004100 */
[C---:B------:R-:W-:Y:S01]  /*1020*/  FMUL.FTZ R228, R157.reuse, R228 ;  /* 0x000000e49de47220 */ /* 0x040fe20000410000 */
[C---:B------:R-:W-:Y:S01]  /*1030*/  FMUL.FTZ R205, R157.reuse, R206 ;  /* 0x000000ce9dcd7220 */ /* 0x040fe20000410000 */
[--C-:B------:R-:W-:Y:S02]  /*1040*/  HADD2.F32 R107, -RZ, R109.reuse.H0_H0 ;  /* 0x2000006dff6b7230 */ /* 0x100fe40000004100 */
[----:B------:R-:W-:Y:S01]  /*1050*/  FMUL.FTZ R208, R157, R208 ;  /* 0x000000d09dd07220 */ /* 0x000fe20000410000 */
[----:B------:R-:W-:-:S02]  /*1060*/  HADD2.F32 R104, -RZ, R109.H1_H1 ;  /* 0x3000006dff687230 */ /* 0x000fc40000004100 */
[C---:B------:R-:W-:Y:S01]  /*1070*/  FMUL.FTZ R209, R157.reuse, R210 ;  /* 0x000000d29dd17220 */ /* 0x040fe20000410000 */
[----:B------:R-:W-:Y:S01]  /*1080*/  FMUL.FTZ R212, R157, R212 ;  /* 0x000000d49dd47220 */ /* 0x000fe20000410000 */
[----:B--2---:R-:W-:Y:S01]  /*1090*/  FADD.FTZ R124, R103, R234 ;  /* 0x000000ea677c7221 */ /* 0x004fe20000010000 */
[----:B------:R-:W-:Y:S01]  /*10a0*/  FFMA.FTZ R103, R225, R234, R122 ;  /* 0x000000eae1677223 */ /* 0x000fe2000001007a */
[C---:B------:R-:W-:Y:S01]  /*10b0*/  FMUL.FTZ R213, R157.reuse, R214 ;  /* 0x000000d69dd57220 */ /* 0x040fe20000410000 */
[----:B------:R-:W2:Y:S01]  /*10c0*/  @P1 LDC.64 R118, c[0x0][0x3e0] ;  /* 0x0000f800ff761b82 */ /* 0x000ea20000000a00 */
        /* <DEDUP_REMOVED lines=47> */
[----:B------:R-:W3:Y:S01]  /*13c0*/  @P3 LDC.64 R114, c[0x0][0x438] ;  /* 0x00010e00ff723b82 */ /* 0x000ee20000000a00 */
[----:B------:R-:W-:Y:S01]  /*13d0*/  FADD.FTZ R111, R122, R199 ;  /* 0x000000c77a6f7221 */ /* 0x000fe20000010000 */
[----:B------:R-:W-:Y:S01]  /*13e0*/  FFMA.FTZ R122, R202, R199, R103 ;  /* 0x000000c7ca7a7223 */ /* 0x000fe20000010067 */
[----:B--2---:R-:W-:-:S04]  /*13f0*/  @P1 IMAD.WIDE R118, R152, 0x2, R118 ;  /* 0x0000000298761825 */ /* 0x004fc800078e0276 */
[----:B------:R-:W-:Y:S01]  /*1400*/  FMUL.FTZ R189, R157, R186 ;  /* 0x000000ba9dbd7220 */ /* 0x000fe20000410000 */
[----:B------:R-:W-:Y:S01]  /*1410*/  FADD.FTZ R124, R111, R200 ;  /* 0x000000c86f7c7221 */ /* 0x000fe20000010000 */
[----:B------:R-:W-:Y:S01]  /*1420*/  FFMA.FTZ R103, R197, R200, R122 ;  /* 0x000000c8c5677223 */ /* 0x000fe2000001007a */
[----:B------:R-:W-:Y:S01]  /*1430*/  FMUL.FTZ R196, R64, R167 ;  /* 0x000000a740c47220 */ /* 0x000fe20000410000 */
[----:B------:R-:W2:Y:S01]  /*1440*/  @P1 LDG.E.U16 R180, desc[UR6][R118.64] ;  /* 0x0000000676b41981 */ /* 0x000ea2000c1e1500 */
        /* <DEDUP_REMOVED lines=15> */
[----:B------:R4:W5:Y:S01]  /*1540*/  @P3 LDG.E.128 R88, desc[UR6][R170.64] ;  /* 0x00000006aa583981 */ /* 0x000962000c1e1d00 */
[----:B------:R-:W-:Y:S01]  /*1550*/  FADD.FTZ R111, R124, R187 ;  /* 0x000000bb7c6f7221 */ /* 0x000fe20000010000 */
[----:B------:R-:W-:Y:S01]  /*1560*/  FFMA.FTZ R124, R190, R187, R103 ;  /* 0x000000bbbe7c7223 */ /* 0x000fe20000010067 */
[----:B-1----:R-:W-:Y:S01]  /*1570*/  @P3 IMAD.WIDE.U32 R164, R154, 0x10, R164 ;  /* 0x000000109aa43825 */ /* 0x002fe200078e00a4 */
[----:B------:R1:W5:Y:S03]  /*1580*/  LDG.E.64 R118, desc[UR6][R168.64] ;  /* 0x00000006a8767981 */ /* 0x000366000c1e1b00 */
[----:B------:R-:W-:Y:S01]  /*1590*/  FADD.FTZ R122, R111, R186 ;  /* 0x000000ba6f7a7221 */ /* 0x000fe20000010000 */
[----:B------:R-:W-:Y:S01]  /*15a0*/  FFMA.FTZ R103, R185, R186, R124 ;  /* 0x000000bab9677223 */ /* 0x000fe2000001007c */
[----:B------:R-:W-:Y:S01]  /*15b0*/  FMUL.FTZ R182, R70, R177 ;  /* 0x000000b146b67220 */ /* 0x000fe20000410000 */
[----:B---3--:R-:W-:-:S04]  /*15c0*/  @P3 IMAD.WIDE.U32 R114, R156, 0x10, R114 ;  /* 0x000000109c723825 */ /* 0x008fc800078e0072 */
[----:B------:R-:W-:Y:S01]  /*15d0*/  FADD.FTZ R111, R122, R183 ;  /* 0x000000b77a6f7221 */ /* 0x000fe20000010000 */
[C---:B----4-:R-:W-:Y:S01]  /*15e0*/  FMUL.FTZ R171, R157.reuse, R242 ;  /* 0x000000f29dab7220 */ /* 0x050fe20000410000 */
[----:B------:R-:W-:Y:S01]  /*15f0*/  FFMA.FTZ R122, R184, R183, R103 ;  /* 0x000000b7b87a7223 */ /* 0x000fe20000010067 */
[----:B------:R-:W-:Y:S01]  /*1600*/  FMUL.FTZ R170, R157, R226 ;  /* 0x000000e29daa7220 */ /* 0x000fe20000410000 */
[----:B------:R-:W-:Y:S01]  /*1610*/  FADD.FTZ R124, R111, R182 ;  /* 0x000000b66f7c7221 */ /* 0x000fe20000010000 */
[----:B-1----:R-:W-:Y:S01]  /*1620*/  FMUL.FTZ R169, R71, R174 ;  /* 0x000000ae47a97220 */ /* 0x002fe20000410000 */
[----:B------:R-:W-:Y:S01]  /*1630*/  FFMA.FTZ R103, R171, R182, R122 ;  /* 0x000000b6ab677223 */ /* 0x000fe2000001007a */
[----:B------:R1:W5:Y:S01]  /*1640*/  @P3 LDG.E.128 R84, desc[UR6][R164.64] ;  /* 0x00000006a4543981 */ /* 0x000362000c1e1d00 */
[----:B------:R-:W-:Y:S01]  /*1650*/  FMUL.FTZ R168, R72, R179 ;  /* 0x000000b348a87220 */ /* 0x000fe20000410000 */
[----:B------:R-:W-:Y:S01]  /*1660*/  FADD.FTZ R111, R124, R169 ;  /* 0x000000a97c6f7221 */ /* 0x000fe20000010000 */
[----:B------:R-:W-:Y:S01]  /*1670*/  FFMA.FTZ R122, R170, R169, R103 ;  /* 0x000000a9aa7a7223 */ /* 0x000fe20000010067 */
[----:B------:R-:W5:Y:S01]  /*1680*/  @P3 LDG.E.128 R76, desc[UR6][R114.64] ;  /* 0x00000006724c3981 */ /* 0x000f62000c1e1d00 */
[----:B------:R-:W-:Y:S01]  /*1690*/  FMUL.FTZ R188, R157, R188 ;  /* 0x000000bc9dbc7220 */ /* 0x000fe20000410000 */
[----:B------:R-:W-:-:S02]  /*16a0*/  LOP3.LUT P4, RZ, R143, 0x1f, RZ, 0xc0, !PT ;  /* 0x0000001f8fff7812 */ /* 0x000fc4000788c0ff */
[----:B------:R-:W-:Y:S01]  /*16b0*/  PLOP3.LUT P0, PT, PT, PT, PT, 0x80, 0x8 ;  /* 0x000000000008781c */ /* 0x000fe20003f0f070 */
[----:B------:R-:W5:Y:S01]  /*16c0*/  LDG.E.64 R120, desc[UR6][R120.64] ;  /* 0x0000000678787981 */ /* 0x000f62000c1e1b00 */
[C---:B-1----:R-:W-:Y:S01]  /*16d0*/  FMUL.FTZ R165, R157.reuse, R224 ;  /* 0x000000e09da57220 */ /* 0x042fe20000410000 */
[----:B------:R-:W-:Y:S01]  /*16e0*/  FMUL.FTZ R164, R157, R222 ;  /* 0x000000de9da47220 */ /* 0x000fe20000410000 */
[----:B------:R-:W-:Y:S01]  /*16f0*/  FADD.FTZ R124, R111, R168 ;  /* 0x000000a86f7c7221 */ /* 0x000fe20000010000 */
[----:B------:R1:W5:Y:S01]  /*1700*/  LDG.E.64 R114, desc[UR6][R126.64] ;  /* 0x000000067e727981 */ /* 0x000362000c1e1b00 */
[----:B------:R-:W-:Y:S01]  /*1710*/  FFMA.FTZ R103, R165, R168, R122 ;  /* 0x000000a8a5677223 */ /* 0x000fe2000001007a */
[----:B------:R-:W-:Y:S01]  /*1720*/  FMUL.FTZ R125, R157, R106 ;  /* 0x0000006a9d7d7220 */ /* 0x000fe20000410000 */
[----:B-1----:R-:W-:Y:S01]  /*1730*/  FMUL.FTZ R127, R73, R176 ;  /* 0x000000b0497f7220 */ /* 0x002fe20000410000 */
[----:B------:R-:W-:-:S03]  /*1740*/  FMUL.FTZ R126, R74, R181 ;  /* 0x000000b54a7e7220 */ /* 0x000fc60000410000 */
[----:B------:R-:W-:Y:S01]  /*1750*/  FFMA.FTZ R106, R164, R127, R103 ;  /* 0x0000007fa46a7223 */ /* 0x000fe20000010067 */
[----:B------:R-:W-:Y:S01]  /*1760*/  FADD.FTZ R111, R124, R127 ;  /* 0x0000007f7c6f7221 */ /* 0x000fe20000010000 */
[----:B------:R-:W-:Y:S02]  /*1770*/  FMUL.FTZ R124, R75, R178 ;  /* 0x000000b24b7c7220 */ /* 0x000fe40000410000 */
[----:B------:R-:W-:Y:S01]  /*1780*/  FFMA.FTZ R103, R125, R126, R106 ;  /* 0x0000007e7d677223 */ /* 0x000fe2000001006a */
[----:B------:R-:W-:-:S03]  /*1790*/  FADD.FTZ R111, R111, R126 ;  /* 0x0000007e6f6f7221 */ /* 0x000fc60000010000 */
[----:B------:R-:W-:Y:S01]  /*17a0*/  FFMA.FTZ R103, R188, R124, R103 ;  /* 0x0000007cbc677223 */ /* 0x000fe20000010067 */
[----:B------:R-:W-:-:S04]  /*17b0*/  FADD.FTZ R111, R111, R124 ;  /* 0x0000007c6f6f7221 */ /* 0x000fc80000010000 */
[----:B------:R-:W1:Y:S04]  /*17c0*/  SHFL.DOWN PT, R122, R103, 0x10, 0x1f ;  /* 0x0a001f00677a7f89 */ /* 0x000e6800000e0000 */
[----:B------:R-:W3:Y:S01]  /*17d0*/  SHFL.DOWN PT, R106, R111, 0x10, 0x1f ;  /* 0x0a001f006f6a7f89 */ /* 0x000ee200000e0000 */
[----:B-1----:R-:W-:Y:S01]  /*17e0*/  FADD.FTZ R122, R103, R122 ;  /* 0x0000007a677a7221 */ /* 0x002fe20000010000 */
[----:B---3--:R-:W-:-:S04]  /*17f0*/  FADD.FTZ R106, R111, R106 ;  /* 0x0000006a6f6a7221 */ /* 0x008fc80000010000 */
        /* <DEDUP_REMOVED lines=10> */
[----:B------:R-:W-:-:S04]  /*18a0*/  MOV R106, 0x400 ;  /* 0x00000400006a7802 */ /* 0x000fc80000000f00 */
[----:B0-----:R-:W-:Y:S02]  /*18b0*/  LEA R226, R237, R106, 0x18 ;  /* 0x0000006aede27211 */ /* 0x001fe400078ec0ff */
[----:B------:R-:W-:Y:S01]  /*18c0*/  @!P4 PLOP3.LUT P0, PT, P2, PT, PT, 0x80, 0x8 ;  /* 0x000000000008c81c */ /* 0x000fe2000170f070 */
[----:B-1----:R-:W-:Y:S01]  /*18d0*/  FADD.FTZ R123, R224, R111 ;  /* 0x0000006fe07b7221 */ /* 0x002fe20000010000 */
[----:B---3--:R-:W-:-:S04]  /*18e0*/  FADD.FTZ R103, R222, R103 ;  /* 0x00000067de677221 */ /* 0x008fc80000010000 */
[----:B------:R-:W0:Y:S04]  /*18f0*/  SHFL.DOWN PT, R106, R123, 0x1, 0x1f ;  /* 0x08201f007b6a7f89 */ /* 0x000e2800000e0000 */
[----:B------:R-:W1:Y:S01]  /*1900*/  SHFL.DOWN PT, R122, R103, 0x1, 0x1f ;  /* 0x08201f00677a7f89 */ /* 0x000e6200000e0000 */
[----:B------:R-:W-:-:S04]  /*1910*/  IADD3 R224, PT, PT, R226, 0x8040, RZ ;  /* 0x00008040e2e07810 */ /* 0x000fc80007ffe0ff */
[----:B------:R-:W-:Y:S02]  /*1920*/  @!P4 MOV R222, R224 ;  /* 0x000000e000dec202 */ /* 0x000fe40000000f00 */
[----:B------:R-:W-:Y:S01]  /*1930*/  @!P0 IADD3 R222, PT, PT, R226, 0x8000, RZ ;  /* 0x00008000e2de8810 */ /* 0x000fe20007ffe0ff */
[----:B0-----:R-:W-:-:S03]  /*1940*/  FADD.FTZ R123, R123, R106 ;  /* 0x0000006a7b7b7221 */ /* 0x001fc60000010000 */
[----:B------:R-:W-:Y:S01]  /*1950*/  @!P4 LEA R106, R150, R222, 0x3 ;  /* 0x000000de966ac211 */ /* 0x000fe200078e18ff */
[----:B-1----:R-:W-:-:S05]  /*1960*/  FADD.FTZ R122, R103, R122 ;  /* 0x0000007a677a7221 */ /* 0x002fca0000010000 */
[----:B------:R-:W-:Y:S01]  /*1970*/  @!P4 STS.64 [R106], R122 ;  /* 0x0000007a6a00c388 */ /* 0x000fe20000000a00 */
        /* <DEDUP_REMOVED lines=20> */
[----:B------:R-:W0:Y:S04]  /*1ac0*/  LDS.128 R96, [R224] ;  /* 0x00000000e0607984 */ /* 0x000e280000000c00 */
[----:B------:R-:W1:Y:S01]  /*1ad0*/  LDS.128 R100, [R235] ;  /* 0x00000000eb647984 */ /* 0x000e620000000c00 */
[----:B------:R-:W-:Y:S01]  /*1ae0*/  FADD.FTZ R35, R105, R35 ;  /* 0x0000002369237221 */ /* 0x000fe20000010000 */
[----:B------:R-:W-:Y:S01]  /*1af0*/  FFMA.FTZ R6, R205, R105, R6 ;  /* 0x00000069cd067223 */ /* 0x000fe20000010006 */
[----:B------:R-:W-:Y:S01]  /*1b00*/  FADD.FTZ R37, R107, R37 ;  /* 0x000000256b257221 */ /* 0x000fe20000010000 */
[----:B------:R-:W-:Y:S01]  /*1b10*/  FFMA.FTZ R8, R209, R107, R8 ;  /* 0x0000006bd1087223 */ /* 0x000fe20000010008 */
[----:B------:R-:W-:Y:S01]  /*1b20*/  FADD.FTZ R38, R104, R38 ;  /* 0x0000002668267221 */ /* 0x000fe20000010000 */
[----:B------:R-:W-:Y:S01]  /*1b30*/  FFMA.FTZ R9, R212, R104, R9 ;  /* 0x00000068d4097223 */ /* 0x000fe20000010009 */
[C---:B------:R-:W-:Y:S01]  /*1b40*/  IADD3 R111, PT, PT, R226.reuse, 0x8070, RZ ;  /* 0x00008070e26f7810 */ /* 0x040fe20007ffe0ff */
[----:B------:R-:W3:Y:S01]  /*1b50*/  LDS.128 R104, [R237] ;  /* 0x00000000ed687984 */ /* 0x000ee20000000c00 */
[----:B------:R-:W-:Y:S01]  /*1b60*/  @!P2 IADD3 R111, PT, PT, R226, 0x8030, RZ ;  /* 0x00008030e26fa810 */ /* 0x000fe20007ffe0ff */
        /* <DEDUP_REMOVED lines=73> */
[-C--:B------:R-:W-:Y:S01]  /*2000*/  FFMA.FTZ R229, R229, R107.reuse, R106 ;  /* 0x0000006be5e57223 */ /* 0x080fe2000001006a */
[----:B------:R-:W-:Y:S01]  /*2010*/  FADD.FTZ R98, R233, -R0 ;  /* 0x80000000e9627221 */ /* 0x000fe20000010000 */
[----:B------:R-:W-:Y:S02]  /*2020*/  HADD2.F32 R105, -RZ, R76.H1_H1 ;  /* 0x3000004cff697230 */ /* 0x000fe40000004100 */
[----:B------:R-:W-:Y:S01]  /*2030*/  FADD.FTZ R240, R240, -R231 ;  /* 0x800000e7f0f07221 */ /* 0x000fe20000010000 */
[--C-:B------:R-:W-:Y:S02]  /*2040*/  HADD2.F32 R109, -RZ, R77.reuse.H0_H0 ;  /* 0x2000004dff6d7230 */ /* 0x100fe40000004100 */
[----:B------:R-:W-:Y:S01]  /*2050*/  FADD.FTZ R238, R238, -R229 ;  /* 0x800000e5eeee7221 */ /* 0x000fe20000010000 */
[C---:B------:R-:W-:Y:S01]  /*2060*/  FFMA.FTZ R103, R157.reuse, R98, R100 ;  /* 0x000000629d677223 */ /* 0x040fe20000010064 */
[----:B------:R-:W-:Y:S01]  /*2070*/  FFMA.FTZ R105, R157, R240, R105 ;  /* 0x000000f09d697223 */ /* 0x000fe20000010069 */
[-CC-:B------:R-:W-:Y:S01]  /*2080*/  FFMA.FTZ R227, R227, R107.reuse, R106.reuse ;  /* 0x0000006be3e37223 */ /* 0x180fe2000001006a */
[----:B------:R-:W-:Y:S01]  /*2090*/  FFMA.FTZ R109, R157, R238, R109 ;  /* 0x000000ee9d6d7223 */ /* 0x000fe2000001006d */
[-C--:B------:R-:W-:Y:S01]  /*20a0*/  FMUL.FTZ R103, R103, R108.reuse ;  /* 0x0000006c67677220 */ /* 0x080fe20000410000 */
[-C--:B------:R-:W-:Y:S01]  /*20b0*/  FMUL.FTZ R105, R105, R108.reuse ;  /* 0x0000006c69697220 */ /* 0x080fe20000410000 */
[----:B------:R-:W-:Y:S01]  /*20c0*/  FFMA.FTZ R111, R208, R107, R106 ;  /* 0x0000006bd06f7223 */ /* 0x000fe2000001006a */
[----:B------:R-:W-:Y:S01]  /*20d0*/  FMUL.FTZ R109, R109, R108 ;  /* 0x0000006c6d6d7220 */ /* 0x000fe20000410000 */
[----:B------:R-:W-:Y:S01]  /*20e0*/  FMUL.FTZ R100, R103, UR4 ;  /* 0x0000000467647c20 */ /* 0x000fe20008410000 */
[----:B------:R-:W-:Y:S01]  /*20f0*/  LOP3.LUT P5, RZ, R120, 0xff, RZ, 0xc0, !PT ;  /* 0x000000ff78ff7812 */ /* 0x000fe200078ac0ff */
[----:B------:R-:W-:-:S02]  /*2100*/  HADD2.F32 R98, -RZ, R77.H1_H1 ;  /* 0x3000004dff627230 */ /* 0x000fc40000004100 */
[-CC-:B------:R-:W-:Y:S01]  /*2110*/  FFMA.FTZ R225, R225, R107.reuse, R106.reuse ;  /* 0x0000006be1e17223 */ /* 0x180fe2000001006a */
[----:B------:R-:W-:Y:S01]  /*2120*/  FADD.FTZ R236, R236, -R227 ;  /* 0x800000e3ecec7221 */ /* 0x000fe20000010000 */
[-CC-:B------:R-:W-:Y:S01]  /*2130*/  FFMA.FTZ R232, R232, R107.reuse, R106.reuse ;  /* 0x0000006be8e87223 */ /* 0x180fe2000001006a */
[----:B------:R-:W-:Y:S01]  /*2140*/  FFMA.FTZ R104, R205, R107, R106 ;  /* 0x0000006bcd687223 */ /* 0x000fe2000001006a */
[----:B------:R-:W-:Y:S01]  /*2150*/  FMUL.FTZ R103, R105, UR4 ;  /* 0x0000000469677c20 */ /* 0x000fe20008410000 */
[----:B------:R-:W-:Y:S01]  /*2160*/  FMUL.FTZ R102, R109, UR4 ;  /* 0x000000046d667c20 */ /* 0x000fe20008410000 */
[----:B------:R-:W-:Y:S01]  /*2170*/  LOP3.LUT P4, RZ, R120, 0xff00, RZ, 0xc0, !PT ;  /* 0x0000ff0078ff7812 */ /* 0x000fe2000788c0ff */
[----:B------:R-:W-:Y:S01]  /*2180*/  FADD.FTZ R206, R206, -R111 ;  /* 0x8000006fcece7221 */ /* 0x000fe20000010000 */
[----:B------:R-:W-:Y:S01]  /*2190*/  LOP3.LUT P6, RZ, R120, 0xff0000, RZ, 0xc0, !PT ;  /* 0x00ff000078ff7812 */ /* 0x000fe200078cc0ff */
[--C-:B------:R-:W-:Y:S01]  /*21a0*/  HADD2.F32 R109, -RZ, R78.reuse.H0_H0 ;  /* 0x2000004eff6d7230 */ /* 0x100fe20000004100 */
[----:B------:R-:W-:Y:S01]  /*21b0*/  FSEL R100, R100, RZ, P5 ;  /* 0x000000ff64647208 */ /* 0x000fe20002800000 */
[----:B------:R-:W-:Y:S01]  /*21c0*/  FADD.FTZ R234, R234, -R225 ;  /* 0x800000e1eaea7221 */ /* 0x000fe20000010000 */
[----:B------:R-:W-:Y:S01]  /*21d0*/  ISETP.GE.U32.AND P5, PT, R120, RZ, PT ;  /* 0x000000ff7800720c */ /* 0x000fe20003fa6070 */
[----:B------:R-:W-:-:S02]  /*21e0*/  HADD2.F32 R111, -RZ, R78.H1_H1 ;  /* 0x3000004eff6f7230 */ /* 0x000fc40000004100 */
[----:B------:R-:W-:Y:S01]  /*21f0*/  FFMA.FTZ R105, R157, R236, R98 ;  /* 0x000000ec9d697223 */ /* 0x000fe20000010062 */
[----:B------:R-:W-:Y:S01]  /*2200*/  FADD.FTZ R232, R223, -R232 ;  /* 0x800000e8dfe87221 */ /* 0x000fe20000010000 */
[--C-:B------:R-:W-:Y:S02]  /*2210*/  HADD2.F32 R98, -RZ, R80.reuse.H0_H0 ;  /* 0x20000050ff627230 */ /* 0x100fe40000004100 */
[-CC-:B------:R-:W-:Y:S01]  /*2220*/  FFMA.FTZ R228, R228, R107.reuse, R106.reuse ;  /* 0x0000006be4e47223 */ /* 0x180fe2000001006a */
[----:B------:R-:W-:Y:S01]  /*2230*/  FFMA.FTZ R110, R209, R107, R106 ;  /* 0x0000006bd16e7223 */ /* 0x000fe2000001006a */
[----:B------:R-:W-:Y:S01]  /*2240*/  FADD.FTZ R104, R203, -R104 ;  /* 0x80000068cb687221 */ /* 0x000fe20000010000 */
[----:B------:R-:W-:Y:S01]  /*2250*/  FSEL R103, R103, RZ, P4 ;  /* 0x000000ff67677208 */ /* 0x000fe20002000000 */
[C---:B------:R-:W-:Y:S01]  /*2260*/  FFMA.FTZ R109, R157.reuse, R234, R109 ;  /* 0x000000ea9d6d7223 */ /* 0x040fe2000001006d */
[----:B------:R-:W-:Y:S01]  /*2270*/  FSEL R102, R102, RZ, P6 ;  /* 0x000000ff66667208 */ /* 0x000fe20003000000 */
[----:B------:R-:W-:Y:S01]  /*2280*/  FFMA.FTZ R111, R157, R232, R111 ;  /* 0x000000e89d6f7223 */ /* 0x000fe2000001006f */
[C---:B------:R-:W-:Y:S01]  /*2290*/  LOP3.LUT P3, RZ, R121.reuse, 0xff, RZ, 0xc0, !PT ;  /* 0x000000ff79ff7812 */ /* 0x040fe2000786c0ff */
[----:B------:R-:W-:Y:S01]  /*22a0*/  HADD2.F32 R159, -RZ, R80.H1_H1 ;  /* 0x30000050ff9f7230 */ /* 0x000fe20000004100 */
[----:B------:R-:W-:Y:S01]  /*22b0*/  LOP3.LUT P4, RZ, R121, 0xff00, RZ, 0xc0, !PT ;  /* 0x0000ff0079ff7812 */ /* 0x000fe2000788c0ff */
[----:B------:R-:W-:Y:S01]  /*22c0*/  FMUL.FTZ R105, R105, R108 ;  /* 0x0000006c69697220 */ /* 0x000fe20000410000 */
[C---:B------:R-:W-:Y:S01]  /*22d0*/  LOP3.LUT P6, RZ, R121.reuse, 0xff0000, RZ, 0xc0, !PT ;  /* 0x00ff000079ff7812 */ /* 0x040fe200078cc0ff */
[----:B------:R-:W-:Y:S01]  /*22e0*/  HADD2.F32 R161, -RZ, R81.H0_H0 ;  /* 0x20000051ffa17230 */ /* 0x000fe20000004100 */
[----:B------:R-:W-:Y:S01]  /*22f0*/  ISETP.GE.U32.AND.EX P5, PT, R121, 0x1000000, PT, P5 ;  /* 0x010000007900780c */ /* 0x000fe20003fa6150 */
[----:B------:R-:W-:-:S02]  /*2300*/  HADD2.F32 R121, -RZ, R79.H1_H1 ;  /* 0x3000004fff797230 */ /* 0x000fc40000004100 */
[-C--:B------:R-:W-:Y:S01]  /*2310*/  FFMA.FTZ R221, R221, R107.reuse, R106 ;  /* 0x0000006bdddd7223 */ /* 0x080fe2000001006a */
[----:B------:R-:W-:Y:S01]  /*2320*/  FADD.FTZ R228, R219, -R228 ;  /* 0x800000e4dbe47221 */ /* 0x000fe20000010000 */
[----:B------:R-:W-:Y:S01]  /*2330*/  FADD.FTZ R110, R207, -R110 ;  /* 0x8000006ecf6e7221 */ /* 0x000fe20000010000 */
[----:B------:R-:W-:Y:S01]  /*2340*/  FFMA.FTZ R123, R157, R104, R98 ;  /* 0x000000689d7b7223 */ /* 0x000fe20000010062 */
[-C--:B------:R-:W-:Y:S01]  /*2350*/  FMUL.FTZ R109, R109, R108.reuse ;  /* 0x0000006c6d6d7220 */ /* 0x080fe20000410000 */
[----:B------:R-:W-:Y:S02]  /*2360*/  HADD2.F32 R113, -RZ, R79.H0_H0 ;  /* 0x2000004fff717230 */ /* 0x000fe40000004100 */
[----:B------:R-:W-:Y:S01]  /*2370*/  FMUL.FTZ R105, R105, UR4 ;  /* 0x0000000469697c20 */ /* 0x000fe20008410000 */
[----:B------:R-:W-:Y:S01]  /*2380*/  FMUL.FTZ R111, R111, R108 ;  /* 0x0000006c6f6f7220 */ /* 0x000fe20000410000 */
[-CC-:B------:R-:W-:Y:S01]  /*2390*/  FFMA.FTZ R0, R213, R107.reuse, R106.reuse ;  /* 0x0000006bd5007223 */ /* 0x180fe2000001006a */
[----:B------:R-:W-:Y:S01]  /*23a0*/  LOP3.LUT P0, RZ, R120, 0xff000000, RZ, 0xc0, !PT ;  /* 0xff00000078ff7812 */ /* 0x000fe2000780c0ff */
[----:B------:R-:W-:Y:S01]  /*23b0*/  FADD.FTZ R230, R230, -R221 ;  /* 0x800000dde6e67221 */ /* 0x000fe20000010000 */
[C---:B------:R-:W-:Y:S01]  /*23c0*/  FFMA.FTZ R121, R157.reuse, R228, R121 ;  /* 0x000000e49d797223 */ /* 0x040fe20000010079 */
[C---:B------:R-:W-:Y:S01]  /*23d0*/  FFMA.FTZ R159, R157.reuse, R206, R159 ;  /* 0x000000ce9d9f7223 */ /* 0x040fe2000001009f */
[----:B------:R-:W-:Y:S01]  /*23e0*/  FFMA.FTZ R161, R157, R110, R161 ;  /* 0x0000006e9da17223 */ /* 0x000fe200000100a1 */
[----:B------:R-:W-:Y:S01]  /*23f0*/  FMUL.FTZ R123, R123, R108 ;  /* 0x0000006c7b7b7220 */ /* 0x000fe20000410000 */
[-C--:B------:R-:W-:Y:S01]  /*2400*/  FFMA.FTZ R97, R212, R107.reuse, R106 ;  /* 0x0000006bd4617223 */ /* 0x080fe2000001006a */
[----:B------:R-:W-:Y:S01]  /*2410*/  FMUL.FTZ R98, R109, UR4 ;  /* 0x000000046d627c20 */ /* 0x000fe20008410000 */
[----:B------:R-:W-:Y:S01]  /*2420*/  FMUL.FTZ R109, R111, UR4 ;  /* 0x000000046f6d7c20 */ /* 0x000fe20008410000 */
[----:B------:R-:W-:Y:S01]  /*2430*/  FFMA.FTZ R113, R157, R230, R113 ;  /* 0x000000e69d717223 */ /* 0x000fe20000010071 */
[----:B------:R-:W-:Y:S01]  /*2440*/  FSEL R105, R105, RZ, P0 ;  /* 0x000000ff69697208 */ /* 0x000fe20000000000 */
[-C--:B------:R-:W-:Y:S01]  /*2450*/  FMUL.FTZ R121, R121, R108.reuse ;  /* 0x0000006c79797220 */ /* 0x080fe20000410000 */
[-C--:B------:R-:W-:Y:S01]  /*2460*/  FMUL.FTZ R159, R159, R108.reuse ;  /* 0x0000006c9f9f7220 */ /* 0x080fe20000410000 */
[----:B------:R-:W-:Y:S01]  /*2470*/  FMUL.FTZ R161, R161, R108 ;  /* 0x0000006ca1a17220 */ /* 0x000fe20000410000 */
[----:B------:R-:W-:Y:S01]  /*2480*/  FMUL.FTZ R104, R123, UR4 ;  /* 0x000000047b687c20 */ /* 0x000fe20008410000 */
[----:B------:R-:W-:Y:S01]  /*2490*/  FADD.FTZ R112, R211, -R0 ;  /* 0x80000000d3707221 */ /* 0x000fe20000010000 */
[-CC-:B------:R-:W-:Y:S01]  /*24a0*/  FFMA.FTZ R99, R216, R107.reuse, R106.reuse ;  /* 0x0000006bd8637223 */ /* 0x180fe2000001006a */
[----:B------:R-:W-:Y:S01]  /*24b0*/  FFMA.FTZ R101, R220, R107, R106 ;  /* 0x0000006bdc657223 */ /* 0x000fe2000001006a */
[----:B------:R-:W-:Y:S01]  /*24c0*/  LOP3.LUT P0, RZ, R118, 0xff, RZ, 0xc0, !PT ;  /* 0x000000ff76ff7812 */ /* 0x000fe2000780c0ff */
[----:B------:R-:W-:-:S02]  /*24d0*/  HADD2.F32 R0, -RZ, R81.H1_H1 ;  /* 0x30000051ff007230 */ /* 0x000fc40000004100 */
[----:B------:R-:W-:Y:S01]  /*24e0*/  FADD.FTZ R210, R210, -R97 ;  /* 0x80000061d2d27221 */ /* 0x000fe20000010000 */
[-CC-:B------:R-:W-:Y:S01]  /*24f0*/  FFMA.FTZ R201, R201, R107.reuse, R106.reuse ;  /* 0x0000006bc9c97223 */ /* 0x180fe2000001006a */
[----:B------:R-:W-:Y:S01]  /*2500*/  FMUL.FTZ R113, R113, R108 ;  /* 0x0000006c71717220 */ /* 0x000fe20000410000 */
        /* <DEDUP_REMOVED lines=25> */
[----:B------:R-:W-:Y:S01]  /*26a0*/  ISETP.GE.U32.AND P0, PT, R118, RZ, PT ;  /* 0x000000ff7600720c */ /* 0x000fe20003f06070 */
[----:B------:R-:W-:-:S02]  /*26b0*/  HADD2.F32 R99, -RZ, R82.H0_H0 ;  /* 0x20000052ff637230 */ /* 0x000fc40000004100 */
[----:B------:R-:W-:Y:S01]  /*26c0*/  FFMA.FTZ R97, R157, R210, R0 ;  /* 0x000000d29d617223 */ /* 0x000fe20000010000 */
[----:B------:R-:W-:Y:S02]  /*26d0*/  HADD2.F32 R101, -RZ, R82.H1_H1 ;  /* 0x30000052ff657230 */ /* 0x000fe40000004100 */
[----:B------:R-:W-:Y:S01]  /*26e0*/  FFMA.FTZ R107, R188, R107, R106 ;  /* 0x0000006bbc6b7223 */ /* 0x000fe2000001006a */
[--C-:B------:R-:W-:Y:S02]  /*26f0*/  HADD2.F32 R0, -RZ, R84.reuse.H0_H0 ;  /* 0x20000054ff007230 */ /* 0x100fe40000004100 */
[----:B------:R-:W-:Y:S01]  /*2700*/  FMUL.FTZ R106, R113, UR4 ;  /* 0x00000004716a7c20 */ /* 0x000fe20008410000 */
[----:B------:R-:W-:Y:S01]  /*2710*/  FADD.FTZ R204, R204, -R201 ;  /* 0x800000c9cccc7221 */ /* 0x000fe20000010000 */
[----:B------:R-:W-:Y:S01]  /*2720*/  FSEL R121, R121, RZ, P5 ;  /* 0x000000ff79797208 */ /* 0x000fe20002800000 */
[--C-:B------:R-:W-:Y:S01]  /*2730*/  HADD2.F32 R113, -RZ, R83.reuse.H0_H0 ;  /* 0x20000053ff717230 */ /* 0x100fe20000004100 */
[----:B------:R-:W-:Y:S01]  /*2740*/  FSEL R111, R111, RZ, P3 ;  /* 0x000000ff6f6f7208 */ /* 0x000fe20001800000 */
[----:B------:R-:W-:Y:S01]  /*2750*/  FADD.FTZ R96, R215, -R96 ;  /* 0x80000060d7607221 */ /* 0x000fe20000010000 */
[----:B------:R-:W-:Y:S01]  /*2760*/  FSEL R110, R110, RZ, P4 ;  /* 0x000000ff6e6e7208 */ /* 0x000fe20002000000 */
[----:B------:R-:W-:Y:S01]  /*2770*/  FMUL.FTZ R97, R97, R108 ;  /* 0x0000006c61617220 */ /* 0x000fe20000410000 */
[----:B------:R-:W-:Y:S01]  /*2780*/  LOP3.LUT P5, RZ, R119, 0xff, RZ, 0xc0, !PT ;  /* 0x000000ff77ff7812 */ /* 0x000fe200078ac0ff */
[----:B------:R-:W-:Y:S01]  /*2790*/  FFMA.FTZ R99, R157, R112, R99 ;  /* 0x000000709d637223 */ /* 0x000fe20000010063 */
[----:B------:R-:W-:Y:S01]  /*27a0*/  LOP3.LUT P3, RZ, R119, 0xff00, RZ, 0xc0, !PT ;  /* 0x0000ff0077ff7812 */ /* 0x000fe2000786c0ff */
[----:B------:R-:W-:Y:S01]  /*27b0*/  FFMA.FTZ R101, R157, R214, R101 ;  /* 0x000000d69d657223 */ /* 0x000fe20000010065 */
[C---:B------:R-:W-:Y:S01]  /*27c0*/  LOP3.LUT P4, RZ, R119.reuse, 0xff0000, RZ, 0xc0, !PT ;  /* 0x00ff000077ff7812 */ /* 0x040fe2000788c0ff */
[----:B------:R-:W-:Y:S01]  /*27d0*/  HADD2.F32 R159, -RZ, R84.H1_H1 ;  /* 0x30000054ff9f7230 */ /* 0x000fe20000004100 */
[----:B------:R-:W-:Y:S01]  /*27e0*/  ISETP.GE.U32.AND.EX P0, PT, R119, 0x1000000, PT, P0 ;  /* 0x010000007700780c */ /* 0x000fe20003f06100 */
[----:B------:R-:W-:-:S02]  /*27f0*/  HADD2.F32 R119, -RZ, R83.H1_H1 ;  /* 0x30000053ff777230 */ /* 0x000fc40000004100 */
[----:B------:R-:W-:Y:S01]  /*2800*/  FADD.FTZ R202, R199, -R202 ;  /* 0x800000cac7ca7221 */ /* 0x000fe20000010000 */
[--C-:B------:R-:W-:Y:S02]  /*2810*/  HADD2.F32 R161, -RZ, R85.reuse.H0_H0 ;  /* 0x20000055ffa17230 */ /* 0x100fe40000004100 */
[----:B------:R-:W-:Y:S01]  /*2820*/  FADD.FTZ R200, R200, -R197 ;  /* 0x800000c5c8c87221 */ /* 0x000fe20000010000 */
[C---:B------:R-:W-:Y:S01]  /*2830*/  FFMA.FTZ R123, R157.reuse, R204, R0 ;  /* 0x000000cc9d7b7223 */ /* 0x040fe20000010000 */
[----:B------:R-:W-:Y:S01]  /*2840*/  FSEL R106, R106, RZ, P6 ;  /* 0x000000ff6a6a7208 */ /* 0x000fe20003000000 */
[----:B------:R-:W-:Y:S01]  /*2850*/  FFMA.FTZ R113, R157, R96, R113 ;  /* 0x000000609d717223 */ /* 0x000fe20000010071 */
[----:B------:R-:W-:Y:S01]  /*2860*/  FMUL.FTZ R97, R97, UR4 ;  /* 0x0000000461617c20 */ /* 0x000fe20008410000 */
[----:B------:R-:W-:Y:S01]  /*2870*/  LOP3.LUT P6, RZ, R118, 0xff000000, RZ, 0xc0, !PT ;  /* 0xff00000076ff7812 */ /* 0x000fe200078cc0ff */
[-C--:B------:R-:W-:Y:S01]  /*2880*/  FMUL.FTZ R99, R99, R108.reuse ;  /* 0x0000006c63637220 */ /* 0x080fe20000410000 */
[----:B------:R-:W-:Y:S01]  /*2890*/  FMUL.FTZ R96, R101, R108 ;  /* 0x0000006c65607220 */ /* 0x000fe20000410000 */
[C---:B------:R-:W-:Y:S01]  /*28a0*/  FFMA.FTZ R119, R157.reuse, R218, R119 ;  /* 0x000000da9d777223 */ /* 0x040fe20000010077 */
[C---:B------:R-:W-:Y:S01]  /*28b0*/  FFMA.FTZ R159, R157.reuse, R202, R159 ;  /* 0x000000ca9d9f7223 */ /* 0x040fe2000001009f */
[----:B------:R-:W-:Y:S01]  /*28c0*/  FFMA.FTZ R161, R157, R200, R161 ;  /* 0x000000c89da17223 */ /* 0x000fe200000100a1 */
[-C--:B------:R-:W-:Y:S01]  /*28d0*/  FMUL.FTZ R123, R123, R108.reuse ;  /* 0x0000006c7b7b7220 */ /* 0x080fe20000410000 */
[-C--:B------:R-:W-:Y:S01]  /*28e0*/  FMUL.FTZ R113, R113, R108.reuse ;  /* 0x0000006c71717220 */ /* 0x080fe20000410000 */
[----:B------:R-:W-:Y:S01]  /*28f0*/  FMUL.FTZ R0, R99, UR4 ;  /* 0x0000000463007c20 */ /* 0x000fe20008410000 */
[----:B------:R-:W-:Y:S01]  /*2900*/  FSEL R101, R97, RZ, P6 ;  /* 0x000000ff61657208 */ /* 0x000fe20003000000 */
[----:B------:R-:W-:Y:S01]  /*2910*/  FMUL.FTZ R96, R96, UR4 ;  /* 0x0000000460607c20 */ /* 0x000fe20008410000 */
        /* <DEDUP_REMOVED lines=14> */
[----:B------:R-:W-:Y:S01]  /*2a00*/  HADD2.F32 R96, -RZ, R85.H1_H1 ;  /* 0x30000055ff607230 */ /* 0x000fe20000004100 */
[----:B------:R-:W-:Y:S01]  /*2a10*/  FSEL R118, R118, RZ, P6 ;  /* 0x000000ff76767208 */ /* 0x000fe20003000000 */
[----:B------:R-:W-:Y:S01]  /*2a20*/  FADD.FTZ R198, R195, -R198 ;  /* 0x800000c6c3c67221 */ /* 0x000fe20000010000 */
[C---:B------:R-:W-:Y:S01]  /*2a30*/  ISETP.GE.U32.AND P6, PT, R116.reuse, RZ, PT ;  /* 0x000000ff7400720c */ /* 0x040fe20003fc6070 */
[----:B------:R-:W-:Y:S01]  /*2a40*/  FADD.FTZ R194, R191, -R194 ;  /* 0x800000c2bfc27221 */ /* 0x000fe20000010000 */
[----:B------:R-:W-:Y:S01]  /*2a50*/  FSEL R120, R113, RZ, P4 ;  /* 0x000000ff71787208 */ /* 0x000fe20002000000 */
[----:B------:R-:W-:Y:S01]  /*2a60*/  HADD2.F32 R113, -RZ, R86.H1_H1 ;  /* 0x30000056ff717230 */ /* 0x000fe20000004100 */
[----:B------:R-:W-:Y:S01]  /*2a70*/  LOP3.LUT P4, RZ, R116, 0xff000000, RZ, 0xc0, !PT ;  /* 0xff00000074ff7812 */ /* 0x000fe2000788c0ff */
[--C-:B------:R-:W-:Y:S01]  /*2a80*/  HADD2.F32 R163, -RZ, R87.reuse.H1_H1 ;  /* 0x30000057ffa37230 */ /* 0x100fe20000004100 */
[----:B------:R-:W-:Y:S01]  /*2a90*/  FSEL R159, R97, RZ, P0 ;  /* 0x000000ff619f7208 */ /* 0x000fe20000000000 */
[----:B------:R-:W-:Y:S01]  /*2aa0*/  FADD.FTZ R190, R187, -R190 ;  /* 0x800000bebbbe7221 */ /* 0x000fe20000010000 */
[----:B------:R-:W-:Y:S01]  /*2ab0*/  FSEL R123, R123, RZ, P5 ;  /* 0x000000ff7b7b7208 */ /* 0x000fe20002800000 */
[----:B------:R-:W-:Y:S01]  /*2ac0*/  FFMA.FTZ R97, R157, R198, R96 ;  /* 0x000000c69d617223 */ /* 0x000fe20000010060 */
[----:B------:R-:W-:Y:S01]  /*2ad0*/  FSEL R116, R161, RZ, P3 ;  /* 0x000000ffa1747208 */ /* 0x000fe20001800000 */
[----:B------:R-:W-:Y:S01]  /*2ae0*/  FFMA.FTZ R113, R157, R194, R113 ;  /* 0x000000c29d717223 */ /* 0x000fe20000010071 */
[C---:B------:R-:W-:Y:S01]  /*2af0*/  LOP3.LUT P0, RZ, R117.reuse, 0xff, RZ, 0xc0, !PT ;  /* 0x000000ff75ff7812 */ /* 0x040fe2000780c0ff */
[----:B------:R-:W-:Y:S01]  /*2b00*/  FADD.FTZ R182, R182, -R171 ;  /* 0x800000abb6b67221 */ /* 0x000fe20000010000 */
[C---:B------:R-:W-:Y:S01]  /*2b10*/  LOP3.LUT P5, RZ, R117.reuse, 0xff00, RZ, 0xc0, !PT ;  /* 0x0000ff0075ff7812 */ /* 0x040fe200078ac0ff */
[----:B------:R-:W-:Y:S01]  /*2b20*/  HADD2.F32 R96, -RZ, R88.H0_H0 ;  /* 0x20000058ff607230 */ /* 0x000fe20000004100 */
[C---:B------:R-:W-:Y:S01]  /*2b30*/  LOP3.LUT P3, RZ, R117.reuse, 0xff0000, RZ, 0xc0, !PT ;  /* 0x00ff000075ff7812 */ /* 0x040fe2000786c0ff */
[----:B------:R-:W-:Y:S01]  /*2b40*/  FADD.FTZ R186, R186, -R185 ;  /* 0x800000b9baba7221 */ /* 0x000fe20000010000 */
[----:B------:R-:W-:Y:S01]  /*2b50*/  ISETP.GE.U32.AND.EX P6, PT, R117, 0x1000000, PT, P6 ;  /* 0x010000007500780c */ /* 0x000fe20003fc6160 */
[----:B------:R-:W-:-:S02]  /*2b60*/  HADD2.F32 R117, -RZ, R87.H0_H0 ;  /* 0x20000057ff757230 */ /* 0x000fc40000004100 */
[----:B------:R-:W-:Y:S01]  /*2b70*/  FFMA.FTZ R163, R157, R190, R163 ;  /* 0x000000be9da37223 */ /* 0x000fe200000100a3 */
[----:B------:R-:W-:Y:S02]  /*2b80*/  HADD2.F32 R99, -RZ, R86.H0_H0 ;  /* 0x20000056ff637230 */ /* 0x000fe40000004100 */
[----:B------:R-:W-:Y:S01]  /*2b90*/  FMUL.FTZ R97, R97, R108 ;  /* 0x0000006c61617220 */ /* 0x000fe20000410000 */
[--C-:B------:R-:W-:Y:S02]  /*2ba0*/  HADD2.F32 R171, -RZ, R90.reuse.H0_H0 ;  /* 0x2000005affab7230 */ /* 0x100fe40000004100 */
[----:B------:R-:W-:Y:S01]  /*2bb0*/  FFMA.FTZ R161, R157, R192, R117 ;  /* 0x000000c09da17223 */ /* 0x000fe20000010075 */
[----:B------:R-:W-:Y:S02]  /*2bc0*/  HADD2.F32 R117, -RZ, R89.H0_H0 ;  /* 0x20000059ff757230 */ /* 0x000fe40000004100 */
[-C--:B------:R-:W-:Y:S01]  /*2bd0*/  FMUL.FTZ R113, R113, R108.reuse ;  /* 0x0000006c71717220 */ /* 0x080fe20000410000 */
[----:B------:R-:W-:Y:S01]  /*2be0*/  FADD.FTZ R196, R196, -R193 ;  /* 0x800000c1c4c47221 */ /* 0x000fe20000010000 */
[----:B------:R-:W-:Y:S01]  /*2bf0*/  FMUL.FTZ R161, R161, R108 ;  /* 0x0000006ca1a17220 */ /* 0x000fe20000410000 */
[----:B------:R-:W-:Y:S01]  /*2c00*/  FADD.FTZ R168, R168, -R165 ;  /* 0x800000a5a8a87221 */ /* 0x000fe20000010000 */
[C---:B------:R-:W-:Y:S01]  /*2c10*/  FFMA.FTZ R167, R157.reuse, R182, R117 ;  /* 0x000000b69da77223 */ /* 0x040fe20000010075 */
[----:B------:R-:W-:Y:S01]  /*2c20*/  FFMA.FTZ R165, R157, R186, R96 ;  /* 0x000000ba9da57223 */ /* 0x000fe20000010060 */
[----:B------:R-:W-:Y:S01]  /*2c30*/  FMUL.FTZ R97, R97, UR4 ;  /* 0x0000000461617c20 */ /* 0x000fe20008410000 */
        /* <DEDUP_REMOVED lines=12> */
[----:B------:R-:W-:Y:S01]  /*2d00*/  FSEL R158, R96, RZ, P3 ;  /* 0x000000ff609e7208 */ /* 0x000fe20001800000 */
[----:B------:R-:W-:Y:S01]  /*2d10*/  FMUL.FTZ R167, R167, UR4 ;  /* 0x00000004a7a77c20 */ /* 0x000fe20008410000 */
[C---:B------:R-:W-:Y:S01]  /*2d20*/  LOP3.LUT P5, RZ, R114.reuse, 0xff0000, RZ, 0xc0, !PT ;  /* 0x00ff000072ff7812 */ /* 0x040fe200078ac0ff */
[----:B------:R-:W0:Y:S01]  /*2d30*/  LDC.64 R96, c[0x0][0x468] ;  /* 0x00011a00ff607b82 */ /* 0x000e220000000a00 */
[----:B------:R-:W-:Y:S01]  /*2d40*/  FMUL.FTZ R99, R99, UR4 ;  /* 0x0000000463637c20 */ /* 0x000fe20008410000 */
[----:B------:R-:W-:Y:S01]  /*2d50*/  FMUL.FTZ R165, R165, UR4 ;  /* 0x00000004a5a57c20 */ /* 0x000fe20008410000 */
[----:B------:R-:W-:Y:S01]  /*2d60*/  FSEL R163, R163, RZ, P6 ;  /* 0x000000ffa3a37208 */ /* 0x000fe20003000000 */
[----:B------:R-:W-:Y:S01]  /*2d70*/  FMUL.FTZ R171, R171, UR4 ;  /* 0x00000004abab7c20 */ /* 0x000fe20008410000 */
[----:B------:R-:W-:Y:S01]  /*2d80*/  LOP3.LUT P4, RZ, R114, 0xff, RZ, 0xc0, !PT ;  /* 0x000000ff72ff7812 */ /* 0x000fe2000788c0ff */
[----:B------:R-:W-:Y:S01]  /*2d90*/  FADD.FTZ R124, R124, -R107 ;  /* 0x8000006b7c7c7221 */ /* 0x000fe20000010000 */
[----:B------:R-:W-:Y:S01]  /*2da0*/  LOP3.LUT P6, RZ, R115, 0xff, RZ, 0xc0, !PT ;  /* 0x000000ff73ff7812 */ /* 0x000fe200078cc0ff */
[----:B------:R-:W-:Y:S01]  /*2db0*/  HADD2.F32 R112, -RZ, R91.H1_H1 ;  /* 0x3000005bff707230 */ /* 0x000fe20000004100 */
[----:B------:R-:W-:Y:S01]  /*2dc0*/  FSEL R167, R167, RZ, P5 ;  /* 0x000000ffa7a77208 */ /* 0x000fe20002800000 */
[----:B------:R-:W-:Y:S01]  /*2dd0*/  HADD2.F32 R107, -RZ, R89.H1_H1 ;  /* 0x30000059ff6b7230 */ /* 0x000fe20000004100 */
[----:B------:R-:W-:Y:S01]  /*2de0*/  ISETP.GE.U32.AND P5, PT, R114, RZ, PT ;  /* 0x000000ff7200720c */ /* 0x000fe20003fa6070 */
[----:B------:R-:W-:Y:S01]  /*2df0*/  HADD2.F32 R113, -RZ, R90.H1_H1 ;  /* 0x3000005aff717230 */ /* 0x000fe20000004100 */
[----:B------:R-:W-:Y:S01]  /*2e00*/  FSEL R122, R99, RZ, P0 ;  /* 0x000000ff637a7208 */ /* 0x000fe20000000000 */
[----:B------:R-:W-:Y:S01]  /*2e10*/  HADD2.F32 R99, -RZ, R88.H1_H1 ;  /* 0x30000058ff637230 */ /* 0x000fe20000004100 */
[----:B------:R-:W-:Y:S01]  /*2e20*/  FSEL R165, R165, RZ, P4 ;  /* 0x000000ffa5a57208 */ /* 0x000fe20002000000 */
[----:B------:R-:W-:Y:S01]  /*2e30*/  FADD.FTZ R184, R183, -R184 ;  /* 0x800000b8b7b87221 */ /* 0x000fe20000010000 */
[----:B------:R-:W-:Y:S01]  /*2e40*/  FSEL R171, R171, RZ, P6 ;  /* 0x000000ffabab7208 */ /* 0x000fe20003000000 */
[----:B------:R-:W-:Y:S01]  /*2e50*/  FADD.FTZ R170, R169, -R170 ;  /* 0x800000aaa9aa7221 */ /* 0x000fe20000010000 */
[----:B------:R-:W-:Y:S01]  /*2e60*/  LOP3.LUT P4, RZ, R115, 0xff00, RZ, 0xc0, !PT ;  /* 0x0000ff0073ff7812 */ /* 0x000fe2000788c0ff */
[----:B------:R-:W-:Y:S01]  /*2e70*/  FADD.FTZ R164, R127, -R164 ;  /* 0x800000a47fa47221 */ /* 0x000fe20000010000 */
[C---:B------:R-:W-:Y:S01]  /*2e80*/  LOP3.LUT P6, RZ, R115.reuse, 0xff0000, RZ, 0xc0, !PT ;  /* 0x00ff000073ff7812 */ /* 0x040fe200078cc0ff */
[----:B------:R-:W-:Y:S01]  /*2e90*/  FADD.FTZ R126, R126, -R125 ;  /* 0x8000007d7e7e7221 */ /* 0x000fe20000010000 */
[----:B------:R-:W-:Y:S01]  /*2ea0*/  ISETP.GE.U32.AND.EX P5, PT, R115, 0x1000000, PT, P5 ;  /* 0x010000007300780c */ /* 0x000fe20003fa6150 */
[----:B------:R-:W-:-:S02]  /*2eb0*/  HADD2.F32 R115, -RZ, R91.H0_H0 ;  /* 0x2000005bff737230 */ /* 0x000fc40000004100 */
        /* <DEDUP_REMOVED lines=10> */
[C---:B------:R-:W-:Y:S01]  /*2f60*/  LOP3.LUT P0, RZ, R114.reuse, 0xff00, RZ, 0xc0, !PT ;  /* 0x0000ff0072ff7812 */ /* 0x040fe2000780c0ff */
[----:B0-----:R-:W-:Y:S01]  /*2f70*/  IMAD.WIDE.U32 R112, R155, 0x10, R96 ;  /* 0x000000109b707825 */ /* 0x001fe200078e0060 */
[----:B------:R-:W-:-:S03]  /*2f80*/  LOP3.LUT P3, RZ, R114, 0xff000000, RZ, 0xc0, !PT ;  /* 0xff00000072ff7812 */ /* 0x000fc6000786c0ff */
[----:B------:R-:W-:Y:S01]  /*2f90*/  FMUL.FTZ R108, R108, UR4 ;  /* 0x000000046c6c7c20 */ /* 0x000fe20008410000 */
[----:B------:R-:W-:Y:S01]  /*2fa0*/  FMUL.FTZ R127, R127, UR4 ;  /* 0x000000047f7f7c20 */ /* 0x000fe20008410000 */
[----:B------:R-:W-:Y:S01]  /*2fb0*/  FMUL.FTZ R126, R126, UR4 ;  /* 0x000000047e7e7c20 */ /* 0x000fe20008410000 */
[----:B------:R-:W-:Y:S01]  /*2fc0*/  FMUL.FTZ R125, R125, UR4 ;  /* 0x000000047d7d7c20 */ /* 0x000fe20008410000 */
[----:B------:R-:W-:Y:S01]  /*2fd0*/  FMUL.FTZ R124, R124, UR4 ;  /* 0x000000047c7c7c20 */ /* 0x000fe20008410000 */
[--C-:B------:R-:W-:Y:S01]  /*2fe0*/  IMAD.WIDE.U32 R156, R156, 0x10, R96.reuse ;  /* 0x000000109c9c7825 */ /* 0x100fe200078e0060 */
[----:B------:R-:W-:Y:S02]  /*2ff0*/  F2FP.F16.F32.PACK_AB R101, R101, R110 ;  /* 0x0000006e6565723e */ /* 0x000fe400000000ff */
[----:B------:R-:W-:Y:S01]  /*3000*/  FSEL R110, R126, RZ, P4 ;  /* 0x000000ff7e6e7208 */ /* 0x000fe20002000000 */
[----:B------:R-:W-:Y:S01]  /*3010*/  IMAD.WIDE.U32 R154, R154, 0x10, R96 ;  /* 0x000000109a9a7825 */ /* 0x000fe200078e0060 */
[----:B------:R-:W-:-:S02]  /*3020*/  F2FP.F16.F32.PACK_AB R99, R121, R106 ;  /* 0x0000006a7963723e */ /* 0x000fc400000000ff */
[----:B------:R-:W-:Y:S01]  /*3030*/  F2FP.F16.F32.PACK_AB R98, R109, R98 ;  /* 0x000000626d62723e */ /* 0x000fe200000000ff */
[----:B------:R-:W-:Y:S01]  /*3040*/  IMAD.WIDE.U32 R114, R153, 0x10, R96 ;  /* 0x0000001099727825 */ /* 0x000fe200078e0060 */
[----:B------:R-:W-:Y:S02]  /*3050*/  F2FP.F16.F32.PACK_AB R96, R103, R100 ;  /* 0x000000646760723e */ /* 0x000fe400000000ff */
[----:B------:R-:W-:Y:S02]  /*3060*/  F2FP.F16.F32.PACK_AB R97, R105, R102 ;  /* 0x000000666961723e */ /* 0x000fe400000000ff */
[----:B------:R-:W-:Y:S02]  /*3070*/  F2FP.F16.F32.PACK_AB R100, R111, R104 ;  /* 0x000000686f64723e */ /* 0x000fe400000000ff */
[----:B------:R-:W-:Y:S01]  /*3080*/  F2FP.F16.F32.PACK_AB R102, R119, R0 ;  /* 0x000000007766723e */ /* 0x000fe200000000ff */
[----:B------:R0:W-:Y:S01]  /*3090*/  STG.E.128 desc[UR6][R156.64], R96 ;  /* 0x000000609c007986 */ /* 0x0001e2000c101d06 */
[----:B------:R-:W-:-:S02]  /*30a0*/  F2FP.F16.F32.PACK_AB R105, R117, R116 ;  /* 0x000000747569723e */ /* 0x000fc400000000ff */
[----:B------:R-:W-:Y:S02]  /*30b0*/  FSEL R111, R108, RZ, P6 ;  /* 0x000000ff6c6f7208 */ /* 0x000fe40003000000 */
[----:B------:R-:W-:Y:S02]  /*30c0*/  FSEL R116, R127, RZ, P5 ;  /* 0x000000ff7f747208 */ /* 0x000fe40002800000 */
[----:B------:R-:W-:Y:S02]  /*30d0*/  FSEL R0, R125, RZ, P3 ;  /* 0x000000ff7d007208 */ /* 0x000fe40001800000 */
[----:B------:R-:W-:Y:S02]  /*30e0*/  FSEL R108, R124, RZ, P0 ;  /* 0x000000ff7c6c7208 */ /* 0x000fe40000000000 */
[----:B------:R-:W-:Y:S02]  /*30f0*/  F2FP.F16.F32.PACK_AB R103, R159, R120 ;  /* 0x000000789f67723e */ /* 0x000fe400000000ff */
[----:B------:R-:W-:-:S02]  /*3100*/  F2FP.F16.F32.PACK_AB R107, R163, R158 ;  /* 0x0000009ea36b723e */ /* 0x000fc400000000ff */
[----:B------:R-:W-:Y:S01]  /*3110*/  F2FP.F16.F32.PACK_AB R106, R161, R122 ;  /* 0x0000007aa16a723e */ /* 0x000fe200000000ff */
[----:B------:R0:W-:Y:S01]  /*3120*/  STG.E.128 desc[UR6][R112.64], R100 ;  /* 0x0000006470007986 */ /* 0x0001e2000c101d06 */
[----:B------:R-:W-:Y:S02]  /*3130*/  F2FP.F16.F32.PACK_AB R104, R123, R118 ;  /* 0x000000767b68723e */ /* 0x000fe400000000ff */
[----:B------:R-:W-:Y:S02]  /*3140*/  F2FP.F16.F32.PACK_AB R111, R116, R111 ;  /* 0x0000006f746f723e */ /* 0x000fe400000000ff */
[----:B------:R-:W-:Y:S01]  /*3150*/  F2FP.F16.F32.PACK_AB R110, R110, R171 ;  /* 0x000000ab6e6e723e */ /* 0x000fe200000000ff */
[----:B------:R0:W-:Y:S01]  /*3160*/  STG.E.128 desc[UR6][R154.64], R104 ;  /* 0x000000689a007986 */ /* 0x0001e2000c101d06 */
[----:B------:R-:W-:Y:S02]  /*3170*/  F2FP.F16.F32.PACK_AB R109, R0, R167 ;  /* 0x000000a7006d723e */ /* 0x000fe400000000ff */
[----:B------:R-:W-:-:S05]  /*3180*/  F2FP.F16.F32.PACK_AB R108, R108, R165 ;  /* 0x000000a56c6c723e */ /* 0x000fca00000000ff */
[----:B------:R0:W-:Y:S01]  /*3190*/  STG.E.128 desc[UR6][R114.64], R108 ;  /* 0x0000006c72007986 */ /* 0x0001e2000c101d06 */
[----:B------:R-:W-:Y:S05]  /*31a0*/  BRA `(.L_x_8502) ;  /* 0x0000003400387947 */ /* 0x000fea0003800000 */
.L_x_8501:
[-CC-:B------:R-:W-:Y:S01]  /*31b0*/  FFMA.FTZ R221, R221, R107.reuse, R106.reuse ;  /* 0x0000006bdddd7223 */ /* 0x180fe2000001006a */
[--C-:B-----5:R-:W-:Y:S02]  /*31c0*/  HADD2.F32 R92, -RZ, R79.reuse.H0_H0 ;  /* 0x2000004fff5c7230 */ /* 0x120fe40000004100 */
[-CC-:B------:R-:W-:Y:S01]  /*31d0*/  FFMA.FTZ R225, R225, R107.reuse, R106.reuse ;  /* 0x0000006be1e17223 */ /* 0x180fe2000001006a */
[--C-:B------:R-:W-:Y:S02]  /*31e0*/  HADD2.F32 R93, -RZ, R78.reuse.H0_H0 ;  /* 0x2000004eff5d7230 */ /* 0x100fe40000004100 */
[----:B------:R-:W-:Y:S01]  /*31f0*/  FADD.FTZ R230, R230, -R221 ;  /* 0x800000dde6e67221 */ /* 0x000fe20000010000 */
[-C--:B------:R-:W-:Y:S01]  /*3200*/  FFMA.FTZ R228, R228, R107.reuse, R106 ;  /* 0x0000006be4e47223 */ /* 0x080fe2000001006a */
[----:B------:R-:W-:Y:S01]  /*3210*/  FADD.FTZ R234, R234, -R225 ;  /* 0x800000e1eaea7221 */ /* 0x000fe20000010000 */
[----:B------:R-:W-:Y:S02]  /*3220*/  HADD2.F32 R97, -RZ, R79.H1_H1 ;  /* 0x3000004fff617230 */ /* 0x000fe40000004100 */
[----:B------:R-:W-:Y:S01]  /*3230*/  FFMA.FTZ R95, R157, R230, R92 ;  /* 0x000000e69d5f7223 */ /* 0x000fe2000001005c */
[----:B------:R-:W-:Y:S01]  /*3240*/  FADD.FTZ R228, R219, -R228 ;  /* 0x800000e4dbe47221 */ /* 0x000fe20000010000 */
[----:B------:R-:W-:Y:S01]  /*3250*/  FFMA.FTZ R93, R157, R234, R93 ;  /* 0x000000ea9d5d7223 */ /* 0x000fe2000001005d */
[----:B------:R-:W-:Y:S01]  /*3260*/  LOP3.LUT P4, RZ, R121, 0xff0000, RZ, 0xc0, !PT ;  /* 0x00ff000079ff7812 */ /* 0x000fe2000788c0ff */
[----:B------:R-:W-:Y:S01]  /*3270*/  FMUL.FTZ R96, R95, R108 ;  /* 0x0000006c5f607220 */ /* 0x000fe20000410000 */
[----:B------:R-:W-:Y:S01]  /*3280*/  FFMA.FTZ R92, R157, R228, R97 ;  /* 0x000000e49d5c7223 */ /* 0x000fe20000010061 */
[-C--:B------:R-:W-:Y:S01]  /*3290*/  FMUL.FTZ R94, R93, R108.reuse ;  /* 0x0000006c5d5e7220 */ /* 0x080fe20000410000 */
[-CC-:B------:R-:W-:Y:S01]  /*32a0*/  FFMA.FTZ R229, R229, R107.reuse, R106.reuse ;  /* 0x0000006be5e57223 */ /* 0x180fe2000001006a */
[----:B------:R-:W-:Y:S01]  /*32b0*/  FMUL.FTZ R96, R96, UR4 ;  /* 0x0000000460607c20 */ /* 0x000fe20008410000 */
[----:B------:R-:W-:Y:S01]  /*32c0*/  FMUL.FTZ R97, R92, R108 ;  /* 0x0000006c5c617220 */ /* 0x000fe20000410000 */
[----:B------:R-:W-:Y:S01]  /*32d0*/  FMUL.FTZ R94, R94, UR4 ;  /* 0x000000045e5e7c20 */ /* 0x000fe20008410000 */
[----:B------:R-:W-:Y:S01]  /*32e0*/  LOP3.LUT P3, RZ, R121, 0xff, RZ, 0xc0, !PT ;  /* 0x000000ff79ff7812 */ /* 0x000fe2000786c0ff */
[-CC-:B------:R-:W-:Y:S01]  /*32f0*/  FFMA.FTZ R232, R232, R107.reuse, R106.reuse ;  /* 0x0000006be8e87223 */ /* 0x180fe2000001006a */
[----:B------:R-:W-:Y:S01]  /*3300*/  FSEL R112, R96, RZ, P4 ;  /* 0x000000ff60707208 */ /* 0x000fe20002000000 */
[-CC-:B------:R-:W-:Y:S01]  /*3310*/  FFMA.FTZ R96, R213, R107.reuse, R106.reuse ;  /* 0x0000006bd5607223 */ /* 0x180fe2000001006a */
[----:B------:R-:W-:Y:S01]  /*3320*/  ISETP.GE.U32.AND P6, PT, R120, RZ, PT ;  /* 0x000000ff7800720c */ /* 0x000fe20003fc6070 */
[----:B------:R-:W-:Y:S01]  /*3330*/  FMUL.FTZ R97, R97, UR4 ;  /* 0x0000000461617c20 */ /* 0x000fe20008410000 */
[----:B------:R-:W-:Y:S01]  /*3340*/  FFMA.FTZ R0, R0, R107, R106 ;  /* 0x0000006b00007223 */ /* 0x000fe2000001006a */
[----:B------:R-:W-:Y:S01]  /*3350*/  FADD.FTZ R98, R211, -R96 ;  /* 0x80000060d3627221 */ /* 0x000fe20000010000 */
[----:B------:R-:W-:Y:S01]  /*3360*/  HADD2.F32 R101, -RZ, R77.H0_H0 ;  /* 0x2000004dff657230 */ /* 0x000fe20000004100 */
[----:B------:R-:W-:Y:S01]  /*3370*/  ISETP.GE.U32.AND.EX P6, PT, R121, 0x1000000, PT, P6 ;  /* 0x010000007900780c */ /* 0x000fe20003fc6160 */
[----:B------:R-:W-:Y:S01]  /*3380*/  FADD.FTZ R238, R238, -R229 ;  /* 0x800000e5eeee7221 */ /* 0x000fe20000010000 */
[----:B------:R-:W-:Y:S01]  /*3390*/  FSEL R104, R94, RZ, P3 ;  /* 0x000000ff5e687208 */ /* 0x000fe20001800000 */
[----:B------:R-:W-:-:S02]  /*33a0*/  HADD2.F32 R96, -RZ, R78.H1_H1 ;  /* 0x3000004eff607230 */ /* 0x000fc40000004100 */
[----:B------:R-:W-:Y:S01]  /*33b0*/  FADD.FTZ R94, R223, -R232 ;  /* 0x800000e8df5e7221 */ /* 0x000fe20000010000 */
[-C--:B------:R-:W-:Y:S01]  /*33c0*/  FFMA.FTZ R227, R227, R107.reuse, R106 ;  /* 0x0000006be3e37223 */ /* 0x080fe2000001006a */
[--C-:B------:R-:W-:Y:S02]  /*33d0*/  HADD2.F32 R111, -RZ, R76.reuse.H0_H0 ;  /* 0x2000004cff6f7230 */ /* 0x100fe40000004100 */
[----:B------:R-:W-:Y:S01]  /*33e0*/  FADD.FTZ R0, R233, -R0 ;  /* 0x80000000e9007221 */ /* 0x000fe20000010000 */
[----:B------:R-:W-:Y:S01]  /*33f0*/  FSEL R105, R97, RZ, P6 ;  /* 0x000000ff61697208 */ /* 0x000fe20003000000 */
[C---:B------:R-:W-:Y:S01]  /*3400*/  FFMA.FTZ R101, R157.reuse, R238, R101 ;  /* 0x000000ee9d657223 */ /* 0x040fe20000010065 */
[-C--:B------:R-:W-:Y:S01]  /*3410*/  FFMA.FTZ R97, R220, R107.reuse, R106 ;  /* 0x0000006bdc617223 */ /* 0x080fe2000001006a */
[----:B------:R-:W-:Y:S02]  /*3420*/  HADD2.F32 R99, -RZ, R77.H1_H1 ;  /* 0x3000004dff637230 */ /* 0x000fe40000004100 */
[----:B------:R-:W-:Y:S01]  /*3430*/  FFMA.FTZ R94, R157, R94, R96 ;  /* 0x0000005e9d5e7223 */ /* 0x000fe20000010060 */
[----:B------:R-:W-:Y:S01]  /*3440*/  FADD.FTZ R102, R236, -R227 ;  /* 0x800000e3ec667221 */ /* 0x000fe20000010000 */
[----:B------:R-:W-:Y:S01]  /*3450*/  FFMA.FTZ R231, R231, R107, R106 ;  /* 0x0000006be7e77223 */ /* 0x000fe2000001006a */
[----:B------:R-:W-:Y:S01]  /*3460*/  FFMA.FTZ R111, R157, R0, R111 ;  /* 0x000000009d6f7223 */ /* 0x000fe2000001006f */
[-C--:B------:R-:W-:Y:S01]  /*3470*/  FMUL.FTZ R0, R101, R108.reuse ;  /* 0x0000006c65007220 */ /* 0x080fe20000410000 */
[----:B------:R-:W-:Y:S01]  /*3480*/  FADD.FTZ R218, R218, -R97 ;  /* 0x80000061dada7221 */ /* 0x000fe20000010000 */
[----:B------:R-:W-:Y:S01]  /*3490*/  FMUL.FTZ R96, R94, R108 ;  /* 0x0000006c5e607220 */ /* 0x000fe20000410000 */
[----:B------:R-:W-:-:S02]  /*34a0*/  HADD2.F32 R97, -RZ, R76.H1_H1 ;  /* 0x3000004cff617230 */ /* 0x000fc40000004100 */
[----:B------:R-:W-:Y:S01]  /*34b0*/  FFMA.FTZ R102, R157, R102, R99 ;  /* 0x000000669d667223 */ /* 0x000fe20000010063 */
[----:B------:R-:W-:Y:S01]  /*34c0*/  LOP3.LUT P0, RZ, R120, 0xff, RZ, 0xc0, !PT ;  /* 0x000000ff78ff7812 */ /* 0x000fe2000780c0ff */
[----:B------:R-:W-:Y:S01]  /*34d0*/  FADD.FTZ R110, R240, -R231 ;  /* 0x800000e7f06e7221 */ /* 0x000fe20000010000 */
[C---:B------:R-:W-:Y:S01]  /*34e0*/  LOP3.LUT P5, RZ, R120.reuse, 0xff00, RZ, 0xc0, !PT ;  /* 0x0000ff0078ff7812 */ /* 0x040fe200078ac0ff */
[----:B------:R-:W-:Y:S01]  /*34f0*/  FFMA.FTZ R100, R217, R107, R106 ;  /* 0x0000006bd9647223 */ /* 0x000fe2000001006a */
[----:B------:R-:W-:Y:S01]  /*3500*/  LOP3.LUT P4, RZ, R120, 0xff0000, RZ, 0xc0, !PT ;  /* 0x00ff000078ff7812 */ /* 0x000fe2000788c0ff */
[----:B------:R-:W-:Y:S01]  /*3510*/  FMUL.FTZ R113, R96, UR4 ;  /* 0x0000000460717c20 */ /* 0x000fe20008410000 */
[----:B------:R-:W-:Y:S01]  /*3520*/  LOP3.LUT P6, RZ, R120, 0xff000000, RZ, 0xc0, !PT ;  /* 0xff00000078ff7812 */ /* 0x000fe200078cc0ff */
[----:B------:R-:W-:Y:S01]  /*3530*/  FMUL.FTZ R120, R0, UR4 ;  /* 0x0000000400787c20 */ /* 0x000fe20008410000 */
[----:B------:R-:W-:Y:S01]  /*3540*/  LOP3.LUT P3, RZ, R121, 0xff00, RZ, 0xc0, !PT ;  /* 0x0000ff0079ff7812 */ /* 0x000fe2000786c0ff */
[----:B------:R-:W-:Y:S01]  /*3550*/  FMUL.FTZ R0, R111, R108 ;  /* 0x0000006c6f007220 */ /* 0x000fe20000410000 */
[----:B------:R-:W-:-:S02]  /*3560*/  HADD2.F32 R121, -RZ, R82.H0_H0 ;  /* 0x20000052ff797230 */ /* 0x000fc40000004100 */
[----:B------:R-:W-:Y:S01]  /*3570*/  FMUL.FTZ R96, R102, R108 ;  /* 0x0000006c66607220 */ /* 0x000fe20000410000 */
[--C-:B------:R-:W-:Y:S02]  /*3580*/  HADD2.F32 R103, -RZ, R83.reuse.H0_H0 ;  /* 0x20000053ff677230 */ /* 0x100fe40000004100 */
[----:B------:R-:W-:Y:S01]  /*3590*/  FFMA.FTZ R110, R157, R110, R97 ;  /* 0x0000006e9d6e7223 */ /* 0x000fe20000010061 */
[----:B------:R-:W-:Y:S01]  /*35a0*/  FADD.FTZ R100, R215, -R100 ;  /* 0x80000064d7647221 */ /* 0x000fe20000010000 */
[----:B------:R-:W-:Y:S01]  /*35b0*/  FMUL.FTZ R0, R0, UR4 ;  /* 0x0000000400007c20 */ /* 0x000fe20008410000 */
[----:B------:R-:W-:Y:S01]  /*35c0*/  FMUL.FTZ R159, R96, UR4 ;  /* 0x00000004609f7c20 */ /* 0x000fe20008410000 */
[C---:B------:R-:W-:Y:S01]  /*35d0*/  FFMA.FTZ R121, R157.reuse, R98, R121 ;  /* 0x000000629d797223 */ /* 0x040fe20000010079 */
[----:B------:R-:W-:Y:S01]  /*35e0*/  FMUL.FTZ R96, R110, R108 ;  /* 0x0000006c6e607220 */ /* 0x000fe20000410000 */
[----:B------:R-:W-:Y:S01]  /*35f0*/  FFMA.FTZ R103, R157, R100, R103 ;  /* 0x000000649d677223 */ /* 0x000fe20000010067 */
[----:B------:R-:W-:Y:S01]  /*3600*/  FSEL R158, R0, RZ, P0 ;  /* 0x000000ff009e7208 */ /* 0x000fe20000000000 */
[----:B------:R-:W-:-:S02]  /*3610*/  HADD2.F32 R99, -RZ, R83.H1_H1 ;  /* 0x30000053ff637230 */ /* 0x000fc40000004100 */
[----:B------:R-:W-:Y:S01]  /*3620*/  FMUL.FTZ R96, R96, UR4 ;  /* 0x0000000460607c20 */ /* 0x000fe20008410000 */
[-C--:B------:R-:W-:Y:S01]  /*3630*/  FMUL.FTZ R0, R121, R108.reuse ;  /* 0x0000006c79007220 */ /* 0x080fe20000410000 */
[----:B------:R-:W-:Y:S01]  /*3640*/  FMUL.FTZ R97, R103, R108 ;  /* 0x0000006c67617220 */ /* 0x000fe20000410000 */
[----:B------:R-:W-:Y:S01]  /*3650*/  FSEL R159, R159, RZ, P6 ;  /* 0x000000ff9f9f7208 */ /* 0x000fe20003000000 */
[----:B------:R-:W-:Y:S01]  /*3660*/  FFMA.FTZ R100, R157, R218, R99 ;  /* 0x000000da9d647223 */ /* 0x000fe20000010063 */
[----:B------:R-:W-:Y:S01]  /*3670*/  FMUL.FTZ R0, R0, UR4 ;  /* 0x0000000400007c20 */ /* 0x000fe20008410000 */
[----:B------:R-:W-:Y:S01]  /*3680*/  LOP3.LUT P6, RZ, R119, 0xff, RZ, 0xc0, !PT ;  /* 0x000000ff77ff7812 */ /* 0x000fe200078cc0ff */
[----:B------:R-:W-:Y:S01]  /*3690*/  FMUL.FTZ R97, R97, UR4 ;  /* 0x0000000461617c20 */ /* 0x000fe20008410000 */
[----:B------:R-:W-:Y:S01]  /*36a0*/  FSEL R161, R96, RZ, P5 ;  /* 0x000000ff60a17208 */ /* 0x000fe20002800000 */
[-C--:B------:R-:W-:Y:S01]  /*36b0*/  FFMA.FTZ R96, R209, R107.reuse, R106 ;  /* 0x0000006bd1607223 */ /* 0x080fe2000001006a */
[----:B------:R-:W-:Y:S01]  /*36c0*/  ISETP.GE.U32.AND P0, PT, R118, RZ, PT ;  /* 0x000000ff7600720c */ /* 0x000fe20003f06070 */
[----:B------:R-:W-:Y:S01]  /*36d0*/  FMUL.FTZ R99, R100, R108 ;  /* 0x0000006c64637220 */ /* 0x000fe20000410000 */
[----:B------:R-:W-:Y:S01]  /*36e0*/  LOP3.LUT P5, RZ, R119, 0xff0000, RZ, 0xc0, !PT ;  /* 0x00ff000077ff7812 */ /* 0x000fe200078ac0ff */
[----:B------:R-:W-:Y:S01]  /*36f0*/  FADD.FTZ R96, R207, -R96 ;  /* 0x80000060cf607221 */ /* 0x000fe20000010000 */
[----:B------:R-:W-:Y:S01]  /*3700*/  FSEL R0, R0, RZ, P6 ;  /* 0x000000ff00007208 */ /* 0x000fe20003000000 */
[----:B------:R-:W-:Y:S01]  /*3710*/  FMUL.FTZ R99, R99, UR4 ;  /* 0x0000000463637c20 */ /* 0x000fe20008410000 */
[----:B------:R-:W-:Y:S01]  /*3720*/  ISETP.GE.U32.AND.EX P0, PT, R119, 0x1000000, PT, P0 ;  /* 0x010000007700780c */ /* 0x000fe20003f06100 */
[-CC-:B------:R-:W-:Y:S01]  /*3730*/  FFMA.FTZ R189, R189, R107.reuse, R106.reuse ;  /* 0x0000006bbdbd7223 */ /* 0x180fe2000001006a */
[----:B------:R-:W-:Y:S01]  /*3740*/  FSEL R122, R97, RZ, P5 ;  /* 0x000000ff617a7208 */ /* 0x000fe20002800000 */
[----:B------:R-:W-:Y:S01]  /*3750*/  FFMA.FTZ R97, R208, R107, R106 ;  /* 0x0000006bd0617223 */ /* 0x000fe2000001006a */
[----:B------:R-:W-:Y:S01]  /*3760*/  LOP3.LUT P6, RZ, R119, 0xff00, RZ, 0xc0, !PT ;  /* 0x0000ff0077ff7812 */ /* 0x000fe200078cc0ff */
[----:B------:R-:W-:-:S02]  /*3770*/  HADD2.F32 R119, -RZ, R81.H0_H0 ;  /* 0x20000051ff777230 */ /* 0x000fc40000004100 */
[-CC-:B------:R-:W-:Y:S01]  /*3780*/  FFMA.FTZ R98, R205, R107.reuse, R106.reuse ;  /* 0x0000006bcd627223 */ /* 0x180fe2000001006a */
[----:B------:R-:W-:Y:S01]  /*3790*/  FADD.FTZ R178, R206, -R97 ;  /* 0x80000061ceb27221 */ /* 0x000fe20000010000 */
[-CC-:B------:R-:W-:Y:S01]  /*37a0*/  FFMA.FTZ R97, R216, R107.reuse, R106.reuse ;  /* 0x0000006bd8617223 */ /* 0x180fe2000001006a */
[----:B------:R-:W-:Y:S01]  /*37b0*/  FSEL R113, R113, RZ, P3 ;  /* 0x000000ff71717208 */ /* 0x000fe20001800000 */
[----:B------:R-:W-:Y:S01]  /*37c0*/  FFMA.FTZ R119, R157, R96, R119 ;  /* 0x000000609d777223 */ /* 0x000fe20000010077 */
[----:B------:R-:W-:Y:S01]  /*37d0*/  HADD2.F32 R96, -RZ, R87.H0_H0 ;  /* 0x20000057ff607230 */ /* 0x000fe20000004100 */
[----:B------:R-:W-:Y:S01]  /*37e0*/  FSEL R120, R120, RZ, P4 ;  /* 0x000000ff78787208 */ /* 0x000fe20002000000 */
[----:B------:R-:W-:Y:S01]  /*37f0*/  FADD.FTZ R192, R192, -R189 ;  /* 0x800000bdc0c07221 */ /* 0x000fe20000010000 */
[----:B------:R-:W-:Y:S01]  /*3800*/  FSEL R109, R99, RZ, P0 ;  /* 0x000000ff636d7208 */ /* 0x000fe20000000000 */
[----:B------:R-:W-:Y:S01]  /*3810*/  FFMA.FTZ R99, R212, R107, R106 ;  /* 0x0000006bd4637223 */ /* 0x000fe2000001006a */
[C---:B------:R-:W-:Y:S01]  /*3820*/  LOP3.LUT P3, RZ, R118.reuse, 0xff, RZ, 0xc0, !PT ;  /* 0x000000ff76ff7812 */ /* 0x040fe2000786c0ff */
[----:B------:R-:W-:Y:S01]  /*3830*/  HADD2.F32 R160, -RZ, R82.H1_H1 ;  /* 0x30000052ffa07230 */ /* 0x000fe20000004100 */
[C---:B------:R-:W-:Y:S01]  /*3840*/  LOP3.LUT P4, RZ, R118.reuse, 0xff00, RZ, 0xc0, !PT ;  /* 0x0000ff0076ff7812 */ /* 0x040fe2000788c0ff */
[--C-:B------:R-:W-:Y:S01]  /*3850*/  HADD2.F32 R179, -RZ, R80.reuse.H0_H0 ;  /* 0x20000050ffb37230 */ /* 0x100fe20000004100 */
[C---:B------:R-:W-:Y:S01]  /*3860*/  LOP3.LUT P5, RZ, R118.reuse, 0xff0000, RZ, 0xc0, !PT ;  /* 0x00ff000076ff7812 */ /* 0x040fe200078ac0ff */
[----:B------:R-:W-:Y:S01]  /*3870*/  FADD.FTZ R98, R203, -R98 ;  /* 0x80000062cb627221 */ /* 0x000fe20000010000 */
[----:B------:R-:W-:Y:S01]  /*3880*/  LOP3.LUT P0, RZ, R118, 0xff000000, RZ, 0xc0, !PT ;  /* 0xff00000076ff7812 */ /* 0x000fe2000780c0ff */
[----:B------:R-:W-:Y:S01]  /*3890*/  FADD.FTZ R118, R214, -R97 ;  /* 0x80000061d6767221 */ /* 0x000fe20000010000 */
[----:B------:R-:W-:-:S02]  /*38a0*/  HADD2.F32 R97, -RZ, R80.H1_H1 ;  /* 0x30000050ff617230 */ /* 0x000fc40000004100 */
[----:B------:R-:W-:Y:S01]  /*38b0*/  FFMA.FTZ R177, R157, R192, R96 ;  /* 0x000000c09db17223 */ /* 0x000fe20000010060 */
[----:B------:R-:W-:Y:S01]  /*38c0*/  FADD.FTZ R176, R210, -R99 ;  /* 0x80000063d2b07221 */ /* 0x000fe20000010000 */
[----:B------:R-:W-:Y:S01]  /*38d0*/  FMUL.FTZ R96, R119, R108 ;  /* 0x0000006c77607220 */ /* 0x000fe20000410000 */
[----:B------:R-:W-:Y:S02]  /*38e0*/  HADD2.F32 R99, -RZ, R81.H1_H1 ;  /* 0x30000051ff637230 */ /* 0x000fe40000004100 */
[C---:B------:R-:W-:Y:S01]  /*38f0*/  FFMA.FTZ R118, R157.reuse, R118, R160 ;  /* 0x000000769d767223 */ /* 0x040fe200000100a0 */
[----:B------:R-:W-:Y:S01]  /*3900*/  FFMA.FTZ R179, R157, R98, R179 ;  /* 0x000000629db37223 */ /* 0x000fe200000100b3 */
[----:B------:R-:W-:Y:S01]  /*3910*/  FFMA.FTZ R193, R193, R107, R106 ;  /* 0x0000006bc1c17223 */ /* 0x000fe2000001006a */
[----:B------:R-:W-:Y:S01]  /*3920*/  FFMA.FTZ R178, R157, R178, R97 ;  /* 0x000000b29db27223 */ /* 0x000fe20000010061 */
[----:B------:R-:W-:Y:S01]  /*3930*/  FMUL.FTZ R123, R96, UR4 ;  /* 0x00000004607b7c20 */ /* 0x000fe20008410000 */
[-C--:B------:R-:W-:Y:S01]  /*3940*/  FMUL.FTZ R97, R118, R108.reuse ;  /* 0x0000006c76617220 */ /* 0x080fe20000410000 */
[----:B------:R-:W-:Y:S01]  /*3950*/  FMUL.FTZ R96, R179, R108 ;  /* 0x0000006cb3607220 */ /* 0x000fe20000410000 */
[----:B------:R-:W-:Y:S01]  /*3960*/  FFMA.FTZ R176, R157, R176, R99 ;  /* 0x000000b09db07223 */ /* 0x000fe20000010063 */
[----:B------:R-:W-:-:S02]  /*3970*/  HADD2.F32 R175, -RZ, R86.H0_H0 ;  /* 0x20000056ffaf7230 */ /* 0x000fc40000004100 */
[----:B------:R-:W-:Y:S01]  /*3980*/  FADD.FTZ R196, R196, -R193 ;  /* 0x800000c1c4c47221 */ /* 0x000fe20000010000 */
[-C--:B------:R-:W-:Y:S01]  /*3990*/  FFMA.FTZ R190, R190, R107.reuse, R106 ;  /* 0x0000006bbebe7223 */ /* 0x080fe2000001006a */
[----:B------:R-:W-:Y:S01]  /*39a0*/  FMUL.FTZ R163, R97, UR4 ;  /* 0x0000000461a37c20 */ /* 0x000fe20008410000 */
[----:B------:R-:W-:Y:S01]  /*39b0*/  FMUL.FTZ R96, R96, UR4 ;  /* 0x0000000460607c20 */ /* 0x000fe20008410000 */
[----:B------:R-:W-:Y:S01]  /*39c0*/  FMUL.FTZ R97, R176, R108 ;  /* 0x0000006cb0617220 */ /* 0x000fe20000410000 */
[----:B------:R-:W-:Y:S01]  /*39d0*/  FFMA.FTZ R175, R157, R196, R175 ;  /* 0x000000c49daf7223 */ /* 0x000fe200000100af */
[----:B------:R-:W-:Y:S02]  /*39e0*/  HADD2.F32 R99, -RZ, R87.H1_H1 ;  /* 0x30000057ff637230 */ /* 0x000fe40000004100 */
[----:B------:R-:W-:Y:S01]  /*39f0*/  FADD.FTZ R174, R187, -R190 ;  /* 0x800000bebbae7221 */ /* 0x000fe20000010000 */
[----:B------:R-:W-:Y:S01]  /*3a00*/  FMUL.FTZ R160, R97, UR4 ;  /* 0x0000000461a07c20 */ /* 0x000fe20008410000 */
[----:B------:R-:W-:Y:S01]  /*3a10*/  FSEL R172, R96, RZ, P3 ;  /* 0x000000ff60ac7208 */ /* 0x000fe20001800000 */
[-C--:B------:R-:W-:Y:S01]  /*3a20*/  FMUL.FTZ R96, R175, R108.reuse ;  /* 0x0000006caf607220 */ /* 0x080fe20000410000 */
[----:B------:R-:W-:Y:S01]  /*3a30*/  FMUL.FTZ R97, R178, R108 ;  /* 0x0000006cb2617220 */ /* 0x000fe20000410000 */
[----:B------:R-:W-:Y:S01]  /*3a40*/  FFMA.FTZ R174, R157, R174, R99 ;  /* 0x000000ae9dae7223 */ /* 0x000fe20000010063 */
[----:B------:R-:W-:Y:S01]  /*3a50*/  FSEL R160, R160, RZ, P0 ;  /* 0x000000ffa0a07208 */ /* 0x000fe20000000000 */
[----:B------:R-:W-:Y:S01]  /*3a60*/  FMUL.FTZ R96, R96, UR4 ;  /* 0x0000000460607c20 */ /* 0x000fe20008410000 */
[----:B------:R-:W-:Y:S01]  /*3a70*/  LOP3.LUT P0, RZ, R117, 0xff, RZ, 0xc0, !PT ;  /* 0x000000ff75ff7812 */ /* 0x000fe2000780c0ff */
[----:B------:R-:W-:Y:S01]  /*3a80*/  FMUL.FTZ R97, R97, UR4 ;  /* 0x0000000461617c20 */ /* 0x000fe20008410000 */
[-C--:B------:R-:W-:Y:S01]  /*3a90*/  FMUL.FTZ R98, R177, R108.reuse ;  /* 0x0000006cb1627220 */ /* 0x080fe20000410000 */
[----:B------:R-:W-:Y:S01]  /*3aa0*/  FMUL.FTZ R99, R174, R108 ;  /* 0x0000006cae637220 */ /* 0x000fe20000410000 */
[----:B------:R-:W-:Y:S01]  /*3ab0*/  ISETP.GE.U32.AND P3, PT, R116, RZ, PT ;  /* 0x000000ff7400720c */ /* 0x000fe20003f66070 */
[-CC-:B------:R-:W-:Y:S01]  /*3ac0*/  FFMA.FTZ R194, R194, R107.reuse, R106.reuse ;  /* 0x0000006bc2c27223 */ /* 0x180fe2000001006a */
[-CC-:B------:R-:W-:Y:S01]  /*3ad0*/  FFMA.FTZ R165, R165, R107.reuse, R106.reuse ;  /* 0x0000006ba5a57223 */ /* 0x180fe2000001006a */
[----:B------:R-:W-:Y:S01]  /*3ae0*/  FSEL R162, R96, RZ, P0 ;  /* 0x000000ff60a27208 */ /* 0x000fe20000000000 */
[----:B------:R-:W-:Y:S01]  /*3af0*/  FMUL.FTZ R98, R98, UR4 ;  /* 0x0000000462627c20 */ /* 0x000fe20008410000 */
[----:B------:R-:W-:Y:S01]  /*3b00*/  FSEL R173, R97, RZ, P4 ;  /* 0x000000ff61ad7208 */ /* 0x000fe20002000000 */
[----:B------:R-:W-:Y:S01]  /*3b10*/  FMUL.FTZ R99, R99, UR4 ;  /* 0x0000000463637c20 */ /* 0x000fe20008410000 */
[-C--:B------:R-:W-:Y:S01]  /*3b20*/  FFMA.FTZ R197, R197, R107.reuse, R106 ;  /* 0x0000006bc5c57223 */ /* 0x080fe2000001006a */
[----:B------:R-:W-:Y:S01]  /*3b30*/  HADD2.F32 R96, -RZ, R86.H1_H1 ;  /* 0x30000056ff607230 */ /* 0x000fe20000004100 */
[----:B------:R-:W-:Y:S01]  /*3b40*/  LOP3.LUT P4, RZ, R117, 0xff0000, RZ, 0xc0, !PT ;  /* 0x00ff000075ff7812 */ /* 0x000fe2000788c0ff */
[----:B------:R-:W-:Y:S01]  /*3b50*/  FADD.FTZ R194, R191, -R194 ;  /* 0x800000c2bfc27221 */ /* 0x000fe20000010000 */
[C---:B------:R-:W-:Y:S01]  /*3b60*/  ISETP.GE.U32.AND.EX P3, PT, R117.reuse, 0x1000000, PT, P3 ;  /* 0x010000007500780c */ /* 0x040fe20003f66130 */
[----:B------:R-:W-:Y:S01]  /*3b70*/  FADD.FTZ R168, R168, -R165 ;  /* 0x800000a5a8a87221 */ /* 0x000fe20000010000 */
[----:B------:R-:W-:Y:S01]  /*3b80*/  LOP3.LUT P0, RZ, R117, 0xff00, RZ, 0xc0, !PT ;  /* 0x0000ff0075ff7812 */ /* 0x000fe2000780c0ff */
[----:B------:R-:W-:Y:S01]  /*3b90*/  FFMA.FTZ R185, R185, R107, R106 ;  /* 0x0000006bb9b97223 */ /* 0x000fe2000001006a */
[----:B------:R-:W-:-:S02]  /*3ba0*/  HADD2.F32 R165, -RZ, R85.H0_H0 ;  /* 0x20000055ffa57230 */ /* 0x000fc40000004100 */
[-CC-:B------:R-:W-:Y:S01]  /*3bb0*/  FFMA.FTZ R202, R202, R107.reuse, R106.reuse ;  /* 0x0000006bcaca7223 */ /* 0x180fe2000001006a */
[-CC-:B------:R-:W-:Y:S01]  /*3bc0*/  FFMA.FTZ R117, R125, R107.reuse, R106.reuse ;  /* 0x0000006b7d757223 */ /* 0x180fe2000001006a */
[----:B------:R-:W-:Y:S01]  /*3bd0*/  FADD.FTZ R200, R200, -R197 ;  /* 0x800000c5c8c87221 */ /* 0x000fe20000010000 */
[----:B------:R-:W-:Y:S01]  /*3be0*/  FSEL R163, R163, RZ, P6 ;  /* 0x000000ffa3a37208 */ /* 0x000fe20003000000 */
[-C--:B------:R-:W-:Y:S01]  /*3bf0*/  FFMA.FTZ R201, R201, R107.reuse, R106 ;  /* 0x0000006bc9c97223 */ /* 0x080fe2000001006a */
[----:B------:R-:W-:Y:S01]  /*3c00*/  FSEL R123, R123, RZ, P5 ;  /* 0x000000ff7b7b7208 */ /* 0x000fe20002800000 */
[----:B------:R-:W-:Y:S01]  /*3c10*/  FFMA.FTZ R125, R157, R194, R96 ;  /* 0x000000c29d7d7223 */ /* 0x000fe20000010060 */
[----:B------:R-:W-:Y:S01]  /*3c20*/  FSEL R167, R98, RZ, P4 ;  /* 0x000000ff62a77208 */ /* 0x000fe20002000000 */
[-CC-:B------:R-:W-:Y:S01]  /*3c30*/  FFMA.FTZ R198, R198, R107.reuse, R106.reuse ;  /* 0x0000006bc6c67223 */ /* 0x180fe2000001006a */
[----:B------:R-:W-:Y:S01]  /*3c40*/  FSEL R166, R99, RZ, P3 ;  /* 0x000000ff63a67208 */ /* 0x000fe20001800000 */
[----:B------:R-:W-:Y:S01]  /*3c50*/  HADD2.F32 R96, -RZ, R88.H0_H0 ;  /* 0x20000058ff607230 */ /* 0x000fe20000004100 */
[----:B------:R-:W-:Y:S01]  /*3c60*/  LOP3.LUT P6, RZ, R116, 0xff, RZ, 0xc0, !PT ;  /* 0x000000ff74ff7812 */ /* 0x000fe200078cc0ff */
[----:B------:R-:W-:Y:S01]  /*3c70*/  FADD.FTZ R186, R186, -R185 ;  /* 0x800000b9baba7221 */ /* 0x000fe20000010000 */
[C---:B------:R-:W-:Y:S01]  /*3c80*/  LOP3.LUT P5, RZ, R116.reuse, 0xff00, RZ, 0xc0, !PT ;  /* 0x0000ff0074ff7812 */ /* 0x040fe200078ac0ff */
[--C-:B------:R-:W-:Y:S01]  /*3c90*/  HADD2.F32 R97, -RZ, R84.reuse.H1_H1 ;  /* 0x30000054ff617230 */ /* 0x100fe20000004100 */
[C---:B------:R-:W-:Y:S01]  /*3ca0*/  LOP3.LUT P4, RZ, R116.reuse, 0xff0000, RZ, 0xc0, !PT ;  /* 0x00ff000074ff7812 */ /* 0x040fe2000788c0ff */
[----:B------:R-:W-:Y:S01]  /*3cb0*/  HADD2.F32 R181, -RZ, R84.H0_H0 ;  /* 0x20000054ffb57230 */ /* 0x000fe20000004100 */
[----:B------:R-:W-:Y:S01]  /*3cc0*/  LOP3.LUT P3, RZ, R116, 0xff000000, RZ, 0xc0, !PT ;  /* 0xff00000074ff7812 */ /* 0x000fe2000786c0ff */
[-C--:B------:R-:W-:Y:S01]  /*3cd0*/  FFMA.FTZ R116, R184, R107.reuse, R106 ;  /* 0x0000006bb8747223 */ /* 0x080fe2000001006a */
[----:B------:R-:W-:Y:S01]  /*3ce0*/  FADD.FTZ R184, R199, -R202 ;  /* 0x800000cac7b87221 */ /* 0x000fe20000010000 */
[----:B------:R-:W-:Y:S01]  /*3cf0*/  FFMA.FTZ R165, R157, R200, R165 ;  /* 0x000000c89da57223 */ /* 0x000fe200000100a5 */
[----:B------:R-:W-:Y:S01]  /*3d00*/  FFMA.FTZ R192, R164, R107, R106 ;  /* 0x0000006ba4c07223 */ /* 0x000fe2000001006a */
[----:B------:R-:W-:Y:S01]  /*3d10*/  FADD.FTZ R204, R204, -R201 ;  /* 0x800000c9cccc7221 */ /* 0x000fe20000010000 */
[----:B------:R-:W-:-:S02]  /*3d20*/  HADD2.F32 R99, -RZ, R85.H1_H1 ;  /* 0x30000055ff637230 */ /* 0x000fc40000004100 */
[----:B------:R-:W-:Y:S01]  /*3d30*/  FADD.FTZ R164, R195, -R198 ;  /* 0x800000c6c3a47221 */ /* 0x000fe20000010000 */
[----:B------:R-:W-:Y:S01]  /*3d40*/  FFMA.FTZ R187, R157, R186, R96 ;  /* 0x000000ba9dbb7223 */ /* 0x000fe20000010060 */
[-CC-:B------:R-:W-:Y:S01]  /*3d50*/  FFMA.FTZ R171, R171, R107.reuse, R106.reuse ;  /* 0x0000006babab7223 */ /* 0x180fe2000001006a */
[----:B------:R-:W-:Y:S01]  /*3d60*/  FFMA.FTZ R184, R157, R184, R97 ;  /* 0x000000b89db87223 */ /* 0x000fe20000010061 */
[----:B------:R-:W-:Y:S01]  /*3d70*/  FMUL.FTZ R96, R165, R108 ;  /* 0x0000006ca5607220 */ /* 0x000fe20000410000 */
[----:B------:R-:W-:Y:S01]  /*3d80*/  FFMA.FTZ R181, R157, R204, R181 ;  /* 0x000000cc9db57223 */ /* 0x000fe200000100b5 */
[----:B------:R-:W-:Y:S01]  /*3d90*/  FMUL.FTZ R97, R125, R108 ;  /* 0x0000006c7d617220 */ /* 0x000fe20000410000 */
[----:B------:R-:W-:Y:S01]  /*3da0*/  FFMA.FTZ R164, R157, R164, R99 ;  /* 0x000000a49da47223 */ /* 0x000fe20000010063 */
[----:B------:R-:W-:Y:S01]  /*3db0*/  FFMA.FTZ R190, R170, R107, R106 ;  /* 0x0000006baabe7223 */ /* 0x000fe2000001006a */
[----:B------:R-:W-:Y:S01]  /*3dc0*/  FADD.FTZ R182, R182, -R171 ;  /* 0x800000abb6b67221 */ /* 0x000fe20000010000 */
[----:B------:R-:W-:Y:S01]  /*3dd0*/  FMUL.FTZ R170, R96, UR4 ;  /* 0x0000000460aa7c20 */ /* 0x000fe20008410000 */
[----:B------:R-:W-:Y:S01]  /*3de0*/  FMUL.FTZ R171, R97, UR4 ;  /* 0x0000000461ab7c20 */ /* 0x000fe20008410000 */
[----:B------:R-:W-:Y:S01]  /*3df0*/  FMUL.FTZ R96, R181, R108 ;  /* 0x0000006cb5607220 */ /* 0x000fe20000410000 */
[----:B------:R-:W-:-:S02]  /*3e00*/  HADD2.F32 R191, -RZ, R89.H0_H0 ;  /* 0x20000059ffbf7230 */ /* 0x000fc40000004100 */
[-C--:B------:R-:W-:Y:S01]  /*3e10*/  FMUL.FTZ R97, R164, R108.reuse ;  /* 0x0000006ca4617220 */ /* 0x080fe20000410000 */
[--C-:B------:R-:W-:Y:S02]  /*3e20*/  HADD2.F32 R189, -RZ, R90.reuse.H0_H0 ;  /* 0x2000005affbd7230 */ /* 0x100fe40000004100 */
[----:B------:R-:W-:Y:S01]  /*3e30*/  FMUL.FTZ R96, R96, UR4 ;  /* 0x0000000460607c20 */ /* 0x000fe20008410000 */
[----:B------:R-:W-:Y:S01]  /*3e40*/  FMUL.FTZ R98, R187, R108 ;  /* 0x0000006cbb627220 */ /* 0x000fe20000410000 */
[----:B------:R-:W-:Y:S01]  /*3e50*/  FMUL.FTZ R185, R97, UR4 ;  /* 0x0000000461b97c20 */ /* 0x000fe20008410000 */
[C---:B------:R-:W-:Y:S01]  /*3e60*/  FFMA.FTZ R191, R157.reuse, R182, R191 ;  /* 0x000000b69dbf7223 */ /* 0x040fe200000100bf */
[----:B------:R-:W-:Y:S01]  /*3e70*/  FMUL.FTZ R97, R184, R108 ;  /* 0x0000006cb8617220 */ /* 0x000fe20000410000 */
[----:B------:R-:W-:Y:S01]  /*3e80*/  FSEL R186, R96, RZ, P6 ;  /* 0x000000ff60ba7208 */ /* 0x000fe20003000000 */
[----:B------:R-:W-:Y:S01]  /*3e90*/  FFMA.FTZ R189, R157, R168, R189 ;  /* 0x000000a89dbd7223 */ /* 0x000fe200000100bd */
[-C--:B------:R-:W-:Y:S01]  /*3ea0*/  FMUL.FTZ R96, R191, R108.reuse ;  /* 0x0000006cbf607220 */ /* 0x080fe20000410000 */
[----:B------:R-:W-:Y:S01]  /*3eb0*/  FMUL.FTZ R97, R97, UR4 ;  /* 0x0000000461617c20 */ /* 0x000fe20008410000 */
[----:B------:R-:W-:Y:S01]  /*3ec0*/  FSEL R171, R171, RZ, P0 ;  /* 0x000000ffabab7208 */ /* 0x000fe20000000000 */
[----:B------:R-:W-:Y:S01]  /*3ed0*/  FMUL.FTZ R98, R98, UR4 ;  /* 0x0000000462627c20 */ /* 0x000fe20008410000 */
[----:B------:R-:W-:Y:S01]  /*3ee0*/  LOP3.LUT P0, RZ, R114, 0xff, RZ, 0xc0, !PT ;  /* 0x000000ff72ff7812 */ /* 0x000fe2000780c0ff */
[----:B------:R-:W-:Y:S01]  /*3ef0*/  FMUL.FTZ R180, R96, UR4 ;  /* 0x0000000460b47c20 */ /* 0x000fe20008410000 */
[----:B------:R-:W-:Y:S01]  /*3f00*/  FSEL R193, R97, RZ, P5 ;  /* 0x000000ff61c17208 */ /* 0x000fe20002800000 */
[----:B------:R-:W-:Y:S01]  /*3f10*/  FMUL.FTZ R99, R189, R108 ;  /* 0x0000006cbd637220 */ /* 0x000fe20000410000 */
[----:B------:R-:W0:Y:S01]  /*3f20*/  LDC.64 R96, c[0x0][0x478] ;  /* 0x00011e00ff607b82 */ /* 0x000e220000000a00 */
[----:B------:R-:W-:Y:S01]  /*3f30*/  FFMA.FTZ R107, R188, R107, R106 ;  /* 0x0000006bbc6b7223 */ /* 0x000fe2000001006a */
[----:B------:R-:W-:Y:S01]  /*3f40*/  FSEL R168, R98, RZ, P0 ;  /* 0x000000ff62a87208 */ /* 0x000fe20000000000 */
[----:B------:R-:W-:Y:S01]  /*3f50*/  FMUL.FTZ R99, R99, UR4 ;  /* 0x0000000463637c20 */ /* 0x000fe20008410000 */
[----:B------:R-:W-:Y:S01]  /*3f60*/  HADD2.F32 R98, -RZ, R91.H1_H1 ;  /* 0x3000005bff627230 */ /* 0x000fe20000004100 */
[----:B------:R-:W-:Y:S01]  /*3f70*/  LOP3.LUT P5, RZ, R115, 0xff, RZ, 0xc0, !PT ;  /* 0x000000ff73ff7812 */ /* 0x000fe200078ac0ff */
[----:B------:R-:W-:Y:S01]  /*3f80*/  FADD.FTZ R124, R124, -R107 ;  /* 0x8000006b7c7c7221 */ /* 0x000fe20000010000 */
[----:B------:R-:W-:Y:S01]  /*3f90*/  FADD.FTZ R190, R169, -R190 ;  /* 0x800000bea9be7221 */ /* 0x000fe20000010000 */
[----:B------:R-:W-:Y:S01]  /*3fa0*/  FSEL R185, R185, RZ, P3 ;  /* 0x000000ffb9b97208 */ /* 0x000fe20001800000 */
[----:B------:R-:W-:Y:S01]  /*3fb0*/  HADD2.F32 R107, -RZ, R90.H1_H1 ;  /* 0x3000005aff6b7230 */ /* 0x000fe20000004100 */
[----:B------:R-:W-:Y:S01]  /*3fc0*/  FSEL R182, R99, RZ, P5 ;  /* 0x000000ff63b67208 */ /* 0x000fe20002800000 */
[----:B------:R-:W-:Y:S01]  /*3fd0*/  FFMA.FTZ R169, R157, R124, R98 ;  /* 0x0000007c9da97223 */ /* 0x000fe20000010062 */
[C---:B------:R-:W-:Y:S01]  /*3fe0*/  LOP3.LUT P3, RZ, R114.reuse, 0xff0000, RZ, 0xc0, !PT ;  /* 0x00ff000072ff7812 */ /* 0x040fe2000786c0ff */
[----:B------:R-:W1:Y:S01]  /*3ff0*/  LDC.64 R98, c[0x0][0x468] ;  /* 0x00011a00ff627b82 */ /* 0x000e620000000a00 */
[----:B------:R-:W-:Y:S01]  /*4000*/  ISETP.GE.U32.AND P0, PT, R114, RZ, PT ;  /* 0x000000ff7200720c */ /* 0x000fe20003f06070 */
[----:B------:R-:W-:Y:S01]  /*4010*/  FADD.FTZ R116, R183, -R116 ;  /* 0x80000074b7747221 */ /* 0x000fe20000010000 */
[----:B------:R-:W-:Y:S01]  /*4020*/  F2FP.F16.F32.PACK_AB R94, R94, R93 ;  /* 0x0000005d5e5e723e */ /* 0x000fe200000000ff */
[----:B------:R-:W-:Y:S01]  /*4030*/  FADD.FTZ R192, R127, -R192 ;  /* 0x800000c07fc07221 */ /* 0x000fe20000010000 */
[----:B------:R-:W-:Y:S01]  /*4040*/  F2FP.F16.F32.PACK_AB R93, R102, R101 ;  /* 0x00000065665d723e */ /* 0x000fe200000000ff */
[----:B------:R-:W-:Y:S01]  /*4050*/  HADD2.F32 R102, -RZ, R88.H1_H1 ;  /* 0x30000058ff667230 */ /* 0x000fe20000004100 */
[----:B------:R-:W-:Y:S01]  /*4060*/  FSEL R180, R180, RZ, P3 ;  /* 0x000000ffb4b47208 */ /* 0x000fe20001800000 */
[----:B------:R-:W-:Y:S01]  /*4070*/  HADD2.F32 R101, -RZ, R89.H1_H1 ;  /* 0x30000059ff657230 */ /* 0x000fe20000004100 */
[C---:B------:R-:W-:Y:S01]  /*4080*/  LOP3.LUT P3, RZ, R115.reuse, 0xff00, RZ, 0xc0, !PT ;  /* 0x0000ff0073ff7812 */ /* 0x040fe2000786c0ff */
[----:B------:R-:W-:Y:S01]  /*4090*/  FADD.FTZ R126, R126, -R117 ;  /* 0x800000757e7e7221 */ /* 0x000fe20000010000 */
[----:B------:R-:W-:Y:S01]  /*40a0*/  LOP3.LUT P5, RZ, R115, 0xff0000, RZ, 0xc0, !PT ;  /* 0x00ff000073ff7812 */ /* 0x000fe200078ac0ff */
[----:B------:R-:W-:Y:S01]  /*40b0*/  FFMA.FTZ R124, R157, R116, R102 ;  /* 0x000000749d7c7223 */ /* 0x000fe20000010066 */
[----:B------:R-:W-:Y:S01]  /*40c0*/  ISETP.GE.U32.AND.EX P0, PT, R115, 0x1000000, PT, P0 ;  /* 0x010000007300780c */ /* 0x000fe20003f06100 */
[----:B------:R-:W-:Y:S01]  /*40d0*/  HADD2.F32 R115, -RZ, R91.H0_H0 ;  /* 0x2000005bff737230 */ /* 0x000fe20000004100 */
[----:B------:R-:W-:Y:S01]  /*40e0*/  F2FP.F16.F32.PACK_AB R95, R92, R95 ;  /* 0x0000005f5c5f723e */ /* 0x000fe200000000ff */
[----:B------:R-:W-:Y:S01]  /*40f0*/  FFMA.FTZ R190, R157, R190, R101 ;  /* 0x000000be9dbe7223 */ /* 0x000fe20000010065 */
[----:B------:R-:W-:Y:S01]  /*4100*/  F2FP.F16.F32.PACK_AB R92, R110, R111 ;  /* 0x0000006f6e5c723e */ /* 0x000fe200000000ff */
[----:B0-----:R-:W-:-:S04]  /*4110*/  IMAD.WIDE.U32 R110, R156, 0x10, R96 ;  /* 0x000000109c6e7825 */ /* 0x001fc800078e0060 */
[C---:B------:R-:W-:Y:S01]  /*4120*/  FFMA.FTZ R192, R157.reuse, R192, R107 ;  /* 0x000000c09dc07223 */ /* 0x040fe2000001006b */
[----:B------:R-:W-:Y:S01]  /*4130*/  FFMA.FTZ R127, R157, R126, R115 ;  /* 0x0000007e9d7f7223 */ /* 0x000fe20000010073 */
[----:B------:R-:W-:Y:S01]  /*4140*/  F2FP.F16.F32.PACK_AB R107, R105, R112 ;  /* 0x00000070696b723e */ /* 0x000fe200000000ff */
[----:B------:R0:W-:Y:S01]  /*4150*/  STG.E.128 desc[UR6][R110.64], R92 ;  /* 0x0000005c6e007986 */ /* 0x0001e2000c101d06 */
[----:B------:R-:W-:Y:S01]  /*4160*/  F2FP.F16.F32.PACK_AB R106, R113, R104 ;  /* 0x00000068716a723e */ /* 0x000fe200000000ff */
[----:B-1----:R-:W-:Y:S01]  /*4170*/  IMAD.WIDE.U32 R156, R156, 0x10, R98 ;  /* 0x000000109c9c7825 */ /* 0x002fe200078e0062 */
[----:B------:R-:W-:Y:S02]  /*4180*/  F2FP.F16.F32.PACK_AB R103, R100, R103 ;  /* 0x000000676467723e */ /* 0x000fe400000000ff */
[----:B------:R-:W-:Y:S01]  /*4190*/  F2FP.F16.F32.PACK_AB R102, R118, R121 ;  /* 0x000000797666723e */ /* 0x000fe200000000ff */
[----:B------:R-:W-:Y:S01]  /*41a0*/  IMAD.WIDE.U32 R112, R154, 0x10, R96 ;  /* 0x000000109a707825 */ /* 0x000fe200078e0060 */
[----:B------:R-:W-:-:S02]  /*41b0*/  F2FP.F16.F32.PACK_AB R105, R159, R120 ;  /* 0x000000789f69723e */ /* 0x000fc400000000ff */
[----:B------:R-:W-:Y:S01]  /*41c0*/  F2FP.F16.F32.PACK_AB R104, R161, R158 ;  /* 0x0000009ea168723e */ /* 0x000fe200000000ff */
[C---:B------:R-:W-:Y:S01]  /*41d0*/  IMAD.WIDE.U32 R120, R155.reuse, 0x10, R96 ;  /* 0x000000109b787825 */ /* 0x040fe200078e0060 */
[----:B------:R-:W-:Y:S02]  /*41e0*/  F2FP.F16.F32.PACK_AB R101, R176, R119 ;  /* 0x00000077b065723e */ /* 0x000fe400000000ff */
[----:B------:R-:W-:Y:S01]  /*41f0*/  F2FP.F16.F32.PACK_AB R100, R178, R179 ;  /* 0x000000b3b264723e */ /* 0x000fe200000000ff */
[----:B------:R1:W-:Y:S01]  /*4200*/  STG.E.128 desc[UR6][R156.64], R104 ;  /* 0x000000689c007986 */ /* 0x0003e2000c101d06 */
[----:B------:R-:W-:Y:S01]  /*4210*/  FSEL R170, R170, RZ, P4 ;  /* 0x000000ffaaaa7208 */ /* 0x000fe20002000000 */
[----:B------:R-:W-:Y:S01]  /*4220*/  IMAD.WIDE.U32 R116, R155, 0x10, R98 ;  /* 0x000000109b747825 */ /* 0x000fe200078e0062 */
[----:B------:R-:W-:-:S03]  /*4230*/  LOP3.LUT P4, RZ, R114, 0xff00, RZ, 0xc0, !PT ;  /* 0x0000ff0072ff7812 */ /* 0x000fc6000788c0ff */
[-C--:B0-----:R-:W-:Y:S01]  /*4240*/  FMUL.FTZ R110, R127, R108.reuse ;  /* 0x0000006c7f6e7220 */ /* 0x081fe20000410000 */
[C---:B------:R-:W-:Y:S01]  /*4250*/  F2FP.F16.F32.PACK_AB R92, R124.reuse, R187 ;  /* 0x000000bb7c5c723e */ /* 0x040fe200000000ff */
[-C--:B------:R-:W-:Y:S01]  /*4260*/  FMUL.FTZ R124, R124, R108.reuse ;  /* 0x0000006c7c7c7220 */ /* 0x080fe20000410000 */
[C---:B------:R-:W-:Y:S01]  /*4270*/  F2FP.F16.F32.PACK_AB R93, R190.reuse, R191 ;  /* 0x000000bfbe5d723e */ /* 0x040fe200000000ff */
[-C--:B------:R-:W-:Y:S01]  /*4280*/  FMUL.FTZ R190, R190, R108.reuse ;  /* 0x0000006cbebe7220 */ /* 0x080fe20000410000 */
[C---:B------:R-:W-:Y:S01]  /*4290*/  F2FP.F16.F32.PACK_AB R94, R192.reuse, R189 ;  /* 0x000000bdc05e723e */ /* 0x040fe200000000ff */
[-C--:B------:R-:W-:Y:S01]  /*42a0*/  FMUL.FTZ R192, R192, R108.reuse ;  /* 0x0000006cc0c07220 */ /* 0x080fe20000410000 */
[----:B------:R-:W-:Y:S01]  /*42b0*/  FMUL.FTZ R108, R169, R108 ;  /* 0x0000006ca96c7220 */ /* 0x000fe20000410000 */
[----:B------:R-:W-:Y:S01]  /*42c0*/  FMUL.FTZ R110, R110, UR4 ;  /* 0x000000046e6e7c20 */ /* 0x000fe20008410000 */
[----:B------:R-:W-:Y:S01]  /*42d0*/  FMUL.FTZ R190, R190, UR4 ;  /* 0x00000004bebe7c20 */ /* 0x000fe20008410000 */
[----:B------:R-:W-:Y:S01]  /*42e0*/  FMUL.FTZ R192, R192, UR4 ;  /* 0x00000004c0c07c20 */ /* 0x000fe20008410000 */
[----:B------:R-:W-:Y:S01]  /*42f0*/  FMUL.FTZ R108, R108, UR4 ;  /* 0x000000046c6c7c20 */ /* 0x000fe20008410000 */
[----:B------:R-:W-:Y:S01]  /*4300*/  FMUL.FTZ R124, R124, UR4 ;  /* 0x000000047c7c7c20 */ /* 0x000fe20008410000 */
[----:B------:R-:W-:Y:S01]  /*4310*/  LOP3.LUT P6, RZ, R114, 0xff000000, RZ, 0xc0, !PT ;  /* 0xff00000072ff7812 */ /* 0x000fe200078cc0ff */
[----:B------:R0:W-:Y:S01]  /*4320*/  STG.E.128 desc[UR6][R120.64], R100 ;  /* 0x0000006478007986 */ /* 0x0001e2000c101d06 */
[----:B------:R-:W-:Y:S01]  /*4330*/  FSEL R110, R110, RZ, P5 ;  /* 0x000000ff6e6e7208 */ /* 0x000fe20002800000 */
[----:B------:R-:W-:Y:S01]  /*4340*/  IMAD.WIDE.U32 R114, R153, 0x10, R96 ;  /* 0x0000001099727825 */ /* 0x000fe200078e0060 */
[----:B------:R-:W-:-:S02]  /*4350*/  FSEL R111, R108, RZ, P0 ;  /* 0x000000ff6c6f7208 */ /* 0x000fc40000000000 */
[----:B------:R-:W-:Y:S01]  /*4360*/  F2FP.F16.F32.PACK_AB R97, R164, R165 ;  /* 0x000000a5a461723e */ /* 0x000fe200000000ff */
[--C-:B------:R-:W-:Y:S01]  /*4370*/  IMAD.WIDE.U32 R154, R154, 0x10, R98.reuse ;  /* 0x000000109a9a7825 */ /* 0x100fe200078e0062 */
[----:B------:R-:W-:Y:S02]  /*4380*/  F2FP.F16.F32.PACK_AB R96, R184, R181 ;  /* 0x000000b5b860723e */ /* 0x000fe400000000ff */
[----:B-1----:R-:W-:Y:S01]  /*4390*/  F2FP.F16.F32.PACK_AB R107, R166, R167 ;  /* 0x000000a7a66b723e */ /* 0x002fe200000000ff */
[----:B------:R-:W-:Y:S01]  /*43a0*/  IMAD.WIDE.U32 R118, R153, 0x10, R98 ;  /* 0x0000001099767825 */ /* 0x000fe200078e0062 */
[----:B------:R-:W-:Y:S02]  /*43b0*/  F2FP.F16.F32.PACK_AB R99, R174, R177 ;  /* 0x000000b1ae63723e */ /* 0x000fe400000000ff */
[----:B------:R-:W-:Y:S02]  /*43c0*/  F2FP.F16.F32.PACK_AB R98, R125, R175 ;  /* 0x000000af7d62723e */ /* 0x000fe400000000ff */
[----:B------:R-:W-:-:S02]  /*43d0*/  F2FP.F16.F32.PACK_AB R106, R171, R162 ;  /* 0x000000a2ab6a723e */ /* 0x000fc400000000ff */
[----:B------:R-:W-:Y:S02]  /*43e0*/  F2FP.F16.F32.PACK_AB R105, R185, R170 ;  /* 0x000000aab969723e */ /* 0x000fe400000000ff */
[----:B0-----:R-:W-:Y:S02]  /*43f0*/  F2FP.F16.F32.PACK_AB R103, R109, R122 ;  /* 0x0000007a6d67723e */ /* 0x001fe400000000ff */
[----:B------:R-:W-:Y:S02]  /*4400*/  F2FP.F16.F32.PACK_AB R101, R160, R123 ;  /* 0x0000007ba065723e */ /* 0x000fe400000000ff */
[----:B------:R-:W-:Y:S02]  /*4410*/  F2FP.F16.F32.PACK_AB R102, R163, R0 ;  /* 0x00000000a366723e */ /* 0x000fe400000000ff */
[----:B------:R-:W-:Y:S02]  /*4420*/  F2FP.F16.F32.PACK_AB R100, R173, R172 ;  /* 0x000000acad64723e */ /* 0x000fe400000000ff */
[----:B------:R-:W-:-:S02]  /*4430*/  FSEL R123, R192, RZ, P3 ;  /* 0x000000ffc07b7208 */ /* 0x000fc40001800000 */
[----:B------:R-:W-:Y:S01]  /*4440*/  FSEL R109, R190, RZ, P6 ;  /* 0x000000ffbe6d7208 */ /* 0x000fe20003000000 */
[----:B------:R1:W-:Y:S01]  /*4450*/  STG.E.128 desc[UR6][R116.64], R100 ;  /* 0x0000006474007986 */ /* 0x0003e2000c101d06 */
[----:B------:R-:W-:Y:S02]  /*4460*/  FSEL R121, R124, RZ, P4 ;  /* 0x000000ff7c797208 */ /* 0x000fe40002000000 */
        /* <DEDUP_REMOVED lines=8> */
[----:B------:R-:W-:-:S05]  /*44f0*/  F2FP.F16.F32.PACK_AB R108, R121, R168 ;  /* 0x000000a8796c723e */ /* 0x000fca00000000ff */
[----:B------:R1:W-:Y:S01]  /*4500*/  STG.E.128 desc[UR6][R118.64], R108 ;  /* 0x0000006c76007986 */ /* 0x0003e2000c101d06 */
[----:B------:R-:W-:Y:S05]  /*4510*/  BRA `(.L_x_8502) ;  /* 0x00000020005c7947 */ /* 0x000fea0003800000 */
.L_x_8500:
        /* <DEDUP_REMOVED lines=8> */
[----:B------:R-:W-:Y:S01]  /*45a0*/  FADD.FTZ R238, R238, -R229 ;  /* 0x800000e5eeee7221 */ /* 0x000fe20000010000 */
[----:B------:R-:W-:Y:S01]  /*45b0*/  FADD.FTZ R234, R234, -R225 ;  /* 0x800000e1eaea7221 */ /* 0x000fe20000010000 */
[-CC-:B------:R-:W-:Y:S01]  /*45c0*/  FFMA.FTZ R232, R232, R107.reuse, R106.reuse ;  /* 0x0000006be8e87223 */ /* 0x180fe2000001006a */
[C---:B------:R-:W-:Y:S01]  /*45d0*/  FMUL.FTZ R97, R157.reuse, R240 ;  /* 0x000000f09d617220 */ /* 0x040fe20000410000 */
[C---:B------:R-:W-:Y:S01]  /*45e0*/  FMUL.FTZ R99, R157.reuse, R238 ;  /* 0x000000ee9d637220 */ /* 0x040fe20000410000 */
[----:B------:R-:W-:Y:S01]  /*45f0*/  FMUL.FTZ R101, R157, R234 ;  /* 0x000000ea9d657220 */ /* 0x000fe20000410000 */
[----:B------:R-:W-:Y:S01]  /*4600*/  FADD.FTZ R230, R230, -R221 ;  /* 0x800000dde6e67221 */ /* 0x000fe20000010000 */
[-C--:B------:R-:W-:Y:S01]  /*4610*/  FMUL.FTZ R97, R97, R108.reuse ;  /* 0x0000006c61617220 */ /* 0x080fe20000410000 */
[-C--:B------:R-:W-:Y:S01]  /*4620*/  FMUL.FTZ R99, R99, R108.reuse ;  /* 0x0000006c63637220 */ /* 0x080fe20000410000 */
        /* <DEDUP_REMOVED lines=48> */
.L_x_8503:
        /* <DEDUP_REMOVED lines=14> */
[-C--:B------:R-:W-:Y:S01]  /*4a10*/  FMUL.FTZ R92, R97, R108.reuse ;  /* 0x0000006c615c7220 */ /* 0x080fe20000410000 */
[-CC-:B------:R-:W-:Y:S01]  /*4a20*/  FFMA.FTZ R229, R229, R107.reuse, R106.reuse ;  /* 0x0000006be5e57223 */ /* 0x180fe2000001006a */
[----:B------:R-:W-:Y:S01]  /*4a30*/  FMUL.FTZ R96, R93, UR4 ;  /* 0x000000045d607c20 */ /* 0x000fe20008410000 */
[-C--:B------:R-:W-:Y:S01]  /*4a40*/  FMUL.FTZ R93, R94, R108.reuse ;  /* 0x0000006c5e5d7220 */ /* 0x080fe20000410000 */
[-CC-:B------:R-:W-:Y:S01]  /*4a50*/  FFMA.FTZ R227, R227, R107.reuse, R106.reuse ;  /* 0x0000006be3e37223 */ /* 0x180fe2000001006a */
        /* <DEDUP_REMOVED lines=46> */
.L_x_8504:
        /* <DEDUP_REMOVED lines=18> */
[----:B------:R-:W-:Y:S01]  /*4e60*/  ISETP.GE.U32.AND P3, PT, R118, RZ, PT ;  /* 0x000000ff7600720c */ /* 0x000fe20003f66070 */
[-C--:B------:R-:W-:Y:S01]  /*4e70*/  FMUL.FTZ R98, R96, R108.reuse ;  /* 0x0000006c60627220 */ /* 0x080fe20000410000 */
[----:B------:R-:W-:Y:S01]  /*4e80*/  FMUL.FTZ R92, R95, R108 ;  /* 0x0000006c5f5c7220 */ /* 0x000fe20000410000 */
[----:B------:R-:W-:Y:S01]  /*4e90*/  FMUL.FTZ R94, R157, R94 ;  /* 0x0000005e9d5e7220 */ /* 0x000fe20000410000 */
[-C--:B------:R-:W-:Y:S01]  /*4ea0*/  FMUL.FTZ R0, R97, R108.reuse ;  /* 0x0000006c61007220 */ /* 0x080fe20000410000 */
[----:B------:R-:W-:Y:S01]  /*4eb0*/  FMUL.FTZ R98, R98, UR4 ;  /* 0x0000000462627c20 */ /* 0x000fe20008410000 */
[----:B------:R-:W-:Y:S01]  /*4ec0*/  FMUL.FTZ R93, R92, UR4 ;  /* 0x000000045c5d7c20 */ /* 0x000fe20008410000 */
[C---:B------:R-:W-:Y:S01]  /*4ed0*/  ISETP.GE.U32.AND.EX P3, PT, R119.reuse, 0x1000000, PT, P3 ;  /* 0x010000007700780c */ /* 0x040fe20003f66130 */
[----:B------:R-:W-:Y:S01]  /*4ee0*/  FMUL.FTZ R92, R94, R108 ;  /* 0x0000006c5e5c7220 */ /* 0x000fe20000410000 */
[C---:B------:R-:W-:Y:S01]  /*4ef0*/  LOP3.LUT P6, RZ, R119.reuse, 0xff0000, RZ, 0xc0, !PT ;  /* 0x00ff000077ff7812 */ /* 0x040fe200078cc0ff */
[----:B------:R-:W-:Y:S01]  /*4f00*/  FMUL.FTZ R0, R0, UR4 ;  /* 0x0000000400007c20 */ /* 0x000fe20008410000 */
[----:B------:R-:W-:Y:S01]  /*4f10*/  LOP3.LUT P5, RZ, R119, 0xff, RZ, 0xc0, !PT ;  /* 0x000000ff77ff7812 */ /* 0x000fe200078ac0ff */
[----:B------:R-:W-:Y:S01]  /*4f20*/  FMUL.FTZ R92, R92, UR4 ;  /* 0x000000045c5c7c20 */ /* 0x000fe20008410000 */
[----:B------:R-:W-:Y:S01]  /*4f30*/  FSEL R110, R98, RZ, P3 ;  /* 0x000000ff626e7208 */ /* 0x000fe20001800000 */
[-CC-:B------:R-:W-:Y:S01]  /*4f40*/  FFMA.FTZ R98, R209, R107.reuse, R106.reuse ;  /* 0x0000006bd1627223 */ /* 0x180fe2000001006a */
[----:B------:R-:W-:Y:S01]  /*4f50*/  FSEL R109, R93, RZ, P6 ;  /* 0x000000ff5d6d7208 */ /* 0x000fe20003000000 */
[-CC-:B------:R-:W-:Y:S01]  /*4f60*/  FFMA.FTZ R99, R212, R107.reuse, R106.reuse ;  /* 0x0000006bd4637223 */ /* 0x180fe2000001006a */
[----:B------:R-:W-:Y:S01]  /*4f70*/  LOP3.LUT P6, RZ, R119, 0xff00, RZ, 0xc0, !PT ;  /* 0x0000ff0077ff7812 */ /* 0x000fe200078cc0ff */
[-CC-:B------:R-:W-:Y:S01]  /*4f80*/  FFMA.FTZ R93, R208, R107.reuse, R106.reuse ;  /* 0x0000006bd05d7223 */ /* 0x180fe2000001006a */
[----:B------:R-:W-:Y:S01]  /*4f90*/  FSEL R104, R0, RZ, P5 ;  /* 0x000000ff00687208 */ /* 0x000fe20002800000 */
[----:B------:R-:W-:Y:S01]  /*4fa0*/  FFMA.FTZ R0, R205, R107, R106 ;  /* 0x0000006bcd007223 */ /* 0x000fe2000001006a */
[----:B------:R-:W-:Y:S01]  /*4fb0*/  FADD.FTZ R102, R207, -R98 ;  /* 0x80000062cf667221 */ /* 0x000fe20000010000 */
[----:B------:R-:W-:Y:S01]  /*4fc0*/  FADD.FTZ R210, R210, -R99 ;  /* 0x80000063d2d27221 */ /* 0x000fe20000010000 */
[----:B------:R-:W-:Y:S01]  /*4fd0*/  FSEL R105, R92, RZ, P6 ;  /* 0x000000ff5c697208 */ /* 0x000fe20003000000 */
[----:B------:R-:W-:Y:S01]  /*4fe0*/  FADD.FTZ R92, R206, -R93 ;  /* 0x8000005dce5c7221 */ /* 0x000fe20000010000 */
[----:B------:R-:W-:Y:S01]  /*4ff0*/  FADD.FTZ R98, R203, -R0 ;  /* 0x80000000cb627221 */ /* 0x000fe20000010000 */
[C---:B------:R-:W-:Y:S01]  /*5000*/  FMUL.FTZ R93, R157.reuse, R102 ;  /* 0x000000669d5d7220 */ /* 0x040fe20000410000 */
[C---:B------:R-:W-:Y:S01]  /*5010*/  FMUL.FTZ R0, R157.reuse, R210 ;  /* 0x000000d29d007220 */ /* 0x040fe20000410000 */
[----:B------:R-:W-:Y:S01]  /*5020*/  F2FP.F16.F32.PACK_AB R94, R94, R97 ;  /* 0x000000615e5e723e */ /* 0x000fe200000000ff */
[C---:B------:R-:W-:Y:S01]  /*5030*/  FMUL.FTZ R92, R157.reuse, R92 ;  /* 0x0000005c9d5c7220 */ /* 0x040fe20000410000 */
[----:B------:R-:W-:Y:S01]  /*5040*/  FMUL.FTZ R97, R157, R98 ;  /* 0x000000629d617220 */ /* 0x000fe20000410000 */
        /* <DEDUP_REMOVED lines=24> */
.L_x_8505:
[-CC-:B0-----:R-:W-:Y:S01]  /*51d0*/  FFMA.FTZ R97, R208, R107.reuse, R106.reuse ;  /* 0x0000006bd0617223 */ /* 0x181fe2000001006a */
[-CC-:B------:R-:W-:Y:S01]  /*51e0*/  FFMA.FTZ R99, R212, R107.reuse, R106.reuse ;  /* 0x0000006bd4637223 */ /* 0x180fe2000001006a */
[-CC-:B------:R-:W-:Y:S01]  /*51f0*/  FFMA.FTZ R0, R209, R107.reuse, R106.reuse ;  /* 0x0000006bd1007223 */ /* 0x180fe2000001006a */
[-CC-:B------:R-:W-:Y:S01]  /*5200*/  FFMA.FTZ R98, R213, R107.reuse, R106.reuse ;  /* 0x0000006bd5627223 */ /* 0x180fe2000001006a */
[----:B------:R-:W-:Y:S01]  /*5210*/  FADD.FTZ R206, R206, -R97 ;  /* 0x80000061cece7221 */ /* 0x000fe20000010000 */
[----:B------:R-:W-:Y:S01]  /*5220*/  FADD.FTZ R210, R210, -R99 ;  /* 0x80000063d2d27221 */ /* 0x000fe20000010000 */
        /* <DEDUP_REMOVED lines=8> */
[-C--:B------:R-:W-:Y:S01]  /*52b0*/  FFMA.FTZ R102, R217, R107.reuse, R106 ;  /* 0x0000006bd9667223 */ /* 0x080fe2000001006a */
[----:B------:R-:W-:Y:S01]  /*52c0*/  FMUL.FTZ R103, R157, R98 ;  /* 0x000000629d677220 */ /* 0x000fe20000410000 */
[-C--:B------:R-:W-:Y:S01]  /*52d0*/  FMUL.FTZ R97, R97, R108.reuse ;  /* 0x0000006c61617220 */ /* 0x080fe20000410000 */
[-C--:B------:R-:W-:Y:S01]  /*52e0*/  FMUL.FTZ R99, R99, R108.reuse ;  /* 0x0000006c63637220 */ /* 0x080fe20000410000 */
[----:B------:R-:W-:Y:S01]  /*52f0*/  FADD.FTZ R104, R215, -R102 ;  /* 0x80000066d7687221 */ /* 0x000fe20000010000 */
        /* <DEDUP_REMOVED lines=42> */
.L_x_8506:
        /* <DEDUP_REMOVED lines=9> */
[-C--:B------:R-:W-:Y:S01]  /*5630*/  FFMA.FTZ R190, R190, R107.reuse, R106 ;  /* 0x0000006bbebe7223 */ /* 0x080fe2000001006a */
        /* <DEDUP_REMOVED lines=13> */
[-C--:B------:R-:W-:Y:S01]  /*5710*/  FMUL.FTZ R92, R94, R108.reuse ;  /* 0x0000006c5e5c7220 */ /* 0x080fe20000410000 */
[----:B------:R-:W-:Y:S01]  /*5720*/  FMUL.FTZ R0, R0, UR4 ;  /* 0x0000000400007c20 */ /* 0x000fe20008410000 */
[-CC-:B------:R-:W-:Y:S01]  /*5730*/  FFMA.FTZ R197, R197, R107.reuse, R106.reuse ;  /* 0x0000006bc5c57223 */ /* 0x180fe2000001006a */
[-CC-:B------:R-:W-:Y:S01]  /*5740*/  FFMA.FTZ R198, R198, R107.reuse, R106.reuse ;  /* 0x0000006bc6c67223 */ /* 0x180fe2000001006a */
        /* <DEDUP_REMOVED lines=45> */
.L_x_8507:
        /* <DEDUP_REMOVED lines=8> */
[C---:B0-----:R-:W-:Y:S01]  /*5aa0*/  FMUL.FTZ R97, R157.reuse, R202 ;  /* 0x000000ca9d617220 */ /* 0x041fe20000410000 */
        /* <DEDUP_REMOVED lines=52> */
.L_x_8508:
        /* <DEDUP_REMOVED lines=23> */
[-C--:B------:R-:W-:Y:S01]  /*5f60*/  FMUL.FTZ R0, R93, R108.reuse ;  /* 0x0000006c5d007220 */ /* 0x080fe20000410000 */
        /* <DEDUP_REMOVED lines=48> */
.L_x_8509:
[-CC-:B------:R-:W-:Y:S01]  /*6270*/  FFMA.FTZ R165, R165, R107.reuse, R106.reuse ;  /* 0x0000006ba5a57223 */ /* 0x180fe2000001006a */
[-CC-:B------:R-:W-:Y:S01]  /*6280*/  FFMA.FTZ R184, R184, R107.reuse, R106.reuse ;  /* 0x0000006bb8b87223 */ /* 0x180fe2000001006a */
[-CC-:B------:R-:W-:Y:S01]  /*6290*/  FFMA.FTZ R171, R171, R107.reuse, R106.reuse ;  /* 0x0000006babab7223 */ /* 0x180fe2000001006a */
[-CC-:B0-----:R-:W-:Y:S01]  /*62a0*/  FFMA.FTZ R97, R188, R107.reuse, R106.reuse ;  /* 0x0000006bbc617223 */ /* 0x181fe2000001006a */
[----:B------:R-:W-:Y:S01]  /*62b0*/  FADD.FTZ R168, R168, -R165 ;  /* 0x800000a5a8a87221 */ /* 0x000fe20000010000 */
[-C--:B------:R-:W-:Y:S01]  /*62c0*/  FFMA.FTZ R125, R125, R107.reuse, R106 ;  /* 0x0000006b7d7d7223 */ /* 0x080fe2000001006a */
[----:B------:R-:W-:Y:S01]  /*62d0*/  FADD.FTZ R184, R183, -R184 ;  /* 0x800000b8b7b87221 */ /* 0x000fe20000010000 */
[----:B------:R-:W-:Y:S01]  /*62e0*/  FADD.FTZ R182, R182, -R171 ;  /* 0x800000abb6b67221 */ /* 0x000fe20000010000 */
[----:B------:R-:W-:Y:S01]  /*62f0*/  FADD.FTZ R124, R124, -R97 ;  /* 0x800000617c7c7221 */ /* 0x000fe20000010000 */
[C---:B------:R-:W-:Y:S01]  /*6300*/  FMUL.FTZ R105, R157.reuse, R168 ;  /* 0x000000a89d697220 */ /* 0x040fe20000410000 */
[-CC-:B------:R-:W-:Y:S01]  /*6310*/  FFMA.FTZ R170, R170, R107.reuse, R106.reuse ;  /* 0x0000006baaaa7223 */ /* 0x180fe2000001006a */
[-CC-:B------:R-:W-:Y:S01]  /*6320*/  FFMA.FTZ R164, R164, R107.reuse, R106.reuse ;  /* 0x0000006ba4a47223 */ /* 0x180fe2000001006a */
[----:B------:R-:W-:Y:S01]  /*6330*/  FADD.FTZ R126, R126, -R125 ;  /* 0x8000007d7e7e7221 */ /* 0x000fe20000010000 */
[----:B------:R-:W-:Y:S01]  /*6340*/  FMUL.FTZ R97, R157, R184 ;  /* 0x000000b89d617220 */ /* 0x000fe20000410000 */
[----:B------:R-:W-:Y:S01]  /*6350*/  FFMA.FTZ R107, R185, R107, R106 ;  /* 0x0000006bb96b7223 */ /* 0x000fe2000001006a */
[----:B------:R-:W-:Y:S01]  /*6360*/  FMUL.FTZ R99, R157, R182 ;  /* 0x000000b69d637220 */ /* 0x000fe20000410000 */
[----:B------:R-:W-:Y:S01]  /*6370*/  FMUL.FTZ R105, R105, R108 ;  /* 0x0000006c69697220 */ /* 0x000fe20000410000 */
        /* <DEDUP_REMOVED lines=44> */
.L_x_8510:
[----:B------:R-:W0:Y:S01]  /*6640*/  @P0 LDC.64 R102, c[0x0][0x478] ;  /* 0x00011e00ff660b82 */ /* 0x000e220000000a00 */
[----:B------:R-:W-:-:S04]  /*6650*/  IMAD.WIDE.U32 R100, R153, 0x10, R100 ;  /* 0x0000001099647825 */ /* 0x000fc800078e0064 */
[----:B0-----:R-:W-:-:S05]  /*6660*/  @P0 IMAD.WIDE.U32 R102, R153, 0x10, R102 ;  /* 0x0000001099660825 */ /* 0x001fca00078e0066 */
[----:B------:R2:W-:Y:S04]  /*6670*/  @P0 STG.E.128 desc[UR6][R102.64], R92 ;  /* 0x0000005c66000986 */ /* 0x0005e8000c101d06 */
[----:B------:R2:W-:Y:S02]  /*6680*/  STG.E.128 desc[UR6][R100.64], R96 ;  /* 0x0000006064007986 */ /* 0x0005e4000c101d06 */
.L_x_8502:
        /* <DEDUP_REMOVED lines=69> */
.L_x_8499:
        /* <DEDUP_REMOVED lines=24> */
.L_x_8512:
        /* <DEDUP_REMOVED lines=10> */
.L_x_15687:


//--------------------- .text._ZN10layer_norm22ln_bwd_finalize_kernelINS_22Kernel_traits_finalizeILj8192Ef6__halfS2_S2_fjLb0ELj1024ELj4ENS_18Kernel_traits_baseILj8192EfS2_S2_S2_fjLj1024EEEEELb0ELb0EEEvNS_9BwdParamsE --------------------------
	.section	.text._ZN10layer_norm22ln_bwd_finalize_kernelINS_22Kernel_traits_finalizeILj8192Ef6__halfS2_S2_fjLb0ELj1024ELj4ENS_18Kernel_traits_baseILj8192EfS2_S2_S2_fjLj1024EEEEELb0ELb0EEEvNS_9BwdParamsE,"ax",@progbits
	.align	128
        .global         _ZN10layer_norm22ln_bwd_finalize_kernelINS_22Kernel_traits_finalizeILj8192Ef6__halfS2_S2_fjLb0ELj1024ELj4ENS_18Kernel_traits_baseILj8192EfS2_S2_S2_fjLj1024EEEEELb0ELb0EEEvNS_9BwdParamsE
        .type           _ZN10layer_norm22ln_bwd_finalize_kernelINS_22Kernel_traits_finalizeILj8192Ef6__halfS2_S2_fjLb0ELj1024ELj4ENS_18Kernel_traits_baseILj8192EfS2_S2_S2_fjLj1024EEEEELb0ELb0EEEvNS_9BwdParamsE,@function
        .size           _ZN10layer_norm22ln_bwd_finalize_kernelINS_22Kernel_traits_finalizeILj8192Ef6__halfS2_S2_fjLb0ELj1024ELj4ENS_18Kernel_traits_baseILj8192EfS2_S2_S2_fjLj1024EEEEELb0ELb0EEEvNS_9BwdParamsE,(.L_x_15688 - _ZN10layer_norm22ln_bwd_finalize_kernelINS_22Kernel_traits_finalizeILj8192Ef6__halfS2_S2_fjLb0ELj1024ELj4ENS_18Kernel_traits_baseILj8192EfS2_S2_S2_fjLj1024EEEEELb0ELb0EEEvNS_9BwdParamsE)
        .other          _ZN10layer_norm22ln_bwd_finalize_kernelINS_22Kernel_traits_finalizeILj8192Ef6__halfS2_S2_fjLb0ELj1024ELj4ENS_18Kernel_traits_baseILj8192EfS2_S2_S2_fjLj1024EEEEELb0ELb0EEEvNS_9BwdParamsE,@"STO_CUDA_ENTRY STV_DEFAULT"
_ZN10layer_norm22ln_bwd_finalize_kernelINS_22Kernel_traits_finalizeILj8192Ef6__halfS2_S2_fjLb0ELj1024ELj4ENS_18Kernel_traits_baseILj8192EfS2_S2_S2_fjLj1024EEEEELb0ELb0EEEvNS_9BwdParamsE:
.text._ZN10layer_norm22ln_bwd_finalize_kernelINS_22Kernel_traits_finalizeILj8192Ef6__halfS2_S2_fjLb0ELj1024ELj4ENS_18Kernel_traits_baseILj8192EfS2_S2_S2_fjLj1024EEEEELb0ELb0EEEvNS_9BwdParamsE:
        /* <DEDUP_REMOVED lines=78> */
.L_x_8517:
        /* <DEDUP_REMOVED lines=118> */
.L_x_8516:
[----:B------:R-:W-:Y:S05]  /*0c40*/  BSYNC.RECONVERGENT B1 ;  /* 0x0000000000017941 */ /* 0x000fea0003800200 */
.L_x_8515:
        /* <DEDUP_REMOVED lines=68> */
.L_x_8519:
[----:B------:R-:W-:Y:S05]  /*1090*/  BSYNC.RECONVERGENT B1 ;  /* 0x0000000000017941 */ /* 0x000fea0003800200 */
.L_x_8518:
        /* <DEDUP_REMOVED lines=37> */
.L_x_8521:
[----:B------:R-:W-:Y:S05]  /*12f0*/  BSYNC.RECONVERGENT B1 ;  /* 0x0000000000017941 */ /* 0x000fea0003800200 */
.L_x_8520:
[----:B------:R-:W-:Y:S05]  /*1300*/  @!P1 BRA `(.L_x_8514) ;  /* 0x00000000003c9947 */ /* 0x000fea0003800000 */
[----:B------:R-:W0:Y:S01]  /*1310*/  LDC.64 R8, c[0x0][0x440] ;  /* 0x00011000ff087b82 */ /* 0x000e220000000a00 */
[----:B------:R-:W-:Y:S01]  /*1320*/  IMAD R0, R3, R54, R0 ;  /* 0x0000003603007224 */ /* 0x000fe200078e0200 */
[----:B------:R-:W-:-:S04]  /*1330*/  IADD3 R12, PT, PT, -R55, RZ, RZ ;  /* 0x000000ff370c7210 */ /* 0x000fc80007ffe1ff */
[----:B------:R-:W-:Y:S02]  /*1340*/  IADD3 R3, PT, PT, R57, R0, RZ ;  /* 0x0000000039037210 */ /* 0x000fe40007ffe0ff */
[----:B------:R-:W1:Y:S05]  /*1350*/  LDC.64 R10, c[0x0][0x448] ;  /* 0x00011200ff0a7b82 */ /* 0x000e6a0000000a00 */
.L_x_8522:
        /* <DEDUP_REMOVED lines=10> */
.L_x_8514:
[----:B------:R-:W-:Y:S05]  /*1400*/  BSYNC.RECONVERGENT B0 ;  /* 0x0000000000007941 */ /* 0x000fea0003800200 */
.L_x_8513:
        /* <DEDUP_REMOVED lines=60> */
.L_x_8523:
        /* <DEDUP_REMOVED lines=11> */
.L_x_15688:


//--------------------- .text._ZN10layer_norm13ln_bwd_kernelINS_13Kernel_traitsIf6__halfS2_S2_fjLj8192ELj1ELj1ELj8ELj16ENS_18Kernel_traits_baseILj8192EfS2_S2_S2_fjLj256EEEEELb1ELb0ELb1ELb0EEEvNS_9BwdParamsE --------------------------
	.section	.text._ZN10layer_norm13ln_bwd_kernelINS_13Kernel_traitsIf6__halfS2_S2_fjLj8192ELj1ELj1ELj8ELj16ENS_18Kernel_traits_baseILj8192EfS2_S2_S2_fjLj256EEEEELb1ELb0ELb1ELb0EEEvNS_9BwdParamsE,"ax",@progbits
	.align	128
        .global         _ZN10layer_norm13ln_bwd_kernelINS_13Kernel_traitsIf6__halfS2_S2_fjLj8192ELj1ELj1ELj8ELj16ENS_18Kernel_traits_baseILj8192EfS2_S2_S2_fjLj256EEEEELb1ELb0ELb1ELb0EEEvNS_9BwdParamsE
        .type           _ZN10layer_norm13ln_bwd_kernelINS_13Kernel_traitsIf6__halfS2_S2_fjLj8192ELj1ELj1ELj8ELj16ENS_18Kernel_traits_baseILj8192EfS2_S2_S2_fjLj256EEEEELb1ELb0ELb1ELb0EEEvNS_9BwdParamsE,@function
        .size           _ZN10layer_norm13ln_bwd_kernelINS_13Kernel_traitsIf6__halfS2_S2_fjLj8192ELj1ELj1ELj8ELj16ENS_18Kernel_traits_baseILj8192EfS2_S2_S2_fjLj256EEEEELb1ELb0ELb1ELb0EEEvNS_9BwdParamsE,(.L_x_15689 - _ZN10layer_norm13ln_bwd_kernelINS_13Kernel_traitsIf6__halfS2_S2_fjLj8192ELj1ELj1ELj8ELj16ENS_18Kernel_traits_baseILj8192EfS2_S2_S2_fjLj256EEEEELb1ELb0ELb1ELb0EEEvNS_9BwdParamsE)
        .other          _ZN10layer_norm13ln_bwd_kernelINS_13Kernel_traitsIf6__halfS2_S2_fjLj8192ELj1ELj1ELj8ELj16ENS_18Kernel_traits_baseILj8192EfS2_S2_S2_fjLj256EEEEELb1ELb0ELb1ELb0EEEvNS_9BwdParamsE,@"STO_CUDA_ENTRY STV_DEFAULT"
_ZN10layer_norm13ln_bwd_kernelINS_13Kernel_traitsIf6__halfS2_S2_fjLj8192ELj1ELj1ELj8ELj16ENS_18Kernel_traits_baseILj8192EfS2_S2_S2_fjLj256EEEEELb1ELb0ELb1ELb0EEEvNS_9BwdParamsE:
.text._ZN10layer_norm13ln_bwd_kernelINS_13Kernel_traitsIf6__halfS2_S2_fjLj8192ELj1ELj1ELj8ELj16ENS_18Kernel_traits_baseILj8192EfS2_S2_S2_fjLj256EEEEELb1ELb0ELb1ELb0EEEvNS_9BwdParamsE:
        /* <DEDUP_REMOVED lines=108> */
.L_x_8673:
        /* <DEDUP_REMOVED lines=58> */
[----:B------:R-:W-:Y:S02]  /*0a60*/  IADD3 R160, PT, PT, R160, 0x100, RZ ;  /* 0x00000100a0a07810 */ /* 0x000fe40007ffe0ff */
[----:B------:R-:W-:Y:S01]  /*0a70*/  IADD3 R161, PT, PT, R161, 0x100, RZ ;  /* 0x00000100a1a17810 */ /* 0x000fe20007ffe0ff */
[--C-:B--2---:R-:W-:Y:S02]  /*0a80*/  HADD2.F32 R3, -RZ, R12.reuse.H0_H0 ;  /* 0x2000000cff037230 */ /* 0x104fe40000004100 */
[----:B------:R-:W-:Y:S02]  /*0a90*/  HADD2.F32 R153, -RZ, R12.H1_H1 ;  /* 0x3000000cff997230 */ /* 0x000fe40000004100 */
[----:B------:R-:W-:-:S02]  /*0aa0*/  HADD2.F32 R155, -RZ, R13.H0_H0 ;  /* 0x2000000dff9b7230 */ /* 0x000fc40000004100 */
[C---:B------:R-:W-:Y:S01]  /*0ab0*/  FADD.FTZ R3, -R166.reuse, R3 ;  /* 0x00000003a6037221 */ /* 0x040fe20000010100 */
[----:B------:R-:W-:Y:S02]  /*0ac0*/  HADD2.F32 R159, -RZ, R14.H0_H0 ;  /* 0x2000000eff9f7230 */ /* 0x000fe40000004100 */
[----:B------:R-:W-:Y:S01]  /*0ad0*/  FADD.FTZ R153, -R166, R153 ;  /* 0x00000099a6997221 */ /* 0x000fe20000010100 */
[--C-:B---3--:R-:W-:Y:S02]  /*0ae0*/  HADD2.F32 R9, -RZ, R16.reuse.H0_H0 ;  /* 0x20000010ff097230 */ /* 0x108fe40000004100 */
[----:B------:R-:W-:Y:S01]  /*0af0*/  FMUL.FTZ R3, R4, R3 ;  /* 0x0000000304037220 */ /* 0x000fe20000410000 */
[----:B------:R-:W-:Y:S01]  /*0b00*/  FADD.FTZ R155, -R166, R155 ;  /* 0x0000009ba69b7221 */ /* 0x000fe20000010100 */
[----:B------:R-:W-:Y:S02]  /*0b10*/  HADD2.F32 R157, -RZ, R13.H1_H1 ;  /* 0x3000000dff9d7230 */ /* 0x000fe40000004100 */
[----:B0-----:R-:W-:Y:S01]  /*0b20*/  FMUL.FTZ R10, R4, R153 ;  /* 0x00000099040a7220 */ /* 0x001fe20000410000 */
[----:B------:R-:W-:-:S02]  /*0b30*/  HADD2.F32 R16, -RZ, R16.H1_H1 ;  /* 0x30000010ff107230 */ /* 0x000fc40000004100 */
[----:B------:R-:W-:Y:S01]  /*0b40*/  FADD.FTZ R68, R68, R9 ;  /* 0x0000000944447221 */ /* 0x000fe20000010000 */
[--C-:B------:R-:W-:Y:S02]  /*0b50*/  HADD2.F32 R13, -RZ, R17.reuse.H0_H0 ;  /* 0x20000011ff0d7230 */ /* 0x100fe40000004100 */
[-C--:B------:R-:W-:Y:S01]  /*0b60*/  FFMA.FTZ R100, R3, R9.reuse, R100 ;  /* 0x0000000903647223 */ /* 0x080fe20000010064 */
[----:B------:R-:W-:Y:S01]  /*0b70*/  FMUL.FTZ R12, R132, R9 ;  /* 0x00000009840c7220 */ /* 0x000fe20000410000 */
[----:B------:R-:W-:Y:S01]  /*0b80*/  FMUL.FTZ R9, R4, R155 ;  /* 0x0000009b04097220 */ /* 0x000fe20000410000 */
[C---:B------:R-:W-:Y:S01]  /*0b90*/  FADD.FTZ R159, -R166.reuse, R159 ;  /* 0x0000009fa69f7221 */ /* 0x040fe20000010100 */
[----:B------:R-:W-:Y:S02]  /*0ba0*/  HADD2.F32 R163, -RZ, R14.H1_H1 ;  /* 0x3000000effa37230 */ /* 0x000fe40000004100 */
[----:B------:R-:W-:Y:S01]  /*0bb0*/  FADD.FTZ R157, -R166, R157 ;  /* 0x0000009da69d7221 */ /* 0x000fe20000010100 */
[----:B-1----:R-:W-:-:S02]  /*0bc0*/  HADD2.F32 R20, -RZ, R17.H1_H1 ;  /* 0x30000011ff147230 */ /* 0x002fc40000004100 */
[----:B------:R-:W-:Y:S01]  /*0bd0*/  FADD.FTZ R69, R69, R16 ;  /* 0x0000001045457221 */ /* 0x000fe20000010000 */
[-C--:B------:R-:W-:Y:S01]  /*0be0*/  FFMA.FTZ R101, R10, R16.reuse, R101 ;  /* 0x000000100a657223 */ /* 0x080fe20000010065 */
[----:B------:R-:W-:Y:S01]  /*0bf0*/  FMUL.FTZ R11, R133, R16 ;  /* 0x00000010850b7220 */ /* 0x000fe20000410000 */
[--C-:B------:R-:W-:Y:S02]  /*0c00*/  HADD2.F32 R165, -RZ, R15.reuse.H0_H0 ;  /* 0x2000000fffa57230 */ /* 0x100fe40000004100 */
[----:B------:R-:W-:Y:S01]  /*0c10*/  FADD.FTZ R70, R70, R13 ;  /* 0x0000000d46467221 */ /* 0x000fe20000010000 */
[----:B------:R-:W-:Y:S02]  /*0c20*/  HADD2.F32 R17, -RZ, R18.H0_H0 ;  /* 0x20000012ff117230 */ /* 0x000fe40000004100 */
[-C--:B------:R-:W-:Y:S01]  /*0c30*/  FFMA.FTZ R102, R9, R13.reuse, R102 ;  /* 0x0000000d09667223 */ /* 0x080fe20000010066 */
[----:B------:R-:W-:Y:S01]  /*0c40*/  FMUL.FTZ R16, R134, R13 ;  /* 0x0000000d86107220 */ /* 0x000fe20000410000 */
[----:B------:R-:W-:-:S02]  /*0c50*/  HADD2.F32 R15, -RZ, R15.H1_H1 ;  /* 0x3000000fff0f7230 */ /* 0x000fc40000004100 */
[C---:B------:R-:W-:Y:S01]  /*0c60*/  FMUL.FTZ R13, R4.reuse, R159 ;  /* 0x0000009f040d7220 */ /* 0x040fe20000410000 */
[----:B------:R-:W-:Y:S01]  /*0c70*/  FMUL.FTZ R14, R4, R157 ;  /* 0x0000009d040e7220 */ /* 0x000fe20000410000 */
[----:B------:R-:W-:Y:S02]  /*0c80*/  HADD2.F32 R24, -RZ, R18.H1_H1 ;  /* 0x30000012ff187230 */ /* 0x000fe40000004100 */
[----:B------:R-:W-:Y:S01]  /*0c90*/  FADD.FTZ R163, -R166, R163 ;  /* 0x000000a3a6a37221 */ /* 0x000fe20000010100 */
[----:B------:R-:W-:Y:S01]  /*0ca0*/  FADD.FTZ R64, R64, R17 ;  /* 0x0000001140407221 */ /* 0x000fe20000010000 */
[-C--:B------:R-:W-:Y:S01]  /*0cb0*/  FFMA.FTZ R96, R13, R17.reuse, R96 ;  /* 0x000000110d607223 */ /* 0x080fe20000010060 */
[----:B------:R-:W-:Y:S01]  /*0cc0*/  FMUL.FTZ R18, R128, R17 ;  /* 0x0000001180127220 */ /* 0x000fe20000410000 */
[----:B------:R-:W-:Y:S01]  /*0cd0*/  FADD.FTZ R22, RZ, R12 ;  /* 0x0000000cff167221 */ /* 0x000fe20000010000 */
[----:B------:R-:W-:Y:S01]  /*0ce0*/  FADD.FTZ R217, -R166, R15 ;  /* 0x0000000fa6d97221 */ /* 0x000fe20000010100 */
[----:B------:R-:W-:Y:S01]  /*0cf0*/  FFMA.FTZ R17, R3, R12, RZ ;  /* 0x0000000c03117223 */ /* 0x000fe200000100ff */
        /* <DEDUP_REMOVED lines=32> */
.L_x_8528:
[----:B----4-:R-:W-:Y:S05]  /*0f00*/  BSYNC.RECONVERGENT B1 ;  /* 0x0000000000017941 */ /* 0x010fea0003800200 */
.L_x_8527:
        /* <DEDUP_REMOVED lines=16> */
[----:B------:R-:W-:Y:S02]  /*1010*/  IADD3 R167, PT, PT, R167, 0x100, RZ ;  /* 0x00000100a7a77810 */ /* 0x000fe40007ffe0ff */
[----:B------:R-:W-:Y:S02]  /*1020*/  IADD3 R160, PT, PT, R160, 0x100, RZ ;  /* 0x00000100a0a07810 */ /* 0x000fe40007ffe0ff */
[----:B------:R-:W-:Y:S01]  /*1030*/  IADD3 R161, PT, PT, R161, 0x100, RZ ;  /* 0x00000100a1a17810 */ /* 0x000fe20007ffe0ff */
[----:B---3--:R-:W-:Y:S02]  /*1040*/  HADD2.F32 R23, -RZ, R28.H0_H0 ;  /* 0x2000001cff177230 */ /* 0x008fe40000004100 */
[----:B------:R-:W-:-:S03]  /*1050*/  HADD2.F32 R163, -RZ, R29.H0_H0 ;  /* 0x2000001dffa37230 */ /* 0x000fc60000004100 */
[----:B------:R-:W-:Y:S01]  /*1060*/  FADD.FTZ R23, -R166, R23 ;  /* 0x00000017a6177221 */ /* 0x000fe20000010100 */
[----:B------:R-:W-:Y:S02]  /*1070*/  HADD2.F32 R159, -RZ, R28.H1_H1 ;  /* 0x3000001cff9f7230 */ /* 0x000fe40000004100 */
[----:B----4-:R-:W-:Y:S02]  /*1080*/  HADD2.F32 R25, -RZ, R152.H0_H0 ;  /* 0x20000098ff197230 */ /* 0x010fe40000004100 */
[----:B------:R-:W-:Y:S01]  /*1090*/  FMUL.FTZ R23, R4, R23 ;  /* 0x0000001704177220 */ /* 0x000fe20000410000 */
[----:B------:R-:W-:Y:S02]  /*10a0*/  HADD2.F32 R169, -RZ, R30.H0_H0 ;  /* 0x2000001effa97230 */ /* 0x000fe40000004100 */
[----:B------:R-:W-:Y:S01]  /*10b0*/  FADD.FTZ R163, -R166, R163 ;  /* 0x000000a3a6a37221 */ /* 0x000fe20000010100 */
[----:B------:R-:W-:Y:S02]  /*10c0*/  HADD2.F32 R165, -RZ, R29.H1_H1 ;  /* 0x3000001dffa57230 */ /* 0x000fe40000004100 */
[----:B------:R-:W-:Y:S01]  /*10d0*/  FADD.FTZ R60, R60, R25 ;  /* 0x000000193c3c7221 */ /* 0x000fe20000010000 */
[----:B------:R-:W-:-:S02]  /*10e0*/  HADD2.F32 R29, -RZ, R153.H0_H0 ;  /* 0x20000099ff1d7230 */ /* 0x000fc40000004100 */
[-C--:B------:R-:W-:Y:S01]  /*10f0*/  FFMA.FTZ R92, R23, R25.reuse, R92 ;  /* 0x00000019175c7223 */ /* 0x080fe2000001005c */
[----:B------:R-:W-:Y:S01]  /*1100*/  FMUL.FTZ R28, R124, R25 ;  /* 0x000000197c1c7220 */ /* 0x000fe20000410000 */
[----:B------:R-:W-:Y:S01]  /*1110*/  FADD.FTZ R159, -R166, R159 ;  /* 0x0000009fa69f7221 */ /* 0x000fe20000010100 */
[----:B------:R-:W-:Y:S01]  /*1120*/  FMUL.FTZ R25, R4, R163 ;  /* 0x000000a304197220 */ /* 0x000fe20000410000 */
[----:B------:R-:W-:Y:S01]  /*1130*/  FADD.FTZ R169, -R166, R169 ;  /* 0x000000a9a6a97221 */ /* 0x000fe20000010100 */
[----:B------:R-:W-:Y:S02]  /*1140*/  HADD2.F32 R152, -RZ, R152.H1_H1 ;  /* 0x30000098ff987230 */ /* 0x000fe40000004100 */
[----:B0-----:R-:W-:Y:S01]  /*1150*/  FMUL.FTZ R26, R4, R159 ;  /* 0x0000009f041a7220 */ /* 0x001fe20000410000 */
[----:B------:R-:W-:Y:S02]  /*1160*/  HADD2.F32 R156, -RZ, R153.H1_H1 ;  /* 0x30000099ff9c7230 */ /* 0x000fe40000004100 */
[----:B------:R-:W-:Y:S01]  /*1170*/  FADD.FTZ R62, R62, R29 ;  /* 0x0000001d3e3e7221 */ /* 0x000fe20000010000 */
[----:B------:R-:W-:-:S02]  /*1180*/  HADD2.F32 R171, -RZ, R30.H1_H1 ;  /* 0x3000001effab7230 */ /* 0x000fc40000004100 */
[-C--:B------:R-:W-:Y:S01]  /*1190*/  FFMA.FTZ R94, R25, R29.reuse, R94 ;  /* 0x0000001d195e7223 */ /* 0x080fe2000001005e */
[----:B------:R-:W-:Y:S02]  /*11a0*/  HADD2.F32 R153, -RZ, R154.H0_H0 ;  /* 0x2000009aff997230 */ /* 0x000fe40000004100 */
[----:B------:R-:W-:Y:S01]  /*11b0*/  FMUL.FTZ R168, R126, R29 ;  /* 0x0000001d7ea87220 */ /* 0x000fe20000410000 */
[----:B------:R-:W-:Y:S01]  /*11c0*/  FMUL.FTZ R29, R4, R169 ;  /* 0x000000a9041d7220 */ /* 0x000fe20000410000 */
[----:B------:R-:W-:Y:S01]  /*11d0*/  FADD.FTZ R61, R61, R152 ;  /* 0x000000983d3d7221 */ /* 0x000fe20000010000 */
[-C--:B------:R-:W-:Y:S01]  /*11e0*/  FFMA.FTZ R93, R26, R152.reuse, R93 ;  /* 0x000000981a5d7223 */ /* 0x080fe2000001005d */
[----:B------:R-:W-:Y:S01]  /*11f0*/  FMUL.FTZ R27, R125, R152 ;  /* 0x000000987d1b7220 */ /* 0x000fe20000410000 */
[----:B------:R-:W-:Y:S01]  /*1200*/  FADD.FTZ R171, -R166, R171 ;  /* 0x000000aba6ab7221 */ /* 0x000fe20000010100 */
        /* <DEDUP_REMOVED lines=8> */
[----:B------:R-:W-:Y:S02]  /*1290*/  HADD2.F32 R154, -RZ, R154.H1_H1 ;  /* 0x3000009aff9a7230 */ /* 0x000fe40000004100 */
[--C-:B------:R-:W-:Y:S02]  /*12a0*/  HADD2.F32 R157, -RZ, R155.reuse.H0_H0 ;  /* 0x2000009bff9d7230 */ /* 0x100fe40000004100 */
[----:B------:R-:W-:Y:S02]  /*12b0*/  HADD2.F32 R158, -RZ, R155.H1_H1 ;  /* 0x3000009bff9e7230 */ /* 0x000fe40000004100 */
[----:B------:R-:W-:Y:S01]  /*12c0*/  FADD.FTZ R155, R152, R27 ;  /* 0x0000001b989b7221 */ /* 0x000fe20000010000 */
[----:B------:R-:W-:Y:S01]  /*12d0*/  FADD.FTZ R165, -R166, R165 ;  /* 0x000000a5a6a57221 */ /* 0x000fe20000010100 */
[----:B------:R-:W-:Y:S01]  /*12e0*/  FFMA.FTZ R152, R26, R27, R153 ;  /* 0x0000001b1a987223 */ /* 0x000fe20000010099 */
[----:B------:R-:W-:Y:S01]  /*12f0*/  FADD.FTZ R217, -R166, R31 ;  /* 0x0000001fa6d97221 */ /* 0x000fe20000010100 */
[----:B------:R-:W-:Y:S01]  /*1300*/  FADD.FTZ R57, R57, R154 ;  /* 0x0000009a39397221 */ /* 0x000fe20000010000 */
[-C--:B------:R-:W-:Y:S01]  /*1310*/  FFMA.FTZ R89, R172, R154.reuse, R89 ;  /* 0x0000009aac597223 */ /* 0x080fe20000010059 */
[----:B------:R-:W-:Y:S01]  /*1320*/  FMUL.FTZ R169, R121, R154 ;  /* 0x0000009a79a97220 */ /* 0x000fe20000410000 */
[----:B------:R-:W-:Y:S01]  /*1330*/  FMUL.FTZ R30, R4, R165 ;  /* 0x000000a5041e7220 */ /* 0x000fe20000410000 */
        /* <DEDUP_REMOVED lines=24> */
.L_x_8530:
[----:B------:R-:W-:Y:S05]  /*14c0*/  BSYNC.RECONVERGENT B1 ;  /* 0x0000000000017941 */ /* 0x000fea0003800200 */
.L_x_8529:
[----:B------:R-:W-:Y:S04]  /*14d0*/  BSSY.RECONVERGENT B1, `(.L_x_8531) ;  /* 0x000005b000017945 */ /* 0x000fe80003800200 */
[----:B------:R-:W-:Y:S05]  /*14e0*/  @!P2 BRA `(.L_x_8532) ;  /* 0x000000040064a947 */ /* 0x000fea0003800000 */
[----:B------:R-:W0:Y:S08]  /*14f0*/  LDC.64 R152, c[0x0][0x3a8] ;  /* 0x0000ea00ff987b82 */ /* 0x000e300000000a00 */
[----:B------:R-:W1:Y:S01]  /*1500*/  LDC.64 R156, c[0x0][0x428] ;  /* 0x00010a00ff9c7b82 */ /* 0x000e620000000a00 */
[----:B------:R-:W-:-:S04]  /*1510*/  ISETP.NE.U32.AND P5, PT, RZ, UR12, PT ;  /* 0x0000000cff007c0c */ /* 0x000fc8000bfa5070 */
[----:B------:R-:W-:-:S03]  /*1520*/  ISETP.NE.AND.EX P5, PT, RZ, UR13, PT, P5 ;  /* 0x0000000dff007c0c */ /* 0x000fc6000bfa5350 */
[----:B------:R-:W2:Y:S01]  /*1530*/  LDC.64 R162, c[0x0][0x3b0] ;  /* 0x0000ec00ffa27b82 */ /* 0x000ea20000000a00 */
[----:B0-----:R-:W-:-:S09]  /*1540*/  IMAD.WIDE.U32 R152, R161, 0x10, R152 ;  /* 0x00000010a1987825 */ /* 0x001fd200078e0098 */
[----:B------:R-:W0:Y:S01]  /*1550*/  @P5 LDC.64 R164, c[0x0][0x438] ;  /* 0x00010e00ffa45b82 */ /* 0x000e220000000a00 */
[----:B------:R-:W3:Y:S01]  /*1560*/  LDG.E.128 R152, desc[UR10][R152.64] ;  /* 0x0000000a98987981 */ /* 0x000ee2000c1e1d00 */
[----:B-1----:R-:W-:-:S06]  /*1570*/  IMAD.WIDE.U32 R156, R167, 0x10, R156 ;  /* 0x00000010a79c7825 */ /* 0x002fcc00078e009c */
[----:B------:R-:W4:Y:S01]  /*1580*/  LDG.E.128 R156, desc[UR10][R156.64] ;  /* 0x0000000a9c9c7981 */ /* 0x000f22000c1e1d00 */
[----:B--2---:R-:W-:-:S05]  /*1590*/  IMAD.WIDE.U32 R162, R160, 0x8, R162 ;  /* 0x00000008a0a27825 */ /* 0x004fca00078e00a2 */
[----:B------:R1:W5:Y:S01]  /*15a0*/  LDG.E.64 R184, desc[UR10][R162.64] ;  /* 0x0000000aa2b87981 */ /* 0x000362000c1e1b00 */
[----:B0-----:R-:W-:-:S05]  /*15b0*/  @P5 IMAD.WIDE.U32 R164, R161, 0x10, R164 ;  /* 0x00000010a1a45825 */ /* 0x001fca00078e00a4 */
[----:B------:R0:W5:Y:S01]  /*15c0*/  @P5 LDG.E.128 R136, desc[UR10][R164.64] ;  /* 0x0000000aa4885981 */ /* 0x000162000c1e1d00 */
[----:B------:R-:W-:Y:S02]  /*15d0*/  IADD3 R167, PT, PT, R167, 0x100, RZ ;  /* 0x00000100a7a77810 */ /* 0x000fe40007ffe0ff */
[----:B------:R-:W-:Y:S02]  /*15e0*/  IADD3 R160, PT, PT, R160, 0x100, RZ ;  /* 0x00000100a0a07810 */ /* 0x000fe40007ffe0ff */
[----:B------:R-:W-:Y:S01]  /*15f0*/  IADD3 R161, PT, PT, R161, 0x100, RZ ;  /* 0x00000100a1a17810 */ /* 0x000fe20007ffe0ff */
[----:B---3--:R-:W-:Y:S02]  /*1600*/  HADD2.F32 R191, -RZ, R153.H1_H1 ;  /* 0x30000099ffbf7230 */ /* 0x008fe40000004100 */
[--C-:B------:R-:W-:Y:S02]  /*1610*/  HADD2.F32 R177, -RZ, R152.reuse.H0_H0 ;  /* 0x20000098ffb17230 */ /* 0x100fe40000004100 */
[----:B------:R-:W-:-:S02]  /*1620*/  HADD2.F32 R179, -RZ, R152.H1_H1 ;  /* 0x30000098ffb37230 */ /* 0x000fc40000004100 */
[----:B------:R-:W-:Y:S02]  /*1630*/  HADD2.F32 R193, -RZ, R154.H0_H0 ;  /* 0x2000009affc17230 */ /* 0x000fe40000004100 */
[C---:B------:R-:W-:Y:S01]  /*1640*/  FADD.FTZ R191, -R166.reuse, R191 ;  /* 0x000000bfa6bf7221 */ /* 0x040fe20000010100 */
[----:B------:R-:W-:Y:S02]  /*1650*/  HADD2.F32 R189, -RZ, R153.H0_H0 ;  /* 0x20000099ffbd7230 */ /* 0x000fe40000004100 */
[C---:B------:R-:W-:Y:S01]  /*1660*/  FADD.FTZ R177, -R166.reuse, R177 ;  /* 0x000000b1a6b17221 */ /* 0x040fe20000010100 */
[--C-:B----4-:R-:W-:Y:S02]  /*1670*/  HADD2.F32 R153, -RZ, R156.reuse.H0_H0 ;  /* 0x2000009cff997230 */ /* 0x110fe40000004100 */
[C---:B------:R-:W-:Y:S01]  /*1680*/  FADD.FTZ R179, -R166.reuse, R179 ;  /* 0x000000b3a6b37221 */ /* 0x040fe20000010100 */
[----:B------:R-:W-:Y:S02]  /*1690*/  HADD2.F32 R152, -RZ, R157.H1_H1 ;  /* 0x3000009dff987230 */ /* 0x000fe40000004100 */
[----:B------:R-:W-:Y:S01]  /*16a0*/  FADD.FTZ R193, -R166, R193 ;  /* 0x000000c1a6c17221 */ /* 0x000fe20000010100 */
[----:B------:R-:W-:-:S02]  /*16b0*/  HADD2.F32 R156, -RZ, R156.H1_H1 ;  /* 0x3000009cff9c7230 */ /* 0x000fc40000004100 */
[----:B------:R-:W-:Y:S01]  /*16c0*/  FADD.FTZ R189, -R166, R189 ;  /* 0x000000bda6bd7221 */ /* 0x000fe20000010100 */
[C---:B------:R-:W-:Y:S01]  /*16d0*/  FMUL.FTZ R190, R4.reuse, R191 ;  /* 0x000000bf04be7220 */ /* 0x040fe20000410000 */
[----:B------:R-:W-:Y:S01]  /*16e0*/  FMUL.FTZ R177, R4, R177 ;  /* 0x000000b104b17220 */ /* 0x000fe20000410000 */
[----:B------:R-:W-:Y:S01]  /*16f0*/  FMUL.FTZ R188, R116, R153 ;  /* 0x0000009974bc7220 */ /* 0x000fe20000410000 */
[--C-:B------:R-:W-:Y:S02]  /*1700*/  HADD2.F32 R197, -RZ, R155.reuse.H0_H0 ;  /* 0x2000009bffc57230 */ /* 0x100fe40000004100 */
[C---:B------:R-:W-:Y:S01]  /*1710*/  FMUL.FTZ R178, R4.reuse, R179 ;  /* 0x000000b304b27220 */ /* 0x040fe20000410000 */
[----:B------:R-:W-:Y:S02]  /*1720*/  HADD2.F32 R199, -RZ, R155.H1_H1 ;  /* 0x3000009bffc77230 */ /* 0x000fe40000004100 */
[----:B------:R-:W-:Y:S01]  /*1730*/  FMUL.FTZ R191, R4, R193 ;  /* 0x000000c104bf7220 */ /* 0x000fe20000410000 */
[----:B------:R-:W-:-:S02]  /*1740*/  HADD2.F32 R155, -RZ, R157.H0_H0 ;  /* 0x2000009dff9b7230 */ /* 0x000fc40000004100 */
        /* <DEDUP_REMOVED lines=15> */
[--C-:B------:R-:W-:Y:S02]  /*1840*/  HADD2.F32 R157, -RZ, R158.reuse.H0_H0 ;  /* 0x2000009eff9d7230 */ /* 0x100fe40000004100 */
[----:B------:R-:W-:Y:S01]  /*1850*/  FADD.FTZ R154, R155, R192 ;  /* 0x000000c09b9a7221 */ /* 0x000fe20000010000 */
[----:B------:R-:W-:Y:S01]  /*1860*/  FFMA.FTZ R153, R179, R192, R152 ;  /* 0x000000c0b3997223 */ /* 0x000fe20000010098 */
[----:B------:R-:W-:Y:S02]  /*1870*/  HADD2.F32 R158, -RZ, R158.H1_H1 ;  /* 0x3000009eff9e7230 */ /* 0x000fe40000004100 */
[----:B------:R-:W-:Y:S01]  /*1880*/  FADD.FTZ R195, -R166, R195 ;  /* 0x000000c3a6c37221 */ /* 0x000fe20000010100 */
[----:B------:R-:W-:Y:S01]  /*1890*/  FMUL.FTZ R194, R112, R157 ;  /* 0x0000009d70c27220 */ /* 0x000fe20000410000 */
[----:B------:R-:W-:Y:S01]  /*18a0*/  FADD.FTZ R155, R154, R193 ;  /* 0x000000c19a9b7221 */ /* 0x000fe20000010000 */
[----:B------:R-:W-:Y:S01]  /*18b0*/  FFMA.FTZ R152, R190, R193, R153 ;  /* 0x000000c1be987223 */ /* 0x000fe20000010099 */
[----:B-1----:R-:W-:-:S02]  /*18c0*/  HADD2.F32 R163, -RZ, R159.H0_H0 ;  /* 0x2000009fffa37230 */ /* 0x002fc40000004100 */
[----:B------:R-:W-:Y:S01]  /*18d0*/  FMUL.FTZ R196, R4, R195 ;  /* 0x000000c304c47220 */ /* 0x000fe20000410000 */
[C---:B------:R-:W-:Y:S01]  /*18e0*/  FADD.FTZ R197, -R166.reuse, R197 ;  /* 0x000000c5a6c57221 */ /* 0x040fe20000010100 */
[----:B------:R-:W-:Y:S01]  /*18f0*/  FMUL.FTZ R195, R113, R158 ;  /* 0x0000009e71c37220 */ /* 0x000fe20000410000 */
[----:B------:R-:W-:Y:S01]  /*1900*/  FADD.FTZ R154, R155, R194 ;  /* 0x000000c29b9a7221 */ /* 0x000fe20000010000 */
[----:B------:R-:W-:Y:S01]  /*1910*/  FFMA.FTZ R153, R191, R194, R152 ;  /* 0x000000c2bf997223 */ /* 0x000fe20000010098 */
[----:B------:R-:W-:Y:S02]  /*1920*/  HADD2.F32 R162, -RZ, R159.H1_H1 ;  /* 0x3000009fffa27230 */ /* 0x000fe40000004100 */
        /* <DEDUP_REMOVED lines=20> */
[----:B0-----:R-:W-:-:S07]  /*1a70*/  FFMA.FTZ R218, R200, R199, R153 ;  /* 0x000000c7c8da7223 */ /* 0x001fce0000010099 */
.L_x_8532:
[----:B------:R-:W-:Y:S05]  /*1a80*/  BSYNC.RECONVERGENT B1 ;  /* 0x0000000000017941 */ /* 0x000fea0003800200 */
.L_x_8531:
        /* <DEDUP_REMOVED lines=15> */
[--C-:B---3--:R-:W-:Y:S02]  /*1b80*/  HADD2.F32 R175, -RZ, R153.reuse.H0_H0 ;  /* 0x20000099ffaf7230 */ /* 0x108fe40000004100 */
[----:B------:R-:W-:Y:S02]  /*1b90*/  HADD2.F32 R153, -RZ, R153.H1_H1 ;  /* 0x30000099ff997230 */ /* 0x000fe40000004100 */
[----:B------:R-:W-:Y:S02]  /*1ba0*/  HADD2.F32 R161, -RZ, R152.H0_H0 ;  /* 0x20000098ffa17230 */ /* 0x000fe40000004100 */
[----:B------:R-:W-:Y:S02]  /*1bb0*/  HADD2.F32 R209, -RZ, R155.H0_H0 ;  /* 0x2000009bffd17230 */ /* 0x000fe40000004100 */
[----:B0-----:R-:W-:Y:S01]  /*1bc0*/  FADD.FTZ R163, -R166, R153 ;  /* 0x00000099a6a37221 */ /* 0x001fe20000010100 */
[----:B----4-:R-:W-:-:S02]  /*1bd0*/  HADD2.F32 R153, -RZ, R156.H0_H0 ;  /* 0x2000009cff997230 */ /* 0x010fc40000004100 */
[C---:B------:R-:W-:Y:S01]  /*1be0*/  FADD.FTZ R161, -R166.reuse, R161 ;  /* 0x000000a1a6a17221 */ /* 0x040fe20000010100 */
[----:B------:R-:W-:Y:S02]  /*1bf0*/  HADD2.F32 R167, -RZ, R152.H1_H1 ;  /* 0x30000098ffa77230 */ /* 0x000fe40000004100 */
[----:B------:R-:W-:Y:S02]  /*1c00*/  HADD2.F32 R155, -RZ, R155.H1_H1 ;  /* 0x3000009bff9b7230 */ /* 0x000fe40000004100 */
[--C-:B------:R-:W-:Y:S02]  /*1c10*/  HADD2.F32 R205, -RZ, R154.reuse.H1_H1 ;  /* 0x3000009affcd7230 */ /* 0x100fe40000004100 */
[----:B------:R-:W-:Y:S01]  /*1c20*/  FADD.FTZ R201, -R166, R175 ;  /* 0x000000afa6c97221 */ /* 0x000fe20000010100 */
[----:B------:R-:W-:Y:S02]  /*1c30*/  HADD2.F32 R203, -RZ, R154.H0_H0 ;  /* 0x2000009affcb7230 */ /* 0x000fe40000004100 */
[----:B------:R-:W-:Y:S01]  /*1c40*/  FMUL.FTZ R206, R4, R163 ;  /* 0x000000a304ce7220 */ /* 0x000fe20000410000 */
[----:B------:R-:W-:-:S02]  /*1c50*/  HADD2.F32 R152, -RZ, R157.H1_H1 ;  /* 0x3000009dff987230 */ /* 0x000fc40000004100 */
[----:B------:R-:W-:Y:S01]  /*1c60*/  FMUL.FTZ R175, R4, R161 ;  /* 0x000000a104af7220 */ /* 0x000fe20000410000 */
[----:B------:R-:W-:Y:S02]  /*1c70*/  HADD2.F32 R156, -RZ, R156.H1_H1 ;  /* 0x3000009cff9c7230 */ /* 0x000fe40000004100 */
[----:B------:R-:W-:Y:S01]  /*1c80*/  FMUL.FTZ R204, R108, R153 ;  /* 0x000000996ccc7220 */ /* 0x000fe20000410000 */
[C---:B------:R-:W-:Y:S01]  /*1c90*/  FADD.FTZ R167, -R166.reuse, R167 ;  /* 0x000000a7a6a77221 */ /* 0x040fe20000010100 */
[C---:B------:R-:W-:Y:S01]  /*1ca0*/  FADD.FTZ R217, -R166.reuse, R155 ;  /* 0x0000009ba6d97221 */ /* 0x040fe20000010100 */
[C---:B------:R-:W-:Y:S01]  /*1cb0*/  FADD.FTZ R165, -R166.reuse, R205 ;  /* 0x000000cda6a57221 */ /* 0x040fe20000010100 */
[----:B------:R-:W-:Y:S02]  /*1cc0*/  HADD2.F32 R155, -RZ, R157.H0_H0 ;  /* 0x2000009dff9b7230 */ /* 0x000fe40000004100 */
[----:B------:R-:W-:Y:S01]  /*1cd0*/  FADD.FTZ R207, -R166, R203 ;  /* 0x000000cba6cf7221 */ /* 0x000fe20000010100 */
        /* <DEDUP_REMOVED lines=51> */
.L_x_8526:
        /* <DEDUP_REMOVED lines=39> */
.L_x_8534:
        /* <DEDUP_REMOVED lines=36> */
.L_x_8533:
[----:B----4-:R-:W-:Y:S05]  /*24c0*/  BSYNC.RECONVERGENT B0 ;  /* 0x0000000000007941 */ /* 0x010fea0003800200 */
.L_x_8525:
        /* <DEDUP_REMOVED lines=32> */
.L_x_8536:
[----:B------:R-:W-:Y:S05]  /*26d0*/  BSYNC.RECONVERGENT B0 ;  /* 0x0000000000007941 */ /* 0x000fea0003800200 */
.L_x_8535:
        /* <DEDUP_REMOVED lines=25> */
[----:B------:R-:W-:Y:S02]  /*2870*/  HFMA2 R157, -RZ, RZ, 0, 0 ;  /* 0x00000000ff9d7431 */ /* 0x000fe400000001ff */
[----:B------:R-:W-:Y:S02]  /*2880*/  @P4 IMAD R154, R154, R5, RZ ;  /* 0x000000059a9a4224 */ /* 0x000fe400078e02ff */
[----:B------:R-:W-:Y:S01]  /*2890*/  FADD.FTZ R217, R158, R217 ;  /* 0x000000d99ed97221 */ /* 0x000fe20000010000 */
[----:B------:R-:W-:-:S03]  /*28a0*/  FADD.FTZ R152, R159, R152 ;  /* 0x000000989f987221 */ /* 0x000fc60000010000 */
[----:B--2---:R-:W-:Y:S01]  /*28b0*/  FADD.FTZ R217, R217, R160 ;  /* 0x000000a0d9d97221 */ /* 0x004fe20000010000 */
[----:B------:R-:W-:Y:S01]  /*28c0*/  FADD.FTZ R152, R152, R161 ;  /* 0x000000a198987221 */ /* 0x000fe20000010000 */
[----:B------:R-:W-:Y:S02]  /*28d0*/  @P4 SHF.R.S32.HI R7, RZ, 0x1f, R154 ;  /* 0x0000001fff074819 */ /* 0x000fe4000001149a */
[----:B------:R-:W-:Y:S01]  /*28e0*/  FADD.FTZ R217, R162, R217 ;  /* 0x000000d9a2d97221 */ /* 0x000fe20000010000 */
[----:B------:R-:W-:Y:S01]  /*28f0*/  FADD.FTZ R152, R163, R152 ;  /* 0x00000098a3987221 */ /* 0x000fe20000010000 */
[----:B------:R-:W-:Y:S02]  /*2900*/  @P4 LEA.HI R154, R7, R154, RZ, 0x3 ;  /* 0x0000009a079a4211 */ /* 0x000fe400078f18ff */
[----:B---3--:R-:W-:Y:S01]  /*2910*/  FADD.FTZ R217, R217, R164 ;  /* 0x000000a4d9d97221 */ /* 0x008fe20000010000 */
[----:B------:R-:W-:Y:S01]  /*2920*/  FADD.FTZ R152, R152, R165 ;  /* 0x000000a598987221 */ /* 0x000fe20000010000 */
[----:B------:R-:W-:-:S02]  /*2930*/  @P4 LEA.HI.SX32 R157, R154, R215, 0x1d ;  /* 0x000000d79a9d4211 */ /* 0x000fc400078feaff */
        /* <DEDUP_REMOVED lines=26> */
.L_x_8541:
        /* <DEDUP_REMOVED lines=12> */
.L_x_8542:
        /* <DEDUP_REMOVED lines=12> */
.L_x_8543:
        /* <DEDUP_REMOVED lines=12> */
.L_x_8544:
        /* <DEDUP_REMOVED lines=12> */
.L_x_8545:
        /* <DEDUP_REMOVED lines=12> */
.L_x_8546:
        /* <DEDUP_REMOVED lines=12> */
.L_x_8547:
        /* <DEDUP_REMOVED lines=14> */
.L_x_8540:
        /* <DEDUP_REMOVED lines=17> */
.L_x_8549:
        /* <DEDUP_REMOVED lines=11> */
.L_x_8550:
        /* <DEDUP_REMOVED lines=11> */
.L_x_8551:
[----:B------:R-:W-:Y:S01]  /*32b0*/  FFMA.FTZ R150, R20, R7, R156 ;  /* 0x0000000714967223 */ /* 0x000fe2000001009c */
[----:B------:R-:W-:Y:S01]  /*32c0*/  FMUL.FTZ R151, R4, R151 ;  /* 0x0000009704977220 */ /* 0x000fe20000410000 */
[----:B------:R-:W-:Y:S01]  /*32d0*/  FADD.FTZ R149, R18, -R155 ;  /* 0x8000009b12957221 */ /* 0x000fe20000010000 */
[----:B------:R-:W-:Y:S01]  /*32e0*/  F2FP.F16.F32.PACK_AB R154, RZ, R153 ;  /* 0x00000099ff9a723e */ /* 0x000fe200000000ff */
        /* <DEDUP_REMOVED lines=12> */
.L_x_8552:
        /* <DEDUP_REMOVED lines=12> */
.L_x_8553:
        /* <DEDUP_REMOVED lines=11> */
.L_x_8554:
        /* <DEDUP_REMOVED lines=10> */
.L_x_8555:
        /* <DEDUP_REMOVED lines=13> */
.L_x_8539:
        /* <DEDUP_REMOVED lines=17> */
.L_x_8557:
        /* <DEDUP_REMOVED lines=11> */
.L_x_8558:
        /* <DEDUP_REMOVED lines=11> */
.L_x_8559:
        /* <DEDUP_REMOVED lines=11> */
.L_x_8560:
        /* <DEDUP_REMOVED lines=11> */
.L_x_8561:
        /* <DEDUP_REMOVED lines=11> */
.L_x_8562:
        /* <DEDUP_REMOVED lines=11> */
.L_x_8563:
        /* <DEDUP_REMOVED lines=13> */
.L_x_8556:
        /* <DEDUP_REMOVED lines=20> */
[-CC-:B------:R-:W-:Y:S01]  /*3dd0*/  @P5 FFMA.FTZ R167, R19, R7.reuse, R156.reuse ;  /* 0x0000000713a75223 */ /* 0x180fe2000001009c */
[----:B------:R-:W-:Y:S01]  /*3de0*/  @P5 FADD.FTZ R165, R18, -R165 ;  /* 0x800000a512a55221 */ /* 0x000fe20000010000 */
[----:B------:R-:W-:Y:S01]  /*3df0*/  @P5 FFMA.FTZ R154, R24, R7, R156 ;  /* 0x00000007189a5223 */ /* 0x000fe2000001009c */
[----:B------:R-:W-:Y:S01]  /*3e00*/  @P5 FADD.FTZ R148, R17, -R148 ;  /* 0x8000009411945221 */ /* 0x000fe20000010000 */
[C---:B------:R-:W-:Y:S01]  /*3e10*/  @P5 FFMA.FTZ R153, R4.reuse, R150, R153 ;  /* 0x0000009604995223 */ /* 0x040fe20000010099 */
[----:B------:R-:W-:Y:S01]  /*3e20*/  @P5 FFMA.FTZ R155, R4, R152, R155 ;  /* 0x00000098049b5223 */ /* 0x000fe2000001009b */
[----:B------:R-:W-:-:S02]  /*3e30*/  HADD2.F32 R152, -RZ, R39.H1_H1 ;  /* 0x30000027ff987230 */ /* 0x000fc40000004100 */
[----:B------:R-:W-:Y:S01]  /*3e40*/  @P5 FADD.FTZ R150, R22, -R167 ;  /* 0x800000a716965221 */ /* 0x000fe20000010000 */
[C---:B------:R-:W-:Y:S01]  /*3e50*/  @P5 FFMA.FTZ R159, R4.reuse, R165, R159 ;  /* 0x000000a5049f5223 */ /* 0x040fe2000001009f */
[C---:B------:R-:W-:Y:S01]  /*3e60*/  @P5 FFMA.FTZ R161, R4.reuse, R148, R161 ;  /* 0x0000009404a15223 */ /* 0x040fe200000100a1 */
        /* <DEDUP_REMOVED lines=16> */
.L_x_8564:
[----:B------:R-:W-:Y:S05]  /*3f70*/  @!P4 BRA `(.L_x_8565) ;  /* 0x000000000018c947 */ /* 0x000fea0003800000 */
[----:B------:R-:W-:Y:S01]  /*3f80*/  FMUL.FTZ R151, R151, UR17 ;  /* 0x0000001197977c20 */ /* 0x000fe20008410000 */
[----:B------:R-:W-:-:S03]  /*3f90*/  LOP3.LUT P5, RZ, R180, 0xff00, RZ, 0xc0, !PT ;  /* 0x0000ff00b4ff7812 */ /* 0x000fc600078ac0ff */
[----:B------:R-:W-:-:S05]  /*3fa0*/  FMUL.FTZ R151, R151, UR16 ;  /* 0x0000001097977c20 */ /* 0x000fca0008410000 */
[----:B------:R-:W-:-:S04]  /*3fb0*/  FSEL R151, R151, RZ, P5 ;  /* 0x000000ff97977208 */ /* 0x000fc80002800000 */
[----:B------:R-:W-:-:S04]  /*3fc0*/  F2FP.F16.F32.PACK_AB R151, RZ, R151 ;  /* 0x00000097ff97723e */ /* 0x000fc800000000ff */
[----:B------:R-:W-:-:S07]  /*3fd0*/  PRMT R144, R144, 0x5410, R151 ;  /* 0x0000541090907816 */ /* 0x000fce0000000097 */
.L_x_8565:
[----:B------:R-:W-:Y:S05]  /*3fe0*/  @!P4 BRA `(.L_x_8566) ;  /* 0x000000000018c947 */ /* 0x000fea0003800000 */
[----:B------:R-:W-:Y:S01]  /*3ff0*/  FMUL.FTZ R153, R153, UR17 ;  /* 0x0000001199997c20 */ /* 0x000fe20008410000 */
[----:B------:R-:W-:-:S03]  /*4000*/  LOP3.LUT P5, RZ, R180, 0xff0000, RZ, 0xc0, !PT ;  /* 0x00ff0000b4ff7812 */ /* 0x000fc600078ac0ff */
[----:B------:R-:W-:-:S05]  /*4010*/  FMUL.FTZ R153, R153, UR16 ;  /* 0x0000001099997c20 */ /* 0x000fca0008410000 */
[----:B------:R-:W-:-:S04]  /*4020*/  FSEL R153, R153, RZ, P5 ;  /* 0x000000ff99997208 */ /* 0x000fc80002800000 */
[----:B------:R-:W-:-:S04]  /*4030*/  F2FP.F16.F32.PACK_AB R153, RZ, R153 ;  /* 0x00000099ff99723e */ /* 0x000fc800000000ff */
[----:B------:R-:W-:-:S07]  /*4040*/  PRMT R145, R153, 0x7610, R145 ;  /* 0x0000761099917816 */ /* 0x000fce0000000091 */
.L_x_8566:
[----:B------:R-:W-:Y:S05]  /*4050*/  @!P4 BRA `(.L_x_8567) ;  /* 0x000000000018c947 */ /* 0x000fea0003800000 */
[----:B------:R-:W-:Y:S01]  /*4060*/  FMUL.FTZ R155, R155, UR17 ;  /* 0x000000119b9b7c20 */ /* 0x000fe20008410000 */
[----:B------:R-:W-:-:S03]  /*4070*/  LOP3.LUT P5, RZ, R180, 0xff000000, RZ, 0xc0, !PT ;  /* 0xff000000b4ff7812 */ /* 0x000fc600078ac0ff */
[----:B------:R-:W-:-:S05]  /*4080*/  FMUL.FTZ R155, R155, UR16 ;  /* 0x000000109b9b7c20 */ /* 0x000fca0008410000 */
[----:B------:R-:W-:-:S04]  /*4090*/  FSEL R155, R155, RZ, P5 ;  /* 0x000000ff9b9b7208 */ /* 0x000fc80002800000 */
[----:B------:R-:W-:-:S04]  /*40a0*/  F2FP.F16.F32.PACK_AB R155, RZ, R155 ;  /* 0x0000009bff9b723e */ /* 0x000fc800000000ff */
[----:B------:R-:W-:-:S07]  /*40b0*/  PRMT R145, R145, 0x5410, R155 ;  /* 0x0000541091917816 */ /* 0x000fce000000009b */
.L_x_8567:
[----:B------:R-:W-:Y:S05]  /*40c0*/  @!P4 BRA `(.L_x_8568) ;  /* 0x000000000018c947 */ /* 0x000fea0003800000 */
[----:B------:R-:W-:Y:S01]  /*40d0*/  FMUL.FTZ R159, R159, UR17 ;  /* 0x000000119f9f7c20 */ /* 0x000fe20008410000 */
[----:B------:R-:W-:-:S03]  /*40e0*/  LOP3.LUT P5, RZ, R181, 0xff, RZ, 0xc0, !PT ;  /* 0x000000ffb5ff7812 */ /* 0x000fc600078ac0ff */
[----:B------:R-:W-:-:S05]  /*40f0*/  FMUL.FTZ R159, R159, UR16 ;  /* 0x000000109f9f7c20 */ /* 0x000fca0008410000 */
[----:B------:R-:W-:-:S04]  /*4100*/  FSEL R159, R159, RZ, P5 ;  /* 0x000000ff9f9f7208 */ /* 0x000fc80002800000 */
[----:B------:R-:W-:-:S04]  /*4110*/  F2FP.F16.F32.PACK_AB R159, RZ, R159 ;  /* 0x0000009fff9f723e */ /* 0x000fc800000000ff */
[----:B------:R-:W-:-:S07]  /*4120*/  PRMT R146, R159, 0x7610, R146 ;  /* 0x000076109f927816 */ /* 0x000fce0000000092 */
.L_x_8568:
[----:B------:R-:W-:Y:S05]  /*4130*/  @!P4 BRA `(.L_x_8569) ;  /* 0x000000000018c947 */ /* 0x000fea0003800000 */
[----:B------:R-:W-:Y:S01]  /*4140*/  FMUL.FTZ R161, R161, UR17 ;  /* 0x00000011a1a17c20 */ /* 0x000fe20008410000 */
[----:B------:R-:W-:-:S03]  /*4150*/  LOP3.LUT P5, RZ, R181, 0xff00, RZ, 0xc0, !PT ;  /* 0x0000ff00b5ff7812 */ /* 0x000fc600078ac0ff */
[----:B------:R-:W-:-:S05]  /*4160*/  FMUL.FTZ R161, R161, UR16 ;  /* 0x00000010a1a17c20 */ /* 0x000fca0008410000 */
[----:B------:R-:W-:-:S04]  /*4170*/  FSEL R161, R161, RZ, P5 ;  /* 0x000000ffa1a17208 */ /* 0x000fc80002800000 */
[----:B------:R-:W-:-:S04]  /*4180*/  F2FP.F16.F32.PACK_AB R161, RZ, R161 ;  /* 0x000000a1ffa1723e */ /* 0x000fc800000000ff */
[----:B------:R-:W-:-:S07]  /*4190*/  PRMT R146, R146, 0x5410, R161 ;  /* 0x0000541092927816 */ /* 0x000fce00000000a1 */
.L_x_8569:
[----:B------:R-:W-:Y:S05]  /*41a0*/  @!P4 BRA `(.L_x_8570) ;  /* 0x000000000018c947 */ /* 0x000fea0003800000 */
[----:B------:R-:W-:Y:S01]  /*41b0*/  FMUL.FTZ R148, R163, UR17 ;  /* 0x00000011a3947c20 */ /* 0x000fe20008410000 */
[----:B------:R-:W-:-:S03]  /*41c0*/  LOP3.LUT P5, RZ, R181, 0xff0000, RZ, 0xc0, !PT ;  /* 0x00ff0000b5ff7812 */ /* 0x000fc600078ac0ff */
[----:B------:R-:W-:-:S05]  /*41d0*/  FMUL.FTZ R148, R148, UR16 ;  /* 0x0000001094947c20 */ /* 0x000fca0008410000 */
[----:B------:R-:W-:-:S04]  /*41e0*/  FSEL R148, R148, RZ, P5 ;  /* 0x000000ff94947208 */ /* 0x000fc80002800000 */
[----:B------:R-:W-:-:S04]  /*41f0*/  F2FP.F16.F32.PACK_AB R148, RZ, R148 ;  /* 0x00000094ff94723e */ /* 0x000fc800000000ff */
[----:B------:R-:W-:-:S07]  /*4200*/  PRMT R147, R148, 0x7610, R147 ;  /* 0x0000761094937816 */ /* 0x000fce0000000093 */
.L_x_8570:
        /* <DEDUP_REMOVED lines=12> */
.L_x_8548:
        /* <DEDUP_REMOVED lines=10> */
.L_x_8538:
[----:B------:R-:W-:Y:S05]  /*4370*/  BSYNC.RECONVERGENT B0 ;  /* 0x0000000000007941 */ /* 0x000fea0003800200 */
.L_x_8537:
        /* <DEDUP_REMOVED lines=26> */
[----:B------:R-:W-:Y:S01]  /*4520*/  @P6 FFMA.FTZ R149, R4, R151, R149 ;  /* 0x0000009704956223 */ /* 0x000fe20000010095 */
[----:B------:R-:W-:Y:S01]  /*4530*/  @P6 FADD.FTZ R152, R31, -R152 ;  /* 0x800000981f986221 */ /* 0x000fe20000010000 */
[----:B------:R-:W-:-:S02]  /*4540*/  HADD2.F32 R151, -RZ, R34.H0_H0 ;  /* 0x20000022ff977230 */ /* 0x000fc40000004100 */
[-C--:B------:R-:W-:Y:S01]  /*4550*/  @P6 FFMA.FTZ R167, R171, R7.reuse, R156 ;  /* 0x00000007aba76223 */ /* 0x080fe2000001009c */
[----:B------:R-:W-:Y:S01]  /*4560*/  @P6 FADD.FTZ R159, R170, -R159 ;  /* 0x8000009faa9f6221 */ /* 0x000fe20000010000 */
[----:B------:R-:W-:Y:S01]  /*4570*/  @P6 FADD.FTZ R148, R169, -R148 ;  /* 0x80000094a9946221 */ /* 0x000fe20000010000 */
[----:B------:R-:W-:Y:S01]  /*4580*/  @P6 FFMA.FTZ R154, R176, R7, R156 ;  /* 0x00000007b09a6223 */ /* 0x000fe2000001009c */
[C---:B------:R-:W-:Y:S01]  /*4590*/  @P6 FFMA.FTZ R155, R4.reuse, R150, R155 ;  /* 0x00000096049b6223 */ /* 0x040fe2000001009b */
[----:B------:R-:W-:Y:S01]  /*45a0*/  @P6 FFMA.FTZ R161, R4, R152, R161 ;  /* 0x0000009804a16223 */ /* 0x000fe200000100a1 */
[----:B------:R-:W-:Y:S02]  /*45b0*/  HADD2.F32 R152, -RZ, R35.H1_H1 ;  /* 0x30000023ff987230 */ /* 0x000fe40000004100 */
[----:B------:R-:W-:Y:S01]  /*45c0*/  @P6 FADD.FTZ R150, R174, -R167 ;  /* 0x800000a7ae966221 */ /* 0x000fe20000010000 */
[C---:B------:R-:W-:Y:S01]  /*45d0*/  @P6 FFMA.FTZ R151, R4.reuse, R159, R151 ;  /* 0x0000009f04976223 */ /* 0x040fe20000010097 */
[C---:B------:R-:W-:Y:S01]  /*45e0*/  @P6 FFMA.FTZ R163, R4.reuse, R148, R163 ;  /* 0x0000009404a36223 */ /* 0x040fe200000100a3 */
        /* <DEDUP_REMOVED lines=16> */
.L_x_8575:
[----:B------:R-:W-:Y:S05]  /*46f0*/  @!P4 BRA `(.L_x_8576) ;  /* 0x000000000018c947 */ /* 0x000fea0003800000 */
[----:B------:R-:W-:Y:S01]  /*4700*/  FMUL.FTZ R153, R153, UR17 ;  /* 0x0000001199997c20 */ /* 0x000fe20008410000 */
[----:B------:R-:W-:-:S03]  /*4710*/  LOP3.LUT P6, RZ, R182, 0xff00, RZ, 0xc0, !PT ;  /* 0x0000ff00b6ff7812 */ /* 0x000fc600078cc0ff */
[----:B------:R-:W-:-:S05]  /*4720*/  FMUL.FTZ R153, R153, UR16 ;  /* 0x0000001099997c20 */ /* 0x000fca0008410000 */
[----:B------:R-:W-:-:S04]  /*4730*/  FSEL R153, R153, RZ, P6 ;  /* 0x000000ff99997208 */ /* 0x000fc80003000000 */
[----:B------:R-:W-:-:S04]  /*4740*/  F2FP.F16.F32.PACK_AB R153, RZ, R153 ;  /* 0x00000099ff99723e */ /* 0x000fc800000000ff */
[----:B------:R-:W-:-:S07]  /*4750*/  PRMT R144, R144, 0x5410, R153 ;  /* 0x0000541090907816 */ /* 0x000fce0000000099 */
.L_x_8576:
[----:B------:R-:W-:Y:S05]  /*4760*/  @!P4 BRA `(.L_x_8577) ;  /* 0x000000000018c947 */ /* 0x000fea0003800000 */
[----:B------:R-:W-:Y:S01]  /*4770*/  FMUL.FTZ R155, R155, UR17 ;  /* 0x000000119b9b7c20 */ /* 0x000fe20008410000 */
[----:B------:R-:W-:-:S03]  /*4780*/  LOP3.LUT P6, RZ, R182, 0xff0000, RZ, 0xc0, !PT ;  /* 0x00ff0000b6ff7812 */ /* 0x000fc600078cc0ff */
[----:B------:R-:W-:-:S05]  /*4790*/  FMUL.FTZ R155, R155, UR16 ;  /* 0x000000109b9b7c20 */ /* 0x000fca0008410000 */
[----:B------:R-:W-:-:S04]  /*47a0*/  FSEL R155, R155, RZ, P6 ;  /* 0x000000ff9b9b7208 */ /* 0x000fc80003000000 */
[----:B------:R-:W-:-:S04]  /*47b0*/  F2FP.F16.F32.PACK_AB R155, RZ, R155 ;  /* 0x0000009bff9b723e */ /* 0x000fc800000000ff */
[----:B------:R-:W-:-:S07]  /*47c0*/  PRMT R145, R155, 0x7610, R145 ;  /* 0x000076109b917816 */ /* 0x000fce0000000091 */
.L_x_8577:
[----:B------:R-:W-:Y:S05]  /*47d0*/  @!P4 BRA `(.L_x_8578) ;  /* 0x000000000018c947 */ /* 0x000fea0003800000 */
[----:B------:R-:W-:Y:S01]  /*47e0*/  FMUL.FTZ R161, R161, UR17 ;  /* 0x00000011a1a17c20 */ /* 0x000fe20008410000 */
[----:B------:R-:W-:-:S03]  /*47f0*/  LOP3.LUT P6, RZ, R182, 0xff000000, RZ, 0xc0, !PT ;  /* 0xff000000b6ff7812 */ /* 0x000fc600078cc0ff */
[----:B------:R-:W-:-:S05]  /*4800*/  FMUL.FTZ R161, R161, UR16 ;  /* 0x00000010a1a17c20 */ /* 0x000fca0008410000 */
[----:B------:R-:W-:-:S04]  /*4810*/  FSEL R161, R161, RZ, P6 ;  /* 0x000000ffa1a17208 */ /* 0x000fc80003000000 */
[----:B------:R-:W-:-:S04]  /*4820*/  F2FP.F16.F32.PACK_AB R161, RZ, R161 ;  /* 0x000000a1ffa1723e */ /* 0x000fc800000000ff */
[----:B------:R-:W-:-:S07]  /*4830*/  PRMT R145, R145, 0x5410, R161 ;  /* 0x0000541091917816 */ /* 0x000fce00000000a1 */
.L_x_8578:
[----:B------:R-:W-:Y:S05]  /*4840*/  @!P4 BRA `(.L_x_8579) ;  /* 0x000000000018c947 */ /* 0x000fea0003800000 */
[----:B------:R-:W-:Y:S01]  /*4850*/  FMUL.FTZ R151, R151, UR17 ;  /* 0x0000001197977c20 */ /* 0x000fe20008410000 */
[----:B------:R-:W-:-:S03]  /*4860*/  LOP3.LUT P6, RZ, R183, 0xff, RZ, 0xc0, !PT ;  /* 0x000000ffb7ff7812 */ /* 0x000fc600078cc0ff */
[----:B------:R-:W-:-:S05]  /*4870*/  FMUL.FTZ R151, R151, UR16 ;  /* 0x0000001097977c20 */ /* 0x000fca0008410000 */
[----:B------:R-:W-:-:S04]  /*4880*/  FSEL R151, R151, RZ, P6 ;  /* 0x000000ff97977208 */ /* 0x000fc80003000000 */
[----:B------:R-:W-:-:S04]  /*4890*/  F2FP.F16.F32.PACK_AB R151, RZ, R151 ;  /* 0x00000097ff97723e */ /* 0x000fc800000000ff */
[----:B------:R-:W-:-:S07]  /*48a0*/  PRMT R146, R151, 0x7610, R146 ;  /* 0x0000761097927816 */ /* 0x000fce0000000092 */
.L_x_8579:
[----:B------:R-:W-:Y:S05]  /*48b0*/  @!P4 BRA `(.L_x_8580) ;  /* 0x000000000018c947 */ /* 0x000fea0003800000 */
[----:B------:R-:W-:Y:S01]  /*48c0*/  FMUL.FTZ R163, R163, UR17 ;  /* 0x00000011a3a37c20 */ /* 0x000fe20008410000 */
[----:B------:R-:W-:-:S03]  /*48d0*/  LOP3.LUT P6, RZ, R183, 0xff00, RZ, 0xc0, !PT ;  /* 0x0000ff00b7ff7812 */ /* 0x000fc600078cc0ff */
[----:B------:R-:W-:-:S05]  /*48e0*/  FMUL.FTZ R163, R163, UR16 ;  /* 0x00000010a3a37c20 */ /* 0x000fca0008410000 */
[----:B------:R-:W-:-:S04]  /*48f0*/  FSEL R163, R163, RZ, P6 ;  /* 0x000000ffa3a37208 */ /* 0x000fc80003000000 */
[----:B------:R-:W-:-:S04]  /*4900*/  F2FP.F16.F32.PACK_AB R163, RZ, R163 ;  /* 0x000000a3ffa3723e */ /* 0x000fc800000000ff */
[----:B------:R-:W-:-:S07]  /*4910*/  PRMT R146, R146, 0x5410, R163 ;  /* 0x0000541092927816 */ /* 0x000fce00000000a3 */
.L_x_8580:
[----:B------:R-:W-:Y:S05]  /*4920*/  @!P4 BRA `(.L_x_8581) ;  /* 0x000000000018c947 */ /* 0x000fea0003800000 */
[----:B------:R-:W-:Y:S01]  /*4930*/  FMUL.FTZ R148, R165, UR17 ;  /* 0x00000011a5947c20 */ /* 0x000fe20008410000 */
[----:B------:R-:W-:-:S03]  /*4940*/  LOP3.LUT P6, RZ, R183, 0xff0000, RZ, 0xc0, !PT ;  /* 0x00ff0000b7ff7812 */ /* 0x000fc600078cc0ff */
[----:B------:R-:W-:-:S05]  /*4950*/  FMUL.FTZ R148, R148, UR16 ;  /* 0x0000001094947c20 */ /* 0x000fca0008410000 */
[----:B------:R-:W-:-:S04]  /*4960*/  FSEL R148, R148, RZ, P6 ;  /* 0x000000ff94947208 */ /* 0x000fc80003000000 */
[----:B------:R-:W-:-:S04]  /*4970*/  F2FP.F16.F32.PACK_AB R148, RZ, R148 ;  /* 0x00000094ff94723e */ /* 0x000fc800000000ff */
[----:B------:R-:W-:-:S07]  /*4980*/  PRMT R147, R148, 0x7610, R147 ;  /* 0x0000761094937816 */ /* 0x000fce0000000093 */
.L_x_8581:
        /* <DEDUP_REMOVED lines=13> */
.L_x_8574:
        /* <DEDUP_REMOVED lines=14> */
.L_x_8583:
        /* <DEDUP_REMOVED lines=13> */
.L_x_8584:
        /* <DEDUP_REMOVED lines=13> */
.L_x_8585:
        /* <DEDUP_REMOVED lines=13> */
.L_x_8586:
        /* <DEDUP_REMOVED lines=13> */
.L_x_8587:
        /* <DEDUP_REMOVED lines=13> */
.L_x_8588:
        /* <DEDUP_REMOVED lines=13> */
.L_x_8589:
        /* <DEDUP_REMOVED lines=13> */
.L_x_8573:
        /* <DEDUP_REMOVED lines=50> */
.L_x_8591:
[----:B------:R-:W-:Y:S05]  /*5410*/  @!P4 BRA `(.L_x_8592) ;  /* 0x000000000018c947 */ /* 0x000fea0003800000 */
[----:B------:R-:W-:Y:S01]  /*5420*/  FMUL.FTZ R150, R158, UR17 ;  /* 0x000000119e967c20 */ /* 0x000fe20008410000 */
[----:B-----5:R-:W-:-:S03]  /*5430*/  LOP3.LUT P6, RZ, R182, 0xff00, RZ, 0xc0, !PT ;  /* 0x0000ff00b6ff7812 */ /* 0x020fc600078cc0ff */
[----:B------:R-:W-:-:S05]  /*5440*/  FMUL.FTZ R150, R150, UR16 ;  /* 0x0000001096967c20 */ /* 0x000fca0008410000 */
[----:B------:R-:W-:-:S04]  /*5450*/  FSEL R150, R150, RZ, P6 ;  /* 0x000000ff96967208 */ /* 0x000fc80003000000 */
[----:B------:R-:W-:-:S04]  /*5460*/  F2FP.F16.F32.PACK_AB R150, RZ, R150 ;  /* 0x00000096ff96723e */ /* 0x000fc800000000ff */
[----:B------:R-:W-:-:S07]  /*5470*/  PRMT R144, R144, 0x5410, R150 ;  /* 0x0000541090907816 */ /* 0x000fce0000000096 */
.L_x_8592:
[----:B------:R-:W-:Y:S05]  /*5480*/  @!P4 BRA `(.L_x_8593) ;  /* 0x000000000018c947 */ /* 0x000fea0003800000 */
[----:B------:R-:W-:Y:S01]  /*5490*/  FMUL.FTZ R150, R159, UR17 ;  /* 0x000000119f967c20 */ /* 0x000fe20008410000 */
[----:B-----5:R-:W-:-:S03]  /*54a0*/  LOP3.LUT P6, RZ, R182, 0xff0000, RZ, 0xc0, !PT ;  /* 0x00ff0000b6ff7812 */ /* 0x020fc600078cc0ff */
[----:B------:R-:W-:-:S05]  /*54b0*/  FMUL.FTZ R150, R150, UR16 ;  /* 0x0000001096967c20 */ /* 0x000fca0008410000 */
[----:B------:R-:W-:-:S04]  /*54c0*/  FSEL R150, R150, RZ, P6 ;  /* 0x000000ff96967208 */ /* 0x000fc80003000000 */
[----:B------:R-:W-:-:S04]  /*54d0*/  F2FP.F16.F32.PACK_AB R150, RZ, R150 ;  /* 0x00000096ff96723e */ /* 0x000fc800000000ff */
[----:B------:R-:W-:-:S07]  /*54e0*/  PRMT R145, R150, 0x7610, R145 ;  /* 0x0000761096917816 */ /* 0x000fce0000000091 */
.L_x_8593:
[----:B------:R-:W-:Y:S05]  /*54f0*/  @!P4 BRA `(.L_x_8594) ;  /* 0x000000000018c947 */ /* 0x000fea0003800000 */
[----:B------:R-:W-:Y:S01]  /*5500*/  FMUL.FTZ R150, R160, UR17 ;  /* 0x00000011a0967c20 */ /* 0x000fe20008410000 */
[----:B-----5:R-:W-:-:S03]  /*5510*/  LOP3.LUT P6, RZ, R182, 0xff000000, RZ, 0xc0, !PT ;  /* 0xff000000b6ff7812 */ /* 0x020fc600078cc0ff */
[----:B------:R-:W-:-:S05]  /*5520*/  FMUL.FTZ R150, R150, UR16 ;  /* 0x0000001096967c20 */ /* 0x000fca0008410000 */
[----:B------:R-:W-:-:S04]  /*5530*/  FSEL R150, R150, RZ, P6 ;  /* 0x000000ff96967208 */ /* 0x000fc80003000000 */
[----:B------:R-:W-:-:S04]  /*5540*/  F2FP.F16.F32.PACK_AB R150, RZ, R150 ;  /* 0x00000096ff96723e */ /* 0x000fc800000000ff */
[----:B------:R-:W-:-:S07]  /*5550*/  PRMT R145, R145, 0x5410, R150 ;  /* 0x0000541091917816 */ /* 0x000fce0000000096 */
.L_x_8594:
[----:B------:R-:W-:Y:S05]  /*5560*/  @!P4 BRA `(.L_x_8595) ;  /* 0x000000000018c947 */ /* 0x000fea0003800000 */
[----:B------:R-:W-:Y:S01]  /*5570*/  FMUL.FTZ R150, R151, UR17 ;  /* 0x0000001197967c20 */ /* 0x000fe20008410000 */
[----:B-----5:R-:W-:-:S03]  /*5580*/  LOP3.LUT P6, RZ, R183, 0xff, RZ, 0xc0, !PT ;  /* 0x000000ffb7ff7812 */ /* 0x020fc600078cc0ff */
[----:B------:R-:W-:-:S05]  /*5590*/  FMUL.FTZ R150, R150, UR16 ;  /* 0x0000001096967c20 */ /* 0x000fca0008410000 */
[----:B------:R-:W-:-:S04]  /*55a0*/  FSEL R150, R150, RZ, P6 ;  /* 0x000000ff96967208 */ /* 0x000fc80003000000 */
[----:B------:R-:W-:-:S04]  /*55b0*/  F2FP.F16.F32.PACK_AB R150, RZ, R150 ;  /* 0x00000096ff96723e */ /* 0x000fc800000000ff */
[----:B------:R-:W-:-:S07]  /*55c0*/  PRMT R146, R150, 0x7610, R146 ;  /* 0x0000761096927816 */ /* 0x000fce0000000092 */
.L_x_8595:
[----:B------:R-:W-:Y:S05]  /*55d0*/  @!P4 BRA `(.L_x_8596) ;  /* 0x000000000018c947 */ /* 0x000fea0003800000 */
[----:B------:R-:W-:Y:S01]  /*55e0*/  FMUL.FTZ R150, R162, UR17 ;  /* 0x00000011a2967c20 */ /* 0x000fe20008410000 */
[----:B-----5:R-:W-:-:S03]  /*55f0*/  LOP3.LUT P6, RZ, R183, 0xff00, RZ, 0xc0, !PT ;  /* 0x0000ff00b7ff7812 */ /* 0x020fc600078cc0ff */
[----:B------:R-:W-:-:S05]  /*5600*/  FMUL.FTZ R150, R150, UR16 ;  /* 0x0000001096967c20 */ /* 0x000fca0008410000 */
[----:B------:R-:W-:-:S04]  /*5610*/  FSEL R150, R150, RZ, P6 ;  /* 0x000000ff96967208 */ /* 0x000fc80003000000 */
[----:B------:R-:W-:-:S04]  /*5620*/  F2FP.F16.F32.PACK_AB R150, RZ, R150 ;  /* 0x00000096ff96723e */ /* 0x000fc800000000ff */
[----:B------:R-:W-:-:S07]  /*5630*/  PRMT R146, R146, 0x5410, R150 ;  /* 0x0000541092927816 */ /* 0x000fce0000000096 */
.L_x_8596:
[----:B------:R-:W-:Y:S05]  /*5640*/  @!P4 BRA `(.L_x_8597) ;  /* 0x000000000018c947 */ /* 0x000fea0003800000 */
[----:B------:R-:W-:Y:S01]  /*5650*/  FMUL.FTZ R150, R154, UR17 ;  /* 0x000000119a967c20 */ /* 0x000fe20008410000 */
[----:B-----5:R-:W-:-:S03]  /*5660*/  LOP3.LUT P6, RZ, R183, 0xff0000, RZ, 0xc0, !PT ;  /* 0x00ff0000b7ff7812 */ /* 0x020fc600078cc0ff */
[----:B------:R-:W-:-:S05]  /*5670*/  FMUL.FTZ R150, R150, UR16 ;  /* 0x0000001096967c20 */ /* 0x000fca0008410000 */
[----:B------:R-:W-:-:S04]  /*5680*/  FSEL R150, R150, RZ, P6 ;  /* 0x000000ff96967208 */ /* 0x000fc80003000000 */
[----:B------:R-:W-:-:S04]  /*5690*/  F2FP.F16.F32.PACK_AB R150, RZ, R150 ;  /* 0x00000096ff96723e */ /* 0x000fc800000000ff */
[----:B------:R-:W-:-:S07]  /*56a0*/  PRMT R147, R150, 0x7610, R147 ;  /* 0x0000761096937816 */ /* 0x000fce0000000093 */
.L_x_8597:
        /* <DEDUP_REMOVED lines=13> */
.L_x_8590:
        /* <DEDUP_REMOVED lines=12> */
.L_x_8598:
        /* <DEDUP_REMOVED lines=12> */
.L_x_8599:
        /* <DEDUP_REMOVED lines=12> */
.L_x_8600:
        /* <DEDUP_REMOVED lines=12> */
.L_x_8601:
        /* <DEDUP_REMOVED lines=12> */
.L_x_8602:
        /* <DEDUP_REMOVED lines=12> */
.L_x_8603:
        /* <DEDUP_REMOVED lines=12> */
.L_x_8604:
        /* <DEDUP_REMOVED lines=13> */
.L_x_8582:
        /* <DEDUP_REMOVED lines=8> */
.L_x_8572:
[----:B------:R-:W-:Y:S05]  /*5e10*/  BSYNC.RECONVERGENT B0 ;  /* 0x0000000000007941 */ /* 0x000fea0003800200 */
.L_x_8571:
        /* <DEDUP_REMOVED lines=55> */
.L_x_8609:
[----:B------:R-:W-:Y:S05]  /*6190*/  @!P4 BRA `(.L_x_8610) ;  /* 0x000000000018c947 */ /* 0x000fea0003800000 */
[----:B------:R-:W-:Y:S01]  /*61a0*/  FMUL.FTZ R153, R153, UR17 ;  /* 0x0000001199997c20 */ /* 0x000fe20008410000 */
[----:B------:R-:W-:-:S03]  /*61b0*/  LOP3.LUT P6, RZ, R184, 0xff00, RZ, 0xc0, !PT ;  /* 0x0000ff00b8ff7812 */ /* 0x000fc600078cc0ff */
[----:B------:R-:W-:-:S05]  /*61c0*/  FMUL.FTZ R153, R153, UR16 ;  /* 0x0000001099997c20 */ /* 0x000fca0008410000 */
[----:B------:R-:W-:-:S04]  /*61d0*/  FSEL R153, R153, RZ, P6 ;  /* 0x000000ff99997208 */ /* 0x000fc80003000000 */
[----:B------:R-:W-:-:S04]  /*61e0*/  F2FP.F16.F32.PACK_AB R153, RZ, R153 ;  /* 0x00000099ff99723e */ /* 0x000fc800000000ff */
[----:B------:R-:W-:-:S07]  /*61f0*/  PRMT R144, R144, 0x5410, R153 ;  /* 0x0000541090907816 */ /* 0x000fce0000000099 */
.L_x_8610:
[----:B------:R-:W-:Y:S05]  /*6200*/  @!P4 BRA `(.L_x_8611) ;  /* 0x000000000018c947 */ /* 0x000fea0003800000 */
[----:B------:R-:W-:Y:S01]  /*6210*/  FMUL.FTZ R155, R155, UR17 ;  /* 0x000000119b9b7c20 */ /* 0x000fe20008410000 */
[----:B------:R-:W-:-:S03]  /*6220*/  LOP3.LUT P6, RZ, R184, 0xff0000, RZ, 0xc0, !PT ;  /* 0x00ff0000b8ff7812 */ /* 0x000fc600078cc0ff */
[----:B------:R-:W-:-:S05]  /*6230*/  FMUL.FTZ R155, R155, UR16 ;  /* 0x000000109b9b7c20 */ /* 0x000fca0008410000 */
[----:B------:R-:W-:-:S04]  /*6240*/  FSEL R155, R155, RZ, P6 ;  /* 0x000000ff9b9b7208 */ /* 0x000fc80003000000 */
[----:B------:R-:W-:-:S04]  /*6250*/  F2FP.F16.F32.PACK_AB R155, RZ, R155 ;  /* 0x0000009bff9b723e */ /* 0x000fc800000000ff */
[----:B------:R-:W-:-:S07]  /*6260*/  PRMT R145, R155, 0x7610, R145 ;  /* 0x000076109b917816 */ /* 0x000fce0000000091 */
.L_x_8611:
[----:B------:R-:W-:Y:S05]  /*6270*/  @!P4 BRA `(.L_x_8612) ;  /* 0x000000000018c947 */ /* 0x000fea0003800000 */
[----:B------:R-:W-:Y:S01]  /*6280*/  FMUL.FTZ R161, R161, UR17 ;  /* 0x00000011a1a17c20 */ /* 0x000fe20008410000 */
[----:B------:R-:W-:-:S03]  /*6290*/  LOP3.LUT P6, RZ, R184, 0xff000000, RZ, 0xc0, !PT ;  /* 0xff000000b8ff7812 */ /* 0x000fc600078cc0ff */
[----:B------:R-:W-:-:S05]  /*62a0*/  FMUL.FTZ R161, R161, UR16 ;  /* 0x00000010a1a17c20 */ /* 0x000fca0008410000 */
[----:B------:R-:W-:-:S04]  /*62b0*/  FSEL R161, R161, RZ, P6 ;  /* 0x000000ffa1a17208 */ /* 0x000fc80003000000 */
[----:B------:R-:W-:-:S04]  /*62c0*/  F2FP.F16.F32.PACK_AB R161, RZ, R161 ;  /* 0x000000a1ffa1723e */ /* 0x000fc800000000ff */
[----:B------:R-:W-:-:S07]  /*62d0*/  PRMT R145, R145, 0x5410, R161 ;  /* 0x0000541091917816 */ /* 0x000fce00000000a1 */
.L_x_8612:
[----:B------:R-:W-:Y:S05]  /*62e0*/  @!P4 BRA `(.L_x_8613) ;  /* 0x000000000018c947 */ /* 0x000fea0003800000 */
[----:B------:R-:W-:Y:S01]  /*62f0*/  FMUL.FTZ R151, R151, UR17 ;  /* 0x0000001197977c20 */ /* 0x000fe20008410000 */
[----:B------:R-:W-:-:S03]  /*6300*/  LOP3.LUT P6, RZ, R185, 0xff, RZ, 0xc0, !PT ;  /* 0x000000ffb9ff7812 */ /* 0x000fc600078cc0ff */
[----:B------:R-:W-:-:S05]  /*6310*/  FMUL.FTZ R151, R151, UR16 ;  /* 0x0000001097977c20 */ /* 0x000fca0008410000 */
[----:B------:R-:W-:-:S04]  /*6320*/  FSEL R151, R151, RZ, P6 ;  /* 0x000000ff97977208 */ /* 0x000fc80003000000 */
[----:B------:R-:W-:-:S04]  /*6330*/  F2FP.F16.F32.PACK_AB R151, RZ, R151 ;  /* 0x00000097ff97723e */ /* 0x000fc800000000ff */
[----:B------:R-:W-:-:S07]  /*6340*/  PRMT R146, R151, 0x7610, R146 ;  /* 0x0000761097927816 */ /* 0x000fce0000000092 */
.L_x_8613:
[----:B------:R-:W-:Y:S05]  /*6350*/  @!P4 BRA `(.L_x_8614) ;  /* 0x000000000018c947 */ /* 0x000fea0003800000 */
[----:B------:R-:W-:Y:S01]  /*6360*/  FMUL.FTZ R163, R163, UR17 ;  /* 0x00000011a3a37c20 */ /* 0x000fe20008410000 */
[----:B------:R-:W-:-:S03]  /*6370*/  LOP3.LUT P6, RZ, R185, 0xff00, RZ, 0xc0, !PT ;  /* 0x0000ff00b9ff7812 */ /* 0x000fc600078cc0ff */
[----:B------:R-:W-:-:S05]  /*6380*/  FMUL.FTZ R163, R163, UR16 ;  /* 0x00000010a3a37c20 */ /* 0x000fca0008410000 */
[----:B------:R-:W-:-:S04]  /*6390*/  FSEL R163, R163, RZ, P6 ;  /* 0x000000ffa3a37208 */ /* 0x000fc80003000000 */
[----:B------:R-:W-:-:S04]  /*63a0*/  F2FP.F16.F32.PACK_AB R163, RZ, R163 ;  /* 0x000000a3ffa3723e */ /* 0x000fc800000000ff */
[----:B------:R-:W-:-:S07]  /*63b0*/  PRMT R146, R146, 0x5410, R163 ;  /* 0x0000541092927816 */ /* 0x000fce00000000a3 */
.L_x_8614:
[----:B------:R-:W-:Y:S05]  /*63c0*/  @!P4 BRA `(.L_x_8615) ;  /* 0x000000000018c947 */ /* 0x000fea0003800000 */
[----:B------:R-:W-:Y:S01]  /*63d0*/  FMUL.FTZ R148, R165, UR17 ;  /* 0x00000011a5947c20 */ /* 0x000fe20008410000 */
[----:B------:R-:W-:-:S03]  /*63e0*/  LOP3.LUT P6, RZ, R185, 0xff0000, RZ, 0xc0, !PT ;  /* 0x00ff0000b9ff7812 */ /* 0x000fc600078cc0ff */
[----:B------:R-:W-:-:S05]  /*63f0*/  FMUL.FTZ R148, R148, UR16 ;  /* 0x0000001094947c20 */ /* 0x000fca0008410000 */
[----:B------:R-:W-:-:S04]  /*6400*/  FSEL R148, R148, RZ, P6 ;  /* 0x000000ff94947208 */ /* 0x000fc80003000000 */
[----:B------:R-:W-:-:S04]  /*6410*/  F2FP.F16.F32.PACK_AB R148, RZ, R148 ;  /* 0x00000094ff94723e */ /* 0x000fc800000000ff */
[----:B------:R-:W-:-:S07]  /*6420*/  PRMT R147, R148, 0x7610, R147 ;  /* 0x0000761094937816 */ /* 0x000fce0000000093 */
.L_x_8615:
        /* <DEDUP_REMOVED lines=13> */
.L_x_8608:
        /* <DEDUP_REMOVED lines=14> */
.L_x_8617:
        /* <DEDUP_REMOVED lines=13> */
.L_x_8618:
        /* <DEDUP_REMOVED lines=13> */
.L_x_8619:
        /* <DEDUP_REMOVED lines=13> */
.L_x_8620:
        /* <DEDUP_REMOVED lines=13> */
.L_x_8621:
        /* <DEDUP_REMOVED lines=13> */
.L_x_8622:
        /* <DEDUP_REMOVED lines=13> */
.L_x_8623:
        /* <DEDUP_REMOVED lines=13> */
.L_x_8607:
        /* <DEDUP_REMOVED lines=50> */
.L_x_8625:
[----:B------:R-:W-:Y:S05]  /*6eb0*/  @!P4 BRA `(.L_x_8626) ;  /* 0x000000000018c947 */ /* 0x000fea0003800000 */
[----:B------:R-:W-:Y:S01]  /*6ec0*/  FMUL.FTZ R150, R158, UR17 ;  /* 0x000000119e967c20 */ /* 0x000fe20008410000 */
[----:B-----5:R-:W-:-:S03]  /*6ed0*/  LOP3.LUT P6, RZ, R184, 0xff00, RZ, 0xc0, !PT ;  /* 0x0000ff00b8ff7812 */ /* 0x020fc600078cc0ff */
[----:B------:R-:W-:-:S05]  /*6ee0*/  FMUL.FTZ R150, R150, UR16 ;  /* 0x0000001096967c20 */ /* 0x000fca0008410000 */
[----:B------:R-:W-:-:S04]  /*6ef0*/  FSEL R150, R150, RZ, P6 ;  /* 0x000000ff96967208 */ /* 0x000fc80003000000 */
[----:B------:R-:W-:-:S04]  /*6f00*/  F2FP.F16.F32.PACK_AB R150, RZ, R150 ;  /* 0x00000096ff96723e */ /* 0x000fc800000000ff */
[----:B------:R-:W-:-:S07]  /*6f10*/  PRMT R144, R144, 0x5410, R150 ;  /* 0x0000541090907816 */ /* 0x000fce0000000096 */
.L_x_8626:
[----:B------:R-:W-:Y:S05]  /*6f20*/  @!P4 BRA `(.L_x_8627) ;  /* 0x000000000018c947 */ /* 0x000fea0003800000 */
[----:B------:R-:W-:Y:S01]  /*6f30*/  FMUL.FTZ R150, R159, UR17 ;  /* 0x000000119f967c20 */ /* 0x000fe20008410000 */
[----:B-----5:R-:W-:-:S03]  /*6f40*/  LOP3.LUT P6, RZ, R184, 0xff0000, RZ, 0xc0, !PT ;  /* 0x00ff0000b8ff7812 */ /* 0x020fc600078cc0ff */
[----:B------:R-:W-:-:S05]  /*6f50*/  FMUL.FTZ R150, R150, UR16 ;  /* 0x0000001096967c20 */ /* 0x000fca0008410000 */
[----:B------:R-:W-:-:S04]  /*6f60*/  FSEL R150, R150, RZ, P6 ;  /* 0x000000ff96967208 */ /* 0x000fc80003000000 */
[----:B------:R-:W-:-:S04]  /*6f70*/  F2FP.F16.F32.PACK_AB R150, RZ, R150 ;  /* 0x00000096ff96723e */ /* 0x000fc800000000ff */
[----:B------:R-:W-:-:S07]  /*6f80*/  PRMT R145, R150, 0x7610, R145 ;  /* 0x0000761096917816 */ /* 0x000fce0000000091 */
.L_x_8627:
[----:B------:R-:W-:Y:S05]  /*6f90*/  @!P4 BRA `(.L_x_8628) ;  /* 0x000000000018c947 */ /* 0x000fea0003800000 */
[----:B------:R-:W-:Y:S01]  /*6fa0*/  FMUL.FTZ R150, R160, UR17 ;  /* 0x00000011a0967c20 */ /* 0x000fe20008410000 */
[----:B-----5:R-:W-:-:S03]  /*6fb0*/  LOP3.LUT P6, RZ, R184, 0xff000000, RZ, 0xc0, !PT ;  /* 0xff000000b8ff7812 */ /* 0x020fc600078cc0ff */
[----:B------:R-:W-:-:S05]  /*6fc0*/  FMUL.FTZ R150, R150, UR16 ;  /* 0x0000001096967c20 */ /* 0x000fca0008410000 */
[----:B------:R-:W-:-:S04]  /*6fd0*/  FSEL R150, R150, RZ, P6 ;  /* 0x000000ff96967208 */ /* 0x000fc80003000000 */
[----:B------:R-:W-:-:S04]  /*6fe0*/  F2FP.F16.F32.PACK_AB R150, RZ, R150 ;  /* 0x00000096ff96723e */ /* 0x000fc800000000ff */
[----:B------:R-:W-:-:S07]  /*6ff0*/  PRMT R145, R145, 0x5410, R150 ;  /* 0x0000541091917816 */ /* 0x000fce0000000096 */
.L_x_8628:
[----:B------:R-:W-:Y:S05]  /*7000*/  @!P4 BRA `(.L_x_8629) ;  /* 0x000000000018c947 */ /* 0x000fea0003800000 */
[----:B------:R-:W-:Y:S01]  /*7010*/  FMUL.FTZ R150, R151, UR17 ;  /* 0x0000001197967c20 */ /* 0x000fe20008410000 */
[----:B-----5:R-:W-:-:S03]  /*7020*/  LOP3.LUT P6, RZ, R185, 0xff, RZ, 0xc0, !PT ;  /* 0x000000ffb9ff7812 */ /* 0x020fc600078cc0ff */
[----:B------:R-:W-:-:S05]  /*7030*/  FMUL.FTZ R150, R150, UR16 ;  /* 0x0000001096967c20 */ /* 0x000fca0008410000 */
[----:B------:R-:W-:-:S04]  /*7040*/  FSEL R150, R150, RZ, P6 ;  /* 0x000000ff96967208 */ /* 0x000fc80003000000 */
[----:B------:R-:W-:-:S04]  /*7050*/  F2FP.F16.F32.PACK_AB R150, RZ, R150 ;  /* 0x00000096ff96723e */ /* 0x000fc800000000ff */
[----:B------:R-:W-:-:S07]  /*7060*/  PRMT R146, R150, 0x7610, R146 ;  /* 0x0000761096927816 */ /* 0x000fce0000000092 */
.L_x_8629:
[----:B------:R-:W-:Y:S05]  /*7070*/  @!P4 BRA `(.L_x_8630) ;  /* 0x000000000018c947 */ /* 0x000fea0003800000 */
[----:B------:R-:W-:Y:S01]  /*7080*/  FMUL.FTZ R150, R162, UR17 ;  /* 0x00000011a2967c20 */ /* 0x000fe20008410000 */
[----:B-----5:R-:W-:-:S03]  /*7090*/  LOP3.LUT P6, RZ, R185, 0xff00, RZ, 0xc0, !PT ;  /* 0x0000ff00b9ff7812 */ /* 0x020fc600078cc0ff */
[----:B------:R-:W-:-:S05]  /*70a0*/  FMUL.FTZ R150, R150, UR16 ;  /* 0x0000001096967c20 */ /* 0x000fca0008410000 */
[----:B------:R-:W-:-:S04]  /*70b0*/  FSEL R150, R150, RZ, P6 ;  /* 0x000000ff96967208 */ /* 0x000fc80003000000 */
[----:B------:R-:W-:-:S04]  /*70c0*/  F2FP.F16.F32.PACK_AB R150, RZ, R150 ;  /* 0x00000096ff96723e */ /* 0x000fc800000000ff */
[----:B------:R-:W-:-:S07]  /*70d0*/  PRMT R146, R146, 0x5410, R150 ;  /* 0x0000541092927816 */ /* 0x000fce0000000096 */
.L_x_8630:
[----:B------:R-:W-:Y:S05]  /*70e0*/  @!P4 BRA `(.L_x_8631) ;  /* 0x000000000018c947 */ /* 0x000fea0003800000 */
[----:B------:R-:W-:Y:S01]  /*70f0*/  FMUL.FTZ R150, R154, UR17 ;  /* 0x000000119a967c20 */ /* 0x000fe20008410000 */
[----:B-----5:R-:W-:-:S03]  /*7100*/  LOP3.LUT P6, RZ, R185, 0xff0000, RZ, 0xc0, !PT ;  /* 0x00ff0000b9ff7812 */ /* 0x020fc600078cc0ff */
[----:B------:R-:W-:-:S05]  /*7110*/  FMUL.FTZ R150, R150, UR16 ;  /* 0x0000001096967c20 */ /* 0x000fca0008410000 */
[----:B------:R-:W-:-:S04]  /*7120*/  FSEL R150, R150, RZ, P6 ;  /* 0x000000ff96967208 */ /* 0x000fc80003000000 */
[----:B------:R-:W-:-:S04]  /*7130*/  F2FP.F16.F32.PACK_AB R150, RZ, R150 ;  /* 0x00000096ff96723e */ /* 0x000fc800000000ff */
[----:B------:R-:W-:-:S07]  /*7140*/  PRMT R147, R150, 0x7610, R147 ;  /* 0x0000761096937816 */ /* 0x000fce0000000093 */
.L_x_8631:
        /* <DEDUP_REMOVED lines=13> */
.L_x_8624:
        /* <DEDUP_REMOVED lines=12> */
.L_x_8632:
        /* <DEDUP_REMOVED lines=12> */
.L_x_8633:
        /* <DEDUP_REMOVED lines=12> */
.L_x_8634:
        /* <DEDUP_REMOVED lines=12> */
.L_x_8635:
        /* <DEDUP_REMOVED lines=12> */
.L_x_8636:
        /* <DEDUP_REMOVED lines=12> */
.L_x_8637:
        /* <DEDUP_REMOVED lines=12> */
.L_x_8638:
        /* <DEDUP_REMOVED lines=13> */
.L_x_8616:
        /* <DEDUP_REMOVED lines=8> */
.L_x_8606:
[----:B------:R-:W-:Y:S05]  /*78b0*/  BSYNC.RECONVERGENT B0 ;  /* 0x0000000000007941 */ /* 0x000fea0003800200 */
.L_x_8605:
        /* <DEDUP_REMOVED lines=10> */
[--C-:B0-23-5:R-:W-:Y:S02]  /*7960*/  HADD2.F32 R150, -RZ, R141.reuse.H1_H1 ;  /* 0x3000008dff967230 */ /* 0x12dfe40000004100 */
[----:B------:R-:W-:Y:S02]  /*7970*/  HADD2.F32 R6, -RZ, R140.H1_H1 ;  /* 0x3000008cff067230 */ /* 0x000fe40000004100 */
        /* <DEDUP_REMOVED lines=8> */
[-CC-:B------:R-:W-:Y:S01]  /*7a00*/  @P6 FFMA.FTZ R161, R211, R7.reuse, R156.reuse ;  /* 0x00000007d3a16223 */ /* 0x180fe2000001009c */
[----:B------:R-:W-:Y:S01]  /*7a10*/  @P6 FFMA.FTZ R158, R216, R7, R156 ;  /* 0x00000007d89e6223 */ /* 0x000fe2000001009c */
[----:B------:R-:W-:Y:S01]  /*7a20*/  @P6 FADD.FTZ R148, R208, -R155 ;  /* 0x8000009bd0946221 */ /* 0x000fe20000010000 */
[----:B------:R-:W-:-:S02]  /*7a30*/  HADD2.F32 R7, -RZ, R140.H0_H0 ;  /* 0x2000008cff077230 */ /* 0x000fc40000004100 */
[----:B------:R-:W-:Y:S01]  /*7a40*/  @P6 FADD.FTZ R155, R205, -R152 ;  /* 0x80000098cd9b6221 */ /* 0x000fe20000010000 */
[----:B------:R-:W-:Y:S01]  /*7a50*/  @P6 FADD.FTZ R149, R204, -R149 ;  /* 0x80000095cc956221 */ /* 0x000fe20000010000 */
[C---:B------:R-:W-:Y:S01]  /*7a60*/  @P6 FFMA.FTZ R6, R4.reuse, R151, R6 ;  /* 0x0000009704066223 */ /* 0x040fe20000010006 */
[C---:B------:R-:W-:Y:S01]  /*7a70*/  @P6 FFMA.FTZ R153, R4.reuse, R148, R153 ;  /* 0x0000009404996223 */ /* 0x040fe20000010099 */
[C---:B------:R-:W-:Y:S01]  /*7a80*/  @P6 FFMA.FTZ R150, R4.reuse, R155, R150 ;  /* 0x0000009b04966223 */ /* 0x040fe20000010096 */
[----:B------:R-:W-:Y:S01]  /*7a90*/  @P6 FFMA.FTZ R7, R4, R149, R7 ;  /* 0x0000009504076223 */ /* 0x000fe20000010007 */
[--C-:B------:R-:W-:Y:S02]  /*7aa0*/  HADD2.F32 R152, -RZ, R142.reuse.H1_H1 ;  /* 0x3000008eff987230 */ /* 0x100fe40000004100 */
[----:B------:R-:W-:Y:S01]  /*7ab0*/  @P6 FADD.FTZ R149, R209, -R154 ;  /* 0x8000009ad1956221 */ /* 0x000fe20000010000 */
[----:B------:R-:W-:Y:S02]  /*7ac0*/  HADD2.F32 R155, -RZ, R143.H0_H0 ;  /* 0x2000008fff9b7230 */ /* 0x000fe40000004100 */
[----:B------:R-:W-:Y:S01]  /*7ad0*/  @P6 FADD.FTZ R148, R214, -R161 ;  /* 0x800000a1d6946221 */ /* 0x000fe20000010000 */
[----:B------:R-:W-:-:S02]  /*7ae0*/  HADD2.F32 R151, -RZ, R142.H0_H0 ;  /* 0x2000008eff977230 */ /* 0x000fc40000004100 */
[----:B------:R-:W-:Y:S01]  /*7af0*/  @P6 FADD.FTZ R159, R210, -R159 ;  /* 0x8000009fd29f6221 */ /* 0x000fe20000010000 */
[----:B------:R-:W-:Y:S02]  /*7b00*/  HADD2.F32 R156, -RZ, R143.H1_H1 ;  /* 0x3000008fff9c7230 */ /* 0x000fe40000004100 */
[----:B------:R-:W-:Y:S01]  /*7b10*/  @P6 FADD.FTZ R161, R213, -R158 ;  /* 0x8000009ed5a16221 */ /* 0x000fe20000010000 */
[C---:B------:R-:W-:Y:S01]  /*7b20*/  @P6 FFMA.FTZ R152, R4.reuse, R149, R152 ;  /* 0x0000009504986223 */ /* 0x040fe20000010098 */
[C---:B------:R-:W-:Y:S01]  /*7b30*/  @P6 FFMA.FTZ R155, R4.reuse, R148, R155 ;  /* 0x00000094049b6223 */ /* 0x040fe2000001009b */
[C---:B------:R-:W-:Y:S01]  /*7b40*/  @P6 FFMA.FTZ R151, R4.reuse, R159, R151 ;  /* 0x0000009f04976223 */ /* 0x040fe20000010097 */
[----:B------:R-:W-:Y:S01]  /*7b50*/  @P6 FFMA.FTZ R156, R4, R161, R156 ;  /* 0x000000a1049c6223 */ /* 0x000fe2000001009c */
[----:B------:R-:W-:Y:S02]  /*7b60*/  F2FP.F16.F32.PACK_AB R148, R6, R7 ;  /* 0x000000070694723e */ /* 0x000fe400000000ff */
        /* <DEDUP_REMOVED lines=8> */
.L_x_8643:
[----:B------:R-:W-:Y:S05]  /*7bf0*/  @!P4 BRA `(.L_x_8644) ;  /* 0x000000000018c947 */ /* 0x000fea0003800000 */
[----:B------:R-:W-:Y:S01]  /*7c00*/  FMUL.FTZ R6, R6, UR17 ;  /* 0x0000001106067c20 */ /* 0x000fe20008410000 */
[----:B------:R-:W-:-:S03]  /*7c10*/  LOP3.LUT P6, RZ, R186, 0xff00, RZ, 0xc0, !PT ;  /* 0x0000ff00baff7812 */ /* 0x000fc600078cc0ff */
[----:B------:R-:W-:-:S05]  /*7c20*/  FMUL.FTZ R6, R6, UR16 ;  /* 0x0000001006067c20 */ /* 0x000fca0008410000 */
[----:B------:R-:W-:-:S04]  /*7c30*/  FSEL R6, R6, RZ, P6 ;  /* 0x000000ff06067208 */ /* 0x000fc80003000000 */
[----:B------:R-:W-:-:S04]  /*7c40*/  F2FP.F16.F32.PACK_AB R6, RZ, R6 ;  /* 0x00000006ff06723e */ /* 0x000fc800000000ff */
[----:B------:R-:W-:-:S07]  /*7c50*/  PRMT R144, R144, 0x5410, R6 ;  /* 0x0000541090907816 */ /* 0x000fce0000000006 */
.L_x_8644:
[----:B------:R-:W-:Y:S05]  /*7c60*/  @!P4 BRA `(.L_x_8645) ;  /* 0x000000000018c947 */ /* 0x000fea0003800000 */
[----:B------:R-:W-:Y:S01]  /*7c70*/  FMUL.FTZ R153, R153, UR17 ;  /* 0x0000001199997c20 */ /* 0x000fe20008410000 */
[----:B------:R-:W-:-:S03]  /*7c80*/  LOP3.LUT P6, RZ, R186, 0xff0000, RZ, 0xc0, !PT ;  /* 0x00ff0000baff7812 */ /* 0x000fc600078cc0ff */
[----:B------:R-:W-:-:S05]  /*7c90*/  FMUL.FTZ R153, R153, UR16 ;  /* 0x0000001099997c20 */ /* 0x000fca0008410000 */
[----:B------:R-:W-:-:S04]  /*7ca0*/  FSEL R153, R153, RZ, P6 ;  /* 0x000000ff99997208 */ /* 0x000fc80003000000 */
[----:B------:R-:W-:-:S04]  /*7cb0*/  F2FP.F16.F32.PACK_AB R153, RZ, R153 ;  /* 0x00000099ff99723e */ /* 0x000fc800000000ff */
[----:B------:R-:W-:-:S07]  /*7cc0*/  PRMT R145, R153, 0x7610, R145 ;  /* 0x0000761099917816 */ /* 0x000fce0000000091 */
.L_x_8645:
[----:B------:R-:W-:Y:S05]  /*7cd0*/  @!P4 BRA `(.L_x_8646) ;  /* 0x000000000018c947 */ /* 0x000fea0003800000 */
[----:B------:R-:W-:Y:S01]  /*7ce0*/  FMUL.FTZ R150, R150, UR17 ;  /* 0x0000001196967c20 */ /* 0x000fe20008410000 */
[----:B------:R-:W-:-:S03]  /*7cf0*/  LOP3.LUT P6, RZ, R186, 0xff000000, RZ, 0xc0, !PT ;  /* 0xff000000baff7812 */ /* 0x000fc600078cc0ff */
[----:B------:R-:W-:-:S05]  /*7d00*/  FMUL.FTZ R150, R150, UR16 ;  /* 0x0000001096967c20 */ /* 0x000fca0008410000 */
[----:B------:R-:W-:-:S04]  /*7d10*/  FSEL R150, R150, RZ, P6 ;  /* 0x000000ff96967208 */ /* 0x000fc80003000000 */
[----:B------:R-:W-:-:S04]  /*7d20*/  F2FP.F16.F32.PACK_AB R150, RZ, R150 ;  /* 0x00000096ff96723e */ /* 0x000fc800000000ff */
[----:B------:R-:W-:-:S07]  /*7d30*/  PRMT R145, R145, 0x5410, R150 ;  /* 0x0000541091917816 */ /* 0x000fce0000000096 */
.L_x_8646:
[----:B------:R-:W-:Y:S05]  /*7d40*/  @!P4 BRA `(.L_x_8647) ;  /* 0x000000000018c947 */ /* 0x000fea0003800000 */
[----:B------:R-:W-:Y:S01]  /*7d50*/  FMUL.FTZ R4, R151, UR17 ;  /* 0x0000001197047c20 */ /* 0x000fe20008410000 */
[----:B------:R-:W-:-:S03]  /*7d60*/  LOP3.LUT P6, RZ, R187, 0xff, RZ, 0xc0, !PT ;  /* 0x000000ffbbff7812 */ /* 0x000fc600078cc0ff */
[----:B------:R-:W-:-:S05]  /*7d70*/  FMUL.FTZ R4, R4, UR16 ;  /* 0x0000001004047c20 */ /* 0x000fca0008410000 */
[----:B------:R-:W-:-:S04]  /*7d80*/  FSEL R4, R4, RZ, P6 ;  /* 0x000000ff04047208 */ /* 0x000fc80003000000 */
[----:B------:R-:W-:-:S04]  /*7d90*/  F2FP.F16.F32.PACK_AB R4, RZ, R4 ;  /* 0x00000004ff04723e */ /* 0x000fc800000000ff */
[----:B------:R-:W-:-:S07]  /*7da0*/  PRMT R146, R4, 0x7610, R146 ;  /* 0x0000761004927816 */ /* 0x000fce0000000092 */
.L_x_8647:
[----:B------:R-:W-:Y:S05]  /*7db0*/  @!P4 BRA `(.L_x_8648) ;  /* 0x000000000018c947 */ /* 0x000fea0003800000 */
[----:B------:R-:W-:Y:S01]  /*7dc0*/  FMUL.FTZ R4, R152, UR17 ;  /* 0x0000001198047c20 */ /* 0x000fe20008410000 */
[----:B------:R-:W-:-:S03]  /*7dd0*/  LOP3.LUT P6, RZ, R187, 0xff00, RZ, 0xc0, !PT ;  /* 0x0000ff00bbff7812 */ /* 0x000fc600078cc0ff */
[----:B------:R-:W-:-:S05]  /*7de0*/  FMUL.FTZ R4, R4, UR16 ;  /* 0x0000001004047c20 */ /* 0x000fca0008410000 */
[----:B------:R-:W-:-:S04]  /*7df0*/  FSEL R4, R4, RZ, P6 ;  /* 0x000000ff04047208 */ /* 0x000fc80003000000 */
[----:B------:R-:W-:-:S04]  /*7e00*/  F2FP.F16.F32.PACK_AB R4, RZ, R4 ;  /* 0x00000004ff04723e */ /* 0x000fc800000000ff */
[----:B------:R-:W-:-:S07]  /*7e10*/  PRMT R146, R146, 0x5410, R4 ;  /* 0x0000541092927816 */ /* 0x000fce0000000004 */
.L_x_8648:
[----:B------:R-:W-:Y:S05]  /*7e20*/  @!P4 BRA `(.L_x_8649) ;  /* 0x000000000018c947 */ /* 0x000fea0003800000 */
[----:B------:R-:W-:Y:S01]  /*7e30*/  FMUL.FTZ R4, R155, UR17 ;  /* 0x000000119b047c20 */ /* 0x000fe20008410000 */
[----:B------:R-:W-:-:S03]  /*7e40*/  LOP3.LUT P6, RZ, R187, 0xff0000, RZ, 0xc0, !PT ;  /* 0x00ff0000bbff7812 */ /* 0x000fc600078cc0ff */
[----:B------:R-:W-:-:S05]  /*7e50*/  FMUL.FTZ R4, R4, UR16 ;  /* 0x0000001004047c20 */ /* 0x000fca0008410000 */
[----:B------:R-:W-:-:S04]  /*7e60*/  FSEL R4, R4, RZ, P6 ;  /* 0x000000ff04047208 */ /* 0x000fc80003000000 */
[----:B------:R-:W-:-:S04]  /*7e70*/  F2FP.F16.F32.PACK_AB R4, RZ, R4 ;  /* 0x00000004ff04723e */ /* 0x000fc800000000ff */
[----:B------:R-:W-:-:S07]  /*7e80*/  PRMT R147, R4, 0x7610, R147 ;  /* 0x0000761004937816 */ /* 0x000fce0000000093 */
.L_x_8649:
        /* <DEDUP_REMOVED lines=11> */
.L_x_8642:
        /* <DEDUP_REMOVED lines=14> */
.L_x_8651:
        /* <DEDUP_REMOVED lines=13> */
.L_x_8652:
        /* <DEDUP_REMOVED lines=13> */
.L_x_8653:
        /* <DEDUP_REMOVED lines=13> */
.L_x_8654:
        /* <DEDUP_REMOVED lines=13> */
.L_x_8655:
        /* <DEDUP_REMOVED lines=13> */
.L_x_8656:
        /* <DEDUP_REMOVED lines=13> */
.L_x_8657:
        /* <DEDUP_REMOVED lines=11> */
[----:B0-23--:R-:W-:Y:S01]  /*85b0*/  PRMT R147, R147, 0x5410, R7 ;  /* 0x0000541093937816 */ /* 0x00dfe20000000007 */
[----:B------:R-:W-:Y:S06]  /*85c0*/  BRA `(.L_x_8650) ;  /* 0x0000000c00107947 */ /* 0x000fec0003800000 */
.L_x_8641:
        /* <DEDUP_REMOVED lines=46> */
.L_x_8659:
[----:B------:R-:W-:Y:S05]  /*88b0*/  @!P4 BRA `(.L_x_8660) ;  /* 0x000000000018c947 */ /* 0x000fea0003800000 */
[----:B------:R-:W-:Y:S01]  /*88c0*/  FMUL.FTZ R4, R7, UR17 ;  /* 0x0000001107047c20 */ /* 0x000fe20008410000 */
[----:B-----5:R-:W-:-:S03]  /*88d0*/  LOP3.LUT P6, RZ, R186, 0xff00, RZ, 0xc0, !PT ;  /* 0x0000ff00baff7812 */ /* 0x020fc600078cc0ff */
[----:B------:R-:W-:-:S05]  /*88e0*/  FMUL.FTZ R4, R4, UR16 ;  /* 0x0000001004047c20 */ /* 0x000fca0008410000 */
[----:B------:R-:W-:-:S04]  /*88f0*/  FSEL R4, R4, RZ, P6 ;  /* 0x000000ff04047208 */ /* 0x000fc80003000000 */
[----:B------:R-:W-:-:S04]  /*8900*/  F2FP.F16.F32.PACK_AB R4, RZ, R4 ;  /* 0x00000004ff04723e */ /* 0x000fc800000000ff */
[----:B------:R-:W-:-:S07]  /*8910*/  PRMT R144, R144, 0x5410, R4 ;  /* 0x0000541090907816 */ /* 0x000fce0000000004 */
.L_x_8660:
[----:B------:R-:W-:Y:S05]  /*8920*/  @!P4 BRA `(.L_x_8661) ;  /* 0x000000000018c947 */ /* 0x000fea0003800000 */
[----:B------:R-:W-:Y:S01]  /*8930*/  FMUL.FTZ R4, R153, UR17 ;  /* 0x0000001199047c20 */ /* 0x000fe20008410000 */
[----:B-----5:R-:W-:-:S03]  /*8940*/  LOP3.LUT P6, RZ, R186, 0xff0000, RZ, 0xc0, !PT ;  /* 0x00ff0000baff7812 */ /* 0x020fc600078cc0ff */
[----:B------:R-:W-:-:S05]  /*8950*/  FMUL.FTZ R4, R4, UR16 ;  /* 0x0000001004047c20 */ /* 0x000fca0008410000 */
[----:B------:R-:W-:-:S04]  /*8960*/  FSEL R4, R4, RZ, P6 ;  /* 0x000000ff04047208 */ /* 0x000fc80003000000 */
[----:B------:R-:W-:-:S04]  /*8970*/  F2FP.F16.F32.PACK_AB R4, RZ, R4 ;  /* 0x00000004ff04723e */ /* 0x000fc800000000ff */
[----:B------:R-:W-:-:S07]  /*8980*/  PRMT R145, R4, 0x7610, R145 ;  /* 0x0000761004917816 */ /* 0x000fce0000000091 */
.L_x_8661:
[----:B------:R-:W-:Y:S05]  /*8990*/  @!P4 BRA `(.L_x_8662) ;  /* 0x000000000018c947 */ /* 0x000fea0003800000 */
[----:B------:R-:W-:Y:S01]  /*89a0*/  FMUL.FTZ R4, R154, UR17 ;  /* 0x000000119a047c20 */ /* 0x000fe20008410000 */
[----:B-----5:R-:W-:-:S03]  /*89b0*/  LOP3.LUT P6, RZ, R186, 0xff000000, RZ, 0xc0, !PT ;  /* 0xff000000baff7812 */ /* 0x020fc600078cc0ff */
[----:B------:R-:W-:-:S05]  /*89c0*/  FMUL.FTZ R4, R4, UR16 ;  /* 0x0000001004047c20 */ /* 0x000fca0008410000 */
[----:B------:R-:W-:-:S04]  /*89d0*/  FSEL R4, R4, RZ, P6 ;  /* 0x000000ff04047208 */ /* 0x000fc80003000000 */
[----:B------:R-:W-:-:S04]  /*89e0*/  F2FP.F16.F32.PACK_AB R4, RZ, R4 ;  /* 0x00000004ff04723e */ /* 0x000fc800000000ff */
[----:B------:R-:W-:-:S07]  /*89f0*/  PRMT R145, R145, 0x5410, R4 ;  /* 0x0000541091917816 */ /* 0x000fce0000000004 */
.L_x_8662:
[----:B------:R-:W-:Y:S05]  /*8a00*/  @!P4 BRA `(.L_x_8663) ;  /* 0x000000000018c947 */ /* 0x000fea0003800000 */
[----:B------:R-:W-:Y:S01]  /*8a10*/  FMUL.FTZ R4, R150, UR17 ;  /* 0x0000001196047c20 */ /* 0x000fe20008410000 */
[----:B-----5:R-:W-:-:S03]  /*8a20*/  LOP3.LUT P6, RZ, R187, 0xff, RZ, 0xc0, !PT ;  /* 0x000000ffbbff7812 */ /* 0x020fc600078cc0ff */
[----:B------:R-:W-:-:S05]  /*8a30*/  FMUL.FTZ R4, R4, UR16 ;  /* 0x0000001004047c20 */ /* 0x000fca0008410000 */
[----:B------:R-:W-:-:S04]  /*8a40*/  FSEL R4, R4, RZ, P6 ;  /* 0x000000ff04047208 */ /* 0x000fc80003000000 */
[----:B------:R-:W-:-:S04]  /*8a50*/  F2FP.F16.F32.PACK_AB R4, RZ, R4 ;  /* 0x00000004ff04723e */ /* 0x000fc800000000ff */
[----:B------:R-:W-:-:S07]  /*8a60*/  PRMT R146, R4, 0x7610, R146 ;  /* 0x0000761004927816 */ /* 0x000fce0000000092 */
.L_x_8663:
[----:B------:R-:W-:Y:S05]  /*8a70*/  @!P4 BRA `(.L_x_8664) ;  /* 0x000000000018c947 */ /* 0x000fea0003800000 */
[----:B------:R-:W-:Y:S01]  /*8a80*/  FMUL.FTZ R4, R151, UR17 ;  /* 0x0000001197047c20 */ /* 0x000fe20008410000 */
[----:B-----5:R-:W-:-:S03]  /*8a90*/  LOP3.LUT P6, RZ, R187, 0xff00, RZ, 0xc0, !PT ;  /* 0x0000ff00bbff7812 */ /* 0x020fc600078cc0ff */
[----:B------:R-:W-:-:S05]  /*8aa0*/  FMUL.FTZ R4, R4, UR16 ;  /* 0x0000001004047c20 */ /* 0x000fca0008410000 */
[----:B------:R-:W-:-:S04]  /*8ab0*/  FSEL R4, R4, RZ, P6 ;  /* 0x000000ff04047208 */ /* 0x000fc80003000000 */
[----:B------:R-:W-:-:S04]  /*8ac0*/  F2FP.F16.F32.PACK_AB R4, RZ, R4 ;  /* 0x00000004ff04723e */ /* 0x000fc800000000ff */
[----:B------:R-:W-:-:S07]  /*8ad0*/  PRMT R146, R146, 0x5410, R4 ;  /* 0x0000541092927816 */ /* 0x000fce0000000004 */
.L_x_8664:
[----:B------:R-:W-:Y:S05]  /*8ae0*/  @!P4 BRA `(.L_x_8665) ;  /* 0x000000000018c947 */ /* 0x000fea0003800000 */
[----:B------:R-:W-:Y:S01]  /*8af0*/  FMUL.FTZ R4, R152, UR17 ;  /* 0x0000001198047c20 */ /* 0x000fe20008410000 */
[----:B-----5:R-:W-:-:S03]  /*8b00*/  LOP3.LUT P6, RZ, R187, 0xff0000, RZ, 0xc0, !PT ;  /* 0x00ff0000bbff7812 */ /* 0x020fc600078cc0ff */
[----:B------:R-:W-:-:S05]  /*8b10*/  FMUL.FTZ R4, R4, UR16 ;  /* 0x0000001004047c20 */ /* 0x000fca0008410000 */
[----:B------:R-:W-:-:S04]  /*8b20*/  FSEL R4, R4, RZ, P6 ;  /* 0x000000ff04047208 */ /* 0x000fc80003000000 */
[----:B------:R-:W-:-:S04]  /*8b30*/  F2FP.F16.F32.PACK_AB R4, RZ, R4 ;  /* 0x00000004ff04723e */ /* 0x000fc800000000ff */
[----:B------:R-:W-:-:S07]  /*8b40*/  PRMT R147, R4, 0x7610, R147 ;  /* 0x0000761004937816 */ /* 0x000fce0000000093 */
.L_x_8665:
        /* <DEDUP_REMOVED lines=11> */
.L_x_8658:
        /* <DEDUP_REMOVED lines=12> */
.L_x_8666:
        /* <DEDUP_REMOVED lines=12> */
.L_x_8667:
        /* <DEDUP_REMOVED lines=12> */
.L_x_8668:
        /* <DEDUP_REMOVED lines=12> */
.L_x_8669:
        /* <DEDUP_REMOVED lines=12> */
.L_x_8670:
        /* <DEDUP_REMOVED lines=12> */
.L_x_8671:
        /* <DEDUP_REMOVED lines=12> */
.L_x_8672:
        /* <DEDUP_REMOVED lines=13> */
.L_x_8650:
[----:B0-23--:R-:W0:Y:S08]  /*9210*/  @P5 LDC.64 R152, c[0x0][0x478] ;  /* 0x00011e00ff985b82 */ /* 0x00de300000000a00 */
[----:B------:R-:W1:Y:S01]  /*9220*/  @P4 LDC.64 R6, c[0x0][0x468] ;  /* 0x00011a00ff064b82 */ /* 0x000e620000000a00 */
[----:B0-----:R-:W-:-:S05]  /*9230*/  @P5 IMAD.WIDE.U32 R152, R8, 0x10, R152 ;  /* 0x0000001008985825 */ /* 0x001fca00078e0098 */
[----:B------:R4:W-:Y:S01]  /*9240*/  @P5 STG.E.128 desc[UR10][R152.64], R148 ;  /* 0x0000009498005986 */ /* 0x0009e2000c101d0a */
[----:B-1----:R-:W-:-:S05]  /*9250*/  @P4 IMAD.WIDE.U32 R6, R157, 0x10, R6 ;  /* 0x000000109d064825 */ /* 0x002fca00078e0006 */
[----:B------:R4:W-:Y:S02]  /*9260*/  @P4 STG.E.128 desc[UR10][R6.64], R144 ;  /* 0x0000009006004986 */ /* 0x0009e4000c101d0a */
.L_x_8640:
[----:B------:R-:W-:Y:S05]  /*9270*/  BSYNC.RECONVERGENT B0 ;  /* 0x0000000000007941 */ /* 0x000fea0003800200 */
.L_x_8639:
[----:B----4-:R-:W1:Y:S01]  /*9280*/  LDC.64 R6, c[0x0][0x380] ;  /* 0x0000e000ff067b82 */ /* 0x010e620000000a00 */
[----:B------:R-:W-:Y:S01]  /*9290*/  UPLOP3.LUT UP1, UPT, UPT, UPT, UP1, 0x40, 0x4 ;  /* 0x000000000004789c */ /* 0x000fe20003f2e810 */
[----:B-1----:R-:W-:-:S04]  /*92a0*/  IADD3 R0, PT, PT, R0, R6, RZ ;  /* 0x0000000600007210 */ /* 0x002fc80007ffe0ff */
[----:B------:R-:W-:-:S13]  /*92b0*/  ISETP.GE.AND P4, PT, R0, R7, PT ;  /* 0x000000070000720c */ /* 0x000fda0003f86270 */
[----:B------:R-:W-:Y:S05]  /*92c0*/  @!P4 BRA `(.L_x_8673) ;  /* 0xffffff7000fcc947 */ /* 0x000fea000383ffff */
.L_x_8524:
        /* <DEDUP_REMOVED lines=40> */
.L_x_8674:
        /* <DEDUP_REMOVED lines=11> */
.L_x_15689:


//--------------------- .text._ZN10layer_norm22ln_bwd_finalize_kernelINS_22Kernel_traits_finalizeILj8192Ef6__halfS2_S2_fjLb0ELj1024ELj4ENS_18Kernel_traits_baseILj8192EfS2_S2_S2_fjLj1024EEEEELb0ELb1EEEvNS_9BwdParamsE --------------------------
	.section	.text._ZN10layer_norm22ln_bwd_finalize_kernelINS_22Kernel_traits_finalizeILj8192Ef6__halfS2_S2_fjLb0ELj1024ELj4ENS_18Kernel_traits_baseILj8192EfS2_S2_S2_fjLj1024EEEEELb0ELb1EEEvNS_9BwdParamsE,"ax",@progbits
	.align	128
        .global         _ZN10layer_norm22ln_bwd_finalize_kernelINS_22Kernel_traits_finalizeILj8192Ef6__halfS2_S2_fjLb0ELj1024ELj4ENS_18Kernel_traits_baseILj8192EfS2_S2_S2_fjLj1024EEEEELb0ELb1EEEvNS_9BwdParamsE
        .type           _ZN10layer_norm22ln_bwd_finalize_kernelINS_22Kernel_traits_finalizeILj8192Ef6__halfS2_S2_fjLb0ELj1024ELj4ENS_18Kernel_traits_baseILj8192EfS2_S2_S2_fjLj1024EEEEELb0ELb1EEEvNS_9BwdParamsE,@function
        .size           _ZN10layer_norm22ln_bwd_finalize_kernelINS_22Kernel_traits_finalizeILj8192Ef6__halfS2_S2_fjLb0ELj1024ELj4ENS_18Kernel_traits_baseILj8192EfS2_S2_S2_fjLj1024EEEEELb0ELb1EEEvNS_9BwdParamsE,(.L_x_15690 - _ZN10layer_norm22ln_bwd_finalize_kernelINS_22Kernel_traits_finalizeILj8192Ef6__halfS2_S2_fjLb0ELj1024ELj4ENS_18Kernel_traits_baseILj8192EfS2_S2_S2_fjLj1024EEEEELb0ELb1EEEvNS_9BwdParamsE)
        .other          _ZN10layer_norm22ln_bwd_finalize_kernelINS_22Kernel_traits_finalizeILj8192Ef6__halfS2_S2_fjLb0ELj1024ELj4ENS_18Kernel_traits_baseILj8192EfS2_S2_S2_fjLj1024EEEEELb0ELb1EEEvNS_9BwdParamsE,@"STO_CUDA_ENTRY STV_DEFAULT"
_ZN10layer_norm22ln_bwd_finalize_kernelINS_22Kernel_traits_finalizeILj8192Ef6__halfS2_S2_fjLb0ELj1024ELj4ENS_18Kernel_traits_baseILj8192EfS2_S2_S2_fjLj1024EEEEELb0ELb1EEEvNS_9BwdParamsE:
.text._ZN10layer_norm22ln_bwd_finalize_kernelINS_22Kernel_traits_finalizeILj8192Ef6__halfS2_S2_fjLb0ELj1024ELj4ENS_18Kernel_traits_baseILj8192EfS2_S2_S2_fjLj1024EEEEELb0ELb1EEEvNS_9BwdParamsE:
        /* <DEDUP_REMOVED lines=77> */
.L_x_8679:
        /* <DEDUP_REMOVED lines=118> */
.L_x_8678:
[----:B------:R-:W-:Y:S05]  /*0c30*/  BSYNC.RECONVERGENT B1 ;  /* 0x0000000000017941 */ /* 0x000fea0003800200 */
.L_x_8677:
        /* <DEDUP_REMOVED lines=69> */
.L_x_8681:
[----:B------:R-:W-:Y:S05]  /*1090*/  BSYNC.RECONVERGENT B1 ;  /* 0x0000000000017941 */ /* 0x000fea0003800200 */
.L_x_8680:
        /* <DEDUP_REMOVED lines=38> */
.L_x_8683:
[----:B------:R-:W-:Y:S05]  /*1300*/  BSYNC.RECONVERGENT B1 ;  /* 0x0000000000017941 */ /* 0x000fea0003800200 */
.L_x_8682:
[----:B------:R-:W-:Y:S05]  /*1310*/  @!P1 BRA `(.L_x_8676) ;  /* 0x0000000000409947 */ /* 0x000fea0003800000 */
[----:B------:R-:W0:Y:S01]  /*1320*/  LDC R14, c[0x0][0x388] ;  /* 0x0000e200ff0e7b82 */ /* 0x000e220000000800 */
[----:B------:R-:W-:-:S07]  /*1330*/  IADD3 R12, PT, PT, -R54, RZ, RZ ;  /* 0x000000ff360c7210 */ /* 0x000fce0007ffe1ff */
[----:B------:R-:W1:Y:S08]  /*1340*/  LDC.64 R8, c[0x0][0x440] ;  /* 0x00011000ff087b82 */ /* 0x000e700000000a00 */
[----:B------:R-:W2:Y:S01]  /*1350*/  LDC.64 R10, c[0x0][0x448] ;  /* 0x00011200ff0a7b82 */ /* 0x000ea20000000a00 */
[----:B0-----:R-:W-:-:S05]  /*1360*/  IMAD R0, R3, R14, R0 ;  /* 0x0000000e03007224 */ /* 0x001fca00078e0200 */
[----:B------:R-:W-:-:S07]  /*1370*/  IADD3 R3, PT, PT, R57, R0, RZ ;  /* 0x0000000039037210 */ /* 0x000fce0007ffe0ff */
.L_x_8684:
        /* <DEDUP_REMOVED lines=10> */
.L_x_8676:
[----:B------:R-:W-:Y:S05]  /*1420*/  BSYNC.RECONVERGENT B0 ;  /* 0x0000000000007941 */ /* 0x000fea0003800200 */
.L_x_8675:
        /* <DEDUP_REMOVED lines=57> */
.L_x_8685:
        /* <DEDUP_REMOVED lines=12> */
.L_x_15690:


//--------------------- .text._ZN10layer_norm13ln_bwd_kernelINS_13Kernel_traitsIf6__halfS2_S2_fjLj8192ELj1ELj1ELj8ELj16ENS_18Kernel_traits_baseILj8192EfS2_S2_S2_fjLj256EEEEELb1ELb0ELb1ELb1EEEvNS_9BwdParamsE --------------------------
	.section	.text._ZN10layer_norm13ln_bwd_kernelINS_13Kernel_traitsIf6__halfS2_S2_fjLj8192ELj1ELj1ELj8ELj16ENS_18Kernel_traits_baseILj8192EfS2_S2_S2_fjLj256EEEEELb1ELb0ELb1ELb1EEEvNS_9BwdParamsE,"ax",@progbits
	.align	128
        .global         _ZN10layer_norm13ln_bwd_kernelINS_13Kernel_traitsIf6__halfS2_S2_fjLj8192ELj1ELj1ELj8ELj16ENS_18Kernel_traits_baseILj8192EfS2_S2_S2_fjLj256EEEEELb1ELb0ELb1ELb1EEEvNS_9BwdParamsE
        .type           _ZN10layer_norm13ln_bwd_kernelINS_13Kernel_traitsIf6__halfS2_S2_fjLj8192ELj1ELj1ELj8ELj16ENS_18Kernel_traits_baseILj8192EfS2_S2_S2_fjLj256EEEEELb1ELb0ELb1ELb1EEEvNS_9BwdParamsE,@function
        .size           _ZN10layer_norm13ln_bwd_kernelINS_13Kernel_traitsIf6__halfS2_S2_fjLj8192ELj1ELj1ELj8ELj16ENS_18Kernel_traits_baseILj8192EfS2_S2_S2_fjLj256EEEEELb1ELb0ELb1ELb1EEEvNS_9BwdParamsE,(.L_x_15691 - _ZN10layer_norm13ln_bwd_kernelINS_13Kernel_traitsIf6__halfS2_S2_fjLj8192ELj1ELj1ELj8ELj16ENS_18Kernel_traits_baseILj8192EfS2_S2_S2_fjLj256EEEEELb1ELb0ELb1ELb1EEEvNS_9BwdParamsE)
        .other          _ZN10layer_norm13ln_bwd_kernelINS_13Kernel_traitsIf6__halfS2_S2_fjLj8192ELj1ELj1ELj8ELj16ENS_18Kernel_traits_baseILj8192EfS2_S2_S2_fjLj256EEEEELb1ELb0ELb1ELb1EEEvNS_9BwdParamsE,@"STO_CUDA_ENTRY STV_DEFAULT"
_ZN10layer_norm13ln_bwd_kernelINS_13Kernel_traitsIf6__halfS2_S2_fjLj8192ELj1ELj1ELj8ELj16ENS_18Kernel_traits_baseILj8192EfS2_S2_S2_fjLj256EEEEELb1ELb0ELb1ELb1EEEvNS_9BwdParamsE:
.text._ZN10layer_norm13ln_bwd_kernelINS_13Kernel_traitsIf6__halfS2_S2_fjLj8192ELj1ELj1ELj8ELj16ENS_18Kernel_traits_baseILj8192EfS2_S2_S2_fjLj256EEEEELb1ELb0ELb1ELb1EEEvNS_9BwdParamsE:
        /* <DEDUP_REMOVED lines=58> */
.L_x_8820:
        /* <DEDUP_REMOVED lines=16> */
[-C--:B0-----:R-:W-:Y:S01]  /*04a0*/  IMAD R2, R0, R165.reuse, RZ ;  /* 0x000000a500027224 */ /* 0x081fe200078e02ff */
[----:B-----5:R-:W-:Y:S01]  /*04b0*/  ISETP.GE.AND P2, PT, R214, 0x1, PT ;  /* 0x00000001d600780c */ /* 0x020fe20003f46270 */
[----:B------:R-:W-:-:S05]  /*04c0*/  IMAD R6, R6, R165, RZ ;  /* 0x000000a506067224 */ /* 0x000fca00078e02ff */
[----:B------:R-:W0:Y:S01]  /*04d0*/  LDC.64 R190, c[0x0][0x3b0] ;  /* 0x0000ec00ffbe7b82 */ /* 0x000e220000000a00 */
[----:B------:R-:W-:-:S04]  /*04e0*/  SHF.R.S32.HI R3, RZ, 0x1f, R2 ;  /* 0x0000001fff037819 */ /* 0x000fc80000011402 */
[----:B------:R-:W-:Y:S02]  /*04f0*/  LEA.HI R2, R3, R2, RZ, 0x3 ;  /* 0x0000000203027211 */ /* 0x000fe400078f18ff */
[----:B------:R-:W-:Y:S02]  /*0500*/  SHF.R.S32.HI R3, RZ, 0x1f, R6 ;  /* 0x0000001fff037819 */ /* 0x000fe40000011406 */
[-C--:B------:R-:W-:Y:S02]  /*0510*/  LEA.HI.SX32 R167, R2, R211.reuse, 0x1d ;  /* 0x000000d302a77211 */ /* 0x080fe400078feaff */
[----:B------:R-:W-:Y:S02]  /*0520*/  LEA.HI R6, R3, R6, RZ, 0x3 ;  /* 0x0000000603067211 */ /* 0x000fe400078f18ff */
[C---:B------:R-:W-:Y:S01]  /*0530*/  IADD3 R169, PT, PT, R167.reuse, 0x100, RZ ;  /* 0x00000100a7a97810 */ /* 0x040fe20007ffe0ff */
[----:B-1----:R-:W-:Y:S01]  /*0540*/  IMAD.WIDE.U32 R156, R167, 0x10, R12 ;  /* 0x00000010a79c7825 */ /* 0x002fe200078e000c */
[----:B------:R-:W-:-:S02]  /*0550*/  LEA.HI.SX32 R7, R6, R211, 0x1d ;  /* 0x000000d306077211 */ /* 0x000fc400078feaff */
[----:B------:R-:W-:Y:S02]  /*0560*/  IADD3 R171, PT, PT, R167, 0x200, RZ ;  /* 0x00000200a7ab7810 */ /* 0x000fe40007ffe0ff */
[----:B------:R-:W-:Y:S02]  /*0570*/  IADD3 R9, PT, PT, R7, 0x200, RZ ;  /* 0x0000020007097810 */ /* 0x000fe40007ffe0ff */
[----:B------:R-:W-:Y:S01]  /*0580*/  IADD3 R173, PT, PT, R167, 0x300, RZ ;  /* 0x00000300a7ad7810 */ /* 0x000fe20007ffe0ff */
[----:B------:R-:W-:Y:S01]  /*0590*/  IMAD.WIDE.U32 R24, R169, 0x10, R12 ;  /* 0x00000010a9187825 */ /* 0x000fe200078e000c */
[----:B------:R-:W-:Y:S01]  /*05a0*/  IADD3 R21, PT, PT, R7, 0x100, RZ ;  /* 0x0000010007157810 */ /* 0x000fe20007ffe0ff */
[----:B------:R-:W3:Y:S02]  /*05b0*/  LDG.E.128 R156, desc[UR12][R156.64] ;  /* 0x0000000c9c9c7981 */ /* 0x000ee4000c1e1d00 */
[----:B--2---:R-:W-:Y:S02]  /*05c0*/  IMAD.WIDE.U32 R8, R9, 0x10, R4 ;  /* 0x0000001009087825 */ /* 0x004fe400078e0004 */
[----:B------:R-:W2:Y:S02]  /*05d0*/  LDG.E.128 R24, desc[UR12][R24.64] ;  /* 0x0000000c18187981 */ /* 0x000ea4000c1e1d00 */
[----:B------:R-:W-:-:S02]  /*05e0*/  IMAD.WIDE R2, R0, 0x4, R152 ;  /* 0x0000000400027825 */ /* 0x000fc400078e0298 */
[----:B------:R-:W4:Y:S02]  /*05f0*/  LDG.E.128 R8, desc[UR12][R8.64] ;  /* 0x0000000c08087981 */ /* 0x000f24000c1e1d00 */
[----:B------:R-:W-:Y:S02]  /*0600*/  IMAD.WIDE.U32 R16, R171, 0x10, R12 ;  /* 0x00000010ab107825 */ /* 0x000fe400078e000c */
[----:B------:R1:W4:Y:S02]  /*0610*/  LDG.E R2, desc[UR12][R2.64] ;  /* 0x0000000c02027981 */ /* 0x000324000c1e1900 */
[C---:B------:R-:W-:Y:S01]  /*0620*/  IMAD.WIDE.U32 R28, R7.reuse, 0x10, R4 ;  /* 0x00000010071c7825 */ /* 0x040fe200078e0004 */
[----:B------:R-:W-:Y:S01]  /*0630*/  IADD3 R7, PT, PT, R7, 0x300, RZ ;  /* 0x0000030007077810 */ /* 0x000fe20007ffe0ff */
[----:B------:R-:W4:Y:S02]  /*0640*/  LDG.E.128 R16, desc[UR12][R16.64] ;  /* 0x0000000c10107981 */ /* 0x000f24000c1e1d00 */
[----:B------:R-:W-:-:S02]  /*0650*/  IMAD.WIDE.U32 R12, R173, 0x10, R12 ;  /* 0x00000010ad0c7825 */ /* 0x000fc400078e000c */
[----:B------:R-:W4:Y:S02]  /*0660*/  LDG.E.128 R28, desc[UR12][R28.64] ;  /* 0x0000000c1c1c7981 */ /* 0x000f24000c1e1d00 */
[--C-:B------:R-:W-:Y:S02]  /*0670*/  IMAD.WIDE.U32 R20, R21, 0x10, R4.reuse ;  /* 0x0000001015147825 */ /* 0x100fe400078e0004 */
[----:B------:R-:W4:Y:S02]  /*0680*/  LDG.E.128 R12, desc[UR12][R12.64] ;  /* 0x0000000c0c0c7981 */ /* 0x000f24000c1e1d00 */
[----:B------:R-:W-:Y:S02]  /*0690*/  IMAD.WIDE.U32 R4, R7, 0x10, R4 ;  /* 0x0000001007047825 */ /* 0x000fe400078e0004 */
[----:B------:R-:W4:Y:S04]  /*06a0*/  LDG.E.128 R20, desc[UR12][R20.64] ;  /* 0x0000000c14147981 */ /* 0x000f28000c1e1d00 */
[----:B------:R-:W4:Y:S01]  /*06b0*/  LDG.E.128 R4, desc[UR12][R4.64] ;  /* 0x0000000c04047981 */ /* 0x000f22000c1e1d00 */
[----:B-1----:R-:W-:-:S05]  /*06c0*/  @P2 IADD3 R3, PT, PT, R214, -0x1, RZ ;  /* 0xffffffffd6032810 */ /* 0x002fca0007ffe0ff */
[----:B------:R-:W-:-:S05]  /*06d0*/  @P2 IMAD R3, R3, R165, RZ ;  /* 0x000000a503032224 */ /* 0x000fca00078e02ff */
[----:B------:R-:W-:-:S04]  /*06e0*/  @P2 SHF.R.S32.HI R164, RZ, 0x1f, R3 ;  /* 0x0000001fffa42819 */ /* 0x000fc80000011403 */
[----:B------:R-:W-:Y:S02]  /*06f0*/  @P2 LEA.HI R164, R164, R3, RZ, 0x3 ;  /* 0x00000003a4a42211 */ /* 0x000fe400078f18ff */
[----:B------:R-:W-:Y:S02]  /*0700*/  MOV R197, RZ ;  /* 0x000000ff00c57202 */ /* 0x000fe40000000f00 */
[----:B------:R-:W-:-:S04]  /*0710*/  @P2 LEA.HI.SX32 R197, R164, R211, 0x1d ;  /* 0x000000d3a4c52211 */ /* 0x000fc800078feaff */
        /* <DEDUP_REMOVED lines=11> */
[----:B------:R-:W-:-:S02]  /*07d0*/  MOV R213, UR7 ;  /* 0x0000000700d57c02 */ /* 0x000fc40008000f00 */
[----:B------:R-:W-:-:S04]  /*07e0*/  ISETP.NE.U32.AND P0, PT, RZ, UR6, PT ;  /* 0x00000006ff007c0c */ /* 0x000fc8000bf05070 */
[----:B------:R-:W-:-:S13]  /*07f0*/  ISETP.NE.AND.EX P0, PT, R213, RZ, PT, P0 ;  /* 0x000000ffd500720c */ /* 0x000fda0003f05300 */
[----:B------:R-:W0:Y:S08]  /*0800*/  @P0 LDC.64 R152, c[0x0][0x438] ;  /* 0x00010e00ff980b82 */ /* 0x000e300000000a00 */
[----:B------:R-:W1:Y:S08]  /*0810*/  @P0 LDC.64 R154, c[0x0][0x438] ;  /* 0x00010e00ff9a0b82 */ /* 0x000e700000000a00 */
[----:B------:R-:W1:Y:S08]  /*0820*/  @P0 LDC.64 R160, c[0x0][0x438] ;  /* 0x00010e00ffa00b82 */ /* 0x000e700000000a00 */
[----:B------:R-:W1:Y:S01]  /*0830*/  @P0 LDC.64 R162, c[0x0][0x438] ;  /* 0x00010e00ffa20b82 */ /* 0x000e620000000a00 */
[----:B0-----:R-:W-:-:S05]  /*0840*/  @P0 IMAD.WIDE.U32 R152, R167, 0x10, R152 ;  /* 0x00000010a7980825 */ /* 0x001fca00078e0098 */
[----:B------:R3:W5:Y:S01]  /*0850*/  @P0 LDG.E.128 R44, desc[UR12][R152.64] ;  /* 0x0000000c982c0981 */ /* 0x000762000c1e1d00 */
[----:B-1----:R-:W-:-:S05]  /*0860*/  @P0 IMAD.WIDE.U32 R154, R169, 0x10, R154 ;  /* 0x00000010a99a0825 */ /* 0x002fca00078e009a */
[----:B------:R-:W5:Y:S01]  /*0870*/  @P0 LDG.E.128 R40, desc[UR12][R154.64] ;  /* 0x0000000c9a280981 */ /* 0x000f62000c1e1d00 */
[----:B------:R-:W-:-:S05]  /*0880*/  @P0 IMAD.WIDE.U32 R160, R171, 0x10, R160 ;  /* 0x00000010aba00825 */ /* 0x000fca00078e00a0 */
[----:B------:R0:W5:Y:S01]  /*0890*/  @P0 LDG.E.128 R36, desc[UR12][R160.64] ;  /* 0x0000000ca0240981 */ /* 0x000162000c1e1d00 */
[----:B------:R-:W-:-:S05]  /*08a0*/  @P0 IMAD.WIDE.U32 R162, R173, 0x10, R162 ;  /* 0x00000010ada20825 */ /* 0x000fca00078e00a2 */
[----:B------:R1:W5:Y:S01]  /*08b0*/  @P0 LDG.E.128 R32, desc[UR12][R162.64] ;  /* 0x0000000ca2200981 */ /* 0x000362000c1e1d00 */
[----:B------:R-:W-:Y:S01]  /*08c0*/  ISETP.NE.AND P0, PT, RZ, UR11, PT ;  /* 0x0000000bff007c0c */ /* 0x000fe2000bf05270 */
[--C-:B---3--:R-:W-:Y:S02]  /*08d0*/  HADD2.F32 R152, -RZ, R158.reuse.H0_H0 ;  /* 0x2000009eff987230 */ /* 0x108fe40000004100 */
[----:B------:R-:W-:Y:S02]  /*08e0*/  HADD2.F32 R153, -RZ, R158.H1_H1 ;  /* 0x3000009eff997230 */ /* 0x000fe40000004100 */
[----:B0-----:R-:W-:Y:S02]  /*08f0*/  HADD2.F32 R160, -RZ, R159.H1_H1 ;  /* 0x3000009fffa07230 */ /* 0x001fe40000004100 */
[----:B--2---:R-:W-:Y:S02]  /*0900*/  HADD2.F32 R161, -RZ, R24.H1_H1 ;  /* 0x30000018ffa17230 */ /* 0x004fe40000004100 */
[----:B----4-:R-:W-:-:S02]  /*0910*/  HADD2.F32 R165, -RZ, R10.H0_H0 ;  /* 0x2000000affa57230 */ /* 0x010fc40000004100 */
[----:B------:R-:W-:Y:S01]  /*0920*/  HADD2.F32 R158, -RZ, R10.H1_H1 ;  /* 0x3000000aff9e7230 */ /* 0x000fe20000004100 */
[----:B------:R-:W-:Y:S01]  /*0930*/  FSEL R10, R2, RZ, !P0 ;  /* 0x000000ff020a7208 */ /* 0x000fe20004000000 */
[----:B------:R-:W-:Y:S02]  /*0940*/  HADD2.F32 R164, -RZ, R157.H0_H0 ;  /* 0x2000009dffa47230 */ /* 0x000fe40000004100 */
[----:B-1----:R-:W-:Y:S02]  /*0950*/  HADD2.F32 R163, -RZ, R25.H0_H0 ;  /* 0x20000019ffa37230 */ /* 0x002fe40000004100 */
[----:B------:R-:W-:Y:S02]  /*0960*/  HADD2.F32 R157, -RZ, R157.H1_H1 ;  /* 0x3000009dff9d7230 */ /* 0x000fe40000004100 */
[----:B------:R-:W-:Y:S02]  /*0970*/  HADD2.F32 R3, -RZ, R156.H0_H0 ;  /* 0x2000009cff037230 */ /* 0x000fe40000004100 */
[----:B------:R-:W-:-:S02]  /*0980*/  HADD2.F32 R215, -RZ, R28.H0_H0 ;  /* 0x2000001cffd77230 */ /* 0x000fc40000004100 */
[----:B------:R-:W-:Y:S02]  /*0990*/  HADD2.F32 R174, -RZ, R28.H1_H1 ;  /* 0x3000001cffae7230 */ /* 0x000fe40000004100 */
[----:B------:R-:W-:Y:S02]  /*09a0*/  HADD2.F32 R203, -RZ, R14.H0_H0 ;  /* 0x2000000effcb7230 */ /* 0x000fe40000004100 */
[----:B------:R-:W-:Y:S02]  /*09b0*/  HADD2.F32 R155, -RZ, R159.H0_H0 ;  /* 0x2000009fff9b7230 */ /* 0x000fe40000004100 */
[--C-:B------:R-:W-:Y:S02]  /*09c0*/  HADD2.F32 R171, -RZ, R31.reuse.H0_H0 ;  /* 0x2000001fffab7230 */ /* 0x100fe40000004100 */
[----:B------:R-:W-:Y:S02]  /*09d0*/  HADD2.F32 R28, -RZ, R31.H1_H1 ;  /* 0x3000001fff1c7230 */ /* 0x000fe40000004100 */
[----:B------:R-:W-:-:S02]  /*09e0*/  HADD2.F32 R167, -RZ, R25.H1_H1 ;  /* 0x30000019ffa77230 */ /* 0x000fc40000004100 */
[--C-:B------:R-:W-:Y:S02]  /*09f0*/  HADD2.F32 R176, -RZ, R26.reuse.H0_H0 ;  /* 0x2000001affb07230 */ /* 0x100fe40000004100 */
[----:B------:R-:W-:Y:S02]  /*0a00*/  HADD2.F32 R178, -RZ, R26.H1_H1 ;  /* 0x3000001affb27230 */ /* 0x000fe40000004100 */
[----:B------:R-:W-:Y:S02]  /*0a10*/  HADD2.F32 R14, -RZ, R14.H1_H1 ;  /* 0x3000000eff0e7230 */ /* 0x000fe40000004100 */
[----:B------:R-:W-:Y:S02]  /*0a20*/  HADD2.F32 R156, -RZ, R156.H1_H1 ;  /* 0x3000009cff9c7230 */ /* 0x000fe40000004100 */
[----:B------:R-:W-:Y:S02]  /*0a30*/  HADD2.F32 R31, -RZ, R24.H0_H0 ;  /* 0x20000018ff1f7230 */ /* 0x000fe40000004100 */
        /* <DEDUP_REMOVED lines=9> */
[--C-:B------:R-:W-:Y:S02]  /*0ad0*/  HADD2.F32 R27, -RZ, R20.reuse.H0_H0 ;  /* 0x20000014ff1b7230 */ /* 0x100fe40000004100 */
[----:B------:R-:W-:Y:S02]  /*0ae0*/  HADD2.F32 R24, -RZ, R20.H1_H1 ;  /* 0x30000014ff187230 */ /* 0x000fe40000004100 */
        /* <DEDUP_REMOVED lines=8> */
[C---:B------:R-:W-:Y:S01]  /*0b70*/  FADD.FTZ R19, -R10.reuse, R155 ;  /* 0x0000009b0a137221 */ /* 0x040fe20000010100 */
[--C-:B------:R-:W-:Y:S02]  /*0b80*/  HADD2.F32 R16, -RZ, R18.reuse.H0_H0 ;  /* 0x20000012ff107230 */ /* 0x100fe40000004100 */
[----:B------:R-:W-:Y:S01]  /*0b90*/  FADD.FTZ R31, -R10, R31 ;  /* 0x0000001f0a1f7221 */ /* 0x000fe20000010100 */
[----:B------:R-:W-:Y:S02]  /*0ba0*/  HADD2.F32 R181, -RZ, R18.H1_H1 ;  /* 0x30000012ffb57230 */ /* 0x000fe40000004100 */
[----:B------:R-:W-:Y:S01]  /*0bb0*/  FMUL.FTZ R14, R212, R21 ;  /* 0x00000015d40e7220 */ /* 0x000fe20000410000 */
[----:B------:R-:W-:-:S02]  /*0bc0*/  HADD2.F32 R177, -RZ, R9.H0_H0 ;  /* 0x20000009ffb17230 */ /* 0x000fc40000004100 */
[----:B------:R-:W-:Y:S01]  /*0bd0*/  FMUL.FTZ R18, R212, R23 ;  /* 0x00000017d4127220 */ /* 0x000fe20000410000 */
[----:B------:R-:W-:Y:S02]  /*0be0*/  HADD2.F32 R162, -RZ, R9.H1_H1 ;  /* 0x30000009ffa27230 */ /* 0x000fe40000004100 */
[C---:B------:R-:W-:Y:S01]  /*0bf0*/  FADD.FTZ R9, -R10.reuse, R156 ;  /* 0x0000009c0a097221 */ /* 0x040fe20000010100 */
[--C-:B------:R-:W-:Y:S02]  /*0c00*/  HADD2.F32 R173, -RZ, R8.reuse.H0_H0 ;  /* 0x20000008ffad7230 */ /* 0x100fe40000004100 */
[----:B------:R-:W-:Y:S01]  /*0c10*/  FADD.FTZ R223, -R10, R167 ;  /* 0x000000a70adf7221 */ /* 0x000fe20000010100 */
[----:B------:R-:W-:Y:S02]  /*0c20*/  HADD2.F32 R166, -RZ, R8.H1_H1 ;  /* 0x30000008ffa67230 */ /* 0x000fe40000004100 */
[----:B------:R-:W-:Y:S01]  /*0c30*/  FMUL.FTZ R21, R212, R221 ;  /* 0x000000ddd4157220 */ /* 0x000fe20000410000 */
[----:B------:R-:W-:-:S02]  /*0c40*/  HADD2.F32 R161, -RZ, R6.H0_H0 ;  /* 0x20000006ffa17230 */ /* 0x000fc40000004100 */
[----:B------:R-:W-:Y:S01]  /*0c50*/  FADD.FTZ R225, -R10, R176 ;  /* 0x000000b00ae17221 */ /* 0x000fe20000010100 */
[----:B------:R-:W-:Y:S02]  /*0c60*/  HADD2.F32 R156, -RZ, R6.H1_H1 ;  /* 0x30000006ff9c7230 */ /* 0x000fe40000004100 */
[C---:B------:R-:W-:Y:S01]  /*0c70*/  FMUL.FTZ R6, R212.reuse, R13 ;  /* 0x0000000dd4067220 */ /* 0x040fe20000410000 */
[--C-:B------:R-:W-:Y:S02]  /*0c80*/  HADD2.F32 R217, -RZ, R17.reuse.H0_H0 ;  /* 0x20000011ffd97230 */ /* 0x100fe40000004100 */
[----:B------:R-:W-:Y:S01]  /*0c90*/  FMUL.FTZ R13, R212, R19 ;  /* 0x00000013d40d7220 */ /* 0x000fe20000410000 */
[----:B------:R-:W-:Y:S02]  /*0ca0*/  HADD2.F32 R211, -RZ, R17.H1_H1 ;  /* 0x30000011ffd37230 */ /* 0x000fe40000004100 */
[--C-:B------:R-:W-:Y:S02]  /*0cb0*/  HADD2.F32 R187, -RZ, R12.reuse.H0_H0 ;  /* 0x2000000cffbb7230 */ /* 0x100fe40000004100 */
[----:B------:R-:W-:-:S02]  /*0cc0*/  HADD2.F32 R189, -RZ, R12.H1_H1 ;  /* 0x3000000cffbd7230 */ /* 0x000fc40000004100 */
[--C-:B------:R-:W-:Y:S02]  /*0cd0*/  HADD2.F32 R207, -RZ, R15.reuse.H0_H0 ;  /* 0x2000000fffcf7230 */ /* 0x100fe40000004100 */
[----:B------:R-:W-:Y:S02]  /*0ce0*/  HADD2.F32 R8, -RZ, R15.H1_H1 ;  /* 0x3000000fff087230 */ /* 0x000fe40000004100 */
[----:B------:R-:W-:Y:S01]  /*0cf0*/  FADD.FTZ R17, -R10, R153 ;  /* 0x000000990a117221 */ /* 0x000fe20000010100 */
[--C-:B------:R-:W-:Y:S02]  /*0d00*/  HADD2.F32 R205, -RZ, R29.reuse.H0_H0 ;  /* 0x2000001dffcd7230 */ /* 0x100fe40000004100 */
[----:B------:R-:W-:Y:S01]  /*0d10*/  FMUL.FTZ R19, R212, R31 ;  /* 0x0000001fd4137220 */ /* 0x000fe20000410000 */
[----:B------:R-:W-:Y:S02]  /*0d20*/  HADD2.F32 R172, -RZ, R29.H1_H1 ;  /* 0x3000001dffac7230 */ /* 0x000fe40000004100 */
[----:B------:R-:W-:Y:S01]  /*0d30*/  FADD.FTZ R133, R133, R24 ;  /* 0x0000001885857221 */ /* 0x000fe20000010000 */
[----:B------:R-:W-:-:S02]  /*0d40*/  HADD2.F32 R175, -RZ, R30.H0_H0 ;  /* 0x2000001effaf7230 */ /* 0x000fc40000004100 */
[-C--:B------:R-:W-:Y:S01]  /*0d50*/  FFMA.FTZ R89, R18, R24.reuse, R89 ;  /* 0x0000001812597223 */ /* 0x080fe20000010059 */
[----:B------:R-:W-:Y:S02]  /*0d60*/  HADD2.F32 R168, -RZ, R30.H1_H1 ;  /* 0x3000001effa87230 */ /* 0x000fe40000004100 */
[----:B------:R-:W-:Y:S01]  /*0d70*/  FMUL.FTZ R23, R69, R24 ;  /* 0x0000001845177220 */ /* 0x000fe20000410000 */
[--C-:B------:R-:W-:Y:S02]  /*0d80*/  HADD2.F32 R29, -RZ, R22.reuse.H0_H0 ;  /* 0x20000016ff1d7230 */ /* 0x100fe40000004100 */
[----:B------:R-:W-:Y:S01]  /*0d90*/  FADD.FTZ R134, R134, R25 ;  /* 0x0000001986867221 */ /* 0x000fe20000010000 */
[----:B------:R-:W-:Y:S02]  /*0da0*/  HADD2.F32 R30, -RZ, R22.H1_H1 ;  /* 0x30000016ff1e7230 */ /* 0x000fe40000004100 */
[----:B------:R-:W-:Y:S01]  /*0db0*/  FMUL.FTZ R22, R212, R223 ;  /* 0x000000dfd4167220 */ /* 0x000fe20000410000 */
[-C--:B------:R-:W-:Y:S01]  /*0dc0*/  FFMA.FTZ R90, R21, R25.reuse, R90 ;  /* 0x00000019155a7223 */ /* 0x080fe2000001005a */
[----:B------:R-:W-:Y:S01]  /*0dd0*/  FMUL.FTZ R24, R70, R25 ;  /* 0x0000001946187220 */ /* 0x000fe20000410000 */
[----:B------:R-:W-:-:S02]  /*0de0*/  HADD2.F32 R159, -RZ, R11.H0_H0 ;  /* 0x2000000bff9f7230 */ /* 0x000fc40000004100 */
[C---:B------:R-:W-:Y:S01]  /*0df0*/  FADD.FTZ R227, -R10.reuse, R178 ;  /* 0x000000b20ae37221 */ /* 0x040fe20000010100 */
[----:B------:R-:W-:Y:S02]  /*0e00*/  HADD2.F32 R154, -RZ, R11.H1_H1 ;  /* 0x3000000bff9a7230 */ /* 0x000fe40000004100 */
        /* <DEDUP_REMOVED lines=32> */
[----:B------:R-:W-:Y:S01]  /*1010*/  FMUL.FTZ R26, R212, R227 ;  /* 0x000000e3d41a7220 */ /* 0x000fe20000410000 */
[-C--:B------:R-:W-:Y:S01]  /*1020*/  FFMA.FTZ R92, R25, R29.reuse, R92 ;  /* 0x0000001d195c7223 */ /* 0x080fe2000001005c */
[----:B------:R-:W-:Y:S01]  /*1030*/  FMUL.FTZ R28, R64, R29 ;  /* 0x0000001d401c7220 */ /* 0x000fe20000410000 */
[----:B------:R-:W-:Y:S01]  /*1040*/  FMUL.FTZ R29, R212, R229 ;  /* 0x000000e5d41d7220 */ /* 0x000fe20000410000 */
[----:B------:R-:W-:-:S02]  /*1050*/  HADD2.F32 R201, -RZ, R4.H0_H0 ;  /* 0x20000004ffc97230 */ /* 0x000fc40000004100 */
[----:B------:R-:W-:Y:S01]  /*1060*/  FMUL.FTZ R2, R212, R9 ;  /* 0x00000009d4027220 */ /* 0x000fe20000410000 */
[----:B------:R-:W-:Y:S02]  /*1070*/  HADD2.F32 R164, -RZ, R4.H1_H1 ;  /* 0x30000004ffa47230 */ /* 0x000fe40000004100 */
[----:B------:R-:W-:Y:S01]  /*1080*/  FMUL.FTZ R4, R76, R215 ;  /* 0x000000d74c047220 */ /* 0x000fe20000410000 */
[C---:B------:R-:W-:Y:S01]  /*1090*/  FMUL.FTZ R9, R212.reuse, R15 ;  /* 0x0000000fd4097220 */ /* 0x040fe20000410000 */
[--C-:B------:R-:W-:Y:S02]  /*10a0*/  HADD2.F32 R167, -RZ, R5.reuse.H0_H0 ;  /* 0x20000005ffa77230 */ /* 0x100fe40000004100 */
[----:B------:R-:W-:Y:S01]  /*10b0*/  FMUL.FTZ R3, R212, R3 ;  /* 0x00000003d4037220 */ /* 0x000fe20000410000 */
[----:B------:R-:W-:Y:S02]  /*10c0*/  HADD2.F32 R160, -RZ, R5.H1_H1 ;  /* 0x30000005ffa07230 */ /* 0x000fe40000004100 */
        /* <DEDUP_REMOVED lines=9> */
[-C--:B------:R-:W-:Y:S01]  /*1160*/  FFMA.FTZ R94, R29, R169.reuse, R94 ;  /* 0x000000a91d5e7223 */ /* 0x080fe2000001005e */
[----:B------:R-:W-:Y:S01]  /*1170*/  FMUL.FTZ R168, R66, R169 ;  /* 0x000000a942a87220 */ /* 0x000fe20000410000 */
[----:B------:R-:W-:-:S02]  /*1180*/  HADD2.F32 R155, -RZ, R7.H0_H0 ;  /* 0x20000007ff9b7230 */ /* 0x000fc40000004100 */
[----:B------:R-:W-:Y:S01]  /*1190*/  FADD.FTZ R143, R143, R172 ;  /* 0x000000ac8f8f7221 */ /* 0x000fe20000010000 */
[----:B------:R-:W-:Y:S02]  /*11a0*/  HADD2.F32 R152, -RZ, R7.H1_H1 ;  /* 0x30000007ff987230 */ /* 0x000fe40000004100 */
[-C--:B------:R-:W-:Y:S01]  /*11b0*/  FFMA.FTZ R83, R6, R172.reuse, R83 ;  /* 0x000000ac06537223 */ /* 0x080fe20000010053 */
[----:B------:R-:W-:Y:S01]  /*11c0*/  FMUL.FTZ R11, R79, R172 ;  /* 0x000000ac4f0b7220 */ /* 0x000fe20000410000 */
[----:B------:R-:W-:Y:S01]  /*11d0*/  FMUL.FTZ R169, R212, R233 ;  /* 0x000000e9d4a97220 */ /* 0x000fe20000410000 */
[----:B------:R-:W-:Y:S01]  /*11e0*/  FMUL.FTZ R7, R77, R174 ;  /* 0x000000ae4d077220 */ /* 0x000fe20000410000 */
[----:B------:R-:W-:Y:S01]  /*11f0*/  FADD.FTZ R136, R136, R175 ;  /* 0x000000af88887221 */ /* 0x000fe20000010000 */
[-C--:B------:R-:W-:Y:S01]  /*1200*/  FFMA.FTZ R84, R9, R175.reuse, R84 ;  /* 0x000000af09547223 */ /* 0x080fe20000010054 */
[----:B------:R-:W-:Y:S01]  /*1210*/  FMUL.FTZ R12, R72, R175 ;  /* 0x000000af480c7220 */ /* 0x000fe20000410000 */
        /* <DEDUP_REMOVED lines=22> */
[-C--:B------:R-:W-:Y:S01]  /*1380*/  FFMA.FTZ R97, R172, R166.reuse, R97 ;  /* 0x000000a6ac617223 */ /* 0x080fe20000010061 */
[----:B------:R-:W-:Y:S01]  /*1390*/  FMUL.FTZ R173, R61, R166 ;  /* 0x000000a63dad7220 */ /* 0x000fe20000410000 */
        /* <DEDUP_REMOVED lines=67> */
[----:B------:R-:W-:Y:S01]  /*17d0*/  FMUL.FTZ R187, R212, R187 ;  /* 0x000000bbd4bb7220 */ /* 0x000fe20000410000 */
        /* <DEDUP_REMOVED lines=14> */
[----:B------:R-:W-:Y:S01]  /*18c0*/  FFMA.FTZ R104, R187, R201, R104 ;  /* 0x000000c9bb687223 */ /* 0x000fe20000010068 */
[----:B------:R-:W-:Y:S01]  /*18d0*/  FMUL.FTZ R204, R212, R157 ;  /* 0x0000009dd4cc7220 */ /* 0x000fe20000410000 */
        /* <DEDUP_REMOVED lines=33> */
.L_x_8687:
[----:B-----5:R-:W-:Y:S01]  /*1af0*/  ISETP.GE.AND P2, PT, R214, 0x1, PT ;  /* 0x00000001d600780c */ /* 0x020fe20003f46270 */
[----:B------:R-:W-:Y:S01]  /*1b00*/  HFMA2 R197, -RZ, RZ, 0, 0 ;  /* 0x00000000ffc57431 */ /* 0x000fe200000001ff */
        /* <DEDUP_REMOVED lines=25> */
.L_x_8689:
        /* <DEDUP_REMOVED lines=28> */
.L_x_8688:
        /* <DEDUP_REMOVED lines=32> */
.L_x_8691:
[----:B------:R-:W-:Y:S05]  /*2060*/  BSYNC.RECONVERGENT B0 ;  /* 0x0000000000007941 */ /* 0x000fea0003800200 */
.L_x_8690:
        /* <DEDUP_REMOVED lines=67> */
.L_x_8694:
        /* <DEDUP_REMOVED lines=12> */
.L_x_8695:
        /* <DEDUP_REMOVED lines=12> */
.L_x_8696:
        /* <DEDUP_REMOVED lines=12> */
.L_x_8697:
        /* <DEDUP_REMOVED lines=12> */
.L_x_8698:
        /* <DEDUP_REMOVED lines=12> */
.L_x_8699:
        /* <DEDUP_REMOVED lines=12> */
.L_x_8700:
        /* <DEDUP_REMOVED lines=14> */
.L_x_8693:
        /* <DEDUP_REMOVED lines=17> */
.L_x_8702:
        /* <DEDUP_REMOVED lines=10> */
.L_x_8703:
        /* <DEDUP_REMOVED lines=9> */
.L_x_8704:
[-CC-:B------:R-:W-:Y:S01]  /*2c40*/  FFMA.FTZ R150, R6, R156.reuse, R157.reuse ;  /* 0x0000009c06967223 */ /* 0x180fe2000001009d */
[-CC-:B------:R-:W-:Y:S01]  /*2c50*/  FFMA.FTZ R151, R9, R156.reuse, R157.reuse ;  /* 0x0000009c09977223 */ /* 0x180fe2000001009d */
[-CC-:B------:R-:W-:Y:S01]  /*2c60*/  FFMA.FTZ R158, R10, R156.reuse, R157.reuse ;  /* 0x0000009c0a9e7223 */ /* 0x180fe2000001009d */
[-CC-:B------:R-:W-:Y:S01]  /*2c70*/  FFMA.FTZ R155, R13, R156.reuse, R157.reuse ;  /* 0x0000009c0d9b7223 */ /* 0x180fe2000001009d */
[----:B------:R-:W-:Y:S01]  /*2c80*/  FADD.FTZ R149, R11, -R150 ;  /* 0x800000960b957221 */ /* 0x000fe20000010000 */
[----:B------:R-:W-:Y:S01]  /*2c90*/  FFMA.FTZ R160, R14, R156, R157 ;  /* 0x0000009c0ea07223 */ /* 0x000fe2000001009d */
[----:B------:R-:W-:Y:S01]  /*2ca0*/  F2FP.F16.F32.PACK_AB R154, RZ, R153 ;  /* 0x00000099ff9a723e */ /* 0x000fe200000000ff */
        /* <DEDUP_REMOVED lines=17> */
.L_x_8705:
        /* <DEDUP_REMOVED lines=12> */
.L_x_8706:
[----:B------:R-:W-:Y:S05]  /*2e80*/  @!P2 BRA `(.L_x_8707) ;  /* 0x000000000018a947 */ /* 0x000fea0003800000 */
[----:B------:R-:W-:Y:S01]  /*2e90*/  FMUL.FTZ R149, R153, UR17 ;  /* 0x0000001199957c20 */ /* 0x000fe20008410000 */
[----:B-----5:R-:W-:-:S03]  /*2ea0*/  LOP3.LUT P0, RZ, R197, 0xff00, RZ, 0xc0, !PT ;  /* 0x0000ff00c5ff7812 */ /* 0x020fc6000780c0ff */
[----:B------:R-:W-:-:S05]  /*2eb0*/  FMUL.FTZ R149, R149, UR16 ;  /* 0x0000001095957c20 */ /* 0x000fca0008410000 */
[----:B------:R-:W-:-:S04]  /*2ec0*/  FSEL R149, R149, RZ, P0 ;  /* 0x000000ff95957208 */ /* 0x000fc80000000000 */
[----:B------:R-:W-:-:S04]  /*2ed0*/  F2FP.F16.F32.PACK_AB R149, RZ, R149 ;  /* 0x00000095ff95723e */ /* 0x000fc800000000ff */
[----:B------:R-:W-:-:S07]  /*2ee0*/  PRMT R146, R146, 0x5410, R149 ;  /* 0x0000541092927816 */ /* 0x000fce0000000095 */
.L_x_8707:
[----:B------:R-:W-:Y:S05]  /*2ef0*/  @!P2 BRA `(.L_x_8708) ;  /* 0x000000000018a947 */ /* 0x000fea0003800000 */
[----:B------:R-:W-:Y:S01]  /*2f00*/  FMUL.FTZ R149, R155, UR17 ;  /* 0x000000119b957c20 */ /* 0x000fe20008410000 */
[----:B-----5:R-:W-:-:S03]  /*2f10*/  LOP3.LUT P0, RZ, R197, 0xff0000, RZ, 0xc0, !PT ;  /* 0x00ff0000c5ff7812 */ /* 0x020fc6000780c0ff */
[----:B------:R-:W-:-:S05]  /*2f20*/  FMUL.FTZ R149, R149, UR16 ;  /* 0x0000001095957c20 */ /* 0x000fca0008410000 */
[----:B------:R-:W-:-:S04]  /*2f30*/  FSEL R149, R149, RZ, P0 ;  /* 0x000000ff95957208 */ /* 0x000fc80000000000 */
[----:B------:R-:W-:-:S04]  /*2f40*/  F2FP.F16.F32.PACK_AB R149, RZ, R149 ;  /* 0x00000095ff95723e */ /* 0x000fc800000000ff */
[----:B------:R-:W-:-:S07]  /*2f50*/  PRMT R147, R149, 0x7610, R147 ;  /* 0x0000761095937816 */ /* 0x000fce0000000093 */
.L_x_8708:
        /* <DEDUP_REMOVED lines=13> */
.L_x_8692:
        /* <DEDUP_REMOVED lines=17> */
.L_x_8710:
        /* <DEDUP_REMOVED lines=11> */
.L_x_8711:
        /* <DEDUP_REMOVED lines=11> */
.L_x_8712:
        /* <DEDUP_REMOVED lines=11> */
.L_x_8713:
        /* <DEDUP_REMOVED lines=11> */
.L_x_8714:
        /* <DEDUP_REMOVED lines=11> */
.L_x_8715:
        /* <DEDUP_REMOVED lines=11> */
.L_x_8716:
        /* <DEDUP_REMOVED lines=13> */
.L_x_8709:
        /* <DEDUP_REMOVED lines=16> */
[-C--:B------:R-:W-:Y:S01]  /*3730*/  @P0 FFMA.FTZ R148, R6, R156.reuse, R157 ;  /* 0x0000009c06940223 */ /* 0x080fe2000001009d */
[C---:B------:R-:W-:Y:S01]  /*3740*/  @P0 FFMA.FTZ R153, R212.reuse, R149, R153 ;  /* 0x00000095d4990223 */ /* 0x040fe20000010099 */
[----:B------:R-:W-:Y:S01]  /*3750*/  @P0 FFMA.FTZ R149, R13, R156, R157 ;  /* 0x0000009c0d950223 */ /* 0x000fe2000001009d */
[C---:B------:R-:W-:Y:S01]  /*3760*/  @P0 FFMA.FTZ R163, R212.reuse, R150, R163 ;  /* 0x00000096d4a30223 */ /* 0x040fe200000100a3 */
[----:B------:R-:W-:Y:S01]  /*3770*/  @P0 FADD.FTZ R148, R11, -R148 ;  /* 0x800000940b940221 */ /* 0x000fe20000010000 */
[----:B------:R-:W-:Y:S01]  /*3780*/  @P0 FFMA.FTZ R165, R212, R152, R165 ;  /* 0x00000098d4a50223 */ /* 0x000fe200000100a5 */
[----:B------:R-:W-:-:S02]  /*3790*/  HADD2.F32 R167, -RZ, R47.H0_H0 ;  /* 0x2000002fffa77230 */ /* 0x000fc40000004100 */
[----:B------:R-:W-:Y:S01]  /*37a0*/  @P0 FADD.FTZ R150, R16, -R149 ;  /* 0x8000009510960221 */ /* 0x000fe20000010000 */
[----:B------:R-:W-:Y:S01]  /*37b0*/  @P0 FFMA.FTZ R155, R212, R148, R155 ;  /* 0x00000094d49b0223 */ /* 0x000fe2000001009b */
[----:B------:R-:W-:Y:S01]  /*37c0*/  @P0 FFMA.FTZ R148, R14, R156, R157 ;  /* 0x0000009c0e940223 */ /* 0x000fe2000001009d */
[----:B------:R-:W-:Y:S02]  /*37d0*/  HADD2.F32 R152, -RZ, R47.H1_H1 ;  /* 0x3000002fff987230 */ /* 0x000fe40000004100 */
[----:B------:R-:W-:Y:S01]  /*37e0*/  @P0 FFMA.FTZ R167, R212, R150, R167 ;  /* 0x00000096d4a70223 */ /* 0x000fe200000100a7 */
[----:B------:R-:W-:Y:S02]  /*37f0*/  HADD2.F32 R149, -RZ, R44.H0_H0 ;  /* 0x2000002cff957230 */ /* 0x000fe40000004100 */
[----:B------:R-:W-:Y:S01]  /*3800*/  @P0 FADD.FTZ R217, R17, -R148 ;  /* 0x8000009411d90221 */ /* 0x000fe20000010000 */
[----:B------:R-:W-:Y:S01]  /*3810*/  @P1 FADD.FTZ R148, R4, -R215 ;  /* 0x800000d704941221 */ /* 0x000fe20000010000 */
[----:B------:R-:W-:-:S02]  /*3820*/  F2FP.F16.F32.PACK_AB R150, RZ, R163 ;  /* 0x000000a3ff96723e */ /* 0x000fc400000000ff */
[C---:B------:R-:W-:Y:S01]  /*3830*/  @P0 FFMA.FTZ R152, R212.reuse, R217, R152 ;  /* 0x000000d9d4980223 */ /* 0x040fe20000010098 */
        /* <DEDUP_REMOVED lines=8> */
.L_x_8717:
[----:B------:R-:W-:Y:S05]  /*38c0*/  @!P2 BRA `(.L_x_8718) ;  /* 0x000000000018a947 */ /* 0x000fea0003800000 */
[----:B------:R-:W-:Y:S01]  /*38d0*/  FMUL.FTZ R148, R151, UR17 ;  /* 0x0000001197947c20 */ /* 0x000fe20008410000 */
[----:B------:R-:W-:-:S03]  /*38e0*/  LOP3.LUT P0, RZ, R196, 0xff00, RZ, 0xc0, !PT ;  /* 0x0000ff00c4ff7812 */ /* 0x000fc6000780c0ff */
[----:B------:R-:W-:-:S05]  /*38f0*/  FMUL.FTZ R148, R148, UR16 ;  /* 0x0000001094947c20 */ /* 0x000fca0008410000 */
[----:B------:R-:W-:-:S04]  /*3900*/  FSEL R148, R148, RZ, P0 ;  /* 0x000000ff94947208 */ /* 0x000fc80000000000 */
[----:B------:R-:W-:-:S04]  /*3910*/  F2FP.F16.F32.PACK_AB R148, RZ, R148 ;  /* 0x00000094ff94723e */ /* 0x000fc800000000ff */
[----:B------:R-:W-:-:S07]  /*3920*/  PRMT R144, R144, 0x5410, R148 ;  /* 0x0000541090907816 */ /* 0x000fce0000000094 */
.L_x_8718:
[----:B------:R-:W-:Y:S05]  /*3930*/  @!P2 BRA `(.L_x_8719) ;  /* 0x000000000018a947 */ /* 0x000fea0003800000 */
[----:B------:R-:W-:Y:S01]  /*3940*/  FMUL.FTZ R148, R153, UR17 ;  /* 0x0000001199947c20 */ /* 0x000fe20008410000 */
[----:B------:R-:W-:-:S03]  /*3950*/  LOP3.LUT P0, RZ, R196, 0xff0000, RZ, 0xc0, !PT ;  /* 0x00ff0000c4ff7812 */ /* 0x000fc6000780c0ff */
[----:B------:R-:W-:-:S05]  /*3960*/  FMUL.FTZ R148, R148, UR16 ;  /* 0x0000001094947c20 */ /* 0x000fca0008410000 */
[----:B------:R-:W-:-:S04]  /*3970*/  FSEL R148, R148, RZ, P0 ;  /* 0x000000ff94947208 */ /* 0x000fc80000000000 */
[----:B------:R-:W-:-:S04]  /*3980*/  F2FP.F16.F32.PACK_AB R148, RZ, R148 ;  /* 0x00000094ff94723e */ /* 0x000fc800000000ff */
[----:B------:R-:W-:-:S07]  /*3990*/  PRMT R145, R148, 0x7610, R145 ;  /* 0x0000761094917816 */ /* 0x000fce0000000091 */
.L_x_8719:
[----:B------:R-:W-:Y:S05]  /*39a0*/  @!P2 BRA `(.L_x_8720) ;  /* 0x000000000018a947 */ /* 0x000fea0003800000 */
[----:B------:R-:W-:Y:S01]  /*39b0*/  FMUL.FTZ R148, R155, UR17 ;  /* 0x000000119b947c20 */ /* 0x000fe20008410000 */
[----:B------:R-:W-:-:S03]  /*39c0*/  LOP3.LUT P0, RZ, R196, 0xff000000, RZ, 0xc0, !PT ;  /* 0xff000000c4ff7812 */ /* 0x000fc6000780c0ff */
[----:B------:R-:W-:-:S05]  /*39d0*/  FMUL.FTZ R148, R148, UR16 ;  /* 0x0000001094947c20 */ /* 0x000fca0008410000 */
[----:B------:R-:W-:-:S04]  /*39e0*/  FSEL R148, R148, RZ, P0 ;  /* 0x000000ff94947208 */ /* 0x000fc80000000000 */
[----:B------:R-:W-:-:S04]  /*39f0*/  F2FP.F16.F32.PACK_AB R148, RZ, R148 ;  /* 0x00000094ff94723e */ /* 0x000fc800000000ff */
[----:B------:R-:W-:-:S07]  /*3a00*/  PRMT R145, R145, 0x5410, R148 ;  /* 0x0000541091917816 */ /* 0x000fce0000000094 */
.L_x_8720:
[----:B------:R-:W-:Y:S05]  /*3a10*/  @!P2 BRA `(.L_x_8721) ;  /* 0x000000000018a947 */ /* 0x000fea0003800000 */
[----:B------:R-:W-:Y:S01]  /*3a20*/  FMUL.FTZ R163, R163, UR17 ;  /* 0x00000011a3a37c20 */ /* 0x000fe20008410000 */
[----:B------:R-:W-:-:S03]  /*3a30*/  LOP3.LUT P0, RZ, R197, 0xff, RZ, 0xc0, !PT ;  /* 0x000000ffc5ff7812 */ /* 0x000fc6000780c0ff */
[----:B------:R-:W-:-:S05]  /*3a40*/  FMUL.FTZ R163, R163, UR16 ;  /* 0x00000010a3a37c20 */ /* 0x000fca0008410000 */
[----:B------:R-:W-:-:S04]  /*3a50*/  FSEL R163, R163, RZ, P0 ;  /* 0x000000ffa3a37208 */ /* 0x000fc80000000000 */
[----:B------:R-:W-:-:S04]  /*3a60*/  F2FP.F16.F32.PACK_AB R163, RZ, R163 ;  /* 0x000000a3ffa3723e */ /* 0x000fc800000000ff */
[----:B------:R-:W-:-:S07]  /*3a70*/  PRMT R146, R163, 0x7610, R146 ;  /* 0x00007610a3927816 */ /* 0x000fce0000000092 */
.L_x_8721:
[----:B------:R-:W-:Y:S05]  /*3a80*/  @!P2 BRA `(.L_x_8722) ;  /* 0x000000000018a947 */ /* 0x000fea0003800000 */
[----:B------:R-:W-:Y:S01]  /*3a90*/  FMUL.FTZ R148, R165, UR17 ;  /* 0x00000011a5947c20 */ /* 0x000fe20008410000 */
[----:B------:R-:W-:-:S03]  /*3aa0*/  LOP3.LUT P0, RZ, R197, 0xff00, RZ, 0xc0, !PT ;  /* 0x0000ff00c5ff7812 */ /* 0x000fc6000780c0ff */
[----:B------:R-:W-:-:S05]  /*3ab0*/  FMUL.FTZ R148, R148, UR16 ;  /* 0x0000001094947c20 */ /* 0x000fca0008410000 */
[----:B------:R-:W-:-:S04]  /*3ac0*/  FSEL R148, R148, RZ, P0 ;  /* 0x000000ff94947208 */ /* 0x000fc80000000000 */
[----:B------:R-:W-:-:S04]  /*3ad0*/  F2FP.F16.F32.PACK_AB R148, RZ, R148 ;  /* 0x00000094ff94723e */ /* 0x000fc800000000ff */
[----:B------:R-:W-:-:S07]  /*3ae0*/  PRMT R146, R146, 0x5410, R148 ;  /* 0x0000541092927816 */ /* 0x000fce0000000094 */
.L_x_8722:
        /* <DEDUP_REMOVED lines=13> */
.L_x_8723:
        /* <DEDUP_REMOVED lines=11> */
.L_x_8701:
        /* <DEDUP_REMOVED lines=13> */
[--C-:B-1---5:R-:W-:Y:S02]  /*3d40*/  HADD2.F32 R153, -RZ, R40.reuse.H1_H1 ;  /* 0x30000028ff997230 */ /* 0x122fe40000004100 */
[----:B------:R-:W-:Y:S02]  /*3d50*/  HADD2.F32 R149, -RZ, R40.H0_H0 ;  /* 0x20000028ff957230 */ /* 0x000fe40000004100 */
[--C-:B------:R-:W-:Y:S02]  /*3d60*/  HADD2.F32 R155, -RZ, R41.reuse.H0_H0 ;  /* 0x20000029ff9b7230 */ /* 0x100fe40000004100 */
        /* <DEDUP_REMOVED lines=12> */
[-CC-:B------:R-:W-:Y:S01]  /*3e30*/  @P3 FFMA.FTZ R213, R29, R156.reuse, R157.reuse ;  /* 0x0000009c1dd53223 */ /* 0x180fe2000001009d */
[-CC-:B------:R-:W-:Y:S01]  /*3e40*/  @P3 FFMA.FTZ R163, R25, R156.reuse, R157.reuse ;  /* 0x0000009c19a33223 */ /* 0x180fe2000001009d */
[----:B------:R-:W-:Y:S01]  /*3e50*/  @P3 FFMA.FTZ R154, R30, R156, R157 ;  /* 0x0000009c1e9a3223 */ /* 0x000fe2000001009d */
[C---:B------:R-:W-:Y:S01]  /*3e60*/  @P3 FFMA.FTZ R149, R212.reuse, R151, R149 ;  /* 0x00000097d4953223 */ /* 0x040fe20000010095 */
[C---:B------:R-:W-:Y:S01]  /*3e70*/  @P3 FFMA.FTZ R155, R212.reuse, R150, R155 ;  /* 0x00000096d49b3223 */ /* 0x040fe2000001009b */
[----:B------:R-:W-:Y:S01]  /*3e80*/  @P3 FFMA.FTZ R165, R212, R152, R165 ;  /* 0x00000098d4a53223 */ /* 0x000fe200000100a5 */
[----:B------:R-:W-:Y:S01]  /*3e90*/  @P3 FADD.FTZ R167, R31, -R148 ;  /* 0x800000941fa73221 */ /* 0x000fe20000010000 */
[----:B------:R-:W-:-:S02]  /*3ea0*/  HADD2.F32 R151, -RZ, R42.H0_H0 ;  /* 0x2000002aff977230 */ /* 0x000fc40000004100 */
[----:B------:R-:W-:Y:S01]  /*3eb0*/  @P3 FADD.FTZ R148, R168, -R213 ;  /* 0x800000d5a8943221 */ /* 0x000fe20000010000 */
[----:B------:R-:W-:Y:S02]  /*3ec0*/  HADD2.F32 R150, -RZ, R42.H1_H1 ;  /* 0x3000002aff967230 */ /* 0x000fe40000004100 */
[----:B------:R-:W-:Y:S01]  /*3ed0*/  @P3 FADD.FTZ R163, R28, -R163 ;  /* 0x800000a31ca33221 */ /* 0x000fe20000010000 */
[----:B------:R-:W-:Y:S02]  /*3ee0*/  HADD2.F32 R152, -RZ, R43.H1_H1 ;  /* 0x3000002bff987230 */ /* 0x000fe40000004100 */
        /* <DEDUP_REMOVED lines=16> */
.L_x_8726:
[----:B------:R-:W-:Y:S05]  /*3ff0*/  @!P2 BRA `(.L_x_8727) ;  /* 0x000000000018a947 */ /* 0x000fea0003800000 */
[----:B------:R-:W-:Y:S01]  /*4000*/  FMUL.FTZ R153, R153, UR17 ;  /* 0x0000001199997c20 */ /* 0x000fe20008410000 */
[----:B------:R-:W-:-:S03]  /*4010*/  LOP3.LUT P3, RZ, R194, 0xff00, RZ, 0xc0, !PT ;  /* 0x0000ff00c2ff7812 */ /* 0x000fc6000786c0ff */
[----:B------:R-:W-:-:S05]  /*4020*/  FMUL.FTZ R153, R153, UR16 ;  /* 0x0000001099997c20 */ /* 0x000fca0008410000 */
[----:B------:R-:W-:-:S04]  /*4030*/  FSEL R153, R153, RZ, P3 ;  /* 0x000000ff99997208 */ /* 0x000fc80001800000 */
[----:B------:R-:W-:-:S04]  /*4040*/  F2FP.F16.F32.PACK_AB R153, RZ, R153 ;  /* 0x00000099ff99723e */ /* 0x000fc800000000ff */
[----:B------:R-:W-:-:S07]  /*4050*/  PRMT R144, R144, 0x5410, R153 ;  /* 0x0000541090907816 */ /* 0x000fce0000000099 */
.L_x_8727:
[----:B------:R-:W-:Y:S05]  /*4060*/  @!P2 BRA `(.L_x_8728) ;  /* 0x000000000018a947 */ /* 0x000fea0003800000 */
[----:B------:R-:W-:Y:S01]  /*4070*/  FMUL.FTZ R155, R155, UR17 ;  /* 0x000000119b9b7c20 */ /* 0x000fe20008410000 */
[----:B------:R-:W-:-:S03]  /*4080*/  LOP3.LUT P3, RZ, R194, 0xff0000, RZ, 0xc0, !PT ;  /* 0x00ff0000c2ff7812 */ /* 0x000fc6000786c0ff */
[----:B------:R-:W-:-:S05]  /*4090*/  FMUL.FTZ R155, R155, UR16 ;  /* 0x000000109b9b7c20 */ /* 0x000fca0008410000 */
[----:B------:R-:W-:-:S04]  /*40a0*/  FSEL R155, R155, RZ, P3 ;  /* 0x000000ff9b9b7208 */ /* 0x000fc80001800000 */
[----:B------:R-:W-:-:S04]  /*40b0*/  F2FP.F16.F32.PACK_AB R155, RZ, R155 ;  /* 0x0000009bff9b723e */ /* 0x000fc800000000ff */
[----:B------:R-:W-:-:S07]  /*40c0*/  PRMT R145, R155, 0x7610, R145 ;  /* 0x000076109b917816 */ /* 0x000fce0000000091 */
.L_x_8728:
[----:B------:R-:W-:Y:S05]  /*40d0*/  @!P2 BRA `(.L_x_8729) ;  /* 0x000000000018a947 */ /* 0x000fea0003800000 */
[----:B------:R-:W-:Y:S01]  /*40e0*/  FMUL.FTZ R165, R165, UR17 ;  /* 0x00000011a5a57c20 */ /* 0x000fe20008410000 */
[----:B------:R-:W-:-:S03]  /*40f0*/  LOP3.LUT P3, RZ, R194, 0xff000000, RZ, 0xc0, !PT ;  /* 0xff000000c2ff7812 */ /* 0x000fc6000786c0ff */
[----:B------:R-:W-:-:S05]  /*4100*/  FMUL.FTZ R165, R165, UR16 ;  /* 0x00000010a5a57c20 */ /* 0x000fca0008410000 */
[----:B------:R-:W-:-:S04]  /*4110*/  FSEL R165, R165, RZ, P3 ;  /* 0x000000ffa5a57208 */ /* 0x000fc80001800000 */
[----:B------:R-:W-:-:S04]  /*4120*/  F2FP.F16.F32.PACK_AB R165, RZ, R165 ;  /* 0x000000a5ffa5723e */ /* 0x000fc800000000ff */
[----:B------:R-:W-:-:S07]  /*4130*/  PRMT R145, R145, 0x5410, R165 ;  /* 0x0000541091917816 */ /* 0x000fce00000000a5 */
.L_x_8729:
[----:B------:R-:W-:Y:S05]  /*4140*/  @!P2 BRA `(.L_x_8730) ;  /* 0x000000000018a947 */ /* 0x000fea0003800000 */
[----:B------:R-:W-:Y:S01]  /*4150*/  FMUL.FTZ R148, R151, UR17 ;  /* 0x0000001197947c20 */ /* 0x000fe20008410000 */
[----:B------:R-:W-:-:S03]  /*4160*/  LOP3.LUT P3, RZ, R195, 0xff, RZ, 0xc0, !PT ;  /* 0x000000ffc3ff7812 */ /* 0x000fc6000786c0ff */
[----:B------:R-:W-:-:S05]  /*4170*/  FMUL.FTZ R148, R148, UR16 ;  /* 0x0000001094947c20 */ /* 0x000fca0008410000 */
[----:B------:R-:W-:-:S04]  /*4180*/  FSEL R148, R148, RZ, P3 ;  /* 0x000000ff94947208 */ /* 0x000fc80001800000 */
[----:B------:R-:W-:-:S04]  /*4190*/  F2FP.F16.F32.PACK_AB R148, RZ, R148 ;  /* 0x00000094ff94723e */ /* 0x000fc800000000ff */
[----:B------:R-:W-:-:S07]  /*41a0*/  PRMT R146, R148, 0x7610, R146 ;  /* 0x0000761094927816 */ /* 0x000fce0000000092 */
.L_x_8730:
[----:B------:R-:W-:Y:S05]  /*41b0*/  @!P2 BRA `(.L_x_8731) ;  /* 0x000000000018a947 */ /* 0x000fea0003800000 */
[----:B------:R-:W-:Y:S01]  /*41c0*/  FMUL.FTZ R148, R150, UR17 ;  /* 0x0000001196947c20 */ /* 0x000fe20008410000 */
[----:B------:R-:W-:-:S03]  /*41d0*/  LOP3.LUT P3, RZ, R195, 0xff00, RZ, 0xc0, !PT ;  /* 0x0000ff00c3ff7812 */ /* 0x000fc6000786c0ff */
[----:B------:R-:W-:-:S05]  /*41e0*/  FMUL.FTZ R148, R148, UR16 ;  /* 0x0000001094947c20 */ /* 0x000fca0008410000 */
[----:B------:R-:W-:-:S04]  /*41f0*/  FSEL R148, R148, RZ, P3 ;  /* 0x000000ff94947208 */ /* 0x000fc80001800000 */
[----:B------:R-:W-:-:S04]  /*4200*/  F2FP.F16.F32.PACK_AB R148, RZ, R148 ;  /* 0x00000094ff94723e */ /* 0x000fc800000000ff */
[----:B------:R-:W-:-:S07]  /*4210*/  PRMT R146, R146, 0x5410, R148 ;  /* 0x0000541092927816 */ /* 0x000fce0000000094 */
.L_x_8731:
[----:B------:R-:W-:Y:S05]  /*4220*/  @!P2 BRA `(.L_x_8732) ;  /* 0x000000000018a947 */ /* 0x000fea0003800000 */
[----:B------:R-:W-:Y:S01]  /*4230*/  FMUL.FTZ R148, R197, UR17 ;  /* 0x00000011c5947c20 */ /* 0x000fe20008410000 */
[----:B------:R-:W-:-:S03]  /*4240*/  LOP3.LUT P3, RZ, R195, 0xff0000, RZ, 0xc0, !PT ;  /* 0x00ff0000c3ff7812 */ /* 0x000fc6000786c0ff */
[----:B------:R-:W-:-:S05]  /*4250*/  FMUL.FTZ R148, R148, UR16 ;  /* 0x0000001094947c20 */ /* 0x000fca0008410000 */
[----:B------:R-:W-:-:S04]  /*4260*/  FSEL R148, R148, RZ, P3 ;  /* 0x000000ff94947208 */ /* 0x000fc80001800000 */
[----:B------:R-:W-:-:S04]  /*4270*/  F2FP.F16.F32.PACK_AB R148, RZ, R148 ;  /* 0x00000094ff94723e */ /* 0x000fc800000000ff */
[----:B------:R-:W-:-:S07]  /*4280*/  PRMT R147, R148, 0x7610, R147 ;  /* 0x0000761094937816 */ /* 0x000fce0000000093 */
.L_x_8732:
        /* <DEDUP_REMOVED lines=13> */
.L_x_8725:
[----:B------:R-:W-:Y:S01]  /*4360*/  ISETP.GT.AND P3, PT, R209, RZ, PT ;  /* 0x000000ffd100720c */ /* 0x000fe20003f64270 */
[----:B------:R-:W-:-:S12]  /*4370*/  @!P2 BRA `(.L_x_8734) ;  /* 0x000000000028a947 */ /* 0x000fd80003800000 */
[----:B-1----:R-:W-:Y:S01]  /*4380*/  @P3 FFMA.FTZ R155, R19, R156, R157 ;  /* 0x0000009c139b3223 */ /* 0x002fe2000001009d */
        /* <DEDUP_REMOVED lines=9> */
.L_x_8734:
[----:B------:R-:W-:Y:S05]  /*4420*/  @!P2 BRA `(.L_x_8735) ;  /* 0x000000000028a947 */ /* 0x000fea0003800000 */
[----:B-1----:R-:W-:Y:S01]  /*4430*/  @P3 FFMA.FTZ R152, R18, R156, R157 ;  /* 0x0000009c12983223 */ /* 0x002fe2000001009d */
        /* <DEDUP_REMOVED lines=9> */
.L_x_8735:
[----:B------:R-:W-:Y:S05]  /*44d0*/  @!P2 BRA `(.L_x_8736) ;  /* 0x000000000028a947 */ /* 0x000fea0003800000 */
        /* <DEDUP_REMOVED lines=10> */
.L_x_8736:
        /* <DEDUP_REMOVED lines=11> */
.L_x_8737:
        /* <DEDUP_REMOVED lines=11> */
.L_x_8738:
        /* <DEDUP_REMOVED lines=11> */
.L_x_8739:
        /* <DEDUP_REMOVED lines=11> */
.L_x_8740:
[----:B------:R-:W-:Y:S05]  /*4840*/  @!P2 BRA `(.L_x_8733) ;  /* 0x0000000c003ca947 */ /* 0x000fea0003800000 */
[----:B-1----:R-:W-:Y:S01]  /*4850*/  @P3 FFMA.FTZ R152, R30, R156, R157 ;  /* 0x0000009c1e983223 */ /* 0x002fe2000001009d */
        /* <DEDUP_REMOVED lines=11> */
.L_x_8724:
        /* <DEDUP_REMOVED lines=19> */
.L_x_8742:
        /* <DEDUP_REMOVED lines=9> */
.L_x_8743:
        /* <DEDUP_REMOVED lines=24> */
.L_x_8744:
[----:B------:R-:W-:Y:S05]  /*4c50*/  @!P2 BRA `(.L_x_8745) ;  /* 0x000000000018a947 */ /* 0x000fea0003800000 */
[----:B------:R-:W-:Y:S01]  /*4c60*/  FMUL.FTZ R149, R153, UR17 ;  /* 0x0000001199957c20 */ /* 0x000fe20008410000 */
[----:B-----5:R-:W-:-:S03]  /*4c70*/  LOP3.LUT P4, RZ, R194, 0xff000000, RZ, 0xc0, !PT ;  /* 0xff000000c2ff7812 */ /* 0x020fc6000788c0ff */
[----:B------:R-:W-:-:S05]  /*4c80*/  FMUL.FTZ R149, R149, UR16 ;  /* 0x0000001095957c20 */ /* 0x000fca0008410000 */
[----:B------:R-:W-:-:S04]  /*4c90*/  FSEL R149, R149, RZ, P4 ;  /* 0x000000ff95957208 */ /* 0x000fc80002000000 */
[----:B------:R-:W-:-:S04]  /*4ca0*/  F2FP.F16.F32.PACK_AB R149, RZ, R149 ;  /* 0x00000095ff95723e */ /* 0x000fc800000000ff */
[----:B------:R-:W-:-:S07]  /*4cb0*/  PRMT R145, R145, 0x5410, R149 ;  /* 0x0000541091917816 */ /* 0x000fce0000000095 */
.L_x_8745:
        /* <DEDUP_REMOVED lines=12> */
.L_x_8746:
[----:B------:R-:W-:Y:S05]  /*4d80*/  @!P2 BRA `(.L_x_8747) ;  /* 0x000000000018a947 */ /* 0x000fea0003800000 */
[----:B------:R-:W-:Y:S01]  /*4d90*/  FMUL.FTZ R150, R152, UR17 ;  /* 0x0000001198967c20 */ /* 0x000fe20008410000 */
[----:B-----5:R-:W-:-:S03]  /*4da0*/  LOP3.LUT P4, RZ, R195, 0xff00, RZ, 0xc0, !PT ;  /* 0x0000ff00c3ff7812 */ /* 0x020fc6000788c0ff */
[----:B------:R-:W-:-:S05]  /*4db0*/  FMUL.FTZ R150, R150, UR16 ;  /* 0x0000001096967c20 */ /* 0x000fca0008410000 */
[----:B------:R-:W-:-:S04]  /*4dc0*/  FSEL R150, R150, RZ, P4 ;  /* 0x000000ff96967208 */ /* 0x000fc80002000000 */
[----:B------:R-:W-:-:S04]  /*4dd0*/  F2FP.F16.F32.PACK_AB R150, RZ, R150 ;  /* 0x00000096ff96723e */ /* 0x000fc800000000ff */
[----:B------:R-:W-:-:S07]  /*4de0*/  PRMT R146, R146, 0x5410, R150 ;  /* 0x0000541092927816 */ /* 0x000fce0000000096 */
.L_x_8747:
        /* <DEDUP_REMOVED lines=10> */
.L_x_8748:
        /* <DEDUP_REMOVED lines=10> */
.L_x_8741:
        /* <DEDUP_REMOVED lines=12> */
.L_x_8749:
        /* <DEDUP_REMOVED lines=12> */
.L_x_8750:
        /* <DEDUP_REMOVED lines=12> */
.L_x_8751:
        /* <DEDUP_REMOVED lines=12> */
.L_x_8752:
        /* <DEDUP_REMOVED lines=12> */
.L_x_8753:
        /* <DEDUP_REMOVED lines=12> */
.L_x_8754:
        /* <DEDUP_REMOVED lines=12> */
.L_x_8755:
        /* <DEDUP_REMOVED lines=13> */
.L_x_8733:
        /* <DEDUP_REMOVED lines=11> */
[--C-:B-1---5:R-:W-:Y:S02]  /*55f0*/  HADD2.F32 R153, -RZ, R36.reuse.H1_H1 ;  /* 0x30000024ff997230 */ /* 0x122fe40000004100 */
[----:B------:R-:W-:Y:S02]  /*5600*/  HADD2.F32 R151, -RZ, R36.H0_H0 ;  /* 0x20000024ff977230 */ /* 0x000fe40000004100 */
[--C-:B------:R-:W-:Y:S02]  /*5610*/  HADD2.F32 R152, -RZ, R37.reuse.H1_H1 ;  /* 0x30000025ff987230 */ /* 0x100fe40000004100 */
        /* <DEDUP_REMOVED lines=39> */
.L_x_8758:
[----:B------:R-:W-:Y:S05]  /*5890*/  @!P2 BRA `(.L_x_8759) ;  /* 0x000000000018a947 */ /* 0x000fea0003800000 */
[----:B------:R-:W-:Y:S01]  /*58a0*/  FMUL.FTZ R153, R153, UR17 ;  /* 0x0000001199997c20 */ /* 0x000fe20008410000 */
[----:B------:R-:W-:-:S03]  /*58b0*/  LOP3.LUT P3, RZ, R192, 0xff00, RZ, 0xc0, !PT ;  /* 0x0000ff00c0ff7812 */ /* 0x000fc6000786c0ff */
[----:B------:R-:W-:-:S05]  /*58c0*/  FMUL.FTZ R153, R153, UR16 ;  /* 0x0000001099997c20 */ /* 0x000fca0008410000 */
[----:B------:R-:W-:-:S04]  /*58d0*/  FSEL R153, R153, RZ, P3 ;  /* 0x000000ff99997208 */ /* 0x000fc80001800000 */
[----:B------:R-:W-:-:S04]  /*58e0*/  F2FP.F16.F32.PACK_AB R153, RZ, R153 ;  /* 0x00000099ff99723e */ /* 0x000fc800000000ff */
[----:B------:R-:W-:-:S07]  /*58f0*/  PRMT R144, R144, 0x5410, R153 ;  /* 0x0000541090907816 */ /* 0x000fce0000000099 */
.L_x_8759:
[----:B------:R-:W-:Y:S05]  /*5900*/  @!P2 BRA `(.L_x_8760) ;  /* 0x000000000018a947 */ /* 0x000fea0003800000 */
[----:B------:R-:W-:Y:S01]  /*5910*/  FMUL.FTZ R155, R155, UR17 ;  /* 0x000000119b9b7c20 */ /* 0x000fe20008410000 */
[----:B------:R-:W-:-:S03]  /*5920*/  LOP3.LUT P3, RZ, R192, 0xff0000, RZ, 0xc0, !PT ;  /* 0x00ff0000c0ff7812 */ /* 0x000fc6000786c0ff */
[----:B------:R-:W-:-:S05]  /*5930*/  FMUL.FTZ R155, R155, UR16 ;  /* 0x000000109b9b7c20 */ /* 0x000fca0008410000 */
[----:B------:R-:W-:-:S04]  /*5940*/  FSEL R155, R155, RZ, P3 ;  /* 0x000000ff9b9b7208 */ /* 0x000fc80001800000 */
[----:B------:R-:W-:-:S04]  /*5950*/  F2FP.F16.F32.PACK_AB R155, RZ, R155 ;  /* 0x0000009bff9b723e */ /* 0x000fc800000000ff */
[----:B------:R-:W-:-:S07]  /*5960*/  PRMT R145, R155, 0x7610, R145 ;  /* 0x000076109b917816 */ /* 0x000fce0000000091 */
.L_x_8760:
[----:B------:R-:W-:Y:S05]  /*5970*/  @!P2 BRA `(.L_x_8761) ;  /* 0x000000000018a947 */ /* 0x000fea0003800000 */
[----:B------:R-:W-:Y:S01]  /*5980*/  FMUL.FTZ R152, R152, UR17 ;  /* 0x0000001198987c20 */ /* 0x000fe20008410000 */
[----:B------:R-:W-:-:S03]  /*5990*/  LOP3.LUT P3, RZ, R192, 0xff000000, RZ, 0xc0, !PT ;  /* 0xff000000c0ff7812 */ /* 0x000fc6000786c0ff */
[----:B------:R-:W-:-:S05]  /*59a0*/  FMUL.FTZ R152, R152, UR16 ;  /* 0x0000001098987c20 */ /* 0x000fca0008410000 */
[----:B------:R-:W-:-:S04]  /*59b0*/  FSEL R152, R152, RZ, P3 ;  /* 0x000000ff98987208 */ /* 0x000fc80001800000 */
[----:B------:R-:W-:-:S04]  /*59c0*/  F2FP.F16.F32.PACK_AB R152, RZ, R152 ;  /* 0x00000098ff98723e */ /* 0x000fc800000000ff */
[----:B------:R-:W-:-:S07]  /*59d0*/  PRMT R145, R145, 0x5410, R152 ;  /* 0x0000541091917816 */ /* 0x000fce0000000098 */
.L_x_8761:
[----:B------:R-:W-:Y:S05]  /*59e0*/  @!P2 BRA `(.L_x_8762) ;  /* 0x000000000018a947 */ /* 0x000fea0003800000 */
[----:B------:R-:W-:Y:S01]  /*59f0*/  FMUL.FTZ R148, R163, UR17 ;  /* 0x00000011a3947c20 */ /* 0x000fe20008410000 */
[----:B------:R-:W-:-:S03]  /*5a00*/  LOP3.LUT P3, RZ, R193, 0xff, RZ, 0xc0, !PT ;  /* 0x000000ffc1ff7812 */ /* 0x000fc6000786c0ff */
[----:B------:R-:W-:-:S05]  /*5a10*/  FMUL.FTZ R148, R148, UR16 ;  /* 0x0000001094947c20 */ /* 0x000fca0008410000 */
[----:B------:R-:W-:-:S04]  /*5a20*/  FSEL R148, R148, RZ, P3 ;  /* 0x000000ff94947208 */ /* 0x000fc80001800000 */
[----:B------:R-:W-:-:S04]  /*5a30*/  F2FP.F16.F32.PACK_AB R148, RZ, R148 ;  /* 0x00000094ff94723e */ /* 0x000fc800000000ff */
[----:B------:R-:W-:-:S07]  /*5a40*/  PRMT R146, R148, 0x7610, R146 ;  /* 0x0000761094927816 */ /* 0x000fce0000000092 */
.L_x_8762:
[----:B------:R-:W-:Y:S05]  /*5a50*/  @!P2 BRA `(.L_x_8763) ;  /* 0x000000000018a947 */ /* 0x000fea0003800000 */
[----:B------:R-:W-:Y:S01]  /*5a60*/  FMUL.FTZ R148, R150, UR17 ;  /* 0x0000001196947c20 */ /* 0x000fe20008410000 */
[----:B------:R-:W-:-:S03]  /*5a70*/  LOP3.LUT P3, RZ, R193, 0xff00, RZ, 0xc0, !PT ;  /* 0x0000ff00c1ff7812 */ /* 0x000fc6000786c0ff */
[----:B------:R-:W-:-:S05]  /*5a80*/  FMUL.FTZ R148, R148, UR16 ;  /* 0x0000001094947c20 */ /* 0x000fca0008410000 */
[----:B------:R-:W-:-:S04]  /*5a90*/  FSEL R148, R148, RZ, P3 ;  /* 0x000000ff94947208 */ /* 0x000fc80001800000 */
[----:B------:R-:W-:-:S04]  /*5aa0*/  F2FP.F16.F32.PACK_AB R148, RZ, R148 ;  /* 0x00000094ff94723e */ /* 0x000fc800000000ff */
[----:B------:R-:W-:-:S07]  /*5ab0*/  PRMT R146, R146, 0x5410, R148 ;  /* 0x0000541092927816 */ /* 0x000fce0000000094 */
.L_x_8763:
        /* <DEDUP_REMOVED lines=9> */
.L_x_8764:
        /* <DEDUP_REMOVED lines=10> */
.L_x_8757:
        /* <DEDUP_REMOVED lines=12> */
.L_x_8766:
        /* <DEDUP_REMOVED lines=11> */
.L_x_8767:
        /* <DEDUP_REMOVED lines=11> */
.L_x_8768:
        /* <DEDUP_REMOVED lines=11> */
.L_x_8769:
        /* <DEDUP_REMOVED lines=11> */
.L_x_8770:
        /* <DEDUP_REMOVED lines=11> */
.L_x_8771:
        /* <DEDUP_REMOVED lines=11> */
.L_x_8772:
        /* <DEDUP_REMOVED lines=13> */
.L_x_8756:
        /* <DEDUP_REMOVED lines=19> */
.L_x_8774:
[----:B------:R-:W-:Y:S05]  /*62d0*/  @!P2 BRA `(.L_x_8775) ;  /* 0x000000000018a947 */ /* 0x000fea0003800000 */
[----:B------:R-:W-:Y:S01]  /*62e0*/  FMUL.FTZ R149, R151, UR17 ;  /* 0x0000001197957c20 */ /* 0x000fe20008410000 */
[----:B-----5:R-:W-:-:S03]  /*62f0*/  LOP3.LUT P4, RZ, R192, 0xff00, RZ, 0xc0, !PT ;  /* 0x0000ff00c0ff7812 */ /* 0x020fc6000788c0ff */
[----:B------:R-:W-:-:S05]  /*6300*/  FMUL.FTZ R149, R149, UR16 ;  /* 0x0000001095957c20 */ /* 0x000fca0008410000 */
[----:B------:R-:W-:-:S04]  /*6310*/  FSEL R149, R149, RZ, P4 ;  /* 0x000000ff95957208 */ /* 0x000fc80002000000 */
[----:B------:R-:W-:-:S04]  /*6320*/  F2FP.F16.F32.PACK_AB R149, RZ, R149 ;  /* 0x00000095ff95723e */ /* 0x000fc800000000ff */
[----:B------:R-:W-:-:S07]  /*6330*/  PRMT R144, R144, 0x5410, R149 ;  /* 0x0000541090907816 */ /* 0x000fce0000000095 */
.L_x_8775:
        /* <DEDUP_REMOVED lines=26> */
.L_x_8776:
[----:B------:R-:W-:Y:S05]  /*64e0*/  @!P2 BRA `(.L_x_8777) ;  /* 0x000000000018a947 */ /* 0x000fea0003800000 */
[----:B------:R-:W-:Y:S01]  /*64f0*/  FMUL.FTZ R149, R155, UR17 ;  /* 0x000000119b957c20 */ /* 0x000fe20008410000 */
[----:B-----5:R-:W-:-:S03]  /*6500*/  LOP3.LUT P4, RZ, R192, 0xff000000, RZ, 0xc0, !PT ;  /* 0xff000000c0ff7812 */ /* 0x020fc6000788c0ff */
[----:B------:R-:W-:-:S05]  /*6510*/  FMUL.FTZ R149, R149, UR16 ;  /* 0x0000001095957c20 */ /* 0x000fca0008410000 */
[----:B------:R-:W-:-:S04]  /*6520*/  FSEL R149, R149, RZ, P4 ;  /* 0x000000ff95957208 */ /* 0x000fc80002000000 */
[----:B------:R-:W-:-:S04]  /*6530*/  F2FP.F16.F32.PACK_AB R149, RZ, R149 ;  /* 0x00000095ff95723e */ /* 0x000fc800000000ff */
[----:B------:R-:W-:-:S07]  /*6540*/  PRMT R145, R145, 0x5410, R149 ;  /* 0x0000541091917816 */ /* 0x000fce0000000095 */
.L_x_8777:
        /* <DEDUP_REMOVED lines=12> */
.L_x_8778:
[----:B------:R-:W-:Y:S05]  /*6610*/  @!P2 BRA `(.L_x_8779) ;  /* 0x000000000018a947 */ /* 0x000fea0003800000 */
[----:B------:R-:W-:Y:S01]  /*6620*/  FMUL.FTZ R150, R152, UR17 ;  /* 0x0000001198967c20 */ /* 0x000fe20008410000 */
[----:B-----5:R-:W-:-:S03]  /*6630*/  LOP3.LUT P3, RZ, R193, 0xff00, RZ, 0xc0, !PT ;  /* 0x0000ff00c1ff7812 */ /* 0x020fc6000786c0ff */
[----:B------:R-:W-:-:S05]  /*6640*/  FMUL.FTZ R150, R150, UR16 ;  /* 0x0000001096967c20 */ /* 0x000fca0008410000 */
[----:B------:R-:W-:-:S04]  /*6650*/  FSEL R150, R150, RZ, P3 ;  /* 0x000000ff96967208 */ /* 0x000fc80001800000 */
[----:B------:R-:W-:-:S04]  /*6660*/  F2FP.F16.F32.PACK_AB R150, RZ, R150 ;  /* 0x00000096ff96723e */ /* 0x000fc800000000ff */
[----:B------:R-:W-:-:S07]  /*6670*/  PRMT R146, R146, 0x5410, R150 ;  /* 0x0000541092927816 */ /* 0x000fce0000000096 */
.L_x_8779:
[----:B------:R-:W-:Y:S05]  /*6680*/  @!P2 BRA `(.L_x_8780) ;  /* 0x000000000018a947 */ /* 0x000fea0003800000 */
[----:B------:R-:W-:Y:S01]  /*6690*/  FMUL.FTZ R150, R153, UR17 ;  /* 0x0000001199967c20 */ /* 0x000fe20008410000 */
[----:B-----5:R-:W-:-:S03]  /*66a0*/  LOP3.LUT P3, RZ, R193, 0xff0000, RZ, 0xc0, !PT ;  /* 0x00ff0000c1ff7812 */ /* 0x020fc6000786c0ff */
[----:B------:R-:W-:-:S05]  /*66b0*/  FMUL.FTZ R150, R150, UR16 ;  /* 0x0000001096967c20 */ /* 0x000fca0008410000 */
[----:B------:R-:W-:-:S04]  /*66c0*/  FSEL R150, R150, RZ, P3 ;  /* 0x000000ff96967208 */ /* 0x000fc80001800000 */
[----:B------:R-:W-:-:S04]  /*66d0*/  F2FP.F16.F32.PACK_AB R150, RZ, R150 ;  /* 0x00000096ff96723e */ /* 0x000fc800000000ff */
[----:B------:R-:W-:-:S07]  /*66e0*/  PRMT R147, R150, 0x7610, R147 ;  /* 0x0000761096937816 */ /* 0x000fce0000000093 */
.L_x_8780:
        /* <DEDUP_REMOVED lines=11> */
.L_x_8773:
        /* <DEDUP_REMOVED lines=12> */
.L_x_8781:
        /* <DEDUP_REMOVED lines=12> */
.L_x_8782:
        /* <DEDUP_REMOVED lines=12> */
.L_x_8783:
        /* <DEDUP_REMOVED lines=12> */
.L_x_8784:
        /* <DEDUP_REMOVED lines=12> */
.L_x_8785:
        /* <DEDUP_REMOVED lines=12> */
.L_x_8786:
        /* <DEDUP_REMOVED lines=12> */
.L_x_8787:
        /* <DEDUP_REMOVED lines=13> */
.L_x_8765:
        /* <DEDUP_REMOVED lines=52> */
.L_x_8790:
[----:B------:R-:W-:Y:S05]  /*70f0*/  @!P2 BRA `(.L_x_8791) ;  /* 0x000000000018a947 */ /* 0x000fea0003800000 */
[----:B------:R-:W-:Y:S01]  /*7100*/  FMUL.FTZ R150, R150, UR17 ;  /* 0x0000001196967c20 */ /* 0x000fe20008410000 */
[----:B------:R-:W-:-:S03]  /*7110*/  LOP3.LUT P1, RZ, R190, 0xff00, RZ, 0xc0, !PT ;  /* 0x0000ff00beff7812 */ /* 0x000fc6000782c0ff */
[----:B------:R-:W-:-:S05]  /*7120*/  FMUL.FTZ R150, R150, UR16 ;  /* 0x0000001096967c20 */ /* 0x000fca0008410000 */
[----:B------:R-:W-:-:S04]  /*7130*/  FSEL R150, R150, RZ, P1 ;  /* 0x000000ff96967208 */ /* 0x000fc80000800000 */
[----:B------:R-:W-:-:S04]  /*7140*/  F2FP.F16.F32.PACK_AB R150, RZ, R150 ;  /* 0x00000096ff96723e */ /* 0x000fc800000000ff */
[----:B------:R-:W-:-:S07]  /*7150*/  PRMT R144, R144, 0x5410, R150 ;  /* 0x0000541090907816 */ /* 0x000fce0000000096 */
.L_x_8791:
[----:B------:R-:W-:Y:S05]  /*7160*/  @!P2 BRA `(.L_x_8792) ;  /* 0x000000000018a947 */ /* 0x000fea0003800000 */
[----:B------:R-:W-:Y:S01]  /*7170*/  FMUL.FTZ R155, R155, UR17 ;  /* 0x000000119b9b7c20 */ /* 0x000fe20008410000 */
[----:B------:R-:W-:-:S03]  /*7180*/  LOP3.LUT P1, RZ, R190, 0xff0000, RZ, 0xc0, !PT ;  /* 0x00ff0000beff7812 */ /* 0x000fc6000782c0ff */
[----:B------:R-:W-:-:S05]  /*7190*/  FMUL.FTZ R155, R155, UR16 ;  /* 0x000000109b9b7c20 */ /* 0x000fca0008410000 */
[----:B------:R-:W-:-:S04]  /*71a0*/  FSEL R155, R155, RZ, P1 ;  /* 0x000000ff9b9b7208 */ /* 0x000fc80000800000 */
[----:B------:R-:W-:-:S04]  /*71b0*/  F2FP.F16.F32.PACK_AB R155, RZ, R155 ;  /* 0x0000009bff9b723e */ /* 0x000fc800000000ff */
[----:B------:R-:W-:-:S07]  /*71c0*/  PRMT R145, R155, 0x7610, R145 ;  /* 0x000076109b917816 */ /* 0x000fce0000000091 */
.L_x_8792:
[----:B------:R-:W-:Y:S05]  /*71d0*/  @!P2 BRA `(.L_x_8793) ;  /* 0x000000000018a947 */ /* 0x000fea0003800000 */
[----:B------:R-:W-:Y:S01]  /*71e0*/  FMUL.FTZ R152, R152, UR17 ;  /* 0x0000001198987c20 */ /* 0x000fe20008410000 */
[----:B------:R-:W-:-:S03]  /*71f0*/  LOP3.LUT P1, RZ, R190, 0xff000000, RZ, 0xc0, !PT ;  /* 0xff000000beff7812 */ /* 0x000fc6000782c0ff */
[----:B------:R-:W-:-:S05]  /*7200*/  FMUL.FTZ R152, R152, UR16 ;  /* 0x0000001098987c20 */ /* 0x000fca0008410000 */
[----:B------:R-:W-:-:S04]  /*7210*/  FSEL R152, R152, RZ, P1 ;  /* 0x000000ff98987208 */ /* 0x000fc80000800000 */
[----:B------:R-:W-:-:S04]  /*7220*/  F2FP.F16.F32.PACK_AB R152, RZ, R152 ;  /* 0x00000098ff98723e */ /* 0x000fc800000000ff */
[----:B------:R-:W-:-:S07]  /*7230*/  PRMT R145, R145, 0x5410, R152 ;  /* 0x0000541091917816 */ /* 0x000fce0000000098 */
.L_x_8793:
[----:B------:R-:W-:Y:S05]  /*7240*/  @!P2 BRA `(.L_x_8794) ;  /* 0x000000000018a947 */ /* 0x000fea0003800000 */
[----:B------:R-:W-:Y:S01]  /*7250*/  FMUL.FTZ R150, R153, UR17 ;  /* 0x0000001199967c20 */ /* 0x000fe20008410000 */
[----:B------:R-:W-:-:S03]  /*7260*/  LOP3.LUT P1, RZ, R191, 0xff, RZ, 0xc0, !PT ;  /* 0x000000ffbfff7812 */ /* 0x000fc6000782c0ff */
[----:B------:R-:W-:-:S05]  /*7270*/  FMUL.FTZ R150, R150, UR16 ;  /* 0x0000001096967c20 */ /* 0x000fca0008410000 */
[----:B------:R-:W-:-:S04]  /*7280*/  FSEL R150, R150, RZ, P1 ;  /* 0x000000ff96967208 */ /* 0x000fc80000800000 */
[----:B------:R-:W-:-:S04]  /*7290*/  F2FP.F16.F32.PACK_AB R150, RZ, R150 ;  /* 0x00000096ff96723e */ /* 0x000fc800000000ff */
[----:B------:R-:W-:-:S07]  /*72a0*/  PRMT R146, R150, 0x7610, R146 ;  /* 0x0000761096927816 */ /* 0x000fce0000000092 */
.L_x_8794:
[----:B------:R-:W-:Y:S05]  /*72b0*/  @!P2 BRA `(.L_x_8795) ;  /* 0x000000000018a947 */ /* 0x000fea0003800000 */
[----:B------:R-:W-:Y:S01]  /*72c0*/  FMUL.FTZ R150, R154, UR17 ;  /* 0x000000119a967c20 */ /* 0x000fe20008410000 */
[----:B------:R-:W-:-:S03]  /*72d0*/  LOP3.LUT P1, RZ, R191, 0xff00, RZ, 0xc0, !PT ;  /* 0x0000ff00bfff7812 */ /* 0x000fc6000782c0ff */
[----:B------:R-:W-:-:S05]  /*72e0*/  FMUL.FTZ R150, R150, UR16 ;  /* 0x0000001096967c20 */ /* 0x000fca0008410000 */
[----:B------:R-:W-:-:S04]  /*72f0*/  FSEL R150, R150, RZ, P1 ;  /* 0x000000ff96967208 */ /* 0x000fc80000800000 */
[----:B------:R-:W-:-:S04]  /*7300*/  F2FP.F16.F32.PACK_AB R150, RZ, R150 ;  /* 0x00000096ff96723e */ /* 0x000fc800000000ff */
[----:B------:R-:W-:-:S07]  /*7310*/  PRMT R146, R146, 0x5410, R150 ;  /* 0x0000541092927816 */ /* 0x000fce0000000096 */
.L_x_8795:
[----:B------:R-:W-:Y:S05]  /*7320*/  @!P2 BRA `(.L_x_8796) ;  /* 0x000000000018a947 */ /* 0x000fea0003800000 */
[----:B------:R-:W-:Y:S01]  /*7330*/  FMUL.FTZ R150, R157, UR17 ;  /* 0x000000119d967c20 */ /* 0x000fe20008410000 */
[----:B------:R-:W-:-:S03]  /*7340*/  LOP3.LUT P1, RZ, R191, 0xff0000, RZ, 0xc0, !PT ;  /* 0x00ff0000bfff7812 */ /* 0x000fc6000782c0ff */
[----:B------:R-:W-:-:S05]  /*7350*/  FMUL.FTZ R150, R150, UR16 ;  /* 0x0000001096967c20 */ /* 0x000fca0008410000 */
[----:B------:R-:W-:-:S04]  /*7360*/  FSEL R150, R150, RZ, P1 ;  /* 0x000000ff96967208 */ /* 0x000fc80000800000 */
[----:B------:R-:W-:-:S04]  /*7370*/  F2FP.F16.F32.PACK_AB R150, RZ, R150 ;  /* 0x00000096ff96723e */ /* 0x000fc800000000ff */
[----:B------:R-:W-:-:S07]  /*7380*/  PRMT R147, R150, 0x7610, R147 ;  /* 0x0000761096937816 */ /* 0x000fce0000000093 */
.L_x_8796:
        /* <DEDUP_REMOVED lines=11> */
.L_x_8789:
        /* <DEDUP_REMOVED lines=12> */
.L_x_8798:
        /* <DEDUP_REMOVED lines=11> */
.L_x_8799:
        /* <DEDUP_REMOVED lines=11> */
.L_x_8800:
        /* <DEDUP_REMOVED lines=11> */
.L_x_8801:
        /* <DEDUP_REMOVED lines=11> */
.L_x_8802:
        /* <DEDUP_REMOVED lines=11> */
.L_x_8803:
        /* <DEDUP_REMOVED lines=11> */
.L_x_8804:
[----:B------:R-:W-:Y:S05]  /*7920*/  @!P2 BRA `(.L_x_8797) ;  /* 0x0000000c0034a947 */ /* 0x000fea0003800000 */
[----:B------:R-:W-:Y:S01]  /*7930*/  @P1 FFMA.FTZ R157, R210, R156, R157 ;  /* 0x0000009cd29d1223 */ /* 0x000fe2000001009d */
[----:B-1---5:R-:W-:-:S03]  /*7940*/  HADD2.F32 R153, -RZ, R35.H1_H1 ;  /* 0x30000023ff997230 */ /* 0x022fc60000004100 */
        /* <DEDUP_REMOVED lines=10> */
.L_x_8788:
        /* <DEDUP_REMOVED lines=35> */
.L_x_8806:
[----:B------:R-:W-:Y:S05]  /*7c20*/  @!P2 BRA `(.L_x_8807) ;  /* 0x000000000018a947 */ /* 0x000fea0003800000 */
[----:B------:R-:W-:Y:S01]  /*7c30*/  FMUL.FTZ R148, R156, UR17 ;  /* 0x000000119c947c20 */ /* 0x000fe20008410000 */
[----:B-----5:R-:W-:-:S03]  /*7c40*/  LOP3.LUT P3, RZ, R190, 0xff00, RZ, 0xc0, !PT ;  /* 0x0000ff00beff7812 */ /* 0x020fc6000786c0ff */
[----:B------:R-:W-:-:S05]  /*7c50*/  FMUL.FTZ R148, R148, UR16 ;  /* 0x0000001094947c20 */ /* 0x000fca0008410000 */
[----:B------:R-:W-:-:S04]  /*7c60*/  FSEL R148, R148, RZ, P3 ;  /* 0x000000ff94947208 */ /* 0x000fc80001800000 */
[----:B------:R-:W-:-:S04]  /*7c70*/  F2FP.F16.F32.PACK_AB R148, RZ, R148 ;  /* 0x00000094ff94723e */ /* 0x000fc800000000ff */
[----:B------:R-:W-:-:S07]  /*7c80*/  PRMT R144, R144, 0x5410, R148 ;  /* 0x0000541090907816 */ /* 0x000fce0000000094 */
.L_x_8807:
        /* <DEDUP_REMOVED lines=10> */
.L_x_8808:
[----:B------:R-:W-:Y:S05]  /*7d30*/  @!P2 BRA `(.L_x_8809) ;  /* 0x000000000018a947 */ /* 0x000fea0003800000 */
[----:B------:R-:W-:Y:S01]  /*7d40*/  FMUL.FTZ R149, R151, UR17 ;  /* 0x0000001197957c20 */ /* 0x000fe20008410000 */
[----:B-----5:R-:W-:-:S03]  /*7d50*/  LOP3.LUT P3, RZ, R190, 0xff000000, RZ, 0xc0, !PT ;  /* 0xff000000beff7812 */ /* 0x020fc6000786c0ff */
[----:B------:R-:W-:-:S05]  /*7d60*/  FMUL.FTZ R149, R149, UR16 ;  /* 0x0000001095957c20 */ /* 0x000fca0008410000 */
[----:B------:R-:W-:-:S04]  /*7d70*/  FSEL R149, R149, RZ, P3 ;  /* 0x000000ff95957208 */ /* 0x000fc80001800000 */
[----:B------:R-:W-:-:S04]  /*7d80*/  F2FP.F16.F32.PACK_AB R149, RZ, R149 ;  /* 0x00000095ff95723e */ /* 0x000fc800000000ff */
[----:B------:R-:W-:-:S07]  /*7d90*/  PRMT R145, R145, 0x5410, R149 ;  /* 0x0000541091917816 */ /* 0x000fce0000000095 */
.L_x_8809:
        /* <DEDUP_REMOVED lines=12> */
.L_x_8810:
[----:B------:R-:W-:Y:S05]  /*7e60*/  @!P2 BRA `(.L_x_8811) ;  /* 0x000000000018a947 */ /* 0x000fea0003800000 */
[----:B------:R-:W-:Y:S01]  /*7e70*/  FMUL.FTZ R150, R153, UR17 ;  /* 0x0000001199967c20 */ /* 0x000fe20008410000 */
[----:B-----5:R-:W-:-:S03]  /*7e80*/  LOP3.LUT P1, RZ, R191, 0xff00, RZ, 0xc0, !PT ;  /* 0x0000ff00bfff7812 */ /* 0x020fc6000782c0ff */
[----:B------:R-:W-:-:S05]  /*7e90*/  FMUL.FTZ R150, R150, UR16 ;  /* 0x0000001096967c20 */ /* 0x000fca0008410000 */
[----:B------:R-:W-:-:S04]  /*7ea0*/  FSEL R150, R150, RZ, P1 ;  /* 0x000000ff96967208 */ /* 0x000fc80000800000 */
[----:B------:R-:W-:-:S04]  /*7eb0*/  F2FP.F16.F32.PACK_AB R150, RZ, R150 ;  /* 0x00000096ff96723e */ /* 0x000fc800000000ff */
[----:B------:R-:W-:-:S07]  /*7ec0*/  PRMT R146, R146, 0x5410, R150 ;  /* 0x0000541092927816 */ /* 0x000fce0000000096 */
.L_x_8811:
[----:B------:R-:W-:Y:S05]  /*7ed0*/  @!P2 BRA `(.L_x_8812) ;  /* 0x000000000018a947 */ /* 0x000fea0003800000 */
[----:B------:R-:W-:Y:S01]  /*7ee0*/  FMUL.FTZ R150, R151, UR17 ;  /* 0x0000001197967c20 */ /* 0x000fe20008410000 */
[----:B-----5:R-:W-:-:S03]  /*7ef0*/  LOP3.LUT P1, RZ, R191, 0xff0000, RZ, 0xc0, !PT ;  /* 0x00ff0000bfff7812 */ /* 0x020fc6000782c0ff */
[----:B------:R-:W-:-:S05]  /*7f00*/  FMUL.FTZ R150, R150, UR16 ;  /* 0x0000001096967c20 */ /* 0x000fca0008410000 */
[----:B------:R-:W-:-:S04]  /*7f10*/  FSEL R150, R150, RZ, P1 ;  /* 0x000000ff96967208 */ /* 0x000fc80000800000 */
[----:B------:R-:W-:-:S04]  /*7f20*/  F2FP.F16.F32.PACK_AB R150, RZ, R150 ;  /* 0x00000096ff96723e */ /* 0x000fc800000000ff */
[----:B------:R-:W-:-:S07]  /*7f30*/  PRMT R147, R150, 0x7610, R147 ;  /* 0x0000761096937816 */ /* 0x000fce0000000093 */
.L_x_8812:
        /* <DEDUP_REMOVED lines=11> */
.L_x_8805:
        /* <DEDUP_REMOVED lines=12> */
.L_x_8813:
        /* <DEDUP_REMOVED lines=12> */
.L_x_8814:
        /* <DEDUP_REMOVED lines=12> */
.L_x_8815:
        /* <DEDUP_REMOVED lines=12> */
.L_x_8816:
        /* <DEDUP_REMOVED lines=12> */
.L_x_8817:
        /* <DEDUP_REMOVED lines=12> */
.L_x_8818:
        /* <DEDUP_REMOVED lines=12> */
.L_x_8819:
        /* <DEDUP_REMOVED lines=13> */
.L_x_8797:
        /* <DEDUP_REMOVED lines=13> */
.L_x_8686:
        /* <DEDUP_REMOVED lines=25> */
.L_x_8821:
        /* <DEDUP_REMOVED lines=10> */
.L_x_15691:


//--------------------- .text._ZN10layer_norm13ln_bwd_kernelINS_13Kernel_traitsIf6__halfS2_S2_fjLj8192ELj1ELj1ELj8ELj16ENS_18Kernel_traits_baseILj8192EfS2_S2_S2_fjLj256EEEEELb1ELb1ELb0ELb0EEEvNS_9BwdParamsE --------------------------
	.section	.text._ZN10layer_norm13ln_bwd_kernelINS_13Kernel_traitsIf6__halfS2_S2_fjLj8192ELj1ELj1ELj8ELj16ENS_18Kernel_traits_baseILj8192EfS2_S2_S2_fjLj256EEEEELb1ELb1ELb0ELb0EEEvNS_9BwdParamsE,"ax",@progbits
	.align	128
        .global         _ZN10layer_norm13ln_bwd_kernelINS_13Kernel_traitsIf6__halfS2_S2_fjLj8192ELj1ELj1ELj8ELj16ENS_18Kernel_traits_baseILj8192EfS2_S2_S2_fjLj256EEEEELb1ELb1ELb0ELb0EEEvNS_9BwdParamsE
        .type           _ZN10layer_norm13ln_bwd_kernelINS_13Kernel_traitsIf6__halfS2_S2_fjLj8192ELj1ELj1ELj8ELj16ENS_18Kernel_traits_baseILj8192EfS2_S2_S2_fjLj256EEEEELb1ELb1ELb0ELb0EEEvNS_9BwdParamsE,@function
        .size           _ZN10layer_norm13ln_bwd_kernelINS_13Kernel_traitsIf6__halfS2_S2_fjLj8192ELj1ELj1ELj8ELj16ENS_18Kernel_traits_baseILj8192EfS2_S2_S2_fjLj256EEEEELb1ELb1ELb0ELb0EEEvNS_9BwdParamsE,(.L_x_15692 - _ZN10layer_norm13ln_bwd_kernelINS_13Kernel_traitsIf6__halfS2_S2_fjLj8192ELj1ELj1ELj8ELj16ENS_18Kernel_traits_baseILj8192EfS2_S2_S2_fjLj256EEEEELb1ELb1ELb0ELb0EEEvNS_9BwdParamsE)
        .other          _ZN10layer_norm13ln_bwd_kernelINS_13Kernel_traitsIf6__halfS2_S2_fjLj8192ELj1ELj1ELj8ELj16ENS_18Kernel_traits_baseILj8192EfS2_S2_S2_fjLj256EEEEELb1ELb1ELb0ELb0EEEvNS_9BwdParamsE,@"STO_CUDA_ENTRY STV_DEFAULT"
_ZN10layer_norm13ln_bwd_kernelINS_13Kernel_traitsIf6__halfS2_S2_fjLj8192ELj1ELj1ELj8ELj16ENS_18Kernel_traits_baseILj8192EfS2_S2_S2_fjLj256EEEEELb1ELb1ELb0ELb0EEEvNS_9BwdParamsE:
.text._ZN10layer_norm13ln_bwd_kernelINS_13Kernel_traitsIf6__halfS2_S2_fjLj8192ELj1ELj1ELj8ELj16ENS_18Kernel_traits_baseILj8192EfS2_S2_S2_fjLj256EEEEELb1ELb1ELb0ELb0EEEvNS_9BwdParamsE:
        /* <DEDUP_REMOVED lines=180> */
.L_x_8864:
[----:B------:R-:W1:Y:S01]  /*0b40*/  @UP0 LDCU.64 UR4, c[0x0][0x3e0] ;  /* 0x00007c00ff0407ac */ /* 0x000e620008000a00 */
[----:B------:R-:W-:Y:S01]  /*0b50*/  PLOP3.LUT P0, PT, PT, PT, UP0, 0x80, 0x8 ;  /* 0x000000000008781c */ /* 0x000fe20003f0f008 */
[----:B0-----:R-:W-:Y:S02]  /*0b60*/  UIMAD.WIDE UR14, UR7, 0x4, UR10 ;  /* 0x00000004070e78a5 */ /* 0x001fe4000f8e020a */
[----:B-1----:R-:W-:-:S06]  /*0b70*/  @UP0 UIMAD.WIDE UR4, UR7, 0x2, UR4 ;  /* 0x00000002070408a5 */ /* 0x002fcc000f8e0204 */
[----:B------:R-:W-:Y:S02]  /*0b80*/  MOV R176, UR4 ;  /* 0x0000000400b07c02 */ /* 0x000fe40008000f00 */
[----:B------:R-:W-:-:S05]  /*0b90*/  MOV R177, UR5 ;  /* 0x0000000500b17c02 */ /* 0x000fca0008000f00 */
[----:B------:R0:W4:Y:S01]  /*0ba0*/  @P0 LDG.E.U16 R21, desc[UR12][R176.64] ;  /* 0x0000000cb0150981 */ /* 0x000122000c1e1500 */
[----:B------:R-:W-:Y:S01]  /*0bb0*/  UIMAD.WIDE UR4, UR7, 0x4, UR8 ;  /* 0x00000004070478a5 */ /* 0x000fe2000f8e0208 */
        /* <DEDUP_REMOVED lines=18> */
[----:B------:R-:W-:Y:S01]  /*0ce0*/  P2R R248, PR, RZ, 0x20 ;  /* 0x00000020fff87803 */ /* 0x000fe20000000000 */
[----:B----4-:R-:W-:-:S05]  /*0cf0*/  @P0 HADD2.F32 R21, -RZ, R21.H0_H0 ;  /* 0x20000015ff150230 */ /* 0x010fca0000004100 */
[----:B------:R-:W-:Y:S02]  /*0d00*/  @P0 R2UR UR15, R21 ;  /* 0x00000000150f02ca */ /* 0x000fe400000e0000 */
[----:B------:R-:W-:Y:S02]  /*0d10*/  MOV R21, UR5 ;  /* 0x0000000500157c02 */ /* 0x000fe40008000f00 */
[----:B------:R-:W-:Y:S02]  /*0d20*/  ISETP.GE.U32.AND P0, PT, R230, 0x200, PT ;  /* 0x00000200e600780c */ /* 0x000fe40003f06070 */
[----:B0-----:R-:W-:-:S04]  /*0d30*/  LEA.HI.SX32 R21, R21, R249, 0x1d ;  /* 0x000000f915157211 */ /* 0x001fc800078feaff */
[----:B------:R-:W-:Y:S02]  /*0d40*/  MOV R227, R21 ;  /* 0x0000001500e37202 */ /* 0x000fe40000000f00 */
[----:B------:R-:W-:Y:S01]  /*0d50*/  R2UR UR23, R178 ;  /* 0x00000000b21772ca */ /* 0x000fe200000e0000 */
[----:B------:R-:W-:Y:S01]  /*0d60*/  @UP0 UMOV UR14, UR15 ;  /* 0x0000000f000e0c82 */ /* 0x000fe20008000000 */
        /* <DEDUP_REMOVED lines=8> */
[----:B------:R-:W3:Y:S02]  /*0df0*/  LDL R251, [R1+0x24] ;  /* 0x0000240001fb7983 */ /* 0x000ee40000100800 */
[----:B------:R-:W1:Y:S02]  /*0e00*/  LDC.64 R182, c[0x0][0x3b0] ;  /* 0x0000ec00ffb67b82 */ /* 0x000e640000000a00 */
[----:B------:R-:W3:Y:S04]  /*0e10*/  LDL R250, [R1+0x28] ;  /* 0x0000280001fa7983 */ /* 0x000ee80000100800 */
[----:B------:R-:W3:Y:S01]  /*0e20*/  LDL R231, [R1+0x2c] ;  /* 0x00002c0001e77983 */ /* 0x000ee20000100800 */
[----:B0-----:R-:W-:-:S06]  /*0e30*/  IMAD.WIDE.U32 R176, R21, 0x10, R176 ;  /* 0x0000001015b07825 */ /* 0x001fcc00078e00b0 */
[----:B------:R-:W2:Y:S01]  /*0e40*/  LDG.E.128 R176, desc[UR12][R176.64] ;  /* 0x0000000cb0b07981 */ /* 0x000ea2000c1e1d00 */
[----:B-1----:R-:W-:-:S05]  /*0e50*/  IMAD.WIDE.U32 R180, R21, 0x10, R180 ;  /* 0x0000001015b47825 */ /* 0x002fca00078e00b4 */
[----:B------:R0:W4:Y:S01]  /*0e60*/  LDG.E.128 R184, desc[UR12][R180.64] ;  /* 0x0000000cb4b87981 */ /* 0x000122000c1e1d00 */
[----:B------:R-:W-:-:S13]  /*0e70*/  ISETP.NE.AND.EX P2, PT, RZ, UR19, PT, P2 ;  /* 0x00000013ff007c0c */ /* 0x000fda000bf45320 */
[----:B0-----:R-:W0:Y:S02]  /*0e80*/  @P2 LDC.64 R180, c[0x0][0x438] ;  /* 0x00010e00ffb42b82 */ /* 0x001e240000000a00 */
[----:B0-----:R-:W-:-:S05]  /*0e90*/  @P2 IMAD.WIDE.U32 R180, R21, 0x10, R180 ;  /* 0x0000001015b42825 */ /* 0x001fca00078e00b4 */
[----:B------:R0:W5:Y:S02]  /*0ea0*/  @P2 LDG.E.128 R44, desc[UR12][R180.64] ;  /* 0x0000000cb42c2981 */ /* 0x000164000c1e1d00 */
[----:B0-----:R-:W-:-:S06]  /*0eb0*/  IMAD.WIDE.U32 R180, R21, 0x8, R182 ;  /* 0x0000000815b47825 */ /* 0x001fcc00078e00b6 */
[----:B------:R-:W5:Y:S01]  /*0ec0*/  LDG.E.64 R180, desc[UR12][R180.64] ;  /* 0x0000000cb4b47981 */ /* 0x000f62000c1e1b00 */
[----:B--2---:R-:W-:Y:S02]  /*0ed0*/  HADD2.F32 R222, -RZ, R176.H1_H1 ;  /* 0x300000b0ffde7230 */ /* 0x004fe40000004100 */
[----:B------:R-:W-:Y:S02]  /*0ee0*/  HADD2.F32 R224, -RZ, R178.H0_H0 ;  /* 0x200000b2ffe07230 */ /* 0x000fe40000004100 */
[----:B------:R-:W-:Y:S02]  /*0ef0*/  HADD2.F32 R0, -RZ, R176.H0_H0 ;  /* 0x200000b0ff007230 */ /* 0x000fe40000004100 */
[----:B------:R-:W-:Y:S02]  /*0f00*/  HADD2.F32 R226, -RZ, R177.H1_H1 ;  /* 0x300000b1ffe27230 */ /* 0x000fe40000004100 */
[--C-:B----4-:R-:W-:Y:S02]  /*0f10*/  HADD2.F32 R20, -RZ, R187.reuse.H0_H0 ;  /* 0x200000bbff147230 */ /* 0x110fe40000004100 */
[----:B------:R-:W-:Y:S01]  /*0f20*/  FADD.FTZ R0, -R195, R0 ;  /* 0x00000000c3007221 */ /* 0x000fe20000010100 */
[----:B------:R-:W-:-:S02]  /*0f30*/  HADD2.F32 R176, -RZ, R187.H1_H1 ;  /* 0x300000bbffb07230 */ /* 0x000fc40000004100 */
[C---:B------:R-:W-:Y:S01]  /*0f40*/  FADD.FTZ R187, -R195.reuse, R222 ;  /* 0x000000dec3bb7221 */ /* 0x040fe20000010100 */
[C---:B------:R-:W-:Y:S01]  /*0f50*/  FADD.FTZ R222, -R195.reuse, R224 ;  /* 0x000000e0c3de7221 */ /* 0x040fe20000010100 */
[--C-:B------:R-:W-:Y:S01]  /*0f60*/  HADD2.F32 R193, -RZ, R184.reuse.H0_H0 ;  /* 0x200000b8ffc17230 */ /* 0x100fe20000004100 */
[----:B------:R-:W2:Y:S01]  /*0f70*/  LDL R224, [R1+0x30] ;  /* 0x0000300001e07983 */ /* 0x000ea20000100800 */
[----:B------:R-:W-:Y:S02]  /*0f80*/  HADD2.F32 R221, -RZ, R184.H1_H1 ;  /* 0x300000b8ffdd7230 */ /* 0x000fe40000004100 */
[--C-:B------:R-:W-:Y:S02]  /*0f90*/  HADD2.F32 R184, -RZ, R185.reuse.H0_H0 ;  /* 0x200000b9ffb87230 */ /* 0x100fe40000004100 */
[----:B------:R-:W-:Y:S02]  /*0fa0*/  HADD2.F32 R183, -RZ, R185.H1_H1 ;  /* 0x300000b9ffb77230 */ /* 0x000fe40000004100 */
[----:B------:R-:W-:Y:S01]  /*0fb0*/  FADD.FTZ R185, -R195, R226 ;  /* 0x000000e2c3b97221 */ /* 0x000fe20000010100 */
[----:B------:R-:W-:Y:S01]  /*0fc0*/  HADD2.F32 R220, -RZ, R177.H0_H0 ;  /* 0x200000b1ffdc7230 */ /* 0x000fe20000004100 */
[----:B------:R-:W4:Y:S01]  /*0fd0*/  LDL R226, [R1+0x34] ;  /* 0x0000340001e27983 */ /* 0x000f220000100800 */
[----:B------:R-:W-:-:S02]  /*0fe0*/  HADD2.F32 R225, -RZ, R178.H1_H1 ;  /* 0x300000b2ffe17230 */ /* 0x000fc40000004100 */
[--C-:B------:R-:W-:Y:S02]  /*0ff0*/  HADD2.F32 R182, -RZ, R186.reuse.H0_H0 ;  /* 0x200000baffb67230 */ /* 0x100fe40000004100 */
[----:B------:R-:W-:Y:S02]  /*1000*/  HADD2.F32 R178, -RZ, R186.H1_H1 ;  /* 0x300000baffb27230 */ /* 0x000fe40000004100 */
[C---:B------:R-:W-:Y:S01]  /*1010*/  FADD.FTZ R186, -R195.reuse, R220 ;  /* 0x000000dcc3ba7221 */ /* 0x040fe20000010100 */
[----:B------:R-:W-:Y:S01]  /*1020*/  FMUL.FTZ R0, R0, UR23 ;  /* 0x0000001700007c20 */ /* 0x000fe20008410000 */
[--C-:B------:R-:W-:Y:S02]  /*1030*/  HADD2.F32 R223, -RZ, R179.reuse.H0_H0 ;  /* 0x200000b3ffdf7230 */ /* 0x100fe40000004100 */
[----:B------:R-:W-:Y:S01]  /*1040*/  FMUL.FTZ R186, R186, UR23 ;  /* 0x00000017baba7c20 */ /* 0x000fe20008410000 */
[----:B------:R-:W-:Y:S01]  /*1050*/  FADD.FTZ R220, -R195, R225 ;  /* 0x000000e1c3dc7221 */ /* 0x000fe20000010100 */
[----:B------:R-:W-:Y:S01]  /*1060*/  FADD.FTZ R110, R110, R184 ;  /* 0x000000b86e6e7221 */ /* 0x000fe20000010000 */
[----:B------:R-:W-:Y:S01]  /*1070*/  FMUL.FTZ R185, R185, UR23 ;  /* 0x00000017b9b97c20 */ /* 0x000fe20008410000 */
[-C--:B------:R-:W-:Y:S01]  /*1080*/  FFMA.FTZ R142, R186, R184.reuse, R142 ;  /* 0x000000b8ba8e7223 */ /* 0x080fe2000001008e */
[----:B------:R-:W-:Y:S01]  /*1090*/  FMUL.FTZ R225, R228, R184 ;  /* 0x000000b8e4e17220 */ /* 0x000fe20000410000 */
[----:B------:R-:W-:Y:S01]  /*10a0*/  FADD.FTZ R108, R108, R193 ;  /* 0x000000c16c6c7221 */ /* 0x000fe20000010000 */
[----:B------:R-:W-:Y:S01]  /*10b0*/  FFMA.FTZ R140, R0, R193, R140 ;  /* 0x000000c1008c7223 */ /* 0x000fe2000001008c */
[----:B------:R-:W-:Y:S01]  /*10c0*/  FMUL.FTZ R184, R222, UR23 ;  /* 0x00000017deb87c20 */ /* 0x000fe20008410000 */
[----:B------:R-:W-:-:S02]  /*10d0*/  HADD2.F32 R177, -RZ, R179.H1_H1 ;  /* 0x300000b3ffb17230 */ /* 0x000fc40000004100 */
[----:B------:R-:W-:Y:S01]  /*10e0*/  FADD.FTZ R179, -R195, R223 ;  /* 0x000000dfc3b37221 */ /* 0x000fe20000010100 */
[----:B------:R-:W-:Y:S01]  /*10f0*/  FADD.FTZ R111, R111, R183 ;  /* 0x000000b76f6f7221 */ /* 0x000fe20000010000 */
[----:B------:R-:W-:Y:S01]  /*1100*/  FFMA.FTZ R143, R185, R183, R143 ;  /* 0x000000b7b98f7223 */ /* 0x000fe2000001008f */
[----:B------:R-:W-:Y:S01]  /*1110*/  FADD.FTZ R104, R104, R182 ;  /* 0x000000b668687221 */ /* 0x000fe20000010000 */
[-C--:B------:R-:W-:Y:S01]  /*1120*/  FFMA.FTZ R136, R184, R182.reuse, R136 ;  /* 0x000000b6b8887223 */ /* 0x080fe20000010088 */
[----:B------:R-:W-:Y:S01]  /*1130*/  FMUL.FTZ R223, R227, R182 ;  /* 0x000000b6e3df7220 */ /* 0x000fe20000410000 */
[----:B------:R-:W-:Y:S01]  /*1140*/  FMUL.FTZ R187, R187, UR23 ;  /* 0x00000017bbbb7c20 */ /* 0x000fe20008410000 */
[----:B------:R-:W-:Y:S01]  /*1150*/  FADD.FTZ R105, R105, R178 ;  /* 0x000000b269697221 */ /* 0x000fe20000010000 */
[----:B---3--:R-:W-:Y:S01]  /*1160*/  FMUL.FTZ R222, R251, R178 ;  /* 0x000000b2fbde7220 */ /* 0x008fe20000410000 */
[----:B------:R-:W-:Y:S01]  /*1170*/  FADD.FTZ R109, R109, R221 ;  /* 0x000000dd6d6d7221 */ /* 0x000fe20000010000 */
[----:B------:R-:W-:Y:S01]  /*1180*/  FFMA.FTZ R141, R187, R221, R141 ;  /* 0x000000ddbb8d7223 */ /* 0x000fe2000001008d */
[----:B------:R-:W-:Y:S01]  /*1190*/  FADD.FTZ R177, -R195, R177 ;  /* 0x000000b1c3b17221 */ /* 0x000fe20000010100 */
[----:B------:R-:W-:Y:S01]  /*11a0*/  FADD.FTZ R106, R106, R20 ;  /* 0x000000146a6a7221 */ /* 0x000fe20000010000 */
[----:B------:R-:W-:Y:S01]  /*11b0*/  FADD.FTZ R107, R107, R176 ;  /* 0x000000b06b6b7221 */ /* 0x000fe20000010000 */
[----:B------:R-:W-:Y:S01]  /*11c0*/  IADD3 R227, PT, PT, R21, 0x100, RZ ;  /* 0x0000010015e37810 */ /* 0x000fe20007ffe0ff */
[----:B--2---:R-:W-:Y:S01]  /*11d0*/  FMUL.FTZ R193, R224, R193 ;  /* 0x000000c1e0c17220 */ /* 0x004fe20000410000 */
[----:B------:R-:W-:Y:S01]  /*11e0*/  FMUL.FTZ R224, R229, R183 ;  /* 0x000000b7e5e07220 */ /* 0x000fe20000410000 */
[----:B------:R-:W-:-:S02]  /*11f0*/  FMUL.FTZ R183, R220, UR23 ;  /* 0x00000017dcb77c20 */ /* 0x000fc40008410000 */
[----:B------:R-:W-:Y:S01]  /*1200*/  FADD.FTZ R182, RZ, R193 ;  /* 0x000000c1ffb67221 */ /* 0x000fe20000010000 */
[----:B------:R-:W-:Y:S01]  /*1210*/  FFMA.FTZ R220, R0, R193, RZ ;  /* 0x000000c100dc7223 */ /* 0x000fe200000100ff */
[----:B----4-:R-:W-:Y:S01]  /*1220*/  FMUL.FTZ R226, R226, R221 ;  /* 0x000000dde2e27220 */ /* 0x010fe20000410000 */
[----:B------:R-:W-:-:S03]  /*1230*/  FFMA.FTZ R137, R183, R178, R137 ;  /* 0x000000b2b7897223 */ /* 0x000fc60000010089 */
[----:B------:R-:W-:Y:S01]  /*1240*/  FADD.FTZ R182, R182, R226 ;  /* 0x000000e2b6b67221 */ /* 0x000fe20000010000 */
[----:B------:R-:W-:-:S03]  /*1250*/  FFMA.FTZ R220, R187, R226, R220 ;  /* 0x000000e2bbdc7223 */ /* 0x000fc600000100dc */
[----:B------:R-:W-:Y:S01]  /*1260*/  FADD.FTZ R178, R182, R225 ;  /* 0x000000e1b6b27221 */ /* 0x000fe20000010000 */
[----:B------:R-:W-:Y:S01]  /*1270*/  FFMA.FTZ R220, R186, R225, R220 ;  /* 0x000000e1badc7223 */ /* 0x000fe200000100dc */
[----:B------:R-:W-:Y:S02]  /*1280*/  FMUL.FTZ R182, R179, UR23 ;  /* 0x00000017b3b67c20 */ /* 0x000fe40008410000 */
[----:B------:R-:W-:Y:S01]  /*1290*/  FADD.FTZ R178, R178, R224 ;  /* 0x000000e0b2b27221 */ /* 0x000fe20000010000 */
[----:B------:R-:W-:-:S03]  /*12a0*/  FFMA.FTZ R179, R185, R224, R220 ;  /* 0x000000e0b9b37223 */ /* 0x000fc600000100dc */
[----:B------:R-:W-:Y:S01]  /*12b0*/  FADD.FTZ R178, R178, R223 ;  /* 0x000000dfb2b27221 */ /* 0x000fe20000010000 */
[----:B------:R-:W-:Y:S01]  /*12c0*/  FFMA.FTZ R179, R184, R223, R179 ;  /* 0x000000dfb8b37223 */ /* 0x000fe200000100b3 */
[----:B------:R-:W-:Y:S02]  /*12d0*/  FMUL.FTZ R221, R250, R20 ;  /* 0x00000014fadd7220 */ /* 0x000fe40000410000 */
[----:B------:R-:W-:Y:S01]  /*12e0*/  FADD.FTZ R178, R178, R222 ;  /* 0x000000deb2b27221 */ /* 0x000fe20000010000 */
[----:B------:R-:W-:Y:S01]  /*12f0*/  FFMA.FTZ R179, R183, R222, R179 ;  /* 0x000000deb7b37223 */ /* 0x000fe200000100b3 */
[----:B------:R-:W-:Y:S01]  /*1300*/  FFMA.FTZ R138, R182, R20, R138 ;  /* 0x00000014b68a7223 */ /* 0x000fe2000001008a */
[----:B------:R-:W-:Y:S01]  /*1310*/  FMUL.FTZ R20, R177, UR23 ;  /* 0x00000017b1147c20 */ /* 0x000fe20008410000 */
[-C--:B------:R-:W-:Y:S01]  /*1320*/  FMUL.FTZ R220, R231, R176.reuse ;  /* 0x000000b0e7dc7220 */ /* 0x080fe20000410000 */
[----:B------:R-:W-:Y:S01]  /*1330*/  FADD.FTZ R178, R178, R221 ;  /* 0x000000ddb2b27221 */ /* 0x000fe20000010000 */
[----:B------:R-:W-:Y:S01]  /*1340*/  FFMA.FTZ R179, R182, R221, R179 ;  /* 0x000000ddb6b37223 */ /* 0x000fe200000100b3 */
[----:B------:R-:W-:-:S02]  /*1350*/  FFMA.FTZ R139, R20, R176, R139 ;  /* 0x000000b0148b7223 */ /* 0x000fc4000001008b */
[----:B------:R-:W-:Y:S01]  /*1360*/  FADD.FTZ R228, R178, R220 ;  /* 0x000000dcb2e47221 */ /* 0x000fe20000010000 */
[----:B------:R-:W-:-:S07]  /*1370*/  FFMA.FTZ R229, R20, R220, R179 ;  /* 0x000000dc14e57223 */ /* 0x000fce00000100b3 */
.L_x_8824:
[----:B------:R-:W-:Y:S05]  /*1380*/  BSYNC.RECONVERGENT B0 ;  /* 0x0000000000007941 */ /* 0x000fea0003800200 */
.L_x_8823:
[----:B------:R-:W-:Y:S04]  /*1390*/  BSSY.RECONVERGENT B0, `(.L_x_8825) ;  /* 0x0000061000007945 */ /* 0x000fe80003800200 */
[----:B------:R-:W-:Y:S05]  /*13a0*/  @!P0 BRA `(.L_x_8826) ;  /* 0x00000004007c8947 */ /* 0x000fea0003800000 */
[----:B------:R-:W0:Y:S01]  /*13b0*/  LDC.64 R16, c[0x0][0x3a8] ;  /* 0x0000ea00ff107b82 */ /* 0x000e220000000a00 */
[----:B------:R-:W2:Y:S04]  /*13c0*/  LDL R251, [R1+0x4] ;  /* 0x0000040001fb7983 */ /* 0x000ea80000100800 */
[----:B------:R-:W3:Y:S03]  /*13d0*/  LDL R250, [R1+0xc] ;  /* 0x00000c0001fa7983 */ /* 0x000ee60000100800 */
[----:B------:R-:W1:Y:S01]  /*13e0*/  LDC.64 R26, c[0x0][0x428] ;  /* 0x00010a00ff1a7b82 */ /* 0x000e620000000a00 */
[----:B------:R-:W-:-:S07]  /*13f0*/  ISETP.NE.U32.AND P2, PT, RZ, UR18, PT ;  /* 0x00000012ff007c0c */ /* 0x000fce000bf45070 */
[----:B------:R-:W4:Y:S01]  /*1400*/  LDC.64 R188, c[0x0][0x3b0] ;  /* 0x0000ec00ffbc7b82 */ /* 0x000f220000000a00 */
        /* <DEDUP_REMOVED lines=8> */
[----:B----4-:R-:W-:-:S06]  /*1490*/  IMAD.WIDE.U32 R26, R227, 0x8, R188 ;  /* 0x00000008e31a7825 */ /* 0x010fcc00078e00bc */
[----:B------:R-:W5:Y:S01]  /*14a0*/  LDG.E.64 R26, desc[UR12][R26.64] ;  /* 0x0000000c1a1a7981 */ /* 0x000f62000c1e1b00 */
[--C-:B--2---:R-:W-:Y:S02]  /*14b0*/  HADD2.F32 R191, -RZ, R16.reuse.H0_H0 ;  /* 0x20000010ffbf7230 */ /* 0x104fe40000004100 */
[----:B------:R-:W-:Y:S02]  /*14c0*/  HADD2.F32 R215, -RZ, R16.H1_H1 ;  /* 0x30000010ffd77230 */ /* 0x000fe40000004100 */
[----:B------:R-:W-:Y:S02]  /*14d0*/  HADD2.F32 R190, -RZ, R19.H1_H1 ;  /* 0x30000013ffbe7230 */ /* 0x000fe40000004100 */
[--C-:B---3--:R-:W-:Y:S02]  /*14e0*/  HADD2.F32 R189, -RZ, R176.reuse.H0_H0 ;  /* 0x200000b0ffbd7230 */ /* 0x108fe40000004100 */
[----:B------:R-:W-:Y:S02]  /*14f0*/  HADD2.F32 R188, -RZ, R176.H1_H1 ;  /* 0x300000b0ffbc7230 */ /* 0x000fe40000004100 */
[C---:B------:R-:W-:Y:S01]  /*1500*/  FADD.FTZ R176, -R195.reuse, R191 ;  /* 0x000000bfc3b07221 */ /* 0x040fe20000010100 */
[----:B------:R-:W-:-:S03]  /*1510*/  FADD.FTZ R219, -R195, R215 ;  /* 0x000000d7c3db7221 */ /* 0x000fc60000010100 */
[----:B------:R-:W-:Y:S01]  /*1520*/  FMUL.FTZ R191, R176, UR23 ;  /* 0x00000017b0bf7c20 */ /* 0x000fe20008410000 */
[----:B------:R-:W-:Y:S01]  /*1530*/  FADD.FTZ R176, -R195, R190 ;  /* 0x000000bec3b07221 */ /* 0x000fe20000010100 */
[----:B------:R-:W-:Y:S02]  /*1540*/  FMUL.FTZ R190, R219, UR23 ;  /* 0x00000017dbbe7c20 */ /* 0x000fe40008410000 */
[----:B------:R-:W2:Y:S01]  /*1550*/  LDL R219, [R1+0x10] ;  /* 0x0000100001db7983 */ /* 0x000ea20000100800 */
[--C-:B------:R-:W-:Y:S02]  /*1560*/  HADD2.F32 R218, -RZ, R17.reuse.H1_H1 ;  /* 0x30000011ffda7230 */ /* 0x100fe40000004100 */
[--C-:B------:R-:W-:Y:S02]  /*1570*/  HADD2.F32 R217, -RZ, R18.reuse.H1_H1 ;  /* 0x30000012ffd97230 */ /* 0x100fe40000004100 */
[----:B------:R-:W-:Y:S02]  /*1580*/  HADD2.F32 R213, -RZ, R17.H0_H0 ;  /* 0x20000011ffd57230 */ /* 0x000fe40000004100 */
[----:B------:R-:W-:Y:S01]  /*1590*/  FADD.FTZ R215, -R195, R218 ;  /* 0x000000dac3d77221 */ /* 0x000fe20000010100 */
[----:B------:R-:W-:Y:S01]  /*15a0*/  HADD2.F32 R216, -RZ, R18.H0_H0 ;  /* 0x20000012ffd87230 */ /* 0x000fe20000004100 */
[----:B------:R-:W3:Y:S01]  /*15b0*/  LDL R218, [R1+0x14] ;  /* 0x0000140001da7983 */ /* 0x000ee20000100800 */
[----:B------:R-:W-:-:S02]  /*15c0*/  HADD2.F32 R18, -RZ, R178.H0_H0 ;  /* 0x200000b2ff127230 */ /* 0x000fc40000004100 */
[----:B------:R-:W-:Y:S02]  /*15d0*/  HADD2.F32 R17, -RZ, R178.H1_H1 ;  /* 0x300000b2ff117230 */ /* 0x000fe40000004100 */
[C---:B------:R-:W-:Y:S01]  /*15e0*/  FADD.FTZ R178, -R195.reuse, R217 ;  /* 0x000000d9c3b27221 */ /* 0x040fe20000010100 */
[----:B------:R-:W-:Y:S02]  /*15f0*/  HADD2.F32 R214, -RZ, R19.H0_H0 ;  /* 0x20000013ffd67230 */ /* 0x000fe40000004100 */
[C---:B------:R-:W-:Y:S01]  /*1600*/  FADD.FTZ R231, -R195.reuse, R213 ;  /* 0x000000d5c3e77221 */ /* 0x040fe20000010100 */
[----:B------:R-:W4:Y:S01]  /*1610*/  LDL R217, [R1+0x18] ;  /* 0x0000180001d97983 */ /* 0x000f220000100800 */
[----:B------:R-:W-:Y:S01]  /*1620*/  FADD.FTZ R213, -R195, R216 ;  /* 0x000000d8c3d57221 */ /* 0x000fe20000010100 */
[--C-:B------:R-:W-:Y:S02]  /*1630*/  HADD2.F32 R19, -RZ, R177.reuse.H0_H0 ;  /* 0x200000b1ff137230 */ /* 0x100fe40000004100 */
[----:B------:R-:W4:Y:S01]  /*1640*/  LDL R216, [R1+0x1c] ;  /* 0x00001c0001d87983 */ /* 0x000f220000100800 */
[----:B------:R-:W-:-:S02]  /*1650*/  HADD2.F32 R212, -RZ, R177.H1_H1 ;  /* 0x300000b1ffd47230 */ /* 0x000fc40000004100 */
[----:B------:R-:W-:Y:S02]  /*1660*/  FADD.FTZ R177, -R195, R214 ;  /* 0x000000d6c3b17221 */ /* 0x000fe40000010100 */
[----:B------:R-:W4:Y:S01]  /*1670*/  LDL R214, [R1] ;  /* 0x0000000001d67983 */ /* 0x000f220000100800 */
[----:B------:R-:W-:Y:S01]  /*1680*/  FADD.FTZ R100, R100, R189 ;  /* 0x000000bd64647221 */ /* 0x000fe20000010000 */
[-C--:B------:R-:W-:Y:S01]  /*1690*/  FFMA.FTZ R132, R191, R189.reuse, R132 ;  /* 0x000000bdbf847223 */ /* 0x080fe20000010084 */
[----:B--2---:R-:W-:Y:S01]  /*16a0*/  FMUL.FTZ R219, R219, R189 ;  /* 0x000000bddbdb7220 */ /* 0x004fe20000410000 */
[----:B------:R-:W-:Y:S02]  /*16b0*/  FMUL.FTZ R189, R231, UR23 ;  /* 0x00000017e7bd7c20 */ /* 0x000fe40008410000 */
[----:B------:R-:W2:Y:S01]  /*16c0*/  LDL R231, [R1+0x8] ;  /* 0x0000080001e77983 */ /* 0x000ea20000100800 */
[----:B------:R-:W-:Y:S01]  /*16d0*/  FADD.FTZ R101, R101, R188 ;  /* 0x000000bc65657221 */ /* 0x000fe20000010000 */
[-C--:B------:R-:W-:Y:S01]  /*16e0*/  FFMA.FTZ R133, R190, R188.reuse, R133 ;  /* 0x000000bcbe857223 */ /* 0x080fe20000010085 */
[----:B---3--:R-:W-:Y:S01]  /*16f0*/  FMUL.FTZ R218, R218, R188 ;  /* 0x000000bcdada7220 */ /* 0x008fe20000410000 */
[----:B------:R-:W-:Y:S01]  /*1700*/  FMUL.FTZ R188, R215, UR23 ;  /* 0x00000017d7bc7c20 */ /* 0x000fe20008410000 */
[----:B------:R-:W-:Y:S01]  /*1710*/  FADD.FTZ R102, R102, R19 ;  /* 0x0000001366667221 */ /* 0x000fe20000010000 */
[-C--:B------:R-:W-:Y:S01]  /*1720*/  FFMA.FTZ R134, R189, R19.reuse, R134 ;  /* 0x00000013bd867223 */ /* 0x080fe20000010086 */
[----:B------:R-:W-:Y:S01]  /*1730*/  FADD.FTZ R103, R103, R212 ;  /* 0x000000d467677221 */ /* 0x000fe20000010000 */
[-C--:B------:R-:W-:Y:S01]  /*1740*/  FFMA.FTZ R135, R188, R212.reuse, R135 ;  /* 0x000000d4bc877223 */ /* 0x080fe20000010087 */
[----:B----4-:R-:W-:Y:S01]  /*1750*/  FMUL.FTZ R217, R217, R19 ;  /* 0x00000013d9d97220 */ /* 0x010fe20000410000 */
[----:B------:R-:W-:Y:S01]  /*1760*/  FMUL.FTZ R19, R213, UR23 ;  /* 0x00000017d5137c20 */ /* 0x000fe20008410000 */
[----:B------:R-:W-:Y:S01]  /*1770*/  FFMA.FTZ R213, R191, R219, R229 ;  /* 0x000000dbbfd57223 */ /* 0x000fe200000100e5 */
[----:B------:R-:W-:Y:S01]  /*1780*/  FMUL.FTZ R216, R216, R212 ;  /* 0x000000d4d8d87220 */ /* 0x000fe20000410000 */
[----:B------:R-:W-:Y:S01]  /*1790*/  FADD.FTZ R212, R228, R219 ;  /* 0x000000dbe4d47221 */ /* 0x000fe20000010000 */
[----:B------:R-:W-:Y:S01]  /*17a0*/  FADD.FTZ R96, R96, R18 ;  /* 0x0000001260607221 */ /* 0x000fe20000010000 */
[-C--:B------:R-:W-:Y:S01]  /*17b0*/  FFMA.FTZ R128, R19, R18.reuse, R128 ;  /* 0x0000001213807223 */ /* 0x080fe20000010080 */
[----:B------:R-:W-:Y:S01]  /*17c0*/  FMUL.FTZ R215, R214, R18 ;  /* 0x00000012d6d77220 */ /* 0x000fe20000410000 */
[----:B------:R-:W-:Y:S01]  /*17d0*/  FMUL.FTZ R18, R178, UR23 ;  /* 0x00000017b2127c20 */ /* 0x000fe20008410000 */
[----:B------:R-:W-:Y:S01]  /*17e0*/  FADD.FTZ R178, R212, R218 ;  /* 0x000000dad4b27221 */ /* 0x000fe20000010000 */
[----:B------:R-:W-:Y:S01]  /*17f0*/  FFMA.FTZ R213, R190, R218, R213 ;  /* 0x000000dabed57223 */ /* 0x000fe200000100d5 */
[----:B------:R-:W-:-:S02]  /*1800*/  FADD.FTZ R97, R97, R17 ;  /* 0x0000001161617221 */ /* 0x000fc40000010000 */
[----:B------:R-:W-:Y:S01]  /*1810*/  FADD.FTZ R178, R178, R217 ;  /* 0x000000d9b2b27221 */ /* 0x000fe20000010000 */
[----:B------:R-:W-:Y:S01]  /*1820*/  FFMA.FTZ R213, R189, R217, R213 ;  /* 0x000000d9bdd57223 */ /* 0x000fe200000100d5 */
[-C--:B------:R-:W-:Y:S01]  /*1830*/  FFMA.FTZ R129, R18, R17.reuse, R129 ;  /* 0x0000001112817223 */ /* 0x080fe20000010081 */
[----:B------:R-:W-:Y:S01]  /*1840*/  FMUL.FTZ R214, R251, R17 ;  /* 0x00000011fbd67220 */ /* 0x000fe20000410000 */
[----:B------:R-:W-:Y:S01]  /*1850*/  FMUL.FTZ R17, R177, UR23 ;  /* 0x00000017b1117c20 */ /* 0x000fe20008410000 */
[----:B------:R-:W-:Y:S01]  /*1860*/  FADD.FTZ R178, R178, R216 ;  /* 0x000000d8b2b27221 */ /* 0x000fe20000010000 */
[----:B------:R-:W-:Y:S01]  /*1870*/  FFMA.FTZ R177, R188, R216, R213 ;  /* 0x000000d8bcb17223 */ /* 0x000fe200000100d5 */
[--C-:B------:R-:W-:Y:S02]  /*1880*/  HADD2.F32 R16, -RZ, R179.reuse.H0_H0 ;  /* 0x200000b3ff107230 */ /* 0x100fe40000004100 */
[----:B------:R-:W-:Y:S01]  /*1890*/  FADD.FTZ R178, R178, R215 ;  /* 0x000000d7b2b27221 */ /* 0x000fe20000010000 */
[----:B------:R-:W-:Y:S01]  /*18a0*/  FFMA.FTZ R177, R19, R215, R177 ;  /* 0x000000d713b17223 */ /* 0x000fe200000100b1 */
[----:B------:R-:W-:-:S02]  /*18b0*/  HADD2.F32 R179, -RZ, R179.H1_H1 ;  /* 0x300000b3ffb37230 */ /* 0x000fc40000004100 */
[----:B------:R-:W-:Y:S01]  /*18c0*/  FADD.FTZ R178, R178, R214 ;  /* 0x000000d6b2b27221 */ /* 0x000fe20000010000 */
[----:B------:R-:W-:Y:S01]  /*18d0*/  FFMA.FTZ R177, R18, R214, R177 ;  /* 0x000000d612b17223 */ /* 0x000fe200000100b1 */
[----:B------:R-:W-:Y:S01]  /*18e0*/  FADD.FTZ R98, R98, R16 ;  /* 0x0000001062627221 */ /* 0x000fe20000010000 */
[-C--:B------:R-:W-:Y:S01]  /*18f0*/  FFMA.FTZ R130, R17, R16.reuse, R130 ;  /* 0x0000001011827223 */ /* 0x080fe20000010082 */
[----:B------:R-:W-:Y:S01]  /*1900*/  FMUL.FTZ R212, R250, R179 ;  /* 0x000000b3fad47220 */ /* 0x000fe20000410000 */
[----:B------:R-:W-:Y:S01]  /*1910*/  FADD.FTZ R99, R99, R179 ;  /* 0x000000b363637221 */ /* 0x000fe20000010000 */
[----:B------:R-:W-:Y:S01]  /*1920*/  IADD3 R227, PT, PT, R227, 0x100, RZ ;  /* 0x00000100e3e37810 */ /* 0x000fe20007ffe0ff */
[----:B--2---:R-:W-:Y:S01]  /*1930*/  FMUL.FTZ R213, R231, R16 ;  /* 0x00000010e7d57220 */ /* 0x004fe20000410000 */
[----:B------:R-:W-:-:S03]  /*1940*/  FMUL.FTZ R16, R176, UR23 ;  /* 0x00000017b0107c20 */ /* 0x000fc60008410000 */
[----:B------:R-:W-:Y:S01]  /*1950*/  FADD.FTZ R178, R178, R213 ;  /* 0x000000d5b2b27221 */ /* 0x000fe20000010000 */
[----:B------:R-:W-:Y:S01]  /*1960*/  FFMA.FTZ R177, R17, R213, R177 ;  /* 0x000000d511b17223 */ /* 0x000fe200000100b1 */
[----:B------:R-:W-:Y:S02]  /*1970*/  FFMA.FTZ R131, R16, R179, R131 ;  /* 0x000000b310837223 */ /* 0x000fe40000010083 */
[----:B------:R-:W-:Y:S01]  /*1980*/  FADD.FTZ R228, R178, R212 ;  /* 0x000000d4b2e47221 */ /* 0x000fe20000010000 */
[----:B------:R-:W-:-:S07]  /*1990*/  FFMA.FTZ R229, R16, R212, R177 ;  /* 0x000000d410e57223 */ /* 0x000fce00000100b1 */
.L_x_8826:
[----:B------:R-:W-:Y:S05]  /*19a0*/  BSYNC.RECONVERGENT B0 ;  /* 0x0000000000007941 */ /* 0x000fea0003800200 */
.L_x_8825:
        /* <DEDUP_REMOVED lines=12> */
[----:B0-----:R-:W-:-:S05]  /*1a70*/  @P2 IMAD.WIDE.U32 R24, R227, 0x10, R24 ;  /* 0x00000010e3182825 */ /* 0x001fca00078e0018 */
[----:B------:R2:W5:Y:S02]  /*1a80*/  @P2 LDG.E.128 R36, desc[UR12][R24.64] ;  /* 0x0000000c18242981 */ /* 0x000564000c1e1d00 */
[----:B--2---:R-:W-:-:S06]  /*1a90*/  IMAD.WIDE.U32 R24, R227, 0x8, R176 ;  /* 0x00000008e3187825 */ /* 0x004fcc00078e00b0 */
[----:B------:R-:W5:Y:S01]  /*1aa0*/  LDG.E.64 R24, desc[UR12][R24.64] ;  /* 0x0000000c18187981 */ /* 0x000f62000c1e1b00 */
[----:B------:R-:W-:Y:S01]  /*1ab0*/  IADD3 R227, PT, PT, R227, 0x100, RZ ;  /* 0x00000100e3e37810 */ /* 0x000fe20007ffe0ff */
[----:B---3--:R-:W-:Y:S02]  /*1ac0*/  HADD2.F32 R205, -RZ, R8.H1_H1 ;  /* 0x30000008ffcd7230 */ /* 0x008fe40000004100 */
[--C-:B------:R-:W-:Y:S02]  /*1ad0*/  HADD2.F32 R204, -RZ, R9.reuse.H0_H0 ;  /* 0x20000009ffcc7230 */ /* 0x100fe40000004100 */
[----:B------:R-:W-:Y:S02]  /*1ae0*/  HADD2.F32 R210, -RZ, R9.H1_H1 ;  /* 0x30000009ffd27230 */ /* 0x000fe40000004100 */
[--C-:B------:R-:W-:Y:S02]  /*1af0*/  HADD2.F32 R208, -RZ, R10.reuse.H0_H0 ;  /* 0x2000000affd07230 */ /* 0x100fe40000004100 */
[----:B------:R-:W-:-:S02]  /*1b00*/  HADD2.F32 R209, -RZ, R10.H1_H1 ;  /* 0x3000000affd17230 */ /* 0x000fc40000004100 */
[--C-:B----4-:R-:W-:Y:S02]  /*1b10*/  HADD2.F32 R10, -RZ, R14.reuse.H0_H0 ;  /* 0x2000000eff0a7230 */ /* 0x110fe40000004100 */
[----:B------:R-:W-:Y:S02]  /*1b20*/  HADD2.F32 R9, -RZ, R14.H1_H1 ;  /* 0x3000000eff097230 */ /* 0x000fe40000004100 */
[----:B------:R-:W-:Y:S01]  /*1b30*/  FADD.FTZ R14, -R195, R205 ;  /* 0x000000cdc30e7221 */ /* 0x000fe20000010100 */
[----:B------:R-:W-:Y:S02]  /*1b40*/  HADD2.F32 R178, -RZ, R8.H0_H0 ;  /* 0x20000008ffb27230 */ /* 0x000fe40000004100 */
[--C-:B------:R-:W-:Y:S02]  /*1b50*/  HADD2.F32 R207, -RZ, R11.reuse.H0_H0 ;  /* 0x2000000bffcf7230 */ /* 0x100fe40000004100 */
[----:B------:R-:W-:Y:S02]  /*1b60*/  HADD2.F32 R177, -RZ, R11.H1_H1 ;  /* 0x3000000bffb17230 */ /* 0x000fe40000004100 */
[----:B------:R-:W-:-:S02]  /*1b70*/  HADD2.F32 R206, -RZ, R12.H0_H0 ;  /* 0x2000000cffce7230 */ /* 0x000fc40000004100 */
[----:B------:R-:W-:Y:S01]  /*1b80*/  FMUL.FTZ R14, R14, UR23 ;  /* 0x000000170e0e7c20 */ /* 0x000fe20008410000 */
[----:B------:R-:W-:Y:S02]  /*1b90*/  HADD2.F32 R12, -RZ, R12.H1_H1 ;  /* 0x3000000cff0c7230 */ /* 0x000fe40000004100 */
[--C-:B------:R-:W-:Y:S02]  /*1ba0*/  HADD2.F32 R11, -RZ, R13.reuse.H0_H0 ;  /* 0x2000000dff0b7230 */ /* 0x100fe40000004100 */
[----:B------:R-:W-:Y:S02]  /*1bb0*/  HADD2.F32 R179, -RZ, R13.H1_H1 ;  /* 0x3000000dffb37230 */ /* 0x000fe40000004100 */
[C---:B------:R-:W-:Y:S01]  /*1bc0*/  FADD.FTZ R13, -R195.reuse, R204 ;  /* 0x000000ccc30d7221 */ /* 0x040fe20000010100 */
[--C-:B------:R-:W-:Y:S02]  /*1bd0*/  HADD2.F32 R8, -RZ, R15.reuse.H0_H0 ;  /* 0x2000000fff087230 */ /* 0x100fe40000004100 */
[----:B------:R-:W-:Y:S01]  /*1be0*/  FADD.FTZ R231, -R195, R210 ;  /* 0x000000d2c3e77221 */ /* 0x000fe20000010100 */
[----:B------:R-:W-:-:S02]  /*1bf0*/  HADD2.F32 R176, -RZ, R15.H1_H1 ;  /* 0x3000000fffb07230 */ /* 0x000fc40000004100 */
[----:B------:R-:W-:Y:S01]  /*1c00*/  FADD.FTZ R15, -R195, R178 ;  /* 0x000000b2c30f7221 */ /* 0x000fe20000010100 */
[----:B------:R-:W-:Y:S01]  /*1c10*/  FADD.FTZ R93, R93, R12 ;  /* 0x0000000c5d5d7221 */ /* 0x000fe20000010000 */
[----:B------:R-:W-:Y:S01]  /*1c20*/  FMUL.FTZ R13, R13, UR23 ;  /* 0x000000170d0d7c20 */ /* 0x000fe20008410000 */
[-C--:B------:R-:W-:Y:S01]  /*1c30*/  FFMA.FTZ R125, R14, R12.reuse, R125 ;  /* 0x0000000c0e7d7223 */ /* 0x080fe2000001007d */
[----:B-----5:R-:W-:Y:S01]  /*1c40*/  FMUL.FTZ R210, R245, R12 ;  /* 0x0000000cf5d27220 */ /* 0x020fe20000410000 */
[----:B------:R-:W-:Y:S01]  /*1c50*/  FADD.FTZ R205, -R195, R208 ;  /* 0x000000d0c3cd7221 */ /* 0x000fe20000010100 */
[----:B------:R-:W-:Y:S01]  /*1c60*/  FMUL.FTZ R12, R231, UR23 ;  /* 0x00000017e70c7c20 */ /* 0x000fe20008410000 */
[----:B------:R-:W-:Y:S01]  /*1c70*/  FMUL.FTZ R15, R15, UR23 ;  /* 0x000000170f0f7c20 */ /* 0x000fe20008410000 */
[----:B------:R-:W-:Y:S01]  /*1c80*/  FMUL.FTZ R211, R244, R206 ;  /* 0x000000cef4d37220 */ /* 0x000fe20000410000 */
[----:B------:R-:W-:Y:S01]  /*1c90*/  FADD.FTZ R204, -R195, R209 ;  /* 0x000000d1c3cc7221 */ /* 0x000fe20000010100 */
[----:B------:R-:W-:Y:S01]  /*1ca0*/  FADD.FTZ R94, R94, R11 ;  /* 0x0000000b5e5e7221 */ /* 0x000fe20000010000 */
[-C--:B------:R-:W-:Y:S01]  /*1cb0*/  FFMA.FTZ R126, R13, R11.reuse, R126 ;  /* 0x0000000b0d7e7223 */ /* 0x080fe2000001007e */
[----:B------:R-:W-:Y:S01]  /*1cc0*/  FMUL.FTZ R209, R246, R11 ;  /* 0x0000000bf6d17220 */ /* 0x000fe20000410000 */
[----:B------:R-:W-:Y:S01]  /*1cd0*/  FADD.FTZ R95, R95, R179 ;  /* 0x000000b35f5f7221 */ /* 0x000fe20000010000 */
[----:B------:R-:W-:Y:S01]  /*1ce0*/  FMUL.FTZ R11, R205, UR23 ;  /* 0x00000017cd0b7c20 */ /* 0x000fe20008410000 */
[-C--:B------:R-:W-:Y:S01]  /*1cf0*/  FFMA.FTZ R127, R12, R179.reuse, R127 ;  /* 0x000000b30c7f7223 */ /* 0x080fe2000001007f */
[----:B------:R-:W-:Y:S01]  /*1d00*/  FMUL.FTZ R208, R247, R179 ;  /* 0x000000b3f7d07220 */ /* 0x000fe20000410000 */
[----:B------:R-:W-:Y:S01]  /*1d10*/  FADD.FTZ R179, R228, R211 ;  /* 0x000000d3e4b37221 */ /* 0x000fe20000010000 */
[----:B------:R-:W-:Y:S01]  /*1d20*/  FFMA.FTZ R205, R15, R211, R229 ;  /* 0x000000d30fcd7223 */ /* 0x000fe200000100e5 */
[----:B------:R-:W-:Y:S01]  /*1d30*/  FADD.FTZ R178, -R195, R207 ;  /* 0x000000cfc3b27221 */ /* 0x000fe20000010100 */
[----:B------:R-:W-:Y:S01]  /*1d40*/  FADD.FTZ R88, R88, R10 ;  /* 0x0000000a58587221 */ /* 0x000fe20000010000 */
[----:B------:R-:W-:Y:S01]  /*1d50*/  FADD.FTZ R179, R179, R210 ;  /* 0x000000d2b3b37221 */ /* 0x000fe20000010000 */
[----:B------:R-:W-:Y:S01]  /*1d60*/  FFMA.FTZ R205, R14, R210, R205 ;  /* 0x000000d20ecd7223 */ /* 0x000fe200000100cd */
        /* <DEDUP_REMOVED lines=15> */
[----:B------:R-:W-:Y:S01]  /*1e60*/  FADD.FTZ R177, -R195, R177 ;  /* 0x000000b1c3b17221 */ /* 0x000fe20000010100 */
[----:B------:R-:W-:Y:S01]  /*1e70*/  FMUL.FTZ R205, R242, R8 ;  /* 0x00000008f2cd7220 */ /* 0x000fe20000410000 */
        /* <DEDUP_REMOVED lines=12> */
.L_x_8828:
[----:B------:R-:W-:Y:S05]  /*1f40*/  BSYNC.RECONVERGENT B0 ;  /* 0x0000000000007941 */ /* 0x000fea0003800200 */
.L_x_8827:
        /* <DEDUP_REMOVED lines=16> */
[----:B---3--:R-:W-:Y:S02]  /*2050*/  HADD2.F32 R192, -RZ, R4.H0_H0 ;  /* 0x20000004ffc07230 */ /* 0x008fe40000004100 */
[--C-:B------:R-:W-:Y:S02]  /*2060*/  HADD2.F32 R194, -RZ, R5.reuse.H0_H0 ;  /* 0x20000005ffc27230 */ /* 0x100fe40000004100 */
[----:B------:R-:W-:-:S02]  /*2070*/  HADD2.F32 R196, -RZ, R5.H1_H1 ;  /* 0x30000005ffc47230 */ /* 0x000fc40000004100 */
[C---:B------:R-:W-:Y:S01]  /*2080*/  FADD.FTZ R192, -R195.reuse, R192 ;  /* 0x000000c0c3c07221 */ /* 0x040fe20000010100 */
[----:B------:R-:W-:Y:S02]  /*2090*/  HADD2.F32 R197, -RZ, R4.H1_H1 ;  /* 0x30000004ffc57230 */ /* 0x000fe40000004100 */
[--C-:B------:R-:W-:Y:S02]  /*20a0*/  HADD2.F32 R5, -RZ, R6.reuse.H0_H0 ;  /* 0x20000006ff057230 */ /* 0x100fe40000004100 */
[----:B------:R-:W-:Y:S01]  /*20b0*/  FMUL.FTZ R192, R192, UR23 ;  /* 0x00000017c0c07c20 */ /* 0x000fe20008410000 */
[----:B------:R-:W-:Y:S02]  /*20c0*/  HADD2.F32 R4, -RZ, R6.H1_H1 ;  /* 0x30000006ff047230 */ /* 0x000fe40000004100 */
[C---:B------:R-:W-:Y:S01]  /*20d0*/  FADD.FTZ R6, -R195.reuse, R196 ;  /* 0x000000c4c3067221 */ /* 0x040fe20000010100 */
[--C-:B0-----:R-:W-:Y:S02]  /*20e0*/  HADD2.F32 R3, -RZ, R7.reuse.H0_H0 ;  /* 0x20000007ff037230 */ /* 0x101fe40000004100 */
[----:B------:R-:W-:Y:S01]  /*20f0*/  FADD.FTZ R5, -R195, R5 ;  /* 0x00000005c3057221 */ /* 0x000fe20000010100 */
[----:B------:R-:W-:-:S02]  /*2100*/  HADD2.F32 R2, -RZ, R7.H1_H1 ;  /* 0x30000007ff027230 */ /* 0x000fc40000004100 */
[C---:B------:R-:W-:Y:S01]  /*2110*/  FADD.FTZ R197, -R195.reuse, R197 ;  /* 0x000000c5c3c57221 */ /* 0x040fe20000010100 */
[----:B----4-:R-:W-:Y:S02]  /*2120*/  HADD2.F32 R198, -RZ, R176.H0_H0 ;  /* 0x200000b0ffc67230 */ /* 0x010fe40000004100 */
[C---:B------:R-:W-:Y:S01]  /*2130*/  FADD.FTZ R7, -R195.reuse, R194 ;  /* 0x000000c2c3077221 */ /* 0x040fe20000010100 */
[C---:B------:R-:W-:Y:S01]  /*2140*/  FADD.FTZ R4, -R195.reuse, R4 ;  /* 0x00000004c3047221 */ /* 0x040fe20000010100 */
[C---:B------:R-:W-:Y:S01]  /*2150*/  FADD.FTZ R3, -R195.reuse, R3 ;  /* 0x00000003c3037221 */ /* 0x040fe20000010100 */
[----:B------:R-:W-:Y:S01]  /*2160*/  FADD.FTZ R2, -R195, R2 ;  /* 0x00000002c3027221 */ /* 0x000fe20000010100 */
[--C-:B------:R-:W-:Y:S02]  /*2170*/  HADD2.F32 R195, -RZ, R177.reuse.H0_H0 ;  /* 0x200000b1ffc37230 */ /* 0x100fe40000004100 */
[----:B------:R-:W-:Y:S01]  /*2180*/  FMUL.FTZ R6, R6, UR23 ;  /* 0x0000001706067c20 */ /* 0x000fe20008410000 */
[----:B------:R-:W-:-:S02]  /*2190*/  HADD2.F32 R194, -RZ, R177.H1_H1 ;  /* 0x300000b1ffc27230 */ /* 0x000fc40000004100 */
[----:B------:R-:W-:Y:S01]  /*21a0*/  FMUL.FTZ R5, R5, UR23 ;  /* 0x0000001705057c20 */ /* 0x000fe20008410000 */
[----:B------:R-:W-:Y:S02]  /*21b0*/  HADD2.F32 R177, -RZ, R178.H0_H0 ;  /* 0x200000b2ffb17230 */ /* 0x000fe40000004100 */
[-C--:B-----5:R-:W-:Y:S01]  /*21c0*/  FMUL.FTZ R203, R236, R198.reuse ;  /* 0x000000c6eccb7220 */ /* 0x0a0fe20000410000 */
[----:B------:R-:W-:Y:S02]  /*21d0*/  HADD2.F32 R196, -RZ, R176.H1_H1 ;  /* 0x300000b0ffc47230 */ /* 0x000fe40000004100 */
        /* <DEDUP_REMOVED lines=12> */
[----:B------:R-:W-:-:S02]  /*22a0*/  HADD2.F32 R178, -RZ, R178.H1_H1 ;  /* 0x300000b2ffb27230 */ /* 0x000fc40000004100 */
[----:B------:R-:W-:Y:S01]  /*22b0*/  FMUL.FTZ R4, R4, UR23 ;  /* 0x0000001704047c20 */ /* 0x000fe20008410000 */
        /* <DEDUP_REMOVED lines=11> */
[----:B------:R-:W-:Y:S01]  /*2370*/  FADD.FTZ R177, R177, R199 ;  /* 0x000000c7b1b17221 */ /* 0x000fe20000010000 */
[----:B------:R-:W-:Y:S01]  /*2380*/  FFMA.FTZ R178, R6, R199, R178 ;  /* 0x000000c706b27223 */ /* 0x000fe200000100b2 */
[----:B------:R-:W-:Y:S02]  /*2390*/  HADD2.F32 R179, -RZ, R179.H1_H1 ;  /* 0x300000b3ffb37230 */ /* 0x000fe40000004100 */
[----:B------:R-:W-:Y:S01]  /*23a0*/  FFMA.FTZ R117, R202, R196, R117 ;  /* 0x000000c4ca757223 */ /* 0x000fe20000010075 */
[----:B------:R-:W-:Y:S01]  /*23b0*/  FADD.FTZ R177, R177, R198 ;  /* 0x000000c6b1b17221 */ /* 0x000fe20000010000 */
[----:B------:R-:W-:Y:S01]  /*23c0*/  FFMA.FTZ R178, R5, R198, R178 ;  /* 0x000000c605b27223 */ /* 0x000fe200000100b2 */
        /* <DEDUP_REMOVED lines=16> */
.L_x_8830:
[----:B------:R-:W-:Y:S05]  /*24d0*/  BSYNC.RECONVERGENT B0 ;  /* 0x0000000000007941 */ /* 0x000fea0003800200 */
.L_x_8829:
        /* <DEDUP_REMOVED lines=31> */
.L_x_8832:
[----:B------:R-:W-:Y:S05]  /*26d0*/  BSYNC.RECONVERGENT B0 ;  /* 0x0000000000007941 */ /* 0x000fea0003800200 */
.L_x_8831:
        /* <DEDUP_REMOVED lines=56> */
[--C-:B------:R-:W-:Y:S02]  /*2a60*/  @P4 HADD2.F32 R229, -RZ, R177.reuse.H0_H0 ;  /* 0x200000b1ffe54230 */ /* 0x100fe40000004100 */
[----:B------:R-:W-:Y:S01]  /*2a70*/  FMUL.FTZ R228, R227, UR22 ;  /* 0x00000016e3e47c20 */ /* 0x000fe20008410000 */
[----:B------:R-:W-:Y:S02]  /*2a80*/  HFMA2 R227, -RZ, RZ, 0, 0 ;  /* 0x00000000ffe37431 */ /* 0x000fe400000001ff */
[----:B------:R-:W-:Y:S02]  /*2a90*/  @P3 HADD2.F32 R177, -RZ, R177.H1_H1 ;  /* 0x300000b1ffb13230 */ /* 0x000fe40000004100 */
[----:B------:R-:W-:Y:S02]  /*2aa0*/  @P5 HADD2.F32 R231, -RZ, R178.H0_H0 ;  /* 0x200000b2ffe75230 */ /* 0x000fe40000004100 */
[----:B------:R-:W-:-:S02]  /*2ab0*/  @P6 HADD2.F32 R249, -RZ, R179.H0_H0 ;  /* 0x200000b3fff96230 */ /* 0x000fc40000004100 */
        /* <DEDUP_REMOVED lines=29> */
[----:B------:R-:W-:Y:S01]  /*2c90*/  MOV R227, RZ ;  /* 0x000000ff00e37202 */ /* 0x000fe20000000f00 */
[----:B------:R-:W-:-:S05]  /*2ca0*/  @P5 HADD2.F32 R178, -RZ, R178.H1_H1 ;  /* 0x300000b2ffb25230 */ /* 0x000fca0000004100 */
        /* <DEDUP_REMOVED lines=20> */
[----:B------:R-:W-:-:S05]  /*2df0*/  @P6 HADD2.F32 R179, -RZ, R179.H1_H1 ;  /* 0x300000b3ffb36230 */ /* 0x000fca0000004100 */
[----:B------:R-:W-:-:S04]  /*2e00*/  @P6 FMUL.FTZ R249, R179, R74 ;  /* 0x0000004ab3f96220 */ /* 0x000fc80000410000 */
[----:B------:R-:W-:Y:S01]  /*2e10*/  FADD.FTZ R179, R75, R249 ;  /* 0x000000f94bb37221 */ /* 0x000fe20000010000 */
[----:B------:R-:W-:Y:S01]  /*2e20*/  FMUL.FTZ R75, R171, R74 ;  /* 0x0000004aab4b7220 */ /* 0x000fe20000410000 */
[----:B------:R-:W-:-:S04]  /*2e30*/  FMUL.FTZ R74, R169, R231 ;  /* 0x000000e7a94a7220 */ /* 0x000fc80000410000 */
[----:B------:R-:W-:Y:S02]  /*2e40*/  FSEL R75, R75, RZ, P6 ;  /* 0x000000ff4b4b7208 */ /* 0x000fe40003000000 */
[----:B------:R-:W-:Y:S02]  /*2e50*/  FSEL R74, R74, RZ, P5 ;  /* 0x000000ff4a4a7208 */ /* 0x000fe40002800000 */
[----:B------:R-:W-:Y:S01]  /*2e60*/  F2FP.F16.F32.PACK_AB R75, R75, R73 ;  /* 0x000000494b4b723e */ /* 0x000fe200000000ff */
[----:B------:R-:W-:Y:S01]  /*2e70*/  FMUL.FTZ R73, R174, R228 ;  /* 0x000000e4ae497220 */ /* 0x000fe20000410000 */
[----:B------:R-:W-:Y:S01]  /*2e80*/  F2FP.F16.F32.PACK_AB R74, R74, R72 ;  /* 0x000000484a4a723e */ /* 0x000fe200000000ff */
[----:B------:R-:W-:Y:S01]  /*2e90*/  FFMA.FTZ R72, R0, UR4, R195 ;  /* 0x0000000400487c23 */ /* 0x000fe200080100c3 */
[----:B------:R-:W-:Y:S02]  /*2ea0*/  HFMA2 R228, -RZ, RZ, 0, 0 ;  /* 0x00000000ffe47431 */ /* 0x000fe400000001ff */
[----:B------:R-:W-:Y:S01]  /*2eb0*/  FSEL R73, R73, RZ, P4 ;  /* 0x000000ff49497208 */ /* 0x000fe20002000000 */
[----:B------:R-:W-:Y:S01]  /*2ec0*/  FADD.FTZ R72, R193, -R72 ;  /* 0x80000048c1487221 */ /* 0x000fe20000010000 */
[----:B------:R-:W-:-:S02]  /*2ed0*/  LOP3.LUT P4, RZ, R180, 0xff, RZ, 0xc0, !PT ;  /* 0x000000ffb4ff7812 */ /* 0x000fc4000788c0ff */
[----:B------:R-:W-:Y:S01]  /*2ee0*/  F2FP.F16.F32.PACK_AB R73, R229, R73 ;  /* 0x00000049e549723e */ /* 0x000fe200000000ff */
[----:B------:R-:W-:-:S04]  /*2ef0*/  FMUL.FTZ R72, R72, UR23 ;  /* 0x0000001748487c20 */ /* 0x000fc80008410000 */
[----:B------:R-:W-:-:S04]  /*2f00*/  FMUL.FTZ R72, R72, UR14 ;  /* 0x0000000e48487c20 */ /* 0x000fc80008410000 */
[----:B------:R-:W-:Y:S02]  /*2f10*/  FMUL.FTZ R72, R72, UR22 ;  /* 0x0000001648487c20 */ /* 0x000fe40008410000 */
[--C-:B------:R-:W-:Y:S02]  /*2f20*/  @P4 HADD2.F32 R229, -RZ, R176.reuse.H0_H0 ;  /* 0x200000b0ffe54230 */ /* 0x100fe40000004100 */
[----:B------:R-:W-:-:S03]  /*2f30*/  @P3 HADD2.F32 R176, -RZ, R176.H1_H1 ;  /* 0x300000b0ffb03230 */ /* 0x000fc60000004100 */
[-C--:B------:R-:W-:Y:S01]  /*2f40*/  @P4 FMUL.FTZ R228, R229, R72.reuse ;  /* 0x00000048e5e44220 */ /* 0x080fe20000410000 */
[----:B------:R-:W-:-:S03]  /*2f50*/  FMUL.FTZ R72, R172, R72 ;  /* 0x00000048ac487220 */ /* 0x000fc60000410000 */
[----:B------:R-:W-:Y:S01]  /*2f60*/  FADD.FTZ R228, R76, R228 ;  /* 0x000000e44ce47221 */ /* 0x000fe20000010000 */
[----:B------:R-:W-:Y:S01]  /*2f70*/  FFMA.FTZ R76, R187, UR4, R195 ;  /* 0x00000004bb4c7c23 */ /* 0x000fe200080100c3 */
[----:B------:R-:W-:-:S03]  /*2f80*/  FSEL R72, R72, RZ, P4 ;  /* 0x000000ff48487208 */ /* 0x000fc60002000000 */
        /* <DEDUP_REMOVED lines=9> */
[----:B------:R-:W-:Y:S01]  /*3020*/  F2FP.F16.F32.PACK_AB R72, R229, R72 ;  /* 0x00000048e548723e */ /* 0x000fe200000000ff */
[----:B------:R-:W-:Y:S06]  /*3030*/  BRA `(.L_x_8838) ;  /* 0x0000000400a47947 */ /* 0x000fec0003800000 */
.L_x_8837:
        /* <DEDUP_REMOVED lines=11> */
[--C-:B------:R-:W-:Y:S02]  /*30f0*/  @P4 HADD2.F32 R30, -RZ, R177.reuse.H0_H0 ;  /* 0x200000b1ff1e4230 */ /* 0x100fe40000004100 */
[----:B------:R-:W-:Y:S01]  /*3100*/  FMUL.FTZ R31, R31, UR22 ;  /* 0x000000161f1f7c20 */ /* 0x000fe20008410000 */
[----:B------:R-:W-:Y:S01]  /*3110*/  FMUL.FTZ R28, R28, UR23 ;  /* 0x000000171c1c7c20 */ /* 0x000fe20008410000 */
[----:B------:R-:W-:Y:S01]  /*3120*/  @P3 HADD2.F32 R228, -RZ, R177.H1_H1 ;  /* 0x300000b1ffe43230 */ /* 0x000fe20000004100 */
[----:B------:R-:W-:Y:S01]  /*3130*/  MOV R177, RZ ;  /* 0x000000ff00b17202 */ /* 0x000fe20000000f00 */
[----:B------:R-:W-:Y:S01]  /*3140*/  @P4 FMUL.FTZ R227, R30, R31 ;  /* 0x0000001f1ee34220 */ /* 0x000fe20000410000 */
[C---:B------:R-:W-:Y:S01]  /*3150*/  FMUL.FTZ R30, R28.reuse, UR14 ;  /* 0x0000000e1c1e7c20 */ /* 0x040fe20008410000 */
[----:B------:R-:W-:-:S02]  /*3160*/  F2FP.F16.F32.PACK_AB R29, R28, R29 ;  /* 0x0000001d1c1d723e */ /* 0x000fc400000000ff */
[----:B------:R-:W-:Y:S01]  /*3170*/  FADD.FTZ R78, R78, R227 ;  /* 0x000000e34e4e7221 */ /* 0x000fe20000010000 */
[----:B------:R-:W-:Y:S01]  /*3180*/  FMUL.FTZ R30, R30, UR22 ;  /* 0x000000161e1e7c20 */ /* 0x000fe20008410000 */
[----:B------:R-:W-:-:S03]  /*3190*/  FFMA.FTZ R227, R183, UR4, R195 ;  /* 0x00000004b7e37c23 */ /* 0x000fc600080100c3 */
[-C--:B------:R-:W-:Y:S01]  /*31a0*/  @P3 FMUL.FTZ R177, R228, R30.reuse ;  /* 0x0000001ee4b13220 */ /* 0x080fe20000410000 */
[----:B------:R-:W-:Y:S01]  /*31b0*/  FMUL.FTZ R30, R175, R30 ;  /* 0x0000001eaf1e7220 */ /* 0x000fe20000410000 */
[----:B------:R-:W-:Y:S02]  /*31c0*/  FADD.FTZ R227, R222, -R227 ;  /* 0x800000e3dee37221 */ /* 0x000fe40000010000 */
[----:B------:R-:W-:Y:S01]  /*31d0*/  FADD.FTZ R79, R79, R177 ;  /* 0x000000b14f4f7221 */ /* 0x000fe20000010000 */
[----:B------:R-:W-:Y:S01]  /*31e0*/  FMUL.FTZ R177, R174, R31 ;  /* 0x0000001faeb17220 */ /* 0x000fe20000410000 */
[----:B------:R-:W-:Y:S01]  /*31f0*/  FFMA.FTZ R31, R184, UR4, R195 ;  /* 0x00000004b81f7c23 */ /* 0x000fe200080100c3 */
[----:B------:R-:W-:Y:S02]  /*3200*/  FSEL R231, R30, RZ, P3 ;  /* 0x000000ff1ee77208 */ /* 0x000fe40001800000 */
[----:B------:R-:W-:Y:S01]  /*3210*/  LOP3.LUT P3, RZ, R181, 0xff00, RZ, 0xc0, !PT ;  /* 0x0000ff00b5ff7812 */ /* 0x000fe2000786c0ff */
[----:B------:R-:W-:Y:S01]  /*3220*/  FADD.FTZ R31, R223, -R31 ;  /* 0x8000001fdf1f7221 */ /* 0x000fe20000010000 */
[----:B------:R-:W-:Y:S01]  /*3230*/  FSEL R229, R177, RZ, P4 ;  /* 0x000000ffb1e57208 */ /* 0x000fe20002000000 */
[----:B------:R-:W-:Y:S01]  /*3240*/  HFMA2 R177, -RZ, RZ, 0, 0 ;  /* 0x00000000ffb17431 */ /* 0x000fe200000001ff */
[----:B------:R-:W-:Y:S01]  /*3250*/  LOP3.LUT P4, RZ, R181, 0xff, RZ, 0xc0, !PT ;  /* 0x000000ffb5ff7812 */ /* 0x000fe2000788c0ff */
[----:B------:R-:W-:-:S04]  /*3260*/  FMUL.FTZ R228, R31, UR23 ;  /* 0x000000171fe47c20 */ /* 0x000fc80008410000 */
[----:B------:R-:W-:-:S04]  /*3270*/  FMUL.FTZ R31, R228, UR14 ;  /* 0x0000000ee41f7c20 */ /* 0x000fc80008410000 */
[----:B------:R-:W-:-:S04]  /*3280*/  FMUL.FTZ R31, R31, UR22 ;  /* 0x000000161f1f7c20 */ /* 0x000fc80008410000 */
[----:B------:R-:W-:-:S05]  /*3290*/  @P4 HADD2.F32 R30, -RZ, R178.H0_H0 ;  /* 0x200000b2ff1e4230 */ /* 0x000fca0000004100 */
[----:B------:R-:W-:Y:S01]  /*32a0*/  @P4 FMUL.FTZ R177, R30, R31 ;  /* 0x0000001f1eb14220 */ /* 0x000fe20000410000 */
[----:B------:R-:W-:-:S03]  /*32b0*/  FMUL.FTZ R30, R227, UR23 ;  /* 0x00000017e31e7c20 */ /* 0x000fc60008410000 */
[----:B------:R-:W-:Y:S01]  /*32c0*/  FADD.FTZ R177, R72, R177 ;  /* 0x000000b148b17221 */ /* 0x000fe20000010000 */
[C---:B------:R-:W-:Y:S01]  /*32d0*/  FMUL.FTZ R227, R30.reuse, UR14 ;  /* 0x0000000e1ee37c20 */ /* 0x040fe20008410000 */
[----:B------:R-:W-:Y:S01]  /*32e0*/  @P3 HADD2.F32 R72, -RZ, R178.H1_H1 ;  /* 0x300000b2ff483230 */ /* 0x000fe20000004100 */
[----:B------:R-:W-:Y:S02]  /*32f0*/  F2FP.F16.F32.PACK_AB R30, R30, R228 ;  /* 0x000000e41e1e723e */ /* 0x000fe400000000ff */
[----:B------:R-:W-:Y:S01]  /*3300*/  FMUL.FTZ R178, R227, UR22 ;  /* 0x00000016e3b27c20 */ /* 0x000fe20008410000 */
[----:B------:R-:W-:-:S03]  /*3310*/  MOV R227, RZ ;  /* 0x000000ff00e37202 */ /* 0x000fc60000000f00 */
        /* <DEDUP_REMOVED lines=10> */
[----:B------:R-:W-:-:S05]  /*33c0*/  @P4 HADD2.F32 R250, -RZ, R179.H0_H0 ;  /* 0x200000b3fffa4230 */ /* 0x000fca0000004100 */
[----:B------:R-:W-:Y:S01]  /*33d0*/  @P4 FMUL.FTZ R249, R250, R73 ;  /* 0x00000049faf94220 */ /* 0x000fe20000410000 */
[----:B------:R-:W-:-:S03]  /*33e0*/  FMUL.FTZ R250, R169, R178 ;  /* 0x000000b2a9fa7220 */ /* 0x000fc60000410000 */
[----:B------:R-:W-:Y:S01]  /*33f0*/  FADD.FTZ R178, R74, R249 ;  /* 0x000000f94ab27221 */ /* 0x000fe20000010000 */
[----:B------:R-:W-:Y:S01]  /*3400*/  FFMA.FTZ R249, R20, UR4, R195 ;  /* 0x0000000414f97c23 */ /* 0x000fe200080100c3 */
[----:B------:R-:W-:Y:S02]  /*3410*/  FSEL R74, R250, RZ, P3 ;  /* 0x000000fffa4a7208 */ /* 0x000fe40001800000 */
[----:B------:R-:W-:Y:S01]  /*3420*/  ISETP.GE.U32.AND P3, PT, R180, RZ, PT ;  /* 0x000000ffb400720c */ /* 0x000fe20003f66070 */
[----:B------:R-:W-:Y:S01]  /*3430*/  FADD.FTZ R249, R220, -R249 ;  /* 0x800000f9dcf97221 */ /* 0x000fe20000010000 */
[----:B------:R-:W-:Y:S02]  /*3440*/  F2FP.F16.F32.PACK_AB R74, R74, R72 ;  /* 0x000000484a4a723e */ /* 0x000fe400000000ff */
[----:B------:R-:W-:Y:S01]  /*3450*/  ISETP.GE.U32.AND.EX P3, PT, R181, 0x1000000, PT, P3 ;  /* 0x01000000b500780c */ /* 0x000fe20003f66130 */
[----:B------:R-:W-:-:S04]  /*3460*/  FMUL.FTZ R250, R249, UR23 ;  /* 0x00000017f9fa7c20 */ /* 0x000fc80008410000 */
[C---:B------:R-:W-:Y:S01]  /*3470*/  FMUL.FTZ R249, R250.reuse, UR14 ;  /* 0x0000000efaf97c20 */ /* 0x040fe20008410000 */
[----:B------:R-:W-:-:S03]  /*3480*/  F2FP.F16.F32.PACK_AB R31, R250, R31 ;  /* 0x0000001ffa1f723e */ /* 0x000fc600000000ff */
[----:B------:R-:W-:-:S04]  /*3490*/  FMUL.FTZ R249, R249, UR22 ;  /* 0x00000016f9f97c20 */ /* 0x000fc80008410000 */
[----:B------:R-:W-:-:S05]  /*34a0*/  @P3 HADD2.F32 R179, -RZ, R179.H1_H1 ;  /* 0x300000b3ffb33230 */ /* 0x000fca0000004100 */
        /* <DEDUP_REMOVED lines=11> */
[----:B------:R-:W-:-:S05]  /*3560*/  @P4 HADD2.F32 R228, -RZ, R176.H0_H0 ;  /* 0x200000b0ffe44230 */ /* 0x000fca0000004100 */
[-C--:B------:R-:W-:Y:S01]  /*3570*/  @P4 FMUL.FTZ R28, R228, R73.reuse ;  /* 0x00000049e41c4220 */ /* 0x080fe20000410000 */
[----:B------:R-:W-:-:S03]  /*3580*/  FMUL.FTZ R73, R172, R73 ;  /* 0x00000049ac497220 */ /* 0x000fc60000410000 */
[----:B------:R-:W-:Y:S01]  /*3590*/  FADD.FTZ R228, R76, R28 ;  /* 0x0000001c4ce47221 */ /* 0x000fe20000010000 */
[----:B------:R-:W-:Y:S01]  /*35a0*/  FFMA.FTZ R28, R187, UR4, R195 ;  /* 0x00000004bb1c7c23 */ /* 0x000fe200080100c3 */
[----:B------:R-:W-:Y:S01]  /*35b0*/  FMUL.FTZ R76, R171, R249 ;  /* 0x000000f9ab4c7220 */ /* 0x000fe20000410000 */
[----:B------:R-:W-:Y:S02]  /*35c0*/  FSEL R72, R73, RZ, P4 ;  /* 0x000000ff49487208 */ /* 0x000fe40002000000 */
[----:B------:R-:W-:Y:S01]  /*35d0*/  FADD.FTZ R28, R226, -R28 ;  /* 0x8000001ce21c7221 */ /* 0x000fe20000010000 */
[----:B------:R-:W-:Y:S02]  /*35e0*/  F2FP.F16.F32.PACK_AB R73, R231, R229 ;  /* 0x000000e5e749723e */ /* 0x000fe400000000ff */
[----:B------:R-:W-:Y:S01]  /*35f0*/  FSEL R76, R76, RZ, P3 ;  /* 0x000000ff4c4c7208 */ /* 0x000fe20001800000 */
[----:B------:R-:W-:Y:S01]  /*3600*/  FMUL.FTZ R249, R28, UR23 ;  /* 0x000000171cf97c20 */ /* 0x000fe20008410000 */
[----:B------:R-:W-:-:S02]  /*3610*/  LOP3.LUT P3, RZ, R180, 0xff00, RZ, 0xc0, !PT ;  /* 0x0000ff00b4ff7812 */ /* 0x000fc4000786c0ff */
[----:B------:R-:W-:Y:S02]  /*3620*/  F2FP.F16.F32.PACK_AB R75, R76, R75 ;  /* 0x0000004b4c4b723e */ /* 0x000fe400000000ff */
[C---:B------:R-:W-:Y:S01]  /*3630*/  F2FP.F16.F32.PACK_AB R28, R249.reuse, R250 ;  /* 0x000000faf91c723e */ /* 0x040fe200000000ff */
[----:B------:R-:W-:Y:S01]  /*3640*/  FMUL.FTZ R249, R249, UR14 ;  /* 0x0000000ef9f97c20 */ /* 0x000fe20008410000 */
[----:B------:R-:W-:-:S03]  /*3650*/  MOV R250, RZ ;  /* 0x000000ff00fa7202 */ /* 0x000fc60000000f00 */
[----:B------:R-:W-:-:S04]  /*3660*/  FMUL.FTZ R249, R249, UR22 ;  /* 0x00000016f9f97c20 */ /* 0x000fc80008410000 */
[----:B------:R-:W-:Y:S02]  /*3670*/  @P3 HADD2.F32 R176, -RZ, R176.H1_H1 ;  /* 0x300000b0ffb03230 */ /* 0x000fe40000004100 */
[----:B------:R-:W-:-:S03]  /*3680*/  FMUL.FTZ R76, R173, R249 ;  /* 0x000000f9ad4c7220 */ /* 0x000fc60000410000 */
[----:B------:R-:W-:Y:S02]  /*3690*/  @P3 FMUL.FTZ R250, R176, R249 ;  /* 0x000000f9b0fa3220 */ /* 0x000fe40000410000 */
[----:B------:R-:W-:Y:S02]  /*36a0*/  FSEL R76, R76, RZ, P3 ;  /* 0x000000ff4c4c7208 */ /* 0x000fe40001800000 */
[----:B------:R-:W-:Y:S02]  /*36b0*/  FADD.FTZ R176, R77, R250 ;  /* 0x000000fa4db07221 */ /* 0x000fe40000010000 */
[----:B------:R-:W-:-:S07]  /*36c0*/  F2FP.F16.F32.PACK_AB R72, R76, R72 ;  /* 0x000000484c48723e */ /* 0x000fce00000000ff */
.L_x_8838:
        /* <DEDUP_REMOVED lines=13> */
.L_x_8836:
[----:B------:R-:W-:Y:S05]  /*37a0*/  BSYNC.RECONVERGENT B1 ;  /* 0x0000000000017941 */ /* 0x000fea0003800200 */
.L_x_8835:
        /* <DEDUP_REMOVED lines=112> */
[----:B------:R-:W-:Y:S01]  /*3eb0*/  F2FP.F16.F32.PACK_AB R64, R68, R64 ;  /* 0x000000404440723e */ /* 0x000fe200000000ff */
[----:B------:R-:W-:Y:S06]  /*3ec0*/  BRA `(.L_x_8842) ;  /* 0x0000000400947947 */ /* 0x000fec0003800000 */
.L_x_8841:
        /* <DEDUP_REMOVED lines=100> */
[----:B------:R-:W-:-:S07]  /*4510*/  F2FP.F16.F32.PACK_AB R64, R229, R64 ;  /* 0x00000040e540723e */ /* 0x000fce00000000ff */
.L_x_8842:
        /* <DEDUP_REMOVED lines=13> */
.L_x_8840:
[----:B------:R-:W-:Y:S05]  /*45f0*/  BSYNC.RECONVERGENT B1 ;  /* 0x0000000000017941 */ /* 0x000fea0003800200 */
.L_x_8839:
        /* <DEDUP_REMOVED lines=19> */
[--C-:B-----5:R-:W-:Y:S02]  /*4730*/  @P4 HADD2.F32 R30, -RZ, R177.reuse.H0_H0 ;  /* 0x200000b1ff1e4230 */ /* 0x120fe40000004100 */
        /* <DEDUP_REMOVED lines=94> */
.L_x_8845:
        /* <DEDUP_REMOVED lines=8> */
[--C-:B-----5:R-:W-:Y:S02]  /*4da0*/  @P4 HADD2.F32 R229, -RZ, R177.reuse.H0_H0 ;  /* 0x200000b1ffe54230 */ /* 0x120fe40000004100 */
        /* <DEDUP_REMOVED lines=92> */
.L_x_8846:
        /* <DEDUP_REMOVED lines=13> */
.L_x_8844:
[----:B------:R-:W-:Y:S05]  /*5440*/  BSYNC.RECONVERGENT B1 ;  /* 0x0000000000017941 */ /* 0x000fea0003800200 */
.L_x_8843:
        /* <DEDUP_REMOVED lines=96> */
[----:B------:R-:W-:Y:S02]  /*5a50*/  FSEL R52, R249, RZ, P3 ;  /* 0x000000fff9347208 */ /* 0x000fe40001800000 */
[----:B------:R-:W-:Y:S01]  /*5a60*/  LOP3.LUT P3, RZ, R22, 0xff00, RZ, 0xc0, !PT ;  /* 0x0000ff0016ff7812 */ /* 0x000fe2000786c0ff */
[----:B------:R-:W-:Y:S01]  /*5a70*/  FADD.FTZ R28, R201, -R28 ;  /* 0x8000001cc91c7221 */ /* 0x000fe20000010000 */
[----:B------:R-:W-:Y:S02]  /*5a80*/  F2FP.F16.F32.PACK_AB R51, R52, R51 ;  /* 0x000000333433723e */ /* 0x000fe400000000ff */
[----:B------:R-:W-:Y:S01]  /*5a90*/  MOV R249, RZ ;  /* 0x000000ff00f97202 */ /* 0x000fe20000000f00 */
[----:B------:R-:W-:Y:S01]  /*5aa0*/  FMUL.FTZ R28, R28, UR23 ;  /* 0x000000171c1c7c20 */ /* 0x000fe20008410000 */
[----:B------:R-:W-:-:S02]  /*5ab0*/  FSEL R48, R49, RZ, P4 ;  /* 0x000000ff31307208 */ /* 0x000fc40002000000 */
[----:B------:R-:W-:Y:S01]  /*5ac0*/  F2FP.F16.F32.PACK_AB R49, R231, R229 ;  /* 0x000000e5e731723e */ /* 0x000fe200000000ff */
[C---:B------:R-:W-:Y:S01]  /*5ad0*/  FMUL.FTZ R195, R28.reuse, UR14 ;  /* 0x0000000e1cc37c20 */ /* 0x040fe20008410000 */
[----:B------:R-:W-:-:S03]  /*5ae0*/  F2FP.F16.F32.PACK_AB R28, R28, R250 ;  /* 0x000000fa1c1c723e */ /* 0x000fc600000000ff */
[----:B------:R-:W-:Y:S01]  /*5af0*/  FMUL.FTZ R195, R195, UR22 ;  /* 0x00000016c3c37c20 */ /* 0x000fe20008410000 */
[----:B------:R-:W-:-:S03]  /*5b00*/  @P3 HADD2.F32 R176, -RZ, R176.H1_H1 ;  /* 0x300000b0ffb03230 */ /* 0x000fc60000004100 */
[-C--:B------:R-:W-:Y:S02]  /*5b10*/  FMUL.FTZ R52, R149, R195.reuse ;  /* 0x000000c395347220 */ /* 0x080fe40000410000 */
[----:B------:R-:W-:-:S03]  /*5b20*/  @P3 FMUL.FTZ R249, R176, R195 ;  /* 0x000000c3b0f93220 */ /* 0x000fc60000410000 */
[----:B------:R-:W-:Y:S01]  /*5b30*/  FSEL R52, R52, RZ, P3 ;  /* 0x000000ff34347208 */ /* 0x000fe20001800000 */
[----:B------:R-:W-:-:S03]  /*5b40*/  FADD.FTZ R176, R53, R249 ;  /* 0x000000f935b07221 */ /* 0x000fc60000010000 */
[----:B------:R-:W-:Y:S01]  /*5b50*/  F2FP.F16.F32.PACK_AB R48, R52, R48 ;  /* 0x000000303430723e */ /* 0x000fe200000000ff */
[----:B------:R-:W-:Y:S06]  /*5b60*/  BRA `(.L_x_8849) ;  /* 0x0000000400947947 */ /* 0x000fec0003800000 */
.L_x_8848:
        /* <DEDUP_REMOVED lines=75> */
[--C-:B------:R-:W-:Y:S01]  /*6020*/  FFMA.FTZ R48, R192, UR4, R195.reuse ;  /* 0x00000004c0307c23 */ /* 0x100fe200080100c3 */
[----:B------:R-:W-:Y:S01]  /*6030*/  FFMA.FTZ R195, R202, UR4, R195 ;  /* 0x00000004cac37c23 */ /* 0x000fe200080100c3 */
[----:B------:R-:W-:Y:S01]  /*6040*/  HFMA2 R228, -RZ, RZ, 0, 0 ;  /* 0x00000000ffe47431 */ /* 0x000fe200000001ff */
[----:B------:R-:W-:Y:S01]  /*6050*/  FSEL R49, R49, RZ, P4 ;  /* 0x000000ff31317208 */ /* 0x000fe20002000000 */
[----:B------:R-:W-:Y:S01]  /*6060*/  FADD.FTZ R48, R203, -R48 ;  /* 0x80000030cb307221 */ /* 0x000fe20000010000 */
[----:B------:R-:W-:Y:S01]  /*6070*/  LOP3.LUT P4, RZ, R22, 0xff, RZ, 0xc0, !PT ;  /* 0x000000ff16ff7812 */ /* 0x000fe2000788c0ff */
[----:B------:R-:W-:Y:S01]  /*6080*/  FADD.FTZ R195, R201, -R195 ;  /* 0x800000c3c9c37221 */ /* 0x000fe20000010000 */
[----:B------:R-:W-:Y:S01]  /*6090*/  F2FP.F16.F32.PACK_AB R49, R229, R49 ;  /* 0x00000031e531723e */ /* 0x000fe200000000ff */
[----:B------:R-:W-:-:S02]  /*60a0*/  FMUL.FTZ R48, R48, UR23 ;  /* 0x0000001730307c20 */ /* 0x000fc40008410000 */
[----:B------:R-:W-:Y:S02]  /*60b0*/  FMUL.FTZ R195, R195, UR23 ;  /* 0x00000017c3c37c20 */ /* 0x000fe40008410000 */
[----:B------:R-:W-:-:S04]  /*60c0*/  FMUL.FTZ R48, R48, UR14 ;  /* 0x0000000e30307c20 */ /* 0x000fc80008410000 */
[----:B------:R-:W-:Y:S02]  /*60d0*/  FMUL.FTZ R48, R48, UR22 ;  /* 0x0000001630307c20 */ /* 0x000fe40008410000 */
[--C-:B------:R-:W-:Y:S02]  /*60e0*/  @P4 HADD2.F32 R229, -RZ, R176.reuse.H0_H0 ;  /* 0x200000b0ffe54230 */ /* 0x100fe40000004100 */
[----:B------:R-:W-:-:S03]  /*60f0*/  @P3 HADD2.F32 R176, -RZ, R176.H1_H1 ;  /* 0x300000b0ffb03230 */ /* 0x000fc60000004100 */
[-C--:B------:R-:W-:Y:S01]  /*6100*/  @P4 FMUL.FTZ R228, R229, R48.reuse ;  /* 0x00000030e5e44220 */ /* 0x080fe20000410000 */
[----:B------:R-:W-:-:S03]  /*6110*/  FMUL.FTZ R48, R148, R48 ;  /* 0x0000003094307220 */ /* 0x000fc60000410000 */
[----:B------:R-:W-:Y:S01]  /*6120*/  FADD.FTZ R228, R52, R228 ;  /* 0x000000e434e47221 */ /* 0x000fe20000010000 */
[----:B------:R-:W-:Y:S01]  /*6130*/  FMUL.FTZ R52, R195, UR14 ;  /* 0x0000000ec3347c20 */ /* 0x000fe20008410000 */
[----:B------:R-:W-:-:S03]  /*6140*/  FSEL R48, R48, RZ, P4 ;  /* 0x000000ff30307208 */ /* 0x000fc60002000000 */
[----:B------:R-:W-:Y:S01]  /*6150*/  FMUL.FTZ R195, R52, UR22 ;  /* 0x0000001634c37c20 */ /* 0x000fe20008410000 */
[----:B------:R-:W-:-:S03]  /*6160*/  MOV R52, RZ ;  /* 0x000000ff00347202 */ /* 0x000fc60000000f00 */
[-C--:B------:R-:W-:Y:S01]  /*6170*/  @P3 FMUL.FTZ R52, R176, R195.reuse ;  /* 0x000000c3b0343220 */ /* 0x080fe20000410000 */
[----:B------:R-:W-:-:S05]  /*6180*/  FMUL.FTZ R176, R149, R195 ;  /* 0x000000c395b07220 */ /* 0x000fca0000410000 */
[----:B------:R-:W-:Y:S01]  /*6190*/  FSEL R195, R176, RZ, P3 ;  /* 0x000000ffb0c37208 */ /* 0x000fe20001800000 */
[----:B------:R-:W-:-:S03]  /*61a0*/  FADD.FTZ R176, R53, R52 ;  /* 0x0000003435b07221 */ /* 0x000fc60000010000 */
[----:B------:R-:W-:-:S07]  /*61b0*/  F2FP.F16.F32.PACK_AB R48, R195, R48 ;  /* 0x00000030c330723e */ /* 0x000fce00000000ff */
.L_x_8849:
        /* <DEDUP_REMOVED lines=13> */
.L_x_8834:
        /* <DEDUP_REMOVED lines=10> */
[----:B-----5:R-:W-:Y:S01]  /*6330*/  HADD2.F32 R228, -RZ, R45.H0_H0 ;  /* 0x2000002dffe47230 */ /* 0x020fe20000004100 */
[C---:B------:R-:W-:Y:S02]  /*6340*/  LOP3.LUT P3, RZ, R180.reuse, 0xff0000, RZ, 0xc0, !PT ;  /* 0x00ff0000b4ff7812 */ /* 0x040fe4000786c0ff */
[----:B------:R-:W-:Y:S01]  /*6350*/  FADD.FTZ R227, R225, -R227 ;  /* 0x800000e3e1e37221 */ /* 0x000fe20000010000 */
[----:B------:R-:W-:Y:S02]  /*6360*/  LOP3.LUT P4, RZ, R180, 0xff000000, RZ, 0xc0, !PT ;  /* 0xff000000b4ff7812 */ /* 0x000fe4000788c0ff */
[----:B------:R-:W-:Y:S01]  /*6370*/  LOP3.LUT P2, RZ, R181, 0xff, RZ, 0xc0, !PT ;  /* 0x000000ffb5ff7812 */ /* 0x000fe2000784c0ff */
[----:B------:R-:W-:-:S04]  /*6380*/  FFMA.FTZ R227, R227, UR23, R228 ;  /* 0x00000017e3e37c23 */ /* 0x000fc800080100e4 */
[----:B------:R-:W-:-:S03]  /*6390*/  FMUL.FTZ R227, R227, UR14 ;  /* 0x0000000ee3e37c20 */ /* 0x000fc60008410000 */
[--C-:B------:R-:W-:Y:S02]  /*63a0*/  @P3 HADD2.F32 R229, -RZ, R177.reuse.H0_H0 ;  /* 0x200000b1ffe53230 */ /* 0x100fe40000004100 */
[----:B------:R-:W-:Y:S01]  /*63b0*/  FMUL.FTZ R228, R227, UR22 ;  /* 0x00000016e3e47c20 */ /* 0x000fe20008410000 */
[----:B------:R-:W-:Y:S02]  /*63c0*/  HFMA2 R227, -RZ, RZ, 0, 0 ;  /* 0x00000000ffe37431 */ /* 0x000fe400000001ff */
[----:B------:R-:W-:Y:S02]  /*63d0*/  @P4 HADD2.F32 R177, -RZ, R177.H1_H1 ;  /* 0x300000b1ffb14230 */ /* 0x000fe40000004100 */
[----:B------:R-:W-:Y:S02]  /*63e0*/  @P2 HADD2.F32 R231, -RZ, R178.H0_H0 ;  /* 0x200000b2ffe72230 */ /* 0x000fe40000004100 */
[----:B------:R-:W-:Y:S01]  /*63f0*/  @P3 FMUL.FTZ R227, R228, R229 ;  /* 0x000000e5e4e33220 */ /* 0x000fe20000410000 */
[----:B------:R-:W-:-:S03]  /*6400*/  HADD2.F32 R229, -RZ, R45.H1_H1 ;  /* 0x3000002dffe57230 */ /* 0x000fc60000004100 */
[----:B------:R-:W-:Y:S01]  /*6410*/  FADD.FTZ R78, R78, R227 ;  /* 0x000000e34e4e7221 */ /* 0x000fe20000010000 */
[----:B------:R-:W-:-:S04]  /*6420*/  FFMA.FTZ R227, R185, UR4, R195 ;  /* 0x00000004b9e37c23 */ /* 0x000fc800080100c3 */
        /* <DEDUP_REMOVED lines=9> */
[----:B------:R-:W-:Y:S02]  /*64c0*/  HADD2.F32 R227, -RZ, R46.H0_H0 ;  /* 0x2000002effe37230 */ /* 0x000fe40000004100 */
[----:B------:R-:W-:Y:S01]  /*64d0*/  FADD.FTZ R177, R223, -R177 ;  /* 0x800000b1dfb17221 */ /* 0x000fe20000010000 */
[----:B------:R-:W-:-:S03]  /*64e0*/  FSEL R229, R229, RZ, P4 ;  /* 0x000000ffe5e57208 */ /* 0x000fc60002000000 */
[----:B------:R-:W-:-:S04]  /*64f0*/  FFMA.FTZ R177, R177, UR23, R227 ;  /* 0x00000017b1b17c23 */ /* 0x000fc800080100e3 */
[----:B------:R-:W-:-:S04]  /*6500*/  FMUL.FTZ R177, R177, UR14 ;  /* 0x0000000eb1b17c20 */ /* 0x000fc80008410000 */
[----:B------:R-:W-:Y:S01]  /*6510*/  FMUL.FTZ R227, R177, UR22 ;  /* 0x00000016b1e37c20 */ /* 0x000fe20008410000 */
[----:B------:R-:W-:-:S03]  /*6520*/  HFMA2 R177, -RZ, RZ, 0, 0 ;  /* 0x00000000ffb17431 */ /* 0x000fc600000001ff */
[----:B------:R-:W-:Y:S01]  /*6530*/  @P2 FMUL.FTZ R177, R227, R231 ;  /* 0x000000e7e3b12220 */ /* 0x000fe20000410000 */
[----:B------:R-:W-:Y:S02]  /*6540*/  HADD2.F32 R231, -RZ, R46.H1_H1 ;  /* 0x3000002effe77230 */ /* 0x000fe40000004100 */
[----:B------:R-:W-:Y:S01]  /*6550*/  FMUL.FTZ R227, R168, R227 ;  /* 0x000000e3a8e37220 */ /* 0x000fe20000410000 */
[----:B------:R-:W-:Y:S01]  /*6560*/  FADD.FTZ R177, R72, R177 ;  /* 0x000000b148b17221 */ /* 0x000fe20000010000 */
[----:B------:R-:W-:-:S04]  /*6570*/  FFMA.FTZ R72, R183, UR4, R195 ;  /* 0x00000004b7487c23 */ /* 0x000fc800080100c3 */
[----:B------:R-:W-:-:S04]  /*6580*/  FADD.FTZ R72, R222, -R72 ;  /* 0x80000048de487221 */ /* 0x000fc80000010000 */
[----:B------:R-:W-:Y:S01]  /*6590*/  FFMA.FTZ R231, R72, UR23, R231 ;  /* 0x0000001748e77c23 */ /* 0x000fe200080100e7 */
[----:B------:R-:W-:Y:S02]  /*65a0*/  FSEL R72, R227, RZ, P2 ;  /* 0x000000ffe3487208 */ /* 0x000fe40001000000 */
[----:B------:R-:W-:Y:S01]  /*65b0*/  LOP3.LUT P2, RZ, R181, 0xff00, RZ, 0xc0, !PT ;  /* 0x0000ff00b5ff7812 */ /* 0x000fe2000784c0ff */
[----:B------:R-:W-:-:S12]  /*65c0*/  FMUL.FTZ R231, R231, UR14 ;  /* 0x0000000ee7e77c20 */ /* 0x000fd80008410000 */
[----:B------:R-:W-:Y:S02]  /*65d0*/  @P2 HADD2.F32 R227, -RZ, R178.H1_H1 ;  /* 0x300000b2ffe32230 */ /* 0x000fe40000004100 */
[----:B------:R-:W-:Y:S01]  /*65e0*/  FMUL.FTZ R178, R231, UR22 ;  /* 0x00000016e7b27c20 */ /* 0x000fe20008410000 */
[----:B------:R-:W-:-:S03]  /*65f0*/  MOV R231, RZ ;  /* 0x000000ff00e77202 */ /* 0x000fc60000000f00 */
[----:B------:R-:W-:Y:S01]  /*6600*/  @P2 FMUL.FTZ R231, R178, R227 ;  /* 0x000000e3b2e72220 */ /* 0x000fe20000410000 */
[----:B------:R-:W-:-:S03]  /*6610*/  FMUL.FTZ R178, R169, R178 ;  /* 0x000000b2a9b27220 */ /* 0x000fc60000410000 */
[----:B------:R-:W-:Y:S01]  /*6620*/  FADD.FTZ R227, R73, R231 ;  /* 0x000000e749e37221 */ /* 0x000fe20000010000 */
[----:B------:R-:W-:Y:S01]  /*6630*/  FFMA.FTZ R73, R182, UR4, R195 ;  /* 0x00000004b6497c23 */ /* 0x000fe200080100c3 */
[----:B------:R-:W-:-:S03]  /*6640*/  HADD2.F32 R231, -RZ, R47.H0_H0 ;  /* 0x2000002fffe77230 */ /* 0x000fc60000004100 */
[----:B------:R-:W-:-:S04]  /*6650*/  FADD.FTZ R73, R221, -R73 ;  /* 0x80000049dd497221 */ /* 0x000fc80000010000 */
[----:B------:R-:W-:Y:S01]  /*6660*/  FFMA.FTZ R231, R73, UR23, R231 ;  /* 0x0000001749e77c23 */ /* 0x000fe200080100e7 */
[----:B------:R-:W-:Y:S02]  /*6670*/  FSEL R73, R178, RZ, P2 ;  /* 0x000000ffb2497208 */ /* 0x000fe40001000000 */
[----:B------:R-:W-:Y:S01]  /*6680*/  LOP3.LUT P2, RZ, R181, 0xff0000, RZ, 0xc0, !PT ;  /* 0x00ff0000b5ff7812 */ /* 0x000fe2000784c0ff */
[----:B------:R-:W-:-:S04]  /*6690*/  FMUL.FTZ R178, R231, UR14 ;  /* 0x0000000ee7b27c20 */ /* 0x000fc80008410000 */
[----:B------:R-:W-:Y:S01]  /*66a0*/  FMUL.FTZ R231, R178, UR22 ;  /* 0x00000016b2e77c20 */ /* 0x000fe20008410000 */
[----:B------:R-:W-:-:S07]  /*66b0*/  HFMA2 R178, -RZ, RZ, 0, 0 ;  /* 0x00000000ffb27431 */ /* 0x000fce00000001ff */
[----:B------:R-:W-:-:S05]  /*66c0*/  @P2 HADD2.F32 R249, -RZ, R179.H0_H0 ;  /* 0x200000b3fff92230 */ /* 0x000fca0000004100 */
        /* <DEDUP_REMOVED lines=13> */
[----:B------:R-:W-:-:S05]  /*67a0*/  @P2 HADD2.F32 R179, -RZ, R179.H1_H1 ;  /* 0x300000b3ffb32230 */ /* 0x000fca0000004100 */
[----:B------:R-:W-:-:S04]  /*67b0*/  @P2 FMUL.FTZ R249, R231, R179 ;  /* 0x000000b3e7f92220 */ /* 0x000fc80000410000 */
[----:B------:R-:W-:Y:S01]  /*67c0*/  FADD.FTZ R179, R75, R249 ;  /* 0x000000f94bb37221 */ /* 0x000fe20000010000 */
[----:B------:R-:W-:-:S05]  /*67d0*/  FMUL.FTZ R75, R171, R231 ;  /* 0x000000e7ab4b7220 */ /* 0x000fca0000410000 */
[----:B------:R-:W-:Y:S02]  /*67e0*/  FSEL R75, R75, RZ, P2 ;  /* 0x000000ff4b4b7208 */ /* 0x000fe40001000000 */
[----:B------:R-:W-:Y:S02]  /*67f0*/  LOP3.LUT P2, RZ, R180, 0xff, RZ, 0xc0, !PT ;  /* 0x000000ffb4ff7812 */ /* 0x000fe4000784c0ff */
[----:B------:R-:W-:Y:S02]  /*6800*/  F2FP.F16.F32.PACK_AB R75, R75, R74 ;  /* 0x0000004a4b4b723e */ /* 0x000fe400000000ff */
[----:B------:R-:W-:Y:S01]  /*6810*/  F2FP.F16.F32.PACK_AB R74, R73, R72 ;  /* 0x00000048494a723e */ /* 0x000fe200000000ff */
[----:B------:R-:W-:Y:S01]  /*6820*/  FFMA.FTZ R72, R0, UR4, R195 ;  /* 0x0000000400487c23 */ /* 0x000fe200080100c3 */
[----:B------:R-:W-:-:S03]  /*6830*/  HADD2.F32 R73, -RZ, R44.H0_H0 ;  /* 0x2000002cff497230 */ /* 0x000fc60000004100 */
[----:B------:R-:W-:-:S04]  /*6840*/  FADD.FTZ R72, R193, -R72 ;  /* 0x80000048c1487221 */ /* 0x000fc80000010000 */
[----:B------:R-:W-:Y:S01]  /*6850*/  FFMA.FTZ R72, R72, UR23, R73 ;  /* 0x0000001748487c23 */ /* 0x000fe20008010049 */
[----:B------:R-:W-:Y:S01]  /*6860*/  FMUL.FTZ R73, R174, R228 ;  /* 0x000000e4ae497220 */ /* 0x000fe20000410000 */
[----:B------:R-:W-:Y:S02]  /*6870*/  @P2 HADD2.F32 R228, -RZ, R176.H0_H0 ;  /* 0x200000b0ffe42230 */ /* 0x000fe40000004100 */
[----:B------:R-:W-:Y:S02]  /*6880*/  FMUL.FTZ R72, R72, UR14 ;  /* 0x0000000e48487c20 */ /* 0x000fe40008410000 */
[----:B------:R-:W-:Y:S02]  /*6890*/  FSEL R73, R73, RZ, P3 ;  /* 0x000000ff49497208 */ /* 0x000fe40001800000 */
[----:B------:R-:W-:Y:S01]  /*68a0*/  FMUL.FTZ R72, R72, UR22 ;  /* 0x0000001648487c20 */ /* 0x000fe20008410000 */
[----:B------:R-:W-:Y:S02]  /*68b0*/  LOP3.LUT P3, RZ, R180, 0xff00, RZ, 0xc0, !PT ;  /* 0x0000ff00b4ff7812 */ /* 0x000fe4000786c0ff */
[----:B------:R-:W-:Y:S01]  /*68c0*/  F2FP.F16.F32.PACK_AB R73, R229, R73 ;  /* 0x00000049e549723e */ /* 0x000fe200000000ff */
[----:B------:R-:W-:-:S02]  /*68d0*/  HFMA2 R229, -RZ, RZ, 0, 0 ;  /* 0x00000000ffe57431 */ /* 0x000fc400000001ff */
[----:B------:R-:W-:Y:S01]  /*68e0*/  @P2 FMUL.FTZ R229, R72, R228 ;  /* 0x000000e448e52220 */ /* 0x000fe20000410000 */
[----:B------:R-:W-:Y:S02]  /*68f0*/  HADD2.F32 R228, -RZ, R44.H1_H1 ;  /* 0x3000002cffe47230 */ /* 0x000fe40000004100 */
[----:B------:R-:W-:Y:S01]  /*6900*/  FMUL.FTZ R72, R172, R72 ;  /* 0x00000048ac487220 */ /* 0x000fe20000410000 */
[----:B------:R-:W-:Y:S01]  /*6910*/  FADD.FTZ R229, R76, R229 ;  /* 0x000000e54ce57221 */ /* 0x000fe20000010000 */
[----:B------:R-:W-:-:S03]  /*6920*/  FFMA.FTZ R76, R187, UR4, R195 ;  /* 0x00000004bb4c7c23 */ /* 0x000fc600080100c3 */
[----:B------:R-:W-:Y:S01]  /*6930*/  @P3 HADD2.F32 R176, -RZ, R176.H1_H1 ;  /* 0x300000b0ffb03230 */ /* 0x000fe20000004100 */
[----:B------:R-:W-:Y:S01]  /*6940*/  FSEL R72, R72, RZ, P2 ;  /* 0x000000ff48487208 */ /* 0x000fe20001000000 */
[----:B------:R-:W-:-:S04]  /*6950*/  FADD.FTZ R76, R226, -R76 ;  /* 0x8000004ce24c7221 */ /* 0x000fc80000010000 */
        /* <DEDUP_REMOVED lines=8> */
[----:B------:R-:W-:Y:S01]  /*69e0*/  F2FP.F16.F32.PACK_AB R72, R228, R72 ;  /* 0x00000048e448723e */ /* 0x000fe200000000ff */
[----:B------:R-:W-:Y:S06]  /*69f0*/  BRA `(.L_x_8853) ;  /* 0x0000000400c47947 */ /* 0x000fec0003800000 */
.L_x_8852:
[----:B------:R-:W-:Y:S01]  /*6a00*/  FFMA.FTZ R29, R186, UR4, R195 ;  /* 0x00000004ba1d7c23 */ /* 0x000fe200080100c3 */
[--C-:B-----5:R-:W-:Y:S01]  /*6a10*/  HADD2.F32 R28, -RZ, R45.reuse.H0_H0 ;  /* 0x2000002dff1c7230 */ /* 0x120fe20000004100 */
[C---:B------:R-:W-:Y:S01]  /*6a20*/  LOP3.LUT P2, RZ, R180.reuse, 0xff0000, RZ, 0xc0, !PT ;  /* 0x00ff0000b4ff7812 */ /* 0x040fe2000784c0ff */
[----:B------:R-:W-:Y:S02]  /*6a30*/  HADD2.F32 R30, -RZ, R45.H1_H1 ;  /* 0x3000002dff1e7230 */ /* 0x000fe40000004100 */
[----:B------:R-:W-:Y:S01]  /*6a40*/  FADD.FTZ R29, R225, -R29 ;  /* 0x8000001de11d7221 */ /* 0x000fe20000010000 */
[----:B------:R-:W-:Y:S01]  /*6a50*/  LOP3.LUT P3, RZ, R180, 0xff000000, RZ, 0xc0, !PT ;  /* 0xff000000b4ff7812 */ /* 0x000fe2000786c0ff */
[----:B------:R-:W-:Y:S01]  /*6a60*/  HFMA2 R229, -RZ, RZ, 0, 0 ;  /* 0x00000000ffe57431 */ /* 0x000fe200000001ff */
[----:B------:R-:W-:Y:S01]  /*6a70*/  LOP3.LUT P4, RZ, R181, 0xff, RZ, 0xc0, !PT ;  /* 0x000000ffb5ff7812 */ /* 0x000fe2000788c0ff */
[----:B------:R-:W-:Y:S01]  /*6a80*/  FFMA.FTZ R29, R29, UR23, R28 ;  /* 0x000000171d1d7c23 */ /* 0x000fe2000801001c */
[----:B------:R-:W-:Y:S01]  /*6a90*/  FFMA.FTZ R28, R185, UR4, R195 ;  /* 0x00000004b91c7c23 */ /* 0x000fe200080100c3 */
[----:B------:R-:W-:-:S03]  /*6aa0*/  MOV R251, RZ ;  /* 0x000000ff00fb7202 */ /* 0x000fc60000000f00 */
[----:B------:R-:W-:-:S04]  /*6ab0*/  FADD.FTZ R28, R224, -R28 ;  /* 0x8000001ce01c7221 */ /* 0x000fc80000010000 */
[----:B------:R-:W-:Y:S01]  /*6ac0*/  FFMA.FTZ R28, R28, UR23, R30 ;  /* 0x000000171c1c7c23 */ /* 0x000fe2000801001e */
[----:B------:R-:W-:-:S03]  /*6ad0*/  FMUL.FTZ R30, R29, UR14 ;  /* 0x0000000e1d1e7c20 */ /* 0x000fc60008410000 */
[----:B------:R-:W-:Y:S01]  /*6ae0*/  FMUL.FTZ R31, R28, UR14 ;  /* 0x0000000e1c1f7c20 */ /* 0x000fe20008410000 */
[----:B------:R-:W-:Y:S01]  /*6af0*/  FMUL.FTZ R227, R30, UR22 ;  /* 0x000000161ee37c20 */ /* 0x000fe20008410000 */
[--C-:B------:R-:W-:Y:S01]  /*6b00*/  @P2 HADD2.F32 R30, -RZ, R177.reuse.H0_H0 ;  /* 0x200000b1ff1e2230 */ /* 0x100fe20000004100 */
[----:B------:R-:W-:Y:S01]  /*6b10*/  F2FP.F16.F32.PACK_AB R29, R28, R29 ;  /* 0x0000001d1c1d723e */ /* 0x000fe200000000ff */
[----:B------:R-:W-:Y:S01]  /*6b20*/  FMUL.FTZ R228, R31, UR22 ;  /* 0x000000161fe47c20 */ /* 0x000fe20008410000 */
[----:B------:R-:W-:Y:S02]  /*6b30*/  MOV R31, RZ ;  /* 0x000000ff001f7202 */ /* 0x000fe40000000f00 */
[-C--:B------:R-:W-:Y:S01]  /*6b40*/  @P2 FMUL.FTZ R229, R30, R227.reuse ;  /* 0x000000e31ee52220 */ /* 0x080fe20000410000 */
[----:B------:R-:W-:Y:S02]  /*6b50*/  @P3 HADD2.F32 R30, -RZ, R177.H1_H1 ;  /* 0x300000b1ff1e3230 */ /* 0x000fe40000004100 */
[----:B------:R-:W-:Y:S01]  /*6b60*/  FMUL.FTZ R227, R174, R227 ;  /* 0x000000e3aee37220 */ /* 0x000fe20000410000 */
[----:B------:R-:W-:-:S02]  /*6b70*/  HADD2.F32 R177, -RZ, R46.H0_H0 ;  /* 0x2000002effb17230 */ /* 0x000fc40000004100 */
[----:B------:R-:W-:Y:S01]  /*6b80*/  FADD.FTZ R78, R78, R229 ;  /* 0x000000e54e4e7221 */ /* 0x000fe20000010000 */
[----:B------:R-:W-:Y:S02]  /*6b90*/  @P4 HADD2.F32 R229, -RZ, R178.H0_H0 ;  /* 0x200000b2ffe54230 */ /* 0x000fe40000004100 */
[----:B------:R-:W-:Y:S01]  /*6ba0*/  @P3 FMUL.FTZ R31, R30, R228 ;  /* 0x000000e41e1f3220 */ /* 0x000fe20000410000 */
[----:B------:R-:W-:Y:S01]  /*6bb0*/  FFMA.FTZ R30, R184, UR4, R195 ;  /* 0x00000004b81e7c23 */ /* 0x000fe200080100c3 */
[----:B------:R-:W-:Y:S02]  /*6bc0*/  FSEL R231, R227, RZ, P2 ;  /* 0x000000ffe3e77208 */ /* 0x000fe40001000000 */
[----:B------:R-:W-:Y:S01]  /*6bd0*/  FADD.FTZ R79, R79, R31 ;  /* 0x0000001f4f4f7221 */ /* 0x000fe20000010000 */
[----:B------:R-:W-:Y:S01]  /*6be0*/  FADD.FTZ R30, R223, -R30 ;  /* 0x8000001edf1e7221 */ /* 0x000fe20000010000 */
[----:B------:R-:W-:-:S03]  /*6bf0*/  LOP3.LUT P2, RZ, R181, 0xff00, RZ, 0xc0, !PT ;  /* 0x0000ff00b5ff7812 */ /* 0x000fc6000784c0ff */
[----:B------:R-:W-:Y:S01]  /*6c00*/  FFMA.FTZ R30, R30, UR23, R177 ;  /* 0x000000171e1e7c23 */ /* 0x000fe200080100b1 */
[----:B------:R-:W-:-:S03]  /*6c10*/  HFMA2 R177, -RZ, RZ, 0, 0 ;  /* 0x00000000ffb17431 */ /* 0x000fc600000001ff */
[----:B------:R-:W-:-:S04]  /*6c20*/  FMUL.FTZ R31, R30, UR14 ;  /* 0x0000000e1e1f7c20 */ /* 0x000fc80008410000 */
[----:B------:R-:W-:-:S04]  /*6c30*/  FMUL.FTZ R31, R31, UR22 ;  /* 0x000000161f1f7c20 */ /* 0x000fc80008410000 */
[----:B------:R-:W-:Y:S01]  /*6c40*/  @P4 FMUL.FTZ R177, R229, R31 ;  /* 0x0000001fe5b14220 */ /* 0x000fe20000410000 */
[----:B------:R-:W-:-:S03]  /*6c50*/  FFMA.FTZ R229, R183, UR4, R195 ;  /* 0x00000004b7e57c23 */ /* 0x000fc600080100c3 */
[----:B------:R-:W-:Y:S01]  /*6c60*/  FADD.FTZ R177, R72, R177 ;  /* 0x000000b148b17221 */ /* 0x000fe20000010000 */
[----:B------:R-:W-:Y:S01]  /*6c70*/  FADD.FTZ R227, R222, -R229 ;  /* 0x800000e5dee37221 */ /* 0x000fe20000010000 */
[----:B------:R-:W-:Y:S02]  /*6c80*/  HADD2.F32 R229, -RZ, R46.H1_H1 ;  /* 0x3000002effe57230 */ /* 0x000fe40000004100 */
[----:B------:R-:W-:Y:S01]  /*6c90*/  @P2 HADD2.F32 R72, -RZ, R178.H1_H1 ;  /* 0x300000b2ff482230 */ /* 0x000fe20000004100 */
[----:B------:R-:W-:Y:S02]  /*6ca0*/  MOV R178, RZ ;  /* 0x000000ff00b27202 */ /* 0x000fe40000000f00 */
[----:B------:R-:W-:-:S04]  /*6cb0*/  FFMA.FTZ R229, R227, UR23, R229 ;  /* 0x00000017e3e57c23 */ /* 0x000fc800080100e5 */
[C---:B------:R-:W-:Y:S01]  /*6cc0*/  FMUL.FTZ R227, R229.reuse, UR14 ;  /* 0x0000000ee5e37c20 */ /* 0x040fe20008410000 */
[----:B------:R-:W-:-:S03]  /*6cd0*/  F2FP.F16.F32.PACK_AB R30, R229, R30 ;  /* 0x0000001ee51e723e */ /* 0x000fc600000000ff */
[----:B------:R-:W-:-:S04]  /*6ce0*/  FMUL.FTZ R250, R227, UR22 ;  /* 0x00000016e3fa7c20 */ /* 0x000fc80008410000 */
[----:B------:R-:W-:Y:S01]  /*6cf0*/  @P2 FMUL.FTZ R178, R72, R250 ;  /* 0x000000fa48b22220 */ /* 0x000fe20000410000 */
[----:B------:R-:W-:Y:S01]  /*6d00*/  FMUL.FTZ R72, R168, R31 ;  /* 0x0000001fa8487220 */ /* 0x000fe20000410000 */
[----:B------:R-:W-:Y:S02]  /*6d10*/  FFMA.FTZ R31, R182, UR4, R195 ;  /* 0x00000004b61f7c23 */ /* 0x000fe400080100c3 */
[----:B------:R-:W-:Y:S01]  /*6d20*/  FADD.FTZ R227, R73, R178 ;  /* 0x000000b249e37221 */ /* 0x000fe20000010000 */
[----:B------:R-:W-:Y:S02]  /*6d30*/  HADD2.F32 R73, -RZ, R47.H0_H0 ;  /* 0x2000002fff497230 */ /* 0x000fe40000004100 */
[----:B------:R-:W-:Y:S01]  /*6d40*/  FADD.FTZ R31, R221, -R31 ;  /* 0x8000001fdd1f7221 */ /* 0x000fe20000010000 */
[----:B------:R-:W-:Y:S02]  /*6d50*/  FSEL R72, R72, RZ, P4 ;  /* 0x000000ff48487208 */ /* 0x000fe40002000000 */
[----:B------:R-:W-:Y:S01]  /*6d60*/  LOP3.LUT P4, RZ, R181, 0xff0000, RZ, 0xc0, !PT ;  /* 0x00ff0000b5ff7812 */ /* 0x000fe2000788c0ff */
[----:B------:R-:W-:-:S04]  /*6d70*/  FFMA.FTZ R31, R31, UR23, R73 ;  /* 0x000000171f1f7c23 */ /* 0x000fc80008010049 */
[----:B------:R-:W-:-:S04]  /*6d80*/  FMUL.FTZ R73, R31, UR14 ;  /* 0x0000000e1f497c20 */ /* 0x000fc80008410000 */
[----:B------:R-:W-:Y:S01]  /*6d90*/  FMUL.FTZ R249, R73, UR22 ;  /* 0x0000001649f97c20 */ /* 0x000fe20008410000 */
[----:B------:R-:W-:-:S03]  /*6da0*/  HFMA2 R73, -RZ, RZ, 0, 0 ;  /* 0x00000000ff497431 */ /* 0x000fc600000001ff */
[----:B------:R-:W-:Y:S02]  /*6db0*/  @P4 HADD2.F32 R178, -RZ, R179.H0_H0 ;  /* 0x200000b3ffb24230 */ /* 0x000fe40000004100 */
[----:B------:R-:W-:-:S03]  /*6dc0*/  FMUL.FTZ R229, R170, R249 ;  /* 0x000000f9aae57220 */ /* 0x000fc60000410000 */
[----:B------:R-:W-:-:S04]  /*6dd0*/  @P4 FMUL.FTZ R73, R178, R249 ;  /* 0x000000f9b2494220 */ /* 0x000fc80000410000 */
[----:B------:R-:W-:Y:S01]  /*6de0*/  FADD.FTZ R178, R74, R73 ;  /* 0x000000494ab27221 */ /* 0x000fe20000010000 */
[----:B------:R-:W-:Y:S01]  /*6df0*/  FMUL.FTZ R74, R169, R250 ;  /* 0x000000faa94a7220 */ /* 0x000fe20000410000 */
[----:B------:R-:W-:Y:S01]  /*6e00*/  FFMA.FTZ R73, R20, UR4, R195 ;  /* 0x0000000414497c23 */ /* 0x000fe200080100c3 */
[----:B------:R-:W-:-:S03]  /*6e10*/  HADD2.F32 R250, -RZ, R47.H1_H1 ;  /* 0x3000002ffffa7230 */ /* 0x000fc60000004100 */
[----:B------:R-:W-:Y:S01]  /*6e20*/  FSEL R74, R74, RZ, P2 ;  /* 0x000000ff4a4a7208 */ /* 0x000fe20001000000 */
[----:B------:R-:W-:Y:S01]  /*6e30*/  FADD.FTZ R73, R220, -R73 ;  /* 0x80000049dc497221 */ /* 0x000fe20000010000 */
[----:B------:R-:W-:Y:S02]  /*6e40*/  ISETP.GE.U32.AND P2, PT, R180, RZ, PT ;  /* 0x000000ffb400720c */ /* 0x000fe40003f46070 */
[----:B------:R-:W-:Y:S01]  /*6e50*/  F2FP.F16.F32.PACK_AB R74, R74, R72 ;  /* 0x000000484a4a723e */ /* 0x000fe200000000ff */
[----:B------:R-:W-:Y:S01]  /*6e60*/  FFMA.FTZ R250, R73, UR23, R250 ;  /* 0x0000001749fa7c23 */ /* 0x000fe200080100fa */
[----:B------:R-:W-:Y:S01]  /*6e70*/  ISETP.GE.U32.AND.EX P2, PT, R181, 0x1000000, PT, P2 ;  /* 0x01000000b500780c */ /* 0x000fe20003f46120 */
[----:B------:R-:W-:Y:S02]  /*6e80*/  FMUL.FTZ R72, R175, R228 ;  /* 0x000000e4af487220 */ /* 0x000fe40000410000 */
[C---:B------:R-:W-:Y:S01]  /*6e90*/  FMUL.FTZ R73, R250.reuse, UR14 ;  /* 0x0000000efa497c20 */ /* 0x040fe20008410000 */
[----:B------:R-:W-:Y:S01]  /*6ea0*/  F2FP.F16.F32.PACK_AB R31, R250, R31 ;  /* 0x0000001ffa1f723e */ /* 0x000fe200000000ff */
[----:B------:R-:W-:Y:S01]  /*6eb0*/  HADD2.F32 R250, -RZ, R44.H0_H0 ;  /* 0x2000002cfffa7230 */ /* 0x000fe20000004100 */
[----:B------:R-:W-:Y:S01]  /*6ec0*/  FSEL R72, R72, RZ, P3 ;  /* 0x000000ff48487208 */ /* 0x000fe20001800000 */
[----:B------:R-:W-:-:S06]  /*6ed0*/  FMUL.FTZ R73, R73, UR22 ;  /* 0x0000001649497c20 */ /* 0x000fcc0008410000 */
[----:B------:R-:W-:-:S05]  /*6ee0*/  @P2 HADD2.F32 R179, -RZ, R179.H1_H1 ;  /* 0x300000b3ffb32230 */ /* 0x000fca0000004100 */
        /* <DEDUP_REMOVED lines=11> */
[----:B------:R-:W-:-:S03]  /*6fa0*/  F2FP.F16.F32.PACK_AB R75, R73, R75 ;  /* 0x0000004b494b723e */ /* 0x000fc600000000ff */
[----:B------:R-:W-:Y:S01]  /*6fb0*/  FMUL.FTZ R249, R28, UR22 ;  /* 0x000000161cf97c20 */ /* 0x000fe20008410000 */
[----:B------:R-:W-:-:S03]  /*6fc0*/  HFMA2 R28, -RZ, RZ, 0, 0 ;  /* 0x00000000ff1c7431 */ /* 0x000fc600000001ff */
[----:B------:R-:W-:-:S04]  /*6fd0*/  FMUL.FTZ R73, R172, R249 ;  /* 0x000000f9ac497220 */ /* 0x000fc80000410000 */
[--C-:B------:R-:W-:Y:S02]  /*6fe0*/  @P4 HADD2.F32 R229, -RZ, R176.reuse.H0_H0 ;  /* 0x200000b0ffe54230 */ /* 0x100fe40000004100 */
[----:B------:R-:W-:-:S03]  /*6ff0*/  @P2 HADD2.F32 R176, -RZ, R176.H1_H1 ;  /* 0x300000b0ffb02230 */ /* 0x000fc60000004100 */
[----:B------:R-:W-:-:S04]  /*7000*/  @P4 FMUL.FTZ R28, R229, R249 ;  /* 0x000000f9e51c4220 */ /* 0x000fc80000410000 */
[----:B------:R-:W-:Y:S01]  /*7010*/  FADD.FTZ R229, R76, R28 ;  /* 0x0000001c4ce57221 */ /* 0x000fe20000010000 */
[----:B------:R-:W-:Y:S01]  /*7020*/  FFMA.FTZ R28, R187, UR4, R195 ;  /* 0x00000004bb1c7c23 */ /* 0x000fe200080100c3 */
[----:B------:R-:W-:-:S03]  /*7030*/  HADD2.F32 R76, -RZ, R44.H1_H1 ;  /* 0x3000002cff4c7230 */ /* 0x000fc60000004100 */
[----:B------:R-:W-:-:S04]  /*7040*/  FADD.FTZ R28, R226, -R28 ;  /* 0x8000001ce21c7221 */ /* 0x000fc80000010000 */
[----:B------:R-:W-:-:S05]  /*7050*/  FFMA.FTZ R76, R28, UR23, R76 ;  /* 0x000000171c4c7c23 */ /* 0x000fca000801004c */
[C---:B------:R-:W-:Y:S01]  /*7060*/  F2FP.F16.F32.PACK_AB R28, R76.reuse, R250 ;  /* 0x000000fa4c1c723e */ /* 0x040fe200000000ff */
        /* <DEDUP_REMOVED lines=8> */
[----:B------:R-:W-:Y:S02]  /*70f0*/  F2FP.F16.F32.PACK_AB R73, R72, R231 ;  /* 0x000000e74849723e */ /* 0x000fe400000000ff */
[----:B------:R-:W-:-:S07]  /*7100*/  F2FP.F16.F32.PACK_AB R72, R76, R77 ;  /* 0x0000004d4c48723e */ /* 0x000fce00000000ff */
.L_x_8853:
        /* <DEDUP_REMOVED lines=15> */
.L_x_8851:
[----:B------:R-:W-:Y:S05]  /*7200*/  BSYNC.RECONVERGENT B1 ;  /* 0x0000000000017941 */ /* 0x000fea0003800200 */
.L_x_8850:
        /* <DEDUP_REMOVED lines=9> */
[--C-:B-----5:R-:W-:Y:S01]  /*72a0*/  HADD2.F32 R28, -RZ, R41.reuse.H0_H0 ;  /* 0x20000029ff1c7230 */ /* 0x120fe20000004100 */
[C---:B------:R-:W-:Y:S01]  /*72b0*/  LOP3.LUT P4, RZ, R26.reuse, 0xff0000, RZ, 0xc0, !PT ;  /* 0x00ff00001aff7812 */ /* 0x040fe2000788c0ff */
[----:B------:R-:W-:Y:S02]  /*72c0*/  HADD2.F32 R30, -RZ, R41.H1_H1 ;  /* 0x30000029ff1e7230 */ /* 0x000fe40000004100 */
[----:B------:R-:W-:Y:S01]  /*72d0*/  FADD.FTZ R29, R217, -R29 ;  /* 0x8000001dd91d7221 */ /* 0x000fe20000010000 */
[----:B------:R-:W-:Y:S01]  /*72e0*/  LOP3.LUT P3, RZ, R26, 0xff000000, RZ, 0xc0, !PT ;  /* 0xff0000001aff7812 */ /* 0x000fe2000786c0ff */
[----:B------:R-:W-:Y:S01]  /*72f0*/  HFMA2 R229, -RZ, RZ, 0, 0 ;  /* 0x00000000ffe57431 */ /* 0x000fe200000001ff */
[----:B------:R-:W-:Y:S01]  /*7300*/  MOV R251, RZ ;  /* 0x000000ff00fb7202 */ /* 0x000fe20000000f00 */
[----:B------:R-:W-:Y:S01]  /*7310*/  FFMA.FTZ R29, R29, UR23, R28 ;  /* 0x000000171d1d7c23 */ /* 0x000fe2000801001c */
[----:B------:R-:W-:-:S04]  /*7320*/  FFMA.FTZ R28, R188, UR4, R195 ;  /* 0x00000004bc1c7c23 */ /* 0x000fc800080100c3 */
[----:B------:R-:W-:Y:S01]  /*7330*/  FADD.FTZ R28, R216, -R28 ;  /* 0x8000001cd81c7221 */ /* 0x000fe20000010000 */
[----:B------:R-:W-:-:S03]  /*7340*/  @P4 HADD2.F32 R31, -RZ, R177.H0_H0 ;  /* 0x200000b1ff1f4230 */ /* 0x000fc60000004100 */
[----:B------:R-:W-:Y:S01]  /*7350*/  FFMA.FTZ R28, R28, UR23, R30 ;  /* 0x000000171c1c7c23 */ /* 0x000fe2000801001e */
[----:B------:R-:W-:Y:S01]  /*7360*/  FMUL.FTZ R30, R29, UR14 ;  /* 0x0000000e1d1e7c20 */ /* 0x000fe20008410000 */
[----:B------:R-:W-:-:S03]  /*7370*/  @P3 HADD2.F32 R177, -RZ, R177.H1_H1 ;  /* 0x300000b1ffb13230 */ /* 0x000fc60000004100 */
[----:B------:R-:W-:Y:S01]  /*7380*/  FMUL.FTZ R30, R30, UR22 ;  /* 0x000000161e1e7c20 */ /* 0x000fe20008410000 */
[----:B------:R-:W-:-:S03]  /*7390*/  F2FP.F16.F32.PACK_AB R29, R28, R29 ;  /* 0x0000001d1c1d723e */ /* 0x000fc600000000ff */
[----:B------:R-:W-:Y:S01]  /*73a0*/  @P4 FMUL.FTZ R229, R30, R31 ;  /* 0x0000001f1ee54220 */ /* 0x000fe20000410000 */
[----:B------:R-:W-:-:S03]  /*73b0*/  FMUL.FTZ R31, R28, UR14 ;  /* 0x0000000e1c1f7c20 */ /* 0x000fc60008410000 */
[----:B------:R-:W-:Y:S01]  /*73c0*/  FADD.FTZ R70, R70, R229 ;  /* 0x000000e546467221 */ /* 0x000fe20000010000 */
[----:B------:R-:W-:Y:S01]  /*73d0*/  FMUL.FTZ R227, R31, UR22 ;  /* 0x000000161fe37c20 */ /* 0x000fe20008410000 */
[----:B------:R-:W-:-:S03]  /*73e0*/  MOV R31, RZ ;  /* 0x000000ff001f7202 */ /* 0x000fc60000000f00 */
[----:B------:R-:W-:Y:S01]  /*73f0*/  @P3 FMUL.FTZ R31, R227, R177 ;  /* 0x000000b1e31f3220 */ /* 0x000fe20000410000 */
[----:B------:R-:W-:Y:S01]  /*7400*/  FMUL.FTZ R177, R166, R30 ;  /* 0x0000001ea6b17220 */ /* 0x000fe20000410000 */
[----:B------:R-:W-:Y:S01]  /*7410*/  FFMA.FTZ R30, R19, UR4, R195 ;  /* 0x00000004131e7c23 */ /* 0x000fe200080100c3 */
[----:B------:R-:W-:Y:S01]  /*7420*/  FMUL.FTZ R227, R167, R227 ;  /* 0x000000e3a7e37220 */ /* 0x000fe20000410000 */
[----:B------:R-:W-:Y:S02]  /*7430*/  FADD.FTZ R71, R71, R31 ;  /* 0x0000001f47477221 */ /* 0x000fe40000010000 */
[----:B------:R-:W-:Y:S01]  /*7440*/  FSEL R228, R177, RZ, P4 ;  /* 0x000000ffb1e47208 */ /* 0x000fe20002000000 */
[----:B------:R-:W-:Y:S01]  /*7450*/  HADD2.F32 R177, -RZ, R42.H0_H0 ;  /* 0x2000002affb17230 */ /* 0x000fe20000004100 */
[----:B------:R-:W-:Y:S01]  /*7460*/  LOP3.LUT P4, RZ, R27, 0xff, RZ, 0xc0, !PT ;  /* 0x000000ff1bff7812 */ /* 0x000fe2000788c0ff */
[----:B------:R-:W-:Y:S01]  /*7470*/  FADD.FTZ R30, R215, -R30 ;  /* 0x8000001ed71e7221 */ /* 0x000fe20000010000 */
[----:B------:R-:W-:-:S02]  /*7480*/  FSEL R231, R227, RZ, P3 ;  /* 0x000000ffe3e77208 */ /* 0x000fc40001800000 */
[----:B------:R-:W-:Y:S01]  /*7490*/  LOP3.LUT P3, RZ, R27, 0xff00, RZ, 0xc0, !PT ;  /* 0x0000ff001bff7812 */ /* 0x000fe2000786c0ff */
[----:B------:R-:W-:Y:S01]  /*74a0*/  FFMA.FTZ R30, R30, UR23, R177 ;  /* 0x000000171e1e7c23 */ /* 0x000fe200080100b1 */
[----:B------:R-:W-:-:S03]  /*74b0*/  HFMA2 R177, -RZ, RZ, 0, 0 ;  /* 0x00000000ffb17431 */ /* 0x000fc600000001ff */
[----:B------:R-:W-:-:S04]  /*74c0*/  FMUL.FTZ R31, R30, UR14 ;  /* 0x0000000e1e1f7c20 */ /* 0x000fc80008410000 */
[----:B------:R-:W-:Y:S02]  /*74d0*/  @P4 HADD2.F32 R229, -RZ, R178.H0_H0 ;  /* 0x200000b2ffe54230 */ /* 0x000fe40000004100 */
        /* <DEDUP_REMOVED lines=36> */
[----:B------:R-:W-:-:S03]  /*7720*/  ISETP.GE.U32.AND.EX P3, PT, R27, 0x1000000, PT, P3 ;  /* 0x010000001b00780c */ /* 0x000fc60003f66130 */
[C---:B------:R-:W-:Y:S01]  /*7730*/  FMUL.FTZ R65, R250.reuse, UR14 ;  /* 0x0000000efa417c20 */ /* 0x040fe20008410000 */
[----:B------:R-:W-:Y:S01]  /*7740*/  F2FP.F16.F32.PACK_AB R31, R250, R31 ;  /* 0x0000001ffa1f723e */ /* 0x000fe200000000ff */
[----:B------:R-:W-:Y:S02]  /*7750*/  HADD2.F32 R250, -RZ, R40.H0_H0 ;  /* 0x20000028fffa7230 */ /* 0x000fe40000004100 */
[----:B------:R-:W-:-:S06]  /*7760*/  FMUL.FTZ R65, R65, UR22 ;  /* 0x0000001641417c20 */ /* 0x000fcc0008410000 */
[----:B------:R-:W-:-:S05]  /*7770*/  @P3 HADD2.F32 R179, -RZ, R179.H1_H1 ;  /* 0x300000b3ffb33230 */ /* 0x000fca0000004100 */
        /* <DEDUP_REMOVED lines=15> */
[--C-:B------:R-:W-:Y:S01]  /*7870*/  @P4 HADD2.F32 R229, -RZ, R176.reuse.H0_H0 ;  /* 0x200000b0ffe54230 */ /* 0x100fe20000004100 */
[----:B------:R-:W-:Y:S01]  /*7880*/  FSEL R64, R65, RZ, P4 ;  /* 0x000000ff41407208 */ /* 0x000fe20002000000 */
[----:B------:R-:W-:Y:S01]  /*7890*/  @P3 HADD2.F32 R176, -RZ, R176.H1_H1 ;  /* 0x300000b0ffb03230 */ /* 0x000fe20000004100 */
[----:B------:R-:W-:Y:S02]  /*78a0*/  F2FP.F16.F32.PACK_AB R65, R231, R228 ;  /* 0x000000e4e741723e */ /* 0x000fe400000000ff */
        /* <DEDUP_REMOVED lines=10> */
[----:B------:R-:W-:Y:S01]  /*7950*/  @P3 FMUL.FTZ R250, R68, R176 ;  /* 0x000000b044fa3220 */ /* 0x000fe20000410000 */
[----:B------:R-:W-:-:S03]  /*7960*/  FMUL.FTZ R68, R165, R68 ;  /* 0x00000044a5447220 */ /* 0x000fc60000410000 */
[----:B------:R-:W-:Y:S02]  /*7970*/  FADD.FTZ R176, R69, R250 ;  /* 0x000000fa45b07221 */ /* 0x000fe40000010000 */
[----:B------:R-:W-:-:S04]  /*7980*/  FSEL R68, R68, RZ, P3 ;  /* 0x000000ff44447208 */ /* 0x000fc80001800000 */
[----:B------:R-:W-:Y:S01]  /*7990*/  F2FP.F16.F32.PACK_AB R64, R68, R64 ;  /* 0x000000404440723e */ /* 0x000fe200000000ff */
[----:B------:R-:W-:Y:S06]  /*79a0*/  BRA `(.L_x_8857) ;  /* 0x0000000400b47947 */ /* 0x000fec0003800000 */
.L_x_8856:
[----:B------:R-:W-:Y:S01]  /*79b0*/  FFMA.FTZ R227, R189, UR4, R195 ;  /* 0x00000004bde37c23 */ /* 0x000fe200080100c3 */
[----:B-----5:R-:W-:Y:S01]  /*79c0*/  HADD2.F32 R228, -RZ, R41.H0_H0 ;  /* 0x20000029ffe47230 */ /* 0x020fe20000004100 */
[C---:B------:R-:W-:Y:S02]  /*79d0*/  LOP3.LUT P4, RZ, R26.reuse, 0xff0000, RZ, 0xc0, !PT ;  /* 0x00ff00001aff7812 */ /* 0x040fe4000788c0ff */
[----:B------:R-:W-:Y:S01]  /*79e0*/  FADD.FTZ R227, R217, -R227 ;  /* 0x800000e3d9e37221 */ /* 0x000fe20000010000 */
[----:B------:R-:W-:Y:S02]  /*79f0*/  LOP3.LUT P3, RZ, R26, 0xff000000, RZ, 0xc0, !PT ;  /* 0xff0000001aff7812 */ /* 0x000fe4000786c0ff */
[----:B------:R-:W-:Y:S01]  /*7a00*/  LOP3.LUT P5, RZ, R27, 0xff, RZ, 0xc0, !PT ;  /* 0x000000ff1bff7812 */ /* 0x000fe200078ac0ff */
[----:B------:R-:W-:Y:S01]  /*7a10*/  FFMA.FTZ R227, R227, UR23, R228 ;  /* 0x00000017e3e37c23 */ /* 0x000fe200080100e4 */
[----:B------:R-:W-:-:S03]  /*7a20*/  LOP3.LUT P6, RZ, R27, 0xff0000, RZ, 0xc0, !PT ;  /* 0x00ff00001bff7812 */ /* 0x000fc600078cc0ff */
[----:B------:R-:W-:-:S03]  /*7a30*/  FMUL.FTZ R227, R227, UR14 ;  /* 0x0000000ee3e37c20 */ /* 0x000fc60008410000 */
[--C-:B------:R-:W-:Y:S02]  /*7a40*/  @P4 HADD2.F32 R229, -RZ, R177.reuse.H0_H0 ;  /* 0x200000b1ffe54230 */ /* 0x100fe40000004100 */
[----:B------:R-:W-:Y:S01]  /*7a50*/  FMUL.FTZ R228, R227, UR22 ;  /* 0x00000016e3e47c20 */ /* 0x000fe20008410000 */
[----:B------:R-:W-:Y:S02]  /*7a60*/  HFMA2 R227, -RZ, RZ, 0, 0 ;  /* 0x00000000ffe37431 */ /* 0x000fe400000001ff */
[----:B------:R-:W-:Y:S02]  /*7a70*/  @P3 HADD2.F32 R177, -RZ, R177.H1_H1 ;  /* 0x300000b1ffb13230 */ /* 0x000fe40000004100 */
[----:B------:R-:W-:Y:S02]  /*7a80*/  @P5 HADD2.F32 R231, -RZ, R178.H0_H0 ;  /* 0x200000b2ffe75230 */ /* 0x000fe40000004100 */
        /* <DEDUP_REMOVED lines=11> */
[----:B------:R-:W-:-:S03]  /*7b40*/  FFMA.FTZ R177, R19, UR4, R195 ;  /* 0x0000000413b17c23 */ /* 0x000fc600080100c3 */
[----:B------:R-:W-:Y:S01]  /*7b50*/  FADD.FTZ R71, R71, R227 ;  /* 0x000000e347477221 */ /* 0x000fe20000010000 */
[----:B------:R-:W-:Y:S02]  /*7b60*/  HADD2.F32 R227, -RZ, R42.H0_H0 ;  /* 0x2000002affe37230 */ /* 0x000fe40000004100 */
[----:B------:R-:W-:-:S04]  /*7b70*/  FADD.FTZ R177, R215, -R177 ;  /* 0x800000b1d7b17221 */ /* 0x000fc80000010000 */
[----:B------:R-:W-:-:S04]  /*7b80*/  FFMA.FTZ R177, R177, UR23, R227 ;  /* 0x00000017b1b17c23 */ /* 0x000fc800080100e3 */
[----:B------:R-:W-:-:S04]  /*7b90*/  FMUL.FTZ R177, R177, UR14 ;  /* 0x0000000eb1b17c20 */ /* 0x000fc80008410000 */
[----:B------:R-:W-:Y:S01]  /*7ba0*/  FMUL.FTZ R227, R177, UR22 ;  /* 0x00000016b1e37c20 */ /* 0x000fe20008410000 */
[----:B------:R-:W-:-:S03]  /*7bb0*/  HFMA2 R177, -RZ, RZ, 0, 0 ;  /* 0x00000000ffb17431 */ /* 0x000fc600000001ff */
[----:B------:R-:W-:Y:S01]  /*7bc0*/  @P5 FMUL.FTZ R177, R231, R227 ;  /* 0x000000e3e7b15220 */ /* 0x000fe20000410000 */
[----:B------:R-:W-:-:S03]  /*7bd0*/  HADD2.F32 R231, -RZ, R42.H1_H1 ;  /* 0x3000002affe77230 */ /* 0x000fc60000004100 */
        /* <DEDUP_REMOVED lines=9> */
[----:B------:R-:W-:Y:S01]  /*7c70*/  MOV R227, RZ ;  /* 0x000000ff00e37202 */ /* 0x000fe20000000f00 */
[----:B------:R-:W-:-:S05]  /*7c80*/  @P5 HADD2.F32 R178, -RZ, R178.H1_H1 ;  /* 0x300000b2ffb25230 */ /* 0x000fca0000004100 */
[----:B------:R-:W-:Y:S01]  /*7c90*/  @P5 FMUL.FTZ R227, R178, R231 ;  /* 0x000000e7b2e35220 */ /* 0x000fe20000410000 */
[----:B------:R-:W-:-:S03]  /*7ca0*/  HADD2.F32 R178, -RZ, R43.H0_H0 ;  /* 0x2000002bffb27230 */ /* 0x000fc60000004100 */
        /* <DEDUP_REMOVED lines=9> */
[----:B------:R-:W-:Y:S02]  /*7d40*/  HADD2.F32 R249, -RZ, R43.H1_H1 ;  /* 0x3000002bfff97230 */ /* 0x000fe40000004100 */
[----:B------:R-:W-:Y:S01]  /*7d50*/  FADD.FTZ R178, R66, R178 ;  /* 0x000000b242b27221 */ /* 0x000fe20000010000 */
[----:B------:R-:W-:Y:S01]  /*7d60*/  FFMA.FTZ R66, R16, UR4, R195 ;  /* 0x0000000410427c23 */ /* 0x000fe200080100c3 */
[----:B------:R-:W-:Y:S02]  /*7d70*/  FSEL R65, R65, RZ, P6 ;  /* 0x000000ff41417208 */ /* 0x000fe40003000000 */
[----:B------:R-:W-:Y:S01]  /*7d80*/  ISETP.GE.U32.AND P6, PT, R26, RZ, PT ;  /* 0x000000ff1a00720c */ /* 0x000fe20003fc6070 */
[----:B------:R-:W-:-:S03]  /*7d90*/  FADD.FTZ R66, R212, -R66 ;  /* 0x80000042d4427221 */ /* 0x000fc60000010000 */
[----:B------:R-:W-:Y:S01]  /*7da0*/  ISETP.GE.U32.AND.EX P6, PT, R27, 0x1000000, PT, P6 ;  /* 0x010000001b00780c */ /* 0x000fe20003fc6160 */
[----:B------:R-:W-:Y:S01]  /*7db0*/  FFMA.FTZ R66, R66, UR23, R249 ;  /* 0x0000001742427c23 */ /* 0x000fe200080100f9 */
[----:B------:R-:W-:-:S03]  /*7dc0*/  MOV R249, RZ ;  /* 0x000000ff00f97202 */ /* 0x000fc60000000f00 */
        /* <DEDUP_REMOVED lines=13> */
[----:B------:R-:W-:Y:S02]  /*7ea0*/  HADD2.F32 R228, -RZ, R40.H0_H0 ;  /* 0x20000028ffe47230 */ /* 0x000fe40000004100 */
        /* <DEDUP_REMOVED lines=10> */
[----:B------:R-:W-:Y:S01]  /*7f50*/  F2FP.F16.F32.PACK_AB R65, R228, R65 ;  /* 0x00000041e441723e */ /* 0x000fe200000000ff */
[----:B------:R-:W-:-:S05]  /*7f60*/  @P4 HADD2.F32 R228, -RZ, R176.H0_H0 ;  /* 0x200000b0ffe44230 */ /* 0x000fca0000004100 */
[-C--:B------:R-:W-:Y:S01]  /*7f70*/  @P4 FMUL.FTZ R229, R228, R64.reuse ;  /* 0x00000040e4e54220 */ /* 0x080fe20000410000 */
[----:B------:R-:W-:Y:S02]  /*7f80*/  HADD2.F32 R228, -RZ, R40.H1_H1 ;  /* 0x30000028ffe47230 */ /* 0x000fe40000004100 */
[----:B------:R-:W-:Y:S01]  /*7f90*/  FMUL.FTZ R64, R164, R64 ;  /* 0x00000040a4407220 */ /* 0x000fe20000410000 */
[----:B------:R-:W-:Y:S01]  /*7fa0*/  FADD.FTZ R229, R68, R229 ;  /* 0x000000e544e57221 */ /* 0x000fe20000010000 */
[----:B------:R-:W-:Y:S01]  /*7fb0*/  FFMA.FTZ R68, R190, UR4, R195 ;  /* 0x00000004be447c23 */ /* 0x000fe200080100c3 */
[----:B------:R-:W-:Y:S02]  /*7fc0*/  @P3 HADD2.F32 R176, -RZ, R176.H1_H1 ;  /* 0x300000b0ffb03230 */ /* 0x000fe40000004100 */
[----:B------:R-:W-:Y:S01]  /*7fd0*/  FSEL R64, R64, RZ, P4 ;  /* 0x000000ff40407208 */ /* 0x000fe20002000000 */
        /* <DEDUP_REMOVED lines=10> */
.L_x_8857:
        /* <DEDUP_REMOVED lines=13> */
.L_x_8855:
[----:B------:R-:W-:Y:S05]  /*8150*/  BSYNC.RECONVERGENT B1 ;  /* 0x0000000000017941 */ /* 0x000fea0003800200 */
.L_x_8854:
        /* <DEDUP_REMOVED lines=9> */
[--C-:B------:R-:W-:Y:S01]  /*81f0*/  HADD2.F32 R28, -RZ, R37.reuse.H0_H0 ;  /* 0x20000025ff1c7230 */ /* 0x100fe20000004100 */
        /* <DEDUP_REMOVED lines=9> */
[----:B-----5:R-:W-:-:S03]  /*8290*/  @P4 HADD2.F32 R31, -RZ, R177.H0_H0 ;  /* 0x200000b1ff1f4230 */ /* 0x020fc60000004100 */
        /* <DEDUP_REMOVED lines=102> */
.L_x_8860:
[----:B------:R-:W-:Y:S01]  /*8900*/  FFMA.FTZ R227, R13, UR4, R195 ;  /* 0x000000040de37c23 */ /* 0x000fe200080100c3 */
[----:B------:R-:W-:Y:S01]  /*8910*/  HADD2.F32 R228, -RZ, R37.H0_H0 ;  /* 0x20000025ffe47230 */ /* 0x000fe20000004100 */
[C---:B------:R-:W-:Y:S02]  /*8920*/  LOP3.LUT P4, RZ, R24.reuse, 0xff0000, RZ, 0xc0, !PT ;  /* 0x00ff000018ff7812 */ /* 0x040fe4000788c0ff */
[----:B------:R-:W-:Y:S01]  /*8930*/  FADD.FTZ R227, R209, -R227 ;  /* 0x800000e3d1e37221 */ /* 0x000fe20000010000 */
[----:B------:R-:W-:Y:S02]  /*8940*/  LOP3.LUT P3, RZ, R24, 0xff000000, RZ, 0xc0, !PT ;  /* 0xff00000018ff7812 */ /* 0x000fe4000786c0ff */
[----:B------:R-:W-:Y:S01]  /*8950*/  LOP3.LUT P5, RZ, R25, 0xff, RZ, 0xc0, !PT ;  /* 0x000000ff19ff7812 */ /* 0x000fe200078ac0ff */
[----:B------:R-:W-:Y:S01]  /*8960*/  FFMA.FTZ R227, R227, UR23, R228 ;  /* 0x00000017e3e37c23 */ /* 0x000fe200080100e4 */
[----:B------:R-:W-:-:S03]  /*8970*/  LOP3.LUT P6, RZ, R25, 0xff0000, RZ, 0xc0, !PT ;  /* 0x00ff000019ff7812 */ /* 0x000fc600078cc0ff */
[----:B------:R-:W-:-:S03]  /*8980*/  FMUL.FTZ R227, R227, UR14 ;  /* 0x0000000ee3e37c20 */ /* 0x000fc60008410000 */
[--C-:B-----5:R-:W-:Y:S02]  /*8990*/  @P4 HADD2.F32 R229, -RZ, R177.reuse.H0_H0 ;  /* 0x200000b1ffe54230 */ /* 0x120fe40000004100 */
        /* <DEDUP_REMOVED lines=99> */
.L_x_8861:
        /* <DEDUP_REMOVED lines=13> */
.L_x_8859:
[----:B------:R-:W-:Y:S05]  /*90a0*/  BSYNC.RECONVERGENT B1 ;  /* 0x0000000000017941 */ /* 0x000fea0003800200 */
.L_x_8858:
        /* <DEDUP_REMOVED lines=10> */
[----:B------:R-:W-:Y:S01]  /*9150*/  LOP3.LUT P4, RZ, R22, 0xff0000, RZ, 0xc0, !PT ;  /* 0x00ff000016ff7812 */ /* 0x000fe2000788c0ff */
        /* <DEDUP_REMOVED lines=98> */
[----:B------:R-:W-:Y:S01]  /*9780*/  HADD2.F32 R52, -RZ, R32.H1_H1 ;  /* 0x30000020ff347230 */ /* 0x000fe20000004100 */
[----:B------:R-:W-:Y:S02]  /*9790*/  MOV R195, RZ ;  /* 0x000000ff00c37202 */ /* 0x000fe40000000f00 */
[----:B------:R-:W-:-:S04]  /*97a0*/  FADD.FTZ R28, R201, -R28 ;  /* 0x8000001cc91c7221 */ /* 0x000fc80000010000 */
[----:B------:R-:W-:-:S04]  /*97b0*/  FFMA.FTZ R28, R28, UR23, R52 ;  /* 0x000000171c1c7c23 */ /* 0x000fc80008010034 */
[C---:B------:R-:W-:Y:S01]  /*97c0*/  FMUL.FTZ R52, R28.reuse, UR14 ;  /* 0x0000000e1c347c20 */ /* 0x040fe20008410000 */
[----:B------:R-:W-:-:S03]  /*97d0*/  F2FP.F16.F32.PACK_AB R28, R28, R250 ;  /* 0x000000fa1c1c723e */ /* 0x000fc600000000ff */
[----:B------:R-:W-:-:S04]  /*97e0*/  FMUL.FTZ R52, R52, UR22 ;  /* 0x0000001634347c20 */ /* 0x000fc80008410000 */
[----:B------:R-:W-:Y:S01]  /*97f0*/  @P3 FMUL.FTZ R195, R52, R176 ;  /* 0x000000b034c33220 */ /* 0x000fe20000410000 */
[----:B------:R-:W-:-:S03]  /*9800*/  FMUL.FTZ R52, R149, R52 ;  /* 0x0000003495347220 */ /* 0x000fc60000410000 */
[----:B------:R-:W-:Y:S02]  /*9810*/  FADD.FTZ R176, R53, R195 ;  /* 0x000000c335b07221 */ /* 0x000fe40000010000 */
[----:B------:R-:W-:-:S04]  /*9820*/  FSEL R52, R52, RZ, P3 ;  /* 0x000000ff34347208 */ /* 0x000fc80001800000 */
[----:B------:R-:W-:Y:S01]  /*9830*/  F2FP.F16.F32.PACK_AB R48, R52, R48 ;  /* 0x000000303430723e */ /* 0x000fe200000000ff */
[----:B------:R-:W-:Y:S06]  /*9840*/  BRA `(.L_x_8863) ;  /* 0x0000000400b47947 */ /* 0x000fec0003800000 */
.L_x_8862:
[----:B------:R-:W-:Y:S01]  /*9850*/  FFMA.FTZ R227, R7, UR4, R195 ;  /* 0x0000000407e37c23 */ /* 0x000fe200080100c3 */
[----:B------:R-:W-:Y:S01]  /*9860*/  HADD2.F32 R228, -RZ, R33.H0_H0 ;  /* 0x20000021ffe47230 */ /* 0x000fe20000004100 */
[----:B------:R-:W-:Y:S02]  /*9870*/  LOP3.LUT P4, RZ, R22, 0xff0000, RZ, 0xc0, !PT ;  /* 0x00ff000016ff7812 */ /* 0x000fe4000788c0ff */
        /* <DEDUP_REMOVED lines=90> */
[----:B------:R-:W-:-:S03]  /*9e20*/  FMUL.FTZ R48, R148, R48 ;  /* 0x0000003094307220 */ /* 0x000fc60000410000 */
[----:B------:R-:W-:Y:S01]  /*9e30*/  FADD.FTZ R229, R52, R229 ;  /* 0x000000e534e57221 */ /* 0x000fe20000010000 */
[----:B------:R-:W-:Y:S01]  /*9e40*/  FFMA.FTZ R52, R202, UR4, R195 ;  /* 0x00000004ca347c23 */ /* 0x000fe200080100c3 */
[----:B------:R-:W-:Y:S01]  /*9e50*/  HADD2.F32 R195, -RZ, R32.H1_H1 ;  /* 0x30000020ffc37230 */ /* 0x000fe20000004100 */
[----:B------:R-:W-:Y:S01]  /*9e60*/  FSEL R48, R48, RZ, P4 ;  /* 0x000000ff30307208 */ /* 0x000fe20002000000 */
[----:B------:R-:W-:Y:S02]  /*9e70*/  @P3 HADD2.F32 R176, -RZ, R176.H1_H1 ;  /* 0x300000b0ffb03230 */ /* 0x000fe40000004100 */
        /* <DEDUP_REMOVED lines=10> */
.L_x_8863:
        /* <DEDUP_REMOVED lines=12> */
.L_x_8847:
[----:B------:R-:W-:Y:S05]  /*9fe0*/  BSYNC.RECONVERGENT B0 ;  /* 0x0000000000007941 */ /* 0x000fea0003800200 */
.L_x_8833:
[----:B------:R-:W-:Y:S02]  /*9ff0*/  UIADD3 UR7, UPT, UPT, UR7, UR24, URZ ;  /* 0x0000001807077290 */ /* 0x000fe4000fffe0ff */
[----:B------:R-:W-:Y:S02]  /*a000*/  UPLOP3.LUT UP2, UPT, UPT, UPT, UP2, 0x40, 0x4 ;  /* 0x000000000004789c */ /* 0x000fe40003f4e820 */
[----:B------:R-:W-:-:S09]  /*a010*/  UISETP.GE.AND UP1, UPT, UR7, UR25, UPT ;  /* 0x000000190700728c */ /* 0x000fd2000bf26270 */
[----:B------:R-:W-:Y:S05]  /*a020*/  BRA.U !UP1, `(.L_x_8864) ;  /* 0xffffff6909c47547 */ /* 0x000fea000b83ffff */
.L_x_8822:
        /* <DEDUP_REMOVED lines=21> */
.L_x_8866:
[----:B------:R-:W-:Y:S05]  /*a180*/  BSYNC.RECONVERGENT B0 ;  /* 0x0000000000007941 */ /* 0x000fea0003800200 */
.L_x_8865:
        /* <DEDUP_REMOVED lines=15> */
.L_x_8868:
[----:B------:R-:W-:Y:S05]  /*a280*/  BSYNC.RECONVERGENT B0 ;  /* 0x0000000000007941 */ /* 0x000fea0003800200 */
.L_x_8867:
        /* <DEDUP_REMOVED lines=15> */
.L_x_8870:
[----:B------:R-:W-:Y:S05]  /*a380*/  BSYNC.RECONVERGENT B0 ;  /* 0x0000000000007941 */ /* 0x000fea0003800200 */
.L_x_8869:
        /* <DEDUP_REMOVED lines=15> */
.L_x_8871:
        /* <DEDUP_REMOVED lines=16> */
.L_x_15692:


//--------------------- .text._ZN10layer_norm13ln_bwd_kernelINS_13Kernel_traitsIf6__halfS2_S2_fjLj8192ELj1ELj1ELj8ELj16ENS_18Kernel_traits_baseILj8192EfS2_S2_S2_fjLj256EEEEELb1ELb1ELb0ELb1EEEvNS_9BwdParamsE --------------------------
	.section	.text._ZN10layer_norm13ln_bwd_kernelINS_13Kernel_traitsIf6__halfS2_S2_fjLj8192ELj1ELj1ELj8ELj16ENS_18Kernel_traits_baseILj8192EfS2_S2_S2_fjLj256EEEEELb1ELb1ELb0ELb1EEEvNS_9BwdParamsE,"ax",@progbits
	.align	128
        .global         _ZN10layer_norm13ln_bwd_kernelINS_13Kernel_traitsIf6__halfS2_S2_fjLj8192ELj1ELj1ELj8ELj16ENS_18Kernel_traits_baseILj8192EfS2_S2_S2_fjLj256EEEEELb1ELb1ELb0ELb1EEEvNS_9BwdParamsE
        .type           _ZN10layer_norm13ln_bwd_kernelINS_13Kernel_traitsIf6__halfS2_S2_fjLj8192ELj1ELj1ELj8ELj16ENS_18Kernel_traits_baseILj8192EfS2_S2_S2_fjLj256EEEEELb1ELb1ELb0ELb1EEEvNS_9BwdParamsE,@function
        .size           _ZN10layer_norm13ln_bwd_kernelINS_13Kernel_traitsIf6__halfS2_S2_fjLj8192ELj1ELj1ELj8ELj16ENS_18Kernel_traits_baseILj8192EfS2_S2_S2_fjLj256EEEEELb1ELb1ELb0ELb1EEEvNS_9BwdParamsE,(.L_x_15693 - _ZN10layer_norm13ln_bwd_kernelINS_13Kernel_traitsIf6__halfS2_S2_fjLj8192ELj1ELj1ELj8ELj16ENS_18Kernel_traits_baseILj8192EfS2_S2_S2_fjLj256EEEEELb1ELb1ELb0ELb1EEEvNS_9BwdParamsE)
        .other          _ZN10layer_norm13ln_bwd_kernelINS_13Kernel_traitsIf6__halfS2_S2_fjLj8192ELj1ELj1ELj8ELj16ENS_18Kernel_traits_baseILj8192EfS2_S2_S2_fjLj256EEEEELb1ELb1ELb0ELb1EEEvNS_9BwdParamsE,@"STO_CUDA_ENTRY STV_DEFAULT"
_ZN10layer_norm13ln_bwd_kernelINS_13Kernel_traitsIf6__halfS2_S2_fjLj8192ELj1ELj1ELj8ELj16ENS_18Kernel_traits_baseILj8192EfS2_S2_S2_fjLj256EEEEELb1ELb1ELb0ELb1EEEvNS_9BwdParamsE:
.text._ZN10layer_norm13ln_bwd_kernelINS_13Kernel_traitsIf6__halfS2_S2_fjLj8192ELj1ELj1ELj8ELj16ENS_18Kernel_traits_baseILj8192EfS2_S2_S2_fjLj256EEEEELb1ELb1ELb0ELb1EEEvNS_9BwdParamsE:
        /* <DEDUP_REMOVED lines=58> */
[----:B------:R3:W-:Y:S01]  /*03a0*/  STL [R1], RZ ;  /* 0x000000ff01007387 */ /* 0x0007e20000100800 */
[----:B------:R-:W4:Y:S01]  /*03b0*/  LDCU.64 UR4, c[0x0][0x3e0] ;  /* 0x00007c00ff0477ac */ /* 0x000f220008000a00 */
[----:B------:R-:W-:Y:S01]  /*03c0*/  PLOP3.LUT P0, PT, PT, PT, PT, 0x8, 0x80 ;  /* 0x000000000080781c */ /* 0x000fe20003f0e170 */
[----:B------:R-:W-:-:S02]  /*03d0*/  HFMA2 R230, -RZ, RZ, 0, 0 ;  /* 0x00000000ffe67431 */ /* 0x000fc400000001ff */
[----:B------:R-:W-:Y:S01]  /*03e0*/  HFMA2 R224, -RZ, RZ, 0, 0 ;  /* 0x00000000ffe07431 */ /* 0x000fe200000001ff */
[----:B------:R-:W0:Y:S01]  /*03f0*/  LDCU UR7, c[0x0][0x408] ;  /* 0x00008100ff0777ac */ /* 0x000e220008000800 */
[----:B------:R-:W-:Y:S01]  /*0400*/  HFMA2 R201, -RZ, RZ, 0, 0 ;  /* 0x00000000ffc97431 */ /* 0x000fe200000001ff */
[----:B------:R-:W-:Y:S02]  /*0410*/  CS2R R234, SRZ ;  /* 0x0000000000ea7805 */ /* 0x000fe4000001ff00 */
[----:B------:R-:W-:Y:S02]  /*0420*/  CS2R R232, SRZ ;  /* 0x0000000000e87805 */ /* 0x000fe4000001ff00 */
[----:B------:R-:W-:Y:S02]  /*0430*/  CS2R R238, SRZ ;  /* 0x0000000000ee7805 */ /* 0x000fe4000001ff00 */
[----:B------:R-:W-:Y:S02]  /*0440*/  CS2R R236, SRZ ;  /* 0x0000000000ec7805 */ /* 0x000fe4000001ff00 */
[----:B------:R-:W-:-:S02]  /*0450*/  CS2R R240, SRZ ;  /* 0x0000000000f07805 */ /* 0x000fc4000001ff00 */
[----:B------:R-:W-:Y:S02]  /*0460*/  CS2R R228, SRZ ;  /* 0x0000000000e47805 */ /* 0x000fe4000001ff00 */
[----:B------:R-:W-:Y:S01]  /*0470*/  CS2R R244, SRZ ;  /* 0x0000000000f47805 */ /* 0x000fe2000001ff00 */
[----:B-1----:R-:W-:Y:S01]  /*0480*/  IMAD.WIDE.U32 R2, R0, 0x20, R2 ;  /* 0x0000002000027825 */ /* 0x002fe200078e0002 */
[----:B------:R-:W-:Y:S02]  /*0490*/  CS2R R242, SRZ ;  /* 0x0000000000f27805 */ /* 0x000fe4000001ff00 */
[----:B------:R-:W-:Y:S02]  /*04a0*/  CS2R R246, SRZ ;  /* 0x0000000000f67805 */ /* 0x000fe4000001ff00 */
[----:B------:R-:W-:Y:S02]  /*04b0*/  CS2R R226, SRZ ;  /* 0x0000000000e27805 */ /* 0x000fe4000001ff00 */
[----:B------:R-:W-:Y:S01]  /*04c0*/  CS2R R250, SRZ ;  /* 0x0000000000fa7805 */ /* 0x000fe2000001ff00 */
[----:B0-----:R3:W5:Y:S01]  /*04d0*/  LDG.E.128 R64, desc[UR12][R2.64] ;  /* 0x0000000c02407981 */ /* 0x001762000c1e1d00 */
[----:B------:R-:W-:-:S02]  /*04e0*/  CS2R R248, SRZ ;  /* 0x0000000000f87805 */ /* 0x000fc4000001ff00 */
[----:B------:R-:W-:Y:S01]  /*04f0*/  MOV R252, RZ ;  /* 0x000000ff00fc7202 */ /* 0x000fe20000000f00 */
[----:B--2---:R-:W-:Y:S01]  /*0500*/  IMAD.WIDE.U32 R68, R0, 0x20, R68 ;  /* 0x0000002000447825 */ /* 0x004fe200078e0044 */
[----:B------:R3:W5:Y:S01]  /*0510*/  LDG.E.128 R60, desc[UR12][R2.64+0x10] ;  /* 0x0000100c023c7981 */ /* 0x000762000c1e1d00 */
[----:B------:R-:W-:Y:S02]  /*0520*/  CS2R R222, SRZ ;  /* 0x0000000000de7805 */ /* 0x000fe4000001ff00 */
[----:B------:R-:W-:Y:S02]  /*0530*/  CS2R R220, SRZ ;  /* 0x0000000000dc7805 */ /* 0x000fe4000001ff00 */
[----:B------:R-:W-:Y:S01]  /*0540*/  CS2R R218, SRZ ;  /* 0x0000000000da7805 */ /* 0x000fe2000001ff00 */
[----:B------:R3:W5:Y:S01]  /*0550*/  LDG.E.128 R56, desc[UR12][R2.64+0x2000] ;  /* 0x0020000c02387981 */ /* 0x000762000c1e1d00 */
[----:B------:R-:W-:Y:S02]  /*0560*/  CS2R R216, SRZ ;  /* 0x0000000000d87805 */ /* 0x000fe4000001ff00 */
[----:B------:R-:W-:-:S02]  /*0570*/  MOV R214, RZ ;  /* 0x000000ff00d67202 */ /* 0x000fc40000000f00 */
[----:B------:R-:W-:Y:S01]  /*0580*/  CS2R R212, SRZ ;  /* 0x0000000000d47805 */ /* 0x000fe2000001ff00 */
[----:B------:R3:W5:Y:S01]  /*0590*/  LDG.E.128 R52, desc[UR12][R2.64+0x2010] ;  /* 0x0020100c02347981 */ /* 0x000762000c1e1d00 */
[----:B------:R-:W-:Y:S02]  /*05a0*/  CS2R R210, SRZ ;  /* 0x0000000000d27805 */ /* 0x000fe4000001ff00 */
[----:B------:R-:W-:Y:S02]  /*05b0*/  CS2R R208, SRZ ;  /* 0x0000000000d07805 */ /* 0x000fe4000001ff00 */
[----:B------:R-:W-:Y:S01]  /*05c0*/  CS2R R206, SRZ ;  /* 0x0000000000ce7805 */ /* 0x000fe2000001ff00 */
[----:B------:R3:W5:Y:S01]  /*05d0*/  LDG.E.128 R48, desc[UR12][R2.64+0x4000] ;  /* 0x0040000c02307981 */ /* 0x000762000c1e1d00 */
[----:B------:R-:W-:Y:S02]  /*05e0*/  CS2R R204, SRZ ;  /* 0x0000000000cc7805 */ /* 0x000fe4000001ff00 */
[----:B------:R-:W-:-:S02]  /*05f0*/  CS2R R202, SRZ ;  /* 0x0000000000ca7805 */ /* 0x000fc4000001ff00 */
[----:B------:R-:W-:Y:S01]  /*0600*/  MOV R199, RZ ;  /* 0x000000ff00c77202 */ /* 0x000fe20000000f00 */
[----:B------:R3:W5:Y:S01]  /*0610*/  LDG.E.128 R44, desc[UR12][R2.64+0x4010] ;  /* 0x0040100c022c7981 */ /* 0x000762000c1e1d00 */
[----:B------:R-:W-:Y:S02]  /*0620*/  CS2R R100, SRZ ;  /* 0x0000000000647805 */ /* 0x000fe4000001ff00 */
[----:B------:R-:W-:Y:S02]  /*0630*/  CS2R R102, SRZ ;  /* 0x0000000000667805 */ /* 0x000fe4000001ff00 */
[----:B------:R-:W-:Y:S01]  /*0640*/  CS2R R104, SRZ ;  /* 0x0000000000687805 */ /* 0x000fe2000001ff00 */
[----:B------:R3:W5:Y:S01]  /*0650*/  LDG.E.128 R40, desc[UR12][R2.64+0x6000] ;  /* 0x0060000c02287981 */ /* 0x000762000c1e1d00 */
[----:B------:R-:W-:Y:S02]  /*0660*/  CS2R R106, SRZ ;  /* 0x00000000006a7805 */ /* 0x000fe4000001ff00 */
[----:B------:R-:W-:-:S02]  /*0670*/  CS2R R108, SRZ ;  /* 0x00000000006c7805 */ /* 0x000fc4000001ff00 */
[----:B------:R-:W-:Y:S01]  /*0680*/  CS2R R110, SRZ ;  /* 0x00000000006e7805 */ /* 0x000fe2000001ff00 */
[----:B------:R3:W5:Y:S01]  /*0690*/  LDG.E.128 R36, desc[UR12][R2.64+0x6010] ;  /* 0x0060100c02247981 */ /* 0x000762000c1e1d00 */
[----:B------:R-:W-:Y:S02]  /*06a0*/  CS2R R112, SRZ ;  /* 0x0000000000707805 */ /* 0x000fe4000001ff00 */
[----:B------:R-:W-:Y:S02]  /*06b0*/  CS2R R114, SRZ ;  /* 0x0000000000727805 */ /* 0x000fe4000001ff00 */
[----:B------:R-:W-:Y:S01]  /*06c0*/  CS2R R116, SRZ ;  /* 0x0000000000747805 */ /* 0x000fe2000001ff00 */
[----:B------:R3:W5:Y:S01]  /*06d0*/  LDG.E.128 R32, desc[UR12][R68.64+0x6010] ;  /* 0x0060100c44207981 */ /* 0x000762000c1e1d00 */
[----:B------:R-:W0:Y:S03]  /*06e0*/  LDCU UR15, c[0x0][0x388] ;  /* 0x00007100ff0f77ac */ /* 0x000e260008000800 */
[----:B------:R3:W5:Y:S01]  /*06f0*/  LDG.E.128 R28, desc[UR12][R68.64+0x6000] ;  /* 0x0060000c441c7981 */ /* 0x000762000c1e1d00 */
[----:B------:R-:W1:Y:S03]  /*0700*/  LDCU.64 UR22, c[0x0][0x390] ;  /* 0x00007200ff1677ac */ /* 0x000e660008000a00 */
[----:B------:R3:W5:Y:S01]  /*0710*/  LDG.E.128 R24, desc[UR12][R68.64+0x4010] ;  /* 0x0040100c44187981 */ /* 0x000762000c1e1d00 */
[----:B------:R-:W2:Y:S03]  /*0720*/  LDCU.U8 UR14, c[0x0][0x410] ;  /* 0x00008200ff0e77ac */ /* 0x000ea60008000000 */
[----:B------:R3:W5:Y:S01]  /*0730*/  LDG.E.128 R20, desc[UR12][R68.64+0x4000] ;  /* 0x0040000c44147981 */ /* 0x000762000c1e1d00 */
[----:B------:R-:W0:Y:S03]  /*0740*/  LDCU UR18, c[0x0][0x400] ;  /* 0x00008000ff1277ac */ /* 0x000e260008000800 */
        /* <DEDUP_REMOVED lines=24> */
[----:B------:R-:W-:Y:S01]  /*08d0*/  HFMA2 R0, -RZ, RZ, 0, 0 ;  /* 0x00000000ff007431 */ /* 0x000fe200000001ff */
[----:B----4-:R-:W-:Y:S01]  /*08e0*/  UISETP.NE.U32.AND UP0, UPT, UR4, URZ, UPT ;  /* 0x000000ff0400728c */ /* 0x010fe2000bf05070 */
[----:B------:R-:W-:-:S02]  /*08f0*/  P2R R128, PR, RZ, 0x1 ;  /* 0x00000001ff807803 */ /* 0x000fc40000000000 */
[----:B------:R-:W-:Y:S02]  /*0900*/  CS2R R118, SRZ ;  /* 0x0000000000767805 */ /* 0x000fe4000001ff00 */
[----:B------:R-:W-:Y:S02]  /*0910*/  CS2R R120, SRZ ;  /* 0x0000000000787805 */ /* 0x000fe4000001ff00 */
[----:B------:R-:W-:Y:S02]  /*0920*/  CS2R R122, SRZ ;  /* 0x00000000007a7805 */ /* 0x000fe4000001ff00 */
[----:B------:R-:W-:Y:S02]  /*0930*/  CS2R R124, SRZ ;  /* 0x00000000007c7805 */ /* 0x000fe4000001ff00 */
[----:B------:R-:W-:Y:S01]  /*0940*/  CS2R R126, SRZ ;  /* 0x00000000007e7805 */ /* 0x000fe2000001ff00 */
[----:B0123--:R-:W-:-:S11]  /*0950*/  UISETP.NE.AND.EX UP0, UPT, UR5, URZ, UPT, UP0 ;  /* 0x000000ff0500728c */ /* 0x00ffd6000bf05300 */
.L_x_8891:
[----:B0-----:R-:W0:Y:S01]  /*0960*/  S2R R131, SR_TID.X ;  /* 0x0000000000837919 */ /* 0x001e220000002100 */
[----:B------:R-:W-:Y:S01]  /*0970*/  UIMAD UR4, UR6, UR15, URZ ;  /* 0x0000000f060472a4 */ /* 0x000fe2000f8e02ff */
[----:B------:R-:W1:Y:S01]  /*0980*/  LDC.64 R152, c[0x0][0x3a8] ;  /* 0x0000ea00ff987b82 */ /* 0x000e620000000a00 */
[----:B------:R-:W-:Y:S01]  /*0990*/  ISETP.NE.AND P3, PT, R128, RZ, PT ;  /* 0x000000ff8000720c */ /* 0x000fe20003f65270 */
[----:B------:R-:W2:Y:S01]  /*09a0*/  LDL.LU R161, [R1+0x10] ;  /* 0x0000100001a17983 */ /* 0x000ea20000300800 */
[----:B------:R-:W-:-:S03]  /*09b0*/  USHF.R.S32.HI UR5, URZ, 0x1f, UR4 ;  /* 0x0000001fff057899 */ /* 0x000fc60008011404 */
[----:B------:R-:W3:Y:S01]  /*09c0*/  LDL.LU R160, [R1+0x14] ;  /* 0x0000140001a07983 */ /* 0x000ee20000300800 */
[----:B------:R-:W-:Y:S01]  /*09d0*/  ULEA.HI UR5, UR5, UR4, URZ, 0x3 ;  /* 0x0000000405057291 */ /* 0x000fe2000f8f18ff */
[----:B------:R-:W4:Y:S02]  /*09e0*/  LDC.64 R88, c[0x0][0x428] ;  /* 0x00010a00ff587b82 */ /* 0x000f240000000a00 */
[----:B------:R-:W3:Y:S03]  /*09f0*/  LDL.LU R159, [R1+0x18] ;  /* 0x00001800019f7983 */ /* 0x000ee60000300800 */
[----:B------:R-:W-:Y:S01]  /*0a00*/  MOV R147, UR5 ;  /* 0x0000000500937c02 */ /* 0x000fe20008000f00 */
[----:B------:R-:W-:-:S06]  /*0a10*/  UIMAD.WIDE UR4, UR6, 0x4, UR10 ;  /* 0x00000004060478a5 */ /* 0x000fcc000f8e020a */
[----:B------:R-:W-:Y:S02]  /*0a20*/  MOV R2, UR4 ;  /* 0x0000000400027c02 */ /* 0x000fe40008000f00 */
[----:B------:R-:W-:Y:S01]  /*0a30*/  MOV R3, UR5 ;  /* 0x0000000500037c02 */ /* 0x000fe20008000f00 */
[----:B------:R-:W-:-:S04]  /*0a40*/  UIMAD.WIDE UR4, UR6, 0x4, UR8 ;  /* 0x00000004060478a5 */ /* 0x000fc8000f8e0208 */
[----:B------:R1:W2:Y:S01]  /*0a50*/  LDG.E R129, desc[UR12][R2.64] ;  /* 0x0000000c02817981 */ /* 0x0002a2000c1e1900 */
[----:B0-----:R-:W-:-:S05]  /*0a60*/  LEA.HI.SX32 R147, R147, R131, 0x1d ;  /* 0x0000008393937211 */ /* 0x001fca00078feaff */
[C---:B-1----:R-:W-:Y:S01]  /*0a70*/  IMAD.WIDE.U32 R132, R147.reuse, 0x10, R152 ;  /* 0x0000001093847825 */ /* 0x042fe200078e0098 */
[----:B------:R-:W-:Y:S02]  /*0a80*/  MOV R2, UR4 ;  /* 0x0000000400027c02 */ /* 0x000fe40008000f00 */
[----:B------:R-:W-:Y:S01]  /*0a90*/  MOV R3, UR5 ;  /* 0x0000000500037c02 */ /* 0x000fe20008000f00 */
[C---:B----4-:R-:W-:Y:S02]  /*0aa0*/  IMAD.WIDE.U32 R136, R147.reuse, 0x10, R88 ;  /* 0x0000001093887825 */ /* 0x050fe400078e0058 */
[----:B------:R-:W4:Y:S01]  /*0ab0*/  LDG.E.128 R132, desc[UR12][R132.64] ;  /* 0x0000000c84847981 */ /* 0x000f22000c1e1d00 */
[C---:B------:R-:W-:Y:S01]  /*0ac0*/  IADD3 R130, PT, PT, R147.reuse, 0x200, RZ ;  /* 0x0000020093827810 */ /* 0x040fe20007ffe0ff */
[----:B------:R-:W0:Y:S02]  /*0ad0*/  @UP0 LDCU.64 UR4, c[0x0][0x3e0] ;  /* 0x00007c00ff0407ac */ /* 0x000e240008000a00 */
[----:B------:R1:W3:Y:S01]  /*0ae0*/  LDG.E R146, desc[UR12][R2.64] ;  /* 0x0000000c02927981 */ /* 0x0002e2000c1e1900 */
[C---:B------:R-:W-:Y:S01]  /*0af0*/  IADD3 R162, PT, PT, R147.reuse, 0x100, RZ ;  /* 0x0000010093a27810 */ /* 0x040fe20007ffe0ff */
[--C-:B------:R-:W-:Y:S01]  /*0b00*/  IMAD.WIDE.U32 R148, R130, 0x10, R152.reuse ;  /* 0x0000001082947825 */ /* 0x100fe200078e0098 */
[----:B------:R-:W-:Y:S01]  /*0b10*/  IADD3 R181, PT, PT, R147, 0x300, RZ ;  /* 0x0000030093b57810 */ /* 0x000fe20007ffe0ff */
[----:B------:R-:W3:Y:S02]  /*0b20*/  LDG.E.128 R136, desc[UR12][R136.64] ;  /* 0x0000000c88887981 */ /* 0x000ee4000c1e1d00 */
[----:B------:R-:W-:-:S02]  /*0b30*/  IMAD.WIDE.U32 R140, R162, 0x10, R152 ;  /* 0x00000010a28c7825 */ /* 0x000fc400078e0098 */
[----:B------:R-:W3:Y:S02]  /*0b40*/  LDG.E.128 R148, desc[UR12][R148.64] ;  /* 0x0000000c94947981 */ /* 0x000ee4000c1e1d00 */
[----:B------:R-:W-:Y:S02]  /*0b50*/  IMAD.WIDE.U32 R152, R181, 0x10, R152 ;  /* 0x00000010b5987825 */ /* 0x000fe400078e0098 */
[----:B------:R-:W3:Y:S04]  /*0b60*/  LDG.E.128 R140, desc[UR12][R140.64] ;  /* 0x0000000c8c8c7981 */ /* 0x000ee8000c1e1d00 */
[----:B------:R-:W3:Y:S01]  /*0b70*/  LDG.E.128 R152, desc[UR12][R152.64] ;  /* 0x0000000c98987981 */ /* 0x000ee2000c1e1d00 */
[----:B------:R-:W-:-:S06]  /*0b80*/  IMAD.WIDE.U32 R96, R162, 0x10, R88 ;  /* 0x00000010a2607825 */ /* 0x000fcc00078e0058 */
[----:B------:R-:W3:Y:S01]  /*0b90*/  LDG.E.128 R96, desc[UR12][R96.64] ;  /* 0x0000000c60607981 */ /* 0x000ee2000c1e1d00 */
[----:B------:R-:W-:-:S06]  /*0ba0*/  IMAD.WIDE.U32 R92, R130, 0x10, R88 ;  /* 0x00000010825c7825 */ /* 0x000fcc00078e0058 */
[----:B------:R-:W3:Y:S01]  /*0bb0*/  LDG.E.128 R92, desc[UR12][R92.64] ;  /* 0x0000000c5c5c7981 */ /* 0x000ee2000c1e1d00 */
[----:B------:R-:W-:-:S06]  /*0bc0*/  IMAD.WIDE.U32 R88, R181, 0x10, R88 ;  /* 0x00000010b5587825 */ /* 0x000fcc00078e0058 */
[----:B------:R-:W3:Y:S01]  /*0bd0*/  LDG.E.128 R88, desc[UR12][R88.64] ;  /* 0x0000000c58587981 */ /* 0x000ee2000c1e1d00 */
[----:B------:R-:W0:Y:S01]  /*0be0*/  S2R R144, SR_CgaCtaId ;  /* 0x0000000000907919 */ /* 0x000e220000008800 */
[----:B------:R-:W-:Y:S02]  /*0bf0*/  LOP3.LUT P1, RZ, R131, 0x1f, RZ, 0xc0, !PT ;  /* 0x0000001f83ff7812 */ /* 0x000fe4000782c0ff */
[----:B------:R-:W-:Y:S02]  /*0c00*/  PLOP3.LUT P0, PT, PT, PT, PT, 0x80, 0x8 ;  /* 0x000000000008781c */ /* 0x000fe40003f0f070 */
[----:B------:R-:W-:Y:S02]  /*0c10*/  MOV R183, 0x400 ;  /* 0x0000040000b77802 */ /* 0x000fe40000000f00 */
[----:B------:R-:W-:-:S07]  /*0c20*/  ISETP.NE.AND P2, PT, RZ, UR14, PT ;  /* 0x0000000eff007c0c */ /* 0x000fce000bf45270 */
[----:B------:R-:W-:Y:S02]  /*0c30*/  @!P1 PLOP3.LUT P0, PT, P3, PT, PT, 0x80, 0x8 ;  /* 0x000000000008981c */ /* 0x000fe40001f0f070 */
[----:B-1----:R-:W-:-:S04]  /*0c40*/  @!P1 SHF.R.U32.HI R3, RZ, 0x2, R131 ;  /* 0x00000002ff039819 */ /* 0x002fc80000011683 */
[----:B------:R-:W-:Y:S02]  /*0c50*/  @!P1 LOP3.LUT R3, R3, 0x38, RZ, 0xc0, !PT ;  /* 0x0000003803039812 */ /* 0x000fe400078ec0ff */
[----:B0-----:R-:W-:-:S04]  /*0c60*/  LEA R183, R144, R183, 0x18 ;  /* 0x000000b790b77211 */ /* 0x001fc800078ec0ff */
[----:B------:R-:W-:-:S04]  /*0c70*/  IADD3 R200, PT, PT, R183, 0x8040, RZ ;  /* 0x00008040b7c87810 */ /* 0x000fc80007ffe0ff */
[----:B------:R-:W-:Y:S02]  /*0c80*/  @!P1 MOV R2, R200 ;  /* 0x000000c800029202 */ /* 0x000fe40000000f00 */
[----:B------:R-:W-:-:S04]  /*0c90*/  @!P0 IADD3 R2, PT, PT, R183, 0x8000, RZ ;  /* 0x00008000b7028810 */ /* 0x000fc80007ffe0ff */
[----:B------:R-:W-:Y:S02]  /*0ca0*/  @!P1 IADD3 R131, PT, PT, R3, R2, RZ ;  /* 0x0000000203839210 */ /* 0x000fe40007ffe0ff */
[----:B--2---:R-:W-:Y:S01]  /*0cb0*/  R2UR UR19, R129 ;  /* 0x00000000811372ca */ /* 0x004fe200000e0000 */
[----:B----4-:R-:W-:Y:S01]  /*0cc0*/  HADD2.F32 R182, -RZ, R132.H0_H0 ;  /* 0x20000084ffb67230 */ /* 0x010fe20000004100 */
[----:B---3--:R-:W-:Y:S01]  /*0cd0*/  FSEL R146, R146, RZ, !P2 ;  /* 0x000000ff92927208 */ /* 0x008fe20005000000 */
[----:B------:R-:W-:-:S04]  /*0ce0*/  HADD2.F32 R193, -RZ, R133.H0_H0 ;  /* 0x20000085ffc17230 */ /* 0x000fc80000004100 */
[----:B------:R-:W-:Y:S01]  /*0cf0*/  FADD.FTZ R182, -R146, R182 ;  /* 0x000000b692b67221 */ /* 0x000fe20000010100 */
[----:B------:R-:W-:-:S05]  /*0d00*/  HADD2.F32 R187, -RZ, R136.H0_H0 ;  /* 0x20000088ffbb7230 */ /* 0x000fca0000004100 */
[----:B------:R-:W-:Y:S01]  /*0d10*/  FMUL.FTZ R182, R182, UR19 ;  /* 0x00000013b6b67c20 */ /* 0x000fe20008410000 */
[----:B------:R-:W-:Y:S02]  /*0d20*/  HADD2.F32 R196, -RZ, R133.H1_H1 ;  /* 0x30000085ffc47230 */ /* 0x000fe40000004100 */
[----:B------:R-:W-:Y:S01]  /*0d30*/  FADD.FTZ R193, -R146, R193 ;  /* 0x000000c192c17221 */ /* 0x000fe20000010100 */
[----:B------:R-:W-:Y:S02]  /*0d40*/  HADD2.F32 R2, -RZ, R149.H0_H0 ;  /* 0x20000095ff027230 */ /* 0x000fe40000004100 */
[----:B------:R-:W-:Y:S01]  /*0d50*/  FADD.FTZ R203, R187, R203 ;  /* 0x000000cbbbcb7221 */ /* 0x000fe20000010000 */
[----:B------:R-:W-:Y:S02]  /*0d60*/  HADD2.F32 R136, -RZ, R136.H1_H1 ;  /* 0x30000088ff887230 */ /* 0x000fe40000004100 */
[-C--:B------:R-:W-:Y:S01]  /*0d70*/  FFMA.FTZ R127, R182, R187.reuse, R127 ;  /* 0x000000bbb67f7223 */ /* 0x080fe2000001007f */
[----:B-----5:R-:W-:Y:S01]  /*0d80*/  FMUL.FTZ R187, R64, R187 ;  /* 0x000000bb40bb7220 */ /* 0x020fe20000410000 */
[----:B------:R-:W-:-:S02]  /*0d90*/  HADD2.F32 R195, -RZ, R137.H0_H0 ;  /* 0x20000089ffc37230 */ /* 0x000fc40000004100 */
[----:B------:R-:W-:Y:S02]  /*0da0*/  HADD2.F32 R194, -RZ, R137.H1_H1 ;  /* 0x30000089ffc27230 */ /* 0x000fe40000004100 */
[--C-:B------:R-:W-:Y:S02]  /*0db0*/  HADD2.F32 R190, -RZ, R139.reuse.H0_H0 ;  /* 0x2000008bffbe7230 */ /* 0x100fe40000004100 */
[----:B------:R-:W-:Y:S02]  /*0dc0*/  HADD2.F32 R189, -RZ, R139.H1_H1 ;  /* 0x3000008bffbd7230 */ /* 0x000fe40000004100 */
[----:B------:R-:W-:Y:S01]  /*0dd0*/  FADD.FTZ R196, -R146, R196 ;  /* 0x000000c492c47221 */ /* 0x000fe20000010100 */
[----:B------:R-:W-:Y:S02]  /*0de0*/  HADD2.F32 R184, -RZ, R134.H0_H0 ;  /* 0x20000086ffb87230 */ /* 0x000fe40000004100 */
[----:B------:R-:W-:Y:S01]  /*0df0*/  FMUL.FTZ R193, R193, UR19 ;  /* 0x00000013c1c17c20 */ /* 0x000fe20008410000 */
[----:B------:R-:W-:-:S02]  /*0e00*/  HADD2.F32 R137, -RZ, R152.H0_H0 ;  /* 0x20000098ff897230 */ /* 0x000fc40000004100 */
[----:B------:R-:W-:Y:S02]  /*0e10*/  HADD2.F32 R139, -RZ, R152.H1_H1 ;  /* 0x30000098ff8b7230 */ /* 0x000fe40000004100 */
[C---:B------:R-:W-:Y:S01]  /*0e20*/  FADD.FTZ R152, -R146.reuse, R2 ;  /* 0x0000000292987221 */ /* 0x040fe20000010100 */
[----:B------:R-:W-:Y:S01]  /*0e30*/  FMUL.FTZ R198, R65, R136 ;  /* 0x0000008841c67220 */ /* 0x000fe20000410000 */
[----:B------:R-:W-:Y:S01]  /*0e40*/  FADD.FTZ R2, RZ, R187 ;  /* 0x000000bbff027221 */ /* 0x000fe20000010000 */
[----:B------:R-:W-:Y:S02]  /*0e50*/  HADD2.F32 R3, -RZ, R148.H0_H0 ;  /* 0x20000094ff037230 */ /* 0x000fe40000004100 */
[----:B------:R-:W-:Y:S01]  /*0e60*/  FADD.FTZ R184, -R146, R184 ;  /* 0x000000b892b87221 */ /* 0x000fe20000010100 */
[----:B------:R-:W-:Y:S01]  /*0e70*/  FADD.FTZ R205, R195, R205 ;  /* 0x000000cdc3cd7221 */ /* 0x000fe20000010000 */
[----:B------:R-:W-:Y:S01]  /*0e80*/  FMUL.FTZ R196, R196, UR19 ;  /* 0x00000013c4c47c20 */ /* 0x000fe20008410000 */
[-C--:B------:R-:W-:Y:S01]  /*0e90*/  FFMA.FTZ R125, R193, R195.reuse, R125 ;  /* 0x000000c3c17d7223 */ /* 0x080fe2000001007d */
[----:B------:R-:W-:Y:S01]  /*0ea0*/  FMUL.FTZ R195, R66, R195 ;  /* 0x000000c342c37220 */ /* 0x000fe20000410000 */
[----:B------:R-:W-:Y:S01]  /*0eb0*/  FADD.FTZ R2, R198, R2 ;  /* 0x00000002c6027221 */ /* 0x000fe20000010000 */
[----:B------:R-:W-:-:S02]  /*0ec0*/  HADD2.F32 R186, -RZ, R135.H0_H0 ;  /* 0x20000087ffba7230 */ /* 0x000fc40000004100 */
[----:B------:R-:W-:Y:S01]  /*0ed0*/  FADD.FTZ R206, R194, R206 ;  /* 0x000000cec2ce7221 */ /* 0x000fe20000010000 */
[----:B------:R-:W-:Y:S02]  /*0ee0*/  HADD2.F32 R191, -RZ, R138.H0_H0 ;  /* 0x2000008affbf7230 */ /* 0x000fe40000004100 */
[----:B------:R-:W-:Y:S01]  /*0ef0*/  FMUL.FTZ R184, R184, UR19 ;  /* 0x00000013b8b87c20 */ /* 0x000fe20008410000 */
[----:B------:R-:W-:Y:S02]  /*0f00*/  HADD2.F32 R129, -RZ, R148.H1_H1 ;  /* 0x30000094ff817230 */ /* 0x000fe40000004100 */
[----:B------:R-:W-:Y:S01]  /*0f10*/  FADD.FTZ R148, -R146, R3 ;  /* 0x0000000392947221 */ /* 0x000fe20000010100 */
[-C--:B------:R-:W-:Y:S01]  /*0f20*/  FFMA.FTZ R124, R196, R194.reuse, R124 ;  /* 0x000000c2c47c7223 */ /* 0x080fe2000001007c */
[----:B------:R-:W-:Y:S01]  /*0f30*/  FMUL.FTZ R194, R67, R194 ;  /* 0x000000c243c27220 */ /* 0x000fe20000410000 */
[----:B------:R-:W-:Y:S01]  /*0f40*/  FADD.FTZ R3, R195, R2 ;  /* 0x00000002c3037221 */ /* 0x000fe20000010000 */
[----:B------:R-:W-:-:S02]  /*0f50*/  HADD2.F32 R188, -RZ, R135.H1_H1 ;  /* 0x30000087ffbc7230 */ /* 0x000fc40000004100 */
[----:B------:R-:W-:Y:S01]  /*0f60*/  FADD.FTZ R186, -R146, R186 ;  /* 0x000000ba92ba7221 */ /* 0x000fe20000010100 */
[----:B------:R-:W-:Y:S02]  /*0f70*/  HADD2.F32 R166, -RZ, R140.H1_H1 ;  /* 0x3000008cffa67230 */ /* 0x000fe40000004100 */
[----:B------:R-:W-:Y:S01]  /*0f80*/  FADD.FTZ R207, R191, R207 ;  /* 0x000000cfbfcf7221 */ /* 0x000fe20000010000 */
[----:B------:R-:W-:Y:S02]  /*0f90*/  HADD2.F32 R138, -RZ, R138.H1_H1 ;  /* 0x3000008aff8a7230 */ /* 0x000fe40000004100 */
[-C--:B------:R-:W-:Y:S01]  /*0fa0*/  FFMA.FTZ R123, R184, R191.reuse, R123 ;  /* 0x000000bfb87b7223 */ /* 0x080fe2000001007b */
[----:B------:R-:W-:Y:S01]  /*0fb0*/  FMUL.FTZ R191, R60, R191 ;  /* 0x000000bf3cbf7220 */ /* 0x000fe20000410000 */
[----:B------:R-:W-:Y:S01]  /*0fc0*/  FADD.FTZ R2, R194, R3 ;  /* 0x00000003c2027221 */ /* 0x000fe20000010000 */
[----:B------:R-:W-:Y:S02]  /*0fd0*/  HADD2.F32 R197, -RZ, R132.H1_H1 ;  /* 0x30000084ffc57230 */ /* 0x000fe40000004100 */
[----:B------:R-:W-:Y:S01]  /*0fe0*/  FADD.FTZ R188, -R146, R188 ;  /* 0x000000bc92bc7221 */ /* 0x000fe20000010100 */
[----:B------:R-:W-:-:S02]  /*0ff0*/  HADD2.F32 R165, -RZ, R140.H0_H0 ;  /* 0x2000008cffa57230 */ /* 0x000fc40000004100 */
[----:B------:R-:W-:Y:S01]  /*1000*/  FADD.FTZ R166, -R146, R166 ;  /* 0x000000a692a67221 */ /* 0x000fe20000010100 */
[----:B------:R-:W-:Y:S01]  /*1010*/  FMUL.FTZ R186, R186, UR19 ;  /* 0x00000013baba7c20 */ /* 0x000fe20008410000 */
[----:B------:R-:W-:Y:S01]  /*1020*/  FMUL.FTZ R192, R61, R138 ;  /* 0x0000008a3dc07220 */ /* 0x000fe20000410000 */
[----:B------:R-:W-:Y:S01]  /*1030*/  FADD.FTZ R3, R191, R2 ;  /* 0x00000002bf037221 */ /* 0x000fe20000010000 */
[--C-:B------:R-:W-:Y:S02]  /*1040*/  HADD2.F32 R167, -RZ, R96.reuse.H0_H0 ;  /* 0x20000060ffa77230 */ /* 0x100fe40000004100 */
[C---:B------:R-:W-:Y:S01]  /*1050*/  FADD.FTZ R197, -R146.reuse, R197 ;  /* 0x000000c592c57221 */ /* 0x040fe20000010100 */
[----:B------:R-:W-:Y:S02]  /*1060*/  HADD2.F32 R96, -RZ, R96.H1_H1 ;  /* 0x30000060ff607230 */ /* 0x000fe40000004100 */
[----:B------:R-:W-:Y:S01]  /*1070*/  FADD.FTZ R165, -R146, R165 ;  /* 0x000000a592a57221 */ /* 0x000fe20000010100 */
[----:B------:R-:W-:Y:S01]  /*1080*/  FADD.FTZ R209, R190, R209 ;  /* 0x000000d1bed17221 */ /* 0x000fe20000010000 */
[----:B------:R-:W-:Y:S01]  /*1090*/  FMUL.FTZ R188, R188, UR19 ;  /* 0x00000013bcbc7c20 */ /* 0x000fe20008410000 */
[-C--:B------:R-:W-:Y:S01]  /*10a0*/  FFMA.FTZ R121, R186, R190.reuse, R121 ;  /* 0x000000beba797223 */ /* 0x080fe20000010079 */
[----:B------:R-:W-:Y:S01]  /*10b0*/  FMUL.FTZ R166, R166, UR19 ;  /* 0x00000013a6a67c20 */ /* 0x000fe20008410000 */
[----:B------:R-:W-:Y:S01]  /*10c0*/  FMUL.FTZ R190, R62, R190 ;  /* 0x000000be3ebe7220 */ /* 0x000fe20000410000 */
[----:B------:R-:W-:Y:S01]  /*10d0*/  FADD.FTZ R3, R192, R3 ;  /* 0x00000003c0037221 */ /* 0x000fe20000010000 */
[----:B------:R-:W-:-:S02]  /*10e0*/  HADD2.F32 R168, -RZ, R141.H0_H0 ;  /* 0x2000008dffa87230 */ /* 0x000fc40000004100 */
[----:B------:R-:W-:Y:S01]  /*10f0*/  FADD.FTZ R210, R189, R210 ;  /* 0x000000d2bdd27221 */ /* 0x000fe20000010000 */
[----:B------:R-:W-:Y:S02]  /*1100*/  HADD2.F32 R171, -RZ, R141.H1_H1 ;  /* 0x3000008dffab7230 */ /* 0x000fe40000004100 */
[----:B------:R-:W-:Y:S01]  /*1110*/  FFMA.FTZ R120, R188, R189, R120 ;  /* 0x000000bdbc787223 */ /* 0x000fe20000010078 */
[----:B------:R-:W-:Y:S01]  /*1120*/  FMUL.FTZ R197, R197, UR19 ;  /* 0x00000013c5c57c20 */ /* 0x000fe20008410000 */
[----:B------:R-:W-:Y:S01]  /*1130*/  FMUL.FTZ R165, R165, UR19 ;  /* 0x00000013a5a57c20 */ /* 0x000fe20008410000 */
[----:B------:R-:W-:Y:S01]  /*1140*/  FADD.FTZ R212, R96, R212 ;  /* 0x000000d460d47221 */ /* 0x000fe20000010000 */
[-C--:B------:R-:W-:Y:S01]  /*1150*/  FFMA.FTZ R118, R166, R96.reuse, R118 ;  /* 0x00000060a6767223 */ /* 0x080fe20000010076 */
[----:B------:R-:W-:Y:S01]  /*1160*/  FMUL.FTZ R169, R57, R96 ;  /* 0x0000006039a97220 */ /* 0x000fe20000410000 */
[----:B------:R-:W-:Y:S01]  /*1170*/  FFMA.FTZ R2, R182, R187, RZ ;  /* 0x000000bbb6027223 */ /* 0x000fe200000100ff */
[----:B------:R-:W-:Y:S01]  /*1180*/  FMUL.FTZ R189, R63, R189 ;  /* 0x000000bd3fbd7220 */ /* 0x000fe20000410000 */
[----:B------:R-:W-:Y:S01]  /*1190*/  FADD.FTZ R96, R190, R3 ;  /* 0x00000003be607221 */ /* 0x000fe20000010000 */
[C---:B------:R-:W-:Y:S01]  /*11a0*/  FADD.FTZ R168, -R146.reuse, R168 ;  /* 0x000000a892a87221 */ /* 0x040fe20000010100 */
[----:B------:R-:W-:Y:S01]  /*11b0*/  FADD.FTZ R171, -R146, R171 ;  /* 0x000000ab92ab7221 */ /* 0x000fe20000010100 */
[----:B------:R-:W-:Y:S01]  /*11c0*/  FADD.FTZ R211, R167, R211 ;  /* 0x000000d3a7d37221 */ /* 0x000fe20000010000 */
[-C--:B------:R-:W-:Y:S01]  /*11d0*/  FFMA.FTZ R119, R165, R167.reuse, R119 ;  /* 0x000000a7a5777223 */ /* 0x080fe20000010077 */
[----:B------:R-:W-:Y:S01]  /*11e0*/  FFMA.FTZ R2, R197, R198, R2 ;  /* 0x000000c6c5027223 */ /* 0x000fe20000010002 */
[----:B------:R-:W-:Y:S01]  /*11f0*/  FMUL.FTZ R167, R56, R167 ;  /* 0x000000a738a77220 */ /* 0x000fe20000410000 */
[----:B------:R-:W-:Y:S01]  /*1200*/  FADD.FTZ R96, R189, R96 ;  /* 0x00000060bd607221 */ /* 0x000fe20000010000 */
[----:B------:R-:W-:-:S02]  /*1210*/  HADD2.F32 R170, -RZ, R97.H0_H0 ;  /* 0x20000061ffaa7230 */ /* 0x000fc40000004100 */
[----:B------:R-:W-:Y:S01]  /*1220*/  FMUL.FTZ R168, R168, UR19 ;  /* 0x00000013a8a87c20 */ /* 0x000fe20008410000 */
[----:B------:R-:W-:Y:S02]  /*1230*/  HADD2.F32 R185, -RZ, R134.H1_H1 ;  /* 0x30000086ffb97230 */ /* 0x000fe40000004100 */
[----:B------:R-:W-:Y:S01]  /*1240*/  FMUL.FTZ R171, R171, UR19 ;  /* 0x00000013abab7c20 */ /* 0x000fe20008410000 */
[----:B------:R-:W-:Y:S02]  /*1250*/  HADD2.F32 R172, -RZ, R142.H0_H0 ;  /* 0x2000008effac7230 */ /* 0x000fe40000004100 */
[----:B------:R-:W-:Y:S01]  /*1260*/  FFMA.FTZ R3, R193, R195, R2 ;  /* 0x000000c3c1037223 */ /* 0x000fe20000010002 */
[----:B------:R-:W-:Y:S02]  /*1270*/  HADD2.F32 R97, -RZ, R97.H1_H1 ;  /* 0x30000061ff617230 */ /* 0x000fe40000004100 */
[----:B------:R-:W-:Y:S01]  /*1280*/  FADD.FTZ R96, R167, R96 ;  /* 0x00000060a7607221 */ /* 0x000fe20000010000 */
[----:B------:R-:W-:-:S02]  /*1290*/  HADD2.F32 R149, -RZ, R149.H1_H1 ;  /* 0x30000095ff957230 */ /* 0x000fc40000004100 */
[C---:B------:R-:W-:Y:S01]  /*12a0*/  FADD.FTZ R185, -R146.reuse, R185 ;  /* 0x000000b992b97221 */ /* 0x040fe20000010100 */
[----:B------:R-:W-:Y:S01]  /*12b0*/  FADD.FTZ R172, -R146, R172 ;  /* 0x000000ac92ac7221 */ /* 0x000fe20000010100 */
[----:B------:R-:W-:Y:S01]  /*12c0*/  FADD.FTZ R213, R170, R213 ;  /* 0x000000d5aad57221 */ /* 0x000fe20000010000 */
[----:B------:R-:W-:Y:S01]  /*12d0*/  FFMA.FTZ R117, R168, R170, R117 ;  /* 0x000000aaa8757223 */ /* 0x000fe20000010075 */
[----:B------:R-:W-:Y:S01]  /*12e0*/  FADD.FTZ R214, R97, R214 ;  /* 0x000000d661d67221 */ /* 0x000fe20000010000 */
[-C--:B------:R-:W-:Y:S01]  /*12f0*/  FFMA.FTZ R116, R171, R97.reuse, R116 ;  /* 0x00000061ab747223 */ /* 0x080fe20000010074 */
[----:B------:R-:W-:Y:S01]  /*1300*/  FMUL.FTZ R173, R59, R97 ;  /* 0x000000613bad7220 */ /* 0x000fe20000410000 */
        /* <DEDUP_REMOVED lines=9> */
[--C-:B------:R-:W-:Y:S02]  /*13a0*/  HADD2.F32 R156, -RZ, R150.reuse.H0_H0 ;  /* 0x20000096ff9c7230 */ /* 0x100fe40000004100 */
[----:B------:R-:W-:Y:S02]  /*13b0*/  HADD2.F32 R158, -RZ, R150.H1_H1 ;  /* 0x30000096ff9e7230 */ /* 0x000fe40000004100 */
[----:B------:R-:W-:Y:S01]  /*13c0*/  FADD.FTZ R150, -R146, R129 ;  /* 0x0000008192967221 */ /* 0x000fe20000010100 */
[----:B------:R-:W-:-:S02]  /*13d0*/  HADD2.F32 R143, -RZ, R154.H0_H0 ;  /* 0x2000009aff8f7230 */ /* 0x000fc40000004100 */
[----:B------:R-:W-:Y:S01]  /*13e0*/  FADD.FTZ R96, R170, R97 ;  /* 0x00000061aa607221 */ /* 0x000fe20000010000 */
[----:B------:R-:W-:Y:S02]  /*13f0*/  HADD2.F32 R144, -RZ, R154.H1_H1 ;  /* 0x3000009aff907230 */ /* 0x000fe40000004100 */
[C---:B------:R-:W-:Y:S01]  /*1400*/  FADD.FTZ R154, -R146.reuse, R149 ;  /* 0x00000095929a7221 */ /* 0x040fe20000010100 */
[--C-:B------:R-:W-:Y:S02]  /*1410*/  HADD2.F32 R149, -RZ, R92.reuse.H0_H0 ;  /* 0x2000005cff957230 */ /* 0x100fe40000004100 */
[----:B------:R-:W-:Y:S01]  /*1420*/  FADD.FTZ R176, -R146, R176 ;  /* 0x000000b092b07221 */ /* 0x000fe20000010100 */
[----:B------:R-:W-:Y:S02]  /*1430*/  HADD2.F32 R92, -RZ, R92.H1_H1 ;  /* 0x3000005cff5c7230 */ /* 0x000fe40000004100 */
[----:B------:R-:W-:Y:S01]  /*1440*/  FADD.FTZ R216, R174, R216 ;  /* 0x000000d8aed87221 */ /* 0x000fe20000010000 */
[----:B------:R-:W-:-:S02]  /*1450*/  HADD2.F32 R98, -RZ, R98.H1_H1 ;  /* 0x30000062ff627230 */ /* 0x000fc40000004100 */
[----:B------:R-:W-:Y:S01]  /*1460*/  FFMA.FTZ R115, R172, R174, R115 ;  /* 0x000000aeac737223 */ /* 0x000fe20000010073 */
[----:B------:R-:W-:Y:S01]  /*1470*/  FMUL.FTZ R150, R150, UR19 ;  /* 0x0000001396967c20 */ /* 0x000fe20008410000 */
[----:B------:R-:W-:Y:S01]  /*1480*/  FFMA.FTZ R3, R185, R192, R2 ;  /* 0x000000c0b9037223 */ /* 0x000fe20000010002 */
[----:B------:R-:W-:Y:S01]  /*1490*/  FMUL.FTZ R174, R52, R174 ;  /* 0x000000ae34ae7220 */ /* 0x000fe20000410000 */
[----:B------:R-:W-:Y:S01]  /*14a0*/  FADD.FTZ R97, R173, R96 ;  /* 0x00000060ad617221 */ /* 0x000fe20000010000 */
[----:B------:R-:W-:Y:S02]  /*14b0*/  HADD2.F32 R178, -RZ, R99.H0_H0 ;  /* 0x20000063ffb27230 */ /* 0x000fe40000004100 */
[----:B------:R-:W-:Y:S01]  /*14c0*/  FMUL.FTZ R176, R176, UR19 ;  /* 0x00000013b0b07c20 */ /* 0x000fe20008410000 */
[--C-:B------:R-:W-:Y:S02]  /*14d0*/  HADD2.F32 R163, -RZ, R151.reuse.H0_H0 ;  /* 0x20000097ffa37230 */ /* 0x100fe40000004100 */
[----:B------:R-:W-:Y:S01]  /*14e0*/  FADD.FTZ R221, R92, R221 ;  /* 0x000000dd5cdd7221 */ /* 0x000fe20000010000 */
[----:B------:R-:W-:-:S02]  /*14f0*/  HADD2.F32 R164, -RZ, R151.H1_H1 ;  /* 0x30000097ffa47230 */ /* 0x000fc40000004100 */
[-C--:B------:R-:W-:Y:S01]  /*1500*/  FFMA.FTZ R110, R150, R92.reuse, R110 ;  /* 0x0000005c966e7223 */ /* 0x080fe2000001006e */
[----:B------:R-:W-:Y:S01]  /*1510*/  FMUL.FTZ R151, R49, R92 ;  /* 0x0000005c31977220 */ /* 0x000fe20000410000 */
[----:B------:R-:W-:Y:S01]  /*1520*/  FFMA.FTZ R3, R186, R190, R3 ;  /* 0x000000beba037223 */ /* 0x000fe20000010003 */
[----:B------:R-:W-:Y:S01]  /*1530*/  FMUL.FTZ R177, R53, R98 ;  /* 0x0000006235b17220 */ /* 0x000fe20000410000 */
[----:B------:R-:W-:Y:S01]  /*1540*/  FADD.FTZ R92, R174, R97 ;  /* 0x00000061ae5c7221 */ /* 0x000fe20000010000 */
[----:B------:R-:W-:Y:S02]  /*1550*/  HADD2.F32 R99, -RZ, R99.H1_H1 ;  /* 0x30000063ff637230 */ /* 0x000fe40000004100 */
        /* <DEDUP_REMOVED lines=10> */
[----:B------:R-:W-:Y:S01]  /*1600*/  FFMA.FTZ R111, R148, R149, R111 ;  /* 0x00000095946f7223 */ /* 0x000fe2000001006f */
[----:B------:R-:W-:Y:S01]  /*1610*/  FFMA.FTZ R3, R166, R169, R3 ;  /* 0x000000a9a6037223 */ /* 0x000fe20000010003 */
[----:B------:R-:W-:-:S02]  /*1620*/  HADD2.F32 R175, -RZ, R142.H1_H1 ;  /* 0x3000008effaf7230 */ /* 0x000fc40000004100 */
[----:B------:R-:W-:Y:S01]  /*1630*/  FMUL.FTZ R149, R48, R149 ;  /* 0x0000009530957220 */ /* 0x000fe20000410000 */
[----:B------:R-:W-:Y:S01]  /*1640*/  FADD.FTZ R92, R180, R97 ;  /* 0x00000061b45c7221 */ /* 0x000fe20000010000 */
[--C-:B------:R-:W-:Y:S02]  /*1650*/  HADD2.F32 R141, -RZ, R153.reuse.H0_H0 ;  /* 0x20000099ff8d7230 */ /* 0x100fe40000004100 */
[----:B------:R-:W-:Y:S02]  /*1660*/  HADD2.F32 R142, -RZ, R153.H1_H1 ;  /* 0x30000099ff8e7230 */ /* 0x000fe40000004100 */
[----:B------:R-:W-:Y:S01]  /*1670*/  FMUL.FTZ R152, R152, UR19 ;  /* 0x0000001398987c20 */ /* 0x000fe20008410000 */
[----:B------:R-:W-:Y:S02]  /*1680*/  HADD2.F32 R153, -RZ, R93.H0_H0 ;  /* 0x2000005dff997230 */ /* 0x000fe40000004100 */
[----:B------:R-:W-:Y:S01]  /*1690*/  FFMA.FTZ R2, R168, R170, R3 ;  /* 0x000000aaa8027223 */ /* 0x000fe20000010003 */
[----:B------:R-:W-:Y:S01]  /*16a0*/  FADD.FTZ R92, R149, R92 ;  /* 0x0000005c955c7221 */ /* 0x000fe20000010000 */
[----:B------:R-:W-:-:S02]  /*16b0*/  HADD2.F32 R145, -RZ, R155.H0_H0 ;  /* 0x2000009bff917230 */ /* 0x000fc40000004100 */
[C---:B------:R-:W-:Y:S01]  /*16c0*/  FADD.FTZ R175, -R146.reuse, R175 ;  /* 0x000000af92af7221 */ /* 0x040fe20000010100 */
[----:B------:R-:W-:Y:S02]  /*16d0*/  HADD2.F32 R155, -RZ, R155.H1_H1 ;  /* 0x3000009bff9b7230 */ /* 0x000fe40000004100 */
[----:B------:R-:W-:Y:S01]  /*16e0*/  FADD.FTZ R156, -R146, R156 ;  /* 0x0000009c929c7221 */ /* 0x000fe20000010100 */
[----:B------:R-:W-:Y:S02]  /*16f0*/  HADD2.F32 R93, -RZ, R93.H1_H1 ;  /* 0x3000005dff5d7230 */ /* 0x000fe40000004100 */
[----:B------:R-:W-:Y:S01]  /*1700*/  FADD.FTZ R222, R153, R222 ;  /* 0x000000de99de7221 */ /* 0x000fe20000010000 */
[----:B------:R-:W-:Y:S01]  /*1710*/  FFMA.FTZ R109, R152, R153, R109 ;  /* 0x00000099986d7223 */ /* 0x000fe2000001006d */
[----:B------:R-:W-:Y:S01]  /*1720*/  FFMA.FTZ R3, R171, R173, R2 ;  /* 0x000000adab037223 */ /* 0x000fe20000010002 */
[--C-:B------:R-:W-:Y:S02]  /*1730*/  HADD2.F32 R157, -RZ, R94.reuse.H0_H0 ;  /* 0x2000005eff9d7230 */ /* 0x100fe40000004100 */
[----:B------:R-:W-:Y:S01]  /*1740*/  FMUL.FTZ R153, R50, R153 ;  /* 0x0000009932997220 */ /* 0x000fe20000410000 */
[----:B------:R-:W-:Y:S01]  /*1750*/  FADD.FTZ R92, R151, R92 ;  /* 0x0000005c975c7221 */ /* 0x000fe20000010000 */
        /* <DEDUP_REMOVED lines=14> */
[----:B------:R-:W-:Y:S01]  /*1840*/  FMUL.FTZ R156, R156, UR19 ;  /* 0x000000139c9c7c20 */ /* 0x000fe20008410000 */
[----:B------:R-:W-:Y:S01]  /*1850*/  FFMA.FTZ R2, R172, R174, R3 ;  /* 0x000000aeac027223 */ /* 0x000fe20000010003 */
[----:B------:R-:W-:Y:S01]  /*1860*/  FADD.FTZ R161, R93, R161 ;  /* 0x000000a15da17221 */ /* 0x000fe20000010000 */
[----:B------:R-:W-:Y:S01]  /*1870*/  FMUL.FTZ R155, R51, R93 ;  /* 0x0000005d339b7220 */ /* 0x000fe20000410000 */
[----:B------:R-:W-:Y:S01]  /*1880*/  FADD.FTZ R92, R153, R92 ;  /* 0x0000005c995c7221 */ /* 0x000fe20000010000 */
[----:B------:R-:W-:Y:S01]  /*1890*/  FADD.FTZ R160, R157, R160 ;  /* 0x000000a09da07221 */ /* 0x000fe20000010000 */
[----:B------:R-:W-:Y:S01]  /*18a0*/  FADD.FTZ R159, R94, R159 ;  /* 0x0000009f5e9f7221 */ /* 0x000fe20000010000 */
[----:B------:R-:W-:Y:S01]  /*18b0*/  FFMA.FTZ R107, R156, R157, R107 ;  /* 0x0000009d9c6b7223 */ /* 0x000fe2000001006b */
[----:B------:R-:W-:Y:S01]  /*18c0*/  FFMA.FTZ R3, R175, R177, R2 ;  /* 0x000000b1af037223 */ /* 0x000fe20000010002 */
[----:B------:R-:W-:Y:S01]  /*18d0*/  FMUL.FTZ R157, R44, R157 ;  /* 0x0000009d2c9d7220 */ /* 0x000fe20000410000 */
[----:B------:R-:W-:Y:S01]  /*18e0*/  FADD.FTZ R2, R155, R92 ;  /* 0x0000005c9b027221 */ /* 0x000fe20000010000 */
[----:B------:R-:W-:Y:S01]  /*18f0*/  STL [R1+0x10], R161 ;  /* 0x000010a101007387 */ /* 0x000fe20000100800 */
[----:B------:R-:W-:Y:S01]  /*1900*/  FMUL.FTZ R154, R154, UR19 ;  /* 0x000000139a9a7c20 */ /* 0x000fe20008410000 */
[----:B------:R-:W-:-:S02]  /*1910*/  HADD2.F32 R96, -RZ, R95.H0_H0 ;  /* 0x2000005fff607230 */ /* 0x000fc40000004100 */
[----:B------:R0:W-:Y:S01]  /*1920*/  STL [R1+0x14], R160 ;  /* 0x000014a001007387 */ /* 0x0001e20000100800 */
[----:B------:R-:W-:Y:S01]  /*1930*/  FADD.FTZ R2, R157, R2 ;  /* 0x000000029d027221 */ /* 0x000fe20000010000 */
[----:B------:R-:W-:Y:S02]  /*1940*/  FMUL.FTZ R179, R179, UR19 ;  /* 0x00000013b3b37c20 */ /* 0x000fe40008410000 */
[----:B------:R1:W-:Y:S01]  /*1950*/  STL [R1+0x18], R159 ;  /* 0x0000189f01007387 */ /* 0x0003e20000100800 */
[----:B------:R-:W-:Y:S01]  /*1960*/  FFMA.FTZ R92, R176, R178, R3 ;  /* 0x000000b2b05c7223 */ /* 0x000fe20000010003 */
[----:B------:R-:W-:Y:S01]  /*1970*/  FADD.FTZ R217, R98, R217 ;  /* 0x000000d962d97221 */ /* 0x000fe20000010000 */
[----:B------:R-:W-:Y:S01]  /*1980*/  FFMA.FTZ R114, R175, R98, R114 ;  /* 0x00000062af727223 */ /* 0x000fe20000010072 */
[----:B------:R-:W-:Y:S01]  /*1990*/  FFMA.FTZ R108, R154, R93, R108 ;  /* 0x0000005d9a6c7223 */ /* 0x000fe2000001006c */
[----:B------:R-:W-:Y:S02]  /*19a0*/  HADD2.F32 R98, -RZ, R95.H1_H1 ;  /* 0x3000005fff627230 */ /* 0x000fe40000004100 */
[----:B0-----:R-:W-:Y:S01]  /*19b0*/  FMUL.FTZ R160, R46, R96 ;  /* 0x000000602ea07220 */ /* 0x001fe20000410000 */
[----:B-1----:R-:W-:Y:S01]  /*19c0*/  FMUL.FTZ R159, R45, R94 ;  /* 0x0000005e2d9f7220 */ /* 0x002fe20000410000 */
[----:B------:R-:W-:-:S03]  /*19d0*/  FFMA.FTZ R3, R179, R180, R92 ;  /* 0x000000b4b3037223 */ /* 0x000fc6000001005c */
[----:B------:R-:W-:Y:S01]  /*19e0*/  FADD.FTZ R93, R159, R2 ;  /* 0x000000029f5d7221 */ /* 0x000fe20000010000 */
[--C-:B------:R-:W-:Y:S02]  /*19f0*/  HADD2.F32 R97, -RZ, R88.reuse.H0_H0 ;  /* 0x20000058ff617230 */ /* 0x100fe40000004100 */
[----:B------:R-:W-:Y:S01]  /*1a00*/  FMUL.FTZ R161, R47, R98 ;  /* 0x000000622fa17220 */ /* 0x000fe20000410000 */
[----:B------:R-:W-:Y:S01]  /*1a10*/  FFMA.FTZ R3, R148, R149, R3 ;  /* 0x0000009594037223 */ /* 0x000fe20000010003 */
[----:B------:R-:W-:Y:S01]  /*1a20*/  FADD.FTZ R2, R160, R93 ;  /* 0x0000005da0027221 */ /* 0x000fe20000010000 */
[----:B------:R-:W-:Y:S01]  /*1a30*/  FADD.FTZ R219, R99, R219 ;  /* 0x000000db63db7221 */ /* 0x000fe20000010000 */
[----:B------:R-:W-:Y:S01]  /*1a40*/  FFMA.FTZ R112, R179, R99, R112 ;  /* 0x00000063b3707223 */ /* 0x000fe20000010070 */
[----:B------:R-:W-:Y:S01]  /*1a50*/  FMUL.FTZ R158, R158, UR19 ;  /* 0x000000139e9e7c20 */ /* 0x000fe20008410000 */
[----:B------:R-:W-:Y:S02]  /*1a60*/  HADD2.F32 R99, -RZ, R88.H1_H1 ;  /* 0x30000058ff637230 */ /* 0x000fe40000004100 */
[----:B------:R-:W-:Y:S01]  /*1a70*/  FADD.FTZ R2, R161, R2 ;  /* 0x00000002a1027221 */ /* 0x000fe20000010000 */
[----:B------:R-:W-:Y:S01]  /*1a80*/  FMUL.FTZ R129, R40, R97 ;  /* 0x0000006128817220 */ /* 0x000fe20000410000 */
[----:B------:R-:W-:Y:S01]  /*1a90*/  FFMA.FTZ R88, R150, R151, R3 ;  /* 0x0000009796587223 */ /* 0x000fe20000010003 */
[----:B------:R-:W-:Y:S01]  /*1aa0*/  FFMA.FTZ R106, R158, R94, R106 ;  /* 0x0000005e9e6a7223 */ /* 0x000fe2000001006a */
[----:B------:R-:W-:-:S02]  /*1ab0*/  HADD2.F32 R94, -RZ, R89.H0_H0 ;  /* 0x20000059ff5e7230 */ /* 0x000fc40000004100 */
[----:B------:R-:W-:Y:S01]  /*1ac0*/  FADD.FTZ R2, R129, R2 ;  /* 0x0000000281027221 */ /* 0x000fe20000010000 */
[----:B------:R-:W-:Y:S01]  /*1ad0*/  FMUL.FTZ R132, R41, R99 ;  /* 0x0000006329847220 */ /* 0x000fe20000410000 */
[----:B------:R-:W-:Y:S01]  /*1ae0*/  FFMA.FTZ R88, R152, R153, R88 ;  /* 0x0000009998587223 */ /* 0x000fe20000010058 */
[----:B------:R-:W-:Y:S02]  /*1af0*/  HADD2.F32 R95, -RZ, R89.H1_H1 ;  /* 0x30000059ff5f7230 */ /* 0x000fe40000004100 */
[----:B------:R-:W-:Y:S01]  /*1b00*/  FMUL.FTZ R133, R42, R94 ;  /* 0x0000005e2a857220 */ /* 0x000fe20000410000 */
[----:B------:R-:W-:Y:S01]  /*1b10*/  FADD.FTZ R2, R2, R132 ;  /* 0x0000008402027221 */ /* 0x000fe20000010000 */
[----:B------:R-:W-:Y:S01]  /*1b20*/  FFMA.FTZ R88, R154, R155, R88 ;  /* 0x0000009b9a587223 */ /* 0x000fe20000010058 */
[--C-:B------:R-:W-:Y:S02]  /*1b30*/  HADD2.F32 R225, -RZ, R90.reuse.H0_H0 ;  /* 0x2000005affe17230 */ /* 0x100fe40000004100 */
[----:B------:R-:W-:Y:S01]  /*1b40*/  FMUL.FTZ R134, R43, R95 ;  /* 0x0000005f2b867220 */ /* 0x000fe20000410000 */
[----:B------:R-:W-:Y:S01]  /*1b50*/  FADD.FTZ R2, R2, R133 ;  /* 0x0000008502027221 */ /* 0x000fe20000010000 */
[----:B------:R-:W-:Y:S01]  /*1b60*/  FFMA.FTZ R88, R156, R157, R88 ;  /* 0x0000009d9c587223 */ /* 0x000fe20000010058 */
[----:B------:R-:W-:-:S02]  /*1b70*/  HADD2.F32 R92, -RZ, R90.H1_H1 ;  /* 0x3000005aff5c7230 */ /* 0x000fc40000004100 */
[----:B------:R-:W-:Y:S01]  /*1b80*/  FMUL.FTZ R135, R36, R225 ;  /* 0x000000e124877220 */ /* 0x000fe20000410000 */
[----:B------:R-:W-:Y:S01]  /*1b90*/  FADD.FTZ R2, R2, R134 ;  /* 0x0000008602027221 */ /* 0x000fe20000010000 */
[----:B------:R-:W-:Y:S01]  /*1ba0*/  FMUL.FTZ R163, R163, UR19 ;  /* 0x00000013a3a37c20 */ /* 0x000fe20008410000 */
[----:B------:R-:W-:Y:S01]  /*1bb0*/  FFMA.FTZ R88, R158, R159, R88 ;  /* 0x0000009f9e587223 */ /* 0x000fe20000010058 */
[----:B------:R-:W-:Y:S01]  /*1bc0*/  FADD.FTZ R204, R136, R204 ;  /* 0x000000cc88cc7221 */ /* 0x000fe20000010000 */
[----:B------:R-:W-:Y:S01]  /*1bd0*/  FFMA.FTZ R126, R197, R136, R126 ;  /* 0x00000088c57e7223 */ /* 0x000fe2000001007e */
[--C-:B------:R-:W-:Y:S02]  /*1be0*/  HADD2.F32 R93, -RZ, R91.reuse.H0_H0 ;  /* 0x2000005bff5d7230 */ /* 0x100fe40000004100 */
[----:B------:R-:W-:Y:S01]  /*1bf0*/  FADD.FTZ R2, R2, R135 ;  /* 0x0000008702027221 */ /* 0x000fe20000010000 */
[----:B------:R-:W-:Y:S01]  /*1c00*/  FMUL.FTZ R136, R37, R92 ;  /* 0x0000005c25887220 */ /* 0x000fe20000410000 */
[----:B------:R-:W-:Y:S01]  /*1c10*/  FMUL.FTZ R164, R164, UR19 ;  /* 0x00000013a4a47c20 */ /* 0x000fe20008410000 */
[----:B------:R-:W-:Y:S01]  /*1c20*/  FFMA.FTZ R88, R163, R160, R88 ;  /* 0x000000a0a3587223 */ /* 0x000fe20000010058 */
[----:B------:R-:W-:Y:S01]  /*1c30*/  FADD.FTZ R208, R138, R208 ;  /* 0x000000d08ad07221 */ /* 0x000fe20000010000 */
[----:B------:R-:W-:Y:S01]  /*1c40*/  FFMA.FTZ R122, R185, R138, R122 ;  /* 0x0000008ab97a7223 */ /* 0x000fe2000001007a */
[----:B------:R-:W-:-:S02]  /*1c50*/  HADD2.F32 R215, -RZ, R91.H1_H1 ;  /* 0x3000005bffd77230 */ /* 0x000fc40000004100 */
        /* <DEDUP_REMOVED lines=9> */
[----:B------:R-:W-:Y:S01]  /*1cf0*/  FADD.FTZ R2, R2, R140 ;  /* 0x0000008c02027221 */ /* 0x000fe20000010000 */
[----:B------:R-:W-:Y:S01]  /*1d00*/  FMUL.FTZ R142, R142, UR19 ;  /* 0x000000138e8e7c20 */ /* 0x000fe20008410000 */
[----:B------:R-:W-:Y:S01]  /*1d10*/  FFMA.FTZ R88, R139, R132, R88 ;  /* 0x000000848b587223 */ /* 0x000fe20000010058 */
[----:B------:R-:W-:Y:S01]  /*1d20*/  FMUL.FTZ R143, R143, UR19 ;  /* 0x000000138f8f7c20 */ /* 0x000fe20008410000 */
[----:B------:R-:W-:Y:S01]  /*1d30*/  FMUL.FTZ R144, R144, UR19 ;  /* 0x0000001390907c20 */ /* 0x000fe20008410000 */
[----:B------:R-:W0:Y:S01]  /*1d40*/  SHFL.DOWN PT, R3, R2, 0x10, 0x1f ;  /* 0x0a001f0002037f89 */ /* 0x000e2200000e0000 */
[----:B------:R-:W-:Y:S01]  /*1d50*/  FFMA.FTZ R88, R141, R133, R88 ;  /* 0x000000858d587223 */ /* 0x000fe20000010058 */
[----:B------:R-:W-:Y:S01]  /*1d60*/  FMUL.FTZ R145, R145, UR19 ;  /* 0x0000001391917c20 */ /* 0x000fe20008410000 */
[----:B------:R-:W-:Y:S01]  /*1d70*/  FMUL.FTZ R146, R146, UR19 ;  /* 0x0000001392927c20 */ /* 0x000fe20008410000 */
[----:B------:R-:W-:Y:S01]  /*1d80*/  ISETP.NE.U32.AND P0, PT, RZ, UR16, PT ;  /* 0x00000010ff007c0c */ /* 0x000fe2000bf05070 */
[----:B------:R-:W-:Y:S01]  /*1d90*/  FFMA.FTZ R88, R142, R134, R88 ;  /* 0x000000868e587223 */ /* 0x000fe20000010058 */
[----:B------:R-:W-:Y:S01]  /*1da0*/  @UP0 UIMAD.WIDE UR4, UR6, 0x2, UR4 ;  /* 0x00000002060408a5 */ /* 0x000fe2000f8e0204 */
[----:B------:R-:W2:Y:S02]  /*1db0*/  LDL.LU R90, [R1+0x28] ;  /* 0x00002800015a7983 */ /* 0x000ea40000300800 */
[----:B------:R-:W-:Y:S01]  /*1dc0*/  FFMA.FTZ R88, R143, R135, R88 ;  /* 0x000000878f587223 */ /* 0x000fe20000010058 */
[----:B0-----:R-:W-:-:S03]  /*1dd0*/  FADD.FTZ R3, R2, R3 ;  /* 0x0000000302037221 */ /* 0x001fc60000010000 */
[----:B------:R-:W-:Y:S01]  /*1de0*/  FFMA.FTZ R88, R144, R136, R88 ;  /* 0x0000008890587223 */ /* 0x000fe20000010058 */
[----:B------:R-:W-:Y:S01]  /*1df0*/  ISETP.NE.AND.EX P0, PT, RZ, UR17, PT, P0 ;  /* 0x00000011ff007c0c */ /* 0x000fe2000bf05300 */
[----:B------:R-:W3:Y:S02]  /*1e00*/  LDL.LU R91, [R1+0x20] ;  /* 0x00002000015b7983 */ /* 0x000ee40000300800 */
[----:B------:R-:W-:-:S04]  /*1e10*/  FFMA.FTZ R88, R145, R138, R88 ;  /* 0x0000008a91587223 */ /* 0x000fc80000010058 */
[----:B------:R-:W-:-:S05]  /*1e20*/  FFMA.FTZ R88, R146, R140, R88 ;  /* 0x0000008c92587223 */ /* 0x000fca0000010058 */
        /* <DEDUP_REMOVED lines=18> */
[----:B------:R-:W0:Y:S03]  /*1f50*/  @P0 LDC.64 R88, c[0x0][0x438] ;  /* 0x00010e00ff580b82 */ /* 0x000e260000000a00 */
[----:B------:R1:W-:Y:S05]  /*1f60*/  @!P1 STS.64 [R131], R2 ;  /* 0x0000000283009388 */ /* 0x0003ea0000000a00 */
[----:B-1----:R-:W1:Y:S01]  /*1f70*/  @P0 LDC.64 R2, c[0x0][0x438] ;  /* 0x00010e00ff020b82 */ /* 0x002e620000000a00 */
[----:B------:R-:W4:Y:S01]  /*1f80*/  LDL.LU R131, [R1+0x24] ;  /* 0x0000240001837983 */ /* 0x000f220000300800 */
[----:B0-----:R-:W-:-:S05]  /*1f90*/  @P0 IMAD.WIDE.U32 R88, R147, 0x10, R88 ;  /* 0x0000001093580825 */ /* 0x001fca00078e0058 */
[----:B------:R0:W5:Y:S01]  /*1fa0*/  @P0 LDG.E.128 R68, desc[UR12][R88.64] ;  /* 0x0000000c58440981 */ /* 0x000162000c1e1d00 */
[----:B-1----:R-:W-:Y:S01]  /*1fb0*/  @P0 IMAD.WIDE.U32 R2, R162, 0x10, R2 ;  /* 0x00000010a2020825 */ /* 0x002fe200078e0002 */
[----:B0-----:R-:W0:Y:S04]  /*1fc0*/  @P0 LDC.64 R88, c[0x0][0x438] ;  /* 0x00010e00ff580b82 */ /* 0x001e280000000a00 */
[----:B------:R1:W5:Y:S04]  /*1fd0*/  @P0 LDG.E.128 R72, desc[UR12][R2.64] ;  /* 0x0000000c02480981 */ /* 0x000368000c1e1d00 */
[----:B-1----:R-:W1:Y:S01]  /*1fe0*/  @P0 LDC.64 R2, c[0x0][0x438] ;  /* 0x00010e00ff020b82 */ /* 0x002e620000000a00 */
[----:B0-----:R-:W-:-:S05]  /*1ff0*/  @P0 IMAD.WIDE.U32 R88, R130, 0x10, R88 ;  /* 0x0000001082580825 */ /* 0x001fca00078e0058 */
[----:B------:R0:W5:Y:S01]  /*2000*/  @P0 LDG.E.128 R76, desc[UR12][R88.64] ;  /* 0x0000000c584c0981 */ /* 0x000162000c1e1d00 */
[----:B-1----:R-:W-:Y:S01]  /*2010*/  @P0 IMAD.WIDE.U32 R2, R181, 0x10, R2 ;  /* 0x00000010b5020825 */ /* 0x002fe200078e0002 */
[----:B0-----:R-:W0:Y:S04]  /*2020*/  LDC.64 R88, c[0x0][0x3b0] ;  /* 0x0000ec00ff587b82 */ /* 0x001e280000000a00 */
[----:B------:R1:W5:Y:S01]  /*2030*/  @P0 LDG.E.128 R80, desc[UR12][R2.64] ;  /* 0x0000000c02500981 */ /* 0x000362000c1e1d00 */
[----:B------:R-:W-:Y:S02]  /*2040*/  PLOP3.LUT P0, PT, PT, PT, UP0, 0x80, 0x8 ;  /* 0x000000000008781c */ /* 0x000fe40003f0f008 */
[----:B-1----:R-:W-:Y:S02]  /*2050*/  MOV R2, UR4 ;  /* 0x0000000400027c02 */ /* 0x002fe40008000f00 */
[----:B------:R-:W-:-:S09]  /*2060*/  MOV R3, UR5 ;  /* 0x0000000500037c02 */ /* 0x000fd20008000f00 */
[----:B------:R1:W4:Y:S04]  /*2070*/  @P0 LDG.E.U16 R231, desc[UR12][R2.64] ;  /* 0x0000000c02e70981 */ /* 0x000328000c1e1500 */
[----:B------:R-:W1:Y:S01]  /*2080*/  LDL.LU R3, [R1+0x1c] ;  /* 0x00001c0001037983 */ /* 0x000e620000300800 */
[----:B---3--:R-:W-:Y:S01]  /*2090*/  FADD.FTZ R91, R98, R91 ;  /* 0x0000005b625b7221 */ /* 0x008fe20000010000 */
[----:B--2---:R-:W-:Y:S01]  /*20a0*/  FADD.FTZ R90, R99, R90 ;  /* 0x0000005a635a7221 */ /* 0x004fe20000010000 */
[----:B------:R-:W-:-:S03]  /*20b0*/  FFMA.FTZ R105, R163, R96, R105 ;  /* 0x00000060a3697223 */ /* 0x000fc60000010069 */
[----:B------:R2:W-:Y:S01]  /*20c0*/  STL [R1+0x20], R91 ;  /* 0x0000205b01007387 */ /* 0x0005e20000100800 */
[----:B------:R-:W-:Y:S01]  /*20d0*/  FFMA.FTZ R103, R137, R97, R103 ;  /* 0x0000006189677223 */ /* 0x000fe20000010067 */
[----:B------:R-:W-:Y:S01]  /*20e0*/  FFMA.FTZ R104, R164, R98, R104 ;  /* 0x00000062a4687223 */ /* 0x000fe20000010068 */
[----:B------:R-:W-:Y:S01]  /*20f0*/  FFMA.FTZ R102, R139, R99, R102 ;  /* 0x000000638b667223 */ /* 0x000fe20000010066 */
[----:B0-----:R-:W-:-:S04]  /*2100*/  IMAD.WIDE.U32 R98, R162, 0x8, R88 ;  /* 0x00000008a2627825 */ /* 0x001fc800078e0058 */
[----:B------:R-:W-:Y:S01]  /*2110*/  FFMA.FTZ R101, R141, R94, R101 ;  /* 0x0000005e8d657223 */ /* 0x000fe20000010065 */
[----:B------:R-:W-:Y:S01]  /*2120*/  FFMA.FTZ R100, R142, R95, R100 ;  /* 0x0000005f8e647223 */ /* 0x000fe20000010064 */
[----:B------:R-:W5:Y:S01]  /*2130*/  LDG.E.64 R98, desc[UR12][R98.64] ;  /* 0x0000000c62627981 */ /* 0x000f62000c1e1b00 */
[----:B----4-:R-:W-:Y:S01]  /*2140*/  FADD.FTZ R131, R97, R131 ;  /* 0x0000008361837221 */ /* 0x010fe20000010000 */
[----:B-1----:R-:W-:Y:S01]  /*2150*/  FADD.FTZ R3, R96, R3 ;  /* 0x0000000360037221 */ /* 0x002fe20000010000 */
[----:B------:R-:W-:-:S04]  /*2160*/  IMAD.WIDE.U32 R96, R130, 0x8, R88 ;  /* 0x0000000882607825 */ /* 0x000fc800078e0058 */
[----:B------:R0:W-:Y:S04]  /*2170*/  STL [R1+0x1c], R3 ;  /* 0x00001c0301007387 */ /* 0x0001e80000100800 */
[----:B--2---:R-:W2:Y:S04]  /*2180*/  LDL.LU R91, [R1+0x30] ;  /* 0x00003000015b7983 */ /* 0x004ea80000300800 */
[----:B------:R1:W-:Y:S01]  /*2190*/  STL [R1+0x28], R90 ;  /* 0x0000285a01007387 */ /* 0x0003e20000100800 */
[----:B0-----:R-:W-:-:S03]  /*21a0*/  IMAD.WIDE.U32 R2, R181, 0x8, R88 ;  /* 0x00000008b5027825 */ /* 0x001fc600078e0058 */
[----:B------:R0:W-:Y:S04]  /*21b0*/  STL [R1+0x24], R131 ;  /* 0x0000248301007387 */ /* 0x0001e80000100800 */
[----:B------:R-:W5:Y:S04]  /*21c0*/  LDG.E.64 R96, desc[UR12][R96.64] ;  /* 0x0000000c60607981 */ /* 0x000f68000c1e1b00 */
[----:B-1----:R-:W3:Y:S01]  /*21d0*/  LDL.LU R90, [R1+0x34] ;  /* 0x00003400015a7983 */ /* 0x002ee20000300800 */
[----:B0-----:R-:W-:-:S03]  /*21e0*/  IMAD.WIDE.U32 R130, R147, 0x8, R88 ;  /* 0x0000000893827825 */ /* 0x001fc600078e0058 */
[----:B------:R-:W4:Y:S04]  /*21f0*/  LDL.LU R89, [R1+0x2c] ;  /* 0x00002c0001597983 */ /* 0x000f280000300800 */
[----:B------:R-:W5:Y:S04]  /*2200*/  LDG.E.64 R130, desc[UR12][R130.64] ;  /* 0x0000000c82827981 */ /* 0x000f68000c1e1b00 */
[----:B------:R-:W5:Y:S01]  /*2210*/  LDG.E.64 R2, desc[UR12][R2.64] ;  /* 0x0000000c02027981 */ /* 0x000f62000c1e1b00 */
[----:B------:R-:W-:Y:S01]  /*2220*/  @!P3 IADD3 R200, PT, PT, R183, 0x8000, RZ ;  /* 0x00008000b7c8b810 */ /* 0x000fe20007ffe0ff */
[----:B------:R-:W-:Y:S01]  /*2230*/  FFMA.FTZ R201, R145, R93, R201 ;  /* 0x0000005d91c97223 */ /* 0x000fe200000100c9 */
[----:B------:R-:W-:Y:S01]  /*2240*/  FFMA.FTZ R199, R144, R92, R199 ;  /* 0x0000005c90c77223 */ /* 0x000fe200000100c7 */
[----:B------:R-:W-:Y:S01]  /*2250*/  BAR.SYNC.DEFER_BLOCKING 0x0 ;  /* 0x0000000000007b1d */ /* 0x000fe20000010000 */
[----:B--2---:R-:W-:Y:S01]  /*2260*/  FADD.FTZ R91, R95, R91 ;  /* 0x0000005b5f5b7221 */ /* 0x004fe20000010000 */
[----:B----4-:R-:W-:-:S04]  /*2270*/  FADD.FTZ R89, R94, R89 ;  /* 0x000000595e597221 */ /* 0x010fc80000010000 */
[----:B------:R-:W2:Y:S04]  /*2280*/  LDL.LU R94, [R1+0x3c] ;  /* 0x00003c00015e7983 */ /* 0x000ea80000300800 */
[----:B------:R-:W-:Y:S04]  /*2290*/  STL [R1+0x2c], R89 ;  /* 0x00002c5901007387 */ /* 0x000fe80000100800 */
[----:B------:R-:W4:Y:S01]  /*22a0*/  LDL.LU R95, [R1+0x38] ;  /* 0x00003800015f7983 */ /* 0x000f220000300800 */
[----:B---3--:R-:W-:-:S03]  /*22b0*/  FADD.FTZ R90, R225, R90 ;  /* 0x0000005ae15a7221 */ /* 0x008fc60000010000 */
[----:B------:R-:W-:Y:S04]  /*22c0*/  STL [R1+0x30], R91 ;  /* 0x0000305b01007387 */ /* 0x000fe80000100800 */
[----:B------:R-:W-:Y:S04]  /*22d0*/  STL [R1+0x34], R90 ;  /* 0x0000345a01007387 */ /* 0x000fe80000100800 */
[----:B------:R0:W1:Y:S04]  /*22e0*/  LDS.128 R88, [R200] ;  /* 0x00000000c8587984 */ /* 0x0000680000000c00 */
[----:B0-----:R-:W3:Y:S01]  /*22f0*/  LDL.LU R200, [R1+0x40] ;  /* 0x0000400001c87983 */ /* 0x001ee20000300800 */
[----:B-1----:R-:W-:Y:S01]  /*2300*/  FADD.FTZ R88, RZ, R88 ;  /* 0x00000058ff587221 */ /* 0x002fe20000010000 */
[----:B------:R-:W-:Y:S01]  /*2310*/  FADD.FTZ R89, RZ, R89 ;  /* 0x00000059ff597221 */ /* 0x000fe20000010000 */
[----:B------:R-:W-:Y:S01]  /*2320*/  @P0 HADD2.F32 R231, -RZ, R231.H0_H0 ;  /* 0x200000e7ffe70230 */ /* 0x000fe20000004100 */
[----:B------:R-:W-:-:S04]  /*2330*/  UISETP.NE.U32.AND UP1, UPT, UR16, URZ, UPT ;  /* 0x000000ff1000728c */ /* 0x000fc8000bf25070 */
[----:B------:R-:W-:Y:S01]  /*2340*/  UISETP.NE.AND.EX UP1, UPT, UR17, URZ, UPT, UP1 ;  /* 0x000000ff1100728c */ /* 0x000fe2000bf25310 */
[----:B------:R-:W-:Y:S01]  /*2350*/  @P0 R2UR UR4, R231 ;  /* 0x00000000e70402ca */ /* 0x000fe200000e0000 */
[----:B------:R-:W-:Y:S01]  /*2360*/  FFMA.FTZ R0, R143, R225, R0 ;  /* 0x000000e18f007223 */ /* 0x000fe20000010000 */
[----:B------:R-:W-:Y:S01]  /*2370*/  FFMA.FTZ R202, R146, R215, R202 ;  /* 0x000000d792ca7223 */ /* 0x000fe200000100ca */
[----:B------:R-:W-:-:S10]  /*2380*/  UMOV UR5, 0x3f800000 ;  /* 0x3f80000000057882 */ /* 0x000fd40000000000 */
[----:B------:R-:W-:Y:S01]  /*2390*/  @UP0 UMOV UR5, UR4 ;  /* 0x0000000400050c82 */ /* 0x000fe20008000000 */
[----:B--2---:R-:W-:Y:S01]  /*23a0*/  FADD.FTZ R94, R93, R94 ;  /* 0x0000005e5d5e7221 */ /* 0x004fe20000010000 */
[C---:B------:R-:W-:Y:S02]  /*23b0*/  IADD3 R93, PT, PT, R183.reuse, 0x8050, RZ ;  /* 0x00008050b75d7810 */ /* 0x040fe40007ffe0ff */
[----:B------:R-:W-:Y:S01]  /*23c0*/  @!P3 IADD3 R93, PT, PT, R183, 0x8010, RZ ;  /* 0x00008010b75db810 */ /* 0x000fe20007ffe0ff */
[----:B----4-:R-:W-:Y:S01]  /*23d0*/  FADD.FTZ R95, R92, R95 ;  /* 0x0000005f5c5f7221 */ /* 0x010fe20000010000 */
[----:B------:R-:W-:-:S04]  /*23e0*/  FADD.FTZ R92, R90, R88 ;  /* 0x000000585a5c7221 */ /* 0x000fc80000010000 */
[----:B------:R-:W-:Y:S04]  /*23f0*/  STL [R1+0x38], R95 ;  /* 0x0000385f01007387 */ /* 0x000fe80000100800 */
[----:B------:R0:W-:Y:S02]  /*2400*/  STL [R1+0x3c], R94 ;  /* 0x00003c5e01007387 */ /* 0x0001e40000100800 */
[----:B0-----:R-:W-:Y:S02]  /*2410*/  FADD.FTZ R94, R91, R89 ;  /* 0x000000595b5e7221 */ /* 0x001fe40000010000 */
[----:B------:R-:W0:Y:S02]  /*2420*/  LDS.128 R88, [R93] ;  /* 0x000000005d587984 */ /* 0x000e240000000c00 */
[----:B0-----:R-:W-:Y:S01]  /*2430*/  FADD.FTZ R92, R92, R88 ;  /* 0x000000585c5c7221 */ /* 0x001fe20000010000 */
[C---:B------:R-:W-:Y:S01]  /*2440*/  IADD3 R88, PT, PT, R183.reuse, 0x8060, RZ ;  /* 0x00008060b7587810 */ /* 0x040fe20007ffe0ff */
[----:B------:R-:W-:Y:S01]  /*2450*/  FADD.FTZ R89, R94, R89 ;  /* 0x000000595e597221 */ /* 0x000fe20000010000 */
[----:B------:R-:W-:Y:S01]  /*2460*/  @!P3 IADD3 R88, PT, PT, R183, 0x8020, RZ ;  /* 0x00008020b758b810 */ /* 0x000fe20007ffe0ff */
[----:B------:R-:W-:-:S02]  /*2470*/  FADD.FTZ R92, R90, R92 ;  /* 0x0000005c5a5c7221 */ /* 0x000fc40000010000 */
        /* <DEDUP_REMOVED lines=8> */
[----:B---3--:R-:W-:Y:S01]  /*2500*/  FADD.FTZ R200, R215, R200 ;  /* 0x000000c8d7c87221 */ /* 0x008fe20000010000 */
[----:B------:R-:W-:-:S04]  /*2510*/  FADD.FTZ R88, R90, R88 ;  /* 0x000000585a587221 */ /* 0x000fc80000010000 */
[----:B------:R1:W-:Y:S01]  /*2520*/  STL [R1+0x40], R200 ;  /* 0x000040c801007387 */ /* 0x0003e20000100800 */
        /* <DEDUP_REMOVED lines=8> */
[----:B-1----:R-:W-:Y:S08]  /*25b0*/  BRA.U UP1, `(.L_x_8873) ;  /* 0x0000003101707547 */ /* 0x002ff0000b800000 */
[----:B------:R-:W-:Y:S02]  /*25c0*/  ISETP.NE.U32.AND P1, PT, RZ, UR20, PT ;  /* 0x00000014ff007c0c */ /* 0x000fe4000bf25070 */
[----:B------:R-:W-:Y:S02]  /*25d0*/  MOV R88, 0x10 ;  /* 0x0000001000587802 */ /* 0x000fe40000000f00 */
[----:B------:R-:W-:-:S03]  /*25e0*/  ISETP.NE.AND.EX P1, PT, RZ, UR21, PT, P1 ;  /* 0x00000015ff007c0c */ /* 0x000fc6000bf25310 */
[----:B------:R-:W-:-:S06]  /*25f0*/  IMAD.WIDE.U32 R88, R147, R88, UR22 ;  /* 0x0000001693587e25 */ /* 0x000fcc000f8e0058 */
[----:B------:R-:W5:Y:S04]  /*2600*/  LDG.E.128 R88, desc[UR12][R88.64] ;  /* 0x0000000c58587981 */ /* 0x000f68000c1e1d00 */
[----:B------:R-:W-:Y:S05]  /*2610*/  @P1 BRA `(.L_x_8874) ;  /* 0x00000004007c1947 */ /* 0x000fea0003800000 */
[--C-:B------:R-:W-:Y:S01]  /*2620*/  FFMA.FTZ R193, R193, UR26, R95.reuse ;  /* 0x0000001ac1c17c23 */ /* 0x100fe2000801005f */
[----:B-----5:R-:W-:Y:S01]  /*2630*/  LOP3.LUT P5, RZ, R130, 0xff0000, RZ, 0xc0, !PT ;  /* 0x00ff000082ff7812 */ /* 0x020fe200078ac0ff */
[----:B------:R-:W-:Y:S01]  /*2640*/  FFMA.FTZ R196, R196, UR26, R95 ;  /* 0x0000001ac4c47c23 */ /* 0x000fe2000801005f */
[----:B------:R-:W-:Y:S01]  /*2650*/  LOP3.LUT P4, RZ, R130, 0xff000000, RZ, 0xc0, !PT ;  /* 0xff00000082ff7812 */ /* 0x000fe2000788c0ff */
[----:B------:R-:W-:Y:S01]  /*2660*/  FADD.FTZ R193, R195, -R193 ;  /* 0x800000c1c3c17221 */ /* 0x000fe20000010000 */
[----:B------:R-:W-:Y:S01]  /*2670*/  UMOV UR4, UR7 ;  /* 0x0000000700047c82 */ /* 0x000fe20008000000 */
[----:B------:R-:W-:Y:S01]  /*2680*/  FADD.FTZ R194, R194, -R196 ;  /* 0x800000c4c2c27221 */ /* 0x000fe20000010000 */
[----:B------:R-:W-:Y:S02]  /*2690*/  HFMA2 R94, -RZ, RZ, 0, 0 ;  /* 0x00000000ff5e7431 */ /* 0x000fe400000001ff */
[----:B------:R-:W-:Y:S01]  /*26a0*/  FMUL.FTZ R193, R193, UR19 ;  /* 0x00000013c1c17c20 */ /* 0x000fe20008410000 */
[--C-:B------:R-:W-:Y:S01]  /*26b0*/  FFMA.FTZ R184, R184, UR26, R95.reuse ;  /* 0x0000001ab8b87c23 */ /* 0x100fe2000801005f */
[----:B------:R-:W-:Y:S01]  /*26c0*/  FMUL.FTZ R183, R194, UR19 ;  /* 0x00000013c2b77c20 */ /* 0x000fe20008410000 */
[----:B------:R-:W-:Y:S01]  /*26d0*/  LOP3.LUT P0, RZ, R131, 0xff, RZ, 0xc0, !PT ;  /* 0x000000ff83ff7812 */ /* 0x000fe2000780c0ff */
[----:B------:R-:W-:Y:S01]  /*26e0*/  FMUL.FTZ R92, R193, UR5 ;  /* 0x00000005c15c7c20 */ /* 0x000fe20008410000 */
[----:B------:R-:W-:Y:S01]  /*26f0*/  FFMA.FTZ R185, R185, UR26, R95 ;  /* 0x0000001ab9b97c23 */ /* 0x000fe2000801005f */
[----:B------:R-:W-:-:S02]  /*2700*/  @P5 HADD2.F32 R93, -RZ, R89.H0_H0 ;  /* 0x20000059ff5d5230 */ /* 0x000fc40000004100 */
[----:B------:R-:W-:Y:S01]  /*2710*/  FMUL.FTZ R183, R183, UR5 ;  /* 0x00000005b7b77c20 */ /* 0x000fe20008410000 */
[----:B------:R-:W-:Y:S01]  /*2720*/  FMUL.FTZ R92, R92, UR4 ;  /* 0x000000045c5c7c20 */ /* 0x000fe20008410000 */
[----:B------:R-:W-:Y:S01]  /*2730*/  FADD.FTZ R192, R192, -R185 ;  /* 0x800000b9c0c07221 */ /* 0x000fe20000010000 */
[----:B------:R-:W-:Y:S01]  /*2740*/  LOP3.LUT P2, RZ, R131, 0xff00, RZ, 0xc0, !PT ;  /* 0x0000ff0083ff7812 */ /* 0x000fe2000784c0ff */
[----:B------:R-:W-:Y:S01]  /*2750*/  FFMA.FTZ R186, R186, UR26, R95 ;  /* 0x0000001ababa7c23 */ /* 0x000fe2000801005f */
[----:B------:R-:W-:Y:S01]  /*2760*/  @P5 FMUL.FTZ R94, R92, R93 ;  /* 0x0000005d5c5e5220 */ /* 0x000fe20000410000 */
[----:B------:R-:W-:Y:S02]  /*2770*/  @P4 HADD2.F32 R93, -RZ, R89.H1_H1 ;  /* 0x30000059ff5d4230 */ /* 0x000fe40000004100 */
[----:B------:R-:W-:Y:S01]  /*2780*/  FMUL.FTZ R89, R183, UR4 ;  /* 0x00000004b7597c20 */ /* 0x000fe20008410000 */
[----:B------:R-:W-:Y:S01]  /*2790*/  MOV R183, RZ ;  /* 0x000000ff00b77202 */ /* 0x000fe20000000f00 */
[----:B------:R-:W-:-:S02]  /*27a0*/  @P0 HADD2.F32 R185, -RZ, R90.H0_H0 ;  /* 0x2000005affb90230 */ /* 0x000fc40000004100 */
[----:B------:R-:W-:Y:S01]  /*27b0*/  FADD.FTZ R186, R190, -R186 ;  /* 0x800000babeba7221 */ /* 0x000fe20000010000 */
[----:B------:R-:W-:Y:S01]  /*27c0*/  @P4 FMUL.FTZ R183, R89, R93 ;  /* 0x0000005d59b74220 */ /* 0x000fe20000410000 */
[----:B------:R-:W-:Y:S01]  /*27d0*/  FADD.FTZ R93, R191, -R184 ;  /* 0x800000b8bf5d7221 */ /* 0x000fe20000010000 */
[----:B------:R-:W-:Y:S01]  /*27e0*/  HFMA2 R184, -RZ, RZ, 0, 0 ;  /* 0x00000000ffb87431 */ /* 0x000fe200000001ff */
[----:B------:R-:W-:Y:S01]  /*27f0*/  LOP3.LUT P3, RZ, R131, 0xff0000, RZ, 0xc0, !PT ;  /* 0x00ff000083ff7812 */ /* 0x000fe2000786c0ff */
[----:B------:R-:W-:Y:S01]  /*2800*/  FMUL.FTZ R186, R186, UR19 ;  /* 0x00000013baba7c20 */ /* 0x000fe20008410000 */
[----:B------:R-:W-:Y:S01]  /*2810*/  FMUL.FTZ R93, R93, UR19 ;  /* 0x000000135d5d7c20 */ /* 0x000fe20008410000 */
[----:B------:R-:W-:Y:S02]  /*2820*/  @P2 HADD2.F32 R191, -RZ, R90.H1_H1 ;  /* 0x3000005affbf2230 */ /* 0x000fe40000004100 */
[--C-:B------:R-:W-:Y:S01]  /*2830*/  FFMA.FTZ R188, R188, UR26, R95.reuse ;  /* 0x0000001abcbc7c23 */ /* 0x100fe2000801005f */
[----:B------:R-:W-:Y:S01]  /*2840*/  FMUL.FTZ R186, R186, UR5 ;  /* 0x00000005baba7c20 */ /* 0x000fe20008410000 */
[----:B------:R-:W-:Y:S01]  /*2850*/  FMUL.FTZ R93, R93, UR5 ;  /* 0x000000055d5d7c20 */ /* 0x000fe20008410000 */
[----:B------:R-:W-:Y:S01]  /*2860*/  FFMA.FTZ R182, R182, UR26, R95 ;  /* 0x0000001ab6b67c23 */ /* 0x000fe2000801005f */
[----:B------:R-:W-:Y:S01]  /*2870*/  FADD.FTZ R189, R189, -R188 ;  /* 0x800000bcbdbd7221 */ /* 0x000fe20000010000 */
[----:B------:R-:W-:Y:S01]  /*2880*/  FMUL.FTZ R188, R186, UR4 ;  /* 0x00000004babc7c20 */ /* 0x000fe20008410000 */
[----:B------:R-:W-:Y:S01]  /*2890*/  FMUL.FTZ R93, R93, UR4 ;  /* 0x000000045d5d7c20 */ /* 0x000fe20008410000 */
[----:B------:R-:W-:-:S02]  /*28a0*/  HFMA2 R186, -RZ, RZ, 0, 0 ;  /* 0x00000000ffba7431 */ /* 0x000fc400000001ff */
[----:B------:R-:W-:Y:S01]  /*28b0*/  FMUL.FTZ R189, R189, UR19 ;  /* 0x00000013bdbd7c20 */ /* 0x000fe20008410000 */
[--C-:B------:R-:W-:Y:S02]  /*28c0*/  @P3 HADD2.F32 R190, -RZ, R91.reuse.H0_H0 ;  /* 0x2000005bffbe3230 */ /* 0x100fe40000004100 */
[----:B------:R-:W-:Y:S01]  /*28d0*/  @P0 FMUL.FTZ R184, R93, R185 ;  /* 0x000000b95db80220 */ /* 0x000fe20000410000 */
[----:B------:R-:W-:Y:S01]  /*28e0*/  FMUL.FTZ R185, R192, UR19 ;  /* 0x00000013c0b97c20 */ /* 0x000fe20008410000 */
[----:B------:R-:W-:Y:S01]  /*28f0*/  FMUL.FTZ R93, R8, R93 ;  /* 0x0000005d085d7220 */ /* 0x000fe20000410000 */
[----:B------:R-:W-:Y:S01]  /*2900*/  FADD.FTZ R187, R187, -R182 ;  /* 0x800000b6bbbb7221 */ /* 0x000fe20000010000 */
[----:B------:R-:W-:Y:S01]  /*2910*/  @P3 FMUL.FTZ R186, R188, R190 ;  /* 0x000000bebcba3220 */ /* 0x000fe20000410000 */
[----:B------:R-:W-:Y:S01]  /*2920*/  FMUL.FTZ R185, R185, UR5 ;  /* 0x00000005b9b97c20 */ /* 0x000fe20008410000 */
[----:B------:R-:W-:Y:S01]  /*2930*/  FMUL.FTZ R188, R10, R188 ;  /* 0x000000bc0abc7220 */ /* 0x000fe20000410000 */
[----:B------:R-:W-:Y:S01]  /*2940*/  FSEL R93, R93, RZ, P0 ;  /* 0x000000ff5d5d7208 */ /* 0x000fe20000000000 */
[----:B------:R-:W-:Y:S01]  /*2950*/  FMUL.FTZ R189, R189, UR5 ;  /* 0x00000005bdbd7c20 */ /* 0x000fe20008410000 */
[----:B------:R-:W-:Y:S01]  /*2960*/  FMUL.FTZ R90, R185, UR4 ;  /* 0x00000004b95a7c20 */ /* 0x000fe20008410000 */
[----:B------:R-:W-:Y:S01]  /*2970*/  ISETP.GE.U32.AND P0, PT, R130, RZ, PT ;  /* 0x000000ff8200720c */ /* 0x000fe20003f06070 */
[----:B------:R-:W-:Y:S01]  /*2980*/  FMUL.FTZ R187, R187, UR19 ;  /* 0x00000013bbbb7c20 */ /* 0x000fe20008410000 */
[----:B------:R-:W-:Y:S01]  /*2990*/  MOV R185, RZ ;  /* 0x000000ff00b97202 */ /* 0x000fe20000000f00 */
[----:B------:R-:W-:Y:S01]  /*29a0*/  @P2 FMUL.FTZ R185, R90, R191 ;  /* 0x000000bf5ab92220 */ /* 0x000fe20000410000 */
[----:B------:R-:W-:Y:S01]  /*29b0*/  ISETP.GE.U32.AND.EX P0, PT, R131, 0x1000000, PT, P0 ;  /* 0x010000008300780c */ /* 0x000fe20003f06100 */
[----:B------:R-:W-:Y:S01]  /*29c0*/  FMUL.FTZ R90, R9, R90 ;  /* 0x0000005a095a7220 */ /* 0x000fe20000410000 */
[----:B------:R-:W-:Y:S01]  /*29d0*/  FFMA.FTZ R197, R197, UR26, R95 ;  /* 0x0000001ac5c57c23 */ /* 0x000fe2000801005f */
[----:B------:R-:W-:Y:S01]  /*29e0*/  FSEL R131, R188, RZ, P3 ;  /* 0x000000ffbc837208 */ /* 0x000fe20001800000 */
[----:B------:R-:W-:Y:S01]  /*29f0*/  FMUL.FTZ R187, R187, UR5 ;  /* 0x00000005bbbb7c20 */ /* 0x000fe20008410000 */
[----:B------:R-:W-:Y:S01]  /*2a00*/  LOP3.LUT P3, RZ, R130, 0xff00, RZ, 0xc0, !PT ;  /* 0x0000ff0082ff7812 */ /* 0x000fe2000786c0ff */
[----:B------:R-:W-:Y:S01]  /*2a10*/  FADD.FTZ R198, R198, -R197 ;  /* 0x800000c5c6c67221 */ /* 0x000fe20000010000 */
[----:B------:R-:W-:Y:S01]  /*2a20*/  FSEL R90, R90, RZ, P2 ;  /* 0x000000ff5a5a7208 */ /* 0x000fe20001000000 */
[----:B------:R-:W-:Y:S01]  /*2a30*/  FMUL.FTZ R188, R187, UR4 ;  /* 0x00000004bbbc7c20 */ /* 0x000fe20008410000 */
[----:B------:R-:W-:Y:S01]  /*2a40*/  LOP3.LUT P2, RZ, R130, 0xff, RZ, 0xc0, !PT ;  /* 0x000000ff82ff7812 */ /* 0x000fe2000784c0ff */
[----:B------:R-:W-:Y:S01]  /*2a50*/  FMUL.FTZ R198, R198, UR19 ;  /* 0x00000013c6c67c20 */ /* 0x000fe20008410000 */
[----:B------:R-:W-:Y:S01]  /*2a60*/  MOV R130, RZ ;  /* 0x000000ff00827202 */ /* 0x000fe20000000f00 */
[----:B------:R-:W-:Y:S01]  /*2a70*/  FMUL.FTZ R92, R6, R92 ;  /* 0x0000005c065c7220 */ /* 0x000fe20000410000 */
[----:B------:R-:W-:-:S02]  /*2a80*/  @P0 HADD2.F32 R182, -RZ, R91.H1_H1 ;  /* 0x3000005bffb60230 */ /* 0x000fc40000004100 */
[----:B------:R-:W-:Y:S01]  /*2a90*/  FMUL.FTZ R91, R189, UR4 ;  /* 0x00000004bd5b7c20 */ /* 0x000fe20008410000 */
[----:B------:R-:W-:Y:S01]  /*2aa0*/  FMUL.FTZ R89, R7, R89 ;  /* 0x0000005907597220 */ /* 0x000fe20000410000 */
[----:B------:R-:W-:Y:S02]  /*2ab0*/  F2FP.F16.F32.PACK_AB R90, R90, R93 ;  /* 0x0000005d5a5a723e */ /* 0x000fe400000000ff */
[----:B------:R-:W-:Y:S01]  /*2ac0*/  @P0 FMUL.FTZ R130, R91, R182 ;  /* 0x000000b65b820220 */ /* 0x000fe20000410000 */
[----:B------:R-:W-:Y:S02]  /*2ad0*/  HFMA2 R182, -RZ, RZ, 0, 0 ;  /* 0x00000000ffb67431 */ /* 0x000fe400000001ff */
[--C-:B------:R-:W-:Y:S02]  /*2ae0*/  @P3 HADD2.F32 R189, -RZ, R88.reuse.H1_H1 ;  /* 0x30000058ffbd3230 */ /* 0x100fe40000004100 */
[----:B------:R-:W-:Y:S01]  /*2af0*/  FMUL.FTZ R91, R11, R91 ;  /* 0x0000005b0b5b7220 */ /* 0x000fe20000410000 */
[----:B------:R-:W-:Y:S01]  /*2b00*/  @P2 HADD2.F32 R187, -RZ, R88.H0_H0 ;  /* 0x20000058ffbb2230 */ /* 0x000fe20000004100 */
[----:B------:R-:W-:-:S02]  /*2b10*/  FSEL R92, R92, RZ, P5 ;  /* 0x000000ff5c5c7208 */ /* 0x000fc40002800000 */
[----:B------:R-:W-:Y:S02]  /*2b20*/  FSEL R89, R89, RZ, P4 ;  /* 0x000000ff59597208 */ /* 0x000fe40002000000 */
[----:B------:R-:W-:Y:S01]  /*2b30*/  @P2 FMUL.FTZ R182, R188, R187 ;  /* 0x000000bbbcb62220 */ /* 0x000fe20000410000 */
[----:B------:R-:W-:Y:S01]  /*2b40*/  FMUL.FTZ R187, R198, UR5 ;  /* 0x00000005c6bb7c20 */ /* 0x000fe20008410000 */
[----:B------:R-:W-:Y:S01]  /*2b50*/  FMUL.FTZ R188, R4, R188 ;  /* 0x000000bc04bc7220 */ /* 0x000fe20000410000 */
[----:B------:R-:W-:Y:S02]  /*2b60*/  FSEL R91, R91, RZ, P0 ;  /* 0x000000ff5b5b7208 */ /* 0x000fe40000000000 */
[----:B------:R-:W-:Y:S01]  /*2b70*/  FMUL.FTZ R88, R187, UR4 ;  /* 0x00000004bb587c20 */ /* 0x000fe20008410000 */
[----:B------:R-:W-:Y:S02]  /*2b80*/  MOV R187, RZ ;  /* 0x000000ff00bb7202 */ /* 0x000fe40000000f00 */
[----:B------:R-:W-:Y:S01]  /*2b90*/  FSEL R188, R188, RZ, P2 ;  /* 0x000000ffbcbc7208 */ /* 0x000fe20001000000 */
[----:B------:R-:W-:Y:S01]  /*2ba0*/  @P3 FMUL.FTZ R187, R88, R189 ;  /* 0x000000bd58bb3220 */ /* 0x000fe20000410000 */
[----:B------:R-:W-:Y:S01]  /*2bb0*/  FMUL.FTZ R88, R5, R88 ;  /* 0x0000005805587220 */ /* 0x000fe20000410000 */
[----:B------:R-:W-:-:S02]  /*2bc0*/  F2FP.F16.F32.PACK_AB R91, R91, R131 ;  /* 0x000000835b5b723e */ /* 0x000fc400000000ff */
[----:B------:R-:W-:Y:S02]  /*2bd0*/  F2FP.F16.F32.PACK_AB R89, R89, R92 ;  /* 0x0000005c5959723e */ /* 0x000fe400000000ff */
[----:B------:R-:W-:-:S04]  /*2be0*/  FSEL R88, R88, RZ, P3 ;  /* 0x000000ff58587208 */ /* 0x000fc80001800000 */
[----:B------:R-:W-:Y:S01]  /*2bf0*/  F2FP.F16.F32.PACK_AB R88, R88, R188 ;  /* 0x000000bc5858723e */ /* 0x000fe200000000ff */
[----:B------:R-:W-:Y:S06]  /*2c00*/  BRA `(.L_x_8875) ;  /* 0x0000000400887947 */ /* 0x000fec0003800000 */
.L_x_8874:
        /* <DEDUP_REMOVED lines=9> */
[----:B------:R-:W-:Y:S01]  /*2ca0*/  FFMA.FTZ R184, R184, UR26, R95 ;  /* 0x0000001ab8b87c23 */ /* 0x000fe2000801005f */
[----:B------:R-:W-:Y:S01]  /*2cb0*/  FMUL.FTZ R84, R84, UR19 ;  /* 0x0000001354547c20 */ /* 0x000fe20008410000 */
[----:B------:R-:W-:Y:S01]  /*2cc0*/  MOV R183, RZ ;  /* 0x000000ff00b77202 */ /* 0x000fe20000000f00 */
[----:B------:R-:W-:Y:S01]  /*2cd0*/  FMUL.FTZ R92, R85, UR5 ;  /* 0x00000005555c7c20 */ /* 0x000fe20008410000 */
[----:B------:R-:W-:Y:S01]  /*2ce0*/  LOP3.LUT P4, RZ, R131, 0xff, RZ, 0xc0, !PT ;  /* 0x000000ff83ff7812 */ /* 0x000fe2000788c0ff */
[----:B------:R-:W-:-:S02]  /*2cf0*/  @P2 HADD2.F32 R86, -RZ, R89.H0_H0 ;  /* 0x20000059ff562230 */ /* 0x000fc40000004100 */
[----:B------:R-:W-:Y:S01]  /*2d00*/  FMUL.FTZ R87, R84, UR5 ;  /* 0x0000000554577c20 */ /* 0x000fe20008410000 */
[----:B------:R-:W-:Y:S01]  /*2d10*/  FMUL.FTZ R92, R92, UR4 ;  /* 0x000000045c5c7c20 */ /* 0x000fe20008410000 */
[C---:B------:R-:W-:Y:S01]  /*2d20*/  LOP3.LUT P5, RZ, R131.reuse, 0xff00, RZ, 0xc0, !PT ;  /* 0x0000ff0083ff7812 */ /* 0x040fe200078ac0ff */
[--C-:B------:R-:W-:Y:S01]  /*2d30*/  FFMA.FTZ R186, R186, UR26, R95.reuse ;  /* 0x0000001ababa7c23 */ /* 0x100fe2000801005f */
[----:B------:R-:W-:Y:S01]  /*2d40*/  LOP3.LUT P6, RZ, R131, 0xff0000, RZ, 0xc0, !PT ;  /* 0x00ff000083ff7812 */ /* 0x000fe200078cc0ff */
[----:B------:R-:W-:Y:S01]  /*2d50*/  @P2 FMUL.FTZ R94, R92, R86 ;  /* 0x000000565c5e2220 */ /* 0x000fe20000410000 */
[----:B------:R-:W-:Y:S02]  /*2d60*/  @P3 HADD2.F32 R86, -RZ, R89.H1_H1 ;  /* 0x30000059ff563230 */ /* 0x000fe40000004100 */
[----:B------:R-:W-:Y:S01]  /*2d70*/  FMUL.FTZ R89, R87, UR4 ;  /* 0x0000000457597c20 */ /* 0x000fe20008410000 */
[----:B------:R-:W-:Y:S01]  /*2d80*/  FADD.FTZ R190, R190, -R186 ;  /* 0x800000babebe7221 */ /* 0x000fe20000010000 */
[----:B------:R-:W-:Y:S01]  /*2d90*/  ISETP.GE.U32.AND P0, PT, R130, RZ, PT ;  /* 0x000000ff8200720c */ /* 0x000fe20003f06070 */
[--C-:B------:R-:W-:Y:S01]  /*2da0*/  FFMA.FTZ R188, R188, UR26, R95.reuse ;  /* 0x0000001abcbc7c23 */ /* 0x100fe2000801005f */
[----:B------:R-:W-:Y:S01]  /*2db0*/  @P3 FMUL.FTZ R183, R89, R86 ;  /* 0x0000005659b73220 */ /* 0x000fe20000410000 */
[----:B------:R-:W-:Y:S01]  /*2dc0*/  FADD.FTZ R86, R191, -R184 ;  /* 0x800000b8bf567221 */ /* 0x000fe20000010000 */
[----:B------:R-:W-:Y:S01]  /*2dd0*/  FFMA.FTZ R191, R185, UR26, R95 ;  /* 0x0000001ab9bf7c23 */ /* 0x000fe2000801005f */
[----:B------:R-:W-:-:S02]  /*2de0*/  HFMA2 R184, -RZ, RZ, 0, 0 ;  /* 0x00000000ffb87431 */ /* 0x000fc400000001ff */
[----:B------:R-:W-:Y:S02]  /*2df0*/  @P4 HADD2.F32 R93, -RZ, R90.H0_H0 ;  /* 0x2000005aff5d4230 */ /* 0x000fe40000004100 */
[----:B------:R-:W-:Y:S01]  /*2e00*/  FMUL.FTZ R86, R86, UR19 ;  /* 0x0000001356567c20 */ /* 0x000fe20008410000 */
[----:B------:R-:W-:Y:S01]  /*2e10*/  FADD.FTZ R191, R192, -R191 ;  /* 0x800000bfc0bf7221 */ /* 0x000fe20000010000 */
[----:B------:R-:W-:Y:S01]  /*2e20*/  ISETP.GE.U32.AND.EX P0, PT, R131, 0x1000000, PT, P0 ;  /* 0x010000008300780c */ /* 0x000fe20003f06100 */
[----:B------:R-:W-:Y:S01]  /*2e30*/  FADD.FTZ R189, R189, -R188 ;  /* 0x800000bcbdbd7221 */ /* 0x000fe20000010000 */
[----:B------:R-:W-:Y:S01]  /*2e40*/  FMUL.FTZ R87, R86, UR5 ;  /* 0x0000000556577c20 */ /* 0x000fe20008410000 */
[----:B------:R-:W-:Y:S01]  /*2e50*/  FMUL.FTZ R191, R191, UR19 ;  /* 0x00000013bfbf7c20 */ /* 0x000fe20008410000 */
[----:B------:R-:W-:Y:S02]  /*2e60*/  HFMA2 R186, -RZ, RZ, 0, 0 ;  /* 0x00000000ffba7431 */ /* 0x000fe400000001ff */
[----:B------:R-:W-:-:S02]  /*2e70*/  @P6 HADD2.F32 R131, -RZ, R91.H0_H0 ;  /* 0x2000005bff836230 */ /* 0x000fc40000004100 */
[----:B------:R-:W-:Y:S01]  /*2e80*/  FMUL.FTZ R87, R87, UR4 ;  /* 0x0000000457577c20 */ /* 0x000fe20008410000 */
[----:B------:R-:W-:Y:S01]  /*2e90*/  FMUL.FTZ R185, R191, UR5 ;  /* 0x00000005bfb97c20 */ /* 0x000fe20008410000 */
[----:B------:R-:W-:Y:S01]  /*2ea0*/  FMUL.FTZ R189, R189, UR19 ;  /* 0x00000013bdbd7c20 */ /* 0x000fe20008410000 */
[--C-:B------:R-:W-:Y:S01]  /*2eb0*/  FFMA.FTZ R182, R182, UR26, R95.reuse ;  /* 0x0000001ab6b67c23 */ /* 0x100fe2000801005f */
[----:B------:R-:W-:Y:S01]  /*2ec0*/  @P4 FMUL.FTZ R184, R87, R93 ;  /* 0x0000005d57b84220 */ /* 0x000fe20000410000 */
[----:B------:R-:W-:Y:S02]  /*2ed0*/  @P5 HADD2.F32 R93, -RZ, R90.H1_H1 ;  /* 0x3000005aff5d5230 */ /* 0x000fe40000004100 */
[----:B------:R-:W-:Y:S01]  /*2ee0*/  FMUL.FTZ R90, R185, UR4 ;  /* 0x00000004b95a7c20 */ /* 0x000fe20008410000 */
[----:B------:R-:W-:Y:S01]  /*2ef0*/  FMUL.FTZ R87, R8, R87 ;  /* 0x0000005708577220 */ /* 0x000fe20000410000 */
[----:B------:R-:W-:Y:S01]  /*2f00*/  MOV R185, RZ ;  /* 0x000000ff00b97202 */ /* 0x000fe20000000f00 */
[----:B------:R-:W-:Y:S01]  /*2f10*/  FADD.FTZ R187, R187, -R182 ;  /* 0x800000b6bbbb7221 */ /* 0x000fe20000010000 */
[----:B------:R-:W-:Y:S01]  /*2f20*/  @P5 FMUL.FTZ R185, R90, R93 ;  /* 0x0000005d5ab95220 */ /* 0x000fe20000410000 */
[----:B------:R-:W-:Y:S01]  /*2f30*/  FMUL.FTZ R93, R9, R90 ;  /* 0x0000005a095d7220 */ /* 0x000fe20000410000 */
[----:B------:R-:W-:Y:S01]  /*2f40*/  FSEL R90, R87, RZ, P4 ;  /* 0x000000ff575a7208 */ /* 0x000fe20002000000 */
[----:B------:R-:W-:Y:S01]  /*2f50*/  FMUL.FTZ R87, R190, UR19 ;  /* 0x00000013be577c20 */ /* 0x000fe20008410000 */
[C---:B------:R-:W-:Y:S01]  /*2f60*/  LOP3.LUT P4, RZ, R130.reuse, 0xff, RZ, 0xc0, !PT ;  /* 0x000000ff82ff7812 */ /* 0x040fe2000788c0ff */
[----:B------:R-:W-:Y:S01]  /*2f70*/  @P0 HADD2.F32 R188, -RZ, R91.H1_H1 ;  /* 0x3000005bffbc0230 */ /* 0x000fe20000004100 */
[----:B------:R-:W-:Y:S01]  /*2f80*/  FSEL R93, R93, RZ, P5 ;  /* 0x000000ff5d5d7208 */ /* 0x000fe20002800000 */
[----:B------:R-:W-:Y:S01]  /*2f90*/  FFMA.FTZ R197, R197, UR26, R95 ;  /* 0x0000001ac5c57c23 */ /* 0x000fe2000801005f */
[----:B------:R-:W-:Y:S01]  /*2fa0*/  LOP3.LUT P5, RZ, R130, 0xff00, RZ, 0xc0, !PT ;  /* 0x0000ff0082ff7812 */ /* 0x000fe200078ac0ff */
[----:B------:R-:W-:Y:S01]  /*2fb0*/  FMUL.FTZ R130, R87, UR5 ;  /* 0x0000000557827c20 */ /* 0x000fe20008410000 */
[----:B------:R-:W-:Y:S01]  /*2fc0*/  F2FP.F16.F32.PACK_AB R87, R189, R87 ;  /* 0x00000057bd57723e */ /* 0x000fe200000000ff */
[----:B------:R-:W-:Y:S01]  /*2fd0*/  FADD.FTZ R198, R198, -R197 ;  /* 0x800000c5c6c67221 */ /* 0x000fe20000010000 */
[----:B------:R-:W-:-:S02]  /*2fe0*/  HFMA2 R182, -RZ, RZ, 0, 0 ;  /* 0x00000000ffb67431 */ /* 0x000fc400000001ff */
[----:B------:R-:W-:Y:S01]  /*2ff0*/  FMUL.FTZ R130, R130, UR4 ;  /* 0x0000000482827c20 */ /* 0x000fe20008410000 */
[----:B------:R-:W-:Y:S01]  /*3000*/  F2FP.F16.F32.PACK_AB R85, R84, R85 ;  /* 0x000000555455723e */ /* 0x000fe200000000ff */
[----:B------:R-:W-:Y:S01]  /*3010*/  FMUL.FTZ R84, R198, UR19 ;  /* 0x00000013c6547c20 */ /* 0x000fe20008410000 */
[----:B------:R-:W-:Y:S01]  /*3020*/  FMUL.FTZ R92, R6, R92 ;  /* 0x0000005c065c7220 */ /* 0x000fe20000410000 */
[----:B------:R-:W-:Y:S01]  /*3030*/  @P6 FMUL.FTZ R186, R130, R131 ;  /* 0x0000008382ba6220 */ /* 0x000fe20000410000 */
[----:B------:R-:W-:Y:S01]  /*3040*/  FMUL.FTZ R131, R10, R130 ;  /* 0x000000820a837220 */ /* 0x000fe20000410000 */
[----:B------:R-:W-:Y:S01]  /*3050*/  FMUL.FTZ R130, R189, UR5 ;  /* 0x00000005bd827c20 */ /* 0x000fe20008410000 */
[----:B------:R-:W-:Y:S01]  /*3060*/  FMUL.FTZ R189, R187, UR19 ;  /* 0x00000013bbbd7c20 */ /* 0x000fe20008410000 */
[--C-:B------:R-:W-:Y:S02]  /*3070*/  @P4 HADD2.F32 R187, -RZ, R88.reuse.H0_H0 ;  /* 0x20000058ffbb4230 */ /* 0x100fe40000004100 */
[----:B------:R-:W-:Y:S01]  /*3080*/  FMUL.FTZ R89, R7, R89 ;  /* 0x0000005907597220 */ /* 0x000fe20000410000 */
[----:B------:R-:W-:Y:S01]  /*3090*/  FMUL.FTZ R91, R130, UR4 ;  /* 0x00000004825b7c20 */ /* 0x000fe20008410000 */
[----:B------:R-:W-:Y:S01]  /*30a0*/  MOV R130, RZ ;  /* 0x000000ff00827202 */ /* 0x000fe20000000f00 */
[----:B------:R-:W-:Y:S01]  /*30b0*/  @P5 HADD2.F32 R190, -RZ, R88.H1_H1 ;  /* 0x30000058ffbe5230 */ /* 0x000fe20000004100 */
[----:B------:R-:W-:Y:S01]  /*30c0*/  FSEL R131, R131, RZ, P6 ;  /* 0x000000ff83837208 */ /* 0x000fe20003000000 */
[----:B------:R-:W-:Y:S01]  /*30d0*/  @P0 FMUL.FTZ R130, R91, R188 ;  /* 0x000000bc5b820220 */ /* 0x000fe20000410000 */
[----:B------:R-:W-:Y:S01]  /*30e0*/  FMUL.FTZ R188, R189, UR5 ;  /* 0x00000005bdbc7c20 */ /* 0x000fe20008410000 */
[----:B------:R-:W-:Y:S01]  /*30f0*/  FMUL.FTZ R91, R11, R91 ;  /* 0x0000005b0b5b7220 */ /* 0x000fe20000410000 */
[----:B------:R-:W-:-:S02]  /*3100*/  FSEL R92, R92, RZ, P2 ;  /* 0x000000ff5c5c7208 */ /* 0x000fc40001000000 */
[----:B------:R-:W-:Y:S01]  /*3110*/  FMUL.FTZ R188, R188, UR4 ;  /* 0x00000004bcbc7c20 */ /* 0x000fe20008410000 */
[----:B------:R-:W-:Y:S02]  /*3120*/  FSEL R89, R89, RZ, P3 ;  /* 0x000000ff59597208 */ /* 0x000fe40001800000 */
[----:B------:R-:W-:Y:S01]  /*3130*/  FSEL R91, R91, RZ, P0 ;  /* 0x000000ff5b5b7208 */ /* 0x000fe20000000000 */
[----:B------:R-:W-:Y:S01]  /*3140*/  @P4 FMUL.FTZ R182, R188, R187 ;  /* 0x000000bbbcb64220 */ /* 0x000fe20000410000 */
[----:B------:R-:W-:Y:S01]  /*3150*/  FMUL.FTZ R187, R84, UR5 ;  /* 0x0000000554bb7c20 */ /* 0x000fe20008410000 */
[----:B------:R-:W-:Y:S01]  /*3160*/  FMUL.FTZ R188, R4, R188 ;  /* 0x000000bc04bc7220 */ /* 0x000fe20000410000 */
[----:B------:R-:W-:Y:S02]  /*3170*/  F2FP.F16.F32.PACK_AB R86, R191, R86 ;  /* 0x00000056bf56723e */ /* 0x000fe400000000ff */
[----:B------:R-:W-:Y:S01]  /*3180*/  FMUL.FTZ R88, R187, UR4 ;  /* 0x00000004bb587c20 */ /* 0x000fe20008410000 */
[----:B------:R-:W-:-:S02]  /*3190*/  MOV R187, RZ ;  /* 0x000000ff00bb7202 */ /* 0x000fc40000000f00 */
[----:B------:R-:W-:Y:S01]  /*31a0*/  FSEL R188, R188, RZ, P4 ;  /* 0x000000ffbcbc7208 */ /* 0x000fe20002000000 */
[----:B------:R-:W-:Y:S01]  /*31b0*/  @P5 FMUL.FTZ R187, R88, R190 ;  /* 0x000000be58bb5220 */ /* 0x000fe20000410000 */
[----:B------:R-:W-:Y:S01]  /*31c0*/  FMUL.FTZ R88, R5, R88 ;  /* 0x0000005805587220 */ /* 0x000fe20000410000 */
[----:B------:R-:W-:Y:S02]  /*31d0*/  F2FP.F16.F32.PACK_AB R84, R84, R189 ;  /* 0x000000bd5454723e */ /* 0x000fe400000000ff */
[----:B------:R-:W-:Y:S02]  /*31e0*/  F2FP.F16.F32.PACK_AB R91, R91, R131 ;  /* 0x000000835b5b723e */ /* 0x000fe400000000ff */
[----:B------:R-:W-:Y:S02]  /*31f0*/  FSEL R88, R88, RZ, P5 ;  /* 0x000000ff58587208 */ /* 0x000fe40002800000 */
[----:B------:R-:W-:Y:S02]  /*3200*/  F2FP.F16.F32.PACK_AB R90, R93, R90 ;  /* 0x0000005a5d5a723e */ /* 0x000fe400000000ff */
[----:B------:R-:W-:-:S02]  /*3210*/  F2FP.F16.F32.PACK_AB R89, R89, R92 ;  /* 0x0000005c5959723e */ /* 0x000fc400000000ff */
[----:B------:R-:W-:-:S07]  /*3220*/  F2FP.F16.F32.PACK_AB R88, R88, R188 ;  /* 0x000000bc5858723e */ /* 0x000fce00000000ff */
.L_x_8875:
        /* <DEDUP_REMOVED lines=11> */
[----:B------:R-:W-:Y:S01]  /*32e0*/  FFMA.FTZ R85, R168, UR26, R95 ;  /* 0x0000001aa8557c23 */ /* 0x000fe2000801005f */
[C---:B------:R-:W-:Y:S01]  /*32f0*/  LOP3.LUT P2, RZ, R98.reuse, 0xff0000, RZ, 0xc0, !PT ;  /* 0x00ff000062ff7812 */ /* 0x040fe2000784c0ff */
[----:B------:R-:W-:Y:S01]  /*3300*/  HFMA2 R131, -RZ, RZ, 0, 0 ;  /* 0x00000000ff837431 */ /* 0x000fe200000001ff */
[----:B------:R-:W-:Y:S01]  /*3310*/  LOP3.LUT P3, RZ, R98, 0xff000000, RZ, 0xc0, !PT ;  /* 0xff00000062ff7812 */ /* 0x000fe2000786c0ff */
[----:B------:R-:W-:Y:S01]  /*3320*/  FADD.FTZ R86, R173, -R86 ;  /* 0x80000056ad567221 */ /* 0x000fe20000010000 */
[----:B------:R-:W-:Y:S01]  /*3330*/  FADD.FTZ R85, R170, -R85 ;  /* 0x80000055aa557221 */ /* 0x000fe20000010000 */
[----:B------:R-:W-:Y:S01]  /*3340*/  FFMA.FTZ R84, R166, UR26, R95 ;  /* 0x0000001aa6547c23 */ /* 0x000fe2000801005f */
[----:B------:R-:W-:Y:S01]  /*3350*/  MOV R166, RZ ;  /* 0x000000ff00a67202 */ /* 0x000fe20000000f00 */
[----:B------:R-:W-:Y:S01]  /*3360*/  FMUL.FTZ R93, R86, UR19 ;  /* 0x00000013565d7c20 */ /* 0x000fe20008410000 */
[----:B------:R-:W-:Y:S01]  /*3370*/  FMUL.FTZ R85, R85, UR19 ;  /* 0x0000001355557c20 */ /* 0x000fe20008410000 */
[----:B------:R-:W-:Y:S01]  /*3380*/  LOP3.LUT P4, RZ, R99, 0xff, RZ, 0xc0, !PT ;  /* 0x000000ff63ff7812 */ /* 0x000fe2000788c0ff */
[----:B------:R-:W-:Y:S01]  /*3390*/  FADD.FTZ R84, R169, -R84 ;  /* 0x80000054a9547221 */ /* 0x000fe20000010000 */
[----:B------:R-:W-:Y:S01]  /*33a0*/  FMUL.FTZ R86, R93, UR5 ;  /* 0x000000055d567c20 */ /* 0x000fe20008410000 */
[----:B------:R-:W-:Y:S01]  /*33b0*/  FMUL.FTZ R92, R85, UR5 ;  /* 0x00000005555c7c20 */ /* 0x000fe20008410000 */
[--C-:B-----5:R-:W-:Y:S01]  /*33c0*/  @P2 HADD2.F32 R87, -RZ, R89.reuse.H0_H0 ;  /* 0x20000059ff572230 */ /* 0x120fe20000004100 */
[----:B------:R-:W-:Y:S01]  /*33d0*/  LOP3.LUT P5, RZ, R99, 0xff00, RZ, 0xc0, !PT ;  /* 0x0000ff0063ff7812 */ /* 0x000fe200078ac0ff */
[----:B------:R-:W-:-:S02]  /*33e0*/  @P3 HADD2.F32 R168, -RZ, R89.H1_H1 ;  /* 0x30000059ffa83230 */ /* 0x000fc40000004100 */
[----:B------:R-:W-:Y:S01]  /*33f0*/  FMUL.FTZ R89, R86, UR4 ;  /* 0x0000000456597c20 */ /* 0x000fe20008410000 */
[----:B------:R-:W-:Y:S01]  /*3400*/  FMUL.FTZ R92, R92, UR4 ;  /* 0x000000045c5c7c20 */ /* 0x000fe20008410000 */
[----:B------:R-:W-:Y:S01]  /*3410*/  LOP3.LUT P6, RZ, R99, 0xff0000, RZ, 0xc0, !PT ;  /* 0x00ff000063ff7812 */ /* 0x000fe200078cc0ff */
[--C-:B------:R-:W-:Y:S01]  /*3420*/  FFMA.FTZ R179, R179, UR26, R95.reuse ;  /* 0x0000001ab3b37c23 */ /* 0x100fe2000801005f */
[----:B------:R-:W-:Y:S01]  /*3430*/  @P3 FMUL.FTZ R166, R89, R168 ;  /* 0x000000a859a63220 */ /* 0x000fe20000410000 */
[--C-:B------:R-:W-:Y:S01]  /*3440*/  FFMA.FTZ R168, R175, UR26, R95.reuse ;  /* 0x0000001aafa87c23 */ /* 0x100fe2000801005f */
[----:B------:R-:W-:Y:S01]  /*3450*/  @P2 FMUL.FTZ R131, R92, R87 ;  /* 0x000000575c832220 */ /* 0x000fe20000410000 */
[----:B------:R-:W-:Y:S01]  /*3460*/  FFMA.FTZ R87, R172, UR26, R95 ;  /* 0x0000001aac577c23 */ /* 0x000fe2000801005f */
[----:B------:R-:W-:Y:S02]  /*3470*/  @P4 HADD2.F32 R170, -RZ, R90.H0_H0 ;  /* 0x2000005affaa4230 */ /* 0x000fe40000004100 */
[----:B------:R-:W-:Y:S01]  /*3480*/  FADD.FTZ R172, R177, -R168 ;  /* 0x800000a8b1ac7221 */ /* 0x000fe20000010000 */
[----:B------:R-:W-:-:S02]  /*3490*/  HFMA2 R168, -RZ, RZ, 0, 0 ;  /* 0x00000000ffa87431 */ /* 0x000fc400000001ff */
[----:B------:R-:W-:Y:S01]  /*34a0*/  FADD.FTZ R86, R174, -R87 ;  /* 0x80000057ae567221 */ /* 0x000fe20000010000 */
[----:B------:R-:W-:Y:S02]  /*34b0*/  @P5 HADD2.F32 R171, -RZ, R90.H1_H1 ;  /* 0x3000005affab5230 */ /* 0x000fe40000004100 */
[----:B------:R-:W-:Y:S01]  /*34c0*/  FMUL.FTZ R172, R172, UR19 ;  /* 0x00000013acac7c20 */ /* 0x000fe20008410000 */
[----:B------:R-:W-:Y:S01]  /*34d0*/  ISETP.GE.U32.AND P0, PT, R98, RZ, PT ;  /* 0x000000ff6200720c */ /* 0x000fe20003f06070 */
[----:B------:R-:W-:Y:S01]  /*34e0*/  FMUL.FTZ R86, R86, UR19 ;  /* 0x0000001356567c20 */ /* 0x000fe20008410000 */
[----:B------:R-:W-:Y:S01]  /*34f0*/  FADD.FTZ R174, R180, -R179 ;  /* 0x800000b3b4ae7221 */ /* 0x000fe20000010000 */
[----:B------:R-:W-:Y:S01]  /*3500*/  FMUL.FTZ R169, R172, UR5 ;  /* 0x00000005aca97c20 */ /* 0x000fe20008410000 */
[----:B------:R-:W-:Y:S01]  /*3510*/  ISETP.GE.U32.AND.EX P0, PT, R99, 0x1000000, PT, P0 ;  /* 0x010000006300780c */ /* 0x000fe20003f06100 */
[----:B------:R-:W-:Y:S01]  /*3520*/  FMUL.FTZ R87, R86, UR5 ;  /* 0x0000000556577c20 */ /* 0x000fe20008410000 */
[----:B------:R-:W-:Y:S01]  /*3530*/  FMUL.FTZ R174, R174, UR19 ;  /* 0x00000013aeae7c20 */ /* 0x000fe20008410000 */
[----:B------:R-:W-:Y:S01]  /*3540*/  FMUL.FTZ R90, R169, UR4 ;  /* 0x00000004a95a7c20 */ /* 0x000fe20008410000 */
[----:B------:R-:W-:Y:S01]  /*3550*/  MOV R169, RZ ;  /* 0x000000ff00a97202 */ /* 0x000fe20000000f00 */
[----:B------:R-:W-:Y:S01]  /*3560*/  FMUL.FTZ R87, R87, UR4 ;  /* 0x0000000457577c20 */ /* 0x000fe20008410000 */
[----:B------:R-:W-:Y:S01]  /*3570*/  FMUL.FTZ R175, R84, UR19 ;  /* 0x0000001354af7c20 */ /* 0x000fe20008410000 */
[----:B------:R-:W-:Y:S01]  /*3580*/  @P5 FMUL.FTZ R169, R90, R171 ;  /* 0x000000ab5aa95220 */ /* 0x000fe20000410000 */
[----:B------:R-:W-:Y:S01]  /*3590*/  FFMA.FTZ R171, R176, UR26, R95 ;  /* 0x0000001ab0ab7c23 */ /* 0x000fe2000801005f */
[----:B------:R-:W-:Y:S01]  /*35a0*/  @P4 FMUL.FTZ R168, R87, R170 ;  /* 0x000000aa57a84220 */ /* 0x000fe20000410000 */
[----:B------:R-:W-:Y:S01]  /*35b0*/  FMUL.FTZ R87, R16, R87 ;  /* 0x0000005710577220 */ /* 0x000fe20000410000 */
[----:B------:R-:W-:-:S02]  /*35c0*/  HFMA2 R170, -RZ, RZ, 0, 0 ;  /* 0x00000000ffaa7431 */ /* 0x000fc400000001ff */
[----:B------:R-:W-:Y:S01]  /*35d0*/  FADD.FTZ R178, R178, -R171 ;  /* 0x800000abb2b27221 */ /* 0x000fe20000010000 */
[----:B------:R-:W-:Y:S01]  /*35e0*/  FMUL.FTZ R171, R17, R90 ;  /* 0x0000005a11ab7220 */ /* 0x000fe20000410000 */
[----:B------:R-:W-:Y:S01]  /*35f0*/  FMUL.FTZ R84, R175, UR5 ;  /* 0x00000005af547c20 */ /* 0x000fe20008410000 */
[----:B------:R-:W-:Y:S01]  /*3600*/  FSEL R90, R87, RZ, P4 ;  /* 0x000000ff575a7208 */ /* 0x000fe20002000000 */
[----:B------:R-:W-:Y:S01]  /*3610*/  FMUL.FTZ R87, R178, UR19 ;  /* 0x00000013b2577c20 */ /* 0x000fe20008410000 */
[----:B------:R-:W-:Y:S01]  /*3620*/  LOP3.LUT P4, RZ, R98, 0xff, RZ, 0xc0, !PT ;  /* 0x000000ff62ff7812 */ /* 0x000fe2000788c0ff */
[--C-:B------:R-:W-:Y:S01]  /*3630*/  @P0 HADD2.F32 R176, -RZ, R91.reuse.H1_H1 ;  /* 0x3000005bffb00230 */ /* 0x100fe20000004100 */
[----:B------:R-:W-:Y:S01]  /*3640*/  FSEL R171, R171, RZ, P5 ;  /* 0x000000ffabab7208 */ /* 0x000fe20002800000 */
[----:B------:R-:W-:Y:S01]  /*3650*/  FMUL.FTZ R92, R14, R92 ;  /* 0x0000005c0e5c7220 */ /* 0x000fe20000410000 */
[----:B------:R-:W-:Y:S01]  /*3660*/  LOP3.LUT P5, RZ, R98, 0xff00, RZ, 0xc0, !PT ;  /* 0x0000ff0062ff7812 */ /* 0x000fe200078ac0ff */
[----:B------:R-:W-:Y:S01]  /*3670*/  FMUL.FTZ R98, R87, UR5 ;  /* 0x0000000557627c20 */ /* 0x000fe20008410000 */
[----:B------:R-:W-:Y:S01]  /*3680*/  F2FP.F16.F32.PACK_AB R87, R174, R87 ;  /* 0x00000057ae57723e */ /* 0x000fe200000000ff */
[----:B------:R-:W-:Y:S01]  /*3690*/  FMUL.FTZ R89, R15, R89 ;  /* 0x000000590f597220 */ /* 0x000fe20000410000 */
[----:B------:R-:W-:Y:S01]  /*36a0*/  F2FP.F16.F32.PACK_AB R86, R172, R86 ;  /* 0x00000056ac56723e */ /* 0x000fe200000000ff */
[----:B------:R-:W-:Y:S01]  /*36b0*/  FMUL.FTZ R173, R98, UR4 ;  /* 0x0000000462ad7c20 */ /* 0x000fe20008410000 */
[----:B------:R-:W-:Y:S01]  /*36c0*/  @P6 HADD2.F32 R98, -RZ, R91.H0_H0 ;  /* 0x2000005bff626230 */ /* 0x000fe20000004100 */
[----:B------:R-:W-:-:S02]  /*36d0*/  FSEL R92, R92, RZ, P2 ;  /* 0x000000ff5c5c7208 */ /* 0x000fc40001000000 */
[--C-:B------:R-:W-:Y:S01]  /*36e0*/  @P4 HADD2.F32 R172, -RZ, R88.reuse.H0_H0 ;  /* 0x20000058ffac4230 */ /* 0x100fe20000004100 */
[----:B------:R-:W-:Y:S01]  /*36f0*/  FSEL R89, R89, RZ, P3 ;  /* 0x000000ff59597208 */ /* 0x000fe20001800000 */
[----:B------:R-:W-:Y:S01]  /*3700*/  @P6 FMUL.FTZ R170, R173, R98 ;  /* 0x00000062adaa6220 */ /* 0x000fe20000410000 */
[----:B------:R-:W-:Y:S01]  /*3710*/  FFMA.FTZ R98, R165, UR26, R95 ;  /* 0x0000001aa5627c23 */ /* 0x000fe2000801005f */
[----:B------:R-:W-:Y:S02]  /*3720*/  @P5 HADD2.F32 R177, -RZ, R88.H1_H1 ;  /* 0x30000058ffb15230 */ /* 0x000fe40000004100 */
[----:B------:R-:W-:Y:S01]  /*3730*/  FMUL.FTZ R88, R84, UR4 ;  /* 0x0000000454587c20 */ /* 0x000fe20008410000 */
[----:B------:R-:W-:Y:S01]  /*3740*/  MOV R165, RZ ;  /* 0x000000ff00a57202 */ /* 0x000fe20000000f00 */
[----:B------:R-:W-:Y:S01]  /*3750*/  FADD.FTZ R167, R167, -R98 ;  /* 0x80000062a7a77221 */ /* 0x000fe20000010000 */
[----:B------:R-:W-:Y:S01]  /*3760*/  FMUL.FTZ R98, R174, UR5 ;  /* 0x00000005ae627c20 */ /* 0x000fe20008410000 */
[----:B------:R-:W-:Y:S01]  /*3770*/  @P5 FMUL.FTZ R165, R88, R177 ;  /* 0x000000b158a55220 */ /* 0x000fe20000410000 */
[----:B------:R-:W-:Y:S01]  /*3780*/  FMUL.FTZ R173, R18, R173 ;  /* 0x000000ad12ad7220 */ /* 0x000fe20000410000 */
[----:B------:R-:W-:Y:S01]  /*3790*/  FMUL.FTZ R174, R167, UR19 ;  /* 0x00000013a7ae7c20 */ /* 0x000fe20008410000 */
[----:B------:R-:W-:Y:S01]  /*37a0*/  FMUL.FTZ R91, R98, UR4 ;  /* 0x00000004625b7c20 */ /* 0x000fe20008410000 */
[----:B------:R-:W-:Y:S01]  /*37b0*/  CS2R R98, SRZ ;  /* 0x0000000000627805 */ /* 0x000fe2000001ff00 */
[----:B------:R-:W-:Y:S01]  /*37c0*/  FMUL.FTZ R88, R13, R88 ;  /* 0x000000580d587220 */ /* 0x000fe20000410000 */
[----:B------:R-:W-:Y:S01]  /*37d0*/  FMUL.FTZ R167, R174, UR5 ;  /* 0x00000005aea77c20 */ /* 0x000fe20008410000 */
[----:B------:R-:W-:Y:S01]  /*37e0*/  @P0 FMUL.FTZ R98, R91, R176 ;  /* 0x000000b05b620220 */ /* 0x000fe20000410000 */
[----:B------:R-:W-:Y:S01]  /*37f0*/  FMUL.FTZ R91, R19, R91 ;  /* 0x0000005b135b7220 */ /* 0x000fe20000410000 */
[----:B------:R-:W-:Y:S01]  /*3800*/  FSEL R173, R173, RZ, P6 ;  /* 0x000000ffadad7208 */ /* 0x000fe20003000000 */
[----:B------:R-:W-:Y:S01]  /*3810*/  FMUL.FTZ R167, R167, UR4 ;  /* 0x00000004a7a77c20 */ /* 0x000fe20008410000 */
[----:B------:R-:W-:-:S02]  /*3820*/  FSEL R88, R88, RZ, P5 ;  /* 0x000000ff58587208 */ /* 0x000fc40002800000 */
[----:B------:R-:W-:Y:S01]  /*3830*/  F2FP.F16.F32.PACK_AB R85, R93, R85 ;  /* 0x000000555d55723e */ /* 0x000fe200000000ff */
[----:B------:R-:W-:Y:S01]  /*3840*/  @P4 FMUL.FTZ R99, R167, R172 ;  /* 0x000000aca7634220 */ /* 0x000fe20000410000 */
[----:B------:R-:W-:Y:S01]  /*3850*/  FMUL.FTZ R167, R12, R167 ;  /* 0x000000a70ca77220 */ /* 0x000fe20000410000 */
[----:B------:R-:W-:Y:S02]  /*3860*/  FSEL R172, R91, RZ, P0 ;  /* 0x000000ff5bac7208 */ /* 0x000fe40000000000 */
[----:B------:R-:W-:Y:S02]  /*3870*/  F2FP.F16.F32.PACK_AB R84, R175, R174 ;  /* 0x000000aeaf54723e */ /* 0x000fe400000000ff */
[----:B------:R-:W-:Y:S02]  /*3880*/  FSEL R167, R167, RZ, P4 ;  /* 0x000000ffa7a77208 */ /* 0x000fe40002000000 */
[----:B------:R-:W-:Y:S02]  /*3890*/  F2FP.F16.F32.PACK_AB R91, R172, R173 ;  /* 0x000000adac5b723e */ /* 0x000fe400000000ff */
[----:B------:R-:W-:-:S02]  /*38a0*/  F2FP.F16.F32.PACK_AB R90, R171, R90 ;  /* 0x0000005aab5a723e */ /* 0x000fc400000000ff */
[----:B------:R-:W-:Y:S02]  /*38b0*/  F2FP.F16.F32.PACK_AB R89, R89, R92 ;  /* 0x0000005c5959723e */ /* 0x000fe400000000ff */
[----:B------:R-:W-:Y:S01]  /*38c0*/  F2FP.F16.F32.PACK_AB R88, R88, R167 ;  /* 0x000000a75858723e */ /* 0x000fe200000000ff */
[----:B------:R-:W-:Y:S06]  /*38d0*/  BRA `(.L_x_8877) ;  /* 0x00000004006c7947 */ /* 0x000fec0003800000 */
.L_x_8876:
[--C-:B------:R-:W-:Y:S01]  /*38e0*/  FFMA.FTZ R168, R168, UR26, R95.reuse ;  /* 0x0000001aa8a87c23 */ /* 0x100fe2000801005f */
[----:B------:R-:W-:Y:S01]  /*38f0*/  LOP3.LUT P5, RZ, R98, 0xff0000, RZ, 0xc0, !PT ;  /* 0x00ff000062ff7812 */ /* 0x000fe200078ac0ff */
[--C-:B------:R-:W-:Y:S01]  /*3900*/  FFMA.FTZ R92, R166, UR26, R95.reuse ;  /* 0x0000001aa65c7c23 */ /* 0x100fe2000801005f */
[--C-:B------:R-:W-:Y:S01]  /*3910*/  FFMA.FTZ R166, R171, UR26, R95.reuse ;  /* 0x0000001aaba67c23 */ /* 0x100fe2000801005f */
[----:B------:R-:W-:Y:S01]  /*3920*/  FADD.FTZ R168, R170, -R168 ;  /* 0x800000a8aaa87221 */ /* 0x000fe20000010000 */
[----:B------:R-:W-:Y:S01]  /*3930*/  HFMA2 R131, -RZ, RZ, 0, 0 ;  /* 0x00000000ff837431 */ /* 0x000fe200000001ff */
[----:B------:R-:W-:Y:S01]  /*3940*/  LOP3.LUT P4, RZ, R98, 0xff000000, RZ, 0xc0, !PT ;  /* 0xff00000062ff7812 */ /* 0x000fe2000788c0ff */
[----:B------:R-:W-:Y:S01]  /*3950*/  FADD.FTZ R173, R173, -R166 ;  /* 0x800000a6adad7221 */ /* 0x000fe20000010000 */
[----:B------:R-:W-:Y:S01]  /*3960*/  FMUL.FTZ R93, R168, UR19 ;  /* 0x00000013a85d7c20 */ /* 0x000fe20008410000 */
[----:B------:R-:W-:Y:S01]  /*3970*/  LOP3.LUT P2, RZ, R99, 0xff00, RZ, 0xc0, !PT ;  /* 0x0000ff0063ff7812 */ /* 0x000fe2000784c0ff */
[----:B------:R-:W-:Y:S01]  /*3980*/  FADD.FTZ R92, R169, -R92 ;  /* 0x8000005ca95c7221 */ /* 0x000fe20000010000 */
[----:B------:R-:W-:Y:S01]  /*3990*/  FFMA.FTZ R169, R172, UR26, R95 ;  /* 0x0000001aaca97c23 */ /* 0x000fe2000801005f */
[----:B------:R-:W-:Y:S01]  /*39a0*/  FMUL.FTZ R93, R93, UR5 ;  /* 0x000000055d5d7c20 */ /* 0x000fe20008410000 */
[----:B------:R-:W-:Y:S01]  /*39b0*/  LOP3.LUT P0, RZ, R99, 0xff, RZ, 0xc0, !PT ;  /* 0x000000ff63ff7812 */ /* 0x000fe2000780c0ff */
[----:B-----5:R-:W-:-:S02]  /*39c0*/  @P5 HADD2.F32 R166, -RZ, R89.H0_H0 ;  /* 0x20000059ffa65230 */ /* 0x020fc40000004100 */
[----:B------:R-:W-:Y:S01]  /*39d0*/  FADD.FTZ R169, R174, -R169 ;  /* 0x800000a9aea97221 */ /* 0x000fe20000010000 */
[----:B------:R-:W-:Y:S01]  /*39e0*/  FMUL.FTZ R93, R93, UR4 ;  /* 0x000000045d5d7c20 */ /* 0x000fe20008410000 */
[----:B------:R-:W-:Y:S01]  /*39f0*/  LOP3.LUT P3, RZ, R99, 0xff0000, RZ, 0xc0, !PT ;  /* 0x00ff000063ff7812 */ /* 0x000fe2000786c0ff */
[----:B------:R-:W-:Y:S01]  /*3a00*/  FFMA.FTZ R179, R179, UR26, R95 ;  /* 0x0000001ab3b37c23 */ /* 0x000fe2000801005f */
[----:B------:R-:W-:Y:S02]  /*3a10*/  @P4 HADD2.F32 R168, -RZ, R89.H1_H1 ;  /* 0x30000059ffa84230 */ /* 0x000fe40000004100 */
[----:B------:R-:W-:Y:S01]  /*3a20*/  @P5 FMUL.FTZ R131, R166, R93 ;  /* 0x0000005da6835220 */ /* 0x000fe20000410000 */
[----:B------:R-:W-:Y:S01]  /*3a30*/  FMUL.FTZ R166, R173, UR19 ;  /* 0x00000013ada67c20 */ /* 0x000fe20008410000 */
[----:B------:R-:W-:Y:S01]  /*3a40*/  FMUL.FTZ R169, R169, UR19 ;  /* 0x00000013a9a97c20 */ /* 0x000fe20008410000 */
[--C-:B------:R-:W-:Y:S02]  /*3a50*/  @P2 HADD2.F32 R173, -RZ, R90.reuse.H1_H1 ;  /* 0x3000005affad2230 */ /* 0x100fe40000004100 */
[----:B------:R-:W-:Y:S01]  /*3a60*/  FADD.FTZ R180, R180, -R179 ;  /* 0x800000b3b4b47221 */ /* 0x000fe20000010000 */
[----:B------:R-:W-:Y:S01]  /*3a70*/  FMUL.FTZ R166, R166, UR5 ;  /* 0x00000005a6a67c20 */ /* 0x000fe20008410000 */
[----:B------:R-:W-:Y:S01]  /*3a80*/  FMUL.FTZ R171, R169, UR5 ;  /* 0x00000005a9ab7c20 */ /* 0x000fe20008410000 */
[----:B------:R-:W-:-:S02]  /*3a90*/  @P0 HADD2.F32 R170, -RZ, R90.H0_H0 ;  /* 0x2000005affaa0230 */ /* 0x000fc40000004100 */
[----:B------:R-:W-:Y:S01]  /*3aa0*/  FMUL.FTZ R93, R14, R93 ;  /* 0x0000005d0e5d7220 */ /* 0x000fe20000410000 */
[----:B------:R-:W-:Y:S01]  /*3ab0*/  FMUL.FTZ R89, R166, UR4 ;  /* 0x00000004a6597c20 */ /* 0x000fe20008410000 */
[----:B------:R-:W-:Y:S01]  /*3ac0*/  MOV R166, RZ ;  /* 0x000000ff00a67202 */ /* 0x000fe20000000f00 */
[----:B------:R-:W-:Y:S01]  /*3ad0*/  FMUL.FTZ R171, R171, UR4 ;  /* 0x00000004abab7c20 */ /* 0x000fe20008410000 */
[----:B------:R-:W-:Y:S02]  /*3ae0*/  @P3 HADD2.F32 R174, -RZ, R91.H0_H0 ;  /* 0x2000005bffae3230 */ /* 0x000fe40000004100 */
[----:B------:R-:W-:Y:S01]  /*3af0*/  @P4 FMUL.FTZ R166, R168, R89 ;  /* 0x00000059a8a64220 */ /* 0x000fe20000410000 */
[----:B------:R-:W-:Y:S01]  /*3b00*/  FFMA.FTZ R168, R175, UR26, R95 ;  /* 0x0000001aafa87c23 */ /* 0x000fe2000801005f */
[----:B------:R-:W-:Y:S01]  /*3b10*/  FMUL.FTZ R90, R16, R171 ;  /* 0x000000ab105a7220 */ /* 0x000fe20000410000 */
[----:B------:R-:W-:Y:S01]  /*3b20*/  FMUL.FTZ R89, R15, R89 ;  /* 0x000000590f597220 */ /* 0x000fe20000410000 */
[----:B------:R-:W-:Y:S01]  /*3b30*/  FSEL R93, R93, RZ, P5 ;  /* 0x000000ff5d5d7208 */ /* 0x000fe20002800000 */
[----:B------:R-:W-:Y:S01]  /*3b40*/  FADD.FTZ R177, R177, -R168 ;  /* 0x800000a8b1b17221 */ /* 0x000fe20000010000 */
[----:B------:R-:W-:-:S02]  /*3b50*/  CS2R R168, SRZ ;  /* 0x0000000000a87805 */ /* 0x000fc4000001ff00 */
[----:B------:R-:W-:Y:S01]  /*3b60*/  FSEL R90, R90, RZ, P0 ;  /* 0x000000ff5a5a7208 */ /* 0x000fe20000000000 */
[----:B------:R-:W-:Y:S01]  /*3b70*/  @P0 FMUL.FTZ R168, R170, R171 ;  /* 0x000000abaaa80220 */ /* 0x000fe20000410000 */
[----:B------:R-:W-:Y:S01]  /*3b80*/  FMUL.FTZ R172, R177, UR19 ;  /* 0x00000013b1ac7c20 */ /* 0x000fe20008410000 */
[----:B------:R-:W-:Y:S01]  /*3b90*/  ISETP.GE.U32.AND P0, PT, R98, RZ, PT ;  /* 0x000000ff6200720c */ /* 0x000fe20003f06070 */
[----:B------:R-:W-:Y:S02]  /*3ba0*/  HFMA2 R170, -RZ, RZ, 0, 0 ;  /* 0x00000000ffaa7431 */ /* 0x000fe400000001ff */
[----:B------:R-:W-:Y:S01]  /*3bb0*/  FMUL.FTZ R172, R172, UR5 ;  /* 0x00000005acac7c20 */ /* 0x000fe20008410000 */
[----:B------:R-:W-:-:S03]  /*3bc0*/  ISETP.GE.U32.AND.EX P0, PT, R99, 0x1000000, PT, P0 ;  /* 0x010000006300780c */ /* 0x000fc60003f06100 */
[----:B------:R-:W-:-:S04]  /*3bd0*/  FMUL.FTZ R172, R172, UR4 ;  /* 0x00000004acac7c20 */ /* 0x000fc80008410000 */
[-C--:B------:R-:W-:Y:S01]  /*3be0*/  @P2 FMUL.FTZ R169, R173, R172.reuse ;  /* 0x000000acada92220 */ /* 0x080fe20000410000 */
[----:B------:R-:W-:Y:S01]  /*3bf0*/  FFMA.FTZ R173, R176, UR26, R95 ;  /* 0x0000001ab0ad7c23 */ /* 0x000fe2000801005f */
[----:B------:R-:W-:-:S03]  /*3c00*/  FMUL.FTZ R171, R17, R172 ;  /* 0x000000ac11ab7220 */ /* 0x000fc60000410000 */
[----:B------:R-:W-:Y:S01]  /*3c10*/  FADD.FTZ R173, R178, -R173 ;  /* 0x800000adb2ad7221 */ /* 0x000fe20000010000 */
[----:B------:R-:W-:Y:S01]  /*3c20*/  @P0 HADD2.F32 R91, -RZ, R91.H1_H1 ;  /* 0x3000005bff5b0230 */ /* 0x000fe20000004100 */
[----:B------:R-:W-:Y:S02]  /*3c30*/  FSEL R171, R171, RZ, P2 ;  /* 0x000000ffabab7208 */ /* 0x000fe40001000000 */
[----:B------:R-:W-:Y:S01]  /*3c40*/  FMUL.FTZ R173, R173, UR19 ;  /* 0x00000013adad7c20 */ /* 0x000fe20008410000 */
[----:B------:R-:W-:Y:S02]  /*3c50*/  LOP3.LUT P2, RZ, R98, 0xff, RZ, 0xc0, !PT ;  /* 0x000000ff62ff7812 */ /* 0x000fe4000784c0ff */
[----:B------:R-:W-:Y:S01]  /*3c60*/  F2FP.F16.F32.PACK_AB R90, R171, R90 ;  /* 0x0000005aab5a723e */ /* 0x000fe200000000ff */
[----:B------:R-:W-:-:S04]  /*3c70*/  FMUL.FTZ R173, R173, UR5 ;  /* 0x00000005adad7c20 */ /* 0x000fc80008410000 */
[----:B------:R-:W-:-:S04]  /*3c80*/  FMUL.FTZ R173, R173, UR4 ;  /* 0x00000004adad7c20 */ /* 0x000fc80008410000 */
[-C--:B------:R-:W-:Y:S01]  /*3c90*/  FMUL.FTZ R172, R18, R173.reuse ;  /* 0x000000ad12ac7220 */ /* 0x080fe20000410000 */
[----:B------:R-:W-:Y:S01]  /*3ca0*/  @P3 FMUL.FTZ R170, R174, R173 ;  /* 0x000000adaeaa3220 */ /* 0x000fe20000410000 */
[----:B------:R-:W-:Y:S01]  /*3cb0*/  FMUL.FTZ R174, R180, UR19 ;  /* 0x00000013b4ae7c20 */ /* 0x000fe20008410000 */
[----:B------:R-:W-:Y:S02]  /*3cc0*/  @P2 HADD2.F32 R176, -RZ, R88.H0_H0 ;  /* 0x20000058ffb02230 */ /* 0x000fe40000004100 */
[----:B------:R-:W-:Y:S01]  /*3cd0*/  FSEL R172, R172, RZ, P3 ;  /* 0x000000ffacac7208 */ /* 0x000fe20001800000 */
[----:B------:R-:W-:Y:S01]  /*3ce0*/  FMUL.FTZ R174, R174, UR5 ;  /* 0x00000005aeae7c20 */ /* 0x000fe20008410000 */
[----:B------:R-:W-:Y:S01]  /*3cf0*/  LOP3.LUT P3, RZ, R98, 0xff00, RZ, 0xc0, !PT ;  /* 0x0000ff0062ff7812 */ /* 0x000fe2000786c0ff */
[----:B------:R-:W-:Y:S01]  /*3d00*/  FFMA.FTZ R98, R165, UR26, R95 ;  /* 0x0000001aa5627c23 */ /* 0x000fe2000801005f */
[----:B------:R-:W-:Y:S01]  /*3d10*/  MOV R165, RZ ;  /* 0x000000ff00a57202 */ /* 0x000fe20000000f00 */
[----:B------:R-:W-:-:S02]  /*3d20*/  FMUL.FTZ R174, R174, UR4 ;  /* 0x00000004aeae7c20 */ /* 0x000fc40008410000 */
[----:B------:R-:W-:-:S04]  /*3d30*/  FADD.FTZ R98, R167, -R98 ;  /* 0x80000062a7627221 */ /* 0x000fc80000010000 */
[----:B------:R-:W-:Y:S01]  /*3d40*/  FMUL.FTZ R167, R98, UR19 ;  /* 0x0000001362a77c20 */ /* 0x000fe20008410000 */
[----:B------:R-:W-:Y:S02]  /*3d50*/  CS2R R98, SRZ ;  /* 0x0000000000627805 */ /* 0x000fe4000001ff00 */
[-C--:B------:R-:W-:Y:S01]  /*3d60*/  @P0 FMUL.FTZ R98, R91, R174.reuse ;  /* 0x000000ae5b620220 */ /* 0x080fe20000410000 */
[----:B------:R-:W-:Y:S01]  /*3d70*/  FMUL.FTZ R91, R92, UR19 ;  /* 0x000000135c5b7c20 */ /* 0x000fe20008410000 */
[----:B------:R-:W-:Y:S01]  /*3d80*/  FMUL.FTZ R167, R167, UR5 ;  /* 0x00000005a7a77c20 */ /* 0x000fe20008410000 */
[----:B------:R-:W-:Y:S02]  /*3d90*/  @P3 HADD2.F32 R173, -RZ, R88.H1_H1 ;  /* 0x30000058ffad3230 */ /* 0x000fe40000004100 */
[----:B------:R-:W-:Y:S01]  /*3da0*/  FMUL.FTZ R174, R19, R174 ;  /* 0x000000ae13ae7220 */ /* 0x000fe20000410000 */
[----:B------:R-:W-:Y:S01]  /*3db0*/  FMUL.FTZ R91, R91, UR5 ;  /* 0x000000055b5b7c20 */ /* 0x000fe20008410000 */
[----:B------:R-:W-:Y:S01]  /*3dc0*/  FMUL.FTZ R167, R167, UR4 ;  /* 0x00000004a7a77c20 */ /* 0x000fe20008410000 */
[----:B------:R-:W-:-:S02]  /*3dd0*/  FSEL R92, R89, RZ, P4 ;  /* 0x000000ff595c7208 */ /* 0x000fc40002000000 */
[----:B------:R-:W-:Y:S01]  /*3de0*/  FMUL.FTZ R88, R91, UR4 ;  /* 0x000000045b587c20 */ /* 0x000fe20008410000 */
[-C--:B------:R-:W-:Y:S01]  /*3df0*/  @P2 FMUL.FTZ R99, R176, R167.reuse ;  /* 0x000000a7b0632220 */ /* 0x080fe20000410000 */
[----:B------:R-:W-:Y:S01]  /*3e00*/  FMUL.FTZ R167, R12, R167 ;  /* 0x000000a70ca77220 */ /* 0x000fe20000410000 */
[----:B------:R-:W-:Y:S01]  /*3e10*/  FSEL R91, R174, RZ, P0 ;  /* 0x000000ffae5b7208 */ /* 0x000fe20000000000 */
[-C--:B------:R-:W-:Y:S01]  /*3e20*/  @P3 FMUL.FTZ R165, R173, R88.reuse ;  /* 0x00000058ada53220 */ /* 0x080fe20000410000 */
[----:B------:R-:W-:Y:S01]  /*3e30*/  FMUL.FTZ R88, R13, R88 ;  /* 0x000000580d587220 */ /* 0x000fe20000410000 */
[----:B------:R-:W-:Y:S02]  /*3e40*/  F2FP.F16.F32.PACK_AB R89, R92, R93 ;  /* 0x0000005d5c59723e */ /* 0x000fe400000000ff */
[----:B------:R-:W-:Y:S02]  /*3e50*/  FSEL R167, R167, RZ, P2 ;  /* 0x000000ffa7a77208 */ /* 0x000fe40001000000 */
[----:B------:R-:W-:-:S02]  /*3e60*/  FSEL R88, R88, RZ, P3 ;  /* 0x000000ff58587208 */ /* 0x000fc40001800000 */
[----:B------:R-:W-:Y:S02]  /*3e70*/  F2FP.F16.F32.PACK_AB R91, R91, R172 ;  /* 0x000000ac5b5b723e */ /* 0x000fe400000000ff */
[----:B------:R-:W-:-:S07]  /*3e80*/  F2FP.F16.F32.PACK_AB R88, R88, R167 ;  /* 0x000000a75858723e */ /* 0x000fce00000000ff */
.L_x_8877:
[----:B------:R-:W0:Y:S01]  /*3e90*/  @P1 LDC.64 R92, c[0x0][0x478] ;  /* 0x00011e00ff5c1b82 */ /* 0x000e220000000a00 */
[----:B------:R-:W-:Y:S01]  /*3ea0*/  IADD3 R147, PT, PT, R147, 0x200, RZ ;  /* 0x0000020093937810 */ /* 0x000fe20007ffe0ff */
[----:B0-----:R-:W-:-:S05]  /*3eb0*/  @P1 IMAD.WIDE.U32 R92, R162, 0x10, R92 ;  /* 0x00000010a25c1825 */ /* 0x001fca00078e005c */
[----:B------:R0:W-:Y:S02]  /*3ec0*/  @P1 STG.E.128 desc[UR12][R92.64], R84 ;  /* 0x000000545c001986 */ /* 0x0001e4000c101d0c */
[----:B0-----:R-:W-:Y:S01]  /*3ed0*/  IMAD.WIDE.U32 R92, R162, 0x10, R188 ;  /* 0x00000010a25c7825 */ /* 0x001fe200078e00bc */
[----:B------:R-:W-:-:S04]  /*3ee0*/  MOV R162, 0x10 ;  /* 0x0000001000a27802 */ /* 0x000fc80000000f00 */
[----:B------:R0:W-:Y:S02]  /*3ef0*/  STG.E.128 desc[UR12][R92.64], R88 ;  /* 0x000000585c007986 */ /* 0x0001e4000c101d0c */
[----:B0-----:R-:W-:-:S06]  /*3f00*/  IMAD.WIDE.U32 R88, R147, R162, UR22 ;  /* 0x0000001693587e25 */ /* 0x001fcc000f8e00a2 */
[----:B------:R-:W5:Y:S01]  /*3f10*/  LDG.E.128 R88, desc[UR12][R88.64] ;  /* 0x0000000c58587981 */ /* 0x000f62000c1e1d00 */
        /* <DEDUP_REMOVED lines=10> */
[----:B------:R-:W-:Y:S01]  /*3fc0*/  CS2R R156, SRZ ;  /* 0x00000000009c7805 */ /* 0x000fe2000001ff00 */
[----:B------:R-:W-:Y:S01]  /*3fd0*/  FMUL.FTZ R85, R85, UR19 ;  /* 0x0000001355557c20 */ /* 0x000fe20008410000 */
[----:B------:R-:W-:Y:S01]  /*3fe0*/  LOP3.LUT P2, RZ, R97, 0xff0000, RZ, 0xc0, !PT ;  /* 0x00ff000061ff7812 */ /* 0x000fe2000784c0ff */
[----:B------:R-:W-:Y:S01]  /*3ff0*/  FMUL.FTZ R84, R86, UR5 ;  /* 0x0000000556547c20 */ /* 0x000fe20008410000 */
[----:B------:R-:W-:Y:S01]  /*4000*/  FMUL.FTZ R87, R87, UR19 ;  /* 0x0000001357577c20 */ /* 0x000fe20008410000 */
[----:B------:R-:W-:-:S02]  /*4010*/  HFMA2 R158, -RZ, RZ, 0, 0 ;  /* 0x00000000ff9e7431 */ /* 0x000fc400000001ff */
[--C-:B------:R-:W-:Y:S01]  /*4020*/  FFMA.FTZ R152, R152, UR26, R95.reuse ;  /* 0x0000001a98987c23 */ /* 0x100fe2000801005f */
[----:B------:R-:W-:Y:S01]  /*4030*/  FMUL.FTZ R93, R84, UR4 ;  /* 0x00000004545d7c20 */ /* 0x000fe20008410000 */
[--C-:B-----5:R-:W-:Y:S02]  /*4040*/  @P0 HADD2.F32 R84, -RZ, R90.reuse.H0_H0 ;  /* 0x2000005aff540230 */ /* 0x120fe40000004100 */
[--C-:B------:R-:W-:Y:S01]  /*4050*/  FFMA.FTZ R154, R154, UR26, R95.reuse ;  /* 0x0000001a9a9a7c23 */ /* 0x100fe2000801005f */
[----:B------:R-:W-:Y:S01]  /*4060*/  @P3 HADD2.F32 R90, -RZ, R90.H1_H1 ;  /* 0x3000005aff5a3230 */ /* 0x000fe20000004100 */
[----:B------:R-:W-:Y:S01]  /*4070*/  LOP3.LUT P5, RZ, R96, 0xff0000, RZ, 0xc0, !PT ;  /* 0x00ff000060ff7812 */ /* 0x000fe200078ac0ff */
[--C-:B------:R-:W-:Y:S01]  /*4080*/  FFMA.FTZ R164, R164, UR26, R95.reuse ;  /* 0x0000001aa4a47c23 */ /* 0x100fe2000801005f */
[----:B------:R-:W-:Y:S01]  /*4090*/  @P0 FMUL.FTZ R156, R93, R84 ;  /* 0x000000545d9c0220 */ /* 0x000fe20000410000 */
[----:B------:R-:W-:Y:S01]  /*40a0*/  FMUL.FTZ R84, R85, UR5 ;  /* 0x0000000555547c20 */ /* 0x000fe20008410000 */
[----:B------:R-:W-:Y:S01]  /*40b0*/  FMUL.FTZ R93, R24, R93 ;  /* 0x0000005d185d7220 */ /* 0x000fe20000410000 */
[----:B------:R-:W-:Y:S01]  /*40c0*/  LOP3.LUT P4, RZ, R96, 0xff000000, RZ, 0xc0, !PT ;  /* 0xff00000060ff7812 */ /* 0x000fe2000788c0ff */
[----:B------:R-:W-:Y:S01]  /*40d0*/  FADD.FTZ R164, R161, -R164 ;  /* 0x800000a4a1a47221 */ /* 0x000fe20000010000 */
[----:B------:R-:W-:Y:S01]  /*40e0*/  FMUL.FTZ R92, R84, UR4 ;  /* 0x00000004545c7c20 */ /* 0x000fe20008410000 */
[----:B------:R-:W-:Y:S01]  /*40f0*/  FMUL.FTZ R84, R87, UR5 ;  /* 0x0000000557547c20 */ /* 0x000fe20008410000 */
[----:B------:R-:W-:Y:S01]  /*4100*/  FSEL R93, R93, RZ, P0 ;  /* 0x000000ff5d5d7208 */ /* 0x000fe20000000000 */
[--C-:B------:R-:W-:Y:S01]  /*4110*/  FFMA.FTZ R148, R148, UR26, R95.reuse ;  /* 0x0000001a94947c23 */ /* 0x100fe2000801005f */
[----:B------:R-:W-:Y:S01]  /*4120*/  @P3 FMUL.FTZ R157, R92, R90 ;  /* 0x0000005a5c9d3220 */ /* 0x000fe20000410000 */
[----:B------:R-:W-:Y:S01]  /*4130*/  FMUL.FTZ R159, R84, UR4 ;  /* 0x00000004549f7c20 */ /* 0x000fe20008410000 */
[----:B------:R-:W-:Y:S01]  /*4140*/  FMUL.FTZ R90, R25, R92 ;  /* 0x0000005c195a7220 */ /* 0x000fe20000410000 */
[----:B------:R-:W-:Y:S01]  /*4150*/  @P2 HADD2.F32 R84, -RZ, R91.H0_H0 ;  /* 0x2000005bff542230 */ /* 0x000fe20000004100 */
[----:B------:R-:W-:Y:S01]  /*4160*/  ISETP.GE.U32.AND P0, PT, R96, RZ, PT ;  /* 0x000000ff6000720c */ /* 0x000fe20003f06070 */
[----:B------:R-:W-:Y:S01]  /*4170*/  FMUL.FTZ R92, R26, R159 ;  /* 0x0000009f1a5c7220 */ /* 0x000fe20000410000 */
[----:B------:R-:W-:Y:S01]  /*4180*/  FMUL.FTZ R164, R164, UR19 ;  /* 0x00000013a4a47c20 */ /* 0x000fe20008410000 */
[----:B------:R-:W-:Y:S01]  /*4190*/  FSEL R90, R90, RZ, P3 ;  /* 0x000000ff5a5a7208 */ /* 0x000fe20001800000 */
[----:B------:R-:W-:Y:S01]  /*41a0*/  @P2 FMUL.FTZ R158, R159, R84 ;  /* 0x000000549f9e2220 */ /* 0x000fe20000410000 */
[----:B------:R-:W-:Y:S01]  /*41b0*/  LOP3.LUT P3, RZ, R96, 0xff, RZ, 0xc0, !PT ;  /* 0x000000ff60ff7812 */ /* 0x000fe2000786c0ff */
[----:B------:R-:W-:Y:S01]  /*41c0*/  FFMA.FTZ R84, R150, UR26, R95 ;  /* 0x0000001a96547c23 */ /* 0x000fe2000801005f */
[----:B------:R-:W-:Y:S01]  /*41d0*/  FSEL R92, R92, RZ, P2 ;  /* 0x000000ff5c5c7208 */ /* 0x000fe20001000000 */
[--C-:B------:R-:W-:Y:S01]  /*41e0*/  @P5 HADD2.F32 R150, -RZ, R89.reuse.H0_H0 ;  /* 0x20000059ff965230 */ /* 0x100fe20000004100 */
[----:B------:R-:W-:Y:S01]  /*41f0*/  LOP3.LUT P2, RZ, R96, 0xff00, RZ, 0xc0, !PT ;  /* 0x0000ff0060ff7812 */ /* 0x000fe2000784c0ff */
[----:B------:R-:W-:Y:S01]  /*4200*/  FADD.FTZ R96, R153, -R152 ;  /* 0x8000009899607221 */ /* 0x000fe20000010000 */
[----:B------:R-:W-:Y:S01]  /*4210*/  FADD.FTZ R153, R155, -R154 ;  /* 0x8000009a9b997221 */ /* 0x000fe20000010000 */
[----:B------:R-:W-:Y:S01]  /*4220*/  ISETP.GE.U32.AND.EX P0, PT, R97, 0x1000000, PT, P0 ;  /* 0x010000006100780c */ /* 0x000fe20003f06100 */
[----:B------:R-:W-:-:S02]  /*4230*/  @P4 HADD2.F32 R89, -RZ, R89.H1_H1 ;  /* 0x30000059ff594230 */ /* 0x000fc40000004100 */
[----:B------:R-:W-:Y:S01]  /*4240*/  FMUL.FTZ R96, R96, UR19 ;  /* 0x0000001360607c20 */ /* 0x000fe20008410000 */
[----:B------:R-:W-:Y:S01]  /*4250*/  FMUL.FTZ R153, R153, UR19 ;  /* 0x0000001399997c20 */ /* 0x000fe20008410000 */
[----:B------:R-:W-:Y:S01]  /*4260*/  FADD.FTZ R84, R151, -R84 ;  /* 0x8000005497547221 */ /* 0x000fe20000010000 */
[----:B------:R-:W-:Y:S01]  /*4270*/  FADD.FTZ R151, R149, -R148 ;  /* 0x8000009495977221 */ /* 0x000fe20000010000 */
[----:B------:R-:W-:Y:S01]  /*4280*/  CS2R R148, SRZ ;  /* 0x0000000000947805 */ /* 0x000fe2000001ff00 */
[----:B------:R-:W-:Y:S01]  /*4290*/  FMUL.FTZ R154, R153, UR5 ;  /* 0x00000005999a7c20 */ /* 0x000fe20008410000 */
[----:B------:R-:W-:Y:S01]  /*42a0*/  FMUL.FTZ R97, R96, UR5 ;  /* 0x0000000560617c20 */ /* 0x000fe20008410000 */
[----:B------:R-:W-:Y:S01]  /*42b0*/  FMUL.FTZ R160, R84, UR19 ;  /* 0x0000001354a07c20 */ /* 0x000fe20008410000 */
[----:B------:R-:W-:Y:S02]  /*42c0*/  @P2 HADD2.F32 R155, -RZ, R88.H1_H1 ;  /* 0x30000058ff9b2230 */ /* 0x000fe40000004100 */
[----:B------:R-:W-:Y:S01]  /*42d0*/  FMUL.FTZ R154, R154, UR4 ;  /* 0x000000049a9a7c20 */ /* 0x000fe20008410000 */
[----:B------:R-:W-:Y:S01]  /*42e0*/  FMUL.FTZ R97, R97, UR4 ;  /* 0x0000000461617c20 */ /* 0x000fe20008410000 */
[----:B------:R-:W-:-:S02]  /*42f0*/  @P0 HADD2.F32 R152, -RZ, R91.H1_H1 ;  /* 0x3000005bff980230 */ /* 0x000fc40000004100 */
[----:B------:R-:W-:Y:S01]  /*4300*/  FMUL.FTZ R91, R151, UR19 ;  /* 0x00000013975b7c20 */ /* 0x000fe20008410000 */
[----:B------:R-:W-:Y:S01]  /*4310*/  @P4 FMUL.FTZ R149, R154, R89 ;  /* 0x000000599a954220 */ /* 0x000fe20000410000 */
[----:B------:R-:W-:Y:S01]  /*4320*/  FMUL.FTZ R89, R164, UR5 ;  /* 0x00000005a4597c20 */ /* 0x000fe20008410000 */
[----:B------:R-:W-:Y:S01]  /*4330*/  @P5 FMUL.FTZ R148, R97, R150 ;  /* 0x0000009661945220 */ /* 0x000fe20000410000 */
[----:B------:R-:W-:Y:S01]  /*4340*/  MOV R150, RZ ;  /* 0x000000ff00967202 */ /* 0x000fe20000000f00 */
[----:B------:R-:W-:Y:S01]  /*4350*/  FMUL.FTZ R84, R160, UR5 ;  /* 0x00000005a0547c20 */ /* 0x000fe20008410000 */
[----:B------:R-:W-:Y:S01]  /*4360*/  FMUL.FTZ R159, R89, UR4 ;  /* 0x00000004599f7c20 */ /* 0x000fe20008410000 */
[----:B------:R-:W-:Y:S01]  /*4370*/  FMUL.FTZ R89, R91, UR5 ;  /* 0x000000055b597c20 */ /* 0x000fe20008410000 */
[----:B------:R-:W-:Y:S01]  /*4380*/  HFMA2 R151, -RZ, RZ, 0, 0 ;  /* 0x00000000ff977431 */ /* 0x000fe200000001ff */
[----:B------:R-:W-:Y:S01]  /*4390*/  F2FP.F16.F32.PACK_AB R86, R85, R86 ;  /* 0x000000565556723e */ /* 0x000fe200000000ff */
[----:B------:R-:W-:Y:S01]  /*43a0*/  @P0 FMUL.FTZ R150, R159, R152 ;  /* 0x000000989f960220 */ /* 0x000fe20000410000 */
[----:B------:R-:W-:-:S02]  /*43b0*/  @P3 HADD2.F32 R152, -RZ, R88.H0_H0 ;  /* 0x20000058ff983230 */ /* 0x000fc40000004100 */
[----:B------:R-:W-:Y:S01]  /*43c0*/  FMUL.FTZ R89, R89, UR4 ;  /* 0x0000000459597c20 */ /* 0x000fe20008410000 */
[----:B------:R-:W-:Y:S01]  /*43d0*/  FMUL.FTZ R88, R84, UR4 ;  /* 0x0000000454587c20 */ /* 0x000fe20008410000 */
[----:B------:R-:W-:Y:S01]  /*43e0*/  FMUL.FTZ R84, R27, R159 ;  /* 0x0000009f1b547220 */ /* 0x000fe20000410000 */
[----:B------:R-:W-:Y:S01]  /*43f0*/  F2FP.F16.F32.PACK_AB R85, R153, R96 ;  /* 0x000000609955723e */ /* 0x000fe200000000ff */
[----:B------:R-:W-:Y:S01]  /*4400*/  @P3 FMUL.FTZ R151, R89, R152 ;  /* 0x0000009859973220 */ /* 0x000fe20000410000 */
[----:B------:R-:W-:Y:S01]  /*4410*/  MOV R152, RZ ;  /* 0x000000ff00987202 */ /* 0x000fe20000000f00 */
[----:B------:R-:W-:Y:S01]  /*4420*/  @P2 FMUL.FTZ R152, R88, R155 ;  /* 0x0000009b58982220 */ /* 0x000fe20000410000 */
[----:B------:R-:W-:Y:S01]  /*4430*/  FSEL R153, R84, RZ, P0 ;  /* 0x000000ff54997208 */ /* 0x000fe20000000000 */
[----:B------:R-:W-:Y:S01]  /*4440*/  FMUL.FTZ R97, R22, R97 ;  /* 0x0000006116617220 */ /* 0x000fe20000410000 */
[----:B------:R-:W-:Y:S01]  /*4450*/  FMUL.FTZ R154, R23, R154 ;  /* 0x0000009a179a7220 */ /* 0x000fe20000410000 */
[----:B------:R-:W-:Y:S01]  /*4460*/  FMUL.FTZ R89, R20, R89 ;  /* 0x0000005914597220 */ /* 0x000fe20000410000 */
[----:B------:R-:W-:Y:S01]  /*4470*/  FMUL.FTZ R88, R21, R88 ;  /* 0x0000005815587220 */ /* 0x000fe20000410000 */
[----:B------:R-:W-:-:S02]  /*4480*/  F2FP.F16.F32.PACK_AB R84, R160, R91 ;  /* 0x0000005ba054723e */ /* 0x000fc400000000ff */
[----:B------:R-:W-:Y:S02]  /*4490*/  F2FP.F16.F32.PACK_AB R91, R153, R92 ;  /* 0x0000005c995b723e */ /* 0x000fe400000000ff */
[----:B------:R-:W-:Y:S02]  /*44a0*/  F2FP.F16.F32.PACK_AB R90, R90, R93 ;  /* 0x0000005d5a5a723e */ /* 0x000fe400000000ff */
[----:B------:R-:W-:Y:S02]  /*44b0*/  FSEL R97, R97, RZ, P5 ;  /* 0x000000ff61617208 */ /* 0x000fe40002800000 */
[----:B------:R-:W-:Y:S02]  /*44c0*/  FSEL R154, R154, RZ, P4 ;  /* 0x000000ff9a9a7208 */ /* 0x000fe40002000000 */
[----:B------:R-:W-:Y:S02]  /*44d0*/  FSEL R92, R89, RZ, P3 ;  /* 0x000000ff595c7208 */ /* 0x000fe40001800000 */
[----:B------:R-:W-:-:S02]  /*44e0*/  FSEL R93, R88, RZ, P2 ;  /* 0x000000ff585d7208 */ /* 0x000fc40001000000 */
[----:B------:R-:W-:Y:S02]  /*44f0*/  F2FP.F16.F32.PACK_AB R87, R164, R87 ;  /* 0x00000057a457723e */ /* 0x000fe400000000ff */
[----:B------:R-:W-:Y:S02]  /*4500*/  F2FP.F16.F32.PACK_AB R89, R154, R97 ;  /* 0x000000619a59723e */ /* 0x000fe400000000ff */
[----:B------:R-:W-:Y:S01]  /*4510*/  F2FP.F16.F32.PACK_AB R88, R93, R92 ;  /* 0x0000005c5d58723e */ /* 0x000fe200000000ff */
[----:B------:R-:W-:Y:S06]  /*4520*/  BRA `(.L_x_8879) ;  /* 0x00000004006c7947 */ /* 0x000fec0003800000 */
.L_x_8878:
[--C-:B------:R-:W-:Y:S01]  /*4530*/  FFMA.FTZ R156, R156, UR26, R95.reuse ;  /* 0x0000001a9c9c7c23 */ /* 0x100fe2000801005f */
[C---:B------:R-:W-:Y:S01]  /*4540*/  LOP3.LUT P0, RZ, R97.reuse, 0xff, RZ, 0xc0, !PT ;  /* 0x000000ff61ff7812 */ /* 0x040fe2000780c0ff */
[--C-:B------:R-:W-:Y:S01]  /*4550*/  FFMA.FTZ R158, R158, UR26, R95.reuse ;  /* 0x0000001a9e9e7c23 */ /* 0x100fe2000801005f */
[----:B------:R-:W-:Y:S01]  /*4560*/  LOP3.LUT P3, RZ, R97, 0xff00, RZ, 0xc0, !PT ;  /* 0x0000ff0061ff7812 */ /* 0x000fe2000786c0ff */
[----:B------:R-:W-:Y:S01]  /*4570*/  FADD.FTZ R156, R157, -R156 ;  /* 0x8000009c9d9c7221 */ /* 0x000fe20000010000 */
[----:B------:R-:W-:Y:S01]  /*4580*/  FFMA.FTZ R163, R163, UR26, R95 ;  /* 0x0000001aa3a37c23 */ /* 0x000fe2000801005f */
[----:B------:R-:W-:Y:S01]  /*4590*/  FADD.FTZ R158, R159, -R158 ;  /* 0x8000009e9f9e7221 */ /* 0x000fe20000010000 */
[----:B------:R-:W-:Y:S01]  /*45a0*/  LOP3.LUT P2, RZ, R97, 0xff0000, RZ, 0xc0, !PT ;  /* 0x00ff000061ff7812 */ /* 0x000fe2000784c0ff */
[----:B------:R-:W-:Y:S01]  /*45b0*/  FMUL.FTZ R92, R156, UR19 ;  /* 0x000000139c5c7c20 */ /* 0x000fe20008410000 */
[----:B------:R-:W-:Y:S01]  /*45c0*/  FADD.FTZ R163, R160, -R163 ;  /* 0x800000a3a0a37221 */ /* 0x000fe20000010000 */
[----:B------:R-:W-:Y:S01]  /*45d0*/  FMUL.FTZ R158, R158, UR19 ;  /* 0x000000139e9e7c20 */ /* 0x000fe20008410000 */
[----:B------:R-:W-:Y:S01]  /*45e0*/  CS2R R156, SRZ ;  /* 0x00000000009c7805 */ /* 0x000fe2000001ff00 */
[----:B------:R-:W-:Y:S01]  /*45f0*/  FMUL.FTZ R92, R92, UR5 ;  /* 0x000000055c5c7c20 */ /* 0x000fe20008410000 */
[--C-:B------:R-:W-:Y:S01]  /*4600*/  FFMA.FTZ R154, R154, UR26, R95.reuse ;  /* 0x0000001a9a9a7c23 */ /* 0x100fe2000801005f */
[----:B------:R-:W-:Y:S01]  /*4610*/  LOP3.LUT P5, RZ, R96, 0xff0000, RZ, 0xc0, !PT ;  /* 0x00ff000060ff7812 */ /* 0x000fe200078ac0ff */
[----:B------:R-:W-:Y:S01]  /*4620*/  FFMA.FTZ R152, R152, UR26, R95 ;  /* 0x0000001a98987c23 */ /* 0x000fe2000801005f */
[----:B------:R-:W-:Y:S01]  /*4630*/  FMUL.FTZ R93, R92, UR4 ;  /* 0x000000045c5d7c20 */ /* 0x000fe20008410000 */
[--C-:B-----5:R-:W-:Y:S01]  /*4640*/  @P0 HADD2.F32 R92, -RZ, R90.reuse.H0_H0 ;  /* 0x2000005aff5c0230 */ /* 0x120fe20000004100 */
[----:B------:R-:W-:Y:S01]  /*4650*/  LOP3.LUT P4, RZ, R96, 0xff000000, RZ, 0xc0, !PT ;  /* 0xff00000060ff7812 */ /* 0x000fe2000788c0ff */
[----:B------:R-:W-:-:S02]  /*4660*/  @P3 HADD2.F32 R159, -RZ, R90.H1_H1 ;  /* 0x3000005aff9f3230 */ /* 0x000fc40000004100 */
[----:B------:R-:W-:Y:S01]  /*4670*/  FMUL.FTZ R90, R163, UR19 ;  /* 0x00000013a35a7c20 */ /* 0x000fe20008410000 */
[----:B------:R-:W-:Y:S01]  /*4680*/  FADD.FTZ R154, R155, -R154 ;  /* 0x8000009a9b9a7221 */ /* 0x000fe20000010000 */
[-C--:B------:R-:W-:Y:S01]  /*4690*/  @P0 FMUL.FTZ R156, R92, R93.reuse ;  /* 0x0000005d5c9c0220 */ /* 0x080fe20000410000 */
[----:B------:R-:W-:Y:S01]  /*46a0*/  FMUL.FTZ R92, R158, UR5 ;  /* 0x000000059e5c7c20 */ /* 0x000fe20008410000 */
[----:B------:R-:W-:Y:S01]  /*46b0*/  FMUL.FTZ R90, R90, UR5 ;  /* 0x000000055a5a7c20 */ /* 0x000fe20008410000 */
[----:B------:R-:W-:Y:S01]  /*46c0*/  FMUL.FTZ R93, R24, R93 ;  /* 0x0000005d185d7220 */ /* 0x000fe20000410000 */
[----:B------:R-:W-:Y:S02]  /*46d0*/  HFMA2 R158, -RZ, RZ, 0, 0 ;  /* 0x00000000ff9e7431 */ /* 0x000fe400000001ff */
[----:B------:R-:W-:Y:S01]  /*46e0*/  FMUL.FTZ R92, R92, UR4 ;  /* 0x000000045c5c7c20 */ /* 0x000fe20008410000 */
[----:B------:R-:W-:Y:S01]  /*46f0*/  FADD.FTZ R152, R153, -R152 ;  /* 0x8000009899987221 */ /* 0x000fe20000010000 */
[----:B------:R-:W-:Y:S01]  /*4700*/  FMUL.FTZ R154, R154, UR19 ;  /* 0x000000139a9a7c20 */ /* 0x000fe20008410000 */
[----:B------:R-:W-:Y:S01]  /*4710*/  FSEL R93, R93, RZ, P0 ;  /* 0x000000ff5d5d7208 */ /* 0x000fe20000000000 */
[-C--:B------:R-:W-:Y:S01]  /*4720*/  @P3 FMUL.FTZ R157, R159, R92.reuse ;  /* 0x0000005c9f9d3220 */ /* 0x080fe20000410000 */
[----:B------:R-:W-:Y:S01]  /*4730*/  FMUL.FTZ R159, R90, UR4 ;  /* 0x000000045a9f7c20 */ /* 0x000fe20008410000 */
[----:B------:R-:W-:Y:S01]  /*4740*/  @P2 HADD2.F32 R90, -RZ, R91.H0_H0 ;  /* 0x2000005bff5a2230 */ /* 0x000fe20000004100 */
[----:B------:R-:W-:Y:S01]  /*4750*/  ISETP.GE.U32.AND P0, PT, R96, RZ, PT ;  /* 0x000000ff6000720c */ /* 0x000fe20003f06070 */
[--C-:B------:R-:W-:Y:S01]  /*4760*/  FFMA.FTZ R164, R164, UR26, R95.reuse ;  /* 0x0000001aa4a47c23 */ /* 0x100fe2000801005f */
[----:B------:R-:W-:Y:S01]  /*4770*/  FMUL.FTZ R154, R154, UR5 ;  /* 0x000000059a9a7c20 */ /* 0x000fe20008410000 */
[--C-:B------:R-:W-:Y:S01]  /*4780*/  FFMA.FTZ R148, R148, UR26, R95.reuse ;  /* 0x0000001a94947c23 */ /* 0x100fe2000801005f */
[-C--:B------:R-:W-:Y:S01]  /*4790*/  @P2 FMUL.FTZ R158, R90, R159.reuse ;  /* 0x0000009f5a9e2220 */ /* 0x080fe20000410000 */
[----:B------:R-:W-:Y:S01]  /*47a0*/  FMUL.FTZ R90, R25, R92 ;  /* 0x0000005c195a7220 */ /* 0x000fe20000410000 */
[----:B------:R-:W-:Y:S01]  /*47b0*/  ISETP.GE.U32.AND.EX P0, PT, R97, 0x1000000, PT, P0 ;  /* 0x010000006100780c */ /* 0x000fe20003f06100 */
[----:B------:R-:W-:Y:S01]  /*47c0*/  FMUL.FTZ R92, R26, R159 ;  /* 0x0000009f1a5c7220 */ /* 0x000fe20000410000 */
[----:B------:R-:W-:Y:S01]  /*47d0*/  FMUL.FTZ R97, R152, UR19 ;  /* 0x0000001398617c20 */ /* 0x000fe20008410000 */
[----:B------:R-:W-:Y:S01]  /*47e0*/  FADD.FTZ R164, R161, -R164 ;  /* 0x800000a4a1a47221 */ /* 0x000fe20000010000 */
[----:B------:R-:W-:Y:S01]  /*47f0*/  FSEL R90, R90, RZ, P3 ;  /* 0x000000ff5a5a7208 */ /* 0x000fe20001800000 */
[--C-:B------:R-:W-:Y:S01]  /*4800*/  @P5 HADD2.F32 R152, -RZ, R89.reuse.H0_H0 ;  /* 0x20000059ff985230 */ /* 0x100fe20000004100 */
[----:B------:R-:W-:Y:S01]  /*4810*/  FSEL R92, R92, RZ, P2 ;  /* 0x000000ff5c5c7208 */ /* 0x000fe20001000000 */
[----:B------:R-:W-:Y:S01]  /*4820*/  @P4 HADD2.F32 R89, -RZ, R89.H1_H1 ;  /* 0x30000059ff594230 */ /* 0x000fe20000004100 */
[C---:B------:R-:W-:Y:S01]  /*4830*/  LOP3.LUT P3, RZ, R96.reuse, 0xff, RZ, 0xc0, !PT ;  /* 0x000000ff60ff7812 */ /* 0x040fe2000786c0ff */
[----:B------:R-:W-:Y:S01]  /*4840*/  FMUL.FTZ R97, R97, UR5 ;  /* 0x0000000561617c20 */ /* 0x000fe20008410000 */
[----:B------:R-:W-:Y:S01]  /*4850*/  LOP3.LUT P2, RZ, R96, 0xff00, RZ, 0xc0, !PT ;  /* 0x0000ff0060ff7812 */ /* 0x000fe2000784c0ff */
[----:B------:R-:W-:Y:S01]  /*4860*/  FFMA.FTZ R96, R150, UR26, R95 ;  /* 0x0000001a96607c23 */ /* 0x000fe2000801005f */
[----:B------:R-:W-:Y:S01]  /*4870*/  FMUL.FTZ R154, R154, UR4 ;  /* 0x000000049a9a7c20 */ /* 0x000fe20008410000 */
[----:B------:R-:W-:Y:S01]  /*4880*/  FADD.FTZ R150, R149, -R148 ;  /* 0x8000009495967221 */ /* 0x000fe20000010000 */
[----:B------:R-:W-:Y:S01]  /*4890*/  FMUL.FTZ R164, R164, UR19 ;  /* 0x00000013a4a47c20 */ /* 0x000fe20008410000 */
[----:B------:R-:W-:Y:S01]  /*48a0*/  CS2R R148, SRZ ;  /* 0x0000000000947805 */ /* 0x000fe2000001ff00 */
[----:B------:R-:W-:Y:S01]  /*48b0*/  FADD.FTZ R96, R151, -R96 ;  /* 0x8000006097607221 */ /* 0x000fe20000010000 */
[----:B------:R-:W-:Y:S01]  /*48c0*/  FMUL.FTZ R97, R97, UR4 ;  /* 0x0000000461617c20 */ /* 0x000fe20008410000 */
[----:B------:R-:W-:Y:S01]  /*48d0*/  @P4 FMUL.FTZ R149, R89, R154 ;  /* 0x0000009a59954220 */ /* 0x000fe20000410000 */
[----:B------:R-:W-:Y:S01]  /*48e0*/  FMUL.FTZ R89, R164, UR5 ;  /* 0x00000005a4597c20 */ /* 0x000fe20008410000 */
[----:B------:R-:W-:-:S02]  /*48f0*/  @P0 HADD2.F32 R151, -RZ, R91.H1_H1 ;  /* 0x3000005bff970230 */ /* 0x000fc40000004100 */
[----:B------:R-:W-:Y:S01]  /*4900*/  FMUL.FTZ R91, R150, UR19 ;  /* 0x00000013965b7c20 */ /* 0x000fe20008410000 */
[-C--:B------:R-:W-:Y:S01]  /*4910*/  @P5 FMUL.FTZ R148, R152, R97.reuse ;  /* 0x0000006198945220 */ /* 0x080fe20000410000 */
[----:B------:R-:W-:Y:S01]  /*4920*/  FMUL.FTZ R152, R89, UR4 ;  /* 0x0000000459987c20 */ /* 0x000fe20008410000 */
[--C-:B------:R-:W-:Y:S02]  /*4930*/  @P3 HADD2.F32 R160, -RZ, R88.reuse.H0_H0 ;  /* 0x20000058ffa03230 */ /* 0x100fe40000004100 */
[----:B------:R-:W-:Y:S01]  /*4940*/  FMUL.FTZ R89, R91, UR5 ;  /* 0x000000055b597c20 */ /* 0x000fe20008410000 */
[----:B------:R-:W-:Y:S02]  /*4950*/  @P2 HADD2.F32 R155, -RZ, R88.H1_H1 ;  /* 0x30000058ff9b2230 */ /* 0x000fe40000004100 */
[----:B------:R-:W-:Y:S01]  /*4960*/  FMUL.FTZ R91, R27, R152 ;  /* 0x000000981b5b7220 */ /* 0x000fe20000410000 */
[----:B------:R-:W-:Y:S01]  /*4970*/  FMUL.FTZ R97, R22, R97 ;  /* 0x0000006116617220 */ /* 0x000fe20000410000 */
[----:B------:R-:W-:Y:S01]  /*4980*/  FMUL.FTZ R153, R89, UR4 ;  /* 0x0000000459997c20 */ /* 0x000fe20008410000 */
[----:B------:R-:W-:Y:S01]  /*4990*/  FMUL.FTZ R89, R96, UR19 ;  /* 0x0000001360597c20 */ /* 0x000fe20008410000 */
[----:B------:R-:W-:Y:S01]  /*49a0*/  FMUL.FTZ R154, R23, R154 ;  /* 0x0000009a179a7220 */ /* 0x000fe20000410000 */
[----:B------:R-:W-:Y:S01]  /*49b0*/  MOV R150, RZ ;  /* 0x000000ff00967202 */ /* 0x000fe20000000f00 */
[----:B------:R-:W-:Y:S01]  /*49c0*/  FMUL.FTZ R88, R20, R153 ;  /* 0x0000009914587220 */ /* 0x000fe20000410000 */
[----:B------:R-:W-:Y:S01]  /*49d0*/  FMUL.FTZ R89, R89, UR5 ;  /* 0x0000000559597c20 */ /* 0x000fe20008410000 */
[----:B------:R-:W-:Y:S01]  /*49e0*/  @P0 FMUL.FTZ R150, R151, R152 ;  /* 0x0000009897960220 */ /* 0x000fe20000410000 */
[----:B------:R-:W-:Y:S01]  /*49f0*/  HFMA2 R151, -RZ, RZ, 0, 0 ;  /* 0x00000000ff977431 */ /* 0x000fe200000001ff */
[----:B------:R-:W-:Y:S01]  /*4a00*/  F2FP.F16.F32.PACK_AB R90, R90, R93 ;  /* 0x0000005d5a5a723e */ /* 0x000fe200000000ff */
[----:B------:R-:W-:Y:S01]  /*4a10*/  FMUL.FTZ R96, R89, UR4 ;  /* 0x0000000459607c20 */ /* 0x000fe20008410000 */
[----:B------:R-:W-:-:S02]  /*4a20*/  FSEL R91, R91, RZ, P0 ;  /* 0x000000ff5b5b7208 */ /* 0x000fc40000000000 */
[----:B------:R-:W-:Y:S01]  /*4a30*/  FSEL R97, R97, RZ, P5 ;  /* 0x000000ff61617208 */ /* 0x000fe20002800000 */
[-C--:B------:R-:W-:Y:S01]  /*4a40*/  FMUL.FTZ R89, R21, R96.reuse ;  /* 0x0000006015597220 */ /* 0x080fe20000410000 */
[----:B------:R-:W-:Y:S01]  /*4a50*/  FSEL R154, R154, RZ, P4 ;  /* 0x000000ff9a9a7208 */ /* 0x000fe20002000000 */
[----:B------:R-:W-:Y:S01]  /*4a60*/  @P3 FMUL.FTZ R151, R160, R153 ;  /* 0x00000099a0973220 */ /* 0x000fe20000410000 */
[----:B------:R-:W-:Y:S02]  /*4a70*/  FSEL R88, R88, RZ, P3 ;  /* 0x000000ff58587208 */ /* 0x000fe40001800000 */
[----:B------:R-:W-:Y:S02]  /*4a80*/  FSEL R93, R89, RZ, P2 ;  /* 0x000000ff595d7208 */ /* 0x000fe40001000000 */
[----:B------:R-:W-:Y:S01]  /*4a90*/  MOV R152, RZ ;  /* 0x000000ff00987202 */ /* 0x000fe20000000f00 */
[----:B------:R-:W-:Y:S01]  /*4aa0*/  @P2 FMUL.FTZ R152, R155, R96 ;  /* 0x000000609b982220 */ /* 0x000fe20000410000 */
[----:B------:R-:W-:-:S02]  /*4ab0*/  F2FP.F16.F32.PACK_AB R91, R91, R92 ;  /* 0x0000005c5b5b723e */ /* 0x000fc400000000ff */
[----:B------:R-:W-:Y:S02]  /*4ac0*/  F2FP.F16.F32.PACK_AB R89, R154, R97 ;  /* 0x000000619a59723e */ /* 0x000fe400000000ff */
[----:B------:R-:W-:-:S07]  /*4ad0*/  F2FP.F16.F32.PACK_AB R88, R93, R88 ;  /* 0x000000585d58723e */ /* 0x000fce00000000ff */
.L_x_8879:
[----:B------:R-:W0:Y:S01]  /*4ae0*/  @P1 LDC.64 R92, c[0x0][0x478] ;  /* 0x00011e00ff5c1b82 */ /* 0x000e220000000a00 */
[----:B------:R-:W-:-:S05]  /*4af0*/  MOV R96, 0x10 ;  /* 0x0000001000607802 */ /* 0x000fca0000000f00 */
[----:B------:R-:W-:-:S04]  /*4b00*/  IMAD.WIDE.U32 R96, R181, R96, UR22 ;  /* 0x00000016b5607e25 */ /* 0x000fc8000f8e0060 */
[----:B0-----:R-:W-:-:S05]  /*4b10*/  @P1 IMAD.WIDE.U32 R92, R147, 0x10, R92 ;  /* 0x00000010935c1825 */ /* 0x001fca00078e005c */
[----:B------:R0:W-:Y:S02]  /*4b20*/  @P1 STG.E.128 desc[UR12][R92.64], R84 ;  /* 0x000000545c001986 */ /* 0x0001e4000c101d0c */
[----:B0-----:R-:W-:-:S05]  /*4b30*/  IMAD.WIDE.U32 R92, R147, 0x10, R188 ;  /* 0x00000010935c7825 */ /* 0x001fca00078e00bc */
[----:B------:R0:W-:Y:S04]  /*4b40*/  STG.E.128 desc[UR12][R92.64], R88 ;  /* 0x000000585c007986 */ /* 0x0001e8000c101d0c */
[----:B0-----:R0:W5:Y:S01]  /*4b50*/  LDG.E.128 R88, desc[UR12][R96.64] ;  /* 0x0000000c60587981 */ /* 0x001162000c1e1d00 */
[----:B------:R-:W-:Y:S05]  /*4b60*/  @!P1 BRA `(.L_x_8880) ;  /* 0x0000000400809947 */ /* 0x000fea0003800000 */
[C---:B------:R-:W-:Y:S01]  /*4b70*/  LOP3.LUT P0, RZ, R2.reuse, 0xff0000, RZ, 0xc0, !PT ;  /* 0x00ff000002ff7812 */ /* 0x040fe2000780c0ff */
[--C-:B------:R-:W-:Y:S01]  /*4b80*/  FFMA.FTZ R84, R141, UR26, R95.reuse ;  /* 0x0000001a8d547c23 */ /* 0x100fe2000801005f */
[----:B------:R-:W-:Y:S01]  /*4b90*/  LOP3.LUT P2, RZ, R2, 0xff000000, RZ, 0xc0, !PT ;  /* 0xff00000002ff7812 */ /* 0x000fe2000784c0ff */
[--C-:B------:R-:W-:Y:S01]  /*4ba0*/  FFMA.FTZ R85, R142, UR26, R95.reuse ;  /* 0x0000001a8e557c23 */ /* 0x100fe2000801005f */
[--C-:B------:R-:W-:Y:S01]  /*4bb0*/  FFMA.FTZ R86, R143, UR26, R95.reuse ;  /* 0x0000001a8f567c23 */ /* 0x100fe2000801005f */
[----:B------:R-:W-:Y:S01]  /*4bc0*/  FADD.FTZ R84, R133, -R84 ;  /* 0x8000005485547221 */ /* 0x000fe20000010000 */
[----:B------:R-:W-:Y:S01]  /*4bd0*/  FFMA.FTZ R139, R139, UR26, R95 ;  /* 0x0000001a8b8b7c23 */ /* 0x000fe2000801005f */
[----:B------:R-:W-:Y:S01]  /*4be0*/  FADD.FTZ R134, R134, -R85 ;  /* 0x8000005586867221 */ /* 0x000fe20000010000 */
[----:B------:R-:W-:Y:S01]  /*4bf0*/  FADD.FTZ R86, R135, -R86 ;  /* 0x8000005687567221 */ /* 0x000fe20000010000 */
[----:B------:R-:W-:Y:S01]  /*4c00*/  FMUL.FTZ R85, R84, UR19 ;  /* 0x0000001354557c20 */ /* 0x000fe20008410000 */
[--C-:B------:R-:W-:Y:S01]  /*4c10*/  FFMA.FTZ R141, R144, UR26, R95.reuse ;  /* 0x0000001a908d7c23 */ /* 0x100fe2000801005f */
[--C-:B------:R-:W-:Y:S01]  /*4c20*/  FFMA.FTZ R145, R145, UR26, R95.reuse ;  /* 0x0000001a91917c23 */ /* 0x100fe2000801005f */
[--C-:B------:R-:W-:Y:S01]  /*4c30*/  FFMA.FTZ R87, R146, UR26, R95.reuse ;  /* 0x0000001a92577c23 */ /* 0x100fe2000801005f */
[----:B------:R-:W-:Y:S01]  /*4c40*/  FFMA.FTZ R142, R137, UR26, R95 ;  /* 0x0000001a898e7c23 */ /* 0x000fe2000801005f */
[----:B-----5:R-:W-:-:S02]  /*4c50*/  @P0 HADD2.F32 R92, -RZ, R89.H0_H0 ;  /* 0x20000059ff5c0230 */ /* 0x020fc40000004100 */
[----:B------:R-:W-:Y:S01]  /*4c60*/  FMUL.FTZ R84, R134, UR19 ;  /* 0x0000001386547c20 */ /* 0x000fe20008410000 */
[----:B------:R-:W-:Y:S01]  /*4c70*/  @P2 HADD2.F32 R95, -RZ, R89.H1_H1 ;  /* 0x30000059ff5f2230 */ /* 0x000fe20000004100 */
[----:B------:R-:W-:Y:S01]  /*4c80*/  LOP3.LUT P5, RZ, R3, 0xff, RZ, 0xc0, !PT ;  /* 0x000000ff03ff7812 */ /* 0x000fe200078ac0ff */
[----:B------:R-:W-:Y:S01]  /*4c90*/  FMUL.FTZ R89, R85, UR5 ;  /* 0x0000000555597c20 */ /* 0x000fe20008410000 */
[----:B------:R-:W-:Y:S01]  /*4ca0*/  FMUL.FTZ R86, R86, UR19 ;  /* 0x0000001356567c20 */ /* 0x000fe20008410000 */
[----:B------:R-:W-:Y:S01]  /*4cb0*/  FMUL.FTZ R93, R84, UR5 ;  /* 0x00000005545d7c20 */ /* 0x000fe20008410000 */
[----:B0-----:R-:W-:Y:S01]  /*4cc0*/  CS2R R96, SRZ ;  /* 0x0000000000607805 */ /* 0x001fe2000001ff00 */
[----:B------:R-:W-:Y:S01]  /*4cd0*/  FMUL.FTZ R89, R89, UR4 ;  /* 0x0000000459597c20 */ /* 0x000fe20008410000 */
[----:B------:R-:W-:Y:S01]  /*4ce0*/  FMUL.FTZ R134, R86, UR5 ;  /* 0x0000000556867c20 */ /* 0x000fe20008410000 */
[----:B------:R-:W-:Y:S01]  /*4cf0*/  FMUL.FTZ R144, R93, UR4 ;  /* 0x000000045d907c20 */ /* 0x000fe20008410000 */
[----:B------:R-:W-:-:S02]  /*4d00*/  HFMA2 R133, -RZ, RZ, 0, 0 ;  /* 0x00000000ff857431 */ /* 0x000fc400000001ff */
[----:B------:R-:W-:Y:S01]  /*4d10*/  @P0 FMUL.FTZ R96, R89, R92 ;  /* 0x0000005c59600220 */ /* 0x000fe20000410000 */
[----:B------:R-:W-:Y:S01]  /*4d20*/  FMUL.FTZ R134, R134, UR4 ;  /* 0x0000000486867c20 */ /* 0x000fe20008410000 */
[----:B------:R-:W-:Y:S01]  /*4d30*/  FMUL.FTZ R89, R30, R89 ;  /* 0x000000591e597220 */ /* 0x000fe20000410000 */
[----:B------:R-:W-:Y:S01]  /*4d40*/  FMUL.FTZ R92, R31, R144 ;  /* 0x000000901f5c7220 */ /* 0x000fe20000410000 */
[----:B------:R-:W-:Y:S02]  /*4d50*/  @P5 HADD2.F32 R135, -RZ, R90.H0_H0 ;  /* 0x2000005aff875230 */ /* 0x000fe40000004100 */
[----:B------:R-:W-:Y:S01]  /*4d60*/  FMUL.FTZ R93, R32, R134 ;  /* 0x00000086205d7220 */ /* 0x000fe20000410000 */
[----:B------:R-:W-:Y:S01]  /*4d70*/  @P2 FMUL.FTZ R133, R144, R95 ;  /* 0x0000005f90852220 */ /* 0x000fe20000410000 */
[----:B------:R-:W-:Y:S01]  /*4d80*/  FSEL R89, R89, RZ, P0 ;  /* 0x000000ff59597208 */ /* 0x000fe20000000000 */
[----:B------:R-:W-:Y:S01]  /*4d90*/  FADD.FTZ R141, R136, -R141 ;  /* 0x8000008d888d7221 */ /* 0x000fe20000010000 */
[----:B------:R-:W-:Y:S01]  /*4da0*/  ISETP.GE.U32.AND P0, PT, R2, RZ, PT ;  /* 0x000000ff0200720c */ /* 0x000fe20003f06070 */
[----:B------:R-:W-:Y:S01]  /*4db0*/  @P5 FMUL.FTZ R97, R134, R135 ;  /* 0x0000008786615220 */ /* 0x000fe20000410000 */
[----:B------:R-:W-:Y:S01]  /*4dc0*/  FSEL R92, R92, RZ, P2 ;  /* 0x000000ff5c5c7208 */ /* 0x000fe20001000000 */
[----:B------:R-:W-:Y:S01]  /*4dd0*/  FADD.FTZ R145, R138, -R145 ;  /* 0x800000918a917221 */ /* 0x000fe20000010000 */
[----:B------:R-:W-:Y:S01]  /*4de0*/  LOP3.LUT P3, RZ, R2, 0xff, RZ, 0xc0, !PT ;  /* 0x000000ff02ff7812 */ /* 0x000fe2000786c0ff */
[----:B------:R-:W-:Y:S01]  /*4df0*/  FADD.FTZ R139, R132, -R139 ;  /* 0x8000008b848b7221 */ /* 0x000fe20000010000 */
[----:B------:R-:W-:Y:S01]  /*4e00*/  LOP3.LUT P2, RZ, R2, 0xff00, RZ, 0xc0, !PT ;  /* 0x0000ff0002ff7812 */ /* 0x000fe2000784c0ff */
[----:B------:R-:W-:Y:S01]  /*4e10*/  FADD.FTZ R140, R140, -R87 ;  /* 0x800000578c8c7221 */ /* 0x000fe20000010000 */
[----:B------:R-:W-:Y:S01]  /*4e20*/  FSEL R2, R93, RZ, P5 ;  /* 0x000000ff5d027208 */ /* 0x000fe20002800000 */
[----:B------:R-:W-:Y:S01]  /*4e30*/  FADD.FTZ R142, R129, -R142 ;  /* 0x8000008e818e7221 */ /* 0x000fe20000010000 */
[----:B------:R-:W-:Y:S01]  /*4e40*/  LOP3.LUT P4, RZ, R3, 0xff00, RZ, 0xc0, !PT ;  /* 0x0000ff0003ff7812 */ /* 0x000fe2000788c0ff */
[----:B------:R-:W-:Y:S01]  /*4e50*/  FMUL.FTZ R145, R145, UR19 ;  /* 0x0000001391917c20 */ /* 0x000fe20008410000 */
[C---:B------:R-:W-:Y:S01]  /*4e60*/  LOP3.LUT P5, RZ, R3.reuse, 0xff0000, RZ, 0xc0, !PT ;  /* 0x00ff000003ff7812 */ /* 0x040fe200078ac0ff */
[----:B------:R-:W-:Y:S01]  /*4e70*/  FMUL.FTZ R140, R140, UR19 ;  /* 0x000000138c8c7c20 */ /* 0x000fe20008410000 */
[----:B------:R-:W-:Y:S01]  /*4e80*/  ISETP.GE.U32.AND.EX P0, PT, R3, 0x1000000, PT, P0 ;  /* 0x010000000300780c */ /* 0x000fe20003f06100 */
[----:B------:R-:W-:Y:S01]  /*4e90*/  FMUL.FTZ R3, R141, UR19 ;  /* 0x000000138d037c20 */ /* 0x000fe20008410000 */
[----:B------:R-:W-:Y:S01]  /*4ea0*/  FMUL.FTZ R139, R139, UR19 ;  /* 0x000000138b8b7c20 */ /* 0x000fe20008410000 */
[----:B------:R-:W-:Y:S01]  /*4eb0*/  FMUL.FTZ R142, R142, UR19 ;  /* 0x000000138e8e7c20 */ /* 0x000fe20008410000 */
[----:B------:R-:W-:Y:S01]  /*4ec0*/  FMUL.FTZ R137, R140, UR5 ;  /* 0x000000058c897c20 */ /* 0x000fe20008410000 */
[----:B------:R-:W-:Y:S01]  /*4ed0*/  FMUL.FTZ R87, R3, UR5 ;  /* 0x0000000503577c20 */ /* 0x000fe20008410000 */
[----:B------:R-:W-:-:S02]  /*4ee0*/  @P2 HADD2.F32 R93, -RZ, R88.H1_H1 ;  /* 0x30000058ff5d2230 */ /* 0x000fc40000004100 */
[----:B------:R-:W-:Y:S02]  /*4ef0*/  HFMA2 R129, -RZ, RZ, 0, 0 ;  /* 0x00000000ff817431 */ /* 0x000fe400000001ff */
[----:B------:R-:W-:Y:S01]  /*4f00*/  FMUL.FTZ R141, R137, UR4 ;  /* 0x00000004898d7c20 */ /* 0x000fe20008410000 */
[----:B------:R-:W-:Y:S02]  /*4f10*/  @P4 HADD2.F32 R95, -RZ, R90.H1_H1 ;  /* 0x3000005aff5f4230 */ /* 0x000fe40000004100 */
[----:B------:R-:W-:Y:S01]  /*4f20*/  FMUL.FTZ R144, R87, UR4 ;  /* 0x0000000457907c20 */ /* 0x000fe20008410000 */
[--C-:B------:R-:W-:Y:S02]  /*4f30*/  @P5 HADD2.F32 R136, -RZ, R91.reuse.H0_H0 ;  /* 0x2000005bff885230 */ /* 0x100fe40000004100 */
[----:B------:R-:W-:Y:S01]  /*4f40*/  FMUL.FTZ R87, R142, UR5 ;  /* 0x000000058e577c20 */ /* 0x000fe20008410000 */
[----:B------:R-:W-:Y:S02]  /*4f50*/  @P0 HADD2.F32 R138, -RZ, R91.H1_H1 ;  /* 0x3000005bff8a0230 */ /* 0x000fe40000004100 */
[----:B------:R-:W-:Y:S01]  /*4f60*/  FMUL.FTZ R91, R145, UR5 ;  /* 0x00000005915b7c20 */ /* 0x000fe20008410000 */
[----:B------:R-:W-:-:S02]  /*4f70*/  @P3 HADD2.F32 R90, -RZ, R88.H0_H0 ;  /* 0x20000058ff5a3230 */ /* 0x000fc40000004100 */
[----:B------:R-:W-:Y:S01]  /*4f80*/  FMUL.FTZ R88, R139, UR5 ;  /* 0x000000058b587c20 */ /* 0x000fe20008410000 */
[----:B------:R-:W-:Y:S01]  /*4f90*/  MOV R132, RZ ;  /* 0x000000ff00847202 */ /* 0x000fe20000000f00 */
[----:B------:R-:W-:Y:S01]  /*4fa0*/  FMUL.FTZ R91, R91, UR4 ;  /* 0x000000045b5b7c20 */ /* 0x000fe20008410000 */
[----:B------:R-:W-:Y:S01]  /*4fb0*/  CS2R R134, SRZ ;  /* 0x0000000000867805 */ /* 0x000fe2000001ff00 */
[----:B------:R-:W-:Y:S01]  /*4fc0*/  FMUL.FTZ R88, R88, UR4 ;  /* 0x0000000458587c20 */ /* 0x000fe20008410000 */
[----:B------:R-:W-:Y:S01]  /*4fd0*/  FMUL.FTZ R137, R87, UR4 ;  /* 0x0000000457897c20 */ /* 0x000fe20008410000 */
[----:B------:R-:W-:Y:S01]  /*4fe0*/  @P4 FMUL.FTZ R132, R144, R95 ;  /* 0x0000005f90844220 */ /* 0x000fe20000410000 */
[----:B------:R-:W-:Y:S01]  /*4ff0*/  MOV R95, RZ ;  /* 0x000000ff005f7202 */ /* 0x000fe20000000f00 */
[----:B------:R-:W-:Y:S01]  /*5000*/  @P5 FMUL.FTZ R135, R91, R136 ;  /* 0x000000885b875220 */ /* 0x000fe20000410000 */
[----:B------:R-:W-:Y:S01]  /*5010*/  @P2 FMUL.FTZ R95, R88, R93 ;  /* 0x0000005d585f2220 */ /* 0x000fe20000410000 */
[----:B------:R-:W-:Y:S01]  /*5020*/  FMUL.FTZ R91, R34, R91 ;  /* 0x0000005b225b7220 */ /* 0x000fe20000410000 */
[----:B------:R-:W-:Y:S01]  /*5030*/  @P3 FMUL.FTZ R129, R137, R90 ;  /* 0x0000005a89813220 */ /* 0x000fe20000410000 */
[----:B------:R-:W-:Y:S01]  /*5040*/  F2FP.F16.F32.PACK_AB R86, R3, R86 ;  /* 0x000000560356723e */ /* 0x000fe200000000ff */
        /* <DEDUP_REMOVED lines=10> */
[----:B------:R-:W-:Y:S02]  /*50f0*/  F2FP.F16.F32.PACK_AB R85, R84, R85 ;  /* 0x000000555455723e */ /* 0x000fe400000000ff */
[----:B------:R-:W-:Y:S02]  /*5100*/  F2FP.F16.F32.PACK_AB R87, R140, R145 ;  /* 0x000000918c57723e */ /* 0x000fe400000000ff */
[----:B------:R-:W-:-:S02]  /*5110*/  F2FP.F16.F32.PACK_AB R84, R139, R142 ;  /* 0x0000008e8b54723e */ /* 0x000fc400000000ff */
[----:B------:R-:W-:Y:S02]  /*5120*/  F2FP.F16.F32.PACK_AB R91, R91, R136 ;  /* 0x000000885b5b723e */ /* 0x000fe400000000ff */
[----:B------:R-:W-:Y:S02]  /*5130*/  F2FP.F16.F32.PACK_AB R90, R93, R2 ;  /* 0x000000025d5a723e */ /* 0x000fe400000000ff */
[----:B------:R-:W-:Y:S02]  /*5140*/  F2FP.F16.F32.PACK_AB R89, R92, R89 ;  /* 0x000000595c59723e */ /* 0x000fe400000000ff */
[----:B------:R-:W-:Y:S01]  /*5150*/  F2FP.F16.F32.PACK_AB R88, R88, R3 ;  /* 0x000000035858723e */ /* 0x000fe200000000ff */
[----:B------:R-:W-:Y:S06]  /*5160*/  BRA `(.L_x_8881) ;  /* 0x00000004006c7947 */ /* 0x000fec0003800000 */
.L_x_8880:
[C---:B------:R-:W-:Y:S01]  /*5170*/  LOP3.LUT P0, RZ, R2.reuse, 0xff0000, RZ, 0xc0, !PT ;  /* 0x00ff000002ff7812 */ /* 0x040fe2000780c0ff */
[--C-:B------:R-:W-:Y:S01]  /*5180*/  FFMA.FTZ R92, R141, UR26, R95.reuse ;  /* 0x0000001a8d5c7c23 */ /* 0x100fe2000801005f */
[----:B------:R-:W-:Y:S01]  /*5190*/  LOP3.LUT P2, RZ, R2, 0xff000000, RZ, 0xc0, !PT ;  /* 0xff00000002ff7812 */ /* 0x000fe2000784c0ff */
[--C-:B0-----:R-:W-:Y:S01]  /*51a0*/  FFMA.FTZ R97, R142, UR26, R95.reuse ;  /* 0x0000001a8e617c23 */ /* 0x101fe2000801005f */
[--C-:B------:R-:W-:Y:S01]  /*51b0*/  FFMA.FTZ R96, R143, UR26, R95.reuse ;  /* 0x0000001a8f607c23 */ /* 0x100fe2000801005f */
[----:B------:R-:W-:Y:S01]  /*51c0*/  FADD.FTZ R92, R133, -R92 ;  /* 0x8000005c855c7221 */ /* 0x000fe20000010000 */
[--C-:B------:R-:W-:Y:S01]  /*51d0*/  FFMA.FTZ R139, R139, UR26, R95.reuse ;  /* 0x0000001a8b8b7c23 */ /* 0x100fe2000801005f */
[--C-:B------:R-:W-:Y:S01]  /*51e0*/  FFMA.FTZ R141, R144, UR26, R95.reuse ;  /* 0x0000001a908d7c23 */ /* 0x100fe2000801005f */
[--C-:B------:R-:W-:Y:S01]  /*51f0*/  FFMA.FTZ R145, R145, UR26, R95.reuse ;  /* 0x0000001a91917c23 */ /* 0x100fe2000801005f */
[--C-:B------:R-:W-:Y:S01]  /*5200*/  FFMA.FTZ R93, R146, UR26, R95.reuse ;  /* 0x0000001a925d7c23 */ /* 0x100fe2000801005f */
[----:B------:R-:W-:Y:S01]  /*5210*/  FFMA.FTZ R142, R137, UR26, R95 ;  /* 0x0000001a898e7c23 */ /* 0x000fe2000801005f */
[----:B------:R-:W-:Y:S01]  /*5220*/  FADD.FTZ R95, R134, -R97 ;  /* 0x80000061865f7221 */ /* 0x000fe20000010000 */
[----:B------:R-:W-:Y:S01]  /*5230*/  LOP3.LUT P5, RZ, R3, 0xff, RZ, 0xc0, !PT ;  /* 0x000000ff03ff7812 */ /* 0x000fe200078ac0ff */
[----:B------:R-:W-:Y:S01]  /*5240*/  FADD.FTZ R135, R135, -R96 ;  /* 0x8000006087877221 */ /* 0x000fe20000010000 */
[----:B------:R-:W-:Y:S01]  /*5250*/  FMUL.FTZ R92, R92, UR19 ;  /* 0x000000135c5c7c20 */ /* 0x000fe20008410000 */
[----:B------:R-:W-:Y:S01]  /*5260*/  FMUL.FTZ R95, R95, UR19 ;  /* 0x000000135f5f7c20 */ /* 0x000fe20008410000 */
[----:B-----5:R-:W-:-:S02]  /*5270*/  @P0 HADD2.F32 R134, -RZ, R89.H0_H0 ;  /* 0x20000059ff860230 */ /* 0x020fc40000004100 */
[----:B------:R-:W-:Y:S01]  /*5280*/  FMUL.FTZ R137, R135, UR19 ;  /* 0x0000001387897c20 */ /* 0x000fe20008410000 */
[----:B------:R-:W-:Y:S02]  /*5290*/  @P2 HADD2.F32 R135, -RZ, R89.H1_H1 ;  /* 0x30000059ff872230 */ /* 0x000fe40000004100 */
[----:B------:R-:W-:Y:S01]  /*52a0*/  FMUL.FTZ R89, R92, UR5 ;  /* 0x000000055c597c20 */ /* 0x000fe20008410000 */
[----:B------:R-:W-:Y:S01]  /*52b0*/  FMUL.FTZ R92, R95, UR5 ;  /* 0x000000055f5c7c20 */ /* 0x000fe20008410000 */
[----:B------:R-:W-:Y:S02]  /*52c0*/  HFMA2 R133, -RZ, RZ, 0, 0 ;  /* 0x00000000ff857431 */ /* 0x000fe400000001ff */
[----:B------:R-:W-:Y:S01]  /*52d0*/  FMUL.FTZ R95, R137, UR5 ;  /* 0x00000005895f7c20 */ /* 0x000fe20008410000 */
[----:B------:R-:W-:Y:S01]  /*52e0*/  FMUL.FTZ R89, R89, UR4 ;  /* 0x0000000459597c20 */ /* 0x000fe20008410000 */
[----:B------:R-:W-:Y:S01]  /*52f0*/  CS2R R96, SRZ ;  /* 0x0000000000607805 */ /* 0x000fe2000001ff00 */
[----:B------:R-:W-:Y:S01]  /*5300*/  FMUL.FTZ R92, R92, UR4 ;  /* 0x000000045c5c7c20 */ /* 0x000fe20008410000 */
[----:B------:R-:W-:-:S02]  /*5310*/  @P5 HADD2.F32 R144, -RZ, R90.H0_H0 ;  /* 0x2000005aff905230 */ /* 0x000fc40000004100 */
[----:B------:R-:W-:Y:S01]  /*5320*/  FMUL.FTZ R95, R95, UR4 ;  /* 0x000000045f5f7c20 */ /* 0x000fe20008410000 */
[-C--:B------:R-:W-:Y:S01]  /*5330*/  @P0 FMUL.FTZ R96, R134, R89.reuse ;  /* 0x0000005986600220 */ /* 0x080fe20000410000 */
[----:B------:R-:W-:Y:S01]  /*5340*/  FMUL.FTZ R89, R30, R89 ;  /* 0x000000591e597220 */ /* 0x000fe20000410000 */
[-C--:B------:R-:W-:Y:S01]  /*5350*/  @P2 FMUL.FTZ R133, R135, R92.reuse ;  /* 0x0000005c87852220 */ /* 0x080fe20000410000 */
[----:B------:R-:W-:Y:S01]  /*5360*/  FMUL.FTZ R92, R31, R92 ;  /* 0x0000005c1f5c7220 */ /* 0x000fe20000410000 */
[-C--:B------:R-:W-:Y:S01]  /*5370*/  @P5 FMUL.FTZ R97, R144, R95.reuse ;  /* 0x0000005f90615220 */ /* 0x080fe20000410000 */
        /* <DEDUP_REMOVED lines=10> */
[----:B------:R-:W-:Y:S01]  /*5420*/  HFMA2 R129, -RZ, RZ, 0, 0 ;  /* 0x00000000ff817431 */ /* 0x000fe200000001ff */
[----:B------:R-:W-:-:S02]  /*5430*/  LOP3.LUT P4, RZ, R3, 0xff00, RZ, 0xc0, !PT ;  /* 0x0000ff0003ff7812 */ /* 0x000fc4000788c0ff */
[----:B------:R-:W-:Y:S02]  /*5440*/  CS2R R134, SRZ ;  /* 0x0000000000867805 */ /* 0x000fe4000001ff00 */
[----:B------:R-:W-:Y:S02]  /*5450*/  FSEL R2, R95, RZ, P5 ;  /* 0x000000ff5f027208 */ /* 0x000fe40002800000 */
[C---:B------:R-:W-:Y:S02]  /*5460*/  LOP3.LUT P5, RZ, R3.reuse, 0xff0000, RZ, 0xc0, !PT ;  /* 0x00ff000003ff7812 */ /* 0x040fe400078ac0ff */
[----:B------:R-:W-:Y:S01]  /*5470*/  ISETP.GE.U32.AND.EX P0, PT, R3, 0x1000000, PT, P0 ;  /* 0x010000000300780c */ /* 0x000fe20003f06100 */
[----:B------:R-:W-:Y:S01]  /*5480*/  FMUL.FTZ R3, R141, UR19 ;  /* 0x000000138d037c20 */ /* 0x000fe20008410000 */
[----:B------:R-:W-:Y:S01]  /*5490*/  FADD.FTZ R141, R140, -R93 ;  /* 0x8000005d8c8d7221 */ /* 0x000fe20000010000 */
[--C-:B------:R-:W-:Y:S01]  /*54a0*/  @P3 HADD2.F32 R138, -RZ, R88.reuse.H0_H0 ;  /* 0x20000058ff8a3230 */ /* 0x100fe20000004100 */
[----:B------:R-:W-:Y:S01]  /*54b0*/  MOV R132, RZ ;  /* 0x000000ff00847202 */ /* 0x000fe20000000f00 */
[----:B------:R-:W-:Y:S01]  /*54c0*/  FMUL.FTZ R3, R3, UR5 ;  /* 0x0000000503037c20 */ /* 0x000fe20008410000 */
[----:B------:R-:W-:-:S02]  /*54d0*/  @P2 HADD2.F32 R137, -RZ, R88.H1_H1 ;  /* 0x30000058ff892230 */ /* 0x000fc40000004100 */
[----:B------:R-:W-:Y:S01]  /*54e0*/  FMUL.FTZ R88, R139, UR19 ;  /* 0x000000138b587c20 */ /* 0x000fe20008410000 */
[----:B------:R-:W-:Y:S02]  /*54f0*/  @P4 HADD2.F32 R93, -RZ, R90.H1_H1 ;  /* 0x3000005aff5d4230 */ /* 0x000fe40000004100 */
[----:B------:R-:W-:Y:S01]  /*5500*/  FMUL.FTZ R136, R3, UR4 ;  /* 0x0000000403887c20 */ /* 0x000fe20008410000 */
[----:B------:R-:W-:Y:S01]  /*5510*/  FMUL.FTZ R90, R145, UR19 ;  /* 0x00000013915a7c20 */ /* 0x000fe20008410000 */
[--C-:B------:R-:W-:Y:S02]  /*5520*/  @P5 HADD2.F32 R140, -RZ, R91.reuse.H0_H0 ;  /* 0x2000005bff8c5230 */ /* 0x100fe40000004100 */
[----:B------:R-:W-:Y:S01]  /*5530*/  FMUL.FTZ R3, R142, UR19 ;  /* 0x000000138e037c20 */ /* 0x000fe20008410000 */
[----:B------:R-:W-:Y:S02]  /*5540*/  @P0 HADD2.F32 R143, -RZ, R91.H1_H1 ;  /* 0x3000005bff8f0230 */ /* 0x000fe40000004100 */
[----:B------:R-:W-:Y:S01]  /*5550*/  FMUL.FTZ R91, R141, UR19 ;  /* 0x000000138d5b7c20 */ /* 0x000fe20008410000 */
[----:B------:R-:W-:Y:S01]  /*5560*/  FMUL.FTZ R90, R90, UR5 ;  /* 0x000000055a5a7c20 */ /* 0x000fe20008410000 */
[----:B------:R-:W-:Y:S01]  /*5570*/  FMUL.FTZ R3, R3, UR5 ;  /* 0x0000000503037c20 */ /* 0x000fe20008410000 */
[----:B------:R-:W-:Y:S01]  /*5580*/  FMUL.FTZ R88, R88, UR5 ;  /* 0x0000000558587c20 */ /* 0x000fe20008410000 */
[----:B------:R-:W-:Y:S01]  /*5590*/  FMUL.FTZ R91, R91, UR5 ;  /* 0x000000055b5b7c20 */ /* 0x000fe20008410000 */
[----:B------:R-:W-:Y:S01]  /*55a0*/  @P4 FMUL.FTZ R132, R93, R136 ;  /* 0x000000885d844220 */ /* 0x000fe20000410000 */
[----:B------:R-:W-:Y:S01]  /*55b0*/  FMUL.FTZ R93, R90, UR4 ;  /* 0x000000045a5d7c20 */ /* 0x000fe20008410000 */
[----:B------:R-:W-:Y:S01]  /*55c0*/  FMUL.FTZ R3, R3, UR4 ;  /* 0x0000000403037c20 */ /* 0x000fe20008410000 */
[----:B------:R-:W-:Y:S01]  /*55d0*/  FMUL.FTZ R90, R91, UR4 ;  /* 0x000000045b5a7c20 */ /* 0x000fe20008410000 */
[----:B------:R-:W-:Y:S01]  /*55e0*/  FMUL.FTZ R88, R88, UR4 ;  /* 0x0000000458587c20 */ /* 0x000fe20008410000 */
[----:B------:R-:W-:Y:S01]  /*55f0*/  MOV R95, RZ ;  /* 0x000000ff005f7202 */ /* 0x000fe20000000f00 */
        /* <DEDUP_REMOVED lines=14> */
[----:B------:R-:W-:Y:S02]  /*56e0*/  F2FP.F16.F32.PACK_AB R91, R91, R136 ;  /* 0x000000885b5b723e */ /* 0x000fe400000000ff */
[----:B------:R-:W-:-:S02]  /*56f0*/  F2FP.F16.F32.PACK_AB R90, R93, R2 ;  /* 0x000000025d5a723e */ /* 0x000fc400000000ff */
[----:B------:R-:W-:Y:S02]  /*5700*/  F2FP.F16.F32.PACK_AB R89, R92, R89 ;  /* 0x000000595c59723e */ /* 0x000fe400000000ff */
[----:B------:R-:W-:-:S07]  /*5710*/  F2FP.F16.F32.PACK_AB R88, R88, R3 ;  /* 0x000000035858723e */ /* 0x000fce00000000ff */
.L_x_8881:
[----:B------:R-:W0:Y:S01]  /*5720*/  @P1 LDC.64 R2, c[0x0][0x478] ;  /* 0x00011e00ff021b82 */ /* 0x000e220000000a00 */
[----:B------:R-:W-:-:S04]  /*5730*/  IMAD.WIDE.U32 R92, R181, 0x10, R188 ;  /* 0x00000010b55c7825 */ /* 0x000fc800078e00bc */
[----:B0-----:R-:W-:-:S05]  /*5740*/  @P1 IMAD.WIDE.U32 R2, R181, 0x10, R2 ;  /* 0x00000010b5021825 */ /* 0x001fca00078e0002 */
[----:B------:R0:W-:Y:S04]  /*5750*/  @P1 STG.E.128 desc[UR12][R2.64], R84 ;  /* 0x0000005402001986 */ /* 0x0001e8000c101d0c */
[----:B------:R0:W-:Y:S01]  /*5760*/  STG.E.128 desc[UR12][R92.64], R88 ;  /* 0x000000585c007986 */ /* 0x0001e2000c101d0c */
[----:B------:R-:W-:Y:S05]  /*5770*/  BRA `(.L_x_8882) ;  /* 0x0000003400847947 */ /* 0x000fea0003800000 */
.L_x_8873:
[----:B------:R-:W-:-:S05]  /*5780*/  HFMA2 R88, -RZ, RZ, 0, 9.5367431640625e-07 ;  /* 0x00000010ff587431 */ /* 0x000fca00000001ff */
[----:B------:R-:W-:-:S06]  /*5790*/  IMAD.WIDE.U32 R88, R147, R88, UR22 ;  /* 0x0000001693587e25 */ /* 0x000fcc000f8e0058 */
[----:B------:R-:W5:Y:S01]  /*57a0*/  LDG.E.128 R88, desc[UR12][R88.64] ;  /* 0x0000000c58587981 */ /* 0x000f62000c1e1d00 */
[----:B------:R-:W-:-:S04]  /*57b0*/  UISETP.NE.U32.AND UP1, UPT, UR20, URZ, UPT ;  /* 0x000000ff1400728c */ /* 0x000fc8000bf25070 */
[----:B------:R-:W-:-:S09]  /*57c0*/  UISETP.NE.AND.EX UP1, UPT, UR21, URZ, UPT, UP1 ;  /* 0x000000ff1500728c */ /* 0x000fd2000bf25310 */
[----:B------:R-:W-:Y:S05]  /*57d0*/  BRA.U UP1, `(.L_x_8883) ;  /* 0x00000005019c7547 */ /* 0x000fea000b800000 */
[--C-:B------:R-:W-:Y:S01]  /*57e0*/  FFMA.FTZ R182, R182, UR26, R95.reuse ;  /* 0x0000001ab6b67c23 */ /* 0x100fe2000801005f */
[C---:B-----5:R-:W-:Y:S01]  /*57f0*/  LOP3.LUT P4, RZ, R130.reuse, 0xff, RZ, 0xc0, !PT ;  /* 0x000000ff82ff7812 */ /* 0x060fe2000788c0ff */
[----:B------:R-:W-:Y:S01]  /*5800*/  HADD2.F32 R92, -RZ, R68.H0_H0 ;  /* 0x20000044ff5c7230 */ /* 0x000fe20000004100 */
[----:B------:R-:W-:Y:S01]  /*5810*/  UMOV UR4, UR7 ;  /* 0x0000000700047c82 */ /* 0x000fe20008000000 */
[----:B------:R-:W-:Y:S01]  /*5820*/  FADD.FTZ R182, R187, -R182 ;  /* 0x800000b6bbb67221 */ /* 0x000fe20000010000 */
[--C-:B------:R-:W-:Y:S01]  /*5830*/  FFMA.FTZ R197, R197, UR26, R95.reuse ;  /* 0x0000001ac5c57c23 */ /* 0x100fe2000801005f */
[----:B------:R-:W-:Y:S01]  /*5840*/  LOP3.LUT P1, RZ, R130, 0xff00, RZ, 0xc0, !PT ;  /* 0x0000ff0082ff7812 */ /* 0x000fe2000782c0ff */
[----:B------:R-:W-:Y:S01]  /*5850*/  FFMA.FTZ R193, R193, UR26, R95 ;  /* 0x0000001ac1c17c23 */ /* 0x000fe2000801005f */
[----:B------:R-:W-:Y:S01]  /*5860*/  FFMA.FTZ R92, R182, UR19, R92 ;  /* 0x00000013b65c7c23 */ /* 0x000fe2000801005c */
[----:B------:R-:W-:Y:S01]  /*5870*/  MOV R182, RZ ;  /* 0x000000ff00b67202 */ /* 0x000fe20000000f00 */
[----:B------:R-:W-:Y:S01]  /*5880*/  FADD.FTZ R198, R198, -R197 ;  /* 0x800000c5c6c67221 */ /* 0x000fe20000010000 */
[----:B------:R-:W-:Y:S01]  /*5890*/  MOV R187, RZ ;  /* 0x000000ff00bb7202 */ /* 0x000fe20000000f00 */
[----:B------:R-:W-:Y:S01]  /*58a0*/  FMUL.FTZ R92, R92, UR5 ;  /* 0x000000055c5c7c20 */ /* 0x000fe20008410000 */
[----:B------:R-:W-:Y:S01]  /*58b0*/  LOP3.LUT P3, RZ, R130, 0xff0000, RZ, 0xc0, !PT ;  /* 0x00ff000082ff7812 */ /* 0x000fe2000786c0ff */
[----:B------:R-:W-:-:S02]  /*58c0*/  @P4 HADD2.F32 R93, -RZ, R88.H0_H0 ;  /* 0x20000058ff5d4230 */ /* 0x000fc40000004100 */
[----:B------:R-:W-:Y:S01]  /*58d0*/  FADD.FTZ R193, R195, -R193 ;  /* 0x800000c1c3c17221 */ /* 0x000fe20000010000 */
[----:B------:R-:W-:Y:S01]  /*58e0*/  FMUL.FTZ R92, R92, UR4 ;  /* 0x000000045c5c7c20 */ /* 0x000fe20008410000 */
[--C-:B------:R-:W-:Y:S01]  /*58f0*/  FFMA.FTZ R196, R196, UR26, R95.reuse ;  /* 0x0000001ac4c47c23 */ /* 0x100fe2000801005f */
[----:B------:R-:W-:Y:S01]  /*5900*/  LOP3.LUT P2, RZ, R130, 0xff000000, RZ, 0xc0, !PT ;  /* 0xff00000082ff7812 */ /* 0x000fe2000784c0ff */
[--C-:B------:R-:W-:Y:S01]  /*5910*/  FFMA.FTZ R184, R184, UR26, R95.reuse ;  /* 0x0000001ab8b87c23 */ /* 0x100fe2000801005f */
[----:B------:R-:W-:Y:S01]  /*5920*/  @P4 FMUL.FTZ R182, R92, R93 ;  /* 0x0000005d5cb64220 */ /* 0x000fe20000410000 */
[----:B------:R-:W-:Y:S02]  /*5930*/  HADD2.F32 R93, -RZ, R68.H1_H1 ;  /* 0x30000044ff5d7230 */ /* 0x000fe40000004100 */
[----:B------:R-:W-:Y:S01]  /*5940*/  FADD.FTZ R194, R194, -R196 ;  /* 0x800000c4c2c27221 */ /* 0x000fe20000010000 */
[----:B------:R-:W-:Y:S01]  /*5950*/  LOP3.LUT P0, RZ, R131, 0xff, RZ, 0xc0, !PT ;  /* 0x000000ff83ff7812 */ /* 0x000fe2000780c0ff */
[----:B------:R-:W-:Y:S01]  /*5960*/  FADD.FTZ R184, R191, -R184 ;  /* 0x800000b8bfb87221 */ /* 0x000fe20000010000 */
[----:B------:R-:W-:Y:S01]  /*5970*/  FFMA.FTZ R185, R185, UR26, R95 ;  /* 0x0000001ab9b97c23 */ /* 0x000fe2000801005f */
[----:B------:R-:W-:Y:S01]  /*5980*/  FFMA.FTZ R93, R198, UR19, R93 ;  /* 0x00000013c65d7c23 */ /* 0x000fe2000801005d */
[----:B------:R-:W-:Y:S01]  /*5990*/  @P3 HADD2.F32 R181, -RZ, R89.H0_H0 ;  /* 0x20000059ffb53230 */ /* 0x000fe20000004100 */
[----:B------:R-:W-:Y:S01]  /*59a0*/  LOP3.LUT P5, RZ, R131, 0xff00, RZ, 0xc0, !PT ;  /* 0x0000ff0083ff7812 */ /* 0x000fe200078ac0ff */
[----:B------:R-:W-:Y:S01]  /*59b0*/  FADD.FTZ R192, R192, -R185 ;  /* 0x800000b9c0c07221 */ /* 0x000fe20000010000 */
[----:B------:R-:W-:Y:S01]  /*59c0*/  FMUL.FTZ R94, R93, UR5 ;  /* 0x000000055d5e7c20 */ /* 0x000fe20008410000 */
[----:B------:R-:W-:-:S02]  /*59d0*/  @P1 HADD2.F32 R93, -RZ, R88.H1_H1 ;  /* 0x30000058ff5d1230 */ /* 0x000fc40000004100 */
[--C-:B------:R-:W-:Y:S01]  /*59e0*/  FFMA.FTZ R186, R186, UR26, R95.reuse ;  /* 0x0000001ababa7c23 */ /* 0x100fe2000801005f */
[----:B------:R-:W-:Y:S01]  /*59f0*/  FFMA.FTZ R188, R188, UR26, R95 ;  /* 0x0000001abcbc7c23 */ /* 0x000fe2000801005f */
[----:B------:R-:W-:Y:S01]  /*5a00*/  FMUL.FTZ R88, R94, UR4 ;  /* 0x000000045e587c20 */ /* 0x000fe20008410000 */
[----:B------:R-:W-:Y:S01]  /*5a10*/  MOV R94, RZ ;  /* 0x000000ff005e7202 */ /* 0x000fe20000000f00 */
[----:B------:R-:W-:Y:S02]  /*5a20*/  @P0 HADD2.F32 R185, -RZ, R90.H0_H0 ;  /* 0x2000005affb90230 */ /* 0x000fe40000004100 */
[----:B------:R-:W-:Y:S01]  /*5a30*/  FADD.FTZ R186, R190, -R186 ;  /* 0x800000babeba7221 */ /* 0x000fe20000010000 */
[----:B------:R-:W-:Y:S01]  /*5a40*/  @P1 FMUL.FTZ R187, R88, R93 ;  /* 0x0000005d58bb1220 */ /* 0x000fe20000410000 */
[----:B------:R-:W-:Y:S02]  /*5a50*/  HADD2.F32 R93, -RZ, R69.H0_H0 ;  /* 0x20000045ff5d7230 */ /* 0x000fe40000004100 */
[----:B------:R-:W-:Y:S01]  /*5a60*/  FADD.FTZ R188, R189, -R188 ;  /* 0x800000bcbdbc7221 */ /* 0x000fe20000010000 */
[----:B------:R-:W-:-:S02]  /*5a70*/  HADD2.F32 R190, -RZ, R71.H0_H0 ;  /* 0x20000047ffbe7230 */ /* 0x000fc40000004100 */
[----:B------:R-:W-:Y:S01]  /*5a80*/  FMUL.FTZ R92, R4, R92 ;  /* 0x0000005c045c7220 */ /* 0x000fe20000410000 */
[----:B------:R-:W-:Y:S02]  /*5a90*/  @P5 HADD2.F32 R191, -RZ, R90.H1_H1 ;  /* 0x3000005affbf5230 */ /* 0x000fe40000004100 */
[----:B------:R-:W-:Y:S01]  /*5aa0*/  FFMA.FTZ R93, R193, UR19, R93 ;  /* 0x00000013c15d7c23 */ /* 0x000fe2000801005d */
[----:B------:R-:W-:Y:S01]  /*5ab0*/  FMUL.FTZ R88, R5, R88 ;  /* 0x0000005805587220 */ /* 0x000fe20000410000 */
[----:B------:R-:W-:Y:S01]  /*5ac0*/  FFMA.FTZ R186, R186, UR19, R190 ;  /* 0x00000013baba7c23 */ /* 0x000fe200080100be */
[----:B------:R-:W-:Y:S01]  /*5ad0*/  FSEL R92, R92, RZ, P4 ;  /* 0x000000ff5c5c7208 */ /* 0x000fe20002000000 */
[----:B------:R-:W-:Y:S02]  /*5ae0*/  FMUL.FTZ R93, R93, UR5 ;  /* 0x000000055d5d7c20 */ /* 0x000fe40008410000 */
[----:B------:R-:W-:Y:S01]  /*5af0*/  FMUL.FTZ R186, R186, UR5 ;  /* 0x00000005baba7c20 */ /* 0x000fe20008410000 */
[----:B------:R-:W-:Y:S01]  /*5b00*/  FSEL R88, R88, RZ, P1 ;  /* 0x000000ff58587208 */ /* 0x000fe20000800000 */
[----:B------:R-:W-:-:S02]  /*5b10*/  FMUL.FTZ R93, R93, UR4 ;  /* 0x000000045d5d7c20 */ /* 0x000fc40008410000 */
[----:B------:R-:W-:Y:S01]  /*5b20*/  FMUL.FTZ R190, R186, UR4 ;  /* 0x00000004babe7c20 */ /* 0x000fe20008410000 */
[----:B------:R-:W-:Y:S01]  /*5b30*/  MOV R186, RZ ;  /* 0x000000ff00ba7202 */ /* 0x000fe20000000f00 */
[----:B------:R-:W-:Y:S01]  /*5b40*/  @P3 FMUL.FTZ R94, R93, R181 ;  /* 0x000000b55d5e3220 */ /* 0x000fe20000410000 */
[----:B------:R-:W-:Y:S02]  /*5b50*/  HADD2.F32 R181, -RZ, R69.H1_H1 ;  /* 0x30000045ffb57230 */ /* 0x000fe40000004100 */
[----:B------:R-:W-:Y:S01]  /*5b60*/  FMUL.FTZ R93, R6, R93 ;  /* 0x0000005d065d7220 */ /* 0x000fe20000410000 */
[----:B------:R-:W-:Y:S02]  /*5b70*/  F2FP.F16.F32.PACK_AB R88, R88, R92 ;  /* 0x0000005c5858723e */ /* 0x000fe400000000ff */
[----:B------:R-:W-:Y:S02]  /*5b80*/  FFMA.FTZ R181, R194, UR19, R181 ;  /* 0x00000013c2b57c23 */ /* 0x000fe400080100b5 */
[----:B------:R-:W-:-:S02]  /*5b90*/  FSEL R93, R93, RZ, P3 ;  /* 0x000000ff5d5d7208 */ /* 0x000fc40001800000 */
[----:B------:R-:W-:Y:S01]  /*5ba0*/  FMUL.FTZ R183, R181, UR5 ;  /* 0x00000005b5b77c20 */ /* 0x000fe20008410000 */
[----:B------:R-:W-:-:S03]  /*5bb0*/  @P2 HADD2.F32 R181, -RZ, R89.H1_H1 ;  /* 0x30000059ffb52230 */ /* 0x000fc60000004100 */
[----:B------:R-:W-:Y:S01]  /*5bc0*/  FMUL.FTZ R89, R183, UR4 ;  /* 0x00000004b7597c20 */ /* 0x000fe20008410000 */
[----:B------:R-:W-:-:S03]  /*5bd0*/  MOV R183, RZ ;  /* 0x000000ff00b77202 */ /* 0x000fc60000000f00 */
[----:B------:R-:W-:Y:S01]  /*5be0*/  @P2 FMUL.FTZ R183, R89, R181 ;  /* 0x000000b559b72220 */ /* 0x000fe20000410000 */
[----:B------:R-:W-:Y:S02]  /*5bf0*/  HADD2.F32 R181, -RZ, R70.H0_H0 ;  /* 0x20000046ffb57230 */ /* 0x000fe40000004100 */
[----:B------:R-:W-:-:S03]  /*5c00*/  FMUL.FTZ R89, R7, R89 ;  /* 0x0000005907597220 */ /* 0x000fc60000410000 */
[----:B------:R-:W-:Y:S01]  /*5c10*/  FFMA.FTZ R181, R184, UR19, R181 ;  /* 0x00000013b8b57c23 */ /* 0x000fe200080100b5 */
[----:B------:R-:W-:Y:S02]  /*5c20*/  MOV R184, RZ ;  /* 0x000000ff00b87202 */ /* 0x000fe40000000f00 */
[----:B------:R-:W-:Y:S01]  /*5c30*/  FSEL R89, R89, RZ, P2 ;  /* 0x000000ff59597208 */ /* 0x000fe20001000000 */
[----:B------:R-:W-:-:S03]  /*5c40*/  FMUL.FTZ R181, R181, UR5 ;  /* 0x00000005b5b57c20 */ /* 0x000fc60008410000 */
[----:B------:R-:W-:Y:S01]  /*5c50*/  F2FP.F16.F32.PACK_AB R89, R89, R93 ;  /* 0x0000005d5959723e */ /* 0x000fe200000000ff */
[----:B------:R-:W-:-:S04]  /*5c60*/  FMUL.FTZ R181, R181, UR4 ;  /* 0x00000004b5b57c20 */ /* 0x000fc80008410000 */
[----:B------:R-:W-:Y:S01]  /*5c70*/  @P0 FMUL.FTZ R184, R181, R185 ;  /* 0x000000b9b5b80220 */ /* 0x000fe20000410000 */
[----:B------:R-:W-:Y:S01]  /*5c80*/  FMUL.FTZ R181, R8, R181 ;  /* 0x000000b508b57220 */ /* 0x000fe20000410000 */
[----:B------:R-:W-:-:S04]  /*5c90*/  HADD2.F32 R185, -RZ, R70.H1_H1 ;  /* 0x30000046ffb97230 */ /* 0x000fc80000004100 */
[----:B------:R-:W-:Y:S01]  /*5ca0*/  FSEL R181, R181, RZ, P0 ;  /* 0x000000ffb5b57208 */ /* 0x000fe20000000000 */
[----:B------:R-:W-:Y:S01]  /*5cb0*/  FFMA.FTZ R185, R192, UR19, R185 ;  /* 0x00000013c0b97c23 */ /* 0x000fe200080100b9 */
[----:B------:R-:W-:-:S03]  /*5cc0*/  LOP3.LUT P0, RZ, R131, 0xff0000, RZ, 0xc0, !PT ;  /* 0x00ff000083ff7812 */ /* 0x000fc6000780c0ff */
[----:B------:R-:W-:-:S04]  /*5cd0*/  FMUL.FTZ R185, R185, UR5 ;  /* 0x00000005b9b97c20 */ /* 0x000fc80008410000 */
[----:B------:R-:W-:Y:S01]  /*5ce0*/  FMUL.FTZ R90, R185, UR4 ;  /* 0x00000004b95a7c20 */ /* 0x000fe20008410000 */
[----:B------:R-:W-:-:S03]  /*5cf0*/  MOV R185, RZ ;  /* 0x000000ff00b97202 */ /* 0x000fc60000000f00 */
[----:B------:R-:W-:Y:S01]  /*5d00*/  @P5 FMUL.FTZ R185, R90, R191 ;  /* 0x000000bf5ab95220 */ /* 0x000fe20000410000 */
[----:B------:R-:W-:Y:S01]  /*5d10*/  FMUL.FTZ R90, R9, R90 ;  /* 0x0000005a095a7220 */ /* 0x000fe20000410000 */
[----:B------:R-:W-:-:S04]  /*5d20*/  @P0 HADD2.F32 R191, -RZ, R91.H0_H0 ;  /* 0x2000005bffbf0230 */ /* 0x000fc80000004100 */
[----:B------:R-:W-:Y:S01]  /*5d30*/  FSEL R90, R90, RZ, P5 ;  /* 0x000000ff5a5a7208 */ /* 0x000fe20002800000 */
[----:B------:R-:W-:Y:S01]  /*5d40*/  @P0 FMUL.FTZ R186, R190, R191 ;  /* 0x000000bfbeba0220 */ /* 0x000fe20000410000 */
[----:B------:R-:W-:Y:S02]  /*5d50*/  FMUL.FTZ R190, R10, R190 ;  /* 0x000000be0abe7220 */ /* 0x000fe40000410000 */
[----:B------:R-:W-:-:S03]  /*5d60*/  F2FP.F16.F32.PACK_AB R90, R90, R181 ;  /* 0x000000b55a5a723e */ /* 0x000fc600000000ff */
[----:B------:R-:W-:Y:S02]  /*5d70*/  FSEL R190, R190, RZ, P0 ;  /* 0x000000ffbebe7208 */ /* 0x000fe40000000000 */
[----:B------:R-:W-:Y:S01]  /*5d80*/  ISETP.GE.U32.AND P0, PT, R130, RZ, PT ;  /* 0x000000ff8200720c */ /* 0x000fe20003f06070 */
[----:B------:R-:W-:-:S03]  /*5d90*/  HADD2.F32 R130, -RZ, R71.H1_H1 ;  /* 0x30000047ff827230 */ /* 0x000fc60000004100 */
[----:B------:R-:W-:Y:S02]  /*5da0*/  ISETP.GE.U32.AND.EX P0, PT, R131, 0x1000000, PT, P0 ;  /* 0x010000008300780c */ /* 0x000fe40003f06100 */
[----:B------:R-:W-:-:S04]  /*5db0*/  FFMA.FTZ R130, R188, UR19, R130 ;  /* 0x00000013bc827c23 */ /* 0x000fc80008010082 */
[----:B------:R-:W-:-:S04]  /*5dc0*/  FMUL.FTZ R130, R130, UR5 ;  /* 0x0000000582827c20 */ /* 0x000fc80008410000 */
[----:B------:R-:W-:Y:S01]  /*5dd0*/  FMUL.FTZ R131, R130, UR4 ;  /* 0x0000000482837c20 */ /* 0x000fe20008410000 */
[----:B------:R-:W-:Y:S02]  /*5de0*/  MOV R130, RZ ;  /* 0x000000ff00827202 */ /* 0x000fe40000000f00 */
[----:B------:R-:W-:-:S05]  /*5df0*/  @P0 HADD2.F32 R91, -RZ, R91.H1_H1 ;  /* 0x3000005bff5b0230 */ /* 0x000fca0000004100 */
[----:B------:R-:W-:Y:S01]  /*5e00*/  @P0 FMUL.FTZ R130, R131, R91 ;  /* 0x0000005b83820220 */ /* 0x000fe20000410000 */
[----:B------:R-:W-:-:S05]  /*5e10*/  FMUL.FTZ R131, R11, R131 ;  /* 0x000000830b837220 */ /* 0x000fca0000410000 */
[----:B------:R-:W-:-:S04]  /*5e20*/  FSEL R91, R131, RZ, P0 ;  /* 0x000000ff835b7208 */ /* 0x000fc80000000000 */
[----:B------:R-:W-:Y:S01]  /*5e30*/  F2FP.F16.F32.PACK_AB R91, R91, R190 ;  /* 0x000000be5b5b723e */ /* 0x000fe200000000ff */
[----:B------:R-:W-:Y:S06]  /*5e40*/  BRA `(.L_x_8884) ;  /* 0x0000000400a87947 */ /* 0x000fec0003800000 */
.L_x_8883:
[----:B------:R-:W-:Y:S01]  /*5e50*/  FFMA.FTZ R193, R193, UR26, R95 ;  /* 0x0000001ac1c17c23 */ /* 0x000fe2000801005f */
[----:B-----5:R-:W-:Y:S01]  /*5e60*/  LOP3.LUT P1, RZ, R130, 0xff0000, RZ, 0xc0, !PT ;  /* 0x00ff000082ff7812 */ /* 0x020fe2000782c0ff */
[----:B------:R-:W-:Y:S01]  /*5e70*/  HADD2.F32 R84, -RZ, R69.H0_H0 ;  /* 0x20000045ff547230 */ /* 0x000fe20000004100 */
[----:B------:R-:W-:Y:S01]  /*5e80*/  UMOV UR4, UR7 ;  /* 0x0000000700047c82 */ /* 0x000fe20008000000 */
[----:B------:R-:W-:Y:S01]  /*5e90*/  FADD.FTZ R85, R195, -R193 ;  /* 0x800000c1c3557221 */ /* 0x000fe20000010000 */
[----:B------:R-:W-:Y:S01]  /*5ea0*/  MOV R94, RZ ;  /* 0x000000ff005e7202 */ /* 0x000fe20000000f00 */
[--C-:B------:R-:W-:Y:S01]  /*5eb0*/  FFMA.FTZ R184, R184, UR26, R95.reuse ;  /* 0x0000001ab8b87c23 */ /* 0x100fe2000801005f */
[----:B------:R-:W-:Y:S01]  /*5ec0*/  LOP3.LUT P2, RZ, R130, 0xff000000, RZ, 0xc0, !PT ;  /* 0xff00000082ff7812 */ /* 0x000fe2000784c0ff */
[----:B------:R-:W-:Y:S01]  /*5ed0*/  FFMA.FTZ R85, R85, UR19, R84 ;  /* 0x0000001355557c23 */ /* 0x000fe20008010054 */
[--C-:B------:R-:W-:Y:S01]  /*5ee0*/  FFMA.FTZ R84, R196, UR26, R95.reuse ;  /* 0x0000001ac4547c23 */ /* 0x100fe2000801005f */
[----:B------:R-:W-:Y:S01]  /*5ef0*/  MOV R183, RZ ;  /* 0x000000ff00b77202 */ /* 0x000fe20000000f00 */
[----:B------:R-:W-:Y:S01]  /*5f00*/  FFMA.FTZ R181, R185, UR26, R95 ;  /* 0x0000001ab9b57c23 */ /* 0x000fe2000801005f */
[----:B------:R-:W-:Y:S01]  /*5f10*/  FMUL.FTZ R92, R85, UR5 ;  /* 0x00000005555c7c20 */ /* 0x000fe20008410000 */
[----:B------:R-:W-:Y:S01]  /*5f20*/  FADD.FTZ R84, R194, -R84 ;  /* 0x80000054c2547221 */ /* 0x000fe20000010000 */
[----:B------:R-:W-:Y:S01]  /*5f30*/  @P1 HADD2.F32 R86, -RZ, R89.H0_H0 ;  /* 0x20000059ff561230 */ /* 0x000fe20000004100 */
[C---:B------:R-:W-:Y:S01]  /*5f40*/  LOP3.LUT P5, RZ, R131.reuse, 0xff, RZ, 0xc0, !PT ;  /* 0x000000ff83ff7812 */ /* 0x040fe200078ac0ff */
[----:B------:R-:W-:Y:S01]  /*5f50*/  FMUL.FTZ R92, R92, UR4 ;  /* 0x000000045c5c7c20 */ /* 0x000fe20008410000 */
[C---:B------:R-:W-:Y:S01]  /*5f60*/  LOP3.LUT P3, RZ, R131.reuse, 0xff00, RZ, 0xc0, !PT ;  /* 0x0000ff0083ff7812 */ /* 0x040fe2000786c0ff */
[----:B------:R-:W-:Y:S01]  /*5f70*/  FADD.FTZ R181, R192, -R181 ;  /* 0x800000b5c0b57221 */ /* 0x000fe20000010000 */
[--C-:B------:R-:W-:Y:S01]  /*5f80*/  FFMA.FTZ R186, R186, UR26, R95.reuse ;  /* 0x0000001ababa7c23 */ /* 0x100fe2000801005f */
[----:B------:R-:W-:Y:S01]  /*5f90*/  @P1 FMUL.FTZ R94, R86, R92 ;  /* 0x0000005c565e1220 */ /* 0x000fe20000410000 */
[----:B------:R-:W-:Y:S01]  /*5fa0*/  HADD2.F32 R86, -RZ, R69.H1_H1 ;  /* 0x30000045ff567230 */ /* 0x000fe20000004100 */
[----:B------:R-:W-:Y:S01]  /*5fb0*/  LOP3.LUT P6, RZ, R131, 0xff0000, RZ, 0xc0, !PT ;  /* 0x00ff000083ff7812 */ /* 0x000fe200078cc0ff */
[----:B------:R-:W-:Y:S01]  /*5fc0*/  FADD.FTZ R190, R190, -R186 ;  /* 0x800000babebe7221 */ /* 0x000fe20000010000 */
[----:B------:R-:W-:Y:S01]  /*5fd0*/  ISETP.GE.U32.AND P0, PT, R130, RZ, PT ;  /* 0x000000ff8200720c */ /* 0x000fe20003f06070 */
[----:B------:R-:W-:Y:S01]  /*5fe0*/  FFMA.FTZ R182, R182, UR26, R95 ;  /* 0x0000001ab6b67c23 */ /* 0x000fe2000801005f */
[----:B------:R-:W-:Y:S01]  /*5ff0*/  FFMA.FTZ R84, R84, UR19, R86 ;  /* 0x0000001354547c23 */ /* 0x000fe20008010056 */
[----:B------:R-:W-:Y:S01]  /*6000*/  @P2 HADD2.F32 R86, -RZ, R89.H1_H1 ;  /* 0x30000059ff562230 */ /* 0x000fe20000004100 */
[----:B------:R-:W-:Y:S01]  /*6010*/  LOP3.LUT P4, RZ, R130, 0xff, RZ, 0xc0, !PT ;  /* 0x000000ff82ff7812 */ /* 0x000fe2000788c0ff */
[----:B------:R-:W-:-:S02]  /*6020*/  @P5 HADD2.F32 R93, -RZ, R90.H0_H0 ;  /* 0x2000005aff5d5230 */ /* 0x000fc40000004100 */
[C---:B------:R-:W-:Y:S01]  /*6030*/  FMUL.FTZ R87, R84.reuse, UR5 ;  /* 0x0000000554577c20 */ /* 0x040fe20008410000 */
[----:B------:R-:W-:Y:S01]  /*6040*/  ISETP.GE.U32.AND.EX P0, PT, R131, 0x1000000, PT, P0 ;  /* 0x010000008300780c */ /* 0x000fe20003f06100 */
[--C-:B------:R-:W-:Y:S01]  /*6050*/  FFMA.FTZ R197, R197, UR26, R95.reuse ;  /* 0x0000001ac5c57c23 */ /* 0x100fe2000801005f */
[----:B------:R-:W-:Y:S01]  /*6060*/  F2FP.F16.F32.PACK_AB R85, R84, R85 ;  /* 0x000000555455723e */ /* 0x000fe200000000ff */
[----:B------:R-:W-:Y:S01]  /*6070*/  FMUL.FTZ R89, R87, UR4 ;  /* 0x0000000457597c20 */ /* 0x000fe20008410000 */
[----:B------:R-:W-:Y:S02]  /*6080*/  HADD2.F32 R87, -RZ, R70.H0_H0 ;  /* 0x20000046ff577230 */ /* 0x000fe40000004100 */
[----:B------:R-:W-:Y:S01]  /*6090*/  FFMA.FTZ R188, R188, UR26, R95 ;  /* 0x0000001abcbc7c23 */ /* 0x000fe2000801005f */
[----:B------:R-:W-:Y:S02]  /*60a0*/  @P6 HADD2.F32 R131, -RZ, R91.H0_H0 ;  /* 0x2000005bff836230 */ /* 0x000fe40000004100 */
[----:B------:R-:W-:Y:S01]  /*60b0*/  @P2 FMUL.FTZ R183, R86, R89 ;  /* 0x0000005956b72220 */ /* 0x000fe20000410000 */
[----:B------:R-:W-:Y:S01]  /*60c0*/  FADD.FTZ R86, R191, -R184 ;  /* 0x800000b8bf567221 */ /* 0x000fe20000010000 */
[----:B------:R-:W-:Y:S01]  /*60d0*/  MOV R184, RZ ;  /* 0x000000ff00b87202 */ /* 0x000fe20000000f00 */
[----:B------:R-:W-:-:S02]  /*60e0*/  HADD2.F32 R84, -RZ, R68.H0_H0 ;  /* 0x20000044ff547230 */ /* 0x000fc40000004100 */
[----:B------:R-:W-:Y:S01]  /*60f0*/  FADD.FTZ R187, R187, -R182 ;  /* 0x800000b6bbbb7221 */ /* 0x000fe20000010000 */
[----:B------:R-:W-:Y:S01]  /*6100*/  FFMA.FTZ R86, R86, UR19, R87 ;  /* 0x0000001356567c23 */ /* 0x000fe20008010057 */
[----:B------:R-:W-:Y:S01]  /*6110*/  FADD.FTZ R198, R198, -R197 ;  /* 0x800000c5c6c67221 */ /* 0x000fe20000010000 */
[----:B------:R-:W-:Y:S01]  /*6120*/  FADD.FTZ R189, R189, -R188 ;  /* 0x800000bcbdbd7221 */ /* 0x000fe20000010000 */
[----:B------:R-:W-:Y:S01]  /*6130*/  FFMA.FTZ R84, R187, UR19, R84 ;  /* 0x00000013bb547c23 */ /* 0x000fe20008010054 */
[----:B------:R-:W-:Y:S01]  /*6140*/  FMUL.FTZ R87, R86, UR5 ;  /* 0x0000000556577c20 */ /* 0x000fe20008410000 */
[----:B------:R-:W-:Y:S01]  /*6150*/  @P4 HADD2.F32 R187, -RZ, R88.H0_H0 ;  /* 0x20000058ffbb4230 */ /* 0x000fe20000004100 */
[----:B------:R-:W-:Y:S01]  /*6160*/  MOV R182, RZ ;  /* 0x000000ff00b67202 */ /* 0x000fe20000000f00 */
[----:B------:R-:W-:Y:S02]  /*6170*/  @P0 HADD2.F32 R188, -RZ, R91.H1_H1 ;  /* 0x3000005bffbc0230 */ /* 0x000fe40000004100 */
[----:B------:R-:W-:Y:S01]  /*6180*/  FMUL.FTZ R87, R87, UR4 ;  /* 0x0000000457577c20 */ /* 0x000fe20008410000 */
[----:B------:R-:W-:Y:S01]  /*6190*/  FMUL.FTZ R92, R6, R92 ;  /* 0x0000005c065c7220 */ /* 0x000fe20000410000 */
[----:B------:R-:W-:-:S02]  /*61a0*/  FMUL.FTZ R89, R7, R89 ;  /* 0x0000005907597220 */ /* 0x000fc40000410000 */
[-C--:B------:R-:W-:Y:S01]  /*61b0*/  @P5 FMUL.FTZ R184, R93, R87.reuse ;  /* 0x000000575db85220 */ /* 0x080fe20000410000 */
[----:B------:R-:W-:Y:S02]  /*61c0*/  HADD2.F32 R93, -RZ, R70.H1_H1 ;  /* 0x30000046ff5d7230 */ /* 0x000fe40000004100 */
[----:B------:R-:W-:Y:S01]  /*61d0*/  FMUL.FTZ R186, R8, R87 ;  /* 0x0000005708ba7220 */ /* 0x000fe20000410000 */
[----:B------:R-:W-:Y:S02]  /*61e0*/  FSEL R92, R92, RZ, P1 ;  /* 0x000000ff5c5c7208 */ /* 0x000fe40000800000 */
[----:B------:R-:W-:Y:S01]  /*61f0*/  FSEL R89, R89, RZ, P2 ;  /* 0x000000ff59597208 */ /* 0x000fe20001000000 */
[----:B------:R-:W-:Y:S01]  /*6200*/  FFMA.FTZ R181, R181, UR19, R93 ;  /* 0x00000013b5b57c23 */ /* 0x000fe2000801005d */
[----:B------:R-:W-:Y:S02]  /*6210*/  @P3 HADD2.F32 R93, -RZ, R90.H1_H1 ;  /* 0x3000005aff5d3230 */ /* 0x000fe40000004100 */
[----:B------:R-:W-:Y:S01]  /*6220*/  F2FP.F16.F32.PACK_AB R89, R89, R92 ;  /* 0x0000005c5959723e */ /* 0x000fe200000000ff */
[C---:B------:R-:W-:Y:S01]  /*6230*/  FMUL.FTZ R185, R181.reuse, UR5 ;  /* 0x00000005b5b97c20 */ /* 0x040fe20008410000 */
[----:B------:R-:W-:Y:S01]  /*6240*/  F2FP.F16.F32.PACK_AB R86, R181, R86 ;  /* 0x00000056b556723e */ /* 0x000fe200000000ff */
[----:B------:R-:W-:-:S02]  /*6250*/  HADD2.F32 R181, -RZ, R68.H1_H1 ;  /* 0x30000044ffb57230 */ /* 0x000fc40000004100 */
[----:B------:R-:W-:Y:S01]  /*6260*/  FMUL.FTZ R90, R185, UR4 ;  /* 0x00000004b95a7c20 */ /* 0x000fe20008410000 */
[----:B------:R-:W-:Y:S02]  /*6270*/  MOV R185, RZ ;  /* 0x000000ff00b97202 */ /* 0x000fe40000000f00 */
[----:B------:R-:W-:Y:S01]  /*6280*/  FFMA.FTZ R198, R198, UR19, R181 ;  /* 0x00000013c6c67c23 */ /* 0x000fe200080100b5 */
[-C--:B------:R-:W-:Y:S01]  /*6290*/  @P3 FMUL.FTZ R185, R93, R90.reuse ;  /* 0x0000005a5db93220 */ /* 0x080fe20000410000 */
[----:B------:R-:W-:Y:S02]  /*62a0*/  HADD2.F32 R93, -RZ, R71.H0_H0 ;  /* 0x20000047ff5d7230 */ /* 0x000fe40000004100 */
[----:B------:R-:W-:Y:S01]  /*62b0*/  FMUL.FTZ R181, R84, UR5 ;  /* 0x0000000554b57c20 */ /* 0x000fe20008410000 */
[----:B------:R-:W-:Y:S01]  /*62c0*/  FMUL.FTZ R90, R9, R90 ;  /* 0x0000005a095a7220 */ /* 0x000fe20000410000 */
[----:B------:R-:W-:Y:S01]  /*62d0*/  F2FP.F16.F32.PACK_AB R84, R198, R84 ;  /* 0x00000054c654723e */ /* 0x000fe200000000ff */
[----:B------:R-:W-:Y:S01]  /*62e0*/  FFMA.FTZ R87, R190, UR19, R93 ;  /* 0x00000013be577c23 */ /* 0x000fe2000801005d */
[----:B------:R-:W-:Y:S01]  /*62f0*/  FSEL R93, R186, RZ, P5 ;  /* 0x000000ffba5d7208 */ /* 0x000fe20002800000 */
[----:B------:R-:W-:Y:S01]  /*6300*/  FMUL.FTZ R181, R181, UR4 ;  /* 0x00000004b5b57c20 */ /* 0x000fe20008410000 */
[----:B------:R-:W-:Y:S01]  /*6310*/  LOP3.LUT P5, RZ, R130, 0xff00, RZ, 0xc0, !PT ;  /* 0x0000ff0082ff7812 */ /* 0x000fe200078ac0ff */
[----:B------:R-:W-:Y:S01]  /*6320*/  FMUL.FTZ R130, R87, UR5 ;  /* 0x0000000557827c20 */ /* 0x000fe20008410000 */
[----:B------:R-:W-:Y:S01]  /*6330*/  MOV R186, RZ ;  /* 0x000000ff00ba7202 */ /* 0x000fe20000000f00 */
[-C--:B------:R-:W-:Y:S01]  /*6340*/  @P4 FMUL.FTZ R182, R187, R181.reuse ;  /* 0x000000b5bbb64220 */ /* 0x080fe20000410000 */
[----:B------:R-:W-:Y:S01]  /*6350*/  FMUL.FTZ R187, R198, UR5 ;  /* 0x00000005c6bb7c20 */ /* 0x000fe20008410000 */
[----:B------:R-:W-:Y:S01]  /*6360*/  FMUL.FTZ R130, R130, UR4 ;  /* 0x0000000482827c20 */ /* 0x000fe20008410000 */
[----:B------:R-:W-:Y:S01]  /*6370*/  FMUL.FTZ R181, R4, R181 ;  /* 0x000000b504b57220 */ /* 0x000fe20000410000 */
[----:B------:R-:W-:-:S02]  /*6380*/  FSEL R90, R90, RZ, P3 ;  /* 0x000000ff5a5a7208 */ /* 0x000fc40001800000 */
[-C--:B------:R-:W-:Y:S01]  /*6390*/  @P6 FMUL.FTZ R186, R131, R130.reuse ;  /* 0x0000008283ba6220 */ /* 0x080fe20000410000 */
[----:B------:R-:W-:Y:S01]  /*63a0*/  FMUL.FTZ R131, R10, R130 ;  /* 0x000000820a837220 */ /* 0x000fe20000410000 */
[----:B------:R-:W-:Y:S01]  /*63b0*/  HADD2.F32 R130, -RZ, R71.H1_H1 ;  /* 0x30000047ff827230 */ /* 0x000fe20000004100 */
[----:B------:R-:W-:Y:S02]  /*63c0*/  FSEL R181, R181, RZ, P4 ;  /* 0x000000ffb5b57208 */ /* 0x000fe40002000000 */
[----:B------:R-:W-:Y:S02]  /*63d0*/  F2FP.F16.F32.PACK_AB R90, R90, R93 ;  /* 0x0000005d5a5a723e */ /* 0x000fe400000000ff */
[----:B------:R-:W-:Y:S01]  /*63e0*/  FFMA.FTZ R189, R189, UR19, R130 ;  /* 0x00000013bdbd7c23 */ /* 0x000fe20008010082 */
[----:B------:R-:W-:-:S03]  /*63f0*/  FSEL R131, R131, RZ, P6 ;  /* 0x000000ff83837208 */ /* 0x000fc60003000000 */
[C---:B------:R-:W-:Y:S01]  /*6400*/  FMUL.FTZ R130, R189.reuse, UR5 ;  /* 0x00000005bd827c20 */ /* 0x040fe20008410000 */
[----:B------:R-:W-:-:S03]  /*6410*/  F2FP.F16.F32.PACK_AB R87, R189, R87 ;  /* 0x00000057bd57723e */ /* 0x000fc600000000ff */
[----:B------:R-:W-:Y:S01]  /*6420*/  FMUL.FTZ R91, R130, UR4 ;  /* 0x00000004825b7c20 */ /* 0x000fe20008410000 */
[----:B------:R-:W-:-:S03]  /*6430*/  MOV R130, RZ ;  /* 0x000000ff00827202 */ /* 0x000fc60000000f00 */
[-C--:B------:R-:W-:Y:S01]  /*6440*/  @P0 FMUL.FTZ R130, R188, R91.reuse ;  /* 0x0000005bbc820220 */ /* 0x080fe20000410000 */
[----:B------:R-:W-:Y:S02]  /*6450*/  @P5 HADD2.F32 R188, -RZ, R88.H1_H1 ;  /* 0x30000058ffbc5230 */ /* 0x000fe40000004100 */
[----:B------:R-:W-:Y:S01]  /*6460*/  FMUL.FTZ R88, R187, UR4 ;  /* 0x00000004bb587c20 */ /* 0x000fe20008410000 */
[----:B------:R-:W-:Y:S01]  /*6470*/  MOV R187, RZ ;  /* 0x000000ff00bb7202 */ /* 0x000fe20000000f00 */
[----:B------:R-:W-:Y:S02]  /*6480*/  FMUL.FTZ R91, R11, R91 ;  /* 0x0000005b0b5b7220 */ /* 0x000fe40000410000 */
[-C--:B------:R-:W-:Y:S01]  /*6490*/  @P5 FMUL.FTZ R187, R188, R88.reuse ;  /* 0x00000058bcbb5220 */ /* 0x080fe20000410000 */
[----:B------:R-:W-:Y:S02]  /*64a0*/  FMUL.FTZ R88, R5, R88 ;  /* 0x0000005805587220 */ /* 0x000fe40000410000 */
[----:B------:R-:W-:-:S03]  /*64b0*/  FSEL R91, R91, RZ, P0 ;  /* 0x000000ff5b5b7208 */ /* 0x000fc60000000000 */
[----:B------:R-:W-:Y:S02]  /*64c0*/  FSEL R88, R88, RZ, P5 ;  /* 0x000000ff58587208 */ /* 0x000fe40002800000 */
[----:B------:R-:W-:Y:S02]  /*64d0*/  F2FP.F16.F32.PACK_AB R91, R91, R131 ;  /* 0x000000835b5b723e */ /* 0x000fe400000000ff */
[----:B------:R-:W-:-:S07]  /*64e0*/  F2FP.F16.F32.PACK_AB R88, R88, R181 ;  /* 0x000000b55858723e */ /* 0x000fce00000000ff */
.L_x_8884:
        /* <DEDUP_REMOVED lines=14> */
[----:B------:R-:W-:Y:S01]  /*65d0*/  FFMA.FTZ R86, R171, UR26, R95 ;  /* 0x0000001aab567c23 */ /* 0x000fe2000801005f */
[----:B------:R-:W-:Y:S01]  /*65e0*/  LOP3.LUT P5, RZ, R98, 0xff0000, RZ, 0xc0, !PT ;  /* 0x00ff000062ff7812 */ /* 0x000fe200078ac0ff */
[----:B------:R-:W-:Y:S01]  /*65f0*/  FADD.FTZ R171, R177, -R92 ;  /* 0x8000005cb1ab7221 */ /* 0x000fe20000010000 */
[--C-:B------:R-:W-:Y:S02]  /*6600*/  HADD2.F32 R92, -RZ, R73.reuse.H0_H0 ;  /* 0x20000049ff5c7230 */ /* 0x100fe40000004100 */
[----:B------:R-:W-:Y:S01]  /*6610*/  FADD.FTZ R93, R170, -R93 ;  /* 0x8000005daa5d7221 */ /* 0x000fe20000010000 */
[----:B------:R-:W-:Y:S01]  /*6620*/  FADD.FTZ R85, R173, -R86 ;  /* 0x80000056ad557221 */ /* 0x000fe20000010000 */
[--C-:B------:R-:W-:Y:S01]  /*6630*/  FFMA.FTZ R84, R166, UR26, R95.reuse ;  /* 0x0000001aa6547c23 */ /* 0x100fe2000801005f */
[----:B------:R-:W-:Y:S01]  /*6640*/  FFMA.FTZ R87, R172, UR26, R95 ;  /* 0x0000001aac577c23 */ /* 0x000fe2000801005f */
[----:B------:R-:W-:Y:S01]  /*6650*/  FFMA.FTZ R93, R93, UR19, R92 ;  /* 0x000000135d5d7c23 */ /* 0x000fe2000801005c */
[----:B------:R-:W-:Y:S01]  /*6660*/  HADD2.F32 R92, -RZ, R73.H1_H1 ;  /* 0x30000049ff5c7230 */ /* 0x000fe20000004100 */
[----:B------:R-:W-:Y:S01]  /*6670*/  LOP3.LUT P4, RZ, R98, 0xff000000, RZ, 0xc0, !PT ;  /* 0xff00000062ff7812 */ /* 0x000fe2000788c0ff */
[----:B------:R-:W-:Y:S01]  /*6680*/  FADD.FTZ R84, R169, -R84 ;  /* 0x80000054a9547221 */ /* 0x000fe20000010000 */
[----:B------:R-:W-:Y:S01]  /*6690*/  FADD.FTZ R86, R174, -R87 ;  /* 0x80000057ae567221 */ /* 0x000fe20000010000 */
[----:B------:R-:W-:-:S02]  /*66a0*/  HFMA2 R131, -RZ, RZ, 0, 0 ;  /* 0x00000000ff837431 */ /* 0x000fc400000001ff */
[----:B------:R-:W-:Y:S01]  /*66b0*/  FFMA.FTZ R85, R85, UR19, R92 ;  /* 0x0000001355557c23 */ /* 0x000fe2000801005c */
[----:B------:R-:W-:Y:S01]  /*66c0*/  FMUL.FTZ R92, R93, UR5 ;  /* 0x000000055d5c7c20 */ /* 0x000fe20008410000 */
[C---:B------:R-:W-:Y:S01]  /*66d0*/  LOP3.LUT P1, RZ, R99.reuse, 0xff, RZ, 0xc0, !PT ;  /* 0x000000ff63ff7812 */ /* 0x040fe2000782c0ff */
[----:B------:R-:W-:Y:S01]  /*66e0*/  HADD2.F32 R169, -RZ, R74.H0_H0 ;  /* 0x2000004affa97230 */ /* 0x000fe20000004100 */
[----:B------:R-:W-:Y:S01]  /*66f0*/  MOV R166, RZ ;  /* 0x000000ff00a67202 */ /* 0x000fe20000000f00 */
[--C-:B-----5:R-:W-:Y:S02]  /*6700*/  @P5 HADD2.F32 R87, -RZ, R89.reuse.H0_H0 ;  /* 0x20000059ff575230 */ /* 0x120fe40000004100 */
[----:B------:R-:W-:Y:S01]  /*6710*/  FMUL.FTZ R92, R92, UR4 ;  /* 0x000000045c5c7c20 */ /* 0x000fe20008410000 */
[----:B------:R-:W-:Y:S01]  /*6720*/  LOP3.LUT P3, RZ, R99, 0xff00, RZ, 0xc0, !PT ;  /* 0x0000ff0063ff7812 */ /* 0x000fe2000786c0ff */
[----:B------:R-:W-:Y:S01]  /*6730*/  FFMA.FTZ R86, R86, UR19, R169 ;  /* 0x0000001356567c23 */ /* 0x000fe200080100a9 */
[----:B------:R-:W-:-:S02]  /*6740*/  @P4 HADD2.F32 R168, -RZ, R89.H1_H1 ;  /* 0x30000059ffa84230 */ /* 0x000fc40000004100 */
[----:B------:R-:W-:Y:S01]  /*6750*/  @P5 FMUL.FTZ R131, R92, R87 ;  /* 0x000000575c835220 */ /* 0x000fe20000410000 */
[----:B------:R-:W-:Y:S01]  /*6760*/  FMUL.FTZ R87, R85, UR5 ;  /* 0x0000000555577c20 */ /* 0x000fe20008410000 */
[----:B------:R-:W-:Y:S01]  /*6770*/  FMUL.FTZ R173, R86, UR5 ;  /* 0x0000000556ad7c20 */ /* 0x000fe20008410000 */
[----:B------:R-:W-:Y:S01]  /*6780*/  LOP3.LUT P2, RZ, R99, 0xff0000, RZ, 0xc0, !PT ;  /* 0x00ff000063ff7812 */ /* 0x000fe2000784c0ff */
[----:B------:R-:W-:Y:S01]  /*6790*/  FFMA.FTZ R179, R179, UR26, R95 ;  /* 0x0000001ab3b37c23 */ /* 0x000fe2000801005f */
[----:B------:R-:W-:Y:S01]  /*67a0*/  FMUL.FTZ R89, R87, UR4 ;  /* 0x0000000457597c20 */ /* 0x000fe20008410000 */
[--C-:B------:R-:W-:Y:S02]  /*67b0*/  @P1 HADD2.F32 R170, -RZ, R90.reuse.H0_H0 ;  /* 0x2000005affaa1230 */ /* 0x100fe40000004100 */
[----:B------:R-:W-:Y:S01]  /*67c0*/  FMUL.FTZ R173, R173, UR4 ;  /* 0x00000004adad7c20 */ /* 0x000fe20008410000 */
[----:B------:R-:W-:Y:S01]  /*67d0*/  FADD.FTZ R180, R180, -R179 ;  /* 0x800000b3b4b47221 */ /* 0x000fe20000010000 */
[----:B------:R-:W-:Y:S01]  /*67e0*/  @P4 FMUL.FTZ R166, R89, R168 ;  /* 0x000000a859a64220 */ /* 0x000fe20000410000 */
[----:B------:R-:W-:Y:S01]  /*67f0*/  CS2R R168, SRZ ;  /* 0x0000000000a87805 */ /* 0x000fe2000001ff00 */
[----:B------:R-:W-:-:S02]  /*6800*/  @P3 HADD2.F32 R175, -RZ, R90.H1_H1 ;  /* 0x3000005affaf3230 */ /* 0x000fc40000004100 */
[----:B------:R-:W-:Y:S01]  /*6810*/  @P1 FMUL.FTZ R168, R173, R170 ;  /* 0x000000aaada81220 */ /* 0x000fe20000410000 */
[----:B------:R-:W-:Y:S02]  /*6820*/  HADD2.F32 R170, -RZ, R74.H1_H1 ;  /* 0x3000004affaa7230 */ /* 0x000fe40000004100 */
[----:B------:R-:W-:Y:S01]  /*6830*/  FMUL.FTZ R92, R14, R92 ;  /* 0x0000005c0e5c7220 */ /* 0x000fe20000410000 */
[----:B------:R-:W-:Y:S01]  /*6840*/  FMUL.FTZ R89, R15, R89 ;  /* 0x000000590f597220 */ /* 0x000fe20000410000 */
[----:B------:R-:W-:Y:S01]  /*6850*/  @P2 HADD2.F32 R172, -RZ, R91.H0_H0 ;  /* 0x2000005bffac2230 */ /* 0x000fe20000004100 */
[----:B------:R-:W-:Y:S01]  /*6860*/  F2FP.F16.F32.PACK_AB R85, R85, R93 ;  /* 0x0000005d5555723e */ /* 0x000fe200000000ff */
[----:B------:R-:W-:Y:S01]  /*6870*/  FFMA.FTZ R171, R171, UR19, R170 ;  /* 0x00000013abab7c23 */ /* 0x000fe200080100aa */
[----:B------:R-:W-:Y:S01]  /*6880*/  HFMA2 R170, -RZ, RZ, 0, 0 ;  /* 0x00000000ffaa7431 */ /* 0x000fe200000001ff */
[----:B------:R-:W-:Y:S02]  /*6890*/  FSEL R92, R92, RZ, P5 ;  /* 0x000000ff5c5c7208 */ /* 0x000fe40002800000 */
[----:B------:R-:W-:Y:S01]  /*68a0*/  FMUL.FTZ R87, R171, UR5 ;  /* 0x00000005ab577c20 */ /* 0x000fe20008410000 */
[----:B------:R-:W-:-:S02]  /*68b0*/  FSEL R89, R89, RZ, P4 ;  /* 0x000000ff59597208 */ /* 0x000fc40002000000 */
[----:B------:R-:W-:Y:S01]  /*68c0*/  F2FP.F16.F32.PACK_AB R86, R171, R86 ;  /* 0x00000056ab56723e */ /* 0x000fe200000000ff */
[----:B------:R-:W-:Y:S01]  /*68d0*/  FMUL.FTZ R90, R87, UR4 ;  /* 0x00000004575a7c20 */ /* 0x000fe20008410000 */
[----:B------:R-:W-:Y:S01]  /*68e0*/  FFMA.FTZ R87, R176, UR26, R95 ;  /* 0x0000001ab0577c23 */ /* 0x000fe2000801005f */
[----:B------:R-:W-:Y:S01]  /*68f0*/  HADD2.F32 R176, -RZ, R72.H0_H0 ;  /* 0x20000048ffb07230 */ /* 0x000fe20000004100 */
[----:B------:R-:W-:Y:S01]  /*6900*/  F2FP.F16.F32.PACK_AB R89, R89, R92 ;  /* 0x0000005c5959723e */ /* 0x000fe200000000ff */
[----:B------:R-:W-:Y:S01]  /*6910*/  @P3 FMUL.FTZ R169, R90, R175 ;  /* 0x000000af5aa93220 */ /* 0x000fe20000410000 */
[----:B------:R-:W-:Y:S01]  /*6920*/  FADD.FTZ R178, R178, -R87 ;  /* 0x80000057b2b27221 */ /* 0x000fe20000010000 */
[----:B------:R-:W-:Y:S02]  /*6930*/  HADD2.F32 R87, -RZ, R75.H0_H0 ;  /* 0x2000004bff577230 */ /* 0x000fe40000004100 */
[----:B------:R-:W-:-:S03]  /*6940*/  FMUL.FTZ R90, R17, R90 ;  /* 0x0000005a115a7220 */ /* 0x000fc60000410000 */
[----:B------:R-:W-:Y:S02]  /*6950*/  FFMA.FTZ R87, R178, UR19, R87 ;  /* 0x00000013b2577c23 */ /* 0x000fe40008010057 */
[----:B------:R-:W-:Y:S02]  /*6960*/  FSEL R90, R90, RZ, P3 ;  /* 0x000000ff5a5a7208 */ /* 0x000fe40001800000 */
[----:B------:R-:W-:Y:S01]  /*6970*/  LOP3.LUT P3, RZ, R98, 0xff, RZ, 0xc0, !PT ;  /* 0x000000ff62ff7812 */ /* 0x000fe2000786c0ff */
[----:B------:R-:W-:-:S04]  /*6980*/  FMUL.FTZ R175, R87, UR5 ;  /* 0x0000000557af7c20 */ /* 0x000fc80008410000 */
[----:B------:R-:W-:-:S04]  /*6990*/  FMUL.FTZ R175, R175, UR4 ;  /* 0x00000004afaf7c20 */ /* 0x000fc80008410000 */
[----:B------:R-:W-:Y:S01]  /*69a0*/  @P2 FMUL.FTZ R170, R175, R172 ;  /* 0x000000acafaa2220 */ /* 0x000fe20000410000 */
[----:B------:R-:W-:Y:S01]  /*69b0*/  FMUL.FTZ R172, R16, R173 ;  /* 0x000000ad10ac7220 */ /* 0x000fe20000410000 */
[----:B------:R-:W-:-:S04]  /*69c0*/  FMUL.FTZ R173, R18, R175 ;  /* 0x000000af12ad7220 */ /* 0x000fc80000410000 */
[----:B------:R-:W-:Y:S02]  /*69d0*/  FSEL R172, R172, RZ, P1 ;  /* 0x000000ffacac7208 */ /* 0x000fe40000800000 */
[C---:B------:R-:W-:Y:S02]  /*69e0*/  ISETP.GE.U32.AND P1, PT, R98.reuse, RZ, PT ;  /* 0x000000ff6200720c */ /* 0x040fe40003f26070 */
[----:B------:R-:W-:Y:S02]  /*69f0*/  FSEL R173, R173, RZ, P2 ;  /* 0x000000ffadad7208 */ /* 0x000fe40001000000 */
[----:B------:R-:W-:Y:S01]  /*6a00*/  ISETP.GE.U32.AND.EX P1, PT, R99, 0x1000000, PT, P1 ;  /* 0x010000006300780c */ /* 0x000fe20003f26110 */
[----:B------:R-:W-:Y:S01]  /*6a10*/  HADD2.F32 R99, -RZ, R75.H1_H1 ;  /* 0x3000004bff637230 */ /* 0x000fe20000004100 */
[----:B------:R-:W-:Y:S01]  /*6a20*/  LOP3.LUT P2, RZ, R98, 0xff00, RZ, 0xc0, !PT ;  /* 0x0000ff0062ff7812 */ /* 0x000fe2000784c0ff */
[----:B------:R-:W-:Y:S01]  /*6a30*/  FFMA.FTZ R98, R165, UR26, R95 ;  /* 0x0000001aa5627c23 */ /* 0x000fe2000801005f */
[----:B------:R-:W-:-:S02]  /*6a40*/  F2FP.F16.F32.PACK_AB R90, R90, R172 ;  /* 0x000000ac5a5a723e */ /* 0x000fc400000000ff */
[----:B------:R-:W-:Y:S01]  /*6a50*/  FFMA.FTZ R180, R180, UR19, R99 ;  /* 0x00000013b4b47c23 */ /* 0x000fe20008010063 */
[----:B------:R-:W-:Y:S02]  /*6a60*/  HADD2.F32 R99, -RZ, R72.H1_H1 ;  /* 0x30000048ff637230 */ /* 0x000fe40000004100 */
[----:B------:R-:W-:Y:S01]  /*6a70*/  FADD.FTZ R167, R167, -R98 ;  /* 0x80000062a7a77221 */ /* 0x000fe20000010000 */
[----:B------:R-:W-:Y:S01]  /*6a80*/  MOV R98, RZ ;  /* 0x000000ff00627202 */ /* 0x000fe20000000f00 */
[C---:B------:R-:W-:Y:S01]  /*6a90*/  FMUL.FTZ R174, R180.reuse, UR5 ;  /* 0x00000005b4ae7c20 */ /* 0x040fe20008410000 */
[----:B------:R-:W-:Y:S01]  /*6aa0*/  F2FP.F16.F32.PACK_AB R87, R180, R87 ;  /* 0x00000057b457723e */ /* 0x000fe200000000ff */
[----:B------:R-:W-:Y:S01]  /*6ab0*/  FFMA.FTZ R84, R84, UR19, R99 ;  /* 0x0000001354547c23 */ /* 0x000fe20008010063 */
[----:B------:R-:W-:Y:S02]  /*6ac0*/  @P1 HADD2.F32 R91, -RZ, R91.H1_H1 ;  /* 0x3000005bff5b1230 */ /* 0x000fe40000004100 */
[----:B------:R-:W-:Y:S01]  /*6ad0*/  FMUL.FTZ R174, R174, UR4 ;  /* 0x00000004aeae7c20 */ /* 0x000fe20008410000 */
[----:B------:R-:W-:-:S02]  /*6ae0*/  HFMA2 R99, -RZ, RZ, 0, 0 ;  /* 0x00000000ff637431 */ /* 0x000fc400000001ff */
[----:B------:R-:W-:Y:S01]  /*6af0*/  FMUL.FTZ R165, R84, UR5 ;  /* 0x0000000554a57c20 */ /* 0x000fe20008410000 */
[--C-:B------:R-:W-:Y:S02]  /*6b00*/  @P2 HADD2.F32 R175, -RZ, R88.reuse.H1_H1 ;  /* 0x30000058ffaf2230 */ /* 0x100fe40000004100 */
[----:B------:R-:W-:Y:S01]  /*6b10*/  @P1 FMUL.FTZ R98, R174, R91 ;  /* 0x0000005bae621220 */ /* 0x000fe20000410000 */
[----:B------:R-:W-:Y:S01]  /*6b20*/  FFMA.FTZ R91, R167, UR19, R176 ;  /* 0x00000013a75b7c23 */ /* 0x000fe200080100b0 */
[----:B------:R-:W-:Y:S02]  /*6b30*/  @P3 HADD2.F32 R176, -RZ, R88.H0_H0 ;  /* 0x20000058ffb03230 */ /* 0x000fe40000004100 */
[----:B------:R-:W-:Y:S01]  /*6b40*/  FMUL.FTZ R88, R165, UR4 ;  /* 0x00000004a5587c20 */ /* 0x000fe20008410000 */
[----:B------:R-:W-:Y:S01]  /*6b50*/  MOV R165, RZ ;  /* 0x000000ff00a57202 */ /* 0x000fe20000000f00 */
[----:B------:R-:W-:Y:S01]  /*6b60*/  FMUL.FTZ R167, R91, UR5 ;  /* 0x000000055ba77c20 */ /* 0x000fe20008410000 */
[----:B------:R-:W-:Y:S01]  /*6b70*/  FMUL.FTZ R174, R19, R174 ;  /* 0x000000ae13ae7220 */ /* 0x000fe20000410000 */
[----:B------:R-:W-:Y:S01]  /*6b80*/  @P2 FMUL.FTZ R165, R88, R175 ;  /* 0x000000af58a52220 */ /* 0x000fe20000410000 */
[----:B------:R-:W-:Y:S01]  /*6b90*/  FMUL.FTZ R88, R13, R88 ;  /* 0x000000580d587220 */ /* 0x000fe20000410000 */
[----:B------:R-:W-:Y:S01]  /*6ba0*/  FMUL.FTZ R167, R167, UR4 ;  /* 0x00000004a7a77c20 */ /* 0x000fe20008410000 */
[----:B------:R-:W-:-:S02]  /*6bb0*/  F2FP.F16.F32.PACK_AB R84, R84, R91 ;  /* 0x0000005b5454723e */ /* 0x000fc400000000ff */
[----:B------:R-:W-:Y:S01]  /*6bc0*/  FSEL R174, R174, RZ, P1 ;  /* 0x000000ffaeae7208 */ /* 0x000fe20000800000 */
[----:B------:R-:W-:Y:S01]  /*6bd0*/  @P3 FMUL.FTZ R99, R167, R176 ;  /* 0x000000b0a7633220 */ /* 0x000fe20000410000 */
[----:B------:R-:W-:Y:S01]  /*6be0*/  FMUL.FTZ R167, R12, R167 ;  /* 0x000000a70ca77220 */ /* 0x000fe20000410000 */
[----:B------:R-:W-:Y:S02]  /*6bf0*/  FSEL R88, R88, RZ, P2 ;  /* 0x000000ff58587208 */ /* 0x000fe40001000000 */
[----:B------:R-:W-:Y:S02]  /*6c00*/  F2FP.F16.F32.PACK_AB R91, R174, R173 ;  /* 0x000000adae5b723e */ /* 0x000fe400000000ff */
[----:B------:R-:W-:-:S04]  /*6c10*/  FSEL R167, R167, RZ, P3 ;  /* 0x000000ffa7a77208 */ /* 0x000fc80001800000 */
[----:B------:R-:W-:Y:S01]  /*6c20*/  F2FP.F16.F32.PACK_AB R88, R88, R167 ;  /* 0x000000a75858723e */ /* 0x000fe200000000ff */
[----:B------:R-:W-:Y:S06]  /*6c30*/  BRA `(.L_x_8886) ;  /* 0x0000000400947947 */ /* 0x000fec0003800000 */
.L_x_8885:
[--C-:B------:R-:W-:Y:S01]  /*6c40*/  FFMA.FTZ R131, R168, UR26, R95.reuse ;  /* 0x0000001aa8837c23 */ /* 0x100fe2000801005f */
[----:B------:R-:W-:Y:S01]  /*6c50*/  LOP3.LUT P5, RZ, R98, 0xff0000, RZ, 0xc0, !PT ;  /* 0x00ff000062ff7812 */ /* 0x000fe200078ac0ff */
[--C-:B------:R-:W-:Y:S01]  /*6c60*/  FFMA.FTZ R92, R171, UR26, R95.reuse ;  /* 0x0000001aab5c7c23 */ /* 0x100fe2000801005f */
[----:B------:R-:W-:Y:S01]  /*6c70*/  FFMA.FTZ R93, R166, UR26, R95 ;  /* 0x0000001aa65d7c23 */ /* 0x000fe2000801005f */
[----:B------:R-:W-:Y:S01]  /*6c80*/  FADD.FTZ R170, R170, -R131 ;  /* 0x80000083aaaa7221 */ /* 0x000fe20000010000 */
[--C-:B------:R-:W-:Y:S02]  /*6c90*/  HADD2.F32 R131, -RZ, R73.reuse.H0_H0 ;  /* 0x20000049ff837230 */ /* 0x100fe40000004100 */
[----:B------:R-:W-:Y:S01]  /*6ca0*/  FADD.FTZ R173, R173, -R92 ;  /* 0x8000005cadad7221 */ /* 0x000fe20000010000 */
[----:B------:R-:W-:Y:S01]  /*6cb0*/  LOP3.LUT P4, RZ, R98, 0xff000000, RZ, 0xc0, !PT ;  /* 0xff00000062ff7812 */ /* 0x000fe2000788c0ff */
[----:B------:R-:W-:Y:S01]  /*6cc0*/  FADD.FTZ R93, R169, -R93 ;  /* 0x8000005da95d7221 */ /* 0x000fe20000010000 */
[----:B------:R-:W-:-:S02]  /*6cd0*/  HADD2.F32 R166, -RZ, R73.H1_H1 ;  /* 0x30000049ffa67230 */ /* 0x000fc40000004100 */
[----:B------:R-:W-:Y:S01]  /*6ce0*/  FFMA.FTZ R92, R170, UR19, R131 ;  /* 0x00000013aa5c7c23 */ /* 0x000fe20008010083 */
[----:B------:R-:W-:Y:S01]  /*6cf0*/  HFMA2 R131, -RZ, RZ, 0, 0 ;  /* 0x00000000ff837431 */ /* 0x000fe200000001ff */
[----:B------:R-:W-:Y:S01]  /*6d00*/  LOP3.LUT P1, RZ, R99, 0xff, RZ, 0xc0, !PT ;  /* 0x000000ff63ff7812 */ /* 0x000fe2000782c0ff */
[----:B------:R-:W-:Y:S01]  /*6d10*/  FFMA.FTZ R179, R179, UR26, R95 ;  /* 0x0000001ab3b37c23 */ /* 0x000fe2000801005f */
[----:B------:R-:W-:Y:S01]  /*6d20*/  FMUL.FTZ R92, R92, UR5 ;  /* 0x000000055c5c7c20 */ /* 0x000fe20008410000 */
[--C-:B-----5:R-:W-:Y:S02]  /*6d30*/  @P5 HADD2.F32 R169, -RZ, R89.reuse.H0_H0 ;  /* 0x20000059ffa95230 */ /* 0x120fe40000004100 */
[----:B------:R-:W-:Y:S01]  /*6d40*/  FFMA.FTZ R166, R173, UR19, R166 ;  /* 0x00000013ada67c23 */ /* 0x000fe200080100a6 */
[C---:B------:R-:W-:Y:S01]  /*6d50*/  LOP3.LUT P3, RZ, R99.reuse, 0xff00, RZ, 0xc0, !PT ;  /* 0x0000ff0063ff7812 */ /* 0x040fe2000786c0ff */
[----:B------:R-:W-:Y:S01]  /*6d60*/  FMUL.FTZ R92, R92, UR4 ;  /* 0x000000045c5c7c20 */ /* 0x000fe20008410000 */
[----:B------:R-:W-:Y:S01]  /*6d70*/  LOP3.LUT P2, RZ, R99, 0xff0000, RZ, 0xc0, !PT ;  /* 0x00ff000063ff7812 */ /* 0x000fe2000784c0ff */
[----:B------:R-:W-:Y:S01]  /*6d80*/  FMUL.FTZ R166, R166, UR5 ;  /* 0x00000005a6a67c20 */ /* 0x000fe20008410000 */
[----:B------:R-:W-:-:S02]  /*6d90*/  @P4 HADD2.F32 R168, -RZ, R89.H1_H1 ;  /* 0x30000059ffa84230 */ /* 0x000fc40000004100 */
[----:B------:R-:W-:Y:S01]  /*6da0*/  @P5 FMUL.FTZ R131, R169, R92 ;  /* 0x0000005ca9835220 */ /* 0x000fe20000410000 */
[----:B------:R-:W-:Y:S01]  /*6db0*/  FFMA.FTZ R169, R172, UR26, R95 ;  /* 0x0000001aaca97c23 */ /* 0x000fe2000801005f */
[----:B------:R-:W-:Y:S01]  /*6dc0*/  FMUL.FTZ R89, R166, UR4 ;  /* 0x00000004a6597c20 */ /* 0x000fe20008410000 */
[----:B------:R-:W-:Y:S01]  /*6dd0*/  MOV R166, RZ ;  /* 0x000000ff00a67202 */ /* 0x000fe20000000f00 */
[----:B------:R-:W-:Y:S02]  /*6de0*/  @P1 HADD2.F32 R170, -RZ, R90.H0_H0 ;  /* 0x2000005affaa1230 */ /* 0x000fe40000004100 */
[----:B------:R-:W-:Y:S01]  /*6df0*/  FADD.FTZ R174, R174, -R169 ;  /* 0x800000a9aeae7221 */ /* 0x000fe20000010000 */
[----:B------:R-:W-:Y:S02]  /*6e00*/  HADD2.F32 R169, -RZ, R74.H0_H0 ;  /* 0x2000004affa97230 */ /* 0x000fe40000004100 */
[----:B------:R-:W-:Y:S01]  /*6e10*/  @P4 FMUL.FTZ R166, R168, R89 ;  /* 0x00000059a8a64220 */ /* 0x000fe20000410000 */
[----:B------:R-:W-:Y:S01]  /*6e20*/  FFMA.FTZ R168, R175, UR26, R95 ;  /* 0x0000001aafa87c23 */ /* 0x000fe2000801005f */
[----:B------:R-:W-:-:S02]  /*6e30*/  @P3 HADD2.F32 R173, -RZ, R90.H1_H1 ;  /* 0x3000005affad3230 */ /* 0x000fc40000004100 */
[----:B------:R-:W-:Y:S01]  /*6e40*/  FADD.FTZ R179, R180, -R179 ;  /* 0x800000b3b4b37221 */ /* 0x000fe20000010000 */
[----:B------:R-:W-:Y:S01]  /*6e50*/  FFMA.FTZ R169, R174, UR19, R169 ;  /* 0x00000013aea97c23 */ /* 0x000fe200080100a9 */
[----:B------:R-:W-:Y:S01]  /*6e60*/  FADD.FTZ R177, R177, -R168 ;  /* 0x800000a8b1b17221 */ /* 0x000fe20000010000 */
[----:B------:R-:W-:Y:S02]  /*6e70*/  HFMA2 R168, -RZ, RZ, 0, 0 ;  /* 0x00000000ffa87431 */ /* 0x000fe400000001ff */
[----:B------:R-:W-:Y:S02]  /*6e80*/  @P2 HADD2.F32 R172, -RZ, R91.H0_H0 ;  /* 0x2000005bffac2230 */ /* 0x000fe40000004100 */
[----:B------:R-:W-:Y:S01]  /*6e90*/  FMUL.FTZ R171, R169, UR5 ;  /* 0x00000005a9ab7c20 */ /* 0x000fe20008410000 */
[----:B------:R-:W-:Y:S01]  /*6ea0*/  FMUL.FTZ R92, R14, R92 ;  /* 0x0000005c0e5c7220 */ /* 0x000fe20000410000 */
[----:B------:R-:W-:Y:S02]  /*6eb0*/  FMUL.FTZ R89, R15, R89 ;  /* 0x000000590f597220 */ /* 0x000fe40000410000 */
[----:B------:R-:W-:-:S02]  /*6ec0*/  FMUL.FTZ R171, R171, UR4 ;  /* 0x00000004abab7c20 */ /* 0x000fc40008410000 */
[----:B------:R-:W-:Y:S02]  /*6ed0*/  FSEL R92, R92, RZ, P5 ;  /* 0x000000ff5c5c7208 */ /* 0x000fe40002800000 */
[-C--:B------:R-:W-:Y:S01]  /*6ee0*/  @P1 FMUL.FTZ R168, R170, R171.reuse ;  /* 0x000000abaaa81220 */ /* 0x080fe20000410000 */
[----:B------:R-:W-:Y:S02]  /*6ef0*/  HADD2.F32 R170, -RZ, R74.H1_H1 ;  /* 0x3000004affaa7230 */ /* 0x000fe40000004100 */
[----:B------:R-:W-:Y:S01]  /*6f00*/  FMUL.FTZ R171, R16, R171 ;  /* 0x000000ab10ab7220 */ /* 0x000fe20000410000 */
[----:B------:R-:W-:Y:S02]  /*6f10*/  FSEL R89, R89, RZ, P4 ;  /* 0x000000ff59597208 */ /* 0x000fe40002000000 */
[----:B------:R-:W-:Y:S01]  /*6f20*/  FFMA.FTZ R169, R177, UR19, R170 ;  /* 0x00000013b1a97c23 */ /* 0x000fe200080100aa */
[----:B------:R-:W-:Y:S01]  /*6f30*/  HADD2.F32 R170, -RZ, R75.H0_H0 ;  /* 0x2000004bffaa7230 */ /* 0x000fe20000004100 */
[----:B------:R-:W-:-:S02]  /*6f40*/  FSEL R171, R171, RZ, P1 ;  /* 0x000000ffabab7208 */ /* 0x000fc40000800000 */
[----:B------:R-:W-:Y:S01]  /*6f50*/  FMUL.FTZ R169, R169, UR5 ;  /* 0x00000005a9a97c20 */ /* 0x000fe20008410000 */
[----:B------:R-:W-:Y:S02]  /*6f60*/  ISETP.GE.U32.AND P1, PT, R98, RZ, PT ;  /* 0x000000ff6200720c */ /* 0x000fe40003f26070 */
[----:B------:R-:W-:Y:S01]  /*6f70*/  F2FP.F16.F32.PACK_AB R89, R89, R92 ;  /* 0x0000005c5959723e */ /* 0x000fe200000000ff */
[----:B------:R-:W-:Y:S01]  /*6f80*/  FMUL.FTZ R90, R169, UR4 ;  /* 0x00000004a95a7c20 */ /* 0x000fe20008410000 */
[----:B------:R-:W-:Y:S02]  /*6f90*/  MOV R169, RZ ;  /* 0x000000ff00a97202 */ /* 0x000fe40000000f00 */
[----:B------:R-:W-:Y:S01]  /*6fa0*/  ISETP.GE.U32.AND.EX P1, PT, R99, 0x1000000, PT, P1 ;  /* 0x010000006300780c */ /* 0x000fe20003f26110 */
[-C--:B------:R-:W-:Y:S01]  /*6fb0*/  @P3 FMUL.FTZ R169, R173, R90.reuse ;  /* 0x0000005aada93220 */ /* 0x080fe20000410000 */
[----:B------:R-:W-:Y:S01]  /*6fc0*/  FFMA.FTZ R173, R176, UR26, R95 ;  /* 0x0000001ab0ad7c23 */ /* 0x000fe2000801005f */
[----:B------:R-:W-:Y:S01]  /*6fd0*/  FMUL.FTZ R90, R17, R90 ;  /* 0x0000005a115a7220 */ /* 0x000fe20000410000 */
[----:B------:R-:W-:-:S02]  /*6fe0*/  HADD2.F32 R176, -RZ, R72.H0_H0 ;  /* 0x20000048ffb07230 */ /* 0x000fc40000004100 */
[----:B------:R-:W-:Y:S02]  /*6ff0*/  FADD.FTZ R173, R178, -R173 ;  /* 0x800000adb2ad7221 */ /* 0x000fe40000010000 */
[----:B------:R-:W-:Y:S02]  /*7000*/  FSEL R90, R90, RZ, P3 ;  /* 0x000000ff5a5a7208 */ /* 0x000fe40001800000 */
[----:B------:R-:W-:Y:S01]  /*7010*/  FFMA.FTZ R173, R173, UR19, R170 ;  /* 0x00000013adad7c23 */ /* 0x000fe200080100aa */
[----:B------:R-:W-:Y:S01]  /*7020*/  HFMA2 R170, -RZ, RZ, 0, 0 ;  /* 0x00000000ffaa7431 */ /* 0x000fe200000001ff */
[----:B------:R-:W-:Y:S01]  /*7030*/  LOP3.LUT P3, RZ, R98, 0xff, RZ, 0xc0, !PT ;  /* 0x000000ff62ff7812 */ /* 0x000fe2000786c0ff */
[----:B------:R-:W-:Y:S02]  /*7040*/  @P1 HADD2.F32 R99, -RZ, R91.H1_H1 ;  /* 0x3000005bff631230 */ /* 0x000fe40000004100 */
[----:B------:R-:W-:Y:S01]  /*7050*/  FMUL.FTZ R173, R173, UR5 ;  /* 0x00000005adad7c20 */ /* 0x000fe20008410000 */
[----:B------:R-:W-:-:S03]  /*7060*/  F2FP.F16.F32.PACK_AB R90, R90, R171 ;  /* 0x000000ab5a5a723e */ /* 0x000fc600000000ff */
[----:B------:R-:W-:-:S04]  /*7070*/  FMUL.FTZ R173, R173, UR4 ;  /* 0x00000004adad7c20 */ /* 0x000fc80008410000 */
[-C--:B------:R-:W-:Y:S01]  /*7080*/  @P2 FMUL.FTZ R170, R172, R173.reuse ;  /* 0x000000adacaa2220 */ /* 0x080fe20000410000 */
[----:B------:R-:W-:-:S05]  /*7090*/  FMUL.FTZ R172, R18, R173 ;  /* 0x000000ad12ac7220 */ /* 0x000fca0000410000 */
[----:B------:R-:W-:Y:S02]  /*70a0*/  FSEL R172, R172, RZ, P2 ;  /* 0x000000ffacac7208 */ /* 0x000fe40001000000 */
[----:B------:R-:W-:Y:S01]  /*70b0*/  LOP3.LUT P2, RZ, R98, 0xff00, RZ, 0xc0, !PT ;  /* 0x0000ff0062ff7812 */ /* 0x000fe2000784c0ff */
[----:B------:R-:W-:-:S05]  /*70c0*/  HADD2.F32 R98, -RZ, R75.H1_H1 ;  /* 0x3000004bff627230 */ /* 0x000fca0000004100 */
[----:B------:R-:W-:Y:S01]  /*70d0*/  FFMA.FTZ R174, R179, UR19, R98 ;  /* 0x00000013b3ae7c23 */ /* 0x000fe20008010062 */
[----:B------:R-:W-:-:S03]  /*70e0*/  FFMA.FTZ R98, R165, UR26, R95 ;  /* 0x0000001aa5627c23 */ /* 0x000fc6000801005f */
[----:B------:R-:W-:Y:S01]  /*70f0*/  FMUL.FTZ R174, R174, UR5 ;  /* 0x00000005aeae7c20 */ /* 0x000fe20008410000 */
[----:B------:R-:W-:Y:S01]  /*7100*/  FADD.FTZ R167, R167, -R98 ;  /* 0x80000062a7a77221 */ /* 0x000fe20000010000 */
[----:B------:R-:W-:Y:S02]  /*7110*/  MOV R98, RZ ;  /* 0x000000ff00627202 */ /* 0x000fe40000000f00 */
[----:B------:R-:W-:Y:S01]  /*7120*/  FMUL.FTZ R174, R174, UR4 ;  /* 0x00000004aeae7c20 */ /* 0x000fe20008410000 */
[----:B------:R-:W-:Y:S01]  /*7130*/  FFMA.FTZ R91, R167, UR19, R176 ;  /* 0x00000013a75b7c23 */ /* 0x000fe200080100b0 */
[----:B------:R-:W-:Y:S02]  /*7140*/  HADD2.F32 R176, -RZ, R72.H1_H1 ;  /* 0x30000048ffb07230 */ /* 0x000fe40000004100 */
[----:B------:R-:W-:Y:S01]  /*7150*/  @P1 FMUL.FTZ R98, R99, R174 ;  /* 0x000000ae63621220 */ /* 0x000fe20000410000 */
[----:B------:R-:W-:Y:S01]  /*7160*/  FMUL.FTZ R91, R91, UR5 ;  /* 0x000000055b5b7c20 */ /* 0x000fe20008410000 */
[----:B------:R-:W-:-:S02]  /*7170*/  HFMA2 R99, -RZ, RZ, 0, 0 ;  /* 0x00000000ff637431 */ /* 0x000fc400000001ff */
[----:B------:R-:W-:Y:S01]  /*7180*/  FFMA.FTZ R165, R93, UR19, R176 ;  /* 0x000000135da57c23 */ /* 0x000fe200080100b0 */
[--C-:B------:R-:W-:Y:S02]  /*7190*/  @P3 HADD2.F32 R176, -RZ, R88.reuse.H0_H0 ;  /* 0x20000058ffb03230 */ /* 0x100fe40000004100 */
[----:B------:R-:W-:Y:S01]  /*71a0*/  FMUL.FTZ R93, R91, UR4 ;  /* 0x000000045b5d7c20 */ /* 0x000fe20008410000 */
[----:B------:R-:W-:Y:S02]  /*71b0*/  @P2 HADD2.F32 R167, -RZ, R88.H1_H1 ;  /* 0x30000058ffa72230 */ /* 0x000fe40000004100 */
[----:B------:R-:W-:Y:S01]  /*71c0*/  FMUL.FTZ R91, R165, UR5 ;  /* 0x00000005a55b7c20 */ /* 0x000fe20008410000 */
[----:B------:R-:W-:Y:S01]  /*71d0*/  MOV R165, RZ ;  /* 0x000000ff00a57202 */ /* 0x000fe20000000f00 */
[-C--:B------:R-:W-:Y:S01]  /*71e0*/  @P3 FMUL.FTZ R99, R176, R93.reuse ;  /* 0x0000005db0633220 */ /* 0x080fe20000410000 */
[----:B------:R-:W-:Y:S01]  /*71f0*/  FMUL.FTZ R174, R19, R174 ;  /* 0x000000ae13ae7220 */ /* 0x000fe20000410000 */
[----:B------:R-:W-:Y:S01]  /*7200*/  FMUL.FTZ R88, R91, UR4 ;  /* 0x000000045b587c20 */ /* 0x000fe20008410000 */
[----:B------:R-:W-:-:S03]  /*7210*/  FMUL.FTZ R93, R12, R93 ;  /* 0x0000005d0c5d7220 */ /* 0x000fc60000410000 */
[-C--:B------:R-:W-:Y:S01]  /*7220*/  @P2 FMUL.FTZ R165, R167, R88.reuse ;  /* 0x00000058a7a52220 */ /* 0x080fe20000410000 */
[----:B------:R-:W-:Y:S01]  /*7230*/  FMUL.FTZ R88, R13, R88 ;  /* 0x000000580d587220 */ /* 0x000fe20000410000 */
[----:B------:R-:W-:Y:S02]  /*7240*/  FSEL R91, R174, RZ, P1 ;  /* 0x000000ffae5b7208 */ /* 0x000fe40000800000 */
[----:B------:R-:W-:Y:S02]  /*7250*/  FSEL R93, R93, RZ, P3 ;  /* 0x000000ff5d5d7208 */ /* 0x000fe40001800000 */
[----:B------:R-:W-:Y:S02]  /*7260*/  FSEL R88, R88, RZ, P2 ;  /* 0x000000ff58587208 */ /* 0x000fe40001000000 */
[----:B------:R-:W-:Y:S02]  /*7270*/  F2FP.F16.F32.PACK_AB R91, R91, R172 ;  /* 0x000000ac5b5b723e */ /* 0x000fe400000000ff */
[----:B------:R-:W-:-:S07]  /*7280*/  F2FP.F16.F32.PACK_AB R88, R88, R93 ;  /* 0x0000005d5858723e */ /* 0x000fce00000000ff */
.L_x_8886:
        /* <DEDUP_REMOVED lines=11> */
[--C-:B------:R-:W-:Y:S01]  /*7340*/  HADD2.F32 R86, -RZ, R78.reuse.H0_H0 ;  /* 0x2000004eff567230 */ /* 0x100fe20000004100 */
[----:B------:R-:W-:Y:S01]  /*7350*/  LOP3.LUT P1, RZ, R97, 0xff, RZ, 0xc0, !PT ;  /* 0x000000ff61ff7812 */ /* 0x000fe2000782c0ff */
[--C-:B------:R-:W-:Y:S01]  /*7360*/  FFMA.FTZ R158, R158, UR26, R95.reuse ;  /* 0x0000001a9e9e7c23 */ /* 0x100fe2000801005f */
[----:B------:R-:W-:Y:S01]  /*7370*/  FADD.FTZ R157, R157, -R156 ;  /* 0x8000009c9d9d7221 */ /* 0x000fe20000010000 */
[----:B------:R-:W-:Y:S02]  /*7380*/  HADD2.F32 R85, -RZ, R78.H1_H1 ;  /* 0x3000004eff557230 */ /* 0x000fe40000004100 */
[----:B------:R-:W-:Y:S01]  /*7390*/  FFMA.FTZ R163, R163, UR26, R95 ;  /* 0x0000001aa3a37c23 */ /* 0x000fe2000801005f */
[----:B------:R-:W-:Y:S01]  /*73a0*/  FADD.FTZ R158, R159, -R158 ;  /* 0x8000009e9f9e7221 */ /* 0x000fe20000010000 */
[----:B------:R-:W-:Y:S01]  /*73b0*/  FFMA.FTZ R86, R157, UR19, R86 ;  /* 0x000000139d567c23 */ /* 0x000fe20008010056 */
[----:B------:R-:W-:-:S02]  /*73c0*/  HADD2.F32 R87, -RZ, R79.H0_H0 ;  /* 0x2000004fff577230 */ /* 0x000fc40000004100 */
[----:B------:R-:W-:Y:S01]  /*73d0*/  FADD.FTZ R160, R160, -R163 ;  /* 0x800000a3a0a07221 */ /* 0x000fe20000010000 */
[----:B------:R-:W-:Y:S01]  /*73e0*/  FFMA.FTZ R85, R158, UR19, R85 ;  /* 0x000000139e557c23 */ /* 0x000fe20008010055 */
[----:B------:R-:W-:Y:S01]  /*73f0*/  FMUL.FTZ R84, R86, UR5 ;  /* 0x0000000556547c20 */ /* 0x000fe20008410000 */
[----:B------:R-:W-:Y:S02]  /*7400*/  CS2R R156, SRZ ;  /* 0x00000000009c7805 */ /* 0x000fe4000001ff00 */
[C---:B------:R-:W-:Y:S01]  /*7410*/  LOP3.LUT P2, RZ, R97.reuse, 0xff0000, RZ, 0xc0, !PT ;  /* 0x00ff000061ff7812 */ /* 0x040fe2000784c0ff */
[----:B------:R-:W-:Y:S01]  /*7420*/  FFMA.FTZ R87, R160, UR19, R87 ;  /* 0x00000013a0577c23 */ /* 0x000fe20008010057 */
[----:B------:R-:W-:Y:S01]  /*7430*/  FMUL.FTZ R93, R84, UR4 ;  /* 0x00000004545d7c20 */ /* 0x000fe20008410000 */
[----:B-----5:R-:W-:Y:S01]  /*7440*/  @P1 HADD2.F32 R84, -RZ, R90.H0_H0 ;  /* 0x2000005aff541230 */ /* 0x020fe20000004100 */
[----:B------:R-:W-:Y:S01]  /*7450*/  LOP3.LUT P3, RZ, R97, 0xff00, RZ, 0xc0, !PT ;  /* 0x0000ff0061ff7812 */ /* 0x000fe2000786c0ff */
[----:B------:R-:W-:-:S02]  /*7460*/  HFMA2 R158, -RZ, RZ, 0, 0 ;  /* 0x00000000ff9e7431 */ /* 0x000fc400000001ff */
[--C-:B------:R-:W-:Y:S01]  /*7470*/  FFMA.FTZ R152, R152, UR26, R95.reuse ;  /* 0x0000001a98987c23 */ /* 0x100fe2000801005f */
[----:B------:R-:W-:Y:S01]  /*7480*/  LOP3.LUT P5, RZ, R96, 0xff0000, RZ, 0xc0, !PT ;  /* 0x00ff000060ff7812 */ /* 0x000fe200078ac0ff */
[----:B------:R-:W-:Y:S01]  /*7490*/  @P1 FMUL.FTZ R156, R93, R84 ;  /* 0x000000545d9c1220 */ /* 0x000fe20000410000 */
[----:B------:R-:W-:Y:S01]  /*74a0*/  FMUL.FTZ R84, R85, UR5 ;  /* 0x0000000555547c20 */ /* 0x000fe20008410000 */
[----:B------:R-:W-:Y:S01]  /*74b0*/  FMUL.FTZ R93, R24, R93 ;  /* 0x0000005d185d7220 */ /* 0x000fe20000410000 */
[----:B------:R-:W-:Y:S01]  /*74c0*/  FADD.FTZ R153, R153, -R152 ;  /* 0x8000009899997221 */ /* 0x000fe20000010000 */
[----:B------:R-:W-:Y:S01]  /*74d0*/  FFMA.FTZ R154, R154, UR26, R95 ;  /* 0x0000001a9a9a7c23 */ /* 0x000fe2000801005f */
[----:B------:R-:W-:Y:S01]  /*74e0*/  FMUL.FTZ R92, R84, UR4 ;  /* 0x00000004545c7c20 */ /* 0x000fe20008410000 */
[----:B------:R-:W-:Y:S01]  /*74f0*/  FMUL.FTZ R84, R87, UR5 ;  /* 0x0000000557547c20 */ /* 0x000fe20008410000 */
[----:B------:R-:W-:Y:S01]  /*7500*/  FSEL R93, R93, RZ, P1 ;  /* 0x000000ff5d5d7208 */ /* 0x000fe20000800000 */
[----:B------:R-:W-:Y:S01]  /*7510*/  FADD.FTZ R154, R155, -R154 ;  /* 0x8000009a9b9a7221 */ /* 0x000fe20000010000 */
[----:B------:R-:W-:-:S02]  /*7520*/  @P3 HADD2.F32 R90, -RZ, R90.H1_H1 ;  /* 0x3000005aff5a3230 */ /* 0x000fc40000004100 */
[----:B------:R-:W-:Y:S01]  /*7530*/  FMUL.FTZ R159, R84, UR4 ;  /* 0x00000004549f7c20 */ /* 0x000fe20008410000 */
[----:B------:R-:W-:Y:S01]  /*7540*/  @P2 HADD2.F32 R84, -RZ, R91.H0_H0 ;  /* 0x2000005bff542230 */ /* 0x000fe20000004100 */
[----:B------:R-:W-:Y:S01]  /*7550*/  ISETP.GE.U32.AND P1, PT, R96, RZ, PT ;  /* 0x000000ff6000720c */ /* 0x000fe20003f26070 */
[--C-:B------:R-:W-:Y:S01]  /*7560*/  FFMA.FTZ R148, R148, UR26, R95.reuse ;  /* 0x0000001a94947c23 */ /* 0x100fe2000801005f */
[----:B------:R-:W-:Y:S01]  /*7570*/  @P3 FMUL.FTZ R157, R92, R90 ;  /* 0x0000005a5c9d3220 */ /* 0x000fe20000410000 */
[----:B------:R-:W-:Y:S01]  /*7580*/  FMUL.FTZ R90, R25, R92 ;  /* 0x0000005c195a7220 */ /* 0x000fe20000410000 */
[----:B------:R-:W-:Y:S01]  /*7590*/  @P2 FMUL.FTZ R158, R159, R84 ;  /* 0x000000549f9e2220 */ /* 0x000fe20000410000 */
[--C-:B------:R-:W-:Y:S02]  /*75a0*/  HADD2.F32 R84, -RZ, R77.reuse.H0_H0 ;  /* 0x2000004dff547230 */ /* 0x100fe40000004100 */
[----:B------:R-:W-:Y:S01]  /*75b0*/  FMUL.FTZ R92, R26, R159 ;  /* 0x0000009f1a5c7220 */ /* 0x000fe20000410000 */
[----:B------:R-:W-:Y:S01]  /*75c0*/  LOP3.LUT P4, RZ, R96, 0xff000000, RZ, 0xc0, !PT ;  /* 0xff00000060ff7812 */ /* 0x000fe2000788c0ff */
[----:B------:R-:W-:Y:S01]  /*75d0*/  FADD.FTZ R152, R149, -R148 ;  /* 0x8000009495987221 */ /* 0x000fe20000010000 */
[----:B------:R-:W-:Y:S01]  /*75e0*/  ISETP.GE.U32.AND.EX P1, PT, R97, 0x1000000, PT, P1 ;  /* 0x010000006100780c */ /* 0x000fe20003f26110 */
[----:B------:R-:W-:Y:S01]  /*75f0*/  FFMA.FTZ R84, R153, UR19, R84 ;  /* 0x0000001399547c23 */ /* 0x000fe20008010054 */
[----:B------:R-:W-:Y:S01]  /*7600*/  HADD2.F32 R153, -RZ, R77.H1_H1 ;  /* 0x3000004dff997230 */ /* 0x000fe20000004100 */
[----:B------:R-:W-:Y:S01]  /*7610*/  FSEL R90, R90, RZ, P3 ;  /* 0x000000ff5a5a7208 */ /* 0x000fe20001800000 */
[----:B------:R-:W-:Y:S01]  /*7620*/  FFMA.FTZ R164, R164, UR26, R95 ;  /* 0x0000001aa4a47c23 */ /* 0x000fe2000801005f */
[----:B------:R-:W-:Y:S01]  /*7630*/  FMUL.FTZ R97, R84, UR5 ;  /* 0x0000000554617c20 */ /* 0x000fe20008410000 */
[----:B------:R-:W-:Y:S01]  /*7640*/  FSEL R92, R92, RZ, P2 ;  /* 0x000000ff5c5c7208 */ /* 0x000fe20001000000 */
[----:B------:R-:W-:Y:S01]  /*7650*/  FFMA.FTZ R153, R154, UR19, R153 ;  /* 0x000000139a997c23 */ /* 0x000fe20008010099 */
[C---:B------:R-:W-:Y:S01]  /*7660*/  LOP3.LUT P3, RZ, R96.reuse, 0xff, RZ, 0xc0, !PT ;  /* 0x000000ff60ff7812 */ /* 0x040fe2000786c0ff */
[----:B------:R-:W-:Y:S01]  /*7670*/  FMUL.FTZ R97, R97, UR4 ;  /* 0x0000000461617c20 */ /* 0x000fe20008410000 */
[----:B------:R-:W-:Y:S01]  /*7680*/  LOP3.LUT P2, RZ, R96, 0xff00, RZ, 0xc0, !PT ;  /* 0x0000ff0060ff7812 */ /* 0x000fe2000784c0ff */
[----:B------:R-:W-:Y:S01]  /*7690*/  @P5 HADD2.F32 R96, -RZ, R89.H0_H0 ;  /* 0x20000059ff605230 */ /* 0x000fe20000004100 */
[----:B------:R-:W-:Y:S01]  /*76a0*/  CS2R R148, SRZ ;  /* 0x0000000000947805 */ /* 0x000fe2000001ff00 */
[----:B------:R-:W-:-:S02]  /*76b0*/  HADD2.F32 R154, -RZ, R79.H1_H1 ;  /* 0x3000004fff9a7230 */ /* 0x000fc40000004100 */
[----:B------:R-:W-:Y:S01]  /*76c0*/  FADD.FTZ R161, R161, -R164 ;  /* 0x800000a4a1a17221 */ /* 0x000fe20000010000 */
[----:B------:R-:W-:Y:S02]  /*76d0*/  @P4 HADD2.F32 R89, -RZ, R89.H1_H1 ;  /* 0x30000059ff594230 */ /* 0x000fe40000004100 */
[----:B------:R-:W-:Y:S01]  /*76e0*/  @P5 FMUL.FTZ R148, R97, R96 ;  /* 0x0000006061945220 */ /* 0x000fe20000410000 */
[----:B------:R-:W-:Y:S01]  /*76f0*/  FMUL.FTZ R96, R153, UR5 ;  /* 0x0000000599607c20 */ /* 0x000fe20008410000 */
[----:B------:R-:W-:Y:S01]  /*7700*/  FFMA.FTZ R154, R161, UR19, R154 ;  /* 0x00000013a19a7c23 */ /* 0x000fe2000801009a */
[----:B------:R-:W-:Y:S01]  /*7710*/  FFMA.FTZ R150, R150, UR26, R95 ;  /* 0x0000001a96967c23 */ /* 0x000fe2000801005f */
[----:B------:R-:W-:Y:S02]  /*7720*/  @P1 HADD2.F32 R91, -RZ, R91.H1_H1 ;  /* 0x3000005bff5b1230 */ /* 0x000fe40000004100 */
[----:B------:R-:W-:Y:S01]  /*7730*/  FMUL.FTZ R96, R96, UR4 ;  /* 0x0000000460607c20 */ /* 0x000fe20008410000 */
[----:B------:R-:W-:Y:S01]  /*7740*/  F2FP.F16.F32.PACK_AB R86, R85, R86 ;  /* 0x000000565556723e */ /* 0x000fe200000000ff */
[----:B------:R-:W-:Y:S01]  /*7750*/  FADD.FTZ R151, R151, -R150 ;  /* 0x8000009697977221 */ /* 0x000fe20000010000 */
[----:B------:R-:W-:Y:S01]  /*7760*/  MOV R150, RZ ;  /* 0x000000ff00967202 */ /* 0x000fe20000000f00 */
[----:B------:R-:W-:Y:S01]  /*7770*/  @P4 FMUL.FTZ R149, R96, R89 ;  /* 0x0000005960954220 */ /* 0x000fe20000410000 */
[C---:B------:R-:W-:Y:S01]  /*7780*/  FMUL.FTZ R89, R154.reuse, UR5 ;  /* 0x000000059a597c20 */ /* 0x040fe20008410000 */
[----:B------:R-:W-:Y:S01]  /*7790*/  @P2 HADD2.F32 R155, -RZ, R88.H1_H1 ;  /* 0x30000058ff9b2230 */ /* 0x000fe20000004100 */
[----:B------:R-:W-:Y:S01]  /*77a0*/  F2FP.F16.F32.PACK_AB R87, R154, R87 ;  /* 0x000000579a57723e */ /* 0x000fe200000000ff */
[----:B------:R-:W-:Y:S01]  /*77b0*/  FMUL.FTZ R97, R22, R97 ;  /* 0x0000006116617220 */ /* 0x000fe20000410000 */
[----:B------:R-:W-:Y:S01]  /*77c0*/  FMUL.FTZ R164, R89, UR4 ;  /* 0x0000000459a47c20 */ /* 0x000fe20008410000 */
[----:B------:R-:W-:Y:S01]  /*77d0*/  F2FP.F16.F32.PACK_AB R85, R153, R84 ;  /* 0x000000549955723e */ /* 0x000fe200000000ff */
[----:B------:R-:W-:Y:S01]  /*77e0*/  FMUL.FTZ R96, R23, R96 ;  /* 0x0000006017607220 */ /* 0x000fe20000410000 */
[----:B------:R-:W-:Y:S01]  /*77f0*/  F2FP.F16.F32.PACK_AB R90, R90, R93 ;  /* 0x0000005d5a5a723e */ /* 0x000fe200000000ff */
[----:B------:R-:W-:Y:S01]  /*7800*/  @P1 FMUL.FTZ R150, R164, R91 ;  /* 0x0000005ba4961220 */ /* 0x000fe20000410000 */
[----:B------:R-:W-:-:S02]  /*7810*/  HADD2.F32 R91, -RZ, R76.H0_H0 ;  /* 0x2000004cff5b7230 */ /* 0x000fc40000004100 */
[----:B------:R-:W-:Y:S01]  /*7820*/  FMUL.FTZ R154, R27, R164 ;  /* 0x000000a41b9a7220 */ /* 0x000fe20000410000 */
[----:B------:R-:W-:Y:S02]  /*7830*/  FSEL R97, R97, RZ, P5 ;  /* 0x000000ff61617208 */ /* 0x000fe40002800000 */
[----:B------:R-:W-:Y:S01]  /*7840*/  FSEL R96, R96, RZ, P4 ;  /* 0x000000ff60607208 */ /* 0x000fe20002000000 */
[----:B------:R-:W-:Y:S01]  /*7850*/  FFMA.FTZ R91, R152, UR19, R91 ;  /* 0x00000013985b7c23 */ /* 0x000fe2000801005b */
[----:B------:R-:W-:Y:S01]  /*7860*/  HADD2.F32 R152, -RZ, R76.H1_H1 ;  /* 0x3000004cff987230 */ /* 0x000fe20000004100 */
[----:B------:R-:W-:Y:S02]  /*7870*/  FSEL R153, R154, RZ, P1 ;  /* 0x000000ff9a997208 */ /* 0x000fe40000800000 */
[----:B------:R-:W-:Y:S02]  /*7880*/  FMUL.FTZ R89, R91, UR5 ;  /* 0x000000055b597c20 */ /* 0x000fe40008410000 */
[----:B------:R-:W-:Y:S01]  /*7890*/  FFMA.FTZ R160, R151, UR19, R152 ;  /* 0x0000001397a07c23 */ /* 0x000fe20008010098 */
[----:B------:R-:W-:-:S02]  /*78a0*/  HFMA2 R151, -RZ, RZ, 0, 0 ;  /* 0x00000000ff977431 */ /* 0x000fc400000001ff */
[----:B------:R-:W-:Y:S02]  /*78b0*/  @P3 HADD2.F32 R152, -RZ, R88.H0_H0 ;  /* 0x20000058ff983230 */ /* 0x000fe40000004100 */
[----:B------:R-:W-:Y:S01]  /*78c0*/  FMUL.FTZ R89, R89, UR4 ;  /* 0x0000000459597c20 */ /* 0x000fe20008410000 */
[----:B------:R-:W-:-:S03]  /*78d0*/  F2FP.F16.F32.PACK_AB R84, R160, R91 ;  /* 0x0000005ba054723e */ /* 0x000fc600000000ff */
[----:B------:R-:W-:Y:S01]  /*78e0*/  @P3 FMUL.FTZ R151, R89, R152 ;  /* 0x0000009859973220 */ /* 0x000fe20000410000 */
[----:B------:R-:W-:Y:S01]  /*78f0*/  FMUL.FTZ R152, R160, UR5 ;  /* 0x00000005a0987c20 */ /* 0x000fe20008410000 */
[----:B------:R-:W-:Y:S01]  /*7900*/  FMUL.FTZ R89, R20, R89 ;  /* 0x0000005914597220 */ /* 0x000fe20000410000 */
[----:B------:R-:W-:Y:S02]  /*7910*/  F2FP.F16.F32.PACK_AB R91, R153, R92 ;  /* 0x0000005c995b723e */ /* 0x000fe400000000ff */
[----:B------:R-:W-:Y:S01]  /*7920*/  FMUL.FTZ R88, R152, UR4 ;  /* 0x0000000498587c20 */ /* 0x000fe20008410000 */
[----:B------:R-:W-:Y:S02]  /*7930*/  MOV R152, RZ ;  /* 0x000000ff00987202 */ /* 0x000fe40000000f00 */
[----:B------:R-:W-:Y:S01]  /*7940*/  FSEL R92, R89, RZ, P3 ;  /* 0x000000ff595c7208 */ /* 0x000fe20001800000 */
[----:B------:R-:W-:Y:S01]  /*7950*/  @P2 FMUL.FTZ R152, R88, R155 ;  /* 0x0000009b58982220 */ /* 0x000fe20000410000 */
[----:B------:R-:W-:Y:S01]  /*7960*/  FMUL.FTZ R88, R21, R88 ;  /* 0x0000005815587220 */ /* 0x000fe20000410000 */
[----:B------:R-:W-:-:S04]  /*7970*/  F2FP.F16.F32.PACK_AB R89, R96, R97 ;  /* 0x000000616059723e */ /* 0x000fc800000000ff */
[----:B------:R-:W-:-:S04]  /*7980*/  FSEL R93, R88, RZ, P2 ;  /* 0x000000ff585d7208 */ /* 0x000fc80001000000 */
[----:B------:R-:W-:Y:S01]  /*7990*/  F2FP.F16.F32.PACK_AB R88, R93, R92 ;  /* 0x0000005c5d58723e */ /* 0x000fe200000000ff */
[----:B------:R-:W-:Y:S06]  /*79a0*/  BRA `(.L_x_8888) ;  /* 0x0000000400907947 */ /* 0x000fec0003800000 */
.L_x_8887:
[--C-:B------:R-:W-:Y:S01]  /*79b0*/  FFMA.FTZ R156, R156, UR26, R95.reuse ;  /* 0x0000001a9c9c7c23 */ /* 0x100fe2000801005f */
[--C-:B------:R-:W-:Y:S02]  /*79c0*/  HADD2.F32 R93, -RZ, R78.reuse.H0_H0 ;  /* 0x2000004eff5d7230 */ /* 0x100fe40000004100 */
[--C-:B------:R-:W-:Y:S01]  /*79d0*/  FFMA.FTZ R158, R158, UR26, R95.reuse ;  /* 0x0000001a9e9e7c23 */ /* 0x100fe2000801005f */
[----:B------:R-:W-:Y:S01]  /*79e0*/  LOP3.LUT P1, RZ, R97, 0xff, RZ, 0xc0, !PT ;  /* 0x000000ff61ff7812 */ /* 0x000fe2000782c0ff */
[----:B------:R-:W-:Y:S01]  /*79f0*/  FADD.FTZ R156, R157, -R156 ;  /* 0x8000009c9d9c7221 */ /* 0x000fe20000010000 */
[----:B------:R-:W-:Y:S01]  /*7a00*/  LOP3.LUT P3, RZ, R97, 0xff00, RZ, 0xc0, !PT ;  /* 0x0000ff0061ff7812 */ /* 0x000fe2000786c0ff */
[----:B------:R-:W-:Y:S01]  /*7a10*/  FADD.FTZ R158, R159, -R158 ;  /* 0x8000009e9f9e7221 */ /* 0x000fe20000010000 */
[----:B------:R-:W-:Y:S01]  /*7a20*/  FFMA.FTZ R163, R163, UR26, R95 ;  /* 0x0000001aa3a37c23 */ /* 0x000fe2000801005f */
[----:B------:R-:W-:Y:S01]  /*7a30*/  FFMA.FTZ R92, R156, UR19, R93 ;  /* 0x000000139c5c7c23 */ /* 0x000fe2000801005d */
[----:B------:R-:W-:Y:S01]  /*7a40*/  HADD2.F32 R93, -RZ, R78.H1_H1 ;  /* 0x3000004eff5d7230 */ /* 0x000fe20000004100 */
[----:B------:R-:W-:Y:S01]  /*7a50*/  LOP3.LUT P2, RZ, R97, 0xff0000, RZ, 0xc0, !PT ;  /* 0x00ff000061ff7812 */ /* 0x000fe2000784c0ff */
[----:B------:R-:W-:-:S02]  /*7a60*/  HADD2.F32 R156, -RZ, R79.H0_H0 ;  /* 0x2000004fff9c7230 */ /* 0x000fc40000004100 */
[----:B------:R-:W-:Y:S01]  /*7a70*/  FMUL.FTZ R92, R92, UR5 ;  /* 0x000000055c5c7c20 */ /* 0x000fe20008410000 */
[----:B------:R-:W-:Y:S01]  /*7a80*/  FADD.FTZ R163, R160, -R163 ;  /* 0x800000a3a0a37221 */ /* 0x000fe20000010000 */
[----:B------:R-:W-:Y:S01]  /*7a90*/  FFMA.FTZ R157, R158, UR19, R93 ;  /* 0x000000139e9d7c23 */ /* 0x000fe2000801005d */
[----:B------:R-:W-:Y:S01]  /*7aa0*/  FFMA.FTZ R152, R152, UR26, R95 ;  /* 0x0000001a98987c23 */ /* 0x000fe2000801005f */
[----:B------:R-:W-:Y:S01]  /*7ab0*/  FMUL.FTZ R93, R92, UR4 ;  /* 0x000000045c5d7c20 */ /* 0x000fe20008410000 */
[----:B------:R-:W-:Y:S01]  /*7ac0*/  FFMA.FTZ R163, R163, UR19, R156 ;  /* 0x00000013a3a37c23 */ /* 0x000fe2000801009c */
[----:B------:R-:W-:Y:S01]  /*7ad0*/  FMUL.FTZ R92, R157, UR5 ;  /* 0x000000059d5c7c20 */ /* 0x000fe20008410000 */
[----:B------:R-:W-:Y:S02]  /*7ae0*/  HFMA2 R156, -RZ, RZ, 0, 0 ;  /* 0x00000000ff9c7431 */ /* 0x000fe400000001ff */
[--C-:B-----5:R-:W-:Y:S01]  /*7af0*/  @P1 HADD2.F32 R158, -RZ, R90.reuse.H0_H0 ;  /* 0x2000005aff9e1230 */ /* 0x120fe20000004100 */
[----:B------:R-:W-:Y:S01]  /*7b00*/  MOV R157, RZ ;  /* 0x000000ff009d7202 */ /* 0x000fe20000000f00 */
[----:B------:R-:W-:-:S02]  /*7b10*/  @P3 HADD2.F32 R159, -RZ, R90.H1_H1 ;  /* 0x3000005aff9f3230 */ /* 0x000fc40000004100 */
[----:B------:R-:W-:Y:S01]  /*7b20*/  FMUL.FTZ R92, R92, UR4 ;  /* 0x000000045c5c7c20 */ /* 0x000fe20008410000 */
[----:B------:R-:W-:Y:S01]  /*7b30*/  FMUL.FTZ R90, R163, UR5 ;  /* 0x00000005a35a7c20 */ /* 0x000fe20008410000 */
[-C--:B------:R-:W-:Y:S01]  /*7b40*/  @P1 FMUL.FTZ R156, R158, R93.reuse ;  /* 0x0000005d9e9c1220 */ /* 0x080fe20000410000 */
[----:B------:R-:W-:Y:S02]  /*7b50*/  HFMA2 R158, -RZ, RZ, 0, 0 ;  /* 0x00000000ff9e7431 */ /* 0x000fe400000001ff */
[-C--:B------:R-:W-:Y:S01]  /*7b60*/  @P3 FMUL.FTZ R157, R159, R92.reuse ;  /* 0x0000005c9f9d3220 */ /* 0x080fe20000410000 */
[----:B------:R-:W-:Y:S01]  /*7b70*/  FMUL.FTZ R159, R90, UR4 ;  /* 0x000000045a9f7c20 */ /* 0x000fe20008410000 */
[----:B------:R-:W-:Y:S02]  /*7b80*/  @P2 HADD2.F32 R90, -RZ, R91.H0_H0 ;  /* 0x2000005bff5a2230 */ /* 0x000fe40000004100 */
[----:B------:R-:W-:Y:S01]  /*7b90*/  FMUL.FTZ R93, R24, R93 ;  /* 0x0000005d185d7220 */ /* 0x000fe20000410000 */
[C---:B------:R-:W-:Y:S01]  /*7ba0*/  LOP3.LUT P5, RZ, R96.reuse, 0xff0000, RZ, 0xc0, !PT ;  /* 0x00ff000060ff7812 */ /* 0x040fe200078ac0ff */
[----:B------:R-:W-:Y:S01]  /*7bb0*/  FADD.FTZ R153, R153, -R152 ;  /* 0x8000009899997221 */ /* 0x000fe20000010000 */
[----:B------:R-:W-:Y:S01]  /*7bc0*/  LOP3.LUT P4, RZ, R96, 0xff000000, RZ, 0xc0, !PT ;  /* 0xff00000060ff7812 */ /* 0x000fe2000788c0ff */
[-C--:B------:R-:W-:Y:S01]  /*7bd0*/  @P2 FMUL.FTZ R158, R90, R159.reuse ;  /* 0x0000009f5a9e2220 */ /* 0x080fe20000410000 */
[----:B------:R-:W-:Y:S01]  /*7be0*/  FMUL.FTZ R90, R25, R92 ;  /* 0x0000005c195a7220 */ /* 0x000fe20000410000 */
[----:B------:R-:W-:Y:S01]  /*7bf0*/  FMUL.FTZ R92, R26, R159 ;  /* 0x0000009f1a5c7220 */ /* 0x000fe20000410000 */
[----:B------:R-:W-:Y:S01]  /*7c00*/  FSEL R93, R93, RZ, P1 ;  /* 0x000000ff5d5d7208 */ /* 0x000fe20000800000 */
[--C-:B------:R-:W-:Y:S01]  /*7c10*/  FFMA.FTZ R152, R148, UR26, R95.reuse ;  /* 0x0000001a94987c23 */ /* 0x100fe2000801005f */
[----:B------:R-:W-:Y:S01]  /*7c20*/  ISETP.GE.U32.AND P1, PT, R96, RZ, PT ;  /* 0x000000ff6000720c */ /* 0x000fe20003f26070 */
[--C-:B------:R-:W-:Y:S01]  /*7c30*/  FFMA.FTZ R154, R154, UR26, R95.reuse ;  /* 0x0000001a9a9a7c23 */ /* 0x100fe2000801005f */
[----:B------:R-:W-:Y:S01]  /*7c40*/  FSEL R90, R90, RZ, P3 ;  /* 0x000000ff5a5a7208 */ /* 0x000fe20001800000 */
[----:B------:R-:W-:Y:S01]  /*7c50*/  FADD.FTZ R152, R149, -R152 ;  /* 0x8000009895987221 */ /* 0x000fe20000010000 */
[----:B------:R-:W-:Y:S01]  /*7c60*/  FSEL R92, R92, RZ, P2 ;  /* 0x000000ff5c5c7208 */ /* 0x000fe20001000000 */
[--C-:B------:R-:W-:Y:S01]  /*7c70*/  HADD2.F32 R149, -RZ, R77.reuse.H1_H1 ;  /* 0x3000004dff957230 */ /* 0x100fe20000004100 */
[C---:B------:R-:W-:Y:S01]  /*7c80*/  LOP3.LUT P3, RZ, R96.reuse, 0xff, RZ, 0xc0, !PT ;  /* 0x000000ff60ff7812 */ /* 0x040fe2000786c0ff */
[----:B------:R-:W-:Y:S01]  /*7c90*/  FADD.FTZ R154, R155, -R154 ;  /* 0x8000009a9b9a7221 */ /* 0x000fe20000010000 */
[----:B------:R-:W-:Y:S01]  /*7ca0*/  LOP3.LUT P2, RZ, R96, 0xff00, RZ, 0xc0, !PT ;  /* 0x0000ff0060ff7812 */ /* 0x000fe2000784c0ff */
[----:B------:R-:W-:Y:S01]  /*7cb0*/  HADD2.F32 R96, -RZ, R77.H0_H0 ;  /* 0x2000004dff607230 */ /* 0x000fe20000004100 */
[----:B------:R-:W-:Y:S01]  /*7cc0*/  ISETP.GE.U32.AND.EX P1, PT, R97, 0x1000000, PT, P1 ;  /* 0x010000006100780c */ /* 0x000fe20003f26110 */
[--C-:B------:R-:W-:Y:S01]  /*7cd0*/  FFMA.FTZ R150, R150, UR26, R95.reuse ;  /* 0x0000001a96967c23 */ /* 0x100fe2000801005f */
[----:B------:R-:W-:Y:S01]  /*7ce0*/  FFMA.FTZ R164, R164, UR26, R95 ;  /* 0x0000001aa4a47c23 */ /* 0x000fe2000801005f */
[----:B------:R-:W-:Y:S01]  /*7cf0*/  F2FP.F16.F32.PACK_AB R90, R90, R93 ;  /* 0x0000005d5a5a723e */ /* 0x000fe200000000ff */
[----:B------:R-:W-:Y:S01]  /*7d00*/  FFMA.FTZ R96, R153, UR19, R96 ;  /* 0x0000001399607c23 */ /* 0x000fe20008010060 */
[----:B------:R-:W-:-:S02]  /*7d10*/  HADD2.F32 R153, -RZ, R79.H1_H1 ;  /* 0x3000004fff997230 */ /* 0x000fc40000004100 */
[----:B------:R-:W-:Y:S01]  /*7d20*/  FADD.FTZ R151, R151, -R150 ;  /* 0x8000009697977221 */ /* 0x000fe20000010000 */
[----:B------:R-:W-:Y:S01]  /*7d30*/  FADD.FTZ R164, R161, -R164 ;  /* 0x800000a4a1a47221 */ /* 0x000fe20000010000 */
[----:B------:R-:W-:Y:S01]  /*7d40*/  FMUL.FTZ R97, R96, UR5 ;  /* 0x0000000560617c20 */ /* 0x000fe20008410000 */
[----:B------:R-:W-:Y:S01]  /*7d50*/  FFMA.FTZ R96, R154, UR19, R149 ;  /* 0x000000139a607c23 */ /* 0x000fe20008010095 */
[--C-:B------:R-:W-:Y:S02]  /*7d60*/  @P5 HADD2.F32 R150, -RZ, R89.reuse.H0_H0 ;  /* 0x20000059ff965230 */ /* 0x100fe40000004100 */
[----:B------:R-:W-:Y:S01]  /*7d70*/  FFMA.FTZ R153, R164, UR19, R153 ;  /* 0x00000013a4997c23 */ /* 0x000fe20008010099 */
[----:B------:R-:W-:Y:S02]  /*7d80*/  @P4 HADD2.F32 R89, -RZ, R89.H1_H1 ;  /* 0x30000059ff594230 */ /* 0x000fe40000004100 */
[----:B------:R-:W-:Y:S01]  /*7d90*/  FMUL.FTZ R96, R96, UR5 ;  /* 0x0000000560607c20 */ /* 0x000fe20008410000 */
[----:B------:R-:W-:Y:S01]  /*7da0*/  CS2R R148, SRZ ;  /* 0x0000000000947805 */ /* 0x000fe2000001ff00 */
[----:B------:R-:W-:Y:S01]  /*7db0*/  FMUL.FTZ R97, R97, UR4 ;  /* 0x0000000461617c20 */ /* 0x000fe20008410000 */
[----:B------:R-:W-:-:S02]  /*7dc0*/  @P1 HADD2.F32 R91, -RZ, R91.H1_H1 ;  /* 0x3000005bff5b1230 */ /* 0x000fc40000004100 */
[----:B------:R-:W-:Y:S01]  /*7dd0*/  FMUL.FTZ R96, R96, UR4 ;  /* 0x0000000460607c20 */ /* 0x000fe20008410000 */
[----:B------:R-:W-:Y:S02]  /*7de0*/  @P2 HADD2.F32 R155, -RZ, R88.H1_H1 ;  /* 0x30000058ff9b2230 */ /* 0x000fe40000004100 */
[-C--:B------:R-:W-:Y:S01]  /*7df0*/  @P5 FMUL.FTZ R148, R150, R97.reuse ;  /* 0x0000006196945220 */ /* 0x080fe20000410000 */
[----:B------:R-:W-:Y:S01]  /*7e00*/  MOV R150, RZ ;  /* 0x000000ff00967202 */ /* 0x000fe20000000f00 */
[-C--:B------:R-:W-:Y:S01]  /*7e10*/  @P4 FMUL.FTZ R149, R89, R96.reuse ;  /* 0x0000006059954220 */ /* 0x080fe20000410000 */
[----:B------:R-:W-:Y:S01]  /*7e20*/  FMUL.FTZ R89, R153, UR5 ;  /* 0x0000000599597c20 */ /* 0x000fe20008410000 */
[----:B------:R-:W-:Y:S01]  /*7e30*/  FMUL.FTZ R97, R22, R97 ;  /* 0x0000006116617220 */ /* 0x000fe20000410000 */
[----:B------:R-:W-:Y:S02]  /*7e40*/  FMUL.FTZ R96, R23, R96 ;  /* 0x0000006017607220 */ /* 0x000fe40000410000 */
[----:B------:R-:W-:Y:S01]  /*7e50*/  FMUL.FTZ R154, R89, UR4 ;  /* 0x00000004599a7c20 */ /* 0x000fe20008410000 */
[----:B------:R-:W-:Y:S01]  /*7e60*/  HADD2.F32 R89, -RZ, R76.H0_H0 ;  /* 0x2000004cff597230 */ /* 0x000fe20000004100 */
[----:B------:R-:W-:-:S02]  /*7e70*/  FSEL R97, R97, RZ, P5 ;  /* 0x000000ff61617208 */ /* 0x000fc40002800000 */
[----:B------:R-:W-:Y:S01]  /*7e80*/  @P1 FMUL.FTZ R150, R91, R154 ;  /* 0x0000009a5b961220 */ /* 0x000fe20000410000 */
[----:B------:R-:W-:Y:S01]  /*7e90*/  FSEL R96, R96, RZ, P4 ;  /* 0x000000ff60607208 */ /* 0x000fe20002000000 */
[----:B------:R-:W-:Y:S01]  /*7ea0*/  FFMA.FTZ R89, R152, UR19, R89 ;  /* 0x0000001398597c23 */ /* 0x000fe20008010059 */
[----:B------:R-:W-:-:S03]  /*7eb0*/  HADD2.F32 R152, -RZ, R76.H1_H1 ;  /* 0x3000004cff987230 */ /* 0x000fc60000004100 */
[----:B------:R-:W-:Y:S02]  /*7ec0*/  FMUL.FTZ R89, R89, UR5 ;  /* 0x0000000559597c20 */ /* 0x000fe40008410000 */
[----:B------:R-:W-:Y:S01]  /*7ed0*/  FFMA.FTZ R91, R151, UR19, R152 ;  /* 0x00000013975b7c23 */ /* 0x000fe20008010098 */
[----:B------:R-:W-:Y:S02]  /*7ee0*/  @P3 HADD2.F32 R152, -RZ, R88.H0_H0 ;  /* 0x20000058ff983230 */ /* 0x000fe40000004100 */
[----:B------:R-:W-:Y:S01]  /*7ef0*/  FMUL.FTZ R153, R89, UR4 ;  /* 0x0000000459997c20 */ /* 0x000fe20008410000 */
[----:B------:R-:W-:Y:S02]  /*7f00*/  HFMA2 R151, -RZ, RZ, 0, 0 ;  /* 0x00000000ff977431 */ /* 0x000fe400000001ff */
[----:B------:R-:W-:Y:S01]  /*7f10*/  FMUL.FTZ R89, R91, UR5 ;  /* 0x000000055b597c20 */ /* 0x000fe20008410000 */
[----:B------:R-:W-:Y:S01]  /*7f20*/  FMUL.FTZ R91, R27, R154 ;  /* 0x0000009a1b5b7220 */ /* 0x000fe20000410000 */
[----:B------:R-:W-:-:S02]  /*7f30*/  FMUL.FTZ R88, R20, R153 ;  /* 0x0000009914587220 */ /* 0x000fc40000410000 */
[----:B------:R-:W-:Y:S01]  /*7f40*/  FMUL.FTZ R154, R89, UR4 ;  /* 0x00000004599a7c20 */ /* 0x000fe20008410000 */
[----:B------:R-:W-:Y:S01]  /*7f50*/  @P3 FMUL.FTZ R151, R152, R153 ;  /* 0x0000009998973220 */ /* 0x000fe20000410000 */
[----:B------:R-:W-:Y:S02]  /*7f60*/  FSEL R91, R91, RZ, P1 ;  /* 0x000000ff5b5b7208 */ /* 0x000fe40000800000 */
[-C--:B------:R-:W-:Y:S01]  /*7f70*/  FMUL.FTZ R89, R21, R154.reuse ;  /* 0x0000009a15597220 */ /* 0x080fe20000410000 */
[----:B------:R-:W-:Y:S02]  /*7f80*/  FSEL R88, R88, RZ, P3 ;  /* 0x000000ff58587208 */ /* 0x000fe40001800000 */
[----:B------:R-:W-:Y:S01]  /*7f90*/  MOV R152, RZ ;  /* 0x000000ff00987202 */ /* 0x000fe20000000f00 */
[----:B------:R-:W-:Y:S01]  /*7fa0*/  @P2 FMUL.FTZ R152, R155, R154 ;  /* 0x0000009a9b982220 */ /* 0x000fe20000410000 */
[----:B------:R-:W-:Y:S02]  /*7fb0*/  FSEL R93, R89, RZ, P2 ;  /* 0x000000ff595d7208 */ /* 0x000fe40001000000 */
[----:B------:R-:W-:-:S02]  /*7fc0*/  F2FP.F16.F32.PACK_AB R91, R91, R92 ;  /* 0x0000005c5b5b723e */ /* 0x000fc400000000ff */
[----:B------:R-:W-:Y:S02]  /*7fd0*/  F2FP.F16.F32.PACK_AB R89, R96, R97 ;  /* 0x000000616059723e */ /* 0x000fe400000000ff */
[----:B------:R-:W-:-:S07]  /*7fe0*/  F2FP.F16.F32.PACK_AB R88, R93, R88 ;  /* 0x000000585d58723e */ /* 0x000fce00000000ff */
.L_x_8888:
[----:B------:R-:W0:Y:S01]  /*7ff0*/  @P0 LDC.64 R92, c[0x0][0x478] ;  /* 0x00011e00ff5c0b82 */ /* 0x000e220000000a00 */
[----:B------:R-:W-:Y:S02]  /*8000*/  IADD3 R147, PT, PT, R147, 0x300, RZ ;  /* 0x0000030093937810 */ /* 0x000fe40007ffe0ff */
        /* <DEDUP_REMOVED lines=10> */
[C---:B------:R-:W-:Y:S01]  /*80b0*/  LOP3.LUT P1, RZ, R2.reuse, 0xff0000, RZ, 0xc0, !PT ;  /* 0x00ff000002ff7812 */ /* 0x040fe2000782c0ff */
[----:B------:R-:W-:Y:S01]  /*80c0*/  FFMA.FTZ R86, R143, UR26, R95 ;  /* 0x0000001a8f567c23 */ /* 0x000fe2000801005f */
[----:B------:R-:W-:Y:S01]  /*80d0*/  LOP3.LUT P2, RZ, R2, 0xff000000, RZ, 0xc0, !PT ;  /* 0xff00000002ff7812 */ /* 0x000fe2000784c0ff */
[----:B------:R-:W-:Y:S01]  /*80e0*/  FADD.FTZ R87, R134, -R85 ;  /* 0x8000005586577221 */ /* 0x000fe20000010000 */
[--C-:B------:R-:W-:Y:S02]  /*80f0*/  HADD2.F32 R85, -RZ, R81.reuse.H0_H0 ;  /* 0x20000051ff557230 */ /* 0x100fe40000004100 */
[----:B------:R-:W-:Y:S01]  /*8100*/  FADD.FTZ R92, R133, -R84 ;  /* 0x80000054855c7221 */ /* 0x000fe20000010000 */
[----:B------:R-:W-:Y:S02]  /*8110*/  HADD2.F32 R84, -RZ, R81.H1_H1 ;  /* 0x30000051ff547230 */ /* 0x000fe40000004100 */
[----:B------:R-:W-:Y:S01]  /*8120*/  FADD.FTZ R135, R135, -R86 ;  /* 0x8000005687877221 */ /* 0x000fe20000010000 */
[----:B------:R-:W-:-:S02]  /*8130*/  HADD2.F32 R86, -RZ, R82.H0_H0 ;  /* 0x20000052ff567230 */ /* 0x000fc40000004100 */
[----:B------:R-:W-:Y:S01]  /*8140*/  FFMA.FTZ R85, R92, UR19, R85 ;  /* 0x000000135c557c23 */ /* 0x000fe20008010055 */
[----:B------:R-:W-:Y:S01]  /*8150*/  LOP3.LUT P5, RZ, R3, 0xff, RZ, 0xc0, !PT ;  /* 0x000000ff03ff7812 */ /* 0x000fe200078ac0ff */
[----:B------:R-:W-:Y:S01]  /*8160*/  FFMA.FTZ R84, R87, UR19, R84 ;  /* 0x0000001357547c23 */ /* 0x000fe20008010054 */
[----:B0-----:R-:W-:Y:S01]  /*8170*/  CS2R R96, SRZ ;  /* 0x0000000000607805 */ /* 0x001fe2000001ff00 */
[----:B------:R-:W-:Y:S01]  /*8180*/  FFMA.FTZ R86, R135, UR19, R86 ;  /* 0x0000001387567c23 */ /* 0x000fe20008010056 */
[----:B------:R-:W-:Y:S01]  /*8190*/  FMUL.FTZ R87, R85, UR5 ;  /* 0x0000000555577c20 */ /* 0x000fe20008410000 */
[--C-:B-----5:R-:W-:Y:S02]  /*81a0*/  @P1 HADD2.F32 R92, -RZ, R89.reuse.H0_H0 ;  /* 0x20000059ff5c1230 */ /* 0x120fe40000004100 */
[----:B------:R-:W-:Y:S02]  /*81b0*/  HFMA2 R133, -RZ, RZ, 0, 0 ;  /* 0x00000000ff857431 */ /* 0x000fe400000001ff */
[----:B------:R-:W-:-:S02]  /*81c0*/  @P2 HADD2.F32 R93, -RZ, R89.H1_H1 ;  /* 0x30000059ff5d2230 */ /* 0x000fc40000004100 */
[----:B------:R-:W-:Y:S01]  /*81d0*/  FMUL.FTZ R89, R84, UR5 ;  /* 0x0000000554597c20 */ /* 0x000fe20008410000 */
[----:B------:R-:W-:Y:S01]  /*81e0*/  FMUL.FTZ R134, R86, UR5 ;  /* 0x0000000556867c20 */ /* 0x000fe20008410000 */
[----:B------:R-:W-:Y:S01]  /*81f0*/  FMUL.FTZ R87, R87, UR4 ;  /* 0x0000000457577c20 */ /* 0x000fe20008410000 */
[--C-:B------:R-:W-:Y:S01]  /*8200*/  FFMA.FTZ R141, R144, UR26, R95.reuse ;  /* 0x0000001a908d7c23 */ /* 0x100fe2000801005f */
[----:B------:R-:W-:Y:S01]  /*8210*/  FMUL.FTZ R142, R89, UR4 ;  /* 0x00000004598e7c20 */ /* 0x000fe20008410000 */
[----:B------:R-:W-:Y:S01]  /*8220*/  FMUL.FTZ R134, R134, UR4 ;  /* 0x0000000486867c20 */ /* 0x000fe20008410000 */
[----:B------:R-:W-:Y:S01]  /*8230*/  FMUL.FTZ R89, R30, R87 ;  /* 0x000000571e597220 */ /* 0x000fe20000410000 */
[----:B------:R-:W-:Y:S01]  /*8240*/  @P1 FMUL.FTZ R96, R87, R92 ;  /* 0x0000005c57601220 */ /* 0x000fe20000410000 */
[----:B------:R-:W-:Y:S01]  /*8250*/  FMUL.FTZ R92, R31, R142 ;  /* 0x0000008e1f5c7220 */ /* 0x000fe20000410000 */
[----:B------:R-:W-:Y:S02]  /*8260*/  @P5 HADD2.F32 R135, -RZ, R90.H0_H0 ;  /* 0x2000005aff875230 */ /* 0x000fe40000004100 */
[----:B------:R-:W-:Y:S01]  /*8270*/  FMUL.FTZ R87, R32, R134 ;  /* 0x0000008620577220 */ /* 0x000fe20000410000 */
[----:B------:R-:W-:Y:S01]  /*8280*/  FSEL R89, R89, RZ, P1 ;  /* 0x000000ff59597208 */ /* 0x000fe20000800000 */
[--C-:B------:R-:W-:Y:S01]  /*8290*/  FFMA.FTZ R145, R145, UR26, R95.reuse ;  /* 0x0000001a91917c23 */ /* 0x100fe2000801005f */
[----:B------:R-:W-:Y:S01]  /*82a0*/  ISETP.GE.U32.AND P1, PT, R2, RZ, PT ;  /* 0x000000ff0200720c */ /* 0x000fe20003f26070 */
[----:B------:R-:W-:Y:S01]  /*82b0*/  @P2 FMUL.FTZ R133, R142, R93 ;  /* 0x0000005d8e852220 */ /* 0x000fe20000410000 */
[----:B------:R-:W-:Y:S01]  /*82c0*/  LOP3.LUT P4, RZ, R3, 0xff00, RZ, 0xc0, !PT ;  /* 0x0000ff0003ff7812 */ /* 0x000fe2000788c0ff */
[----:B------:R-:W-:Y:S01]  /*82d0*/  FFMA.FTZ R144, R137, UR26, R95 ;  /* 0x0000001a89907c23 */ /* 0x000fe2000801005f */
[----:B------:R-:W-:Y:S01]  /*82e0*/  FSEL R92, R92, RZ, P2 ;  /* 0x000000ff5c5c7208 */ /* 0x000fe20001000000 */
[----:B------:R-:W-:Y:S01]  /*82f0*/  HADD2.F32 R93, -RZ, R82.H1_H1 ;  /* 0x30000052ff5d7230 */ /* 0x000fe20000004100 */
[----:B------:R-:W-:Y:S01]  /*8300*/  LOP3.LUT P3, RZ, R2, 0xff, RZ, 0xc0, !PT ;  /* 0x000000ff02ff7812 */ /* 0x000fe2000786c0ff */
[----:B------:R-:W-:Y:S01]  /*8310*/  @P5 FMUL.FTZ R97, R134, R135 ;  /* 0x0000008786615220 */ /* 0x000fe20000410000 */
[----:B------:R-:W-:Y:S01]  /*8320*/  LOP3.LUT P2, RZ, R2, 0xff00, RZ, 0xc0, !PT ;  /* 0x0000ff0002ff7812 */ /* 0x000fe2000784c0ff */
[----:B------:R-:W-:Y:S01]  /*8330*/  FADD.FTZ R136, R136, -R141 ;  /* 0x8000008d88887221 */ /* 0x000fe20000010000 */
[----:B------:R-:W-:Y:S01]  /*8340*/  FSEL R2, R87, RZ, P5 ;  /* 0x000000ff57027208 */ /* 0x000fe20002800000 */
[----:B------:R-:W-:Y:S01]  /*8350*/  FADD.FTZ R142, R138, -R145 ;  /* 0x800000918a8e7221 */ /* 0x000fe20000010000 */
[C---:B------:R-:W-:Y:S01]  /*8360*/  LOP3.LUT P5, RZ, R3.reuse, 0xff0000, RZ, 0xc0, !PT ;  /* 0x00ff000003ff7812 */ /* 0x040fe200078ac0ff */
[----:B------:R-:W-:Y:S01]  /*8370*/  FFMA.FTZ R143, R146, UR26, R95 ;  /* 0x0000001a928f7c23 */ /* 0x000fe2000801005f */
[----:B------:R-:W-:Y:S01]  /*8380*/  ISETP.GE.U32.AND.EX P1, PT, R3, 0x1000000, PT, P1 ;  /* 0x010000000300780c */ /* 0x000fe20003f26110 */
[----:B------:R-:W-:-:S02]  /*8390*/  HADD2.F32 R3, -RZ, R80.H0_H0 ;  /* 0x20000050ff037230 */ /* 0x000fc40000004100 */
[----:B------:R-:W-:Y:S01]  /*83a0*/  FADD.FTZ R138, R129, -R144 ;  /* 0x80000090818a7221 */ /* 0x000fe20000010000 */
[----:B------:R-:W-:Y:S01]  /*83b0*/  FFMA.FTZ R141, R136, UR19, R93 ;  /* 0x00000013888d7c23 */ /* 0x000fe2000801005d */
[----:B------:R-:W-:Y:S01]  /*83c0*/  FFMA.FTZ R139, R139, UR26, R95 ;  /* 0x0000001a8b8b7c23 */ /* 0x000fe2000801005f */
[--C-:B------:R-:W-:Y:S02]  /*83d0*/  HADD2.F32 R95, -RZ, R83.reuse.H0_H0 ;  /* 0x20000053ff5f7230 */ /* 0x100fe40000004100 */
[----:B------:R-:W-:Y:S01]  /*83e0*/  FADD.FTZ R140, R140, -R143 ;  /* 0x8000008f8c8c7221 */ /* 0x000fe20000010000 */
[----:B------:R-:W-:Y:S02]  /*83f0*/  HADD2.F32 R129, -RZ, R83.H1_H1 ;  /* 0x30000053ff817230 */ /* 0x000fe40000004100 */
[----:B------:R-:W-:Y:S01]  /*8400*/  FFMA.FTZ R138, R138, UR19, R3 ;  /* 0x000000138a8a7c23 */ /* 0x000fe20008010003 */
[----:B------:R-:W-:Y:S02]  /*8410*/  HADD2.F32 R87, -RZ, R80.H1_H1 ;  /* 0x30000050ff577230 */ /* 0x000fe40000004100 */
[----:B------:R-:W-:Y:S01]  /*8420*/  FMUL.FTZ R3, R141, UR5 ;  /* 0x000000058d037c20 */ /* 0x000fe20008410000 */
[----:B------:R-:W-:Y:S01]  /*8430*/  FADD.FTZ R132, R132, -R139 ;  /* 0x8000008b84847221 */ /* 0x000fe20000010000 */
[----:B------:R-:W-:Y:S01]  /*8440*/  FFMA.FTZ R142, R142, UR19, R95 ;  /* 0x000000138e8e7c23 */ /* 0x000fe2000801005f */
[----:B------:R-:W-:Y:S01]  /*8450*/  FFMA.FTZ R143, R140, UR19, R129 ;  /* 0x000000138c8f7c23 */ /* 0x000fe20008010081 */
[----:B------:R-:W-:-:S02]  /*8460*/  @P4 HADD2.F32 R93, -RZ, R90.H1_H1 ;  /* 0x3000005aff5d4230 */ /* 0x000fc40000004100 */
[----:B------:R-:W-:Y:S01]  /*8470*/  FMUL.FTZ R140, R3, UR4 ;  /* 0x00000004038c7c20 */ /* 0x000fe20008410000 */
[----:B------:R-:W-:Y:S01]  /*8480*/  FFMA.FTZ R139, R132, UR19, R87 ;  /* 0x00000013848b7c23 */ /* 0x000fe20008010057 */
[--C-:B------:R-:W-:Y:S01]  /*8490*/  @P5 HADD2.F32 R136, -RZ, R91.reuse.H0_H0 ;  /* 0x2000005bff885230 */ /* 0x100fe20000004100 */
[----:B------:R-:W-:Y:S01]  /*84a0*/  MOV R132, RZ ;  /* 0x000000ff00847202 */ /* 0x000fe20000000f00 */
[----:B------:R-:W-:Y:S02]  /*84b0*/  @P1 HADD2.F32 R137, -RZ, R91.H1_H1 ;  /* 0x3000005bff891230 */ /* 0x000fe40000004100 */
[----:B------:R-:W-:Y:S01]  /*84c0*/  FMUL.FTZ R91, R142, UR5 ;  /* 0x000000058e5b7c20 */ /* 0x000fe20008410000 */
[--C-:B------:R-:W-:Y:S02]  /*84d0*/  @P3 HADD2.F32 R87, -RZ, R88.reuse.H0_H0 ;  /* 0x20000058ff573230 */ /* 0x100fe40000004100 */
[----:B------:R-:W-:Y:S01]  /*84e0*/  @P4 FMUL.FTZ R132, R140, R93 ;  /* 0x0000005d8c844220 */ /* 0x000fe20000410000 */
[----:B------:R-:W-:-:S02]  /*84f0*/  @P2 HADD2.F32 R90, -RZ, R88.H1_H1 ;  /* 0x30000058ff5a2230 */ /* 0x000fc40000004100 */
[----:B------:R-:W-:Y:S01]  /*8500*/  FMUL.FTZ R93, R143, UR5 ;  /* 0x000000058f5d7c20 */ /* 0x000fe20008410000 */
[----:B------:R-:W-:Y:S01]  /*8510*/  FMUL.FTZ R3, R138, UR5 ;  /* 0x000000058a037c20 */ /* 0x000fe20008410000 */
[----:B------:R-:W-:Y:S01]  /*8520*/  FMUL.FTZ R88, R139, UR5 ;  /* 0x000000058b587c20 */ /* 0x000fe20008410000 */
[----:B------:R-:W-:Y:S02]  /*8530*/  HFMA2 R129, -RZ, RZ, 0, 0 ;  /* 0x00000000ff817431 */ /* 0x000fe400000001ff */
[----:B------:R-:W-:Y:S01]  /*8540*/  FMUL.FTZ R91, R91, UR4 ;  /* 0x000000045b5b7c20 */ /* 0x000fe20008410000 */
[----:B------:R-:W-:Y:S01]  /*8550*/  CS2R R134, SRZ ;  /* 0x0000000000867805 */ /* 0x000fe2000001ff00 */
[----:B------:R-:W-:Y:S01]  /*8560*/  FMUL.FTZ R144, R93, UR4 ;  /* 0x000000045d907c20 */ /* 0x000fe20008410000 */
[----:B------:R-:W-:Y:S01]  /*8570*/  FMUL.FTZ R3, R3, UR4 ;  /* 0x0000000403037c20 */ /* 0x000fe20008410000 */
[----:B------:R-:W-:Y:S01]  /*8580*/  FMUL.FTZ R88, R88, UR4 ;  /* 0x0000000458587c20 */ /* 0x000fe20008410000 */
[----:B------:R-:W-:Y:S01]  /*8590*/  @P5 FMUL.FTZ R135, R91, R136 ;  /* 0x000000885b875220 */ /* 0x000fe20000410000 */
[----:B------:R-:W-:Y:S01]  /*85a0*/  MOV R95, RZ ;  /* 0x000000ff005f7202 */ /* 0x000fe20000000f00 */
[----:B------:R-:W-:Y:S01]  /*85b0*/  FMUL.FTZ R91, R34, R91 ;  /* 0x0000005b225b7220 */ /* 0x000fe20000410000 */
[----:B------:R-:W-:Y:S01]  /*85c0*/  @P3 FMUL.FTZ R129, R3, R87 ;  /* 0x0000005703813220 */ /* 0x000fe20000410000 */
        /* <DEDUP_REMOVED lines=20> */
.L_x_8889:
[--C-:B------:R-:W-:Y:S01]  /*8710*/  FFMA.FTZ R93, R142, UR26, R95.reuse ;  /* 0x0000001a8e5d7c23 */ /* 0x100fe2000801005f */
[C---:B------:R-:W-:Y:S01]  /*8720*/  LOP3.LUT P1, RZ, R2.reuse, 0xff0000, RZ, 0xc0, !PT ;  /* 0x00ff000002ff7812 */ /* 0x040fe2000782c0ff */
[----:B------:R-:W-:Y:S01]  /*8730*/  FFMA.FTZ R92, R141, UR26, R95 ;  /* 0x0000001a8d5c7c23 */ /* 0x000fe2000801005f */
[----:B------:R-:W-:Y:S01]  /*8740*/  LOP3.LUT P2, RZ, R2, 0xff000000, RZ, 0xc0, !PT ;  /* 0xff00000002ff7812 */ /* 0x000fe2000784c0ff */
[----:B------:R-:W-:Y:S01]  /*8750*/  FADD.FTZ R134, R134, -R93 ;  /* 0x8000005d86867221 */ /* 0x000fe20000010000 */
[--C-:B------:R-:W-:Y:S02]  /*8760*/  HADD2.F32 R93, -RZ, R81.reuse.H0_H0 ;  /* 0x20000051ff5d7230 */ /* 0x100fe40000004100 */
[----:B0-----:R-:W-:Y:S01]  /*8770*/  FFMA.FTZ R96, R143, UR26, R95 ;  /* 0x0000001a8f607c23 */ /* 0x001fe2000801005f */
[----:B------:R-:W-:Y:S01]  /*8780*/  FADD.FTZ R92, R133, -R92 ;  /* 0x8000005c855c7221 */ /* 0x000fe20000010000 */
[----:B------:R-:W-:Y:S01]  /*8790*/  HADD2.F32 R97, -RZ, R81.H1_H1 ;  /* 0x30000051ff617230 */ /* 0x000fe20000004100 */
[----:B------:R-:W-:Y:S01]  /*87a0*/  LOP3.LUT P5, RZ, R3, 0xff, RZ, 0xc0, !PT ;  /* 0x000000ff03ff7812 */ /* 0x000fe200078ac0ff */
[----:B------:R-:W-:-:S02]  /*87b0*/  HADD2.F32 R133, -RZ, R82.H0_H0 ;  /* 0x20000052ff857230 */ /* 0x000fc40000004100 */
[----:B------:R-:W-:Y:S01]  /*87c0*/  FADD.FTZ R96, R135, -R96 ;  /* 0x8000006087607221 */ /* 0x000fe20000010000 */
[----:B------:R-:W-:Y:S01]  /*87d0*/  FFMA.FTZ R92, R92, UR19, R93 ;  /* 0x000000135c5c7c23 */ /* 0x000fe2000801005d */
[----:B------:R-:W-:Y:S01]  /*87e0*/  FFMA.FTZ R134, R134, UR19, R97 ;  /* 0x0000001386867c23 */ /* 0x000fe20008010061 */
[--C-:B-----5:R-:W-:Y:S02]  /*87f0*/  @P1 HADD2.F32 R142, -RZ, R89.reuse.H0_H0 ;  /* 0x20000059ff8e1230 */ /* 0x120fe40000004100 */
[----:B------:R-:W-:Y:S01]  /*8800*/  FFMA.FTZ R93, R96, UR19, R133 ;  /* 0x00000013605d7c23 */ /* 0x000fe20008010085 */
[----:B------:R-:W-:Y:S02]  /*8810*/  @P2 HADD2.F32 R135, -RZ, R89.H1_H1 ;  /* 0x30000059ff872230 */ /* 0x000fe40000004100 */
[----:B------:R-:W-:Y:S01]  /*8820*/  FMUL.FTZ R89, R92, UR5 ;  /* 0x000000055c597c20 */ /* 0x000fe20008410000 */
[----:B------:R-:W-:Y:S01]  /*8830*/  FMUL.FTZ R92, R134, UR5 ;  /* 0x00000005865c7c20 */ /* 0x000fe20008410000 */
[----:B------:R-:W-:-:S02]  /*8840*/  HFMA2 R133, -RZ, RZ, 0, 0 ;  /* 0x00000000ff857431 */ /* 0x000fc400000001ff */
[----:B------:R-:W-:Y:S01]  /*8850*/  FMUL.FTZ R93, R93, UR5 ;  /* 0x000000055d5d7c20 */ /* 0x000fe20008410000 */
[----:B------:R-:W-:Y:S01]  /*8860*/  FMUL.FTZ R89, R89, UR4 ;  /* 0x0000000459597c20 */ /* 0x000fe20008410000 */
[--C-:B------:R-:W-:Y:S01]  /*8870*/  FFMA.FTZ R141, R144, UR26, R95.reuse ;  /* 0x0000001a908d7c23 */ /* 0x100fe2000801005f */
[----:B------:R-:W-:Y:S01]  /*8880*/  CS2R R96, SRZ ;  /* 0x0000000000607805 */ /* 0x000fe2000001ff00 */
[----:B------:R-:W-:Y:S01]  /*8890*/  FMUL.FTZ R92, R92, UR4 ;  /* 0x000000045c5c7c20 */ /* 0x000fe20008410000 */
[----:B------:R-:W-:Y:S02]  /*88a0*/  @P5 HADD2.F32 R144, -RZ, R90.H0_H0 ;  /* 0x2000005aff905230 */ /* 0x000fe40000004100 */
        /* <DEDUP_REMOVED lines=8> */
[----:B------:R-:W-:Y:S01]  /*8930*/  FFMA.FTZ R145, R145, UR26, R95 ;  /* 0x0000001a91917c23 */ /* 0x000fe2000801005f */
[----:B------:R-:W-:Y:S01]  /*8940*/  ISETP.GE.U32.AND P1, PT, R2, RZ, PT ;  /* 0x000000ff0200720c */ /* 0x000fe20003f26070 */
[----:B------:R-:W-:Y:S01]  /*8950*/  FADD.FTZ R141, R136, -R141 ;  /* 0x8000008d888d7221 */ /* 0x000fe20000010000 */
[----:B------:R-:W-:Y:S01]  /*8960*/  FSEL R92, R92, RZ, P2 ;  /* 0x000000ff5c5c7208 */ /* 0x000fe20001000000 */
[--C-:B------:R-:W-:Y:S01]  /*8970*/  FFMA.FTZ R139, R139, UR26, R95.reuse ;  /* 0x0000001a8b8b7c23 */ /* 0x100fe2000801005f */
[----:B------:R-:W-:Y:S01]  /*8980*/  LOP3.LUT P3, RZ, R2, 0xff, RZ, 0xc0, !PT ;  /* 0x000000ff02ff7812 */ /* 0x000fe2000786c0ff */
[--C-:B------:R-:W-:Y:S01]  /*8990*/  FFMA.FTZ R143, R146, UR26, R95.reuse ;  /* 0x0000001a928f7c23 */ /* 0x100fe2000801005f */
[----:B------:R-:W-:Y:S01]  /*89a0*/  LOP3.LUT P2, RZ, R2, 0xff00, RZ, 0xc0, !PT ;  /* 0x0000ff0002ff7812 */ /* 0x000fe2000784c0ff */
[----:B------:R-:W-:Y:S01]  /*89b0*/  FFMA.FTZ R134, R137, UR26, R95 ;  /* 0x0000001a89867c23 */ /* 0x000fe2000801005f */
[----:B------:R-:W-:Y:S01]  /*89c0*/  LOP3.LUT P4, RZ, R3, 0xff00, RZ, 0xc0, !PT ;  /* 0x0000ff0003ff7812 */ /* 0x000fe2000788c0ff */
[----:B------:R-:W-:Y:S01]  /*89d0*/  HADD2.F32 R136, -RZ, R82.H1_H1 ;  /* 0x30000052ff887230 */ /* 0x000fe20000004100 */
[----:B------:R-:W-:Y:S01]  /*89e0*/  FSEL R2, R93, RZ, P5 ;  /* 0x000000ff5d027208 */ /* 0x000fe20002800000 */
[----:B------:R-:W-:Y:S01]  /*89f0*/  FADD.FTZ R145, R138, -R145 ;  /* 0x800000918a917221 */ /* 0x000fe20000010000 */
[C---:B------:R-:W-:Y:S01]  /*8a00*/  LOP3.LUT P5, RZ, R3.reuse, 0xff0000, RZ, 0xc0, !PT ;  /* 0x00ff000003ff7812 */ /* 0x040fe200078ac0ff */
[----:B------:R-:W-:Y:S01]  /*8a10*/  FADD.FTZ R139, R132, -R139 ;  /* 0x8000008b848b7221 */ /* 0x000fe20000010000 */
[----:B------:R-:W-:Y:S01]  /*8a20*/  ISETP.GE.U32.AND.EX P1, PT, R3, 0x1000000, PT, P1 ;  /* 0x010000000300780c */ /* 0x000fe20003f26110 */
[----:B------:R-:W-:-:S02]  /*8a30*/  HADD2.F32 R3, -RZ, R80.H0_H0 ;  /* 0x20000050ff037230 */ /* 0x000fc40000004100 */
[----:B------:R-:W-:Y:S01]  /*8a40*/  FADD.FTZ R143, R140, -R143 ;  /* 0x8000008f8c8f7221 */ /* 0x000fe20000010000 */
[----:B------:R-:W-:Y:S01]  /*8a50*/  FADD.FTZ R134, R129, -R134 ;  /* 0x8000008681867221 */ /* 0x000fe20000010000 */
[--C-:B------:R-:W-:Y:S02]  /*8a60*/  HADD2.F32 R138, -RZ, R83.reuse.H0_H0 ;  /* 0x20000053ff8a7230 */ /* 0x100fe40000004100 */
[----:B------:R-:W-:Y:S01]  /*8a70*/  FFMA.FTZ R136, R141, UR19, R136 ;  /* 0x000000138d887c23 */ /* 0x000fe20008010088 */
[----:B------:R-:W-:Y:S02]  /*8a80*/  HADD2.F32 R132, -RZ, R80.H1_H1 ;  /* 0x30000050ff847230 */ /* 0x000fe40000004100 */
[----:B------:R-:W-:Y:S01]  /*8a90*/  FFMA.FTZ R93, R134, UR19, R3 ;  /* 0x00000013865d7c23 */ /* 0x000fe20008010003 */
[----:B------:R-:W-:Y:S02]  /*8aa0*/  HADD2.F32 R140, -RZ, R83.H1_H1 ;  /* 0x30000053ff8c7230 */ /* 0x000fe40000004100 */
[----:B------:R-:W-:Y:S01]  /*8ab0*/  FFMA.FTZ R145, R145, UR19, R138 ;  /* 0x0000001391917c23 */ /* 0x000fe2000801008a */
[----:B------:R-:W-:Y:S01]  /*8ac0*/  FMUL.FTZ R3, R136, UR5 ;  /* 0x0000000588037c20 */ /* 0x000fe20008410000 */
[----:B------:R-:W-:Y:S01]  /*8ad0*/  FFMA.FTZ R139, R139, UR19, R132 ;  /* 0x000000138b8b7c23 */ /* 0x000fe20008010084 */
[----:B------:R-:W-:-:S02]  /*8ae0*/  @P4 HADD2.F32 R95, -RZ, R90.H1_H1 ;  /* 0x3000005aff5f4230 */ /* 0x000fc40000004100 */
[----:B------:R-:W-:Y:S01]  /*8af0*/  FFMA.FTZ R143, R143, UR19, R140 ;  /* 0x000000138f8f7c23 */ /* 0x000fe2000801008c */
[--C-:B------:R-:W-:Y:S02]  /*8b00*/  @P3 HADD2.F32 R138, -RZ, R88.reuse.H0_H0 ;  /* 0x20000058ff8a3230 */ /* 0x100fe40000004100 */
[----:B------:R-:W-:Y:S01]  /*8b10*/  FMUL.FTZ R136, R3, UR4 ;  /* 0x0000000403887c20 */ /* 0x000fe20008410000 */
[----:B------:R-:W-:Y:S02]  /*8b20*/  @P2 HADD2.F32 R137, -RZ, R88.H1_H1 ;  /* 0x30000058ff892230 */ /* 0x000fe40000004100 */
[----:B------:R-:W-:Y:S01]  /*8b30*/  FMUL.FTZ R90, R145, UR5 ;  /* 0x00000005915a7c20 */ /* 0x000fe20008410000 */
[--C-:B------:R-:W-:Y:S02]  /*8b40*/  @P5 HADD2.F32 R140, -RZ, R91.reuse.H0_H0 ;  /* 0x2000005bff8c5230 */ /* 0x100fe40000004100 */
[----:B------:R-:W-:Y:S01]  /*8b50*/  FMUL.FTZ R3, R93, UR5 ;  /* 0x000000055d037c20 */ /* 0x000fe20008410000 */
[----:B------:R-:W-:-:S02]  /*8b60*/  @P1 HADD2.F32 R141, -RZ, R91.H1_H1 ;  /* 0x3000005bff8d1230 */ /* 0x000fc40000004100 */
[----:B------:R-:W-:Y:S01]  /*8b70*/  FMUL.FTZ R91, R143, UR5 ;  /* 0x000000058f5b7c20 */ /* 0x000fe20008410000 */
[----:B------:R-:W-:Y:S01]  /*8b80*/  FMUL.FTZ R88, R139, UR5 ;  /* 0x000000058b587c20 */ /* 0x000fe20008410000 */
[----:B------:R-:W-:Y:S02]  /*8b90*/  HFMA2 R129, -RZ, RZ, 0, 0 ;  /* 0x00000000ff817431 */ /* 0x000fe400000001ff */
[----:B------:R-:W-:Y:S01]  /*8ba0*/  FMUL.FTZ R93, R90, UR4 ;  /* 0x000000045a5d7c20 */ /* 0x000fe20008410000 */
[----:B------:R-:W-:Y:S01]  /*8bb0*/  FMUL.FTZ R90, R91, UR4 ;  /* 0x000000045b5a7c20 */ /* 0x000fe20008410000 */
[----:B------:R-:W-:Y:S01]  /*8bc0*/  FMUL.FTZ R3, R3, UR4 ;  /* 0x0000000403037c20 */ /* 0x000fe20008410000 */
[----:B------:R-:W-:Y:S01]  /*8bd0*/  FMUL.FTZ R88, R88, UR4 ;  /* 0x0000000458587c20 */ /* 0x000fe20008410000 */
[----:B------:R-:W-:Y:S02]  /*8be0*/  MOV R132, RZ ;  /* 0x000000ff00847202 */ /* 0x000fe40000000f00 */
[----:B------:R-:W-:Y:S01]  /*8bf0*/  CS2R R134, SRZ ;  /* 0x0000000000867805 */ /* 0x000fe2000001ff00 */
[----:B------:R-:W-:Y:S01]  /*8c00*/  @P4 FMUL.FTZ R132, R95, R136 ;  /* 0x000000885f844220 */ /* 0x000fe20000410000 */
        /* <DEDUP_REMOVED lines=19> */
.L_x_8890:
[----:B------:R-:W0:Y:S01]  /*8d40*/  @P0 LDC.64 R2, c[0x0][0x478] ;  /* 0x00011e00ff020b82 */ /* 0x000e220000000a00 */
[----:B------:R-:W-:-:S04]  /*8d50*/  IMAD.WIDE.U32 R92, R147, 0x10, R188 ;  /* 0x00000010935c7825 */ /* 0x000fc800078e00bc */
[----:B0-----:R-:W-:-:S05]  /*8d60*/  @P0 IMAD.WIDE.U32 R2, R147, 0x10, R2 ;  /* 0x0000001093020825 */ /* 0x001fca00078e0002 */
[----:B------:R1:W-:Y:S04]  /*8d70*/  @P0 STG.E.128 desc[UR12][R2.64], R84 ;  /* 0x0000005402000986 */ /* 0x0003e8000c101d0c */
[----:B------:R1:W-:Y:S02]  /*8d80*/  STG.E.128 desc[UR12][R92.64], R88 ;  /* 0x000000585c007986 */ /* 0x0003e4000c101d0c */
.L_x_8882:
[----:B01----:R-:W2:Y:S04]  /*8d90*/  LDL.LU R89, [R1] ;  /* 0x0000000001597983 */ /* 0x003ea80000300800 */
[----:B------:R-:W3:Y:S04]  /*8da0*/  LDL.LU R88, [R1+0xc] ;  /* 0x00000c0001587983 */ /* 0x000ee80000300800 */
[----:B------:R-:W4:Y:S04]  /*8db0*/  LDL.LU R3, [R1+0x8] ;  /* 0x0000080001037983 */ /* 0x000f280000300800 */
[----:B------:R-:W5:Y:S01]  /*8dc0*/  LDL.LU R2, [R1+0x4] ;  /* 0x0000040001027983 */ /* 0x000f620000300800 */
        /* <DEDUP_REMOVED lines=35> */
[----:B----4-:R-:W-:Y:S01]  /*9000*/  FADD.FTZ R3, R94, R3 ;  /* 0x000000035e037221 */ /* 0x010fe20000010000 */
[----:B-----5:R-:W-:-:S05]  /*9010*/  FADD.FTZ R2, R187, R2 ;  /* 0x00000002bb027221 */ /* 0x020fca0000010000 */
[----:B------:R0:W-:Y:S04]  /*9020*/  STL [R1+0x4], R2 ;  /* 0x0000040201007387 */ /* 0x0001e80000100800 */
[----:B------:R0:W-:Y:S04]  /*9030*/  STL [R1+0x8], R3 ;  /* 0x0000080301007387 */ /* 0x0001e80000100800 */
[----:B------:R0:W-:Y:S04]  /*9040*/  STL [R1+0xc], R88 ;  /* 0x00000c5801007387 */ /* 0x0001e80000100800 */
[----:B------:R0:W-:Y:S01]  /*9050*/  STL [R1], R89 ;  /* 0x0000005901007387 */ /* 0x0001e20000100800 */
[----:B------:R-:W-:Y:S05]  /*9060*/  BRA.U !UP1, `(.L_x_8891) ;  /* 0xffffff79093c7547 */ /* 0x000fea000b83ffff */
[----:B------:R-:W-:Y:S02]  /*9070*/  MOV R16, R223 ;  /* 0x000000df00107202 */ /* 0x000fe40000000f00 */
        /* <DEDUP_REMOVED lines=78> */
[----:B-1----:R-:W-:-:S07]  /*9560*/  MOV R59, R200 ;  /* 0x000000c8003b7202 */ /* 0x002fce0000000f00 */
.L_x_8872:
[----:B------:R-:W1:Y:S01]  /*9570*/  S2R R80, SR_TID.X ;  /* 0x0000000000507919 */ /* 0x000e620000002100 */
[----:B------:R-:W2:Y:S08]  /*9580*/  S2UR UR4, SR_CTAID.X ;  /* 0x00000000000479c3 */ /* 0x000eb00000002500 */
[----:B------:R-:W2:Y:S08]  /*9590*/  LDC R0, c[0x0][0x388] ;  /* 0x0000e200ff007b82 */ /* 0x000eb00000000800 */
[----:B0-----:R-:W0:Y:S08]  /*95a0*/  LDC.64 R2, c[0x0][0x440] ;  /* 0x00011000ff027b82 */ /* 0x001e300000000a00 */
[----:B------:R-:W3:Y:S08]  /*95b0*/  LDC.64 R52, c[0x0][0x448] ;  /* 0x00011200ff347b82 */ /* 0x000ef00000000a00 */
[----:B------:R-:W4:Y:S01]  /*95c0*/  LDC.64 R54, c[0x0][0x460] ;  /* 0x00011800ff367b82 */ /* 0x000f220000000a00 */
[----:B--2---:R-:W-:-:S05]  /*95d0*/  IMAD R0, R0, UR4, RZ ;  /* 0x0000000400007c24 */ /* 0x004fca000f8e02ff */
[----:B-1----:R-:W-:-:S05]  /*95e0*/  LEA.HI R81, R0, R80, RZ, 0x1d ;  /* 0x0000005000517211 */ /* 0x002fca00078fe8ff */
[----:B0-----:R-:W-:-:S04]  /*95f0*/  IMAD.WIDE.U32 R2, R81, 0x20, R2 ;  /* 0x0000002051027825 */ /* 0x001fc800078e0002 */
[C---:B---3--:R-:W-:Y:S01]  /*9600*/  IMAD.WIDE.U32 R52, R81.reuse, 0x20, R52 ;  /* 0x0000002051347825 */ /* 0x048fe200078e0034 */
[----:B------:R-:W-:Y:S04]  /*9610*/  STG.E.128 desc[UR12][R2.64], R24 ;  /* 0x0000001802007986 */ /* 0x000fe8000c101d0c */
        /* <DEDUP_REMOVED lines=25> */
.L_x_8892:
        /* <DEDUP_REMOVED lines=13> */
.L_x_15693:


//--------------------- .text._ZN10layer_norm22ln_bwd_finalize_kernelINS_22Kernel_traits_finalizeILj8192Ef6__halfS2_S2_fjLb1ELj1024ELj4ENS_18Kernel_traits_baseILj8192EfS2_S2_S2_fjLj1024EEEEELb1ELb0EEEvNS_9BwdParamsE --------------------------
	.section	.text._ZN10layer_norm22ln_bwd_finalize_kernelINS_22Kernel_traits_finalizeILj8192Ef6__halfS2_S2_fjLb1ELj1024ELj4ENS_18Kernel_traits_baseILj8192EfS2_S2_S2_fjLj1024EEEEELb1ELb0EEEvNS_9BwdParamsE,"ax",@progbits
	.align	128
        .global         _ZN10layer_norm22ln_bwd_finalize_kernelINS_22Kernel_traits_finalizeILj8192Ef6__halfS2_S2_fjLb1ELj1024ELj4ENS_18Kernel_traits_baseILj8192EfS2_S2_S2_fjLj1024EEEEELb1ELb0EEEvNS_9BwdParamsE
        .type           _ZN10layer_norm22ln_bwd_finalize_kernelINS_22Kernel_traits_finalizeILj8192Ef6__halfS2_S2_fjLb1ELj1024ELj4ENS_18Kernel_traits_baseILj8192EfS2_S2_S2_fjLj1024EEEEELb1ELb0EEEvNS_9BwdParamsE,@function
        .size           _ZN10layer_norm22ln_bwd_finalize_kernelINS_22Kernel_traits_finalizeILj8192Ef6__halfS2_S2_fjLb1ELj1024ELj4ENS_18Kernel_traits_baseILj8192EfS2_S2_S2_fjLj1024EEEEELb1ELb0EEEvNS_9BwdParamsE,(.L_x_15694 - _ZN10layer_norm22ln_bwd_finalize_kernelINS_22Kernel_traits_finalizeILj8192Ef6__halfS2_S2_fjLb1ELj1024ELj4ENS_18Kernel_traits_baseILj8192EfS2_S2_S2_fjLj1024EEEEELb1ELb0EEEvNS_9BwdParamsE)
        .other          _ZN10layer_norm22ln_bwd_finalize_kernelINS_22Kernel_traits_finalizeILj8192Ef6__halfS2_S2_fjLb1ELj1024ELj4ENS_18Kernel_traits_baseILj8192EfS2_S2_S2_fjLj1024EEEEELb1ELb0EEEvNS_9BwdParamsE,@"STO_CUDA_ENTRY STV_DEFAULT"
_ZN10layer_norm22ln_bwd_finalize_kernelINS_22Kernel_traits_finalizeILj8192Ef6__halfS2_S2_fjLb1ELj1024ELj4ENS_18Kernel_traits_baseILj8192EfS2_S2_S2_fjLj1024EEEEELb1ELb0EEEvNS_9BwdParamsE:
.text._ZN10layer_norm22ln_bwd_finalize_kernelINS_22Kernel_traits_finalizeILj8192Ef6__halfS2_S2_fjLb1ELj1024ELj4ENS_18Kernel_traits_baseILj8192EfS2_S2_S2_fjLj1024EEEEELb1ELb0EEEvNS_9BwdParamsE:
        /* <DEDUP_REMOVED lines=57> */
.L_x_8897:
        /* <DEDUP_REMOVED lines=87> */
.L_x_8896:
[----:B------:R-:W-:Y:S05]  /*0900*/  BSYNC.RECONVERGENT B1 ;  /* 0x0000000000017941 */ /* 0x000fea0003800200 */
.L_x_8895:
        /* <DEDUP_REMOVED lines=50> */
.L_x_8899:
[----:B------:R-:W-:Y:S05]  /*0c30*/  BSYNC.RECONVERGENT B1 ;  /* 0x0000000000017941 */ /* 0x000fea0003800200 */
.L_x_8898:
        /* <DEDUP_REMOVED lines=29> */
.L_x_8901:
[----:B------:R-:W-:Y:S05]  /*0e10*/  BSYNC.RECONVERGENT B1 ;  /* 0x0000000000017941 */ /* 0x000fea0003800200 */
.L_x_8900:
        /* <DEDUP_REMOVED lines=14> */
.L_x_8894:
[----:B------:R-:W-:Y:S05]  /*0f00*/  BSYNC.RECONVERGENT B0 ;  /* 0x0000000000007941 */ /* 0x000fea0003800200 */
.L_x_8893:
        /* <DEDUP_REMOVED lines=75> */
.L_x_8902:
        /* <DEDUP_REMOVED lines=12> */
.L_x_15694:


//--------------------- .text._ZN10layer_norm13ln_bwd_kernelINS_13Kernel_traitsIf6__halfS2_S2_fjLj8192ELj1ELj1ELj8ELj16ENS_18Kernel_traits_baseILj8192EfS2_S2_S2_fjLj256EEEEELb1ELb1ELb1ELb0EEEvNS_9BwdParamsE --------------------------
	.section	.text._ZN10layer_norm13ln_bwd_kernelINS_13Kernel_traitsIf6__halfS2_S2_fjLj8192ELj1ELj1ELj8ELj16ENS_18Kernel_traits_baseILj8192EfS2_S2_S2_fjLj256EEEEELb1ELb1ELb1ELb0EEEvNS_9BwdParamsE,"ax",@progbits
	.align	128
        .global         _ZN10layer_norm13ln_bwd_kernelINS_13Kernel_traitsIf6__halfS2_S2_fjLj8192ELj1ELj1ELj8ELj16ENS_18Kernel_traits_baseILj8192EfS2_S2_S2_fjLj256EEEEELb1ELb1ELb1ELb0EEEvNS_9BwdParamsE
        .type           _ZN10layer_norm13ln_bwd_kernelINS_13Kernel_traitsIf6__halfS2_S2_fjLj8192ELj1ELj1ELj8ELj16ENS_18Kernel_traits_baseILj8192EfS2_S2_S2_fjLj256EEEEELb1ELb1ELb1ELb0EEEvNS_9BwdParamsE,@function
        .size           _ZN10layer_norm13ln_bwd_kernelINS_13Kernel_traitsIf6__halfS2_S2_fjLj8192ELj1ELj1ELj8ELj16ENS_18Kernel_traits_baseILj8192EfS2_S2_S2_fjLj256EEEEELb1ELb1ELb1ELb0EEEvNS_9BwdParamsE,(.L_x_15695 - _ZN10layer_norm13ln_bwd_kernelINS_13Kernel_traitsIf6__halfS2_S2_fjLj8192ELj1ELj1ELj8ELj16ENS_18Kernel_traits_baseILj8192EfS2_S2_S2_fjLj256EEEEELb1ELb1ELb1ELb0EEEvNS_9BwdParamsE)
        .other          _ZN10layer_norm13ln_bwd_kernelINS_13Kernel_traitsIf6__halfS2_S2_fjLj8192ELj1ELj1ELj8ELj16ENS_18Kernel_traits_baseILj8192EfS2_S2_S2_fjLj256EEEEELb1ELb1ELb1ELb0EEEvNS_9BwdParamsE,@"STO_CUDA_ENTRY STV_DEFAULT"
_ZN10layer_norm13ln_bwd_kernelINS_13Kernel_traitsIf6__halfS2_S2_fjLj8192ELj1ELj1ELj8ELj16ENS_18Kernel_traits_baseILj8192EfS2_S2_S2_fjLj256EEEEELb1ELb1ELb1ELb0EEEvNS_9BwdParamsE:
.text._ZN10layer_norm13ln_bwd_kernelINS_13Kernel_traitsIf6__halfS2_S2_fjLj8192ELj1ELj1ELj8ELj16ENS_18Kernel_traits_baseILj8192EfS2_S2_S2_fjLj256EEEEELb1ELb1ELb1ELb0EEEvNS_9BwdParamsE:
        /* <DEDUP_REMOVED lines=184> */
.L_x_9118:
[----:B0-----:R-:W-:-:S06]  /*0b80*/  UIMAD.WIDE UR6, UR11, 0x4, UR18 ;  /* 0x000000040b0678a5 */ /* 0x001fcc000f8e0212 */
[----:B-123--:R-:W-:Y:S02]  /*0b90*/  MOV R180, UR6 ;  /* 0x0000000600b47c02 */ /* 0x00efe40008000f00 */
        /* <DEDUP_REMOVED lines=40> */
[----:B0-----:R-:W-:-:S04]  /*0e20*/  MOV R181, UR6 ;  /* 0x0000000600b57c02 */ /* 0x001fc80008000f00 */
        /* <DEDUP_REMOVED lines=31> */
[--C-:B--2---:R-:W-:Y:S02]  /*1020*/  HADD2.F32 R226, -RZ, R180.reuse.H1_H1 ;  /* 0x300000b4ffe27230 */ /* 0x104fe40000004100 */
[----:B------:R-:W-:Y:S02]  /*1030*/  HADD2.F32 R0, -RZ, R180.H0_H0 ;  /* 0x200000b4ff007230 */ /* 0x000fe40000004100 */
[--C-:B------:R-:W-:Y:S02]  /*1040*/  HADD2.F32 R225, -RZ, R181.reuse.H0_H0 ;  /* 0x200000b5ffe17230 */ /* 0x100fe40000004100 */
[----:B------:R-:W-:Y:S02]  /*1050*/  HADD2.F32 R229, -RZ, R181.H1_H1 ;  /* 0x300000b5ffe57230 */ /* 0x000fe40000004100 */
[----:B------:R-:W-:Y:S01]  /*1060*/  FADD.FTZ R230, R226, -UR34 ;  /* 0x80000022e2e67e21 */ /* 0x000fe20008010000 */
[----:B------:R-:W-:Y:S01]  /*1070*/  FADD.FTZ R0, R0, -UR34 ;  /* 0x8000002200007e21 */ /* 0x000fe20008010000 */
[----:B------:R-:W-:Y:S01]  /*1080*/  FADD.FTZ R226, R225, -UR34 ;  /* 0x80000022e1e27e21 */ /* 0x000fe20008010000 */
[----:B------:R-:W-:Y:S01]  /*1090*/  FADD.FTZ R225, R229, -UR34 ;  /* 0x80000022e5e17e21 */ /* 0x000fe20008010000 */
[----:B---3--:R-:W-:Y:S01]  /*10a0*/  HADD2.F32 R5, -RZ, R184.H0_H0 ;  /* 0x200000b8ff057230 */ /* 0x008fe20000004100 */
[----:B------:R-:W2:Y:S01]  /*10b0*/  LDL R229, [R1+0x40] ;  /* 0x0000400001e57983 */ /* 0x000ea20000100800 */
[----:B------:R-:W-:Y:S01]  /*10c0*/  FMUL.FTZ R0, R0, UR32 ;  /* 0x0000002000007c20 */ /* 0x000fe20008410000 */
[----:B------:R-:W-:-:S02]  /*10d0*/  HADD2.F32 R232, -RZ, R183.H0_H0 ;  /* 0x200000b7ffe87230 */ /* 0x000fc40000004100 */
[----:B------:R-:W-:Y:S01]  /*10e0*/  FADD.FTZ R96, R96, R5 ;  /* 0x0000000560607221 */ /* 0x000fe20000010000 */
[-C--:B------:R-:W-:Y:S01]  /*10f0*/  FFMA.FTZ R128, R0, R5.reuse, R128 ;  /* 0x0000000500807223 */ /* 0x080fe20000010080 */
[----:B------:R-:W-:Y:S01]  /*1100*/  FMUL.FTZ R5, R238, R5 ;  /* 0x00000005ee057220 */ /* 0x000fe20000410000 */
[----:B------:R-:W-:Y:S02]  /*1110*/  HADD2.F32 R224, -RZ, R184.H1_H1 ;  /* 0x300000b8ffe07230 */ /* 0x000fe40000004100 */
[----:B------:R-:W-:Y:S01]  /*1120*/  FMUL.FTZ R238, R226, UR32 ;  /* 0x00000020e2ee7c20 */ /* 0x000fe20008410000 */
[----:B------:R-:W-:Y:S01]  /*1130*/  FADD.FTZ R184, R232, -UR34 ;  /* 0x80000022e8b87e21 */ /* 0x000fe20008010000 */
[----:B------:R-:W3:Y:S04]  /*1140*/  LDL R226, [R1+0x44] ;  /* 0x0000440001e27983 */ /* 0x000ee80000100800 */
[----:B------:R-:W3:Y:S01]  /*1150*/  LDL R232, [R1+0x5c] ;  /* 0x00005c0001e87983 */ /* 0x000ee20000100800 */
[----:B------:R-:W-:-:S02]  /*1160*/  HADD2.F32 R231, -RZ, R182.H0_H0 ;  /* 0x200000b6ffe77230 */ /* 0x000fc40000004100 */
[----:B------:R-:W-:Y:S02]  /*1170*/  HADD2.F32 R182, -RZ, R182.H1_H1 ;  /* 0x300000b6ffb67230 */ /* 0x000fe40000004100 */
[--C-:B------:R-:W-:Y:S02]  /*1180*/  HADD2.F32 R181, -RZ, R187.reuse.H0_H0 ;  /* 0x200000bbffb57230 */ /* 0x100fe40000004100 */
[----:B------:R-:W-:Y:S02]  /*1190*/  HADD2.F32 R180, -RZ, R187.H1_H1 ;  /* 0x300000bbffb47230 */ /* 0x000fe40000004100 */
[----:B------:R-:W-:Y:S01]  /*11a0*/  FADD.FTZ R187, R231, -UR34 ;  /* 0x80000022e7bb7e21 */ /* 0x000fe20008010000 */
[--C-:B------:R-:W-:Y:S02]  /*11b0*/  HADD2.F32 R223, -RZ, R185.reuse.H0_H0 ;  /* 0x200000b9ffdf7230 */ /* 0x100fe40000004100 */
[----:B------:R-:W-:Y:S02]  /*11c0*/  HADD2.F32 R222, -RZ, R185.H1_H1 ;  /* 0x300000b9ffde7230 */ /* 0x000fe40000004100 */
[----:B------:R-:W-:-:S02]  /*11d0*/  HADD2.F32 R233, -RZ, R183.H1_H1 ;  /* 0x300000b7ffe97230 */ /* 0x000fc40000004100 */
[--C-:B------:R-:W-:Y:S02]  /*11e0*/  HADD2.F32 R185, -RZ, R186.reuse.H0_H0 ;  /* 0x200000baffb97230 */ /* 0x100fe40000004100 */
[----:B------:R-:W-:Y:S01]  /*11f0*/  FMUL.FTZ R231, R187, UR32 ;  /* 0x00000020bbe77c20 */ /* 0x000fe20008410000 */
[----:B------:R-:W-:Y:S02]  /*1200*/  HADD2.F32 R183, -RZ, R186.H1_H1 ;  /* 0x300000baffb77230 */ /* 0x000fe40000004100 */
[----:B------:R-:W-:Y:S01]  /*1210*/  FADD.FTZ R186, R182, -UR34 ;  /* 0x80000022b6ba7e21 */ /* 0x000fe20008010000 */
[----:B------:R-:W-:Y:S01]  /*1220*/  FMUL.FTZ R240, R230, UR32 ;  /* 0x00000020e6f07c20 */ /* 0x000fe20008410000 */
[----:B------:R-:W-:Y:S01]  /*1230*/  FADD.FTZ R92, R92, R185 ;  /* 0x000000b95c5c7221 */ /* 0x000fe20000010000 */
[----:B------:R-:W-:Y:S01]  /*1240*/  FFMA.FTZ R124, R231, R185, R124 ;  /* 0x000000b9e77c7223 */ /* 0x000fe2000001007c */
[-C--:B------:R-:W-:Y:S01]  /*1250*/  FMUL.FTZ R239, R239, R224.reuse ;  /* 0x000000e0efef7220 */ /* 0x080fe20000410000 */
[----:B----4-:R-:W-:Y:S01]  /*1260*/  FMUL.FTZ R237, R237, R223 ;  /* 0x000000dfeded7220 */ /* 0x010fe20000410000 */
[----:B------:R-:W-:Y:S01]  /*1270*/  FADD.FTZ R182, R233, -UR34 ;  /* 0x80000022e9b67e21 */ /* 0x000fe20008010000 */
        /* <DEDUP_REMOVED lines=13> */
[----:B------:R-:W-:Y:S01]  /*1350*/  IADD3 R236, PT, PT, R236, 0x100, RZ ;  /* 0x00000100ecec7810 */ /* 0x000fe20007ffe0ff */
[----:B------:R-:W-:Y:S01]  /*1360*/  FADD.FTZ R95, R95, R180 ;  /* 0x000000b45f5f7221 */ /* 0x000fe20000010000 */
[----:B------:R-:W-:Y:S01]  /*1370*/  IADD3 R228, PT, PT, R228, 0x100, RZ ;  /* 0x00000100e4e47810 */ /* 0x000fe20007ffe0ff */
[----:B------:R-:W-:Y:S01]  /*1380*/  FFMA.FTZ R127, R223, R180, R127 ;  /* 0x000000b4df7f7223 */ /* 0x000fe2000001007f */
[----:B------:R-:W-:Y:S01]  /*1390*/  IADD3 R227, PT, PT, R227, 0x100, RZ ;  /* 0x00000100e3e37810 */ /* 0x000fe20007ffe0ff */
[----:B--2---:R-:W-:Y:S01]  /*13a0*/  FMUL.FTZ R230, R229, R185 ;  /* 0x000000b9e5e67220 */ /* 0x004fe20000410000 */
[----:B------:R-:W-:Y:S01]  /*13b0*/  FMUL.FTZ R229, R186, UR32 ;  /* 0x00000020bae57c20 */ /* 0x000fe20008410000 */
[----:B------:R-:W-:Y:S01]  /*13c0*/  FADD.FTZ R185, RZ, R5 ;  /* 0x00000005ffb97221 */ /* 0x000fe20000010000 */
[----:B------:R-:W-:-:S03]  /*13d0*/  FFMA.FTZ R186, R0, R5, RZ ;  /* 0x0000000500ba7223 */ /* 0x000fc600000100ff */
[----:B------:R-:W-:Y:S01]  /*13e0*/  FADD.FTZ R185, R185, R239 ;  /* 0x000000efb9b97221 */ /* 0x000fe20000010000 */
[----:B------:R-:W-:Y:S01]  /*13f0*/  FFMA.FTZ R186, R240, R239, R186 ;  /* 0x000000eff0ba7223 */ /* 0x000fe200000100ba */
[-C--:B------:R-:W-:Y:S01]  /*1400*/  FFMA.FTZ R125, R229, R183.reuse, R125 ;  /* 0x000000b7e57d7223 */ /* 0x080fe2000001007d */
[----:B---3--:R-:W-:Y:S01]  /*1410*/  FMUL.FTZ R226, R226, R183 ;  /* 0x000000b7e2e27220 */ /* 0x008fe20000410000 */
        /* <DEDUP_REMOVED lines=13> */
[----:B------:R-:W-:-:S07]  /*14f0*/  FFMA.FTZ R234, R223, R222, R183 ;  /* 0x000000dedfea7223 */ /* 0x000fce00000100b7 */
.L_x_8907:
[----:B---34-:R-:W-:Y:S05]  /*1500*/  BSYNC.RECONVERGENT B1 ;  /* 0x0000000000017941 */ /* 0x018fea0003800200 */
.L_x_8906:
        /* <DEDUP_REMOVED lines=20> */
[--C-:B--2---:R-:W-:Y:S02]  /*1650*/  HADD2.F32 R17, -RZ, R8.reuse.H0_H0 ;  /* 0x20000008ff117230 */ /* 0x104fe40000004100 */
[----:B------:R-:W-:Y:S02]  /*1660*/  HADD2.F32 R3, -RZ, R8.H1_H1 ;  /* 0x30000008ff037230 */ /* 0x000fe40000004100 */
[--C-:B------:R-:W-:Y:S02]  /*1670*/  HADD2.F32 R8, -RZ, R9.reuse.H0_H0 ;  /* 0x20000009ff087230 */ /* 0x100fe40000004100 */
[----:B------:R-:W-:Y:S02]  /*1680*/  HADD2.F32 R4, -RZ, R9.H1_H1 ;  /* 0x30000009ff047230 */ /* 0x000fe40000004100 */
[----:B------:R-:W-:Y:S01]  /*1690*/  FADD.FTZ R17, R17, -UR34 ;  /* 0x8000002211117e21 */ /* 0x000fe20008010000 */
[----:B------:R-:W-:-:S02]  /*16a0*/  HADD2.F32 R181, -RZ, R10.H1_H1 ;  /* 0x3000000affb57230 */ /* 0x000fc40000004100 */
[--C-:B------:R-:W-:Y:S02]  /*16b0*/  HADD2.F32 R184, -RZ, R11.reuse.H1_H1 ;  /* 0x3000000bffb87230 */ /* 0x100fe40000004100 */
[----:B------:R-:W-:Y:S01]  /*16c0*/  FADD.FTZ R180, R8, -UR34 ;  /* 0x8000002208b47e21 */ /* 0x000fe20008010000 */
[----:B------:R-:W-:Y:S02]  /*16d0*/  HADD2.F32 R183, -RZ, R11.H0_H0 ;  /* 0x2000000bffb77230 */ /* 0x000fe40000004100 */
[----:B------:R-:W-:Y:S01]  /*16e0*/  FADD.FTZ R8, R4, -UR34 ;  /* 0x8000002204087e21 */ /* 0x000fe20008010000 */
[--C-:B---3--:R-:W-:Y:S02]  /*16f0*/  HADD2.F32 R9, -RZ, R13.reuse.H0_H0 ;  /* 0x2000000dff097230 */ /* 0x108fe40000004100 */
[----:B------:R-:W-:Y:S01]  /*1700*/  FMUL.FTZ R4, R17, UR32 ;  /* 0x0000002011047c20 */ /* 0x000fe20008410000 */
[----:B------:R-:W-:Y:S02]  /*1710*/  HADD2.F32 R11, -RZ, R13.H1_H1 ;  /* 0x3000000dff0b7230 */ /* 0x000fe40000004100 */
[----:B------:R-:W-:Y:S01]  /*1720*/  FADD.FTZ R13, R181, -UR34 ;  /* 0x80000022b50d7e21 */ /* 0x000fe20008010000 */
[----:B------:R-:W-:Y:S01]  /*1730*/  FADD.FTZ R17, R184, -UR34 ;  /* 0x80000022b8117e21 */ /* 0x000fe20008010000 */
[----:B------:R-:W2:Y:S01]  /*1740*/  LDL R181, [R1+0x3c] ;  /* 0x00003c0001b57983 */ /* 0x000ea20000100800 */
[----:B------:R-:W-:-:S03]  /*1750*/  HADD2.F32 R16, -RZ, R15.H0_H0 ;  /* 0x2000000fff107230 */ /* 0x000fc60000004100 */
[----:B------:R-:W3:Y:S01]  /*1760*/  LDL R184, [R1+0x34] ;  /* 0x0000340001b87983 */ /* 0x000ee20000100800 */
[----:B------:R-:W-:Y:S02]  /*1770*/  HADD2.F32 R18, -RZ, R15.H1_H1 ;  /* 0x3000000fff127230 */ /* 0x000fe40000004100 */
[----:B------:R-:W-:Y:S02]  /*1780*/  FADD.FTZ R15, R183, -UR34 ;  /* 0x80000022b70f7e21 */ /* 0x000fe40008010000 */
[----:B------:R-:W3:Y:S01]  /*1790*/  LDL R183, [R1+0x38] ;  /* 0x0000380001b77983 */ /* 0x000ee20000100800 */
[----:B------:R-:W-:-:S05]  /*17a0*/  HADD2.F32 R182, -RZ, R10.H0_H0 ;  /* 0x2000000affb67230 */ /* 0x000fca0000004100 */
[----:B------:R-:W-:Y:S02]  /*17b0*/  FADD.FTZ R10, R182, -UR34 ;  /* 0x80000022b60a7e21 */ /* 0x000fe40008010000 */
[----:B------:R-:W3:Y:S01]  /*17c0*/  LDL R182, [R1+0x20] ;  /* 0x0000200001b67983 */ /* 0x000ee20000100800 */
[--C-:B0-----:R-:W-:Y:S02]  /*17d0*/  HADD2.F32 R6, -RZ, R12.reuse.H0_H0 ;  /* 0x2000000cff067230 */ /* 0x101fe40000004100 */
[----:B------:R-:W-:Y:S01]  /*17e0*/  FADD.FTZ R3, R3, -UR34 ;  /* 0x8000002203037e21 */ /* 0x000fe20008010000 */
[----:B------:R-:W-:Y:S02]  /*17f0*/  HADD2.F32 R7, -RZ, R12.H1_H1 ;  /* 0x3000000cff077230 */ /* 0x000fe40000004100 */
[----:B------:R-:W-:Y:S01]  /*1800*/  FMUL.FTZ R8, R8, UR32 ;  /* 0x0000002008087c20 */ /* 0x000fe20008410000 */
[----:B------:R-:W-:Y:S01]  /*1810*/  FMUL.FTZ R3, R3, UR32 ;  /* 0x0000002003037c20 */ /* 0x000fe20008410000 */
[-C--:B------:R-:W-:Y:S01]  /*1820*/  FMUL.FTZ R221, R221, R6.reuse ;  /* 0x00000006dddd7220 */ /* 0x080fe20000410000 */
[----:B------:R-:W-:Y:S01]  /*1830*/  FADD.FTZ R88, R88, R6 ;  /* 0x0000000658587221 */ /* 0x000fe20000010000 */
[----:B------:R-:W-:Y:S01]  /*1840*/  FFMA.FTZ R120, R4, R6, R120 ;  /* 0x0000000604787223 */ /* 0x000fe20000010078 */
[----:B------:R-:W-:Y:S01]  /*1850*/  FADD.FTZ R91, R91, R11 ;  /* 0x0000000b5b5b7221 */ /* 0x000fe20000010000 */
[----:B------:R-:W-:Y:S01]  /*1860*/  FFMA.FTZ R123, R8, R11, R123 ;  /* 0x0000000b087b7223 */ /* 0x000fe2000001007b */
[----:B------:R-:W-:Y:S01]  /*1870*/  FADD.FTZ R89, R89, R7 ;  /* 0x0000000759597221 */ /* 0x000fe20000010000 */
[----:B------:R-:W-:Y:S01]  /*1880*/  FMUL.FTZ R6, R180, UR32 ;  /* 0x00000020b4067c20 */ /* 0x000fe20008410000 */
[----:B------:R-:W-:Y:S01]  /*1890*/  FFMA.FTZ R121, R3, R7, R121 ;  /* 0x0000000703797223 */ /* 0x000fe20000010079 */
[----:B------:R-:W-:Y:S01]  /*18a0*/  FADD.FTZ R180, R235, R221 ;  /* 0x000000ddebb47221 */ /* 0x000fe20000010000 */
[----:B------:R-:W-:Y:S01]  /*18b0*/  FADD.FTZ R90, R90, R9 ;  /* 0x000000095a5a7221 */ /* 0x000fe20000010000 */
[----:B------:R-:W-:Y:S01]  /*18c0*/  FFMA.FTZ R122, R6, R9, R122 ;  /* 0x00000009067a7223 */ /* 0x000fe2000001007a */
[----:B------:R-:W-:-:S02]  /*18d0*/  HADD2.F32 R12, -RZ, R14.H0_H0 ;  /* 0x2000000eff0c7230 */ /* 0x000fc40000004100 */
[----:B------:R-:W-:Y:S01]  /*18e0*/  FMUL.FTZ R10, R10, UR32 ;  /* 0x000000200a0a7c20 */ /* 0x000fe20008410000 */
[----:B------:R-:W-:Y:S02]  /*18f0*/  HADD2.F32 R14, -RZ, R14.H1_H1 ;  /* 0x3000000eff0e7230 */ /* 0x000fe40000004100 */
[----:B------:R-:W-:Y:S01]  /*1900*/  FMUL.FTZ R13, R13, UR32 ;  /* 0x000000200d0d7c20 */ /* 0x000fe20008410000 */
[----:B------:R-:W-:Y:S01]  /*1910*/  FADD.FTZ R84, R84, R12 ;  /* 0x0000000c54547221 */ /* 0x000fe20000010000 */
[----:B------:R-:W-:Y:S01]  /*1920*/  FFMA.FTZ R116, R10, R12, R116 ;  /* 0x0000000c0a747223 */ /* 0x000fe20000010074 */
[----:B------:R-:W-:Y:S01]  /*1930*/  FADD.FTZ R85, R85, R14 ;  /* 0x0000000e55557221 */ /* 0x000fe20000010000 */
[-C--:B------:R-:W-:Y:S01]  /*1940*/  FFMA.FTZ R117, R13, R14.reuse, R117 ;  /* 0x0000000e0d757223 */ /* 0x080fe20000010075 */
[----:B------:R-:W-:Y:S01]  /*1950*/  FMUL.FTZ R15, R15, UR32 ;  /* 0x000000200f0f7c20 */ /* 0x000fe20008410000 */
[----:B------:R-:W-:Y:S01]  /*1960*/  FMUL.FTZ R14, R187, R14 ;  /* 0x0000000ebb0e7220 */ /* 0x000fe20000410000 */
[----:B------:R-:W-:Y:S01]  /*1970*/  FADD.FTZ R86, R86, R16 ;  /* 0x0000001056567221 */ /* 0x000fe20000010000 */
[----:B------:R-:W-:Y:S01]  /*1980*/  FMUL.FTZ R17, R17, UR32 ;  /* 0x0000002011117c20 */ /* 0x000fe20008410000 */
[-C--:B------:R-:W-:Y:S01]  /*1990*/  FFMA.FTZ R118, R15, R16.reuse, R118 ;  /* 0x000000100f767223 */ /* 0x080fe20000010076 */
[----:B----4-:R-:W-:Y:S01]  /*19a0*/  FMUL.FTZ R16, R186, R16 ;  /* 0x00000010ba107220 */ /* 0x010fe20000410000 */
[----:B------:R-:W-:Y:S01]  /*19b0*/  FADD.FTZ R87, R87, R18 ;  /* 0x0000001257577221 */ /* 0x000fe20000010000 */
[-C--:B------:R-:W-:Y:S01]  /*19c0*/  FFMA.FTZ R119, R17, R18.reuse, R119 ;  /* 0x0000001211777223 */ /* 0x080fe20000010077 */
[----:B------:R-:W-:Y:S01]  /*19d0*/  FMUL.FTZ R18, R185, R18 ;  /* 0x00000012b9127220 */ /* 0x000fe20000410000 */
[----:B------:R-:W-:-:S02]  /*19e0*/  IADD3 R236, PT, PT, R236, 0x100, RZ ;  /* 0x00000100ecec7810 */ /* 0x000fc40007ffe0ff */
[----:B------:R-:W-:Y:S02]  /*19f0*/  IADD3 R228, PT, PT, R228, 0x100, RZ ;  /* 0x00000100e4e47810 */ /* 0x000fe40007ffe0ff */
[----:B------:R-:W-:Y:S01]  /*1a00*/  IADD3 R227, PT, PT, R227, 0x100, RZ ;  /* 0x00000100e3e37810 */ /* 0x000fe20007ffe0ff */
[----:B--2---:R-:W-:Y:S01]  /*1a10*/  FMUL.FTZ R11, R181, R11 ;  /* 0x0000000bb50b7220 */ /* 0x004fe20000410000 */
[----:B------:R-:W-:Y:S01]  /*1a20*/  FFMA.FTZ R181, R4, R221, R234 ;  /* 0x000000dd04b57223 */ /* 0x000fe200000100ea */
[----:B---3--:R-:W-:Y:S01]  /*1a30*/  FMUL.FTZ R7, R184, R7 ;  /* 0x00000007b8077220 */ /* 0x008fe20000410000 */
[----:B------:R-:W-:-:S03]  /*1a40*/  FMUL.FTZ R9, R183, R9 ;  /* 0x00000009b7097220 */ /* 0x000fc60000410000 */
        /* <DEDUP_REMOVED lines=15> */
.L_x_8909:
[----:B------:R-:W-:Y:S05]  /*1b40*/  BSYNC.RECONVERGENT B1 ;  /* 0x0000000000017941 */ /* 0x000fea0003800200 */
.L_x_8908:
[----:B------:R-:W-:Y:S04]  /*1b50*/  BSSY.RECONVERGENT B1, `(.L_x_8910) ;  /* 0x0000063000017945 */ /* 0x000fe80003800200 */
[----:B------:R-:W-:Y:S05]  /*1b60*/  @!P3 BRA `(.L_x_8911) ;  /* 0x000000040084b947 */ /* 0x000fea0003800000 */
[----:B------:R-:W0:Y:S01]  /*1b70*/  LDC.64 R20, c[0x0][0x3a8] ;  /* 0x0000ea00ff147b82 */ /* 0x000e220000000a00 */
[----:B------:R-:W-:Y:S01]  /*1b80*/  ISETP.NE.U32.AND P0, PT, RZ, UR24, PT ;  /* 0x00000018ff007c0c */ /* 0x000fe2000bf05070 */
[----:B------:R-:W2:Y:S04]  /*1b90*/  LDL R204, [R1+0x1c] ;  /* 0x00001c0001cc7983 */ /* 0x000ea80000100800 */
[----:B------:R-:W3:Y:S02]  /*1ba0*/  LDL R203, [R1] ;  /* 0x0000000001cb7983 */ /* 0x000ee40000100800 */
[----:B------:R-:W1:Y:S02]  /*1bb0*/  LDC.64 R180, c[0x0][0x428] ;  /* 0x00010a00ffb47b82 */ /* 0x000e640000000a00 */
[----:B------:R-:W4:Y:S06]  /*1bc0*/  LDL R206, [R1+0x4] ;  /* 0x0000040001ce7983 */ /* 0x000f2c0000100800 */
[----:B------:R-:W1:Y:S01]  /*1bd0*/  LDC.64 R186, c[0x0][0x3b0] ;  /* 0x0000ec00ffba7b82 */ /* 0x000e620000000a00 */
[----:B0-----:R-:W-:-:S06]  /*1be0*/  IMAD.WIDE.U32 R20, R227, 0x10, R20 ;  /* 0x00000010e3147825 */ /* 0x001fcc00078e0014 */
[----:B------:R-:W2:Y:S01]  /*1bf0*/  LDG.E.128 R20, desc[UR20][R20.64] ;  /* 0x0000001414147981 */ /* 0x000ea2000c1e1d00 */
[----:B------:R-:W-:Y:S01]  /*1c00*/  ISETP.NE.AND.EX P0, PT, RZ, UR25, PT, P0 ;  /* 0x00000019ff007c0c */ /* 0x000fe2000bf05300 */
[----:B-1----:R-:W-:-:S06]  /*1c10*/  IMAD.WIDE.U32 R180, R236, 0x10, R180 ;  /* 0x00000010ecb47825 */ /* 0x002fcc00078e00b4 */
[----:B------:R-:W3:Y:S06]  /*1c20*/  LDG.E.128 R180, desc[UR20][R180.64] ;  /* 0x00000014b4b47981 */ /* 0x000eec000c1e1d00 */
[----:B------:R-:W0:Y:S02]  /*1c30*/  @P0 LDC.64 R184, c[0x0][0x438] ;  /* 0x00010e00ffb80b82 */ /* 0x000e240000000a00 */
[----:B0-----:R-:W-:-:S05]  /*1c40*/  @P0 IMAD.WIDE.U32 R184, R227, 0x10, R184 ;  /* 0x00000010e3b80825 */ /* 0x001fca00078e00b8 */
[----:B------:R0:W5:Y:S02]  /*1c50*/  @P0 LDG.E.128 R24, desc[UR20][R184.64] ;  /* 0x00000014b8180981 */ /* 0x000164000c1e1d00 */
[----:B0-----:R-:W-:-:S05]  /*1c60*/  IMAD.WIDE.U32 R184, R228, 0x8, R186 ;  /* 0x00000008e4b87825 */ /* 0x001fca00078e00ba */
[----:B------:R0:W5:Y:S01]  /*1c70*/  LDG.E.64 R188, desc[UR20][R184.64] ;  /* 0x00000014b8bc7981 */ /* 0x000162000c1e1b00 */
[--C-:B--2---:R-:W-:Y:S02]  /*1c80*/  HADD2.F32 R186, -RZ, R20.reuse.H0_H0 ;  /* 0x20000014ffba7230 */ /* 0x104fe40000004100 */
[----:B------:R-:W-:-:S03]  /*1c90*/  HADD2.F32 R19, -RZ, R20.H1_H1 ;  /* 0x30000014ff137230 */ /* 0x000fc60000004100 */
[----:B------:R-:W-:Y:S01]  /*1ca0*/  FADD.FTZ R199, R186, -UR34 ;  /* 0x80000022bac77e21 */ /* 0x000fe20008010000 */
[----:B------:R-:W-:Y:S02]  /*1cb0*/  HADD2.F32 R200, -RZ, R22.H1_H1 ;  /* 0x30000016ffc87230 */ /* 0x000fe40000004100 */
[----:B------:R-:W-:Y:S01]  /*1cc0*/  FADD.FTZ R197, R19, -UR34 ;  /* 0x8000002213c57e21 */ /* 0x000fe20008010000 */
[----:B------:R-:W-:Y:S02]  /*1cd0*/  FMUL.FTZ R19, R199, UR32 ;  /* 0x00000020c7137c20 */ /* 0x000fe40008410000 */
[----:B------:R-:W2:Y:S01]  /*1ce0*/  LDL R199, [R1+0x10] ;  /* 0x0000100001c77983 */ /* 0x000ea20000100800 */
[----:B------:R-:W-:-:S03]  /*1cf0*/  FADD.FTZ R186, R200, -UR34 ;  /* 0x80000022c8ba7e21 */ /* 0x000fc60008010000 */
[----:B------:R-:W4:Y:S01]  /*1d00*/  LDL R200, [R1+0x18] ;  /* 0x0000180001c87983 */ /* 0x000f220000100800 */
[----:B------:R-:W-:Y:S02]  /*1d10*/  HADD2.F32 R201, -RZ, R23.H0_H0 ;  /* 0x20000017ffc97230 */ /* 0x000fe40000004100 */
[--C-:B---3--:R-:W-:Y:S02]  /*1d20*/  HADD2.F32 R187, -RZ, R181.reuse.H0_H0 ;  /* 0x200000b5ffbb7230 */ /* 0x108fe40000004100 */
[----:B0-----:R-:W-:Y:S02]  /*1d30*/  HADD2.F32 R185, -RZ, R181.H1_H1 ;  /* 0x300000b5ffb97230 */ /* 0x001fe40000004100 */
[----:B------:R-:W-:Y:S02]  /*1d40*/  FADD.FTZ R181, R201, -UR34 ;  /* 0x80000022c9b57e21 */ /* 0x000fe40008010000 */
[----:B------:R-:W3:Y:S01]  /*1d50*/  LDL R201, [R1+0x14] ;  /* 0x0000140001c97983 */ /* 0x000ee20000100800 */
[----:B------:R-:W-:-:S02]  /*1d60*/  HADD2.F32 R196, -RZ, R21.H0_H0 ;  /* 0x20000015ffc47230 */ /* 0x000fc40000004100 */
[----:B------:R-:W-:Y:S02]  /*1d70*/  HADD2.F32 R20, -RZ, R21.H1_H1 ;  /* 0x30000015ff147230 */ /* 0x000fe40000004100 */
[----:B------:R-:W-:Y:S02]  /*1d80*/  HADD2.F32 R21, -RZ, R180.H0_H0 ;  /* 0x200000b4ff157230 */ /* 0x000fe40000004100 */
[----:B------:R-:W-:Y:S02]  /*1d90*/  HADD2.F32 R198, -RZ, R22.H0_H0 ;  /* 0x20000016ffc67230 */ /* 0x000fe40000004100 */
[----:B------:R-:W-:Y:S01]  /*1da0*/  FADD.FTZ R22, R196, -UR34 ;  /* 0x80000022c4167e21 */ /* 0x000fe20008010000 */
[----:B------:R-:W-:Y:S01]  /*1db0*/  FADD.FTZ R80, R80, R21 ;  /* 0x0000001550507221 */ /* 0x000fe20000010000 */
[----:B------:R-:W-:Y:S02]  /*1dc0*/  FFMA.FTZ R112, R19, R21, R112 ;  /* 0x0000001513707223 */ /* 0x000fe40000010070 */
[----:B------:R-:W-:Y:S01]  /*1dd0*/  FMUL.FTZ R22, R22, UR32 ;  /* 0x0000002016167c20 */ /* 0x000fe20008410000 */
[----:B------:R-:W-:Y:S01]  /*1de0*/  FADD.FTZ R196, R20, -UR34 ;  /* 0x8000002214c47e21 */ /* 0x000fe20008010000 */
[----:B------:R-:W-:Y:S01]  /*1df0*/  FMUL.FTZ R20, R197, UR32 ;  /* 0x00000020c5147c20 */ /* 0x000fe20008410000 */
[----:B------:R-:W-:Y:S01]  /*1e00*/  FADD.FTZ R82, R82, R187 ;  /* 0x000000bb52527221 */ /* 0x000fe20000010000 */
[----:B------:R-:W-:Y:S01]  /*1e10*/  FFMA.FTZ R114, R22, R187, R114 ;  /* 0x000000bb16727223 */ /* 0x000fe20000010072 */
[----:B--2---:R-:W-:Y:S01]  /*1e20*/  FMUL.FTZ R21, R199, R21 ;  /* 0x00000015c7157220 */ /* 0x004fe20000410000 */
[----:B------:R-:W-:-:S02]  /*1e30*/  FMUL.FTZ R199, R204, R185 ;  /* 0x000000b9ccc77220 */ /* 0x000fc40000410000 */
[----:B------:R-:W2:Y:S01]  /*1e40*/  LDL R204, [R1+0x8] ;  /* 0x0000080001cc7983 */ /* 0x000ea20000100800 */
[----:B----4-:R-:W-:-:S03]  /*1e50*/  FMUL.FTZ R197, R200, R187 ;  /* 0x000000bbc8c57220 */ /* 0x010fc60000410000 */
[----:B------:R-:W4:Y:S01]  /*1e60*/  LDL R187, [R1+0xc] ;  /* 0x00000c0001bb7983 */ /* 0x000f220000100800 */
[----:B------:R-:W-:Y:S01]  /*1e70*/  FADD.FTZ R198, R198, -UR34 ;  /* 0x80000022c6c67e21 */ /* 0x000fe20008010000 */
[----:B------:R-:W-:Y:S02]  /*1e80*/  HADD2.F32 R202, -RZ, R23.H1_H1 ;  /* 0x30000017ffca7230 */ /* 0x000fe40000004100 */
[----:B------:R-:W-:Y:S01]  /*1e90*/  FMUL.FTZ R196, R196, UR32 ;  /* 0x00000020c4c47c20 */ /* 0x000fe20008410000 */
[----:B------:R-:W-:Y:S02]  /*1ea0*/  HADD2.F32 R23, -RZ, R180.H1_H1 ;  /* 0x300000b4ff177230 */ /* 0x000fe40000004100 */
[----:B------:R-:W-:Y:S01]  /*1eb0*/  FMUL.FTZ R198, R198, UR32 ;  /* 0x00000020c6c67c20 */ /* 0x000fe20008410000 */
[--C-:B------:R-:W-:Y:S02]  /*1ec0*/  HADD2.F32 R184, -RZ, R182.reuse.H0_H0 ;  /* 0x200000b6ffb87230 */ /* 0x100fe40000004100 */
[----:B------:R-:W-:Y:S01]  /*1ed0*/  FADD.FTZ R83, R83, R185 ;  /* 0x000000b953537221 */ /* 0x000fe20000010000 */
[----:B------:R-:W-:Y:S01]  /*1ee0*/  FFMA.FTZ R115, R196, R185, R115 ;  /* 0x000000b9c4737223 */ /* 0x000fe20000010073 */
[----:B------:R-:W-:Y:S01]  /*1ef0*/  FADD.FTZ R81, R81, R23 ;  /* 0x0000001751517221 */ /* 0x000fe20000010000 */
[-C--:B------:R-:W-:Y:S01]  /*1f00*/  FFMA.FTZ R113, R20, R23.reuse, R113 ;  /* 0x0000001714717223 */ /* 0x080fe20000010071 */
[----:B------:R-:W-:Y:S01]  /*1f10*/  FADD.FTZ R76, R76, R184 ;  /* 0x000000b84c4c7221 */ /* 0x000fe20000010000 */
[-C--:B------:R-:W-:Y:S01]  /*1f20*/  FFMA.FTZ R108, R198, R184.reuse, R108 ;  /* 0x000000b8c66c7223 */ /* 0x080fe2000001006c */
[----:B------:R-:W-:Y:S01]  /*1f30*/  FMUL.FTZ R200, R203, R184 ;  /* 0x000000b8cbc87220 */ /* 0x000fe20000410000 */
[----:B---3--:R-:W-:Y:S01]  /*1f40*/  FMUL.FTZ R23, R201, R23 ;  /* 0x00000017c9177220 */ /* 0x008fe20000410000 */
[----:B------:R-:W-:Y:S01]  /*1f50*/  FADD.FTZ R184, R235, R21 ;  /* 0x00000015ebb87221 */ /* 0x000fe20000010000 */
[----:B------:R-:W-:Y:S01]  /*1f60*/  FFMA.FTZ R185, R19, R21, R234 ;  /* 0x0000001513b97223 */ /* 0x000fe200000100ea */
[----:B------:R-:W-:-:S02]  /*1f70*/  HADD2.F32 R182, -RZ, R182.H1_H1 ;  /* 0x300000b6ffb67230 */ /* 0x000fc40000004100 */
        /* <DEDUP_REMOVED lines=9> */
[----:B------:R-:W-:Y:S02]  /*2010*/  FMUL.FTZ R203, R181, UR32 ;  /* 0x00000020b5cb7c20 */ /* 0x000fe40008410000 */
        /* <DEDUP_REMOVED lines=8> */
[----:B------:R-:W-:Y:S01]  /*20a0*/  FMUL.FTZ R205, R205, UR32 ;  /* 0x00000020cdcd7c20 */ /* 0x000fe20008410000 */
[----:B------:R-:W-:Y:S01]  /*20b0*/  IADD3 R236, PT, PT, R236, 0x100, RZ ;  /* 0x00000100ecec7810 */ /* 0x000fe20007ffe0ff */
[----:B------:R-:W-:Y:S01]  /*20c0*/  FADD.FTZ R78, R78, R180 ;  /* 0x000000b44e4e7221 */ /* 0x000fe20000010000 */
[----:B------:R-:W-:Y:S01]  /*20d0*/  FFMA.FTZ R110, R203, R180, R110 ;  /* 0x000000b4cb6e7223 */ /* 0x000fe2000001006e */
[----:B------:R-:W-:Y:S01]  /*20e0*/  FADD.FTZ R79, R79, R183 ;  /* 0x000000b74f4f7221 */ /* 0x000fe20000010000 */
[----:B------:R-:W-:Y:S01]  /*20f0*/  FFMA.FTZ R111, R205, R183, R111 ;  /* 0x000000b7cd6f7223 */ /* 0x000fe2000001006f */
[----:B------:R-:W-:-:S02]  /*2100*/  IADD3 R228, PT, PT, R228, 0x100, RZ ;  /* 0x00000100e4e47810 */ /* 0x000fc40007ffe0ff */
[----:B------:R-:W-:Y:S01]  /*2110*/  IADD3 R227, PT, PT, R227, 0x100, RZ ;  /* 0x00000100e3e37810 */ /* 0x000fe20007ffe0ff */
[----:B--2---:R-:W-:Y:S01]  /*2120*/  FMUL.FTZ R204, R204, R180 ;  /* 0x000000b4cccc7220 */ /* 0x004fe20000410000 */
[----:B----4-:R-:W-:-:S03]  /*2130*/  FMUL.FTZ R206, R187, R183 ;  /* 0x000000b7bbce7220 */ /* 0x010fc60000410000 */
[----:B------:R-:W-:Y:S01]  /*2140*/  FADD.FTZ R182, R182, R204 ;  /* 0x000000ccb6b67221 */ /* 0x000fe20000010000 */
[----:B------:R-:W-:-:S03]  /*2150*/  FFMA.FTZ R181, R203, R204, R181 ;  /* 0x000000cccbb57223 */ /* 0x000fc600000100b5 */
[----:B------:R-:W-:Y:S01]  /*2160*/  FADD.FTZ R235, R182, R206 ;  /* 0x000000ceb6eb7221 */ /* 0x000fe20000010000 */
[----:B------:R-:W-:-:S07]  /*2170*/  FFMA.FTZ R234, R205, R206, R181 ;  /* 0x000000cecdea7223 */ /* 0x000fce00000100b5 */
.L_x_8911:
[----:B------:R-:W-:Y:S05]  /*2180*/  BSYNC.RECONVERGENT B1 ;  /* 0x0000000000017941 */ /* 0x000fea0003800200 */
.L_x_8910:
        /* <DEDUP_REMOVED lines=12> */
[----:B--2---:R-:W-:Y:S01]  /*2250*/  IMAD.WIDE.U32 R194, R228, 0x8, R210 ;  /* 0x00000008e4c27825 */ /* 0x004fe200078e00d2 */
[----:B------:R0:W5:Y:S05]  /*2260*/  @P0 LDG.E.128 R164, desc[UR20][R208.64] ;  /* 0x00000014d0a40981 */ /* 0x00016a000c1e1d00 */
[----:B------:R-:W5:Y:S01]  /*2270*/  LDG.E.64 R194, desc[UR20][R194.64] ;  /* 0x00000014c2c27981 */ /* 0x000f62000c1e1b00 */
[--C-:B---3--:R-:W-:Y:S02]  /*2280*/  HADD2.F32 R207, -RZ, R180.reuse.H0_H0 ;  /* 0x200000b4ffcf7230 */ /* 0x108fe40000004100 */
[----:B------:R-:W-:Y:S02]  /*2290*/  HADD2.F32 R214, -RZ, R181.H1_H1 ;  /* 0x300000b5ffd67230 */ /* 0x000fe40000004100 */
[----:B------:R-:W-:-:S02]  /*22a0*/  HADD2.F32 R210, -RZ, R180.H1_H1 ;  /* 0x300000b4ffd27230 */ /* 0x000fc40000004100 */
[----:B------:R-:W-:Y:S01]  /*22b0*/  FADD.FTZ R207, R207, -UR34 ;  /* 0x80000022cfcf7e21 */ /* 0x000fe20008010000 */
[----:B------:R-:W-:Y:S02]  /*22c0*/  HADD2.F32 R212, -RZ, R182.H0_H0 ;  /* 0x200000b6ffd47230 */ /* 0x000fe40000004100 */
[----:B------:R-:W-:Y:S01]  /*22d0*/  FADD.FTZ R214, R214, -UR34 ;  /* 0x80000022d6d67e21 */ /* 0x000fe20008010000 */
[----:B0-----:R-:W-:Y:S02]  /*22e0*/  HADD2.F32 R208, -RZ, R181.H0_H0 ;  /* 0x200000b5ffd07230 */ /* 0x001fe40000004100 */
[----:B------:R-:W-:Y:S01]  /*22f0*/  FADD.FTZ R216, R210, -UR34 ;  /* 0x80000022d2d87e21 */ /* 0x000fe20008010000 */
[----:B----4-:R-:W-:Y:S02]  /*2300*/  HADD2.F32 R209, -RZ, R184.H0_H0 ;  /* 0x200000b8ffd17230 */ /* 0x010fe40000004100 */
[----:B------:R-:W-:Y:S01]  /*2310*/  FMUL.FTZ R207, R207, UR32 ;  /* 0x00000020cfcf7c20 */ /* 0x000fe20008410000 */
[----:B------:R-:W-:-:S02]  /*2320*/  HADD2.F32 R181, -RZ, R187.H0_H0 ;  /* 0x200000bbffb57230 */ /* 0x000fc40000004100 */
[----:B------:R-:W-:Y:S02]  /*2330*/  HADD2.F32 R180, -RZ, R187.H1_H1 ;  /* 0x300000bbffb47230 */ /* 0x000fe40000004100 */
[----:B------:R-:W-:Y:S01]  /*2340*/  FADD.FTZ R187, R212, -UR34 ;  /* 0x80000022d4bb7e21 */ /* 0x000fe20008010000 */
[--C-:B------:R-:W-:Y:S02]  /*2350*/  HADD2.F32 R213, -RZ, R185.reuse.H0_H0 ;  /* 0x200000b9ffd57230 */ /* 0x100fe40000004100 */
[----:B------:R-:W-:Y:S01]  /*2360*/  FADD.FTZ R210, R208, -UR34 ;  /* 0x80000022d0d27e21 */ /* 0x000fe20008010000 */
[----:B------:R-:W-:Y:S02]  /*2370*/  HADD2.F32 R215, -RZ, R185.H1_H1 ;  /* 0x300000b9ffd77230 */ /* 0x000fe40000004100 */
[----:B------:R-:W-:Y:S01]  /*2380*/  FMUL.FTZ R212, R214, UR32 ;  /* 0x00000020d6d47c20 */ /* 0x000fe20008410000 */
[----:B------:R-:W-:Y:S02]  /*2390*/  HADD2.F32 R182, -RZ, R182.H1_H1 ;  /* 0x300000b6ffb67230 */ /* 0x000fe40000004100 */
[----:B------:R-:W-:Y:S01]  /*23a0*/  FADD.FTZ R72, R72, R209 ;  /* 0x000000d148487221 */ /* 0x000fe20000010000 */
[----:B------:R-:W-:-:S02]  /*23b0*/  HADD2.F32 R211, -RZ, R184.H1_H1 ;  /* 0x300000b8ffd37230 */ /* 0x000fc40000004100 */
[----:B------:R-:W-:Y:S01]  /*23c0*/  FMUL.FTZ R208, R216, UR32 ;  /* 0x00000020d8d07c20 */ /* 0x000fe20008410000 */
[--C-:B------:R-:W-:Y:S02]  /*23d0*/  HADD2.F32 R185, -RZ, R186.reuse.H0_H0 ;  /* 0x200000baffb97230 */ /* 0x100fe40000004100 */
[-C--:B------:R-:W-:Y:S01]  /*23e0*/  FFMA.FTZ R104, R207, R209.reuse, R104 ;  /* 0x000000d1cf687223 */ /* 0x080fe20000010068 */
[----:B------:R-:W-:Y:S01]  /*23f0*/  FMUL.FTZ R214, R187, UR32 ;  /* 0x00000020bbd67c20 */ /* 0x000fe20008410000 */
[----:B-----5:R-:W-:Y:S01]  /*2400*/  FMUL.FTZ R209, R248, R209 ;  /* 0x000000d1f8d17220 */ /* 0x020fe20000410000 */
[--C-:B------:R-:W-:Y:S02]  /*2410*/  HADD2.F32 R217, -RZ, R183.reuse.H0_H0 ;  /* 0x200000b7ffd97230 */ /* 0x100fe40000004100 */
[----:B------:R-:W-:Y:S02]  /*2420*/  HADD2.F32 R218, -RZ, R183.H1_H1 ;  /* 0x300000b7ffda7230 */ /* 0x000fe40000004100 */
[----:B------:R-:W-:Y:S01]  /*2430*/  FADD.FTZ R73, R73, R211 ;  /* 0x000000d349497221 */ /* 0x000fe20000010000 */
[----:B------:R-:W-:-:S02]  /*2440*/  HADD2.F32 R183, -RZ, R186.H1_H1 ;  /* 0x300000baffb77230 */ /* 0x000fc40000004100 */
        /* <DEDUP_REMOVED lines=44> */
.L_x_8905:
        /* <DEDUP_REMOVED lines=42> */
.L_x_8913:
        /* <DEDUP_REMOVED lines=34> */
[----:B------:R-:W-:-:S07]  /*2bd0*/  CS2R R234, SRZ ;  /* 0x0000000000ea7805 */ /* 0x000fce000001ff00 */
.L_x_8912:
[----:B-1-3--:R-:W-:Y:S05]  /*2be0*/  BSYNC.RECONVERGENT B0 ;  /* 0x0000000000007941 */ /* 0x00afea0003800200 */
.L_x_8904:
        /* <DEDUP_REMOVED lines=31> */
.L_x_8915:
[----:B------:R-:W-:Y:S05]  /*2de0*/  BSYNC.RECONVERGENT B0 ;  /* 0x0000000000007941 */ /* 0x000fea0003800200 */
.L_x_8914:
        /* <DEDUP_REMOVED lines=55> */
.L_x_8918:
        /* <DEDUP_REMOVED lines=12> */
[----:B------:R-:W-:Y:S01]  /*3220*/  HADD2.F32 R185, -RZ, R168.H0_H0 ;  /* 0x200000a8ffb97230 */ /* 0x000fe20000004100 */
        /* <DEDUP_REMOVED lines=8> */
.L_x_8923:
[----:B------:R-:W-:Y:S05]  /*32b0*/  BSYNC.RECONVERGENT B1 ;  /* 0x0000000000017941 */ /* 0x000fea0003800200 */
.L_x_8922:
        /* <DEDUP_REMOVED lines=11> */
[----:B------:R-:W-:-:S04]  /*3370*/  F2FP.F16.F32.PACK_AB R184, RZ, R184 ;  /* 0x000000b8ffb8723e */ /* 0x000fc800000000ff */
[----:B------:R-:W-:-:S07]  /*3380*/  PRMT R172, R184, 0x7610, R172 ;  /* 0x00007610b8ac7816 */ /* 0x000fce00000000ac */
.L_x_8921:
[----:B------:R-:W-:Y:S05]  /*3390*/  BRA.U !UP3, `(.L_x_8924) ;  /* 0x000000010b707547 */ /* 0x000fea000b800000 */
[----:B-----5:R-:W-:Y:S01]  /*33a0*/  LOP3.LUT P0, RZ, R192, 0xff00, RZ, 0xc0, !PT ;  /* 0x0000ff00c0ff7812 */ /* 0x020fe2000780c0ff */
[----:B------:R-:W-:Y:S01]  /*33b0*/  BSSY.RECONVERGENT B1, `(.L_x_8925) ;  /* 0x000000d000017945 */ /* 0x000fe20003800200 */
[----:B------:R-:W-:-:S11]  /*33c0*/  MOV R184, RZ ;  /* 0x000000ff00b87202 */ /* 0x000fd60000000f00 */
[----:B------:R-:W-:Y:S05]  /*33d0*/  @!P0 BRA `(.L_x_8926) ;  /* 0x0000000000288947 */ /* 0x000fea0003800000 */
[----:B------:R-:W-:Y:S01]  /*33e0*/  MOV R184, UR8 ;  /* 0x0000000800b87c02 */ /* 0x000fe20008000f00 */
[----:B------:R-:W-:Y:S01]  /*33f0*/  HADD2.F32 R185, -RZ, R168.H1_H1 ;  /* 0x300000a8ffb97230 */ /* 0x000fe20000004100 */
        /* <DEDUP_REMOVED lines=8> */
.L_x_8926:
[----:B------:R-:W-:Y:S05]  /*3480*/  BSYNC.RECONVERGENT B1 ;  /* 0x0000000000017941 */ /* 0x000fea0003800200 */
.L_x_8925:
        /* <DEDUP_REMOVED lines=13> */
.L_x_8924:
        /* <DEDUP_REMOVED lines=15> */
.L_x_8929:
[----:B------:R-:W-:Y:S05]  /*3650*/  BSYNC.RECONVERGENT B1 ;  /* 0x0000000000017941 */ /* 0x000fea0003800200 */
.L_x_8928:
        /* <DEDUP_REMOVED lines=13> */
.L_x_8927:
        /* <DEDUP_REMOVED lines=15> */
.L_x_8932:
[----:B------:R-:W-:Y:S05]  /*3820*/  BSYNC.RECONVERGENT B1 ;  /* 0x0000000000017941 */ /* 0x000fea0003800200 */
.L_x_8931:
        /* <DEDUP_REMOVED lines=13> */
.L_x_8930:
        /* <DEDUP_REMOVED lines=15> */
.L_x_8935:
[----:B------:R-:W-:Y:S05]  /*39f0*/  BSYNC.RECONVERGENT B1 ;  /* 0x0000000000017941 */ /* 0x000fea0003800200 */
.L_x_8934:
        /* <DEDUP_REMOVED lines=13> */
.L_x_8933:
        /* <DEDUP_REMOVED lines=15> */
.L_x_8938:
[----:B------:R-:W-:Y:S05]  /*3bc0*/  BSYNC.RECONVERGENT B1 ;  /* 0x0000000000017941 */ /* 0x000fea0003800200 */
.L_x_8937:
        /* <DEDUP_REMOVED lines=13> */
.L_x_8936:
        /* <DEDUP_REMOVED lines=15> */
.L_x_8941:
[----:B------:R-:W-:Y:S05]  /*3d90*/  BSYNC.RECONVERGENT B1 ;  /* 0x0000000000017941 */ /* 0x000fea0003800200 */
.L_x_8940:
        /* <DEDUP_REMOVED lines=13> */
.L_x_8939:
[----:B------:R-:W-:Y:S05]  /*3e70*/  BRA.U !UP3, `(.L_x_8942) ;  /* 0x0000001d0b307547 */ /* 0x000fea000b800000 */
[----:B-----5:R-:W-:Y:S01]  /*3e80*/  ISETP.GE.U32.AND P0, PT, R192, RZ, PT ;  /* 0x000000ffc000720c */ /* 0x020fe20003f06070 */
[----:B------:R-:W-:Y:S01]  /*3e90*/  BSSY.RECONVERGENT B1, `(.L_x_8943) ;  /* 0x000000e000017945 */ /* 0x000fe20003800200 */
[----:B------:R-:W-:Y:S02]  /*3ea0*/  MOV R184, RZ ;  /* 0x000000ff00b87202 */ /* 0x000fe40000000f00 */
[----:B------:R-:W-:-:S13]  /*3eb0*/  ISETP.GE.U32.AND.EX P0, PT, R193, 0x1000000, PT, P0 ;  /* 0x01000000c100780c */ /* 0x000fda0003f06100 */
        /* <DEDUP_REMOVED lines=11> */
.L_x_8944:
[----:B------:R-:W-:Y:S05]  /*3f70*/  BSYNC.RECONVERGENT B1 ;  /* 0x0000000000017941 */ /* 0x000fea0003800200 */
.L_x_8943:
        /* <DEDUP_REMOVED lines=12> */
[----:B------:R-:W-:Y:S01]  /*4040*/  PRMT R175, R175, 0x5410, R184 ;  /* 0x00005410afaf7816 */ /* 0x000fe200000000b8 */
[----:B------:R-:W-:Y:S06]  /*4050*/  BRA `(.L_x_8942) ;  /* 0x0000001800b87947 */ /* 0x000fec0003800000 */
.L_x_8920:
        /* <DEDUP_REMOVED lines=11> */
[----:B------:R-:W-:-:S05]  /*4110*/  @P5 HADD2.F32 R179, -RZ, R168.H0_H0 ;  /* 0x200000a8ffb35230 */ /* 0x000fca0000004100 */
[-C--:B------:R-:W-:Y:S01]  /*4120*/  @P5 FMUL.FTZ R178, R179, R177.reuse ;  /* 0x000000b1b3b25220 */ /* 0x080fe20000410000 */
[----:B------:R-:W-:-:S03]  /*4130*/  FMUL.FTZ R177, R160, R177 ;  /* 0x000000b1a0b17220 */ /* 0x000fc60000410000 */
[----:B------:R-:W-:Y:S02]  /*4140*/  FADD.FTZ R64, R64, R178 ;  /* 0x000000b240407221 */ /* 0x000fe40000010000 */
[----:B------:R-:W-:-:S04]  /*4150*/  FSEL R177, R177, RZ, P5 ;  /* 0x000000ffb1b17208 */ /* 0x000fc80002800000 */
[----:B------:R-:W-:-:S04]  /*4160*/  F2FP.F16.F32.PACK_AB R177, RZ, R177 ;  /* 0x000000b1ffb1723e */ /* 0x000fc800000000ff */
[----:B------:R-:W-:-:S07]  /*4170*/  PRMT R172, R177, 0x7610, R172 ;  /* 0x00007610b1ac7816 */ /* 0x000fce00000000ac */
.L_x_8945:
        /* <DEDUP_REMOVED lines=10> */
[----:B------:R-:W-:-:S05]  /*4220*/  @P5 HADD2.F32 R184, -RZ, R168.H1_H1 ;  /* 0x300000a8ffb85230 */ /* 0x000fca0000004100 */
[-C--:B------:R-:W-:Y:S01]  /*4230*/  @P5 FMUL.FTZ R178, R184, R177.reuse ;  /* 0x000000b1b8b25220 */ /* 0x080fe20000410000 */
[----:B------:R-:W-:-:S03]  /*4240*/  FMUL.FTZ R177, R161, R177 ;  /* 0x000000b1a1b17220 */ /* 0x000fc60000410000 */
[----:B------:R-:W-:Y:S02]  /*4250*/  FADD.FTZ R65, R65, R178 ;  /* 0x000000b241417221 */ /* 0x000fe40000010000 */
[----:B------:R-:W-:-:S04]  /*4260*/  FSEL R177, R177, RZ, P5 ;  /* 0x000000ffb1b17208 */ /* 0x000fc80002800000 */
[----:B------:R-:W-:-:S04]  /*4270*/  F2FP.F16.F32.PACK_AB R177, RZ, R177 ;  /* 0x000000b1ffb1723e */ /* 0x000fc800000000ff */
[----:B------:R-:W-:-:S07]  /*4280*/  PRMT R172, R172, 0x5410, R177 ;  /* 0x00005410acac7816 */ /* 0x000fce00000000b1 */
.L_x_8946:
        /* <DEDUP_REMOVED lines=17> */
.L_x_8947:
        /* <DEDUP_REMOVED lines=17> */
.L_x_8948:
        /* <DEDUP_REMOVED lines=17> */
.L_x_8949:
        /* <DEDUP_REMOVED lines=17> */
.L_x_8950:
        /* <DEDUP_REMOVED lines=25> */
.L_x_8951:
[----:B------:R-:W-:Y:S01]  /*4860*/  F2FP.F16.F32.PACK_AB R179, R184, R185 ;  /* 0x000000b9b8b3723e */ /* 0x000fe200000000ff */
[----:B------:R-:W-:Y:S06]  /*4870*/  BRA.U !UP3, `(.L_x_8942) ;  /* 0x000000110bb07547 */ /* 0x000fec000b800000 */
[----:B-----5:R-:W-:Y:S01]  /*4880*/  ISETP.GE.U32.AND P0, PT, R192, RZ, PT ;  /* 0x000000ffc000720c */ /* 0x020fe20003f06070 */
[----:B------:R-:W-:Y:S01]  /*4890*/  FMUL.FTZ R184, R184, UR23 ;  /* 0x00000017b8b87c20 */ /* 0x000fe20008410000 */
[----:B------:R-:W-:Y:S02]  /*48a0*/  MOV R185, RZ ;  /* 0x000000ff00b97202 */ /* 0x000fe40000000f00 */
[----:B------:R-:W-:Y:S01]  /*48b0*/  ISETP.GE.U32.AND.EX P0, PT, R193, 0x1000000, PT, P0 ;  /* 0x01000000c100780c */ /* 0x000fe20003f06100 */
[----:B------:R-:W-:-:S12]  /*48c0*/  FMUL.FTZ R184, R184, UR22 ;  /* 0x00000016b8b87c20 */ /* 0x000fd80008410000 */
[----:B------:R-:W-:-:S05]  /*48d0*/  @P0 HADD2.F32 R186, -RZ, R171.H1_H1 ;  /* 0x300000abffba0230 */ /* 0x000fca0000004100 */
[-C--:B------:R-:W-:Y:S01]  /*48e0*/  @P0 FMUL.FTZ R185, R186, R184.reuse ;  /* 0x000000b8bab90220 */ /* 0x080fe20000410000 */
[----:B------:R-:W-:-:S03]  /*48f0*/  FMUL.FTZ R184, R159, R184 ;  /* 0x000000b89fb87220 */ /* 0x000fc60000410000 */
[----:B------:R-:W-:Y:S02]  /*4900*/  FADD.FTZ R63, R63, R185 ;  /* 0x000000b93f3f7221 */ /* 0x000fe40000010000 */
[----:B------:R-:W-:-:S04]  /*4910*/  FSEL R184, R184, RZ, P0 ;  /* 0x000000ffb8b87208 */ /* 0x000fc80000000000 */
[----:B------:R-:W-:-:S04]  /*4920*/  F2FP.F16.F32.PACK_AB R184, RZ, R184 ;  /* 0x000000b8ffb8723e */ /* 0x000fc800000000ff */
[----:B------:R-:W-:Y:S01]  /*4930*/  PRMT R175, R175, 0x5410, R184 ;  /* 0x00005410afaf7816 */ /* 0x000fe200000000b8 */
[----:B------:R-:W-:Y:S06]  /*4940*/  BRA `(.L_x_8942) ;  /* 0x00000010007c7947 */ /* 0x000fec0003800000 */
.L_x_8919:
[----:B------:R-:W-:Y:S02]  /*4950*/  MOV R180, UR26 ;  /* 0x0000001a00b47c02 */ /* 0x000fe40008000f00 */
[----:B------:R-:W-:Y:S02]  /*4960*/  MOV R181, UR27 ;  /* 0x0000001b00b57c02 */ /* 0x000fe40008000f00 */
[----:B------:R-:W-:-:S04]  /*4970*/  ISETP.NE.U32.AND P0, PT, R180, RZ, PT ;  /* 0x000000ffb400720c */ /* 0x000fc80003f05070 */
[----:B------:R-:W-:-:S13]  /*4980*/  ISETP.NE.AND.EX P0, PT, R181, RZ, PT, P0 ;  /* 0x000000ffb500720c */ /* 0x000fda0003f05300 */
[----:B------:R-:W-:Y:S05]  /*4990*/  @P0 BRA `(.L_x_8952) ;  /* 0x00000008002c0947 */ /* 0x000fea0003800000 */
[----:B------:R-:W-:Y:S01]  /*49a0*/  ISETP.LT.AND P5, PT, RZ, UR33, PT ;  /* 0x00000021ff007c0c */ /* 0x000fe2000bfa1270 */
[----:B------:R-:W-:-:S12]  /*49b0*/  BRA.U !UP3, `(.L_x_8953) ;  /* 0x000000010b407547 */ /* 0x000fd8000b800000 */
[----:B------:R-:W-:Y:S01]  /*49c0*/  MOV R184, UR8 ;  /* 0x0000000800b87c02 */ /* 0x000fe20008000f00 */
[----:B-----5:R-:W-:Y:S01]  /*49d0*/  HADD2.F32 R185, -RZ, R32.H0_H0 ;  /* 0x20000020ffb97230 */ /* 0x020fe20000004100 */
[----:B------:R-:W-:-:S03]  /*49e0*/  LOP3.LUT P0, RZ, R192, 0xff, RZ, 0xc0, !PT ;  /* 0x000000ffc0ff7812 */ /* 0x000fc6000780c0ff */
[----:B------:R-:W-:-:S04]  /*49f0*/  @P5 FFMA.FTZ R184, R0, R184, UR10 ;  /* 0x0000000a00b85e23 */ /* 0x000fc800080100b8 */
[----:B------:R-:W-:-:S04]  /*4a00*/  @P5 FADD.FTZ R184, R5, -R184 ;  /* 0x800000b805b85221 */ /* 0x000fc80000010000 */
[----:B------:R-:W-:Y:S02]  /*4a10*/  @P5 FFMA.FTZ R185, R184, UR32, R185 ;  /* 0x00000020b8b95c23 */ /* 0x000fe400080100b9 */
[----:B------:R-:W-:Y:S02]  /*4a20*/  @P0 HADD2.F32 R186, -RZ, R168.H0_H0 ;  /* 0x200000a8ffba0230 */ /* 0x000fe40000004100 */
[----:B------:R-:W-:Y:S01]  /*4a30*/  FMUL.FTZ R184, R185, UR23 ;  /* 0x00000017b9b87c20 */ /* 0x000fe20008410000 */
[----:B------:R-:W-:-:S03]  /*4a40*/  HFMA2 R185, -RZ, RZ, 0, 0 ;  /* 0x00000000ffb97431 */ /* 0x000fc600000001ff */
[----:B------:R-:W-:-:S04]  /*4a50*/  FMUL.FTZ R184, R184, UR22 ;  /* 0x00000016b8b87c20 */ /* 0x000fc80008410000 */
[-C--:B------:R-:W-:Y:S01]  /*4a60*/  @P0 FMUL.FTZ R185, R186, R184.reuse ;  /* 0x000000b8bab90220 */ /* 0x080fe20000410000 */
[----:B------:R-:W-:-:S03]  /*4a70*/  FMUL.FTZ R184, R160, R184 ;  /* 0x000000b8a0b87220 */ /* 0x000fc60000410000 */
[----:B------:R-:W-:Y:S02]  /*4a80*/  FADD.FTZ R64, R64, R185 ;  /* 0x000000b940407221 */ /* 0x000fe40000010000 */
[----:B------:R-:W-:-:S04]  /*4a90*/  FSEL R184, R184, RZ, P0 ;  /* 0x000000ffb8b87208 */ /* 0x000fc80000000000 */
[----:B------:R-:W-:-:S04]  /*4aa0*/  F2FP.F16.F32.PACK_AB R184, RZ, R184 ;  /* 0x000000b8ffb8723e */ /* 0x000fc800000000ff */
[----:B------:R-:W-:-:S07]  /*4ab0*/  PRMT R172, R184, 0x7610, R172 ;  /* 0x00007610b8ac7816 */ /* 0x000fce00000000ac */
.L_x_8953:
[----:B------:R-:W-:Y:S05]  /*4ac0*/  BRA.U !UP3, `(.L_x_8954) ;  /* 0x000000010b407547 */ /* 0x000fea000b800000 */
[----:B------:R-:W-:Y:S01]  /*4ad0*/  MOV R184, UR8 ;  /* 0x0000000800b87c02 */ /* 0x000fe20008000f00 */
[----:B-----5:R-:W-:Y:S01]  /*4ae0*/  HADD2.F32 R185, -RZ, R32.H1_H1 ;  /* 0x30000020ffb97230 */ /* 0x020fe20000004100 */
[----:B------:R-:W-:-:S03]  /*4af0*/  LOP3.LUT P0, RZ, R192, 0xff00, RZ, 0xc0, !PT ;  /* 0x0000ff00c0ff7812 */ /* 0x000fc6000780c0ff */
[----:B------:R-:W-:-:S04]  /*4b00*/  @P5 FFMA.FTZ R184, R240, R184, UR10 ;  /* 0x0000000af0b85e23 */ /* 0x000fc800080100b8 */
[----:B------:R-:W-:-:S04]  /*4b10*/  @P5 FADD.FTZ R184, R239, -R184 ;  /* 0x800000b8efb85221 */ /* 0x000fc80000010000 */
[----:B------:R-:W-:Y:S02]  /*4b20*/  @P5 FFMA.FTZ R185, R184, UR32, R185 ;  /* 0x00000020b8b95c23 */ /* 0x000fe400080100b9 */
[----:B------:R-:W-:Y:S02]  /*4b30*/  @P0 HADD2.F32 R186, -RZ, R168.H1_H1 ;  /* 0x300000a8ffba0230 */ /* 0x000fe40000004100 */
[----:B------:R-:W-:Y:S01]  /*4b40*/  FMUL.FTZ R184, R185, UR23 ;  /* 0x00000017b9b87c20 */ /* 0x000fe20008410000 */
[----:B------:R-:W-:-:S03]  /*4b50*/  MOV R185, RZ ;  /* 0x000000ff00b97202 */ /* 0x000fc60000000f00 */
[----:B------:R-:W-:-:S04]  /*4b60*/  FMUL.FTZ R184, R184, UR22 ;  /* 0x00000016b8b87c20 */ /* 0x000fc80008410000 */
[-C--:B------:R-:W-:Y:S01]  /*4b70*/  @P0 FMUL.FTZ R185, R186, R184.reuse ;  /* 0x000000b8bab90220 */ /* 0x080fe20000410000 */
[----:B------:R-:W-:-:S03]  /*4b80*/  FMUL.FTZ R184, R161, R184 ;  /* 0x000000b8a1b87220 */ /* 0x000fc60000410000 */
[----:B------:R-:W-:Y:S02]  /*4b90*/  FADD.FTZ R65, R65, R185 ;  /* 0x000000b941417221 */ /* 0x000fe40000010000 */
[----:B------:R-:W-:-:S04]  /*4ba0*/  FSEL R184, R184, RZ, P0 ;  /* 0x000000ffb8b87208 */ /* 0x000fc80000000000 */
[----:B------:R-:W-:-:S04]  /*4bb0*/  F2FP.F16.F32.PACK_AB R184, RZ, R184 ;  /* 0x000000b8ffb8723e */ /* 0x000fc800000000ff */
[----:B------:R-:W-:-:S07]  /*4bc0*/  PRMT R172, R172, 0x5410, R184 ;  /* 0x00005410acac7816 */ /* 0x000fce00000000b8 */
.L_x_8954:
[----:B------:R-:W-:Y:S05]  /*4bd0*/  BRA.U !UP3, `(.L_x_8955) ;  /* 0x000000010b407547 */ /* 0x000fea000b800000 */
        /* <DEDUP_REMOVED lines=16> */
.L_x_8955:
        /* <DEDUP_REMOVED lines=17> */
.L_x_8956:
        /* <DEDUP_REMOVED lines=17> */
.L_x_8957:
        /* <DEDUP_REMOVED lines=17> */
.L_x_8958:
        /* <DEDUP_REMOVED lines=17> */
.L_x_8959:
[----:B------:R-:W-:Y:S05]  /*5120*/  BRA.U !UP3, `(.L_x_8942) ;  /* 0x000000090b847547 */ /* 0x000fea000b800000 */
[----:B------:R-:W-:Y:S01]  /*5130*/  MOV R184, UR8 ;  /* 0x0000000800b87c02 */ /* 0x000fe20008000f00 */
[----:B-----5:R-:W-:Y:S01]  /*5140*/  HADD2.F32 R185, -RZ, R35.H1_H1 ;  /* 0x30000023ffb97230 */ /* 0x020fe20000004100 */
[----:B------:R-:W-:-:S03]  /*5150*/  ISETP.GE.U32.AND P0, PT, R192, RZ, PT ;  /* 0x000000ffc000720c */ /* 0x000fc60003f06070 */
[----:B------:R-:W-:Y:S01]  /*5160*/  @P5 FFMA.FTZ R184, R223, R184, UR10 ;  /* 0x0000000adfb85e23 */ /* 0x000fe200080100b8 */
[----:B------:R-:W-:-:S03]  /*5170*/  ISETP.GE.U32.AND.EX P0, PT, R193, 0x1000000, PT, P0 ;  /* 0x01000000c100780c */ /* 0x000fc60003f06100 */
[----:B------:R-:W-:-:S04]  /*5180*/  @P5 FADD.FTZ R184, R222, -R184 ;  /* 0x800000b8deb85221 */ /* 0x000fc80000010000 */
[----:B------:R-:W-:-:S04]  /*5190*/  @P5 FFMA.FTZ R185, R184, UR32, R185 ;  /* 0x00000020b8b95c23 */ /* 0x000fc800080100b9 */
[----:B------:R-:W-:Y:S01]  /*51a0*/  FMUL.FTZ R184, R185, UR23 ;  /* 0x00000017b9b87c20 */ /* 0x000fe20008410000 */
[----:B------:R-:W-:Y:S01]  /*51b0*/  MOV R185, RZ ;  /* 0x000000ff00b97202 */ /* 0x000fe20000000f00 */
[----:B------:R-:W-:Y:S02]  /*51c0*/  @P0 HADD2.F32 R186, -RZ, R171.H1_H1 ;  /* 0x300000abffba0230 */ /* 0x000fe40000004100 */
[----:B------:R-:W-:-:S04]  /*51d0*/  FMUL.FTZ R184, R184, UR22 ;  /* 0x00000016b8b87c20 */ /* 0x000fc80008410000 */
[-C--:B------:R-:W-:Y:S01]  /*51e0*/  @P0 FMUL.FTZ R185, R186, R184.reuse ;  /* 0x000000b8bab90220 */ /* 0x080fe20000410000 */
[----:B------:R-:W-:-:S03]  /*51f0*/  FMUL.FTZ R184, R159, R184 ;  /* 0x000000b89fb87220 */ /* 0x000fc60000410000 */
[----:B------:R-:W-:Y:S02]  /*5200*/  FADD.FTZ R63, R63, R185 ;  /* 0x000000b93f3f7221 */ /* 0x000fe40000010000 */
[----:B------:R-:W-:-:S04]  /*5210*/  FSEL R184, R184, RZ, P0 ;  /* 0x000000ffb8b87208 */ /* 0x000fc80000000000 */
[----:B------:R-:W-:-:S04]  /*5220*/  F2FP.F16.F32.PACK_AB R184, RZ, R184 ;  /* 0x000000b8ffb8723e */ /* 0x000fc800000000ff */
[----:B------:R-:W-:Y:S01]  /*5230*/  PRMT R175, R175, 0x5410, R184 ;  /* 0x00005410afaf7816 */ /* 0x000fe200000000b8 */
[----:B------:R-:W-:Y:S06]  /*5240*/  BRA `(.L_x_8942) ;  /* 0x00000008003c7947 */ /* 0x000fec0003800000 */
.L_x_8952:
[----:B------:R-:W-:Y:S01]  /*5250*/  ISETP.LT.AND P0, PT, RZ, UR33, PT ;  /* 0x00000021ff007c0c */ /* 0x000fe2000bf01270 */
[--C-:B-----5:R-:W-:Y:S01]  /*5260*/  HADD2.F32 R176, -RZ, R32.reuse.H1_H1 ;  /* 0x30000020ffb07230 */ /* 0x120fe20000004100 */
[----:B------:R-:W-:Y:S01]  /*5270*/  PLOP3.LUT P5, PT, PT, PT, UP2, 0x80, 0x8 ;  /* 0x000000000008781c */ /* 0x000fe20003faf028 */
[----:B------:R-:W-:Y:S01]  /*5280*/  HADD2.F32 R184, -RZ, R32.H0_H0 ;  /* 0x20000020ffb87230 */ /* 0x000fe20000004100 */
[----:B------:R-:W-:Y:S02]  /*5290*/  MOV R177, UR8 ;  /* 0x0000000800b17c02 */ /* 0x000fe40008000f00 */
[----:B------:R-:W-:-:S07]  /*52a0*/  MOV R178, UR8 ;  /* 0x0000000800b27c02 */ /* 0x000fce0008000f00 */
        /* <DEDUP_REMOVED lines=18> */
.L_x_8960:
[----:B------:R-:W-:Y:S05]  /*53d0*/  BRA.U !UP3, `(.L_x_8961) ;  /* 0x000000010b2c7547 */ /* 0x000fea000b800000 */
[----:B------:R-:W-:Y:S01]  /*53e0*/  LOP3.LUT P5, RZ, R192, 0xff00, RZ, 0xc0, !PT ;  /* 0x0000ff00c0ff7812 */ /* 0x000fe200078ac0ff */
        /* <DEDUP_REMOVED lines=10> */
.L_x_8961:
[----:B------:R-:W-:-:S05]  /*5490*/  MOV R177, UR8 ;  /* 0x0000000800b17c02 */ /* 0x000fca0008000f00 */
[----:B------:R-:W-:-:S04]  /*54a0*/  @P0 FFMA.FTZ R177, R238, R177, UR10 ;  /* 0x0000000aeeb10e23 */ /* 0x000fc800080100b1 */
[----:B------:R-:W-:Y:S01]  /*54b0*/  @P0 FADD.FTZ R178, R237, -R177 ;  /* 0x800000b1edb20221 */ /* 0x000fe20000010000 */
[----:B------:R-:W-:-:S05]  /*54c0*/  HADD2.F32 R177, -RZ, R33.H0_H0 ;  /* 0x20000021ffb17230 */ /* 0x000fca0000004100 */
        /* <DEDUP_REMOVED lines=13> */
.L_x_8962:
[----:B------:R-:W-:Y:S01]  /*55a0*/  MOV R178, UR8 ;  /* 0x0000000800b27c02 */ /* 0x000fe20008000f00 */
[----:B------:R-:W-:-:S04]  /*55b0*/  HADD2.F32 R185, -RZ, R33.H1_H1 ;  /* 0x30000021ffb97230 */ /* 0x000fc80000004100 */
        /* <DEDUP_REMOVED lines=15> */
.L_x_8963:
        /* <DEDUP_REMOVED lines=17> */
.L_x_8964:
        /* <DEDUP_REMOVED lines=17> */
.L_x_8965:
        /* <DEDUP_REMOVED lines=25> */
.L_x_8966:
[----:B------:R-:W-:Y:S01]  /*5a60*/  F2FP.F16.F32.PACK_AB R179, R184, R179 ;  /* 0x000000b3b8b3723e */ /* 0x000fe200000000ff */
[----:B------:R-:W-:Y:S06]  /*5a70*/  BRA.U !UP3, `(.L_x_8942) ;  /* 0x000000010b307547 */ /* 0x000fec000b800000 */
[----:B------:R-:W-:Y:S01]  /*5a80*/  ISETP.GE.U32.AND P0, PT, R192, RZ, PT ;  /* 0x000000ffc000720c */ /* 0x000fe20003f06070 */
        /* <DEDUP_REMOVED lines=10> */
[----:B------:R-:W-:-:S07]  /*5b30*/  PRMT R175, R175, 0x5410, R184 ;  /* 0x00005410afaf7816 */ /* 0x000fce00000000b8 */
.L_x_8942:
        /* <DEDUP_REMOVED lines=9> */
[----:B-1----:R-:W-:-:S12]  /*5bd0*/  HFMA2 R180, -RZ, RZ, 0, 9.5367431640625e-07 ;  /* 0x00000010ffb47431 */ /* 0x002fd800000001ff */
[C---:B0-----:R-:W-:Y:S01]  /*5be0*/  @P0 IMAD.WIDE.U32 R180, R182.reuse, R180, UR6 ;  /* 0x00000006b6b40e25 */ /* 0x041fe2000f8e00b4 */
[----:B------:R-:W-:-:S04]  /*5bf0*/  IADD3 R182, PT, PT, R182, 0x100, RZ ;  /* 0x00000100b6b67810 */ /* 0x000fc80007ffe0ff */
[----:B------:R0:W-:Y:S03]  /*5c00*/  @P5 STG.E.128 desc[UR20][R180.64], R172 ;  /* 0x000000acb4005986 */ /* 0x0001e6000c101d14 */
.L_x_8917:
[----:B------:R-:W-:Y:S05]  /*5c10*/  BSYNC.RECONVERGENT B0 ;  /* 0x0000000000007941 */ /* 0x000fea0003800200 */
.L_x_8916:
        /* <DEDUP_REMOVED lines=8> */
.L_x_8969:
[----:B------:R-:W-:Y:S05]  /*5ca0*/  BRA.U !UP0, `(.L_x_8970) ;  /* 0x0000001108787547 */ /* 0x000fea000b800000 */
[----:B------:R-:W-:-:S04]  /*5cb0*/  UISETP.NE.U32.AND UP0, UPT, UR26, URZ, UPT ;  /* 0x000000ff1a00728c */ /* 0x000fc8000bf05070 */
[----:B------:R-:W-:-:S06]  /*5cc0*/  UISETP.NE.AND.EX UP0, UPT, UR27, URZ, UPT, UP0 ;  /* 0x000000ff1b00728c */ /* 0x000fcc000bf05300 */
[----:B------:R-:W-:-:S13]  /*5cd0*/  PLOP3.LUT P5, PT, PT, PT, UP0, 0x80, 0x8 ;  /* 0x000000000008781c */ /* 0x000fda0003faf008 */
[----:B------:R-:W-:Y:S05]  /*5ce0*/  @!P5 BRA `(.L_x_8971) ;  /* 0x00000008003cd947 */ /* 0x000fea0003800000 */
[----:B------:R-:W-:Y:S01]  /*5cf0*/  ISETP.LT.AND P0, PT, RZ, UR33, PT ;  /* 0x00000021ff007c0c */ /* 0x000fe2000bf01270 */
[--C-:B-----5:R-:W-:Y:S01]  /*5d00*/  HADD2.F32 R176, -RZ, R28.reuse.H1_H1 ;  /* 0x3000001cffb07230 */ /* 0x120fe20000004100 */
[----:B------:R-:W-:Y:S01]  /*5d10*/  MOV R178, UR8 ;  /* 0x0000000800b27c02 */ /* 0x000fe20008000f00 */
[----:B0-----:R-:W-:Y:S01]  /*5d20*/  HADD2.F32 R180, -RZ, R28.H0_H0 ;  /* 0x2000001cffb47230 */ /* 0x001fe20000004100 */
[----:B------:R-:W-:-:S09]  /*5d30*/  MOV R177, UR8 ;  /* 0x0000000800b17c02 */ /* 0x000fd20008000f00 */
        /* <DEDUP_REMOVED lines=18> */
.L_x_8972:
[----:B------:R-:W-:Y:S05]  /*5e60*/  BRA.U !UP3, `(.L_x_8973) ;  /* 0x000000010b2c7547 */ /* 0x000fea000b800000 */
[----:B------:R-:W-:Y:S01]  /*5e70*/  LOP3.LUT P6, RZ, R190, 0xff00, RZ, 0xc0, !PT ;  /* 0x0000ff00beff7812 */ /* 0x000fe200078cc0ff */
[----:B------:R-:W-:Y:S01]  /*5e80*/  FMUL.FTZ R177, R176, UR23 ;  /* 0x00000017b0b17c20 */ /* 0x000fe20008410000 */
[----:B------:R-:W-:-:S03]  /*5e90*/  HFMA2 R178, -RZ, RZ, 0, 0 ;  /* 0x00000000ffb27431 */ /* 0x000fc600000001ff */
        /* <DEDUP_REMOVED lines=8> */
.L_x_8973:
        /* <DEDUP_REMOVED lines=17> */
.L_x_8974:
        /* <DEDUP_REMOVED lines=17> */
.L_x_8975:
[----:B------:R-:W-:Y:S01]  /*6140*/  MOV R178, UR8 ;  /* 0x0000000800b27c02 */ /* 0x000fe20008000f00 */
[----:B------:R-:W-:-:S04]  /*6150*/  HADD2.F32 R184, -RZ, R30.H0_H0 ;  /* 0x2000001effb87230 */ /* 0x000fc80000004100 */
        /* <DEDUP_REMOVED lines=15> */
.L_x_8976:
[----:B------:R-:W-:-:S05]  /*6250*/  MOV R178, UR8 ;  /* 0x0000000800b27c02 */ /* 0x000fca0008000f00 */
[----:B------:R-:W-:-:S04]  /*6260*/  @P0 FFMA.FTZ R178, R13, R178, UR10 ;  /* 0x0000000a0db20e23 */ /* 0x000fc800080100b2 */
[----:B------:R-:W-:Y:S01]  /*6270*/  @P0 FADD.FTZ R179, R14, -R178 ;  /* 0x800000b20eb30221 */ /* 0x000fe20000010000 */
[----:B------:R-:W-:-:S05]  /*6280*/  HADD2.F32 R178, -RZ, R30.H1_H1 ;  /* 0x3000001effb27230 */ /* 0x000fca0000004100 */
        /* <DEDUP_REMOVED lines=13> */
.L_x_8977:
        /* <DEDUP_REMOVED lines=25> */
.L_x_8978:
[----:B------:R-:W-:Y:S01]  /*64f0*/  F2FP.F16.F32.PACK_AB R179, R180, R179 ;  /* 0x000000b3b4b3723e */ /* 0x000fe200000000ff */
[----:B------:R-:W-:Y:S06]  /*6500*/  BRA.U !UP3, `(.L_x_8979) ;  /* 0x000000210b507547 */ /* 0x000fec000b800000 */
[----:B------:R-:W-:Y:S01]  /*6510*/  ISETP.GE.U32.AND P0, PT, R190, RZ, PT ;  /* 0x000000ffbe00720c */ /* 0x000fe20003f06070 */
[----:B------:R-:W-:Y:S01]  /*6520*/  FMUL.FTZ R180, R180, UR23 ;  /* 0x00000017b4b47c20 */ /* 0x000fe20008410000 */
[----:B------:R-:W-:Y:S02]  /*6530*/  HFMA2 R181, -RZ, RZ, 0, 0 ;  /* 0x00000000ffb57431 */ /* 0x000fe400000001ff */
        /* <DEDUP_REMOVED lines=10> */
.L_x_8971:
[----:B------:R-:W-:Y:S01]  /*65e0*/  ISETP.LT.AND P6, PT, RZ, UR33, PT ;  /* 0x00000021ff007c0c */ /* 0x000fe2000bfc1270 */
[----:B------:R-:W-:-:S12]  /*65f0*/  BRA.U !UP3, `(.L_x_8980) ;  /* 0x000000010b407547 */ /* 0x000fd8000b800000 */
[----:B0-----:R-:W-:Y:S01]  /*6600*/  MOV R180, UR8 ;  /* 0x0000000800b47c02 */ /* 0x001fe20008000f00 */
[----:B-----5:R-:W-:Y:S01]  /*6610*/  HADD2.F32 R181, -RZ, R28.H0_H0 ;  /* 0x2000001cffb57230 */ /* 0x020fe20000004100 */
[----:B------:R-:W-:-:S03]  /*6620*/  LOP3.LUT P0, RZ, R190, 0xff, RZ, 0xc0, !PT ;  /* 0x000000ffbeff7812 */ /* 0x000fc6000780c0ff */
[----:B------:R-:W-:-:S04]  /*6630*/  @P6 FFMA.FTZ R180, R4, R180, UR10 ;  /* 0x0000000a04b46e23 */ /* 0x000fc800080100b4 */
[----:B------:R-:W-:-:S04]  /*6640*/  @P6 FADD.FTZ R180, R221, -R180 ;  /* 0x800000b4ddb46221 */ /* 0x000fc80000010000 */
[----:B------:R-:W-:Y:S02]  /*6650*/  @P6 FFMA.FTZ R181, R180, UR32, R181 ;  /* 0x00000020b4b56c23 */ /* 0x000fe400080100b5 */
[----:B------:R-:W-:Y:S02]  /*6660*/  @P0 HADD2.F32 R184, -RZ, R168.H0_H0 ;  /* 0x200000a8ffb80230 */ /* 0x000fe40000004100 */
        /* <DEDUP_REMOVED lines=9> */
.L_x_8980:
[----:B------:R-:W-:Y:S05]  /*6700*/  BRA.U !UP3, `(.L_x_8981) ;  /* 0x000000010b407547 */ /* 0x000fea000b800000 */
[----:B0-----:R-:W-:Y:S01]  /*6710*/  MOV R180, UR8 ;  /* 0x0000000800b47c02 */ /* 0x001fe20008000f00 */
[----:B-----5:R-:W-:Y:S01]  /*6720*/  HADD2.F32 R181, -RZ, R28.H1_H1 ;  /* 0x3000001cffb57230 */ /* 0x020fe20000004100 */
[----:B------:R-:W-:-:S03]  /*6730*/  LOP3.LUT P0, RZ, R190, 0xff00, RZ, 0xc0, !PT ;  /* 0x0000ff00beff7812 */ /* 0x000fc6000780c0ff */
[----:B------:R-:W-:-:S04]  /*6740*/  @P6 FFMA.FTZ R180, R3, R180, UR10 ;  /* 0x0000000a03b46e23 */ /* 0x000fc800080100b4 */
[----:B------:R-:W-:-:S04]  /*6750*/  @P6 FADD.FTZ R180, R7, -R180 ;  /* 0x800000b407b46221 */ /* 0x000fc80000010000 */
[----:B------:R-:W-:Y:S02]  /*6760*/  @P6 FFMA.FTZ R181, R180, UR32, R181 ;  /* 0x00000020b4b56c23 */ /* 0x000fe400080100b5 */
[----:B------:R-:W-:Y:S02]  /*6770*/  @P0 HADD2.F32 R184, -RZ, R168.H1_H1 ;  /* 0x300000a8ffb80230 */ /* 0x000fe40000004100 */
        /* <DEDUP_REMOVED lines=9> */
.L_x_8981:
[----:B------:R-:W-:Y:S05]  /*6810*/  BRA.U !UP3, `(.L_x_8982) ;  /* 0x000000010b407547 */ /* 0x000fea000b800000 */
        /* <DEDUP_REMOVED lines=16> */
.L_x_8982:
        /* <DEDUP_REMOVED lines=17> */
.L_x_8983:
        /* <DEDUP_REMOVED lines=17> */
.L_x_8984:
        /* <DEDUP_REMOVED lines=17> */
.L_x_8985:
        /* <DEDUP_REMOVED lines=17> */
.L_x_8986:
[----:B------:R-:W-:Y:S05]  /*6d60*/  BRA.U !UP3, `(.L_x_8979) ;  /* 0x000000190b387547 */ /* 0x000fea000b800000 */
[----:B0-----:R-:W-:Y:S01]  /*6d70*/  MOV R180, UR8 ;  /* 0x0000000800b47c02 */ /* 0x001fe20008000f00 */
[----:B-----5:R-:W-:Y:S01]  /*6d80*/  HADD2.F32 R181, -RZ, R31.H1_H1 ;  /* 0x3000001fffb57230 */ /* 0x020fe20000004100 */
[----:B------:R-:W-:-:S03]  /*6d90*/  ISETP.GE.U32.AND P0, PT, R190, RZ, PT ;  /* 0x000000ffbe00720c */ /* 0x000fc60003f06070 */
[----:B------:R-:W-:Y:S01]  /*6da0*/  @P6 FFMA.FTZ R180, R17, R180, UR10 ;  /* 0x0000000a11b46e23 */ /* 0x000fe200080100b4 */
[----:B------:R-:W-:-:S03]  /*6db0*/  ISETP.GE.U32.AND.EX P0, PT, R191, 0x1000000, PT, P0 ;  /* 0x01000000bf00780c */ /* 0x000fc60003f06100 */
[----:B------:R-:W-:-:S04]  /*6dc0*/  @P6 FADD.FTZ R180, R18, -R180 ;  /* 0x800000b412b46221 */ /* 0x000fc80000010000 */
[----:B------:R-:W-:-:S04]  /*6dd0*/  @P6 FFMA.FTZ R181, R180, UR32, R181 ;  /* 0x00000020b4b56c23 */ /* 0x000fc800080100b5 */
[----:B------:R-:W-:Y:S01]  /*6de0*/  FMUL.FTZ R180, R181, UR23 ;  /* 0x00000017b5b47c20 */ /* 0x000fe20008410000 */
[----:B------:R-:W-:Y:S02]  /*6df0*/  HFMA2 R181, -RZ, RZ, 0, 0 ;  /* 0x00000000ffb57431 */ /* 0x000fe400000001ff */
        /* <DEDUP_REMOVED lines=9> */
.L_x_8970:
        /* <DEDUP_REMOVED lines=21> */
[----:B0-----:R-:W-:-:S07]  /*6fe0*/  PRMT R172, R177, 0x7610, R172 ;  /* 0x00007610b1ac7816 */ /* 0x001fce00000000ac */
.L_x_8988:
        /* <DEDUP_REMOVED lines=10> */
[----:B0-----:R-:W-:-:S05]  /*7090*/  @P6 HADD2.F32 R180, -RZ, R168.H1_H1 ;  /* 0x300000a8ffb46230 */ /* 0x001fca0000004100 */
[-C--:B------:R-:W-:Y:S01]  /*70a0*/  @P6 FMUL.FTZ R178, R180, R177.reuse ;  /* 0x000000b1b4b26220 */ /* 0x080fe20000410000 */
[----:B------:R-:W-:-:S03]  /*70b0*/  FMUL.FTZ R177, R153, R177 ;  /* 0x000000b199b17220 */ /* 0x000fc60000410000 */
[----:B------:R-:W-:Y:S02]  /*70c0*/  FADD.FTZ R57, R57, R178 ;  /* 0x000000b239397221 */ /* 0x000fe40000010000 */
[----:B------:R-:W-:-:S04]  /*70d0*/  FSEL R177, R177, RZ, P6 ;  /* 0x000000ffb1b17208 */ /* 0x000fc80003000000 */
[----:B------:R-:W-:-:S04]  /*70e0*/  F2FP.F16.F32.PACK_AB R177, RZ, R177 ;  /* 0x000000b1ffb1723e */ /* 0x000fc800000000ff */
[----:B------:R-:W-:-:S07]  /*70f0*/  PRMT R172, R172, 0x5410, R177 ;  /* 0x00005410acac7816 */ /* 0x000fce00000000b1 */
.L_x_8989:
        /* <DEDUP_REMOVED lines=17> */
.L_x_8990:
        /* <DEDUP_REMOVED lines=17> */
.L_x_8991:
        /* <DEDUP_REMOVED lines=17> */
.L_x_8992:
        /* <DEDUP_REMOVED lines=17> */
.L_x_8993:
        /* <DEDUP_REMOVED lines=25> */
.L_x_8994:
[----:B------:R-:W-:Y:S01]  /*76d0*/  F2FP.F16.F32.PACK_AB R179, R180, R179 ;  /* 0x000000b3b4b3723e */ /* 0x000fe200000000ff */
[----:B------:R-:W-:Y:S06]  /*76e0*/  BRA.U !UP3, `(.L_x_8979) ;  /* 0x0000000d0bd87547 */ /* 0x000fec000b800000 */
[----:B-----5:R-:W-:Y:S01]  /*76f0*/  ISETP.GE.U32.AND P0, PT, R190, RZ, PT ;  /* 0x000000ffbe00720c */ /* 0x020fe20003f06070 */
        /* <DEDUP_REMOVED lines=12> */
.L_x_8987:
[----:B------:R-:W-:Y:S05]  /*77c0*/  BRA.U !UP3, `(.L_x_8995) ;  /* 0x000000010b707547 */ /* 0x000fea000b800000 */
[----:B-----5:R-:W-:Y:S01]  /*77d0*/  LOP3.LUT P0, RZ, R190, 0xff, RZ, 0xc0, !PT ;  /* 0x000000ffbeff7812 */ /* 0x020fe2000780c0ff */
[----:B------:R-:W-:Y:S01]  /*77e0*/  BSSY.RECONVERGENT B1, `(.L_x_8996) ;  /* 0x000000d000017945 */ /* 0x000fe20003800200 */
[----:B0-----:R-:W-:-:S11]  /*77f0*/  MOV R180, RZ ;  /* 0x000000ff00b47202 */ /* 0x001fd60000000f00 */
        /* <DEDUP_REMOVED lines=11> */
.L_x_8997:
[----:B------:R-:W-:Y:S05]  /*78b0*/  BSYNC.RECONVERGENT B1 ;  /* 0x0000000000017941 */ /* 0x000fea0003800200 */
.L_x_8996:
        /* <DEDUP_REMOVED lines=13> */
.L_x_8995:
[----:B------:R-:W-:Y:S05]  /*7990*/  BRA.U !UP3, `(.L_x_8998) ;  /* 0x000000010b707547 */ /* 0x000fea000b800000 */
[----:B-----5:R-:W-:Y:S01]  /*79a0*/  LOP3.LUT P0, RZ, R190, 0xff00, RZ, 0xc0, !PT ;  /* 0x0000ff00beff7812 */ /* 0x020fe2000780c0ff */
[----:B------:R-:W-:Y:S01]  /*79b0*/  BSSY.RECONVERGENT B1, `(.L_x_8999) ;  /* 0x000000d000017945 */ /* 0x000fe20003800200 */
[----:B0-----:R-:W-:-:S11]  /*79c0*/  HFMA2 R180, -RZ, RZ, 0, 0 ;  /* 0x00000000ffb47431 */ /* 0x001fd600000001ff */
        /* <DEDUP_REMOVED lines=11> */
.L_x_9000:
[----:B------:R-:W-:Y:S05]  /*7a80*/  BSYNC.RECONVERGENT B1 ;  /* 0x0000000000017941 */ /* 0x000fea0003800200 */
.L_x_8999:
        /* <DEDUP_REMOVED lines=13> */
.L_x_8998:
        /* <DEDUP_REMOVED lines=15> */
.L_x_9003:
[----:B------:R-:W-:Y:S05]  /*7c50*/  BSYNC.RECONVERGENT B1 ;  /* 0x0000000000017941 */ /* 0x000fea0003800200 */
.L_x_9002:
        /* <DEDUP_REMOVED lines=13> */
.L_x_9001:
        /* <DEDUP_REMOVED lines=15> */
.L_x_9006:
[----:B------:R-:W-:Y:S05]  /*7e20*/  BSYNC.RECONVERGENT B1 ;  /* 0x0000000000017941 */ /* 0x000fea0003800200 */
.L_x_9005:
        /* <DEDUP_REMOVED lines=13> */
.L_x_9004:
        /* <DEDUP_REMOVED lines=15> */
.L_x_9009:
[----:B------:R-:W-:Y:S05]  /*7ff0*/  BSYNC.RECONVERGENT B1 ;  /* 0x0000000000017941 */ /* 0x000fea0003800200 */
.L_x_9008:
        /* <DEDUP_REMOVED lines=13> */
.L_x_9007:
        /* <DEDUP_REMOVED lines=15> */
.L_x_9012:
[----:B------:R-:W-:Y:S05]  /*81c0*/  BSYNC.RECONVERGENT B1 ;  /* 0x0000000000017941 */ /* 0x000fea0003800200 */
.L_x_9011:
        /* <DEDUP_REMOVED lines=13> */
.L_x_9010:
        /* <DEDUP_REMOVED lines=15> */
.L_x_9015:
[----:B------:R-:W-:Y:S05]  /*8390*/  BSYNC.RECONVERGENT B1 ;  /* 0x0000000000017941 */ /* 0x000fea0003800200 */
.L_x_9014:
        /* <DEDUP_REMOVED lines=13> */
.L_x_9013:
[----:B------:R-:W-:Y:S05]  /*8470*/  BRA.U !UP3, `(.L_x_8979) ;  /* 0x000000010b747547 */ /* 0x000fea000b800000 */
[----:B-----5:R-:W-:Y:S01]  /*8480*/  ISETP.GE.U32.AND P0, PT, R190, RZ, PT ;  /* 0x000000ffbe00720c */ /* 0x020fe20003f06070 */
[----:B------:R-:W-:Y:S01]  /*8490*/  BSSY.RECONVERGENT B1, `(.L_x_9016) ;  /* 0x000000e000017945 */ /* 0x000fe20003800200 */
[----:B0-----:R-:W-:Y:S02]  /*84a0*/  HFMA2 R180, -RZ, RZ, 0, 0 ;  /* 0x00000000ffb47431 */ /* 0x001fe400000001ff */
        /* <DEDUP_REMOVED lines=12> */
.L_x_9017:
[----:B------:R-:W-:Y:S05]  /*8570*/  BSYNC.RECONVERGENT B1 ;  /* 0x0000000000017941 */ /* 0x000fea0003800200 */
.L_x_9016:
        /* <DEDUP_REMOVED lines=13> */
.L_x_8979:
        /* <DEDUP_REMOVED lines=11> */
.L_x_8968:
[----:B------:R-:W-:Y:S05]  /*8700*/  BSYNC.RECONVERGENT B0 ;  /* 0x0000000000007941 */ /* 0x000fea0003800200 */
.L_x_8967:
        /* <DEDUP_REMOVED lines=8> */
.L_x_9020:
        /* <DEDUP_REMOVED lines=8> */
[----:B01----:R-:W-:Y:S01]  /*8810*/  HADD2.F32 R180, -RZ, R24.H0_H0 ;  /* 0x20000018ffb47230 */ /* 0x003fe20000004100 */
        /* <DEDUP_REMOVED lines=19> */
.L_x_9023:
        /* <DEDUP_REMOVED lines=12> */
.L_x_9024:
        /* <DEDUP_REMOVED lines=17> */
.L_x_9025:
        /* <DEDUP_REMOVED lines=17> */
.L_x_9026:
        /* <DEDUP_REMOVED lines=17> */
.L_x_9027:
        /* <DEDUP_REMOVED lines=17> */
.L_x_9028:
        /* <DEDUP_REMOVED lines=25> */
.L_x_9029:
        /* <DEDUP_REMOVED lines=15> */
.L_x_9022:
[----:B------:R-:W-:Y:S01]  /*90d0*/  ISETP.LT.AND P6, PT, RZ, UR33, PT ;  /* 0x00000021ff007c0c */ /* 0x000fe2000bfc1270 */
[----:B------:R-:W-:-:S12]  /*90e0*/  BRA.U !UP3, `(.L_x_9031) ;  /* 0x000000010b407547 */ /* 0x000fd8000b800000 */
[----:B01----:R-:W-:Y:S01]  /*90f0*/  MOV R180, UR8 ;  /* 0x0000000800b47c02 */ /* 0x003fe20008000f00 */
        /* <DEDUP_REMOVED lines=15> */
.L_x_9031:
[----:B------:R-:W-:Y:S05]  /*91f0*/  BRA.U !UP3, `(.L_x_9032) ;  /* 0x000000010b407547 */ /* 0x000fea000b800000 */
[----:B01----:R-:W-:Y:S01]  /*9200*/  MOV R180, UR8 ;  /* 0x0000000800b47c02 */ /* 0x003fe20008000f00 */
        /* <DEDUP_REMOVED lines=15> */
.L_x_9032:
[----:B------:R-:W-:Y:S05]  /*9300*/  BRA.U !UP3, `(.L_x_9033) ;  /* 0x000000010b407547 */ /* 0x000fea000b800000 */
        /* <DEDUP_REMOVED lines=16> */
.L_x_9033:
        /* <DEDUP_REMOVED lines=17> */
.L_x_9034:
        /* <DEDUP_REMOVED lines=17> */
.L_x_9035:
        /* <DEDUP_REMOVED lines=17> */
.L_x_9036:
        /* <DEDUP_REMOVED lines=17> */
.L_x_9037:
[----:B------:R-:W-:Y:S05]  /*9850*/  BRA.U !UP3, `(.L_x_9030) ;  /* 0x000000190b387547 */ /* 0x000fea000b800000 */
[----:B01----:R-:W-:Y:S01]  /*9860*/  MOV R180, UR8 ;  /* 0x0000000800b47c02 */ /* 0x003fe20008000f00 */
        /* <DEDUP_REMOVED lines=17> */
.L_x_9021:
        /* <DEDUP_REMOVED lines=21> */
[----:B01----:R-:W-:-:S07]  /*9ad0*/  PRMT R172, R177, 0x7610, R172 ;  /* 0x00007610b1ac7816 */ /* 0x003fce00000000ac */
.L_x_9039:
        /* <DEDUP_REMOVED lines=10> */
[----:B01----:R-:W-:-:S05]  /*9b80*/  @P6 HADD2.F32 R180, -RZ, R168.H1_H1 ;  /* 0x300000a8ffb46230 */ /* 0x003fca0000004100 */
[-C--:B------:R-:W-:Y:S01]  /*9b90*/  @P6 FMUL.FTZ R178, R180, R177.reuse ;  /* 0x000000b1b4b26220 */ /* 0x080fe20000410000 */
[----:B------:R-:W-:-:S03]  /*9ba0*/  FMUL.FTZ R177, R145, R177 ;  /* 0x000000b191b17220 */ /* 0x000fc60000410000 */
[----:B------:R-:W-:Y:S02]  /*9bb0*/  FADD.FTZ R49, R49, R178 ;  /* 0x000000b231317221 */ /* 0x000fe40000010000 */
[----:B------:R-:W-:-:S04]  /*9bc0*/  FSEL R177, R177, RZ, P6 ;  /* 0x000000ffb1b17208 */ /* 0x000fc80003000000 */
[----:B------:R-:W-:-:S04]  /*9bd0*/  F2FP.F16.F32.PACK_AB R177, RZ, R177 ;  /* 0x000000b1ffb1723e */ /* 0x000fc800000000ff */
[----:B------:R-:W-:-:S07]  /*9be0*/  PRMT R172, R172, 0x5410, R177 ;  /* 0x00005410acac7816 */ /* 0x000fce00000000b1 */
.L_x_9040:
        /* <DEDUP_REMOVED lines=17> */
.L_x_9041:
        /* <DEDUP_REMOVED lines=17> */
.L_x_9042:
        /* <DEDUP_REMOVED lines=17> */
.L_x_9043:
        /* <DEDUP_REMOVED lines=17> */
.L_x_9044:
        /* <DEDUP_REMOVED lines=25> */
.L_x_9045:
        /* <DEDUP_REMOVED lines=15> */
.L_x_9038:
[----:B------:R-:W-:Y:S05]  /*a2b0*/  BRA.U !UP3, `(.L_x_9046) ;  /* 0x000000010b707547 */ /* 0x000fea000b800000 */
[----:B-----5:R-:W-:Y:S01]  /*a2c0*/  LOP3.LUT P0, RZ, R188, 0xff, RZ, 0xc0, !PT ;  /* 0x000000ffbcff7812 */ /* 0x020fe2000780c0ff */
[----:B------:R-:W-:Y:S01]  /*a2d0*/  BSSY.RECONVERGENT B1, `(.L_x_9047) ;  /* 0x000000d000017945 */ /* 0x000fe20003800200 */
[----:B01----:R-:W-:-:S11]  /*a2e0*/  MOV R180, RZ ;  /* 0x000000ff00b47202 */ /* 0x003fd60000000f00 */
        /* <DEDUP_REMOVED lines=11> */
.L_x_9048:
[----:B------:R-:W-:Y:S05]  /*a3a0*/  BSYNC.RECONVERGENT B1 ;  /* 0x0000000000017941 */ /* 0x000fea0003800200 */
.L_x_9047:
        /* <DEDUP_REMOVED lines=13> */
.L_x_9046:
[----:B------:R-:W-:Y:S05]  /*a480*/  BRA.U !UP3, `(.L_x_9049) ;  /* 0x000000010b707547 */ /* 0x000fea000b800000 */
[----:B-----5:R-:W-:Y:S01]  /*a490*/  LOP3.LUT P0, RZ, R188, 0xff00, RZ, 0xc0, !PT ;  /* 0x0000ff00bcff7812 */ /* 0x020fe2000780c0ff */
[----:B------:R-:W-:Y:S01]  /*a4a0*/  BSSY.RECONVERGENT B1, `(.L_x_9050) ;  /* 0x000000d000017945 */ /* 0x000fe20003800200 */
[----:B01----:R-:W-:-:S11]  /*a4b0*/  HFMA2 R180, -RZ, RZ, 0, 0 ;  /* 0x00000000ffb47431 */ /* 0x003fd600000001ff */
        /* <DEDUP_REMOVED lines=11> */
.L_x_9051:
[----:B------:R-:W-:Y:S05]  /*a570*/  BSYNC.RECONVERGENT B1 ;  /* 0x0000000000017941 */ /* 0x000fea0003800200 */
.L_x_9050:
        /* <DEDUP_REMOVED lines=13> */
.L_x_9049:
        /* <DEDUP_REMOVED lines=15> */
.L_x_9054:
[----:B------:R-:W-:Y:S05]  /*a740*/  BSYNC.RECONVERGENT B1 ;  /* 0x0000000000017941 */ /* 0x000fea0003800200 */
.L_x_9053:
        /* <DEDUP_REMOVED lines=13> */
.L_x_9052:
        /* <DEDUP_REMOVED lines=15> */
.L_x_9057:
[----:B------:R-:W-:Y:S05]  /*a910*/  BSYNC.RECONVERGENT B1 ;  /* 0x0000000000017941 */ /* 0x000fea0003800200 */
.L_x_9056:
        /* <DEDUP_REMOVED lines=13> */
.L_x_9055:
        /* <DEDUP_REMOVED lines=15> */
.L_x_9060:
[----:B------:R-:W-:Y:S05]  /*aae0*/  BSYNC.RECONVERGENT B1 ;  /* 0x0000000000017941 */ /* 0x000fea0003800200 */
.L_x_9059:
        /* <DEDUP_REMOVED lines=13> */
.L_x_9058:
        /* <DEDUP_REMOVED lines=15> */
.L_x_9063:
[----:B------:R-:W-:Y:S05]  /*acb0*/  BSYNC.RECONVERGENT B1 ;  /* 0x0000000000017941 */ /* 0x000fea0003800200 */
.L_x_9062:
        /* <DEDUP_REMOVED lines=13> */
.L_x_9061:
        /* <DEDUP_REMOVED lines=15> */
.L_x_9066:
[----:B------:R-:W-:Y:S05]  /*ae80*/  BSYNC.RECONVERGENT B1 ;  /* 0x0000000000017941 */ /* 0x000fea0003800200 */
.L_x_9065:
        /* <DEDUP_REMOVED lines=13> */
.L_x_9064:
[----:B------:R-:W-:Y:S05]  /*af60*/  BRA.U !UP3, `(.L_x_9030) ;  /* 0x000000010b747547 */ /* 0x000fea000b800000 */
[----:B-----5:R-:W-:Y:S01]  /*af70*/  ISETP.GE.U32.AND P0, PT, R188, RZ, PT ;  /* 0x000000ffbc00720c */ /* 0x020fe20003f06070 */
[----:B------:R-:W-:Y:S01]  /*af80*/  BSSY.RECONVERGENT B1, `(.L_x_9067) ;  /* 0x000000e000017945 */ /* 0x000fe20003800200 */
[----:B01----:R-:W-:Y:S02]  /*af90*/  HFMA2 R180, -RZ, RZ, 0, 0 ;  /* 0x00000000ffb47431 */ /* 0x003fe400000001ff */
        /* <DEDUP_REMOVED lines=12> */
.L_x_9068:
[----:B------:R-:W-:Y:S05]  /*b060*/  BSYNC.RECONVERGENT B1 ;  /* 0x0000000000017941 */ /* 0x000fea0003800200 */
.L_x_9067:
        /* <DEDUP_REMOVED lines=13> */
.L_x_9030:
        /* <DEDUP_REMOVED lines=11> */
.L_x_9019:
[----:B------:R-:W-:Y:S05]  /*b1f0*/  BSYNC.RECONVERGENT B0 ;  /* 0x0000000000007941 */ /* 0x000fea0003800200 */
.L_x_9018:
        /* <DEDUP_REMOVED lines=8> */
.L_x_9071:
        /* <DEDUP_REMOVED lines=8> */
[----:B012---:R-:W-:Y:S01]  /*b300*/  HADD2.F32 R180, -RZ, R164.H0_H0 ;  /* 0x200000a4ffb47230 */ /* 0x007fe20000004100 */
        /* <DEDUP_REMOVED lines=19> */
.L_x_9074:
        /* <DEDUP_REMOVED lines=12> */
.L_x_9075:
        /* <DEDUP_REMOVED lines=17> */
.L_x_9076:
        /* <DEDUP_REMOVED lines=17> */
.L_x_9077:
        /* <DEDUP_REMOVED lines=17> */
.L_x_9078:
        /* <DEDUP_REMOVED lines=17> */
.L_x_9079:
        /* <DEDUP_REMOVED lines=25> */
.L_x_9080:
        /* <DEDUP_REMOVED lines=15> */
.L_x_9073:
[----:B------:R-:W-:Y:S01]  /*bbc0*/  ISETP.LT.AND P6, PT, RZ, UR33, PT ;  /* 0x00000021ff007c0c */ /* 0x000fe2000bfc1270 */
[----:B------:R-:W-:-:S12]  /*bbd0*/  BRA.U !UP3, `(.L_x_9082) ;  /* 0x000000010b407547 */ /* 0x000fd8000b800000 */
[----:B012---:R-:W-:Y:S01]  /*bbe0*/  MOV R180, UR8 ;  /* 0x0000000800b47c02 */ /* 0x007fe20008000f00 */
        /* <DEDUP_REMOVED lines=15> */
.L_x_9082:
[----:B------:R-:W-:Y:S05]  /*bce0*/  BRA.U !UP3, `(.L_x_9083) ;  /* 0x000000010b407547 */ /* 0x000fea000b800000 */
[----:B012---:R-:W-:Y:S01]  /*bcf0*/  MOV R180, UR8 ;  /* 0x0000000800b47c02 */ /* 0x007fe20008000f00 */
        /* <DEDUP_REMOVED lines=15> */
.L_x_9083:
[----:B------:R-:W-:Y:S05]  /*bdf0*/  BRA.U !UP3, `(.L_x_9084) ;  /* 0x000000010b407547 */ /* 0x000fea000b800000 */
        /* <DEDUP_REMOVED lines=16> */
.L_x_9084:
        /* <DEDUP_REMOVED lines=17> */
.L_x_9085:
        /* <DEDUP_REMOVED lines=17> */
.L_x_9086:
        /* <DEDUP_REMOVED lines=17> */
.L_x_9087:
        /* <DEDUP_REMOVED lines=17> */
.L_x_9088:
[----:B------:R-:W-:Y:S05]  /*c340*/  BRA.U !UP3, `(.L_x_9081) ;  /* 0x000000190b0c7547 */ /* 0x000fea000b800000 */
[----:B012---:R-:W-:Y:S01]  /*c350*/  MOV R180, UR8 ;  /* 0x0000000800b47c02 */ /* 0x007fe20008000f00 */
        /* <DEDUP_REMOVED lines=17> */
.L_x_9072:
        /* <DEDUP_REMOVED lines=21> */
[----:B012---:R-:W-:-:S07]  /*c5c0*/  PRMT R172, R177, 0x7610, R172 ;  /* 0x00007610b1ac7816 */ /* 0x007fce00000000ac */
.L_x_9090:
        /* <DEDUP_REMOVED lines=10> */
[----:B012---:R-:W-:-:S05]  /*c670*/  @P6 HADD2.F32 R180, -RZ, R168.H1_H1 ;  /* 0x300000a8ffb46230 */ /* 0x007fca0000004100 */
[-C--:B------:R-:W-:Y:S01]  /*c680*/  @P6 FMUL.FTZ R178, R180, R177.reuse ;  /* 0x000000b1b4b26220 */ /* 0x080fe20000410000 */
[----:B------:R-:W-:-:S03]  /*c690*/  FMUL.FTZ R177, R137, R177 ;  /* 0x000000b189b17220 */ /* 0x000fc60000410000 */
[----:B------:R-:W-:Y:S02]  /*c6a0*/  FADD.FTZ R41, R41, R178 ;  /* 0x000000b229297221 */ /* 0x000fe40000010000 */
[----:B------:R-:W-:-:S04]  /*c6b0*/  FSEL R177, R177, RZ, P6 ;  /* 0x000000ffb1b17208 */ /* 0x000fc80003000000 */
[----:B------:R-:W-:-:S04]  /*c6c0*/  F2FP.F16.F32.PACK_AB R177, RZ, R177 ;  /* 0x000000b1ffb1723e */ /* 0x000fc800000000ff */
[----:B------:R-:W-:-:S07]  /*c6d0*/  PRMT R172, R172, 0x5410, R177 ;  /* 0x00005410acac7816 */ /* 0x000fce00000000b1 */
.L_x_9091:
        /* <DEDUP_REMOVED lines=17> */
.L_x_9092:
        /* <DEDUP_REMOVED lines=17> */
.L_x_9093:
        /* <DEDUP_REMOVED lines=17> */
.L_x_9094:
        /* <DEDUP_REMOVED lines=17> */
.L_x_9095:
        /* <DEDUP_REMOVED lines=25> */
.L_x_9096:
        /* <DEDUP_REMOVED lines=15> */
.L_x_9089:
[----:B------:R-:W-:Y:S05]  /*cda0*/  BRA.U !UP3, `(.L_x_9097) ;  /* 0x000000010b707547 */ /* 0x000fea000b800000 */
[----:B-----5:R-:W-:Y:S01]  /*cdb0*/  LOP3.LUT P0, RZ, R194, 0xff, RZ, 0xc0, !PT ;  /* 0x000000ffc2ff7812 */ /* 0x020fe2000780c0ff */
[----:B------:R-:W-:Y:S01]  /*cdc0*/  BSSY.RECONVERGENT B1, `(.L_x_9098) ;  /* 0x000000d000017945 */ /* 0x000fe20003800200 */
[----:B012---:R-:W-:-:S11]  /*cdd0*/  MOV R180, RZ ;  /* 0x000000ff00b47202 */ /* 0x007fd60000000f00 */
        /* <DEDUP_REMOVED lines=11> */
.L_x_9099:
[----:B------:R-:W-:Y:S05]  /*ce90*/  BSYNC.RECONVERGENT B1 ;  /* 0x0000000000017941 */ /* 0x000fea0003800200 */
.L_x_9098:
        /* <DEDUP_REMOVED lines=13> */
.L_x_9097:
[----:B------:R-:W-:Y:S05]  /*cf70*/  BRA.U !UP3, `(.L_x_9100) ;  /* 0x000000010b707547 */ /* 0x000fea000b800000 */
[----:B-----5:R-:W-:Y:S01]  /*cf80*/  LOP3.LUT P0, RZ, R194, 0xff00, RZ, 0xc0, !PT ;  /* 0x0000ff00c2ff7812 */ /* 0x020fe2000780c0ff */
[----:B------:R-:W-:Y:S01]  /*cf90*/  BSSY.RECONVERGENT B1, `(.L_x_9101) ;  /* 0x000000d000017945 */ /* 0x000fe20003800200 */
[----:B012---:R-:W-:-:S11]  /*cfa0*/  HFMA2 R180, -RZ, RZ, 0, 0 ;  /* 0x00000000ffb47431 */ /* 0x007fd600000001ff */
        /* <DEDUP_REMOVED lines=11> */
.L_x_9102:
[----:B------:R-:W-:Y:S05]  /*d060*/  BSYNC.RECONVERGENT B1 ;  /* 0x0000000000017941 */ /* 0x000fea0003800200 */
.L_x_9101:
        /* <DEDUP_REMOVED lines=13> */
.L_x_9100:
        /* <DEDUP_REMOVED lines=15> */
.L_x_9105:
[----:B------:R-:W-:Y:S05]  /*d230*/  BSYNC.RECONVERGENT B1 ;  /* 0x0000000000017941 */ /* 0x000fea0003800200 */
.L_x_9104:
        /* <DEDUP_REMOVED lines=13> */
.L_x_9103:
        /* <DEDUP_REMOVED lines=15> */
.L_x_9108:
[----:B------:R-:W-:Y:S05]  /*d400*/  BSYNC.RECONVERGENT B1 ;  /* 0x0000000000017941 */ /* 0x000fea0003800200 */
.L_x_9107:
        /* <DEDUP_REMOVED lines=13> */
.L_x_9106:
        /* <DEDUP_REMOVED lines=15> */
.L_x_9111:
[----:B------:R-:W-:Y:S05]  /*d5d0*/  BSYNC.RECONVERGENT B1 ;  /* 0x0000000000017941 */ /* 0x000fea0003800200 */
.L_x_9110:
        /* <DEDUP_REMOVED lines=13> */
.L_x_9109:
        /* <DEDUP_REMOVED lines=15> */
.L_x_9114:
[----:B------:R-:W-:Y:S05]  /*d7a0*/  BSYNC.RECONVERGENT B1 ;  /* 0x0000000000017941 */ /* 0x000fea0003800200 */
.L_x_9113:
        /* <DEDUP_REMOVED lines=13> */
.L_x_9112:
        /* <DEDUP_REMOVED lines=15> */
.L_x_9117:
[----:B------:R-:W-:Y:S05]  /*d970*/  BSYNC.RECONVERGENT B1 ;  /* 0x0000000000017941 */ /* 0x000fea0003800200 */
.L_x_9116:
        /* <DEDUP_REMOVED lines=13> */
.L_x_9115:
        /* <DEDUP_REMOVED lines=9> */
[----:B------:R-:W-:Y:S01]  /*dae0*/  FSEL R180, R180, RZ, P6 ;  /* 0x000000ffb4b47208 */ /* 0x000fe20003000000 */
[----:B------:R-:W-:-:S04]  /*daf0*/  @P0 HADD2.F32 R184, -RZ, R171.H1_H1 ;  /* 0x300000abffb80230 */ /* 0x000fc80000004100 */
[----:B------:R-:W-:-:S04]  /*db00*/  FMUL.FTZ R180, R180, UR23 ;  /* 0x00000017b4b47c20 */ /* 0x000fc80008410000 */
[----:B------:R-:W-:-:S04]  /*db10*/  FMUL.FTZ R180, R180, UR22 ;  /* 0x00000016b4b47c20 */ /* 0x000fc80008410000 */
[-C--:B------:R-:W-:Y:S01]  /*db20*/  @P0 FMUL.FTZ R181, R184, R180.reuse ;  /* 0x000000b4b8b50220 */ /* 0x080fe20000410000 */
[----:B------:R-:W-:-:S03]  /*db30*/  FMUL.FTZ R180, R135, R180 ;  /* 0x000000b487b47220 */ /* 0x000fc60000410000 */
[----:B------:R-:W-:Y:S02]  /*db40*/  FADD.FTZ R39, R39, R181 ;  /* 0x000000b527277221 */ /* 0x000fe40000010000 */
[----:B------:R-:W-:-:S04]  /*db50*/  FSEL R180, R180, RZ, P0 ;  /* 0x000000ffb4b47208 */ /* 0x000fc80000000000 */
[----:B------:R-:W-:-:S04]  /*db60*/  F2FP.F16.F32.PACK_AB R180, RZ, R180 ;  /* 0x000000b4ffb4723e */ /* 0x000fc800000000ff */
[----:B------:R-:W-:-:S07]  /*db70*/  PRMT R175, R175, 0x5410, R180 ;  /* 0x00005410afaf7816 */ /* 0x000fce00000000b4 */
.L_x_9081:
        /* <DEDUP_REMOVED lines=9> */
.L_x_9070:
[----:B------:R-:W-:Y:S05]  /*dc10*/  BSYNC.RECONVERGENT B0 ;  /* 0x0000000000007941 */ /* 0x000fea0003800200 */
.L_x_9069:
[----:B------:R-:W-:Y:S02]  /*dc20*/  UIADD3 UR11, UPT, UPT, UR11, UR28, URZ ;  /* 0x0000001c0b0b7290 */ /* 0x000fe4000fffe0ff */
[----:B------:R-:W-:Y:S02]  /*dc30*/  UPLOP3.LUT UP1, UPT, UPT, UPT, UP1, 0x40, 0x4 ;  /* 0x000000000004789c */ /* 0x000fe40003f2e810 */
[----:B------:R-:W-:-:S09]  /*dc40*/  UISETP.GE.AND UP0, UPT, UR11, UR29, UPT ;  /* 0x0000001d0b00728c */ /* 0x000fd2000bf06270 */
[----:B------:R-:W-:Y:S05]  /*dc50*/  BRA.U !UP0, `(.L_x_9118) ;  /* 0xffffff2d08c87547 */ /* 0x000fea000b83ffff */
.L_x_8903:
        /* <DEDUP_REMOVED lines=19> */
.L_x_9120:
[----:B------:R-:W-:Y:S05]  /*dd90*/  BSYNC.RECONVERGENT B0 ;  /* 0x0000000000007941 */ /* 0x000fea0003800200 */
.L_x_9119:
        /* <DEDUP_REMOVED lines=15> */
.L_x_9122:
[----:B------:R-:W-:Y:S05]  /*de90*/  BSYNC.RECONVERGENT B0 ;  /* 0x0000000000007941 */ /* 0x000fea0003800200 */
.L_x_9121:
        /* <DEDUP_REMOVED lines=15> */
.L_x_9124:
[----:B------:R-:W-:Y:S05]  /*df90*/  BSYNC.RECONVERGENT B0 ;  /* 0x0000000000007941 */ /* 0x000fea0003800200 */
.L_x_9123:
        /* <DEDUP_REMOVED lines=14> */
.L_x_9125:
        /* <DEDUP_REMOVED lines=16> */
.L_x_15695:


//--------------------- .text._ZN10layer_norm22ln_bwd_finalize_kernelINS_22Kernel_traits_finalizeILj8192Ef6__halfS2_S2_fjLb1ELj1024ELj4ENS_18Kernel_traits_baseILj8192EfS2_S2_S2_fjLj1024EEEEELb1ELb1EEEvNS_9BwdParamsE --------------------------
	.section	.text._ZN10layer_norm22ln_bwd_finalize_kernelINS_22Kernel_traits_finalizeILj8192Ef6__halfS2_S2_fjLb1ELj1024ELj4ENS_18Kernel_traits_baseILj8192EfS2_S2_S2_fjLj1024EEEEELb1ELb1EEEvNS_9BwdParamsE,"ax",@progbits
	.align	128
        .global         _ZN10layer_norm22ln_bwd_finalize_kernelINS_22Kernel_traits_finalizeILj8192Ef6__halfS2_S2_fjLb1ELj1024ELj4ENS_18Kernel_traits_baseILj8192EfS2_S2_S2_fjLj1024EEEEELb1ELb1EEEvNS_9BwdParamsE
        .type           _ZN10layer_norm22ln_bwd_finalize_kernelINS_22Kernel_traits_finalizeILj8192Ef6__halfS2_S2_fjLb1ELj1024ELj4ENS_18Kernel_traits_baseILj8192EfS2_S2_S2_fjLj1024EEEEELb1ELb1EEEvNS_9BwdParamsE,@function
        .size           _ZN10layer_norm22ln_bwd_finalize_kernelINS_22Kernel_traits_finalizeILj8192Ef6__halfS2_S2_fjLb1ELj1024ELj4ENS_18Kernel_traits_baseILj8192EfS2_S2_S2_fjLj1024EEEEELb1ELb1EEEvNS_9BwdParamsE,(.L_x_15696 - _ZN10layer_norm22ln_bwd_finalize_kernelINS_22Kernel_traits_finalizeILj8192Ef6__halfS2_S2_fjLb1ELj1024ELj4ENS_18Kernel_traits_baseILj8192EfS2_S2_S2_fjLj1024EEEEELb1ELb1EEEvNS_9BwdParamsE)
        .other          _ZN10layer_norm22ln_bwd_finalize_kernelINS_22Kernel_traits_finalizeILj8192Ef6__halfS2_S2_fjLb1ELj1024ELj4ENS_18Kernel_traits_baseILj8192EfS2_S2_S2_fjLj1024EEEEELb1ELb1EEEvNS_9BwdParamsE,@"STO_CUDA_ENTRY STV_DEFAULT"
_ZN10layer_norm22ln_bwd_finalize_kernelINS_22Kernel_traits_finalizeILj8192Ef6__halfS2_S2_fjLb1ELj1024ELj4ENS_18Kernel_traits_baseILj8192EfS2_S2_S2_fjLj1024EEEEELb1ELb1EEEvNS_9BwdParamsE:
.text._ZN10layer_norm22ln_bwd_finalize_kernelINS_22Kernel_traits_finalizeILj8192Ef6__halfS2_S2_fjLb1ELj1024ELj4ENS_18Kernel_traits_baseILj8192EfS2_S2_S2_fjLj1024EEEEELb1ELb1EEEvNS_9BwdParamsE:
        /* <DEDUP_REMOVED lines=56> */
.L_x_9130:
        /* <DEDUP_REMOVED lines=87> */
.L_x_9129:
[----:B------:R-:W-:Y:S05]  /*08f0*/  BSYNC.RECONVERGENT B1 ;  /* 0x0000000000017941 */ /* 0x000fea0003800200 */
.L_x_9128:
        /* <DEDUP_REMOVED lines=51> */
.L_x_9132:
[----:B------:R-:W-:Y:S05]  /*0c30*/  BSYNC.RECONVERGENT B1 ;  /* 0x0000000000017941 */ /* 0x000fea0003800200 */
.L_x_9131:
        /* <DEDUP_REMOVED lines=30> */
.L_x_9134:
[----:B------:R-:W-:Y:S05]  /*0e20*/  BSYNC.RECONVERGENT B1 ;  /* 0x0000000000017941 */ /* 0x000fea0003800200 */
.L_x_9133:
        /* <DEDUP_REMOVED lines=15> */
.L_x_9127:
[----:B------:R-:W-:Y:S05]  /*0f20*/  BSYNC.RECONVERGENT B0 ;  /* 0x0000000000007941 */ /* 0x000fea0003800200 */
.L_x_9126:
        /* <DEDUP_REMOVED lines=72> */
.L_x_9135:
        /* <DEDUP_REMOVED lines=13> */
.L_x_15696:


//--------------------- .text._ZN10layer_norm13ln_bwd_kernelINS_13Kernel_traitsIf6__halfS2_S2_fjLj8192ELj1ELj1ELj8ELj16ENS_18Kernel_traits_baseILj8192EfS2_S2_S2_fjLj256EEEEELb1ELb1ELb1ELb1EEEvNS_9BwdParamsE --------------------------
	.section	.text._ZN10layer_norm13ln_bwd_kernelINS_13Kernel_traitsIf6__halfS2_S2_fjLj8192ELj1ELj1ELj8ELj16ENS_18Kernel_traits_baseILj8192EfS2_S2_S2_fjLj256EEEEELb1ELb1ELb1ELb1EEEvNS_9BwdParamsE,"ax",@progbits
	.align	128
        .global         _ZN10layer_norm13ln_bwd_kernelINS_13Kernel_traitsIf6__halfS2_S2_fjLj8192ELj1ELj1ELj8ELj16ENS_18Kernel_traits_baseILj8192EfS2_S2_S2_fjLj256EEEEELb1ELb1ELb1ELb1EEEvNS_9BwdParamsE
        .type           _ZN10layer_norm13ln_bwd_kernelINS_13Kernel_traitsIf6__halfS2_S2_fjLj8192ELj1ELj1ELj8ELj16ENS_18Kernel_traits_baseILj8192EfS2_S2_S2_fjLj256EEEEELb1ELb1ELb1ELb1EEEvNS_9BwdParamsE,@function
        .size           _ZN10layer_norm13ln_bwd_kernelINS_13Kernel_traitsIf6__halfS2_S2_fjLj8192ELj1ELj1ELj8ELj16ENS_18Kernel_traits_baseILj8192EfS2_S2_S2_fjLj256EEEEELb1ELb1ELb1ELb1EEEvNS_9BwdParamsE,(.L_x_15697 - _ZN10layer_norm13ln_bwd_kernelINS_13Kernel_traitsIf6__halfS2_S2_fjLj8192ELj1ELj1ELj8ELj16ENS_18Kernel_traits_baseILj8192EfS2_S2_S2_fjLj256EEEEELb1ELb1ELb1ELb1EEEvNS_9BwdParamsE)
        .other          _ZN10layer_norm13ln_bwd_kernelINS_13Kernel_traitsIf6__halfS2_S2_fjLj8192ELj1ELj1ELj8ELj16ENS_18Kernel_traits_baseILj8192EfS2_S2_S2_fjLj256EEEEELb1ELb1ELb1ELb1EEEvNS_9BwdParamsE,@"STO_CUDA_ENTRY STV_DEFAULT"
_ZN10layer_norm13ln_bwd_kernelINS_13Kernel_traitsIf6__halfS2_S2_fjLj8192ELj1ELj1ELj8ELj16ENS_18Kernel_traits_baseILj8192EfS2_S2_S2_fjLj256EEEEELb1ELb1ELb1ELb1EEEvNS_9BwdParamsE:
.text._ZN10layer_norm13ln_bwd_kernelINS_13Kernel_traitsIf6__halfS2_S2_fjLj8192ELj1ELj1ELj8ELj16ENS_18Kernel_traits_baseILj8192EfS2_S2_S2_fjLj256EEEEELb1ELb1ELb1ELb1EEEvNS_9BwdParamsE:
        /* <DEDUP_REMOVED lines=95> */
.L_x_9336:
        /* <DEDUP_REMOVED lines=23> */
[----:B------:R-:W-:-:S03]  /*0760*/  UIMAD UR11, UR11, UR21, URZ ;  /* 0x000000150b0b72a4 */ /* 0x000fc6000f8e02ff */
[----:B------:R-:W2:Y:S01]  /*0770*/  LDC.64 R2, c[0x0][0x428] ;  /* 0x00010a00ff027b82 */ /* 0x000ea20000000a00 */
[----:B------:R-:W-:Y:S01]  /*0780*/  ULEA.HI UR10, UR10, UR9, URZ, 0x3 ;  /* 0x000000090a0a7291 */ /* 0x000fe2000f8f18ff */
[----:B------:R-:W-:Y:S01]  /*0790*/  ISETP.NE.U32.AND P0, PT, RZ, UR4, PT ;  /* 0x00000004ff007c0c */ /* 0x000fe2000bf05070 */
[----:B------:R-:W-:Y:S02]  /*07a0*/  USHF.R.S32.HI UR9, URZ, 0x1f, UR11 ;  /* 0x0000001fff097899 */ /* 0x000fe4000801140b */
[----:B------:R-:W-:Y:S01]  /*07b0*/  UISETP.GE.AND UP2, UPT, UR20, 0x1, UPT ;  /* 0x000000011400788c */ /* 0x000fe2000bf46270 */
[----:B------:R-:W-:Y:S01]  /*07c0*/  MOV R205, RZ ;  /* 0x000000ff00cd7202 */ /* 0x000fe20000000f00 */
[----:B------:R-:W-:Y:S01]  /*07d0*/  ULEA.HI UR9, UR9, UR11, URZ, 0x3 ;  /* 0x0000000b09097291 */ /* 0x000fe2000f8f18ff */
[----:B------:R-:W-:Y:S01]  /*07e0*/  MOV R192, UR10 ;  /* 0x0000000a00c07c02 */ /* 0x000fe20008000f00 */
[----:B------:R-:W-:Y:S01]  /*07f0*/  UIMAD.WIDE UR10, UR8, 0x4, UR12 ;  /* 0x00000004080a78a5 */ /* 0x000fe2000f8e020c */
[----:B------:R-:W-:Y:S03]  /*0800*/  STL [R1+0x4c], R25 ;  /* 0x00004c1901007387 */ /* 0x000fe60000100800 */
[----:B------:R-:W-:Y:S01]  /*0810*/  MOV R0, UR9 ;  /* 0x0000000900007c02 */ /* 0x000fe20008000f00 */
[----:B------:R3:W-:Y:S01]  /*0820*/  STL [R1+0x48], R24 ;  /* 0x0000481801007387 */ /* 0x0007e20000100800 */
[----:B0-----:R-:W-:-:S02]  /*0830*/  LEA.HI.SX32 R192, R192, R193, 0x1d ;  /* 0x000000c1c0c07211 */ /* 0x001fc400078feaff */
[----:B------:R-:W-:Y:S02]  /*0840*/  LEA.HI.SX32 R5, R0, R193, 0x1d ;  /* 0x000000c100057211 */ /* 0x000fe400078feaff */
[C---:B------:R-:W-:Y:S01]  /*0850*/  IADD3 R194, PT, PT, R192.reuse, 0x100, RZ ;  /* 0x00000100c0c27810 */ /* 0x040fe20007ffe0ff */
[C-C-:B-1----:R-:W-:Y:S01]  /*0860*/  IMAD.WIDE.U32 R208, R192.reuse, 0x10, R20.reuse ;  /* 0x00000010c0d07825 */ /* 0x142fe200078e0014 */
[C---:B------:R-:W-:Y:S02]  /*0870*/  IADD3 R195, PT, PT, R192.reuse, 0x200, RZ ;  /* 0x00000200c0c37810 */ /* 0x040fe40007ffe0ff */
[----:B------:R-:W-:Y:S01]  /*0880*/  IADD3 R0, PT, PT, R192, 0x300, RZ ;  /* 0x00000300c0007810 */ /* 0x000fe20007ffe0ff */
[--C-:B------:R-:W-:Y:S01]  /*0890*/  IMAD.WIDE.U32 R188, R194, 0x10, R20.reuse ;  /* 0x00000010c2bc7825 */ /* 0x100fe200078e0014 */
[----:B------:R-:W-:Y:S01]  /*08a0*/  MOV R214, UR10 ;  /* 0x0000000a00d67c02 */ /* 0x000fe20008000f00 */
[----:B------:R-:W4:Y:S02]  /*08b0*/  LDG.E.128 R208, desc[UR22][R208.64] ;  /* 0x00000016d0d07981 */ /* 0x000f24000c1e1d00 */
[----:B------:R-:W-:Y:S01]  /*08c0*/  IMAD.WIDE.U32 R184, R195, 0x10, R20 ;  /* 0x00000010c3b87825 */ /* 0x000fe200078e0014 */
[----:B------:R-:W-:Y:S01]  /*08d0*/  MOV R215, UR11 ;  /* 0x0000000b00d77c02 */ /* 0x000fe20008000f00 */
[----:B------:R-:W3:Y:S02]  /*08e0*/  LDG.E.128 R188, desc[UR22][R188.64] ;  /* 0x00000016bcbc7981 */ /* 0x000ee4000c1e1d00 */
[C---:B--2---:R-:W-:Y:S01]  /*08f0*/  IMAD.WIDE.U32 R16, R5.reuse, 0x10, R2 ;  /* 0x0000001005107825 */ /* 0x044fe200078e0002 */
[----:B------:R-:W-:Y:S01]  /*0900*/  IADD3 R13, PT, PT, R5, 0x100, RZ ;  /* 0x00000100050d7810 */ /* 0x000fe20007ffe0ff */
[----:B------:R-:W2:Y:S02]  /*0910*/  LDG.E.128 R184, desc[UR22][R184.64] ;  /* 0x00000016b8b87981 */ /* 0x000ea4000c1e1d00 */
[----:B------:R-:W-:-:S02]  /*0920*/  IMAD.WIDE.U32 R20, R0, 0x10, R20 ;  /* 0x0000001000147825 */ /* 0x000fc400078e0014 */
[----:B------:R-:W2:Y:S04]  /*0930*/  LDG.E.128 R16, desc[UR22][R16.64] ;  /* 0x0000001610107981 */ /* 0x000ea8000c1e1d00 */
[----:B------:R-:W2:Y:S04]  /*0940*/  LDG.E R214, desc[UR22][R214.64] ;  /* 0x00000016d6d67981 */ /* 0x000ea8000c1e1900 */
[----:B------:R-:W2:Y:S01]  /*0950*/  LDG.E.128 R20, desc[UR22][R20.64] ;  /* 0x0000001614147981 */ /* 0x000ea2000c1e1d00 */
[----:B------:R-:W-:-:S06]  /*0960*/  IMAD.WIDE.U32 R12, R13, 0x10, R2 ;  /* 0x000000100d0c7825 */ /* 0x000fcc00078e0002 */
[----:B------:R-:W2:Y:S01]  /*0970*/  LDG.E.128 R12, desc[UR22][R12.64] ;  /* 0x000000160c0c7981 */ /* 0x000ea2000c1e1d00 */
[----:B------:R-:W-:Y:S01]  /*0980*/  ISETP.NE.AND.EX P0, PT, RZ, UR5, PT, P0 ;  /* 0x00000005ff007c0c */ /* 0x000fe2000bf05300 */
[----:B------:R-:W-:-:S04]  /*0990*/  @UP2 UIADD3 UR9, UPT, UPT, UR20, -0x1, URZ ;  /* 0xffffffff14092890 */ /* 0x000fc8000fffe0ff */
[----:B------:R-:W-:-:S08]  /*09a0*/  @UP2 UIMAD UR9, UR9, UR21, URZ ;  /* 0x00000015090922a4 */ /* 0x000fd0000f8e02ff */
[----:B------:R-:W0:Y:S08]  /*09b0*/  @P0 LDC.64 R196, c[0x0][0x438] ;  /* 0x00010e00ffc40b82 */ /* 0x000e300000000a00 */
[----:B------:R-:W1:Y:S01]  /*09c0*/  @P0 LDC.64 R200, c[0x0][0x438] ;  /* 0x00010e00ffc80b82 */ /* 0x000e620000000a00 */
[----:B------:R-:W-:-:S07]  /*09d0*/  @UP2 USHF.R.S32.HI UR10, URZ, 0x1f, UR9 ;  /* 0x0000001fff0a2899 */ /* 0x000fce0008011409 */
[----:B------:R-:W1:Y:S08]  /*09e0*/  @P0 LDC.64 R202, c[0x0][0x438] ;  /* 0x00010e00ffca0b82 */ /* 0x000e700000000a00 */
[----:B------:R-:W1:Y:S01]  /*09f0*/  @P0 LDC.64 R198, c[0x0][0x438] ;  /* 0x00010e00ffc60b82 */ /* 0x000e620000000a00 */
[----:B------:R-:W-:Y:S01]  /*0a00*/  PLOP3.LUT P1, PT, PT, PT, UP2, 0x80, 0x8 ;  /* 0x000000000008781c */ /* 0x000fe20003f2f028 */
[----:B------:R-:W-:-:S06]  /*0a10*/  @UP2 ULEA.HI UR10, UR10, UR9, URZ, 0x3 ;  /* 0x000000090a0a2291 */ /* 0x000fcc000f8f18ff */
[----:B------:R-:W-:-:S06]  /*0a20*/  MOV R204, UR10 ;  /* 0x0000000a00cc7c02 */ /* 0x000fcc0008000f00 */
[----:B------:R-:W-:Y:S01]  /*0a30*/  @P1 LEA.HI.SX32 R205, R204, R193, 0x1d ;  /* 0x000000c1cccd1211 */ /* 0x000fe200078feaff */
[----:B0-----:R-:W-:-:S04]  /*0a40*/  @P0 IMAD.WIDE.U32 R192, R192, 0x10, R196 ;  /* 0x00000010c0c00825 */ /* 0x001fc800078e00c4 */
[----:B-1----:R-:W-:Y:S01]  /*0a50*/  @P0 IMAD.WIDE.U32 R196, R194, 0x10, R200 ;  /* 0x00000010c2c40825 */ /* 0x002fe200078e00c8 */
[----:B------:R-:W5:Y:S03]  /*0a60*/  @P0 LDG.E.128 R156, desc[UR22][R192.64] ;  /* 0x00000016c09c0981 */ /* 0x000f66000c1e1d00 */
[----:B------:R-:W-:Y:S01]  /*0a70*/  @P0 IMAD.WIDE.U32 R194, R195, 0x10, R202 ;  /* 0x00000010c3c20825 */ /* 0x000fe200078e00ca */
[----:B------:R4:W5:Y:S03]  /*0a80*/  @P0 LDG.E.128 R160, desc[UR22][R196.64] ;  /* 0x00000016c4a00981 */ /* 0x000966000c1e1d00 */
[----:B------:R-:W-:Y:S01]  /*0a90*/  @P0 IMAD.WIDE.U32 R206, R0, 0x10, R198 ;  /* 0x0000001000ce0825 */ /* 0x000fe200078e00c6 */
[----:B------:R-:W5:Y:S04]  /*0aa0*/  @P0 LDG.E.128 R164, desc[UR22][R194.64] ;  /* 0x00000016c2a40981 */ /* 0x000f68000c1e1d00 */
[----:B------:R3:W5:Y:S01]  /*0ab0*/  @P0 LDG.E.128 R168, desc[UR22][R206.64] ;  /* 0x00000016cea80981 */ /* 0x000762000c1e1d00 */
[----:B------:R-:W-:-:S02]  /*0ac0*/  ISETP.NE.AND P0, PT, RZ, UR28, PT ;  /* 0x0000001cff007c0c */ /* 0x000fc4000bf05270 */
[----:B------:R-:W-:-:S05]  /*0ad0*/  IADD3 R9, PT, PT, R5, 0x200, RZ ;  /* 0x0000020005097810 */ /* 0x000fca0007ffe0ff */
[----:B------:R-:W-:-:S06]  /*0ae0*/  IMAD.WIDE.U32 R8, R9, 0x10, R2 ;  /* 0x0000001009087825 */ /* 0x000fcc00078e0002 */
[----:B------:R-:W2:Y:S01]  /*0af0*/  LDG.E.128 R8, desc[UR22][R8.64] ;  /* 0x0000001608087981 */ /* 0x000ea2000c1e1d00 */
[----:B----4-:R-:W-:Y:S02]  /*0b00*/  HADD2.F32 R197, -RZ, R211.H1_H1 ;  /* 0x300000d3ffc57230 */ /* 0x010fe40000004100 */
[----:B---3--:R-:W-:Y:S02]  /*0b10*/  HADD2.F32 R206, -RZ, R191.H1_H1 ;  /* 0x300000bfffce7230 */ /* 0x008fe40000004100 */
[--C-:B--2---:R-:W-:Y:S02]  /*0b20*/  HADD2.F32 R195, -RZ, R184.reuse.H0_H0 ;  /* 0x200000b8ffc37230 */ /* 0x104fe40000004100 */
[----:B------:R-:W-:Y:S02]  /*0b30*/  HADD2.F32 R196, -RZ, R184.H1_H1 ;  /* 0x300000b8ffc47230 */ /* 0x000fe40000004100 */
[--C-:B------:R-:W-:Y:S02]  /*0b40*/  HADD2.F32 R227, -RZ, R17.reuse.H0_H0 ;  /* 0x20000011ffe37230 */ /* 0x100fe40000004100 */
[----:B------:R-:W-:-:S02]  /*0b50*/  HADD2.F32 R226, -RZ, R17.H1_H1 ;  /* 0x30000011ffe27230 */ /* 0x000fc40000004100 */
[--C-:B------:R-:W-:Y:S01]  /*0b60*/  HADD2.F32 R225, -RZ, R18.reuse.H0_H0 ;  /* 0x20000012ffe17230 */ /* 0x100fe20000004100 */
[----:B------:R-:W-:Y:S01]  /*0b70*/  FSEL R184, R214, RZ, !P0 ;  /* 0x000000ffd6b87208 */ /* 0x000fe20004000000 */
[----:B------:R-:W-:Y:S02]  /*0b80*/  HADD2.F32 R224, -RZ, R18.H1_H1 ;  /* 0x30000012ffe07230 */ /* 0x000fe40000004100 */
[----:B------:R-:W-:Y:S02]  /*0b90*/  HADD2.F32 R216, -RZ, R22.H0_H0 ;  /* 0x20000016ffd87230 */ /* 0x000fe40000004100 */
[--C-:B------:R-:W-:Y:S02]  /*0ba0*/  HADD2.F32 R17, -RZ, R188.reuse.H0_H0 ;  /* 0x200000bcff117230 */ /* 0x100fe40000004100 */
[----:B------:R-:W-:Y:S02]  /*0bb0*/  HADD2.F32 R18, -RZ, R188.H1_H1 ;  /* 0x300000bcff127230 */ /* 0x000fe40000004100 */
[----:B------:R-:W-:-:S02]  /*0bc0*/  HADD2.F32 R188, -RZ, R191.H0_H0 ;  /* 0x200000bfffbc7230 */ /* 0x000fc40000004100 */
[C---:B------:R-:W-:Y:S01]  /*0bd0*/  FADD.FTZ R24, -R184.reuse, R216 ;  /* 0x000000d8b8187221 */ /* 0x040fe20000010100 */
[--C-:B------:R-:W-:Y:S02]  /*0be0*/  HADD2.F32 R218, -RZ, R23.reuse.H0_H0 ;  /* 0x20000017ffda7230 */ /* 0x100fe40000004100 */
[----:B------:R-:W-:Y:S02]  /*0bf0*/  HADD2.F32 R217, -RZ, R23.H1_H1 ;  /* 0x30000017ffd97230 */ /* 0x000fe40000004100 */
[C---:B------:R-:W-:Y:S01]  /*0c00*/  FADD.FTZ R23, -R184.reuse, R188 ;  /* 0x000000bcb8177221 */ /* 0x040fe20000010100 */
[C---:B------:R-:W-:Y:S01]  /*0c10*/  FADD.FTZ R232, -R184.reuse, R197 ;  /* 0x000000c5b8e87221 */ /* 0x040fe20000010100 */
[C---:B------:R-:W-:Y:S01]  /*0c20*/  FADD.FTZ R188, -R184.reuse, R206 ;  /* 0x000000ceb8bc7221 */ /* 0x040fe20000010100 */
[C---:B------:R-:W-:Y:S01]  /*0c30*/  FADD.FTZ R197, -R184.reuse, R195 ;  /* 0x000000c3b8c57221 */ /* 0x040fe20000010100 */
[----:B------:R-:W-:Y:S01]  /*0c40*/  FADD.FTZ R206, -R184, R196 ;  /* 0x000000c4b8ce7221 */ /* 0x000fe20000010100 */
[----:B------:R0:W-:Y:S01]  /*0c50*/  STL [R1+0x10], R24 ;  /* 0x0000101801007387 */ /* 0x0001e20000100800 */
[----:B------:R-:W-:-:S02]  /*0c60*/  HADD2.F32 R195, -RZ, R15.H0_H0 ;  /* 0x2000000fffc37230 */ /* 0x000fc40000004100 */
[----:B------:R-:W-:Y:S02]  /*0c70*/  HADD2.F32 R196, -RZ, R15.H1_H1 ;  /* 0x3000000fffc47230 */ /* 0x000fe40000004100 */
[----:B------:R-:W2:Y:S01]  /*0c80*/  LDL R15, [R1+0x40] ;  /* 0x00004000010f7983 */ /* 0x000ea20000100800 */
[----:B------:R-:W-:-:S05]  /*0c90*/  IADD3 R5, PT, PT, R5, 0x300, RZ ;  /* 0x0000030005057810 */ /* 0x000fca0007ffe0ff */
[----:B------:R-:W-:-:S04]  /*0ca0*/  IMAD.WIDE.U32 R4, R5, 0x10, R2 ;  /* 0x0000001005047825 */ /* 0x000fc800078e0002 */
[----:B------:R-:W-:Y:S02]  /*0cb0*/  HADD2.F32 R215, -RZ, R22.H1_H1 ;  /* 0x30000016ffd77230 */ /* 0x000fe40000004100 */
[C---:B------:R-:W-:Y:S01]  /*0cc0*/  FADD.FTZ R25, -R184.reuse, R218 ;  /* 0x000000dab8197221 */ /* 0x040fe20000010100 */
[----:B------:R-:W3:Y:S01]  /*0cd0*/  LDG.E.128 R4, desc[UR22][R4.64] ;  /* 0x0000001604047981 */ /* 0x000ee2000c1e1d00 */
[C---:B0-----:R-:W-:Y:S01]  /*0ce0*/  FADD.FTZ R24, -R184.reuse, R217 ;  /* 0x000000d9b8187221 */ /* 0x041fe20000010100 */
[----:B------:R-:W0:Y:S01]  /*0cf0*/  LDC.64 R2, c[0x0][0x3b0] ;  /* 0x0000ec00ff027b82 */ /* 0x000e220000000a00 */
[----:B------:R-:W-:Y:S01]  /*0d00*/  FADD.FTZ R26, -R184, R215 ;  /* 0x000000d7b81a7221 */ /* 0x000fe20000010100 */
[--C-:B------:R-:W-:Y:S02]  /*0d10*/  HADD2.F32 R219, -RZ, R11.reuse.H0_H0 ;  /* 0x2000000bffdb7230 */ /* 0x100fe40000004100 */
[----:B------:R-:W-:Y:S02]  /*0d20*/  HADD2.F32 R220, -RZ, R11.H1_H1 ;  /* 0x3000000bffdc7230 */ /* 0x000fe40000004100 */
[----:B------:R-:W-:-:S02]  /*0d30*/  HADD2.F32 R215, -RZ, R9.H0_H0 ;  /* 0x20000009ffd77230 */ /* 0x000fc40000004100 */
[----:B------:R-:W-:Y:S02]  /*0d40*/  HADD2.F32 R216, -RZ, R9.H1_H1 ;  /* 0x30000009ffd87230 */ /* 0x000fe40000004100 */
[----:B------:R-:W4:Y:S01]  /*0d50*/  LDL R9, [R1+0x38] ;  /* 0x0000380001097983 */ /* 0x000f220000100800 */
[--C-:B------:R-:W-:Y:S02]  /*0d60*/  HADD2.F32 R217, -RZ, R10.reuse.H0_H0 ;  /* 0x2000000affd97230 */ /* 0x100fe40000004100 */
[----:B------:R-:W-:Y:S02]  /*0d70*/  HADD2.F32 R218, -RZ, R10.H1_H1 ;  /* 0x3000000affda7230 */ /* 0x000fe40000004100 */
[----:B------:R-:W4:Y:S01]  /*0d80*/  LDL R10, [R1+0x3c] ;  /* 0x00003c00010a7983 */ /* 0x000f220000100800 */
[----:B--2---:R-:W-:-:S03]  /*0d90*/  FMUL.FTZ R11, R15, R227 ;  /* 0x000000e30f0b7220 */ /* 0x004fc60000410000 */
[----:B------:R-:W2:Y:S01]  /*0da0*/  LDL R15, [R1+0x30] ;  /* 0x00003000010f7983 */ /* 0x000ea20000100800 */
[C---:B------:R-:W-:Y:S01]  /*0db0*/  IADD3 R203, PT, PT, R205.reuse, 0x100, RZ ;  /* 0x00000100cdcb7810 */ /* 0x040fe20007ffe0ff */
[----:B------:R-:W-:Y:S01]  /*0dc0*/  HADD2.F32 R207, -RZ, R211.H0_H0 ;  /* 0x200000d3ffcf7230 */ /* 0x000fe20000004100 */
[C---:B------:R-:W-:Y:S02]  /*0dd0*/  IADD3 R201, PT, PT, R205.reuse, 0x200, RZ ;  /* 0x00000200cdc97810 */ /* 0x040fe40007ffe0ff */
[C---:B------:R-:W-:Y:S01]  /*0de0*/  IADD3 R213, PT, PT, R205.reuse, 0x300, RZ ;  /* 0x00000300cdd57810 */ /* 0x040fe20007ffe0ff */
[----:B0-----:R-:W-:-:S04]  /*0df0*/  IMAD.WIDE.U32 R204, R205, 0x8, R2 ;  /* 0x00000008cdcc7825 */ /* 0x001fc800078e0002 */
[----:B------:R-:W-:Y:S01]  /*0e00*/  FADD.FTZ R233, -R184, R207 ;  /* 0x000000cfb8e97221 */ /* 0x000fe20000010100 */
[----:B------:R-:W-:-:S04]  /*0e10*/  IMAD.WIDE.U32 R202, R203, 0x8, R2 ;  /* 0x00000008cbca7825 */ /* 0x000fc800078e0002 */
[----:B------:R-:W-:Y:S02]  /*0e20*/  HADD2.F32 R0, -RZ, R208.H0_H0 ;  /* 0x200000d0ff007230 */ /* 0x000fe40000004100 */
[----:B------:R-:W-:Y:S02]  /*0e30*/  HADD2.F32 R223, -RZ, R19.H0_H0 ;  /* 0x20000013ffdf7230 */ /* 0x000fe40000004100 */
[--C-:B------:R-:W-:Y:S02]  /*0e40*/  HADD2.F32 R193, -RZ, R185.reuse.H0_H0 ;  /* 0x200000b9ffc17230 */ /* 0x100fe40000004100 */
[----:B------:R-:W-:Y:S02]  /*0e50*/  HADD2.F32 R194, -RZ, R185.H1_H1 ;  /* 0x300000b9ffc27230 */ /* 0x000fe40000004100 */
[----:B------:R-:W-:Y:S02]  /*0e60*/  HADD2.F32 R214, -RZ, R21.H0_H0 ;  /* 0x20000015ffd67230 */ /* 0x000fe40000004100 */
[----:B------:R-:W-:-:S02]  /*0e70*/  HADD2.F32 R231, -RZ, R16.H0_H0 ;  /* 0x20000010ffe77230 */ /* 0x000fc40000004100 */
[----:B------:R-:W-:Y:S02]  /*0e80*/  HADD2.F32 R228, -RZ, R16.H1_H1 ;  /* 0x30000010ffe47230 */ /* 0x000fe40000004100 */
[----:B------:R-:W-:Y:S02]  /*0e90*/  HADD2.F32 R212, -RZ, R210.H0_H0 ;  /* 0x200000d2ffd47230 */ /* 0x000fe40000004100 */
[--C-:B------:R-:W-:Y:S02]  /*0ea0*/  HADD2.F32 R191, -RZ, R186.reuse.H0_H0 ;  /* 0x200000baffbf7230 */ /* 0x100fe40000004100 */
[----:B------:R-:W-:Y:S02]  /*0eb0*/  HADD2.F32 R192, -RZ, R186.H1_H1 ;  /* 0x300000baffc07230 */ /* 0x000fe40000004100 */
[----:B------:R-:W-:Y:S01]  /*0ec0*/  FADD.FTZ R17, -R184, R17 ;  /* 0x00000011b8117221 */ /* 0x000fe20000010100 */
[----:B------:R-:W-:-:S04]  /*0ed0*/  IMAD.WIDE.U32 R200, R201, 0x8, R2 ;  /* 0x00000008c9c87825 */ /* 0x000fc800078e0002 */
[----:B------:R-:W-:-:S04]  /*0ee0*/  IMAD.WIDE.U32 R198, R213, 0x8, R2 ;  /* 0x00000008d5c67825 */ /* 0x000fc800078e0002 */
[--C-:B---3--:R-:W-:Y:S02]  /*0ef0*/  HADD2.F32 R239, -RZ, R7.reuse.H0_H0 ;  /* 0x20000007ffef7230 */ /* 0x108fe40000004100 */
[----:B------:R-:W-:Y:S01]  /*0f00*/  FADD.FTZ R18, -R184, R18 ;  /* 0x00000012b8127221 */ /* 0x000fe20000010100 */
[----:B------:R-:W-:Y:S02]  /*0f10*/  HADD2.F32 R2, -RZ, R208.H1_H1 ;  /* 0x300000d0ff027230 */ /* 0x000fe40000004100 */
[----:B------:R-:W-:Y:S01]  /*0f20*/  FADD.FTZ R86, R86, R227 ;  /* 0x000000e356567221 */ /* 0x000fe20000010000 */
[----:B------:R-:W-:Y:S02]  /*0f30*/  HADD2.F32 R208, -RZ, R190.H0_H0 ;  /* 0x200000beffd07230 */ /* 0x000fe40000004100 */
[----:B------:R-:W-:Y:S01]  /*0f40*/  FMUL.FTZ R188, R188, UR30 ;  /* 0x0000001ebcbc7c20 */ /* 0x000fe20008410000 */
[----:B------:R-:W-:Y:S02]  /*0f50*/  HADD2.F32 R238, -RZ, R7.H1_H1 ;  /* 0x30000007ffee7230 */ /* 0x000fe40000004100 */
[----:B------:R-:W-:Y:S01]  /*0f60*/  FMUL.FTZ R7, R233, UR30 ;  /* 0x0000001ee9077c20 */ /* 0x000fe20008410000 */
[----:B------:R-:W-:-:S02]  /*0f70*/  HADD2.F32 R185, -RZ, R21.H1_H1 ;  /* 0x30000015ffb97230 */ /* 0x000fc40000004100 */
[C---:B------:R-:W-:Y:S01]  /*0f80*/  FADD.FTZ R21, -R184.reuse, R208 ;  /* 0x000000d0b8157221 */ /* 0x040fe20000010100 */
[C---:B------:R-:W-:Y:S01]  /*0f90*/  FADD.FTZ R207, -R184.reuse, R193 ;  /* 0x000000c1b8cf7221 */ /* 0x040fe20000010100 */
[----:B------:R-:W-:Y:S01]  /*0fa0*/  FADD.FTZ R208, -R184, R194 ;  /* 0x000000c2b8d07221 */ /* 0x000fe20000010100 */
[----:B------:R-:W-:Y:S01]  /*0fb0*/  FADD.FTZ R82, R82, R223 ;  /* 0x000000df52527221 */ /* 0x000fe20000010000 */
[----:B------:R-:W-:Y:S01]  /*0fc0*/  FFMA.FTZ R114, R7, R223, R114 ;  /* 0x000000df07727223 */ /* 0x000fe20000010072 */
[--C-:B------:R-:W-:Y:S02]  /*0fd0*/  HADD2.F32 R3, -RZ, R209.reuse.H0_H0 ;  /* 0x200000d1ff037230 */ /* 0x100fe40000004100 */
[----:B------:R-:W-:Y:S01]  /*0fe0*/  FADD.FTZ R75, R75, R196 ;  /* 0x000000c44b4b7221 */ /* 0x000fe20000010000 */
[----:B------:R-:W-:Y:S02]  /*0ff0*/  HADD2.F32 R213, -RZ, R209.H1_H1 ;  /* 0x300000d1ffd57230 */ /* 0x000fe40000004100 */
[----:B------:R-:W-:Y:S01]  /*1000*/  FADD.FTZ R81, R81, R224 ;  /* 0x000000e051517221 */ /* 0x000fe20000010000 */
[----:B------:R-:W-:-:S02]  /*1010*/  HADD2.F32 R16, -RZ, R19.H1_H1 ;  /* 0x30000013ff107230 */ /* 0x000fc40000004100 */
[--C-:B------:R-:W-:Y:S02]  /*1020*/  HADD2.F32 R211, -RZ, R189.reuse.H1_H1 ;  /* 0x300000bdffd37230 */ /* 0x100fe40000004100 */
[----:B------:R-:W-:Y:S01]  /*1030*/  FADD.FTZ R235, -R184, R212 ;  /* 0x000000d4b8eb7221 */ /* 0x000fe20000010100 */
[--C-:B------:R-:W-:Y:S02]  /*1040*/  HADD2.F32 R193, -RZ, R14.reuse.H0_H0 ;  /* 0x2000000effc17230 */ /* 0x100fe40000004100 */
[----:B------:R-:W-:Y:S01]  /*1050*/  FMUL.FTZ R23, R23, UR30 ;  /* 0x0000001e17177c20 */ /* 0x000fe20008410000 */
[----:B------:R-:W-:Y:S02]  /*1060*/  HADD2.F32 R194, -RZ, R14.H1_H1 ;  /* 0x3000000effc27230 */ /* 0x000fe40000004100 */
[----:B------:R-:W-:Y:S01]  /*1070*/  FADD.FTZ R74, R74, R195 ;  /* 0x000000c34a4a7221 */ /* 0x000fe20000010000 */
[----:B------:R-:W-:Y:S01]  /*1080*/  HADD2.F32 R19, -RZ, R189.H0_H0 ;  /* 0x200000bdff137230 */ /* 0x000fe20000004100 */
[----:B------:R-:W3:Y:S01]  /*1090*/  LDL R14, [R1+0x2c] ;  /* 0x00002c00010e7983 */ /* 0x000ee20000100800 */
[----:B------:R-:W-:-:S02]  /*10a0*/  HADD2.F32 R209, -RZ, R190.H1_H1 ;  /* 0x300000beffd17230 */ /* 0x000fc40000004100 */
[--C-:B------:R-:W-:Y:S02]  /*10b0*/  HADD2.F32 R190, -RZ, R187.reuse.H0_H0 ;  /* 0x200000bbffbe7230 */ /* 0x100fe40000004100 */
[----:B------:R-:W-:Y:S01]  /*10c0*/  FMUL.FTZ R197, R197, UR30 ;  /* 0x0000001ec5c57c20 */ /* 0x000fe20008410000 */
[----:B------:R-:W-:Y:S02]  /*10d0*/  HADD2.F32 R189, -RZ, R187.H1_H1 ;  /* 0x300000bbffbd7230 */ /* 0x000fe40000004100 */
[----:B------:R-:W-:Y:S01]  /*10e0*/  FMUL.FTZ R206, R206, UR30 ;  /* 0x0000001ecece7c20 */ /* 0x000fe20008410000 */
[----:B------:R-:W-:Y:S02]  /*10f0*/  HADD2.F32 R210, -RZ, R210.H1_H1 ;  /* 0x300000d2ffd27230 */ /* 0x000fe40000004100 */
[----:B------:R-:W-:Y:S01]  /*1100*/  FADD.FTZ R80, R80, R225 ;  /* 0x000000e150507221 */ /* 0x000fe20000010000 */
[----:B------:R-:W-:Y:S02]  /*1110*/  HADD2.F32 R186, -RZ, R20.H0_H0 ;  /* 0x20000014ffba7230 */ /* 0x000fe40000004100 */
[----:B------:R-:W-:-:S02]  /*1120*/  HADD2.F32 R229, -RZ, R4.H0_H0 ;  /* 0x20000004ffe57230 */ /* 0x000fc40000004100 */
[----:B------:R-:W-:Y:S02]  /*1130*/  HADD2.F32 R230, -RZ, R4.H1_H1 ;  /* 0x30000004ffe67230 */ /* 0x000fe40000004100 */
[C---:B------:R-:W-:Y:S01]  /*1140*/  FADD.FTZ R0, -R184.reuse, R0 ;  /* 0x00000000b8007221 */ /* 0x040fe20000010100 */
[----:B------:R-:W-:Y:S02]  /*1150*/  HADD2.F32 R187, -RZ, R20.H1_H1 ;  /* 0x30000014ffbb7230 */ /* 0x000fe40000004100 */
[C---:B------:R-:W-:Y:S01]  /*1160*/  FADD.FTZ R20, -R184.reuse, R211 ;  /* 0x000000d3b8147221 */ /* 0x040fe20000010100 */
[C---:B------:R-:W-:Y:S01]  /*1170*/  FADD.FTZ R211, -R184.reuse, R190 ;  /* 0x000000beb8d37221 */ /* 0x040fe20000010100 */
[C---:B------:R-:W-:Y:S01]  /*1180*/  FADD.FTZ R212, -R184.reuse, R189 ;  /* 0x000000bdb8d47221 */ /* 0x040fe20000010100 */
[--C-:B------:R-:W-:Y:S02]  /*1190*/  HADD2.F32 R189, -RZ, R12.reuse.H0_H0 ;  /* 0x2000000cffbd7230 */ /* 0x100fe40000004100 */
[----:B------:R-:W-:Y:S01]  /*11a0*/  FADD.FTZ R2, -R184, R2 ;  /* 0x00000002b8027221 */ /* 0x000fe20000010100 */
[----:B------:R-:W-:-:S02]  /*11b0*/  HADD2.F32 R190, -RZ, R12.H1_H1 ;  /* 0x3000000cffbe7230 */ /* 0x000fc40000004100 */
[C---:B------:R-:W-:Y:S01]  /*11c0*/  FADD.FTZ R234, -R184.reuse, R210 ;  /* 0x000000d2b8ea7221 */ /* 0x040fe20000010100 */
[----:B------:R-:W3:Y:S01]  /*11d0*/  LDL R12, [R1+0x44] ;  /* 0x00004400010c7983 */ /* 0x000ee20000100800 */
[C---:B------:R-:W-:Y:S01]  /*11e0*/  FADD.FTZ R22, -R184.reuse, R209 ;  /* 0x000000d1b8167221 */ /* 0x040fe20000010100 */
[C---:B------:R-:W-:Y:S01]  /*11f0*/  FADD.FTZ R209, -R184.reuse, R191 ;  /* 0x000000bfb8d17221 */ /* 0x040fe20000010100 */
[C---:B------:R-:W-:Y:S01]  /*1200*/  FADD.FTZ R210, -R184.reuse, R192 ;  /* 0x000000c0b8d27221 */ /* 0x040fe20000010100 */
[--C-:B------:R-:W-:Y:S02]  /*1210*/  HADD2.F32 R191, -RZ, R13.reuse.H0_H0 ;  /* 0x2000000dffbf7230 */ /* 0x100fe40000004100 */
[C---:B------:R-:W-:Y:S01]  /*1220*/  FADD.FTZ R237, -R184.reuse, R214 ;  /* 0x000000d6b8ed7221 */ /* 0x040fe20000010100 */
[----:B------:R-:W-:Y:S01]  /*1230*/  HADD2.F32 R192, -RZ, R13.H1_H1 ;  /* 0x3000000dffc07230 */ /* 0x000fe20000004100 */
[----:B------:R-:W3:Y:S04]  /*1240*/  LDL R233, [R1+0x20] ;  /* 0x0000200001e97983 */ /* 0x000ee80000100800 */
[----:B------:R-:W3:Y:S01]  /*1250*/  LDL R13, [R1+0x28] ;  /* 0x00002800010d7983 */ /* 0x000ee20000100800 */
[C---:B------:R-:W-:Y:S01]  /*1260*/  FADD.FTZ R236, -R184.reuse, R213 ;  /* 0x000000d5b8ec7221 */ /* 0x040fe20000010100 */
[C---:B------:R-:W-:Y:S01]  /*1270*/  FADD.FTZ R221, -R184.reuse, R186 ;  /* 0x000000bab8dd7221 */ /* 0x040fe20000010100 */
[----:B------:R-:W-:Y:S01]  /*1280*/  FADD.FTZ R222, -R184, R187 ;  /* 0x000000bbb8de7221 */ /* 0x000fe20000010100 */
[----:B------:R-:W-:Y:S01]  /*1290*/  FADD.FTZ R84, R84, R231 ;  /* 0x000000e754547221 */ /* 0x000fe20000010000 */
[----:B------:R-:W-:Y:S01]  /*12a0*/  FMUL.FTZ R4, R236, UR30 ;  /* 0x0000001eec047c20 */ /* 0x000fe20008410000 */
[----:B----4-:R-:W-:Y:S01]  /*12b0*/  FMUL.FTZ R9, R9, R231 ;  /* 0x000000e709097220 */ /* 0x010fe20000410000 */
[----:B------:R-:W4:Y:S01]  /*12c0*/  LDL R236, [R1+0x34] ;  /* 0x0000340001ec7983 */ /* 0x000f220000100800 */
[----:B------:R-:W-:-:S02]  /*12d0*/  HADD2.F32 R187, -RZ, R5.H0_H0 ;  /* 0x20000005ffbb7230 */ /* 0x000fc40000004100 */
[----:B------:R-:W-:Y:S02]  /*12e0*/  HADD2.F32 R186, -RZ, R5.H1_H1 ;  /* 0x30000005ffba7230 */ /* 0x000fe40000004100 */
[----:B------:R-:W-:Y:S01]  /*12f0*/  FMUL.FTZ R5, R235, UR30 ;  /* 0x0000001eeb057c20 */ /* 0x000fe20008410000 */
[C---:B------:R-:W-:Y:S01]  /*1300*/  FADD.FTZ R3, -R184.reuse, R3 ;  /* 0x00000003b8037221 */ /* 0x040fe20000010100 */
[----:B------:R-:W4:Y:S01]  /*1310*/  LDL R235, [R1+0x18] ;  /* 0x0000180001eb7983 */ /* 0x000f220000100800 */
[C---:B------:R-:W-:Y:S01]  /*1320*/  FADD.FTZ R19, -R184.reuse, R19 ;  /* 0x00000013b8137221 */ /* 0x040fe20000010100 */
[----:B------:R-:W-:Y:S01]  /*1330*/  FADD.FTZ R252, -R184, R185 ;  /* 0x000000b9b8fc7221 */ /* 0x000fe20000010100 */
[--C-:B------:R-:W-:Y:S02]  /*1340*/  HADD2.F32 R185, -RZ, R6.reuse.H0_H0 ;  /* 0x20000006ffb97230 */ /* 0x100fe40000004100 */
[----:B------:R-:W-:Y:S01]  /*1350*/  FADD.FTZ R85, R85, R228 ;  /* 0x000000e455557221 */ /* 0x000fe20000010000 */
[----:B------:R-:W-:-:S02]  /*1360*/  HADD2.F32 R184, -RZ, R6.H1_H1 ;  /* 0x30000006ffb87230 */ /* 0x000fc40000004100 */
[----:B------:R-:W-:Y:S01]  /*1370*/  FMUL.FTZ R6, R234, UR30 ;  /* 0x0000001eea067c20 */ /* 0x000fe20008410000 */
[----:B------:R-:W-:Y:S01]  /*1380*/  FMUL.FTZ R10, R10, R228 ;  /* 0x000000e40a0a7220 */ /* 0x000fe20000410000 */
[----:B------:R-:W4:Y:S01]  /*1390*/  LDL R234, [R1+0x1c] ;  /* 0x00001c0001ea7983 */ /* 0x000f220000100800 */
[--C-:B------:R-:W-:Y:S02]  /*13a0*/  HADD2.F32 R213, -RZ, R8.reuse.H0_H0 ;  /* 0x20000008ffd57230 */ /* 0x100fe40000004100 */
[----:B------:R-:W-:Y:S01]  /*13b0*/  FMUL.FTZ R0, R0, UR30 ;  /* 0x0000001e00007c20 */ /* 0x000fe20008410000 */
[----:B------:R-:W-:Y:S02]  /*13c0*/  HADD2.F32 R214, -RZ, R8.H1_H1 ;  /* 0x30000008ffd67230 */ /* 0x000fe40000004100 */
[----:B------:R-:W-:Y:S01]  /*13d0*/  FMUL.FTZ R8, R232, UR30 ;  /* 0x0000001ee8087c20 */ /* 0x000fe20008410000 */
[----:B------:R-:W-:Y:S01]  /*13e0*/  FADD.FTZ R87, R87, R226 ;  /* 0x000000e257577221 */ /* 0x000fe20000010000 */
[----:B------:R-:W4:Y:S01]  /*13f0*/  LDL R232, [R1+0x24] ;  /* 0x0000240001e87983 */ /* 0x000f220000100800 */
[----:B------:R-:W-:Y:S01]  /*1400*/  FMUL.FTZ R3, R3, UR30 ;  /* 0x0000001e03037c20 */ /* 0x000fe20008410000 */
[----:B------:R-:W-:Y:S01]  /*1410*/  FMUL.FTZ R2, R2, UR30 ;  /* 0x0000001e02027c20 */ /* 0x000fe20008410000 */
[----:B------:R-:W-:Y:S01]  /*1420*/  FFMA.FTZ R116, R0, R231, R116 ;  /* 0x000000e700747223 */ /* 0x000fe20000010074 */
[----:B------:R-:W5:Y:S01]  /*1430*/  LDG.E.64 R204, desc[UR22][R204.64] ;  /* 0x00000016cccc7981 */ /* 0x000f62000c1e1b00 */
[----:B------:R-:W-:-:S03]  /*1440*/  FFMA.FTZ R118, R3, R227, R118 ;  /* 0x000000e303767223 */ /* 0x000fc60000010076 */
[----:B------:R-:W4:Y:S01]  /*1450*/  LDL R231, [R1] ;  /* 0x0000000001e77983 */ /* 0x000f220000100800 */
[----:B------:R-:W-:-:S03]  /*1460*/  FFMA.FTZ R117, R2, R228, R117 ;  /* 0x000000e402757223 */ /* 0x000fc60000010075 */
[----:B------:R-:W4:Y:S04]  /*1470*/  LDL R227, [R1+0x8] ;  /* 0x0000080001e37983 */ /* 0x000f280000100800 */
[----:B------:R-:W4:Y:S04]  /*1480*/  LDL R228, [R1+0x4] ;  /* 0x0000040001e47983 */ /* 0x000f280000100800 */
[----:B------:R-:W5:Y:S01]  /*1490*/  LDG.E.64 R202, desc[UR22][R202.64] ;  /* 0x00000016caca7981 */ /* 0x000f62000c1e1b00 */
[----:B--2---:R-:W-:Y:S01]  /*14a0*/  FMUL.FTZ R15, R15, R223 ;  /* 0x000000df0f0f7220 */ /* 0x004fe20000410000 */
[----:B------:R-:W-:-:S02]  /*14b0*/  FMUL.FTZ R17, R17, UR30 ;  /* 0x0000001e11117c20 */ /* 0x000fc40008410000 */
[----:B------:R-:W2:Y:S01]  /*14c0*/  LDL R223, [R1+0xc] ;  /* 0x00000c0001df7983 */ /* 0x000ea20000100800 */
[----:B------:R-:W-:Y:S01]  /*14d0*/  FFMA.FTZ R107, R188, R196, R107 ;  /* 0x000000c4bc6b7223 */ /* 0x000fe2000001006b */
[----:B------:R-:W-:Y:S01]  /*14e0*/  FFMA.FTZ R113, R6, R224, R113 ;  /* 0x000000e006717223 */ /* 0x000fe20000010071 */
[----:B------:R-:W-:Y:S01]  /*14f0*/  FADD.FTZ R83, R83, R16 ;  /* 0x0000001053537221 */ /* 0x000fe20000010000 */
[----:B------:R-:W-:Y:S01]  /*1500*/  FFMA.FTZ R115, R8, R16, R115 ;  /* 0x0000001008737223 */ /* 0x000fe20000010073 */
[----:B------:R-:W-:Y:S01]  /*1510*/  FMUL.FTZ R18, R18, UR30 ;  /* 0x0000001e12127c20 */ /* 0x000fe20008410000 */
        /* <DEDUP_REMOVED lines=14> */
[----:B------:R-:W-:Y:S01]  /*1600*/  FFMA.FTZ R106, R23, R195, R106 ;  /* 0x000000c3176a7223 */ /* 0x000fe2000001006a */
[----:B------:R-:W5:Y:S04]  /*1610*/  LDG.E.64 R200, desc[UR22][R200.64] ;  /* 0x00000016c8c87981 */ /* 0x000f68000c1e1b00 */
[----:B------:R-:W5:Y:S01]  /*1620*/  LDG.E.64 R198, desc[UR22][R198.64] ;  /* 0x00000016c6c67981 */ /* 0x000f62000c1e1b00 */
[----:B---3--:R-:W-:Y:S01]  /*1630*/  FMUL.FTZ R14, R14, R224 ;  /* 0x000000e00e0e7220 */ /* 0x008fe20000410000 */
[----:B------:R-:W-:-:S04]  /*1640*/  FADD.FTZ R224, RZ, R9 ;  /* 0x00000009ffe07221 */ /* 0x000fc80000010000 */
[----:B------:R-:W-:-:S04]  /*1650*/  FADD.FTZ R224, R10, R224 ;  /* 0x000000e00ae07221 */ /* 0x000fc80000010000 */
[----:B------:R-:W-:Y:S01]  /*1660*/  FADD.FTZ R224, R11, R224 ;  /* 0x000000e00be07221 */ /* 0x000fe20000010000 */
[----:B------:R-:W-:-:S04]  /*1670*/  FMUL.FTZ R12, R12, R226 ;  /* 0x000000e20c0c7220 */ /* 0x000fc80000410000 */
[----:B------:R-:W-:Y:S01]  /*1680*/  FADD.FTZ R224, R12, R224 ;  /* 0x000000e00ce07221 */ /* 0x000fe20000010000 */
[----:B------:R-:W-:-:S04]  /*1690*/  FMUL.FTZ R13, R13, R225 ;  /* 0x000000e10d0d7220 */ /* 0x000fc80000410000 */
[----:B------:R-:W-:-:S04]  /*16a0*/  FADD.FTZ R224, R13, R224 ;  /* 0x000000e00de07221 */ /* 0x000fc80000010000 */
[----:B------:R-:W-:Y:S01]  /*16b0*/  FADD.FTZ R224, R14, R224 ;  /* 0x000000e00ee07221 */ /* 0x000fe20000010000 */
[----:B----4-:R-:W-:Y:S01]  /*16c0*/  FMUL.FTZ R16, R236, R16 ;  /* 0x00000010ec107220 */ /* 0x010fe20000410000 */
[----:B------:R-:W-:Y:S02]  /*16d0*/  FMUL.FTZ R189, R235, R189 ;  /* 0x000000bdebbd7220 */ /* 0x000fe40000410000 */
[----:B------:R-:W-:Y:S01]  /*16e0*/  FADD.FTZ R224, R15, R224 ;  /* 0x000000e00fe07221 */ /* 0x000fe20000010000 */
[----:B------:R-:W-:Y:S01]  /*16f0*/  FMUL.FTZ R191, R233, R191 ;  /* 0x000000bfe9bf7220 */ /* 0x000fe20000410000 */
[----:B------:R-:W3:Y:S02]  /*1700*/  LDL.LU R236, [R1+0x10] ;  /* 0x0000100001ec7983 */ /* 0x000ee40000300800 */
[----:B------:R-:W-:Y:S01]  /*1710*/  FADD.FTZ R224, R16, R224 ;  /* 0x000000e010e07221 */ /* 0x000fe20000010000 */
[----:B------:R-:W-:-:S03]  /*1720*/  FMUL.FTZ R190, R234, R190 ;  /* 0x000000beeabe7220 */ /* 0x000fc60000410000 */
[----:B------:R-:W-:-:S04]  /*1730*/  FADD.FTZ R224, R189, R224 ;  /* 0x000000e0bde07221 */ /* 0x000fc80000010000 */
[----:B------:R-:W-:Y:S01]  /*1740*/  FADD.FTZ R224, R190, R224 ;  /* 0x000000e0bee07221 */ /* 0x000fe20000010000 */
[----:B------:R-:W-:-:S03]  /*1750*/  FMUL.FTZ R192, R232, R192 ;  /* 0x000000c0e8c07220 */ /* 0x000fc60000410000 */
[----:B------:R-:W-:Y:S01]  /*1760*/  FADD.FTZ R224, R191, R224 ;  /* 0x000000e0bfe07221 */ /* 0x000fe20000010000 */
[----:B------:R-:W-:Y:S01]  /*1770*/  FADD.FTZ R73, R73, R194 ;  /* 0x000000c249497221 */ /* 0x000fe20000010000 */
[-C--:B------:R-:W-:Y:S02]  /*1780*/  FFMA.FTZ R105, R22, R194.reuse, R105 ;  /* 0x000000c216697223 */ /* 0x080fe40000010069 */
[----:B------:R-:W-:Y:S01]  /*1790*/  FADD.FTZ R224, R192, R224 ;  /* 0x000000e0c0e07221 */ /* 0x000fe20000010000 */
[----:B------:R-:W-:Y:S01]  /*17a0*/  FMUL.FTZ R193, R231, R193 ;  /* 0x000000c1e7c17220 */ /* 0x000fe20000410000 */
[----:B------:R-:W-:Y:S01]  /*17b0*/  FMUL.FTZ R195, R227, R195 ;  /* 0x000000c3e3c37220 */ /* 0x000fe20000410000 */
[----:B------:R-:W-:Y:S01]  /*17c0*/  FMUL.FTZ R194, R228, R194 ;  /* 0x000000c2e4c27220 */ /* 0x000fe20000410000 */
[----:B------:R-:W-:Y:S01]  /*17d0*/  FADD.FTZ R68, R68, R213 ;  /* 0x000000d544447221 */ /* 0x000fe20000010000 */
[----:B------:R-:W-:Y:S01]  /*17e0*/  FFMA.FTZ R100, R197, R213, R100 ;  /* 0x000000d5c5647223 */ /* 0x000fe20000010064 */
[----:B------:R-:W-:Y:S01]  /*17f0*/  FFMA.FTZ R112, R5, R225, R112 ;  /* 0x000000e105707223 */ /* 0x000fe20000010070 */
[----:B-----5:R-:W-:Y:S01]  /*1800*/  FMUL.FTZ R213, R248, R213 ;  /* 0x000000d5f8d57220 */ /* 0x020fe20000410000 */
[----:B------:R-:W-:Y:S01]  /*1810*/  FADD.FTZ R69, R69, R214 ;  /* 0x000000d645457221 */ /* 0x000fe20000010000 */
[-C--:B------:R-:W-:Y:S01]  /*1820*/  FFMA.FTZ R101, R206, R214.reuse, R101 ;  /* 0x000000d6ce657223 */ /* 0x080fe20000010065 */
[----:B------:R-:W-:Y:S01]  /*1830*/  FMUL.FTZ R214, R249, R214 ;  /* 0x000000d6f9d67220 */ /* 0x000fe20000410000 */
[----:B------:R-:W-:Y:S01]  /*1840*/  FFMA.FTZ R119, R4, R226, R119 ;  /* 0x000000e204777223 */ /* 0x000fe20000010077 */
[----:B------:R-:W-:-:S02]  /*1850*/  FMUL.FTZ R226, R26, UR30 ;  /* 0x0000001e1ae27c20 */ /* 0x000fc40008410000 */
[----:B------:R0:W5:Y:S01]  /*1860*/  LDL.LU R26, [R1+0x50] ;  /* 0x00005000011a7983 */ /* 0x0001620000300800 */
[----:B--2---:R-:W-:Y:S01]  /*1870*/  FMUL.FTZ R196, R223, R196 ;  /* 0x000000c4dfc47220 */ /* 0x004fe20000410000 */
[----:B------:R-:W-:-:S04]  /*1880*/  FFMA.FTZ R223, R0, R9, RZ ;  /* 0x0000000900df7223 */ /* 0x000fc800000100ff */
[----:B------:R-:W-:-:S04]  /*1890*/  FFMA.FTZ R223, R2, R10, R223 ;  /* 0x0000000a02df7223 */ /* 0x000fc800000100df */
        /* <DEDUP_REMOVED lines=22> */
[----:B------:R-:W-:Y:S01]  /*1a00*/  FMUL.FTZ R227, R25, UR30 ;  /* 0x0000001e19e37c20 */ /* 0x000fe20008410000 */
[----:B------:R-:W-:Y:S01]  /*1a10*/  FMUL.FTZ R228, R24, UR30 ;  /* 0x0000001e18e47c20 */ /* 0x000fe20008410000 */
[----:B------:R0:W5:Y:S04]  /*1a20*/  LDL.LU R25, [R1+0x4c] ;  /* 0x00004c0001197983 */ /* 0x0001680000300800 */
[----:B------:R0:W5:Y:S01]  /*1a30*/  LDL.LU R24, [R1+0x48] ;  /* 0x0000480001187983 */ /* 0x0001620000300800 */
[----:B------:R-:W-:Y:S01]  /*1a40*/  FMUL.FTZ R207, R207, UR30 ;  /* 0x0000001ecfcf7c20 */ /* 0x000fe20008410000 */
[----:B------:R-:W-:Y:S01]  /*1a50*/  FMUL.FTZ R208, R208, UR30 ;  /* 0x0000001ed0d07c20 */ /* 0x000fe20008410000 */
[----:B------:R-:W-:-:S02]  /*1a60*/  FADD.FTZ R70, R70, R215 ;  /* 0x000000d746467221 */ /* 0x000fc40000010000 */
[-C--:B------:R-:W-:Y:S01]  /*1a70*/  FFMA.FTZ R102, R207, R215.reuse, R102 ;  /* 0x000000d7cf667223 */ /* 0x080fe20000010066 */
[----:B------:R-:W-:Y:S01]  /*1a80*/  FMUL.FTZ R215, R250, R215 ;  /* 0x000000d7fad77220 */ /* 0x000fe20000410000 */
        /* <DEDUP_REMOVED lines=48> */
[----:B------:R-:W-:-:S03]  /*1d90*/  FADD.FTZ R187, R229, R233 ;  /* 0x000000e9e5bb7221 */ /* 0x000fc60000010000 */
[----:B------:R-:W-:Y:S01]  /*1da0*/  FFMA.FTZ R186, R222, R230, R186 ;  /* 0x000000e6deba7223 */ /* 0x000fe200000100ba */
[----:B------:R-:W-:Y:S01]  /*1db0*/  FADD.FTZ R187, R187, R230 ;  /* 0x000000e6bbbb7221 */ /* 0x000fe20000010000 */
[----:B---3--:R-:W-:Y:S02]  /*1dc0*/  FMUL.FTZ R225, R236, UR30 ;  /* 0x0000001eece17c20 */ /* 0x008fe40008410000 */
        /* <DEDUP_REMOVED lines=12> */
[----:B------:R-:W-:Y:S02]  /*1e90*/  FMUL.FTZ R235, R122, R239 ;  /* 0x000000ef7aeb7220 */ /* 0x000fe40000410000 */
        /* <DEDUP_REMOVED lines=12> */
.L_x_9137:
        /* <DEDUP_REMOVED lines=12> */
.L_x_9139:
        /* <DEDUP_REMOVED lines=15> */
.L_x_9140:
        /* <DEDUP_REMOVED lines=30> */
.L_x_9138:
        /* <DEDUP_REMOVED lines=32> */
.L_x_9142:
[----:B------:R-:W-:Y:S05]  /*24f0*/  BSYNC.RECONVERGENT B0 ;  /* 0x0000000000007941 */ /* 0x000fea0003800200 */
.L_x_9141:
        /* <DEDUP_REMOVED lines=39> */
[----:B------:R-:W-:Y:S02]  /*2770*/  MOV R186, UR9 ;  /* 0x0000000900ba7c02 */ /* 0x000fe40008000f00 */
        /* <DEDUP_REMOVED lines=36> */
.L_x_9147:
[----:B------:R-:W-:Y:S05]  /*29c0*/  BSYNC.RECONVERGENT B0 ;  /* 0x0000000000007941 */ /* 0x000fea0003800200 */
.L_x_9146:
        /* <DEDUP_REMOVED lines=13> */
.L_x_9145:
[----:B------:R-:W-:Y:S05]  /*2aa0*/  BRA.U !UP2, `(.L_x_9148) ;  /* 0x000000010a707547 */ /* 0x000fea000b800000 */
[----:B-----5:R-:W-:Y:S01]  /*2ab0*/  LOP3.LUT P0, RZ, R204, 0xff00, RZ, 0xc0, !PT ;  /* 0x0000ff00ccff7812 */ /* 0x020fe2000780c0ff */
[----:B------:R-:W-:Y:S01]  /*2ac0*/  BSSY.RECONVERGENT B0, `(.L_x_9149) ;  /* 0x000000d000007945 */ /* 0x000fe20003800200 */
[----:B------:R-:W-:-:S11]  /*2ad0*/  HFMA2 R186, -RZ, RZ, 0, 0 ;  /* 0x00000000ffba7431 */ /* 0x000fd600000001ff */
        /* <DEDUP_REMOVED lines=11> */
.L_x_9150:
[----:B------:R-:W-:Y:S05]  /*2b90*/  BSYNC.RECONVERGENT B0 ;  /* 0x0000000000007941 */ /* 0x000fea0003800200 */
.L_x_9149:
        /* <DEDUP_REMOVED lines=13> */
.L_x_9148:
        /* <DEDUP_REMOVED lines=15> */
.L_x_9153:
[----:B------:R-:W-:Y:S05]  /*2d60*/  BSYNC.RECONVERGENT B0 ;  /* 0x0000000000007941 */ /* 0x000fea0003800200 */
.L_x_9152:
        /* <DEDUP_REMOVED lines=13> */
.L_x_9151:
        /* <DEDUP_REMOVED lines=15> */
.L_x_9156:
[----:B------:R-:W-:Y:S05]  /*2f30*/  BSYNC.RECONVERGENT B0 ;  /* 0x0000000000007941 */ /* 0x000fea0003800200 */
.L_x_9155:
        /* <DEDUP_REMOVED lines=13> */
.L_x_9154:
        /* <DEDUP_REMOVED lines=15> */
.L_x_9159:
[----:B------:R-:W-:Y:S05]  /*3100*/  BSYNC.RECONVERGENT B0 ;  /* 0x0000000000007941 */ /* 0x000fea0003800200 */
.L_x_9158:
        /* <DEDUP_REMOVED lines=13> */
.L_x_9157:
        /* <DEDUP_REMOVED lines=15> */
.L_x_9162:
[----:B------:R-:W-:Y:S05]  /*32d0*/  BSYNC.RECONVERGENT B0 ;  /* 0x0000000000007941 */ /* 0x000fea0003800200 */
.L_x_9161:
        /* <DEDUP_REMOVED lines=13> */
.L_x_9160:
        /* <DEDUP_REMOVED lines=15> */
.L_x_9165:
[----:B------:R-:W-:Y:S05]  /*34a0*/  BSYNC.RECONVERGENT B0 ;  /* 0x0000000000007941 */ /* 0x000fea0003800200 */
.L_x_9164:
        /* <DEDUP_REMOVED lines=13> */
.L_x_9163:
[----:B------:R-:W-:Y:S05]  /*3580*/  BRA.U !UP2, `(.L_x_9166) ;  /* 0x0000001d0a287547 */ /* 0x000fea000b800000 */
[----:B-----5:R-:W-:Y:S01]  /*3590*/  ISETP.GE.U32.AND P0, PT, R204, RZ, PT ;  /* 0x000000ffcc00720c */ /* 0x020fe20003f06070 */
[----:B------:R-:W-:Y:S01]  /*35a0*/  BSSY.RECONVERGENT B0, `(.L_x_9167) ;  /* 0x000000e000007945 */ /* 0x000fe20003800200 */
[----:B------:R-:W-:Y:S02]  /*35b0*/  HFMA2 R186, -RZ, RZ, 0, 0 ;  /* 0x00000000ffba7431 */ /* 0x000fe400000001ff */
        /* <DEDUP_REMOVED lines=12> */
.L_x_9168:
[----:B------:R-:W-:Y:S05]  /*3680*/  BSYNC.RECONVERGENT B0 ;  /* 0x0000000000007941 */ /* 0x000fea0003800200 */
.L_x_9167:
        /* <DEDUP_REMOVED lines=14> */
.L_x_9144:
        /* <DEDUP_REMOVED lines=18> */
.L_x_9169:
        /* <DEDUP_REMOVED lines=17> */
.L_x_9170:
        /* <DEDUP_REMOVED lines=17> */
.L_x_9171:
        /* <DEDUP_REMOVED lines=17> */
.L_x_9172:
        /* <DEDUP_REMOVED lines=17> */
.L_x_9173:
        /* <DEDUP_REMOVED lines=17> */
.L_x_9174:
        /* <DEDUP_REMOVED lines=25> */
.L_x_9175:
        /* <DEDUP_REMOVED lines=15> */
.L_x_9143:
[----:B------:R-:W-:-:S04]  /*4060*/  UISETP.NE.U32.AND UP0, UPT, UR6, URZ, UPT ;  /* 0x000000ff0600728c */ /* 0x000fc8000bf05070 */
[----:B------:R-:W-:-:S09]  /*4070*/  UISETP.NE.AND.EX UP0, UPT, UR7, URZ, UPT, UP0 ;  /* 0x000000ff0700728c */ /* 0x000fd2000bf05300 */
[----:B------:R-:W-:Y:S05]  /*4080*/  BRA.U UP0, `(.L_x_9176) ;  /* 0x00000009002c7547 */ /* 0x000fea000b800000 */
[----:B------:R-:W-:Y:S01]  /*4090*/  ISETP.LT.AND P1, PT, RZ, UR31, PT ;  /* 0x0000001fff007c0c */ /* 0x000fe2000bf21270 */
[----:B------:R-:W-:-:S12]  /*40a0*/  BRA.U !UP2, `(.L_x_9177) ;  /* 0x000000010a407547 */ /* 0x000fd8000b800000 */
[----:B------:R-:W-:Y:S01]  /*40b0*/  MOV R186, UR20 ;  /* 0x0000001400ba7c02 */ /* 0x000fe20008000f00 */
[----:B-----5:R-:W-:Y:S01]  /*40c0*/  HADD2.F32 R187, -RZ, R156.H0_H0 ;  /* 0x2000009cffbb7230 */ /* 0x020fe20000004100 */
[----:B------:R-:W-:-:S03]  /*40d0*/  LOP3.LUT P0, RZ, R204, 0xff, RZ, 0xc0, !PT ;  /* 0x000000ffccff7812 */ /* 0x000fc6000780c0ff */
[----:B------:R-:W-:-:S04]  /*40e0*/  @P1 FFMA.FTZ R186, R0, R186, UR32 ;  /* 0x0000002000ba1e23 */ /* 0x000fc800080100ba */
[----:B------:R-:W-:-:S04]  /*40f0*/  @P1 FADD.FTZ R186, R9, -R186 ;  /* 0x800000ba09ba1221 */ /* 0x000fc80000010000 */
[----:B------:R-:W-:Y:S01]  /*4100*/  @P1 FFMA.FTZ R187, R186, UR30, R187 ;  /* 0x0000001ebabb1c23 */ /* 0x000fe200080100bb */
[----:B------:R-:W-:-:S03]  /*4110*/  MOV R186, RZ ;  /* 0x000000ff00ba7202 */ /* 0x000fc60000000f00 */
[----:B------:R-:W-:-:S04]  /*4120*/  FMUL.FTZ R187, R187, UR25 ;  /* 0x00000019bbbb7c20 */ /* 0x000fc80008410000 */
[----:B------:R-:W-:Y:S01]  /*4130*/  FMUL.FTZ R237, R187, UR24 ;  /* 0x00000018bbed7c20 */ /* 0x000fe20008410000 */
[----:B------:R-:W-:-:S05]  /*4140*/  @P0 HADD2.F32 R187, -RZ, R172.H0_H0 ;  /* 0x200000acffbb0230 */ /* 0x000fca0000004100 */
[----:B------:R-:W-:-:S04]  /*4150*/  @P0 FMUL.FTZ R186, R187, R237 ;  /* 0x000000edbbba0220 */ /* 0x000fc80000410000 */
[----:B------:R-:W-:Y:S01]  /*4160*/  FADD.FTZ R24, R24, R186 ;  /* 0x000000ba18187221 */ /* 0x000fe20000010000 */
[----:B------:R-:W-:-:S05]  /*4170*/  FMUL.FTZ R186, R152, R237 ;  /* 0x000000ed98ba7220 */ /* 0x000fca0000410000 */
[----:B------:R-:W-:-:S04]  /*4180*/  FSEL R186, R186, RZ, P0 ;  /* 0x000000ffbaba7208 */ /* 0x000fc80000000000 */
[----:B------:R-:W-:-:S04]  /*4190*/  F2FP.F16.F32.PACK_AB R186, RZ, R186 ;  /* 0x000000baffba723e */ /* 0x000fc800000000ff */
[----:B------:R-:W-:-:S07]  /*41a0*/  PRMT R176, R186, 0x7610, R176 ;  /* 0x00007610bab07816 */ /* 0x000fce00000000b0 */
.L_x_9177:
[----:B------:R-:W-:Y:S05]  /*41b0*/  BRA.U !UP2, `(.L_x_9178) ;  /* 0x000000010a407547 */ /* 0x000fea000b800000 */
[----:B------:R-:W-:Y:S01]  /*41c0*/  MOV R186, UR20 ;  /* 0x0000001400ba7c02 */ /* 0x000fe20008000f00 */
[----:B-----5:R-:W-:Y:S01]  /*41d0*/  HADD2.F32 R187, -RZ, R156.H1_H1 ;  /* 0x3000009cffbb7230 */ /* 0x020fe20000004100 */
[----:B------:R-:W-:-:S03]  /*41e0*/  LOP3.LUT P0, RZ, R204, 0xff00, RZ, 0xc0, !PT ;  /* 0x0000ff00ccff7812 */ /* 0x000fc6000780c0ff */
[----:B------:R-:W-:-:S04]  /*41f0*/  @P1 FFMA.FTZ R186, R2, R186, UR32 ;  /* 0x0000002002ba1e23 */ /* 0x000fc800080100ba */
[----:B------:R-:W-:-:S04]  /*4200*/  @P1 FADD.FTZ R186, R10, -R186 ;  /* 0x800000ba0aba1221 */ /* 0x000fc80000010000 */
[----:B------:R-:W-:Y:S01]  /*4210*/  @P1 FFMA.FTZ R187, R186, UR30, R187 ;  /* 0x0000001ebabb1c23 */ /* 0x000fe200080100bb */
[----:B------:R-:W-:-:S03]  /*4220*/  HFMA2 R186, -RZ, RZ, 0, 0 ;  /* 0x00000000ffba7431 */ /* 0x000fc600000001ff */
[----:B------:R-:W-:-:S04]  /*4230*/  FMUL.FTZ R187, R187, UR25 ;  /* 0x00000019bbbb7c20 */ /* 0x000fc80008410000 */
[----:B------:R-:W-:Y:S01]  /*4240*/  FMUL.FTZ R237, R187, UR24 ;  /* 0x00000018bbed7c20 */ /* 0x000fe20008410000 */
[----:B------:R-:W-:-:S05]  /*4250*/  @P0 HADD2.F32 R187, -RZ, R172.H1_H1 ;  /* 0x300000acffbb0230 */ /* 0x000fca0000004100 */
[----:B------:R-:W-:-:S04]  /*4260*/  @P0 FMUL.FTZ R186, R187, R237 ;  /* 0x000000edbbba0220 */ /* 0x000fc80000410000 */
[----:B------:R-:W-:Y:S01]  /*4270*/  FADD.FTZ R25, R25, R186 ;  /* 0x000000ba19197221 */ /* 0x000fe20000010000 */
[----:B------:R-:W-:-:S05]  /*4280*/  FMUL.FTZ R186, R153, R237 ;  /* 0x000000ed99ba7220 */ /* 0x000fca0000410000 */
[----:B------:R-:W-:-:S04]  /*4290*/  FSEL R186, R186, RZ, P0 ;  /* 0x000000ffbaba7208 */ /* 0x000fc80000000000 */
[----:B------:R-:W-:-:S04]  /*42a0*/  F2FP.F16.F32.PACK_AB R186, RZ, R186 ;  /* 0x000000baffba723e */ /* 0x000fc800000000ff */
[----:B------:R-:W-:-:S07]  /*42b0*/  PRMT R176, R176, 0x5410, R186 ;  /* 0x00005410b0b07816 */ /* 0x000fce00000000ba */
.L_x_9178:
[----:B------:R-:W-:Y:S05]  /*42c0*/  BRA.U !UP2, `(.L_x_9179) ;  /* 0x000000010a407547 */ /* 0x000fea000b800000 */
        /* <DEDUP_REMOVED lines=16> */
.L_x_9179:
        /* <DEDUP_REMOVED lines=17> */
.L_x_9180:
        /* <DEDUP_REMOVED lines=17> */
.L_x_9181:
        /* <DEDUP_REMOVED lines=17> */
.L_x_9182:
        /* <DEDUP_REMOVED lines=17> */
.L_x_9183:
        /* <DEDUP_REMOVED lines=19> */
.L_x_9176:
        /* <DEDUP_REMOVED lines=24> */
.L_x_9184:
        /* <DEDUP_REMOVED lines=12> */
.L_x_9185:
        /* <DEDUP_REMOVED lines=17> */
.L_x_9186:
        /* <DEDUP_REMOVED lines=17> */
.L_x_9187:
        /* <DEDUP_REMOVED lines=17> */
.L_x_9188:
        /* <DEDUP_REMOVED lines=17> */
.L_x_9189:
        /* <DEDUP_REMOVED lines=25> */
.L_x_9190:
        /* <DEDUP_REMOVED lines=14> */
.L_x_9166:
        /* <DEDUP_REMOVED lines=17> */
.L_x_9191:
[----:B------:R-:W-:Y:S05]  /*5340*/  BRA.U !UP0, `(.L_x_9192) ;  /* 0x00000011086c7547 */ /* 0x000fea000b800000 */
[----:B------:R-:W-:Y:S05]  /*5350*/  @!P0 BRA `(.L_x_9193) ;  /* 0x00000008003c8947 */ /* 0x000fea0003800000 */
[----:B------:R-:W-:Y:S01]  /*5360*/  ISETP.LT.AND P1, PT, RZ, UR31, PT ;  /* 0x0000001fff007c0c */ /* 0x000fe2000bf21270 */
[----:B0----5:R-:W-:Y:S01]  /*5370*/  HADD2.F32 R186, -RZ, R160.H1_H1 ;  /* 0x300000a0ffba7230 */ /* 0x021fe20000004100 */
[----:B------:R-:W-:Y:S02]  /*5380*/  MOV R181, UR20 ;  /* 0x0000001400b57c02 */ /* 0x000fe40008000f00 */
[----:B------:R-:W-:-:S09]  /*5390*/  MOV R180, UR20 ;  /* 0x0000001400b47c02 */ /* 0x000fd20008000f00 */
[----:B------:R-:W-:Y:S01]  /*53a0*/  @P1 FFMA.FTZ R181, R18, R181, UR32 ;  /* 0x0000002012b51e23 */ /* 0x000fe200080100b5 */
[----:B------:R-:W-:-:S03]  /*53b0*/  @P1 FFMA.FTZ R180, R17, R180, UR32 ;  /* 0x0000002011b41e23 */ /* 0x000fc600080100b4 */
[----:B------:R-:W-:-:S04]  /*53c0*/  @P1 FADD.FTZ R181, R190, -R181 ;  /* 0x800000b5beb51221 */ /* 0x000fc80000010000 */
[----:B------:R-:W-:Y:S01]  /*53d0*/  @P1 FFMA.FTZ R186, R181, UR30, R186 ;  /* 0x0000001eb5ba1c23 */ /* 0x000fe200080100ba */
        /* <DEDUP_REMOVED lines=15> */
.L_x_9194:
        /* <DEDUP_REMOVED lines=12> */
.L_x_9195:
        /* <DEDUP_REMOVED lines=17> */
.L_x_9196:
        /* <DEDUP_REMOVED lines=17> */
.L_x_9197:
        /* <DEDUP_REMOVED lines=17> */
.L_x_9198:
        /* <DEDUP_REMOVED lines=17> */
.L_x_9199:
        /* <DEDUP_REMOVED lines=25> */
.L_x_9200:
        /* <DEDUP_REMOVED lines=15> */
.L_x_9193:
        /* <DEDUP_REMOVED lines=18> */
.L_x_9202:
        /* <DEDUP_REMOVED lines=17> */
.L_x_9203:
        /* <DEDUP_REMOVED lines=17> */
.L_x_9204:
        /* <DEDUP_REMOVED lines=17> */
.L_x_9205:
        /* <DEDUP_REMOVED lines=17> */
.L_x_9206:
        /* <DEDUP_REMOVED lines=17> */
.L_x_9207:
        /* <DEDUP_REMOVED lines=17> */
.L_x_9208:
        /* <DEDUP_REMOVED lines=19> */
.L_x_9192:
        /* <DEDUP_REMOVED lines=19> */
.L_x_9210:
        /* <DEDUP_REMOVED lines=17> */
.L_x_9211:
        /* <DEDUP_REMOVED lines=17> */
.L_x_9212:
        /* <DEDUP_REMOVED lines=17> */
.L_x_9213:
        /* <DEDUP_REMOVED lines=17> */
.L_x_9214:
        /* <DEDUP_REMOVED lines=17> */
.L_x_9215:
        /* <DEDUP_REMOVED lines=25> */
.L_x_9216:
        /* <DEDUP_REMOVED lines=15> */
.L_x_9209:
        /* <DEDUP_REMOVED lines=15> */
.L_x_9219:
[----:B------:R-:W-:Y:S05]  /*6ef0*/  BSYNC.RECONVERGENT B0 ;  /* 0x0000000000007941 */ /* 0x000fea0003800200 */
.L_x_9218:
        /* <DEDUP_REMOVED lines=13> */
.L_x_9217:
        /* <DEDUP_REMOVED lines=15> */
.L_x_9222:
[----:B------:R-:W-:Y:S05]  /*70c0*/  BSYNC.RECONVERGENT B0 ;  /* 0x0000000000007941 */ /* 0x000fea0003800200 */
.L_x_9221:
        /* <DEDUP_REMOVED lines=13> */
.L_x_9220:
        /* <DEDUP_REMOVED lines=15> */
.L_x_9225:
[----:B------:R-:W-:Y:S05]  /*7290*/  BSYNC.RECONVERGENT B0 ;  /* 0x0000000000007941 */ /* 0x000fea0003800200 */
.L_x_9224:
        /* <DEDUP_REMOVED lines=13> */
.L_x_9223:
        /* <DEDUP_REMOVED lines=15> */
.L_x_9228:
[----:B------:R-:W-:Y:S05]  /*7460*/  BSYNC.RECONVERGENT B0 ;  /* 0x0000000000007941 */ /* 0x000fea0003800200 */
.L_x_9227:
        /* <DEDUP_REMOVED lines=13> */
.L_x_9226:
        /* <DEDUP_REMOVED lines=15> */
.L_x_9231:
[----:B------:R-:W-:Y:S05]  /*7630*/  BSYNC.RECONVERGENT B0 ;  /* 0x0000000000007941 */ /* 0x000fea0003800200 */
.L_x_9230:
        /* <DEDUP_REMOVED lines=13> */
.L_x_9229:
        /* <DEDUP_REMOVED lines=15> */
.L_x_9234:
[----:B------:R-:W-:Y:S05]  /*7800*/  BSYNC.RECONVERGENT B0 ;  /* 0x0000000000007941 */ /* 0x000fea0003800200 */
.L_x_9233:
        /* <DEDUP_REMOVED lines=13> */
.L_x_9232:
        /* <DEDUP_REMOVED lines=15> */
.L_x_9237:
[----:B------:R-:W-:Y:S05]  /*79d0*/  BSYNC.RECONVERGENT B0 ;  /* 0x0000000000007941 */ /* 0x000fea0003800200 */
.L_x_9236:
        /* <DEDUP_REMOVED lines=13> */
.L_x_9235:
        /* <DEDUP_REMOVED lines=16> */
.L_x_9239:
[----:B------:R-:W-:Y:S05]  /*7bb0*/  BSYNC.RECONVERGENT B0 ;  /* 0x0000000000007941 */ /* 0x000fea0003800200 */
.L_x_9238:
        /* <DEDUP_REMOVED lines=13> */
.L_x_9201:
[----:B0-----:R-:W0:Y:S01]  /*7c90*/  @P0 LDC.64 R186, c[0x0][0x478] ;  /* 0x00011e00ffba0b82 */ /* 0x001e220000000a00 */
[----:B------:R-:W-:Y:S01]  /*7ca0*/  PLOP3.LUT P1, PT, PT, PT, UP2, 0x80, 0x8 ;  /* 0x000000000008781c */ /* 0x000fe20003f2f028 */
[----:B------:R-:W1:Y:S01]  /*7cb0*/  @UP2 LDCU.64 UR10, c[0x0][0x468] ;  /* 0x00008d00ff0a27ac */ /* 0x000e620008000a00 */
[----:B-----5:R-:W-:-:S05]  /*7cc0*/  @P0 IADD3 R202, PT, PT, R184, 0x100, RZ ;  /* 0x00000100b8ca0810 */ /* 0x020fca0007ffe0ff */
[----:B0-----:R-:W-:-:S05]  /*7cd0*/  @P0 IMAD.WIDE.U32 R186, R202, 0x10, R186 ;  /* 0x00000010caba0825 */ /* 0x001fca00078e00ba */
[----:B------:R0:W-:Y:S02]  /*7ce0*/  @P0 STG.E.128 desc[UR22][R186.64], R180 ;  /* 0x000000b4ba000986 */ /* 0x0001e4000c101d16 */
[----:B0-----:R-:W-:Y:S02]  /*7cf0*/  MOV R187, 0x10 ;  /* 0x0000001000bb7802 */ /* 0x001fe40000000f00 */
[----:B------:R-:W-:-:S05]  /*7d00*/  @P1 IADD3 R186, PT, PT, R185, 0x100, RZ ;  /* 0x00000100b9ba1810 */ /* 0x000fca0007ffe0ff */
[----:B-1----:R-:W-:-:S05]  /*7d10*/  @P1 IMAD.WIDE.U32 R186, R186, R187, UR10 ;  /* 0x0000000ababa1e25 */ /* 0x002fca000f8e00bb */
[----:B------:R0:W-:Y:S01]  /*7d20*/  @P1 STG.E.128 desc[UR22][R186.64], R176 ;  /* 0x000000b0ba001986 */ /* 0x0001e2000c101d16 */
[----:B------:R-:W-:Y:S05]  /*7d30*/  BRA.U !UP2, `(.L_x_9240) ;  /* 0x000000010a107547 */ /* 0x000fea000b800000 */
[----:B------:R-:W1:Y:S01]  /*7d40*/  LDC.64 R174, c[0x0][0x390] ;  /* 0x0000e400ffae7b82 */ /* 0x000e620000000a00 */
[----:B------:R-:W-:-:S05]  /*7d50*/  IADD3 R172, PT, PT, R185, 0x200, RZ ;  /* 0x00000200b9ac7810 */ /* 0x000fca0007ffe0ff */
[----:B-1----:R-:W-:-:S06]  /*7d60*/  IMAD.WIDE.U32 R172, R172, 0x10, R174 ;  /* 0x00000010acac7825 */ /* 0x002fcc00078e00ae */
[----:B------:R-:W5:Y:S02]  /*7d70*/  LDG.E.128 R172, desc[UR22][R172.64] ;  /* 0x00000016acac7981 */ /* 0x000f64000c1e1d00 */
.L_x_9240:
[----:B------:R-:W-:Y:S05]  /*7d80*/  BRA.U !UP0, `(.L_x_9241) ;  /* 0x00000011086c7547 */ /* 0x000fea000b800000 */
[----:B------:R-:W-:Y:S05]  /*7d90*/  @!P0 BRA `(.L_x_9242) ;  /* 0x00000008003c8947 */ /* 0x000fea0003800000 */
[----:B------:R-:W-:Y:S01]  /*7da0*/  ISETP.LT.AND P1, PT, RZ, UR31, PT ;  /* 0x0000001fff007c0c */ /* 0x000fe2000bf21270 */
[--C-:B------:R-:W-:Y:S01]  /*7db0*/  HADD2.F32 R180, -RZ, R164.reuse.H1_H1 ;  /* 0x300000a4ffb47230 */ /* 0x100fe20000004100 */
        /* <DEDUP_REMOVED lines=14> */
[----:B-----5:R-:W-:-:S05]  /*7ea0*/  @P2 HADD2.F32 R183, -RZ, R172.H0_H0 ;  /* 0x200000acffb72230 */ /* 0x020fca0000004100 */
[-C--:B------:R-:W-:Y:S01]  /*7eb0*/  @P2 FMUL.FTZ R182, R183, R181.reuse ;  /* 0x000000b5b7b62220 */ /* 0x080fe20000410000 */
[----:B------:R-:W-:-:S03]  /*7ec0*/  FMUL.FTZ R181, R136, R181 ;  /* 0x000000b588b57220 */ /* 0x000fc60000410000 */
[----:B------:R-:W-:Y:S02]  /*7ed0*/  FADD.FTZ R40, R40, R182 ;  /* 0x000000b628287221 */ /* 0x000fe40000010000 */
[----:B------:R-:W-:-:S04]  /*7ee0*/  FSEL R181, R181, RZ, P2 ;  /* 0x000000ffb5b57208 */ /* 0x000fc80001000000 */
[----:B------:R-:W-:-:S04]  /*7ef0*/  F2FP.F16.F32.PACK_AB R181, RZ, R181 ;  /* 0x000000b5ffb5723e */ /* 0x000fc800000000ff */
[----:B------:R-:W-:-:S07]  /*7f00*/  PRMT R176, R181, 0x7610, R176 ;  /* 0x00007610b5b07816 */ /* 0x000fce00000000b0 */
.L_x_9243:
[----:B------:R-:W-:Y:S05]  /*7f10*/  BRA.U !UP2, `(.L_x_9244) ;  /* 0x000000010a2c7547 */ /* 0x000fea000b800000 */
[----:B------:R-:W-:Y:S01]  /*7f20*/  LOP3.LUT P2, RZ, R200, 0xff00, RZ, 0xc0, !PT ;  /* 0x0000ff00c8ff7812 */ /* 0x000fe2000784c0ff */
[----:B------:R-:W-:Y:S01]  /*7f30*/  FMUL.FTZ R181, R180, UR25 ;  /* 0x00000019b4b57c20 */ /* 0x000fe20008410000 */
[----:B------:R-:W-:-:S03]  /*7f40*/  HFMA2 R182, -RZ, RZ, 0, 0 ;  /* 0x00000000ffb67431 */ /* 0x000fc600000001ff */
[----:B------:R-:W-:-:S08]  /*7f50*/  FMUL.FTZ R181, R181, UR24 ;  /* 0x00000018b5b57c20 */ /* 0x000fd00008410000 */
[----:B-----5:R-:W-:-:S05]  /*7f60*/  @P2 HADD2.F32 R183, -RZ, R172.H1_H1 ;  /* 0x300000acffb72230 */ /* 0x020fca0000004100 */
[-C--:B------:R-:W-:Y:S01]  /*7f70*/  @P2 FMUL.FTZ R182, R183, R181.reuse ;  /* 0x000000b5b7b62220 */ /* 0x080fe20000410000 */
[----:B------:R-:W-:-:S03]  /*7f80*/  FMUL.FTZ R181, R137, R181 ;  /* 0x000000b589b57220 */ /* 0x000fc60000410000 */
[----:B------:R-:W-:Y:S02]  /*7f90*/  FADD.FTZ R41, R41, R182 ;  /* 0x000000b629297221 */ /* 0x000fe40000010000 */
[----:B------:R-:W-:-:S04]  /*7fa0*/  FSEL R181, R181, RZ, P2 ;  /* 0x000000ffb5b57208 */ /* 0x000fc80001000000 */
[----:B------:R-:W-:-:S04]  /*7fb0*/  F2FP.F16.F32.PACK_AB R181, RZ, R181 ;  /* 0x000000b5ffb5723e */ /* 0x000fc800000000ff */
[----:B------:R-:W-:-:S07]  /*7fc0*/  PRMT R176, R176, 0x5410, R181 ;  /* 0x00005410b0b07816 */ /* 0x000fce00000000b5 */
.L_x_9244:
        /* <DEDUP_REMOVED lines=17> */
.L_x_9245:
        /* <DEDUP_REMOVED lines=17> */
.L_x_9246:
        /* <DEDUP_REMOVED lines=17> */
.L_x_9247:
        /* <DEDUP_REMOVED lines=17> */
.L_x_9248:
        /* <DEDUP_REMOVED lines=25> */
.L_x_9249:
[----:B------:R-:W-:Y:S01]  /*85a0*/  F2FP.F16.F32.PACK_AB R183, R186, R183 ;  /* 0x000000b7bab7723e */ /* 0x000fe200000000ff */
[----:B------:R-:W-:Y:S06]  /*85b0*/  BRA.U !UP2, `(.L_x_9250) ;  /* 0x000000210a447547 */ /* 0x000fec000b800000 */
[----:B------:R-:W-:Y:S01]  /*85c0*/  ISETP.GE.U32.AND P1, PT, R200, RZ, PT ;  /* 0x000000ffc800720c */ /* 0x000fe20003f26070 */
[----:B------:R-:W-:Y:S01]  /*85d0*/  FMUL.FTZ R186, R186, UR25 ;  /* 0x00000019baba7c20 */ /* 0x000fe20008410000 */
[----:B------:R-:W-:Y:S02]  /*85e0*/  HFMA2 R187, -RZ, RZ, 0, 0 ;  /* 0x00000000ffbb7431 */ /* 0x000fe400000001ff */
[----:B------:R-:W-:Y:S01]  /*85f0*/  ISETP.GE.U32.AND.EX P1, PT, R201, 0x1000000, PT, P1 ;  /* 0x01000000c900780c */ /* 0x000fe20003f26110 */
[----:B------:R-:W-:-:S12]  /*8600*/  FMUL.FTZ R186, R186, UR24 ;  /* 0x00000018baba7c20 */ /* 0x000fd80008410000 */
[----:B-----5:R-:W-:-:S05]  /*8610*/  @P1 HADD2.F32 R200, -RZ, R175.H1_H1 ;  /* 0x300000afffc81230 */ /* 0x020fca0000004100 */
[-C--:B------:R-:W-:Y:S01]  /*8620*/  @P1 FMUL.FTZ R187, R200, R186.reuse ;  /* 0x000000bac8bb1220 */ /* 0x080fe20000410000 */
[----:B------:R-:W-:-:S03]  /*8630*/  FMUL.FTZ R186, R135, R186 ;  /* 0x000000ba87ba7220 */ /* 0x000fc60000410000 */
[----:B------:R-:W-:Y:S02]  /*8640*/  FADD.FTZ R47, R47, R187 ;  /* 0x000000bb2f2f7221 */ /* 0x000fe40000010000 */
[----:B------:R-:W-:-:S04]  /*8650*/  FSEL R186, R186, RZ, P1 ;  /* 0x000000ffbaba7208 */ /* 0x000fc80000800000 */
[----:B------:R-:W-:-:S04]  /*8660*/  F2FP.F16.F32.PACK_AB R186, RZ, R186 ;  /* 0x000000baffba723e */ /* 0x000fc800000000ff */
[----:B------:R-:W-:Y:S01]  /*8670*/  PRMT R179, R179, 0x5410, R186 ;  /* 0x00005410b3b37816 */ /* 0x000fe200000000ba */
[----:B------:R-:W-:Y:S06]  /*8680*/  BRA `(.L_x_9250) ;  /* 0x0000002000107947 */ /* 0x000fec0003800000 */
.L_x_9242:
[----:B------:R-:W-:Y:S01]  /*8690*/  ISETP.LT.AND P2, PT, RZ, UR31, PT ;  /* 0x0000001fff007c0c */ /* 0x000fe2000bf41270 */
[----:B------:R-:W-:-:S12]  /*86a0*/  BRA.U !UP2, `(.L_x_9251) ;  /* 0x000000010a407547 */ /* 0x000fd8000b800000 */
[----:B0-----:R-:W-:Y:S01]  /*86b0*/  MOV R186, UR20 ;  /* 0x0000001400ba7c02 */ /* 0x001fe20008000f00 */
[----:B------:R-:W-:Y:S01]  /*86c0*/  HADD2.F32 R187, -RZ, R164.H0_H0 ;  /* 0x200000a4ffbb7230 */ /* 0x000fe20000004100 */
[----:B------:R-:W-:-:S03]  /*86d0*/  LOP3.LUT P1, RZ, R200, 0xff, RZ, 0xc0, !PT ;  /* 0x000000ffc8ff7812 */ /* 0x000fc6000782c0ff */
[----:B------:R-:W-:-:S04]  /*86e0*/  @P2 FFMA.FTZ R186, R197, R186, UR32 ;  /* 0x00000020c5ba2e23 */ /* 0x000fc800080100ba */
[----:B------:R-:W-:-:S04]  /*86f0*/  @P2 FADD.FTZ R186, R213, -R186 ;  /* 0x800000bad5ba2221 */ /* 0x000fc80000010000 */
[----:B------:R-:W-:Y:S02]  /*8700*/  @P2 FFMA.FTZ R187, R186, UR30, R187 ;  /* 0x0000001ebabb2c23 */ /* 0x000fe400080100bb */
[----:B-----5:R-:W-:Y:S02]  /*8710*/  @P1 HADD2.F32 R202, -RZ, R172.H0_H0 ;  /* 0x200000acffca1230 */ /* 0x020fe40000004100 */
        /* <DEDUP_REMOVED lines=9> */
.L_x_9251:
[----:B------:R-:W-:Y:S05]  /*87b0*/  BRA.U !UP2, `(.L_x_9252) ;  /* 0x000000010a407547 */ /* 0x000fea000b800000 */
[----:B0-----:R-:W-:Y:S01]  /*87c0*/  MOV R186, UR20 ;  /* 0x0000001400ba7c02 */ /* 0x001fe20008000f00 */
[----:B------:R-:W-:Y:S01]  /*87d0*/  HADD2.F32 R187, -RZ, R164.H1_H1 ;  /* 0x300000a4ffbb7230 */ /* 0x000fe20000004100 */
[----:B------:R-:W-:-:S03]  /*87e0*/  LOP3.LUT P1, RZ, R200, 0xff00, RZ, 0xc0, !PT ;  /* 0x0000ff00c8ff7812 */ /* 0x000fc6000782c0ff */
[----:B------:R-:W-:-:S04]  /*87f0*/  @P2 FFMA.FTZ R186, R206, R186, UR32 ;  /* 0x00000020ceba2e23 */ /* 0x000fc800080100ba */
[----:B------:R-:W-:-:S04]  /*8800*/  @P2 FADD.FTZ R186, R214, -R186 ;  /* 0x800000bad6ba2221 */ /* 0x000fc80000010000 */
[----:B------:R-:W-:Y:S02]  /*8810*/  @P2 FFMA.FTZ R187, R186, UR30, R187 ;  /* 0x0000001ebabb2c23 */ /* 0x000fe400080100bb */
[----:B-----5:R-:W-:Y:S02]  /*8820*/  @P1 HADD2.F32 R202, -RZ, R172.H1_H1 ;  /* 0x300000acffca1230 */ /* 0x020fe40000004100 */
        /* <DEDUP_REMOVED lines=9> */
.L_x_9252:
[----:B------:R-:W-:Y:S05]  /*88c0*/  BRA.U !UP2, `(.L_x_9253) ;  /* 0x000000010a407547 */ /* 0x000fea000b800000 */
        /* <DEDUP_REMOVED lines=16> */
.L_x_9253:
        /* <DEDUP_REMOVED lines=17> */
.L_x_9254:
        /* <DEDUP_REMOVED lines=17> */
.L_x_9255:
        /* <DEDUP_REMOVED lines=17> */
.L_x_9256:
        /* <DEDUP_REMOVED lines=17> */
.L_x_9257:
[----:B------:R-:W-:Y:S05]  /*8e10*/  BRA.U !UP2, `(.L_x_9250) ;  /* 0x000000190a2c7547 */ /* 0x000fea000b800000 */
[----:B0-----:R-:W-:Y:S01]  /*8e20*/  MOV R186, UR20 ;  /* 0x0000001400ba7c02 */ /* 0x001fe20008000f00 */
[----:B------:R-:W-:Y:S01]  /*8e30*/  HADD2.F32 R187, -RZ, R167.H1_H1 ;  /* 0x300000a7ffbb7230 */ /* 0x000fe20000004100 */
[----:B------:R-:W-:-:S03]  /*8e40*/  ISETP.GE.U32.AND P1, PT, R200, RZ, PT ;  /* 0x000000ffc800720c */ /* 0x000fc60003f26070 */
[----:B------:R-:W-:Y:S01]  /*8e50*/  @P2 FFMA.FTZ R186, R212, R186, UR32 ;  /* 0x00000020d4ba2e23 */ /* 0x000fe200080100ba */
[----:B------:R-:W-:-:S03]  /*8e60*/  ISETP.GE.U32.AND.EX P1, PT, R201, 0x1000000, PT, P1 ;  /* 0x01000000c900780c */ /* 0x000fc60003f26110 */
[----:B------:R-:W-:-:S04]  /*8e70*/  @P2 FADD.FTZ R186, R220, -R186 ;  /* 0x800000badcba2221 */ /* 0x000fc80000010000 */
[----:B------:R-:W-:-:S04]  /*8e80*/  @P2 FFMA.FTZ R187, R186, UR30, R187 ;  /* 0x0000001ebabb2c23 */ /* 0x000fc800080100bb */
[----:B------:R-:W-:Y:S01]  /*8e90*/  FMUL.FTZ R186, R187, UR25 ;  /* 0x00000019bbba7c20 */ /* 0x000fe20008410000 */
[----:B------:R-:W-:Y:S02]  /*8ea0*/  HFMA2 R187, -RZ, RZ, 0, 0 ;  /* 0x00000000ffbb7431 */ /* 0x000fe400000001ff */
[----:B-----5:R-:W-:Y:S02]  /*8eb0*/  @P1 HADD2.F32 R200, -RZ, R175.H1_H1 ;  /* 0x300000afffc81230 */ /* 0x020fe40000004100 */
        /* <DEDUP_REMOVED lines=8> */
.L_x_9241:
        /* <DEDUP_REMOVED lines=18> */
[----:B0-----:R-:W-:-:S07]  /*9060*/  PRMT R176, R181, 0x7610, R176 ;  /* 0x00007610b5b07816 */ /* 0x001fce00000000b0 */
.L_x_9259:
        /* <DEDUP_REMOVED lines=10> */
[----:B0----5:R-:W-:-:S05]  /*9110*/  @P2 HADD2.F32 R186, -RZ, R172.H1_H1 ;  /* 0x300000acffba2230 */ /* 0x021fca0000004100 */
[-C--:B------:R-:W-:Y:S01]  /*9120*/  @P2 FMUL.FTZ R182, R186, R181.reuse ;  /* 0x000000b5bab62220 */ /* 0x080fe20000410000 */
[----:B------:R-:W-:-:S03]  /*9130*/  FMUL.FTZ R181, R137, R181 ;  /* 0x000000b589b57220 */ /* 0x000fc60000410000 */
[----:B------:R-:W-:Y:S02]  /*9140*/  FADD.FTZ R41, R41, R182 ;  /* 0x000000b629297221 */ /* 0x000fe40000010000 */
[----:B------:R-:W-:-:S04]  /*9150*/  FSEL R181, R181, RZ, P2 ;  /* 0x000000ffb5b57208 */ /* 0x000fc80001000000 */
[----:B------:R-:W-:-:S04]  /*9160*/  F2FP.F16.F32.PACK_AB R181, RZ, R181 ;  /* 0x000000b5ffb5723e */ /* 0x000fc800000000ff */
[----:B------:R-:W-:-:S07]  /*9170*/  PRMT R176, R176, 0x5410, R181 ;  /* 0x00005410b0b07816 */ /* 0x000fce00000000b5 */
.L_x_9260:
        /* <DEDUP_REMOVED lines=17> */
.L_x_9261:
        /* <DEDUP_REMOVED lines=17> */
.L_x_9262:
        /* <DEDUP_REMOVED lines=17> */
.L_x_9263:
        /* <DEDUP_REMOVED lines=17> */
.L_x_9264:
        /* <DEDUP_REMOVED lines=25> */
.L_x_9265:
        /* <DEDUP_REMOVED lines=15> */
.L_x_9258:
[----:B------:R-:W-:Y:S05]  /*9840*/  BRA.U !UP2, `(.L_x_9266) ;  /* 0x000000010a707547 */ /* 0x000fea000b800000 */
[----:B------:R-:W-:Y:S01]  /*9850*/  LOP3.LUT P1, RZ, R200, 0xff, RZ, 0xc0, !PT ;  /* 0x000000ffc8ff7812 */ /* 0x000fe2000782c0ff */
[----:B------:R-:W-:Y:S01]  /*9860*/  BSSY.RECONVERGENT B0, `(.L_x_9267) ;  /* 0x000000d000007945 */ /* 0x000fe20003800200 */
[----:B0-----:R-:W-:-:S11]  /*9870*/  MOV R186, RZ ;  /* 0x000000ff00ba7202 */ /* 0x001fd60000000f00 */
[----:B------:R-:W-:Y:S05]  /*9880*/  @!P1 BRA `(.L_x_9268) ;  /* 0x0000000000289947 */ /* 0x000fea0003800000 */
        /* <DEDUP_REMOVED lines=10> */
.L_x_9268:
[----:B------:R-:W-:Y:S05]  /*9930*/  BSYNC.RECONVERGENT B0 ;  /* 0x0000000000007941 */ /* 0x000fea0003800200 */
.L_x_9267:
        /* <DEDUP_REMOVED lines=13> */
.L_x_9266:
[----:B------:R-:W-:Y:S05]  /*9a10*/  BRA.U !UP2, `(.L_x_9269) ;  /* 0x000000010a707547 */ /* 0x000fea000b800000 */
[----:B------:R-:W-:Y:S01]  /*9a20*/  LOP3.LUT P1, RZ, R200, 0xff00, RZ, 0xc0, !PT ;  /* 0x0000ff00c8ff7812 */ /* 0x000fe2000782c0ff */
[----:B------:R-:W-:Y:S01]  /*9a30*/  BSSY.RECONVERGENT B0, `(.L_x_9270) ;  /* 0x000000d000007945 */ /* 0x000fe20003800200 */
[----:B0-----:R-:W-:-:S11]  /*9a40*/  HFMA2 R186, -RZ, RZ, 0, 0 ;  /* 0x00000000ffba7431 */ /* 0x001fd600000001ff */
[----:B------:R-:W-:Y:S05]  /*9a50*/  @!P1 BRA `(.L_x_9271) ;  /* 0x0000000000289947 */ /* 0x000fea0003800000 */
        /* <DEDUP_REMOVED lines=10> */
.L_x_9271:
[----:B------:R-:W-:Y:S05]  /*9b00*/  BSYNC.RECONVERGENT B0 ;  /* 0x0000000000007941 */ /* 0x000fea0003800200 */
.L_x_9270:
        /* <DEDUP_REMOVED lines=13> */
.L_x_9269:
        /* <DEDUP_REMOVED lines=15> */
.L_x_9274:
[----:B------:R-:W-:Y:S05]  /*9cd0*/  BSYNC.RECONVERGENT B0 ;  /* 0x0000000000007941 */ /* 0x000fea0003800200 */
.L_x_9273:
        /* <DEDUP_REMOVED lines=13> */
.L_x_9272:
        /* <DEDUP_REMOVED lines=15> */
.L_x_9277:
[----:B------:R-:W-:Y:S05]  /*9ea0*/  BSYNC.RECONVERGENT B0 ;  /* 0x0000000000007941 */ /* 0x000fea0003800200 */
.L_x_9276:
        /* <DEDUP_REMOVED lines=13> */
.L_x_9275:
        /* <DEDUP_REMOVED lines=15> */
.L_x_9280:
[----:B------:R-:W-:Y:S05]  /*a070*/  BSYNC.RECONVERGENT B0 ;  /* 0x0000000000007941 */ /* 0x000fea0003800200 */
.L_x_9279:
        /* <DEDUP_REMOVED lines=13> */
.L_x_9278:
        /* <DEDUP_REMOVED lines=15> */
.L_x_9283:
[----:B------:R-:W-:Y:S05]  /*a240*/  BSYNC.RECONVERGENT B0 ;  /* 0x0000000000007941 */ /* 0x000fea0003800200 */
.L_x_9282:
        /* <DEDUP_REMOVED lines=13> */
.L_x_9281:
        /* <DEDUP_REMOVED lines=15> */
.L_x_9286:
[----:B------:R-:W-:Y:S05]  /*a410*/  BSYNC.RECONVERGENT B0 ;  /* 0x0000000000007941 */ /* 0x000fea0003800200 */
.L_x_9285:
        /* <DEDUP_REMOVED lines=13> */
.L_x_9284:
[----:B------:R-:W-:Y:S05]  /*a4f0*/  BRA.U !UP2, `(.L_x_9250) ;  /* 0x000000010a747547 */ /* 0x000fea000b800000 */
[----:B------:R-:W-:Y:S01]  /*a500*/  ISETP.GE.U32.AND P1, PT, R200, RZ, PT ;  /* 0x000000ffc800720c */ /* 0x000fe20003f26070 */
[----:B------:R-:W-:Y:S01]  /*a510*/  BSSY.RECONVERGENT B0, `(.L_x_9287) ;  /* 0x000000e000007945 */ /* 0x000fe20003800200 */
[----:B0-----:R-:W-:Y:S02]  /*a520*/  HFMA2 R186, -RZ, RZ, 0, 0 ;  /* 0x00000000ffba7431 */ /* 0x001fe400000001ff */
[----:B------:R-:W-:-:S13]  /*a530*/  ISETP.GE.U32.AND.EX P1, PT, R201, 0x1000000, PT, P1 ;  /* 0x01000000c900780c */ /* 0x000fda0003f26110 */
        /* <DEDUP_REMOVED lines=11> */
.L_x_9288:
[----:B------:R-:W-:Y:S05]  /*a5f0*/  BSYNC.RECONVERGENT B0 ;  /* 0x0000000000007941 */ /* 0x000fea0003800200 */
.L_x_9287:
        /* <DEDUP_REMOVED lines=13> */
.L_x_9250:
        /* <DEDUP_REMOVED lines=15> */
.L_x_9289:
[----:B------:R-:W-:Y:S05]  /*a7c0*/  BRA.U !UP0, `(.L_x_9290) ;  /* 0x00000011086c7547 */ /* 0x000fea000b800000 */
[----:B------:R-:W-:Y:S05]  /*a7d0*/  @!P0 BRA `(.L_x_9291) ;  /* 0x00000008003c8947 */ /* 0x000fea0003800000 */
[----:B------:R-:W-:Y:S01]  /*a7e0*/  ISETP.LT.AND P1, PT, RZ, UR31, PT ;  /* 0x0000001fff007c0c */ /* 0x000fe2000bf21270 */
[--C-:B------:R-:W-:Y:S01]  /*a7f0*/  HADD2.F32 R180, -RZ, R168.reuse.H1_H1 ;  /* 0x300000a8ffb47230 */ /* 0x100fe20000004100 */
[----:B------:R-:W-:Y:S01]  /*a800*/  MOV R182, UR20 ;  /* 0x0000001400b67c02 */ /* 0x000fe20008000f00 */
[----:B------:R-:W-:Y:S01]  /*a810*/  HADD2.F32 R185, -RZ, R168.H0_H0 ;  /* 0x200000a8ffb97230 */ /* 0x000fe20000004100 */
        /* <DEDUP_REMOVED lines=19> */
.L_x_9292:
        /* <DEDUP_REMOVED lines=11> */
[----:B0-----:R-:W-:-:S07]  /*aa00*/  PRMT R176, R176, 0x5410, R181 ;  /* 0x00005410b0b07816 */ /* 0x001fce00000000b5 */
.L_x_9293:
        /* <DEDUP_REMOVED lines=10> */
[----:B0----5:R-:W-:-:S05]  /*aab0*/  @P2 HADD2.F32 R186, -RZ, R173.H0_H0 ;  /* 0x200000adffba2230 */ /* 0x021fca0000004100 */
[-C--:B------:R-:W-:Y:S01]  /*aac0*/  @P2 FMUL.FTZ R183, R186, R182.reuse ;  /* 0x000000b6bab72220 */ /* 0x080fe20000410000 */
[----:B------:R-:W-:-:S03]  /*aad0*/  FMUL.FTZ R182, R130, R182 ;  /* 0x000000b682b67220 */ /* 0x000fc60000410000 */
[----:B------:R-:W-:Y:S02]  /*aae0*/  FADD.FTZ R50, R50, R183 ;  /* 0x000000b732327221 */ /* 0x000fe40000010000 */
[----:B------:R-:W-:-:S04]  /*aaf0*/  FSEL R182, R182, RZ, P2 ;  /* 0x000000ffb6b67208 */ /* 0x000fc80001000000 */
[----:B------:R-:W-:-:S04]  /*ab00*/  F2FP.F16.F32.PACK_AB R182, RZ, R182 ;  /* 0x000000b6ffb6723e */ /* 0x000fc800000000ff */
[----:B------:R-:W-:-:S07]  /*ab10*/  PRMT R177, R182, 0x7610, R177 ;  /* 0x00007610b6b17816 */ /* 0x000fce00000000b1 */
.L_x_9294:
[----:B------:R-:W-:Y:S01]  /*ab20*/  MOV R182, UR20 ;  /* 0x0000001400b67c02 */ /* 0x000fe20008000f00 */
[----:B0-----:R-:W-:-:S04]  /*ab30*/  HADD2.F32 R186, -RZ, R169.H1_H1 ;  /* 0x300000a9ffba7230 */ /* 0x001fc80000004100 */
        /* <DEDUP_REMOVED lines=15> */
.L_x_9295:
        /* <DEDUP_REMOVED lines=17> */
.L_x_9296:
        /* <DEDUP_REMOVED lines=17> */
.L_x_9297:
        /* <DEDUP_REMOVED lines=25> */
.L_x_9298:
        /* <DEDUP_REMOVED lines=15> */
.L_x_9291:
[----:B------:R-:W-:Y:S01]  /*b0d0*/  ISETP.LT.AND P2, PT, RZ, UR31, PT ;  /* 0x0000001fff007c0c */ /* 0x000fe2000bf41270 */
[----:B------:R-:W-:-:S12]  /*b0e0*/  BRA.U !UP2, `(.L_x_9300) ;  /* 0x000000010a407547 */ /* 0x000fd8000b800000 */
[----:B------:R-:W-:Y:S01]  /*b0f0*/  MOV R185, UR20 ;  /* 0x0000001400b97c02 */ /* 0x000fe20008000f00 */
[----:B0-----:R-:W-:Y:S01]  /*b100*/  HADD2.F32 R186, -RZ, R168.H0_H0 ;  /* 0x200000a8ffba7230 */ /* 0x001fe20000004100 */
        /* <DEDUP_REMOVED lines=14> */
.L_x_9300:
[----:B------:R-:W-:Y:S05]  /*b1f0*/  BRA.U !UP2, `(.L_x_9301) ;  /* 0x000000010a407547 */ /* 0x000fea000b800000 */
[----:B------:R-:W-:Y:S01]  /*b200*/  MOV R185, UR20 ;  /* 0x0000001400b97c02 */ /* 0x000fe20008000f00 */
[----:B0-----:R-:W-:Y:S01]  /*b210*/  HADD2.F32 R186, -RZ, R168.H1_H1 ;  /* 0x300000a8ffba7230 */ /* 0x001fe20000004100 */
        /* <DEDUP_REMOVED lines=14> */
.L_x_9301:
[----:B------:R-:W-:Y:S05]  /*b300*/  BRA.U !UP2, `(.L_x_9302) ;  /* 0x000000010a407547 */ /* 0x000fea000b800000 */
        /* <DEDUP_REMOVED lines=16> */
.L_x_9302:
        /* <DEDUP_REMOVED lines=17> */
.L_x_9303:
        /* <DEDUP_REMOVED lines=17> */
.L_x_9304:
        /* <DEDUP_REMOVED lines=17> */
.L_x_9305:
        /* <DEDUP_REMOVED lines=17> */
.L_x_9306:
[----:B------:R-:W-:Y:S05]  /*b850*/  BRA.U !UP2, `(.L_x_9299) ;  /* 0x000000190a007547 */ /* 0x000fea000b800000 */
[----:B------:R-:W-:Y:S01]  /*b860*/  MOV R185, UR20 ;  /* 0x0000001400b97c02 */ /* 0x000fe20008000f00 */
[----:B0-----:R-:W-:Y:S01]  /*b870*/  HADD2.F32 R186, -RZ, R171.H1_H1 ;  /* 0x300000abffba7230 */ /* 0x001fe20000004100 */
        /* <DEDUP_REMOVED lines=16> */
.L_x_9290:
        /* <DEDUP_REMOVED lines=19> */
.L_x_9308:
        /* <DEDUP_REMOVED lines=17> */
.L_x_9309:
        /* <DEDUP_REMOVED lines=17> */
.L_x_9310:
        /* <DEDUP_REMOVED lines=17> */
.L_x_9311:
        /* <DEDUP_REMOVED lines=17> */
.L_x_9312:
        /* <DEDUP_REMOVED lines=17> */
.L_x_9313:
        /* <DEDUP_REMOVED lines=25> */
.L_x_9314:
        /* <DEDUP_REMOVED lines=15> */
.L_x_9307:
[----:B------:R-:W-:Y:S05]  /*c280*/  BRA.U !UP2, `(.L_x_9315) ;  /* 0x000000010a707547 */ /* 0x000fea000b800000 */
[----:B------:R-:W-:Y:S01]  /*c290*/  LOP3.LUT P1, RZ, R198, 0xff, RZ, 0xc0, !PT ;  /* 0x000000ffc6ff7812 */ /* 0x000fe2000782c0ff */
[----:B------:R-:W-:Y:S01]  /*c2a0*/  BSSY.RECONVERGENT B0, `(.L_x_9316) ;  /* 0x000000d000007945 */ /* 0x000fe20003800200 */
[----:B------:R-:W-:-:S11]  /*c2b0*/  MOV R185, RZ ;  /* 0x000000ff00b97202 */ /* 0x000fd60000000f00 */
[----:B------:R-:W-:Y:S05]  /*c2c0*/  @!P1 BRA `(.L_x_9317) ;  /* 0x0000000000289947 */ /* 0x000fea0003800000 */
[----:B------:R-:W-:Y:S01]  /*c2d0*/  MOV R185, UR20 ;  /* 0x0000001400b97c02 */ /* 0x000fe20008000f00 */
[----:B0----5:R-:W-:Y:S01]  /*c2e0*/  HADD2.F32 R186, -RZ, R172.H0_H0 ;  /* 0x200000acffba7230 */ /* 0x021fe20000004100 */
        /* <DEDUP_REMOVED lines=8> */
.L_x_9317:
[----:B------:R-:W-:Y:S05]  /*c370*/  BSYNC.RECONVERGENT B0 ;  /* 0x0000000000007941 */ /* 0x000fea0003800200 */
.L_x_9316:
        /* <DEDUP_REMOVED lines=12> */
[----:B0-----:R-:W-:-:S07]  /*c440*/  PRMT R176, R185, 0x7610, R176 ;  /* 0x00007610b9b07816 */ /* 0x001fce00000000b0 */
.L_x_9315:
[----:B------:R-:W-:Y:S05]  /*c450*/  BRA.U !UP2, `(.L_x_9318) ;  /* 0x000000010a707547 */ /* 0x000fea000b800000 */
[----:B------:R-:W-:Y:S01]  /*c460*/  LOP3.LUT P1, RZ, R198, 0xff00, RZ, 0xc0, !PT ;  /* 0x0000ff00c6ff7812 */ /* 0x000fe2000782c0ff */
[----:B------:R-:W-:Y:S01]  /*c470*/  BSSY.RECONVERGENT B0, `(.L_x_9319) ;  /* 0x000000d000007945 */ /* 0x000fe20003800200 */
[----:B------:R-:W-:-:S11]  /*c480*/  HFMA2 R185, -RZ, RZ, 0, 0 ;  /* 0x00000000ffb97431 */ /* 0x000fd600000001ff */
[----:B------:R-:W-:Y:S05]  /*c490*/  @!P1 BRA `(.L_x_9320) ;  /* 0x0000000000289947 */ /* 0x000fea0003800000 */
[----:B------:R-:W-:Y:S01]  /*c4a0*/  MOV R185, UR20 ;  /* 0x0000001400b97c02 */ /* 0x000fe20008000f00 */
[----:B0----5:R-:W-:Y:S01]  /*c4b0*/  HADD2.F32 R186, -RZ, R172.H1_H1 ;  /* 0x300000acffba7230 */ /* 0x021fe20000004100 */
        /* <DEDUP_REMOVED lines=8> */
.L_x_9320:
[----:B------:R-:W-:Y:S05]  /*c540*/  BSYNC.RECONVERGENT B0 ;  /* 0x0000000000007941 */ /* 0x000fea0003800200 */
.L_x_9319:
        /* <DEDUP_REMOVED lines=13> */
.L_x_9318:
        /* <DEDUP_REMOVED lines=15> */
.L_x_9323:
[----:B------:R-:W-:Y:S05]  /*c710*/  BSYNC.RECONVERGENT B0 ;  /* 0x0000000000007941 */ /* 0x000fea0003800200 */
.L_x_9322:
        /* <DEDUP_REMOVED lines=13> */
.L_x_9321:
        /* <DEDUP_REMOVED lines=15> */
.L_x_9326:
[----:B------:R-:W-:Y:S05]  /*c8e0*/  BSYNC.RECONVERGENT B0 ;  /* 0x0000000000007941 */ /* 0x000fea0003800200 */
.L_x_9325:
        /* <DEDUP_REMOVED lines=13> */
.L_x_9324:
        /* <DEDUP_REMOVED lines=15> */
.L_x_9329:
[----:B------:R-:W-:Y:S05]  /*cab0*/  BSYNC.RECONVERGENT B0 ;  /* 0x0000000000007941 */ /* 0x000fea0003800200 */
.L_x_9328:
        /* <DEDUP_REMOVED lines=13> */
.L_x_9327:
        /* <DEDUP_REMOVED lines=15> */
.L_x_9332:
[----:B------:R-:W-:Y:S05]  /*cc80*/  BSYNC.RECONVERGENT B0 ;  /* 0x0000000000007941 */ /* 0x000fea0003800200 */
.L_x_9331:
        /* <DEDUP_REMOVED lines=13> */
.L_x_9330:
        /* <DEDUP_REMOVED lines=15> */
.L_x_9335:
[----:B------:R-:W-:Y:S05]  /*ce50*/  BSYNC.RECONVERGENT B0 ;  /* 0x0000000000007941 */ /* 0x000fea0003800200 */
.L_x_9334:
        /* <DEDUP_REMOVED lines=13> */
.L_x_9333:
[----:B------:R-:W-:Y:S05]  /*cf30*/  BRA.U !UP2, `(.L_x_9299) ;  /* 0x000000010a487547 */ /* 0x000fea000b800000 */
[----:B------:R-:W-:Y:S01]  /*cf40*/  MOV R185, UR20 ;  /* 0x0000001400b97c02 */ /* 0x000fe20008000f00 */
[----:B0-----:R-:W-:Y:S01]  /*cf50*/  HFMA2 R186, -RZ, RZ, 0, 0 ;  /* 0x00000000ffba7431 */ /* 0x001fe200000001ff */
[----:B------:R-:W-:Y:S02]  /*cf60*/  ISETP.GE.U32.AND P1, PT, R198, RZ, PT ;  /* 0x000000ffc600720c */ /* 0x000fe40003f26070 */
[----:B------:R-:W-:Y:S01]  /*cf70*/  ISETP.LT.AND P2, PT, RZ, UR31, PT ;  /* 0x0000001fff007c0c */ /* 0x000fe2000bf41270 */
[----:B------:R-:W-:Y:S01]  /*cf80*/  FFMA.FTZ R185, R228, R185, UR32 ;  /* 0x00000020e4b97e23 */ /* 0x000fe200080100b9 */
[----:B------:R-:W-:-:S03]  /*cf90*/  ISETP.GE.U32.AND.EX P1, PT, R199, 0x1000000, PT, P1 ;  /* 0x01000000c700780c */ /* 0x000fc60003f26110 */
[----:B------:R-:W-:-:S04]  /*cfa0*/  FADD.FTZ R185, R236, -R185 ;  /* 0x800000b9ecb97221 */ /* 0x000fc80000010000 */
[----:B------:R-:W-:-:S05]  /*cfb0*/  FMUL.FTZ R185, R185, UR30 ;  /* 0x0000001eb9b97c20 */ /* 0x000fca0008410000 */
[----:B------:R-:W-:Y:S01]  /*cfc0*/  FSEL R185, R185, RZ, P2 ;  /* 0x000000ffb9b97208 */ /* 0x000fe20001000000 */
[----:B-----5:R-:W-:-:S04]  /*cfd0*/  @P1 HADD2.F32 R187, -RZ, R175.H1_H1 ;  /* 0x300000afffbb1230 */ /* 0x020fc80000004100 */
        /* <DEDUP_REMOVED lines=8> */
.L_x_9299:
        /* <DEDUP_REMOVED lines=8> */
[----:B------:R-:W-:Y:S02]  /*d0e0*/  PLOP3.LUT P0, PT, PT, PT, UP2, 0x80, 0x8 ;  /* 0x000000000008781c */ /* 0x000fe40003f0f028 */
[----:B0-----:R-:W-:-:S11]  /*d0f0*/  MOV R184, 0x10 ;  /* 0x0000001000b87802 */ /* 0x001fd60000000f00 */
[----:B-1----:R-:W-:-:S05]  /*d100*/  @P0 IMAD.WIDE.U32 R184, R200, R184, UR10 ;  /* 0x0000000ac8b80e25 */ /* 0x002fca000f8e00b8 */
[----:B------:R1:W-:Y:S01]  /*d110*/  @P0 STG.E.128 desc[UR22][R184.64], R176 ;  /* 0x000000b0b8000986 */ /* 0x0003e2000c101d16 */
[----:B------:R-:W-:Y:S05]  /*d120*/  BRA.U !UP0, `(.L_x_9336) ;  /* 0xffffff3508307547 */ /* 0x000fea000b83ffff */
.L_x_9136:
        /* <DEDUP_REMOVED lines=35> */
.L_x_9337:
        /* <DEDUP_REMOVED lines=10> */
.L_x_15697:


//--------------------- .text._ZN10layer_norm13ln_bwd_kernelINS_13Kernel_traitsI6__halfS2_fS2_fjLj8192ELj1ELj1ELj8ELj16ENS_18Kernel_traits_baseILj8192ES2_S2_fS2_fjLj256EEEEELb0ELb0ELb0ELb0EEEvNS_9BwdParamsE --------------------------
	.section	.text._ZN10layer_norm13ln_bwd_kernelINS_13Kernel_traitsI6__halfS2_fS2_fjLj8192ELj1ELj1ELj8ELj16ENS_18Kernel_traits_baseILj8192ES2_S2_fS2_fjLj256EEEEELb0ELb0ELb0ELb0EEEvNS_9BwdParamsE,"ax",@progbits
	.align	128
        .global         _ZN10layer_norm13ln_bwd_kernelINS_13Kernel_traitsI6__halfS2_fS2_fjLj8192ELj1ELj1ELj8ELj16ENS_18Kernel_traits_baseILj8192ES2_S2_fS2_fjLj256EEEEELb0ELb0ELb0ELb0EEEvNS_9BwdParamsE
        .type           _ZN10layer_norm13ln_bwd_kernelINS_13Kernel_traitsI6__halfS2_fS2_fjLj8192ELj1ELj1ELj8ELj16ENS_18Kernel_traits_baseILj8192ES2_S2_fS2_fjLj256EEEEELb0ELb0ELb0ELb0EEEvNS_9BwdParamsE,@function
        .size           _ZN10layer_norm13ln_bwd_kernelINS_13Kernel_traitsI6__halfS2_fS2_fjLj8192ELj1ELj1ELj8ELj16ENS_18Kernel_traits_baseILj8192ES2_S2_fS2_fjLj256EEEEELb0ELb0ELb0ELb0EEEvNS_9BwdParamsE,(.L_x_15698 - _ZN10layer_norm13ln_bwd_kernelINS_13Kernel_traitsI6__halfS2_fS2_fjLj8192ELj1ELj1ELj8ELj16ENS_18Kernel_traits_baseILj8192ES2_S2_fS2_fjLj256EEEEELb0ELb0ELb0ELb0EEEvNS_9BwdParamsE)
        .other          _ZN10layer_norm13ln_bwd_kernelINS_13Kernel_traitsI6__halfS2_fS2_fjLj8192ELj1ELj1ELj8ELj16ENS_18Kernel_traits_baseILj8192ES2_S2_fS2_fjLj256EEEEELb0ELb0ELb0ELb0EEEvNS_9BwdParamsE,@"STO_CUDA_ENTRY STV_DEFAULT"
_ZN10layer_norm13ln_bwd_kernelINS_13Kernel_traitsI6__halfS2_fS2_fjLj8192ELj1ELj1ELj8ELj16ENS_18Kernel_traits_baseILj8192ES2_S2_fS2_fjLj256EEEEELb0ELb0ELb0ELb0EEEvNS_9BwdParamsE:
.text._ZN10layer_norm13ln_bwd_kernelINS_13Kernel_traitsI6__halfS2_fS2_fjLj8192ELj1ELj1ELj8ELj16ENS_18Kernel_traits_baseILj8192ES2_S2_fS2_fjLj256EEEEELb0ELb0ELb0ELb0EEEvNS_9BwdParamsE:
        /* <DEDUP_REMOVED lines=106> */
.L_x_9380:
[----:B------:R-:W4:Y:S08]  /*06a0*/  @P0 LDC.64 R152, c[0x0][0x3e0] ;  /* 0x0000f800ff980b82 */ /* 0x000f300000000a00 */
[----:B------:R-:W0:Y:S08]  /*06b0*/  LDC R2, c[0x0][0x388] ;  /* 0x0000e200ff027b82 */ /* 0x000e300000000800 */
[----:B------:R-:W1:Y:S01]  /*06c0*/  LDC.64 R154, c[0x0][0x3c0] ;  /* 0x0000f000ff9a7b82 */ /* 0x000e620000000a00 */
[----:B----4-:R-:W-:-:S07]  /*06d0*/  @P0 IMAD.WIDE R156, R5, 0x2, R152 ;  /* 0x00000002059c0825 */ /* 0x010fce00078e0298 */
[----:B------:R-:W4:Y:S01]  /*06e0*/  LDC.64 R152, c[0x0][0x3c8] ;  /* 0x0000f200ff987b82 */ /* 0x000f220000000a00 */
[----:B-----5:R2:W5:Y:S01]  /*06f0*/  @P0 LDG.E.U16 R206, desc[UR8][R156.64] ;  /* 0x000000089cce0981 */ /* 0x020562000c1e1500 */
[C---:B0-----:R-:W-:Y:S02]  /*0700*/  IMAD R4, R5.reuse, R2, RZ ;  /* 0x0000000205047224 */ /* 0x041fe400078e02ff */
[----:B-1----:R-:W-:-:S03]  /*0710*/  IMAD.WIDE R154, R5, 0x4, R154 ;  /* 0x00000004059a7825 */ /* 0x002fc600078e029a */
[----:B------:R-:W-:-:S03]  /*0720*/  SHF.R.S32.HI R7, RZ, 0x1f, R4 ;  /* 0x0000001fff077819 */ /* 0x000fc60000011404 */
[----:B------:R-:W3:Y:S01]  /*0730*/  LDG.E R154, desc[UR8][R154.64] ;  /* 0x000000089a9a7981 */ /* 0x000ee2000c1e1900 */
[----:B----4-:R-:W-:Y:S01]  /*0740*/  IMAD.WIDE R152, R5, 0x4, R152 ;  /* 0x0000000405987825 */ /* 0x010fe200078e0298 */
[----:B------:R-:W-:-:S04]  /*0750*/  LEA.HI R159, R7, R4, RZ, 0x3 ;  /* 0x00000004079f7211 */ /* 0x000fc800078f18ff */
[----:B------:R0:W5:Y:S01]  /*0760*/  LDG.E R7, desc[UR8][R152.64] ;  /* 0x0000000898077981 */ /* 0x000162000c1e1900 */
[----:B------:R-:W1:Y:S01]  /*0770*/  S2R R0, SR_TID.X ;  /* 0x0000000000007919 */ /* 0x000e620000002100 */
[C---:B------:R-:W-:Y:S01]  /*0780*/  ISETP.GE.U32.AND P5, PT, R3.reuse, 0x100, PT ;  /* 0x000001000300780c */ /* 0x040fe20003fa6070 */
[----:B------:R-:W-:Y:S01]  /*0790*/  BSSY.RECONVERGENT B0, `(.L_x_9339) ;  /* 0x0000061000007945 */ /* 0x000fe20003800200 */
[----:B------:R-:W-:Y:S01]  /*07a0*/  ISETP.NE.AND P6, PT, RZ, UR7, PT ;  /* 0x00000007ff007c0c */ /* 0x000fe2000bfc5270 */
[----:B------:R-:W-:Y:S01]  /*07b0*/  HFMA2 R165, -RZ, RZ, 0, 0 ;  /* 0x00000000ffa57431 */ /* 0x000fe200000001ff */
[C---:B------:R-:W-:Y:S02]  /*07c0*/  ISETP.GE.U32.AND P4, PT, R3.reuse, 0x200, PT ;  /* 0x000002000300780c */ /* 0x040fe40003f86070 */
[C---:B------:R-:W-:Y:S02]  /*07d0*/  ISETP.GE.U32.AND P3, PT, R3.reuse, 0x300, PT ;  /* 0x000003000300780c */ /* 0x040fe40003f66070 */
[----:B------:R-:W-:-:S02]  /*07e0*/  ISETP.GE.U32.AND P2, PT, R3, 0x400, PT ;  /* 0x000004000300780c */ /* 0x000fc40003f46070 */
[----:B------:R-:W-:Y:S02]  /*07f0*/  MOV R208, RZ ;  /* 0x000000ff00d07202 */ /* 0x000fe40000000f00 */
[----:B-1----:R-:W-:-:S04]  /*0800*/  LEA.HI.SX32 R4, R159, R0, 0x1d ;  /* 0x000000009f047211 */ /* 0x002fc800078feaff */
[----:B------:R-:W-:Y:S02]  /*0810*/  MOV R209, R4 ;  /* 0x0000000400d17202 */ /* 0x000fe40000000f00 */
[----:B---3--:R-:W-:Y:S01]  /*0820*/  FSEL R164, R154, RZ, !P6 ;  /* 0x000000ff9aa47208 */ /* 0x008fe20007000000 */
[----:B0-2---:R-:W-:Y:S06]  /*0830*/  @!P5 BRA `(.L_x_9340) ;  /* 0x000000040058d947 */ /* 0x005fec0003800000 */
        /* <DEDUP_REMOVED lines=8> */
[----:B------:R-:W-:Y:S01]  /*08c0*/  ISETP.NE.AND.EX P1, PT, RZ, UR11, PT, P1 ;  /* 0x0000000bff007c0c */ /* 0x000fe2000bf25310 */
[----:B------:R-:W-:Y:S02]  /*08d0*/  HADD2.F32 R205, -RZ, R132.H0_H0 ;  /* 0x20000084ffcd7230 */ /* 0x000fe40000004100 */
[----:B------:R-:W-:-:S10]  /*08e0*/  HADD2.F32 R201, -RZ, R133.H0_H0 ;  /* 0x20000085ffc97230 */ /* 0x000fd40000004100 */
[----:B------:R-:W1:Y:S01]  /*08f0*/  @P1 LDC.64 R166, c[0x0][0x438] ;  /* 0x00010e00ffa61b82 */ /* 0x000e620000000a00 */
[----:B------:R-:W-:Y:S02]  /*0900*/  HADD2.F32 R202, -RZ, R132.H1_H1 ;  /* 0x30000084ffca7230 */ /* 0x000fe40000004100 */
[----:B------:R-:W-:Y:S02]  /*0910*/  HADD2.F32 R198, -RZ, R133.H1_H1 ;  /* 0x30000085ffc67230 */ /* 0x000fe40000004100 */
[--C-:B------:R-:W-:Y:S02]  /*0920*/  HADD2.F32 R197, -RZ, R134.reuse.H0_H0 ;  /* 0x20000086ffc57230 */ /* 0x100fe40000004100 */
[----:B------:R-:W-:Y:S02]  /*0930*/  HADD2.F32 R194, -RZ, R134.H1_H1 ;  /* 0x30000086ffc27230 */ /* 0x000fe40000004100 */
[--C-:B0-----:R-:W-:Y:S02]  /*0940*/  HADD2.F32 R193, -RZ, R135.reuse.H0_H0 ;  /* 0x20000087ffc17230 */ /* 0x101fe40000004100 */
[----:B------:R-:W-:-:S02]  /*0950*/  HADD2.F32 R190, -RZ, R135.H1_H1 ;  /* 0x30000087ffbe7230 */ /* 0x000fc40000004100 */
[----:B-1----:R-:W-:-:S05]  /*0960*/  @P1 IMAD.WIDE.U32 R166, R4, 0x20, R166 ;  /* 0x0000002004a61825 */ /* 0x002fca00078e00a6 */
[----:B------:R-:W5:Y:S04]  /*0970*/  @P1 LDG.E.128 R52, desc[UR8][R166.64] ;  /* 0x00000008a6341981 */ /* 0x000f68000c1e1d00 */
[----:B------:R0:W5:Y:S01]  /*0980*/  @P1 LDG.E.128 R48, desc[UR8][R166.64+0x10] ;  /* 0x00001008a6301981 */ /* 0x000162000c1e1d00 */
[----:B------:R-:W-:Y:S01]  /*0990*/  IADD3 R209, PT, PT, R4, 0x100, RZ ;  /* 0x0000010004d17810 */ /* 0x000fe20007ffe0ff */
[C---:B--2---:R-:W-:Y:S01]  /*09a0*/  FADD.FTZ R204, -R164.reuse, R153 ;  /* 0x00000099a4cc7221 */ /* 0x044fe20000010100 */
[C---:B------:R-:W-:Y:S01]  /*09b0*/  FADD.FTZ R152, -R164.reuse, R152 ;  /* 0x00000098a4987221 */ /* 0x040fe20000010100 */
[C---:B------:R-:W-:Y:S01]  /*09c0*/  FADD.FTZ R154, -R164.reuse, R154 ;  /* 0x0000009aa49a7221 */ /* 0x040fe20000010100 */
[----:B------:R-:W-:Y:S02]  /*09d0*/  FADD.FTZ R200, -R164, R155 ;  /* 0x0000009ba4c87221 */ /* 0x000fe40000010100 */
[----:B-----5:R-:W-:Y:S01]  /*09e0*/  FMUL.FTZ R207, R7, R152 ;  /* 0x0000009807cf7220 */ /* 0x020fe20000410000 */
[----:B----4-:R-:W-:-:S02]  /*09f0*/  HADD2.F32 R153, -RZ, R156.H0_H0 ;  /* 0x2000009cff997230 */ /* 0x010fc40000004100 */
[----:B------:R-:W-:Y:S01]  /*0a00*/  FMUL.FTZ R203, R7, R154 ;  /* 0x0000009a07cb7220 */ /* 0x000fe20000410000 */
[--C-:B------:R-:W-:Y:S02]  /*0a10*/  HADD2.F32 R155, -RZ, R157.reuse.H0_H0 ;  /* 0x2000009dff9b7230 */ /* 0x100fe40000004100 */
[----:B------:R-:W-:Y:S02]  /*0a20*/  HADD2.F32 R156, -RZ, R156.H1_H1 ;  /* 0x3000009cff9c7230 */ /* 0x000fe40000004100 */
        /* <DEDUP_REMOVED lines=8> */
[----:B------:R-:W-:Y:S01]  /*0ab0*/  FADD.FTZ R153, RZ, R205 ;  /* 0x000000cdff997221 */ /* 0x000fe20000010000 */
[----:B------:R-:W-:Y:S01]  /*0ac0*/  FFMA.FTZ R155, R207, R205, RZ ;  /* 0x000000cdcf9b7223 */ /* 0x000fe200000100ff */
[----:B------:R-:W-:-:S02]  /*0ad0*/  HADD2.F32 R157, -RZ, R157.H1_H1 ;  /* 0x3000009dff9d7230 */ /* 0x000fc40000004100 */
[----:B------:R-:W-:Y:S01]  /*0ae0*/  FADD.FTZ R152, R153, R202 ;  /* 0x000000ca99987221 */ /* 0x000fe20000010000 */
[----:B------:R-:W-:Y:S01]  /*0af0*/  FFMA.FTZ R154, R204, R202, R155 ;  /* 0x000000cacc9a7223 */ /* 0x000fe2000001009b */
[--C-:B------:R-:W-:Y:S02]  /*0b00*/  HADD2.F32 R165, -RZ, R158.reuse.H0_H0 ;  /* 0x2000009effa57230 */ /* 0x100fe40000004100 */
[----:B---3--:R-:W-:Y:S01]  /*0b10*/  FADD.FTZ R160, -R164, R160 ;  /* 0x000000a0a4a07221 */ /* 0x008fe20000010100 */
[----:B------:R-:W-:Y:S01]  /*0b20*/  FMUL.FTZ R200, R7, R200 ;  /* 0x000000c807c87220 */ /* 0x000fe20000410000 */
        /* <DEDUP_REMOVED lines=9> */
[----:B0-----:R-:W-:-:S02]  /*0bc0*/  HADD2.F32 R166, -RZ, R159.H0_H0 ;  /* 0x2000009fffa67230 */ /* 0x001fc40000004100 */
[----:B------:R-:W-:Y:S01]  /*0bd0*/  FADD.FTZ R162, -R164, R162 ;  /* 0x000000a2a4a27221 */ /* 0x000fe20000010100 */
        /* <DEDUP_REMOVED lines=28> */
.L_x_9340:
[----:B------:R-:W-:Y:S05]  /*0da0*/  BSYNC.RECONVERGENT B0 ;  /* 0x0000000000007941 */ /* 0x000fea0003800200 */
.L_x_9339:
        /* <DEDUP_REMOVED lines=11> */
[----:B------:R-:W-:-:S12]  /*0e60*/  HADD2.F32 R189, -RZ, R128.H0_H0 ;  /* 0x20000080ffbd7230 */ /* 0x000fd80000004100 */
[----:B------:R-:W1:Y:S01]  /*0e70*/  @P1 LDC.64 R156, c[0x0][0x438] ;  /* 0x00010e00ff9c1b82 */ /* 0x000e620000000a00 */
[----:B------:R-:W-:Y:S02]  /*0e80*/  HADD2.F32 R186, -RZ, R128.H1_H1 ;  /* 0x30000080ffba7230 */ /* 0x000fe40000004100 */
[----:B------:R-:W-:Y:S02]  /*0e90*/  HADD2.F32 R185, -RZ, R129.H0_H0 ;  /* 0x20000081ffb97230 */ /* 0x000fe40000004100 */
        /* <DEDUP_REMOVED lines=8> */
[C---:B-----5:R-:W-:Y:S01]  /*0f20*/  FMUL.FTZ R191, R7.reuse, R8 ;  /* 0x0000000807bf7220 */ /* 0x060fe20000410000 */
[----:B------:R-:W-:Y:S01]  /*0f30*/  FMUL.FTZ R188, R7, R188 ;  /* 0x000000bc07bc7220 */ /* 0x000fe20000410000 */
[----:B----4-:R-:W-:-:S02]  /*0f40*/  HADD2.F32 R6, -RZ, R12.H0_H0 ;  /* 0x2000000cff067230 */ /* 0x010fc40000004100 */
[----:B------:R-:W-:Y:S02]  /*0f50*/  HADD2.F32 R12, -RZ, R12.H1_H1 ;  /* 0x3000000cff0c7230 */ /* 0x000fe40000004100 */
[----:B------:R-:W-:Y:S01]  /*0f60*/  FMUL.FTZ R187, R7, R10 ;  /* 0x0000000a07bb7220 */ /* 0x000fe20000410000 */
[--C-:B------:R-:W-:Y:S02]  /*0f70*/  HADD2.F32 R9, -RZ, R13.reuse.H0_H0 ;  /* 0x2000000dff097230 */ /* 0x100fe40000004100 */
[-C--:B------:R-:W-:Y:S01]  /*0f80*/  FMUL.FTZ R189, R189, R6.reuse ;  /* 0x00000006bdbd7220 */ /* 0x080fe20000410000 */
[----:B------:R-:W-:Y:S02]  /*0f90*/  HADD2.F32 R13, -RZ, R13.H1_H1 ;  /* 0x3000000dff0d7230 */ /* 0x000fe40000004100 */
[----:B------:R-:W-:Y:S01]  /*0fa0*/  FADD.FTZ R76, R76, R6 ;  /* 0x000000064c4c7221 */ /* 0x000fe20000010000 */
[----:B------:R-:W-:Y:S01]  /*0fb0*/  FFMA.FTZ R108, R191, R6, R108 ;  /* 0x00000006bf6c7223 */ /* 0x000fe2000001006c */
[----:B------:R-:W-:-:S02]  /*0fc0*/  HADD2.F32 R8, -RZ, R129.H1_H1 ;  /* 0x30000081ff087230 */ /* 0x000fc40000004100 */
[-C--:B------:R-:W-:Y:S01]  /*0fd0*/  FMUL.FTZ R186, R186, R12.reuse ;  /* 0x0000000cbaba7220 */ /* 0x080fe20000410000 */
[----:B0-----:R-:W-:Y:S02]  /*0fe0*/  HADD2.F32 R159, -RZ, R14.H0_H0 ;  /* 0x2000000eff9f7230 */ /* 0x001fe40000004100 */
[----:B------:R-:W-:Y:S01]  /*0ff0*/  FADD.FTZ R77, R77, R12 ;  /* 0x0000000c4d4d7221 */ /* 0x000fe20000010000 */
[----:B------:R-:W-:Y:S01]  /*1000*/  FFMA.FTZ R109, R188, R12, R109 ;  /* 0x0000000cbc6d7223 */ /* 0x000fe2000001006d */
[----:B------:R-:W-:Y:S01]  /*1010*/  FMUL.FTZ R6, R7, R16 ;  /* 0x0000001007067220 */ /* 0x000fe20000410000 */
[----:B------:R-:W-:Y:S02]  /*1020*/  HADD2.F32 R10, -RZ, R130.H0_H0 ;  /* 0x20000082ff0a7230 */ /* 0x000fe40000004100 */
[----:B------:R-:W-:Y:S02]  /*1030*/  HADD2.F32 R158, -RZ, R14.H1_H1 ;  /* 0x3000000eff9e7230 */ /* 0x000fe40000004100 */
[----:B------:R-:W-:-:S02]  /*1040*/  HADD2.F32 R12, -RZ, R130.H1_H1 ;  /* 0x30000082ff0c7230 */ /* 0x000fc40000004100 */
[----:B---3--:R-:W-:Y:S01]  /*1050*/  FADD.FTZ R14, -R164, R153 ;  /* 0x00000099a40e7221 */ /* 0x008fe20000010100 */
        /* <DEDUP_REMOVED lines=9> */
[----:B------:R-:W-:Y:S01]  /*10f0*/  FMUL.FTZ R10, R12, R158 ;  /* 0x0000009e0c0a7220 */ /* 0x000fe20000410000 */
[----:B------:R-:W-:Y:S01]  /*1100*/  FMUL.FTZ R12, R7, R14 ;  /* 0x0000000e070c7220 */ /* 0x000fe20000410000 */
[----:B------:R-:W-:Y:S01]  /*1110*/  FADD.FTZ R14, R165, R186 ;  /* 0x000000baa50e7221 */ /* 0x000fe20000010000 */
[----:B------:R-:W-:Y:S01]  /*1120*/  FFMA.FTZ R16, R188, R186, R13 ;  /* 0x000000babc107223 */ /* 0x000fe2000001000d */
[----:B-1----:R-:W-:-:S02]  /*1130*/  HADD2.F32 R157, -RZ, R15.H0_H0 ;  /* 0x2000000fff9d7230 */ /* 0x002fc40000004100 */
[----:B------:R-:W-:Y:S01]  /*1140*/  FADD.FTZ R152, -R164, R152 ;  /* 0x00000098a4987221 */ /* 0x000fe20000010100 */
[----:B------:R-:W-:Y:S02]  /*1150*/  HADD2.F32 R160, -RZ, R15.H1_H1 ;  /* 0x3000000fffa07230 */ /* 0x000fe40000004100 */
[----:B------:R-:W-:Y:S01]  /*1160*/  FADD.FTZ R14, R14, R185 ;  /* 0x000000b90e0e7221 */ /* 0x000fe20000010000 */
[----:B------:R-:W-:Y:S01]  /*1170*/  FFMA.FTZ R15, R187, R185, R16 ;  /* 0x000000b9bb0f7223 */ /* 0x000fe20000010010 */
[----:B------:R-:W-:Y:S02]  /*1180*/  FMUL.FTZ R11, R7, R152 ;  /* 0x00000098070b7220 */ /* 0x000fe40000410000 */
[----:B------:R-:W-:Y:S01]  /*1190*/  FADD.FTZ R153, R14, R9 ;  /* 0x000000090e997221 */ /* 0x000fe20000010000 */
[----:B------:R-:W-:Y:S01]  /*11a0*/  FFMA.FTZ R14, R6, R9, R15 ;  /* 0x00000009060e7223 */ /* 0x000fe2000001000f */
[--C-:B------:R-:W-:Y:S02]  /*11b0*/  HADD2.F32 R152, -RZ, R131.reuse.H0_H0 ;  /* 0x20000083ff987230 */ /* 0x100fe40000004100 */
[C---:B------:R-:W-:Y:S01]  /*11c0*/  FADD.FTZ R154, -R164.reuse, R154 ;  /* 0x0000009aa49a7221 */ /* 0x040fe20000010100 */
        /* <DEDUP_REMOVED lines=22> */
.L_x_9342:
[----:B------:R-:W-:Y:S05]  /*1330*/  BSYNC.RECONVERGENT B0 ;  /* 0x0000000000007941 */ /* 0x000fea0003800200 */
.L_x_9341:
        /* <DEDUP_REMOVED lines=15> */
[--C-:B0-----:R-:W-:Y:S02]  /*1430*/  HADD2.F32 R18, -RZ, R124.reuse.H0_H0 ;  /* 0x2000007cff127230 */ /* 0x101fe40000004100 */
[----:B------:R-:W-:Y:S01]  /*1440*/  HADD2.F32 R19, -RZ, R124.H1_H1 ;  /* 0x3000007cff137230 */ /* 0x000fe20000004100 */
[----:B------:R-:W-:Y:S01]  /*1450*/  IADD3 R209, PT, PT, R209, 0x100, RZ ;  /* 0x00000100d1d17810 */ /* 0x000fe20007ffe0ff */
[C---:B--2---:R-:W-:Y:S01]  /*1460*/  FADD.FTZ R20, -R164.reuse, R20 ;  /* 0x00000014a4147221 */ /* 0x044fe20000010100 */
[C---:B------:R-:W-:Y:S01]  /*1470*/  FADD.FTZ R158, -R164.reuse, R21 ;  /* 0x00000015a49e7221 */ /* 0x040fe20000010100 */
[----:B------:R-:W-:-:S02]  /*1480*/  FADD.FTZ R160, -R164, R22 ;  /* 0x00000016a4a07221 */ /* 0x000fc40000010100 */
[----:B-----5:R-:W-:Y:S01]  /*1490*/  FMUL.FTZ R17, R7, R20 ;  /* 0x0000001407117220 */ /* 0x020fe20000410000 */
[----:B------:R-:W-:Y:S01]  /*14a0*/  FADD.FTZ R162, -R164, R23 ;  /* 0x00000017a4a27221 */ /* 0x000fe20000010100 */
[----:B----4-:R-:W-:Y:S02]  /*14b0*/  HADD2.F32 R21, -RZ, R24.H0_H0 ;  /* 0x20000018ff157230 */ /* 0x010fe40000004100 */
[--C-:B------:R-:W-:Y:S02]  /*14c0*/  HADD2.F32 R23, -RZ, R25.reuse.H0_H0 ;  /* 0x20000019ff177230 */ /* 0x100fe40000004100 */
[----:B------:R-:W-:Y:S02]  /*14d0*/  HADD2.F32 R152, -RZ, R25.H1_H1 ;  /* 0x30000019ff987230 */ /* 0x000fe40000004100 */
[-C--:B------:R-:W-:Y:S01]  /*14e0*/  FMUL.FTZ R18, R18, R21.reuse ;  /* 0x0000001512127220 */ /* 0x080fe20000410000 */
[----:B------:R-:W-:Y:S01]  /*14f0*/  FADD.FTZ R68, R68, R21 ;  /* 0x0000001544447221 */ /* 0x000fe20000010000 */
[----:B------:R-:W-:Y:S01]  /*1500*/  FFMA.FTZ R100, R17, R21, R100 ;  /* 0x0000001511647223 */ /* 0x000fe20000010064 */
[----:B------:R-:W-:-:S02]  /*1510*/  HADD2.F32 R22, -RZ, R125.H0_H0 ;  /* 0x2000007dff167230 */ /* 0x000fc40000004100 */
[C---:B------:R-:W-:Y:S01]  /*1520*/  FMUL.FTZ R21, R7.reuse, R160 ;  /* 0x000000a007157220 */ /* 0x040fe20000410000 */
[----:B------:R-:W-:Y:S02]  /*1530*/  HADD2.F32 R24, -RZ, R24.H1_H1 ;  /* 0x30000018ff187230 */ /* 0x000fe40000004100 */
[----:B------:R-:W-:Y:S02]  /*1540*/  HADD2.F32 R25, -RZ, R125.H1_H1 ;  /* 0x3000007dff197230 */ /* 0x000fe40000004100 */
[C---:B---3--:R-:W-:Y:S01]  /*1550*/  FADD.FTZ R28, -R164.reuse, R28 ;  /* 0x0000001ca41c7221 */ /* 0x048fe20000010100 */
[----:B------:R-:W-:Y:S01]  /*1560*/  FMUL.FTZ R20, R7, R158 ;  /* 0x0000009e07147220 */ /* 0x000fe20000410000 */
        /* <DEDUP_REMOVED lines=8> */
[----:B------:R-:W-:Y:S02]  /*15f0*/  HADD2.F32 R26, -RZ, R126.H0_H0 ;  /* 0x2000007eff1a7230 */ /* 0x000fe40000004100 */
[----:B------:R-:W-:Y:S01]  /*1600*/  FMUL.FTZ R23, R25, R152 ;  /* 0x0000009819177220 */ /* 0x000fe20000410000 */
[----:B------:R-:W-:Y:S01]  /*1610*/  FADD.FTZ R30, R165, R18 ;  /* 0x00000012a51e7221 */ /* 0x000fe20000010000 */
[----:B------:R-:W-:Y:S01]  /*1620*/  FMUL.FTZ R25, R7, R28 ;  /* 0x0000001c07197220 */ /* 0x000fe20000410000 */
[----:B------:R-:W-:Y:S01]  /*1630*/  FFMA.FTZ R29, R17, R18, R208 ;  /* 0x00000012111d7223 */ /* 0x000fe200000100d0 */
[----:B------:R-:W-:Y:S01]  /*1640*/  FADD.FTZ R69, R69, R24 ;  /* 0x0000001845457221 */ /* 0x000fe20000010000 */
[----:B------:R-:W-:Y:S01]  /*1650*/  FFMA.FTZ R101, R20, R24, R101 ;  /* 0x0000001814657223 */ /* 0x000fe20000010065 */
[----:B------:R-:W-:Y:S01]  /*1660*/  FADD.FTZ R210, -R164, R31 ;  /* 0x0000001fa4d27221 */ /* 0x000fe20000010100 */
[----:B------:R-:W-:Y:S01]  /*1670*/  FMUL.FTZ R24, R7, R162 ;  /* 0x000000a207187220 */ /* 0x000fe20000410000 */
[----:B------:R-:W-:Y:S01]  /*1680*/  FADD.FTZ R31, R30, R19 ;  /* 0x000000131e1f7221 */ /* 0x000fe20000010000 */
[-C--:B------:R-:W-:Y:S01]  /*1690*/  FMUL.FTZ R26, R26, R153.reuse ;  /* 0x000000991a1a7220 */ /* 0x080fe20000410000 */
[----:B------:R-:W-:Y:S01]  /*16a0*/  FADD.FTZ R64, R64, R153 ;  /* 0x0000009940407221 */ /* 0x000fe20000010000 */
[----:B------:R-:W-:Y:S01]  /*16b0*/  FFMA.FTZ R96, R25, R153, R96 ;  /* 0x0000009919607223 */ /* 0x000fe20000010060 */
[----:B------:R-:W-:Y:S01]  /*16c0*/  FFMA.FTZ R30, R20, R19, R29 ;  /* 0x00000013141e7223 */ /* 0x000fe2000001001d */
[----:B------:R-:W-:-:S02]  /*16d0*/  HADD2.F32 R155, -RZ, R27.H0_H0 ;  /* 0x2000001bff9b7230 */ /* 0x000fc40000004100 */
[----:B------:R-:W-:Y:S01]  /*16e0*/  FADD.FTZ R71, R71, R152 ;  /* 0x0000009847477221 */ /* 0x000fe20000010000 */
[----:B------:R-:W-:Y:S02]  /*16f0*/  HADD2.F32 R153, -RZ, R127.H0_H0 ;  /* 0x2000007fff997230 */ /* 0x000fe40000004100 */
[----:B------:R-:W-:Y:S01]  /*1700*/  FFMA.FTZ R103, R24, R152, R103 ;  /* 0x0000009818677223 */ /* 0x000fe20000010067 */
[----:B------:R-:W-:Y:S02]  /*1710*/  HADD2.F32 R156, -RZ, R27.H1_H1 ;  /* 0x3000001bff9c7230 */ /* 0x000fe40000004100 */
[----:B------:R-:W-:Y:S01]  /*1720*/  FADD.FTZ R152, R31, R22 ;  /* 0x000000161f987221 */ /* 0x000fe20000010000 */
[----:B------:R-:W-:Y:S02]  /*1730*/  HADD2.F32 R27, -RZ, R126.H1_H1 ;  /* 0x3000007eff1b7230 */ /* 0x000fe40000004100 */
[----:B------:R-:W-:Y:S01]  /*1740*/  FFMA.FTZ R31, R21, R22, R30 ;  /* 0x00000016151f7223 */ /* 0x000fe2000001001e */
[----:B------:R-:W-:Y:S01]  /*1750*/  FMUL.FTZ R28, R7, R166 ;  /* 0x000000a6071c7220 */ /* 0x000fe20000410000 */
[----:B------:R-:W-:Y:S01]  /*1760*/  FMUL.FTZ R29, R153, R155 ;  /* 0x0000009b991d7220 */ /* 0x000fe20000410000 */
[----:B------:R-:W-:Y:S01]  /*1770*/  FADD.FTZ R153, R152, R23 ;  /* 0x0000001798997221 */ /* 0x000fe20000010000 */
[----:B------:R-:W-:Y:S01]  /*1780*/  FFMA.FTZ R30, R24, R23, R31 ;  /* 0x00000017181e7223 */ /* 0x000fe2000001001f */
[-C--:B------:R-:W-:Y:S01]  /*1790*/  FMUL.FTZ R27, R27, R154.reuse ;  /* 0x0000009a1b1b7220 */ /* 0x080fe20000410000 */
[----:B------:R-:W-:Y:S01]  /*17a0*/  FADD.FTZ R65, R65, R154 ;  /* 0x0000009a41417221 */ /* 0x000fe20000010000 */
[----:B------:R-:W-:Y:S01]  /*17b0*/  FFMA.FTZ R97, R28, R154, R97 ;  /* 0x0000009a1c617223 */ /* 0x000fe20000010061 */
[----:B------:R-:W-:-:S02]  /*17c0*/  HADD2.F32 R154, -RZ, R127.H1_H1 ;  /* 0x3000007fff9a7230 */ /* 0x000fc40000004100 */
[----:B------:R-:W-:Y:S01]  /*17d0*/  FADD.FTZ R152, R153, R26 ;  /* 0x0000001a99987221 */ /* 0x000fe20000010000 */
[----:B------:R-:W-:Y:S01]  /*17e0*/  FFMA.FTZ R153, R25, R26, R30 ;  /* 0x0000001a19997223 */ /* 0x000fe2000001001e */
[C---:B------:R-:W-:Y:S01]  /*17f0*/  FMUL.FTZ R31, R7.reuse, R168 ;  /* 0x000000a8071f7220 */ /* 0x040fe20000410000 */
[----:B------:R-:W-:Y:S01]  /*1800*/  FMUL.FTZ R30, R154, R156 ;  /* 0x0000009c9a1e7220 */ /* 0x000fe20000410000 */
[----:B------:R-:W-:Y:S01]  /*1810*/  FADD.FTZ R152, R152, R27 ;  /* 0x0000001b98987221 */ /* 0x000fe20000010000 */
[----:B------:R-:W-:Y:S01]  /*1820*/  FFMA.FTZ R154, R28, R27, R153 ;  /* 0x0000001b1c9a7223 */ /* 0x000fe20000010099 */
[----:B------:R-:W-:Y:S02]  /*1830*/  FMUL.FTZ R168, R7, R210 ;  /* 0x000000d207a87220 */ /* 0x000fe40000410000 */
        /* <DEDUP_REMOVED lines=8> */
.L_x_9344:
[----:B------:R-:W-:Y:S05]  /*18c0*/  BSYNC.RECONVERGENT B0 ;  /* 0x0000000000007941 */ /* 0x000fea0003800200 */
.L_x_9343:
        /* <DEDUP_REMOVED lines=9> */
[----:B-1----:R-:W-:-:S03]  /*1960*/  IMAD.WIDE.U32 R160, R209, 0x10, R160 ;  /* 0x00000010d1a07825 */ /* 0x002fc600078e00a0 */
[----:B------:R1:W3:Y:S04]  /*1970*/  LDG.E.128 R156, desc[UR8][R170.64+0x10] ;  /* 0x00001008aa9c7981 */ /* 0x0002e8000c1e1d00 */
[----:B------:R-:W4:Y:S01]  /*1980*/  LDG.E.128 R160, desc[UR8][R160.64] ;  /* 0x00000008a0a07981 */ /* 0x000f22000c1e1d00 */
[----:B0-----:R-:W-:-:S05]  /*1990*/  @P1 IMAD.WIDE.U32 R166, R209, 0x20, R166 ;  /* 0x00000020d1a61825 */ /* 0x001fca00078e00a6 */
[----:B------:R0:W5:Y:S04]  /*19a0*/  @P1 LDG.E.128 R136, desc[UR8][R166.64] ;  /* 0x00000008a6881981 */ /* 0x000168000c1e1d00 */
[----:B------:R0:W5:Y:S01]  /*19b0*/  @P1 LDG.E.128 R140, desc[UR8][R166.64+0x10] ;  /* 0x00001008a68c1981 */ /* 0x000162000c1e1d00 */
[--C-:B-1----:R-:W-:Y:S02]  /*19c0*/  HADD2.F32 R170, -RZ, R120.reuse.H0_H0 ;  /* 0x20000078ffaa7230 */ /* 0x102fe40000004100 */
[----:B------:R-:W-:Y:S02]  /*19d0*/  HADD2.F32 R171, -RZ, R120.H1_H1 ;  /* 0x30000078ffab7230 */ /* 0x000fe40000004100 */
[--C-:B------:R-:W-:Y:S02]  /*19e0*/  HADD2.F32 R174, -RZ, R121.reuse.H0_H0 ;  /* 0x20000079ffae7230 */ /* 0x100fe40000004100 */
[----:B------:R-:W-:-:S02]  /*19f0*/  HADD2.F32 R175, -RZ, R121.H1_H1 ;  /* 0x30000079ffaf7230 */ /* 0x000fc40000004100 */
[--C-:B------:R-:W-:Y:S02]  /*1a00*/  HADD2.F32 R179, -RZ, R122.reuse.H1_H1 ;  /* 0x3000007affb37230 */ /* 0x100fe40000004100 */
[--C-:B------:R-:W-:Y:S02]  /*1a10*/  HADD2.F32 R182, -RZ, R123.reuse.H0_H0 ;  /* 0x2000007bffb67230 */ /* 0x100fe40000004100 */
[----:B------:R-:W-:Y:S02]  /*1a20*/  HADD2.F32 R183, -RZ, R123.H1_H1 ;  /* 0x3000007bffb77230 */ /* 0x000fe40000004100 */
[C---:B--2---:R-:W-:Y:S01]  /*1a30*/  FADD.FTZ R152, -R164.reuse, R152 ;  /* 0x00000098a4987221 */ /* 0x044fe20000010100 */
[C---:B------:R-:W-:Y:S01]  /*1a40*/  FADD.FTZ R172, -R164.reuse, R153 ;  /* 0x00000099a4ac7221 */ /* 0x040fe20000010100 */
[C---:B------:R-:W-:Y:S01]  /*1a50*/  FADD.FTZ R154, -R164.reuse, R154 ;  /* 0x0000009aa49a7221 */ /* 0x040fe20000010100 */
[C---:B------:R-:W-:Y:S01]  /*1a60*/  FADD.FTZ R176, -R164.reuse, R155 ;  /* 0x0000009ba4b07221 */ /* 0x040fe20000010100 */
[C---:B---3--:R-:W-:Y:S01]  /*1a70*/  FADD.FTZ R180, -R164.reuse, R157 ;  /* 0x0000009da4b47221 */ /* 0x048fe20000010100 */
[----:B-----5:R-:W-:Y:S01]  /*1a80*/  FMUL.FTZ R169, R7, R152 ;  /* 0x0000009807a97220 */ /* 0x020fe20000410000 */
[----:B------:R-:W-:Y:S01]  /*1a90*/  FADD.FTZ R178, -R164, R156 ;  /* 0x0000009ca4b27221 */ /* 0x000fe20000010100 */
[----:B------:R-:W-:-:S02]  /*1aa0*/  HADD2.F32 R152, -RZ, R122.H0_H0 ;  /* 0x2000007aff987230 */ /* 0x000fc40000004100 */
[C---:B------:R-:W-:Y:S01]  /*1ab0*/  FMUL.FTZ R173, R7.reuse, R154 ;  /* 0x0000009a07ad7220 */ /* 0x040fe20000410000 */
[----:B----4-:R-:W-:Y:S02]  /*1ac0*/  HADD2.F32 R153, -RZ, R160.H0_H0 ;  /* 0x200000a0ff997230 */ /* 0x010fe40000004100 */
[C---:B------:R-:W-:Y:S01]  /*1ad0*/  FMUL.FTZ R177, R7.reuse, R178 ;  /* 0x000000b207b17220 */ /* 0x040fe20000410000 */
[----:B------:R-:W-:Y:S02]  /*1ae0*/  HADD2.F32 R157, -RZ, R162.H0_H0 ;  /* 0x200000a2ff9d7230 */ /* 0x000fe40000004100 */
[----:B------:R-:W-:Y:S01]  /*1af0*/  FMUL.FTZ R172, R7, R172 ;  /* 0x000000ac07ac7220 */ /* 0x000fe20000410000 */
[----:B------:R-:W-:Y:S02]  /*1b00*/  HADD2.F32 R160, -RZ, R160.H1_H1 ;  /* 0x300000a0ffa07230 */ /* 0x000fe40000004100 */
[----:B------:R-:W-:Y:S01]  /*1b10*/  FMUL.FTZ R170, R170, R153 ;  /* 0x00000099aaaa7220 */ /* 0x000fe20000410000 */
[----:B------:R-:W-:-:S02]  /*1b20*/  HADD2.F32 R155, -RZ, R161.H0_H0 ;  /* 0x200000a1ff9b7230 */ /* 0x000fc40000004100 */
[----:B------:R-:W-:Y:S01]  /*1b30*/  FMUL.FTZ R178, R152, R157 ;  /* 0x0000009d98b27220 */ /* 0x000fe20000410000 */
        /* <DEDUP_REMOVED lines=8> */
[----:B------:R-:W-:Y:S02]  /*1bc0*/  HADD2.F32 R156, -RZ, R161.H1_H1 ;  /* 0x300000a1ff9c7230 */ /* 0x000fe40000004100 */
[----:B------:R-:W-:Y:S01]  /*1bd0*/  FADD.FTZ R155, R152, R171 ;  /* 0x000000ab989b7221 */ /* 0x000fe20000010000 */
[----:B------:R-:W-:Y:S01]  /*1be0*/  FFMA.FTZ R152, R172, R171, R153 ;  /* 0x000000abac987223 */ /* 0x000fe20000010099 */
[----:B------:R-:W-:Y:S01]  /*1bf0*/  FMUL.FTZ R176, R7, R176 ;  /* 0x000000b007b07220 */ /* 0x000fe20000410000 */
[----:B------:R-:W-:-:S02]  /*1c00*/  HADD2.F32 R162, -RZ, R162.H1_H1 ;  /* 0x300000a2ffa27230 */ /* 0x000fc40000004100 */
[----:B------:R-:W-:Y:S01]  /*1c10*/  FMUL.FTZ R175, R175, R156 ;  /* 0x0000009cafaf7220 */ /* 0x000fe20000410000 */
[----:B------:R-:W-:Y:S01]  /*1c20*/  FADD.FTZ R154, R155, R174 ;  /* 0x000000ae9b9a7221 */ /* 0x000fe20000010000 */
[----:B------:R-:W-:Y:S01]  /*1c30*/  FFMA.FTZ R153, R173, R174, R152 ;  /* 0x000000aead997223 */ /* 0x000fe20000010098 */
[----:B------:R-:W-:Y:S01]  /*1c40*/  FADD.FTZ R184, -R164, R159 ;  /* 0x0000009fa4b87221 */ /* 0x000fe20000010100 */
[--C-:B------:R-:W-:Y:S02]  /*1c50*/  HADD2.F32 R159, -RZ, R163.reuse.H0_H0 ;  /* 0x200000a3ff9f7230 */ /* 0x100fe40000004100 */
[----:B------:R-:W-:Y:S01]  /*1c60*/  FADD.FTZ R155, R154, R175 ;  /* 0x000000af9a9b7221 */ /* 0x000fe20000010000 */
[----:B------:R-:W-:Y:S01]  /*1c70*/  FFMA.FTZ R152, R176, R175, R153 ;  /* 0x000000afb0987223 */ /* 0x000fe20000010099 */
[----:B------:R-:W-:Y:S01]  /*1c80*/  FADD.FTZ R158, -R164, R158 ;  /* 0x0000009ea49e7221 */ /* 0x000fe20000010100 */
[----:B------:R-:W-:Y:S01]  /*1c90*/  FMUL.FTZ R180, R7, R180 ;  /* 0x000000b407b47220 */ /* 0x000fe20000410000 */
[----:B------:R-:W-:Y:S01]  /*1ca0*/  FMUL.FTZ R179, R179, R162 ;  /* 0x000000a2b3b37220 */ /* 0x000fe20000410000 */
[----:B------:R-:W-:Y:S01]  /*1cb0*/  FADD.FTZ R154, R155, R178 ;  /* 0x000000b29b9a7221 */ /* 0x000fe20000010000 */
[----:B------:R-:W-:Y:S01]  /*1cc0*/  FFMA.FTZ R153, R177, R178, R152 ;  /* 0x000000b2b1997223 */ /* 0x000fe20000010098 */
        /* <DEDUP_REMOVED lines=23> */
.L_x_9346:
[----:B------:R-:W-:Y:S05]  /*1e40*/  BSYNC.RECONVERGENT B0 ;  /* 0x0000000000007941 */ /* 0x000fea0003800200 */
.L_x_9345:
        /* <DEDUP_REMOVED lines=31> */
.L_x_9348:
[----:B------:R-:W-:Y:S05]  /*2040*/  BSYNC.RECONVERGENT B0 ;  /* 0x0000000000007941 */ /* 0x000fea0003800200 */
.L_x_9347:
        /* <DEDUP_REMOVED lines=31> */
[----:B------:R-:W-:Y:S01]  /*2240*/  FADD.FTZ R152, R163, R152 ;  /* 0x00000098a3987221 */ /* 0x000fe20000010000 */
[----:B-----5:R-:W-:Y:S02]  /*2250*/  @P0 HADD2.F32 R160, -RZ, R206.H0_H0 ;  /* 0x200000ceffa00230 */ /* 0x020fe40000004100 */
        /* <DEDUP_REMOVED lines=50> */
.L_x_9353:
        /* <DEDUP_REMOVED lines=36> */
.L_x_9354:
        /* <DEDUP_REMOVED lines=8> */
.L_x_9352:
[----:B------:R-:W-:Y:S05]  /*2840*/  BSYNC.RECONVERGENT B1 ;  /* 0x0000000000017941 */ /* 0x000fea0003800200 */
.L_x_9351:
        /* <DEDUP_REMOVED lines=42> */
.L_x_9357:
        /* <DEDUP_REMOVED lines=36> */
.L_x_9358:
        /* <DEDUP_REMOVED lines=8> */
.L_x_9356:
[----:B------:R-:W-:Y:S05]  /*2db0*/  BSYNC.RECONVERGENT B1 ;  /* 0x0000000000017941 */ /* 0x000fea0003800200 */
.L_x_9355:
        /* <DEDUP_REMOVED lines=42> */
.L_x_9361:
        /* <DEDUP_REMOVED lines=36> */
.L_x_9362:
        /* <DEDUP_REMOVED lines=8> */
.L_x_9360:
[----:B------:R-:W-:Y:S05]  /*3320*/  BSYNC.RECONVERGENT B1 ;  /* 0x0000000000017941 */ /* 0x000fea0003800200 */
.L_x_9359:
        /* <DEDUP_REMOVED lines=41> */
.L_x_9364:
        /* <DEDUP_REMOVED lines=36> */
.L_x_9365:
        /* <DEDUP_REMOVED lines=8> */
.L_x_9350:
        /* <DEDUP_REMOVED lines=42> */
.L_x_9368:
        /* <DEDUP_REMOVED lines=36> */
.L_x_9369:
        /* <DEDUP_REMOVED lines=10> */
.L_x_9367:
[----:B------:R-:W-:Y:S05]  /*3e00*/  BSYNC.RECONVERGENT B1 ;  /* 0x0000000000017941 */ /* 0x000fea0003800200 */
.L_x_9366:
        /* <DEDUP_REMOVED lines=42> */
.L_x_9372:
        /* <DEDUP_REMOVED lines=36> */
.L_x_9373:
        /* <DEDUP_REMOVED lines=8> */
.L_x_9371:
[----:B------:R-:W-:Y:S05]  /*4370*/  BSYNC.RECONVERGENT B1 ;  /* 0x0000000000017941 */ /* 0x000fea0003800200 */
.L_x_9370:
        /* <DEDUP_REMOVED lines=42> */
.L_x_9376:
        /* <DEDUP_REMOVED lines=36> */
.L_x_9377:
        /* <DEDUP_REMOVED lines=8> */
.L_x_9375:
[----:B------:R-:W-:Y:S05]  /*48e0*/  BSYNC.RECONVERGENT B1 ;  /* 0x0000000000017941 */ /* 0x000fea0003800200 */
.L_x_9374:
        /* <DEDUP_REMOVED lines=41> */
.L_x_9378:
        /* <DEDUP_REMOVED lines=36> */
.L_x_9379:
[----:B------:R-:W0:Y:S08]  /*4dc0*/  @P1 LDC.64 R158, c[0x0][0x478] ;  /* 0x00011e00ff9e1b82 */ /* 0x000e300000000a00 */
[----:B------:R-:W1:Y:S01]  /*4dd0*/  LDC.64 R156, c[0x0][0x468] ;  /* 0x00011a00ff9c7b82 */ /* 0x000e620000000a00 */
[----:B0-----:R-:W-:-:S05]  /*4de0*/  @P1 IMAD.WIDE.U32 R158, R4, 0x20, R158 ;  /* 0x00000020049e1825 */ /* 0x001fca00078e009e */
[----:B------:R0:W-:Y:S01]  /*4df0*/  @P1 STG.E.128 desc[UR8][R158.64], R148 ;  /* 0x000000949e001986 */ /* 0x0001e2000c101d08 */
[----:B-1----:R-:W-:-:S03]  /*4e00*/  IMAD.WIDE.U32 R156, R4, 0x10, R156 ;  /* 0x00000010049c7825 */ /* 0x002fc600078e009c */
[----:B------:R0:W-:Y:S04]  /*4e10*/  @P1 STG.E.128 desc[UR8][R158.64+0x10], R144 ;  /* 0x000010909e001986 */ /* 0x0001e8000c101d08 */
[----:B------:R0:W-:Y:S02]  /*4e20*/  STG.E.128 desc[UR8][R156.64], R152 ;  /* 0x000000989c007986 */ /* 0x0001e4000c101d08 */
.L_x_9363:
[----:B------:R-:W-:Y:S05]  /*4e30*/  BSYNC.RECONVERGENT B0 ;  /* 0x0000000000007941 */ /* 0x000fea0003800200 */
.L_x_9349:
[----:B0-234-:R-:W0:Y:S01]  /*4e40*/  LDC.64 R152, c[0x0][0x380] ;  /* 0x0000e000ff987b82 */ /* 0x01de220000000a00 */
[----:B------:R-:W-:Y:S01]  /*4e50*/  UPLOP3.LUT UP1, UPT, UPT, UPT, UP1, 0x40, 0x4 ;  /* 0x000000000004789c */ /* 0x000fe20003f2e810 */
[----:B0-----:R-:W-:-:S04]  /*4e60*/  IADD3 R5, PT, PT, R5, R152, RZ ;  /* 0x0000009805057210 */ /* 0x001fc80007ffe0ff */
[----:B------:R-:W-:-:S13]  /*4e70*/  ISETP.GE.AND P1, PT, R5, R153, PT ;  /* 0x000000990500720c */ /* 0x000fda0003f26270 */
[----:B------:R-:W-:Y:S05]  /*4e80*/  @!P1 BRA `(.L_x_9380) ;  /* 0xffffffb800049947 */ /* 0x000fea000383ffff */
.L_x_9338:
        /* <DEDUP_REMOVED lines=40> */
.L_x_9381:
        /* <DEDUP_REMOVED lines=15> */
.L_x_15698:


//--------------------- .text._ZN10layer_norm13ln_bwd_kernelINS_13Kernel_traitsI6__halfS2_fS2_fjLj8192ELj1ELj1ELj8ELj16ENS_18Kernel_traits_baseILj8192ES2_S2_fS2_fjLj256EEEEELb0ELb0ELb0ELb1EEEvNS_9BwdParamsE --------------------------
	.section	.text._ZN10layer_norm13ln_bwd_kernelINS_13Kernel_traitsI6__halfS2_fS2_fjLj8192ELj1ELj1ELj8ELj16ENS_18Kernel_traits_baseILj8192ES2_S2_fS2_fjLj256EEEEELb0ELb0ELb0ELb1EEEvNS_9BwdParamsE,"ax",@progbits
	.align	128
        .global         _ZN10layer_norm13ln_bwd_kernelINS_13Kernel_traitsI6__halfS2_fS2_fjLj8192ELj1ELj1ELj8ELj16ENS_18Kernel_traits_baseILj8192ES2_S2_fS2_fjLj256EEEEELb0ELb0ELb0ELb1EEEvNS_9BwdParamsE
        .type           _ZN10layer_norm13ln_bwd_kernelINS_13Kernel_traitsI6__halfS2_fS2_fjLj8192ELj1ELj1ELj8ELj16ENS_18Kernel_traits_baseILj8192ES2_S2_fS2_fjLj256EEEEELb0ELb0ELb0ELb1EEEvNS_9BwdParamsE,@function
        .size           _ZN10layer_norm13ln_bwd_kernelINS_13Kernel_traitsI6__halfS2_fS2_fjLj8192ELj1ELj1ELj8ELj16ENS_18Kernel_traits_baseILj8192ES2_S2_fS2_fjLj256EEEEELb0ELb0ELb0ELb1EEEvNS_9BwdParamsE,(.L_x_15699 - _ZN10layer_norm13ln_bwd_kernelINS_13Kernel_traitsI6__halfS2_fS2_fjLj8192ELj1ELj1ELj8ELj16ENS_18Kernel_traits_baseILj8192ES2_S2_fS2_fjLj256EEEEELb0ELb0ELb0ELb1EEEvNS_9BwdParamsE)
        .other          _ZN10layer_norm13ln_bwd_kernelINS_13Kernel_traitsI6__halfS2_fS2_fjLj8192ELj1ELj1ELj8ELj16ENS_18Kernel_traits_baseILj8192ES2_S2_fS2_fjLj256EEEEELb0ELb0ELb0ELb1EEEvNS_9BwdParamsE,@"STO_CUDA_ENTRY STV_DEFAULT"
_ZN10layer_norm13ln_bwd_kernelINS_13Kernel_traitsI6__halfS2_fS2_fjLj8192ELj1ELj1ELj8ELj16ENS_18Kernel_traits_baseILj8192ES2_S2_fS2_fjLj256EEEEELb0ELb0ELb0ELb1EEEvNS_9BwdParamsE:
.text._ZN10layer_norm13ln_bwd_kernelINS_13Kernel_traitsI6__halfS2_fS2_fjLj8192ELj1ELj1ELj8ELj16ENS_18Kernel_traits_baseILj8192ES2_S2_fS2_fjLj256EEEEELb0ELb0ELb0ELb1EEEvNS_9BwdParamsE:
        /* <DEDUP_REMOVED lines=42> */
[----:B------:R-:W-:-:S02]  /*02a0*/  MOV R155, UR4 ;  /* 0x00000004009b7c02 */ /* 0x000fc40008000f00 */
        /* <DEDUP_REMOVED lines=19> */
[----:B------:R-:W-:-:S02]  /*03e0*/  MOV R152, RZ ;  /* 0x000000ff00987202 */ /* 0x000fc40000000f00 */
[----:B------:R-:W-:Y:S02]  /*03f0*/  CS2R R26, SRZ ;  /* 0x00000000001a7805 */ /* 0x000fe4000001ff00 */
[----:B------:R-:W-:Y:S01]  /*0400*/  CS2R R24, SRZ ;  /* 0x0000000000187805 */ /* 0x000fe2000001ff00 */
[----:B------:R-:W4:Y:S01]  /*0410*/  LDG.E.128 R12, desc[UR8][R2.64+0x1000] ;  /* 0x00100008020c7981 */ /* 0x000f22000c1e1d00 */
[----:B------:R-:W-:Y:S01]  /*0420*/  CS2R R22, SRZ ;  /* 0x0000000000167805 */ /* 0x000fe2000001ff00 */
[----:B------:R-:W-:Y:S02]  /*0430*/  UPLOP3.LUT UP1, UPT, UPT, UPT, UPT, 0x40, 0x4 ;  /* 0x000000000004789c */ /* 0x000fe40003f2e870 */
[----:B------:R-:W5:Y:S01]  /*0440*/  LDG.E.128 R8, desc[UR8][R2.64+0x2000] ;  /* 0x0020000802087981 */ /* 0x000f62000c1e1d00 */
[----:B------:R-:W0:Y:S03]  /*0450*/  LDCU UR12, c[0x0][0x388] ;  /* 0x00007100ff0c77ac */ /* 0x000e260008000800 */
[----:B------:R1:W5:Y:S01]  /*0460*/  LDG.E.128 R4, desc[UR8][R2.64+0x3000] ;  /* 0x0030000802047981 */ /* 0x000362000c1e1d00 */
[----:B--2---:R-:W-:Y:S01]  /*0470*/  ISETP.NE.U32.AND P0, PT, R20, RZ, PT ;  /* 0x000000ff1400720c */ /* 0x004fe20003f05070 */
[----:B------:R-:W-:Y:S01]  /*0480*/  HFMA2 R0, -RZ, RZ, 0, 0 ;  /* 0x00000000ff007431 */ /* 0x000fe200000001ff */
[----:B------:R-:W-:Y:S01]  /*0490*/  MOV R154, RZ ;  /* 0x000000ff009a7202 */ /* 0x000fe20000000f00 */
[----:B------:R-:W2:Y:S01]  /*04a0*/  LDCU.U8 UR7, c[0x0][0x410] ;  /* 0x00008200ff0777ac */ /* 0x000ea20008000000 */
[----:B------:R-:W-:-:S02]  /*04b0*/  ISETP.NE.AND.EX P0, PT, R21, RZ, PT, P0 ;  /* 0x000000ff1500720c */ /* 0x000fc40003f05300 */
[----:B------:R-:W-:Y:S01]  /*04c0*/  CS2R R20, SRZ ;  /* 0x0000000000147805 */ /* 0x000fe2000001ff00 */
[----:B------:R-:W0:Y:S01]  /*04d0*/  LDCU UR13, c[0x0][0x400] ;  /* 0x00008000ff0d77ac */ /* 0x000e220008000800 */
[----:B-1----:R-:W-:Y:S01]  /*04e0*/  CS2R R2, SRZ ;  /* 0x0000000000027805 */ /* 0x002fe2000001ff00 */
[----:B------:R-:W1:Y:S01]  /*04f0*/  LDCU.64 UR14, c[0x0][0x478] ;  /* 0x00008f00ff0e77ac */ /* 0x000e620008000a00 */
[----:B------:R-:W0:Y:S01]  /*0500*/  LDCU.64 UR10, c[0x0][0x438] ;  /* 0x00008700ff0a77ac */ /* 0x000e220008000a00 */
        /* <DEDUP_REMOVED lines=40> */
.L_x_9403:
[----:B------:R-:W0:Y:S01]  /*0790*/  S2R R145, SR_TID.X ;  /* 0x0000000000917919 */ /* 0x000e220000002100 */
[----:B------:R-:W1:Y:S01]  /*07a0*/  LDC.64 R104, c[0x0][0x3c0] ;  /* 0x0000f000ff687b82 */ /* 0x000e620000000a00 */
[----:B------:R-:W-:-:S05]  /*07b0*/  IMAD R84, R155, UR12, RZ ;  /* 0x0000000c9b547c24 */ /* 0x000fca000f8e02ff */
[----:B------:R-:W-:Y:S02]  /*07c0*/  SHF.R.S32.HI R85, RZ, 0x1f, R84 ;  /* 0x0000001fff557819 */ /* 0x000fe40000011454 */
[----:B------:R-:W2:Y:S02]  /*07d0*/  LDC.64 R200, c[0x0][0x3a8] ;  /* 0x0000ea00ffc87b82 */ /* 0x000ea40000000a00 */
[----:B------:R-:W-:-:S06]  /*07e0*/  LEA.HI R84, R85, R84, RZ, 0x3 ;  /* 0x0000005455547211 */ /* 0x000fcc00078f18ff */
[----:B------:R-:W3:Y:S01]  /*07f0*/  LDC.64 R128, c[0x0][0x428] ;  /* 0x00010a00ff807b82 */ /* 0x000ee20000000a00 */
[----:B-1----:R-:W-:-:S07]  /*0800*/  IMAD.WIDE R104, R155, 0x4, R104 ;  /* 0x000000049b687825 */ /* 0x002fce00078e0268 */
[----:B------:R-:W1:Y:S01]  /*0810*/  LDC.64 R194, c[0x0][0x3c8] ;  /* 0x0000f200ffc27b82 */ /* 0x000e620000000a00 */
[----:B------:R-:W4:Y:S01]  /*0820*/  LDG.E R197, desc[UR8][R104.64] ;  /* 0x0000000868c57981 */ /* 0x000f22000c1e1900 */
[----:B0-----:R-:W-:-:S06]  /*0830*/  LEA.HI.SX32 R191, R84, R145, 0x1d ;  /* 0x0000009154bf7211 */ /* 0x001fcc00078feaff */
[----:B------:R-:W0:Y:S01]  /*0840*/  @P0 LDC.64 R198, c[0x0][0x3e0] ;  /* 0x0000f800ffc60b82 */ /* 0x000e220000000a00 */
[C---:B------:R-:W-:Y:S01]  /*0850*/  IADD3 R190, PT, PT, R191.reuse, 0x100, RZ ;  /* 0x00000100bfbe7810 */ /* 0x040fe20007ffe0ff */
[----:B--2---:R-:W-:-:S04]  /*0860*/  IMAD.WIDE.U32 R116, R191, 0x20, R200 ;  /* 0x00000020bf747825 */ /* 0x004fc800078e00c8 */
[--C-:B---3--:R-:W-:Y:S01]  /*0870*/  IMAD.WIDE.U32 R100, R190, 0x10, R128.reuse ;  /* 0x00000010be647825 */ /* 0x108fe200078e0080 */
[----:B------:R-:W2:Y:S04]  /*0880*/  LDG.E.128 R92, desc[UR8][R116.64+0x10] ;  /* 0x00001008745c7981 */ /* 0x000ea8000c1e1d00 */
[----:B------:R-:W3:Y:S04]  /*0890*/  LDG.E.128 R84, desc[UR8][R116.64] ;  /* 0x0000000874547981 */ /* 0x000ee8000c1e1d00 */
[----:B------:R-:W3:Y:S01]  /*08a0*/  LDG.E.128 R100, desc[UR8][R100.64] ;  /* 0x0000000864647981 */ /* 0x000ee2000c1e1d00 */
[C---:B------:R-:W-:Y:S01]  /*08b0*/  IMAD.WIDE.U32 R88, R191.reuse, 0x10, R128 ;  /* 0x00000010bf587825 */ /* 0x040fe200078e0080 */
[----:B------:R-:W-:-:S02]  /*08c0*/  IADD3 R188, PT, PT, R191, 0x200, RZ ;  /* 0x00000200bfbc7810 */ /* 0x000fc40007ffe0ff */
[----:B------:R-:W-:Y:S01]  /*08d0*/  IADD3 R153, PT, PT, R191, 0x300, RZ ;  /* 0x00000300bf997810 */ /* 0x000fe20007ffe0ff */
[--C-:B------:R-:W-:Y:S02]  /*08e0*/  IMAD.WIDE.U32 R124, R190, 0x20, R200.reuse ;  /* 0x00000020be7c7825 */ /* 0x100fe400078e00c8 */
[----:B------:R-:W3:Y:S02]  /*08f0*/  LDG.E.128 R88, desc[UR8][R88.64] ;  /* 0x0000000858587981 */ /* 0x000ee4000c1e1d00 */
[----:B------:R-:W-:Y:S02]  /*0900*/  IMAD.WIDE.U32 R192, R188, 0x20, R200 ;  /* 0x00000020bcc07825 */ /* 0x000fe400078e00c8 */
[----:B------:R-:W3:Y:S02]  /*0910*/  LDG.E.128 R96, desc[UR8][R124.64] ;  /* 0x000000087c607981 */ /* 0x000ee4000c1e1d00 */
[----:B-1----:R-:W-:Y:S02]  /*0920*/  IMAD.WIDE R194, R155, 0x4, R194 ;  /* 0x000000049bc27825 */ /* 0x002fe400078e02c2 */
[----:B------:R-:W3:Y:S02]  /*0930*/  LDG.E.128 R116, desc[UR8][R192.64+0x10] ;  /* 0x00001008c0747981 */ /* 0x000ee4000c1e1d00 */
[----:B------:R-:W-:-:S02]  /*0940*/  IMAD.WIDE.U32 R200, R153, 0x20, R200 ;  /* 0x0000002099c87825 */ /* 0x000fc400078e00c8 */
[----:B------:R-:W3:Y:S02]  /*0950*/  LDG.E R189, desc[UR8][R194.64] ;  /* 0x00000008c2bd7981 */ /* 0x000ee4000c1e1900 */
[--C-:B------:R-:W-:Y:S02]  /*0960*/  IMAD.WIDE.U32 R112, R188, 0x10, R128.reuse ;  /* 0x00000010bc707825 */ /* 0x100fe400078e0080 */
[----:B------:R-:W3:Y:S04]  /*0970*/  LDG.E.128 R104, desc[UR8][R124.64+0x10] ;  /* 0x000010087c687981 */ /* 0x000ee8000c1e1d00 */
[----:B------:R-:W3:Y:S04]  /*0980*/  LDG.E.128 R120, desc[UR8][R200.64] ;  /* 0x00000008c8787981 */ /* 0x000ee8000c1e1d00 */
[----:B------:R-:W3:Y:S04]  /*0990*/  LDG.E.128 R112, desc[UR8][R112.64] ;  /* 0x0000000870707981 */ /* 0x000ee8000c1e1d00 */
[----:B------:R1:W3:Y:S01]  /*09a0*/  LDG.E.128 R108, desc[UR8][R192.64] ;  /* 0x00000008c06c7981 */ /* 0x0002e2000c1e1d00 */
[----:B------:R-:W-:-:S03]  /*09b0*/  IMAD.WIDE.U32 R128, R153, 0x10, R128 ;  /* 0x0000001099807825 */ /* 0x000fc600078e0080 */
[----:B------:R-:W3:Y:S04]  /*09c0*/  LDG.E.128 R124, desc[UR8][R200.64+0x10] ;  /* 0x00001008c87c7981 */ /* 0x000ee8000c1e1d00 */
[----:B------:R-:W3:Y:S01]  /*09d0*/  LDG.E.128 R128, desc[UR8][R128.64] ;  /* 0x0000000880807981 */ /* 0x000ee2000c1e1d00 */
[----:B------:R-:W-:-:S04]  /*09e0*/  ISETP.NE.U32.AND P1, PT, RZ, UR10, PT ;  /* 0x0000000aff007c0c */ /* 0x000fc8000bf25070 */
[----:B------:R-:W-:Y:S02]  /*09f0*/  ISETP.NE.AND.EX P1, PT, RZ, UR11, PT, P1 ;  /* 0x0000000bff007c0c */ /* 0x000fe4000bf25310 */
[----:B------:R-:W-:-:S11]  /*0a00*/  ISETP.NE.AND P2, PT, RZ, UR7, PT ;  /* 0x00000007ff007c0c */ /* 0x000fd6000bf45270 */
[----:B------:R-:W1:Y:S08]  /*0a10*/  @P1 LDC.64 R238, c[0x0][0x438] ;  /* 0x00010e00ffee1b82 */ /* 0x000e700000000a00 */
[----:B------:R-:W3:Y:S01]  /*0a20*/  @P1 LDC.64 R222, c[0x0][0x438] ;  /* 0x00010e00ffde1b82 */ /* 0x000ee20000000a00 */
[----:B0-----:R-:W-:-:S05]  /*0a30*/  @P0 IMAD.WIDE R198, R155, 0x2, R198 ;  /* 0x000000029bc60825 */ /* 0x001fca00078e02c6 */
[----:B------:R-:W5:Y:S01]  /*0a40*/  @P0 LDG.E.U16 R192, desc[UR8][R198.64] ;  /* 0x00000008c6c00981 */ /* 0x000f62000c1e1500 */
[----:B-1----:R-:W-:-:S05]  /*0a50*/  @P1 IMAD.WIDE.U32 R238, R190, 0x20, R238 ;  /* 0x00000020beee1825 */ /* 0x002fca00078e00ee */
[----:B------:R-:W5:Y:S04]  /*0a60*/  @P1 LDG.E.128 R52, desc[UR8][R238.64] ;  /* 0x00000008ee341981 */ /* 0x000f68000c1e1d00 */
[----:B------:R0:W5:Y:S01]  /*0a70*/  @P1 LDG.E.128 R56, desc[UR8][R238.64+0x10] ;  /* 0x00001008ee381981 */ /* 0x000162000c1e1d00 */
[----:B----4-:R-:W-:-:S05]  /*0a80*/  FSEL R197, R197, RZ, !P2 ;  /* 0x000000ffc5c57208 */ /* 0x010fca0005000000 */
[C---:B--2---:R-:W-:Y:S01]  /*0a90*/  FADD.FTZ R230, -R197.reuse, R92 ;  /* 0x0000005cc5e67221 */ /* 0x044fe20000010100 */
[C---:B------:R-:W-:Y:S01]  /*0aa0*/  FADD.FTZ R232, -R197.reuse, R93 ;  /* 0x0000005dc5e87221 */ /* 0x040fe20000010100 */
[C---:B------:R-:W-:Y:S01]  /*0ab0*/  FADD.FTZ R234, -R197.reuse, R94 ;  /* 0x0000005ec5ea7221 */ /* 0x040fe20000010100 */
[C---:B------:R-:W-:Y:S01]  /*0ac0*/  FADD.FTZ R206, -R197.reuse, R95 ;  /* 0x0000005fc5ce7221 */ /* 0x040fe20000010100 */
[C---:B---3--:R-:W-:Y:S01]  /*0ad0*/  FADD.FTZ R224, -R197.reuse, R84 ;  /* 0x00000054c5e07221 */ /* 0x048fe20000010100 */
[----:B------:R-:W-:Y:S02]  /*0ae0*/  FADD.FTZ R236, -R197, R85 ;  /* 0x00000055c5ec7221 */ /* 0x000fe40000010100 */
[----:B------:R-:W1:Y:S01]  /*0af0*/  @P1 LDC.64 R84, c[0x0][0x438] ;  /* 0x00010e00ff541b82 */ /* 0x000e620000000a00 */
[--C-:B------:R-:W-:Y:S02]  /*0b00*/  HADD2.F32 R92, -RZ, R102.reuse.H0_H0 ;  /* 0x20000066ff5c7230 */ /* 0x100fe40000004100 */
[----:B------:R-:W-:-:S02]  /*0b10*/  HADD2.F32 R95, -RZ, R102.H1_H1 ;  /* 0x30000066ff5f7230 */ /* 0x000fc40000004100 */
[--C-:B------:R-:W-:Y:S02]  /*0b20*/  HADD2.F32 R94, -RZ, R103.reuse.H0_H0 ;  /* 0x20000067ff5e7230 */ /* 0x100fe40000004100 */
[----:B------:R-:W-:Y:S02]  /*0b30*/  HADD2.F32 R93, -RZ, R103.H1_H1 ;  /* 0x30000067ff5d7230 */ /* 0x000fe40000004100 */
[----:B------:R-:W2:Y:S01]  /*0b40*/  @P1 LDC.64 R102, c[0x0][0x438] ;  /* 0x00010e00ff661b82 */ /* 0x000ea20000000a00 */
[C---:B------:R-:W-:Y:S01]  /*0b50*/  FADD.FTZ R228, -R197.reuse, R87 ;  /* 0x00000057c5e47221 */ /* 0x040fe20000010100 */
[--C-:B------:R-:W-:Y:S02]  /*0b60*/  HADD2.F32 R87, -RZ, R88.reuse.H0_H0 ;  /* 0x20000058ff577230 */ /* 0x100fe40000004100 */
[C---:B------:R-:W-:Y:S01]  /*0b70*/  FADD.FTZ R214, -R197.reuse, R96 ;  /* 0x00000060c5d67221 */ /* 0x040fe20000010100 */
[----:B------:R-:W-:Y:S02]  /*0b80*/  HADD2.F32 R193, -RZ, R88.H1_H1 ;  /* 0x30000058ffc17230 */ /* 0x000fe40000004100 */
[----:B------:R-:W-:Y:S01]  /*0b90*/  FADD.FTZ R212, -R197, R99 ;  /* 0x00000063c5d47221 */ /* 0x000fe20000010100 */
[----:B------:R-:W-:-:S02]  /*0ba0*/  HADD2.F32 R96, -RZ, R100.H0_H0 ;  /* 0x20000064ff607230 */ /* 0x000fc40000004100 */
[----:B------:R-:W-:Y:S01]  /*0bb0*/  FADD.FTZ R244, -R197, R116 ;  /* 0x00000074c5f47221 */ /* 0x000fe20000010100 */
[----:B------:R-:W-:Y:S02]  /*0bc0*/  HADD2.F32 R99, -RZ, R100.H1_H1 ;  /* 0x30000064ff637230 */ /* 0x000fe40000004100 */
[----:B0-----:R-:W-:Y:S01]  /*0bd0*/  FMUL.FTZ R238, R187, R87 ;  /* 0x00000057bbee7220 */ /* 0x001fe20000410000 */
[C---:B------:R-:W-:Y:S01]  /*0be0*/  FADD.FTZ R116, -R197.reuse, R118 ;  /* 0x00000076c5747221 */ /* 0x040fe20000010100 */
[C---:B------:R-:W-:Y:S01]  /*0bf0*/  FADD.FTZ R100, -R197.reuse, R119 ;  /* 0x00000077c5647221 */ /* 0x040fe20000010100 */
[----:B------:R-:W-:Y:S01]  /*0c00*/  FADD.FTZ R226, -R197, R86 ;  /* 0x00000056c5e27221 */ /* 0x000fe20000010100 */
[----:B------:R-:W-:Y:S01]  /*0c10*/  FMUL.FTZ R239, R189, R224 ;  /* 0x000000e0bdef7220 */ /* 0x000fe20000410000 */
[----:B------:R-:W-:Y:S02]  /*0c20*/  HADD2.F32 R86, -RZ, R89.H0_H0 ;  /* 0x20000059ff567230 */ /* 0x000fe40000004100 */
[----:B------:R-:W-:Y:S01]  /*0c30*/  FADD.FTZ R216, -R197, R104 ;  /* 0x00000068c5d87221 */ /* 0x000fe20000010100 */
[----:B------:R-:W-:-:S02]  /*0c40*/  HADD2.F32 R202, -RZ, R101.H0_H0 ;  /* 0x20000065ffca7230 */ /* 0x000fc40000004100 */
[C---:B------:R-:W-:Y:S01]  /*0c50*/  FADD.FTZ R220, -R197.reuse, R106 ;  /* 0x0000006ac5dc7221 */ /* 0x040fe20000010100 */
[----:B------:R-:W-:Y:S02]  /*0c60*/  HADD2.F32 R207, -RZ, R101.H1_H1 ;  /* 0x30000065ffcf7230 */ /* 0x000fe40000004100 */
[C---:B------:R-:W-:Y:S01]  /*0c70*/  FADD.FTZ R104, -R197.reuse, R122 ;  /* 0x0000007ac5687221 */ /* 0x040fe20000010100 */
[----:B------:R-:W-:Y:S01]  /*0c80*/  FADD.FTZ R106, -R197, R123 ;  /* 0x0000007bc56a7221 */ /* 0x000fe20000010100 */
[----:B------:R-:W-:Y:S01]  /*0c90*/  FMUL.FTZ R224, R186, R193 ;  /* 0x000000c1bae07220 */ /* 0x000fe20000410000 */
[----:B------:R-:W-:Y:S01]  /*0ca0*/  FADD.FTZ R101, RZ, R238 ;  /* 0x000000eeff657221 */ /* 0x000fe20000010000 */
[----:B--2---:R-:W-:-:S04]  /*0cb0*/  @P1 IMAD.WIDE.U32 R118, R191, 0x20, R102 ;  /* 0x00000020bf761825 */ /* 0x004fc800078e0066 */
[----:B------:R-:W-:Y:S01]  /*0cc0*/  FMUL.FTZ R236, R189, R236 ;  /* 0x000000ecbdec7220 */ /* 0x000fe20000410000 */
[----:B-1----:R-:W-:-:S04]  /*0cd0*/  @P1 IMAD.WIDE.U32 R122, R153, 0x20, R84 ;  /* 0x00000020997a1825 */ /* 0x002fc800078e0054 */
[----:B------:R-:W-:Y:S01]  /*0ce0*/  FFMA.FTZ R85, R239, R238, RZ ;  /* 0x000000eeef557223 */ /* 0x000fe200000100ff */
[----:B------:R-:W5:Y:S01]  /*0cf0*/  @P1 LDG.E.128 R44, desc[UR8][R118.64] ;  /* 0x00000008762c1981 */ /* 0x000f62000c1e1d00 */
[----:B------:R-:W-:Y:S01]  /*0d00*/  FMUL.FTZ R225, R185, R86 ;  /* 0x00000056b9e17220 */ /* 0x000fe20000410000 */
[----:B------:R-:W-:Y:S02]  /*0d10*/  HADD2.F32 R89, -RZ, R89.H1_H1 ;  /* 0x30000059ff597230 */ /* 0x000fe40000004100 */
[----:B------:R0:W5:Y:S01]  /*0d20*/  @P1 LDG.E.128 R48, desc[UR8][R118.64+0x10] ;  /* 0x0000100876301981 */ /* 0x000162000c1e1d00 */
[--C-:B------:R-:W-:Y:S02]  /*0d30*/  HADD2.F32 R198, -RZ, R114.reuse.H0_H0 ;  /* 0x20000072ffc67230 */ /* 0x100fe40000004100 */
[C---:B------:R-:W-:Y:S01]  /*0d40*/  FADD.FTZ R102, -R197.reuse, R121 ;  /* 0x00000079c5667221 */ /* 0x040fe20000010100 */
[----:B------:R-:W-:Y:S02]  /*0d50*/  HADD2.F32 R203, -RZ, R114.H1_H1 ;  /* 0x30000072ffcb7230 */ /* 0x000fe40000004100 */
[----:B------:R-:W-:Y:S01]  /*0d60*/  FADD.FTZ R114, -R197, R120 ;  /* 0x00000078c5727221 */ /* 0x000fe20000010100 */
[----:B------:R-:W-:-:S04]  /*0d70*/  @P1 IMAD.WIDE.U32 R120, R188, 0x20, R222 ;  /* 0x00000020bc781825 */ /* 0x000fc800078e00de */
[C---:B------:R-:W-:Y:S01]  /*0d80*/  FMUL.FTZ R226, R189.reuse, R226 ;  /* 0x000000e2bde27220 */ /* 0x040fe20000410000 */
[----:B------:R-:W-:Y:S01]  /*0d90*/  FFMA.FTZ R85, R236, R224, R85 ;  /* 0x000000e0ec557223 */ /* 0x000fe20000010055 */
[--C-:B------:R-:W-:Y:S02]  /*0da0*/  HADD2.F32 R88, -RZ, R90.reuse.H0_H0 ;  /* 0x2000005aff587230 */ /* 0x100fe40000004100 */
[----:B0-----:R-:W-:Y:S01]  /*0db0*/  FADD.FTZ R118, R224, R101 ;  /* 0x00000065e0767221 */ /* 0x001fe20000010000 */
[----:B------:R-:W-:Y:S01]  /*0dc0*/  FMUL.FTZ R227, R184, R89 ;  /* 0x00000059b8e37220 */ /* 0x000fe20000410000 */
[----:B------:R-:W-:Y:S01]  /*0dd0*/  FMUL.FTZ R228, R189, R228 ;  /* 0x000000e4bde47220 */ /* 0x000fe20000410000 */
[----:B------:R-:W-:Y:S02]  /*0de0*/  HADD2.F32 R195, -RZ, R90.H1_H1 ;  /* 0x3000005affc37230 */ /* 0x000fe40000004100 */
[----:B------:R-:W-:Y:S01]  /*0df0*/  FADD.FTZ R118, R225, R118 ;  /* 0x00000076e1767221 */ /* 0x000fe20000010000 */
[----:B------:R-:W-:Y:S01]  /*0e00*/  FFMA.FTZ R85, R226, R225, R85 ;  /* 0x000000e1e2557223 */ /* 0x000fe20000010055 */
[----:B------:R-:W5:Y:S01]  /*0e10*/  @P1 LDG.E.128 R60, desc[UR8][R120.64] ;  /* 0x00000008783c1981 */ /* 0x000f62000c1e1d00 */
[----:B------:R-:W-:-:S03]  /*0e20*/  FMUL.FTZ R229, R183, R88 ;  /* 0x00000058b7e57220 */ /* 0x000fc60000410000 */
[----:B------:R0:W5:Y:S01]  /*0e30*/  @P1 LDG.E.128 R64, desc[UR8][R120.64+0x10] ;  /* 0x0000100878401981 */ /* 0x000162000c1e1d00 */
[C---:B------:R-:W-:Y:S01]  /*0e40*/  FMUL.FTZ R231, R189.reuse, R230 ;  /* 0x000000e6bde77220 */ /* 0x040fe20000410000 */
[--C-:B------:R-:W-:Y:S02]  /*0e50*/  HADD2.F32 R90, -RZ, R91.reuse.H0_H0 ;  /* 0x2000005bff5a7230 */ /* 0x100fe40000004100 */
[----:B------:R-:W-:Y:S01]  /*0e60*/  FMUL.FTZ R230, R182, R195 ;  /* 0x000000c3b6e67220 */ /* 0x000fe20000410000 */
[C---:B------:R-:W-:Y:S01]  /*0e70*/  FMUL.FTZ R233, R189.reuse, R232 ;  /* 0x000000e8bde97220 */ /* 0x040fe20000410000 */
[C---:B------:R-:W-:Y:S01]  /*0e80*/  FMUL.FTZ R234, R189.reuse, R234 ;  /* 0x000000eabdea7220 */ /* 0x040fe20000410000 */
[----:B------:R-:W-:Y:S01]  /*0e90*/  FMUL.FTZ R237, R189, R206 ;  /* 0x000000cebded7220 */ /* 0x000fe20000410000 */
[----:B------:R-:W-:Y:S01]  /*0ea0*/  FADD.FTZ R208, -R197, R97 ;  /* 0x00000061c5d07221 */ /* 0x000fe20000010100 */
[----:B------:R-:W-:Y:S01]  /*0eb0*/  FMUL.FTZ R209, R179, R96 ;  /* 0x00000060b3d17220 */ /* 0x000fe20000410000 */
[----:B------:R-:W-:Y:S01]  /*0ec0*/  FADD.FTZ R210, -R197, R98 ;  /* 0x00000062c5d27221 */ /* 0x000fe20000010100 */
[----:B0-----:R-:W-:Y:S01]  /*0ed0*/  FADD.FTZ R120, R227, R118 ;  /* 0x00000076e3787221 */ /* 0x001fe20000010000 */
        /* <DEDUP_REMOVED lines=38> */
[----:B------:R-:W5:Y:S01]  /*1140*/  @P1 LDG.E.128 R68, desc[UR8][R122.64] ;  /* 0x000000087a441981 */ /* 0x000f62000c1e1d00 */
[----:B------:R-:W-:Y:S01]  /*1150*/  FADD.FTZ R101, R217, R120 ;  /* 0x00000078d9657221 */ /* 0x000fe20000010000 */
[----:B------:R-:W-:Y:S01]  /*1160*/  FFMA.FTZ R85, R219, R217, R118 ;  /* 0x000000d9db557223 */ /* 0x000fe20000010076 */
[----:B------:R-:W-:Y:S01]  /*1170*/  FMUL.FTZ R221, R172, R93 ;  /* 0x0000005dacdd7220 */ /* 0x000fe20000410000 */
[----:B------:R0:W5:Y:S01]  /*1180*/  @P1 LDG.E.128 R72, desc[UR8][R122.64+0x10] ;  /* 0x000010087a481981 */ /* 0x000162000c1e1d00 */
[----:B------:R-:W-:Y:S01]  /*1190*/  FADD.FTZ R248, -R197, R108 ;  /* 0x0000006cc5f87221 */ /* 0x000fe20000010100 */
[----:B------:R-:W-:Y:S01]  /*11a0*/  FMUL.FTZ R223, R189, R246 ;  /* 0x000000f6bddf7220 */ /* 0x000fe20000410000 */
[----:B------:R-:W-:Y:S01]  /*11b0*/  FFMA.FTZ R120, R220, R218, R85 ;  /* 0x000000dadc787223 */ /* 0x000fe20000010055 */
[----:B------:R-:W-:-:S02]  /*11c0*/  HADD2.F32 R97, -RZ, R112.H1_H1 ;  /* 0x30000070ff617230 */ /* 0x000fc40000004100 */
[----:B------:R-:W-:Y:S01]  /*11d0*/  FADD.FTZ R240, -R197, R117 ;  /* 0x00000075c5f07221 */ /* 0x000fe20000010100 */
[----:B------:R-:W-:Y:S01]  /*11e0*/  FMUL.FTZ R117, R171, R204 ;  /* 0x000000ccab757220 */ /* 0x000fe20000410000 */
[----:B0-----:R-:W-:Y:S01]  /*11f0*/  FADD.FTZ R122, R218, R101 ;  /* 0x00000065da7a7221 */ /* 0x001fe20000010000 */
[----:B------:R-:W-:Y:S01]  /*1200*/  FADD.FTZ R242, -R197, R109 ;  /* 0x0000006dc5f27221 */ /* 0x000fe20000010100 */
[----:B------:R-:W-:Y:S02]  /*1210*/  FMUL.FTZ R118, R189, R248 ;  /* 0x000000f8bd767220 */ /* 0x000fe40000410000 */
[----:B------:R-:W-:Y:S01]  /*1220*/  FADD.FTZ R122, R221, R122 ;  /* 0x0000007add7a7221 */ /* 0x000fe20000010000 */
[----:B------:R-:W-:Y:S01]  /*1230*/  FFMA.FTZ R101, R223, R221, R120 ;  /* 0x000000dddf657223 */ /* 0x000fe20000010078 */
[--C-:B------:R-:W-:Y:S02]  /*1240*/  HADD2.F32 R98, -RZ, R113.reuse.H0_H0 ;  /* 0x20000071ff627230 */ /* 0x100fe40000004100 */
[----:B------:R-:W-:Y:S01]  /*1250*/  FMUL.FTZ R120, R170, R97 ;  /* 0x00000061aa787220 */ /* 0x000fe20000410000 */
[----:B------:R-:W-:Y:S01]  /*1260*/  FADD.FTZ R85, R117, R122 ;  /* 0x0000007a75557221 */ /* 0x000fe20000010000 */
[C---:B------:R-:W-:Y:S01]  /*1270*/  FADD.FTZ R108, -R197.reuse, R124 ;  /* 0x0000007cc56c7221 */ /* 0x040fe20000010100 */
[----:B------:R-:W-:Y:S01]  /*1280*/  FADD.FTZ R196, -R197, R110 ;  /* 0x0000006ec5c47221 */ /* 0x000fe20000010100 */
[----:B------:R-:W-:Y:S01]  /*1290*/  FMUL.FTZ R119, R189, R242 ;  /* 0x000000f2bd777220 */ /* 0x000fe20000410000 */
[----:B------:R-:W-:Y:S01]  /*12a0*/  FFMA.FTZ R124, R118, R117, R101 ;  /* 0x00000075767c7223 */ /* 0x000fe20000010065 */
[----:B------:R-:W-:-:S02]  /*12b0*/  HADD2.F32 R201, -RZ, R113.H1_H1 ;  /* 0x30000071ffc97230 */ /* 0x000fc40000004100 */
[----:B------:R-:W-:Y:S01]  /*12c0*/  FADD.FTZ R112, -R197, R126 ;  /* 0x0000007ec5707221 */ /* 0x000fe20000010100 */
[----:B------:R-:W-:Y:S01]  /*12d0*/  FMUL.FTZ R121, R169, R98 ;  /* 0x00000062a9797220 */ /* 0x000fe20000410000 */
[----:B------:R-:W-:Y:S01]  /*12e0*/  FADD.FTZ R126, R120, R85 ;  /* 0x00000055787e7221 */ /* 0x000fe20000010000 */
[----:B------:R-:W-:Y:S01]  /*12f0*/  FADD.FTZ R194, -R197, R111 ;  /* 0x0000006fc5c27221 */ /* 0x000fe20000010100 */
[----:B------:R-:W-:Y:S01]  /*1300*/  FMUL.FTZ R122, R189, R196 ;  /* 0x000000c4bd7a7220 */ /* 0x000fe20000410000 */
[----:B------:R-:W-:Y:S01]  /*1310*/  FFMA.FTZ R85, R119, R120, R124 ;  /* 0x0000007877557223 */ /* 0x000fe2000001007c */
[----:B------:R-:W-:Y:S01]  /*1320*/  FMUL.FTZ R124, R168, R201 ;  /* 0x000000c9a87c7220 */ /* 0x000fe20000410000 */
[----:B------:R-:W-:Y:S01]  /*1330*/  FADD.FTZ R101, R121, R126 ;  /* 0x0000007e79657221 */ /* 0x000fe20000010000 */
[--C-:B------:R-:W-:Y:S02]  /*1340*/  HADD2.F32 R222, -RZ, R128.reuse.H0_H0 ;  /* 0x20000080ffde7230 */ /* 0x100fe40000004100 */
[----:B------:R-:W-:Y:S01]  /*1350*/  FMUL.FTZ R123, R189, R194 ;  /* 0x000000c2bd7b7220 */ /* 0x000fe20000410000 */
[----:B------:R-:W-:-:S02]  /*1360*/  HADD2.F32 R241, -RZ, R128.H1_H1 ;  /* 0x30000080fff17230 */ /* 0x000fc40000004100 */
[----:B------:R-:W-:Y:S01]  /*1370*/  FFMA.FTZ R128, R122, R121, R85 ;  /* 0x000000797a807223 */ /* 0x000fe20000010055 */
[----:B------:R-:W-:Y:S01]  /*1380*/  FADD.FTZ R110, -R197, R125 ;  /* 0x0000007dc56e7221 */ /* 0x000fe20000010100 */
[----:B------:R-:W-:Y:S01]  /*1390*/  FMUL.FTZ R125, R167, R198 ;  /* 0x000000c6a77d7220 */ /* 0x000fe20000410000 */
[----:B------:R-:W-:Y:S01]  /*13a0*/  FADD.FTZ R194, R124, R101 ;  /* 0x000000657cc27221 */ /* 0x000fe20000010000 */
[----:B------:R-:W-:Y:S01]  /*13b0*/  FADD.FTZ R84, -R197, R127 ;  /* 0x0000007fc5547221 */ /* 0x000fe20000010100 */
[----:B------:R-:W-:Y:S01]  /*13c0*/  FMUL.FTZ R126, R189, R244 ;  /* 0x000000f4bd7e7220 */ /* 0x000fe20000410000 */
        /* <DEDUP_REMOVED lines=8> */
[----:B------:R-:W-:Y:S01]  /*1450*/  FADD.FTZ R101, R127, R240 ;  /* 0x000000f07f657221 */ /* 0x000fe20000010000 */
[----:B------:R-:W-:Y:S01]  /*1460*/  FMUL.FTZ R194, R189, R116 ;  /* 0x00000074bdc27220 */ /* 0x000fe20000410000 */
[----:B------:R-:W-:Y:S01]  /*1470*/  FFMA.FTZ R85, R197, R127, R196 ;  /* 0x0000007fc5557223 */ /* 0x000fe200000100c4 */
        /* <DEDUP_REMOVED lines=9> */
[----:B------:R-:W-:-:S02]  /*1510*/  HADD2.F32 R240, -RZ, R129.H0_H0 ;  /* 0x20000081fff07230 */ /* 0x000fc40000004100 */
[----:B------:R-:W-:Y:S01]  /*1520*/  FMUL.FTZ R102, R162, R241 ;  /* 0x000000f1a2667220 */ /* 0x000fe20000410000 */
[----:B------:R-:W-:Y:S01]  /*1530*/  FADD.FTZ R85, R101, R114 ;  /* 0x0000007265557221 */ /* 0x000fe20000010000 */
[----:B------:R-:W-:Y:S01]  /*1540*/  FFMA.FTZ R114, R100, R101, R105 ;  /* 0x0000006564727223 */ /* 0x000fe20000010069 */
[----:B------:R-:W-:Y:S02]  /*1550*/  HADD2.F32 R129, -RZ, R129.H1_H1 ;  /* 0x30000081ff817230 */ /* 0x000fe40000004100 */
[----:B------:R-:W-:Y:S01]  /*1560*/  FMUL.FTZ R105, R161, R240 ;  /* 0x000000f0a1697220 */ /* 0x000fe20000410000 */
[----:B------:R-:W-:Y:S01]  /*1570*/  FADD.FTZ R116, R85, R102 ;  /* 0x0000006655747221 */ /* 0x000fe20000010000 */
[----:B------:R-:W-:Y:S01]  /*1580*/  FMUL.FTZ R104, R189, R104 ;  /* 0x00000068bd687220 */ /* 0x000fe20000410000 */
[----:B------:R-:W-:Y:S01]  /*1590*/  FFMA.FTZ R85, R103, R102, R114 ;  /* 0x0000006667557223 */ /* 0x000fe20000010072 */
[----:B------:R-:W-:Y:S01]  /*15a0*/  FMUL.FTZ R107, R189, R106 ;  /* 0x0000006abd6b7220 */ /* 0x000fe20000410000 */
[----:B------:R-:W-:Y:S01]  /*15b0*/  FADD.FTZ R109, R116, R105 ;  /* 0x00000069746d7221 */ /* 0x000fe20000010000 */
[----:B------:R-:W-:Y:S01]  /*15c0*/  FMUL.FTZ R106, R160, R129 ;  /* 0x00000081a06a7220 */ /* 0x000fe20000410000 */
[----:B------:R-:W-:-:S02]  /*15d0*/  HADD2.F32 R242, -RZ, R130.H0_H0 ;  /* 0x20000082fff27230 */ /* 0x000fc40000004100 */
[----:B------:R-:W-:Y:S01]  /*15e0*/  FFMA.FTZ R114, R104, R105, R85 ;  /* 0x0000006968727223 */ /* 0x000fe20000010055 */
[----:B------:R-:W-:Y:S02]  /*15f0*/  HADD2.F32 R243, -RZ, R130.H1_H1 ;  /* 0x30000082fff37230 */ /* 0x000fe40000004100 */
[----:B------:R-:W-:Y:S01]  /*1600*/  FADD.FTZ R116, R109, R106 ;  /* 0x0000006a6d747221 */ /* 0x000fe20000010000 */
[----:B------:R-:W-:Y:S01]  /*1610*/  FMUL.FTZ R108, R189, R108 ;  /* 0x0000006cbd6c7220 */ /* 0x000fe20000410000 */
[----:B------:R-:W-:Y:S01]  /*1620*/  FMUL.FTZ R109, R159, R242 ;  /* 0x000000f29f6d7220 */ /* 0x000fe20000410000 */
[----:B------:R-:W-:Y:S01]  /*1630*/  FFMA.FTZ R85, R107, R106, R114 ;  /* 0x0000006a6b557223 */ /* 0x000fe20000010072 */
[----:B------:R-:W-:Y:S01]  /*1640*/  FMUL.FTZ R111, R189, R110 ;  /* 0x0000006ebd6f7220 */ /* 0x000fe20000410000 */
[----:B------:R-:W-:Y:S01]  /*1650*/  FMUL.FTZ R110, R158, R243 ;  /* 0x000000f39e6e7220 */ /* 0x000fe20000410000 */
[----:B------:R-:W-:Y:S01]  /*1660*/  FADD.FTZ R113, R116, R109 ;  /* 0x0000006d74717221 */ /* 0x000fe20000010000 */
[----:B------:R-:W-:-:S02]  /*1670*/  HADD2.F32 R130, -RZ, R131.H0_H0 ;  /* 0x20000083ff827230 */ /* 0x000fc40000004100 */
[----:B------:R-:W-:Y:S01]  /*1680*/  FFMA.FTZ R114, R108, R109, R85 ;  /* 0x0000006d6c727223 */ /* 0x000fe20000010055 */
[----:B------:R-:W-:Y:S02]  /*1690*/  HADD2.F32 R131, -RZ, R131.H1_H1 ;  /* 0x30000083ff837230 */ /* 0x000fe40000004100 */
[----:B------:R-:W-:Y:S01]  /*16a0*/  FADD.FTZ R116, R113, R110 ;  /* 0x0000006e71747221 */ /* 0x000fe20000010000 */
[----:B------:R-:W-:Y:S01]  /*16b0*/  FMUL.FTZ R112, R189, R112 ;  /* 0x00000070bd707220 */ /* 0x000fe20000410000 */
[----:B------:R-:W-:Y:S01]  /*16c0*/  FFMA.FTZ R85, R111, R110, R114 ;  /* 0x0000006e6f557223 */ /* 0x000fe20000010072 */
[----:B------:R-:W-:Y:S01]  /*16d0*/  FMUL.FTZ R113, R157, R130 ;  /* 0x000000829d717220 */ /* 0x000fe20000410000 */
[----:B------:R-:W-:Y:S01]  /*16e0*/  FMUL.FTZ R115, R189, R84 ;  /* 0x00000054bd737220 */ /* 0x000fe20000410000 */
[----:B------:R-:W-:Y:S02]  /*16f0*/  FMUL.FTZ R114, R156, R131 ;  /* 0x000000839c727220 */ /* 0x000fe40000410000 */
[----:B------:R-:W-:Y:S01]  /*1700*/  FADD.FTZ R245, R116, R113 ;  /* 0x0000007174f57221 */ /* 0x000fe20000010000 */
[----:B------:R-:W-:-:S03]  /*1710*/  FFMA.FTZ R84, R112, R113, R85 ;  /* 0x0000007170547223 */ /* 0x000fc60000010055 */
[----:B------:R-:W-:Y:S01]  /*1720*/  FADD.FTZ R245, R245, R114 ;  /* 0x00000072f5f57221 */ /* 0x000fe20000010000 */
[----:B------:R-:W-:-:S04]  /*1730*/  FFMA.FTZ R84, R115, R114, R84 ;  /* 0x0000007273547223 */ /* 0x000fc80000010054 */
        /* <DEDUP_REMOVED lines=31> */
.L_x_9384:
[----:B------:R-:W-:Y:S05]  /*1930*/  BSYNC.RECONVERGENT B0 ;  /* 0x0000000000007941 */ /* 0x000fea0003800200 */
.L_x_9383:
        /* <DEDUP_REMOVED lines=35> */
[----:B------:R-:W-:Y:S01]  /*1b70*/  FFMA.FTZ R15, R122, R98, R15 ;  /* 0x000000627a0f7223 */ /* 0x000fe2000001000f */
[----:B------:R-:W-:Y:S01]  /*1b80*/  FADD.FTZ R150, R193, R150 ;  /* 0x00000096c1967221 */ /* 0x000fe20000010000 */
[----:B------:R-:W-:Y:S01]  /*1b90*/  FFMA.FTZ R151, R236, R193, R151 ;  /* 0x000000c1ec977223 */ /* 0x000fe20000010097 */
[----:B0-----:R-:W-:Y:S01]  /*1ba0*/  HFMA2 R116, -RZ, RZ, 1.875, 0 ;  /* 0x3f800000ff747431 */ /* 0x001fe200000001ff */
[----:B------:R-:W0:Y:S01]  /*1bb0*/  LDS.128 R84, [UR5] ;  /* 0x00000005ff547984 */ /* 0x000e220008000c00 */
[----:B------:R-:W-:Y:S01]  /*1bc0*/  UIADD3 UR5, UPT, UPT, UR4, 0x8060, URZ ;  /* 0x0000806004057890 */ /* 0x000fe2000fffe0ff */
[----:B------:R-:W-:Y:S01]  /*1bd0*/  FADD.FTZ R30, R195, R30 ;  /* 0x0000001ec31e7221 */ /* 0x000fe20000010000 */
[----:B------:R-:W-:Y:S01]  /*1be0*/  @!UP1 UIADD3 UR5, UPT, UPT, UR4, 0x8020, URZ ;  /* 0x0000802004059890 */ /* 0x000fe2000fffe0ff */
[----:B------:R-:W1:Y:S01]  /*1bf0*/  LDS.128 R88, [UR6] ;  /* 0x00000006ff587984 */ /* 0x000e620008000c00 */
[----:B------:R-:W-:Y:S01]  /*1c00*/  UIADD3 UR6, UPT, UPT, UR4, 0x8070, URZ ;  /* 0x0000807004067890 */ /* 0x000fe2000fffe0ff */
[----:B-----5:R-:W-:Y:S01]  /*1c10*/  @P0 HADD2.F32 R116, -RZ, R192.H0_H0 ;  /* 0x200000c0ff740230 */ /* 0x020fe20000004100 */
[----:B------:R-:W-:Y:S01]  /*1c20*/  @!UP1 UIADD3 UR6, UPT, UPT, UR4, 0x8030, URZ ;  /* 0x0000803004069890 */ /* 0x000fe2000fffe0ff */
[----:B------:R-:W-:Y:S01]  /*1c30*/  FFMA.FTZ R2, R233, R195, R2 ;  /* 0x000000c3e9027223 */ /* 0x000fe20000010002 */
[----:B------:R-:W-:Y:S01]  /*1c40*/  FADD.FTZ R35, R202, R35 ;  /* 0x00000023ca237221 */ /* 0x000fe20000010000 */
[----:B------:R-:W-:Y:S01]  /*1c50*/  FFMA.FTZ R7, R210, R202, R7 ;  /* 0x000000cad2077223 */ /* 0x000fe20000010007 */
[----:B------:R-:W-:Y:S01]  /*1c60*/  FADD.FTZ R36, R207, R36 ;  /* 0x00000024cf247221 */ /* 0x000fe20000010000 */
[----:B------:R-:W2:Y:S01]  /*1c70*/  LDS.128 R92, [UR5] ;  /* 0x00000005ff5c7984 */ /* 0x000ea20008000c00 */
[----:B------:R-:W-:Y:S01]  /*1c80*/  FFMA.FTZ R8, R215, R207, R8 ;  /* 0x000000cfd7087223 */ /* 0x000fe20000010008 */
[----:B------:R-:W-:Y:S01]  /*1c90*/  FADD.FTZ R41, R204, R41 ;  /* 0x00000029cc297221 */ /* 0x000fe20000010000 */
[----:B------:R-:W-:Y:S01]  /*1ca0*/  FFMA.FTZ R13, R118, R204, R13 ;  /* 0x000000cc760d7223 */ /* 0x000fe2000001000d */
[----:B------:R-:W3:Y:S01]  /*1cb0*/  LDS.128 R96, [UR6] ;  /* 0x00000006ff607984 */ /* 0x000ee20008000c00 */
        /* <DEDUP_REMOVED lines=23> */
[----:B0-----:R-:W-:Y:S01]  /*1e30*/  FADD.FTZ R193, RZ, R84 ;  /* 0x00000054ffc17221 */ /* 0x001fe20000010000 */
[----:B------:R-:W-:Y:S01]  /*1e40*/  FADD.FTZ R84, RZ, R85 ;  /* 0x00000055ff547221 */ /* 0x000fe20000010000 */
[----:B------:R-:W-:Y:S01]  /*1e50*/  FFMA.FTZ R27, R112, R130, R27 ;  /* 0x00000082701b7223 */ /* 0x000fe2000001001b */
[----:B------:R-:W-:Y:S01]  /*1e60*/  FADD.FTZ R144, R131, R144 ;  /* 0x0000009083907221 */ /* 0x000fe20000010000 */
[----:B------:R-:W-:Y:S01]  /*1e70*/  FADD.FTZ R193, R86, R193 ;  /* 0x000000c156c17221 */ /* 0x000fe20000010000 */
[----:B------:R-:W-:Y:S01]  /*1e80*/  FADD.FTZ R84, R87, R84 ;  /* 0x0000005457547221 */ /* 0x000fe20000010000 */
[----:B------:R-:W-:-:S02]  /*1e90*/  FFMA.FTZ R28, R115, R131, R28 ;  /* 0x00000083731c7223 */ /* 0x000fc4000001001c */
        /* <DEDUP_REMOVED lines=51> */
[----:B------:R-:W-:Y:S02]  /*21d0*/  F2FP.F16.F32.PACK_AB R86, R91, R86 ;  /* 0x000000565b56723e */ /* 0x000fe400000000ff */
[----:B------:R-:W-:Y:S02]  /*21e0*/  F2FP.F16.F32.PACK_AB R87, R93, R90 ;  /* 0x0000005a5d57723e */ /* 0x000fe400000000ff */
[----:B------:R-:W-:Y:S02]  /*21f0*/  F2FP.F16.F32.PACK_AB R85, R88, R225 ;  /* 0x000000e15855723e */ /* 0x000fe400000000ff */
[----:B------:R-:W-:Y:S01]  /*2200*/  F2FP.F16.F32.PACK_AB R84, R89, R84 ;  /* 0x000000545954723e */ /* 0x000fe200000000ff */
[----:B------:R-:W-:Y:S06]  /*2210*/  BRA `(.L_x_9387) ;  /* 0x0000000000907947 */ /* 0x000fec0003800000 */
.L_x_9386:
        /* <DEDUP_REMOVED lines=36> */
.L_x_9387:
        /* <DEDUP_REMOVED lines=47> */
.L_x_9388:
[-CC-:B------:R-:W-:Y:S01]  /*2750*/  FFMA.FTZ R206, R206, R94.reuse, R95.reuse ;  /* 0x0000005ecece7223 */ /* 0x180fe2000001005f */
[-CC-:B------:R-:W-:Y:S01]  /*2760*/  FFMA.FTZ R215, R215, R94.reuse, R95.reuse ;  /* 0x0000005ed7d77223 */ /* 0x180fe2000001005f */
[-CC-:B------:R-:W-:Y:S01]  /*2770*/  FFMA.FTZ R211, R211, R94.reuse, R95.reuse ;  /* 0x0000005ed3d37223 */ /* 0x180fe2000001005f */
[-CC-:B------:R-:W-:Y:S01]  /*2780*/  FFMA.FTZ R210, R210, R94.reuse, R95.reuse ;  /* 0x0000005ed2d27223 */ /* 0x180fe2000001005f */
        /* <DEDUP_REMOVED lines=32> */
.L_x_9389:
        /* <DEDUP_REMOVED lines=44> */
.L_x_9390:
[-CC-:B------:R-:W-:Y:S01]  /*2c50*/  FFMA.FTZ R118, R118, R94.reuse, R95.reuse ;  /* 0x0000005e76767223 */ /* 0x180fe2000001005f */
[-CC-:B------:R-:W-:Y:S01]  /*2c60*/  FFMA.FTZ R123, R123, R94.reuse, R95.reuse ;  /* 0x0000005e7b7b7223 */ /* 0x180fe2000001005f */
[-CC-:B------:R-:W-:Y:S01]  /*2c70*/  FFMA.FTZ R119, R119, R94.reuse, R95.reuse ;  /* 0x0000005e77777223 */ /* 0x180fe2000001005f */
        /* <DEDUP_REMOVED lines=33> */
.L_x_9391:
        /* <DEDUP_REMOVED lines=44> */
.L_x_9392:
        /* <DEDUP_REMOVED lines=36> */
.L_x_9393:
[----:B------:R-:W0:Y:S01]  /*3390*/  @P1 LDC.64 R90, c[0x0][0x478] ;  /* 0x00011e00ff5a1b82 */ /* 0x000e220000000a00 */
[----:B------:R-:W-:-:S04]  /*33a0*/  IMAD.WIDE.U32 R88, R153, 0x10, R88 ;  /* 0x0000001099587825 */ /* 0x000fc800078e0058 */
[----:B0-----:R-:W-:-:S05]  /*33b0*/  @P1 IMAD.WIDE.U32 R90, R153, 0x20, R90 ;  /* 0x00000020995a1825 */ /* 0x001fca00078e005a */
[----:B------:R1:W-:Y:S04]  /*33c0*/  @P1 STG.E.128 desc[UR8][R90.64], R76 ;  /* 0x0000004c5a001986 */ /* 0x0003e8000c101d08 */
[----:B------:R1:W-:Y:S04]  /*33d0*/  @P1 STG.E.128 desc[UR8][R90.64+0x10], R80 ;  /* 0x000010505a001986 */ /* 0x0003e8000c101d08 */
[----:B------:R1:W-:Y:S01]  /*33e0*/  STG.E.128 desc[UR8][R88.64], R84 ;  /* 0x0000005458007986 */ /* 0x0003e2000c101d08 */
[----:B------:R-:W-:Y:S05]  /*33f0*/  BRA `(.L_x_9394) ;  /* 0x00000014000c7947 */ /* 0x000fea0003800000 */
.L_x_9385:
        /* <DEDUP_REMOVED lines=40> */
.L_x_9395:
        /* <DEDUP_REMOVED lines=36> */
.L_x_9396:
        /* <DEDUP_REMOVED lines=45> */
.L_x_9397:
        /* <DEDUP_REMOVED lines=35> */
[----:B------:R-:W-:-:S07]  /*3dc0*/  F2FP.F16.F32.PACK_AB R84, R91, R84 ;  /* 0x000000545b54723e */ /* 0x000fce00000000ff */
.L_x_9398:
        /* <DEDUP_REMOVED lines=44> */
.L_x_9399:
        /* <DEDUP_REMOVED lines=36> */
.L_x_9400:
        /* <DEDUP_REMOVED lines=44> */
.L_x_9401:
        /* <DEDUP_REMOVED lines=36> */
.L_x_9402:
[----:B------:R-:W0:Y:S01]  /*47d0*/  @P1 LDC.64 R90, c[0x0][0x478] ;  /* 0x00011e00ff5a1b82 */ /* 0x000e220000000a00 */
[----:B------:R-:W-:-:S04]  /*47e0*/  IMAD.WIDE.U32 R88, R153, 0x10, R88 ;  /* 0x0000001099587825 */ /* 0x000fc800078e0058 */
[----:B0-----:R-:W-:-:S05]  /*47f0*/  @P1 IMAD.WIDE.U32 R90, R153, 0x20, R90 ;  /* 0x00000020995a1825 */ /* 0x001fca00078e005a */
[----:B------:R0:W-:Y:S04]  /*4800*/  @P1 STG.E.128 desc[UR8][R90.64], R76 ;  /* 0x0000004c5a001986 */ /* 0x0001e8000c101d08 */
[----:B------:R0:W-:Y:S04]  /*4810*/  @P1 STG.E.128 desc[UR8][R90.64+0x10], R80 ;  /* 0x000010505a001986 */ /* 0x0001e8000c101d08 */
[----:B------:R0:W-:Y:S02]  /*4820*/  STG.E.128 desc[UR8][R88.64], R84 ;  /* 0x0000005458007986 */ /* 0x0001e4000c101d08 */
.L_x_9394:
        /* <DEDUP_REMOVED lines=69> */
.L_x_9382:
        /* <DEDUP_REMOVED lines=25> */
.L_x_9404:
        /* <DEDUP_REMOVED lines=15> */
.L_x_15699:


//--------------------- .text._ZN10layer_norm13ln_bwd_kernelINS_13Kernel_traitsI6__halfS2_fS2_fjLj8192ELj1ELj1ELj8ELj16ENS_18Kernel_traits_baseILj8192ES2_S2_fS2_fjLj256EEEEELb0ELb0ELb1ELb0EEEvNS_9BwdParamsE --------------------------
	.section	.text._ZN10layer_norm13ln_bwd_kernelINS_13Kernel_traitsI6__halfS2_fS2_fjLj8192ELj1ELj1ELj8ELj16ENS_18Kernel_traits_baseILj8192ES2_S2_fS2_fjLj256EEEEELb0ELb0ELb1ELb0EEEvNS_9BwdParamsE,"ax",@progbits
	.align	128
        .global         _ZN10layer_norm13ln_bwd_kernelINS_13Kernel_traitsI6__halfS2_fS2_fjLj8192ELj1ELj1ELj8ELj16ENS_18Kernel_traits_baseILj8192ES2_S2_fS2_fjLj256EEEEELb0ELb0ELb1ELb0EEEvNS_9BwdParamsE
        .type           _ZN10layer_norm13ln_bwd_kernelINS_13Kernel_traitsI6__halfS2_fS2_fjLj8192ELj1ELj1ELj8ELj16ENS_18Kernel_traits_baseILj8192ES2_S2_fS2_fjLj256EEEEELb0ELb0ELb1ELb0EEEvNS_9BwdParamsE,@function
        .size           _ZN10layer_norm13ln_bwd_kernelINS_13Kernel_traitsI6__halfS2_fS2_fjLj8192ELj1ELj1ELj8ELj16ENS_18Kernel_traits_baseILj8192ES2_S2_fS2_fjLj256EEEEELb0ELb0ELb1ELb0EEEvNS_9BwdParamsE,(.L_x_15700 - _ZN10layer_norm13ln_bwd_kernelINS_13Kernel_traitsI6__halfS2_fS2_fjLj8192ELj1ELj1ELj8ELj16ENS_18Kernel_traits_baseILj8192ES2_S2_fS2_fjLj256EEEEELb0ELb0ELb1ELb0EEEvNS_9BwdParamsE)
        .other          _ZN10layer_norm13ln_bwd_kernelINS_13Kernel_traitsI6__halfS2_fS2_fjLj8192ELj1ELj1ELj8ELj16ENS_18Kernel_traits_baseILj8192ES2_S2_fS2_fjLj256EEEEELb0ELb0ELb1ELb0EEEvNS_9BwdParamsE,@"STO_CUDA_ENTRY STV_DEFAULT"
_ZN10layer_norm13ln_bwd_kernelINS_13Kernel_traitsI6__halfS2_fS2_fjLj8192ELj1ELj1ELj8ELj16ENS_18Kernel_traits_baseILj8192ES2_S2_fS2_fjLj256EEEEELb0ELb0ELb1ELb0EEEvNS_9BwdParamsE:
.text._ZN10layer_norm13ln_bwd_kernelINS_13Kernel_traitsI6__halfS2_fS2_fjLj8192ELj1ELj1ELj8ELj16ENS_18Kernel_traits_baseILj8192ES2_S2_fS2_fjLj256EEEEELb0ELb0ELb1ELb0EEEvNS_9BwdParamsE:
        /* <DEDUP_REMOVED lines=23> */
[----:B------:R-:W-:-:S04]  /*0170*/  @P4 IADD3 R9, PT, PT, R9, 0x100, RZ ;  /* 0x0000010009094810 */ /* 0x000fc80007ffe0ff */
[----:B------:R-:W5:Y:S01]  /*0180*/  @P4 LDG.E.128 R116, desc[UR10][R10.64] ;  /* 0x0000000a0a744981 */ /* 0x000f62000c1e1d00 */
[C---:B----4-:R-:W-:Y:S01]  /*0190*/  @P5 IMAD.WIDE.U32 R12, R9.reuse, 0x10, R12 ;  /* 0x00000010090c5825 */ /* 0x050fe200078e000c */
[----:B------:R-:W1:Y:S01]  /*01a0*/  S2UR UR4, SR_CTAID.X ;  /* 0x00000000000479c3 */ /* 0x000e620000002500 */
[----:B------:R-:W-:-:S03]  /*01b0*/  @P5 IADD3 R9, PT, PT, R9, 0x100, RZ ;  /* 0x0000010009095810 */ /* 0x000fc60007ffe0ff */
[----:B------:R-:W5:Y:S02]  /*01c0*/  @P5 LDG.E.128 R112, desc[UR10][R12.64] ;  /* 0x0000000a0c705981 */ /* 0x000f64000c1e1d00 */
[----:B0-----:R-:W-:-:S05]  /*01d0*/  @P6 IMAD.WIDE.U32 R4, R9, 0x10, R14 ;  /* 0x0000001009046825 */ /* 0x001fca00078e000e */
        /* <DEDUP_REMOVED lines=74> */
.L_x_9497:
        /* <DEDUP_REMOVED lines=10> */
[----:B------:R-:W-:Y:S02]  /*0720*/  CS2R R166, SRZ ;  /* 0x0000000000a67805 */ /* 0x000fe4000001ff00 */
        /* <DEDUP_REMOVED lines=15> */
[----:B------:R-:W-:-:S02]  /*0820*/  CS2R R166, SRZ ;  /* 0x0000000000a67805 */ /* 0x000fc4000001ff00 */
[----:B------:R-:W-:Y:S02]  /*0830*/  SHF.R.S32.HI R157, RZ, 0x1f, R154 ;  /* 0x0000001fff9d7819 */ /* 0x000fe4000001149a */
[----:B------:R-:W-:Y:S02]  /*0840*/  LEA.HI R0, R155, R0, RZ, 0x3 ;  /* 0x000000009b007211 */ /* 0x000fe400078f18ff */
[----:B------:R-:W-:Y:S02]  /*0850*/  LEA.HI R154, R157, R154, RZ, 0x3 ;  /* 0x0000009a9d9a7211 */ /* 0x000fe400078f18ff */
[C---:B------:R-:W-:Y:S02]  /*0860*/  ISETP.GE.U32.AND P3, PT, R6.reuse, 0x300, PT ;  /* 0x000003000600780c */ /* 0x040fe40003f66070 */
[----:B------:R-:W-:Y:S02]  /*0870*/  ISETP.GE.U32.AND P2, PT, R6, 0x400, PT ;  /* 0x000004000600780c */ /* 0x000fe40003f46070 */
[----:B0-----:R-:W-:-:S02]  /*0880*/  LEA.HI.SX32 R0, R0, R7, 0x1d ;  /* 0x0000000700007211 */ /* 0x001fc400078feaff */
        /* <DEDUP_REMOVED lines=14> */
[--C-:B------:R-:W-:Y:S02]  /*0970*/  HADD2.F32 R211, -RZ, R120.reuse.H0_H0 ;  /* 0x20000078ffd37230 */ /* 0x100fe40000004100 */
[----:B------:R-:W-:Y:S02]  /*0980*/  HADD2.F32 R208, -RZ, R120.H1_H1 ;  /* 0x30000078ffd07230 */ /* 0x000fe40000004100 */
[----:B------:R-:W-:Y:S02]  /*0990*/  HADD2.F32 R207, -RZ, R121.H0_H0 ;  /* 0x20000079ffcf7230 */ /* 0x000fe40000004100 */
[----:B0-----:R-:W-:-:S05]  /*09a0*/  @P0 IMAD.WIDE.U32 R10, R215, 0x20, R10 ;  /* 0x00000020d70a0825 */ /* 0x001fca00078e000a */
[----:B------:R-:W5:Y:S04]  /*09b0*/  @P0 LDG.E.128 R40, desc[UR10][R10.64] ;  /* 0x0000000a0a280981 */ /* 0x000f68000c1e1d00 */
[----:B------:R0:W5:Y:S01]  /*09c0*/  @P0 LDG.E.128 R36, desc[UR10][R10.64+0x10] ;  /* 0x0000100a0a240981 */ /* 0x000162000c1e1d00 */
[----:B------:R-:W-:Y:S02]  /*09d0*/  IADD3 R214, PT, PT, R214, 0x100, RZ ;  /* 0x00000100d6d67810 */ /* 0x000fe40007ffe0ff */
[----:B------:R-:W-:Y:S01]  /*09e0*/  IADD3 R215, PT, PT, R215, 0x100, RZ ;  /* 0x00000100d7d77810 */ /* 0x000fe20007ffe0ff */
[C---:B--2---:R-:W-:Y:S01]  /*09f0*/  FADD.FTZ R12, -R212.reuse, R12 ;  /* 0x0000000cd40c7221 */ /* 0x044fe20000010100 */
[C---:B------:R-:W-:Y:S01]  /*0a00*/  FADD.FTZ R18, -R212.reuse, R15 ;  /* 0x0000000fd4127221 */ /* 0x040fe20000010100 */
[----:B---3--:R-:W-:-:S02]  /*0a10*/  FADD.FTZ R156, -R212, R156 ;  /* 0x0000009cd49c7221 */ /* 0x008fc40000010100 */
[C---:B-----5:R-:W-:Y:S01]  /*0a20*/  FMUL.FTZ R213, R3.reuse, R12 ;  /* 0x0000000c03d57220 */ /* 0x060fe20000410000 */
[----:B------:R-:W-:Y:S02]  /*0a30*/  HADD2.F32 R12, -RZ, R122.H0_H0 ;  /* 0x2000007aff0c7230 */ /* 0x000fe40000004100 */
[----:B----4-:R-:W-:Y:S02]  /*0a40*/  HADD2.F32 R9, -RZ, R152.H0_H0 ;  /* 0x20000098ff097230 */ /* 0x010fe40000004100 */
[----:B0-----:R-:W-:Y:S01]  /*0a50*/  FMUL.FTZ R11, R3, R156 ;  /* 0x0000009c030b7220 */ /* 0x001fe20000410000 */
[----:B------:R-:W-:Y:S02]  /*0a60*/  HADD2.F32 R15, -RZ, R154.H0_H0 ;  /* 0x2000009aff0f7230 */ /* 0x000fe40000004100 */
[----:B------:R-:W-:Y:S02]  /*0a70*/  HADD2.F32 R152, -RZ, R152.H1_H1 ;  /* 0x30000098ff987230 */ /* 0x000fe40000004100 */
[-C--:B------:R-:W-:Y:S01]  /*0a80*/  FMUL.FTZ R211, R211, R9.reuse ;  /* 0x00000009d3d37220 */ /* 0x080fe20000410000 */
[----:B------:R-:W-:Y:S01]  /*0a90*/  FADD.FTZ R210, -R212, R13 ;  /* 0x0000000dd4d27221 */ /* 0x000fe20000010100 */
[----:B------:R-:W-:Y:S01]  /*0aa0*/  FADD.FTZ R72, R72, R9 ;  /* 0x0000000948487221 */ /* 0x000fe20000010000 */
[----:B------:R-:W-:Y:S01]  /*0ab0*/  FFMA.FTZ R104, R213, R9, R104 ;  /* 0x00000009d5687223 */ /* 0x000fe20000010068 */
[----:B------:R-:W-:-:S02]  /*0ac0*/  HADD2.F32 R16, -RZ, R153.H1_H1 ;  /* 0x30000099ff107230 */ /* 0x000fc40000004100 */
[----:B------:R-:W-:Y:S01]  /*0ad0*/  FMUL.FTZ R10, R3, R18 ;  /* 0x00000012030a7220 */ /* 0x000fe20000410000 */
[----:B------:R-:W-:Y:S02]  /*0ae0*/  HADD2.F32 R9, -RZ, R121.H1_H1 ;  /* 0x30000079ff097230 */ /* 0x000fe40000004100 */
[-C--:B------:R-:W-:Y:S01]  /*0af0*/  FMUL.FTZ R12, R12, R15.reuse ;  /* 0x0000000f0c0c7220 */ /* 0x080fe20000410000 */
[----:B------:R-:W-:Y:S02]  /*0b00*/  HADD2.F32 R13, -RZ, R153.H0_H0 ;  /* 0x20000099ff0d7230 */ /* 0x000fe40000004100 */
[----:B------:R-:W-:Y:S01]  /*0b10*/  FADD.FTZ R68, R68, R15 ;  /* 0x0000000f44447221 */ /* 0x000fe20000010000 */
[----:B------:R-:W-:Y:S01]  /*0b20*/  FFMA.FTZ R100, R11, R15, R100 ;  /* 0x0000000f0b647223 */ /* 0x000fe20000010064 */
[----:B------:R-:W-:Y:S01]  /*0b30*/  FMUL.FTZ R208, R208, R152 ;  /* 0x00000098d0d07220 */ /* 0x000fe20000410000 */
[----:B------:R-:W-:Y:S01]  /*0b40*/  FADD.FTZ R15, RZ, R211 ;  /* 0x000000d3ff0f7221 */ /* 0x000fe20000010000 */
[----:B------:R-:W-:Y:S01]  /*0b50*/  FADD.FTZ R14, -R212, R14 ;  /* 0x0000000ed40e7221 */ /* 0x000fe20000010100 */
[----:B------:R-:W-:Y:S01]  /*0b60*/  FMUL.FTZ R210, R3, R210 ;  /* 0x000000d203d27220 */ /* 0x000fe20000410000 */
[----:B------:R-:W-:Y:S01]  /*0b70*/  FFMA.FTZ R17, R213, R211, RZ ;  /* 0x000000d3d5117223 */ /* 0x000fe200000100ff */
[-C--:B------:R-:W-:Y:S01]  /*0b80*/  FMUL.FTZ R9, R9, R16.reuse ;  /* 0x0000001009097220 */ /* 0x080fe20000410000 */
[----:B------:R-:W-:Y:S01]  /*0b90*/  FADD.FTZ R75, R75, R16 ;  /* 0x000000104b4b7221 */ /* 0x000fe20000010000 */
[----:B------:R-:W-:Y:S01]  /*0ba0*/  FFMA.FTZ R107, R10, R16, R107 ;  /* 0x000000100a6b7223 */ /* 0x000fe2000001006b */
[----:B------:R-:W-:Y:S01]  /*0bb0*/  FMUL.FTZ R207, R207, R13 ;  /* 0x0000000dcfcf7220 */ /* 0x000fe20000410000 */
[----:B------:R-:W-:Y:S01]  /*0bc0*/  FADD.FTZ R16, R15, R208 ;  /* 0x000000d00f107221 */ /* 0x000fe20000010000 */
[----:B------:R-:W-:Y:S01]  /*0bd0*/  FMUL.FTZ R209, R3, R14 ;  /* 0x0000000e03d17220 */ /* 0x000fe20000410000 */
[----:B------:R-:W-:Y:S01]  /*0be0*/  FFMA.FTZ R18, R210, R208, R17 ;  /* 0x000000d0d2127223 */ /* 0x000fe20000010011 */
[----:B------:R-:W-:-:S02]  /*0bf0*/  HADD2.F32 R160, -RZ, R154.H1_H1 ;  /* 0x3000009affa07230 */ /* 0x000fc40000004100 */
[----:B------:R-:W-:Y:S01]  /*0c00*/  FADD.FTZ R16, R16, R207 ;  /* 0x000000cf10107221 */ /* 0x000fe20000010000 */
[----:B------:R-:W-:Y:S01]  /*0c10*/  FADD.FTZ R154, -R212, R157 ;  /* 0x0000009dd49a7221 */ /* 0x000fe20000010100 */
[----:B------:R-:W-:Y:S01]  /*0c20*/  FFMA.FTZ R153, R209, R207, R18 ;  /* 0x000000cfd1997223 */ /* 0x000fe20000010012 */
[----:B------:R-:W-:Y:S01]  /*0c30*/  FADD.FTZ R73, R73, R152 ;  /* 0x0000009849497221 */ /* 0x000fe20000010000 */
[----:B------:R-:W-:Y:S01]  /*0c40*/  FFMA.FTZ R105, R210, R152, R105 ;  /* 0x00000098d2697223 */ /* 0x000fe20000010069 */
[--C-:B------:R-:W-:Y:S02]  /*0c50*/  HADD2.F32 R161, -RZ, R155.reuse.H0_H0 ;  /* 0x2000009bffa17230 */ /* 0x100fe40000004100 */
[----:B------:R-:W-:Y:S01]  /*0c60*/  FADD.FTZ R74, R74, R13 ;  /* 0x0000000d4a4a7221 */ /* 0x000fe20000010000 */
[----:B------:R-:W-:Y:S02]  /*0c70*/  HADD2.F32 R163, -RZ, R155.H1_H1 ;  /* 0x3000009bffa37230 */ /* 0x000fe40000004100 */
[----:B------:R-:W-:Y:S01]  /*0c80*/  FFMA.FTZ R106, R209, R13, R106 ;  /* 0x0000000dd16a7223 */ /* 0x000fe2000001006a */
[----:B------:R-:W-:-:S02]  /*0c90*/  HADD2.F32 R152, -RZ, R123.H0_H0 ;  /* 0x2000007bff987230 */ /* 0x000fc40000004100 */
[----:B------:R-:W-:Y:S01]  /*0ca0*/  FADD.FTZ R155, R16, R9 ;  /* 0x00000009109b7221 */ /* 0x000fe20000010000 */
[----:B------:R-:W-:Y:S02]  /*0cb0*/  HADD2.F32 R13, -RZ, R122.H1_H1 ;  /* 0x3000007aff0d7230 */ /* 0x000fe40000004100 */
[----:B------:R-:W-:Y:S01]  /*0cc0*/  FFMA.FTZ R16, R10, R9, R153 ;  /* 0x000000090a107223 */ /* 0x000fe20000010099 */
[----:B------:R-:W-:Y:S01]  /*0cd0*/  FMUL.FTZ R14, R3, R154 ;  /* 0x0000009a030e7220 */ /* 0x000fe20000410000 */
[----:B------:R-:W-:Y:S02]  /*0ce0*/  HADD2.F32 R154, -RZ, R123.H1_H1 ;  /* 0x3000007bff9a7230 */ /* 0x000fe40000004100 */
[----:B------:R-:W-:Y:S01]  /*0cf0*/  FMUL.FTZ R15, R152, R161 ;  /* 0x000000a1980f7220 */ /* 0x000fe20000410000 */
[----:B------:R-:W-:Y:S01]  /*0d00*/  FADD.FTZ R158, -R212, R158 ;  /* 0x0000009ed49e7221 */ /* 0x000fe20000010100 */
[----:B------:R-:W-:Y:S01]  /*0d10*/  FMUL.FTZ R13, R13, R160 ;  /* 0x000000a00d0d7220 */ /* 0x000fe20000410000 */
[----:B------:R-:W-:Y:S01]  /*0d20*/  FADD.FTZ R152, R155, R12 ;  /* 0x0000000c9b987221 */ /* 0x000fe20000010000 */
[----:B------:R-:W-:Y:S01]  /*0d30*/  FFMA.FTZ R153, R11, R12, R16 ;  /* 0x0000000c0b997223 */ /* 0x000fe20000010010 */
[----:B------:R-:W-:Y:S01]  /*0d40*/  FMUL.FTZ R16, R154, R163 ;  /* 0x000000a39a107220 */ /* 0x000fe20000410000 */
[----:B------:R-:W-:Y:S01]  /*0d50*/  FADD.FTZ R162, -R212, R159 ;  /* 0x0000009fd4a27221 */ /* 0x000fe20000010100 */
[C---:B------:R-:W-:Y:S01]  /*0d60*/  FMUL.FTZ R17, R3.reuse, R158 ;  /* 0x0000009e03117220 */ /* 0x040fe20000410000 */
        /* <DEDUP_REMOVED lines=13> */
.L_x_9409:
[----:B----4-:R-:W-:Y:S05]  /*0e40*/  BSYNC.RECONVERGENT B1 ;  /* 0x0000000000017941 */ /* 0x010fea0003800200 */
.L_x_9408:
        /* <DEDUP_REMOVED lines=15> */
[----:B------:R-:W-:Y:S02]  /*0f40*/  HADD2.F32 R169, -RZ, R118.H1_H1 ;  /* 0x30000076ffa97230 */ /* 0x000fe40000004100 */
[----:B------:R-:W-:Y:S01]  /*0f50*/  HADD2.F32 R171, -RZ, R119.H0_H0 ;  /* 0x20000077ffab7230 */ /* 0x000fe20000004100 */
[----:B------:R-:W-:Y:S02]  /*0f60*/  IADD3 R214, PT, PT, R214, 0x100, RZ ;  /* 0x00000100d6d67810 */ /* 0x000fe40007ffe0ff */
[----:B------:R-:W-:Y:S01]  /*0f70*/  IADD3 R215, PT, PT, R215, 0x100, RZ ;  /* 0x00000100d7d77810 */ /* 0x000fe20007ffe0ff */
[C---:B--2---:R-:W-:Y:S01]  /*0f80*/  FADD.FTZ R164, -R212.reuse, R20 ;  /* 0x00000014d4a47221 */ /* 0x044fe20000010100 */
[C---:B------:R-:W-:Y:S01]  /*0f90*/  FADD.FTZ R168, -R212.reuse, R21 ;  /* 0x00000015d4a87221 */ /* 0x040fe20000010100 */
[----:B------:R-:W-:Y:S01]  /*0fa0*/  FADD.FTZ R172, -R212, R23 ;  /* 0x00000017d4ac7221 */ /* 0x000fe20000010100 */
[----:B------:R-:W-:-:S02]  /*0fb0*/  HADD2.F32 R20, -RZ, R116.H0_H0 ;  /* 0x20000074ff147230 */ /* 0x000fc40000004100 */
[----:B------:R-:W-:Y:S01]  /*0fc0*/  FADD.FTZ R170, -R212, R22 ;  /* 0x00000016d4aa7221 */ /* 0x000fe20000010100 */
[C---:B-----5:R-:W-:Y:S01]  /*0fd0*/  FMUL.FTZ R19, R3.reuse, R164 ;  /* 0x000000a403137220 */ /* 0x060fe20000410000 */
[----:B------:R-:W-:Y:S02]  /*0fe0*/  HADD2.F32 R23, -RZ, R116.H1_H1 ;  /* 0x30000074ff177230 */ /* 0x000fe40000004100 */
[----:B------:R-:W-:Y:S01]  /*0ff0*/  FMUL.FTZ R22, R3, R168 ;  /* 0x000000a803167220 */ /* 0x000fe20000410000 */
[--C-:B----4-:R-:W-:Y:S02]  /*1000*/  HADD2.F32 R21, -RZ, R24.reuse.H0_H0 ;  /* 0x20000018ff157230 */ /* 0x110fe40000004100 */
[----:B------:R-:W-:Y:S02]  /*1010*/  HADD2.F32 R24, -RZ, R24.H1_H1 ;  /* 0x30000018ff187230 */ /* 0x000fe40000004100 */
[--C-:B0-----:R-:W-:Y:S02]  /*1020*/  HADD2.F32 R158, -RZ, R25.reuse.H0_H0 ;  /* 0x20000019ff9e7230 */ /* 0x101fe40000004100 */
[----:B------:R-:W-:-:S02]  /*1030*/  HADD2.F32 R160, -RZ, R25.H1_H1 ;  /* 0x30000019ffa07230 */ /* 0x000fc40000004100 */
[--C-:B-1----:R-:W-:Y:S02]  /*1040*/  HADD2.F32 R156, -RZ, R27.reuse.H0_H0 ;  /* 0x2000001bff9c7230 */ /* 0x102fe40000004100 */
[----:B------:R-:W-:Y:S02]  /*1050*/  HADD2.F32 R157, -RZ, R27.H1_H1 ;  /* 0x3000001bff9d7230 */ /* 0x000fe40000004100 */
[--C-:B------:R-:W-:Y:S02]  /*1060*/  HADD2.F32 R25, -RZ, R117.reuse.H0_H0 ;  /* 0x20000075ff197230 */ /* 0x100fe40000004100 */
[----:B------:R-:W-:Y:S02]  /*1070*/  HADD2.F32 R27, -RZ, R117.H1_H1 ;  /* 0x30000075ff1b7230 */ /* 0x000fe40000004100 */
[----:B---3--:R-:W-:Y:S01]  /*1080*/  FADD.FTZ R152, -R212, R152 ;  /* 0x00000098d4987221 */ /* 0x008fe20000010100 */
        /* <DEDUP_REMOVED lines=17> */
[----:B------:R-:W-:Y:S01]  /*11a0*/  FADD.FTZ R216, -R212, R154 ;  /* 0x0000009ad4d87221 */ /* 0x000fe20000010100 */
[----:B------:R-:W-:Y:S02]  /*11b0*/  HADD2.F32 R162, -RZ, R26.H1_H1 ;  /* 0x3000001affa27230 */ /* 0x000fe40000004100 */
[----:B------:R-:W-:Y:S01]  /*11c0*/  FMUL.FTZ R26, R3, R172 ;  /* 0x000000ac031a7220 */ /* 0x000fe20000410000 */
[----:B------:R-:W-:Y:S02]  /*11d0*/  HADD2.F32 R168, -RZ, R118.H0_H0 ;  /* 0x20000076ffa87230 */ /* 0x000fe40000004100 */
[----:B------:R-:W-:Y:S01]  /*11e0*/  FADD.FTZ R154, R155, R24 ;  /* 0x000000189b9a7221 */ /* 0x000fe20000010000 */
        /* <DEDUP_REMOVED lines=31> */
.L_x_9411:
[----:B------:R-:W-:Y:S05]  /*13e0*/  BSYNC.RECONVERGENT B1 ;  /* 0x0000000000017941 */ /* 0x000fea0003800200 */
.L_x_9410:
        /* <DEDUP_REMOVED lines=11> */
[----:B0-----:R-:W-:Y:S02]  /*14a0*/  HADD2.F32 R176, -RZ, R112.H0_H0 ;  /* 0x20000070ffb07230 */ /* 0x001fe40000004100 */
[----:B------:R-:W-:-:S10]  /*14b0*/  HADD2.F32 R181, -RZ, R113.H1_H1 ;  /* 0x30000071ffb57230 */ /* 0x000fd40000004100 */
[----:B------:R-:W0:Y:S01]  /*14c0*/  @P0 LDC.64 R164, c[0x0][0x438] ;  /* 0x00010e00ffa40b82 */ /* 0x000e220000000a00 */
[----:B------:R-:W-:Y:S02]  /*14d0*/  HADD2.F32 R177, -RZ, R112.H1_H1 ;  /* 0x30000070ffb17230 */ /* 0x000fe40000004100 */
[--C-:B------:R-:W-:Y:S02]  /*14e0*/  HADD2.F32 R184, -RZ, R114.reuse.H0_H0 ;  /* 0x20000072ffb87230 */ /* 0x100fe40000004100 */
[----:B------:R-:W-:Y:S02]  /*14f0*/  HADD2.F32 R185, -RZ, R114.H1_H1 ;  /* 0x30000072ffb97230 */ /* 0x000fe40000004100 */
[--C-:B------:R-:W-:Y:S02]  /*1500*/  HADD2.F32 R187, -RZ, R115.reuse.H0_H0 ;  /* 0x20000073ffbb7230 */ /* 0x100fe40000004100 */
[----:B------:R-:W-:Y:S02]  /*1510*/  HADD2.F32 R188, -RZ, R115.H1_H1 ;  /* 0x30000073ffbc7230 */ /* 0x000fe40000004100 */
        /* <DEDUP_REMOVED lines=8> */
[----:B------:R-:W-:-:S02]  /*15a0*/  FADD.FTZ R154, -R212, R154 ;  /* 0x0000009ad49a7221 */ /* 0x000fc40000010100 */
[C---:B-----5:R-:W-:Y:S01]  /*15b0*/  FMUL.FTZ R182, R3.reuse, R182 ;  /* 0x000000b603b67220 */ /* 0x060fe20000410000 */
[--C-:B----4-:R-:W-:Y:S02]  /*15c0*/  HADD2.F32 R153, -RZ, R156.reuse.H0_H0 ;  /* 0x2000009cff997230 */ /* 0x110fe40000004100 */
[--C-:B------:R-:W-:Y:S02]  /*15d0*/  HADD2.F32 R152, -RZ, R157.reuse.H1_H1 ;  /* 0x3000009dff987230 */ /* 0x100fe40000004100 */
[C---:B------:R-:W-:Y:S01]  /*15e0*/  FMUL.FTZ R175, R3.reuse, R178 ;  /* 0x000000b203af7220 */ /* 0x040fe20000410000 */
[----:B------:R-:W-:Y:S02]  /*15f0*/  HADD2.F32 R156, -RZ, R156.H1_H1 ;  /* 0x3000009cff9c7230 */ /* 0x000fe40000004100 */
[----:B------:R-:W-:Y:S01]  /*1600*/  FMUL.FTZ R176, R176, R153 ;  /* 0x00000099b0b07220 */ /* 0x000fe20000410000 */
[----:B------:R-:W-:Y:S01]  /*1610*/  FMUL.FTZ R178, R3, R180 ;  /* 0x000000b403b27220 */ /* 0x000fe20000410000 */
[----:B------:R-:W-:-:S02]  /*1620*/  HADD2.F32 R155, -RZ, R157.H0_H0 ;  /* 0x2000009dff9b7230 */ /* 0x000fc40000004100 */
        /* <DEDUP_REMOVED lines=16> */
[C---:B---3--:R-:W-:Y:S01]  /*1730*/  FADD.FTZ R160, -R212.reuse, R160 ;  /* 0x000000a0d4a07221 */ /* 0x048fe20000010100 */
        /* <DEDUP_REMOVED lines=9> */
[C---:B------:R-:W-:Y:S01]  /*17d0*/  FADD.FTZ R162, -R212.reuse, R162 ;  /* 0x000000a2d4a27221 */ /* 0x040fe20000010100 */
[----:B------:R-:W-:Y:S01]  /*17e0*/  FMUL.FTZ R185, R185, R158 ;  /* 0x0000009eb9b97220 */ /* 0x000fe20000410000 */
[----:B------:R-:W-:Y:S01]  /*17f0*/  FMUL.FTZ R186, R3, R186 ;  /* 0x000000ba03ba7220 */ /* 0x000fe20000410000 */
[----:B------:R-:W-:Y:S01]  /*1800*/  FADD.FTZ R154, R155, R184 ;  /* 0x000000b89b9a7221 */ /* 0x000fe20000010000 */
[----:B------:R-:W-:Y:S01]  /*1810*/  FFMA.FTZ R153, R183, R184, R152 ;  /* 0x000000b8b7997223 */ /* 0x000fe20000010098 */
[----:B------:R-:W-:Y:S02]  /*1820*/  HADD2.F32 R159, -RZ, R159.H1_H1 ;  /* 0x3000009fff9f7230 */ /* 0x000fe40000004100 */
        /* <DEDUP_REMOVED lines=21> */
.L_x_9413:
[----:B------:R-:W-:Y:S05]  /*1980*/  BSYNC.RECONVERGENT B1 ;  /* 0x0000000000017941 */ /* 0x000fea0003800200 */
.L_x_9412:
        /* <DEDUP_REMOVED lines=10> */
[--C-:B0-----:R-:W-:Y:S02]  /*1a30*/  HADD2.F32 R192, -RZ, R108.reuse.H0_H0 ;  /* 0x2000006cffc07230 */ /* 0x101fe40000004100 */
[----:B------:R-:W-:Y:S02]  /*1a40*/  HADD2.F32 R193, -RZ, R108.H1_H1 ;  /* 0x3000006cffc17230 */ /* 0x000fe40000004100 */
[----:B------:R-:W-:-:S08]  /*1a50*/  HADD2.F32 R196, -RZ, R109.H0_H0 ;  /* 0x2000006dffc47230 */ /* 0x000fd00000004100 */
[----:B------:R-:W0:Y:S01]  /*1a60*/  @P0 LDC.64 R164, c[0x0][0x438] ;  /* 0x00010e00ffa40b82 */ /* 0x000e220000000a00 */
[----:B------:R-:W-:Y:S02]  /*1a70*/  HADD2.F32 R197, -RZ, R109.H1_H1 ;  /* 0x3000006dffc57230 */ /* 0x000fe40000004100 */
[----:B------:R-:W-:Y:S02]  /*1a80*/  HADD2.F32 R201, -RZ, R110.H1_H1 ;  /* 0x3000006effc97230 */ /* 0x000fe40000004100 */
[--C-:B------:R-:W-:Y:S02]  /*1a90*/  HADD2.F32 R204, -RZ, R111.reuse.H0_H0 ;  /* 0x2000006fffcc7230 */ /* 0x100fe40000004100 */
[----:B------:R-:W-:Y:S02]  /*1aa0*/  HADD2.F32 R205, -RZ, R111.H1_H1 ;  /* 0x3000006fffcd7230 */ /* 0x000fe40000004100 */
[----:B0-----:R-:W-:-:S05]  /*1ab0*/  @P0 IMAD.WIDE.U32 R164, R215, 0x20, R164 ;  /* 0x00000020d7a40825 */ /* 0x001fca00078e00a4 */
[----:B------:R-:W5:Y:S04]  /*1ac0*/  @P0 LDG.E.128 R132, desc[UR10][R164.64] ;  /* 0x0000000aa4840981 */ /* 0x000f68000c1e1d00 */
[----:B------:R0:W5:Y:S01]  /*1ad0*/  @P0 LDG.E.128 R136, desc[UR10][R164.64+0x10] ;  /* 0x0000100aa4880981 */ /* 0x000162000c1e1d00 */
        /* <DEDUP_REMOVED lines=42> */
[----:B0-----:R-:W-:-:S02]  /*1d80*/  HADD2.F32 R164, -RZ, R163.H1_H1 ;  /* 0x300000a3ffa47230 */ /* 0x001fc40000004100 */
        /* <DEDUP_REMOVED lines=23> */
.L_x_9407:
        /* <DEDUP_REMOVED lines=33> */
.L_x_9414:
[----:B----4-:R-:W-:Y:S05]  /*2110*/  BSYNC.RECONVERGENT B0 ;  /* 0x0000000000007941 */ /* 0x010fea0003800200 */
.L_x_9406:
        /* <DEDUP_REMOVED lines=31> */
.L_x_9416:
[----:B------:R-:W-:Y:S05]  /*2310*/  BSYNC.RECONVERGENT B0 ;  /* 0x0000000000007941 */ /* 0x000fea0003800200 */
.L_x_9415:
        /* <DEDUP_REMOVED lines=63> */
.L_x_9421:
        /* <DEDUP_REMOVED lines=9> */
.L_x_9422:
        /* <DEDUP_REMOVED lines=9> */
.L_x_9423:
        /* <DEDUP_REMOVED lines=9> */
.L_x_9424:
        /* <DEDUP_REMOVED lines=9> */
.L_x_9425:
        /* <DEDUP_REMOVED lines=9> */
.L_x_9426:
        /* <DEDUP_REMOVED lines=9> */
.L_x_9427:
        /* <DEDUP_REMOVED lines=10> */
.L_x_9420:
        /* <DEDUP_REMOVED lines=42> */
.L_x_9429:
        /* <DEDUP_REMOVED lines=9> */
.L_x_9430:
        /* <DEDUP_REMOVED lines=9> */
.L_x_9431:
        /* <DEDUP_REMOVED lines=9> */
.L_x_9432:
        /* <DEDUP_REMOVED lines=9> */
.L_x_9433:
        /* <DEDUP_REMOVED lines=9> */
.L_x_9434:
        /* <DEDUP_REMOVED lines=9> */
.L_x_9435:
[----:B------:R-:W-:Y:S05]  /*3110*/  @!P3 BRA `(.L_x_9428) ;  /* 0x00000008002cb947 */ /* 0x000fea0003800000 */
[----:B------:R-:W-:-:S05]  /*3120*/  FMUL.FTZ R152, R151, UR15 ;  /* 0x0000000f97987c20 */ /* 0x000fca0008410000 */
[----:B------:R-:W-:-:S04]  /*3130*/  F2FP.F16.F32.PACK_AB R152, RZ, R152 ;  /* 0x00000098ff98723e */ /* 0x000fc800000000ff */
[----:B------:R-:W-:Y:S01]  /*3140*/  PRMT R143, R143, 0x5410, R152 ;  /* 0x000054108f8f7816 */ /* 0x000fe20000000098 */
[----:B------:R-:W-:Y:S06]  /*3150*/  BRA `(.L_x_9428) ;  /* 0x00000008001c7947 */ /* 0x000fec0003800000 */
.L_x_9419:
        /* <DEDUP_REMOVED lines=18> */
[-CC-:B------:R-:W-:Y:S01]  /*3280*/  @P1 FFMA.FTZ R164, R14, R2.reuse, R159.reuse ;  /* 0x000000020ea41223 */ /* 0x180fe2000001009f */
[----:B------:R-:W-:Y:S01]  /*3290*/  @P1 FFMA.FTZ R166, R17, R2, R159 ;  /* 0x0000000211a61223 */ /* 0x000fe2000001009f */
[----:B------:R-:W-:Y:S01]  /*32a0*/  @P1 FADD.FTZ R156, R207, -R156 ;  /* 0x8000009ccf9c1221 */ /* 0x000fe20000010000 */
[----:B------:R-:W2:Y:S01]  /*32b0*/  @P3 LDC R161, c[0x0][0x40c] ;  /* 0x00010300ffa13b82 */ /* 0x000ea20000000800 */
[----:B------:R-:W-:Y:S01]  /*32c0*/  @P1 FADD.FTZ R163, R12, -R163 ;  /* 0x800000a30ca31221 */ /* 0x000fe20000010000 */
[----:B------:R-:W-:Y:S01]  /*32d0*/  MOV R154, R42 ;  /* 0x0000002a009a7202 */ /* 0x000fe20000000f00 */
[----:B------:R-:W-:Y:S01]  /*32e0*/  @P1 FADD.FTZ R160, R9, -R160 ;  /* 0x800000a009a01221 */ /* 0x000fe20000010000 */
        /* <DEDUP_REMOVED lines=11> */
[----:B------:R-:W-:Y:S01]  /*33a0*/  @P3 F2FP.F16.F32.PACK_AB R152, RZ, R152 ;  /* 0x00000098ff98323e */ /* 0x000fe200000000ff */
[----:B------:R-:W0:Y:S01]  /*33b0*/  @P3 LDC R162, c[0x0][0x40c] ;  /* 0x00010300ffa23b82 */ /* 0x000e220000000800 */
[----:B-1----:R-:W-:Y:S01]  /*33c0*/  @P3 FMUL.FTZ R153, R153, R158 ;  /* 0x0000009e99993220 */ /* 0x002fe20000410000 */
[----:B------:R-:W-:Y:S01]  /*33d0*/  MOV R158, R37 ;  /* 0x00000025009e7202 */ /* 0x000fe20000000f00 */
[----:B------:R-:W-:Y:S01]  /*33e0*/  @P1 FFMA.FTZ R158, R3, R164, R37 ;  /* 0x000000a4039e1223 */ /* 0x000fe20000010025 */
[----:B------:R-:W-:-:S02]  /*33f0*/  @P3 PRMT R140, R152, 0x7610, R140 ;  /* 0x00007610988c3816 */ /* 0x000fc4000000008c */
[----:B------:R-:W-:Y:S02]  /*3400*/  @P3 F2FP.F16.F32.PACK_AB R153, RZ, R153 ;  /* 0x00000099ff99323e */ /* 0x000fe400000000ff */
[----:B------:R-:W1:Y:S01]  /*3410*/  @P3 LDC R167, c[0x0][0x40c] ;  /* 0x00010300ffa73b82 */ /* 0x000e620000000800 */
[----:B--2---:R-:W-:Y:S01]  /*3420*/  @P3 FMUL.FTZ R152, R154, R161 ;  /* 0x000000a19a983220 */ /* 0x004fe20000410000 */
[----:B------:R-:W-:-:S04]  /*3430*/  @P3 PRMT R140, R140, 0x5410, R153 ;  /* 0x000054108c8c3816 */ /* 0x000fc80000000099 */
[----:B------:R-:W-:Y:S02]  /*3440*/  @P3 F2FP.F16.F32.PACK_AB R152, RZ, R152 ;  /* 0x00000098ff98323e */ /* 0x000fe400000000ff */
[----:B------:R-:W2:Y:S01]  /*3450*/  @P3 LDC R217, c[0x0][0x40c] ;  /* 0x00010300ffd93b82 */ /* 0x000ea20000000800 */
[----:B---3--:R-:W-:Y:S01]  /*3460*/  @P3 FMUL.FTZ R154, R156, R165 ;  /* 0x000000a59c9a3220 */ /* 0x008fe20000410000 */
[----:B------:R-:W-:-:S04]  /*3470*/  @P3 PRMT R141, R152, 0x7610, R141 ;  /* 0x00007610988d3816 */ /* 0x000fc8000000008d */
[----:B------:R-:W-:Y:S01]  /*3480*/  @P3 F2FP.F16.F32.PACK_AB R154, RZ, R154 ;  /* 0x0000009aff9a323e */ /* 0x000fe200000000ff */
[----:B0-----:R-:W-:-:S03]  /*3490*/  @P3 FMUL.FTZ R153, R155, R162 ;  /* 0x000000a29b993220 */ /* 0x001fc60000410000 */
[----:B------:R-:W-:Y:S02]  /*34a0*/  @P3 PRMT R142, R154, 0x7610, R142 ;  /* 0x000076109a8e3816 */ /* 0x000fe4000000008e */
[----:B------:R-:W-:Y:S01]  /*34b0*/  @P3 F2FP.F16.F32.PACK_AB R153, RZ, R153 ;  /* 0x00000099ff99323e */ /* 0x000fe200000000ff */
[----:B-1----:R-:W-:-:S03]  /*34c0*/  @P3 FMUL.FTZ R155, R158, R167 ;  /* 0x000000a79e9b3220 */ /* 0x002fc60000410000 */
        /* <DEDUP_REMOVED lines=8> */
[----:B------:R-:W-:-:S03]  /*3550*/  MOV R152, R39 ;  /* 0x0000002700987202 */ /* 0x000fc60000000f00 */
[----:B------:R-:W-:-:S04]  /*3560*/  @P1 FADD.FTZ R154, R16, -R153 ;  /* 0x80000099109a1221 */ /* 0x000fc80000010000 */
[----:B------:R-:W-:-:S04]  /*3570*/  @P1 FFMA.FTZ R152, R3, R154, R39 ;  /* 0x0000009a03981223 */ /* 0x000fc80000010027 */
[----:B------:R-:W-:-:S05]  /*3580*/  FMUL.FTZ R152, R152, UR15 ;  /* 0x0000000f98987c20 */ /* 0x000fca0008410000 */
[----:B------:R-:W-:-:S04]  /*3590*/  F2FP.F16.F32.PACK_AB R152, RZ, R152 ;  /* 0x00000098ff98723e */ /* 0x000fc800000000ff */
[----:B------:R-:W-:Y:S01]  /*35a0*/  PRMT R143, R143, 0x5410, R152 ;  /* 0x000054108f8f7816 */ /* 0x000fe20000000098 */
[----:B------:R-:W-:Y:S06]  /*35b0*/  BRA `(.L_x_9428) ;  /* 0x0000000400047947 */ /* 0x000fec0003800000 */
.L_x_9436:
        /* <DEDUP_REMOVED lines=17> */
[-C--:B------:R-:W-:Y:S01]  /*36d0*/  @P1 FFMA.FTZ R155, R11, R2.reuse, R159 ;  /* 0x000000020b9b1223 */ /* 0x080fe2000001009f */
[----:B------:R-:W-:Y:S01]  /*36e0*/  @P1 FADD.FTZ R148, R208, -R149 ;  /* 0x80000095d0941221 */ /* 0x000fe20000010000 */
[-CC-:B------:R-:W-:Y:S01]  /*36f0*/  @P1 FFMA.FTZ R158, R10, R2.reuse, R159.reuse ;  /* 0x000000020a9e1223 */ /* 0x180fe2000001009f */
[----:B------:R-:W-:Y:S01]  /*3700*/  @P1 FFMA.FTZ R164, R14, R2, R159 ;  /* 0x000000020ea41223 */ /* 0x000fe2000001009f */
[----:B------:R-:W-:Y:S01]  /*3710*/  @P1 FADD.FTZ R156, R207, -R156 ;  /* 0x8000009ccf9c1221 */ /* 0x000fe20000010000 */
[----:B------:R-:W-:Y:S01]  /*3720*/  @P1 FADD.FTZ R155, R12, -R155 ;  /* 0x8000009b0c9b1221 */ /* 0x000fe20000010000 */
[----:B------:R-:W-:Y:S01]  /*3730*/  @P1 FADD.FTZ R158, R9, -R158 ;  /* 0x8000009e099e1221 */ /* 0x000fe20000010000 */
[----:B------:R-:W3:Y:S01]  /*3740*/  @P3 LDC R154, c[0x0][0x40c] ;  /* 0x00010300ff9a3b82 */ /* 0x000ee20000000800 */
[----:B0-----:R-:W-:Y:S01]  /*3750*/  @P3 FMUL.FTZ R146, R160, R151 ;  /* 0x00000097a0923220 */ /* 0x001fe20000410000 */
[----:B------:R-:W-:Y:S01]  /*3760*/  @P1 FADD.FTZ R164, R13, -R164 ;  /* 0x800000a40da41221 */ /* 0x000fe20000010000 */
[----:B------:R-:W-:-:S03]  /*3770*/  MOV R149, R37 ;  /* 0x0000002500957202 */ /* 0x000fc60000000f00 */
[----:B------:R-:W-:Y:S01]  /*3780*/  @P3 F2FP.F16.F32.PACK_AB R161, RZ, R146 ;  /* 0x00000092ffa1323e */ /* 0x000fe200000000ff */
[----:B------:R-:W-:Y:S01]  /*3790*/  @P1 FFMA.FTZ R149, R3, R164, R37 ;  /* 0x000000a403951223 */ /* 0x000fe20000010025 */
[----:B------:R-:W0:Y:S01]  /*37a0*/  @P3 LDC R153, c[0x0][0x40c] ;  /* 0x00010300ff993b82 */ /* 0x000e220000000800 */
[----:B-1----:R-:W-:-:S05]  /*37b0*/  @P3 FMUL.FTZ R145, R150, R145 ;  /* 0x0000009196913220 */ /* 0x002fca0000410000 */
[----:B------:R-:W-:Y:S02]  /*37c0*/  @P3 F2FP.F16.F32.PACK_AB R151, RZ, R145 ;  /* 0x00000091ff97323e */ /* 0x000fe400000000ff */
[----:B------:R-:W1:Y:S01]  /*37d0*/  @P3 LDC R163, c[0x0][0x40c] ;  /* 0x00010300ffa33b82 */ /* 0x000e620000000800 */
[----:B--2---:R-:W-:Y:S01]  /*37e0*/  @P3 FMUL.FTZ R146, R144, R147 ;  /* 0x0000009390923220 */ /* 0x004fe20000410000 */
[----:B------:R-:W-:Y:S01]  /*37f0*/  MOV R145, R41 ;  /* 0x0000002900917202 */ /* 0x000fe20000000f00 */
[C---:B------:R-:W-:Y:S01]  /*3800*/  @P1 FFMA.FTZ R145, R3.reuse, R148, R41 ;  /* 0x0000009403911223 */ /* 0x040fe20000010029 */
[----:B------:R-:W-:Y:S01]  /*3810*/  MOV R148, R36 ;  /* 0x0000002400947202 */ /* 0x000fe20000000f00 */
[C---:B------:R-:W-:Y:S01]  /*3820*/  @P1 FFMA.FTZ R148, R3.reuse, R155, R36 ;  /* 0x0000009b03941223 */ /* 0x040fe20000010024 */
[----:B------:R-:W-:Y:S02]  /*3830*/  @P3 F2FP.F16.F32.PACK_AB R152, RZ, R146 ;  /* 0x00000092ff98323e */ /* 0x000fe400000000ff */
        /* <DEDUP_REMOVED lines=10> */
[----:B------:R-:W-:-:S02]  /*38e0*/  @P3 F2FP.F16.F32.PACK_AB R153, RZ, R151 ;  /* 0x00000097ff99323e */ /* 0x000fc400000000ff */
[----:B------:R-:W-:Y:S02]  /*38f0*/  MOV R151, R160 ;  /* 0x000000a000977202 */ /* 0x000fe40000000f00 */
[----:B------:R-:W-:Y:S01]  /*3900*/  @P3 F2FP.F16.F32.PACK_AB R154, RZ, R154 ;  /* 0x0000009aff9a323e */ /* 0x000fe200000000ff */
[----:B-1----:R-:W-:Y:S01]  /*3910*/  @P3 FMUL.FTZ R156, R148, R163 ;  /* 0x000000a3949c3220 */ /* 0x002fe20000410000 */
[----:B------:R-:W-:Y:S02]  /*3920*/  @P3 PRMT R143, R143, 0x5410, R161 ;  /* 0x000054108f8f3816 */ /* 0x000fe400000000a1 */
[----:B------:R-:W-:Y:S02]  /*3930*/  @P3 PRMT R141, R154, 0x7610, R141 ;  /* 0x000076109a8d3816 */ /* 0x000fe4000000008d */
[----:B------:R-:W-:Y:S02]  /*3940*/  @P3 F2FP.F16.F32.PACK_AB R156, RZ, R156 ;  /* 0x0000009cff9c323e */ /* 0x000fe400000000ff */
[----:B------:R-:W-:Y:S01]  /*3950*/  @P3 PRMT R140, R140, 0x5410, R153 ;  /* 0x000054108c8c3816 */ /* 0x000fe20000000099 */
[----:B--2---:R-:W-:Y:S01]  /*3960*/  @P3 FMUL.FTZ R155, R147, R162 ;  /* 0x000000a2939b3220 */ /* 0x004fe20000410000 */
[----:B------:R-:W-:-:S04]  /*3970*/  @P3 PRMT R142, R156, 0x7610, R142 ;  /* 0x000076109c8e3816 */ /* 0x000fc8000000008e */
[----:B------:R-:W-:Y:S01]  /*3980*/  @P3 F2FP.F16.F32.PACK_AB R155, RZ, R155 ;  /* 0x0000009bff9b323e */ /* 0x000fe200000000ff */
[----:B---3--:R-:W-:-:S03]  /*3990*/  @P3 FMUL.FTZ R158, R149, R166 ;  /* 0x000000a6959e3220 */ /* 0x008fc60000410000 */
[----:B------:R-:W-:Y:S02]  /*39a0*/  @P3 PRMT R141, R141, 0x5410, R155 ;  /* 0x000054108d8d3816 */ /* 0x000fe4000000009b */
[----:B------:R-:W-:-:S04]  /*39b0*/  @P3 F2FP.F16.F32.PACK_AB R158, RZ, R158 ;  /* 0x0000009eff9e323e */ /* 0x000fc800000000ff */
[----:B------:R-:W-:-:S07]  /*39c0*/  @P3 PRMT R142, R142, 0x5410, R158 ;  /* 0x000054108e8e3816 */ /* 0x000fce000000009e */
.L_x_9428:
        /* <DEDUP_REMOVED lines=11> */
.L_x_9418:
[----:B------:R-:W-:Y:S05]  /*3a80*/  BSYNC.RECONVERGENT B0 ;  /* 0x0000000000007941 */ /* 0x000fea0003800200 */
.L_x_9417:
        /* <DEDUP_REMOVED lines=21> */
[-C--:B------:R-:W-:Y:S01]  /*3be0*/  @P1 FFMA.FTZ R153, R27, R2.reuse, R159 ;  /* 0x000000021b991223 */ /* 0x080fe2000001009f */
[----:B------:R-:W-:Y:S01]  /*3bf0*/  @P1 FADD.FTZ R150, R172, -R147 ;  /* 0x80000093ac961221 */ /* 0x000fe20000010000 */
[-CC-:B------:R-:W-:Y:S01]  /*3c00*/  @P1 FFMA.FTZ R154, R26, R2.reuse, R159.reuse ;  /* 0x000000021a9a1223 */ /* 0x180fe2000001009f */
[-CC-:B------:R-:W-:Y:S01]  /*3c10*/  @P1 FFMA.FTZ R156, R170, R2.reuse, R159.reuse ;  /* 0x00000002aa9c1223 */ /* 0x180fe2000001009f */
[----:B------:R-:W-:Y:S01]  /*3c20*/  @P1 FFMA.FTZ R158, R173, R2, R159 ;  /* 0x00000002ad9e1223 */ /* 0x000fe2000001009f */
[----:B------:R-:W2:Y:S01]  /*3c30*/  @P3 LDC R161, c[0x0][0x40c] ;  /* 0x00010300ffa13b82 */ /* 0x000ea20000000800 */
[----:B------:R-:W-:Y:S01]  /*3c40*/  @P1 FADD.FTZ R153, R168, -R153 ;  /* 0x80000099a8991221 */ /* 0x000fe20000010000 */
[----:B------:R-:W-:Y:S01]  /*3c50*/  MOV R148, R28 ;  /* 0x0000001c00947202 */ /* 0x000fe20000000f00 */
[----:B------:R-:W-:Y:S01]  /*3c60*/  @P1 FADD.FTZ R154, R25, -R154 ;  /* 0x8000009a199a1221 */ /* 0x000fe20000010000 */
[----:B------:R-:W-:Y:S01]  /*3c70*/  @P1 FADD.FTZ R156, R169, -R156 ;  /* 0x8000009ca99c1221 */ /* 0x000fe20000010000 */
[----:B------:R-:W-:Y:S01]  /*3c80*/  @P1 FADD.FTZ R155, R171, -R158 ;  /* 0x8000009eab9b1221 */ /* 0x000fe20000010000 */
[----:B------:R-:W-:Y:S01]  /*3c90*/  @P1 FFMA.FTZ R148, R3, R153, R28 ;  /* 0x0000009903941223 */ /* 0x000fe2000001001c */
[----:B------:R-:W-:Y:S01]  /*3ca0*/  MOV R160, R31 ;  /* 0x0000001f00a07202 */ /* 0x000fe20000000f00 */
[----:B------:R-:W3:Y:S01]  /*3cb0*/  @P3 LDC R163, c[0x0][0x40c] ;  /* 0x00010300ffa33b82 */ /* 0x000ee20000000800 */
[----:B0-----:R-:W-:Y:S01]  /*3cc0*/  @P3 FMUL.FTZ R146, R144, R149 ;  /* 0x0000009590923220 */ /* 0x001fe20000410000 */
[----:B------:R-:W-:Y:S01]  /*3cd0*/  @P1 FFMA.FTZ R149, R23, R2, R159 ;  /* 0x0000000217951223 */ /* 0x000fe2000001009f */
[C---:B------:R-:W-:Y:S01]  /*3ce0*/  @P1 FFMA.FTZ R160, R3.reuse, R150, R31 ;  /* 0x0000009603a01223 */ /* 0x040fe2000001001f */
[----:B------:R-:W-:Y:S01]  /*3cf0*/  MOV R150, R30 ;  /* 0x0000001e00967202 */ /* 0x000fe20000000f00 */
[----:B------:R-:W-:Y:S01]  /*3d00*/  @P1 FFMA.FTZ R150, R3, R155, R30 ;  /* 0x0000009b03961223 */ /* 0x000fe2000001001e */
[----:B------:R-:W-:Y:S01]  /*3d10*/  @P3 F2FP.F16.F32.PACK_AB R151, RZ, R146 ;  /* 0x00000092ff97323e */ /* 0x000fe200000000ff */
[----:B------:R-:W-:Y:S01]  /*3d20*/  @P1 FADD.FTZ R149, R24, -R149 ;  /* 0x8000009518951221 */ /* 0x000fe20000010000 */
[----:B------:R-:W0:Y:S01]  /*3d30*/  @P3 LDC R162, c[0x0][0x40c] ;  /* 0x00010300ffa23b82 */ /* 0x000e220000000800 */
[----:B-1----:R-:W-:Y:S01]  /*3d40*/  @P3 FMUL.FTZ R147, R145, R152 ;  /* 0x0000009891933220 */ /* 0x002fe20000410000 */
[----:B------:R-:W-:Y:S01]  /*3d50*/  MOV R146, R34 ;  /* 0x0000002200927202 */ /* 0x000fe20000000f00 */
[----:B------:R-:W-:Y:S01]  /*3d60*/  @P1 FFMA.FTZ R146, R3, R149, R34 ;  /* 0x0000009503921223 */ /* 0x000fe20000010022 */
[----:B------:R-:W-:-:S02]  /*3d70*/  @P3 PRMT R140, R151, 0x7610, R140 ;  /* 0x00007610978c3816 */ /* 0x000fc4000000008c */
[----:B------:R-:W-:Y:S02]  /*3d80*/  @P3 F2FP.F16.F32.PACK_AB R152, RZ, R147 ;  /* 0x00000093ff98323e */ /* 0x000fe400000000ff */
        /* <DEDUP_REMOVED lines=9> */
[----:B------:R-:W-:-:S04]  /*3e20*/  @P3 F2FP.F16.F32.PACK_AB R153, RZ, R153 ;  /* 0x00000099ff99323e */ /* 0x000fc800000000ff */
[----:B------:R-:W-:Y:S01]  /*3e30*/  @P3 F2FP.F16.F32.PACK_AB R152, RZ, R152 ;  /* 0x00000098ff98323e */ /* 0x000fe200000000ff */
[----:B0-----:R-:W-:Y:S01]  /*3e40*/  @P3 FMUL.FTZ R151, R147, R162 ;  /* 0x000000a293973220 */ /* 0x001fe20000410000 */
[----:B------:R-:W-:Y:S02]  /*3e50*/  @P3 PRMT R141, R153, 0x7610, R141 ;  /* 0x00007610998d3816 */ /* 0x000fe4000000008d */
[----:B------:R-:W-:Y:S02]  /*3e60*/  @P3 PRMT R142, R152, 0x7610, R142 ;  /* 0x00007610988e3816 */ /* 0x000fe4000000008e */
[----:B------:R-:W-:Y:S01]  /*3e70*/  @P3 F2FP.F16.F32.PACK_AB R151, RZ, R151 ;  /* 0x00000097ff97323e */ /* 0x000fe200000000ff */
[----:B-1----:R-:W-:-:S03]  /*3e80*/  @P3 FMUL.FTZ R154, R149, R164 ;  /* 0x000000a4959a3220 */ /* 0x002fc60000410000 */
[----:B------:R-:W-:Y:S02]  /*3e90*/  @P3 PRMT R141, R141, 0x5410, R151 ;  /* 0x000054108d8d3816 */ /* 0x000fe40000000097 */
[----:B------:R-:W-:Y:S02]  /*3ea0*/  MOV R151, R160 ;  /* 0x000000a000977202 */ /* 0x000fe40000000f00 */
[----:B------:R-:W-:Y:S01]  /*3eb0*/  @P3 F2FP.F16.F32.PACK_AB R154, RZ, R154 ;  /* 0x0000009aff9a323e */ /* 0x000fe200000000ff */
[----:B--2---:R-:W-:-:S03]  /*3ec0*/  @P3 FMUL.FTZ R155, R150, R165 ;  /* 0x000000a5969b3220 */ /* 0x004fc60000410000 */
        /* <DEDUP_REMOVED lines=8> */
.L_x_9440:
        /* <DEDUP_REMOVED lines=30> */
[----:B------:R-:W-:Y:S01]  /*4130*/  @P3 F2FP.F16.F32.PACK_AB R152, RZ, R152 ;  /* 0x00000098ff98323e */ /* 0x000fe200000000ff */
[----:B------:R-:W-:Y:S01]  /*4140*/  @P1 FFMA.FTZ R160, R3, R215, R30 ;  /* 0x000000d703a01223 */ /* 0x000fe2000001001e */
[----:B------:R-:W0:Y:S01]  /*4150*/  @P3 LDC R162, c[0x0][0x40c] ;  /* 0x00010300ffa23b82 */ /* 0x000e220000000800 */
[----:B-1----:R-:W-:Y:S01]  /*4160*/  @P3 FMUL.FTZ R153, R153, R158 ;  /* 0x0000009e99993220 */ /* 0x002fe20000410000 */
[----:B------:R-:W-:-:S02]  /*4170*/  @P3 PRMT R140, R152, 0x7610, R140 ;  /* 0x00007610988c3816 */ /* 0x000fc4000000008c */
[----:B------:R-:W-:Y:S01]  /*4180*/  MOV R158, R29 ;  /* 0x0000001d009e7202 */ /* 0x000fe20000000f00 */
[----:B------:R-:W-:Y:S01]  /*4190*/  @P1 FFMA.FTZ R158, R3, R164, R29 ;  /* 0x000000a4039e1223 */ /* 0x000fe2000001001d */
        /* <DEDUP_REMOVED lines=28> */
.L_x_9439:
        /* <DEDUP_REMOVED lines=23> */
[----:B------:R-:W-:Y:S01]  /*44d0*/  ISETP.GT.AND P5, PT, R4, RZ, PT ;  /* 0x000000ff0400720c */ /* 0x000fe20003fa4270 */
        /* <DEDUP_REMOVED lines=22> */
.L_x_9443:
        /* <DEDUP_REMOVED lines=9> */
.L_x_9444:
        /* <DEDUP_REMOVED lines=9> */
.L_x_9445:
        /* <DEDUP_REMOVED lines=9> */
.L_x_9446:
        /* <DEDUP_REMOVED lines=9> */
.L_x_9447:
        /* <DEDUP_REMOVED lines=9> */
.L_x_9448:
        /* <DEDUP_REMOVED lines=9> */
.L_x_9449:
[----:B------:R-:W-:Y:S01]  /*49a0*/  MOV R144, R152 ;  /* 0x0000009800907202 */ /* 0x000fe20000000f00 */
[----:B------:R-:W-:Y:S06]  /*49b0*/  @!P3 BRA `(.L_x_9441) ;  /* 0x000000040034b947 */ /* 0x000fec0003800000 */
[----:B------:R-:W-:-:S05]  /*49c0*/  FMUL.FTZ R144, R151, UR15 ;  /* 0x0000000f97907c20 */ /* 0x000fca0008410000 */
[----:B------:R-:W-:Y:S02]  /*49d0*/  F2FP.F16.F32.PACK_AB R153, RZ, R144 ;  /* 0x00000090ff99723e */ /* 0x000fe400000000ff */
[----:B------:R-:W-:Y:S02]  /*49e0*/  MOV R144, R152 ;  /* 0x0000009800907202 */ /* 0x000fe40000000f00 */
[----:B------:R-:W-:Y:S01]  /*49f0*/  PRMT R143, R143, 0x5410, R153 ;  /* 0x000054108f8f7816 */ /* 0x000fe20000000099 */
[----:B------:R-:W-:Y:S06]  /*4a00*/  BRA `(.L_x_9441) ;  /* 0x0000000400207947 */ /* 0x000fec0003800000 */
.L_x_9442:
        /* <DEDUP_REMOVED lines=9> */
.L_x_9450:
        /* <DEDUP_REMOVED lines=9> */
.L_x_9451:
        /* <DEDUP_REMOVED lines=9> */
.L_x_9452:
        /* <DEDUP_REMOVED lines=9> */
.L_x_9453:
        /* <DEDUP_REMOVED lines=9> */
.L_x_9454:
        /* <DEDUP_REMOVED lines=9> */
.L_x_9455:
        /* <DEDUP_REMOVED lines=9> */
.L_x_9456:
        /* <DEDUP_REMOVED lines=9> */
.L_x_9441:
        /* <DEDUP_REMOVED lines=9> */
.L_x_9438:
[----:B------:R-:W-:Y:S05]  /*4f20*/  BSYNC.RECONVERGENT B0 ;  /* 0x0000000000007941 */ /* 0x000fea0003800200 */
.L_x_9437:
        /* <DEDUP_REMOVED lines=76> */
.L_x_9460:
        /* <DEDUP_REMOVED lines=65> */
.L_x_9459:
        /* <DEDUP_REMOVED lines=46> */
.L_x_9463:
        /* <DEDUP_REMOVED lines=9> */
.L_x_9464:
        /* <DEDUP_REMOVED lines=9> */
.L_x_9465:
        /* <DEDUP_REMOVED lines=9> */
.L_x_9466:
        /* <DEDUP_REMOVED lines=9> */
.L_x_9467:
        /* <DEDUP_REMOVED lines=9> */
.L_x_9468:
        /* <DEDUP_REMOVED lines=9> */
.L_x_9469:
[----:B------:R-:W-:Y:S01]  /*5e40*/  MOV R144, R152 ;  /* 0x0000009800907202 */ /* 0x000fe20000000f00 */
[----:B------:R-:W-:Y:S06]  /*5e50*/  @!P3 BRA `(.L_x_9461) ;  /* 0x000000040034b947 */ /* 0x000fec0003800000 */
[----:B------:R-:W-:-:S05]  /*5e60*/  FMUL.FTZ R144, R151, UR15 ;  /* 0x0000000f97907c20 */ /* 0x000fca0008410000 */
[----:B------:R-:W-:Y:S02]  /*5e70*/  F2FP.F16.F32.PACK_AB R153, RZ, R144 ;  /* 0x00000090ff99723e */ /* 0x000fe400000000ff */
[----:B------:R-:W-:Y:S02]  /*5e80*/  MOV R144, R152 ;  /* 0x0000009800907202 */ /* 0x000fe40000000f00 */
[----:B------:R-:W-:Y:S01]  /*5e90*/  PRMT R143, R143, 0x5410, R153 ;  /* 0x000054108f8f7816 */ /* 0x000fe20000000099 */
[----:B------:R-:W-:Y:S06]  /*5ea0*/  BRA `(.L_x_9461) ;  /* 0x0000000400207947 */ /* 0x000fec0003800000 */
.L_x_9462:
        /* <DEDUP_REMOVED lines=9> */
.L_x_9470:
        /* <DEDUP_REMOVED lines=9> */
.L_x_9471:
        /* <DEDUP_REMOVED lines=9> */
.L_x_9472:
        /* <DEDUP_REMOVED lines=9> */
.L_x_9473:
        /* <DEDUP_REMOVED lines=9> */
.L_x_9474:
        /* <DEDUP_REMOVED lines=9> */
.L_x_9475:
        /* <DEDUP_REMOVED lines=9> */
.L_x_9476:
        /* <DEDUP_REMOVED lines=9> */
.L_x_9461:
        /* <DEDUP_REMOVED lines=9> */
.L_x_9458:
[----:B------:R-:W-:Y:S05]  /*63c0*/  BSYNC.RECONVERGENT B0 ;  /* 0x0000000000007941 */ /* 0x000fea0003800200 */
.L_x_9457:
        /* <DEDUP_REMOVED lines=65> */
[----:B------:R-:W-:Y:S02]  /*67e0*/  @P3 F2FP.F16.F32.PACK_AB R3, RZ, R151 ;  /* 0x00000097ff03323e */ /* 0x000fe400000000ff */
[----:B------:R-:W-:Y:S01]  /*67f0*/  MOV R151, R153 ;  /* 0x0000009900977202 */ /* 0x000fe20000000f00 */
[----:B--2---:R-:W-:Y:S01]  /*6800*/  @P3 FMUL.FTZ R152, R150, R165 ;  /* 0x000000a596983220 */ /* 0x004fe20000410000 */
[----:B------:R-:W-:-:S04]  /*6810*/  @P3 PRMT R142, R142, 0x5410, R3 ;  /* 0x000054108e8e3816 */ /* 0x000fc80000000003 */
[----:B------:R-:W-:-:S04]  /*6820*/  @P3 F2FP.F16.F32.PACK_AB R152, RZ, R152 ;  /* 0x00000098ff98323e */ /* 0x000fc800000000ff */
[----:B------:R-:W-:Y:S01]  /*6830*/  @P3 PRMT R143, R152, 0x7610, R143 ;  /* 0x00007610988f3816 */ /* 0x000fe2000000008f */
[----:B------:R-:W-:Y:S06]  /*6840*/  @!P3 BRA `(.L_x_9481) ;  /* 0x0000000c00dcb947 */ /* 0x000fec0003800000 */
[----:B------:R-:W-:-:S05]  /*6850*/  FMUL.FTZ R2, R153, UR15 ;  /* 0x0000000f99027c20 */ /* 0x000fca0008410000 */
[----:B------:R-:W-:-:S04]  /*6860*/  F2FP.F16.F32.PACK_AB R2, RZ, R2 ;  /* 0x00000002ff02723e */ /* 0x000fc800000000ff */
[----:B------:R-:W-:Y:S01]  /*6870*/  PRMT R143, R143, 0x5410, R2 ;  /* 0x000054108f8f7816 */ /* 0x000fe20000000002 */
[----:B------:R-:W-:Y:S06]  /*6880*/  BRA `(.L_x_9481) ;  /* 0x0000000c00cc7947 */ /* 0x000fec0003800000 */
.L_x_9480:
        /* <DEDUP_REMOVED lines=28> */
[----:B------:R-:W-:Y:S01]  /*6a50*/  @P3 F2FP.F16.F32.PACK_AB R4, RZ, R4 ;  /* 0x00000004ff04323e */ /* 0x000fe200000000ff */
[----:B------:R-:W0:Y:S01]  /*6a60*/  @P3 LDC R163, c[0x0][0x40c] ;  /* 0x00010300ffa33b82 */ /* 0x000e220000000800 */
[----:B-1----:R-:W-:Y:S01]  /*6a70*/  @P3 FMUL.FTZ R152, R152, R161 ;  /* 0x000000a198983220 */ /* 0x002fe20000410000 */
[----:B------:R-:W-:Y:S01]  /*6a80*/  @P1 FFMA.FTZ R161, R199, R2, R159 ;  /* 0x00000002c7a11223 */ /* 0x000fe2000001009f */
[C---:B------:R-:W-:Y:S01]  /*6a90*/  @P1 FFMA.FTZ R153, R3.reuse, R155, R134 ;  /* 0x0000009b03991223 */ /* 0x040fe20000010086 */
[----:B------:R-:W-:Y:S02]  /*6aa0*/  MOV R155, R136 ;  /* 0x00000088009b7202 */ /* 0x000fe40000000f00 */
[----:B------:R-:W-:Y:S01]  /*6ab0*/  @P1 FADD.FTZ R161, R200, -R161 ;  /* 0x800000a1c8a11221 */ /* 0x000fe20000010000 */
[----:B------:R-:W-:Y:S01]  /*6ac0*/  @P3 F2FP.F16.F32.PACK_AB R152, RZ, R152 ;  /* 0x00000098ff98323e */ /* 0x000fe200000000ff */
[----:B------:R-:W1:Y:S01]  /*6ad0*/  @P3 LDC R165, c[0x0][0x40c] ;  /* 0x00010300ffa53b82 */ /* 0x000e620000000800 */
[----:B------:R-:W-:Y:S01]  /*6ae0*/  @P3 PRMT R140, R4, 0x7610, R140 ;  /* 0x00007610048c3816 */ /* 0x000fe2000000008c */
[----:B------:R-:W-:Y:S01]  /*6af0*/  @P1 FFMA.FTZ R155, R3, R161, R136 ;  /* 0x000000a1039b1223 */ /* 0x000fe20000010088 */
[----:B--2---:R-:W-:-:S02]  /*6b00*/  @P3 FMUL.FTZ R4, R153, R160 ;  /* 0x000000a099043220 */ /* 0x004fc40000410000 */
[----:B------:R-:W-:-:S03]  /*6b10*/  @P3 PRMT R140, R140, 0x5410, R152 ;  /* 0x000054108c8c3816 */ /* 0x000fc60000000098 */
        /* <DEDUP_REMOVED lines=24> */
.L_x_9479:
        /* <DEDUP_REMOVED lines=46> */
.L_x_9483:
        /* <DEDUP_REMOVED lines=9> */
.L_x_9484:
        /* <DEDUP_REMOVED lines=9> */
.L_x_9485:
        /* <DEDUP_REMOVED lines=9> */
.L_x_9486:
        /* <DEDUP_REMOVED lines=9> */
.L_x_9487:
        /* <DEDUP_REMOVED lines=9> */
.L_x_9488:
        /* <DEDUP_REMOVED lines=9> */
.L_x_9489:
[----:B------:R-:W-:Y:S01]  /*72e0*/  MOV R151, R152 ;  /* 0x0000009800977202 */ /* 0x000fe20000000f00 */
[----:B------:R-:W-:Y:S06]  /*72f0*/  @!P3 BRA `(.L_x_9481) ;  /* 0x000000040030b947 */ /* 0x000fec0003800000 */
[----:B------:R-:W-:-:S05]  /*7300*/  FMUL.FTZ R2, R152, UR15 ;  /* 0x0000000f98027c20 */ /* 0x000fca0008410000 */
[----:B------:R-:W-:-:S04]  /*7310*/  F2FP.F16.F32.PACK_AB R2, RZ, R2 ;  /* 0x00000002ff02723e */ /* 0x000fc800000000ff */
[----:B------:R-:W-:Y:S01]  /*7320*/  PRMT R143, R143, 0x5410, R2 ;  /* 0x000054108f8f7816 */ /* 0x000fe20000000002 */
[----:B------:R-:W-:Y:S06]  /*7330*/  BRA `(.L_x_9481) ;  /* 0x0000000400207947 */ /* 0x000fec0003800000 */
.L_x_9482:
        /* <DEDUP_REMOVED lines=16> */
.L_x_9490:
        /* <DEDUP_REMOVED lines=9> */
.L_x_9491:
        /* <DEDUP_REMOVED lines=9> */
.L_x_9492:
        /* <DEDUP_REMOVED lines=9> */
.L_x_9493:
        /* <DEDUP_REMOVED lines=9> */
.L_x_9494:
        /* <DEDUP_REMOVED lines=9> */
.L_x_9495:
        /* <DEDUP_REMOVED lines=9> */
.L_x_9496:
[----:B------:R-:W-:-:S04]  /*77a0*/  @P3 F2FP.F16.F32.PACK_AB R152, RZ, R152 ;  /* 0x00000098ff98323e */ /* 0x000fc800000000ff */
[----:B------:R-:W-:-:S07]  /*77b0*/  @P3 PRMT R143, R143, 0x5410, R152 ;  /* 0x000054108f8f3816 */ /* 0x000fce0000000098 */
.L_x_9481:
[----:B------:R-:W0:Y:S08]  /*77c0*/  @P0 LDC.64 R152, c[0x0][0x478] ;  /* 0x00011e00ff980b82 */ /* 0x000e300000000a00 */
[----:B------:R-:W1:Y:S01]  /*77d0*/  @P3 LDC.64 R2, c[0x0][0x468] ;  /* 0x00011a00ff023b82 */ /* 0x000e620000000a00 */
[----:B0-----:R-:W-:-:S05]  /*77e0*/  @P0 IMAD.WIDE.U32 R152, R0, 0x20, R152 ;  /* 0x0000002000980825 */ /* 0x001fca00078e0098 */
[----:B------:R4:W-:Y:S01]  /*77f0*/  @P0 STG.E.128 desc[UR10][R152.64], R144 ;  /* 0x0000009098000986 */ /* 0x0009e2000c101d0a */
[----:B-1----:R-:W-:-:S03]  /*7800*/  @P3 IMAD.WIDE.U32 R2, R157, 0x10, R2 ;  /* 0x000000109d023825 */ /* 0x002fc600078e0002 */
[----:B------:R4:W-:Y:S04]  /*7810*/  @P0 STG.E.128 desc[UR10][R152.64+0x10], R148 ;  /* 0x0000109498000986 */ /* 0x0009e8000c101d0a */
[----:B------:R4:W-:Y:S02]  /*7820*/  @P3 STG.E.128 desc[UR10][R2.64], R140 ;  /* 0x0000008c02003986 */ /* 0x0009e4000c101d0a */
.L_x_9478:
[----:B------:R-:W-:Y:S05]  /*7830*/  BSYNC.RECONVERGENT B0 ;  /* 0x0000000000007941 */ /* 0x000fea0003800200 */
.L_x_9477:
[----:B----4-:R-:W1:Y:S01]  /*7840*/  LDC.64 R2, c[0x0][0x380] ;  /* 0x0000e000ff027b82 */ /* 0x010e620000000a00 */
[----:B------:R-:W-:Y:S01]  /*7850*/  UPLOP3.LUT UP1, UPT, UPT, UPT, UP1, 0x40, 0x4 ;  /* 0x000000000004789c */ /* 0x000fe20003f2e810 */
[----:B-1----:R-:W-:-:S04]  /*7860*/  IADD3 R5, PT, PT, R5, R2, RZ ;  /* 0x0000000205057210 */ /* 0x002fc80007ffe0ff */
[----:B------:R-:W-:-:S13]  /*7870*/  ISETP.GE.AND P0, PT, R5, R3, PT ;  /* 0x000000030500720c */ /* 0x000fda0003f06270 */
[----:B------:R-:W-:Y:S05]  /*7880*/  @!P0 BRA `(.L_x_9497) ;  /* 0xffffff8c007c8947 */ /* 0x000fea000383ffff */
.L_x_9405:
        /* <DEDUP_REMOVED lines=40> */
.L_x_9498:
        /* <DEDUP_REMOVED lines=15> */
.L_x_15700:


//--------------------- .text._ZN10layer_norm13ln_bwd_kernelINS_13Kernel_traitsI6__halfS2_fS2_fjLj8192ELj1ELj1ELj8ELj16ENS_18Kernel_traits_baseILj8192ES2_S2_fS2_fjLj256EEEEELb0ELb0ELb1ELb1EEEvNS_9BwdParamsE --------------------------
	.section	.text._ZN10layer_norm13ln_bwd_kernelINS_13Kernel_traitsI6__halfS2_fS2_fjLj8192ELj1ELj1ELj8ELj16ENS_18Kernel_traits_baseILj8192ES2_S2_fS2_fjLj256EEEEELb0ELb0ELb1ELb1EEEvNS_9BwdParamsE,"ax",@progbits
	.align	128
        .global         _ZN10layer_norm13ln_bwd_kernelINS_13Kernel_traitsI6__halfS2_fS2_fjLj8192ELj1ELj1ELj8ELj16ENS_18Kernel_traits_baseILj8192ES2_S2_fS2_fjLj256EEEEELb0ELb0ELb1ELb1EEEvNS_9BwdParamsE
        .type           _ZN10layer_norm13ln_bwd_kernelINS_13Kernel_traitsI6__halfS2_fS2_fjLj8192ELj1ELj1ELj8ELj16ENS_18Kernel_traits_baseILj8192ES2_S2_fS2_fjLj256EEEEELb0ELb0ELb1ELb1EEEvNS_9BwdParamsE,@function
        .size           _ZN10layer_norm13ln_bwd_kernelINS_13Kernel_traitsI6__halfS2_fS2_fjLj8192ELj1ELj1ELj8ELj16ENS_18Kernel_traits_baseILj8192ES2_S2_fS2_fjLj256EEEEELb0ELb0ELb1ELb1EEEvNS_9BwdParamsE,(.L_x_15701 - _ZN10layer_norm13ln_bwd_kernelINS_13Kernel_traitsI6__halfS2_fS2_fjLj8192ELj1ELj1ELj8ELj16ENS_18Kernel_traits_baseILj8192ES2_S2_fS2_fjLj256EEEEELb0ELb0ELb1ELb1EEEvNS_9BwdParamsE)
        .other          _ZN10layer_norm13ln_bwd_kernelINS_13Kernel_traitsI6__halfS2_fS2_fjLj8192ELj1ELj1ELj8ELj16ENS_18Kernel_traits_baseILj8192ES2_S2_fS2_fjLj256EEEEELb0ELb0ELb1ELb1EEEvNS_9BwdParamsE,@"STO_CUDA_ENTRY STV_DEFAULT"
_ZN10layer_norm13ln_bwd_kernelINS_13Kernel_traitsI6__halfS2_fS2_fjLj8192ELj1ELj1ELj8ELj16ENS_18Kernel_traits_baseILj8192ES2_S2_fS2_fjLj256EEEEELb0ELb0ELb1ELb1EEEvNS_9BwdParamsE:
.text._ZN10layer_norm13ln_bwd_kernelINS_13Kernel_traitsI6__halfS2_fS2_fjLj8192ELj1ELj1ELj8ELj16ENS_18Kernel_traits_baseILj8192ES2_S2_fS2_fjLj256EEEEELb0ELb0ELb1ELb1EEEvNS_9BwdParamsE:
        /* <DEDUP_REMOVED lines=54> */
.L_x_9576:
        /* <DEDUP_REMOVED lines=27> */
[----:B------:R-:W-:Y:S02]  /*0510*/  IADD3 R185, PT, PT, R189, 0x100, RZ ;  /* 0x00000100bdb97810 */ /* 0x000fe40007ffe0ff */
[----:B------:R-:W-:Y:S02]  /*0520*/  IADD3 R157, PT, PT, R11, 0x100, RZ ;  /* 0x000001000b9d7810 */ /* 0x000fe40007ffe0ff */
[----:B------:R-:W-:Y:S02]  /*0530*/  IADD3 R187, PT, PT, R189, 0x200, RZ ;  /* 0x00000200bdbb7810 */ /* 0x000fe40007ffe0ff */
[----:B------:R-:W-:Y:S01]  /*0540*/  IADD3 R21, PT, PT, R11, 0x200, RZ ;  /* 0x000002000b157810 */ /* 0x000fe20007ffe0ff */
[----:B--2---:R-:W-:Y:S01]  /*0550*/  IMAD.WIDE.U32 R6, R185, 0x20, R176 ;  /* 0x00000020b9067825 */ /* 0x004fe200078e00b0 */
[----:B------:R-:W-:-:S03]  /*0560*/  IADD3 R191, PT, PT, R189, 0x300, RZ ;  /* 0x00000300bdbf7810 */ /* 0x000fc60007ffe0ff */
[----:B------:R-:W-:Y:S01]  /*0570*/  IMAD.WIDE.U32 R4, R189, 0x20, R176 ;  /* 0x00000020bd047825 */ /* 0x000fe200078e00b0 */
[----:B------:R-:W2:Y:S03]  /*0580*/  LDG.E.128 R160, desc[UR12][R6.64] ;  /* 0x0000000c06a07981 */ /* 0x000ea6000c1e1d00 */
[----:B---3--:R-:W-:Y:S01]  /*0590*/  IMAD.WIDE.U32 R156, R157, 0x10, R8 ;  /* 0x000000109d9c7825 */ /* 0x008fe200078e0008 */
[----:B------:R-:W3:Y:S03]  /*05a0*/  LDG.E.128 R172, desc[UR12][R4.64] ;  /* 0x0000000c04ac7981 */ /* 0x000ee6000c1e1d00 */
[----:B0-----:R-:W-:Y:S01]  /*05b0*/  IMAD.WIDE.U32 R2, R187, 0x20, R176 ;  /* 0x00000020bb027825 */ /* 0x001fe200078e00b0 */
[----:B------:R0:W3:Y:S03]  /*05c0*/  LDG.E.128 R168, desc[UR12][R4.64+0x10] ;  /* 0x0000100c04a87981 */ /* 0x0000e6000c1e1d00 */
[--C-:B------:R-:W-:Y:S01]  /*05d0*/  IMAD.WIDE.U32 R20, R21, 0x10, R8.reuse ;  /* 0x0000001015147825 */ /* 0x100fe200078e0008 */
[----:B------:R-:W3:Y:S03]  /*05e0*/  LDG.E.128 R152, desc[UR12][R6.64+0x10] ;  /* 0x0000100c06987981 */ /* 0x000ee6000c1e1d00 */
[C---:B------:R-:W-:Y:S01]  /*05f0*/  IMAD.WIDE.U32 R164, R11.reuse, 0x10, R8 ;  /* 0x000000100ba47825 */ /* 0x040fe200078e0008 */
[----:B------:R-:W3:Y:S01]  /*0600*/  LDG.E.128 R24, desc[UR12][R2.64] ;  /* 0x0000000c02187981 */ /* 0x000ee2000c1e1d00 */
[----:B0-----:R-:W-:-:S02]  /*0610*/  IADD3 R5, PT, PT, R11, 0x300, RZ ;  /* 0x000003000b057810 */ /* 0x001fc40007ffe0ff */
[----:B------:R-:W-:Y:S01]  /*0620*/  IMAD.WIDE.U32 R176, R191, 0x20, R176 ;  /* 0x00000020bfb07825 */ /* 0x000fe200078e00b0 */
[----:B------:R-:W3:Y:S04]  /*0630*/  LDG.E.128 R156, desc[UR12][R156.64] ;  /* 0x0000000c9c9c7981 */ /* 0x000ee8000c1e1d00 */
[----:B------:R-:W3:Y:S04]  /*0640*/  LDG.E.128 R20, desc[UR12][R20.64] ;  /* 0x0000000c14147981 */ /* 0x000ee8000c1e1d00 */
[----:B------:R0:W3:Y:S01]  /*0650*/  LDG.E.128 R16, desc[UR12][R2.64+0x10] ;  /* 0x0000100c02107981 */ /* 0x0000e2000c1e1d00 */
[----:B------:R-:W-:-:S03]  /*0660*/  IMAD.WIDE.U32 R4, R5, 0x10, R8 ;  /* 0x0000001005047825 */ /* 0x000fc600078e0008 */
[----:B------:R-:W3:Y:S04]  /*0670*/  LDG.E.128 R164, desc[UR12][R164.64] ;  /* 0x0000000ca4a47981 */ /* 0x000ee8000c1e1d00 */
[----:B------:R-:W3:Y:S04]  /*0680*/  LDG.E.128 R8, desc[UR12][R176.64+0x10] ;  /* 0x0000100cb0087981 */ /* 0x000ee8000c1e1d00 */
[----:B------:R1:W3:Y:S04]  /*0690*/  LDG.E.128 R12, desc[UR12][R176.64] ;  /* 0x0000000cb00c7981 */ /* 0x0002e8000c1e1d00 */
[----:B------:R-:W3:Y:S01]  /*06a0*/  LDG.E.128 R4, desc[UR12][R4.64] ;  /* 0x0000000c04047981 */ /* 0x000ee2000c1e1d00 */
[----:B------:R-:W-:-:S04]  /*06b0*/  UISETP.NE.U32.AND UP0, UPT, UR6, URZ, UPT ;  /* 0x000000ff0600728c */ /* 0x000fc8000bf05070 */
[----:B------:R-:W-:-:S06]  /*06c0*/  UISETP.NE.AND.EX UP0, UPT, UR7, URZ, UPT, UP0 ;  /* 0x000000ff0700728c */ /* 0x000fcc000bf05300 */
[----:B------:R-:W-:-:S13]  /*06d0*/  PLOP3.LUT P0, PT, PT, PT, UP0, 0x80, 0x8 ;  /* 0x000000000008781c */ /* 0x000fda0003f0f008 */
[----:B------:R-:W1:Y:S08]  /*06e0*/  @P0 LDC.64 R178, c[0x0][0x438] ;  /* 0x00010e00ffb20b82 */ /* 0x000e700000000a00 */
[----:B0-----:R-:W0:Y:S08]  /*06f0*/  @P0 LDC.64 R2, c[0x0][0x438] ;  /* 0x00010e00ff020b82 */ /* 0x001e300000000a00 */
[----:B------:R-:W0:Y:S08]  /*0700*/  @P0 LDC.64 R180, c[0x0][0x438] ;  /* 0x00010e00ffb40b82 */ /* 0x000e300000000a00 */
[----:B------:R-:W0:Y:S01]  /*0710*/  @P0 LDC.64 R182, c[0x0][0x438] ;  /* 0x00010e00ffb60b82 */ /* 0x000e220000000a00 */
[----:B------:R-:W-:Y:S01]  /*0720*/  ISETP.NE.AND P1, PT, RZ, UR11, PT ;  /* 0x0000000bff007c0c */ /* 0x000fe2000bf25270 */
[----:B-1----:R-:W-:-:S05]  /*0730*/  @P0 IMAD.WIDE.U32 R176, R185, 0x20, R178 ;  /* 0x00000020b9b00825 */ /* 0x002fca00078e00b2 */
[----:B------:R-:W5:Y:S01]  /*0740*/  @P0 LDG.E.128 R48, desc[UR12][R176.64] ;  /* 0x0000000cb0300981 */ /* 0x000f62000c1e1d00 */
[----:B0-----:R-:W-:-:S03]  /*0750*/  @P0 IMAD.WIDE.U32 R2, R189, 0x20, R2 ;  /* 0x00000020bd020825 */ /* 0x001fc600078e0002 */
[----:B------:R-:W5:Y:S04]  /*0760*/  @P0 LDG.E.128 R44, desc[UR12][R176.64+0x10] ;  /* 0x0000100cb02c0981 */ /* 0x000f68000c1e1d00 */
[----:B------:R-:W5:Y:S01]  /*0770*/  @P0 LDG.E.128 R56, desc[UR12][R2.64] ;  /* 0x0000000c02380981 */ /* 0x000f62000c1e1d00 */
[----:B------:R-:W-:-:S03]  /*0780*/  @P0 IMAD.WIDE.U32 R178, R187, 0x20, R180 ;  /* 0x00000020bbb20825 */ /* 0x000fc600078e00b4 */
[----:B------:R-:W5:Y:S04]  /*0790*/  @P0 LDG.E.128 R52, desc[UR12][R2.64+0x10] ;  /* 0x0000100c02340981 */ /* 0x000f68000c1e1d00 */
[----:B------:R-:W5:Y:S01]  /*07a0*/  @P0 LDG.E.128 R40, desc[UR12][R178.64] ;  /* 0x0000000cb2280981 */ /* 0x000f62000c1e1d00 */
[----:B------:R-:W-:-:S03]  /*07b0*/  @P0 IMAD.WIDE.U32 R180, R191, 0x20, R182 ;  /* 0x00000020bfb40825 */ /* 0x000fc600078e00b6 */
[----:B------:R-:W5:Y:S04]  /*07c0*/  @P0 LDG.E.128 R36, desc[UR12][R178.64+0x10] ;  /* 0x0000100cb2240981 */ /* 0x000f68000c1e1d00 */
[----:B------:R-:W5:Y:S04]  /*07d0*/  @P0 LDG.E.128 R32, desc[UR12][R180.64] ;  /* 0x0000000cb4200981 */ /* 0x000f68000c1e1d00 */
[----:B------:R0:W5:Y:S02]  /*07e0*/  @P0 LDG.E.128 R28, desc[UR12][R180.64+0x10] ;  /* 0x0000100cb41c0981 */ /* 0x000164000c1e1d00 */
[----:B0-----:R-:W-:-:S02]  /*07f0*/  HADD2.F32 R181, -RZ, R69.H1_H1 ;  /* 0x30000045ffb57230 */ /* 0x001fc40000004100 */
[----:B------:R-:W-:Y:S02]  /*0800*/  HADD2.F32 R185, -RZ, R70.H1_H1 ;  /* 0x30000046ffb97230 */ /* 0x000fe40000004100 */
[----:B------:R-:W-:Y:S02]  /*0810*/  HADD2.F32 R189, -RZ, R71.H1_H1 ;  /* 0x30000047ffbd7230 */ /* 0x000fe40000004100 */
[----:B------:R-:W-:Y:S02]  /*0820*/  HADD2.F32 R197, -RZ, R73.H1_H1 ;  /* 0x30000049ffc57230 */ /* 0x000fe40000004100 */
[----:B------:R-:W-:Y:S01]  /*0830*/  HADD2.F32 R201, -RZ, R74.H1_H1 ;  /* 0x3000004affc97230 */ /* 0x000fe20000004100 */
[----:B----4-:R-:W-:-:S05]  /*0840*/  FSEL R204, R184, RZ, !P1 ;  /* 0x000000ffb8cc7208 */ /* 0x010fca0004800000 */
[C---:B--2---:R-:W-:Y:S01]  /*0850*/  FADD.FTZ R214, -R204.reuse, R162 ;  /* 0x000000a2ccd67221 */ /* 0x044fe20000010100 */
[C---:B------:R-:W-:Y:S01]  /*0860*/  FADD.FTZ R218, -R204.reuse, R163 ;  /* 0x000000a3ccda7221 */ /* 0x040fe20000010100 */
[C---:B------:R-:W-:Y:S01]  /*0870*/  FADD.FTZ R230, -R204.reuse, R160 ;  /* 0x000000a0cce67221 */ /* 0x040fe20000010100 */
[C---:B------:R-:W-:Y:S01]  /*0880*/  FADD.FTZ R226, -R204.reuse, R161 ;  /* 0x000000a1cce27221 */ /* 0x040fe20000010100 */
[C---:B---3--:R-:W-:Y:S01]  /*0890*/  FADD.FTZ R238, -R204.reuse, R174 ;  /* 0x000000aeccee7221 */ /* 0x048fe20000010100 */
        /* <DEDUP_REMOVED lines=9> */
[----:B------:R-:W-:Y:S02]  /*0930*/  HADD2.F32 R169, -RZ, R157.H0_H0 ;  /* 0x2000009dffa97230 */ /* 0x000fe40000004100 */
[--C-:B------:R-:W-:Y:S02]  /*0940*/  HADD2.F32 R161, -RZ, R159.reuse.H0_H0 ;  /* 0x2000009fffa17230 */ /* 0x100fe40000004100 */
[----:B------:R-:W-:Y:S02]  /*0950*/  HADD2.F32 R160, -RZ, R159.H1_H1 ;  /* 0x3000009fffa07230 */ /* 0x000fe40000004100 */
[--C-:B------:R-:W-:Y:S02]  /*0960*/  HADD2.F32 R155, -RZ, R23.reuse.H0_H0 ;  /* 0x20000017ff9b7230 */ /* 0x100fe40000004100 */
[----:B------:R-:W-:Y:S02]  /*0970*/  HADD2.F32 R154, -RZ, R23.H1_H1 ;  /* 0x30000017ff9a7230 */ /* 0x000fe40000004100 */
[----:B------:R-:W-:Y:S01]  /*0980*/  FADD.FTZ R194, -R204, R17 ;  /* 0x00000011ccc27221 */ /* 0x000fe20000010100 */
[----:B------:R-:W-:-:S02]  /*0990*/  HADD2.F32 R168, -RZ, R157.H1_H1 ;  /* 0x3000009dffa87230 */ /* 0x000fc40000004100 */
[C---:B------:R-:W-:Y:S01]  /*09a0*/  FADD.FTZ R202, -R204.reuse, R16 ;  /* 0x00000010ccca7221 */ /* 0x040fe20000010100 */
[----:B------:R-:W-:Y:S02]  /*09b0*/  HADD2.F32 R172, -RZ, R167.H1_H1 ;  /* 0x300000a7ffac7230 */ /* 0x000fe40000004100 */
[C---:B-----5:R-:W-:Y:S01]  /*09c0*/  FMUL.FTZ R23, R207.reuse, R214 ;  /* 0x000000d6cf177220 */ /* 0x060fe20000410000 */
[--C-:B------:R-:W-:Y:S02]  /*09d0*/  HADD2.F32 R159, -RZ, R22.reuse.H0_H0 ;  /* 0x20000016ff9f7230 */ /* 0x100fe40000004100 */
[----:B------:R-:W-:Y:S01]  /*09e0*/  FADD.FTZ R234, -R204, R173 ;  /* 0x000000adccea7221 */ /* 0x000fe20000010100 */
[----:B------:R-:W-:Y:S02]  /*09f0*/  HADD2.F32 R162, -RZ, R22.H1_H1 ;  /* 0x30000016ffa27230 */ /* 0x000fe40000004100 */
[----:B------:R-:W-:Y:S01]  /*0a00*/  FMUL.FTZ R16, R207, R250 ;  /* 0x000000facf107220 */ /* 0x000fe20000410000 */
[----:B------:R-:W-:-:S02]  /*0a10*/  HADD2.F32 R17, -RZ, R63.H1_H1 ;  /* 0x3000003fff117230 */ /* 0x000fc40000004100 */
[----:B------:R-:W-:Y:S01]  /*0a20*/  FMUL.FTZ R22, R207, R218 ;  /* 0x000000dacf167220 */ /* 0x000fe20000410000 */
[----:B------:R-:W-:Y:S02]  /*0a30*/  HADD2.F32 R25, -RZ, R65.H1_H1 ;  /* 0x30000041ff197230 */ /* 0x000fe40000004100 */
[C---:B------:R-:W-:Y:S01]  /*0a40*/  FADD.FTZ R248, -R204.reuse, R170 ;  /* 0x000000aaccf87221 */ /* 0x040fe20000010100 */
[----:B------:R-:W-:Y:S02]  /*0a50*/  HADD2.F32 R173, -RZ, R167.H0_H0 ;  /* 0x200000a7ffad7230 */ /* 0x000fe40000004100 */
[C---:B------:R-:W-:Y:S01]  /*0a60*/  FADD.FTZ R220, -R204.reuse, R153 ;  /* 0x00000099ccdc7221 */ /* 0x040fe20000010100 */
[--C-:B------:R-:W-:Y:S02]  /*0a70*/  HADD2.F32 R167, -RZ, R158.reuse.H0_H0 ;  /* 0x2000009effa77230 */ /* 0x100fe40000004100 */
[----:B------:R-:W-:Y:S01]  /*0a80*/  FADD.FTZ R240, -R204, R175 ;  /* 0x000000afccf07221 */ /* 0x000fe20000010100 */
[----:B------:R-:W-:-:S02]  /*0a90*/  HADD2.F32 R170, -RZ, R158.H1_H1 ;  /* 0x3000009effaa7230 */ /* 0x000fc40000004100 */
[----:B------:R-:W-:Y:S01]  /*0aa0*/  FADD.FTZ R158, -R204, R8 ;  /* 0x00000008cc9e7221 */ /* 0x000fe20000010100 */
[-C--:B------:R-:W-:Y:S01]  /*0ab0*/  FMUL.FTZ R24, R24, R169.reuse ;  /* 0x000000a918187220 */ /* 0x080fe20000410000 */
[----:B------:R-:W-:Y:S01]  /*0ac0*/  FFMA.FTZ R86, R23, R169, R86 ;  /* 0x000000a917567223 */ /* 0x000fe20000010056 */
[----:B------:R-:W-:Y:S01]  /*0ad0*/  FADD.FTZ R114, R114, R169 ;  /* 0x000000a972727221 */ /* 0x000fe20000010000 */
[----:B------:R-:W-:Y:S02]  /*0ae0*/  HADD2.F32 R175, -RZ, R164.H0_H0 ;  /* 0x200000a4ffaf7230 */ /* 0x000fe40000004100 */
[-C--:B------:R-:W-:Y:S01]  /*0af0*/  FMUL.FTZ R17, R17, R172.reuse ;  /* 0x000000ac11117220 */ /* 0x080fe20000410000 */
[----:B------:R-:W-:Y:S02]  /*0b00*/  HADD2.F32 R8, -RZ, R60.H0_H0 ;  /* 0x2000003cff087230 */ /* 0x000fe40000004100 */
[----:B------:R-:W-:Y:S01]  /*0b10*/  FADD.FTZ R119, R119, R172 ;  /* 0x000000ac77777221 */ /* 0x000fe20000010000 */
[----:B------:R-:W-:Y:S01]  /*0b20*/  FFMA.FTZ R83, R16, R172, R83 ;  /* 0x000000ac10537223 */ /* 0x000fe20000010053 */
[-C--:B------:R-:W-:Y:S01]  /*0b30*/  FMUL.FTZ R25, R25, R168.reuse ;  /* 0x000000a819197220 */ /* 0x080fe20000410000 */
[----:B------:R-:W-:Y:S01]  /*0b40*/  FFMA.FTZ R87, R22, R168, R87 ;  /* 0x000000a816577223 */ /* 0x000fe20000010057 */
[----:B------:R-:W-:Y:S01]  /*0b50*/  FADD.FTZ R115, R115, R168 ;  /* 0x000000a873737221 */ /* 0x000fe20000010000 */
[----:B------:R-:W-:-:S02]  /*0b60*/  HADD2.F32 R169, -RZ, R66.H1_H1 ;  /* 0x30000042ffa97230 */ /* 0x000fc40000004100 */
[C---:B------:R-:W-:Y:S01]  /*0b70*/  FADD.FTZ R222, -R204.reuse, R152 ;  /* 0x00000098ccde7221 */ /* 0x040fe20000010100 */
[----:B------:R-:W-:Y:S02]  /*0b80*/  HADD2.F32 R236, -RZ, R164.H1_H1 ;  /* 0x300000a4ffec7230 */ /* 0x000fe40000004100 */
[C---:B------:R-:W-:Y:S01]  /*0b90*/  FMUL.FTZ R3, R207.reuse, R232 ;  /* 0x000000e8cf037220 */ /* 0x040fe20000410000 */
[----:B------:R-:W-:Y:S01]  /*0ba0*/  FMUL.FTZ R168, R207, R220 ;  /* 0x000000dccfa87220 */ /* 0x000fe20000410000 */
[----:B------:R-:W-:Y:S02]  /*0bb0*/  HADD2.F32 R172, -RZ, R67.H0_H0 ;  /* 0x20000043ffac7230 */ /* 0x000fe40000004100 */
[C---:B------:R-:W-:Y:S01]  /*0bc0*/  FADD.FTZ R178, -R204.reuse, R26 ;  /* 0x0000001accb27221 */ /* 0x040fe20000010100 */
[C---:B------:R-:W-:Y:S01]  /*0bd0*/  FADD.FTZ R180, -R204.reuse, R27 ;  /* 0x0000001bccb47221 */ /* 0x040fe20000010100 */
[--C-:B------:R-:W-:Y:S02]  /*0be0*/  HADD2.F32 R177, -RZ, R20.reuse.H0_H0 ;  /* 0x20000014ffb17230 */ /* 0x100fe40000004100 */
[----:B------:R-:W-:Y:S01]  /*0bf0*/  FADD.FTZ R186, -R204, R18 ;  /* 0x00000012ccba7221 */ /* 0x000fe20000010100 */
        /* <DEDUP_REMOVED lines=8> */
[----:B------:R-:W-:Y:S02]  /*0c80*/  HADD2.F32 R179, -RZ, R166.H0_H0 ;  /* 0x200000a6ffb37230 */ /* 0x000fe40000004100 */
[----:B------:R-:W-:Y:S01]  /*0c90*/  FADD.FTZ R204, -R204, R11 ;  /* 0x0000000bcccc7221 */ /* 0x000fe20000010100 */
[----:B------:R-:W-:-:S02]  /*0ca0*/  HADD2.F32 R171, -RZ, R156.H0_H0 ;  /* 0x2000009cffab7230 */ /* 0x000fc40000004100 */
[C---:B------:R-:W-:Y:S01]  /*0cb0*/  FMUL.FTZ R11, R207.reuse, R244 ;  /* 0x000000f4cf0b7220 */ /* 0x040fe20000410000 */
[----:B------:R-:W-:Y:S02]  /*0cc0*/  HADD2.F32 R10, -RZ, R62.H0_H0 ;  /* 0x2000003eff0a7230 */ /* 0x000fe40000004100 */
[C---:B------:R-:W-:Y:S01]  /*0cd0*/  FMUL.FTZ R15, R207.reuse, R248 ;  /* 0x000000f8cf0f7220 */ /* 0x040fe20000410000 */
[----:B------:R-:W-:Y:S02]  /*0ce0*/  HADD2.F32 R14, -RZ, R63.H0_H0 ;  /* 0x2000003fff0e7230 */ /* 0x000fe40000004100 */
[----:B------:R-:W-:Y:S01]  /*0cf0*/  FMUL.FTZ R19, R207, R230 ;  /* 0x000000e6cf137220 */ /* 0x000fe20000410000 */
[----:B------:R-:W-:Y:S02]  /*0d00*/  HADD2.F32 R20, -RZ, R64.H0_H0 ;  /* 0x20000040ff147230 */ /* 0x000fe40000004100 */
[----:B------:R-:W-:Y:S01]  /*0d10*/  FFMA.FTZ R76, R3, R175, R76 ;  /* 0x000000af034c7223 */ /* 0x000fe2000001004c */
[----:B------:R-:W-:-:S02]  /*0d20*/  HADD2.F32 R193, -RZ, R4.H0_H0 ;  /* 0x20000004ffc17230 */ /* 0x000fc40000004100 */
[----:B------:R-:W-:Y:S01]  /*0d30*/  FADD.FTZ R120, R120, R175 ;  /* 0x000000af78787221 */ /* 0x000fe20000010000 */
[----:B------:R-:W-:Y:S02]  /*0d40*/  HADD2.F32 R210, -RZ, R4.H1_H1 ;  /* 0x30000004ffd27230 */ /* 0x000fe40000004100 */
[----:B------:R-:W-:Y:S01]  /*0d50*/  FMUL.FTZ R4, R8, R175 ;  /* 0x000000af08047220 */ /* 0x000fe20000410000 */
[-C--:B------:R-:W-:Y:S01]  /*0d60*/  FMUL.FTZ R169, R169, R170.reuse ;  /* 0x000000aaa9a97220 */ /* 0x080fe20000410000 */
[----:B------:R-:W-:Y:S01]  /*0d70*/  FADD.FTZ R109, R109, R170 ;  /* 0x000000aa6d6d7221 */ /* 0x000fe20000010000 */
[----:B------:R-:W-:Y:S01]  /*0d80*/  FFMA.FTZ R89, R168, R170, R89 ;  /* 0x000000aaa8597223 */ /* 0x000fe20000010059 */
[----:B------:R-:W-:Y:S02]  /*0d90*/  HADD2.F32 R175, -RZ, R67.H1_H1 ;  /* 0x30000043ffaf7230 */ /* 0x000fe40000004100 */
[----:B------:R-:W-:Y:S01]  /*0da0*/  FMUL.FTZ R170, R172, R161 ;  /* 0x000000a1acaa7220 */ /* 0x000fe20000410000 */
[----:B------:R-:W-:-:S02]  /*0db0*/  HADD2.F32 R183, -RZ, R165.H0_H0 ;  /* 0x200000a5ffb77230 */ /* 0x000fc40000004100 */
[----:B------:R-:W-:Y:S01]  /*0dc0*/  FMUL.FTZ R172, R207, R174 ;  /* 0x000000aecfac7220 */ /* 0x000fe20000410000 */
[----:B------:R-:W-:Y:S02]  /*0dd0*/  HADD2.F32 R242, -RZ, R165.H1_H1 ;  /* 0x300000a5fff27230 */ /* 0x000fe40000004100 */
[-C--:B------:R-:W-:Y:S01]  /*0de0*/  FMUL.FTZ R10, R10, R179.reuse ;  /* 0x000000b30a0a7220 */ /* 0x080fe20000410000 */
[--C-:B------:R-:W-:Y:S02]  /*0df0*/  HADD2.F32 R165, -RZ, R5.reuse.H0_H0 ;  /* 0x20000005ffa57230 */ /* 0x100fe40000004100 */
[----:B------:R-:W-:Y:S01]  /*0e00*/  FADD.FTZ R116, R116, R179 ;  /* 0x000000b374747221 */ /* 0x000fe20000010000 */
[----:B------:R-:W-:Y:S02]  /*0e10*/  HADD2.F32 R198, -RZ, R5.H1_H1 ;  /* 0x30000005ffc67230 */ /* 0x000fe40000004100 */
[----:B------:R-:W-:Y:S01]  /*0e20*/  FFMA.FTZ R80, R11, R179, R80 ;  /* 0x000000b30b507223 */ /* 0x000fe20000010050 */
[-C--:B------:R-:W-:Y:S01]  /*0e30*/  FMUL.FTZ R14, R14, R173.reuse ;  /* 0x000000ad0e0e7220 */ /* 0x080fe20000410000 */
[----:B------:R-:W-:Y:S01]  /*0e40*/  FADD.FTZ R118, R118, R173 ;  /* 0x000000ad76767221 */ /* 0x000fe20000010000 */
[----:B------:R-:W-:Y:S01]  /*0e50*/  FFMA.FTZ R82, R15, R173, R82 ;  /* 0x000000ad0f527223 */ /* 0x000fe20000010052 */
[-C--:B------:R-:W-:Y:S01]  /*0e60*/  FMUL.FTZ R20, R20, R171.reuse ;  /* 0x000000ab14147220 */ /* 0x080fe20000410000 */
[----:B------:R-:W-:Y:S01]  /*0e70*/  FFMA.FTZ R84, R19, R171, R84 ;  /* 0x000000ab13547223 */ /* 0x000fe20000010054 */
[----:B------:R-:W-:Y:S01]  /*0e80*/  FADD.FTZ R112, R112, R171 ;  /* 0x000000ab70707221 */ /* 0x000fe20000010000 */
[----:B------:R-:W-:-:S02]  /*0e90*/  HADD2.F32 R214, -RZ, R68.H0_H0 ;  /* 0x20000044ffd67230 */ /* 0x000fc40000004100 */
[C---:B------:R-:W-:Y:S01]  /*0ea0*/  FMUL.FTZ R171, R207.reuse, R216 ;  /* 0x000000d8cfab7220 */ /* 0x040fe20000410000 */
[----:B------:R-:W-:Y:S02]  /*0eb0*/  HADD2.F32 R5, -RZ, R60.H1_H1 ;  /* 0x3000003cff057230 */ /* 0x000fe40000004100 */
[C---:B------:R-:W-:Y:S01]  /*0ec0*/  FMUL.FTZ R173, R207.reuse, R212 ;  /* 0x000000d4cfad7220 */ /* 0x040fe20000410000 */
[----:B------:R-:W-:Y:S02]  /*0ed0*/  HADD2.F32 R179, -RZ, R68.H1_H1 ;  /* 0x30000044ffb37230 */ /* 0x000fe40000004100 */
[----:B------:R-:W-:Y:S01]  /*0ee0*/  FMUL.FTZ R176, R207, R176 ;  /* 0x000000b0cfb07220 */ /* 0x000fe20000410000 */
[-C--:B------:R-:W-:Y:S01]  /*0ef0*/  FMUL.FTZ R175, R175, R160.reuse ;  /* 0x000000a0afaf7220 */ /* 0x080fe20000410000 */
[----:B------:R-:W-:Y:S01]  /*0f00*/  FADD.FTZ R111, R111, R160 ;  /* 0x000000a06f6f7221 */ /* 0x000fe20000010000 */
[----:B------:R-:W-:Y:S01]  /*0f10*/  FFMA.FTZ R91, R172, R160, R91 ;  /* 0x000000a0ac5b7223 */ /* 0x000fe2000001005b */
[----:B------:R-:W-:-:S02]  /*0f20*/  HADD2.F32 R163, -RZ, R21.H0_H0 ;  /* 0x20000015ffa37230 */ /* 0x000fc40000004100 */
[----:B------:R-:W-:Y:S01]  /*0f30*/  FADD.FTZ R110, R110, R161 ;  /* 0x000000a16e6e7221 */ /* 0x000fe20000010000 */
[----:B------:R-:W-:Y:S02]  /*0f40*/  HADD2.F32 R160, -RZ, R69.H0_H0 ;  /* 0x20000045ffa07230 */ /* 0x000fe40000004100 */
[----:B------:R-:W-:Y:S01]  /*0f50*/  FFMA.FTZ R90, R171, R161, R90 ;  /* 0x000000a1ab5a7223 */ /* 0x000fe2000001005a */
[----:B------:R-:W-:Y:S02]  /*0f60*/  HADD2.F32 R8, -RZ, R61.H0_H0 ;  /* 0x2000003dff087230 */ /* 0x000fe40000004100 */
[-C--:B------:R-:W-:Y:S01]  /*0f70*/  FMUL.FTZ R174, R214, R177.reuse ;  /* 0x000000b1d6ae7220 */ /* 0x080fe20000410000 */
[----:B------:R-:W-:Y:S01]  /*0f80*/  FFMA.FTZ R136, R173, R177, R136 ;  /* 0x000000b1ad887223 */ /* 0x000fe20000010088 */
[----:B------:R-:W-:Y:S01]  /*0f90*/  FADD.FTZ R104, R104, R177 ;  /* 0x000000b168687221 */ /* 0x000fe20000010000 */
[----:B------:R-:W-:Y:S01]  /*0fa0*/  FMUL.FTZ R2, R207, R234 ;  /* 0x000000eacf027220 */ /* 0x000fe20000410000 */
[----:B------:R-:W-:Y:S01]  /*0fb0*/  FMUL.FTZ R5, R5, R236 ;  /* 0x000000ec05057220 */ /* 0x000fe20000410000 */
[----:B------:R-:W-:Y:S01]  /*0fc0*/  FMUL.FTZ R177, R207, R178 ;  /* 0x000000b2cfb17220 */ /* 0x000fe20000410000 */
[-C--:B------:R-:W-:Y:S01]  /*0fd0*/  FMUL.FTZ R179, R179, R184.reuse ;  /* 0x000000b8b3b37220 */ /* 0x080fe20000410000 */
[----:B------:R-:W-:Y:S01]  /*0fe0*/  FFMA.FTZ R137, R176, R184, R137 ;  /* 0x000000b8b0897223 */ /* 0x000fe20000010089 */
[----:B------:R-:W-:Y:S01]  /*0ff0*/  FADD.FTZ R105, R105, R184 ;  /* 0x000000b869697221 */ /* 0x000fe20000010000 */
[----:B------:R-:W-:Y:S01]  /*1000*/  FFMA.FTZ R161, R3, R4, RZ ;  /* 0x0000000403a17223 */ /* 0x000fe200000100ff */
[----:B------:R-:W-:Y:S01]  /*1010*/  FADD.FTZ R184, RZ, R4 ;  /* 0x00000004ffb87221 */ /* 0x000fe20000010000 */
[----:B------:R-:W-:-:S02]  /*1020*/  HADD2.F32 R224, -RZ, R156.H1_H1 ;  /* 0x3000009cffe07230 */ /* 0x000fc40000004100 */
[----:B------:R-:W-:Y:S01]  /*1030*/  FMUL.FTZ R178, R160, R163 ;  /* 0x000000a3a0b27220 */ /* 0x000fe20000410000 */
[--C-:B------:R-:W-:Y:S02]  /*1040*/  HADD2.F32 R153, -RZ, R7.reuse.H0_H0 ;  /* 0x20000007ff997230 */ /* 0x100fe40000004100 */
[----:B------:R-:W-:Y:S01]  /*1050*/  FMUL.FTZ R8, R8, R183 ;  /* 0x000000b708087220 */ /* 0x000fe20000410000 */
[----:B------:R-:W-:Y:S02]  /*1060*/  HADD2.F32 R156, -RZ, R7.H1_H1 ;  /* 0x30000007ff9c7230 */ /* 0x000fe40000004100 */
[----:B------:R-:W-:Y:S01]  /*1070*/  FMUL.FTZ R7, R207, R238 ;  /* 0x000000eecf077220 */ /* 0x000fe20000410000 */
[----:B------:R-:W-:Y:S02]  /*1080*/  HADD2.F32 R9, -RZ, R61.H1_H1 ;  /* 0x3000003dff097230 */ /* 0x000fe40000004100 */
[----:B------:R-:W-:Y:S01]  /*1090*/  FFMA.FTZ R138, R177, R163, R138 ;  /* 0x000000a3b18a7223 */ /* 0x000fe2000001008a */
[----:B------:R-:W-:-:S02]  /*10a0*/  HADD2.F32 R182, -RZ, R21.H1_H1 ;  /* 0x30000015ffb67230 */ /* 0x000fc40000004100 */
[----:B------:R-:W-:Y:S01]  /*10b0*/  FADD.FTZ R106, R106, R163 ;  /* 0x000000a36a6a7221 */ /* 0x000fe20000010000 */
[----:B------:R-:W-:Y:S01]  /*10c0*/  FFMA.FTZ R160, R2, R5, R161 ;  /* 0x0000000502a07223 */ /* 0x000fe200000100a1 */
[----:B------:R-:W-:Y:S01]  /*10d0*/  FMUL.FTZ R180, R207, R180 ;  /* 0x000000b4cfb47220 */ /* 0x000fe20000410000 */
[----:B------:R-:W-:Y:S01]  /*10e0*/  FADD.FTZ R163, R5, R184 ;  /* 0x000000b805a37221 */ /* 0x000fe20000010000 */
[----:B------:R-:W-:Y:S02]  /*10f0*/  HADD2.F32 R228, -RZ, R166.H1_H1 ;  /* 0x300000a6ffe47230 */ /* 0x000fe40000004100 */
[----:B------:R-:W-:Y:S01]  /*1100*/  FMUL.FTZ R9, R9, R242 ;  /* 0x000000f209097220 */ /* 0x000fe20000410000 */
[--C-:B------:R-:W-:Y:S02]  /*1110*/  HADD2.F32 R157, -RZ, R6.reuse.H0_H0 ;  /* 0x20000006ff9d7230 */ /* 0x100fe40000004100 */
[----:B------:R-:W-:Y:S01]  /*1120*/  FFMA.FTZ R161, R7, R8, R160 ;  /* 0x0000000807a17223 */ /* 0x000fe200000100a0 */
[----:B------:R-:W-:-:S02]  /*1130*/  HADD2.F32 R166, -RZ, R6.H1_H1 ;  /* 0x30000006ffa67230 */ /* 0x000fc40000004100 */
[----:B------:R-:W-:Y:S01]  /*1140*/  FMUL.FTZ R6, R207, R240 ;  /* 0x000000f0cf067220 */ /* 0x000fe20000410000 */
[-C--:B------:R-:W-:Y:S01]  /*1150*/  FMUL.FTZ R181, R181, R182.reuse ;  /* 0x000000b6b5b57220 */ /* 0x080fe20000410000 */
[----:B------:R-:W-:Y:S01]  /*1160*/  FFMA.FTZ R139, R180, R182, R139 ;  /* 0x000000b6b48b7223 */ /* 0x000fe2000001008b */
[----:B------:R-:W-:Y:S01]  /*1170*/  FADD.FTZ R107, R107, R182 ;  /* 0x000000b66b6b7221 */ /* 0x000fe20000010000 */
[----:B------:R-:W-:Y:S01]  /*1180*/  FADD.FTZ R184, R8, R163 ;  /* 0x000000a308b87221 */ /* 0x000fe20000010000 */
[----:B------:R-:W-:Y:S01]  /*1190*/  FFMA.FTZ R78, R7, R183, R78 ;  /* 0x000000b7074e7223 */ /* 0x000fe2000001004e */
[----:B------:R-:W-:Y:S01]  /*11a0*/  FADD.FTZ R122, R122, R183 ;  /* 0x000000b77a7a7221 */ /* 0x000fe20000010000 */
[----:B------:R-:W-:Y:S02]  /*11b0*/  HADD2.F32 R182, -RZ, R70.H0_H0 ;  /* 0x20000046ffb67230 */ /* 0x000fe40000004100 */
[----:B------:R-:W-:Y:S01]  /*11c0*/  FMUL.FTZ R183, R207, R202 ;  /* 0x000000cacfb77220 */ /* 0x000fe20000410000 */
[----:B------:R-:W-:-:S02]  /*11d0*/  HADD2.F32 R13, -RZ, R62.H1_H1 ;  /* 0x3000003eff0d7230 */ /* 0x000fc40000004100 */
[----:B------:R-:W-:Y:S01]  /*11e0*/  FFMA.FTZ R160, R6, R9, R161 ;  /* 0x0000000906a07223 */ /* 0x000fe200000100a1 */
[----:B------:R-:W-:Y:S01]  /*11f0*/  FADD.FTZ R161, R9, R184 ;  /* 0x000000b809a17221 */ /* 0x000fe20000010000 */
[-C--:B------:R-:W-:Y:S01]  /*1200*/  FMUL.FTZ R182, R182, R159.reuse ;  /* 0x0000009fb6b67220 */ /* 0x080fe20000410000 */
[----:B------:R-:W-:Y:S01]  /*1210*/  FADD.FTZ R100, R100, R159 ;  /* 0x0000009f64647221 */ /* 0x000fe20000010000 */
[----:B------:R-:W-:Y:S01]  /*1220*/  FFMA.FTZ R132, R183, R159, R132 ;  /* 0x0000009fb7847223 */ /* 0x000fe20000010084 */
[----:B------:R-:W-:Y:S01]  /*1230*/  FMUL.FTZ R12, R207, R246 ;  /* 0x000000f6cf0c7220 */ /* 0x000fe20000410000 */
[----:B------:R-:W-:Y:S01]  /*1240*/  FMUL.FTZ R13, R13, R228 ;  /* 0x000000e40d0d7220 */ /* 0x000fe20000410000 */
[----:B------:R-:W-:Y:S01]  /*1250*/  FFMA.FTZ R159, R11, R10, R160 ;  /* 0x0000000a0b9f7223 */ /* 0x000fe200000100a0 */
[----:B------:R-:W-:Y:S01]  /*1260*/  FADD.FTZ R202, R10, R161 ;  /* 0x000000a10aca7221 */ /* 0x000fe20000010000 */
[----:B------:R-:W-:Y:S02]  /*1270*/  FMUL.FTZ R184, R207, R194 ;  /* 0x000000c2cfb87220 */ /* 0x000fe40000410000 */
[----:B------:R-:W-:Y:S01]  /*1280*/  FFMA.FTZ R160, R12, R13, R159 ;  /* 0x0000000d0ca07223 */ /* 0x000fe2000001009f */
[----:B------:R-:W-:Y:S01]  /*1290*/  FADD.FTZ R161, R13, R202 ;  /* 0x000000ca0da17221 */ /* 0x000fe20000010000 */
[----:B------:R-:W-:-:S02]  /*12a0*/  FMUL.FTZ R185, R185, R162 ;  /* 0x000000a2b9b97220 */ /* 0x000fc40000410000 */
[----:B------:R-:W-:Y:S01]  /*12b0*/  FFMA.FTZ R159, R15, R14, R160 ;  /* 0x0000000e0f9f7223 */ /* 0x000fe200000100a0 */
[----:B------:R-:W-:Y:S01]  /*12c0*/  FADD.FTZ R194, R14, R161 ;  /* 0x000000a10ec27221 */ /* 0x000fe20000010000 */
[----:B------:R-:W-:Y:S01]  /*12d0*/  FADD.FTZ R101, R101, R162 ;  /* 0x000000a265657221 */ /* 0x000fe20000010000 */
[----:B------:R-:W-:Y:S01]  /*12e0*/  FFMA.FTZ R133, R184, R162, R133 ;  /* 0x000000a2b8857223 */ /* 0x000fe20000010085 */
[----:B------:R-:W-:Y:S02]  /*12f0*/  HADD2.F32 R21, -RZ, R64.H1_H1 ;  /* 0x30000040ff157230 */ /* 0x000fe40000004100 */
[----:B------:R-:W-:Y:S01]  /*1300*/  FFMA.FTZ R160, R16, R17, R159 ;  /* 0x0000001110a07223 */ /* 0x000fe2000001009f */
[----:B------:R-:W-:Y:S02]  /*1310*/  HADD2.F32 R162, -RZ, R71.H0_H0 ;  /* 0x20000047ffa27230 */ /* 0x000fe40000004100 */
[----:B------:R-:W-:Y:S01]  /*1320*/  FADD.FTZ R161, R17, R194 ;  /* 0x000000c211a17221 */ /* 0x000fe20000010000 */
[C---:B------:R-:W-:Y:S01]  /*1330*/  FMUL.FTZ R187, R207.reuse, R186 ;  /* 0x000000bacfbb7220 */ /* 0x040fe20000410000 */
[----:B------:R-:W-:Y:S01]  /*1340*/  FMUL.FTZ R18, R207, R226 ;  /* 0x000000e2cf127220 */ /* 0x000fe20000410000 */
[----:B------:R-:W-:Y:S01]  /*1350*/  FMUL.FTZ R21, R21, R224 ;  /* 0x000000e015157220 */ /* 0x000fe20000410000 */
[----:B------:R-:W-:Y:S01]  /*1360*/  FMUL.FTZ R186, R162, R155 ;  /* 0x0000009ba2ba7220 */ /* 0x000fe20000410000 */
[----:B------:R-:W-:Y:S01]  /*1370*/  FFMA.FTZ R159, R19, R20, R160 ;  /* 0x00000014139f7223 */ /* 0x000fe200000100a0 */
[----:B------:R-:W-:-:S03]  /*1380*/  FADD.FTZ R162, R20, R161 ;  /* 0x000000a114a27221 */ /* 0x000fc60000010000 */
[----:B------:R-:W-:Y:S01]  /*1390*/  FFMA.FTZ R160, R18, R21, R159 ;  /* 0x0000001512a07223 */ /* 0x000fe2000001009f */
[----:B------:R-:W-:Y:S01]  /*13a0*/  FADD.FTZ R159, R21, R162 ;  /* 0x000000a2159f7221 */ /* 0x000fe20000010000 */
[----:B------:R-:W-:Y:S02]  /*13b0*/  HADD2.F32 R26, -RZ, R66.H0_H0 ;  /* 0x20000042ff1a7230 */ /* 0x000fe40000004100 */
[----:B------:R-:W-:Y:S01]  /*13c0*/  FADD.FTZ R102, R102, R155 ;  /* 0x0000009b66667221 */ /* 0x000fe20000010000 */
[----:B------:R-:W-:Y:S01]  /*13d0*/  FFMA.FTZ R134, R187, R155, R134 ;  /* 0x0000009bbb867223 */ /* 0x000fe20000010086 */
[----:B------:R-:W-:Y:S01]  /*13e0*/  FMUL.FTZ R188, R207, R188 ;  /* 0x000000bccfbc7220 */ /* 0x000fe20000410000 */
        /* <DEDUP_REMOVED lines=8> */
[----:B------:R-:W-:-:S03]  /*1470*/  FADD.FTZ R159, R25, R160 ;  /* 0x000000a0199f7221 */ /* 0x000fc60000010000 */
[----:B------:R-:W-:Y:S01]  /*1480*/  FFMA.FTZ R155, R27, R26, R154 ;  /* 0x0000001a1b9b7223 */ /* 0x000fe2000001009a */
[----:B------:R-:W-:Y:S01]  /*1490*/  FADD.FTZ R162, R26, R159 ;  /* 0x0000009f1aa27221 */ /* 0x000fe20000010000 */
[----:B------:R-:W-:Y:S02]  /*14a0*/  HADD2.F32 R160, -RZ, R72.H0_H0 ;  /* 0x20000048ffa07230 */ /* 0x000fe40000004100 */
[----:B------:R-:W-:Y:S01]  /*14b0*/  FFMA.FTZ R154, R168, R169, R155 ;  /* 0x000000a9a89a7223 */ /* 0x000fe2000001009b */
[----:B------:R-:W-:Y:S01]  /*14c0*/  FADD.FTZ R159, R169, R162 ;  /* 0x000000a2a99f7221 */ /* 0x000fe20000010000 */
[----:B------:R-:W-:Y:S02]  /*14d0*/  FMUL.FTZ R191, R207, R190 ;  /* 0x000000becfbf7220 */ /* 0x000fe40000410000 */
        /* <DEDUP_REMOVED lines=21> */
[----:B------:R-:W-:Y:S01]  /*1630*/  FFMA.FTZ R131, R196, R198, R131 ;  /* 0x000000c6c4837223 */ /* 0x000fe20000010083 */
[----:B------:R-:W-:Y:S01]  /*1640*/  FADD.FTZ R99, R99, R198 ;  /* 0x000000c663637221 */ /* 0x000fe20000010000 */
[----:B------:R-:W-:-:S02]  /*1650*/  HADD2.F32 R198, -RZ, R74.H0_H0 ;  /* 0x2000004affc67230 */ /* 0x000fc40000004100 */
[----:B------:R-:W-:Y:S01]  /*1660*/  FMUL.FTZ R199, R207, R158 ;  /* 0x0000009ecfc77220 */ /* 0x000fe20000410000 */
[----:B------:R-:W-:Y:S02]  /*1670*/  HADD2.F32 R161, -RZ, R72.H1_H1 ;  /* 0x30000048ffa17230 */ /* 0x000fe40000004100 */
[----:B------:R-:W-:Y:S01]  /*1680*/  FFMA.FTZ R158, R188, R189, R155 ;  /* 0x000000bdbc9e7223 */ /* 0x000fe2000001009b */
[----:B------:R-:W-:Y:S01]  /*1690*/  FADD.FTZ R155, R189, R154 ;  /* 0x0000009abd9b7221 */ /* 0x000fe20000010000 */
[----:B------:R-:W-:Y:S01]  /*16a0*/  FFMA.FTZ R128, R191, R193, R128 ;  /* 0x000000c1bf807223 */ /* 0x000fe20000010080 */
[----:B------:R-:W-:Y:S01]  /*16b0*/  FADD.FTZ R96, R96, R193 ;  /* 0x000000c160607221 */ /* 0x000fe20000010000 */
[----:B------:R-:W-:Y:S02]  /*16c0*/  HADD2.F32 R194, -RZ, R73.H0_H0 ;  /* 0x20000049ffc27230 */ /* 0x000fe40000004100 */
[-C--:B------:R-:W-:Y:S01]  /*16d0*/  FMUL.FTZ R198, R198, R157.reuse ;  /* 0x0000009dc6c67220 */ /* 0x080fe20000410000 */
[----:B------:R-:W-:Y:S01]  /*16e0*/  FFMA.FTZ R124, R199, R157, R124 ;  /* 0x0000009dc77c7223 */ /* 0x000fe2000001007c */
[----:B------:R-:W-:Y:S01]  /*16f0*/  FADD.FTZ R92, R92, R157 ;  /* 0x0000009d5c5c7221 */ /* 0x000fe20000010000 */
[----:B------:R-:W-:Y:S01]  /*1700*/  FMUL.FTZ R192, R207, R192 ;  /* 0x000000c0cfc07220 */ /* 0x000fe20000410000 */
[----:B------:R-:W-:Y:S01]  /*1710*/  FMUL.FTZ R193, R161, R210 ;  /* 0x000000d2a1c17220 */ /* 0x000fe20000410000 */
[----:B------:R-:W-:Y:S01]  /*1720*/  FFMA.FTZ R157, R191, R190, R158 ;  /* 0x000000bebf9d7223 */ /* 0x000fe2000001009e */
[----:B------:R-:W-:Y:S01]  /*1730*/  FADD.FTZ R154, R190, R155 ;  /* 0x0000009bbe9a7221 */ /* 0x000fe20000010000 */
[----:B------:R-:W-:Y:S01]  /*1740*/  FMUL.FTZ R195, R207, R164 ;  /* 0x000000a4cfc37220 */ /* 0x000fe20000410000 */
[----:B------:R-:W-:Y:S01]  /*1750*/  FMUL.FTZ R194, R194, R165 ;  /* 0x000000a5c2c27220 */ /* 0x000fe20000410000 */
[----:B------:R-:W-:Y:S01]  /*1760*/  FFMA.FTZ R158, R192, R193, R157 ;  /* 0x000000c1c09e7223 */ /* 0x000fe2000001009d */
[----:B------:R-:W-:-:S03]  /*1770*/  FADD.FTZ R155, R154, R193 ;  /* 0x000000c19a9b7221 */ /* 0x000fc60000010000 */
[----:B------:R-:W-:Y:S01]  /*1780*/  FFMA.FTZ R157, R195, R194, R158 ;  /* 0x000000c2c39d7223 */ /* 0x000fe2000001009e */
[----:B------:R-:W-:Y:S01]  /*1790*/  FADD.FTZ R154, R155, R194 ;  /* 0x000000c29b9a7221 */ /* 0x000fe20000010000 */
[--C-:B------:R-:W-:Y:S02]  /*17a0*/  HADD2.F32 R202, -RZ, R75.reuse.H0_H0 ;  /* 0x2000004bffca7230 */ /* 0x100fe40000004100 */
[----:B------:R-:W-:Y:S01]  /*17b0*/  FFMA.FTZ R158, R196, R197, R157 ;  /* 0x000000c5c49e7223 */ /* 0x000fe2000001009d */
[----:B------:R-:W-:Y:S01]  /*17c0*/  FADD.FTZ R155, R154, R197 ;  /* 0x000000c59a9b7221 */ /* 0x000fe20000010000 */
[C---:B------:R-:W-:Y:S01]  /*17d0*/  FMUL.FTZ R203, R207.reuse, R152 ;  /* 0x00000098cfcb7220 */ /* 0x040fe20000410000 */
[----:B------:R-:W-:Y:S01]  /*17e0*/  FMUL.FTZ R200, R207, R200 ;  /* 0x000000c8cfc87220 */ /* 0x000fe20000410000 */
[----:B------:R-:W-:Y:S01]  /*17f0*/  FMUL.FTZ R201, R201, R166 ;  /* 0x000000a6c9c97220 */ /* 0x000fe20000410000 */
[----:B------:R-:W-:Y:S01]  /*1800*/  FFMA.FTZ R157, R199, R198, R158 ;  /* 0x000000c6c79d7223 */ /* 0x000fe2000001009e */
[----:B------:R-:W-:Y:S01]  /*1810*/  FADD.FTZ R152, R155, R198 ;  /* 0x000000c69b987221 */ /* 0x000fe20000010000 */
[----:B------:R-:W-:-:S02]  /*1820*/  HADD2.F32 R205, -RZ, R75.H1_H1 ;  /* 0x3000004bffcd7230 */ /* 0x000fc40000004100 */
[-C--:B------:R-:W-:Y:S01]  /*1830*/  FMUL.FTZ R202, R202, R153.reuse ;  /* 0x00000099caca7220 */ /* 0x080fe20000410000 */
        /* <DEDUP_REMOVED lines=29> */
.L_x_9500:
        /* <DEDUP_REMOVED lines=24> */
.L_x_9501:
[----:B-1----:R-:W1:Y:S01]  /*1b90*/  SHFL.DOWN PT, R153, R160, 0x10, 0x1f ;  /* 0x0a001f00a0997f89 */ /* 0x002e6200000e0000 */
        /* <DEDUP_REMOVED lines=31> */
.L_x_9503:
[----:B------:R-:W-:Y:S05]  /*1d90*/  BSYNC.RECONVERGENT B0 ;  /* 0x0000000000007941 */ /* 0x000fea0003800200 */
.L_x_9502:
        /* <DEDUP_REMOVED lines=34> */
[----:B------:R-:W-:Y:S01]  /*1fc0*/  FADD.FTZ R152, R159, R152 ;  /* 0x000000989f987221 */ /* 0x000fe20000010000 */
[----:B------:R-:W-:Y:S02]  /*1fd0*/  MOV R159, RZ ;  /* 0x000000ff009f7202 */ /* 0x000fe40000000f00 */
[----:B---3--:R-:W-:Y:S01]  /*1fe0*/  FADD.FTZ R211, R211, R160 ;  /* 0x000000a0d3d37221 */ /* 0x008fe20000010000 */
[----:B------:R-:W-:Y:S01]  /*1ff0*/  FADD.FTZ R152, R152, R161 ;  /* 0x000000a198987221 */ /* 0x000fe20000010000 */
[----:B------:R-:W-:Y:S02]  /*2000*/  LEA.HI R154, R155, R154, RZ, 0x3 ;  /* 0x0000009a9b9a7211 */ /* 0x000fe400078f18ff */
        /* <DEDUP_REMOVED lines=26> */
.L_x_9506:
        /* <DEDUP_REMOVED lines=9> */
.L_x_9507:
        /* <DEDUP_REMOVED lines=9> */
.L_x_9508:
        /* <DEDUP_REMOVED lines=9> */
.L_x_9509:
        /* <DEDUP_REMOVED lines=9> */
.L_x_9510:
        /* <DEDUP_REMOVED lines=9> */
.L_x_9511:
        /* <DEDUP_REMOVED lines=9> */
.L_x_9512:
        /* <DEDUP_REMOVED lines=10> */
.L_x_9505:
        /* <DEDUP_REMOVED lines=42> */
.L_x_9514:
        /* <DEDUP_REMOVED lines=9> */
.L_x_9515:
        /* <DEDUP_REMOVED lines=9> */
.L_x_9516:
        /* <DEDUP_REMOVED lines=9> */
.L_x_9517:
        /* <DEDUP_REMOVED lines=9> */
.L_x_9518:
        /* <DEDUP_REMOVED lines=9> */
.L_x_9519:
        /* <DEDUP_REMOVED lines=9> */
.L_x_9520:
[----:B------:R-:W-:Y:S05]  /*2bb0*/  @!P3 BRA `(.L_x_9513) ;  /* 0x00000008002cb947 */ /* 0x000fea0003800000 */
[----:B------:R-:W-:-:S05]  /*2bc0*/  FMUL.FTZ R152, R151, UR16 ;  /* 0x0000001097987c20 */ /* 0x000fca0008410000 */
[----:B------:R-:W-:-:S04]  /*2bd0*/  F2FP.F16.F32.PACK_AB R152, RZ, R152 ;  /* 0x00000098ff98723e */ /* 0x000fc800000000ff */
[----:B------:R-:W-:Y:S01]  /*2be0*/  PRMT R143, R143, 0x5410, R152 ;  /* 0x000054108f8f7816 */ /* 0x000fe20000000098 */
[----:B------:R-:W-:Y:S06]  /*2bf0*/  BRA `(.L_x_9513) ;  /* 0x00000008001c7947 */ /* 0x000fec0003800000 */
.L_x_9504:
        /* <DEDUP_REMOVED lines=18> */
[-CC-:B------:R-:W-:Y:S01]  /*2d20*/  @P2 FFMA.FTZ R158, R6, R156.reuse, R157.reuse ;  /* 0x0000009c069e2223 */ /* 0x180fe2000001009d */
[----:B------:R-:W-:Y:S01]  /*2d30*/  @P2 FFMA.FTZ R154, R207, R163, R58 ;  /* 0x000000a3cf9a2223 */ /* 0x000fe2000001003a */
[-CC-:B------:R-:W-:Y:S01]  /*2d40*/  @P2 FFMA.FTZ R163, R11, R156.reuse, R157.reuse ;  /* 0x0000009c0ba32223 */ /* 0x180fe2000001009d */
        /* <DEDUP_REMOVED lines=14> */
[----:B------:R-:W-:Y:S01]  /*2e30*/  @P3 F2FP.F16.F32.PACK_AB R152, RZ, R152 ;  /* 0x00000098ff98323e */ /* 0x000fe200000000ff */
[----:B------:R-:W-:Y:S01]  /*2e40*/  @P2 FFMA.FTZ R162, R207, R213, R54 ;  /* 0x000000d5cfa22223 */ /* 0x000fe20000010036 */
[----:B------:R-:W1:Y:S01]  /*2e50*/  @P3 LDC R164, c[0x0][0x40c] ;  /* 0x00010300ffa43b82 */ /* 0x000e620000000800 */
[----:B--2---:R-:W-:Y:S01]  /*2e60*/  @P3 FMUL.FTZ R153, R153, R160 ;  /* 0x000000a099993220 */ /* 0x004fe20000410000 */
[----:B------:R-:W-:-:S02]  /*2e70*/  @P3 PRMT R140, R152, 0x7610, R140 ;  /* 0x00007610988c3816 */ /* 0x000fc4000000008c */
[----:B------:R-:W-:Y:S01]  /*2e80*/  MOV R160, R53 ;  /* 0x0000003500a07202 */ /* 0x000fe20000000f00 */
[----:B------:R-:W-:Y:S01]  /*2e90*/  @P2 FFMA.FTZ R160, R207, R166, R53 ;  /* 0x000000a6cfa02223 */ /* 0x000fe20000010035 */
[----:B------:R-:W-:Y:S02]  /*2ea0*/  @P3 F2FP.F16.F32.PACK_AB R153, RZ, R153 ;  /* 0x00000099ff99323e */ /* 0x000fe400000000ff */
[----:B------:R-:W2:Y:S01]  /*2eb0*/  @P3 LDC R211, c[0x0][0x40c] ;  /* 0x00010300ffd33b82 */ /* 0x000ea20000000800 */
[----:B---3--:R-:W-:Y:S01]  /*2ec0*/  @P3 FMUL.FTZ R152, R154, R165 ;  /* 0x000000a59a983220 */ /* 0x008fe20000410000 */
[----:B------:R-:W-:-:S04]  /*2ed0*/  @P3 PRMT R140, R140, 0x5410, R153 ;  /* 0x000054108c8c3816 */ /* 0x000fc80000000099 */
[----:B------:R-:W-:Y:S02]  /*2ee0*/  @P3 F2FP.F16.F32.PACK_AB R152, RZ, R152 ;  /* 0x00000098ff98323e */ /* 0x000fe400000000ff */
[----:B------:R-:W3:Y:S01]  /*2ef0*/  @P3 LDC R215, c[0x0][0x40c] ;  /* 0x00010300ffd73b82 */ /* 0x000ee20000000800 */
[----:B----4-:R-:W-:Y:S01]  /*2f00*/  @P3 FMUL.FTZ R154, R158, R167 ;  /* 0x000000a79e9a3220 */ /* 0x010fe20000410000 */
[----:B------:R-:W-:-:S04]  /*2f10*/  @P3 PRMT R141, R152, 0x7610, R141 ;  /* 0x00007610988d3816 */ /* 0x000fc8000000008d */
[----:B------:R-:W-:Y:S01]  /*2f20*/  @P3 F2FP.F16.F32.PACK_AB R154, RZ, R154 ;  /* 0x0000009aff9a323e */ /* 0x000fe200000000ff */
[----:B-1----:R-:W-:-:S03]  /*2f30*/  @P3 FMUL.FTZ R153, R155, R164 ;  /* 0x000000a49b993220 */ /* 0x002fc60000410000 */
[----:B------:R-:W-:Y:S02]  /*2f40*/  @P3 PRMT R142, R154, 0x7610, R142 ;  /* 0x000076109a8e3816 */ /* 0x000fe4000000008e */
[----:B------:R-:W-:Y:S01]  /*2f50*/  @P3 F2FP.F16.F32.PACK_AB R153, RZ, R153 ;  /* 0x00000099ff99323e */ /* 0x000fe200000000ff */
[----:B--2---:R-:W-:-:S03]  /*2f60*/  @P3 FMUL.FTZ R155, R160, R211 ;  /* 0x000000d3a09b3220 */ /* 0x004fc60000410000 */
        /* <DEDUP_REMOVED lines=15> */
.L_x_9521:
        /* <DEDUP_REMOVED lines=17> */
[-CC-:B------:R-:W-:Y:S01]  /*3170*/  @P2 FFMA.FTZ R158, R6, R156.reuse, R157.reuse ;  /* 0x0000009c069e2223 */ /* 0x180fe2000001009d */
[----:B------:R-:W-:Y:S01]  /*3180*/  @P2 FADD.FTZ R148, R5, -R148 ;  /* 0x8000009405942221 */ /* 0x000fe20000010000 */
[-C--:B------:R-:W-:Y:S01]  /*3190*/  @P2 FFMA.FTZ R164, R12, R156.reuse, R157 ;  /* 0x0000009c0ca42223 */ /* 0x080fe2000001009d */
        /* <DEDUP_REMOVED lines=8> */
[----:B------:R-:W-:Y:S01]  /*3220*/  @P3 F2FP.F16.F32.PACK_AB R163, RZ, R146 ;  /* 0x00000092ffa3323e */ /* 0x000fe200000000ff */
[----:B------:R-:W-:Y:S01]  /*3230*/  @P2 FADD.FTZ R153, R8, -R153 ;  /* 0x8000009908992221 */ /* 0x000fe20000010000 */
[----:B------:R-:W1:Y:S01]  /*3240*/  @P3 LDC R155, c[0x0][0x40c] ;  /* 0x00010300ff9b3b82 */ /* 0x000e620000000800 */
[----:B--2---:R-:W-:-:S05]  /*3250*/  @P3 FMUL.FTZ R145, R150, R151 ;  /* 0x0000009796913220 */ /* 0x004fca0000410000 */
[----:B------:R-:W-:Y:S02]  /*3260*/  @P3 F2FP.F16.F32.PACK_AB R151, RZ, R145 ;  /* 0x00000091ff97323e */ /* 0x000fe400000000ff */
[----:B------:R-:W2:Y:S01]  /*3270*/  @P3 LDC R167, c[0x0][0x40c] ;  /* 0x00010300ffa73b82 */ /* 0x000ea20000000800 */
[----:B---3--:R-:W-:Y:S01]  /*3280*/  @P3 FMUL.FTZ R146, R144, R149 ;  /* 0x0000009590923220 */ /* 0x008fe20000410000 */
[----:B------:R-:W-:Y:S01]  /*3290*/  MOV R145, R57 ;  /* 0x0000003900917202 */ /* 0x000fe20000000f00 */
[C---:B------:R-:W-:Y:S01]  /*32a0*/  @P2 FFMA.FTZ R145, R207.reuse, R148, R57 ;  /* 0x00000094cf912223 */ /* 0x040fe20000010039 */
[----:B------:R-:W-:Y:S01]  /*32b0*/  MOV R148, R52 ;  /* 0x0000003400947202 */ /* 0x000fe20000000f00 */
[C---:B------:R-:W-:Y:S01]  /*32c0*/  @P2 FFMA.FTZ R148, R207.reuse, R165, R52 ;  /* 0x000000a5cf942223 */ /* 0x040fe20000010034 */
[----:B------:R-:W-:Y:S02]  /*32d0*/  @P3 F2FP.F16.F32.PACK_AB R152, RZ, R146 ;  /* 0x00000092ff98323e */ /* 0x000fe400000000ff */
        /* <DEDUP_REMOVED lines=10> */
[----:B------:R-:W-:-:S02]  /*3380*/  @P3 F2FP.F16.F32.PACK_AB R153, RZ, R151 ;  /* 0x00000097ff99323e */ /* 0x000fc400000000ff */
[----:B------:R-:W-:Y:S02]  /*3390*/  MOV R151, R162 ;  /* 0x000000a200977202 */ /* 0x000fe40000000f00 */
[----:B------:R-:W-:Y:S01]  /*33a0*/  @P3 F2FP.F16.F32.PACK_AB R154, RZ, R154 ;  /* 0x0000009aff9a323e */ /* 0x000fe200000000ff */
[----:B--2---:R-:W-:Y:S01]  /*33b0*/  @P3 FMUL.FTZ R158, R148, R167 ;  /* 0x000000a7949e3220 */ /* 0x004fe20000410000 */
[----:B------:R-:W-:Y:S02]  /*33c0*/  @P3 PRMT R143, R143, 0x5410, R163 ;  /* 0x000054108f8f3816 */ /* 0x000fe400000000a3 */
[----:B------:R-:W-:Y:S02]  /*33d0*/  @P3 PRMT R141, R154, 0x7610, R141 ;  /* 0x000076109a8d3816 */ /* 0x000fe4000000008d */
[----:B------:R-:W-:Y:S02]  /*33e0*/  @P3 F2FP.F16.F32.PACK_AB R158, RZ, R158 ;  /* 0x0000009eff9e323e */ /* 0x000fe400000000ff */
[----:B------:R-:W-:Y:S01]  /*33f0*/  @P3 PRMT R140, R140, 0x5410, R153 ;  /* 0x000054108c8c3816 */ /* 0x000fe20000000099 */
[----:B---3--:R-:W-:Y:S01]  /*3400*/  @P3 FMUL.FTZ R155, R147, R160 ;  /* 0x000000a0939b3220 */ /* 0x008fe20000410000 */
[----:B------:R-:W-:-:S04]  /*3410*/  @P3 PRMT R142, R158, 0x7610, R142 ;  /* 0x000076109e8e3816 */ /* 0x000fc8000000008e */
[----:B------:R-:W-:Y:S01]  /*3420*/  @P3 F2FP.F16.F32.PACK_AB R155, RZ, R155 ;  /* 0x0000009bff9b323e */ /* 0x000fe200000000ff */
[----:B----4-:R-:W-:-:S03]  /*3430*/  @P3 FMUL.FTZ R160, R149, R166 ;  /* 0x000000a695a03220 */ /* 0x010fc60000410000 */
[----:B------:R-:W-:Y:S02]  /*3440*/  @P3 PRMT R141, R141, 0x5410, R155 ;  /* 0x000054108d8d3816 */ /* 0x000fe4000000009b */
[----:B------:R-:W-:-:S04]  /*3450*/  @P3 F2FP.F16.F32.PACK_AB R160, RZ, R160 ;  /* 0x000000a0ffa0323e */ /* 0x000fc800000000ff */
[----:B------:R-:W-:-:S07]  /*3460*/  @P3 PRMT R142, R142, 0x5410, R160 ;  /* 0x000054108e8e3816 */ /* 0x000fce00000000a0 */
.L_x_9513:
        /* <DEDUP_REMOVED lines=13> */
[--C-:B------:R-:W-:Y:S01]  /*3540*/  @P2 FFMA.FTZ R148, R18, R156, R157.reuse ;  /* 0x0000009c12942223 */ /* 0x100fe2000001009d */
        /* <DEDUP_REMOVED lines=28> */
[----:B------:R-:W-:Y:S01]  /*3710*/  @P3 F2FP.F16.F32.PACK_AB R151, RZ, R146 ;  /* 0x00000092ff97323e */ /* 0x000fe200000000ff */
[----:B------:R-:W1:Y:S01]  /*3720*/  @P3 LDC R162, c[0x0][0x40c] ;  /* 0x00010300ffa23b82 */ /* 0x000e620000000800 */
[----:B--2---:R-:W-:Y:S01]  /*3730*/  @P3 FMUL.FTZ R147, R145, R152 ;  /* 0x0000009891933220 */ /* 0x004fe20000410000 */
[----:B------:R-:W-:Y:S01]  /*3740*/  MOV R146, R50 ;  /* 0x0000003200927202 */ /* 0x000fe20000000f00 */
[----:B------:R-:W-:Y:S01]  /*3750*/  @P2 FFMA.FTZ R146, R207, R149, R50 ;  /* 0x00000095cf922223 */ /* 0x000fe20000010032 */
[----:B------:R-:W-:-:S02]  /*3760*/  @P3 PRMT R140, R151, 0x7610, R140 ;  /* 0x00007610978c3816 */ /* 0x000fc4000000008c */
[----:B------:R-:W-:Y:S02]  /*3770*/  @P3 F2FP.F16.F32.PACK_AB R152, RZ, R147 ;  /* 0x00000093ff98323e */ /* 0x000fe400000000ff */
        /* <DEDUP_REMOVED lines=9> */
[----:B------:R-:W-:-:S04]  /*3810*/  @P3 F2FP.F16.F32.PACK_AB R153, RZ, R153 ;  /* 0x00000099ff99323e */ /* 0x000fc800000000ff */
[----:B------:R-:W-:Y:S01]  /*3820*/  @P3 F2FP.F16.F32.PACK_AB R152, RZ, R152 ;  /* 0x00000098ff98323e */ /* 0x000fe200000000ff */
[----:B-1----:R-:W-:Y:S01]  /*3830*/  @P3 FMUL.FTZ R151, R147, R162 ;  /* 0x000000a293973220 */ /* 0x002fe20000410000 */
[----:B------:R-:W-:Y:S02]  /*3840*/  @P3 PRMT R141, R153, 0x7610, R141 ;  /* 0x00007610998d3816 */ /* 0x000fe4000000008d */
[----:B------:R-:W-:Y:S02]  /*3850*/  @P3 PRMT R142, R152, 0x7610, R142 ;  /* 0x00007610988e3816 */ /* 0x000fe4000000008e */
[----:B------:R-:W-:Y:S01]  /*3860*/  @P3 F2FP.F16.F32.PACK_AB R151, RZ, R151 ;  /* 0x00000097ff97323e */ /* 0x000fe200000000ff */
[----:B--2---:R-:W-:-:S03]  /*3870*/  @P3 FMUL.FTZ R154, R149, R164 ;  /* 0x000000a4959a3220 */ /* 0x004fc60000410000 */
[----:B------:R-:W-:Y:S02]  /*3880*/  @P3 PRMT R141, R141, 0x5410, R151 ;  /* 0x000054108d8d3816 */ /* 0x000fe40000000097 */
[----:B------:R-:W-:Y:S02]  /*3890*/  MOV R151, R160 ;  /* 0x000000a000977202 */ /* 0x000fe40000000f00 */
[----:B------:R-:W-:Y:S01]  /*38a0*/  @P3 F2FP.F16.F32.PACK_AB R154, RZ, R154 ;  /* 0x0000009aff9a323e */ /* 0x000fe200000000ff */
[----:B---3--:R-:W-:-:S03]  /*38b0*/  @P3 FMUL.FTZ R155, R150, R167 ;  /* 0x000000a7969b3220 */ /* 0x008fc60000410000 */
        /* <DEDUP_REMOVED lines=8> */
.L_x_9523:
        /* <DEDUP_REMOVED lines=65> */
.L_x_9522:
        /* <DEDUP_REMOVED lines=43> */
.L_x_9526:
        /* <DEDUP_REMOVED lines=9> */
.L_x_9527:
        /* <DEDUP_REMOVED lines=9> */
.L_x_9528:
        /* <DEDUP_REMOVED lines=9> */
.L_x_9529:
        /* <DEDUP_REMOVED lines=9> */
.L_x_9530:
        /* <DEDUP_REMOVED lines=9> */
.L_x_9531:
        /* <DEDUP_REMOVED lines=9> */
.L_x_9532:
[----:B------:R-:W-:Y:S01]  /*4360*/  MOV R144, R152 ;  /* 0x0000009800907202 */ /* 0x000fe20000000f00 */
[----:B------:R-:W-:Y:S06]  /*4370*/  @!P3 BRA `(.L_x_9524) ;  /* 0x000000040034b947 */ /* 0x000fec0003800000 */
[----:B------:R-:W-:Y:S01]  /*4380*/  FMUL.FTZ R153, R151, UR16 ;  /* 0x0000001097997c20 */ /* 0x000fe20008410000 */
[----:B------:R-:W-:-:S04]  /*4390*/  MOV R144, R152 ;  /* 0x0000009800907202 */ /* 0x000fc80000000f00 */
[----:B------:R-:W-:-:S04]  /*43a0*/  F2FP.F16.F32.PACK_AB R153, RZ, R153 ;  /* 0x00000099ff99723e */ /* 0x000fc800000000ff */
[----:B------:R-:W-:Y:S01]  /*43b0*/  PRMT R143, R143, 0x5410, R153 ;  /* 0x000054108f8f7816 */ /* 0x000fe20000000099 */
[----:B------:R-:W-:Y:S06]  /*43c0*/  BRA `(.L_x_9524) ;  /* 0x0000000400207947 */ /* 0x000fec0003800000 */
.L_x_9525:
        /* <DEDUP_REMOVED lines=9> */
.L_x_9533:
        /* <DEDUP_REMOVED lines=9> */
.L_x_9534:
        /* <DEDUP_REMOVED lines=9> */
.L_x_9535:
        /* <DEDUP_REMOVED lines=9> */
.L_x_9536:
        /* <DEDUP_REMOVED lines=9> */
.L_x_9537:
        /* <DEDUP_REMOVED lines=9> */
.L_x_9538:
        /* <DEDUP_REMOVED lines=9> */
.L_x_9539:
        /* <DEDUP_REMOVED lines=9> */
.L_x_9524:
        /* <DEDUP_REMOVED lines=77> */
.L_x_9541:
        /* <DEDUP_REMOVED lines=65> */
.L_x_9540:
        /* <DEDUP_REMOVED lines=43> */
.L_x_9544:
        /* <DEDUP_REMOVED lines=9> */
.L_x_9545:
        /* <DEDUP_REMOVED lines=9> */
.L_x_9546:
        /* <DEDUP_REMOVED lines=9> */
.L_x_9547:
        /* <DEDUP_REMOVED lines=9> */
.L_x_9548:
        /* <DEDUP_REMOVED lines=9> */
.L_x_9549:
        /* <DEDUP_REMOVED lines=9> */
.L_x_9550:
[----:B------:R-:W-:Y:S01]  /*5740*/  MOV R144, R152 ;  /* 0x0000009800907202 */ /* 0x000fe20000000f00 */
[----:B------:R-:W-:Y:S06]  /*5750*/  @!P3 BRA `(.L_x_9542) ;  /* 0x000000040034b947 */ /* 0x000fec0003800000 */
[----:B------:R-:W-:-:S05]  /*5760*/  FMUL.FTZ R144, R151, UR16 ;  /* 0x0000001097907c20 */ /* 0x000fca0008410000 */
[----:B------:R-:W-:Y:S02]  /*5770*/  F2FP.F16.F32.PACK_AB R153, RZ, R144 ;  /* 0x00000090ff99723e */ /* 0x000fe400000000ff */
[----:B------:R-:W-:Y:S02]  /*5780*/  MOV R144, R152 ;  /* 0x0000009800907202 */ /* 0x000fe40000000f00 */
[----:B------:R-:W-:Y:S01]  /*5790*/  PRMT R143, R143, 0x5410, R153 ;  /* 0x000054108f8f7816 */ /* 0x000fe20000000099 */
[----:B------:R-:W-:Y:S06]  /*57a0*/  BRA `(.L_x_9542) ;  /* 0x0000000400207947 */ /* 0x000fec0003800000 */
.L_x_9543:
        /* <DEDUP_REMOVED lines=9> */
.L_x_9551:
        /* <DEDUP_REMOVED lines=9> */
.L_x_9552:
        /* <DEDUP_REMOVED lines=9> */
.L_x_9553:
        /* <DEDUP_REMOVED lines=9> */
.L_x_9554:
        /* <DEDUP_REMOVED lines=9> */
.L_x_9555:
        /* <DEDUP_REMOVED lines=9> */
.L_x_9556:
        /* <DEDUP_REMOVED lines=9> */
.L_x_9557:
        /* <DEDUP_REMOVED lines=9> */
.L_x_9542:
        /* <DEDUP_REMOVED lines=26> */
[-C--:B------:R-:W-:Y:S01]  /*5dd0*/  @P2 FFMA.FTZ R158, R200, R156.reuse, R157 ;  /* 0x0000009cc89e2223 */ /* 0x080fe2000001009d */
        /* <DEDUP_REMOVED lines=50> */
.L_x_9559:
        /* <DEDUP_REMOVED lines=65> */
.L_x_9558:
        /* <DEDUP_REMOVED lines=17> */
[----:B------:R-:W-:Y:S01]  /*6620*/  ISETP.GT.AND P0, PT, R206, RZ, PT ;  /* 0x000000ffce00720c */ /* 0x000fe20003f04270 */
        /* <DEDUP_REMOVED lines=17> */
.L_x_9562:
        /* <DEDUP_REMOVED lines=9> */
.L_x_9563:
        /* <DEDUP_REMOVED lines=9> */
.L_x_9564:
        /* <DEDUP_REMOVED lines=9> */
.L_x_9565:
        /* <DEDUP_REMOVED lines=9> */
.L_x_9566:
        /* <DEDUP_REMOVED lines=9> */
.L_x_9567:
        /* <DEDUP_REMOVED lines=9> */
.L_x_9568:
        /* <DEDUP_REMOVED lines=10> */
[----:B------:R-:W-:-:S04]  /*6b40*/  F2FP.F16.F32.PACK_AB R152, RZ, R152 ;  /* 0x00000098ff98723e */ /* 0x000fc800000000ff */
[----:B------:R-:W-:Y:S01]  /*6b50*/  PRMT R143, R143, 0x5410, R152 ;  /* 0x000054108f8f7816 */ /* 0x000fe20000000098 */
[----:B------:R-:W-:Y:S06]  /*6b60*/  BRA `(.L_x_9560) ;  /* 0x0000000400207947 */ /* 0x000fec0003800000 */
.L_x_9561:
        /* <DEDUP_REMOVED lines=16> */
.L_x_9569:
        /* <DEDUP_REMOVED lines=9> */
.L_x_9570:
        /* <DEDUP_REMOVED lines=9> */
.L_x_9571:
        /* <DEDUP_REMOVED lines=9> */
.L_x_9572:
        /* <DEDUP_REMOVED lines=9> */
.L_x_9573:
        /* <DEDUP_REMOVED lines=9> */
.L_x_9574:
        /* <DEDUP_REMOVED lines=9> */
.L_x_9575:
[----:B------:R-:W-:-:S04]  /*6fd0*/  @P3 F2FP.F16.F32.PACK_AB R152, RZ, R152 ;  /* 0x00000098ff98323e */ /* 0x000fc800000000ff */
[----:B------:R-:W-:-:S07]  /*6fe0*/  @P3 PRMT R143, R143, 0x5410, R152 ;  /* 0x000054108f8f3816 */ /* 0x000fce0000000098 */
.L_x_9560:
        /* <DEDUP_REMOVED lines=14> */
.L_x_9499:
        /* <DEDUP_REMOVED lines=25> */
.L_x_9577:
        /* <DEDUP_REMOVED lines=10> */
.L_x_15701:


//--------------------- .text._ZN10layer_norm13ln_bwd_kernelINS_13Kernel_traitsI6__halfS2_fS2_fjLj8192ELj1ELj1ELj8ELj16ENS_18Kernel_traits_baseILj8192ES2_S2_fS2_fjLj256EEEEELb0ELb1ELb0ELb0EEEvNS_9BwdParamsE --------------------------
	.section	.text._ZN10layer_norm13ln_bwd_kernelINS_13Kernel_traitsI6__halfS2_fS2_fjLj8192ELj1ELj1ELj8ELj16ENS_18Kernel_traits_baseILj8192ES2_S2_fS2_fjLj256EEEEELb0ELb1ELb0ELb0EEEvNS_9BwdParamsE,"ax",@progbits
	.align	128
        .global         _ZN10layer_norm13ln_bwd_kernelINS_13Kernel_traitsI6__halfS2_fS2_fjLj8192ELj1ELj1ELj8ELj16ENS_18Kernel_traits_baseILj8192ES2_S2_fS2_fjLj256EEEEELb0ELb1ELb0ELb0EEEvNS_9BwdParamsE
        .type           _ZN10layer_norm13ln_bwd_kernelINS_13Kernel_traitsI6__halfS2_fS2_fjLj8192ELj1ELj1ELj8ELj16ENS_18Kernel_traits_baseILj8192ES2_S2_fS2_fjLj256EEEEELb0ELb1ELb0ELb0EEEvNS_9BwdParamsE,@function
        .size           _ZN10layer_norm13ln_bwd_kernelINS_13Kernel_traitsI6__halfS2_fS2_fjLj8192ELj1ELj1ELj8ELj16ENS_18Kernel_traits_baseILj8192ES2_S2_fS2_fjLj256EEEEELb0ELb1ELb0ELb0EEEvNS_9BwdParamsE,(.L_x_15702 - _ZN10layer_norm13ln_bwd_kernelINS_13Kernel_traitsI6__halfS2_fS2_fjLj8192ELj1ELj1ELj8ELj16ENS_18Kernel_traits_baseILj8192ES2_S2_fS2_fjLj256EEEEELb0ELb1ELb0ELb0EEEvNS_9BwdParamsE)
        .other          _ZN10layer_norm13ln_bwd_kernelINS_13Kernel_traitsI6__halfS2_fS2_fjLj8192ELj1ELj1ELj8ELj16ENS_18Kernel_traits_baseILj8192ES2_S2_fS2_fjLj256EEEEELb0ELb1ELb0ELb0EEEvNS_9BwdParamsE,@"STO_CUDA_ENTRY STV_DEFAULT"
_ZN10layer_norm13ln_bwd_kernelINS_13Kernel_traitsI6__halfS2_fS2_fjLj8192ELj1ELj1ELj8ELj16ENS_18Kernel_traits_baseILj8192ES2_S2_fS2_fjLj256EEEEELb0ELb1ELb0ELb0EEEvNS_9BwdParamsE:
.text._ZN10layer_norm13ln_bwd_kernelINS_13Kernel_traitsI6__halfS2_fS2_fjLj8192ELj1ELj1ELj8ELj16ENS_18Kernel_traits_baseILj8192ES2_S2_fS2_fjLj256EEEEELb0ELb1ELb0ELb0EEEvNS_9BwdParamsE:
        /* <DEDUP_REMOVED lines=152> */
.L_x_9613:
[----:B------:R-:W1:Y:S01]  /*0980*/  @UP0 LDCU.64 UR4, c[0x0][0x3e0] ;  /* 0x00007c00ff0407ac */ /* 0x000e620008000a00 */
[----:B------:R-:W-:Y:S01]  /*0990*/  PLOP3.LUT P0, PT, PT, PT, UP0, 0x80, 0x8 ;  /* 0x000000000008781c */ /* 0x000fe20003f0f008 */
[----:B0-----:R-:W-:-:S06]  /*09a0*/  UIMAD.WIDE UR16, UR7, 0x4, UR12 ;  /* 0x00000004071078a5 */ /* 0x001fcc000f8e020c */
[----:B--234-:R-:W-:Y:S02]  /*09b0*/  MOV R196, UR16 ;  /* 0x0000001000c47c02 */ /* 0x01cfe40008000f00 */
[----:B------:R-:W-:-:S05]  /*09c0*/  MOV R197, UR17 ;  /* 0x0000001100c57c02 */ /* 0x000fca0008000f00 */
[----:B------:R-:W2:Y:S01]  /*09d0*/  LDG.E R196, desc[UR10][R196.64] ;  /* 0x0000000ac4c47981 */ /* 0x000ea2000c1e1900 */
[----:B-1----:R-:W-:-:S06]  /*09e0*/  @UP0 UIMAD.WIDE UR4, UR7, 0x2, UR4 ;  /* 0x00000002070408a5 */ /* 0x002fcc000f8e0204 */
[----:B------:R-:W-:Y:S02]  /*09f0*/  MOV R192, UR4 ;  /* 0x0000000400c07c02 */ /* 0x000fe40008000f00 */
[----:B------:R-:W-:-:S05]  /*0a00*/  MOV R193, UR5 ;  /* 0x0000000500c17c02 */ /* 0x000fca0008000f00 */
[----:B------:R0:W3:Y:S01]  /*0a10*/  @P0 LDG.E.U16 R192, desc[UR10][R192.64] ;  /* 0x0000000ac0c00981 */ /* 0x0000e2000c1e1500 */
[----:B------:R-:W-:-:S06]  /*0a20*/  UIMAD.WIDE UR16, UR7, 0x4, UR14 ;  /* 0x00000004071078a5 */ /* 0x000fcc000f8e020e */
[----:B------:R-:W-:Y:S02]  /*0a30*/  MOV R194, UR16 ;  /* 0x0000001000c27c02 */ /* 0x000fe40008000f00 */
[----:B------:R-:W-:-:S05]  /*0a40*/  MOV R195, UR17 ;  /* 0x0000001100c37c02 */ /* 0x000fca0008000f00 */
[----:B------:R-:W4:Y:S01]  /*0a50*/  LDG.E R194, desc[UR10][R194.64] ;  /* 0x0000000ac2c27981 */ /* 0x000f22000c1e1900 */
[----:B------:R-:W1:Y:S01]  /*0a60*/  S2R R4, SR_TID.X ;  /* 0x0000000000047919 */ /* 0x000e620000002100 */
[----:B------:R-:W-:Y:S01]  /*0a70*/  ISETP.NE.AND P5, PT, RZ, UR18, PT ;  /* 0x00000012ff007c0c */ /* 0x000fe2000bfa5270 */
[----:B------:R-:W-:Y:S01]  /*0a80*/  UIMAD UR4, UR7, UR6, URZ ;  /* 0x00000006070472a4 */ /* 0x000fe2000f8e02ff */
[----:B------:R-:W-:-:S03]  /*0a90*/  ISETP.GE.U32.AND P4, PT, R2, 0x100, PT ;  /* 0x000001000200780c */ /* 0x000fc60003f86070 */
[----:B------:R-:W-:-:S04]  /*0aa0*/  USHF.R.S32.HI UR5, URZ, 0x1f, UR4 ;  /* 0x0000001fff057899 */ /* 0x000fc80008011404 */
[----:B------:R-:W-:Y:S01]  /*0ab0*/  ULEA.HI UR5, UR5, UR4, URZ, 0x3 ;  /* 0x0000000405057291 */ /* 0x000fe2000f8f18ff */
[----:B------:R-:W-:Y:S01]  /*0ac0*/  BSSY.RECONVERGENT B0, `(.L_x_9579) ;  /* 0x0000067000007945 */ /* 0x000fe20003800200 */
[----:B------:R-:W-:-:S04]  /*0ad0*/  UMOV UR16, 0x3f800000 ;  /* 0x3f80000000107882 */ /* 0x000fc80000000000 */
[----:B0-----:R-:W-:Y:S01]  /*0ae0*/  MOV R193, UR5 ;  /* 0x0000000500c17c02 */ /* 0x001fe20008000f00 */
[----:B------:R-:W-:Y:S01]  /*0af0*/  HFMA2 R205, -RZ, RZ, 0, 0 ;  /* 0x00000000ffcd7431 */ /* 0x000fe200000001ff */
[C---:B------:R-:W-:Y:S02]  /*0b00*/  ISETP.GE.U32.AND P3, PT, R2.reuse, 0x200, PT ;  /* 0x000002000200780c */ /* 0x040fe40003f66070 */
[C---:B------:R-:W-:Y:S02]  /*0b10*/  ISETP.GE.U32.AND P2, PT, R2.reuse, 0x300, PT ;  /* 0x000003000200780c */ /* 0x040fe40003f46070 */
[----:B------:R-:W-:Y:S02]  /*0b20*/  ISETP.GE.U32.AND P1, PT, R2, 0x400, PT ;  /* 0x000004000200780c */ /* 0x000fe40003f26070 */
[----:B------:R-:W-:Y:S02]  /*0b30*/  MOV R206, RZ ;  /* 0x000000ff00ce7202 */ /* 0x000fe40000000f00 */
[----:B--2---:R-:W-:-:S04]  /*0b40*/  FSEL R0, R196, RZ, !P5 ;  /* 0x000000ffc4007208 */ /* 0x004fc80006800000 */
[----:B------:R-:W-:Y:S01]  /*0b50*/  R2UR UR25, R0 ;  /* 0x00000000001972ca */ /* 0x000fe200000e0000 */
[----:B---3--:R-:W-:-:S05]  /*0b60*/  @P0 HADD2.F32 R0, -RZ, R192.H0_H0 ;  /* 0x200000c0ff000230 */ /* 0x008fca0000004100 */
[----:B------:R-:W-:Y:S02]  /*0b70*/  @P0 R2UR UR17, R0 ;  /* 0x00000000001102ca */ /* 0x000fe400000e0000 */
[----:B-1----:R-:W-:-:S04]  /*0b80*/  LEA.HI.SX32 R0, R193, R4, 0x1d ;  /* 0x00000004c1007211 */ /* 0x002fc800078feaff */
[----:B------:R-:W-:Y:S02]  /*0b90*/  MOV R204, R0 ;  /* 0x0000000000cc7202 */ /* 0x000fe40000000f00 */
[----:B----4-:R-:W-:-:S05]  /*0ba0*/  R2UR UR24, R194 ;  /* 0x00000000c21872ca */ /* 0x010fca00000e0000 */
[----:B------:R-:W-:Y:S01]  /*0bb0*/  @UP0 UMOV UR16, UR17 ;  /* 0x0000001100100c82 */ /* 0x000fe20008000000 */
[----:B-----5:R-:W-:Y:S09]  /*0bc0*/  @!P4 BRA `(.L_x_9580) ;  /* 0x000000040058c947 */ /* 0x020ff20003800000 */
        /* <DEDUP_REMOVED lines=10> */
[----:B-----5:R-:W-:Y:S02]  /*0c70*/  HADD2.F32 R211, -RZ, R180.H1_H1 ;  /* 0x300000b4ffd37230 */ /* 0x020fe40000004100 */
[----:B------:R-:W-:Y:S02]  /*0c80*/  HADD2.F32 R228, -RZ, R182.H0_H0 ;  /* 0x200000b6ffe47230 */ /* 0x000fe40000004100 */
[----:B------:R-:W-:Y:S02]  /*0c90*/  HADD2.F32 R225, -RZ, R181.H1_H1 ;  /* 0x300000b5ffe17230 */ /* 0x000fe40000004100 */
[----:B------:R-:W-:Y:S02]  /*0ca0*/  HADD2.F32 R240, -RZ, R183.H0_H0 ;  /* 0x200000b7fff07230 */ /* 0x000fe40000004100 */
[----:B0-----:R-:W-:-:S05]  /*0cb0*/  @P0 IMAD.WIDE.U32 R200, R0, 0x20, R200 ;  /* 0x0000002000c80825 */ /* 0x001fca00078e00c8 */
[----:B------:R-:W5:Y:S04]  /*0cc0*/  @P0 LDG.E.128 R52, desc[UR10][R200.64] ;  /* 0x0000000ac8340981 */ /* 0x000f68000c1e1d00 */
[----:B------:R0:W5:Y:S01]  /*0cd0*/  @P0 LDG.E.128 R48, desc[UR10][R200.64+0x10] ;  /* 0x0000100ac8300981 */ /* 0x000162000c1e1d00 */
[----:B------:R-:W-:Y:S02]  /*0ce0*/  HADD2.F32 R245, -RZ, R182.H1_H1 ;  /* 0x300000b6fff57230 */ /* 0x000fe40000004100 */
[----:B------:R-:W-:Y:S01]  /*0cf0*/  HADD2.F32 R249, -RZ, R183.H1_H1 ;  /* 0x300000b7fff97230 */ /* 0x000fe20000004100 */
[----:B------:R-:W-:Y:S01]  /*0d00*/  IADD3 R204, PT, PT, R0, 0x100, RZ ;  /* 0x0000010000cc7810 */ /* 0x000fe20007ffe0ff */
[----:B--2---:R-:W-:Y:S01]  /*0d10*/  FADD.FTZ R18, R21, -UR25 ;  /* 0x8000001915127e21 */ /* 0x004fe20008010000 */
[----:B------:R-:W-:-:S03]  /*0d20*/  FADD.FTZ R23, R23, -UR25 ;  /* 0x8000001917177e21 */ /* 0x000fc60008010000 */
[----:B------:R-:W-:Y:S01]  /*0d30*/  FMUL.FTZ R18, R18, UR24 ;  /* 0x0000001812127c20 */ /* 0x000fe20008410000 */
[----:B------:R-:W-:Y:S01]  /*0d40*/  FMUL.FTZ R220, R23, UR24 ;  /* 0x0000001817dc7c20 */ /* 0x000fe20008410000 */
[--C-:B----4-:R-:W-:Y:S02]  /*0d50*/  HADD2.F32 R205, -RZ, R192.reuse.H0_H0 ;  /* 0x200000c0ffcd7230 */ /* 0x110fe40000004100 */
[----:B------:R-:W-:Y:S02]  /*0d60*/  HADD2.F32 R192, -RZ, R192.H1_H1 ;  /* 0x300000c0ffc07230 */ /* 0x000fe40000004100 */
[----:B---3--:R-:W-:Y:S01]  /*0d70*/  FADD.FTZ R23, R196, -UR25 ;  /* 0x80000019c4177e21 */ /* 0x008fe20008010000 */
[--C-:B0-----:R-:W-:Y:S02]  /*0d80*/  HADD2.F32 R201, -RZ, R193.reuse.H0_H0 ;  /* 0x200000c1ffc97230 */ /* 0x101fe40000004100 */
[-C--:B------:R-:W-:Y:S01]  /*0d90*/  FMUL.FTZ R211, R211, R192.reuse ;  /* 0x000000c0d3d37220 */ /* 0x080fe20000410000 */
[----:B------:R-:W-:Y:S01]  /*0da0*/  FADD.FTZ R117, R117, R192 ;  /* 0x000000c075757221 */ /* 0x000fe20000010000 */
[----:B------:R-:W-:Y:S01]  /*0db0*/  FFMA.FTZ R149, R18, R192, R149 ;  /* 0x000000c012957223 */ /* 0x000fe20000010095 */
[----:B------:R-:W-:-:S02]  /*0dc0*/  HADD2.F32 R192, -RZ, R193.H1_H1 ;  /* 0x300000c1ffc07230 */ /* 0x000fc40000004100 */
[----:B------:R-:W-:Y:S01]  /*0dd0*/  FADD.FTZ R3, R20, -UR25 ;  /* 0x8000001914037e21 */ /* 0x000fe20008010000 */
[----:B------:R-:W-:Y:S02]  /*0de0*/  HADD2.F32 R193, -RZ, R194.H0_H0 ;  /* 0x200000c2ffc17230 */ /* 0x000fe40000004100 */
[----:B------:R-:W-:Y:S01]  /*0df0*/  FMUL.FTZ R23, R23, UR24 ;  /* 0x0000001817177c20 */ /* 0x000fe20008410000 */
[----:B------:R-:W-:Y:S02]  /*0e00*/  HADD2.F32 R20, -RZ, R180.H0_H0 ;  /* 0x200000b4ff147230 */ /* 0x000fe40000004100 */
[----:B------:R-:W-:Y:S01]  /*0e10*/  FADD.FTZ R198, R198, -UR25 ;  /* 0x80000019c6c67e21 */ /* 0x000fe20008010000 */
[----:B------:R-:W-:Y:S01]  /*0e20*/  FADD.FTZ R112, R112, R193 ;  /* 0x000000c170707221 */ /* 0x000fe20000010000 */
[-C--:B------:R-:W-:Y:S01]  /*0e30*/  FFMA.FTZ R144, R23, R193.reuse, R144 ;  /* 0x000000c117907223 */ /* 0x080fe20000010090 */
[----:B------:R-:W-:Y:S01]  /*0e40*/  FMUL.FTZ R228, R228, R193 ;  /* 0x000000c1e4e47220 */ /* 0x000fe20000410000 */
[----:B------:R-:W-:-:S02]  /*0e50*/  HADD2.F32 R193, -RZ, R195.H0_H0 ;  /* 0x200000c3ffc17230 */ /* 0x000fc40000004100 */
[----:B------:R-:W-:Y:S01]  /*0e60*/  FMUL.FTZ R20, R20, R205 ;  /* 0x000000cd14147220 */ /* 0x000fe20000410000 */
[----:B------:R-:W-:Y:S01]  /*0e70*/  FMUL.FTZ R243, R198, UR24 ;  /* 0x00000018c6f37c20 */ /* 0x000fe20008410000 */
[----:B------:R-:W-:Y:S01]  /*0e80*/  FMUL.FTZ R3, R3, UR24 ;  /* 0x0000001803037c20 */ /* 0x000fe20008410000 */
[----:B------:R-:W-:Y:S01]  /*0e90*/  FADD.FTZ R21, R22, -UR25 ;  /* 0x8000001916157e21 */ /* 0x000fe20008010000 */
[----:B------:R-:W-:Y:S01]  /*0ea0*/  FADD.FTZ R119, R119, R192 ;  /* 0x000000c077777221 */ /* 0x000fe20000010000 */
[-C--:B------:R-:W-:Y:S01]  /*0eb0*/  FFMA.FTZ R151, R220, R192.reuse, R151 ;  /* 0x000000c0dc977223 */ /* 0x080fe20000010097 */
[----:B------:R-:W-:Y:S01]  /*0ec0*/  FMUL.FTZ R225, R225, R192 ;  /* 0x000000c0e1e17220 */ /* 0x000fe20000410000 */
[----:B------:R-:W-:Y:S01]  /*0ed0*/  FADD.FTZ R197, R197, -UR25 ;  /* 0x80000019c5c57e21 */ /* 0x000fe20008010000 */
[----:B------:R-:W-:Y:S02]  /*0ee0*/  HADD2.F32 R22, -RZ, R181.H0_H0 ;  /* 0x200000b5ff167230 */ /* 0x000fe40000004100 */
[----:B------:R-:W-:Y:S01]  /*0ef0*/  FADD.FTZ R114, R114, R193 ;  /* 0x000000c172727221 */ /* 0x000fe20000010000 */
[-C--:B------:R-:W-:Y:S01]  /*0f00*/  FFMA.FTZ R146, R243, R193.reuse, R146 ;  /* 0x000000c1f3927223 */ /* 0x080fe20000010092 */
[----:B------:R-:W-:Y:S01]  /*0f10*/  FMUL.FTZ R240, R240, R193 ;  /* 0x000000c1f0f07220 */ /* 0x000fe20000410000 */
[----:B------:R-:W-:Y:S01]  /*0f20*/  FADD.FTZ R192, RZ, R20 ;  /* 0x00000014ffc07221 */ /* 0x000fe20000010000 */
[----:B------:R-:W-:Y:S01]  /*0f30*/  FFMA.FTZ R193, R3, R20, RZ ;  /* 0x0000001403c17223 */ /* 0x000fe200000100ff */
[----:B------:R-:W-:-:S02]  /*0f40*/  HADD2.F32 R194, -RZ, R194.H1_H1 ;  /* 0x300000c2ffc27230 */ /* 0x000fc40000004100 */
[----:B------:R-:W-:Y:S01]  /*0f50*/  FMUL.FTZ R236, R197, UR24 ;  /* 0x00000018c5ec7c20 */ /* 0x000fe20008410000 */
[----:B------:R-:W-:Y:S01]  /*0f60*/  FADD.FTZ R197, R192, R211 ;  /* 0x000000d3c0c57221 */ /* 0x000fe20000010000 */
[----:B------:R-:W-:Y:S01]  /*0f70*/  FMUL.FTZ R21, R21, UR24 ;  /* 0x0000001815157c20 */ /* 0x000fe20008410000 */
[----:B------:R-:W-:Y:S01]  /*0f80*/  FMUL.FTZ R22, R22, R201 ;  /* 0x000000c916167220 */ /* 0x000fe20000410000 */
[----:B------:R-:W-:Y:S01]  /*0f90*/  FFMA.FTZ R192, R18, R211, R193 ;  /* 0x000000d312c07223 */ /* 0x000fe200000100c1 */
[----:B------:R-:W-:Y:S01]  /*0fa0*/  FADD.FTZ R113, R113, R194 ;  /* 0x000000c271717221 */ /* 0x000fe20000010000 */
[-C--:B------:R-:W-:Y:S01]  /*0fb0*/  FFMA.FTZ R145, R236, R194.reuse, R145 ;  /* 0x000000c2ec917223 */ /* 0x080fe20000010091 */
[----:B------:R-:W-:Y:S01]  /*0fc0*/  FMUL.FTZ R245, R245, R194 ;  /* 0x000000c2f5f57220 */ /* 0x000fe20000410000 */
[----:B------:R-:W-:Y:S01]  /*0fd0*/  FADD.FTZ R194, R197, R22 ;  /* 0x00000016c5c27221 */ /* 0x000fe20000010000 */
[----:B------:R-:W-:Y:S01]  /*0fe0*/  FFMA.FTZ R193, R21, R22, R192 ;  /* 0x0000001615c17223 */ /* 0x000fe200000100c0 */
[----:B------:R-:W-:-:S02]  /*0ff0*/  HADD2.F32 R196, -RZ, R195.H1_H1 ;  /* 0x300000c3ffc47230 */ /* 0x000fc40000004100 */
[----:B------:R-:W-:Y:S01]  /*1000*/  FADD.FTZ R195, R194, R225 ;  /* 0x000000e1c2c37221 */ /* 0x000fe20000010000 */
[----:B------:R-:W-:-:S03]  /*1010*/  FFMA.FTZ R192, R220, R225, R193 ;  /* 0x000000e1dcc07223 */ /* 0x000fc600000100c1 */
        /* <DEDUP_REMOVED lines=17> */
.L_x_9580:
[----:B------:R-:W-:Y:S05]  /*1130*/  BSYNC.RECONVERGENT B0 ;  /* 0x0000000000007941 */ /* 0x000fea0003800200 */
.L_x_9579:
[----:B------:R-:W-:Y:S04]  /*1140*/  BSSY.RECONVERGENT B0, `(.L_x_9581) ;  /* 0x0000058000007945 */ /* 0x000fe80003800200 */
[----:B------:R-:W-:Y:S05]  /*1150*/  @!P3 BRA `(.L_x_9582) ;  /* 0x000000040058b947 */ /* 0x000fea0003800000 */
[----:B------:R-:W0:Y:S08]  /*1160*/  LDC.64 R200, c[0x0][0x3a8] ;  /* 0x0000ea00ffc87b82 */ /* 0x000e300000000a00 */
[----:B------:R-:W1:Y:S01]  /*1170*/  LDC.64 R196, c[0x0][0x428] ;  /* 0x00010a00ffc47b82 */ /* 0x000e620000000a00 */
[----:B0-----:R-:W-:-:S05]  /*1180*/  IMAD.WIDE.U32 R200, R204, 0x20, R200 ;  /* 0x00000020ccc87825 */ /* 0x001fca00078e00c8 */
[----:B------:R-:W2:Y:S01]  /*1190*/  LDG.E.128 R192, desc[UR10][R200.64] ;  /* 0x0000000ac8c07981 */ /* 0x000ea2000c1e1d00 */
[----:B-1----:R-:W-:-:S06]  /*11a0*/  IMAD.WIDE.U32 R196, R204, 0x10, R196 ;  /* 0x00000010ccc47825 */ /* 0x002fcc00078e00c4 */
[----:B------:R-:W3:Y:S04]  /*11b0*/  LDG.E.128 R196, desc[UR10][R196.64] ;  /* 0x0000000ac4c47981 */ /* 0x000ee8000c1e1d00 */
[----:B------:R-:W4:Y:S01]  /*11c0*/  LDG.E.128 R200, desc[UR10][R200.64+0x10] ;  /* 0x0000100ac8c87981 */ /* 0x000f22000c1e1d00 */
[----:B------:R-:W-:Y:S01]  /*11d0*/  ISETP.NE.U32.AND P0, PT, RZ, UR20, PT ;  /* 0x00000014ff007c0c */ /* 0x000fe2000bf05070 */
[----:B-----5:R-:W-:-:S03]  /*11e0*/  HADD2.F32 R10, -RZ, R172.H0_H0 ;  /* 0x200000acff0a7230 */ /* 0x020fc60000004100 */
[----:B------:R-:W-:Y:S01]  /*11f0*/  ISETP.NE.AND.EX P0, PT, RZ, UR21, PT, P0 ;  /* 0x00000015ff007c0c */ /* 0x000fe2000bf05300 */
[--C-:B------:R-:W-:Y:S02]  /*1200*/  HADD2.F32 R212, -RZ, R173.reuse.H0_H0 ;  /* 0x200000adffd47230 */ /* 0x100fe40000004100 */
[----:B------:R-:W-:Y:S02]  /*1210*/  HADD2.F32 R223, -RZ, R173.H1_H1 ;  /* 0x300000adffdf7230 */ /* 0x000fe40000004100 */
[----:B------:R-:W-:Y:S02]  /*1220*/  HADD2.F32 R209, -RZ, R172.H1_H1 ;  /* 0x300000acffd17230 */ /* 0x000fe40000004100 */
[----:B------:R-:W-:-:S06]  /*1230*/  HADD2.F32 R226, -RZ, R174.H0_H0 ;  /* 0x200000aeffe27230 */ /* 0x000fcc0000004100 */
[----:B------:R-:W0:Y:S01]  /*1240*/  @P0 LDC.64 R250, c[0x0][0x438] ;  /* 0x00010e00fffa0b82 */ /* 0x000e220000000a00 */
[--C-:B------:R-:W-:Y:S02]  /*1250*/  HADD2.F32 R239, -RZ, R175.reuse.H0_H0 ;  /* 0x200000afffef7230 */ /* 0x100fe40000004100 */
[----:B------:R-:W-:Y:S02]  /*1260*/  HADD2.F32 R231, -RZ, R174.H1_H1 ;  /* 0x300000aeffe77230 */ /* 0x000fe40000004100 */
[----:B------:R-:W-:Y:S02]  /*1270*/  HADD2.F32 R248, -RZ, R175.H1_H1 ;  /* 0x300000affff87230 */ /* 0x000fe40000004100 */
[----:B0-----:R-:W-:-:S05]  /*1280*/  @P0 IMAD.WIDE.U32 R250, R204, 0x20, R250 ;  /* 0x00000020ccfa0825 */ /* 0x001fca00078e00fa */
[----:B------:R-:W5:Y:S04]  /*1290*/  @P0 LDG.E.128 R44, desc[UR10][R250.64] ;  /* 0x0000000afa2c0981 */ /* 0x000f68000c1e1d00 */
[----:B------:R0:W5:Y:S01]  /*12a0*/  @P0 LDG.E.128 R40, desc[UR10][R250.64+0x10] ;  /* 0x0000100afa280981 */ /* 0x000162000c1e1d00 */
[----:B------:R-:W-:Y:S01]  /*12b0*/  IADD3 R204, PT, PT, R204, 0x100, RZ ;  /* 0x00000100cccc7810 */ /* 0x000fe20007ffe0ff */
[----:B--2---:R-:W-:-:S04]  /*12c0*/  FADD.FTZ R9, R192, -UR25 ;  /* 0x80000019c0097e21 */ /* 0x004fc80008010000 */
[----:B------:R-:W-:Y:S01]  /*12d0*/  FMUL.FTZ R9, R9, UR24 ;  /* 0x0000001809097c20 */ /* 0x000fe20008410000 */
[----:B---3--:R-:W-:Y:S02]  /*12e0*/  HADD2.F32 R19, -RZ, R196.H0_H0 ;  /* 0x200000c4ff137230 */ /* 0x008fe40000004100 */
[----:B------:R-:W-:-:S03]  /*12f0*/  FADD.FTZ R16, R193, -UR25 ;  /* 0x80000019c1107e21 */ /* 0x000fc60008010000 */
[----:B------:R-:W-:Y:S01]  /*1300*/  FADD.FTZ R108, R108, R19 ;  /* 0x000000136c6c7221 */ /* 0x000fe20000010000 */
[-C--:B------:R-:W-:Y:S01]  /*1310*/  FFMA.FTZ R140, R9, R19.reuse, R140 ;  /* 0x00000013098c7223 */ /* 0x080fe2000001008c */
[----:B------:R-:W-:Y:S01]  /*1320*/  FMUL.FTZ R10, R10, R19 ;  /* 0x000000130a0a7220 */ /* 0x000fe20000410000 */
[----:B------:R-:W-:Y:S01]  /*1330*/  FADD.FTZ R19, R194, -UR25 ;  /* 0x80000019c2137e21 */ /* 0x000fe20008010000 */
[--C-:B------:R-:W-:Y:S02]  /*1340*/  HADD2.F32 R193, -RZ, R197.reuse.H0_H0 ;  /* 0x200000c5ffc17230 */ /* 0x100fe40000004100 */
[----:B------:R-:W-:Y:S01]  /*1350*/  FADD.FTZ R195, R195, -UR25 ;  /* 0x80000019c3c37e21 */ /* 0x000fe20008010000 */
[----:B------:R-:W-:Y:S01]  /*1360*/  FMUL.FTZ R19, R19, UR24 ;  /* 0x0000001813137c20 */ /* 0x000fe20008410000 */
[----:B----4-:R-:W-:Y:S01]  /*1370*/  FADD.FTZ R200, R200, -UR25 ;  /* 0x80000019c8c87e21 */ /* 0x010fe20008010000 */
[----:B------:R-:W-:Y:S01]  /*1380*/  FADD.FTZ R110, R110, R193 ;  /* 0x000000c16e6e7221 */ /* 0x000fe20000010000 */
[-C--:B------:R-:W-:Y:S01]  /*1390*/  FMUL.FTZ R212, R212, R193.reuse ;  /* 0x000000c1d4d47220 */ /* 0x080fe20000410000 */
[----:B------:R-:W-:Y:S01]  /*13a0*/  FFMA.FTZ R142, R19, R193, R142 ;  /* 0x000000c1138e7223 */ /* 0x000fe2000001008e */
[----:B------:R-:W-:-:S02]  /*13b0*/  HADD2.F32 R192, -RZ, R197.H1_H1 ;  /* 0x300000c5ffc07230 */ /* 0x000fc40000004100 */
[----:B------:R-:W-:Y:S01]  /*13c0*/  FMUL.FTZ R218, R195, UR24 ;  /* 0x00000018c3da7c20 */ /* 0x000fe20008410000 */
[----:B------:R-:W-:Y:S02]  /*13d0*/  HADD2.F32 R196, -RZ, R196.H1_H1 ;  /* 0x300000c4ffc47230 */ /* 0x000fe40000004100 */
[----:B------:R-:W-:Y:S01]  /*13e0*/  FMUL.FTZ R221, R200, UR24 ;  /* 0x00000018c8dd7c20 */ /* 0x000fe20008410000 */
[----:B------:R-:W-:Y:S02]  /*13f0*/  HADD2.F32 R193, -RZ, R198.H0_H0 ;  /* 0x200000c6ffc17230 */ /* 0x000fe40000004100 */
[----:B------:R-:W-:Y:S01]  /*1400*/  FADD.FTZ R111, R111, R192 ;  /* 0x000000c06f6f7221 */ /* 0x000fe20000010000 */
[-C--:B------:R-:W-:Y:S01]  /*1410*/  FFMA.FTZ R143, R218, R192.reuse, R143 ;  /* 0x000000c0da8f7223 */ /* 0x080fe2000001008f */
[----:B------:R-:W-:Y:S01]  /*1420*/  FMUL.FTZ R223, R223, R192 ;  /* 0x000000c0dfdf7220 */ /* 0x000fe20000410000 */
[----:B------:R-:W-:Y:S01]  /*1430*/  FMUL.FTZ R209, R209, R196 ;  /* 0x000000c4d1d17220 */ /* 0x000fe20000410000 */
[----:B------:R-:W-:Y:S01]  /*1440*/  FADD.FTZ R104, R104, R193 ;  /* 0x000000c168687221 */ /* 0x000fe20000010000 */
[-C--:B------:R-:W-:Y:S01]  /*1450*/  FFMA.FTZ R136, R221, R193.reuse, R136 ;  /* 0x000000c1dd887223 */ /* 0x080fe20000010088 */
[----:B------:R-:W-:Y:S01]  /*1460*/  FMUL.FTZ R226, R226, R193 ;  /* 0x000000c1e2e27220 */ /* 0x000fe20000410000 */
[----:B------:R-:W-:Y:S01]  /*1470*/  FADD.FTZ R202, R202, -UR25 ;  /* 0x80000019caca7e21 */ /* 0x000fe20008010000 */
[----:B------:R-:W-:Y:S01]  /*1480*/  FADD.FTZ R192, R205, R10 ;  /* 0x0000000acdc07221 */ /* 0x000fe20000010000 */
[----:B------:R-:W-:Y:S01]  /*1490*/  FMUL.FTZ R16, R16, UR24 ;  /* 0x0000001810107c20 */ /* 0x000fe20008410000 */
[----:B------:R-:W-:Y:S01]  /*14a0*/  FFMA.FTZ R193, R9, R10, R206 ;  /* 0x0000000a09c17223 */ /* 0x000fe200000100ce */
[----:B------:R-:W-:-:S02]  /*14b0*/  HADD2.F32 R194, -RZ, R199.H0_H0 ;  /* 0x200000c7ffc27230 */ /* 0x000fc40000004100 */
        /* <DEDUP_REMOVED lines=8> */
[----:B------:R-:W-:Y:S02]  /*1540*/  HADD2.F32 R198, -RZ, R198.H1_H1 ;  /* 0x300000c6ffc67230 */ /* 0x000fe40000004100 */
[----:B------:R-:W-:Y:S01]  /*1550*/  FADD.FTZ R201, R201, -UR25 ;  /* 0x80000019c9c97e21 */ /* 0x000fe20008010000 */
[----:B------:R-:W-:Y:S01]  /*1560*/  FADD.FTZ R195, R194, R223 ;  /* 0x000000dfc2c37221 */ /* 0x000fe20000010000 */
[----:B------:R-:W-:-:S02]  /*1570*/  FFMA.FTZ R192, R218, R223, R193 ;  /* 0x000000dfdac07223 */ /* 0x000fc400000100c1 */
[----:B------:R-:W-:Y:S01]  /*1580*/  FMUL.FTZ R234, R201, UR24 ;  /* 0x00000018c9ea7c20 */ /* 0x000fe20008410000 */
[----:B------:R-:W-:Y:S01]  /*1590*/  FMUL.FTZ R231, R231, R198 ;  /* 0x000000c6e7e77220 */ /* 0x000fe20000410000 */
[----:B------:R-:W-:Y:S01]  /*15a0*/  FADD.FTZ R194, R195, R226 ;  /* 0x000000e2c3c27221 */ /* 0x000fe20000010000 */
[----:B------:R-:W-:Y:S01]  /*15b0*/  FFMA.FTZ R193, R221, R226, R192 ;  /* 0x000000e2ddc17223 */ /* 0x000fe200000100c0 */
[----:B------:R-:W-:Y:S02]  /*15c0*/  HADD2.F32 R199, -RZ, R199.H1_H1 ;  /* 0x300000c7ffc77230 */ /* 0x000fe40000004100 */
[----:B------:R-:W-:Y:S01]  /*15d0*/  FADD.FTZ R203, R203, -UR25 ;  /* 0x80000019cbcb7e21 */ /* 0x000fe20008010000 */
[----:B------:R-:W-:Y:S01]  /*15e0*/  FADD.FTZ R194, R194, R231 ;  /* 0x000000e7c2c27221 */ /* 0x000fe20000010000 */
[----:B------:R-:W-:Y:S02]  /*15f0*/  FFMA.FTZ R192, R234, R231, R193 ;  /* 0x000000e7eac07223 */ /* 0x000fe400000100c1 */
[----:B0-----:R-:W-:Y:S01]  /*1600*/  FMUL.FTZ R250, R203, UR24 ;  /* 0x00000018cbfa7c20 */ /* 0x001fe20008410000 */
        /* <DEDUP_REMOVED lines=11> */
.L_x_9582:
[----:B------:R-:W-:Y:S05]  /*16c0*/  BSYNC.RECONVERGENT B0 ;  /* 0x0000000000007941 */ /* 0x000fea0003800200 */
.L_x_9581:
        /* <DEDUP_REMOVED lines=9> */
[----:B------:R-:W-:-:S04]  /*1760*/  ISETP.NE.U32.AND P0, PT, RZ, UR20, PT ;  /* 0x00000014ff007c0c */ /* 0x000fc8000bf05070 */
[----:B------:R-:W-:-:S13]  /*1770*/  ISETP.NE.AND.EX P0, PT, RZ, UR21, PT, P0 ;  /* 0x00000015ff007c0c */ /* 0x000fda000bf05300 */
[----:B------:R-:W0:Y:S01]  /*1780*/  @P0 LDC.64 R14, c[0x0][0x438] ;  /* 0x00010e00ff0e0b82 */ /* 0x000e220000000a00 */
[----:B-----5:R-:W-:Y:S02]  /*1790*/  HADD2.F32 R8, -RZ, R164.H0_H0 ;  /* 0x200000a4ff087230 */ /* 0x020fe40000004100 */
[--C-:B------:R-:W-:Y:S02]  /*17a0*/  HADD2.F32 R210, -RZ, R165.reuse.H0_H0 ;  /* 0x200000a5ffd27230 */ /* 0x100fe40000004100 */
[----:B------:R-:W-:Y:S02]  /*17b0*/  HADD2.F32 R219, -RZ, R165.H1_H1 ;  /* 0x300000a5ffdb7230 */ /* 0x000fe40000004100 */
[----:B------:R-:W-:Y:S02]  /*17c0*/  HADD2.F32 R224, -RZ, R166.H0_H0 ;  /* 0x200000a6ffe07230 */ /* 0x000fe40000004100 */
[----:B0-----:R-:W-:-:S05]  /*17d0*/  @P0 IMAD.WIDE.U32 R14, R204, 0x20, R14 ;  /* 0x00000020cc0e0825 */ /* 0x001fca00078e000e */
[----:B------:R-:W5:Y:S04]  /*17e0*/  @P0 LDG.E.128 R36, desc[UR10][R14.64] ;  /* 0x0000000a0e240981 */ /* 0x000f68000c1e1d00 */
[----:B------:R0:W5:Y:S01]  /*17f0*/  @P0 LDG.E.128 R32, desc[UR10][R14.64+0x10] ;  /* 0x0000100a0e200981 */ /* 0x000162000c1e1d00 */
[--C-:B------:R-:W-:Y:S02]  /*1800*/  HADD2.F32 R238, -RZ, R167.reuse.H0_H0 ;  /* 0x200000a7ffee7230 */ /* 0x100fe40000004100 */
[----:B------:R-:W-:Y:S02]  /*1810*/  HADD2.F32 R229, -RZ, R166.H1_H1 ;  /* 0x300000a6ffe57230 */ /* 0x000fe40000004100 */
[----:B------:R-:W-:Y:S01]  /*1820*/  HADD2.F32 R247, -RZ, R167.H1_H1 ;  /* 0x300000a7fff77230 */ /* 0x000fe20000004100 */
[----:B------:R-:W-:Y:S01]  /*1830*/  IADD3 R204, PT, PT, R204, 0x100, RZ ;  /* 0x00000100cccc7810 */ /* 0x000fe20007ffe0ff */
[----:B--2---:R-:W-:Y:S01]  /*1840*/  FADD.FTZ R193, R193, -UR25 ;  /* 0x80000019c1c17e21 */ /* 0x004fe20008010000 */
[----:B------:R-:W-:Y:S01]  /*1850*/  FADD.FTZ R7, R192, -UR25 ;  /* 0x80000019c0077e21 */ /* 0x000fe20008010000 */
[----:B0-----:R-:W-:-:S02]  /*1860*/  FADD.FTZ R15, R194, -UR25 ;  /* 0x80000019c20f7e21 */ /* 0x001fc40008010000 */
[----:B------:R-:W-:Y:S01]  /*1870*/  FMUL.FTZ R14, R193, UR24 ;  /* 0x00000018c10e7c20 */ /* 0x000fe20008410000 */
[----:B------:R-:W-:Y:S01]  /*1880*/  FMUL.FTZ R7, R7, UR24 ;  /* 0x0000001807077c20 */ /* 0x000fe20008410000 */
[----:B------:R-:W-:Y:S01]  /*1890*/  FMUL.FTZ R15, R15, UR24 ;  /* 0x000000180f0f7c20 */ /* 0x000fe20008410000 */
[----:B------:R-:W-:Y:S01]  /*18a0*/  FADD.FTZ R195, R195, -UR25 ;  /* 0x80000019c3c37e21 */ /* 0x000fe20008010000 */
[----:B---3--:R-:W-:Y:S02]  /*18b0*/  HADD2.F32 R17, -RZ, R196.H0_H0 ;  /* 0x200000c4ff117230 */ /* 0x008fe40000004100 */
[--C-:B------:R-:W-:Y:S02]  /*18c0*/  HADD2.F32 R193, -RZ, R197.reuse.H0_H0 ;  /* 0x200000c5ffc17230 */ /* 0x100fe40000004100 */
[----:B----4-:R-:W-:Y:S01]  /*18d0*/  FADD.FTZ R200, R200, -UR25 ;  /* 0x80000019c8c87e21 */ /* 0x010fe20008010000 */
[----:B------:R-:W-:Y:S01]  /*18e0*/  FADD.FTZ R100, R100, R17 ;  /* 0x0000001164647221 */ /* 0x000fe20000010000 */
[-C--:B------:R-:W-:Y:S01]  /*18f0*/  FFMA.FTZ R132, R7, R17.reuse, R132 ;  /* 0x0000001107847223 */ /* 0x080fe20000010084 */
[----:B------:R-:W-:Y:S01]  /*1900*/  FMUL.FTZ R8, R8, R17 ;  /* 0x0000001108087220 */ /* 0x000fe20000410000 */
[----:B------:R-:W-:Y:S01]  /*1910*/  FADD.FTZ R102, R102, R193 ;  /* 0x000000c166667221 */ /* 0x000fe20000010000 */
[-C--:B------:R-:W-:Y:S01]  /*1920*/  FFMA.FTZ R134, R15, R193.reuse, R134 ;  /* 0x000000c10f867223 */ /* 0x080fe20000010086 */
[----:B------:R-:W-:Y:S01]  /*1930*/  FMUL.FTZ R210, R210, R193 ;  /* 0x000000c1d2d27220 */ /* 0x000fe20000410000 */
[----:B------:R-:W-:-:S02]  /*1940*/  HADD2.F32 R192, -RZ, R197.H1_H1 ;  /* 0x300000c5ffc07230 */ /* 0x000fc40000004100 */
[----:B------:R-:W-:Y:S01]  /*1950*/  FMUL.FTZ R214, R195, UR24 ;  /* 0x00000018c3d67c20 */ /* 0x000fe20008410000 */
[----:B------:R-:W-:Y:S02]  /*1960*/  HADD2.F32 R196, -RZ, R196.H1_H1 ;  /* 0x300000c4ffc47230 */ /* 0x000fe40000004100 */
[----:B------:R-:W-:Y:S01]  /*1970*/  FADD.FTZ R202, R202, -UR25 ;  /* 0x80000019caca7e21 */ /* 0x000fe20008010000 */
[----:B------:R-:W-:Y:S02]  /*1980*/  HADD2.F32 R17, -RZ, R164.H1_H1 ;  /* 0x300000a4ff117230 */ /* 0x000fe40000004100 */
[----:B------:R-:W-:Y:S01]  /*1990*/  FMUL.FTZ R213, R200, UR24 ;  /* 0x00000018c8d57c20 */ /* 0x000fe20008410000 */
[----:B------:R-:W-:Y:S02]  /*19a0*/  HADD2.F32 R193, -RZ, R198.H0_H0 ;  /* 0x200000c6ffc17230 */ /* 0x000fe40000004100 */
[----:B------:R-:W-:Y:S01]  /*19b0*/  FADD.FTZ R103, R103, R192 ;  /* 0x000000c067677221 */ /* 0x000fe20000010000 */
[----:B------:R-:W-:-:S02]  /*19c0*/  HADD2.F32 R195, -RZ, R199.H0_H0 ;  /* 0x200000c7ffc37230 */ /* 0x000fc40000004100 */
[-C--:B------:R-:W-:Y:S01]  /*19d0*/  FFMA.FTZ R135, R214, R192.reuse, R135 ;  /* 0x000000c0d6877223 */ /* 0x080fe20000010087 */
[----:B------:R-:W-:Y:S01]  /*19e0*/  FMUL.FTZ R219, R219, R192 ;  /* 0x000000c0dbdb7220 */ /* 0x000fe20000410000 */
[----:B------:R-:W-:Y:S01]  /*19f0*/  FMUL.FTZ R233, R202, UR24 ;  /* 0x00000018cae97c20 */ /* 0x000fe20008410000 */
        /* <DEDUP_REMOVED lines=14> */
[----:B------:R-:W-:Y:S01]  /*1ae0*/  FADD.FTZ R201, R201, -UR25 ;  /* 0x80000019c9c97e21 */ /* 0x000fe20008010000 */
[----:B------:R-:W-:Y:S01]  /*1af0*/  FADD.FTZ R195, R194, R219 ;  /* 0x000000dbc2c37221 */ /* 0x000fe20000010000 */
[----:B------:R-:W-:Y:S02]  /*1b00*/  FFMA.FTZ R192, R214, R219, R193 ;  /* 0x000000dbd6c07223 */ /* 0x000fe400000100c1 */
[----:B------:R-:W-:Y:S01]  /*1b10*/  FMUL.FTZ R230, R201, UR24 ;  /* 0x00000018c9e67c20 */ /* 0x000fe20008410000 */
[----:B------:R-:W-:Y:S01]  /*1b20*/  FMUL.FTZ R229, R229, R198 ;  /* 0x000000c6e5e57220 */ /* 0x000fe20000410000 */
[----:B------:R-:W-:Y:S01]  /*1b30*/  FADD.FTZ R194, R195, R224 ;  /* 0x000000e0c3c27221 */ /* 0x000fe20000010000 */
[----:B------:R-:W-:Y:S01]  /*1b40*/  FFMA.FTZ R193, R213, R224, R192 ;  /* 0x000000e0d5c17223 */ /* 0x000fe200000100c0 */
[----:B------:R-:W-:Y:S01]  /*1b50*/  FADD.FTZ R101, R101, R196 ;  /* 0x000000c465657221 */ /* 0x000fe20000010000 */
[----:B------:R-:W-:Y:S01]  /*1b60*/  FFMA.FTZ R133, R14, R196, R133 ;  /* 0x000000c40e857223 */ /* 0x000fe20000010085 */
[----:B------:R-:W-:-:S02]  /*1b70*/  HADD2.F32 R196, -RZ, R199.H1_H1 ;  /* 0x300000c7ffc47230 */ /* 0x000fc40000004100 */
[----:B------:R-:W-:Y:S01]  /*1b80*/  FADD.FTZ R203, R203, -UR25 ;  /* 0x80000019cbcb7e21 */ /* 0x000fe20008010000 */
        /* <DEDUP_REMOVED lines=12> */
.L_x_9584:
[----:B------:R-:W-:Y:S05]  /*1c50*/  BSYNC.RECONVERGENT B0 ;  /* 0x0000000000007941 */ /* 0x000fea0003800200 */
.L_x_9583:
        /* <DEDUP_REMOVED lines=13> */
[----:B------:R-:W-:Y:S02]  /*1d30*/  HADD2.F32 R208, -RZ, R157.H0_H0 ;  /* 0x2000009dffd07230 */ /* 0x000fe40000004100 */
[----:B------:R-:W-:Y:S02]  /*1d40*/  HADD2.F32 R222, -RZ, R158.H0_H0 ;  /* 0x2000009effde7230 */ /* 0x000fe40000004100 */
[----:B------:R-:W-:Y:S02]  /*1d50*/  HADD2.F32 R235, -RZ, R159.H0_H0 ;  /* 0x2000009fffeb7230 */ /* 0x000fe40000004100 */
[----:B0-----:R-:W-:-:S05]  /*1d60*/  @P0 IMAD.WIDE.U32 R216, R204, 0x20, R12 ;  /* 0x00000020ccd80825 */ /* 0x001fca00078e000c */
[----:B------:R-:W5:Y:S01]  /*1d70*/  @P0 LDG.E.128 R28, desc[UR10][R216.64] ;  /* 0x0000000ad81c0981 */ /* 0x000f62000c1e1d00 */
[----:B------:R-:W-:-:S03]  /*1d80*/  HADD2.F32 R13, -RZ, R156.H1_H1 ;  /* 0x3000009cff0d7230 */ /* 0x000fc60000004100 */
[----:B------:R0:W5:Y:S02]  /*1d90*/  @P0 LDG.E.128 R24, desc[UR10][R216.64+0x10] ;  /* 0x0000100ad8180981 */ /* 0x000164000c1e1d00 */
[----:B0-----:R-:W-:Y:S02]  /*1da0*/  HADD2.F32 R217, -RZ, R157.H1_H1 ;  /* 0x3000009dffd97230 */ /* 0x001fe40000004100 */
[----:B------:R-:W-:Y:S02]  /*1db0*/  HADD2.F32 R227, -RZ, R158.H1_H1 ;  /* 0x3000009effe37230 */ /* 0x000fe40000004100 */
[----:B------:R-:W-:Y:S02]  /*1dc0*/  HADD2.F32 R244, -RZ, R159.H1_H1 ;  /* 0x3000009ffff47230 */ /* 0x000fe40000004100 */
        /* <DEDUP_REMOVED lines=64> */
.L_x_9586:
[----:B------:R-:W-:Y:S05]  /*21d0*/  BSYNC.RECONVERGENT B0 ;  /* 0x0000000000007941 */ /* 0x000fea0003800200 */
.L_x_9585:
        /* <DEDUP_REMOVED lines=31> */
.L_x_9588:
[----:B------:R-:W-:Y:S05]  /*23d0*/  BSYNC.RECONVERGENT B0 ;  /* 0x0000000000007941 */ /* 0x000fea0003800200 */
.L_x_9587:
[----:B------:R-:W1:Y:S08]  /*23e0*/  S2UR UR5, SR_CgaCtaId ;  /* 0x00000000000579c3 */ /* 0x000e700000008800 */
[----:B------:R-:W-:Y:S06]  /*23f0*/  BAR.SYNC.DEFER_BLOCKING 0x0 ;  /* 0x0000000000007b1d */ /* 0x000fec0000010000 */
        /* <DEDUP_REMOVED lines=12> */
[----:B------:R-:W-:-:S09]  /*24c0*/  @!UP2 UIADD3 UR17, UPT, UPT, UR4, 0x8030, URZ ;  /* 0x000080300411a890 */ /* 0x000fd2000fffe0ff */
[----:B------:R-:W-:Y:S01]  /*24d0*/  LDS.128 R204, [UR17] ;  /* 0x00000011ffcc7984 */ /* 0x000fe20008000c00 */
[----:B0-----:R-:W-:Y:S01]  /*24e0*/  FADD.FTZ R200, RZ, R193 ;  /* 0x000000c1ffc87221 */ /* 0x001fe20000010000 */
[----:B------:R-:W-:-:S03]  /*24f0*/  FADD.FTZ R193, RZ, R192 ;  /* 0x000000c0ffc17221 */ /* 0x000fc60000010000 */
[----:B------:R-:W-:Y:S01]  /*2500*/  FADD.FTZ R200, R195, R200 ;  /* 0x000000c8c3c87221 */ /* 0x000fe20000010000 */
[----:B------:R-:W-:-:S03]  /*2510*/  FADD.FTZ R193, R194, R193 ;  /* 0x000000c1c2c17221 */ /* 0x000fc60000010000 */
[----:B-1----:R-:W-:Y:S01]  /*2520*/  FADD.FTZ R197, R200, R197 ;  /* 0x000000c5c8c57221 */ /* 0x002fe20000010000 */
[----:B------:R-:W-:Y:S01]  /*2530*/  FADD.FTZ R193, R193, R196 ;  /* 0x000000c4c1c17221 */ /* 0x000fe20000010000 */
[----:B------:R-:W0:Y:S02]  /*2540*/  LDS.128 R200, [UR5] ;  /* 0x00000005ffc87984 */ /* 0x000e240008000c00 */
[----:B------:R-:W-:Y:S01]  /*2550*/  FADD.FTZ R192, R199, R197 ;  /* 0x000000c5c7c07221 */ /* 0x000fe20000010000 */
[----:B------:R-:W-:-:S03]  /*2560*/  FADD.FTZ R193, R198, R193 ;  /* 0x000000c1c6c17221 */ /* 0x000fc60000010000 */
[----:B0-----:R-:W-:Y:S01]  /*2570*/  FADD.FTZ R192, R192, R201 ;  /* 0x000000c9c0c07221 */ /* 0x001fe20000010000 */
        /* <DEDUP_REMOVED lines=23> */
[--C-:B------:R-:W-:Y:S01]  /*26f0*/  FFMA.FTZ R196, R252, UR17, R198.reuse ;  /* 0x00000011fcc47c23 */ /* 0x100fe200080100c6 */
[----:B------:R-:W-:Y:S01]  /*2700*/  FFMA.FTZ R197, R243, UR17, R198 ;  /* 0x00000011f3c57c23 */ /* 0x000fe200080100c6 */
[--C-:B-----5:R-:W-:Y:S02]  /*2710*/  HADD2.F32 R202, -RZ, R195.reuse.H1_H1 ;  /* 0x300000c3ffca7230 */ /* 0x120fe40000004100 */
[----:B------:R-:W-:Y:S01]  /*2720*/  FADD.FTZ R196, R249, -R196 ;  /* 0x800000c4f9c47221 */ /* 0x000fe20000010000 */
[----:B------:R-:W-:Y:S01]  /*2730*/  FADD.FTZ R197, R240, -R197 ;  /* 0x800000c5f0c57221 */ /* 0x000fe20000010000 */
[----:B------:R-:W-:Y:S02]  /*2740*/  HADD2.F32 R199, -RZ, R195.H0_H0 ;  /* 0x200000c3ffc77230 */ /* 0x000fe40000004100 */
[----:B------:R-:W-:Y:S01]  /*2750*/  FMUL.FTZ R196, R196, UR24 ;  /* 0x00000018c4c47c20 */ /* 0x000fe20008410000 */
[----:B------:R-:W-:Y:S01]  /*2760*/  FMUL.FTZ R197, R197, UR24 ;  /* 0x00000018c5c57c20 */ /* 0x000fe20008410000 */
[----:B------:R-:W-:-:S02]  /*2770*/  HADD2.F32 R203, -RZ, R194.H0_H0 ;  /* 0x200000c2ffcb7230 */ /* 0x000fc40000004100 */
[----:B------:R-:W-:Y:S01]  /*2780*/  FMUL.FTZ R196, R196, UR16 ;  /* 0x00000010c4c47c20 */ /* 0x000fe20008410000 */
[----:B------:R-:W-:Y:S01]  /*2790*/  FMUL.FTZ R195, R197, UR16 ;  /* 0x00000010c5c37c20 */ /* 0x000fe20008410000 */
[----:B------:R-:W-:Y:S02]  /*27a0*/  HADD2.F32 R194, -RZ, R194.H1_H1 ;  /* 0x300000c2ffc27230 */ /* 0x000fe40000004100 */
[----:B------:R-:W-:Y:S01]  /*27b0*/  FFMA.FTZ R202, R196, R202, R83 ;  /* 0x000000cac4ca7223 */ /* 0x000fe20000010053 */
[----:B------:R-:W-:Y:S01]  /*27c0*/  FFMA.FTZ R83, R23, UR17, R198 ;  /* 0x0000001117537c23 */ /* 0x000fe200080100c6 */
[----:B------:R-:W-:Y:S01]  /*27d0*/  FFMA.FTZ R199, R195, R199, R82 ;  /* 0x000000c7c3c77223 */ /* 0x000fe20000010052 */
[----:B------:R-:W-:Y:S01]  /*27e0*/  FFMA.FTZ R82, R236, UR17, R198 ;  /* 0x00000011ec527c23 */ /* 0x000fe200080100c6 */
[----:B------:R-:W-:Y:S02]  /*27f0*/  HADD2.F32 R200, -RZ, R192.H1_H1 ;  /* 0x300000c0ffc87230 */ /* 0x000fe40000004100 */
[----:B------:R-:W-:Y:S01]  /*2800*/  FADD.FTZ R83, R228, -R83 ;  /* 0x80000053e4537221 */ /* 0x000fe20000010000 */
[----:B------:R-:W-:-:S03]  /*2810*/  FADD.FTZ R82, R245, -R82 ;  /* 0x80000052f5527221 */ /* 0x000fc60000010000 */
[----:B------:R-:W-:Y:S01]  /*2820*/  FMUL.FTZ R83, R83, UR24 ;  /* 0x0000001853537c20 */ /* 0x000fe20008410000 */
[----:B------:R-:W-:-:S03]  /*2830*/  FMUL.FTZ R82, R82, UR24 ;  /* 0x0000001852527c20 */ /* 0x000fc60008410000 */
[----:B------:R-:W-:Y:S01]  /*2840*/  FMUL.FTZ R83, R83, UR16 ;  /* 0x0000001053537c20 */ /* 0x000fe20008410000 */
[----:B------:R-:W-:-:S03]  /*2850*/  FMUL.FTZ R82, R82, UR16 ;  /* 0x0000001052527c20 */ /* 0x000fc60008410000 */
[----:B------:R-:W-:Y:S01]  /*2860*/  FFMA.FTZ R203, R83, R203, R80 ;  /* 0x000000cb53cb7223 */ /* 0x000fe20000010050 */
[--C-:B------:R-:W-:Y:S01]  /*2870*/  FFMA.FTZ R80, R220, UR17, R198.reuse ;  /* 0x00000011dc507c23 */ /* 0x100fe200080100c6 */
[----:B------:R-:W-:Y:S01]  /*2880*/  FFMA.FTZ R204, R82, R194, R81 ;  /* 0x000000c252cc7223 */ /* 0x000fe20000010051 */
[----:B------:R-:W-:Y:S01]  /*2890*/  FFMA.FTZ R81, R21, UR17, R198 ;  /* 0x0000001115517c23 */ /* 0x000fe200080100c6 */
[--C-:B------:R-:W-:Y:S02]  /*28a0*/  HADD2.F32 R194, -RZ, R193.reuse.H0_H0 ;  /* 0x200000c1ffc27230 */ /* 0x100fe40000004100 */
[----:B------:R-:W-:Y:S01]  /*28b0*/  FADD.FTZ R80, R225, -R80 ;  /* 0x80000050e1507221 */ /* 0x000fe20000010000 */
[----:B------:R-:W-:Y:S02]  /*28c0*/  HADD2.F32 R193, -RZ, R193.H1_H1 ;  /* 0x300000c1ffc17230 */ /* 0x000fe40000004100 */
[----:B------:R-:W-:Y:S01]  /*28d0*/  FADD.FTZ R81, R22, -R81 ;  /* 0x8000005116517221 */ /* 0x000fe20000010000 */
[----:B------:R-:W-:-:S03]  /*28e0*/  FMUL.FTZ R80, R80, UR24 ;  /* 0x0000001850507c20 */ /* 0x000fc60008410000 */
[----:B------:R-:W-:Y:S01]  /*28f0*/  FMUL.FTZ R81, R81, UR24 ;  /* 0x0000001851517c20 */ /* 0x000fe20008410000 */
[----:B------:R-:W-:-:S03]  /*2900*/  FMUL.FTZ R80, R80, UR16 ;  /* 0x0000001050507c20 */ /* 0x000fc60008410000 */
[----:B------:R-:W-:Y:S01]  /*2910*/  FMUL.FTZ R81, R81, UR16 ;  /* 0x0000001051517c20 */ /* 0x000fe20008410000 */
[----:B------:R-:W-:Y:S01]  /*2920*/  FFMA.FTZ R87, R80, R193, R87 ;  /* 0x000000c150577223 */ /* 0x000fe20000010057 */
[----:B------:R-:W-:Y:S02]  /*2930*/  FFMA.FTZ R193, R3, UR17, R198 ;  /* 0x0000001103c17c23 */ /* 0x000fe400080100c6 */
[----:B------:R-:W-:Y:S01]  /*2940*/  FFMA.FTZ R86, R81, R194, R86 ;  /* 0x000000c251567223 */ /* 0x000fe20000010056 */
[----:B------:R-:W-:Y:S01]  /*2950*/  FFMA.FTZ R194, R18, UR17, R198 ;  /* 0x0000001112c27c23 */ /* 0x000fe200080100c6 */
[----:B------:R-:W-:-:S03]  /*2960*/  FADD.FTZ R193, R20, -R193 ;  /* 0x800000c114c17221 */ /* 0x000fc60000010000 */
[----:B------:R-:W-:Y:S01]  /*2970*/  FADD.FTZ R194, R211, -R194 ;  /* 0x800000c2d3c27221 */ /* 0x000fe20000010000 */
[----:B------:R-:W-:-:S03]  /*2980*/  FMUL.FTZ R193, R193, UR24 ;  /* 0x00000018c1c17c20 */ /* 0x000fc60008410000 */
[----:B------:R-:W-:Y:S01]  /*2990*/  FMUL.FTZ R197, R194, UR24 ;  /* 0x00000018c2c57c20 */ /* 0x000fe20008410000 */
[----:B------:R-:W-:Y:S02]  /*29a0*/  HADD2.F32 R194, -RZ, R192.H0_H0 ;  /* 0x200000c0ffc27230 */ /* 0x000fe40000004100 */
[----:B------:R-:W-:Y:S01]  /*29b0*/  FMUL.FTZ R193, R193, UR16 ;  /* 0x00000010c1c17c20 */ /* 0x000fe20008410000 */
[----:B------:R-:W-:Y:S01]  /*29c0*/  FMUL.FTZ R192, R197, UR16 ;  /* 0x00000010c5c07c20 */ /* 0x000fe20008410000 */
[--C-:B------:R-:W-:Y:S02]  /*29d0*/  HADD2.F32 R197, -RZ, R179.reuse.H1_H1 ;  /* 0x300000b3ffc57230 */ /* 0x100fe40000004100 */
[----:B------:R-:W-:Y:S01]  /*29e0*/  FFMA.FTZ R84, R193, R194, R84 ;  /* 0x000000c2c1547223 */ /* 0x000fe20000010054 */
[----:B------:R-:W-:Y:S02]  /*29f0*/  HADD2.F32 R194, -RZ, R179.H0_H0 ;  /* 0x200000b3ffc27230 */ /* 0x000fe40000004100 */
[----:B------:R-:W-:Y:S01]  /*2a00*/  FFMA.FTZ R85, R192, R200, R85 ;  /* 0x000000c8c0557223 */ /* 0x000fe20000010055 */
[----:B------:R-:W-:Y:S01]  /*2a10*/  FMUL.FTZ R196, R196, R197 ;  /* 0x000000c5c4c47220 */ /* 0x000fe20000410000 */
[----:B------:R-:W-:-:S02]  /*2a20*/  HADD2.F32 R197, -RZ, R178.H1_H1 ;  /* 0x300000b2ffc57230 */ /* 0x000fc40000004100 */
[----:B------:R-:W-:Y:S01]  /*2a30*/  FMUL.FTZ R195, R195, R194 ;  /* 0x000000c2c3c37220 */ /* 0x000fe20000410000 */
[----:B------:R-:W-:-:S04]  /*2a40*/  HADD2.F32 R194, -RZ, R178.H0_H0 ;  /* 0x200000b2ffc27230 */ /* 0x000fc80000004100 */
[----:B------:R-:W-:Y:S01]  /*2a50*/  F2FP.F16.F32.PACK_AB R195, R196, R195 ;  /* 0x000000c3c4c3723e */ /* 0x000fe200000000ff */
[----:B------:R-:W-:Y:S01]  /*2a60*/  FMUL.FTZ R194, R83, R194 ;  /* 0x000000c253c27220 */ /* 0x000fe20000410000 */
[----:B------:R-:W-:Y:S01]  /*2a70*/  FMUL.FTZ R83, R82, R197 ;  /* 0x000000c552537220 */ /* 0x000fe20000410000 */
[--C-:B------:R-:W-:Y:S02]  /*2a80*/  HADD2.F32 R82, -RZ, R177.reuse.H0_H0 ;  /* 0x200000b1ff527230 */ /* 0x100fe40000004100 */
[----:B------:R-:W-:Y:S02]  /*2a90*/  HADD2.F32 R197, -RZ, R177.H1_H1 ;  /* 0x300000b1ffc57230 */ /* 0x000fe40000004100 */
[----:B------:R-:W-:Y:S01]  /*2aa0*/  F2FP.F16.F32.PACK_AB R194, R83, R194 ;  /* 0x000000c253c2723e */ /* 0x000fe200000000ff */
[----:B------:R-:W-:Y:S01]  /*2ab0*/  FMUL.FTZ R82, R81, R82 ;  /* 0x0000005251527220 */ /* 0x000fe20000410000 */
[--C-:B------:R-:W-:Y:S02]  /*2ac0*/  HADD2.F32 R81, -RZ, R176.reuse.H1_H1 ;  /* 0x300000b0ff517230 */ /* 0x100fe40000004100 */
[----:B------:R-:W-:Y:S01]  /*2ad0*/  FMUL.FTZ R197, R80, R197 ;  /* 0x000000c550c57220 */ /* 0x000fe20000410000 */
[----:B------:R-:W-:-:S02]  /*2ae0*/  HADD2.F32 R80, -RZ, R176.H0_H0 ;  /* 0x200000b0ff507230 */ /* 0x000fc40000004100 */
[----:B------:R-:W-:-:S03]  /*2af0*/  FMUL.FTZ R81, R192, R81 ;  /* 0x00000051c0517220 */ /* 0x000fc60000410000 */
[----:B------:R-:W-:Y:S01]  /*2b00*/  FMUL.FTZ R80, R193, R80 ;  /* 0x00000050c1507220 */ /* 0x000fe20000410000 */
[----:B------:R-:W-:-:S04]  /*2b10*/  F2FP.F16.F32.PACK_AB R193, R197, R82 ;  /* 0x00000052c5c1723e */ /* 0x000fc800000000ff */
[----:B------:R-:W-:Y:S01]  /*2b20*/  F2FP.F16.F32.PACK_AB R192, R81, R80 ;  /* 0x0000005051c0723e */ /* 0x000fe200000000ff */
[----:B------:R-:W-:Y:S06]  /*2b30*/  BRA `(.L_x_9593) ;  /* 0x0000000c004c7947 */ /* 0x000fec0003800000 */
.L_x_9592:
[--C-:B------:R-:W-:Y:S01]  /*2b40*/  FFMA.FTZ R185, R243, UR17, R198.reuse ;  /* 0x00000011f3b97c23 */ /* 0x100fe200080100c6 */
[--C-:B------:R-:W-:Y:S01]  /*2b50*/  FFMA.FTZ R188, R252, UR17, R198.reuse ;  /* 0x00000011fcbc7c23 */ /* 0x100fe200080100c6 */
[----:B-----5:R-:W-:Y:S02]  /*2b60*/  HADD2.F32 R199, -RZ, R195.H0_H0 ;  /* 0x200000c3ffc77230 */ /* 0x020fe40000004100 */
[----:B------:R-:W-:Y:S01]  /*2b70*/  FFMA.FTZ R190, R236, UR17, R198 ;  /* 0x00000011ecbe7c23 */ /* 0x000fe200080100c6 */
[----:B------:R-:W-:Y:S01]  /*2b80*/  FADD.FTZ R185, R240, -R185 ;  /* 0x800000b9f0b97221 */ /* 0x000fe20000010000 */
[----:B------:R-:W-:Y:S02]  /*2b90*/  HADD2.F32 R184, -RZ, R179.H0_H0 ;  /* 0x200000b3ffb87230 */ /* 0x000fe40000004100 */
[----:B------:R-:W-:Y:S01]  /*2ba0*/  FADD.FTZ R188, R249, -R188 ;  /* 0x800000bcf9bc7221 */ /* 0x000fe20000010000 */
[----:B------:R-:W-:Y:S02]  /*2bb0*/  HADD2.F32 R195, -RZ, R195.H1_H1 ;  /* 0x300000c3ffc37230 */ /* 0x000fe40000004100 */
[----:B------:R-:W-:Y:S01]  /*2bc0*/  FMUL.FTZ R186, R185, UR24 ;  /* 0x00000018b9ba7c20 */ /* 0x000fe20008410000 */
[----:B------:R-:W-:-:S02]  /*2bd0*/  HADD2.F32 R189, -RZ, R179.H1_H1 ;  /* 0x300000b3ffbd7230 */ /* 0x000fc40000004100 */
[----:B------:R-:W-:Y:S01]  /*2be0*/  FMUL.FTZ R187, R188, UR24 ;  /* 0x00000018bcbb7c20 */ /* 0x000fe20008410000 */
[----:B------:R-:W-:Y:S02]  /*2bf0*/  HADD2.F32 R203, -RZ, R194.H0_H0 ;  /* 0x200000c2ffcb7230 */ /* 0x000fe40000004100 */
[----:B------:R-:W-:Y:S01]  /*2c00*/  FMUL.FTZ R185, R186, UR16 ;  /* 0x00000010bab97c20 */ /* 0x000fe20008410000 */
[----:B------:R-:W-:Y:S02]  /*2c10*/  HADD2.F32 R188, -RZ, R178.H0_H0 ;  /* 0x200000b2ffbc7230 */ /* 0x000fe40000004100 */
[----:B------:R-:W-:Y:S01]  /*2c20*/  FADD.FTZ R190, R245, -R190 ;  /* 0x800000bef5be7221 */ /* 0x000fe20000010000 */
[----:B------:R-:W-:Y:S02]  /*2c30*/  HADD2.F32 R194, -RZ, R194.H1_H1 ;  /* 0x300000c2ffc27230 */ /* 0x000fe40000004100 */
[C---:B------:R-:W-:Y:S01]  /*2c40*/  FFMA.FTZ R199, R185.reuse, R199, R82 ;  /* 0x000000c7b9c77223 */ /* 0x040fe20000010052 */
[----:B------:R-:W-:Y:S01]  /*2c50*/  FMUL.FTZ R82, R185, R184 ;  /* 0x000000b8b9527220 */ /* 0x000fe20000410000 */
[--C-:B------:R-:W-:Y:S01]  /*2c60*/  FFMA.FTZ R185, R23, UR17, R198.reuse ;  /* 0x0000001117b97c23 */ /* 0x100fe200080100c6 */
[----:B------:R-:W-:Y:S01]  /*2c70*/  FMUL.FTZ R184, R187, UR16 ;  /* 0x00000010bbb87c20 */ /* 0x000fe20008410000 */
[----:B------:R-:W-:Y:S01]  /*2c80*/  FFMA.FTZ R196, R220, UR17, R198 ;  /* 0x00000011dcc47c23 */ /* 0x000fe200080100c6 */
[----:B------:R-:W-:-:S02]  /*2c90*/  HADD2.F32 R197, -RZ, R177.H1_H1 ;  /* 0x300000b1ffc57230 */ /* 0x000fc40000004100 */
[----:B------:R-:W-:Y:S01]  /*2ca0*/  FADD.FTZ R185, R228, -R185 ;  /* 0x800000b9e4b97221 */ /* 0x000fe20000010000 */
[C---:B------:R-:W-:Y:S01]  /*2cb0*/  FFMA.FTZ R202, R184.reuse, R195, R83 ;  /* 0x000000c3b8ca7223 */ /* 0x040fe20000010053 */
[----:B------:R-:W-:Y:S01]  /*2cc0*/  FMUL.FTZ R195, R184, R189 ;  /* 0x000000bdb8c37220 */ /* 0x000fe20000410000 */
[----:B------:R-:W-:Y:S02]  /*2cd0*/  HADD2.F32 R189, -RZ, R178.H1_H1 ;  /* 0x300000b2ffbd7230 */ /* 0x000fe40000004100 */
[----:B------:R-:W-:Y:S01]  /*2ce0*/  FMUL.FTZ R184, R185, UR24 ;  /* 0x00000018b9b87c20 */ /* 0x000fe20008410000 */
[----:B------:R-:W-:Y:S01]  /*2cf0*/  FMUL.FTZ R185, R190, UR24 ;  /* 0x00000018beb97c20 */ /* 0x000fe20008410000 */
[----:B------:R-:W-:Y:S01]  /*2d00*/  FADD.FTZ R196, R225, -R196 ;  /* 0x800000c4e1c47221 */ /* 0x000fe20000010000 */
[----:B------:R-:W-:Y:S01]  /*2d10*/  FFMA.FTZ R200, R18, UR17, R198 ;  /* 0x0000001112c87c23 */ /* 0x000fe200080100c6 */
[----:B------:R-:W-:Y:S01]  /*2d20*/  FMUL.FTZ R83, R184, UR16 ;  /* 0x00000010b8537c20 */ /* 0x000fe20008410000 */
[----:B------:R-:W-:-:S02]  /*2d30*/  HADD2.F32 R201, -RZ, R176.H1_H1 ;  /* 0x300000b0ffc97230 */ /* 0x000fc40000004100 */
[----:B------:R-:W-:Y:S01]  /*2d40*/  FMUL.FTZ R191, R196, UR24 ;  /* 0x00000018c4bf7c20 */ /* 0x000fe20008410000 */
[----:B------:R-:W-:Y:S01]  /*2d50*/  FADD.FTZ R200, R211, -R200 ;  /* 0x800000c8d3c87221 */ /* 0x000fe20000010000 */
[C---:B------:R-:W-:Y:S01]  /*2d60*/  FFMA.FTZ R203, R83.reuse, R203, R80 ;  /* 0x000000cb53cb7223 */ /* 0x040fe20000010050 */
[----:B------:R-:W-:Y:S01]  /*2d70*/  FMUL.FTZ R80, R83, R188 ;  /* 0x000000bc53507220 */ /* 0x000fe20000410000 */
[--C-:B------:R-:W-:Y:S01]  /*2d80*/  FFMA.FTZ R83, R21, UR17, R198.reuse ;  /* 0x0000001115537c23 */ /* 0x100fe200080100c6 */
[----:B------:R-:W-:Y:S01]  /*2d90*/  FMUL.FTZ R188, R185, UR16 ;  /* 0x00000010b9bc7c20 */ /* 0x000fe20008410000 */
[----:B------:R-:W-:Y:S01]  /*2da0*/  FMUL.FTZ R196, R191, UR16 ;  /* 0x00000010bfc47c20 */ /* 0x000fe20008410000 */
[----:B------:R-:W-:Y:S01]  /*2db0*/  F2FP.F16.F32.PACK_AB R195, R195, R82 ;  /* 0x00000052c3c3723e */ /* 0x000fe200000000ff */
[----:B------:R-:W-:Y:S01]  /*2dc0*/  FADD.FTZ R83, R22, -R83 ;  /* 0x8000005316537221 */ /* 0x000fe20000010000 */
[C---:B------:R-:W-:Y:S01]  /*2dd0*/  FFMA.FTZ R204, R188.reuse, R194, R81 ;  /* 0x000000c2bccc7223 */ /* 0x040fe20000010051 */
[----:B------:R-:W-:Y:S01]  /*2de0*/  FMUL.FTZ R81, R188, R189 ;  /* 0x000000bdbc517220 */ /* 0x000fe20000410000 */
[----:B------:R-:W-:Y:S01]  /*2df0*/  FFMA.FTZ R189, R3, UR17, R198 ;  /* 0x0000001103bd7c23 */ /* 0x000fe200080100c6 */
[----:B------:R-:W-:Y:S01]  /*2e00*/  FMUL.FTZ R190, R83, UR24 ;  /* 0x0000001853be7c20 */ /* 0x000fe20008410000 */
[----:B------:R-:W-:-:S02]  /*2e10*/  HADD2.F32 R188, -RZ, R193.H0_H0 ;  /* 0x200000c1ffbc7230 */ /* 0x000fc40000004100 */
[----:B------:R-:W-:Y:S01]  /*2e20*/  FADD.FTZ R189, R20, -R189 ;  /* 0x800000bd14bd7221 */ /* 0x000fe20000010000 */
[----:B------:R-:W-:Y:S01]  /*2e30*/  FMUL.FTZ R83, R190, UR16 ;  /* 0x00000010be537c20 */ /* 0x000fe20008410000 */
[----:B------:R-:W-:Y:S02]  /*2e40*/  HADD2.F32 R193, -RZ, R193.H1_H1 ;  /* 0x300000c1ffc17230 */ /* 0x000fe40000004100 */
[----:B------:R-:W-:Y:S02]  /*2e50*/  HADD2.F32 R194, -RZ, R177.H0_H0 ;  /* 0x200000b1ffc27230 */ /* 0x000fe40000004100 */
[----:B------:R-:W-:Y:S01]  /*2e60*/  FFMA.FTZ R86, R83, R188, R86 ;  /* 0x000000bc53567223 */ /* 0x000fe20000010056 */
[----:B------:R-:W-:Y:S01]  /*2e70*/  FMUL.FTZ R188, R189, UR24 ;  /* 0x00000018bdbc7c20 */ /* 0x000fe20008410000 */
[C---:B------:R-:W-:Y:S01]  /*2e80*/  FFMA.FTZ R87, R196.reuse, R193, R87 ;  /* 0x000000c1c4577223 */ /* 0x040fe20000010057 */
[----:B------:R-:W-:Y:S01]  /*2e90*/  FMUL.FTZ R196, R196, R197 ;  /* 0x000000c5c4c47220 */ /* 0x000fe20000410000 */
[----:B------:R-:W-:-:S02]  /*2ea0*/  HADD2.F32 R189, -RZ, R192.H0_H0 ;  /* 0x200000c0ffbd7230 */ /* 0x000fc40000004100 */
[----:B------:R-:W-:Y:S01]  /*2eb0*/  FMUL.FTZ R197, R188, UR16 ;  /* 0x00000010bcc57c20 */ /* 0x000fe20008410000 */
[----:B------:R-:W-:Y:S01]  /*2ec0*/  FMUL.FTZ R83, R83, R194 ;  /* 0x000000c253537220 */ /* 0x000fe20000410000 */
[----:B------:R-:W-:Y:S02]  /*2ed0*/  HADD2.F32 R193, -RZ, R192.H1_H1 ;  /* 0x300000c0ffc17230 */ /* 0x000fe40000004100 */
[----:B------:R-:W-:Y:S01]  /*2ee0*/  FFMA.FTZ R84, R197, R189, R84 ;  /* 0x000000bdc5547223 */ /* 0x000fe20000010054 */
[----:B------:R-:W-:Y:S01]  /*2ef0*/  FMUL.FTZ R189, R200, UR24 ;  /* 0x00000018c8bd7c20 */ /* 0x000fe20008410000 */
[----:B------:R-:W-:-:S03]  /*2f00*/  HADD2.F32 R194, -RZ, R176.H0_H0 ;  /* 0x200000b0ffc27230 */ /* 0x000fc60000004100 */
[----:B------:R-:W-:Y:S02]  /*2f10*/  FMUL.FTZ R192, R189, UR16 ;  /* 0x00000010bdc07c20 */ /* 0x000fe40008410000 */
[----:B------:R-:W-:Y:S01]  /*2f20*/  FMUL.FTZ R197, R197, R194 ;  /* 0x000000c2c5c57220 */ /* 0x000fe20000410000 */
[----:B------:R-:W-:Y:S01]  /*2f30*/  F2FP.F16.F32.PACK_AB R194, R81, R80 ;  /* 0x0000005051c2723e */ /* 0x000fe200000000ff */
[C---:B------:R-:W-:Y:S01]  /*2f40*/  FFMA.FTZ R85, R192.reuse, R193, R85 ;  /* 0x000000c1c0557223 */ /* 0x040fe20000010055 */
[----:B------:R-:W-:Y:S01]  /*2f50*/  FMUL.FTZ R192, R192, R201 ;  /* 0x000000c9c0c07220 */ /* 0x000fe20000410000 */
[----:B------:R-:W-:-:S04]  /*2f60*/  F2FP.F16.F32.PACK_AB R193, R196, R83 ;  /* 0x00000053c4c1723e */ /* 0x000fc800000000ff */
[----:B------:R-:W-:Y:S01]  /*2f70*/  F2FP.F16.F32.PACK_AB R192, R192, R197 ;  /* 0x000000c5c0c0723e */ /* 0x000fe200000000ff */
[----:B------:R-:W-:Y:S06]  /*2f80*/  BRA `(.L_x_9593) ;  /* 0x0000000800387947 */ /* 0x000fec0003800000 */
.L_x_9591:
[----:B------:R-:W-:Y:S01]  /*2f90*/  UMOV UR4, UR8 ;  /* 0x0000000800047c82 */ /* 0x000fe20008000000 */
[----:B------:R-:W-:Y:S01]  /*2fa0*/  UMOV UR5, UR9 ;  /* 0x0000000900057c82 */ /* 0x000fe20008000000 */
[----:B------:R-:W-:-:S04]  /*2fb0*/  UISETP.NE.U32.AND UP1, UPT, UR4, URZ, UPT ;  /* 0x000000ff0400728c */ /* 0x000fc8000bf25070 */
[----:B------:R-:W-:-:S09]  /*2fc0*/  UISETP.NE.AND.EX UP1, UPT, UR5, URZ, UPT, UP1 ;  /* 0x000000ff0500728c */ /* 0x000fd2000bf25310 */
[----:B------:R-:W-:Y:S05]  /*2fd0*/  BRA.U UP1, `(.L_x_9594) ;  /* 0x0000000501147547 */ /* 0x000fea000b800000 */
[--C-:B------:R-:W-:Y:S01]  /*2fe0*/  FFMA.FTZ R197, R243, UR17, R198.reuse ;  /* 0x00000011f3c57c23 */ /* 0x100fe200080100c6 */
[----:B------:R-:W-:Y:S01]  /*2ff0*/  FFMA.FTZ R196, R252, UR17, R198 ;  /* 0x00000011fcc47c23 */ /* 0x000fe200080100c6 */
[--C-:B-----5:R-:W-:Y:S02]  /*3000*/  HADD2.F32 R199, -RZ, R195.reuse.H0_H0 ;  /* 0x200000c3ffc77230 */ /* 0x120fe40000004100 */
[----:B------:R-:W-:Y:S01]  /*3010*/  FADD.FTZ R197, R240, -R197 ;  /* 0x800000c5f0c57221 */ /* 0x000fe20000010000 */
[----:B------:R-:W-:Y:S01]  /*3020*/  FADD.FTZ R200, R249, -R196 ;  /* 0x800000c4f9c87221 */ /* 0x000fe20000010000 */
[----:B------:R-:W-:Y:S02]  /*3030*/  HADD2.F32 R202, -RZ, R195.H1_H1 ;  /* 0x300000c3ffca7230 */ /* 0x000fe40000004100 */
[----:B------:R-:W-:Y:S01]  /*3040*/  FFMA.FTZ R196, R197, UR24, R50 ;  /* 0x00000018c5c47c23 */ /* 0x000fe20008010032 */
[----:B------:R-:W-:Y:S01]  /*3050*/  FFMA.FTZ R197, R200, UR24, R51 ;  /* 0x00000018c8c57c23 */ /* 0x000fe20008010033 */
[----:B------:R-:W-:-:S02]  /*3060*/  HADD2.F32 R203, -RZ, R194.H0_H0 ;  /* 0x200000c2ffcb7230 */ /* 0x000fc40000004100 */
[----:B------:R-:W-:Y:S01]  /*3070*/  FMUL.FTZ R195, R196, UR16 ;  /* 0x00000010c4c37c20 */ /* 0x000fe20008410000 */
[----:B------:R-:W-:Y:S01]  /*3080*/  FMUL.FTZ R196, R197, UR16 ;  /* 0x00000010c5c47c20 */ /* 0x000fe20008410000 */
[----:B------:R-:W-:Y:S02]  /*3090*/  HADD2.F32 R194, -RZ, R194.H1_H1 ;  /* 0x300000c2ffc27230 */ /* 0x000fe40000004100 */
[----:B------:R-:W-:Y:S01]  /*30a0*/  FFMA.FTZ R199, R199, R195, R82 ;  /* 0x000000c3c7c77223 */ /* 0x000fe20000010052 */
[----:B------:R-:W-:Y:S01]  /*30b0*/  FFMA.FTZ R202, R202, R196, R83 ;  /* 0x000000c4caca7223 */ /* 0x000fe20000010053 */
[--C-:B------:R-:W-:Y:S01]  /*30c0*/  FFMA.FTZ R83, R23, UR17, R198.reuse ;  /* 0x0000001117537c23 */ /* 0x100fe200080100c6 */
[----:B------:R-:W-:Y:S01]  /*30d0*/  FFMA.FTZ R82, R236, UR17, R198 ;  /* 0x00000011ec527c23 */ /* 0x000fe200080100c6 */
[----:B------:R-:W-:Y:S02]  /*30e0*/  HADD2.F32 R197, -RZ, R193.H0_H0 ;  /* 0x200000c1ffc57230 */ /* 0x000fe40000004100 */
[----:B------:R-:W-:Y:S01]  /*30f0*/  FADD.FTZ R83, R228, -R83 ;  /* 0x80000053e4537221 */ /* 0x000fe20000010000 */
[----:B------:R-:W-:Y:S01]  /*3100*/  FADD.FTZ R82, R245, -R82 ;  /* 0x80000052f5527221 */ /* 0x000fe20000010000 */
[----:B------:R-:W-:-:S02]  /*3110*/  HADD2.F32 R200, -RZ, R192.H1_H1 ;  /* 0x300000c0ffc87230 */ /* 0x000fc40000004100 */
[----:B------:R-:W-:Y:S01]  /*3120*/  FFMA.FTZ R83, R83, UR24, R48 ;  /* 0x0000001853537c23 */ /* 0x000fe20008010030 */
[----:B------:R-:W-:-:S03]  /*3130*/  FFMA.FTZ R82, R82, UR24, R49 ;  /* 0x0000001852527c23 */ /* 0x000fc60008010031 */
[----:B------:R-:W-:Y:S01]  /*3140*/  FMUL.FTZ R83, R83, UR16 ;  /* 0x0000001053537c20 */ /* 0x000fe20008410000 */
[----:B------:R-:W-:-:S03]  /*3150*/  FMUL.FTZ R82, R82, UR16 ;  /* 0x0000001052527c20 */ /* 0x000fc60008410000 */
[----:B------:R-:W-:Y:S01]  /*3160*/  FFMA.FTZ R203, R203, R83, R80 ;  /* 0x00000053cbcb7223 */ /* 0x000fe20000010050 */
[--C-:B------:R-:W-:Y:S01]  /*3170*/  FFMA.FTZ R80, R220, UR17, R198.reuse ;  /* 0x00000011dc507c23 */ /* 0x100fe200080100c6 */
[----:B------:R-:W-:Y:S01]  /*3180*/  FFMA.FTZ R204, R194, R82, R81 ;  /* 0x00000052c2cc7223 */ /* 0x000fe20000010051 */
[----:B------:R-:W-:Y:S01]  /*3190*/  FFMA.FTZ R81, R21, UR17, R198 ;  /* 0x0000001115517c23 */ /* 0x000fe200080100c6 */
[----:B------:R-:W-:Y:S02]  /*31a0*/  HADD2.F32 R194, -RZ, R193.H1_H1 ;  /* 0x300000c1ffc27230 */ /* 0x000fe40000004100 */
[----:B------:R-:W-:Y:S01]  /*31b0*/  FADD.FTZ R80, R225, -R80 ;  /* 0x80000050e1507221 */ /* 0x000fe20000010000 */
[----:B------:R-:W-:Y:S01]  /*31c0*/  FFMA.FTZ R193, R3, UR17, R198 ;  /* 0x0000001103c17c23 */ /* 0x000fe200080100c6 */
[----:B------:R-:W-:Y:S02]  /*31d0*/  FADD.FTZ R81, R22, -R81 ;  /* 0x8000005116517221 */ /* 0x000fe40000010000 */
[----:B------:R-:W-:Y:S01]  /*31e0*/  FFMA.FTZ R80, R80, UR24, R55 ;  /* 0x0000001850507c23 */ /* 0x000fe20008010037 */
[----:B------:R-:W-:Y:S01]  /*31f0*/  FADD.FTZ R193, R20, -R193 ;  /* 0x800000c114c17221 */ /* 0x000fe20000010000 */
[----:B------:R-:W-:-:S02]  /*3200*/  FFMA.FTZ R81, R81, UR24, R54 ;  /* 0x0000001851517c23 */ /* 0x000fc40008010036 */
[----:B------:R-:W-:Y:S01]  /*3210*/  FMUL.FTZ R80, R80, UR16 ;  /* 0x0000001050507c20 */ /* 0x000fe20008410000 */
[----:B------:R-:W-:Y:S01]  /*3220*/  FFMA.FTZ R193, R193, UR24, R52 ;  /* 0x00000018c1c17c23 */ /* 0x000fe20008010034 */
[----:B------:R-:W-:Y:S02]  /*3230*/  FMUL.FTZ R81, R81, UR16 ;  /* 0x0000001051517c20 */ /* 0x000fe40008410000 */
[----:B------:R-:W-:Y:S01]  /*3240*/  FFMA.FTZ R87, R194, R80, R87 ;  /* 0x00000050c2577223 */ /* 0x000fe20000010057 */
[----:B------:R-:W-:Y:S01]  /*3250*/  FFMA.FTZ R194, R18, UR17, R198 ;  /* 0x0000001112c27c23 */ /* 0x000fe200080100c6 */
[----:B------:R-:W-:Y:S01]  /*3260*/  FFMA.FTZ R86, R197, R81, R86 ;  /* 0x00000051c5567223 */ /* 0x000fe20000010056 */
[----:B------:R-:W-:Y:S02]  /*3270*/  HADD2.F32 R197, -RZ, R192.H0_H0 ;  /* 0x200000c0ffc57230 */ /* 0x000fe40000004100 */
[----:B------:R-:W-:Y:S01]  /*3280*/  FMUL.FTZ R193, R193, UR16 ;  /* 0x00000010c1c17c20 */ /* 0x000fe20008410000 */
[----:B------:R-:W-:-:S03]  /*3290*/  FADD.FTZ R194, R211, -R194 ;  /* 0x800000c2d3c27221 */ /* 0x000fc60000010000 */
[----:B------:R-:W-:Y:S01]  /*32a0*/  FFMA.FTZ R84, R197, R193, R84 ;  /* 0x000000c1c5547223 */ /* 0x000fe20000010054 */
[----:B------:R-:W-:Y:S01]  /*32b0*/  FFMA.FTZ R194, R194, UR24, R53 ;  /* 0x00000018c2c27c23 */ /* 0x000fe20008010035 */
[----:B------:R-:W-:-:S03]  /*32c0*/  HADD2.F32 R197, -RZ, R179.H1_H1 ;  /* 0x300000b3ffc57230 */ /* 0x000fc60000004100 */
[----:B------:R-:W-:Y:S01]  /*32d0*/  FMUL.FTZ R192, R194, UR16 ;  /* 0x00000010c2c07c20 */ /* 0x000fe20008410000 */
[----:B------:R-:W-:Y:S02]  /*32e0*/  HADD2.F32 R194, -RZ, R179.H0_H0 ;  /* 0x200000b3ffc27230 */ /* 0x000fe40000004100 */
[----:B------:R-:W-:Y:S01]  /*32f0*/  FMUL.FTZ R196, R197, R196 ;  /* 0x000000c4c5c47220 */ /* 0x000fe20000410000 */
[--C-:B------:R-:W-:Y:S02]  /*3300*/  HADD2.F32 R197, -RZ, R178.reuse.H1_H1 ;  /* 0x300000b2ffc57230 */ /* 0x100fe40000004100 */
[----:B------:R-:W-:Y:S01]  /*3310*/  FFMA.FTZ R85, R200, R192, R85 ;  /* 0x000000c0c8557223 */ /* 0x000fe20000010055 */
        /* <DEDUP_REMOVED lines=17> */
.L_x_9594:
        /* <DEDUP_REMOVED lines=8> */
[----:B------:R-:W-:Y:S01]  /*34b0*/  FFMA.FTZ R186, R185, UR24, R50 ;  /* 0x00000018b9ba7c23 */ /* 0x000fe20008010032 */
[----:B------:R-:W-:-:S02]  /*34c0*/  HADD2.F32 R195, -RZ, R179.H1_H1 ;  /* 0x300000b3ffc37230 */ /* 0x000fc40000004100 */
[----:B------:R-:W-:Y:S01]  /*34d0*/  FFMA.FTZ R187, R188, UR24, R51 ;  /* 0x00000018bcbb7c23 */ /* 0x000fe20008010033 */
[----:B------:R-:W-:Y:S02]  /*34e0*/  HADD2.F32 R203, -RZ, R194.H0_H0 ;  /* 0x200000c2ffcb7230 */ /* 0x000fe40000004100 */
[----:B------:R-:W-:Y:S01]  /*34f0*/  FMUL.FTZ R185, R186, UR16 ;  /* 0x00000010bab97c20 */ /* 0x000fe20008410000 */
[----:B------:R-:W-:Y:S02]  /*3500*/  HADD2.F32 R188, -RZ, R178.H0_H0 ;  /* 0x200000b2ffbc7230 */ /* 0x000fe40000004100 */
[----:B------:R-:W-:Y:S01]  /*3510*/  FADD.FTZ R190, R245, -R190 ;  /* 0x800000bef5be7221 */ /* 0x000fe20000010000 */
[----:B------:R-:W-:Y:S02]  /*3520*/  HADD2.F32 R194, -RZ, R194.H1_H1 ;  /* 0x300000c2ffc27230 */ /* 0x000fe40000004100 */
[-C--:B------:R-:W-:Y:S01]  /*3530*/  FFMA.FTZ R199, R199, R185.reuse, R82 ;  /* 0x000000b9c7c77223 */ /* 0x080fe20000010052 */
[----:B------:R-:W-:Y:S01]  /*3540*/  FMUL.FTZ R82, R184, R185 ;  /* 0x000000b9b8527220 */ /* 0x000fe20000410000 */
[----:B------:R-:W-:Y:S01]  /*3550*/  FFMA.FTZ R185, R23, UR17, R198 ;  /* 0x0000001117b97c23 */ /* 0x000fe200080100c6 */
[----:B------:R-:W-:Y:S01]  /*3560*/  FMUL.FTZ R184, R187, UR16 ;  /* 0x00000010bbb87c20 */ /* 0x000fe20008410000 */
[----:B------:R-:W-:-:S02]  /*3570*/  HADD2.F32 R189, -RZ, R178.H1_H1 ;  /* 0x300000b2ffbd7230 */ /* 0x000fc40000004100 */
[----:B------:R-:W-:Y:S01]  /*3580*/  FFMA.FTZ R200, R18, UR17, R198 ;  /* 0x0000001112c87c23 */ /* 0x000fe200080100c6 */
[----:B------:R-:W-:Y:S01]  /*3590*/  FADD.FTZ R185, R228, -R185 ;  /* 0x800000b9e4b97221 */ /* 0x000fe20000010000 */
[-C--:B------:R-:W-:Y:S01]  /*35a0*/  FFMA.FTZ R202, R202, R184.reuse, R83 ;  /* 0x000000b8caca7223 */ /* 0x080fe20000010053 */
[----:B------:R-:W-:Y:S01]  /*35b0*/  FMUL.FTZ R195, R195, R184 ;  /* 0x000000b8c3c37220 */ /* 0x000fe20000410000 */
[----:B------:R-:W-:Y:S01]  /*35c0*/  FADD.FTZ R200, R211, -R200 ;  /* 0x800000c8d3c87221 */ /* 0x000fe20000010000 */
[----:B------:R-:W-:Y:S01]  /*35d0*/  FFMA.FTZ R184, R185, UR24, R48 ;  /* 0x00000018b9b87c23 */ /* 0x000fe20008010030 */
[----:B------:R-:W-:Y:S02]  /*35e0*/  FFMA.FTZ R185, R190, UR24, R49 ;  /* 0x00000018beb97c23 */ /* 0x000fe40008010031 */
[----:B------:R-:W-:Y:S01]  /*35f0*/  F2FP.F16.F32.PACK_AB R195, R195, R82 ;  /* 0x00000052c3c3723e */ /* 0x000fe200000000ff */
[----:B------:R-:W-:-:S04]  /*3600*/  FMUL.FTZ R83, R184, UR16 ;  /* 0x00000010b8537c20 */ /* 0x000fc80008410000 */
[-C--:B------:R-:W-:Y:S01]  /*3610*/  FFMA.FTZ R203, R203, R83.reuse, R80 ;  /* 0x00000053cbcb7223 */ /* 0x080fe20000010050 */
[----:B------:R-:W-:Y:S01]  /*3620*/  FMUL.FTZ R80, R188, R83 ;  /* 0x00000053bc507220 */ /* 0x000fe20000410000 */
[----:B------:R-:W-:Y:S01]  /*3630*/  FFMA.FTZ R83, R21, UR17, R198 ;  /* 0x0000001115537c23 */ /* 0x000fe200080100c6 */
[----:B------:R-:W-:-:S03]  /*3640*/  FMUL.FTZ R188, R185, UR16 ;  /* 0x00000010b9bc7c20 */ /* 0x000fc60008410000 */
[----:B------:R-:W-:Y:S01]  /*3650*/  FADD.FTZ R83, R22, -R83 ;  /* 0x8000005316537221 */ /* 0x000fe20000010000 */
[-C--:B------:R-:W-:Y:S01]  /*3660*/  FFMA.FTZ R204, R194, R188.reuse, R81 ;  /* 0x000000bcc2cc7223 */ /* 0x080fe20000010051 */
[----:B------:R-:W-:Y:S01]  /*3670*/  FFMA.FTZ R194, R220, UR17, R198 ;  /* 0x00000011dcc27c23 */ /* 0x000fe200080100c6 */
[----:B------:R-:W-:Y:S01]  /*3680*/  FMUL.FTZ R81, R189, R188 ;  /* 0x000000bcbd517220 */ /* 0x000fe20000410000 */
[----:B------:R-:W-:Y:S01]  /*3690*/  FFMA.FTZ R190, R83, UR24, R54 ;  /* 0x0000001853be7c23 */ /* 0x000fe20008010036 */
[----:B------:R-:W-:Y:S02]  /*36a0*/  HADD2.F32 R189, -RZ, R193.H0_H0 ;  /* 0x200000c1ffbd7230 */ /* 0x000fe40000004100 */
[----:B------:R-:W-:Y:S01]  /*36b0*/  FADD.FTZ R194, R225, -R194 ;  /* 0x800000c2e1c27221 */ /* 0x000fe20000010000 */
[----:B------:R-:W-:Y:S02]  /*36c0*/  HADD2.F32 R188, -RZ, R177.H0_H0 ;  /* 0x200000b1ffbc7230 */ /* 0x000fe40000004100 */
[----:B------:R-:W-:Y:S01]  /*36d0*/  FMUL.FTZ R83, R190, UR16 ;  /* 0x00000010be537c20 */ /* 0x000fe20008410000 */
[----:B------:R-:W-:Y:S01]  /*36e0*/  FFMA.FTZ R191, R194, UR24, R55 ;  /* 0x00000018c2bf7c23 */ /* 0x000fe20008010037 */
[----:B------:R-:W-:-:S02]  /*36f0*/  HADD2.F32 R194, -RZ, R176.H0_H0 ;  /* 0x200000b0ffc27230 */ /* 0x000fc40000004100 */
[-C--:B------:R-:W-:Y:S01]  /*3700*/  FFMA.FTZ R86, R189, R83.reuse, R86 ;  /* 0x00000053bd567223 */ /* 0x080fe20000010056 */
[----:B------:R-:W-:Y:S01]  /*3710*/  FFMA.FTZ R189, R3, UR17, R198 ;  /* 0x0000001103bd7c23 */ /* 0x000fe200080100c6 */
[----:B------:R-:W-:Y:S01]  /*3720*/  FMUL.FTZ R83, R188, R83 ;  /* 0x00000053bc537220 */ /* 0x000fe20000410000 */
[----:B------:R-:W-:Y:S02]  /*3730*/  HADD2.F32 R188, -RZ, R193.H1_H1 ;  /* 0x300000c1ffbc7230 */ /* 0x000fe40000004100 */
[----:B------:R-:W-:Y:S01]  /*3740*/  FMUL.FTZ R196, R191, UR16 ;  /* 0x00000010bfc47c20 */ /* 0x000fe20008410000 */
[----:B------:R-:W-:Y:S01]  /*3750*/  FADD.FTZ R189, R20, -R189 ;  /* 0x800000bd14bd7221 */ /* 0x000fe20000010000 */
[----:B------:R-:W-:Y:S02]  /*3760*/  HADD2.F32 R193, -RZ, R177.H1_H1 ;  /* 0x300000b1ffc17230 */ /* 0x000fe40000004100 */
[----:B------:R-:W-:Y:S01]  /*3770*/  FFMA.FTZ R87, R188, R196, R87 ;  /* 0x000000c4bc577223 */ /* 0x000fe20000010057 */
[----:B------:R-:W-:Y:S01]  /*3780*/  FFMA.FTZ R188, R189, UR24, R52 ;  /* 0x00000018bdbc7c23 */ /* 0x000fe20008010034 */
[----:B------:R-:W-:-:S02]  /*3790*/  HADD2.F32 R189, -RZ, R192.H0_H0 ;  /* 0x200000c0ffbd7230 */ /* 0x000fc40000004100 */
[----:B------:R-:W-:Y:S01]  /*37a0*/  FMUL.FTZ R196, R193, R196 ;  /* 0x000000c4c1c47220 */ /* 0x000fe20000410000 */
[----:B------:R-:W-:Y:S02]  /*37b0*/  HADD2.F32 R193, -RZ, R176.H1_H1 ;  /* 0x300000b0ffc17230 */ /* 0x000fe40000004100 */
[----:B------:R-:W-:-:S04]  /*37c0*/  FMUL.FTZ R197, R188, UR16 ;  /* 0x00000010bcc57c20 */ /* 0x000fc80008410000 */
[-C--:B------:R-:W-:Y:S01]  /*37d0*/  FFMA.FTZ R84, R189, R197.reuse, R84 ;  /* 0x000000c5bd547223 */ /* 0x080fe20000010054 */
[----:B------:R-:W-:Y:S01]  /*37e0*/  FFMA.FTZ R189, R200, UR24, R53 ;  /* 0x00000018c8bd7c23 */ /* 0x000fe20008010035 */
[----:B------:R-:W-:Y:S01]  /*37f0*/  FMUL.FTZ R197, R194, R197 ;  /* 0x000000c5c2c57220 */ /* 0x000fe20000410000 */
[----:B------:R-:W-:Y:S02]  /*3800*/  HADD2.F32 R194, -RZ, R192.H1_H1 ;  /* 0x300000c0ffc27230 */ /* 0x000fe40000004100 */
[----:B------:R-:W-:-:S04]  /*3810*/  FMUL.FTZ R192, R189, UR16 ;  /* 0x00000010bdc07c20 */ /* 0x000fc80008410000 */
[-C--:B------:R-:W-:Y:S01]  /*3820*/  FFMA.FTZ R85, R194, R192.reuse, R85 ;  /* 0x000000c0c2557223 */ /* 0x080fe20000010055 */
[----:B------:R-:W-:Y:S01]  /*3830*/  FMUL.FTZ R192, R193, R192 ;  /* 0x000000c0c1c07220 */ /* 0x000fe20000410000 */
[----:B------:R-:W-:Y:S02]  /*3840*/  F2FP.F16.F32.PACK_AB R194, R81, R80 ;  /* 0x0000005051c2723e */ /* 0x000fe400000000ff */
[----:B------:R-:W-:Y:S02]  /*3850*/  F2FP.F16.F32.PACK_AB R193, R196, R83 ;  /* 0x00000053c4c1723e */ /* 0x000fe400000000ff */
[----:B------:R-:W-:-:S07]  /*3860*/  F2FP.F16.F32.PACK_AB R192, R192, R197 ;  /* 0x000000c5c0c0723e */ /* 0x000fce00000000ff */
.L_x_9593:
        /* <DEDUP_REMOVED lines=8> */
[----:B------:R-:W-:Y:S02]  /*38f0*/  MOV R82, R199 ;  /* 0x000000c700527202 */ /* 0x000fe40000000f00 */
[----:B------:R-:W-:Y:S02]  /*3900*/  MOV R83, R202 ;  /* 0x000000ca00537202 */ /* 0x000fe40000000f00 */
[----:B------:R0:W-:Y:S01]  /*3910*/  @P0 STG.E.128 desc[UR10][R196.64], R188 ;  /* 0x000000bcc4000986 */ /* 0x0001e2000c101d0a */
[----:B------:R-:W-:-:S03]  /*3920*/  IADD3 R0, PT, PT, R0, 0x100, RZ ;  /* 0x0000010000007810 */ /* 0x000fc60007ffe0ff */
[----:B------:R0:W-:Y:S04]  /*3930*/  @P0 STG.E.128 desc[UR10][R196.64+0x10], R184 ;  /* 0x000010b8c4000986 */ /* 0x0001e8000c101d0a */
[----:B------:R0:W-:Y:S02]  /*3940*/  STG.E.128 desc[UR10][R200.64], R192 ;  /* 0x000000c0c8007986 */ /* 0x0001e4000c101d0a */
.L_x_9590:
[----:B------:R-:W-:Y:S05]  /*3950*/  BSYNC.RECONVERGENT B0 ;  /* 0x0000000000007941 */ /* 0x000fea0003800200 */
.L_x_9589:
[----:B------:R-:W-:Y:S04]  /*3960*/  BSSY.RECONVERGENT B0, `(.L_x_9595) ;  /* 0x000012d000007945 */ /* 0x000fe80003800200 */
[----:B------:R-:W-:Y:S05]  /*3970*/  @!P3 BRA `(.L_x_9596) ;  /* 0x0000001000acb947 */ /* 0x000fea0003800000 */
[----:B0-----:R-:W0:Y:S02]  /*3980*/  LDC.64 R192, c[0x0][0x390] ;  /* 0x0000e400ffc07b82 */ /* 0x001e240000000a00 */
        /* <DEDUP_REMOVED lines=10> */
[--C-:B------:R-:W-:Y:S01]  /*3a30*/  FFMA.FTZ R187, R250, UR17, R198.reuse ;  /* 0x00000011fabb7c23 */ /* 0x100fe200080100c6 */
[----:B-----5:R-:W-:Y:S02]  /*3a40*/  HADD2.F32 R196, -RZ, R171.H0_H0 ;  /* 0x200000abffc47230 */ /* 0x020fe40000004100 */
[----:B------:R-:W-:Y:S01]  /*3a50*/  FFMA.FTZ R190, R234, UR17, R198 ;  /* 0x00000011eabe7c23 */ /* 0x000fe200080100c6 */
[----:B------:R-:W-:Y:S01]  /*3a60*/  FADD.FTZ R185, R239, -R184 ;  /* 0x800000b8efb97221 */ /* 0x000fe20000010000 */
[--C-:B------:R-:W-:Y:S02]  /*3a70*/  HADD2.F32 R184, -RZ, R195.reuse.H0_H0 ;  /* 0x200000c3ffb87230 */ /* 0x100fe40000004100 */
        /* <DEDUP_REMOVED lines=9> */
[----:B------:R-:W-:Y:S01]  /*3b10*/  FFMA.FTZ R200, R218, UR17, R198 ;  /* 0x00000011dac87c23 */ /* 0x000fe200080100c6 */
[C---:B------:R-:W-:Y:S01]  /*3b20*/  FFMA.FTZ R74, R185.reuse, R184, R74 ;  /* 0x000000b8b94a7223 */ /* 0x040fe2000001004a */
[----:B------:R-:W-:Y:S01]  /*3b30*/  FMUL.FTZ R196, R185, R196 ;  /* 0x000000c4b9c47220 */ /* 0x000fe20000410000 */
[----:B------:R-:W-:Y:S01]  /*3b40*/  FFMA.FTZ R185, R221, UR17, R198 ;  /* 0x00000011ddb97c23 */ /* 0x000fe200080100c6 */
[----:B------:R-:W-:Y:S01]  /*3b50*/  FMUL.FTZ R184, R187, UR16 ;  /* 0x00000010bbb87c20 */ /* 0x000fe20008410000 */
[----:B------:R-:W-:-:S02]  /*3b60*/  HADD2.F32 R194, -RZ, R194.H1_H1 ;  /* 0x300000c2ffc27230 */ /* 0x000fc40000004100 */
[----:B------:R-:W-:Y:S01]  /*3b70*/  FADD.FTZ R200, R223, -R200 ;  /* 0x800000c8dfc87221 */ /* 0x000fe20000010000 */
[----:B------:R-:W-:Y:S01]  /*3b80*/  FADD.FTZ R185, R226, -R185 ;  /* 0x800000b9e2b97221 */ /* 0x000fe20000010000 */
[C---:B------:R-:W-:Y:S01]  /*3b90*/  FFMA.FTZ R75, R184.reuse, R195, R75 ;  /* 0x000000c3b84b7223 */ /* 0x040fe2000001004b */
[----:B------:R-:W-:Y:S01]  /*3ba0*/  FMUL.FTZ R195, R184, R189 ;  /* 0x000000bdb8c37220 */ /* 0x000fe20000410000 */
[----:B------:R-:W-:Y:S01]  /*3bb0*/  FFMA.FTZ R189, R19, UR17, R198 ;  /* 0x0000001113bd7c23 */ /* 0x000fe200080100c6 */
[----:B------:R-:W-:Y:S01]  /*3bc0*/  FFMA.FTZ R184, R185, UR24, R40 ;  /* 0x00000018b9b87c23 */ /* 0x000fe20008010028 */
[----:B------:R-:W-:Y:S02]  /*3bd0*/  HADD2.F32 R191, -RZ, R170.H1_H1 ;  /* 0x300000aaffbf7230 */ /* 0x000fe40000004100 */
[----:B------:R-:W-:Y:S01]  /*3be0*/  FFMA.FTZ R204, R16, UR17, R198 ;  /* 0x0000001110cc7c23 */ /* 0x000fe200080100c6 */
[----:B------:R-:W-:Y:S01]  /*3bf0*/  FADD.FTZ R189, R212, -R189 ;  /* 0x800000bdd4bd7221 */ /* 0x000fe20000010000 */
[----:B------:R-:W-:Y:S01]  /*3c00*/  FMUL.FTZ R185, R184, UR16 ;  /* 0x00000010b8b97c20 */ /* 0x000fe20008410000 */
[----:B------:R-:W-:-:S02]  /*3c10*/  HADD2.F32 R201, -RZ, R169.H1_H1 ;  /* 0x300000a9ffc97230 */ /* 0x000fc40000004100 */
[----:B------:R-:W-:Y:S01]  /*3c20*/  FADD.FTZ R204, R209, -R204 ;  /* 0x800000ccd1cc7221 */ /* 0x000fe20000010000 */
[----:B------:R-:W-:Y:S02]  /*3c30*/  HADD2.F32 R203, -RZ, R168.H1_H1 ;  /* 0x300000a8ffcb7230 */ /* 0x000fe40000004100 */
[C---:B------:R-:W-:Y:S01]  /*3c40*/  FFMA.FTZ R199, R185.reuse, R199, R72 ;  /* 0x000000c7b9c77223 */ /* 0x040fe20000010048 */
[----:B------:R-:W-:Y:S01]  /*3c50*/  FMUL.FTZ R72, R185, R188 ;  /* 0x000000bcb9487220 */ /* 0x000fe20000410000 */
[----:B------:R-:W-:Y:S01]  /*3c60*/  FFMA.FTZ R185, R190, UR24, R41 ;  /* 0x00000018beb97c23 */ /* 0x000fe20008010029 */
[----:B------:R-:W-:Y:S01]  /*3c70*/  FFMA.FTZ R190, R189, UR24, R46 ;  /* 0x00000018bdbe7c23 */ /* 0x000fe2000801002e */
[----:B------:R-:W-:Y:S01]  /*3c80*/  FFMA.FTZ R189, R9, UR17, R198 ;  /* 0x0000001109bd7c23 */ /* 0x000fe200080100c6 */
[----:B------:R-:W-:Y:S01]  /*3c90*/  F2FP.F16.F32.PACK_AB R195, R195, R196 ;  /* 0x000000c4c3c3723e */ /* 0x000fe200000000ff */
[----:B------:R-:W-:Y:S01]  /*3ca0*/  FMUL.FTZ R188, R185, UR16 ;  /* 0x00000010b9bc7c20 */ /* 0x000fe20008410000 */
[----:B------:R-:W-:Y:S01]  /*3cb0*/  FMUL.FTZ R197, R190, UR16 ;  /* 0x00000010bec57c20 */ /* 0x000fe20008410000 */
[----:B------:R-:W-:-:S02]  /*3cc0*/  FADD.FTZ R189, R10, -R189 ;  /* 0x800000bd0abd7221 */ /* 0x000fc40000010000 */
[C---:B------:R-:W-:Y:S01]  /*3cd0*/  FFMA.FTZ R202, R188.reuse, R194, R73 ;  /* 0x000000c2bcca7223 */ /* 0x040fe20000010049 */
[----:B------:R-:W-:Y:S01]  /*3ce0*/  FMUL.FTZ R73, R188, R191 ;  /* 0x000000bfbc497220 */ /* 0x000fe20000410000 */
[--C-:B------:R-:W-:Y:S02]  /*3cf0*/  HADD2.F32 R188, -RZ, R193.reuse.H0_H0 ;  /* 0x200000c1ffbc7230 */ /* 0x100fe40000004100 */
[----:B------:R-:W-:Y:S01]  /*3d00*/  FFMA.FTZ R191, R200, UR24, R47 ;  /* 0x00000018c8bf7c23 */ /* 0x000fe2000801002f */
[----:B------:R-:W-:Y:S02]  /*3d10*/  HADD2.F32 R193, -RZ, R193.H1_H1 ;  /* 0x300000c1ffc17230 */ /* 0x000fe40000004100 */
[----:B------:R-:W-:Y:S02]  /*3d20*/  HADD2.F32 R194, -RZ, R169.H0_H0 ;  /* 0x200000a9ffc27230 */ /* 0x000fe40000004100 */
[----:B------:R-:W-:Y:S01]  /*3d30*/  FMUL.FTZ R200, R191, UR16 ;  /* 0x00000010bfc87c20 */ /* 0x000fe20008410000 */
[----:B------:R-:W-:Y:S01]  /*3d40*/  FFMA.FTZ R78, R197, R188, R78 ;  /* 0x000000bcc54e7223 */ /* 0x000fe2000001004e */
[----:B------:R-:W-:Y:S01]  /*3d50*/  FFMA.FTZ R188, R189, UR24, R44 ;  /* 0x00000018bdbc7c23 */ /* 0x000fe2000801002c */
[----:B------:R-:W-:-:S02]  /*3d60*/  HADD2.F32 R189, -RZ, R192.H0_H0 ;  /* 0x200000c0ffbd7230 */ /* 0x000fc40000004100 */
[C---:B------:R-:W-:Y:S01]  /*3d70*/  FFMA.FTZ R79, R200.reuse, R193, R79 ;  /* 0x000000c1c84f7223 */ /* 0x040fe2000001004f */
[----:B------:R-:W-:Y:S01]  /*3d80*/  FMUL.FTZ R200, R200, R201 ;  /* 0x000000c9c8c87220 */ /* 0x000fe20000410000 */
[----:B------:R-:W-:Y:S01]  /*3d90*/  FMUL.FTZ R201, R188, UR16 ;  /* 0x00000010bcc97c20 */ /* 0x000fe20008410000 */
[----:B------:R-:W-:Y:S01]  /*3da0*/  FMUL.FTZ R197, R197, R194 ;  /* 0x000000c2c5c57220 */ /* 0x000fe20000410000 */
[----:B------:R-:W-:Y:S02]  /*3db0*/  HADD2.F32 R193, -RZ, R192.H1_H1 ;  /* 0x300000c0ffc17230 */ /* 0x000fe40000004100 */
[----:B------:R-:W-:Y:S01]  /*3dc0*/  FFMA.FTZ R76, R201, R189, R76 ;  /* 0x000000bdc94c7223 */ /* 0x000fe2000001004c */
[----:B------:R-:W-:Y:S01]  /*3dd0*/  FFMA.FTZ R189, R204, UR24, R45 ;  /* 0x00000018ccbd7c23 */ /* 0x000fe2000801002d */
        /* <DEDUP_REMOVED lines=9> */
.L_x_9598:
[--C-:B------:R-:W-:Y:S01]  /*3e70*/  FFMA.FTZ R196, R241, UR17, R198.reuse ;  /* 0x00000011f1c47c23 */ /* 0x100fe200080100c6 */
[----:B------:R-:W-:Y:S01]  /*3e80*/  FFMA.FTZ R199, R250, UR17, R198 ;  /* 0x00000011fac77c23 */ /* 0x000fe200080100c6 */
[--C-:B-----5:R-:W-:Y:S02]  /*3e90*/  HADD2.F32 R200, -RZ, R195.reuse.H1_H1 ;  /* 0x300000c3ffc87230 */ /* 0x120fe40000004100 */
[----:B------:R-:W-:Y:S01]  /*3ea0*/  FADD.FTZ R197, R239, -R196 ;  /* 0x800000c4efc57221 */ /* 0x000fe20000010000 */
[----:B------:R-:W-:Y:S01]  /*3eb0*/  FADD.FTZ R196, R248, -R199 ;  /* 0x800000c7f8c47221 */ /* 0x000fe20000010000 */
[----:B------:R-:W-:Y:S02]  /*3ec0*/  HADD2.F32 R199, -RZ, R195.H0_H0 ;  /* 0x200000c3ffc77230 */ /* 0x000fe40000004100 */
[----:B------:R-:W-:Y:S01]  /*3ed0*/  FFMA.FTZ R197, R197, UR24, R42 ;  /* 0x00000018c5c57c23 */ /* 0x000fe2000801002a */
[----:B------:R-:W-:Y:S01]  /*3ee0*/  FFMA.FTZ R196, R196, UR24, R43 ;  /* 0x00000018c4c47c23 */ /* 0x000fe2000801002b */
[----:B------:R-:W-:-:S02]  /*3ef0*/  HADD2.F32 R202, -RZ, R194.H1_H1 ;  /* 0x300000c2ffca7230 */ /* 0x000fc40000004100 */
[----:B------:R-:W-:Y:S01]  /*3f00*/  FMUL.FTZ R195, R197, UR16 ;  /* 0x00000010c5c37c20 */ /* 0x000fe20008410000 */
[----:B------:R-:W-:Y:S01]  /*3f10*/  FMUL.FTZ R196, R196, UR16 ;  /* 0x00000010c4c47c20 */ /* 0x000fe20008410000 */
[----:B------:R-:W-:Y:S01]  /*3f20*/  FFMA.FTZ R197, R221, UR17, R198 ;  /* 0x00000011ddc57c23 */ /* 0x000fe200080100c6 */
[----:B------:R-:W-:Y:S02]  /*3f30*/  HADD2.F32 R203, -RZ, R192.H1_H1 ;  /* 0x300000c0ffcb7230 */ /* 0x000fe40000004100 */
[----:B------:R-:W-:Y:S01]  /*3f40*/  FFMA.FTZ R74, R195, R199, R74 ;  /* 0x000000c7c34a7223 */ /* 0x000fe2000001004a */
[----:B------:R-:W-:Y:S01]  /*3f50*/  FFMA.FTZ R75, R196, R200, R75 ;  /* 0x000000c8c44b7223 */ /* 0x000fe2000001004b */
[----:B------:R-:W-:Y:S01]  /*3f60*/  FFMA.FTZ R200, R234, UR17, R198 ;  /* 0x00000011eac87c23 */ /* 0x000fe200080100c6 */
[----:B------:R-:W-:Y:S01]  /*3f70*/  FADD.FTZ R197, R226, -R197 ;  /* 0x800000c5e2c57221 */ /* 0x000fe20000010000 */
[----:B------:R-:W-:Y:S02]  /*3f80*/  HADD2.F32 R199, -RZ, R194.H0_H0 ;  /* 0x200000c2ffc77230 */ /* 0x000fe40000004100 */
[----:B------:R-:W-:Y:S01]  /*3f90*/  FADD.FTZ R200, R231, -R200 ;  /* 0x800000c8e7c87221 */ /* 0x000fe20000010000 */
[----:B------:R-:W-:-:S03]  /*3fa0*/  FFMA.FTZ R197, R197, UR24, R40 ;  /* 0x00000018c5c57c23 */ /* 0x000fc60008010028 */
[----:B------:R-:W-:Y:S01]  /*3fb0*/  FFMA.FTZ R200, R200, UR24, R41 ;  /* 0x00000018c8c87c23 */ /* 0x000fe20008010029 */
[----:B------:R-:W-:-:S03]  /*3fc0*/  FMUL.FTZ R197, R197, UR16 ;  /* 0x00000010c5c57c20 */ /* 0x000fc60008410000 */
[----:B------:R-:W-:Y:S01]  /*3fd0*/  FMUL.FTZ R194, R200, UR16 ;  /* 0x00000010c8c27c20 */ /* 0x000fe20008410000 */
[----:B------:R-:W-:Y:S01]  /*3fe0*/  FFMA.FTZ R199, R197, R199, R72 ;  /* 0x000000c7c5c77223 */ /* 0x000fe20000010048 */
[--C-:B------:R-:W-:Y:S01]  /*3ff0*/  FFMA.FTZ R72, R218, UR17, R198.reuse ;  /* 0x00000011da487c23 */ /* 0x100fe200080100c6 */
[--C-:B------:R-:W-:Y:S02]  /*4000*/  HADD2.F32 R200, -RZ, R193.reuse.H0_H0 ;  /* 0x200000c1ffc87230 */ /* 0x100fe40000004100 */
[----:B------:R-:W-:Y:S01]  /*4010*/  FFMA.FTZ R202, R194, R202, R73 ;  /* 0x000000cac2ca7223 */ /* 0x000fe20000010049 */
[----:B------:R-:W-:Y:S01]  /*4020*/  FFMA.FTZ R73, R19, UR17, R198 ;  /* 0x0000001113497c23 */ /* 0x000fe200080100c6 */
[----:B------:R-:W-:Y:S01]  /*4030*/  FADD.FTZ R72, R223, -R72 ;  /* 0x80000048df487221 */ /* 0x000fe20000010000 */
[----:B------:R-:W-:Y:S02]  /*4040*/  HADD2.F32 R193, -RZ, R193.H1_H1 ;  /* 0x300000c1ffc17230 */ /* 0x000fe40000004100 */
[----:B------:R-:W-:Y:S01]  /*4050*/  FADD.FTZ R73, R212, -R73 ;  /* 0x80000049d4497221 */ /* 0x000fe20000010000 */
[----:B------:R-:W-:-:S03]  /*4060*/  FFMA.FTZ R72, R72, UR24, R47 ;  /* 0x0000001848487c23 */ /* 0x000fc6000801002f */
[----:B------:R-:W-:Y:S01]  /*4070*/  FFMA.FTZ R73, R73, UR24, R46 ;  /* 0x0000001849497c23 */ /* 0x000fe2000801002e */
        /* <DEDUP_REMOVED lines=8> */
[----:B------:R-:W-:-:S03]  /*4100*/  FFMA.FTZ R193, R193, UR24, R44 ;  /* 0x00000018c1c17c23 */ /* 0x000fc6000801002c */
[----:B------:R-:W-:Y:S01]  /*4110*/  FFMA.FTZ R201, R200, UR24, R45 ;  /* 0x00000018c8c97c23 */ /* 0x000fe2000801002d */
        /* <DEDUP_REMOVED lines=10> */
[----:B------:R-:W-:Y:S02]  /*41c0*/  HADD2.F32 R200, -RZ, R170.H0_H0 ;  /* 0x200000aaffc87230 */ /* 0x000fe40000004100 */
[----:B------:R-:W-:Y:S01]  /*41d0*/  FMUL.FTZ R194, R194, R201 ;  /* 0x000000c9c2c27220 */ /* 0x000fe20000410000 */
[--C-:B------:R-:W-:Y:S02]  /*41e0*/  HADD2.F32 R201, -RZ, R169.reuse.H1_H1 ;  /* 0x300000a9ffc97230 */ /* 0x100fe40000004100 */
[----:B------:R-:W-:Y:S01]  /*41f0*/  FMUL.FTZ R197, R197, R200 ;  /* 0x000000c8c5c57220 */ /* 0x000fe20000410000 */
[----:B------:R-:W-:Y:S01]  /*4200*/  HADD2.F32 R200, -RZ, R169.H0_H0 ;  /* 0x200000a9ffc87230 */ /* 0x000fe20000004100 */
[----:B------:R-:W-:Y:S01]  /*4210*/  F2FP.F16.F32.PACK_AB R195, R196, R195 ;  /* 0x000000c3c4c3723e */ /* 0x000fe200000000ff */
[----:B------:R-:W-:Y:S01]  /*4220*/  FMUL.FTZ R201, R72, R201 ;  /* 0x000000c948c97220 */ /* 0x000fe20000410000 */
[----:B------:R-:W-:-:S02]  /*4230*/  HADD2.F32 R72, -RZ, R168.H0_H0 ;  /* 0x200000a8ff487230 */ /* 0x000fc40000004100 */
[----:B------:R-:W-:Y:S01]  /*4240*/  FMUL.FTZ R200, R73, R200 ;  /* 0x000000c849c87220 */ /* 0x000fe20000410000 */
[----:B------:R-:W-:Y:S01]  /*4250*/  HADD2.F32 R73, -RZ, R168.H1_H1 ;  /* 0x300000a8ff497230 */ /* 0x000fe20000004100 */
[----:B------:R-:W-:Y:S01]  /*4260*/  F2FP.F16.F32.PACK_AB R194, R194, R197 ;  /* 0x000000c5c2c2723e */ /* 0x000fe200000000ff */
[----:B------:R-:W-:Y:S02]  /*4270*/  FMUL.FTZ R72, R193, R72 ;  /* 0x00000048c1487220 */ /* 0x000fe40000410000 */
[----:B------:R-:W-:Y:S01]  /*4280*/  F2FP.F16.F32.PACK_AB R193, R201, R200 ;  /* 0x000000c8c9c1723e */ /* 0x000fe200000000ff */
[----:B------:R-:W-:-:S05]  /*4290*/  FMUL.FTZ R73, R192, R73 ;  /* 0x00000049c0497220 */ /* 0x000fca0000410000 */
[----:B------:R-:W-:Y:S01]  /*42a0*/  F2FP.F16.F32.PACK_AB R192, R73, R72 ;  /* 0x0000004849c0723e */ /* 0x000fe200000000ff */
[----:B------:R-:W-:Y:S06]  /*42b0*/  BRA `(.L_x_9599) ;  /* 0x0000000800347947 */ /* 0x000fec0003800000 */
.L_x_9597:
[----:B------:R-:W0:Y:S02]  /*42c0*/  LDC.64 R196, c[0x0][0x478] ;  /* 0x00011e00ffc47b82 */ /* 0x000e240000000a00 */
[----:B0-----:R-:W-:-:S04]  /*42d0*/  ISETP.NE.U32.AND P0, PT, R196, RZ, PT ;  /* 0x000000ffc400720c */ /* 0x001fc80003f05070 */
[----:B------:R-:W-:-:S13]  /*42e0*/  ISETP.NE.AND.EX P0, PT, R197, RZ, PT, P0 ;  /* 0x000000ffc500720c */ /* 0x000fda0003f05300 */
[----:B------:R-:W-:Y:S05]  /*42f0*/  @!P0 BRA `(.L_x_9600) ;  /* 0x0000000400148947 */ /* 0x000fea0003800000 */
        /* <DEDUP_REMOVED lines=10> */
[----:B------:R-:W-:Y:S01]  /*43a0*/  FADD.FTZ R190, R231, -R190 ;  /* 0x800000bee7be7221 */ /* 0x000fe20000010000 */
[--C-:B------:R-:W-:Y:S02]  /*43b0*/  HADD2.F32 R199, -RZ, R194.reuse.H0_H0 ;  /* 0x200000c2ffc77230 */ /* 0x100fe40000004100 */
[----:B------:R-:W-:Y:S01]  /*43c0*/  FMUL.FTZ R185, R186, UR16 ;  /* 0x00000010bab97c20 */ /* 0x000fe20008410000 */
[----:B------:R-:W-:Y:S02]  /*43d0*/  HADD2.F32 R194, -RZ, R194.H1_H1 ;  /* 0x300000c2ffc27230 */ /* 0x000fe40000004100 */
[----:B------:R-:W-:Y:S01]  /*43e0*/  FFMA.FTZ R204, R16, UR17, R198 ;  /* 0x0000001110cc7c23 */ /* 0x000fe200080100c6 */
[----:B------:R-:W-:Y:S02]  /*43f0*/  HADD2.F32 R191, -RZ, R170.H1_H1 ;  /* 0x300000aaffbf7230 */ /* 0x000fe40000004100 */
[-C--:B------:R-:W-:Y:S01]  /*4400*/  FFMA.FTZ R74, R187, R185.reuse, R74 ;  /* 0x000000b9bb4a7223 */ /* 0x080fe2000001004a */
[----:B------:R-:W-:Y:S01]  /*4410*/  FMUL.FTZ R196, R196, R185 ;  /* 0x000000b9c4c47220 */ /* 0x000fe20000410000 */
[----:B------:R-:W-:Y:S01]  /*4420*/  FMUL.FTZ R187, R189, UR24 ;  /* 0x00000018bdbb7c20 */ /* 0x000fe20008410000 */
[--C-:B------:R-:W-:Y:S01]  /*4430*/  FFMA.FTZ R185, R221, UR17, R198.reuse ;  /* 0x00000011ddb97c23 */ /* 0x100fe200080100c6 */
[----:B------:R-:W-:Y:S01]  /*4440*/  FFMA.FTZ R189, R19, UR17, R198 ;  /* 0x0000001113bd7c23 */ /* 0x000fe200080100c6 */
[----:B------:R-:W-:Y:S01]  /*4450*/  FADD.FTZ R204, R209, -R204 ;  /* 0x800000ccd1cc7221 */ /* 0x000fe20000010000 */
[----:B------:R-:W-:Y:S01]  /*4460*/  FMUL.FTZ R184, R187, UR16 ;  /* 0x00000010bbb87c20 */ /* 0x000fe20008410000 */
[----:B------:R-:W-:Y:S01]  /*4470*/  FADD.FTZ R185, R226, -R185 ;  /* 0x800000b9e2b97221 */ /* 0x000fe20000010000 */
[----:B------:R-:W-:-:S02]  /*4480*/  FADD.FTZ R189, R212, -R189 ;  /* 0x800000bdd4bd7221 */ /* 0x000fc40000010000 */
[-C--:B------:R-:W-:Y:S01]  /*4490*/  FFMA.FTZ R75, R188, R184.reuse, R75 ;  /* 0x000000b8bc4b7223 */ /* 0x080fe2000001004b */
[----:B------:R-:W-:Y:S01]  /*44a0*/  FMUL.FTZ R195, R195, R184 ;  /* 0x000000b8c3c37220 */ /* 0x000fe20000410000 */
[----:B------:R-:W-:Y:S01]  /*44b0*/  FMUL.FTZ R184, R185, UR24 ;  /* 0x00000018b9b87c20 */ /* 0x000fe20008410000 */
[----:B------:R-:W-:-:S03]  /*44c0*/  HADD2.F32 R188, -RZ, R170.H0_H0 ;  /* 0x200000aaffbc7230 */ /* 0x000fc60000004100 */
[----:B------:R-:W-:Y:S01]  /*44d0*/  FMUL.FTZ R185, R184, UR16 ;  /* 0x00000010b8b97c20 */ /* 0x000fe20008410000 */
[----:B------:R-:W-:-:S03]  /*44e0*/  F2FP.F16.F32.PACK_AB R195, R195, R196 ;  /* 0x000000c4c3c3723e */ /* 0x000fc600000000ff */
[-C--:B------:R-:W-:Y:S01]  /*44f0*/  FFMA.FTZ R199, R199, R185.reuse, R72 ;  /* 0x000000b9c7c77223 */ /* 0x080fe20000010048 */
[----:B------:R-:W-:Y:S01]  /*4500*/  FMUL.FTZ R72, R188, R185 ;  /* 0x000000b9bc487220 */ /* 0x000fe20000410000 */
[----:B------:R-:W-:Y:S01]  /*4510*/  FMUL.FTZ R185, R190, UR24 ;  /* 0x00000018beb97c20 */ /* 0x000fe20008410000 */
[----:B------:R-:W-:Y:S01]  /*4520*/  FMUL.FTZ R190, R189, UR24 ;  /* 0x00000018bdbe7c20 */ /* 0x000fe20008410000 */
[----:B------:R-:W-:Y:S02]  /*4530*/  HADD2.F32 R189, -RZ, R193.H0_H0 ;  /* 0x200000c1ffbd7230 */ /* 0x000fe40000004100 */
[----:B------:R-:W-:Y:S01]  /*4540*/  FMUL.FTZ R188, R185, UR16 ;  /* 0x00000010b9bc7c20 */ /* 0x000fe20008410000 */
[----:B------:R-:W-:-:S03]  /*4550*/  FMUL.FTZ R197, R190, UR16 ;  /* 0x00000010bec57c20 */ /* 0x000fc60008410000 */
[-C--:B------:R-:W-:Y:S01]  /*4560*/  FFMA.FTZ R202, R194, R188.reuse, R73 ;  /* 0x000000bcc2ca7223 */ /* 0x080fe20000010049 */
[----:B------:R-:W-:Y:S01]  /*4570*/  FFMA.FTZ R194, R218, UR17, R198 ;  /* 0x00000011dac27c23 */ /* 0x000fe200080100c6 */
[----:B------:R-:W-:Y:S01]  /*4580*/  FMUL.FTZ R73, R191, R188 ;  /* 0x000000bcbf497220 */ /* 0x000fe20000410000 */
[----:B------:R-:W-:Y:S02]  /*4590*/  HADD2.F32 R188, -RZ, R169.H0_H0 ;  /* 0x200000a9ffbc7230 */ /* 0x000fe40000004100 */
[-C--:B------:R-:W-:Y:S01]  /*45a0*/  FFMA.FTZ R78, R189, R197.reuse, R78 ;  /* 0x000000c5bd4e7223 */ /* 0x080fe2000001004e */
[----:B------:R-:W-:Y:S01]  /*45b0*/  FADD.FTZ R194, R223, -R194 ;  /* 0x800000c2dfc27221 */ /* 0x000fe20000010000 */
[----:B------:R-:W-:Y:S01]  /*45c0*/  FFMA.FTZ R189, R9, UR17, R198 ;  /* 0x0000001109bd7c23 */ /* 0x000fe200080100c6 */
[----:B------:R-:W-:Y:S02]  /*45d0*/  FMUL.FTZ R197, R188, R197 ;  /* 0x000000c5bcc57220 */ /* 0x000fe40000410000 */
[----:B------:R-:W-:Y:S01]  /*45e0*/  FMUL.FTZ R191, R194, UR24 ;  /* 0x00000018c2bf7c20 */ /* 0x000fe20008410000 */
[----:B------:R-:W-:-:S02]  /*45f0*/  HADD2.F32 R188, -RZ, R193.H1_H1 ;  /* 0x300000c1ffbc7230 */ /* 0x000fc40000004100 */
[----:B------:R-:W-:Y:S01]  /*4600*/  FADD.FTZ R189, R10, -R189 ;  /* 0x800000bd0abd7221 */ /* 0x000fe20000010000 */
[----:B------:R-:W-:Y:S02]  /*4610*/  HADD2.F32 R194, -RZ, R168.H0_H0 ;  /* 0x200000a8ffc27230 */ /* 0x000fe40000004100 */
[----:B------:R-:W-:Y:S01]  /*4620*/  FMUL.FTZ R200, R191, UR16 ;  /* 0x00000010bfc87c20 */ /* 0x000fe20008410000 */
[----:B------:R-:W-:-:S03]  /*4630*/  HADD2.F32 R193, -RZ, R169.H1_H1 ;  /* 0x300000a9ffc17230 */ /* 0x000fc60000004100 */
[-C--:B------:R-:W-:Y:S01]  /*4640*/  FFMA.FTZ R79, R188, R200.reuse, R79 ;  /* 0x000000c8bc4f7223 */ /* 0x080fe2000001004f */
[----:B------:R-:W-:Y:S01]  /*4650*/  FMUL.FTZ R188, R189, UR24 ;  /* 0x00000018bdbc7c20 */ /* 0x000fe20008410000 */
[----:B------:R-:W-:Y:S02]  /*4660*/  HADD2.F32 R189, -RZ, R192.H0_H0 ;  /* 0x200000c0ffbd7230 */ /* 0x000fe40000004100 */
[----:B------:R-:W-:Y:S01]  /*4670*/  FMUL.FTZ R200, R193, R200 ;  /* 0x000000c8c1c87220 */ /* 0x000fe20000410000 */
[----:B------:R-:W-:Y:S02]  /*4680*/  HADD2.F32 R193, -RZ, R168.H1_H1 ;  /* 0x300000a8ffc17230 */ /* 0x000fe40000004100 */
[----:B------:R-:W-:-:S04]  /*4690*/  FMUL.FTZ R201, R188, UR16 ;  /* 0x00000010bcc97c20 */ /* 0x000fc80008410000 */
[-C--:B------:R-:W-:Y:S01]  /*46a0*/  FFMA.FTZ R76, R189, R201.reuse, R76 ;  /* 0x000000c9bd4c7223 */ /* 0x080fe2000001004c */
[----:B------:R-:W-:Y:S01]  /*46b0*/  FMUL.FTZ R189, R204, UR24 ;  /* 0x00000018ccbd7c20 */ /* 0x000fe20008410000 */
[----:B------:R-:W-:Y:S01]  /*46c0*/  FMUL.FTZ R201, R194, R201 ;  /* 0x000000c9c2c97220 */ /* 0x000fe20000410000 */
[----:B------:R-:W-:Y:S02]  /*46d0*/  HADD2.F32 R194, -RZ, R192.H1_H1 ;  /* 0x300000c0ffc27230 */ /* 0x000fe40000004100 */
[----:B------:R-:W-:-:S04]  /*46e0*/  FMUL.FTZ R192, R189, UR16 ;  /* 0x00000010bdc07c20 */ /* 0x000fc80008410000 */
[-C--:B------:R-:W-:Y:S01]  /*46f0*/  FFMA.FTZ R77, R194, R192.reuse, R77 ;  /* 0x000000c0c24d7223 */ /* 0x080fe2000001004d */
[----:B------:R-:W-:Y:S01]  /*4700*/  FMUL.FTZ R192, R193, R192 ;  /* 0x000000c0c1c07220 */ /* 0x000fe20000410000 */
[----:B------:R-:W-:Y:S02]  /*4710*/  F2FP.F16.F32.PACK_AB R194, R73, R72 ;  /* 0x0000004849c2723e */ /* 0x000fe400000000ff */
[----:B------:R-:W-:Y:S02]  /*4720*/  F2FP.F16.F32.PACK_AB R193, R200, R197 ;  /* 0x000000c5c8c1723e */ /* 0x000fe400000000ff */
[----:B------:R-:W-:Y:S01]  /*4730*/  F2FP.F16.F32.PACK_AB R192, R192, R201 ;  /* 0x000000c9c0c0723e */ /* 0x000fe200000000ff */
[----:B------:R-:W-:Y:S06]  /*4740*/  BRA `(.L_x_9599) ;  /* 0x0000000400107947 */ /* 0x000fec0003800000 */
.L_x_9600:
[--C-:B------:R-:W-:Y:S01]  /*4750*/  FFMA.FTZ R196, R241, UR17, R198.reuse ;  /* 0x00000011f1c47c23 */ /* 0x100fe200080100c6 */
[----:B------:R-:W-:Y:S01]  /*4760*/  FFMA.FTZ R197, R250, UR17, R198 ;  /* 0x00000011fac57c23 */ /* 0x000fe200080100c6 */
[--C-:B-----5:R-:W-:Y:S02]  /*4770*/  HADD2.F32 R200, -RZ, R195.reuse.H1_H1 ;  /* 0x300000c3ffc87230 */ /* 0x120fe40000004100 */
[----:B------:R-:W-:Y:S01]  /*4780*/  FADD.FTZ R196, R239, -R196 ;  /* 0x800000c4efc47221 */ /* 0x000fe20000010000 */
[----:B------:R-:W-:Y:S01]  /*4790*/  FADD.FTZ R197, R248, -R197 ;  /* 0x800000c5f8c57221 */ /* 0x000fe20000010000 */
[----:B------:R-:W-:Y:S02]  /*47a0*/  HADD2.F32 R202, -RZ, R194.H1_H1 ;  /* 0x300000c2ffca7230 */ /* 0x000fe40000004100 */
[----:B------:R-:W-:Y:S01]  /*47b0*/  FMUL.FTZ R196, R196, UR24 ;  /* 0x00000018c4c47c20 */ /* 0x000fe20008410000 */
[----:B------:R-:W-:Y:S01]  /*47c0*/  FMUL.FTZ R199, R197, UR24 ;  /* 0x00000018c5c77c20 */ /* 0x000fe20008410000 */
[----:B------:R-:W-:-:S02]  /*47d0*/  HADD2.F32 R197, -RZ, R195.H0_H0 ;  /* 0x200000c3ffc57230 */ /* 0x000fc40000004100 */
[----:B------:R-:W-:Y:S01]  /*47e0*/  FMUL.FTZ R195, R196, UR16 ;  /* 0x00000010c4c37c20 */ /* 0x000fe20008410000 */
[----:B------:R-:W-:Y:S01]  /*47f0*/  FMUL.FTZ R196, R199, UR16 ;  /* 0x00000010c7c47c20 */ /* 0x000fe20008410000 */
[----:B------:R-:W-:Y:S02]  /*4800*/  HADD2.F32 R199, -RZ, R194.H0_H0 ;  /* 0x200000c2ffc77230 */ /* 0x000fe40000004100 */
[----:B------:R-:W-:Y:S01]  /*4810*/  FFMA.FTZ R74, R197, R195, R74 ;  /* 0x000000c3c54a7223 */ /* 0x000fe2000001004a */
[--C-:B------:R-:W-:Y:S01]  /*4820*/  FFMA.FTZ R197, R221, UR17, R198.reuse ;  /* 0x00000011ddc57c23 */ /* 0x100fe200080100c6 */
[----:B------:R-:W-:Y:S01]  /*4830*/  FFMA.FTZ R75, R200, R196, R75 ;  /* 0x000000c4c84b7223 */ /* 0x000fe2000001004b */
[----:B------:R-:W-:Y:S01]  /*4840*/  FFMA.FTZ R200, R234, UR17, R198 ;  /* 0x00000011eac87c23 */ /* 0x000fe200080100c6 */
[----:B------:R-:W-:Y:S02]  /*4850*/  HADD2.F32 R201, -RZ, R193.H0_H0 ;  /* 0x200000c1ffc97230 */ /* 0x000fe40000004100 */
[----:B------:R-:W-:Y:S01]  /*4860*/  FADD.FTZ R197, R226, -R197 ;  /* 0x800000c5e2c57221 */ /* 0x000fe20000010000 */
[----:B------:R-:W-:-:S02]  /*4870*/  HADD2.F32 R204, -RZ, R192.H1_H1 ;  /* 0x300000c0ffcc7230 */ /* 0x000fc40000004100 */
[----:B------:R-:W-:Y:S01]  /*4880*/  FADD.FTZ R200, R231, -R200 ;  /* 0x800000c8e7c87221 */ /* 0x000fe20000010000 */
[----:B------:R-:W-:-:S03]  /*4890*/  FMUL.FTZ R197, R197, UR24 ;  /* 0x00000018c5c57c20 */ /* 0x000fc60008410000 */
[----:B------:R-:W-:Y:S01]  /*48a0*/  FMUL.FTZ R200, R200, UR24 ;  /* 0x00000018c8c87c20 */ /* 0x000fe20008410000 */
[----:B------:R-:W-:-:S03]  /*48b0*/  FMUL.FTZ R197, R197, UR16 ;  /* 0x00000010c5c57c20 */ /* 0x000fc60008410000 */
[----:B------:R-:W-:Y:S01]  /*48c0*/  FMUL.FTZ R194, R200, UR16 ;  /* 0x00000010c8c27c20 */ /* 0x000fe20008410000 */
[----:B------:R-:W-:Y:S02]  /*48d0*/  HADD2.F32 R200, -RZ, R193.H1_H1 ;  /* 0x300000c1ffc87230 */ /* 0x000fe40000004100 */
[----:B------:R-:W-:Y:S01]  /*48e0*/  FFMA.FTZ R199, R199, R197, R72 ;  /* 0x000000c5c7c77223 */ /* 0x000fe20000010048 */
[--C-:B------:R-:W-:Y:S01]  /*48f0*/  FFMA.FTZ R72, R218, UR17, R198.reuse ;  /* 0x00000011da487c23 */ /* 0x100fe200080100c6 */
[----:B------:R-:W-:Y:S01]  /*4900*/  FFMA.FTZ R202, R202, R194, R73 ;  /* 0x000000c2caca7223 */ /* 0x000fe20000010049 */
[--C-:B------:R-:W-:Y:S01]  /*4910*/  FFMA.FTZ R73, R19, UR17, R198.reuse ;  /* 0x0000001113497c23 */ /* 0x100fe200080100c6 */
[----:B------:R-:W-:Y:S01]  /*4920*/  FFMA.FTZ R193, R9, UR17, R198 ;  /* 0x0000001109c17c23 */ /* 0x000fe200080100c6 */
[----:B------:R-:W-:Y:S02]  /*4930*/  FADD.FTZ R72, R223, -R72 ;  /* 0x80000048df487221 */ /* 0x000fe40000010000 */
[----:B------:R-:W-:Y:S01]  /*4940*/  FADD.FTZ R73, R212, -R73 ;  /* 0x80000049d4497221 */ /* 0x000fe20000010000 */
[----:B------:R-:W-:Y:S01]  /*4950*/  FADD.FTZ R193, R10, -R193 ;  /* 0x800000c10ac17221 */ /* 0x000fe20000010000 */
[----:B------:R-:W-:-:S02]  /*4960*/  FMUL.FTZ R72, R72, UR24 ;  /* 0x0000001848487c20 */ /* 0x000fc40008410000 */
[----:B------:R-:W-:Y:S01]  /*4970*/  FMUL.FTZ R73, R73, UR24 ;  /* 0x0000001849497c20 */ /* 0x000fe20008410000 */
[----:B------:R-:W-:Y:S01]  /*4980*/  FMUL.FTZ R193, R193, UR24 ;  /* 0x00000018c1c17c20 */ /* 0x000fe20008410000 */
[----:B------:R-:W-:Y:S02]  /*4990*/  FMUL.FTZ R72, R72, UR16 ;  /* 0x0000001048487c20 */ /* 0x000fe40008410000 */
[----:B------:R-:W-:Y:S01]  /*49a0*/  FMUL.FTZ R73, R73, UR16 ;  /* 0x0000001049497c20 */ /* 0x000fe20008410000 */
[----:B------:R-:W-:Y:S01]  /*49b0*/  FMUL.FTZ R193, R193, UR16 ;  /* 0x00000010c1c17c20 */ /* 0x000fe20008410000 */
[----:B------:R-:W-:Y:S01]  /*49c0*/  FFMA.FTZ R79, R200, R72, R79 ;  /* 0x00000048c84f7223 */ /* 0x000fe2000001004f */
[----:B------:R-:W-:Y:S01]  /*49d0*/  FFMA.FTZ R200, R16, UR17, R198 ;  /* 0x0000001110c87c23 */ /* 0x000fe200080100c6 */
[----:B------:R-:W-:Y:S01]  /*49e0*/  FFMA.FTZ R78, R201, R73, R78 ;  /* 0x00000049c94e7223 */ /* 0x000fe2000001004e */
[----:B------:R-:W-:Y:S02]  /*49f0*/  HADD2.F32 R201, -RZ, R192.H0_H0 ;  /* 0x200000c0ffc97230 */ /* 0x000fe40000004100 */
[----:B------:R-:W-:-:S03]  /*4a00*/  FADD.FTZ R200, R209, -R200 ;  /* 0x800000c8d1c87221 */ /* 0x000fc60000010000 */
[----:B------:R-:W-:Y:S01]  /*4a10*/  FFMA.FTZ R76, R201, R193, R76 ;  /* 0x000000c1c94c7223 */ /* 0x000fe2000001004c */
[----:B------:R-:W-:Y:S01]  /*4a20*/  FMUL.FTZ R200, R200, UR24 ;  /* 0x00000018c8c87c20 */ /* 0x000fe20008410000 */
[----:B------:R-:W-:-:S03]  /*4a30*/  HADD2.F32 R201, -RZ, R171.H1_H1 ;  /* 0x300000abffc97230 */ /* 0x000fc60000004100 */
[----:B------:R-:W-:Y:S01]  /*4a40*/  FMUL.FTZ R192, R200, UR16 ;  /* 0x00000010c8c07c20 */ /* 0x000fe20008410000 */
[----:B------:R-:W-:Y:S02]  /*4a50*/  HADD2.F32 R200, -RZ, R171.H0_H0 ;  /* 0x200000abffc87230 */ /* 0x000fe40000004100 */
[----:B------:R-:W-:Y:S01]  /*4a60*/  FMUL.FTZ R196, R201, R196 ;  /* 0x000000c4c9c47220 */ /* 0x000fe20000410000 */
[--C-:B------:R-:W-:Y:S02]  /*4a70*/  HADD2.F32 R201, -RZ, R170.reuse.H1_H1 ;  /* 0x300000aaffc97230 */ /* 0x100fe40000004100 */
[----:B------:R-:W-:Y:S01]  /*4a80*/  FFMA.FTZ R77, R204, R192, R77 ;  /* 0x000000c0cc4d7223 */ /* 0x000fe2000001004d */
[----:B------:R-:W-:Y:S01]  /*4a90*/  FMUL.FTZ R195, R200, R195 ;  /* 0x000000c3c8c37220 */ /* 0x000fe20000410000 */
[----:B------:R-:W-:Y:S02]  /*4aa0*/  HADD2.F32 R200, -RZ, R170.H0_H0 ;  /* 0x200000aaffc87230 */ /* 0x000fe40000004100 */
[----:B------:R-:W-:Y:S01]  /*4ab0*/  FMUL.FTZ R194, R201, R194 ;  /* 0x000000c2c9c27220 */ /* 0x000fe20000410000 */
[--C-:B------:R-:W-:Y:S01]  /*4ac0*/  HADD2.F32 R201, -RZ, R169.reuse.H1_H1 ;  /* 0x300000a9ffc97230 */ /* 0x100fe20000004100 */
[----:B------:R-:W-:Y:S01]  /*4ad0*/  F2FP.F16.F32.PACK_AB R195, R196, R195 ;  /* 0x000000c3c4c3723e */ /* 0x000fe200000000ff */
[----:B------:R-:W-:Y:S01]  /*4ae0*/  FMUL.FTZ R197, R200, R197 ;  /* 0x000000c5c8c57220 */ /* 0x000fe20000410000 */
[----:B------:R-:W-:-:S02]  /*4af0*/  HADD2.F32 R200, -RZ, R169.H0_H0 ;  /* 0x200000a9ffc87230 */ /* 0x000fc40000004100 */
[----:B------:R-:W-:Y:S01]  /*4b00*/  FMUL.FTZ R201, R201, R72 ;  /* 0x00000048c9c97220 */ /* 0x000fe20000410000 */
[--C-:B------:R-:W-:Y:S01]  /*4b10*/  HADD2.F32 R72, -RZ, R168.reuse.H0_H0 ;  /* 0x200000a8ff487230 */ /* 0x100fe20000004100 */
[----:B------:R-:W-:Y:S01]  /*4b20*/  F2FP.F16.F32.PACK_AB R194, R194, R197 ;  /* 0x000000c5c2c2723e */ /* 0x000fe200000000ff */
[----:B------:R-:W-:Y:S01]  /*4b30*/  FMUL.FTZ R200, R200, R73 ;  /* 0x00000049c8c87220 */ /* 0x000fe20000410000 */
[----:B------:R-:W-:Y:S02]  /*4b40*/  HADD2.F32 R73, -RZ, R168.H1_H1 ;  /* 0x300000a8ff497230 */ /* 0x000fe40000004100 */
[----:B------:R-:W-:Y:S02]  /*4b50*/  FMUL.FTZ R72, R72, R193 ;  /* 0x000000c148487220 */ /* 0x000fe40000410000 */
[----:B------:R-:W-:Y:S01]  /*4b60*/  F2FP.F16.F32.PACK_AB R193, R201, R200 ;  /* 0x000000c8c9c1723e */ /* 0x000fe200000000ff */
[----:B------:R-:W-:-:S05]  /*4b70*/  FMUL.FTZ R73, R73, R192 ;  /* 0x000000c049497220 */ /* 0x000fca0000410000 */
[----:B------:R-:W-:-:S07]  /*4b80*/  F2FP.F16.F32.PACK_AB R192, R73, R72 ;  /* 0x0000004849c0723e */ /* 0x000fce00000000ff */
.L_x_9599:
[----:B------:R-:W0:Y:S08]  /*4b90*/  @P0 LDC.64 R196, c[0x0][0x478] ;  /* 0x00011e00ffc40b82 */ /* 0x000e300000000a00 */
[----:B------:R-:W1:Y:S01]  /*4ba0*/  LDC.64 R72, c[0x0][0x468] ;  /* 0x00011a00ff487b82 */ /* 0x000e620000000a00 */
[----:B0-----:R-:W-:-:S05]  /*4bb0*/  @P0 IMAD.WIDE.U32 R196, R0, 0x20, R196 ;  /* 0x0000002000c40825 */ /* 0x001fca00078e00c4 */
[----:B------:R2:W-:Y:S01]  /*4bc0*/  @P0 STG.E.128 desc[UR10][R196.64], R188 ;  /* 0x000000bcc4000986 */ /* 0x0005e2000c101d0a */
[----:B-1----:R-:W-:-:S03]  /*4bd0*/  IMAD.WIDE.U32 R200, R0, 0x10, R72 ;  /* 0x0000001000c87825 */ /* 0x002fc600078e0048 */
[----:B------:R2:W-:Y:S01]  /*4be0*/  @P0 STG.E.128 desc[UR10][R196.64+0x10], R184 ;  /* 0x000010b8c4000986 */ /* 0x0005e2000c101d0a */
[----:B------:R-:W-:Y:S02]  /*4bf0*/  MOV R72, R199 ;  /* 0x000000c700487202 */ /* 0x000fe40000000f00 */
[----:B------:R-:W-:Y:S01]  /*4c00*/  MOV R73, R202 ;  /* 0x000000ca00497202 */ /* 0x000fe20000000f00 */
[----:B------:R2:W-:Y:S01]  /*4c10*/  STG.E.128 desc[UR10][R200.64], R192 ;  /* 0x000000c0c8007986 */ /* 0x0005e2000c101d0a */
[----:B------:R-:W-:-:S07]  /*4c20*/  IADD3 R0, PT, PT, R0, 0x100, RZ ;  /* 0x0000010000007810 */ /* 0x000fce0007ffe0ff */
.L_x_9596:
[----:B------:R-:W-:Y:S05]  /*4c30*/  BSYNC.RECONVERGENT B0 ;  /* 0x0000000000007941 */ /* 0x000fea0003800200 */
.L_x_9595:
[----:B------:R-:W-:Y:S04]  /*4c40*/  BSSY.RECONVERGENT B0, `(.L_x_9601) ;  /* 0x000012d000007945 */ /* 0x000fe80003800200 */
[----:B------:R-:W-:Y:S05]  /*4c50*/  @!P2 BRA `(.L_x_9602) ;  /* 0x0000001000aca947 */ /* 0x000fea0003800000 */
[----:B0-2---:R-:W0:Y:S02]  /*4c60*/  LDC.64 R192, c[0x0][0x390] ;  /* 0x0000e400ffc07b82 */ /* 0x005e240000000a00 */
        /* <DEDUP_REMOVED lines=78> */
.L_x_9604:
        /* <DEDUP_REMOVED lines=11> */
[--C-:B------:R-:W-:Y:S01]  /*5200*/  FFMA.FTZ R197, R213, UR17, R198.reuse ;  /* 0x00000011d5c57c23 */ /* 0x100fe200080100c6 */
[----:B------:R-:W-:Y:S02]  /*5210*/  HADD2.F32 R203, -RZ, R192.H1_H1 ;  /* 0x300000c0ffcb7230 */ /* 0x000fe40000004100 */
[----:B------:R-:W-:Y:S01]  /*5220*/  FFMA.FTZ R67, R196, R200, R67 ;  /* 0x000000c8c4437223 */ /* 0x000fe20000010043 */
[----:B------:R-:W-:Y:S01]  /*5230*/  FFMA.FTZ R200, R230, UR17, R198 ;  /* 0x00000011e6c87c23 */ /* 0x000fe200080100c6 */
[----:B------:R-:W-:Y:S01]  /*5240*/  FADD.FTZ R197, R224, -R197 ;  /* 0x800000c5e0c57221 */ /* 0x000fe20000010000 */
[----:B------:R-:W-:Y:S01]  /*5250*/  FFMA.FTZ R66, R195, R199, R66 ;  /* 0x000000c7c3427223 */ /* 0x000fe20000010042 */
        /* <DEDUP_REMOVED lines=52> */
.L_x_9603:
        /* <DEDUP_REMOVED lines=17> */
[--C-:B------:R-:W-:Y:S01]  /*56b0*/  FFMA.FTZ R189, R15, UR17, R198.reuse ;  /* 0x000000110fbd7c23 */ /* 0x100fe200080100c6 */
[----:B------:R-:W-:Y:S02]  /*56c0*/  HADD2.F32 R194, -RZ, R194.H1_H1 ;  /* 0x300000c2ffc27230 */ /* 0x000fe40000004100 */
[----:B------:R-:W-:Y:S01]  /*56d0*/  FFMA.FTZ R204, R14, UR17, R198 ;  /* 0x000000110ecc7c23 */ /* 0x000fe200080100c6 */
[-C--:B------:R-:W-:Y:S01]  /*56e0*/  FFMA.FTZ R66, R187, R185.reuse, R66 ;  /* 0x000000b9bb427223 */ /* 0x080fe20000010042 */
[----:B------:R-:W-:Y:S01]  /*56f0*/  FMUL.FTZ R196, R196, R185 ;  /* 0x000000b9c4c47220 */ /* 0x000fe20000410000 */
[----:B------:R-:W-:Y:S01]  /*5700*/  FMUL.FTZ R187, R184, UR24 ;  /* 0x00000018b8bb7c20 */ /* 0x000fe20008410000 */
[----:B------:R-:W-:Y:S01]  /*5710*/  FFMA.FTZ R185, R213, UR17, R198 ;  /* 0x00000011d5b97c23 */ /* 0x000fe200080100c6 */
[----:B------:R-:W-:Y:S01]  /*5720*/  FADD.FTZ R189, R210, -R189 ;  /* 0x800000bdd2bd7221 */ /* 0x000fe20000010000 */
[----:B------:R-:W-:-:S02]  /*5730*/  HADD2.F32 R191, -RZ, R162.H1_H1 ;  /* 0x300000a2ffbf7230 */ /* 0x000fc40000004100 */
[----:B------:R-:W-:Y:S01]  /*5740*/  FMUL.FTZ R184, R187, UR16 ;  /* 0x00000010bbb87c20 */ /* 0x000fe20008410000 */
[----:B------:R-:W-:Y:S01]  /*5750*/  FADD.FTZ R185, R224, -R185 ;  /* 0x800000b9e0b97221 */ /* 0x000fe20000010000 */
[----:B------:R-:W-:Y:S02]  /*5760*/  FADD.FTZ R204, R17, -R204 ;  /* 0x800000cc11cc7221 */ /* 0x000fe40000010000 */
        /* <DEDUP_REMOVED lines=44> */
.L_x_9606:
[--C-:B------:R-:W-:Y:S01]  /*5a30*/  FFMA.FTZ R197, R233, UR17, R198.reuse ;  /* 0x00000011e9c57c23 */ /* 0x100fe200080100c6 */
[----:B------:R-:W-:Y:S01]  /*5a40*/  FFMA.FTZ R196, R242, UR17, R198 ;  /* 0x00000011f2c47c23 */ /* 0x000fe200080100c6 */
[--C-:B-----5:R-:W-:Y:S02]  /*5a50*/  HADD2.F32 R199, -RZ, R195.reuse.H0_H0 ;  /* 0x200000c3ffc77230 */ /* 0x120fe40000004100 */
[----:B------:R-:W-:Y:S01]  /*5a60*/  FADD.FTZ R197, R238, -R197 ;  /* 0x800000c5eec57221 */ /* 0x000fe20000010000 */
[----:B------:R-:W-:Y:S01]  /*5a70*/  FADD.FTZ R196, R247, -R196 ;  /* 0x800000c4f7c47221 */ /* 0x000fe20000010000 */
[----:B------:R-:W-:Y:S02]  /*5a80*/  HADD2.F32 R200, -RZ, R195.H1_H1 ;  /* 0x300000c3ffc87230 */ /* 0x000fe40000004100 */
[----:B------:R-:W-:Y:S01]  /*5a90*/  FMUL.FTZ R197, R197, UR24 ;  /* 0x00000018c5c57c20 */ /* 0x000fe20008410000 */
[----:B------:R-:W-:Y:S01]  /*5aa0*/  FMUL.FTZ R196, R196, UR24 ;  /* 0x00000018c4c47c20 */ /* 0x000fe20008410000 */
[----:B------:R-:W-:-:S02]  /*5ab0*/  HADD2.F32 R202, -RZ, R194.H1_H1 ;  /* 0x300000c2ffca7230 */ /* 0x000fc40000004100 */
[----:B------:R-:W-:Y:S01]  /*5ac0*/  FMUL.FTZ R195, R197, UR16 ;  /* 0x00000010c5c37c20 */ /* 0x000fe20008410000 */
[----:B------:R-:W-:Y:S01]  /*5ad0*/  FFMA.FTZ R197, R213, UR17, R198 ;  /* 0x00000011d5c57c23 */ /* 0x000fe200080100c6 */
[----:B------:R-:W-:Y:S01]  /*5ae0*/  FMUL.FTZ R196, R196, UR16 ;  /* 0x00000010c4c47c20 */ /* 0x000fe20008410000 */
[----:B------:R-:W-:Y:S02]  /*5af0*/  HADD2.F32 R201, -RZ, R193.H0_H0 ;  /* 0x200000c1ffc97230 */ /* 0x000fe40000004100 */
[----:B------:R-:W-:Y:S01]  /*5b00*/  FFMA.FTZ R66, R199, R195, R66 ;  /* 0x000000c3c7427223 */ /* 0x000fe20000010042 */
[----:B------:R-:W-:Y:S01]  /*5b10*/  FADD.FTZ R197, R224, -R197 ;  /* 0x800000c5e0c57221 */ /* 0x000fe20000010000 */
[----:B------:R-:W-:Y:S01]  /*5b20*/  FFMA.FTZ R67, R200, R196, R67 ;  /* 0x000000c4c8437223 */ /* 0x000fe20000010043 */
[----:B------:R-:W-:Y:S01]  /*5b30*/  FFMA.FTZ R200, R230, UR17, R198 ;  /* 0x00000011e6c87c23 */ /* 0x000fe200080100c6 */
[----:B------:R-:W-:Y:S02]  /*5b40*/  HADD2.F32 R199, -RZ, R194.H0_H0 ;  /* 0x200000c2ffc77230 */ /* 0x000fe40000004100 */
[----:B------:R-:W-:Y:S01]  /*5b50*/  FMUL.FTZ R197, R197, UR24 ;  /* 0x00000018c5c57c20 */ /* 0x000fe20008410000 */
[----:B------:R-:W-:-:S02]  /*5b60*/  HADD2.F32 R204, -RZ, R192.H1_H1 ;  /* 0x300000c0ffcc7230 */ /* 0x000fc40000004100 */
[----:B------:R-:W-:Y:S01]  /*5b70*/  FADD.FTZ R200, R229, -R200 ;  /* 0x800000c8e5c87221 */ /* 0x000fe20000010000 */
[----:B------:R-:W-:-:S03]  /*5b80*/  FMUL.FTZ R197, R197, UR16 ;  /* 0x00000010c5c57c20 */ /* 0x000fc60008410000 */
[----:B------:R-:W-:Y:S01]  /*5b90*/  FMUL.FTZ R200, R200, UR24 ;  /* 0x00000018c8c87c20 */ /* 0x000fe20008410000 */
[----:B------:R-:W-:Y:S01]  /*5ba0*/  FFMA.FTZ R199, R199, R197, R64 ;  /* 0x000000c5c7c77223 */ /* 0x000fe20000010040 */
[--C-:B------:R-:W-:Y:S02]  /*5bb0*/  FFMA.FTZ R64, R214, UR17, R198.reuse ;  /* 0x00000011d6407c23 */ /* 0x100fe400080100c6 */
[----:B------:R-:W-:Y:S01]  /*5bc0*/  FMUL.FTZ R194, R200, UR16 ;  /* 0x00000010c8c27c20 */ /* 0x000fe20008410000 */
[----:B------:R-:W-:Y:S02]  /*5bd0*/  HADD2.F32 R200, -RZ, R193.H1_H1 ;  /* 0x300000c1ffc87230 */ /* 0x000fe40000004100 */
[----:B------:R-:W-:Y:S01]  /*5be0*/  FFMA.FTZ R193, R7, UR17, R198 ;  /* 0x0000001107c17c23 */ /* 0x000fe200080100c6 */
[----:B------:R-:W-:Y:S01]  /*5bf0*/  FADD.FTZ R64, R219, -R64 ;  /* 0x80000040db407221 */ /* 0x000fe20000010000 */
[----:B------:R-:W-:Y:S01]  /*5c00*/  FFMA.FTZ R202, R202, R194, R65 ;  /* 0x000000c2caca7223 */ /* 0x000fe20000010041 */
[----:B------:R-:W-:Y:S01]  /*5c10*/  FFMA.FTZ R65, R15, UR17, R198 ;  /* 0x000000110f417c23 */ /* 0x000fe200080100c6 */
[----:B------:R-:W-:Y:S01]  /*5c20*/  FADD.FTZ R193, R8, -R193 ;  /* 0x800000c108c17221 */ /* 0x000fe20000010000 */
[----:B------:R-:W-:-:S02]  /*5c30*/  FMUL.FTZ R64, R64, UR24 ;  /* 0x0000001840407c20 */ /* 0x000fc40008410000 */
[----:B------:R-:W-:Y:S01]  /*5c40*/  FADD.FTZ R65, R210, -R65 ;  /* 0x80000041d2417221 */ /* 0x000fe20000010000 */
[----:B------:R-:W-:Y:S01]  /*5c50*/  FMUL.FTZ R193, R193, UR24 ;  /* 0x00000018c1c17c20 */ /* 0x000fe20008410000 */
[----:B------:R-:W-:Y:S02]  /*5c60*/  FMUL.FTZ R64, R64, UR16 ;  /* 0x0000001040407c20 */ /* 0x000fe40008410000 */
[----:B------:R-:W-:Y:S01]  /*5c70*/  FMUL.FTZ R65, R65, UR24 ;  /* 0x0000001841417c20 */ /* 0x000fe20008410000 */
[----:B------:R-:W-:Y:S01]  /*5c80*/  FMUL.FTZ R193, R193, UR16 ;  /* 0x00000010c1c17c20 */ /* 0x000fe20008410000 */
[----:B------:R-:W-:Y:S01]  /*5c90*/  FFMA.FTZ R71, R200, R64, R71 ;  /* 0x00000040c8477223 */ /* 0x000fe20000010047 */
[----:B------:R-:W-:Y:S01]  /*5ca0*/  FFMA.FTZ R200, R14, UR17, R198 ;  /* 0x000000110ec87c23 */ /* 0x000fe200080100c6 */
[----:B------:R-:W-:-:S03]  /*5cb0*/  FMUL.FTZ R65, R65, UR16 ;  /* 0x0000001041417c20 */ /* 0x000fc60008410000 */
[----:B------:R-:W-:Y:S01]  /*5cc0*/  FADD.FTZ R200, R17, -R200 ;  /* 0x800000c811c87221 */ /* 0x000fe20000010000 */
[----:B------:R-:W-:Y:S01]  /*5cd0*/  FFMA.FTZ R70, R201, R65, R70 ;  /* 0x00000041c9467223 */ /* 0x000fe20000010046 */
[----:B------:R-:W-:Y:S02]  /*5ce0*/  HADD2.F32 R201, -RZ, R192.H0_H0 ;  /* 0x200000c0ffc97230 */ /* 0x000fe40000004100 */
[----:B------:R-:W-:-:S03]  /*5cf0*/  FMUL.FTZ R200, R200, UR24 ;  /* 0x00000018c8c87c20 */ /* 0x000fc60008410000 */
[----:B------:R-:W-:Y:S01]  /*5d00*/  FFMA.FTZ R68, R201, R193, R68 ;  /* 0x000000c1c9447223 */ /* 0x000fe20000010044 */
[----:B------:R-:W-:Y:S01]  /*5d10*/  FMUL.FTZ R192, R200, UR16 ;  /* 0x00000010c8c07c20 */ /* 0x000fe20008410000 */
[--C-:B------:R-:W-:Y:S02]  /*5d20*/  HADD2.F32 R200, -RZ, R163.reuse.H0_H0 ;  /* 0x200000a3ffc87230 */ /* 0x100fe40000004100 */
[----:B------:R-:W-:Y:S02]  /*5d30*/  HADD2.F32 R201, -RZ, R163.H1_H1 ;  /* 0x300000a3ffc97230 */ /* 0x000fe40000004100 */
[----:B------:R-:W-:Y:S01]  /*5d40*/  FFMA.FTZ R69, R204, R192, R69 ;  /* 0x000000c0cc457223 */ /* 0x000fe20000010045 */
[----:B------:R-:W-:Y:S01]  /*5d50*/  FMUL.FTZ R195, R200, R195 ;  /* 0x000000c3c8c37220 */ /* 0x000fe20000410000 */
[--C-:B------:R-:W-:Y:S02]  /*5d60*/  HADD2.F32 R200, -RZ, R162.reuse.H0_H0 ;  /* 0x200000a2ffc87230 */ /* 0x100fe40000004100 */
[----:B------:R-:W-:Y:S01]  /*5d70*/  FMUL.FTZ R196, R201, R196 ;  /* 0x000000c4c9c47220 */ /* 0x000fe20000410000 */
[----:B------:R-:W-:-:S02]  /*5d80*/  HADD2.F32 R201, -RZ, R162.H1_H1 ;  /* 0x300000a2ffc97230 */ /* 0x000fc40000004100 */
[----:B------:R-:W-:Y:S01]  /*5d90*/  FMUL.FTZ R197, R200, R197 ;  /* 0x000000c5c8c57220 */ /* 0x000fe20000410000 */
[--C-:B------:R-:W-:Y:S02]  /*5da0*/  HADD2.F32 R200, -RZ, R161.reuse.H0_H0 ;  /* 0x200000a1ffc87230 */ /* 0x100fe40000004100 */
[----:B------:R-:W-:Y:S01]  /*5db0*/  FMUL.FTZ R194, R201, R194 ;  /* 0x000000c2c9c27220 */ /* 0x000fe20000410000 */
[----:B------:R-:W-:Y:S01]  /*5dc0*/  HADD2.F32 R201, -RZ, R161.H1_H1 ;  /* 0x300000a1ffc97230 */ /* 0x000fe20000004100 */
[----:B------:R-:W-:Y:S01]  /*5dd0*/  F2FP.F16.F32.PACK_AB R195, R196, R195 ;  /* 0x000000c3c4c3723e */ /* 0x000fe200000000ff */
[----:B------:R-:W-:Y:S01]  /*5de0*/  FMUL.FTZ R200, R200, R65 ;  /* 0x00000041c8c87220 */ /* 0x000fe20000410000 */
[--C-:B------:R-:W-:Y:S02]  /*5df0*/  HADD2.F32 R65, -RZ, R160.reuse.H1_H1 ;  /* 0x300000a0ff417230 */ /* 0x100fe40000004100 */
[----:B------:R-:W-:Y:S01]  /*5e00*/  FMUL.FTZ R201, R201, R64 ;  /* 0x00000040c9c97220 */ /* 0x000fe20000410000 */
[----:B------:R-:W-:Y:S01]  /*5e10*/  HADD2.F32 R64, -RZ, R160.H0_H0 ;  /* 0x200000a0ff407230 */ /* 0x000fe20000004100 */
[----:B------:R-:W-:Y:S01]  /*5e20*/  F2FP.F16.F32.PACK_AB R194, R194, R197 ;  /* 0x000000c5c2c2723e */ /* 0x000fe200000000ff */
[----:B------:R-:W-:-:S03]  /*5e30*/  FMUL.FTZ R65, R65, R192 ;  /* 0x000000c041417220 */ /* 0x000fc60000410000 */
[----:B------:R-:W-:Y:S01]  /*5e40*/  FMUL.FTZ R64, R64, R193 ;  /* 0x000000c140407220 */ /* 0x000fe20000410000 */
[----:B------:R-:W-:-:S04]  /*5e50*/  F2FP.F16.F32.PACK_AB R193, R201, R200 ;  /* 0x000000c8c9c1723e */ /* 0x000fc800000000ff */
[----:B------:R-:W-:-:S07]  /*5e60*/  F2FP.F16.F32.PACK_AB R192, R65, R64 ;  /* 0x0000004041c0723e */ /* 0x000fce00000000ff */
.L_x_9605:
        /* <DEDUP_REMOVED lines=10> */
.L_x_9602:
[----:B------:R-:W-:Y:S05]  /*5f10*/  BSYNC.RECONVERGENT B0 ;  /* 0x0000000000007941 */ /* 0x000fea0003800200 */
.L_x_9601:
[----:B------:R-:W-:Y:S04]  /*5f20*/  BSSY.RECONVERGENT B0, `(.L_x_9607) ;  /* 0x000012e000007945 */ /* 0x000fe80003800200 */
[----:B------:R-:W-:Y:S05]  /*5f30*/  @!P1 BRA `(.L_x_9608) ;  /* 0x0000001000b09947 */ /* 0x000fea0003800000 */
[----:B0-23--:R-:W0:Y:S02]  /*5f40*/  LDC.64 R192, c[0x0][0x390] ;  /* 0x0000e400ffc07b82 */ /* 0x00de240000000a00 */
        /* <DEDUP_REMOVED lines=35> */
[----:B------:R-:W-:Y:S01]  /*6180*/  FFMA.FTZ R184, R185, UR24, R24 ;  /* 0x00000018b9b87c23 */ /* 0x000fe20008010018 */
[----:B------:R-:W-:Y:S01]  /*6190*/  FFMA.FTZ R185, R190, UR24, R25 ;  /* 0x00000018beb97c23 */ /* 0x000fe20008010019 */
[----:B------:R-:W-:Y:S01]  /*61a0*/  FADD.FTZ R196, R217, -R196 ;  /* 0x800000c4d9c47221 */ /* 0x000fe20000010000 */
[----:B------:R-:W-:Y:S02]  /*61b0*/  HADD2.F32 R199, -RZ, R152.H1_H1 ;  /* 0x30000098ffc77230 */ /* 0x000fe40000004100 */
[----:B------:R-:W-:Y:S01]  /*61c0*/  FMUL.FTZ R59, R184, UR16 ;  /* 0x00000010b83b7c20 */ /* 0x000fe20008410000 */
[----:B------:R-:W-:Y:S01]  /*61d0*/  F2FP.F16.F32.PACK_AB R195, R195, R58 ;  /* 0x0000003ac3c3723e */ /* 0x000fe200000000ff */
[----:B------:R-:W-:-:S02]  /*61e0*/  FFMA.FTZ R191, R196, UR24, R31 ;  /* 0x00000018c4bf7c23 */ /* 0x000fc4000801001f */
[C---:B------:R-:W-:Y:S01]  /*61f0*/  FFMA.FTZ R202, R59.reuse, R202, R56 ;  /* 0x000000ca3bca7223 */ /* 0x040fe20000010038 */
[----:B------:R-:W-:Y:S01]  /*6200*/  FMUL.FTZ R56, R59, R188 ;  /* 0x000000bc3b387220 */ /* 0x000fe20000410000 */
[--C-:B------:R-:W-:Y:S01]  /*6210*/  FFMA.FTZ R59, R11, UR17, R198.reuse ;  /* 0x000000110b3b7c23 */ /* 0x100fe200080100c6 */
[----:B------:R-:W-:Y:S01]  /*6220*/  FMUL.FTZ R188, R185, UR16 ;  /* 0x00000010b9bc7c20 */ /* 0x000fe20008410000 */
[----:B------:R-:W-:Y:S02]  /*6230*/  FMUL.FTZ R196, R191, UR16 ;  /* 0x00000010bfc47c20 */ /* 0x000fe40008410000 */
[----:B------:R-:W-:Y:S01]  /*6240*/  FADD.FTZ R59, R208, -R59 ;  /* 0x8000003bd03b7221 */ /* 0x000fe20000010000 */
[C---:B------:R-:W-:Y:S01]  /*6250*/  FFMA.FTZ R203, R188.reuse, R194, R57 ;  /* 0x000000c2bccb7223 */ /* 0x040fe20000010039 */
[----:B------:R-:W-:Y:S01]  /*6260*/  FMUL.FTZ R57, R188, R189 ;  /* 0x000000bdbc397220 */ /* 0x000fe20000410000 */
[----:B------:R-:W-:Y:S01]  /*6270*/  FFMA.FTZ R189, R5, UR17, R198 ;  /* 0x0000001105bd7c23 */ /* 0x000fe200080100c6 */
[----:B------:R-:W-:Y:S01]  /*6280*/  FFMA.FTZ R190, R59, UR24, R30 ;  /* 0x000000183bbe7c23 */ /* 0x000fe2000801001e */
[----:B------:R-:W-:-:S02]  /*6290*/  HADD2.F32 R188, -RZ, R193.H0_H0 ;  /* 0x200000c1ffbc7230 */ /* 0x000fc40000004100 */
[----:B------:R-:W-:Y:S01]  /*62a0*/  FFMA.FTZ R198, R12, UR17, R198 ;  /* 0x000000110cc67c23 */ /* 0x000fe200080100c6 */
[----:B------:R-:W-:Y:S01]  /*62b0*/  FADD.FTZ R189, R6, -R189 ;  /* 0x800000bd06bd7221 */ /* 0x000fe20000010000 */
[----:B------:R-:W-:Y:S01]  /*62c0*/  FMUL.FTZ R59, R190, UR16 ;  /* 0x00000010be3b7c20 */ /* 0x000fe20008410000 */
[----:B------:R-:W-:Y:S02]  /*62d0*/  HADD2.F32 R194, -RZ, R153.H0_H0 ;  /* 0x20000099ffc27230 */ /* 0x000fe40000004100 */
[----:B------:R-:W-:Y:S01]  /*62e0*/  FADD.FTZ R198, R13, -R198 ;  /* 0x800000c60dc67221 */ /* 0x000fe20000010000 */
[----:B------:R-:W-:Y:S02]  /*62f0*/  HADD2.F32 R193, -RZ, R193.H1_H1 ;  /* 0x300000c1ffc17230 */ /* 0x000fe40000004100 */
[----:B------:R-:W-:Y:S01]  /*6300*/  FFMA.FTZ R62, R59, R188, R62 ;  /* 0x000000bc3b3e7223 */ /* 0x000fe2000001003e */
[----:B------:R-:W-:Y:S01]  /*6310*/  FFMA.FTZ R188, R189, UR24, R28 ;  /* 0x00000018bdbc7c23 */ /* 0x000fe2000801001c */
[----:B------:R-:W-:Y:S01]  /*6320*/  FMUL.FTZ R59, R59, R194 ;  /* 0x000000c23b3b7220 */ /* 0x000fe20000410000 */
[----:B------:R-:W-:-:S02]  /*6330*/  HADD2.F32 R194, -RZ, R152.H0_H0 ;  /* 0x20000098ffc27230 */ /* 0x000fc40000004100 */
[----:B------:R-:W-:Y:S01]  /*6340*/  FFMA.FTZ R63, R196, R193, R63 ;  /* 0x000000c1c43f7223 */ /* 0x000fe2000001003f */
[----:B------:R-:W-:Y:S02]  /*6350*/  HADD2.F32 R193, -RZ, R192.H0_H0 ;  /* 0x200000c0ffc17230 */ /* 0x000fe40000004100 */
[----:B------:R-:W-:Y:S01]  /*6360*/  FMUL.FTZ R189, R188, UR16 ;  /* 0x00000010bcbd7c20 */ /* 0x000fe20008410000 */
[----:B------:R-:W-:-:S03]  /*6370*/  FMUL.FTZ R196, R196, R197 ;  /* 0x000000c5c4c47220 */ /* 0x000fc60000410000 */
[C---:B------:R-:W-:Y:S01]  /*6380*/  FFMA.FTZ R60, R189.reuse, R193, R60 ;  /* 0x000000c1bd3c7223 */ /* 0x040fe2000001003c */
[----:B------:R-:W-:Y:S01]  /*6390*/  FMUL.FTZ R197, R189, R194 ;  /* 0x000000c2bdc57220 */ /* 0x000fe20000410000 */
[----:B------:R-:W-:Y:S01]  /*63a0*/  FFMA.FTZ R189, R198, UR24, R29 ;  /* 0x00000018c6bd7c23 */ /* 0x000fe2000801001d */
[----:B------:R-:W-:Y:S01]  /*63b0*/  HADD2.F32 R193, -RZ, R192.H1_H1 ;  /* 0x300000c0ffc17230 */ /* 0x000fe20000004100 */
[----:B------:R-:W-:Y:S02]  /*63c0*/  F2FP.F16.F32.PACK_AB R194, R57, R56 ;  /* 0x0000003839c2723e */ /* 0x000fe400000000ff */
[----:B------:R-:W-:-:S04]  /*63d0*/  FMUL.FTZ R192, R189, UR16 ;  /* 0x00000010bdc07c20 */ /* 0x000fc80008410000 */
[C---:B------:R-:W-:Y:S01]  /*63e0*/  FFMA.FTZ R61, R192.reuse, R193, R61 ;  /* 0x000000c1c03d7223 */ /* 0x040fe2000001003d */
[----:B------:R-:W-:Y:S01]  /*63f0*/  FMUL.FTZ R192, R192, R199 ;  /* 0x000000c7c0c07220 */ /* 0x000fe20000410000 */
[----:B------:R-:W-:-:S04]  /*6400*/  F2FP.F16.F32.PACK_AB R193, R196, R59 ;  /* 0x0000003bc4c1723e */ /* 0x000fc800000000ff */
[----:B------:R-:W-:Y:S01]  /*6410*/  F2FP.F16.F32.PACK_AB R192, R192, R197 ;  /* 0x000000c5c0c0723e */ /* 0x000fe200000000ff */
[----:B------:R-:W-:Y:S06]  /*6420*/  BRA `(.L_x_9611) ;  /* 0x0000000c00487947 */ /* 0x000fec0003800000 */
.L_x_9610:
        /* <DEDUP_REMOVED lines=19> */
[----:B------:R-:W-:Y:S01]  /*6560*/  FFMA.FTZ R59, R59, UR24, R24 ;  /* 0x000000183b3b7c23 */ /* 0x000fe20008010018 */
[----:B------:R-:W-:-:S03]  /*6570*/  FFMA.FTZ R58, R58, UR24, R25 ;  /* 0x000000183a3a7c23 */ /* 0x000fc60008010019 */
[----:B------:R-:W-:Y:S01]  /*6580*/  FMUL.FTZ R59, R59, UR16 ;  /* 0x000000103b3b7c20 */ /* 0x000fe20008410000 */
[----:B------:R-:W-:-:S03]  /*6590*/  FMUL.FTZ R58, R58, UR16 ;  /* 0x000000103a3a7c20 */ /* 0x000fc60008410000 */
[----:B------:R-:W-:Y:S01]  /*65a0*/  FFMA.FTZ R202, R59, R202, R56 ;  /* 0x000000ca3bca7223 */ /* 0x000fe20000010038 */
[--C-:B------:R-:W-:Y:S01]  /*65b0*/  FFMA.FTZ R56, R216, UR17, R198.reuse ;  /* 0x00000011d8387c23 */ /* 0x100fe200080100c6 */
[----:B------:R-:W-:Y:S01]  /*65c0*/  FFMA.FTZ R203, R58, R194, R57 ;  /* 0x000000c23acb7223 */ /* 0x000fe20000010039 */
[--C-:B------:R-:W-:Y:S02]  /*65d0*/  HADD2.F32 R194, -RZ, R193.reuse.H0_H0 ;  /* 0x200000c1ffc27230 */ /* 0x100fe40000004100 */
        /* <DEDUP_REMOVED lines=9> */
[--C-:B------:R-:W-:Y:S01]  /*6670*/  FFMA.FTZ R193, R5, UR17, R198.reuse ;  /* 0x0000001105c17c23 */ /* 0x100fe200080100c6 */
[----:B------:R-:W-:Y:S01]  /*6680*/  FFMA.FTZ R198, R12, UR17, R198 ;  /* 0x000000110cc67c23 */ /* 0x000fe200080100c6 */
[----:B------:R-:W-:Y:S01]  /*6690*/  FFMA.FTZ R62, R57, R194, R62 ;  /* 0x000000c2393e7223 */ /* 0x000fe2000001003e */
[----:B------:R-:W-:Y:S02]  /*66a0*/  HADD2.F32 R194, -RZ, R192.H0_H0 ;  /* 0x200000c0ffc27230 */ /* 0x000fe40000004100 */
[----:B------:R-:W-:Y:S01]  /*66b0*/  FADD.FTZ R193, R6, -R193 ;  /* 0x800000c106c17221 */ /* 0x000fe20000010000 */
[----:B------:R-:W-:-:S03]  /*66c0*/  FADD.FTZ R198, R13, -R198 ;  /* 0x800000c60dc67221 */ /* 0x000fc60000010000 */
[----:B------:R-:W-:Y:S01]  /*66d0*/  FFMA.FTZ R193, R193, UR24, R28 ;  /* 0x00000018c1c17c23 */ /* 0x000fe2000801001c */
[----:B------:R-:W-:-:S03]  /*66e0*/  FFMA.FTZ R198, R198, UR24, R29 ;  /* 0x00000018c6c67c23 */ /* 0x000fc6000801001d */
[----:B------:R-:W-:Y:S01]  /*66f0*/  FMUL.FTZ R193, R193, UR16 ;  /* 0x00000010c1c17c20 */ /* 0x000fe20008410000 */
[----:B------:R-:W-:-:S03]  /*6700*/  FMUL.FTZ R192, R198, UR16 ;  /* 0x00000010c6c07c20 */ /* 0x000fc60008410000 */
[----:B------:R-:W-:Y:S01]  /*6710*/  FFMA.FTZ R60, R193, R194, R60 ;  /* 0x000000c2c13c7223 */ /* 0x000fe2000001003c */
[----:B------:R-:W-:Y:S01]  /*6720*/  FFMA.FTZ R61, R192, R197, R61 ;  /* 0x000000c5c03d7223 */ /* 0x000fe2000001003d */
[--C-:B------:R-:W-:Y:S02]  /*6730*/  HADD2.F32 R194, -RZ, R155.reuse.H0_H0 ;  /* 0x2000009bffc27230 */ /* 0x100fe40000004100 */
[----:B------:R-:W-:-:S03]  /*6740*/  HADD2.F32 R197, -RZ, R155.H1_H1 ;  /* 0x3000009bffc57230 */ /* 0x000fc60000004100 */
[----:B------:R-:W-:Y:S01]  /*6750*/  FMUL.FTZ R195, R195, R194 ;  /* 0x000000c2c3c37220 */ /* 0x000fe20000410000 */
[--C-:B------:R-:W-:Y:S02]  /*6760*/  HADD2.F32 R194, -RZ, R154.reuse.H0_H0 ;  /* 0x2000009affc27230 */ /* 0x100fe40000004100 */
[----:B------:R-:W-:Y:S01]  /*6770*/  FMUL.FTZ R196, R196, R197 ;  /* 0x000000c5c4c47220 */ /* 0x000fe20000410000 */
[----:B------:R-:W-:Y:S02]  /*6780*/  HADD2.F32 R197, -RZ, R154.H1_H1 ;  /* 0x3000009affc57230 */ /* 0x000fe40000004100 */
        /* <DEDUP_REMOVED lines=15> */
.L_x_9609:
[----:B------:R-:W0:Y:S02]  /*6880*/  LDC.64 R196, c[0x0][0x478] ;  /* 0x00011e00ffc47b82 */ /* 0x000e240000000a00 */
[----:B0-----:R-:W-:-:S04]  /*6890*/  ISETP.NE.U32.AND P0, PT, R196, RZ, PT ;  /* 0x000000ffc400720c */ /* 0x001fc80003f05070 */
[----:B------:R-:W-:-:S13]  /*68a0*/  ISETP.NE.AND.EX P0, PT, R197, RZ, PT, P0 ;  /* 0x000000ffc500720c */ /* 0x000fda0003f05300 */
[----:B------:R-:W-:Y:S05]  /*68b0*/  @!P0 BRA `(.L_x_9612) ;  /* 0x0000000400148947 */ /* 0x000fea0003800000 */
        /* <DEDUP_REMOVED lines=9> */
[----:B------:R-:W-:-:S02]  /*6950*/  HADD2.F32 R184, -RZ, R155.H0_H0 ;  /* 0x2000009bffb87230 */ /* 0x000fc40000004100 */
[----:B------:R-:W-:Y:S02]  /*6960*/  HADD2.F32 R195, -RZ, R155.H1_H1 ;  /* 0x3000009bffc37230 */ /* 0x000fe40000004100 */
[----:B------:R-:W-:-:S04]  /*6970*/  FMUL.FTZ R185, R186, UR16 ;  /* 0x00000010bab97c20 */ /* 0x000fc80008410000 */
[-C--:B------:R-:W-:Y:S01]  /*6980*/  FFMA.FTZ R200, R187, R185.reuse, R58 ;  /* 0x000000b9bbc87223 */ /* 0x080fe2000001003a */
[----:B------:R-:W-:Y:S01]  /*6990*/  FMUL.FTZ R58, R184, R185 ;  /* 0x000000b9b83a7220 */ /* 0x000fe20000410000 */
[----:B------:R-:W-:Y:S01]  /*69a0*/  FMUL.FTZ R187, R189, UR24 ;  /* 0x00000018bdbb7c20 */ /* 0x000fe20008410000 */
[----:B------:R-:W-:Y:S01]  /*69b0*/  FFMA.FTZ R185, R215, UR17, R198 ;  /* 0x00000011d7b97c23 */ /* 0x000fe200080100c6 */
[----:B------:R-:W-:Y:S02]  /*69c0*/  HADD2.F32 R189, -RZ, R154.H1_H1 ;  /* 0x3000009affbd7230 */ /* 0x000fe40000004100 */
[----:B------:R-:W-:Y:S01]  /*69d0*/  FMUL.FTZ R184, R187, UR16 ;  /* 0x00000010bbb87c20 */ /* 0x000fe20008410000 */
[----:B------:R-:W-:-:S03]  /*69e0*/  FADD.FTZ R185, R222, -R185 ;  /* 0x800000b9deb97221 */ /* 0x000fc60000010000 */
[-C--:B------:R-:W-:Y:S01]  /*69f0*/  FFMA.FTZ R201, R188, R184.reuse, R59 ;  /* 0x000000b8bcc97223 */ /* 0x080fe2000001003b */
[----:B------:R-:W-:Y:S01]  /*6a00*/  FMUL.FTZ R195, R195, R184 ;  /* 0x000000b8c3c37220 */ /* 0x000fe20000410000 */
[----:B------:R-:W-:Y:S01]  /*6a10*/  FMUL.FTZ R184, R185, UR24 ;  /* 0x00000018b9b87c20 */ /* 0x000fe20008410000 */
[----:B------:R-:W-:Y:S02]  /*6a20*/  HADD2.F32 R185, -RZ, R194.H0_H0 ;  /* 0x200000c2ffb97230 */ /* 0x000fe40000004100 */
[----:B------:R-:W-:Y:S02]  /*6a30*/  HADD2.F32 R188, -RZ, R154.H0_H0 ;  /* 0x2000009affbc7230 */ /* 0x000fe40000004100 */
[----:B------:R-:W-:Y:S01]  /*6a40*/  FMUL.FTZ R59, R184, UR16 ;  /* 0x00000010b83b7c20 */ /* 0x000fe20008410000 */
[----:B------:R-:W-:Y:S01]  /*6a50*/  HADD2.F32 R194, -RZ, R194.H1_H1 ;  /* 0x300000c2ffc27230 */ /* 0x000fe20000004100 */
[----:B------:R-:W-:Y:S02]  /*6a60*/  F2FP.F16.F32.PACK_AB R195, R195, R58 ;  /* 0x0000003ac3c3723e */ /* 0x000fe400000000ff */
[-C--:B------:R-:W-:Y:S01]  /*6a70*/  FFMA.FTZ R202, R185, R59.reuse, R56 ;  /* 0x0000003bb9ca7223 */ /* 0x080fe20000010038 */
[----:B------:R-:W-:Y:S01]  /*6a80*/  FMUL.FTZ R56, R188, R59 ;  /* 0x0000003bbc387220 */ /* 0x000fe20000410000 */
[----:B------:R-:W-:Y:S01]  /*6a90*/  FMUL.FTZ R185, R190, UR24 ;  /* 0x00000018beb97c20 */ /* 0x000fe20008410000 */
[----:B------:R-:W-:-:S03]  /*6aa0*/  FFMA.FTZ R59, R11, UR17, R198 ;  /* 0x000000110b3b7c23 */ /* 0x000fc600080100c6 */
[----:B------:R-:W-:Y:S01]  /*6ab0*/  FMUL.FTZ R188, R185, UR16 ;  /* 0x00000010b9bc7c20 */ /* 0x000fe20008410000 */
[----:B------:R-:W-:-:S03]  /*6ac0*/  FADD.FTZ R59, R208, -R59 ;  /* 0x8000003bd03b7221 */ /* 0x000fc60000010000 */
[-C--:B------:R-:W-:Y:S01]  /*6ad0*/  FFMA.FTZ R203, R194, R188.reuse, R57 ;  /* 0x000000bcc2cb7223 */ /* 0x080fe20000010039 */
[----:B------:R-:W-:Y:S01]  /*6ae0*/  FMUL.FTZ R190, R59, UR24 ;  /* 0x000000183bbe7c20 */ /* 0x000fe20008410000 */
[----:B------:R-:W-:Y:S01]  /*6af0*/  FFMA.FTZ R194, R216, UR17, R198 ;  /* 0x00000011d8c27c23 */ /* 0x000fe200080100c6 */
[----:B------:R-:W-:Y:S01]  /*6b00*/  FMUL.FTZ R57, R189, R188 ;  /* 0x000000bcbd397220 */ /* 0x000fe20000410000 */
[----:B------:R-:W-:Y:S02]  /*6b10*/  HADD2.F32 R189, -RZ, R193.H0_H0 ;  /* 0x200000c1ffbd7230 */ /* 0x000fe40000004100 */
[----:B------:R-:W-:Y:S01]  /*6b20*/  FMUL.FTZ R59, R190, UR16 ;  /* 0x00000010be3b7c20 */ /* 0x000fe20008410000 */
[----:B------:R-:W-:Y:S01]  /*6b30*/  FADD.FTZ R194, R217, -R194 ;  /* 0x800000c2d9c27221 */ /* 0x000fe20000010000 */
[----:B------:R-:W-:Y:S02]  /*6b40*/  HADD2.F32 R188, -RZ, R153.H0_H0 ;  /* 0x20000099ffbc7230 */ /* 0x000fe40000004100 */
[-C--:B------:R-:W-:Y:S01]  /*6b50*/  FFMA.FTZ R62, R189, R59.reuse, R62 ;  /* 0x0000003bbd3e7223 */ /* 0x080fe2000001003e */
[----:B------:R-:W-:Y:S01]  /*6b60*/  FMUL.FTZ R191, R194, UR24 ;  /* 0x00000018c2bf7c20 */ /* 0x000fe20008410000 */
[----:B------:R-:W-:Y:S01]  /*6b70*/  FFMA.FTZ R189, R5, UR17, R198 ;  /* 0x0000001105bd7c23 */ /* 0x000fe200080100c6 */
[----:B------:R-:W-:Y:S01]  /*6b80*/  FMUL.FTZ R59, R188, R59 ;  /* 0x0000003bbc3b7220 */ /* 0x000fe20000410000 */
[----:B------:R-:W-:-:S02]  /*6b90*/  HADD2.F32 R188, -RZ, R193.H1_H1 ;  /* 0x300000c1ffbc7230 */ /* 0x000fc40000004100 */
[----:B------:R-:W-:Y:S01]  /*6ba0*/  FMUL.FTZ R196, R191, UR16 ;  /* 0x00000010bfc47c20 */ /* 0x000fe20008410000 */
[----:B------:R-:W-:Y:S01]  /*6bb0*/  FADD.FTZ R189, R6, -R189 ;  /* 0x800000bd06bd7221 */ /* 0x000fe20000010000 */
[----:B------:R-:W-:Y:S02]  /*6bc0*/  HADD2.F32 R193, -RZ, R153.H1_H1 ;  /* 0x30000099ffc17230 */ /* 0x000fe40000004100 */
[----:B------:R-:W-:Y:S01]  /*6bd0*/  FFMA.FTZ R198, R12, UR17, R198 ;  /* 0x000000110cc67c23 */ /* 0x000fe200080100c6 */
[-C--:B------:R-:W-:Y:S01]  /*6be0*/  FFMA.FTZ R63, R188, R196.reuse, R63 ;  /* 0x000000c4bc3f7223 */ /* 0x080fe2000001003f */
[----:B------:R-:W-:Y:S01]  /*6bf0*/  FMUL.FTZ R188, R189, UR24 ;  /* 0x00000018bdbc7c20 */ /* 0x000fe20008410000 */
[----:B------:R-:W-:Y:S02]  /*6c00*/  HADD2.F32 R194, -RZ, R152.H0_H0 ;  /* 0x20000098ffc27230 */ /* 0x000fe40000004100 */
[----:B------:R-:W-:Y:S01]  /*6c10*/  FMUL.FTZ R196, R193, R196 ;  /* 0x000000c4c1c47220 */ /* 0x000fe20000410000 */
[----:B------:R-:W-:-:S02]  /*6c20*/  HADD2.F32 R193, -RZ, R192.H0_H0 ;  /* 0x200000c0ffc17230 */ /* 0x000fc40000004100 */
[----:B------:R-:W-:Y:S01]  /*6c30*/  FMUL.FTZ R189, R188, UR16 ;  /* 0x00000010bcbd7c20 */ /* 0x000fe20008410000 */
[----:B------:R-:W-:-:S03]  /*6c40*/  FADD.FTZ R198, R13, -R198 ;  /* 0x800000c60dc67221 */ /* 0x000fc60000010000 */
[-C--:B------:R-:W-:Y:S01]  /*6c50*/  FFMA.FTZ R60, R193, R189.reuse, R60 ;  /* 0x000000bdc13c7223 */ /* 0x080fe2000001003c */
[----:B------:R-:W-:Y:S01]  /*6c60*/  FMUL.FTZ R197, R194, R189 ;  /* 0x000000bdc2c57220 */ /* 0x000fe20000410000 */
[----:B------:R-:W-:Y:S01]  /*6c70*/  FMUL.FTZ R189, R198, UR24 ;  /* 0x00000018c6bd7c20 */ /* 0x000fe20008410000 */
[----:B------:R-:W-:Y:S02]  /*6c80*/  HADD2.F32 R194, -RZ, R192.H1_H1 ;  /* 0x300000c0ffc27230 */ /* 0x000fe40000004100 */
        /* <DEDUP_REMOVED lines=8> */
.L_x_9612:
        /* <DEDUP_REMOVED lines=10> */
[--C-:B------:R-:W-:Y:S02]  /*6db0*/  HADD2.F32 R197, -RZ, R194.reuse.H0_H0 ;  /* 0x200000c2ffc57230 */ /* 0x100fe40000004100 */
[----:B------:R-:W-:Y:S01]  /*6dc0*/  FFMA.FTZ R201, R202, R196, R59 ;  /* 0x000000c4cac97223 */ /* 0x000fe2000001003b */
[----:B------:R-:W-:Y:S01]  /*6dd0*/  FFMA.FTZ R200, R199, R195, R58 ;  /* 0x000000c3c7c87223 */ /* 0x000fe2000001003a */
[--C-:B------:R-:W-:Y:S01]  /*6de0*/  FFMA.FTZ R59, R215, UR17, R198.reuse ;  /* 0x00000011d73b7c23 */ /* 0x100fe200080100c6 */
        /* <DEDUP_REMOVED lines=9> */
[----:B------:R-:W-:Y:S01]  /*6e80*/  FFMA.FTZ R203, R194, R58, R57 ;  /* 0x0000003ac2cb7223 */ /* 0x000fe20000010039 */
[--C-:B------:R-:W-:Y:S01]  /*6e90*/  FFMA.FTZ R57, R11, UR17, R198.reuse ;  /* 0x000000110b397c23 */ /* 0x100fe200080100c6 */
[----:B------:R-:W-:Y:S01]  /*6ea0*/  FFMA.FTZ R56, R216, UR17, R198 ;  /* 0x00000011d8387c23 */ /* 0x000fe200080100c6 */
[--C-:B------:R-:W-:Y:S02]  /*6eb0*/  HADD2.F32 R197, -RZ, R193.reuse.H0_H0 ;  /* 0x200000c1ffc57230 */ /* 0x100fe40000004100 */
[----:B------:R-:W-:Y:S01]  /*6ec0*/  FADD.FTZ R57, R208, -R57 ;  /* 0x80000039d0397221 */ /* 0x000fe20000010000 */
[----:B------:R-:W-:Y:S01]  /*6ed0*/  FADD.FTZ R56, R217, -R56 ;  /* 0x80000038d9387221 */ /* 0x000fe20000010000 */
[----:B------:R-:W-:Y:S02]  /*6ee0*/  HADD2.F32 R194, -RZ, R193.H1_H1 ;  /* 0x300000c1ffc27230 */ /* 0x000fe40000004100 */
[--C-:B------:R-:W-:Y:S01]  /*6ef0*/  FFMA.FTZ R193, R5, UR17, R198.reuse ;  /* 0x0000001105c17c23 */ /* 0x100fe200080100c6 */
[----:B------:R-:W-:Y:S01]  /*6f00*/  FFMA.FTZ R198, R12, UR17, R198 ;  /* 0x000000110cc67c23 */ /* 0x000fe200080100c6 */
[----:B------:R-:W-:Y:S01]  /*6f10*/  FMUL.FTZ R57, R57, UR24 ;  /* 0x0000001839397c20 */ /* 0x000fe20008410000 */
[----:B------:R-:W-:Y:S01]  /*6f20*/  FMUL.FTZ R56, R56, UR24 ;  /* 0x0000001838387c20 */ /* 0x000fe20008410000 */
[----:B------:R-:W-:Y:S01]  /*6f30*/  FADD.FTZ R193, R6, -R193 ;  /* 0x800000c106c17221 */ /* 0x000fe20000010000 */
[----:B------:R-:W-:Y:S01]  /*6f40*/  FADD.FTZ R198, R13, -R198 ;  /* 0x800000c60dc67221 */ /* 0x000fe20000010000 */
[----:B------:R-:W-:Y:S01]  /*6f50*/  FMUL.FTZ R57, R57, UR16 ;  /* 0x0000001039397c20 */ /* 0x000fe20008410000 */
[----:B------:R-:W-:Y:S01]  /*6f60*/  FMUL.FTZ R56, R56, UR16 ;  /* 0x0000001038387c20 */ /* 0x000fe20008410000 */
[----:B------:R-:W-:Y:S01]  /*6f70*/  FMUL.FTZ R193, R193, UR24 ;  /* 0x00000018c1c17c20 */ /* 0x000fe20008410000 */
[----:B------:R-:W-:Y:S01]  /*6f80*/  FMUL.FTZ R198, R198, UR24 ;  /* 0x00000018c6c67c20 */ /* 0x000fe20008410000 */
[----:B------:R-:W-:Y:S01]  /*6f90*/  FFMA.FTZ R62, R197, R57, R62 ;  /* 0x00000039c53e7223 */ /* 0x000fe2000001003e */
[----:B------:R-:W-:Y:S01]  /*6fa0*/  FFMA.FTZ R63, R194, R56, R63 ;  /* 0x00000038c23f7223 */ /* 0x000fe2000001003f */
[----:B------:R-:W-:-:S02]  /*6fb0*/  HADD2.F32 R197, -RZ, R192.H0_H0 ;  /* 0x200000c0ffc57230 */ /* 0x000fc40000004100 */
[----:B------:R-:W-:Y:S01]  /*6fc0*/  FMUL.FTZ R193, R193, UR16 ;  /* 0x00000010c1c17c20 */ /* 0x000fe20008410000 */
[----:B------:R-:W-:Y:S02]  /*6fd0*/  HADD2.F32 R194, -RZ, R192.H1_H1 ;  /* 0x300000c0ffc27230 */ /* 0x000fe40000004100 */
[----:B------:R-:W-:Y:S01]  /*6fe0*/  FMUL.FTZ R192, R198, UR16 ;  /* 0x00000010c6c07c20 */ /* 0x000fe20008410000 */
[----:B------:R-:W-:Y:S01]  /*6ff0*/  FFMA.FTZ R60, R197, R193, R60 ;  /* 0x000000c1c53c7223 */ /* 0x000fe2000001003c */
[--C-:B------:R-:W-:Y:S02]  /*7000*/  HADD2.F32 R197, -RZ, R155.reuse.H1_H1 ;  /* 0x3000009bffc57230 */ /* 0x100fe40000004100 */
[----:B------:R-:W-:Y:S01]  /*7010*/  FFMA.FTZ R61, R194, R192, R61 ;  /* 0x000000c0c23d7223 */ /* 0x000fe2000001003d */
[----:B------:R-:W-:Y:S02]  /*7020*/  HADD2.F32 R194, -RZ, R155.H0_H0 ;  /* 0x2000009bffc27230 */ /* 0x000fe40000004100 */
[----:B------:R-:W-:Y:S01]  /*7030*/  FMUL.FTZ R196, R197, R196 ;  /* 0x000000c4c5c47220 */ /* 0x000fe20000410000 */
[----:B------:R-:W-:-:S02]  /*7040*/  HADD2.F32 R197, -RZ, R154.H1_H1 ;  /* 0x3000009affc57230 */ /* 0x000fc40000004100 */
[----:B------:R-:W-:Y:S01]  /*7050*/  FMUL.FTZ R195, R194, R195 ;  /* 0x000000c3c2c37220 */ /* 0x000fe20000410000 */
[----:B------:R-:W-:Y:S02]  /*7060*/  HADD2.F32 R194, -RZ, R154.H0_H0 ;  /* 0x2000009affc27230 */ /* 0x000fe40000004100 */
[----:B------:R-:W-:Y:S01]  /*7070*/  FMUL.FTZ R197, R197, R58 ;  /* 0x0000003ac5c57220 */ /* 0x000fe20000410000 */
[--C-:B------:R-:W-:Y:S02]  /*7080*/  HADD2.F32 R58, -RZ, R153.reuse.H0_H0 ;  /* 0x20000099ff3a7230 */ /* 0x100fe40000004100 */
[----:B------:R-:W-:Y:S01]  /*7090*/  FMUL.FTZ R194, R194, R59 ;  /* 0x0000003bc2c27220 */ /* 0x000fe20000410000 */
[----:B------:R-:W-:Y:S01]  /*70a0*/  HADD2.F32 R59, -RZ, R153.H1_H1 ;  /* 0x30000099ff3b7230 */ /* 0x000fe20000004100 */
[----:B------:R-:W-:Y:S01]  /*70b0*/  F2FP.F16.F32.PACK_AB R195, R196, R195 ;  /* 0x000000c3c4c3723e */ /* 0x000fe200000000ff */
[----:B------:R-:W-:Y:S01]  /*70c0*/  FMUL.FTZ R58, R58, R57 ;  /* 0x000000393a3a7220 */ /* 0x000fe20000410000 */
[----:B------:R-:W-:-:S02]  /*70d0*/  HADD2.F32 R57, -RZ, R152.H1_H1 ;  /* 0x30000098ff397230 */ /* 0x000fc40000004100 */
[----:B------:R-:W-:Y:S01]  /*70e0*/  FMUL.FTZ R59, R59, R56 ;  /* 0x000000383b3b7220 */ /* 0x000fe20000410000 */
[----:B------:R-:W-:Y:S01]  /*70f0*/  HADD2.F32 R56, -RZ, R152.H0_H0 ;  /* 0x20000098ff387230 */ /* 0x000fe20000004100 */
[----:B------:R-:W-:Y:S01]  /*7100*/  F2FP.F16.F32.PACK_AB R194, R197, R194 ;  /* 0x000000c2c5c2723e */ /* 0x000fe200000000ff */
[----:B------:R-:W-:-:S03]  /*7110*/  FMUL.FTZ R57, R57, R192 ;  /* 0x000000c039397220 */ /* 0x000fc60000410000 */
[----:B------:R-:W-:Y:S01]  /*7120*/  FMUL.FTZ R56, R56, R193 ;  /* 0x000000c138387220 */ /* 0x000fe20000410000 */
[----:B------:R-:W-:-:S04]  /*7130*/  F2FP.F16.F32.PACK_AB R193, R59, R58 ;  /* 0x0000003a3bc1723e */ /* 0x000fc800000000ff */
[----:B------:R-:W-:-:S07]  /*7140*/  F2FP.F16.F32.PACK_AB R192, R57, R56 ;  /* 0x0000003839c0723e */ /* 0x000fce00000000ff */
.L_x_9611:
[----:B------:R-:W0:Y:S08]  /*7150*/  @P0 LDC.64 R58, c[0x0][0x478] ;  /* 0x00011e00ff3a0b82 */ /* 0x000e300000000a00 */
[----:B------:R-:W1:Y:S01]  /*7160*/  LDC.64 R56, c[0x0][0x468] ;  /* 0x00011a00ff387b82 */ /* 0x000e620000000a00 */
[----:B0-----:R-:W-:Y:S01]  /*7170*/  @P0 IMAD.WIDE.U32 R196, R0, 0x20, R58 ;  /* 0x0000002000c40825 */ /* 0x001fe200078e003a */
[----:B------:R-:W-:-:S02]  /*7180*/  MOV R58, R200 ;  /* 0x000000c8003a7202 */ /* 0x000fc40000000f00 */
[----:B------:R-:W-:Y:S02]  /*7190*/  MOV R59, R201 ;  /* 0x000000c9003b7202 */ /* 0x000fe40000000f00 */
[----:B------:R4:W-:Y:S01]  /*71a0*/  @P0 STG.E.128 desc[UR10][R196.64], R188 ;  /* 0x000000bcc4000986 */ /* 0x0009e2000c101d0a */
[----:B-1----:R-:W-:-:S03]  /*71b0*/  IMAD.WIDE.U32 R198, R0, 0x10, R56 ;  /* 0x0000001000c67825 */ /* 0x002fc600078e0038 */
[----:B------:R4:W-:Y:S01]  /*71c0*/  @P0 STG.E.128 desc[UR10][R196.64+0x10], R184 ;  /* 0x000010b8c4000986 */ /* 0x0009e2000c101d0a */
[----:B------:R-:W-:Y:S02]  /*71d0*/  MOV R56, R202 ;  /* 0x000000ca00387202 */ /* 0x000fe40000000f00 */
[----:B------:R-:W-:Y:S01]  /*71e0*/  MOV R57, R203 ;  /* 0x000000cb00397202 */ /* 0x000fe20000000f00 */
[----:B------:R4:W-:Y:S06]  /*71f0*/  STG.E.128 desc[UR10][R198.64], R192 ;  /* 0x000000c0c6007986 */ /* 0x0009ec000c101d0a */
.L_x_9608:
[----:B------:R-:W-:Y:S05]  /*7200*/  BSYNC.RECONVERGENT B0 ;  /* 0x0000000000007941 */ /* 0x000fea0003800200 */
.L_x_9607:
[----:B------:R-:W-:Y:S02]  /*7210*/  UIADD3 UR7, UPT, UPT, UR7, UR22, URZ ;  /* 0x0000001607077290 */ /* 0x000fe4000fffe0ff */
[----:B------:R-:W-:Y:S02]  /*7220*/  UPLOP3.LUT UP2, UPT, UPT, UPT, UP2, 0x40, 0x4 ;  /* 0x000000000004789c */ /* 0x000fe40003f4e820 */
[----:B------:R-:W-:-:S09]  /*7230*/  UISETP.GE.AND UP1, UPT, UR7, UR23, UPT ;  /* 0x000000170700728c */ /* 0x000fd2000bf26270 */
[----:B------:R-:W-:Y:S05]  /*7240*/  BRA.U !UP1, `(.L_x_9613) ;  /* 0xffffff9509cc7547 */ /* 0x000fea000b83ffff */
.L_x_9578:
        /* <DEDUP_REMOVED lines=19> */
.L_x_9615:
[----:B------:R-:W-:Y:S05]  /*7380*/  BSYNC.RECONVERGENT B0 ;  /* 0x0000000000007941 */ /* 0x000fea0003800200 */
.L_x_9614:
        /* <DEDUP_REMOVED lines=15> */
.L_x_9617:
[----:B------:R-:W-:Y:S05]  /*7480*/  BSYNC.RECONVERGENT B0 ;  /* 0x0000000000007941 */ /* 0x000fea0003800200 */
.L_x_9616:
        /* <DEDUP_REMOVED lines=15> */
.L_x_9619:
[----:B------:R-:W-:Y:S05]  /*7580*/  BSYNC.RECONVERGENT B0 ;  /* 0x0000000000007941 */ /* 0x000fea0003800200 */
.L_x_9618:
        /* <DEDUP_REMOVED lines=14> */
.L_x_9620:
        /* <DEDUP_REMOVED lines=9> */
.L_x_15702:


//--------------------- .text._ZN10layer_norm13ln_bwd_kernelINS_13Kernel_traitsI6__halfS2_fS2_fjLj8192ELj1ELj1ELj8ELj16ENS_18Kernel_traits_baseILj8192ES2_S2_fS2_fjLj256EEEEELb0ELb1ELb0ELb1EEEvNS_9BwdParamsE --------------------------
	.section	.text._ZN10layer_norm13ln_bwd_kernelINS_13Kernel_traitsI6__halfS2_fS2_fjLj8192ELj1ELj1ELj8ELj16ENS_18Kernel_traits_baseILj8192ES2_S2_fS2_fjLj256EEEEELb0ELb1ELb0ELb1EEEvNS_9BwdParamsE,"ax",@progbits
	.align	128
        .global         _ZN10layer_norm13ln_bwd_kernelINS_13Kernel_traitsI6__halfS2_fS2_fjLj8192ELj1ELj1ELj8ELj16ENS_18Kernel_traits_baseILj8192ES2_S2_fS2_fjLj256EEEEELb0ELb1ELb0ELb1EEEvNS_9BwdParamsE
        .type           _ZN10layer_norm13ln_bwd_kernelINS_13Kernel_traitsI6__halfS2_fS2_fjLj8192ELj1ELj1ELj8ELj16ENS_18Kernel_traits_baseILj8192ES2_S2_fS2_fjLj256EEEEELb0ELb1ELb0ELb1EEEvNS_9BwdParamsE,@function
        .size           _ZN10layer_norm13ln_bwd_kernelINS_13Kernel_traitsI6__halfS2_fS2_fjLj8192ELj1ELj1ELj8ELj16ENS_18Kernel_traits_baseILj8192ES2_S2_fS2_fjLj256EEEEELb0ELb1ELb0ELb1EEEvNS_9BwdParamsE,(.L_x_15703 - _ZN10layer_norm13ln_bwd_kernelINS_13Kernel_traitsI6__halfS2_fS2_fjLj8192ELj1ELj1ELj8ELj16ENS_18Kernel_traits_baseILj8192ES2_S2_fS2_fjLj256EEEEELb0ELb1ELb0ELb1EEEvNS_9BwdParamsE)
        .other          _ZN10layer_norm13ln_bwd_kernelINS_13Kernel_traitsI6__halfS2_fS2_fjLj8192ELj1ELj1ELj8ELj16ENS_18Kernel_traits_baseILj8192ES2_S2_fS2_fjLj256EEEEELb0ELb1ELb0ELb1EEEvNS_9BwdParamsE,@"STO_CUDA_ENTRY STV_DEFAULT"
_ZN10layer_norm13ln_bwd_kernelINS_13Kernel_traitsI6__halfS2_fS2_fjLj8192ELj1ELj1ELj8ELj16ENS_18Kernel_traits_baseILj8192ES2_S2_fS2_fjLj256EEEEELb0ELb1ELb0ELb1EEEvNS_9BwdParamsE:
.text._ZN10layer_norm13ln_bwd_kernelINS_13Kernel_traitsI6__halfS2_fS2_fjLj8192ELj1ELj1ELj8ELj16ENS_18Kernel_traits_baseILj8192ES2_S2_fS2_fjLj256EEEEELb0ELb1ELb0ELb1EEEvNS_9BwdParamsE:
        /* <DEDUP_REMOVED lines=68> */
[----:B------:R-:W-:Y:S02]  /*0440*/  MOV R166, RZ ;  /* 0x000000ff00a67202 */ /* 0x000fe40000000f00 */
        /* <DEDUP_REMOVED lines=10> */
[----:B0-----:R-:W4:Y:S01]  /*04f0*/  LDG.E.128 R12, desc[UR10][R2.64] ;  /* 0x0000000a020c7981 */ /* 0x001f22000c1e1d00 */
[----:B------:R-:W-:-:S02]  /*0500*/  CS2R R230, SRZ ;  /* 0x0000000000e67805 */ /* 0x000fc4000001ff00 */
[----:B------:R-:W-:Y:S02]  /*0510*/  CS2R R158, SRZ ;  /* 0x00000000009e7805 */ /* 0x000fe4000001ff00 */
[----:B------:R-:W-:Y:S01]  /*0520*/  CS2R R156, SRZ ;  /* 0x00000000009c7805 */ /* 0x000fe2000001ff00 */
[----:B------:R-:W4:Y:S01]  /*0530*/  LDG.E.128 R8, desc[UR10][R2.64+0x1000] ;  /* 0x0010000a02087981 */ /* 0x000f22000c1e1d00 */
        /* <DEDUP_REMOVED lines=8> */
[----:B---3--:R-:W-:Y:S01]  /*05c0*/  IMAD.WIDE.U32 R4, R0, 0x10, R4 ;  /* 0x0000001000047825 */ /* 0x008fe200078e0004 */
[----:B--2---:R-:W-:Y:S01]  /*05d0*/  UISETP.NE.U32.AND UP0, UPT, UR4, URZ, UPT ;  /* 0x000000ff0400728c */ /* 0x004fe2000bf05070 */
        /* <DEDUP_REMOVED lines=16> */
[----:B------:R-:W-:Y:S01]  /*06e0*/  CS2R R6, SRZ ;  /* 0x0000000000067805 */ /* 0x000fe2000001ff00 */
[----:B------:R-:W-:Y:S02]  /*06f0*/  UISETP.NE.AND.EX UP0, UPT, UR5, URZ, UPT, UP0 ;  /* 0x000000ff0500728c */ /* 0x000fe4000bf05300 */
[----:B------:R-:W-:Y:S01]  /*0700*/  UPLOP3.LUT UP2, UPT, UPT, UPT, UPT, 0x40, 0x4 ;  /* 0x000000000004789c */ /* 0x000fe20003f4e870 */
[----:B------:R-:W1:Y:S01]  /*0710*/  LDCU UR20, c[0x0][0x388] ;  /* 0x00007100ff1477ac */ /* 0x000e620008000800 */
[----:B0-----:R-:W-:Y:S01]  /*0720*/  CS2R R4, SRZ ;  /* 0x0000000000047805 */ /* 0x001fe2000001ff00 */
[----:B------:R-:W0:Y:S01]  /*0730*/  LDCU.64 UR24, c[0x0][0x390] ;  /* 0x00007200ff1877ac */ /* 0x000e220008000a00 */
[----:B------:R-:W2:Y:S01]  /*0740*/  LDCU.U8 UR9, c[0x0][0x410] ;  /* 0x00008200ff0977ac */ /* 0x000ea20008000000 */
[----:B------:R-:W3:Y:S01]  /*0750*/  LDCU UR21, c[0x0][0x400] ;  /* 0x00008000ff1577ac */ /* 0x000ee20008000800 */
[----:B------:R-:W0:Y:S01]  /*0760*/  LDCU.64 UR22, c[0x0][0x478] ;  /* 0x00008f00ff1677ac */ /* 0x000e220008000a00 */
[----:B------:R-:W0:Y:S01]  /*0770*/  LDCU.128 UR12, c[0x0][0x3c0] ;  /* 0x00007800ff0c77ac */ /* 0x000e220008000c00 */
[----:B------:R-:W0:Y:S01]  /*0780*/  LDCU.64 UR18, c[0x0][0x438] ;  /* 0x00008700ff1277ac */ /* 0x000e220008000a00 */
[----:B------:R-:W0:Y:S01]  /*0790*/  LDCU.64 UR26, c[0x0][0x380] ;  /* 0x00007000ff1a77ac */ /* 0x000e220008000a00 */
[----:B----4-:R-:W-:-:S02]  /*07a0*/  HADD2.F32 R2, -RZ, R12.H0_H0 ;  /* 0x2000000cff027230 */ /* 0x010fc40000004100 */
[----:B------:R-:W-:Y:S02]  /*07b0*/  HADD2.F32 R0, -RZ, R12.H1_H1 ;  /* 0x3000000cff007230 */ /* 0x000fe40000004100 */
[----:B------:R-:W-:Y:S01]  /*07c0*/  HADD2.F32 R3, -RZ, R13.H0_H0 ;  /* 0x2000000dff037230 */ /* 0x000fe20000004100 */
[----:B------:R4:W-:Y:S01]  /*07d0*/  STL [R1+0x44], R2 ;  /* 0x0000440201007387 */ /* 0x0009e20000100800 */
[----:B------:R-:W-:-:S03]  /*07e0*/  HADD2.F32 R252, -RZ, R245.H0_H0 ;  /* 0x200000f5fffc7230 */ /* 0x000fc60000004100 */
[----:B------:R1:W-:Y:S01]  /*07f0*/  STL [R1+0x40], R0 ;  /* 0x0000400001007387 */ /* 0x0003e20000100800 */
[----:B------:R-:W-:Y:S02]  /*0800*/  HADD2.F32 R251, -RZ, R245.H1_H1 ;  /* 0x300000f5fffb7230 */ /* 0x000fe40000004100 */
[--C-:B------:R-:W-:Y:S01]  /*0810*/  HADD2.F32 R242, -RZ, R238.reuse.H0_H0 ;  /* 0x200000eefff27230 */ /* 0x100fe20000004100 */
[----:B------:R2:W-:Y:S01]  /*0820*/  STL [R1+0x3c], R3 ;  /* 0x00003c0301007387 */ /* 0x0005e20000100800 */
[----:B------:R-:W-:Y:S02]  /*0830*/  HADD2.F32 R241, -RZ, R238.H1_H1 ;  /* 0x300000eefff17230 */ /* 0x000fe40000004100 */
[----:B------:R-:W-:Y:S02]  /*0840*/  HFMA2 R238, -RZ, RZ, 0, 0 ;  /* 0x00000000ffee7431 */ /* 0x000fe400000001ff */
[----:B----4-:R-:W-:Y:S01]  /*0850*/  HADD2.F32 R2, -RZ, R13.H1_H1 ;  /* 0x3000000dff027230 */ /* 0x010fe20000004100 */
[----:B------:R-:W-:Y:S01]  /*0860*/  CS2R R12, SRZ ;  /* 0x00000000000c7805 */ /* 0x000fe2000001ff00 */
[----:B------:R-:W-:-:S02]  /*0870*/  HADD2.F32 R250, -RZ, R246.H0_H0 ;  /* 0x200000f6fffa7230 */ /* 0x000fc40000004100 */
[----:B-1----:R-:W-:Y:S01]  /*0880*/  HADD2.F32 R0, -RZ, R14.H0_H0 ;  /* 0x2000000eff007230 */ /* 0x002fe20000004100 */
[----:B------:R1:W-:Y:S01]  /*0890*/  STL [R1+0x38], R2 ;  /* 0x0000380201007387 */ /* 0x0003e20000100800 */
[----:B------:R-:W-:Y:S02]  /*08a0*/  HADD2.F32 R249, -RZ, R246.H1_H1 ;  /* 0x300000f6fff97230 */ /* 0x000fe40000004100 */
[----:B--2---:R-:W-:Y:S01]  /*08b0*/  HADD2.F32 R3, -RZ, R14.H1_H1 ;  /* 0x3000000eff037230 */ /* 0x004fe20000004100 */
[----:B------:R2:W-:Y:S01]  /*08c0*/  STL [R1+0x34], R0 ;  /* 0x0000340001007387 */ /* 0x0005e20000100800 */
[----:B------:R-:W-:Y:S02]  /*08d0*/  HADD2.F32 R248, -RZ, R247.H0_H0 ;  /* 0x200000f7fff87230 */ /* 0x000fe40000004100 */
[--C-:B------:R-:W-:Y:S01]  /*08e0*/  HADD2.F32 R246, -RZ, R236.reuse.H0_H0 ;  /* 0x200000ecfff67230 */ /* 0x100fe20000004100 */
[----:B------:R4:W-:Y:S01]  /*08f0*/  STL [R1+0x30], R3 ;  /* 0x0000300301007387 */ /* 0x0009e20000100800 */
[----:B------:R-:W-:-:S02]  /*0900*/  HADD2.F32 R245, -RZ, R236.H1_H1 ;  /* 0x300000ecfff57230 */ /* 0x000fc40000004100 */
[----:B-1----:R-:W-:Y:S02]  /*0910*/  HADD2.F32 R2, -RZ, R15.H0_H0 ;  /* 0x2000000fff027230 */ /* 0x002fe40000004100 */
[----:B------:R-:W-:Y:S02]  /*0920*/  HADD2.F32 R243, -RZ, R237.H1_H1 ;  /* 0x300000edfff37230 */ /* 0x000fe40000004100 */
[----:B--2---:R-:W-:Y:S01]  /*0930*/  HADD2.F32 R0, -RZ, R15.H1_H1 ;  /* 0x3000000fff007230 */ /* 0x004fe20000004100 */
[----:B------:R1:W-:Y:S01]  /*0940*/  STL [R1+0x2c], R2 ;  /* 0x00002c0201007387 */ /* 0x0003e20000100800 */
[----:B------:R-:W-:Y:S01]  /*0950*/  HADD2.F32 R240, -RZ, R239.H0_H0 ;  /* 0x200000effff07230 */ /* 0x000fe20000004100 */
[----:B------:R-:W-:Y:S01]  /*0960*/  CS2R R14, SRZ ;  /* 0x00000000000e7805 */ /* 0x000fe2000001ff00 */
[----:B----4-:R-:W-:Y:S01]  /*0970*/  HADD2.F32 R3, -RZ, R9.H0_H0 ;  /* 0x20000009ff037230 */ /* 0x010fe20000004100 */
[----:B------:R2:W-:Y:S01]  /*0980*/  STL [R1+0x28], R0 ;  /* 0x0000280001007387 */ /* 0x0005e20000100800 */
[----:B------:R-:W-:-:S02]  /*0990*/  HADD2.F32 R247, -RZ, R247.H1_H1 ;  /* 0x300000f7fff77230 */ /* 0x000fc40000004100 */
[----:B------:R-:W-:Y:S02]  /*09a0*/  HADD2.F32 R239, -RZ, R239.H1_H1 ;  /* 0x300000efffef7230 */ /* 0x000fe40000004100 */
[--C-:B-1----:R-:W-:Y:S02]  /*09b0*/  HADD2.F32 R2, -RZ, R8.reuse.H0_H0 ;  /* 0x20000008ff027230 */ /* 0x102fe40000004100 */
[----:B--2---:R-:W-:-:S03]  /*09c0*/  HADD2.F32 R0, -RZ, R8.H1_H1 ;  /* 0x30000008ff007230 */ /* 0x004fc60000004100 */
[----:B------:R1:W-:Y:S04]  /*09d0*/  STL [R1+0x24], R2 ;  /* 0x0000240201007387 */ /* 0x0003e80000100800 */
[----:B------:R2:W-:Y:S04]  /*09e0*/  STL [R1+0x20], R0 ;  /* 0x0000200001007387 */ /* 0x0005e80000100800 */
[----:B------:R4:W-:Y:S01]  /*09f0*/  STL [R1+0x1c], R3 ;  /* 0x00001c0301007387 */ /* 0x0009e20000100800 */
[----:B-1----:R-:W-:Y:S01]  /*0a00*/  HADD2.F32 R2, -RZ, R9.H1_H1 ;  /* 0x30000009ff027230 */ /* 0x002fe20000004100 */
[----:B------:R-:W-:Y:S01]  /*0a10*/  CS2R R8, SRZ ;  /* 0x0000000000087805 */ /* 0x000fe2000001ff00 */
[----:B--2---:R-:W-:-:S03]  /*0a20*/  HADD2.F32 R0, -RZ, R10.H0_H0 ;  /* 0x2000000aff007230 */ /* 0x004fc60000004100 */
[----:B------:R1:W-:Y:S01]  /*0a30*/  STL [R1+0x18], R2 ;  /* 0x0000180201007387 */ /* 0x0003e20000100800 */
[----:B----4-:R-:W-:-:S03]  /*0a40*/  HADD2.F32 R3, -RZ, R10.H1_H1 ;  /* 0x3000000aff037230 */ /* 0x010fc60000004100 */
[----:B------:R2:W-:Y:S04]  /*0a50*/  STL [R1+0x14], R0 ;  /* 0x0000140001007387 */ /* 0x0005e80000100800 */
[----:B------:R-:W-:Y:S01]  /*0a60*/  STL [R1+0x10], R3 ;  /* 0x0000100301007387 */ /* 0x000fe20000100800 */
[--C-:B-1----:R-:W-:Y:S02]  /*0a70*/  HADD2.F32 R2, -RZ, R11.reuse.H0_H0 ;  /* 0x2000000bff027230 */ /* 0x102fe40000004100 */
[----:B--2---:R-:W-:-:S03]  /*0a80*/  HADD2.F32 R0, -RZ, R11.H1_H1 ;  /* 0x3000000bff007230 */ /* 0x004fc60000004100 */
[----:B------:R1:W-:Y:S01]  /*0a90*/  STL [R1+0xc], R2 ;  /* 0x00000c0201007387 */ /* 0x0003e20000100800 */
[----:B------:R-:W-:-:S03]  /*0aa0*/  CS2R R10, SRZ ;  /* 0x00000000000a7805 */ /* 0x000fc6000001ff00 */
[----:B------:R2:W-:Y:S01]  /*0ab0*/  STL [R1+0x8], R0 ;  /* 0x0000080001007387 */ /* 0x0005e20000100800 */
[--C-:B-1----:R-:W-:Y:S02]  /*0ac0*/  HADD2.F32 R2, -RZ, R244.reuse.H0_H0 ;  /* 0x200000f4ff027230 */ /* 0x102fe40000004100 */
[----:B--2---:R-:W-:-:S03]  /*0ad0*/  HADD2.F32 R0, -RZ, R244.H1_H1 ;  /* 0x300000f4ff007230 */ /* 0x004fc60000004100 */
[----:B------:R1:W-:Y:S01]  /*0ae0*/  STL [R1+0x4], R2 ;  /* 0x0000040201007387 */ /* 0x0003e20000100800 */
[----:B------:R-:W-:Y:S01]  /*0af0*/  HADD2.F32 R244, -RZ, R237.H0_H0 ;  /* 0x200000edfff47230 */ /* 0x000fe20000004100 */
[----:B------:R-:W-:Y:S02]  /*0b00*/  CS2R R236, SRZ ;  /* 0x0000000000ec7805 */ /* 0x000fe4000001ff00 */
[----:B------:R2:W-:Y:S01]  /*0b10*/  STL [R1], R0 ;  /* 0x0000000001007387 */ /* 0x0005e20000100800 */
[----:B-1----:R-:W-:Y:S02]  /*0b20*/  CS2R R2, SRZ ;  /* 0x0000000000027805 */ /* 0x002fe4000001ff00 */
[----:B0-23--:R-:W-:-:S07]  /*0b30*/  MOV R0, RZ ;  /* 0x000000ff00007202 */ /* 0x00dfce0000000f00 */
.L_x_9642:
[----:B01----:R-:W0:Y:S01]  /*0b40*/  S2R R98, SR_TID.X ;  /* 0x0000000000627919 */ /* 0x003e220000002100 */
[----:B------:R-:W1:Y:S01]  /*0b50*/  @UP0 LDCU.64 UR4, c[0x0][0x3e0] ;  /* 0x00007c00ff0407ac */ /* 0x000e620008000a00 */
        /* <DEDUP_REMOVED lines=9> */
[----:B------:R-:W-:Y:S01]  /*0bf0*/  ULEA.HI UR8, UR8, UR7, URZ, 0x3 ;  /* 0x0000000708087291 */ /* 0x000fe2000f8f18ff */
[----:B------:R-:W-:-:S02]  /*0c00*/  MOV R96, UR16 ;  /* 0x0000001000607c02 */ /* 0x000fc40008000f00 */
[----:B------:R-:W-:Y:S01]  /*0c10*/  MOV R97, UR17 ;  /* 0x0000001100617c02 */ /* 0x000fe20008000f00 */
[----:B------:R-:W4:Y:S01]  /*0c20*/  LDL R187, [R1+0x40] ;  /* 0x0000400001bb7983 */ /* 0x000f220000100800 */
[----:B-1----:R-:W-:Y:S01]  /*0c30*/  @UP0 UIMAD.WIDE UR4, UR6, 0x2, UR4 ;  /* 0x00000002060408a5 */ /* 0x002fe2000f8e0204 */
[----:B------:R-:W-:Y:S02]  /*0c40*/  MOV R167, UR8 ;  /* 0x0000000800a77c02 */ /* 0x000fe40008000f00 */
[----:B------:R1:W3:Y:S01]  /*0c50*/  LDG.E R170, desc[UR10][R96.64] ;  /* 0x0000000a60aa7981 */ /* 0x0002e2000c1e1900 */
[----:B------:R-:W-:-:S03]  /*0c60*/  UIMAD.WIDE UR16, UR6, 0x4, UR14 ;  /* 0x00000004061078a5 */ /* 0x000fc6000f8e020e */
[----:B------:R-:W4:Y:S04]  /*0c70*/  LDL R186, [R1+0x3c] ;  /* 0x00003c0001ba7983 */ /* 0x000f280000100800 */
[----:B------:R-:W4:Y:S01]  /*0c80*/  LDL R185, [R1+0x38] ;  /* 0x0000380001b97983 */ /* 0x000f220000100800 */
[----:B-1----:R-:W-:Y:S02]  /*0c90*/  MOV R96, UR4 ;  /* 0x0000000400607c02 */ /* 0x002fe40008000f00 */
[----:B0-----:R-:W-:Y:S01]  /*0ca0*/  LEA.HI.SX32 R167, R167, R98, 0x1d ;  /* 0x00000062a7a77211 */ /* 0x001fe200078feaff */
[----:B------:R-:W4:Y:S01]  /*0cb0*/  LDL R183, [R1+0x34] ;  /* 0x0000340001b77983 */ /* 0x000f220000100800 */
[----:B------:R-:W-:Y:S02]  /*0cc0*/  MOV R97, UR5 ;  /* 0x0000000500617c02 */ /* 0x000fe40008000f00 */
[C---:B------:R-:W-:Y:S01]  /*0cd0*/  IADD3 R180, PT, PT, R167.reuse, 0x200, RZ ;  /* 0x00000200a7b47810 */ /* 0x040fe20007ffe0ff */
[----:B--2---:R-:W-:-:S02]  /*0ce0*/  IMAD.WIDE.U32 R104, R167, 0x20, R140 ;  /* 0x00000020a7687825 */ /* 0x004fc400078e008c */
[----:B------:R0:W2:Y:S02]  /*0cf0*/  @P1 LDG.E.U16 R171, desc[UR10][R96.64] ;  /* 0x0000000a60ab1981 */ /* 0x0000a4000c1e1500 */
[----:B------:R-:W-:-:S06]  /*0d00*/  IMAD.WIDE.U32 R124, R180, 0x10, R136 ;  /* 0x00000010b47c7825 */ /* 0x000fcc00078e0088 */
[----:B------:R-:W4:Y:S01]  /*0d10*/  LDG.E.128 R124, desc[UR10][R124.64] ;  /* 0x0000000a7c7c7981 */ /* 0x000f22000c1e1d00 */
[----:B0-----:R-:W-:Y:S02]  /*0d20*/  MOV R96, UR16 ;  /* 0x0000001000607c02 */ /* 0x001fe40008000f00 */
[----:B------:R-:W-:-:S05]  /*0d30*/  MOV R97, UR17 ;  /* 0x0000001100617c02 */ /* 0x000fca0008000f00 */
[----:B------:R-:W2:Y:S04]  /*0d40*/  LDG.E R172, desc[UR10][R96.64] ;  /* 0x0000000a60ac7981 */ /* 0x000ea8000c1e1900 */
[----:B------:R-:W2:Y:S04]  /*0d50*/  LDG.E.128 R96, desc[UR10][R104.64] ;  /* 0x0000000a68607981 */ /* 0x000ea8000c1e1d00 */
[----:B------:R-:W4:Y:S01]  /*0d60*/  LDG.E.128 R104, desc[UR10][R104.64+0x10] ;  /* 0x0000100a68687981 */ /* 0x000f22000c1e1d00 */
[C---:B------:R-:W-:Y:S01]  /*0d70*/  IMAD.WIDE.U32 R100, R167.reuse, 0x10, R136 ;  /* 0x00000010a7647825 */ /* 0x040fe200078e0088 */
[----:B------:R-:W-:-:S05]  /*0d80*/  IADD3 R169, PT, PT, R167, 0x100, RZ ;  /* 0x00000100a7a97810 */ /* 0x000fca0007ffe0ff */
[----:B------:R-:W2:Y:S01]  /*0d90*/  LDG.E.128 R100, desc[UR10][R100.64] ;  /* 0x0000000a64647981 */ /* 0x000ea2000c1e1d00 */
[----:B------:R-:W-:-:S04]  /*0da0*/  IMAD.WIDE.U32 R116, R169, 0x20, R140 ;  /* 0x00000020a9747825 */ /* 0x000fc800078e008c */
[----:B------:R-:W-:Y:S01]  /*0db0*/  IMAD.WIDE.U32 R128, R180, 0x20, R140 ;  /* 0x00000020b4807825 */ /* 0x000fe200078e008c */
[----:B------:R-:W2:Y:S01]  /*0dc0*/  LDG.E.128 R108, desc[UR10][R116.64] ;  /* 0x0000000a746c7981 */ /* 0x000ea2000c1e1d00 */
[----:B------:R-:W-:-:S03]  /*0dd0*/  ISETP.NE.AND P2, PT, RZ, UR9, PT ;  /* 0x00000009ff007c0c */ /* 0x000fc6000bf45270 */
[----:B------:R-:W2:Y:S01]  /*0de0*/  LDG.E.128 R120, desc[UR10][R128.64] ;  /* 0x0000000a80787981 */ /* 0x000ea2000c1e1d00 */
[----:B------:R-:W-:Y:S01]  /*0df0*/  ISETP.NE.U32.AND P0, PT, RZ, UR18, PT ;  /* 0x00000012ff007c0c */ /* 0x000fe2000bf05070 */
[----:B------:R-:W-:Y:S02]  /*0e00*/  IMAD.WIDE.U32 R112, R169, 0x10, R136 ;  /* 0x00000010a9707825 */ /* 0x000fe400078e0088 */
[----:B------:R-:W2:Y:S04]  /*0e10*/  LDG.E.128 R116, desc[UR10][R116.64+0x10] ;  /* 0x0000100a74747981 */ /* 0x000ea8000c1e1d00 */
[----:B------:R-:W2:Y:S01]  /*0e20*/  LDG.E.128 R128, desc[UR10][R128.64+0x10] ;  /* 0x0000100a80807981 */ /* 0x000ea2000c1e1d00 */
[----:B---3--:R-:W-:-:S03]  /*0e30*/  FSEL R170, R170, RZ, !P2 ;  /* 0x000000ffaaaa7208 */ /* 0x008fc60005000000 */
[----:B------:R-:W3:Y:S01]  /*0e40*/  LDG.E.128 R112, desc[UR10][R112.64] ;  /* 0x0000000a70707981 */ /* 0x000ee2000c1e1d00 */
[----:B------:R-:W-:-:S13]  /*0e50*/  R2UR UR5, R170 ;  /* 0x00000000aa0572ca */ /* 0x000fda00000e0000 */
[----:B----4-:R-:W-:Y:S01]  /*0e60*/  FADD.FTZ R225, R106, -UR5 ;  /* 0x800000056ae17e21 */ /* 0x010fe20008010000 */
[----:B------:R-:W-:Y:S01]  /*0e70*/  FADD.FTZ R227, R107, -UR5 ;  /* 0x800000056be37e21 */ /* 0x000fe20008010000 */
[--C-:B------:R-:W-:Y:S02]  /*0e80*/  HADD2.F32 R106, -RZ, R124.reuse.H0_H0 ;  /* 0x2000007cff6a7230 */ /* 0x100fe40000004100 */
[----:B------:R-:W-:Y:S02]  /*0e90*/  HADD2.F32 R107, -RZ, R124.H1_H1 ;  /* 0x3000007cff6b7230 */ /* 0x000fe40000004100 */
[----:B------:R-:W4:Y:S01]  /*0ea0*/  LDL R124, [R1+0x28] ;  /* 0x00002800017c7983 */ /* 0x000f220000100800 */
[----:B------:R-:W-:Y:S02]  /*0eb0*/  ISETP.NE.AND.EX P0, PT, RZ, UR19, PT, P0 ;  /* 0x00000013ff007c0c */ /* 0x000fe4000bf05300 */
[----:B--2---:R-:W-:Y:S01]  /*0ec0*/  R2UR UR8, R172 ;  /* 0x00000000ac0872ca */ /* 0x004fe200000e0000 */
[----:B------:R-:W-:Y:S01]  /*0ed0*/  FADD.FTZ R98, R98, -UR5 ;  /* 0x8000000562627e21 */ /* 0x000fe20008010000 */
[----:B------:R-:W-:-:S02]  /*0ee0*/  @P1 HADD2.F32 R171, -RZ, R171.H0_H0 ;  /* 0x200000abffab1230 */ /* 0x000fc40000004100 */
[----:B------:R-:W-:-:S03]  /*0ef0*/  FADD.FTZ R99, R99, -UR5 ;  /* 0x8000000563637e21 */ /* 0x000fc60008010000 */
[----:B------:R-:W-:-:S04]  /*0f00*/  @P1 R2UR UR4, R171 ;  /* 0x00000000ab0412ca */ /* 0x000fc800000e0000 */
[----:B------:R-:W0:Y:S02]  /*0f10*/  @P0 LDC.64 R176, c[0x0][0x438] ;  /* 0x00010e00ffb00b82 */ /* 0x000e240000000a00 */
[----:B------:R-:W-:Y:S02]  /*0f20*/  FMUL.FTZ R216, R98, UR8 ;  /* 0x0000000862d87c20 */ /* 0x000fe40008410000 */
[----:B------:R-:W2:Y:S01]  /*0f30*/  LDL R98, [R1+0x18] ;  /* 0x0000180001627983 */ /* 0x000ea20000100800 */
[----:B------:R-:W-:-:S03]  /*0f40*/  FMUL.FTZ R217, R99, UR8 ;  /* 0x0000000863d97c20 */ /* 0x000fc60008410000 */
[----:B------:R-:W1:Y:S01]  /*0f50*/  @P0 LDC.64 R170, c[0x0][0x438] ;  /* 0x00010e00ffaa0b82 */ /* 0x000e620000000a00 */
[----:B------:R-:W2:Y:S01]  /*0f60*/  LDL R99, [R1+0x14] ;  /* 0x0000140001637983 */ /* 0x000ea20000100800 */
[----:B------:R-:W-:Y:S01]  /*0f70*/  FADD.FTZ R223, R105, -UR5 ;  /* 0x8000000569df7e21 */ /* 0x000fe20008010000 */
[--C-:B------:R-:W-:Y:S02]  /*0f80*/  HADD2.F32 R224, -RZ, R102.reuse.H0_H0 ;  /* 0x20000066ffe07230 */ /* 0x100fe40000004100 */
[----:B------:R-:W-:Y:S02]  /*0f90*/  HADD2.F32 R102, -RZ, R102.H1_H1 ;  /* 0x30000066ff667230 */ /* 0x000fe40000004100 */
[----:B------:R-:W-:Y:S01]  /*0fa0*/  FMUL.FTZ R223, R223, UR8 ;  /* 0x00000008dfdf7c20 */ /* 0x000fe20008410000 */
[----:B------:R-:W-:Y:S01]  /*0fb0*/  IADD3 R168, PT, PT, R167, 0x300, RZ ;  /* 0x00000300a7a87810 */ /* 0x000fe20007ffe0ff */
[----:B------:R-:W1:Y:S01]  /*0fc0*/  @P0 LDC.64 R174, c[0x0][0x438] ;  /* 0x00010e00ffae0b82 */ /* 0x000e620000000a00 */
[----:B------:R-:W-:Y:S01]  /*0fd0*/  FADD.FTZ R38, R102, R38 ;  /* 0x0000002666267221 */ /* 0x000fe20000010000 */
[-C--:B------:R-:W-:Y:S01]  /*0fe0*/  FFMA.FTZ R6, R223, R102.reuse, R6 ;  /* 0x00000066df067223 */ /* 0x080fe20000010006 */
[----:B------:R-:W-:-:S02]  /*0ff0*/  FMUL.FTZ R226, R182, R102 ;  /* 0x00000066b6e27220 */ /* 0x000fc40000410000 */
[----:B------:R-:W2:Y:S01]  /*1000*/  LDL R102, [R1+0x8] ;  /* 0x0000080001667983 */ /* 0x000ea20000100800 */
[----:B0-----:R-:W-:-:S04]  /*1010*/  @P0 IMAD.WIDE.U32 R176, R169, 0x20, R176 ;  /* 0x00000020a9b00825 */ /* 0x001fc800078e00b0 */
[----:B------:R-:W-:Y:S01]  /*1020*/  FADD.FTZ R214, R96, -UR5 ;  /* 0x8000000560d67e21 */ /* 0x000fe20008010000 */
[----:B------:R-:W-:Y:S01]  /*1030*/  FADD.FTZ R215, R97, -UR5 ;  /* 0x8000000561d77e21 */ /* 0x000fe20008010000 */
[----:B------:R-:W-:Y:S01]  /*1040*/  HADD2.F32 R228, -RZ, R103.H0_H0 ;  /* 0x20000067ffe47230 */ /* 0x000fe20000004100 */
[----:B-----5:R-:W5:Y:S01]  /*1050*/  @P0 LDG.E.128 R64, desc[UR10][R176.64] ;  /* 0x0000000ab0400981 */ /* 0x020f62000c1e1d00 */
[--C-:B------:R-:W-:Y:S02]  /*1060*/  HADD2.F32 R218, -RZ, R100.reuse.H0_H0 ;  /* 0x20000064ffda7230 */ /* 0x100fe40000004100 */
[----:B------:R-:W-:Y:S01]  /*1070*/  HADD2.F32 R219, -RZ, R100.H1_H1 ;  /* 0x30000064ffdb7230 */ /* 0x000fe20000004100 */
[----:B------:R0:W5:Y:S01]  /*1080*/  @P0 LDG.E.128 R68, desc[UR10][R176.64+0x10] ;  /* 0x0000100ab0440981 */ /* 0x000162000c1e1d00 */
[----:B-1----:R-:W-:-:S04]  /*1090*/  @P0 IMAD.WIDE.U32 R170, R168, 0x20, R170 ;  /* 0x00000020a8aa0825 */ /* 0x002fc800078e00aa */
[--C-:B------:R-:W-:Y:S01]  /*10a0*/  HADD2.F32 R220, -RZ, R101.reuse.H0_H0 ;  /* 0x20000065ffdc7230 */ /* 0x100fe20000004100 */
[----:B------:R-:W5:Y:S01]  /*10b0*/  @P0 LDG.E.128 R80, desc[UR10][R170.64] ;  /* 0x0000000aaa500981 */ /* 0x000f62000c1e1d00 */
[----:B------:R-:W-:Y:S02]  /*10c0*/  HADD2.F32 R222, -RZ, R101.H1_H1 ;  /* 0x30000065ffde7230 */ /* 0x000fe40000004100 */
[----:B------:R-:W-:Y:S01]  /*10d0*/  FADD.FTZ R110, R110, -UR5 ;  /* 0x800000056e6e7e21 */ /* 0x000fe20008010000 */
[----:B------:R-:W-:Y:S01]  /*10e0*/  FADD.FTZ R109, R109, -UR5 ;  /* 0x800000056d6d7e21 */ /* 0x000fe20008010000 */
[----:B0-----:R-:W-:Y:S01]  /*10f0*/  FADD.FTZ R176, R108, -UR5 ;  /* 0x800000056cb07e21 */ /* 0x001fe20008010000 */
[----:B------:R-:W-:Y:S01]  /*1100*/  FADD.FTZ R108, R129, -UR5 ;  /* 0x80000005816c7e21 */ /* 0x000fe20008010000 */
[----:B------:R0:W5:Y:S01]  /*1110*/  @P0 LDG.E.128 R84, desc[UR10][R170.64+0x10] ;  /* 0x0000100aaa540981 */ /* 0x000162000c1e1d00 */
[----:B------:R-:W-:Y:S01]  /*1120*/  HADD2.F32 R172, -RZ, R127.H1_H1 ;  /* 0x3000007fffac7230 */ /* 0x000fe20000004100 */
[----:B------:R-:W1:Y:S02]  /*1130*/  @P0 LDC.64 R178, c[0x0][0x438] ;  /* 0x00010e00ffb20b82 */ /* 0x000e640000000a00 */
[----:B------:R-:W2:Y:S01]  /*1140*/  LDL R129, [R1+0x24] ;  /* 0x0000240001817983 */ /* 0x000ea20000100800 */
[----:B------:R-:W-:-:S02]  /*1150*/  HADD2.F32 R97, -RZ, R126.H0_H0 ;  /* 0x2000007eff617230 */ /* 0x000fc40000004100 */
[----:B0-----:R-:W-:Y:S02]  /*1160*/  HADD2.F32 R170, -RZ, R127.H0_H0 ;  /* 0x2000007fffaa7230 */ /* 0x001fe40000004100 */
[----:B------:R-:W2:Y:S01]  /*1170*/  LDL R127, [R1+0x20] ;  /* 0x00002000017f7983 */ /* 0x000ea20000100800 */
[----:B------:R-:W-:-:S03]  /*1180*/  HADD2.F32 R96, -RZ, R126.H1_H1 ;  /* 0x3000007eff607230 */ /* 0x000fc60000004100 */
[----:B------:R-:W2:Y:S01]  /*1190*/  LDL R126, [R1+0x1c] ;  /* 0x00001c00017e7983 */ /* 0x000ea20000100800 */
[----:B------:R-:W-:Y:S02]  /*11a0*/  HADD2.F32 R103, -RZ, R103.H1_H1 ;  /* 0x30000067ff677230 */ /* 0x000fe40000004100 */
[--C-:B------:R-:W-:Y:S02]  /*11b0*/  HADD2.F32 R100, -RZ, R125.reuse.H0_H0 ;  /* 0x2000007dff647230 */ /* 0x100fe40000004100 */
[----:B------:R-:W-:Y:S02]  /*11c0*/  HADD2.F32 R101, -RZ, R125.H1_H1 ;  /* 0x3000007dff657230 */ /* 0x000fe40000004100 */
[----:B------:R-:W2:Y:S01]  /*11d0*/  LDL R125, [R1+0x10] ;  /* 0x00001000017d7983 */ /* 0x000ea20000100800 */
[----:B------:R-:W-:-:S05]  /*11e0*/  @P0 IMAD.WIDE.U32 R174, R180, 0x20, R174 ;  /* 0x00000020b4ae0825 */ /* 0x000fca00078e00ae */
[----:B------:R-:W5:Y:S04]  /*11f0*/  @P0 LDG.E.128 R72, desc[UR10][R174.64] ;  /* 0x0000000aae480981 */ /* 0x000f68000c1e1d00 */
[----:B------:R0:W5:Y:S02]  /*1200*/  @P0 LDG.E.128 R76, desc[UR10][R174.64+0x10] ;  /* 0x0000100aae4c0981 */ /* 0x000164000c1e1d00 */
[----:B0-----:R-:W-:Y:S01]  /*1210*/  FMUL.FTZ R174, R176, UR8 ;  /* 0x00000008b0ae7c20 */ /* 0x001fe20008410000 */
[----:B------:R-:W-:Y:S02]  /*1220*/  FMUL.FTZ R176, R110, UR8 ;  /* 0x000000086eb07c20 */ /* 0x000fe40008410000 */
[----:B------:R-:W2:Y:S01]  /*1230*/  LDL R110, [R1+0x4] ;  /* 0x00000400016e7983 */ /* 0x000ea20000100800 */
[----:B------:R-:W-:-:S03]  /*1240*/  FMUL.FTZ R175, R109, UR8 ;  /* 0x000000086daf7c20 */ /* 0x000fc60008410000 */
[----:B------:R-:W2:Y:S01]  /*1250*/  LDL R109, [R1] ;  /* 0x00000000016d7983 */ /* 0x000ea20000100800 */
[----:B------:R-:W-:-:S05]  /*1260*/  IMAD.WIDE.U32 R140, R168, 0x20, R140 ;  /* 0x00000020a88c7825 */ /* 0x000fca00078e008c */
[----:B------:R-:W2:Y:S01]  /*1270*/  LDG.E.128 R132, desc[UR10][R140.64] ;  /* 0x0000000a8c847981 */ /* 0x000ea2000c1e1d00 */
[----:B------:R-:W-:-:S06]  /*1280*/  IMAD.WIDE.U32 R136, R168, 0x10, R136 ;  /* 0x00000010a8887825 */ /* 0x000fcc00078e0088 */
[----:B------:R-:W2:Y:S04]  /*1290*/  LDG.E.128 R136, desc[UR10][R136.64] ;  /* 0x0000000a88887981 */ /* 0x000ea8000c1e1d00 */
[----:B------:R-:W2:Y:S01]  /*12a0*/  LDG.E.128 R140, desc[UR10][R140.64+0x10] ;  /* 0x0000100a8c8c7981 */ /* 0x000ea2000c1e1d00 */
[----:B----4-:R-:W-:-:S03]  /*12b0*/  FMUL.FTZ R229, R124, R103 ;  /* 0x000000677ce57220 */ /* 0x010fc60000410000 */
[----:B------:R-:W4:Y:S01]  /*12c0*/  LDL R124, [R1+0xc] ;  /* 0x00000c00017c7983 */ /* 0x000f220000100800 */
[----:B------:R-:W-:Y:S01]  /*12d0*/  FMUL.FTZ R214, R214, UR8 ;  /* 0x00000008d6d67c20 */ /* 0x000fe20008410000 */
[----:B------:R-:W-:Y:S01]  /*12e0*/  FMUL.FTZ R225, R225, UR8 ;  /* 0x00000008e1e17c20 */ /* 0x000fe20008410000 */
[--C-:B---3--:R-:W-:Y:S02]  /*12f0*/  HADD2.F32 R180, -RZ, R113.reuse.H0_H0 ;  /* 0x20000071ffb47230 */ /* 0x108fe40000004100 */
[----:B------:R-:W-:Y:S01]  /*1300*/  FADD.FTZ R116, R116, -UR5 ;  /* 0x8000000574747e21 */ /* 0x000fe20008010000 */
[----:B------:R-:W-:Y:S02]  /*1310*/  HADD2.F32 R113, -RZ, R113.H1_H1 ;  /* 0x30000071ff717230 */ /* 0x000fe40000004100 */
[----:B------:R-:W-:Y:S01]  /*1320*/  FMUL.FTZ R215, R215, UR8 ;  /* 0x00000008d7d77c20 */ /* 0x000fe20008410000 */
[----:B------:R-:W-:Y:S01]  /*1330*/  FADD.FTZ R33, R218, R33 ;  /* 0x00000021da217221 */ /* 0x000fe20000010000 */
[-C--:B------:R-:W-:Y:S01]  /*1340*/  FFMA.FTZ R0, R214, R218.reuse, R0 ;  /* 0x000000dad6007223 */ /* 0x080fe20000010000 */
[----:B------:R-:W-:Y:S01]  /*1350*/  FMUL.FTZ R218, R189, R218 ;  /* 0x000000dabdda7220 */ /* 0x000fe20000410000 */
[----:B------:R-:W-:Y:S01]  /*1360*/  FADD.FTZ R39, R228, R39 ;  /* 0x00000027e4277221 */ /* 0x000fe20000010000 */
[----:B------:R-:W-:Y:S01]  /*1370*/  FFMA.FTZ R7, R225, R228, R7 ;  /* 0x000000e4e1077223 */ /* 0x000fe20000010007 */
[----:B------:R-:W-:-:S02]  /*1380*/  HADD2.F32 R184, -RZ, R114.H0_H0 ;  /* 0x20000072ffb87230 */ /* 0x000fc40000004100 */
[----:B------:R-:W-:Y:S01]  /*1390*/  FMUL.FTZ R228, R181, R228 ;  /* 0x000000e4b5e47220 */ /* 0x000fe20000410000 */
[----:B------:R-:W-:Y:S01]  /*13a0*/  FMUL.FTZ R181, R116, UR8 ;  /* 0x0000000874b57c20 */ /* 0x000fe20008410000 */
[----:B------:R-:W-:Y:S01]  /*13b0*/  FADD.FTZ R34, R219, R34 ;  /* 0x00000022db227221 */ /* 0x000fe20000010000 */
[----:B------:R-:W-:Y:S01]  /*13c0*/  FFMA.FTZ R2, R215, R219, R2 ;  /* 0x000000dbd7027223 */ /* 0x000fe20000010002 */
[----:B--2---:R-:W-:Y:S01]  /*13d0*/  FMUL.FTZ R182, R98, R113 ;  /* 0x0000007162b67220 */ /* 0x004fe20000410000 */
[----:B------:R-:W-:Y:S01]  /*13e0*/  FMUL.FTZ R219, R187, R219 ;  /* 0x000000dbbbdb7220 */ /* 0x000fe20000410000 */
[----:B------:R-:W-:Y:S01]  /*13f0*/  FADD.FTZ R98, RZ, R218 ;  /* 0x000000daff627221 */ /* 0x000fe20000010000 */
[----:B------:R-:W-:Y:S01]  /*1400*/  FADD.FTZ R149, R184, R149 ;  /* 0x00000095b8957221 */ /* 0x000fe20000010000 */
[----:B------:R-:W-:Y:S01]  /*1410*/  FFMA.FTZ R13, R181, R184, R13 ;  /* 0x000000b8b50d7223 */ /* 0x000fe2000001000d */
[----:B------:R-:W-:Y:S01]  /*1420*/  FADD.FTZ R221, R104, -UR5 ;  /* 0x8000000568dd7e21 */ /* 0x000fe20008010000 */
[----:B------:R-:W-:Y:S01]  /*1430*/  FADD.FTZ R35, R220, R35 ;  /* 0x00000023dc237221 */ /* 0x000fe20000010000 */
[----:B------:R-:W-:Y:S01]  /*1440*/  FFMA.FTZ R3, R216, R220, R3 ;  /* 0x000000dcd8037223 */ /* 0x000fe20000010003 */
[----:B------:R-:W-:Y:S01]  /*1450*/  FMUL.FTZ R184, R99, R184 ;  /* 0x000000b863b87220 */ /* 0x000fe20000410000 */
[----:B------:R-:W-:Y:S01]  /*1460*/  FMUL.FTZ R220, R186, R220 ;  /* 0x000000dcbadc7220 */ /* 0x000fe20000410000 */
[----:B------:R-:W-:Y:S01]  /*1470*/  FADD.FTZ R99, R219, R98 ;  /* 0x00000062db637221 */ /* 0x000fe20000010000 */
[----:B------:R-:W-:Y:S01]  /*1480*/  FADD.FTZ R36, R222, R36 ;  /* 0x00000024de247221 */ /* 0x000fe20000010000 */
[----:B------:R-:W-:Y:S01]  /*1490*/  FMUL.FTZ R221, R221, UR8 ;  /* 0x00000008dddd7c20 */ /* 0x000fe20008410000 */
[-C--:B------:R-:W-:Y:S01]  /*14a0*/  FFMA.FTZ R4, R217, R222.reuse, R4 ;  /* 0x000000ded9047223 */ /* 0x080fe20000010004 */
[----:B------:R-:W-:Y:S01]  /*14b0*/  FMUL.FTZ R222, R185, R222 ;  /* 0x000000deb9de7220 */ /* 0x000fe20000410000 */
[----:B------:R-:W-:Y:S01]  /*14c0*/  FADD.FTZ R99, R220, R99 ;  /* 0x00000063dc637221 */ /* 0x000fe20000010000 */
[----:B------:R-:W-:Y:S01]  /*14d0*/  FADD.FTZ R37, R224, R37 ;  /* 0x00000025e0257221 */ /* 0x000fe20000010000 */
[-C--:B------:R-:W-:Y:S01]  /*14e0*/  FFMA.FTZ R5, R221, R224.reuse, R5 ;  /* 0x000000e0dd057223 */ /* 0x080fe20000010005 */
[----:B------:R-:W-:Y:S01]  /*14f0*/  FMUL.FTZ R224, R183, R224 ;  /* 0x000000e0b7e07220 */ /* 0x000fe20000410000 */
[----:B------:R-:W-:Y:S01]  /*1500*/  FADD.FTZ R99, R222, R99 ;  /* 0x00000063de637221 */ /* 0x000fe20000010000 */
[----:B-1----:R-:W-:-:S04]  /*1510*/  @P0 IMAD.WIDE.U32 R178, R167, 0x20, R178 ;  /* 0x00000020a7b20825 */ /* 0x002fc800078e00b2 */
[----:B------:R-:W-:Y:S01]  /*1520*/  FADD.FTZ R99, R224, R99 ;  /* 0x00000063e0637221 */ /* 0x000fe20000010000 */
[--C-:B------:R-:W-:Y:S01]  /*1530*/  HADD2.F32 R188, -RZ, R115.reuse.H0_H0 ;  /* 0x20000073ffbc7230 */ /* 0x100fe20000004100 */
[----:B------:R-:W5:Y:S01]  /*1540*/  @P0 LDG.E.128 R56, desc[UR10][R178.64] ;  /* 0x0000000ab2380981 */ /* 0x000f62000c1e1d00 */
[----:B------:R-:W-:Y:S02]  /*1550*/  HADD2.F32 R115, -RZ, R115.H1_H1 ;  /* 0x30000073ff737230 */ /* 0x000fe40000004100 */
[----:B------:R-:W-:Y:S01]  /*1560*/  FADD.FTZ R99, R226, R99 ;  /* 0x00000063e2637221 */ /* 0x000fe20000010000 */
[----:B------:R0:W5:Y:S01]  /*1570*/  @P0 LDG.E.128 R60, desc[UR10][R178.64+0x10] ;  /* 0x0000100ab23c0981 */ /* 0x000162000c1e1d00 */
[----:B------:R-:W-:Y:S01]  /*1580*/  FMUL.FTZ R227, R227, UR8 ;  /* 0x00000008e3e37c20 */ /* 0x000fe20008410000 */
[----:B------:R-:W-:Y:S01]  /*1590*/  FMUL.FTZ R189, R102, R115 ;  /* 0x0000007366bd7220 */ /* 0x000fe20000410000 */
[----:B------:R-:W-:Y:S01]  /*15a0*/  FADD.FTZ R102, R228, R99 ;  /* 0x00000063e4667221 */ /* 0x000fe20000010000 */
[----:B------:R-:W-:Y:S01]  /*15b0*/  FFMA.FTZ R98, R214, R218, RZ ;  /* 0x000000dad6627223 */ /* 0x000fe200000100ff */
[----:B------:R-:W-:Y:S01]  /*15c0*/  FADD.FTZ R144, R103, R144 ;  /* 0x0000009067907221 */ /* 0x000fe20000010000 */
[----:B0-----:R-:W-:-:S02]  /*15d0*/  HADD2.F32 R178, -RZ, R112.H0_H0 ;  /* 0x20000070ffb27230 */ /* 0x001fc40000004100 */
[----:B------:R-:W-:Y:S01]  /*15e0*/  FFMA.FTZ R8, R227, R103, R8 ;  /* 0x00000067e3087223 */ /* 0x000fe20000010008 */
[----:B------:R-:W-:Y:S02]  /*15f0*/  HADD2.F32 R112, -RZ, R112.H1_H1 ;  /* 0x30000070ff707230 */ /* 0x000fe40000004100 */
[----:B------:R-:W-:Y:S01]  /*1600*/  FADD.FTZ R103, R229, R102 ;  /* 0x00000066e5677221 */ /* 0x000fe20000010000 */
[----:B------:R-:W-:Y:S01]  /*1610*/  FADD.FTZ R145, R178, R145 ;  /* 0x00000091b2917221 */ /* 0x000fe20000010000 */
[-C--:B------:R-:W-:Y:S01]  /*1620*/  FFMA.FTZ R9, R174, R178.reuse, R9 ;  /* 0x000000b2ae097223 */ /* 0x080fe20000010009 */
[----:B------:R-:W-:Y:S01]  /*1630*/  FMUL.FTZ R178, R129, R178 ;  /* 0x000000b281b27220 */ /* 0x000fe20000410000 */
[----:B------:R-:W-:-:S03]  /*1640*/  FFMA.FTZ R99, R215, R219, R98 ;  /* 0x000000dbd7637223 */ /* 0x000fc60000010062 */
[----:B------:R-:W-:Y:S01]  /*1650*/  FADD.FTZ R102, R178, R103 ;  /* 0x00000067b2667221 */ /* 0x000fe20000010000 */
[----:B------:R-:W-:Y:S01]  /*1660*/  FFMA.FTZ R98, R216, R220, R99 ;  /* 0x000000dcd8627223 */ /* 0x000fe20000010063 */
[----:B------:R-:W-:Y:S01]  /*1670*/  FMUL.FTZ R179, R127, R112 ;  /* 0x000000707fb37220 */ /* 0x000fe20000410000 */
[----:B------:R-:W-:Y:S01]  /*1680*/  FADD.FTZ R147, R180, R147 ;  /* 0x00000093b4937221 */ /* 0x000fe20000010000 */
[----:B------:R-:W-:Y:S01]  /*1690*/  FFMA.FTZ R11, R176, R180, R11 ;  /* 0x000000b4b00b7223 */ /* 0x000fe2000001000b */
[----:B------:R-:W-:Y:S01]  /*16a0*/  FFMA.FTZ R98, R217, R222, R98 ;  /* 0x000000ded9627223 */ /* 0x000fe20000010062 */
[----:B------:R-:W-:Y:S01]  /*16b0*/  FMUL.FTZ R180, R126, R180 ;  /* 0x000000b47eb47220 */ /* 0x000fe20000410000 */
[----:B------:R-:W-:Y:S01]  /*16c0*/  FADD.FTZ R99, R179, R102 ;  /* 0x00000066b3637221 */ /* 0x000fe20000010000 */
[----:B------:R-:W-:Y:S01]  /*16d0*/  FADD.FTZ R122, R122, -UR5 ;  /* 0x800000057a7a7e21 */ /* 0x000fe20008010000 */
[----:B------:R-:W-:Y:S02]  /*16e0*/  FFMA.FTZ R98, R221, R224, R98 ;  /* 0x000000e0dd627223 */ /* 0x000fe40000010062 */
[----:B------:R-:W-:Y:S01]  /*16f0*/  FADD.FTZ R99, R180, R99 ;  /* 0x00000063b4637221 */ /* 0x000fe20000010000 */
[----:B------:R-:W-:-:S02]  /*1700*/  HADD2.F32 R114, -RZ, R114.H1_H1 ;  /* 0x30000072ff727230 */ /* 0x000fc40000004100 */
[----:B------:R-:W-:Y:S01]  /*1710*/  FADD.FTZ R118, R118, -UR5 ;  /* 0x8000000576767e21 */ /* 0x000fe20008010000 */
[----:B------:R-:W-:Y:S01]  /*1720*/  FADD.FTZ R123, R123, -UR5 ;  /* 0x800000057b7b7e21 */ /* 0x000fe20008010000 */
[----:B------:R-:W-:Y:S01]  /*1730*/  FMUL.FTZ R122, R122, UR8 ;  /* 0x000000087a7a7c20 */ /* 0x000fe20008410000 */
[----:B------:R-:W-:Y:S01]  /*1740*/  FADD.FTZ R99, R182, R99 ;  /* 0x00000063b6637221 */ /* 0x000fe20000010000 */
[----:B------:R-:W-:Y:S01]  /*1750*/  FFMA.FTZ R98, R223, R226, R98 ;  /* 0x000000e2df627223 */ /* 0x000fe20000010062 */
[----:B------:R-:W-:Y:S01]  /*1760*/  FMUL.FTZ R186, R118, UR8 ;  /* 0x0000000876ba7c20 */ /* 0x000fe20008410000 */
[----:B------:R-:W-:Y:S01]  /*1770*/  FMUL.FTZ R123, R123, UR8 ;  /* 0x000000087b7b7c20 */ /* 0x000fe20008410000 */
        /* <DEDUP_REMOVED lines=11> */
[----:B------:R-:W-:Y:S01]  /*1830*/  FADD.FTZ R128, R128, -UR5 ;  /* 0x8000000580807e21 */ /* 0x000fe20008010000 */
[----:B------:R-:W-:Y:S01]  /*1840*/  FADD.FTZ R101, R185, R100 ;  /* 0x00000064b9657221 */ /* 0x000fe20000010000 */
[----:B------:R-:W-:-:S02]  /*1850*/  FFMA.FTZ R99, R227, R229, R98 ;  /* 0x000000e5e3637223 */ /* 0x000fc40000010062 */
[----:B------:R-:W-:Y:S02]  /*1860*/  FMUL.FTZ R128, R128, UR8 ;  /* 0x0000000880807c20 */ /* 0x000fe40008410000 */
[----:B------:R-:W-:Y:S01]  /*1870*/  FFMA.FTZ R98, R174, R178, R99 ;  /* 0x000000b2ae627223 */ /* 0x000fe20000010063 */
[----:B------:R-:W-:Y:S01]  /*1880*/  FADD.FTZ R105, R130, -UR5 ;  /* 0x8000000582697e21 */ /* 0x000fe20008010000 */
[----:B------:R-:W-:Y:S01]  /*1890*/  FADD.FTZ R157, R97, R157 ;  /* 0x0000009d619d7221 */ /* 0x000fe20000010000 */
[-C--:B------:R-:W-:Y:S01]  /*18a0*/  FFMA.FTZ R21, R128, R97.reuse, R21 ;  /* 0x0000006180157223 */ /* 0x080fe20000010015 */
[----:B------:R-:W-:Y:S01]  /*18b0*/  FMUL.FTZ R129, R250, R97 ;  /* 0x00000061fa817220 */ /* 0x000fe20000410000 */
[----:B------:R-:W-:Y:S01]  /*18c0*/  FMUL.FTZ R130, R108, UR8 ;  /* 0x000000086c827c20 */ /* 0x000fe20008410000 */
[----:B------:R-:W-:Y:S01]  /*18d0*/  FADD.FTZ R111, R111, -UR5 ;  /* 0x800000056f6f7e21 */ /* 0x000fe20008010000 */
[----:B------:R-:W-:Y:S01]  /*18e0*/  FFMA.FTZ R97, R175, R179, R98 ;  /* 0x000000b3af617223 */ /* 0x000fe20000010062 */
[----:B------:R-:W-:Y:S01]  /*18f0*/  FADD.FTZ R171, R131, -UR5 ;  /* 0x8000000583ab7e21 */ /* 0x000fe20008010000 */
[----:B------:R-:W-:Y:S01]  /*1900*/  FMUL.FTZ R125, R109, R107 ;  /* 0x0000006b6d7d7220 */ /* 0x000fe20000410000 */
[----:B------:R-:W-:Y:S01]  /*1910*/  FADD.FTZ R158, R96, R158 ;  /* 0x0000009e609e7221 */ /* 0x000fe20000010000 */
[-C--:B------:R-:W-:Y:S01]  /*1920*/  FFMA.FTZ R22, R130, R96.reuse, R22 ;  /* 0x0000006082167223 */ /* 0x080fe20000010016 */
[----:B------:R-:W-:Y:S01]  /*1930*/  FMUL.FTZ R131, R249, R96 ;  /* 0x00000060f9837220 */ /* 0x000fe20000410000 */
[----:B------:R-:W-:Y:S01]  /*1940*/  FMUL.FTZ R177, R111, UR8 ;  /* 0x000000086fb17c20 */ /* 0x000fe20008410000 */
[----:B------:R-:W-:Y:S01]  /*1950*/  FFMA.FTZ R96, R176, R180, R97 ;  /* 0x000000b4b0607223 */ /* 0x000fe20000010061 */
[----:B------:R-:W-:-:S03]  /*1960*/  FADD.FTZ R117, R117, -UR5 ;  /* 0x8000000575757e21 */ /* 0x000fc60008010000 */
[----:B------:R-:W-:Y:S01]  /*1970*/  FFMA.FTZ R96, R177, R182, R96 ;  /* 0x000000b6b1607223 */ /* 0x000fe20000010060 */
[----:B------:R-:W-:-:S03]  /*1980*/  FMUL.FTZ R183, R117, UR8 ;  /* 0x0000000875b77c20 */ /* 0x000fc60008410000 */
[----:B------:R-:W-:Y:S01]  /*1990*/  FFMA.FTZ R96, R181, R184, R96 ;  /* 0x000000b8b5607223 */ /* 0x000fe20000010060 */
[----:B------:R-:W-:Y:S01]  /*19a0*/  FADD.FTZ R119, R119, -UR5 ;  /* 0x8000000577777e21 */ /* 0x000fe20008010000 */
[----:B------:R-:W-:Y:S01]  /*19b0*/  FADD.FTZ R104, R132, -UR5 ;  /* 0x8000000584687e21 */ /* 0x000fe20008010000 */
[----:B------:R-:W-:Y:S01]  /*19c0*/  FMUL.FTZ R132, R105, UR8 ;  /* 0x0000000869847c20 */ /* 0x000fe20008410000 */
[----:B------:R-:W-:Y:S01]  /*19d0*/  FADD.FTZ R120, R120, -UR5 ;  /* 0x8000000578787e21 */ /* 0x000fe20008010000 */
[----:B------:R-:W-:Y:S01]  /*19e0*/  FMUL.FTZ R187, R119, UR8 ;  /* 0x0000000877bb7c20 */ /* 0x000fe20008410000 */
[----:B------:R-:W-:Y:S01]  /*19f0*/  FADD.FTZ R159, R170, R159 ;  /* 0x0000009faa9f7221 */ /* 0x000fe20000010000 */
[-C--:B------:R-:W-:Y:S01]  /*1a00*/  FFMA.FTZ R23, R132, R170.reuse, R23 ;  /* 0x000000aa84177223 */ /* 0x080fe20000010017 */
[----:B------:R-:W-:Y:S01]  /*1a10*/  FMUL.FTZ R171, R171, UR8 ;  /* 0x00000008abab7c20 */ /* 0x000fe20008410000 */
[----:B------:R-:W-:Y:S01]  /*1a20*/  FMUL.FTZ R170, R248, R170 ;  /* 0x000000aaf8aa7220 */ /* 0x000fe20000410000 */
[----:B------:R-:W-:Y:S01]  /*1a30*/  FADD.FTZ R121, R121, -UR5 ;  /* 0x8000000579797e21 */ /* 0x000fe20008010000 */
[----:B------:R-:W-:Y:S01]  /*1a40*/  FMUL.FTZ R120, R120, UR8 ;  /* 0x0000000878787c20 */ /* 0x000fe20008410000 */
[----:B------:R-:W-:-:S02]  /*1a50*/  HADD2.F32 R105, -RZ, R136.H0_H0 ;  /* 0x20000088ff697230 */ /* 0x000fc40000004100 */
[----:B------:R-:W-:Y:S01]  /*1a60*/  FADD.FTZ R230, R172, R230 ;  /* 0x000000e6ace67221 */ /* 0x000fe20000010000 */
[-C--:B------:R-:W-:Y:S01]  /*1a70*/  FFMA.FTZ R24, R171, R172.reuse, R24 ;  /* 0x000000acab187223 */ /* 0x080fe20000010018 */
[----:B------:R-:W-:Y:S01]  /*1a80*/  FMUL.FTZ R104, R104, UR8 ;  /* 0x0000000868687c20 */ /* 0x000fe20008410000 */
[----:B------:R-:W-:Y:S01]  /*1a90*/  FMUL.FTZ R172, R247, R172 ;  /* 0x000000acf7ac7220 */ /* 0x000fe20000410000 */
[----:B------:R-:W-:Y:S01]  /*1aa0*/  FMUL.FTZ R121, R121, UR8 ;  /* 0x0000000879797c20 */ /* 0x000fe20008410000 */
[----:B------:R-:W-:Y:S01]  /*1ab0*/  FADD.FTZ R231, R105, R231 ;  /* 0x000000e769e77221 */ /* 0x000fe20000010000 */
[-C--:B------:R-:W-:Y:S01]  /*1ac0*/  FFMA.FTZ R25, R104, R105.reuse, R25 ;  /* 0x0000006968197223 */ /* 0x080fe20000010019 */
[----:B------:R-:W-:Y:S02]  /*1ad0*/  HADD2.F32 R136, -RZ, R136.H1_H1 ;  /* 0x30000088ff887230 */ /* 0x000fe40000004100 */
[----:B------:R-:W-:Y:S01]  /*1ae0*/  FMUL.FTZ R105, R246, R105 ;  /* 0x00000069f6697220 */ /* 0x000fe20000410000 */
[----:B------:R-:W-:Y:S01]  /*1af0*/  FADD.FTZ R153, R106, R153 ;  /* 0x000000996a997221 */ /* 0x000fe20000010000 */
[----:B------:R-:W-:Y:S01]  /*1b00*/  FFMA.FTZ R17, R120, R106, R17 ;  /* 0x0000006a78117223 */ /* 0x000fe20000010011 */
[----:B------:R-:W-:Y:S01]  /*1b10*/  FADD.FTZ R154, R107, R154 ;  /* 0x0000009a6b9a7221 */ /* 0x000fe20000010000 */
[----:B------:R-:W-:Y:S01]  /*1b20*/  FFMA.FTZ R18, R121, R107, R18 ;  /* 0x0000006b79127223 */ /* 0x000fe20000010012 */
[----:B------:R-:W-:Y:S01]  /*1b30*/  FADD.FTZ R146, R112, R146 ;  /* 0x0000009270927221 */ /* 0x000fe20000010000 */
[----:B------:R-:W-:Y:S01]  /*1b40*/  FFMA.FTZ R10, R175, R112, R10 ;  /* 0x00000070af0a7223 */ /* 0x000fe2000001000a */
[----:B------:R-:W-:Y:S01]  /*1b50*/  FADD.FTZ R112, R133, -UR5 ;  /* 0x8000000585707e21 */ /* 0x000fe20008010000 */
[----:B------:R-:W-:-:S02]  /*1b60*/  HADD2.F32 R133, -RZ, R139.H0_H0 ;  /* 0x2000008bff857230 */ /* 0x000fc40000004100 */
[----:B------:R-:W-:-:S03]  /*1b70*/  HADD2.F32 R139, -RZ, R139.H1_H1 ;  /* 0x3000008bff8b7230 */ /* 0x000fc60000004100 */
[----:B------:R-:W-:Y:S01]  /*1b80*/  FMUL.FTZ R111, R240, R133 ;  /* 0x00000085f06f7220 */ /* 0x000fe20000410000 */
[----:B------:R-:W-:Y:S01]  /*1b90*/  FADD.FTZ R148, R113, R148 ;  /* 0x0000009471947221 */ /* 0x000fe20000010000 */
[----:B------:R-:W-:Y:S01]  /*1ba0*/  FFMA.FTZ R12, R177, R113, R12 ;  /* 0x00000071b10c7223 */ /* 0x000fe2000001000c */
[----:B------:R-:W-:Y:S01]  /*1bb0*/  FADD.FTZ R150, R114, R150 ;  /* 0x0000009672967221 */ /* 0x000fe20000010000 */
[----:B------:R-:W-:Y:S01]  /*1bc0*/  FFMA.FTZ R14, R183, R114, R14 ;  /* 0x00000072b70e7223 */ /* 0x000fe2000001000e */
[----:B------:R-:W-:Y:S01]  /*1bd0*/  FMUL.FTZ R113, R239, R139 ;  /* 0x0000008bef717220 */ /* 0x000fe20000410000 */
[----:B------:R-:W-:Y:S01]  /*1be0*/  FADD.FTZ R114, R134, -UR5 ;  /* 0x8000000586727e21 */ /* 0x000fe20008010000 */
[----:B------:R-:W-:Y:S01]  /*1bf0*/  FMUL.FTZ R112, R112, UR8 ;  /* 0x0000000870707c20 */ /* 0x000fe20008410000 */
[----:B------:R-:W-:Y:S01]  /*1c00*/  FADD.FTZ R152, R115, R152 ;  /* 0x0000009873987221 */ /* 0x000fe20000010000 */
[----:B------:R-:W-:Y:S01]  /*1c10*/  FFMA.FTZ R16, R187, R115, R16 ;  /* 0x00000073bb107223 */ /* 0x000fe20000010010 */
[----:B------:R-:W-:Y:S01]  /*1c20*/  FADD.FTZ R115, R135, -UR5 ;  /* 0x8000000587737e21 */ /* 0x000fe20008010000 */
[----:B------:R-:W-:Y:S01]  /*1c30*/  FMUL.FTZ R114, R114, UR8 ;  /* 0x0000000872727c20 */ /* 0x000fe20008410000 */
[----:B------:R-:W-:-:S02]  /*1c40*/  FADD.FTZ R116, R140, -UR5 ;  /* 0x800000058c747e21 */ /* 0x000fc40008010000 */
[----:B------:R-:W-:Y:S01]  /*1c50*/  FMUL.FTZ R115, R115, UR8 ;  /* 0x0000000873737c20 */ /* 0x000fe20008410000 */
[----:B------:R-:W-:Y:S01]  /*1c60*/  FADD.FTZ R117, R141, -UR5 ;  /* 0x800000058d757e21 */ /* 0x000fe20008010000 */
[----:B------:R-:W-:Y:S01]  /*1c70*/  FMUL.FTZ R116, R116, UR8 ;  /* 0x0000000874747c20 */ /* 0x000fe20008410000 */
[----:B------:R-:W-:Y:S02]  /*1c80*/  FADD.FTZ R118, R142, -UR5 ;  /* 0x800000058e767e21 */ /* 0x000fe40008010000 */
[----:B------:R-:W-:Y:S01]  /*1c90*/  FMUL.FTZ R117, R117, UR8 ;  /* 0x0000000875757c20 */ /* 0x000fe20008410000 */
[----:B------:R-:W-:Y:S01]  /*1ca0*/  FADD.FTZ R119, R143, -UR5 ;  /* 0x800000058f777e21 */ /* 0x000fe20008010000 */
[----:B------:R-:W-:-:S03]  /*1cb0*/  FMUL.FTZ R118, R118, UR8 ;  /* 0x0000000876767c20 */ /* 0x000fc60008410000 */
[----:B------:R-:W-:Y:S01]  /*1cc0*/  FMUL.FTZ R119, R119, UR8 ;  /* 0x0000000877777c20 */ /* 0x000fe20008410000 */
[----:B----4-:R-:W-:-:S04]  /*1cd0*/  FMUL.FTZ R188, R124, R188 ;  /* 0x000000bc7cbc7220 */ /* 0x010fc80000410000 */
[----:B------:R-:W-:Y:S01]  /*1ce0*/  FADD.FTZ R100, R188, R101 ;  /* 0x00000065bc647221 */ /* 0x000fe20000010000 */
[----:B------:R-:W-:-:S03]  /*1cf0*/  FMUL.FTZ R124, R110, R106 ;  /* 0x0000006a6e7c7220 */ /* 0x000fc60000410000 */
        /* <DEDUP_REMOVED lines=14> */
[--C-:B------:R-:W-:Y:S02]  /*1de0*/  HADD2.F32 R101, -RZ, R137.reuse.H0_H0 ;  /* 0x20000089ff657230 */ /* 0x100fe40000004100 */
[----:B------:R-:W-:Y:S01]  /*1df0*/  FMUL.FTZ R106, R245, R136 ;  /* 0x00000088f56a7220 */ /* 0x000fe20000410000 */
[----:B------:R-:W-:Y:S01]  /*1e00*/  FFMA.FTZ R98, R122, R126, R98 ;  /* 0x0000007e7a627223 */ /* 0x000fe20000010062 */
[----:B------:R-:W-:Y:S01]  /*1e10*/  FADD.FTZ R96, R105, R96 ;  /* 0x0000006069607221 */ /* 0x000fe20000010000 */
[----:B------:R-:W-:Y:S02]  /*1e20*/  HADD2.F32 R137, -RZ, R137.H1_H1 ;  /* 0x30000089ff897230 */ /* 0x000fe40000004100 */
[----:B------:R-:W-:Y:S01]  /*1e30*/  FMUL.FTZ R107, R244, R101 ;  /* 0x00000065f46b7220 */ /* 0x000fe20000410000 */
[----:B------:R-:W-:Y:S01]  /*1e40*/  FFMA.FTZ R98, R123, R127, R98 ;  /* 0x0000007f7b627223 */ /* 0x000fe20000010062 */
[----:B------:R-:W-:Y:S01]  /*1e50*/  FADD.FTZ R96, R96, R106 ;  /* 0x0000006a60607221 */ /* 0x000fe20000010000 */
[----:B------:R-:W-:-:S02]  /*1e60*/  HADD2.F32 R100, -RZ, R138.H0_H0 ;  /* 0x2000008aff647230 */ /* 0x000fc40000004100 */
[----:B------:R-:W-:Y:S01]  /*1e70*/  FMUL.FTZ R108, R243, R137 ;  /* 0x00000089f36c7220 */ /* 0x000fe20000410000 */
[----:B------:R-:W-:Y:S01]  /*1e80*/  FFMA.FTZ R98, R128, R129, R98 ;  /* 0x0000008180627223 */ /* 0x000fe20000010062 */
[----:B------:R-:W-:Y:S01]  /*1e90*/  FADD.FTZ R96, R96, R107 ;  /* 0x0000006b60607221 */ /* 0x000fe20000010000 */
[----:B------:R-:W-:Y:S02]  /*1ea0*/  HADD2.F32 R138, -RZ, R138.H1_H1 ;  /* 0x3000008aff8a7230 */ /* 0x000fe40000004100 */
[----:B------:R-:W-:Y:S01]  /*1eb0*/  FMUL.FTZ R109, R242, R100 ;  /* 0x00000064f26d7220 */ /* 0x000fe20000410000 */
        /* <DEDUP_REMOVED lines=11> */
[----:B------:R-:W-:Y:S02]  /*1f70*/  FFMA.FTZ R98, R114, R107, R98 ;  /* 0x0000006b72627223 */ /* 0x000fe40000010062 */
[----:B------:R-:W0:Y:S02]  /*1f80*/  SHFL.DOWN PT, R97, R96, 0x10, 0x1f ;  /* 0x0a001f0060617f89 */ /* 0x000e2400000e0000 */
        /* <DEDUP_REMOVED lines=38> */
.L_x_9623:
[----:B------:R-:W-:Y:S05]  /*21f0*/  BSYNC.RECONVERGENT B0 ;  /* 0x0000000000007941 */ /* 0x000fea0003800200 */
.L_x_9622:
[----:B------:R-:W1:Y:S08]  /*2200*/  S2UR UR5, SR_CgaCtaId ;  /* 0x00000000000579c3 */ /* 0x000e700000008800 */
[----:B------:R-:W-:Y:S01]  /*2210*/  BAR.SYNC.DEFER_BLOCKING 0x0 ;  /* 0x0000000000007b1d */ /* 0x000fe20000010000 */
[----:B------:R-:W-:Y:S01]  /*2220*/  FADD.FTZ R233, R101, R233 ;  /* 0x000000e965e97221 */ /* 0x000fe20000010000 */
[----:B------:R-:W-:Y:S01]  /*2230*/  FFMA.FTZ R27, R114, R101, R27 ;  /* 0x00000065721b7223 */ /* 0x000fe2000001001b */
[----:B------:R-:W-:Y:S01]  /*2240*/  FADD.FTZ R235, R100, R235 ;  /* 0x000000eb64eb7221 */ /* 0x000fe20000010000 */
[----:B------:R-:W-:Y:S01]  /*2250*/  FFMA.FTZ R29, R116, R100, R29 ;  /* 0x00000064741d7223 */ /* 0x000fe2000001001d */
[----:B------:R-:W-:Y:S01]  /*2260*/  UISETP.NE.U32.AND UP1, UPT, UR18, URZ, UPT ;  /* 0x000000ff1200728c */ /* 0x000fe2000bf25070 */
[----:B------:R-:W-:Y:S01]  /*2270*/  FADD.FTZ R234, R137, R234 ;  /* 0x000000ea89ea7221 */ /* 0x000fe20000010000 */
[----:B------:R-:W-:Y:S01]  /*2280*/  UMOV UR4, 0x400 ;  /* 0x0000040000047882 */ /* 0x000fe20000000000 */
[----:B------:R-:W-:Y:S01]  /*2290*/  FFMA.FTZ R28, R115, R137, R28 ;  /* 0x00000089731c7223 */ /* 0x000fe2000001001c */
[----:B------:R-:W-:Y:S01]  /*22a0*/  UISETP.NE.AND.EX UP1, UPT, UR19, URZ, UPT, UP1 ;  /* 0x000000ff1300728c */ /* 0x000fe2000bf25310 */
        /* <DEDUP_REMOVED lines=45> */
[----:B------:R-:W-:-:S04]  /*2580*/  ISETP.NE.U32.AND P0, PT, RZ, UR22, PT ;  /* 0x00000016ff007c0c */ /* 0x000fc8000bf05070 */
[----:B------:R-:W-:-:S13]  /*2590*/  ISETP.NE.AND.EX P0, PT, RZ, UR23, PT, P0 ;  /* 0x00000017ff007c0c */ /* 0x000fda000bf05300 */
[----:B------:R-:W-:Y:S05]  /*25a0*/  @P0 BRA `(.L_x_9625) ;  /* 0x0000000400140947 */ /* 0x000fea0003800000 */
[--C-:B------:R-:W-:Y:S01]  /*25b0*/  FFMA.FTZ R225, R225, UR4, R137.reuse ;  /* 0x00000004e1e17c23 */ /* 0x100fe20008010089 */
[--C-:B------:R-:W-:Y:S01]  /*25c0*/  FFMA.FTZ R100, R227, UR4, R137.reuse ;  /* 0x00000004e3647c23 */ /* 0x100fe20008010089 */
[----:B-----5:R-:W-:Y:S02]  /*25d0*/  HADD2.F32 R102, -RZ, R99.H0_H0 ;  /* 0x20000063ff667230 */ /* 0x020fe40000004100 */
[----:B------:R-:W-:Y:S01]  /*25e0*/  FFMA.FTZ R221, R221, UR4, R137 ;  /* 0x00000004dddd7c23 */ /* 0x000fe20008010089 */
[----:B------:R-:W-:Y:S01]  /*25f0*/  FADD.FTZ R225, R228, -R225 ;  /* 0x800000e1e4e17221 */ /* 0x000fe20000010000 */
[----:B------:R-:W-:Y:S01]  /*2600*/  FADD.FTZ R100, R229, -R100 ;  /* 0x80000064e5647221 */ /* 0x000fe20000010000 */
[----:B------:R-:W-:Y:S02]  /*2610*/  HADD2.F32 R134, -RZ, R43.H0_H0 ;  /* 0x2000002bff867230 */ /* 0x000fe40000004100 */
[----:B------:R-:W-:Y:S01]  /*2620*/  FADD.FTZ R224, R224, -R221 ;  /* 0x800000dde0e07221 */ /* 0x000fe20000010000 */
[----:B------:R-:W-:Y:S01]  /*2630*/  FMUL.FTZ R101, R225, UR8 ;  /* 0x00000008e1657c20 */ /* 0x000fe20008410000 */
[----:B------:R-:W-:Y:S01]  /*2640*/  FMUL.FTZ R100, R100, UR8 ;  /* 0x0000000864647c20 */ /* 0x000fe20008410000 */
[----:B------:R-:W-:Y:S01]  /*2650*/  FFMA.FTZ R223, R223, UR4, R137 ;  /* 0x00000004dfdf7c23 */ /* 0x000fe20008010089 */
[----:B------:R-:W-:Y:S01]  /*2660*/  FMUL.FTZ R224, R224, UR8 ;  /* 0x00000008e0e07c20 */ /* 0x000fe20008410000 */
[----:B------:R-:W-:Y:S01]  /*2670*/  FMUL.FTZ R101, R101, UR7 ;  /* 0x0000000765657c20 */ /* 0x000fe20008410000 */
[----:B------:R-:W-:-:S02]  /*2680*/  HADD2.F32 R103, -RZ, R98.H0_H0 ;  /* 0x20000062ff677230 */ /* 0x000fc40000004100 */
[----:B------:R-:W-:Y:S01]  /*2690*/  FADD.FTZ R226, R226, -R223 ;  /* 0x800000dfe2e27221 */ /* 0x000fe20000010000 */
[----:B------:R-:W-:Y:S01]  /*26a0*/  FFMA.FTZ R216, R216, UR4, R137 ;  /* 0x00000004d8d87c23 */ /* 0x000fe20008010089 */
[C---:B------:R-:W-:Y:S01]  /*26b0*/  FMUL.FTZ R102, R101.reuse, R102 ;  /* 0x0000006665667220 */ /* 0x040fe20000410000 */
[----:B------:R-:W-:Y:S01]  /*26c0*/  FMUL.FTZ R101, R101, R134 ;  /* 0x0000008665657220 */ /* 0x000fe20000410000 */
[----:B------:R-:W-:Y:S02]  /*26d0*/  HADD2.F32 R134, -RZ, R99.H1_H1 ;  /* 0x30000063ff867230 */ /* 0x000fe40000004100 */
[----:B------:R-:W-:Y:S01]  /*26e0*/  FMUL.FTZ R99, R100, UR7 ;  /* 0x0000000764637c20 */ /* 0x000fe20008410000 */
[----:B------:R-:W-:Y:S02]  /*26f0*/  HADD2.F32 R100, -RZ, R43.H1_H1 ;  /* 0x3000002bff647230 */ /* 0x000fe40000004100 */
[----:B------:R-:W-:Y:S01]  /*2700*/  FMUL.FTZ R226, R226, UR8 ;  /* 0x00000008e2e27c20 */ /* 0x000fe20008410000 */
[----:B------:R-:W-:Y:S01]  /*2710*/  FADD.FTZ R220, R220, -R216 ;  /* 0x800000d8dcdc7221 */ /* 0x000fe20000010000 */
[----:B------:R-:W-:Y:S01]  /*2720*/  FMUL.FTZ R133, R99, R134 ;  /* 0x0000008663857220 */ /* 0x000fe20000410000 */
[----:B------:R-:W-:-:S02]  /*2730*/  HADD2.F32 R134, -RZ, R42.H0_H0 ;  /* 0x2000002aff867230 */ /* 0x000fc40000004100 */
[----:B------:R-:W-:Y:S01]  /*2740*/  FMUL.FTZ R99, R99, R100 ;  /* 0x0000006463637220 */ /* 0x000fe20000410000 */
[----:B------:R-:W-:Y:S01]  /*2750*/  FMUL.FTZ R100, R224, UR7 ;  /* 0x00000007e0647c20 */ /* 0x000fe20008410000 */
[----:B------:R-:W-:Y:S02]  /*2760*/  HADD2.F32 R135, -RZ, R98.H1_H1 ;  /* 0x30000062ff877230 */ /* 0x000fe40000004100 */
[----:B------:R-:W-:Y:S01]  /*2770*/  FMUL.FTZ R98, R226, UR7 ;  /* 0x00000007e2627c20 */ /* 0x000fe20008410000 */
[----:B------:R-:W-:Y:S01]  /*2780*/  FFMA.FTZ R217, R217, UR4, R137 ;  /* 0x00000004d9d97c23 */ /* 0x000fe20008010089 */
[C---:B------:R-:W-:Y:S01]  /*2790*/  FMUL.FTZ R103, R100.reuse, R103 ;  /* 0x0000006764677220 */ /* 0x040fe20000410000 */
[----:B------:R-:W-:Y:S01]  /*27a0*/  FMUL.FTZ R100, R100, R134 ;  /* 0x0000008664647220 */ /* 0x000fe20000410000 */
[----:B------:R-:W-:Y:S02]  /*27b0*/  HADD2.F32 R134, -RZ, R42.H1_H1 ;  /* 0x3000002aff867230 */ /* 0x000fe40000004100 */
[----:B------:R-:W-:Y:S01]  /*27c0*/  FMUL.FTZ R140, R220, UR8 ;  /* 0x00000008dc8c7c20 */ /* 0x000fe20008410000 */
[----:B------:R-:W-:Y:S01]  /*27d0*/  FMUL.FTZ R135, R98, R135 ;  /* 0x0000008762877220 */ /* 0x000fe20000410000 */
[----:B------:R-:W-:Y:S01]  /*27e0*/  FADD.FTZ R222, R222, -R217 ;  /* 0x800000d9dede7221 */ /* 0x000fe20000010000 */
[----:B------:R-:W-:-:S02]  /*27f0*/  HADD2.F32 R136, -RZ, R41.H0_H0 ;  /* 0x20000029ff887230 */ /* 0x000fc40000004100 */
[----:B------:R-:W-:Y:S01]  /*2800*/  FMUL.FTZ R98, R98, R134 ;  /* 0x0000008662627220 */ /* 0x000fe20000410000 */
[--C-:B------:R-:W-:Y:S02]  /*2810*/  HADD2.F32 R134, -RZ, R97.reuse.H0_H0 ;  /* 0x20000061ff867230 */ /* 0x100fe40000004100 */
[----:B------:R-:W-:Y:S01]  /*2820*/  FMUL.FTZ R140, R140, UR7 ;  /* 0x000000078c8c7c20 */ /* 0x000fe20008410000 */
[----:B------:R-:W-:Y:S01]  /*2830*/  FFMA.FTZ R214, R214, UR4, R137 ;  /* 0x00000004d6d67c23 */ /* 0x000fe20008010089 */
[----:B------:R-:W-:Y:S01]  /*2840*/  FMUL.FTZ R222, R222, UR8 ;  /* 0x00000008dede7c20 */ /* 0x000fe20008410000 */
[----:B------:R-:W-:Y:S02]  /*2850*/  HADD2.F32 R138, -RZ, R97.H1_H1 ;  /* 0x30000061ff8a7230 */ /* 0x000fe40000004100 */
[----:B------:R-:W-:Y:S01]  /*2860*/  FMUL.FTZ R134, R140, R134 ;  /* 0x000000868c867220 */ /* 0x000fe20000410000 */
[----:B------:R-:W-:Y:S01]  /*2870*/  FADD.FTZ R218, R218, -R214 ;  /* 0x800000d6dada7221 */ /* 0x000fe20000010000 */
[----:B------:R-:W-:Y:S01]  /*2880*/  FMUL.FTZ R140, R140, R136 ;  /* 0x000000888c8c7220 */ /* 0x000fe20000410000 */
[----:B------:R-:W-:Y:S01]  /*2890*/  FMUL.FTZ R97, R222, UR7 ;  /* 0x00000007de617c20 */ /* 0x000fe20008410000 */
[----:B------:R-:W-:-:S02]  /*28a0*/  HADD2.F32 R136, -RZ, R41.H1_H1 ;  /* 0x30000029ff887230 */ /* 0x000fc40000004100 */
[----:B------:R-:W-:Y:S01]  /*28b0*/  FFMA.FTZ R215, R215, UR4, R137 ;  /* 0x00000004d7d77c23 */ /* 0x000fe20008010089 */
[----:B------:R-:W-:Y:S01]  /*28c0*/  FMUL.FTZ R141, R218, UR8 ;  /* 0x00000008da8d7c20 */ /* 0x000fe20008410000 */
[C---:B------:R-:W-:Y:S01]  /*28d0*/  FMUL.FTZ R138, R97.reuse, R138 ;  /* 0x0000008a618a7220 */ /* 0x040fe20000410000 */
[----:B------:R-:W-:Y:S02]  /*28e0*/  HADD2.F32 R139, -RZ, R40.H0_H0 ;  /* 0x20000028ff8b7230 */ /* 0x000fe40000004100 */
[----:B------:R-:W-:Y:S01]  /*28f0*/  FMUL.FTZ R97, R97, R136 ;  /* 0x0000008861617220 */ /* 0x000fe20000410000 */
[----:B------:R-:W-:Y:S02]  /*2900*/  HADD2.F32 R136, -RZ, R96.H0_H0 ;  /* 0x20000060ff887230 */ /* 0x000fe40000004100 */
[----:B------:R-:W-:Y:S01]  /*2910*/  FADD.FTZ R219, R219, -R215 ;  /* 0x800000d7dbdb7221 */ /* 0x000fe20000010000 */
[----:B------:R-:W-:Y:S01]  /*2920*/  FMUL.FTZ R141, R141, UR7 ;  /* 0x000000078d8d7c20 */ /* 0x000fe20008410000 */
[----:B------:R-:W-:-:S02]  /*2930*/  F2FP.F16.F32.PACK_AB R99, R99, R101 ;  /* 0x000000656363723e */ /* 0x000fc400000000ff */
[----:B------:R-:W-:Y:S01]  /*2940*/  FMUL.FTZ R219, R219, UR8 ;  /* 0x00000008dbdb7c20 */ /* 0x000fe20008410000 */
[C---:B------:R-:W-:Y:S01]  /*2950*/  FMUL.FTZ R136, R141.reuse, R136 ;  /* 0x000000888d887220 */ /* 0x040fe20000410000 */
[----:B------:R-:W-:Y:S01]  /*2960*/  FMUL.FTZ R141, R141, R139 ;  /* 0x0000008b8d8d7220 */ /* 0x000fe20000410000 */
[----:B------:R-:W-:Y:S02]  /*2970*/  HADD2.F32 R139, -RZ, R96.H1_H1 ;  /* 0x30000060ff8b7230 */ /* 0x000fe40000004100 */
[----:B------:R-:W-:Y:S01]  /*2980*/  FMUL.FTZ R219, R219, UR7 ;  /* 0x00000007dbdb7c20 */ /* 0x000fe20008410000 */
[----:B------:R-:W-:Y:S01]  /*2990*/  HADD2.F32 R96, -RZ, R40.H1_H1 ;  /* 0x30000028ff607230 */ /* 0x000fe20000004100 */
[----:B------:R-:W-:Y:S02]  /*29a0*/  F2FP.F16.F32.PACK_AB R98, R98, R100 ;  /* 0x000000646262723e */ /* 0x000fe400000000ff */
[----:B------:R-:W-:Y:S01]  /*29b0*/  FMUL.FTZ R139, R219, R139 ;  /* 0x0000008bdb8b7220 */ /* 0x000fe20000410000 */
[----:B------:R-:W-:Y:S01]  /*29c0*/  F2FP.F16.F32.PACK_AB R97, R97, R140 ;  /* 0x0000008c6161723e */ /* 0x000fe200000000ff */
[----:B------:R-:W-:-:S05]  /*29d0*/  FMUL.FTZ R96, R219, R96 ;  /* 0x00000060db607220 */ /* 0x000fca0000410000 */
[----:B------:R-:W-:Y:S01]  /*29e0*/  F2FP.F16.F32.PACK_AB R96, R96, R141 ;  /* 0x0000008d6060723e */ /* 0x000fe200000000ff */
[----:B------:R-:W-:Y:S06]  /*29f0*/  BRA `(.L_x_9626) ;  /* 0x0000000400107947 */ /* 0x000fec0003800000 */
.L_x_9625:
        /* <DEDUP_REMOVED lines=10> */
[----:B------:R-:W-:Y:S01]  /*2aa0*/  FMUL.FTZ R90, R225, UR8 ;  /* 0x00000008e15a7c20 */ /* 0x000fe20008410000 */
[----:B------:R-:W-:Y:S01]  /*2ab0*/  FADD.FTZ R88, R224, -R221 ;  /* 0x800000dde0587221 */ /* 0x000fe20000010000 */
[----:B------:R-:W-:Y:S01]  /*2ac0*/  FADD.FTZ R94, R220, -R89 ;  /* 0x80000059dc5e7221 */ /* 0x000fe20000010000 */
[----:B------:R-:W-:Y:S01]  /*2ad0*/  FMUL.FTZ R91, R91, UR8 ;  /* 0x000000085b5b7c20 */ /* 0x000fe20008410000 */
[----:B------:R-:W-:-:S02]  /*2ae0*/  HADD2.F32 R103, -RZ, R43.H0_H0 ;  /* 0x2000002bff677230 */ /* 0x000fc40000004100 */
[----:B------:R-:W-:Y:S01]  /*2af0*/  FFMA.FTZ R89, R223, UR4, R137 ;  /* 0x00000004df597c23 */ /* 0x000fe20008010089 */
[----:B------:R-:W-:Y:S02]  /*2b00*/  HADD2.F32 R134, -RZ, R43.H1_H1 ;  /* 0x3000002bff867230 */ /* 0x000fe40000004100 */
[----:B------:R-:W-:Y:S01]  /*2b10*/  FMUL.FTZ R102, R90, UR7 ;  /* 0x000000075a667c20 */ /* 0x000fe20008410000 */
[----:B------:R-:W-:Y:S01]  /*2b20*/  FMUL.FTZ R133, R91, UR7 ;  /* 0x000000075b857c20 */ /* 0x000fe20008410000 */
[--C-:B-----5:R-:W-:Y:S02]  /*2b30*/  HADD2.F32 R101, -RZ, R99.reuse.H0_H0 ;  /* 0x20000063ff657230 */ /* 0x120fe40000004100 */
[----:B------:R-:W-:Y:S01]  /*2b40*/  FMUL.FTZ R88, R88, UR8 ;  /* 0x0000000858587c20 */ /* 0x000fe20008410000 */
[----:B------:R-:W-:Y:S02]  /*2b50*/  HADD2.F32 R100, -RZ, R99.H1_H1 ;  /* 0x30000063ff647230 */ /* 0x000fe40000004100 */
[----:B------:R-:W-:Y:S01]  /*2b60*/  FADD.FTZ R89, R226, -R89 ;  /* 0x80000059e2597221 */ /* 0x000fe20000010000 */
[C---:B------:R-:W-:Y:S01]  /*2b70*/  FMUL.FTZ R99, R102.reuse, R103 ;  /* 0x0000006766637220 */ /* 0x040fe20000410000 */
[----:B------:R-:W-:Y:S01]  /*2b80*/  FMUL.FTZ R134, R133, R134 ;  /* 0x0000008685867220 */ /* 0x000fe20000410000 */
[----:B------:R-:W-:Y:S01]  /*2b90*/  FFMA.FTZ R95, R217, UR4, R137 ;  /* 0x00000004d95f7c23 */ /* 0x000fe20008010089 */
[----:B------:R-:W-:Y:S01]  /*2ba0*/  FMUL.FTZ R102, R102, R101 ;  /* 0x0000006566667220 */ /* 0x000fe20000410000 */
[----:B------:R-:W-:Y:S01]  /*2bb0*/  FMUL.FTZ R133, R133, R100 ;  /* 0x0000006485857220 */ /* 0x000fe20000410000 */
[----:B------:R-:W-:-:S02]  /*2bc0*/  HADD2.F32 R103, -RZ, R98.H0_H0 ;  /* 0x20000062ff677230 */ /* 0x000fc40000004100 */
[----:B------:R-:W-:Y:S01]  /*2bd0*/  FMUL.FTZ R100, R88, UR7 ;  /* 0x0000000758647c20 */ /* 0x000fe20008410000 */
[----:B------:R-:W-:Y:S02]  /*2be0*/  HADD2.F32 R101, -RZ, R42.H0_H0 ;  /* 0x2000002aff657230 */ /* 0x000fe40000004100 */
[----:B------:R-:W-:Y:S01]  /*2bf0*/  FMUL.FTZ R89, R89, UR8 ;  /* 0x0000000859597c20 */ /* 0x000fe20008410000 */
[----:B------:R-:W-:Y:S01]  /*2c00*/  FADD.FTZ R95, R222, -R95 ;  /* 0x8000005fde5f7221 */ /* 0x000fe20000010000 */
[C---:B------:R-:W-:Y:S01]  /*2c10*/  FMUL.FTZ R103, R100.reuse, R103 ;  /* 0x0000006764677220 */ /* 0x040fe20000410000 */
[----:B------:R-:W-:Y:S02]  /*2c20*/  HADD2.F32 R98, -RZ, R98.H1_H1 ;  /* 0x30000062ff627230 */ /* 0x000fe40000004100 */
[----:B------:R-:W-:Y:S01]  /*2c30*/  FMUL.FTZ R100, R100, R101 ;  /* 0x0000006564647220 */ /* 0x000fe20000410000 */
[----:B------:R-:W-:Y:S01]  /*2c40*/  F2FP.F16.F32.PACK_AB R99, R134, R99 ;  /* 0x000000638663723e */ /* 0x000fe200000000ff */
[----:B------:R-:W-:Y:S01]  /*2c50*/  FMUL.FTZ R101, R89, UR7 ;  /* 0x0000000759657c20 */ /* 0x000fe20008410000 */
[----:B------:R-:W-:-:S02]  /*2c60*/  HADD2.F32 R134, -RZ, R42.H1_H1 ;  /* 0x3000002aff867230 */ /* 0x000fc40000004100 */
[----:B------:R-:W-:Y:S01]  /*2c70*/  FMUL.FTZ R95, R95, UR8 ;  /* 0x000000085f5f7c20 */ /* 0x000fe20008410000 */
[----:B------:R-:W-:Y:S01]  /*2c80*/  FMUL.FTZ R94, R94, UR8 ;  /* 0x000000085e5e7c20 */ /* 0x000fe20008410000 */
[C---:B------:R-:W-:Y:S01]  /*2c90*/  FMUL.FTZ R135, R101.reuse, R98 ;  /* 0x0000006265877220 */ /* 0x040fe20000410000 */
[--C-:B------:R-:W-:Y:S02]  /*2ca0*/  HADD2.F32 R139, -RZ, R97.reuse.H0_H0 ;  /* 0x20000061ff8b7230 */ /* 0x100fe40000004100 */
[----:B------:R-:W-:Y:S01]  /*2cb0*/  FMUL.FTZ R101, R101, R134 ;  /* 0x0000008665657220 */ /* 0x000fe20000410000 */
[----:B------:R-:W-:Y:S02]  /*2cc0*/  HADD2.F32 R138, -RZ, R97.H1_H1 ;  /* 0x30000061ff8a7230 */ /* 0x000fe40000004100 */
[----:B------:R-:W-:Y:S01]  /*2cd0*/  FMUL.FTZ R97, R95, UR7 ;  /* 0x000000075f617c20 */ /* 0x000fe20008410000 */
[--C-:B------:R-:W-:Y:S02]  /*2ce0*/  HADD2.F32 R98, -RZ, R41.reuse.H1_H1 ;  /* 0x30000029ff627230 */ /* 0x100fe40000004100 */
[----:B------:R-:W-:Y:S01]  /*2cf0*/  FMUL.FTZ R136, R94, UR7 ;  /* 0x000000075e887c20 */ /* 0x000fe20008410000 */
[----:B------:R-:W-:-:S02]  /*2d00*/  HADD2.F32 R141, -RZ, R41.H0_H0 ;  /* 0x20000029ff8d7230 */ /* 0x000fc40000004100 */
[C---:B------:R-:W-:Y:S01]  /*2d10*/  FMUL.FTZ R138, R97.reuse, R138 ;  /* 0x0000008a618a7220 */ /* 0x040fe20000410000 */
[----:B------:R-:W-:Y:S01]  /*2d20*/  FMUL.FTZ R92, R92, UR8 ;  /* 0x000000085c5c7c20 */ /* 0x000fe20008410000 */
[C---:B------:R-:W-:Y:S01]  /*2d30*/  FMUL.FTZ R134, R136.reuse, R139 ;  /* 0x0000008b88867220 */ /* 0x040fe20000410000 */
[----:B------:R-:W-:Y:S01]  /*2d40*/  FMUL.FTZ R97, R97, R98 ;  /* 0x0000006261617220 */ /* 0x000fe20000410000 */
[----:B------:R-:W-:Y:S01]  /*2d50*/  FMUL.FTZ R136, R136, R141 ;  /* 0x0000008d88887220 */ /* 0x000fe20000410000 */
[----:B------:R-:W-:Y:S01]  /*2d60*/  F2FP.F16.F32.PACK_AB R98, R101, R100 ;  /* 0x000000646562723e */ /* 0x000fe200000000ff */
[----:B------:R-:W-:Y:S02]  /*2d70*/  HADD2.F32 R101, -RZ, R96.H0_H0 ;  /* 0x20000060ff657230 */ /* 0x000fe40000004100 */
[----:B------:R-:W-:Y:S01]  /*2d80*/  FMUL.FTZ R100, R92, UR7 ;  /* 0x000000075c647c20 */ /* 0x000fe20008410000 */
[--C-:B------:R-:W-:Y:S01]  /*2d90*/  HADD2.F32 R139, -RZ, R40.reuse.H0_H0 ;  /* 0x20000028ff8b7230 */ /* 0x100fe20000004100 */
[----:B------:R-:W-:Y:S01]  /*2da0*/  F2FP.F16.F32.PACK_AB R97, R97, R136 ;  /* 0x000000886161723e */ /* 0x000fe200000000ff */
[----:B------:R-:W-:Y:S01]  /*2db0*/  FMUL.FTZ R93, R93, UR8 ;  /* 0x000000085d5d7c20 */ /* 0x000fe20008410000 */
[----:B------:R-:W-:Y:S01]  /*2dc0*/  FMUL.FTZ R136, R100, R101 ;  /* 0x0000006564887220 */ /* 0x000fe20000410000 */
[----:B------:R-:W-:-:S02]  /*2dd0*/  HADD2.F32 R101, -RZ, R40.H1_H1 ;  /* 0x30000028ff657230 */ /* 0x000fc40000004100 */
[----:B------:R-:W-:Y:S01]  /*2de0*/  FMUL.FTZ R100, R100, R139 ;  /* 0x0000008b64647220 */ /* 0x000fe20000410000 */
[----:B------:R-:W-:Y:S02]  /*2df0*/  HADD2.F32 R139, -RZ, R96.H1_H1 ;  /* 0x30000060ff8b7230 */ /* 0x000fe40000004100 */
[----:B------:R-:W-:-:S04]  /*2e00*/  FMUL.FTZ R96, R93, UR7 ;  /* 0x000000075d607c20 */ /* 0x000fc80008410000 */
[C---:B------:R-:W-:Y:S01]  /*2e10*/  FMUL.FTZ R101, R96.reuse, R101 ;  /* 0x0000006560657220 */ /* 0x040fe20000410000 */
[----:B------:R-:W-:-:S04]  /*2e20*/  FMUL.FTZ R139, R96, R139 ;  /* 0x0000008b608b7220 */ /* 0x000fc80000410000 */
[----:B------:R-:W-:-:S07]  /*2e30*/  F2FP.F16.F32.PACK_AB R96, R101, R100 ;  /* 0x000000646560723e */ /* 0x000fce00000000ff */
.L_x_9626:
[----:B------:R-:W0:Y:S01]  /*2e40*/  @P0 LDC.64 R100, c[0x0][0x478] ;  /* 0x00011e00ff640b82 */ /* 0x000e220000000a00 */
[----:B------:R-:W-:-:S07]  /*2e50*/  MOV R140, 0x10 ;  /* 0x00000010008c7802 */ /* 0x000fce0000000f00 */
[----:B------:R-:W1:Y:S01]  /*2e60*/  LDC.64 R214, c[0x0][0x468] ;  /* 0x00011a00ffd67b82 */ /* 0x000e620000000a00 */
[----:B0-----:R-:W-:-:S05]  /*2e70*/  @P0 IMAD.WIDE.U32 R100, R167, 0x20, R100 ;  /* 0x00000020a7640825 */ /* 0x001fca00078e0064 */
[----:B------:R-:W-:Y:S04]  /*2e80*/  @P0 STG.E.128 desc[UR10][R100.64], R92 ;  /* 0x0000005c64000986 */ /* 0x000fe8000c101d0a */
[----:B------:R1:W-:Y:S02]  /*2e90*/  @P0 STG.E.128 desc[UR10][R100.64+0x10], R88 ;  /* 0x0000105864000986 */ /* 0x0003e4000c101d0a */
[----:B-1----:R-:W-:-:S05]  /*2ea0*/  IMAD.WIDE.U32 R100, R167, 0x10, R214 ;  /* 0x00000010a7647825 */ /* 0x002fca00078e00d6 */
[----:B------:R0:W-:Y:S02]  /*2eb0*/  STG.E.128 desc[UR10][R100.64], R96 ;  /* 0x0000006064007986 */ /* 0x0001e4000c101d0a */
[----:B0-----:R-:W-:-:S06]  /*2ec0*/  IMAD.WIDE.U32 R96, R169, R140, UR24 ;  /* 0x00000018a9607e25 */ /* 0x001fcc000f8e008c */
[----:B------:R-:W5:Y:S01]  /*2ed0*/  LDG.E.128 R96, desc[UR10][R96.64] ;  /* 0x0000000a60607981 */ /* 0x000f62000c1e1d00 */
[----:B------:R-:W-:Y:S05]  /*2ee0*/  @!P0 BRA `(.L_x_9627) ;  /* 0x0000000400148947 */ /* 0x000fea0003800000 */
[--C-:B------:R-:W-:Y:S01]  /*2ef0*/  FFMA.FTZ R89, R174, UR4, R137.reuse ;  /* 0x00000004ae597c23 */ /* 0x100fe20008010089 */
[--C-:B------:R-:W-:Y:S01]  /*2f00*/  FFMA.FTZ R100, R187, UR4, R137.reuse ;  /* 0x00000004bb647c23 */ /* 0x100fe20008010089 */
[----:B------:R-:W-:Y:S01]  /*2f10*/  FFMA.FTZ R90, R183, UR4, R137 ;  /* 0x00000004b75a7c23 */ /* 0x000fe20008010089 */
[--C-:B-----5:R-:W-:Y:S02]  /*2f20*/  HADD2.F32 R140, -RZ, R99.reuse.H0_H0 ;  /* 0x20000063ff8c7230 */ /* 0x120fe40000004100 */
[----:B------:R-:W-:Y:S01]  /*2f30*/  FADD.FTZ R92, R178, -R89 ;  /* 0x80000059b25c7221 */ /* 0x000fe20000010000 */
[--C-:B------:R-:W-:Y:S01]  /*2f40*/  FFMA.FTZ R89, R176, UR4, R137.reuse ;  /* 0x00000004b0597c23 */ /* 0x100fe20008010089 */
[----:B------:R-:W-:Y:S01]  /*2f50*/  FADD.FTZ R91, R189, -R100 ;  /* 0x80000064bd5b7221 */ /* 0x000fe20000010000 */
[----:B------:R-:W-:Y:S02]  /*2f60*/  HADD2.F32 R99, -RZ, R99.H1_H1 ;  /* 0x30000063ff637230 */ /* 0x000fe40000004100 */
[----:B------:R-:W-:Y:S01]  /*2f70*/  FFMA.FTZ R95, R177, UR4, R137 ;  /* 0x00000004b15f7c23 */ /* 0x000fe20008010089 */
[----:B------:R-:W-:Y:S01]  /*2f80*/  FADD.FTZ R94, R180, -R89 ;  /* 0x80000059b45e7221 */ /* 0x000fe20000010000 */
[----:B------:R-:W-:Y:S01]  /*2f90*/  FFMA.FTZ R89, R186, UR4, R137 ;  /* 0x00000004ba597c23 */ /* 0x000fe20008010089 */
[----:B------:R-:W-:Y:S01]  /*2fa0*/  FMUL.FTZ R91, R91, UR8 ;  /* 0x000000085b5b7c20 */ /* 0x000fe20008410000 */
[----:B------:R-:W-:-:S02]  /*2fb0*/  HADD2.F32 R141, -RZ, R47.H1_H1 ;  /* 0x3000002fff8d7230 */ /* 0x000fc40000004100 */
[----:B------:R-:W-:Y:S01]  /*2fc0*/  FFMA.FTZ R88, R175, UR4, R137 ;  /* 0x00000004af587c23 */ /* 0x000fe20008010089 */
[----:B------:R-:W-:Y:S01]  /*2fd0*/  FADD.FTZ R188, R188, -R89 ;  /* 0x80000059bcbc7221 */ /* 0x000fe20000010000 */
[----:B------:R-:W-:Y:S01]  /*2fe0*/  FADD.FTZ R89, R185, -R90 ;  /* 0x8000005ab9597221 */ /* 0x000fe20000010000 */
[----:B------:R-:W-:Y:S01]  /*2ff0*/  FMUL.FTZ R178, R91, UR7 ;  /* 0x000000075bb27c20 */ /* 0x000fe20008410000 */
[----:B------:R-:W-:Y:S01]  /*3000*/  FADD.FTZ R95, R182, -R95 ;  /* 0x8000005fb65f7221 */ /* 0x000fe20000010000 */
[----:B------:R-:W-:Y:S01]  /*3010*/  FADD.FTZ R93, R179, -R88 ;  /* 0x80000058b35d7221 */ /* 0x000fe20000010000 */
[----:B------:R-:W-:Y:S01]  /*3020*/  FMUL.FTZ R89, R89, UR8 ;  /* 0x0000000859597c20 */ /* 0x000fe20008410000 */
[C---:B------:R-:W-:Y:S01]  /*3030*/  FMUL.FTZ R142, R178.reuse, R99 ;  /* 0x00000063b28e7220 */ /* 0x040fe20000410000 */
[----:B------:R-:W-:Y:S01]  /*3040*/  FMUL.FTZ R178, R178, R141 ;  /* 0x0000008db2b27220 */ /* 0x000fe20000410000 */
[--C-:B------:R-:W-:Y:S02]  /*3050*/  HADD2.F32 R141, -RZ, R98.reuse.H0_H0 ;  /* 0x20000062ff8d7230 */ /* 0x100fe40000004100 */
[----:B------:R-:W-:Y:S01]  /*3060*/  FMUL.FTZ R179, R89, UR7 ;  /* 0x0000000759b37c20 */ /* 0x000fe20008410000 */
[----:B------:R-:W-:-:S02]  /*3070*/  HADD2.F32 R98, -RZ, R98.H1_H1 ;  /* 0x30000062ff627230 */ /* 0x000fc40000004100 */
[----:B------:R-:W-:Y:S01]  /*3080*/  FFMA.FTZ R181, R181, UR4, R137 ;  /* 0x00000004b5b57c23 */ /* 0x000fe20008010089 */
[----:B------:R-:W-:Y:S02]  /*3090*/  HADD2.F32 R176, -RZ, R46.H1_H1 ;  /* 0x3000002effb07230 */ /* 0x000fe40000004100 */
[----:B------:R-:W-:Y:S01]  /*30a0*/  FMUL.FTZ R95, R95, UR8 ;  /* 0x000000085f5f7c20 */ /* 0x000fe20008410000 */
[----:B------:R-:W-:Y:S01]  /*30b0*/  FMUL.FTZ R90, R188, UR8 ;  /* 0x00000008bc5a7c20 */ /* 0x000fe20008410000 */
[C---:B------:R-:W-:Y:S01]  /*30c0*/  FMUL.FTZ R174, R179.reuse, R98 ;  /* 0x00000062b3ae7220 */ /* 0x040fe20000410000 */
[----:B------:R-:W-:Y:S01]  /*30d0*/  FADD.FTZ R88, R184, -R181 ;  /* 0x800000b5b8587221 */ /* 0x000fe20000010000 */
[----:B------:R-:W-:Y:S01]  /*30e0*/  FMUL.FTZ R179, R179, R176 ;  /* 0x000000b0b3b37220 */ /* 0x000fe20000410000 */
[--C-:B------:R-:W-:Y:S02]  /*30f0*/  HADD2.F32 R143, -RZ, R97.reuse.H0_H0 ;  /* 0x20000061ff8f7230 */ /* 0x100fe40000004100 */
[----:B------:R-:W-:Y:S01]  /*3100*/  FMUL.FTZ R101, R90, UR7 ;  /* 0x000000075a657c20 */ /* 0x000fe20008410000 */
[----:B------:R-:W-:-:S02]  /*3110*/  HADD2.F32 R98, -RZ, R97.H1_H1 ;  /* 0x30000061ff627230 */ /* 0x000fc40000004100 */
[----:B------:R-:W-:Y:S01]  /*3120*/  FMUL.FTZ R97, R95, UR7 ;  /* 0x000000075f617c20 */ /* 0x000fe20008410000 */
[----:B------:R-:W-:Y:S02]  /*3130*/  HADD2.F32 R176, -RZ, R45.H1_H1 ;  /* 0x3000002dffb07230 */ /* 0x000fe40000004100 */
[----:B------:R-:W-:Y:S01]  /*3140*/  FMUL.FTZ R88, R88, UR8 ;  /* 0x0000000858587c20 */ /* 0x000fe20008410000 */
[----:B------:R-:W-:Y:S02]  /*3150*/  HADD2.F32 R100, -RZ, R47.H0_H0 ;  /* 0x2000002fff647230 */ /* 0x000fe40000004100 */
[----:B------:R-:W-:Y:S01]  /*3160*/  FMUL.FTZ R92, R92, UR8 ;  /* 0x000000085c5c7c20 */ /* 0x000fe20008410000 */
[----:B------:R-:W-:Y:S01]  /*3170*/  FMUL.FTZ R175, R97, R98 ;  /* 0x0000006261af7220 */ /* 0x000fe20000410000 */
[----:B------:R-:W-:Y:S01]  /*3180*/  FMUL.FTZ R140, R101, R140 ;  /* 0x0000008c658c7220 */ /* 0x000fe20000410000 */
[----:B------:R-:W-:Y:S01]  /*3190*/  FMUL.FTZ R97, R97, R176 ;  /* 0x000000b061617220 */ /* 0x000fe20000410000 */
[----:B------:R-:W-:Y:S01]  /*31a0*/  FMUL.FTZ R101, R101, R100 ;  /* 0x0000006465657220 */ /* 0x000fe20000410000 */
[----:B------:R-:W-:-:S02]  /*31b0*/  HADD2.F32 R176, -RZ, R96.H0_H0 ;  /* 0x20000060ffb07230 */ /* 0x000fc40000004100 */
[----:B------:R-:W-:Y:S01]  /*31c0*/  FMUL.FTZ R100, R88, UR7 ;  /* 0x0000000758647c20 */ /* 0x000fe20008410000 */
[----:B------:R-:W-:Y:S02]  /*31d0*/  HADD2.F32 R99, -RZ, R46.H0_H0 ;  /* 0x2000002eff637230 */ /* 0x000fe40000004100 */
[----:B------:R-:W-:Y:S01]  /*31e0*/  FMUL.FTZ R181, R92, UR7 ;  /* 0x000000075cb57c20 */ /* 0x000fe20008410000 */
[----:B------:R-:W-:Y:S02]  /*31f0*/  HADD2.F32 R98, -RZ, R44.H0_H0 ;  /* 0x2000002cff627230 */ /* 0x000fe40000004100 */
[----:B------:R-:W-:Y:S01]  /*3200*/  FMUL.FTZ R94, R94, UR8 ;  /* 0x000000085e5e7c20 */ /* 0x000fe20008410000 */
[----:B------:R-:W-:Y:S01]  /*3210*/  FMUL.FTZ R93, R93, UR8 ;  /* 0x000000085d5d7c20 */ /* 0x000fe20008410000 */
[C---:B------:R-:W-:Y:S01]  /*3220*/  FMUL.FTZ R141, R100.reuse, R141 ;  /* 0x0000008d648d7220 */ /* 0x040fe20000410000 */
[C---:B------:R-:W-:Y:S01]  /*3230*/  FMUL.FTZ R176, R181.reuse, R176 ;  /* 0x000000b0b5b07220 */ /* 0x040fe20000410000 */
[----:B------:R-:W-:Y:S01]  /*3240*/  FMUL.FTZ R100, R100, R99 ;  /* 0x0000006364647220 */ /* 0x000fe20000410000 */
[----:B------:R-:W-:Y:S01]  /*3250*/  FMUL.FTZ R181, R181, R98 ;  /* 0x00000062b5b57220 */ /* 0x000fe20000410000 */
[----:B------:R-:W-:-:S02]  /*3260*/  HADD2.F32 R99, -RZ, R45.H0_H0 ;  /* 0x2000002dff637230 */ /* 0x000fc40000004100 */
[----:B------:R-:W-:Y:S01]  /*3270*/  FMUL.FTZ R180, R94, UR7 ;  /* 0x000000075eb47c20 */ /* 0x000fe20008410000 */
[----:B------:R-:W-:Y:S02]  /*3280*/  HADD2.F32 R98, -RZ, R44.H1_H1 ;  /* 0x3000002cff627230 */ /* 0x000fe40000004100 */
[----:B------:R-:W-:Y:S01]  /*3290*/  FMUL.FTZ R177, R93, UR7 ;  /* 0x000000075db17c20 */ /* 0x000fe20008410000 */
[----:B------:R-:W-:Y:S02]  /*32a0*/  HADD2.F32 R96, -RZ, R96.H1_H1 ;  /* 0x30000060ff607230 */ /* 0x000fe40000004100 */
[C---:B------:R-:W-:Y:S01]  /*32b0*/  FMUL.FTZ R143, R180.reuse, R143 ;  /* 0x0000008fb48f7220 */ /* 0x040fe20000410000 */
[----:B------:R-:W-:Y:S01]  /*32c0*/  FMUL.FTZ R180, R180, R99 ;  /* 0x00000063b4b47220 */ /* 0x000fe20000410000 */
[C---:B------:R-:W-:Y:S01]  /*32d0*/  FMUL.FTZ R182, R177.reuse, R98 ;  /* 0x00000062b1b67220 */ /* 0x040fe20000410000 */
[----:B------:R-:W-:Y:S01]  /*32e0*/  F2FP.F16.F32.PACK_AB R99, R178, R101 ;  /* 0x00000065b263723e */ /* 0x000fe200000000ff */
[----:B------:R-:W-:Y:S01]  /*32f0*/  FMUL.FTZ R177, R177, R96 ;  /* 0x00000060b1b17220 */ /* 0x000fe20000410000 */
[----:B------:R-:W-:-:S02]  /*3300*/  F2FP.F16.F32.PACK_AB R98, R179, R100 ;  /* 0x00000064b362723e */ /* 0x000fc400000000ff */
[----:B------:R-:W-:Y:S02]  /*3310*/  F2FP.F16.F32.PACK_AB R97, R97, R180 ;  /* 0x000000b46161723e */ /* 0x000fe400000000ff */
[----:B------:R-:W-:Y:S01]  /*3320*/  F2FP.F16.F32.PACK_AB R96, R182, R181 ;  /* 0x000000b5b660723e */ /* 0x000fe200000000ff */
[----:B------:R-:W-:Y:S06]  /*3330*/  BRA `(.L_x_9628) ;  /* 0x0000000400107947 */ /* 0x000fec0003800000 */
.L_x_9627:
        /* <DEDUP_REMOVED lines=9> */
[----:B-----5:R-:W-:Y:S02]  /*33d0*/  HADD2.F32 R143, -RZ, R97.H0_H0 ;  /* 0x20000061ff8f7230 */ /* 0x020fe40000004100 */
[----:B------:R-:W-:Y:S01]  /*33e0*/  FADD.FTZ R180, R180, -R101 ;  /* 0x80000065b4b47221 */ /* 0x000fe20000010000 */
[--C-:B------:R-:W-:Y:S01]  /*33f0*/  FFMA.FTZ R101, R186, UR4, R137.reuse ;  /* 0x00000004ba657c23 */ /* 0x100fe20008010089 */
[----:B------:R-:W-:Y:S01]  /*3400*/  FADD.FTZ R185, R185, -R100 ;  /* 0x80000064b9b97221 */ /* 0x000fe20000010000 */
[----:B------:R-:W-:Y:S01]  /*3410*/  FFMA.FTZ R100, R187, UR4, R137 ;  /* 0x00000004bb647c23 */ /* 0x000fe20008010089 */
[----:B------:R-:W-:Y:S01]  /*3420*/  FMUL.FTZ R180, R180, UR8 ;  /* 0x00000008b4b47c20 */ /* 0x000fe20008410000 */
[----:B------:R-:W-:Y:S01]  /*3430*/  FADD.FTZ R101, R188, -R101 ;  /* 0x80000065bc657221 */ /* 0x000fe20000010000 */
[----:B------:R-:W-:Y:S01]  /*3440*/  FMUL.FTZ R182, R182, UR8 ;  /* 0x00000008b6b67c20 */ /* 0x000fe20008410000 */
[----:B------:R-:W-:Y:S01]  /*3450*/  FADD.FTZ R189, R189, -R100 ;  /* 0x80000064bdbd7221 */ /* 0x000fe20000010000 */
[----:B------:R-:W-:Y:S01]  /*3460*/  FMUL.FTZ R180, R180, UR7 ;  /* 0x00000007b4b47c20 */ /* 0x000fe20008410000 */
[----:B------:R-:W-:-:S02]  /*3470*/  HADD2.F32 R175, -RZ, R45.H0_H0 ;  /* 0x2000002dffaf7230 */ /* 0x000fc40000004100 */
[----:B------:R-:W-:Y:S01]  /*3480*/  FMUL.FTZ R101, R101, UR8 ;  /* 0x0000000865657c20 */ /* 0x000fe20008410000 */
[----:B------:R-:W-:Y:S02]  /*3490*/  HADD2.F32 R97, -RZ, R97.H1_H1 ;  /* 0x30000061ff617230 */ /* 0x000fe40000004100 */
[----:B------:R-:W-:Y:S01]  /*34a0*/  FMUL.FTZ R189, R189, UR8 ;  /* 0x00000008bdbd7c20 */ /* 0x000fe20008410000 */
[----:B------:R-:W-:Y:S01]  /*34b0*/  FMUL.FTZ R182, R182, UR7 ;  /* 0x00000007b6b67c20 */ /* 0x000fe20008410000 */
[----:B------:R-:W-:Y:S02]  /*34c0*/  HADD2.F32 R177, -RZ, R45.H1_H1 ;  /* 0x3000002dffb17230 */ /* 0x000fe40000004100 */
[----:B------:R-:W-:Y:S01]  /*34d0*/  FADD.FTZ R184, R184, -R181 ;  /* 0x800000b5b8b87221 */ /* 0x000fe20000010000 */
[----:B------:R-:W-:Y:S01]  /*34e0*/  FMUL.FTZ R185, R185, UR8 ;  /* 0x00000008b9b97c20 */ /* 0x000fe20008410000 */
[----:B------:R-:W-:Y:S02]  /*34f0*/  HADD2.F32 R140, -RZ, R99.H0_H0 ;  /* 0x20000063ff8c7230 */ /* 0x000fe40000004100 */
[----:B------:R-:W-:Y:S01]  /*3500*/  FMUL.FTZ R143, R180, R143 ;  /* 0x0000008fb48f7220 */ /* 0x000fe20000410000 */
[----:B------:R-:W-:-:S02]  /*3510*/  HADD2.F32 R100, -RZ, R47.H0_H0 ;  /* 0x2000002fff647230 */ /* 0x000fc40000004100 */
[----:B------:R-:W-:Y:S01]  /*3520*/  FMUL.FTZ R179, R179, UR8 ;  /* 0x00000008b3b37c20 */ /* 0x000fe20008410000 */
[----:B------:R-:W-:Y:S01]  /*3530*/  FMUL.FTZ R101, R101, UR7 ;  /* 0x0000000765657c20 */ /* 0x000fe20008410000 */
[----:B------:R-:W-:Y:S02]  /*3540*/  HADD2.F32 R174, -RZ, R47.H1_H1 ;  /* 0x3000002fffae7230 */ /* 0x000fe40000004100 */
[----:B------:R-:W-:Y:S01]  /*3550*/  FMUL.FTZ R180, R180, R175 ;  /* 0x000000afb4b47220 */ /* 0x000fe20000410000 */
[--C-:B------:R-:W-:Y:S02]  /*3560*/  HADD2.F32 R141, -RZ, R98.reuse.H0_H0 ;  /* 0x20000062ff8d7230 */ /* 0x100fe40000004100 */
[----:B------:R-:W-:Y:S01]  /*3570*/  FMUL.FTZ R178, R178, UR8 ;  /* 0x00000008b2b27c20 */ /* 0x000fe20008410000 */
[----:B------:R-:W-:Y:S01]  /*3580*/  FMUL.FTZ R189, R189, UR7 ;  /* 0x00000007bdbd7c20 */ /* 0x000fe20008410000 */
[----:B------:R-:W-:Y:S02]  /*3590*/  HADD2.F32 R98, -RZ, R98.H1_H1 ;  /* 0x30000062ff627230 */ /* 0x000fe40000004100 */
[----:B------:R-:W-:Y:S01]  /*35a0*/  FMUL.FTZ R175, R182, R97 ;  /* 0x00000061b6af7220 */ /* 0x000fe20000410000 */
[----:B------:R-:W-:Y:S01]  /*35b0*/  FMUL.FTZ R184, R184, UR8 ;  /* 0x00000008b8b87c20 */ /* 0x000fe20008410000 */
[----:B------:R-:W-:Y:S01]  /*35c0*/  FMUL.FTZ R185, R185, UR7 ;  /* 0x00000007b9b97c20 */ /* 0x000fe20008410000 */
[----:B------:R-:W-:-:S02]  /*35d0*/  HADD2.F32 R176, -RZ, R46.H1_H1 ;  /* 0x3000002effb07230 */ /* 0x000fc40000004100 */
[----:B------:R-:W-:Y:S01]  /*35e0*/  FMUL.FTZ R97, R182, R177 ;  /* 0x000000b1b6617220 */ /* 0x000fe20000410000 */
[----:B------:R-:W-:Y:S02]  /*35f0*/  HADD2.F32 R177, -RZ, R96.H0_H0 ;  /* 0x20000060ffb17230 */ /* 0x000fe40000004100 */
[----:B------:R-:W-:Y:S01]  /*3600*/  FMUL.FTZ R181, R179, UR7 ;  /* 0x00000007b3b57c20 */ /* 0x000fe20008410000 */
[C---:B------:R-:W-:Y:S01]  /*3610*/  FMUL.FTZ R140, R101.reuse, R140 ;  /* 0x0000008c658c7220 */ /* 0x040fe20000410000 */
[----:B------:R-:W-:Y:S01]  /*3620*/  FMUL.FTZ R100, R101, R100 ;  /* 0x0000006465647220 */ /* 0x000fe20000410000 */
[----:B------:R-:W-:Y:S02]  /*3630*/  HADD2.F32 R142, -RZ, R99.H1_H1 ;  /* 0x30000063ff8e7230 */ /* 0x000fe40000004100 */
[----:B------:R-:W-:Y:S01]  /*3640*/  FMUL.FTZ R178, R178, UR7 ;  /* 0x00000007b2b27c20 */ /* 0x000fe20008410000 */
[----:B------:R-:W-:Y:S02]  /*3650*/  HADD2.F32 R179, -RZ, R44.H0_H0 ;  /* 0x2000002cffb37230 */ /* 0x000fe40000004100 */
[----:B------:R-:W-:Y:S01]  /*3660*/  FMUL.FTZ R99, R189, R174 ;  /* 0x000000aebd637220 */ /* 0x000fe20000410000 */
[----:B------:R-:W-:-:S02]  /*3670*/  HADD2.F32 R101, -RZ, R46.H0_H0 ;  /* 0x2000002eff657230 */ /* 0x000fc40000004100 */
[----:B------:R-:W-:Y:S01]  /*3680*/  FMUL.FTZ R184, R184, UR7 ;  /* 0x00000007b8b87c20 */ /* 0x000fe20008410000 */
[----:B------:R-:W-:Y:S02]  /*3690*/  HADD2.F32 R182, -RZ, R44.H1_H1 ;  /* 0x3000002cffb67230 */ /* 0x000fe40000004100 */
[C---:B------:R-:W-:Y:S01]  /*36a0*/  FMUL.FTZ R174, R185.reuse, R98 ;  /* 0x00000062b9ae7220 */ /* 0x040fe20000410000 */
[----:B------:R-:W-:Y:S01]  /*36b0*/  FMUL.FTZ R98, R185, R176 ;  /* 0x000000b0b9627220 */ /* 0x000fe20000410000 */
[C---:B------:R-:W-:Y:S01]  /*36c0*/  FMUL.FTZ R176, R178.reuse, R177 ;  /* 0x000000b1b2b07220 */ /* 0x040fe20000410000 */
[----:B------:R-:W-:Y:S02]  /*36d0*/  HADD2.F32 R96, -RZ, R96.H1_H1 ;  /* 0x30000060ff607230 */ /* 0x000fe40000004100 */
[----:B------:R-:W-:Y:S01]  /*36e0*/  FMUL.FTZ R178, R178, R179 ;  /* 0x000000b3b2b27220 */ /* 0x000fe20000410000 */
[C---:B------:R-:W-:Y:S01]  /*36f0*/  FMUL.FTZ R101, R184.reuse, R101 ;  /* 0x00000065b8657220 */ /* 0x040fe20000410000 */
        /* <DEDUP_REMOVED lines=8> */
.L_x_9628:
[----:B------:R-:W0:Y:S01]  /*3780*/  @P0 LDC.64 R100, c[0x0][0x478] ;  /* 0x00011e00ff640b82 */ /* 0x000e220000000a00 */
[----:B------:R-:W-:Y:S01]  /*3790*/  HFMA2 R178, -RZ, RZ, 0, 9.5367431640625e-07 ;  /* 0x00000010ffb27431 */ /* 0x000fe200000001ff */
[----:B------:R-:W-:Y:S01]  /*37a0*/  IADD3 R167, PT, PT, R167, 0x200, RZ ;  /* 0x00000200a7a77810 */ /* 0x000fe20007ffe0ff */
[----:B0-----:R-:W-:-:S05]  /*37b0*/  @P0 IMAD.WIDE.U32 R100, R169, 0x20, R100 ;  /* 0x00000020a9640825 */ /* 0x001fca00078e0064 */
[----:B------:R-:W-:Y:S04]  /*37c0*/  @P0 STG.E.128 desc[UR10][R100.64], R92 ;  /* 0x0000005c64000986 */ /* 0x000fe8000c101d0a */
        /* <DEDUP_REMOVED lines=13> */
[----:B------:R-:W-:Y:S01]  /*38a0*/  FADD.FTZ R93, R125, -R88 ;  /* 0x800000587d5d7221 */ /* 0x000fe20000010000 */
[----:B------:R-:W-:Y:S01]  /*38b0*/  FADD.FTZ R94, R126, -R91 ;  /* 0x8000005b7e5e7221 */ /* 0x000fe20000010000 */
[----:B------:R-:W-:Y:S01]  /*38c0*/  FADD.FTZ R89, R170, -R89 ;  /* 0x80000059aa597221 */ /* 0x000fe20000010000 */
[--C-:B------:R-:W-:Y:S01]  /*38d0*/  FFMA.FTZ R88, R123, UR4, R137.reuse ;  /* 0x000000047b587c23 */ /* 0x100fe20008010089 */
[----:B------:R-:W-:Y:S01]  /*38e0*/  FMUL.FTZ R91, R171, UR8 ;  /* 0x00000008ab5b7c20 */ /* 0x000fe20008410000 */
[----:B------:R-:W-:Y:S01]  /*38f0*/  FFMA.FTZ R128, R128, UR4, R137 ;  /* 0x0000000480807c23 */ /* 0x000fe20008010089 */
[----:B------:R-:W-:Y:S01]  /*3900*/  FMUL.FTZ R90, R89, UR8 ;  /* 0x00000008595a7c20 */ /* 0x000fe20008410000 */
[----:B------:R-:W-:Y:S01]  /*3910*/  FADD.FTZ R95, R127, -R88 ;  /* 0x800000587f5f7221 */ /* 0x000fe20000010000 */
[----:B-----5:R-:W-:-:S02]  /*3920*/  HADD2.F32 R101, -RZ, R99.H0_H0 ;  /* 0x20000063ff657230 */ /* 0x020fc40000004100 */
[----:B------:R-:W-:Y:S01]  /*3930*/  FFMA.FTZ R130, R130, UR4, R137 ;  /* 0x0000000482827c23 */ /* 0x000fe20008010089 */
[----:B------:R-:W-:Y:S02]  /*3940*/  HADD2.F32 R122, -RZ, R99.H1_H1 ;  /* 0x30000063ff7a7230 */ /* 0x000fe40000004100 */
[----:B------:R-:W-:Y:S01]  /*3950*/  FMUL.FTZ R99, R91, UR7 ;  /* 0x000000075b637c20 */ /* 0x000fe20008410000 */
[--C-:B------:R-:W-:Y:S02]  /*3960*/  HADD2.F32 R88, -RZ, R51.reuse.H1_H1 ;  /* 0x30000033ff587230 */ /* 0x100fe40000004100 */
[----:B------:R-:W-:Y:S01]  /*3970*/  FMUL.FTZ R100, R90, UR7 ;  /* 0x000000075a647c20 */ /* 0x000fe20008410000 */
[----:B------:R-:W-:Y:S02]  /*3980*/  HADD2.F32 R89, -RZ, R51.H0_H0 ;  /* 0x20000033ff597230 */ /* 0x000fe40000004100 */
[----:B------:R-:W-:Y:S01]  /*3990*/  FADD.FTZ R128, R129, -R128 ;  /* 0x8000008081807221 */ /* 0x000fe20000010000 */
[----:B------:R-:W-:Y:S01]  /*39a0*/  FADD.FTZ R130, R131, -R130 ;  /* 0x8000008283827221 */ /* 0x000fe20000010000 */
[C---:B------:R-:W-:Y:S01]  /*39b0*/  FMUL.FTZ R122, R99.reuse, R122 ;  /* 0x0000007a637a7220 */ /* 0x040fe20000410000 */
[C---:B------:R-:W-:Y:S01]  /*39c0*/  FMUL.FTZ R120, R100.reuse, R101 ;  /* 0x0000006564787220 */ /* 0x040fe20000410000 */
[----:B------:R-:W-:Y:S01]  /*39d0*/  FMUL.FTZ R99, R99, R88 ;  /* 0x0000005863637220 */ /* 0x000fe20000410000 */
[----:B------:R-:W-:Y:S01]  /*39e0*/  FMUL.FTZ R100, R100, R89 ;  /* 0x0000005964647220 */ /* 0x000fe20000410000 */
[----:B------:R-:W-:Y:S01]  /*39f0*/  FMUL.FTZ R88, R128, UR8 ;  /* 0x0000000880587c20 */ /* 0x000fe20008410000 */
[----:B------:R-:W-:Y:S01]  /*3a00*/  FMUL.FTZ R89, R130, UR8 ;  /* 0x0000000882597c20 */ /* 0x000fe20008410000 */
[----:B------:R-:W-:-:S02]  /*3a10*/  HADD2.F32 R124, -RZ, R98.H0_H0 ;  /* 0x20000062ff7c7230 */ /* 0x000fc40000004100 */
[----:B------:R-:W-:Y:S01]  /*3a20*/  FMUL.FTZ R94, R94, UR8 ;  /* 0x000000085e5e7c20 */ /* 0x000fe20008410000 */
[----:B------:R-:W-:Y:S02]  /*3a30*/  HADD2.F32 R126, -RZ, R50.H0_H0 ;  /* 0x20000032ff7e7230 */ /* 0x000fe40000004100 */
[----:B------:R-:W-:Y:S01]  /*3a40*/  FMUL.FTZ R101, R88, UR7 ;  /* 0x0000000758657c20 */ /* 0x000fe20008410000 */
[----:B------:R-:W-:Y:S02]  /*3a50*/  HADD2.F32 R128, -RZ, R98.H1_H1 ;  /* 0x30000062ff807230 */ /* 0x000fe40000004100 */
[----:B------:R-:W-:Y:S01]  /*3a60*/  FMUL.FTZ R123, R89, UR7 ;  /* 0x00000007597b7c20 */ /* 0x000fe20008410000 */
[----:B------:R-:W-:Y:S02]  /*3a70*/  HADD2.F32 R130, -RZ, R50.H1_H1 ;  /* 0x30000032ff827230 */ /* 0x000fe40000004100 */
[C---:B------:R-:W-:Y:S01]  /*3a80*/  FMUL.FTZ R121, R101.reuse, R124 ;  /* 0x0000007c65797220 */ /* 0x040fe20000410000 */
[----:B------:R-:W-:Y:S01]  /*3a90*/  FMUL.FTZ R98, R101, R126 ;  /* 0x0000007e65627220 */ /* 0x000fe20000410000 */
[----:B------:R-:W-:Y:S01]  /*3aa0*/  FMUL.FTZ R95, R95, UR8 ;  /* 0x000000085f5f7c20 */ /* 0x000fe20008410000 */
[C---:B------:R-:W-:Y:S01]  /*3ab0*/  FMUL.FTZ R124, R123.reuse, R128 ;  /* 0x000000807b7c7220 */ /* 0x040fe20000410000 */
[----:B------:R-:W-:Y:S01]  /*3ac0*/  FMUL.FTZ R101, R123, R130 ;  /* 0x000000827b657220 */ /* 0x000fe20000410000 */
[----:B------:R-:W-:-:S02]  /*3ad0*/  HADD2.F32 R123, -RZ, R97.H0_H0 ;  /* 0x20000061ff7b7230 */ /* 0x000fc40000004100 */
[----:B------:R-:W-:Y:S01]  /*3ae0*/  FMUL.FTZ R128, R94, UR7 ;  /* 0x000000075e807c20 */ /* 0x000fe20008410000 */
[----:B------:R-:W-:Y:S02]  /*3af0*/  HADD2.F32 R125, -RZ, R49.H0_H0 ;  /* 0x20000031ff7d7230 */ /* 0x000fe40000004100 */
[----:B------:R-:W-:Y:S01]  /*3b00*/  FMUL.FTZ R92, R92, UR8 ;  /* 0x000000085c5c7c20 */ /* 0x000fe20008410000 */
[----:B------:R-:W-:Y:S02]  /*3b10*/  HADD2.F32 R126, -RZ, R97.H1_H1 ;  /* 0x30000061ff7e7230 */ /* 0x000fe40000004100 */
[----:B------:R-:W-:Y:S01]  /*3b20*/  FMUL.FTZ R97, R95, UR7 ;  /* 0x000000075f617c20 */ /* 0x000fe20008410000 */
[----:B------:R-:W-:Y:S02]  /*3b30*/  HADD2.F32 R130, -RZ, R49.H1_H1 ;  /* 0x30000031ff827230 */ /* 0x000fe40000004100 */
[----:B------:R-:W-:Y:S01]  /*3b40*/  FMUL.FTZ R93, R93, UR8 ;  /* 0x000000085d5d7c20 */ /* 0x000fe20008410000 */
[C---:B------:R-:W-:Y:S01]  /*3b50*/  FMUL.FTZ R123, R128.reuse, R123 ;  /* 0x0000007b807b7220 */ /* 0x040fe20000410000 */
[----:B------:R-:W-:Y:S01]  /*3b60*/  FMUL.FTZ R128, R128, R125 ;  /* 0x0000007d80807220 */ /* 0x000fe20000410000 */
[C---:B------:R-:W-:Y:S01]  /*3b70*/  FMUL.FTZ R125, R97.reuse, R126 ;  /* 0x0000007e617d7220 */ /* 0x040fe20000410000 */
[----:B------:R-:W-:Y:S01]  /*3b80*/  FMUL.FTZ R131, R97, R130 ;  /* 0x0000008261837220 */ /* 0x000fe20000410000 */
        /* <DEDUP_REMOVED lines=8> */
[----:B------:R-:W-:Y:S01]  /*3c10*/  F2FP.F16.F32.PACK_AB R99, R99, R100 ;  /* 0x000000646363723e */ /* 0x000fe200000000ff */
[----:B------:R-:W-:Y:S01]  /*3c20*/  FMUL.FTZ R126, R97, R126 ;  /* 0x0000007e617e7220 */ /* 0x000fe20000410000 */
[----:B------:R-:W-:Y:S01]  /*3c30*/  F2FP.F16.F32.PACK_AB R98, R101, R98 ;  /* 0x000000626562723e */ /* 0x000fe200000000ff */
[----:B------:R-:W-:Y:S01]  /*3c40*/  FMUL.FTZ R127, R127, R96 ;  /* 0x000000607f7f7220 */ /* 0x000fe20000410000 */
[----:B------:R-:W-:-:S02]  /*3c50*/  F2FP.F16.F32.PACK_AB R97, R131, R128 ;  /* 0x000000808361723e */ /* 0x000fc400000000ff */
[----:B------:R-:W-:Y:S01]  /*3c60*/  F2FP.F16.F32.PACK_AB R96, R129, R130 ;  /* 0x000000828160723e */ /* 0x000fe200000000ff */
[----:B------:R-:W-:Y:S06]  /*3c70*/  BRA `(.L_x_9630) ;  /* 0x0000000400107947 */ /* 0x000fec0003800000 */
.L_x_9629:
        /* <DEDUP_REMOVED lines=9> */
[----:B------:R-:W-:Y:S01]  /*3d10*/  FADD.FTZ R101, R125, -R120 ;  /* 0x800000787d657221 */ /* 0x000fe20000010000 */
[----:B------:R-:W-:Y:S01]  /*3d20*/  FFMA.FTZ R120, R123, UR4, R137 ;  /* 0x000000047b787c23 */ /* 0x000fe20008010089 */
[----:B------:R-:W-:Y:S01]  /*3d30*/  FMUL.FTZ R171, R171, UR8 ;  /* 0x00000008abab7c20 */ /* 0x000fe20008410000 */
[----:B------:R-:W-:Y:S01]  /*3d40*/  FADD.FTZ R121, R170, -R121 ;  /* 0x80000079aa797221 */ /* 0x000fe20000010000 */
[----:B------:R-:W-:Y:S01]  /*3d50*/  FADD.FTZ R129, R129, -R128 ;  /* 0x8000008081817221 */ /* 0x000fe20000010000 */
[----:B------:R-:W-:-:S02]  /*3d60*/  HADD2.F32 R124, -RZ, R51.H1_H1 ;  /* 0x30000033ff7c7230 */ /* 0x000fc40000004100 */
[----:B------:R-:W-:Y:S01]  /*3d70*/  FFMA.FTZ R130, R130, UR4, R137 ;  /* 0x0000000482827c23 */ /* 0x000fe20008010089 */
[----:B------:R-:W-:Y:S01]  /*3d80*/  FMUL.FTZ R171, R171, UR7 ;  /* 0x00000007abab7c20 */ /* 0x000fe20008410000 */
[----:B------:R-:W-:Y:S01]  /*3d90*/  FMUL.FTZ R121, R121, UR8 ;  /* 0x0000000879797c20 */ /* 0x000fe20008410000 */
[----:B------:R-:W-:Y:S01]  /*3da0*/  FADD.FTZ R127, R127, -R120 ;  /* 0x800000787f7f7221 */ /* 0x000fe20000010000 */
[----:B------:R-:W-:Y:S01]  /*3db0*/  FMUL.FTZ R129, R129, UR8 ;  /* 0x0000000881817c20 */ /* 0x000fe20008410000 */
[--C-:B-----5:R-:W-:Y:S02]  /*3dc0*/  HADD2.F32 R120, -RZ, R99.reuse.H0_H0 ;  /* 0x20000063ff787230 */ /* 0x120fe40000004100 */
[----:B------:R-:W-:Y:S01]  /*3dd0*/  FADD.FTZ R131, R131, -R130 ;  /* 0x8000008283837221 */ /* 0x000fe20000010000 */
[----:B------:R-:W-:Y:S02]  /*3de0*/  HADD2.F32 R122, -RZ, R99.H1_H1 ;  /* 0x30000063ff7a7230 */ /* 0x000fe40000004100 */
[----:B------:R-:W-:Y:S01]  /*3df0*/  FMUL.FTZ R99, R171, R124 ;  /* 0x0000007cab637220 */ /* 0x000fe20000410000 */
[----:B------:R-:W-:-:S02]  /*3e00*/  HADD2.F32 R128, -RZ, R51.H0_H0 ;  /* 0x20000033ff807230 */ /* 0x000fc40000004100 */
[----:B------:R-:W-:Y:S01]  /*3e10*/  FMUL.FTZ R121, R121, UR7 ;  /* 0x0000000779797c20 */ /* 0x000fe20008410000 */
[----:B------:R-:W-:Y:S02]  /*3e20*/  HADD2.F32 R124, -RZ, R98.H0_H0 ;  /* 0x20000062ff7c7230 */ /* 0x000fe40000004100 */
[----:B------:R-:W-:Y:S01]  /*3e30*/  FMUL.FTZ R129, R129, UR7 ;  /* 0x0000000781817c20 */ /* 0x000fe20008410000 */
[----:B------:R-:W-:Y:S02]  /*3e40*/  HADD2.F32 R130, -RZ, R50.H0_H0 ;  /* 0x20000032ff827230 */ /* 0x000fe40000004100 */
[----:B------:R-:W-:Y:S01]  /*3e50*/  FMUL.FTZ R131, R131, UR8 ;  /* 0x0000000883837c20 */ /* 0x000fe20008410000 */
[C---:B------:R-:W-:Y:S01]  /*3e60*/  FMUL.FTZ R120, R121.reuse, R120 ;  /* 0x0000007879787220 */ /* 0x040fe20000410000 */
[----:B------:R-:W-:Y:S01]  /*3e70*/  FMUL.FTZ R128, R121, R128 ;  /* 0x0000008079807220 */ /* 0x000fe20000410000 */
[C---:B------:R-:W-:Y:S01]  /*3e80*/  FMUL.FTZ R121, R129.reuse, R124 ;  /* 0x0000007c81797220 */ /* 0x040fe20000410000 */
[----:B------:R-:W-:Y:S01]  /*3e90*/  FMUL.FTZ R126, R126, UR8 ;  /* 0x000000087e7e7c20 */ /* 0x000fe20008410000 */
[----:B------:R-:W-:Y:S01]  /*3ea0*/  FMUL.FTZ R129, R129, R130 ;  /* 0x0000008281817220 */ /* 0x000fe20000410000 */
[----:B------:R-:W-:-:S02]  /*3eb0*/  HADD2.F32 R98, -RZ, R98.H1_H1 ;  /* 0x30000062ff627230 */ /* 0x000fc40000004100 */
[----:B------:R-:W-:Y:S01]  /*3ec0*/  FMUL.FTZ R131, R131, UR7 ;  /* 0x0000000783837c20 */ /* 0x000fe20008410000 */
[----:B------:R-:W-:Y:S02]  /*3ed0*/  HADD2.F32 R130, -RZ, R50.H1_H1 ;  /* 0x30000032ff827230 */ /* 0x000fe40000004100 */
[----:B------:R-:W-:Y:S01]  /*3ee0*/  FMUL.FTZ R126, R126, UR7 ;  /* 0x000000077e7e7c20 */ /* 0x000fe20008410000 */
[----:B------:R-:W-:Y:S02]  /*3ef0*/  HADD2.F32 R123, -RZ, R97.H0_H0 ;  /* 0x20000061ff7b7230 */ /* 0x000fe40000004100 */
[----:B------:R-:W-:Y:S01]  /*3f00*/  FMUL.FTZ R124, R131, R98 ;  /* 0x00000062837c7220 */ /* 0x000fe20000410000 */
[--C-:B------:R-:W-:Y:S02]  /*3f10*/  HADD2.F32 R125, -RZ, R49.reuse.H0_H0 ;  /* 0x20000031ff7d7230 */ /* 0x100fe40000004100 */
[----:B------:R-:W-:Y:S01]  /*3f20*/  FMUL.FTZ R127, R127, UR8 ;  /* 0x000000087f7f7c20 */ /* 0x000fe20008410000 */
[----:B------:R-:W-:Y:S01]  /*3f30*/  FMUL.FTZ R98, R131, R130 ;  /* 0x0000008283627220 */ /* 0x000fe20000410000 */
[----:B------:R-:W-:Y:S01]  /*3f40*/  FMUL.FTZ R123, R126, R123 ;  /* 0x0000007b7e7b7220 */ /* 0x000fe20000410000 */
[----:B------:R-:W-:-:S02]  /*3f50*/  HADD2.F32 R132, -RZ, R49.H1_H1 ;  /* 0x30000031ff847230 */ /* 0x000fc40000004100 */
[----:B------:R-:W-:Y:S01]  /*3f60*/  FMUL.FTZ R130, R126, R125 ;  /* 0x0000007d7e827220 */ /* 0x000fe20000410000 */
[----:B------:R-:W-:Y:S02]  /*3f70*/  HADD2.F32 R126, -RZ, R97.H1_H1 ;  /* 0x30000061ff7e7230 */ /* 0x000fe40000004100 */
[----:B------:R-:W-:Y:S01]  /*3f80*/  FMUL.FTZ R127, R127, UR7 ;  /* 0x000000077f7f7c20 */ /* 0x000fe20008410000 */
[----:B------:R-:W-:Y:S01]  /*3f90*/  FMUL.FTZ R101, R101, UR8 ;  /* 0x0000000865657c20 */ /* 0x000fe20008410000 */
[----:B------:R-:W-:Y:S01]  /*3fa0*/  FMUL.FTZ R100, R100, UR8 ;  /* 0x0000000864647c20 */ /* 0x000fe20008410000 */
[--C-:B------:R-:W-:Y:S02]  /*3fb0*/  HADD2.F32 R170, -RZ, R48.reuse.H1_H1 ;  /* 0x30000030ffaa7230 */ /* 0x100fe40000004100 */
[C---:B------:R-:W-:Y:S01]  /*3fc0*/  FMUL.FTZ R125, R127.reuse, R126 ;  /* 0x0000007e7f7d7220 */ /* 0x040fe20000410000 */
[----:B------:R-:W-:Y:S01]  /*3fd0*/  FMUL.FTZ R131, R127, R132 ;  /* 0x000000847f837220 */ /* 0x000fe20000410000 */
[----:B------:R-:W-:Y:S01]  /*3fe0*/  FMUL.FTZ R127, R101, UR7 ;  /* 0x00000007657f7c20 */ /* 0x000fe20008410000 */
[----:B------:R-:W-:-:S02]  /*3ff0*/  HADD2.F32 R101, -RZ, R48.H0_H0 ;  /* 0x20000030ff657230 */ /* 0x000fc40000004100 */
[----:B------:R-:W-:Y:S01]  /*4000*/  FMUL.FTZ R100, R100, UR7 ;  /* 0x0000000764647c20 */ /* 0x000fe20008410000 */
[--C-:B------:R-:W-:Y:S02]  /*4010*/  HADD2.F32 R97, -RZ, R96.reuse.H0_H0 ;  /* 0x20000060ff617230 */ /* 0x100fe40000004100 */
[----:B------:R-:W-:Y:S01]  /*4020*/  FMUL.FTZ R122, R171, R122 ;  /* 0x0000007aab7a7220 */ /* 0x000fe20000410000 */
[----:B------:R-:W-:Y:S02]  /*4030*/  HADD2.F32 R132, -RZ, R96.H1_H1 ;  /* 0x30000060ff847230 */ /* 0x000fe40000004100 */
[C---:B------:R-:W-:Y:S01]  /*4040*/  FMUL.FTZ R96, R100.reuse, R101 ;  /* 0x0000006564607220 */ /* 0x040fe20000410000 */
[----:B------:R-:W-:Y:S01]  /*4050*/  FMUL.FTZ R101, R127, R170 ;  /* 0x000000aa7f657220 */ /* 0x000fe20000410000 */
[----:B------:R-:W-:Y:S01]  /*4060*/  FMUL.FTZ R126, R100, R97 ;  /* 0x00000061647e7220 */ /* 0x000fe20000410000 */
[----:B------:R-:W-:Y:S01]  /*4070*/  F2FP.F16.F32.PACK_AB R99, R99, R128 ;  /* 0x000000806363723e */ /* 0x000fe200000000ff */
[----:B------:R-:W-:Y:S01]  /*4080*/  FMUL.FTZ R127, R127, R132 ;  /* 0x000000847f7f7220 */ /* 0x000fe20000410000 */
[----:B------:R-:W-:-:S02]  /*4090*/  F2FP.F16.F32.PACK_AB R98, R98, R129 ;  /* 0x000000816262723e */ /* 0x000fc400000000ff */
[----:B------:R-:W-:Y:S02]  /*40a0*/  F2FP.F16.F32.PACK_AB R97, R131, R130 ;  /* 0x000000828361723e */ /* 0x000fe400000000ff */
[----:B------:R-:W-:-:S07]  /*40b0*/  F2FP.F16.F32.PACK_AB R96, R101, R96 ;  /* 0x000000606560723e */ /* 0x000fce00000000ff */
.L_x_9630:
[----:B------:R-:W0:Y:S01]  /*40c0*/  @P0 LDC.64 R100, c[0x0][0x478] ;  /* 0x00011e00ff640b82 */ /* 0x000e220000000a00 */
[----:B------:R-:W-:Y:S01]  /*40d0*/  MOV R129, 0x10 ;  /* 0x0000001000817802 */ /* 0x000fe20000000f00 */
        /* <DEDUP_REMOVED lines=14> */
[----:B-----5:R-:W-:Y:S02]  /*41c0*/  HADD2.F32 R119, -RZ, R99.H1_H1 ;  /* 0x30000063ff777230 */ /* 0x020fe40000004100 */
[----:B------:R-:W-:Y:S01]  /*41d0*/  FADD.FTZ R92, R105, -R92 ;  /* 0x8000005c695c7221 */ /* 0x000fe20000010000 */
[----:B------:R-:W-:Y:S01]  /*41e0*/  FMUL.FTZ R91, R88, UR8 ;  /* 0x00000008585b7c20 */ /* 0x000fe20008410000 */
[----:B------:R-:W-:Y:S01]  /*41f0*/  FADD.FTZ R118, R111, -R118 ;  /* 0x800000766f767221 */ /* 0x000fe20000010000 */
[----:B------:R-:W-:-:S02]  /*4200*/  HADD2.F32 R105, -RZ, R55.H1_H1 ;  /* 0x30000037ff697230 */ /* 0x000fc40000004100 */
[----:B------:R-:W-:Y:S01]  /*4210*/  FADD.FTZ R116, R109, -R116 ;  /* 0x800000746d747221 */ /* 0x000fe20000010000 */
[----:B------:R-:W-:Y:S01]  /*4220*/  FMUL.FTZ R88, R91, UR7 ;  /* 0x000000075b587c20 */ /* 0x000fe20008410000 */
[----:B------:R-:W-:Y:S01]  /*4230*/  FADD.FTZ R114, R107, -R114 ;  /* 0x800000726b727221 */ /* 0x000fe20000010000 */
[----:B------:R-:W-:Y:S01]  /*4240*/  FMUL.FTZ R90, R118, UR8 ;  /* 0x00000008765a7c20 */ /* 0x000fe20008410000 */
[--C-:B------:R-:W-:Y:S01]  /*4250*/  FFMA.FTZ R117, R117, UR4, R137.reuse ;  /* 0x0000000475757c23 */ /* 0x100fe20008010089 */
[C---:B------:R-:W-:Y:S01]  /*4260*/  FMUL.FTZ R107, R88.reuse, R119 ;  /* 0x00000077586b7220 */ /* 0x040fe20000410000 */
[----:B------:R-:W-:Y:S01]  /*4270*/  FMUL.FTZ R119, R88, R105 ;  /* 0x0000006958777220 */ /* 0x000fe20000410000 */
[--C-:B------:R-:W-:Y:S01]  /*4280*/  FFMA.FTZ R93, R112, UR4, R137.reuse ;  /* 0x00000004705d7c23 */ /* 0x100fe20008010089 */
[----:B------:R-:W-:Y:S02]  /*4290*/  HADD2.F32 R89, -RZ, R99.H0_H0 ;  /* 0x20000063ff597230 */ /* 0x000fe40000004100 */
[----:B------:R-:W-:Y:S01]  /*42a0*/  FMUL.FTZ R88, R116, UR8 ;  /* 0x0000000874587c20 */ /* 0x000fe20008410000 */
[----:B------:R-:W-:Y:S01]  /*42b0*/  FMUL.FTZ R100, R90, UR7 ;  /* 0x000000075a647c20 */ /* 0x000fe20008410000 */
[----:B------:R-:W-:Y:S01]  /*42c0*/  FMUL.FTZ R94, R114, UR8 ;  /* 0x00000008725e7c20 */ /* 0x000fe20008410000 */
[----:B------:R-:W-:Y:S01]  /*42d0*/  FFMA.FTZ R115, R115, UR4, R137 ;  /* 0x0000000473737c23 */ /* 0x000fe20008010089 */
[----:B------:R-:W-:-:S02]  /*42e0*/  HADD2.F32 R101, -RZ, R55.H0_H0 ;  /* 0x20000037ff657230 */ /* 0x000fc40000004100 */
[----:B------:R-:W-:Y:S01]  /*42f0*/  FADD.FTZ R117, R110, -R117 ;  /* 0x800000756e757221 */ /* 0x000fe20000010000 */
[----:B------:R-:W-:Y:S02]  /*4300*/  HADD2.F32 R99, -RZ, R98.H0_H0 ;  /* 0x20000062ff637230 */ /* 0x000fe40000004100 */
[----:B------:R-:W-:Y:S01]  /*4310*/  FADD.FTZ R93, R106, -R93 ;  /* 0x8000005d6a5d7221 */ /* 0x000fe20000010000 */
[----:B------:R-:W-:Y:S02]  /*4320*/  HADD2.F32 R105, -RZ, R54.H0_H0 ;  /* 0x20000036ff697230 */ /* 0x000fe40000004100 */
[----:B------:R-:W-:Y:S01]  /*4330*/  FMUL.FTZ R110, R88, UR7 ;  /* 0x00000007586e7c20 */ /* 0x000fe20008410000 */
[----:B------:R-:W-:Y:S02]  /*4340*/  HADD2.F32 R95, -RZ, R97.H0_H0 ;  /* 0x20000061ff5f7230 */ /* 0x000fe40000004100 */
[----:B------:R-:W-:Y:S01]  /*4350*/  FMUL.FTZ R106, R100, R89 ;  /* 0x00000059646a7220 */ /* 0x000fe20000410000 */
[----:B------:R-:W-:Y:S01]  /*4360*/  FMUL.FTZ R104, R94, UR7 ;  /* 0x000000075e687c20 */ /* 0x000fe20008410000 */
[----:B------:R-:W-:Y:S01]  /*4370*/  FADD.FTZ R115, R108, -R115 ;  /* 0x800000736c737221 */ /* 0x000fe20000010000 */
[----:B------:R-:W-:Y:S01]  /*4380*/  FMUL.FTZ R89, R117, UR8 ;  /* 0x0000000875597c20 */ /* 0x000fe20008410000 */
[----:B------:R-:W-:Y:S01]  /*4390*/  FMUL.FTZ R100, R100, R101 ;  /* 0x0000006564647220 */ /* 0x000fe20000410000 */
[----:B------:R-:W-:-:S02]  /*43a0*/  HADD2.F32 R101, -RZ, R53.H0_H0 ;  /* 0x20000035ff657230 */ /* 0x000fc40000004100 */
[C---:B------:R-:W-:Y:S01]  /*43b0*/  FMUL.FTZ R108, R110.reuse, R99 ;  /* 0x000000636e6c7220 */ /* 0x040fe20000410000 */
[----:B------:R-:W-:Y:S01]  /*43c0*/  FMUL.FTZ R116, R110, R105 ;  /* 0x000000696e747220 */ /* 0x000fe20000410000 */
[----:B------:R-:W-:Y:S02]  /*43d0*/  HADD2.F32 R98, -RZ, R98.H1_H1 ;  /* 0x30000062ff627230 */ /* 0x000fe40000004100 */
[----:B------:R-:W-:Y:S01]  /*43e0*/  FMUL.FTZ R110, R104, R95 ;  /* 0x0000005f686e7220 */ /* 0x000fe20000410000 */
[----:B------:R-:W-:Y:S01]  /*43f0*/  FMUL.FTZ R111, R89, UR7 ;  /* 0x00000007596f7c20 */ /* 0x000fe20008410000 */
[----:B------:R-:W-:Y:S01]  /*4400*/  FMUL.FTZ R95, R115, UR8 ;  /* 0x00000008735f7c20 */ /* 0x000fe20008410000 */
[----:B------:R-:W-:Y:S02]  /*4410*/  HADD2.F32 R118, -RZ, R54.H1_H1 ;  /* 0x30000036ff767230 */ /* 0x000fe40000004100 */
[----:B------:R-:W-:Y:S01]  /*4420*/  FMUL.FTZ R92, R92, UR8 ;  /* 0x000000085c5c7c20 */ /* 0x000fe20008410000 */
[----:B------:R-:W-:Y:S01]  /*4430*/  FMUL.FTZ R93, R93, UR8 ;  /* 0x000000085d5d7c20 */ /* 0x000fe20008410000 */
        /* <DEDUP_REMOVED lines=9> */
[----:B------:R-:W-:Y:S01]  /*44d0*/  FMUL.FTZ R117, R111, R118 ;  /* 0x000000766f757220 */ /* 0x000fe20000410000 */
        /* <DEDUP_REMOVED lines=11> */
[----:B------:R-:W-:Y:S01]  /*4590*/  F2FP.F16.F32.PACK_AB R96, R104, R101 ;  /* 0x000000656860723e */ /* 0x000fe200000000ff */
[----:B------:R-:W-:Y:S06]  /*45a0*/  BRA `(.L_x_9632) ;  /* 0x0000000400107947 */ /* 0x000fec0003800000 */
.L_x_9631:
[--C-:B------:R-:W-:Y:S01]  /*45b0*/  FFMA.FTZ R118, R118, UR4, R137.reuse ;  /* 0x0000000476767c23 */ /* 0x100fe20008010089 */
[--C-:B------:R-:W-:Y:S01]  /*45c0*/  FFMA.FTZ R128, R119, UR4, R137.reuse ;  /* 0x0000000477807c23 */ /* 0x100fe20008010089 */
[--C-:B------:R-:W-:Y:S01]  /*45d0*/  FFMA.FTZ R117, R117, UR4, R137.reuse ;  /* 0x0000000475757c23 */ /* 0x100fe20008010089 */
[--C-:B------:R-:W-:Y:S01]  /*45e0*/  FFMA.FTZ R114, R114, UR4, R137.reuse ;  /* 0x0000000472727c23 */ /* 0x100fe20008010089 */
[----:B------:R-:W-:Y:S01]  /*45f0*/  FADD.FTZ R118, R111, -R118 ;  /* 0x800000766f767221 */ /* 0x000fe20000010000 */
[----:B------:R-:W-:Y:S01]  /*4600*/  FADD.FTZ R128, R113, -R128 ;  /* 0x8000008071807221 */ /* 0x000fe20000010000 */
[--C-:B------:R-:W-:Y:S01]  /*4610*/  FFMA.FTZ R116, R116, UR4, R137.reuse ;  /* 0x0000000474747c23 */ /* 0x100fe20008010089 */
[----:B------:R-:W-:Y:S01]  /*4620*/  FFMA.FTZ R104, R104, UR4, R137 ;  /* 0x0000000468687c23 */ /* 0x000fe20008010089 */
[----:B------:R-:W-:Y:S01]  /*4630*/  FMUL.FTZ R118, R118, UR8 ;  /* 0x0000000876767c20 */ /* 0x000fe20008410000 */
[----:B------:R-:W-:Y:S01]  /*4640*/  FMUL.FTZ R128, R128, UR8 ;  /* 0x0000000880807c20 */ /* 0x000fe20008410000 */
[----:B-----5:R-:W-:-:S02]  /*4650*/  HADD2.F32 R119, -RZ, R99.H0_H0 ;  /* 0x20000063ff777230 */ /* 0x020fc40000004100 */
[----:B------:R-:W-:Y:S01]  /*4660*/  FADD.FTZ R117, R110, -R117 ;  /* 0x800000756e757221 */ /* 0x000fe20000010000 */
[----:B------:R-:W-:Y:S02]  /*4670*/  HADD2.F32 R129, -RZ, R99.H1_H1 ;  /* 0x30000063ff817230 */ /* 0x000fe40000004100 */
[----:B------:R-:W-:Y:S01]  /*4680*/  FADD.FTZ R114, R107, -R114 ;  /* 0x800000726b727221 */ /* 0x000fe20000010000 */
[----:B------:R-:W-:Y:S01]  /*4690*/  FADD.FTZ R116, R109, -R116 ;  /* 0x800000746d747221 */ /* 0x000fe20000010000 */
[--C-:B------:R-:W-:Y:S02]  /*46a0*/  HADD2.F32 R99, -RZ, R55.reuse.H0_H0 ;  /* 0x20000037ff637230 */ /* 0x100fe40000004100 */
[--C-:B------:R-:W-:Y:S01]  /*46b0*/  FFMA.FTZ R101, R112, UR4, R137.reuse ;  /* 0x0000000470657c23 */ /* 0x100fe20008010089 */
[----:B------:R-:W-:Y:S01]  /*46c0*/  FFMA.FTZ R115, R115, UR4, R137 ;  /* 0x0000000473737c23 */ /* 0x000fe20008010089 */
[----:B------:R-:W-:Y:S01]  /*46d0*/  FMUL.FTZ R118, R118, UR7 ;  /* 0x0000000776767c20 */ /* 0x000fe20008410000 */
[----:B------:R-:W-:-:S02]  /*46e0*/  HADD2.F32 R109, -RZ, R55.H1_H1 ;  /* 0x30000037ff6d7230 */ /* 0x000fc40000004100 */
[----:B------:R-:W-:Y:S01]  /*46f0*/  FMUL.FTZ R128, R128, UR7 ;  /* 0x0000000780807c20 */ /* 0x000fe20008410000 */
[----:B------:R-:W-:Y:S01]  /*4700*/  FADD.FTZ R105, R105, -R104 ;  /* 0x8000006869697221 */ /* 0x000fe20000010000 */
[----:B------:R-:W-:Y:S01]  /*4710*/  FMUL.FTZ R117, R117, UR8 ;  /* 0x0000000875757c20 */ /* 0x000fe20008410000 */
[--C-:B------:R-:W-:Y:S02]  /*4720*/  HADD2.F32 R111, -RZ, R98.reuse.H0_H0 ;  /* 0x20000062ff6f7230 */ /* 0x100fe40000004100 */
[----:B------:R-:W-:Y:S01]  /*4730*/  FMUL.FTZ R116, R116, UR8 ;  /* 0x0000000874747c20 */ /* 0x000fe20008410000 */
[----:B------:R-:W-:Y:S02]  /*4740*/  HADD2.F32 R104, -RZ, R98.H1_H1 ;  /* 0x30000062ff687230 */ /* 0x000fe40000004100 */
[----:B------:R-:W-:Y:S01]  /*4750*/  FMUL.FTZ R114, R114, UR8 ;  /* 0x0000000872727c20 */ /* 0x000fe20008410000 */
[----:B------:R-:W-:Y:S01]  /*4760*/  FADD.FTZ R100, R106, -R101 ;  /* 0x800000656a647221 */ /* 0x000fe20000010000 */
[----:B------:R-:W-:Y:S01]  /*4770*/  FADD.FTZ R113, R108, -R115 ;  /* 0x800000736c717221 */ /* 0x000fe20000010000 */
[C---:B------:R-:W-:Y:S01]  /*4780*/  FMUL.FTZ R98, R118.reuse, R99 ;  /* 0x0000006376627220 */ /* 0x040fe20000410000 */
[----:B------:R-:W-:Y:S01]  /*4790*/  FMUL.FTZ R106, R118, R119 ;  /* 0x00000077766a7220 */ /* 0x000fe20000410000 */
[----:B------:R-:W-:Y:S01]  /*47a0*/  FMUL.FTZ R99, R128, R109 ;  /* 0x0000006d80637220 */ /* 0x000fe20000410000 */
[----:B------:R-:W-:-:S02]  /*47b0*/  HADD2.F32 R110, -RZ, R54.H1_H1 ;  /* 0x30000036ff6e7230 */ /* 0x000fc40000004100 */
[----:B------:R-:W-:Y:S01]  /*47c0*/  FMUL.FTZ R119, R117, UR7 ;  /* 0x0000000775777c20 */ /* 0x000fe20008410000 */
[----:B------:R-:W-:Y:S02]  /*47d0*/  HADD2.F32 R101, -RZ, R97.H0_H0 ;  /* 0x20000061ff657230 */ /* 0x000fe40000004100 */
[----:B------:R-:W-:Y:S01]  /*47e0*/  FMUL.FTZ R116, R116, UR7 ;  /* 0x0000000774747c20 */ /* 0x000fe20008410000 */
[----:B------:R-:W-:Y:S02]  /*47f0*/  HADD2.F32 R109, -RZ, R54.H0_H0 ;  /* 0x20000036ff6d7230 */ /* 0x000fe40000004100 */
[----:B------:R-:W-:Y:S01]  /*4800*/  FMUL.FTZ R114, R114, UR7 ;  /* 0x0000000772727c20 */ /* 0x000fe20008410000 */
[----:B------:R-:W-:Y:S02]  /*4810*/  HADD2.F32 R115, -RZ, R53.H0_H0 ;  /* 0x20000035ff737230 */ /* 0x000fe40000004100 */
[----:B------:R-:W-:Y:S01]  /*4820*/  FMUL.FTZ R113, R113, UR8 ;  /* 0x0000000871717c20 */ /* 0x000fe20008410000 */
[----:B------:R-:W-:Y:S01]  /*4830*/  FMUL.FTZ R118, R119, R110 ;  /* 0x0000006e77767220 */ /* 0x000fe20000410000 */
[----:B------:R-:W-:Y:S01]  /*4840*/  FMUL.FTZ R105, R105, UR8 ;  /* 0x0000000869697c20 */ /* 0x000fe20008410000 */
[----:B------:R-:W-:Y:S01]  /*4850*/  FMUL.FTZ R100, R100, UR8 ;  /* 0x0000000864647c20 */ /* 0x000fe20008410000 */
[----:B------:R-:W-:-:S02]  /*4860*/  HADD2.F32 R97, -RZ, R97.H1_H1 ;  /* 0x30000061ff617230 */ /* 0x000fc40000004100 */
[C---:B------:R-:W-:Y:S01]  /*4870*/  FMUL.FTZ R108, R116.reuse, R111 ;  /* 0x0000006f746c7220 */ /* 0x040fe20000410000 */
[----:B------:R-:W-:Y:S01]  /*4880*/  FMUL.FTZ R117, R116, R109 ;  /* 0x0000006d74757220 */ /* 0x000fe20000410000 */
[C---:B------:R-:W-:Y:S01]  /*4890*/  FMUL.FTZ R110, R114.reuse, R101 ;  /* 0x00000065726e7220 */ /* 0x040fe20000410000 */
[----:B------:R-:W-:Y:S01]  /*48a0*/  FMUL.FTZ R109, R119, R104 ;  /* 0x00000068776d7220 */ /* 0x000fe20000410000 */
[----:B------:R-:W-:Y:S01]  /*48b0*/  FMUL.FTZ R115, R114, R115 ;  /* 0x0000007372737220 */ /* 0x000fe20000410000 */
[----:B------:R-:W-:Y:S02]  /*48c0*/  HADD2.F32 R101, -RZ, R53.H1_H1 ;  /* 0x30000035ff657230 */ /* 0x000fe40000004100 */
[----:B------:R-:W-:Y:S01]  /*48d0*/  FMUL.FTZ R116, R113, UR7 ;  /* 0x0000000771747c20 */ /* 0x000fe20008410000 */
[--C-:B------:R-:W-:Y:S02]  /*48e0*/  HADD2.F32 R104, -RZ, R52.reuse.H0_H0 ;  /* 0x20000034ff687230 */ /* 0x100fe40000004100 */
[----:B------:R-:W-:Y:S01]  /*48f0*/  FMUL.FTZ R105, R105, UR7 ;  /* 0x0000000769697c20 */ /* 0x000fe20008410000 */
[----:B------:R-:W-:-:S02]  /*4900*/  HADD2.F32 R114, -RZ, R52.H1_H1 ;  /* 0x30000034ff727230 */ /* 0x000fc40000004100 */
[----:B------:R-:W-:Y:S01]  /*4910*/  FMUL.FTZ R113, R100, UR7 ;  /* 0x0000000764717c20 */ /* 0x000fe20008410000 */
[--C-:B------:R-:W-:Y:S02]  /*4920*/  HADD2.F32 R112, -RZ, R96.reuse.H0_H0 ;  /* 0x20000060ff707230 */ /* 0x100fe40000004100 */
[C---:B------:R-:W-:Y:S01]  /*4930*/  FMUL.FTZ R111, R116.reuse, R97 ;  /* 0x00000061746f7220 */ /* 0x040fe20000410000 */
[----:B------:R-:W-:Y:S02]  /*4940*/  HADD2.F32 R96, -RZ, R96.H1_H1 ;  /* 0x30000060ff607230 */ /* 0x000fe40000004100 */
[----:B------:R-:W-:Y:S01]  /*4950*/  FMUL.FTZ R116, R116, R101 ;  /* 0x0000006574747220 */ /* 0x000fe20000410000 */
[----:B------:R-:W-:Y:S01]  /*4960*/  FMUL.FTZ R104, R105, R104 ;  /* 0x0000006869687220 */ /* 0x000fe20000410000 */
[----:B------:R-:W-:Y:S01]  /*4970*/  FMUL.FTZ R101, R113, R114 ;  /* 0x0000007271657220 */ /* 0x000fe20000410000 */
[----:B------:R-:W-:Y:S01]  /*4980*/  F2FP.F16.F32.PACK_AB R99, R99, R98 ;  /* 0x000000626363723e */ /* 0x000fe200000000ff */
[----:B------:R-:W-:Y:S01]  /*4990*/  FMUL.FTZ R113, R113, R96 ;  /* 0x0000006071717220 */ /* 0x000fe20000410000 */
[----:B------:R-:W-:Y:S01]  /*49a0*/  FMUL.FTZ R107, R128, R129 ;  /* 0x00000081806b7220 */ /* 0x000fe20000410000 */
[----:B------:R-:W-:Y:S01]  /*49b0*/  FMUL.FTZ R112, R105, R112 ;  /* 0x0000007069707220 */ /* 0x000fe20000410000 */
[----:B------:R-:W-:-:S02]  /*49c0*/  F2FP.F16.F32.PACK_AB R98, R118, R117 ;  /* 0x000000757662723e */ /* 0x000fc400000000ff */
[----:B------:R-:W-:Y:S02]  /*49d0*/  F2FP.F16.F32.PACK_AB R97, R116, R115 ;  /* 0x000000737461723e */ /* 0x000fe400000000ff */
[----:B------:R-:W-:-:S07]  /*49e0*/  F2FP.F16.F32.PACK_AB R96, R101, R104 ;  /* 0x000000686560723e */ /* 0x000fce00000000ff */
.L_x_9632:
[----:B------:R-:W0:Y:S02]  /*49f0*/  @P0 LDC.64 R100, c[0x0][0x478] ;  /* 0x00011e00ff640b82 */ /* 0x000e240000000a00 */
[----:B0-----:R-:W-:-:S04]  /*4a00*/  @P0 IMAD.WIDE.U32 R100, R168, 0x20, R100 ;  /* 0x00000020a8640825 */ /* 0x001fc800078e0064 */
[----:B------:R-:W-:Y:S01]  /*4a10*/  IMAD.WIDE.U32 R168, R168, 0x10, R214 ;  /* 0x00000010a8a87825 */ /* 0x000fe200078e00d6 */
[----:B------:R1:W-:Y:S04]  /*4a20*/  @P0 STG.E.128 desc[UR10][R100.64], R92 ;  /* 0x0000005c64000986 */ /* 0x0003e8000c101d0a */
[----:B------:R1:W-:Y:S04]  /*4a30*/  @P0 STG.E.128 desc[UR10][R100.64+0x10], R88 ;  /* 0x0000105864000986 */ /* 0x0003e8000c101d0a */
[----:B------:R1:W-:Y:S01]  /*4a40*/  STG.E.128 desc[UR10][R168.64], R96 ;  /* 0x00000060a8007986 */ /* 0x0003e2000c101d0a */
[----:B------:R-:W-:Y:S05]  /*4a50*/  BRA `(.L_x_9633) ;  /* 0x00000024004c7947 */ /* 0x000fea0003800000 */
.L_x_9624:
[----:B------:R-:W-:-:S05]  /*4a60*/  HFMA2 R96, -RZ, RZ, 0, 9.5367431640625e-07 ;  /* 0x00000010ff607431 */ /* 0x000fca00000001ff */
[----:B------:R-:W-:-:S06]  /*4a70*/  IMAD.WIDE.U32 R96, R167, R96, UR24 ;  /* 0x00000018a7607e25 */ /* 0x000fcc000f8e0060 */
[----:B------:R-:W5:Y:S01]  /*4a80*/  LDG.E.128 R96, desc[UR10][R96.64] ;  /* 0x0000000a60607981 */ /* 0x000f62000c1e1d00 */
[----:B------:R-:W-:-:S04]  /*4a90*/  UISETP.NE.U32.AND UP1, UPT, UR22, URZ, UPT ;  /* 0x000000ff1600728c */ /* 0x000fc8000bf25070 */
[----:B------:R-:W-:-:S09]  /*4aa0*/  UISETP.NE.AND.EX UP1, UPT, UR23, URZ, UPT, UP1 ;  /* 0x000000ff1700728c */ /* 0x000fd2000bf25310 */
[----:B------:R-:W-:Y:S05]  /*4ab0*/  BRA.U UP1, `(.L_x_9634) ;  /* 0x0000000501147547 */ /* 0x000fea000b800000 */
[--C-:B------:R-:W-:Y:S01]  /*4ac0*/  FFMA.FTZ R225, R225, UR4, R137.reuse ;  /* 0x00000004e1e17c23 */ /* 0x100fe20008010089 */
[--C-:B------:R-:W-:Y:S01]  /*4ad0*/  FFMA.FTZ R100, R227, UR4, R137.reuse ;  /* 0x00000004e3647c23 */ /* 0x100fe20008010089 */
[----:B------:R-:W-:Y:S02]  /*4ae0*/  HADD2.F32 R134, -RZ, R43.H0_H0 ;  /* 0x2000002bff867230 */ /* 0x000fe40000004100 */
[----:B------:R-:W-:Y:S01]  /*4af0*/  FFMA.FTZ R216, R216, UR4, R137 ;  /* 0x00000004d8d87c23 */ /* 0x000fe20008010089 */
[----:B------:R-:W-:Y:S01]  /*4b00*/  FADD.FTZ R225, R228, -R225 ;  /* 0x800000e1e4e17221 */ /* 0x000fe20000010000 */
[----:B------:R-:W-:Y:S01]  /*4b10*/  FADD.FTZ R100, R229, -R100 ;  /* 0x80000064e5647221 */ /* 0x000fe20000010000 */
[----:B------:R-:W-:Y:S01]  /*4b20*/  FFMA.FTZ R103, R221, UR4, R137 ;  /* 0x00000004dd677c23 */ /* 0x000fe20008010089 */
[----:B------:R-:W-:Y:S01]  /*4b30*/  FADD.FTZ R220, R220, -R216 ;  /* 0x800000d8dcdc7221 */ /* 0x000fe20000010000 */
[----:B-----5:R-:W-:Y:S01]  /*4b40*/  FFMA.FTZ R225, R225, UR8, R62 ;  /* 0x00000008e1e17c23 */ /* 0x020fe2000801003e */
[----:B------:R-:W-:Y:S01]  /*4b50*/  FFMA.FTZ R100, R100, UR8, R63 ;  /* 0x0000000864647c23 */ /* 0x000fe2000801003f */
[----:B------:R-:W-:Y:S01]  /*4b60*/  FADD.FTZ R103, R224, -R103 ;  /* 0x80000067e0677221 */ /* 0x000fe20000010000 */
[----:B------:R-:W-:-:S02]  /*4b70*/  HADD2.F32 R102, -RZ, R99.H0_H0 ;  /* 0x20000063ff667230 */ /* 0x000fc40000004100 */
[----:B------:R-:W-:Y:S01]  /*4b80*/  FMUL.FTZ R225, R225, UR7 ;  /* 0x00000007e1e17c20 */ /* 0x000fe20008410000 */
[--C-:B------:R-:W-:Y:S01]  /*4b90*/  FFMA.FTZ R217, R217, UR4, R137.reuse ;  /* 0x00000004d9d97c23 */ /* 0x100fe20008010089 */
[----:B------:R-:W-:Y:S02]  /*4ba0*/  HADD2.F32 R136, -RZ, R43.H1_H1 ;  /* 0x3000002bff887230 */ /* 0x000fe40000004100 */
[----:B------:R-:W-:Y:S01]  /*4bb0*/  FFMA.FTZ R223, R223, UR4, R137 ;  /* 0x00000004dfdf7c23 */ /* 0x000fe20008010089 */
[----:B------:R-:W-:Y:S01]  /*4bc0*/  FMUL.FTZ R101, R134, R225 ;  /* 0x000000e186657220 */ /* 0x000fe20000410000 */
[----:B------:R-:W-:Y:S02]  /*4bd0*/  HADD2.F32 R134, -RZ, R99.H1_H1 ;  /* 0x30000063ff867230 */ /* 0x000fe40000004100 */
[----:B------:R-:W-:Y:S01]  /*4be0*/  FMUL.FTZ R99, R100, UR7 ;  /* 0x0000000764637c20 */ /* 0x000fe20008410000 */
[----:B------:R-:W-:Y:S01]  /*4bf0*/  FFMA.FTZ R100, R103, UR8, R60 ;  /* 0x0000000867647c23 */ /* 0x000fe2000801003c */
[----:B------:R-:W-:Y:S01]  /*4c00*/  FFMA.FTZ R140, R220, UR8, R58 ;  /* 0x00000008dc8c7c23 */ /* 0x000fe2000801003a */
[----:B------:R-:W-:Y:S01]  /*4c10*/  FADD.FTZ R222, R222, -R217 ;  /* 0x800000d9dede7221 */ /* 0x000fe20000010000 */
[----:B------:R-:W-:Y:S01]  /*4c20*/  FMUL.FTZ R133, R99, R134 ;  /* 0x0000008663857220 */ /* 0x000fe20000410000 */
[----:B------:R-:W-:Y:S01]  /*4c30*/  FADD.FTZ R226, R226, -R223 ;  /* 0x800000dfe2e27221 */ /* 0x000fe20000010000 */
[----:B------:R-:W-:Y:S01]  /*4c40*/  FMUL.FTZ R99, R136, R99 ;  /* 0x0000006388637220 */ /* 0x000fe20000410000 */
[----:B------:R-:W-:-:S02]  /*4c50*/  HADD2.F32 R103, -RZ, R98.H0_H0 ;  /* 0x20000062ff677230 */ /* 0x000fc40000004100 */
[----:B------:R-:W-:Y:S01]  /*4c60*/  FMUL.FTZ R100, R100, UR7 ;  /* 0x0000000764647c20 */ /* 0x000fe20008410000 */
[----:B------:R-:W-:Y:S02]  /*4c70*/  HADD2.F32 R134, -RZ, R97.H0_H0 ;  /* 0x20000061ff867230 */ /* 0x000fe40000004100 */
        /* <DEDUP_REMOVED lines=8> */
[----:B------:R-:W-:Y:S01]  /*4d00*/  FADD.FTZ R218, R218, -R214 ;  /* 0x800000d6dada7221 */ /* 0x000fe20000010000 */
[----:B------:R-:W-:Y:S01]  /*4d10*/  FMUL.FTZ R100, R135, R100 ;  /* 0x0000006487647220 */ /* 0x000fe20000410000 */
[----:B------:R-:W-:Y:S01]  /*4d20*/  FMUL.FTZ R140, R136, R140 ;  /* 0x0000008c888c7220 */ /* 0x000fe20000410000 */
[----:B------:R-:W-:-:S02]  /*4d30*/  HADD2.F32 R138, -RZ, R97.H1_H1 ;  /* 0x30000061ff8a7230 */ /* 0x000fc40000004100 */
[----:B------:R-:W-:Y:S01]  /*4d40*/  FMUL.FTZ R97, R222, UR7 ;  /* 0x00000007de617c20 */ /* 0x000fe20008410000 */
[----:B------:R-:W-:Y:S02]  /*4d50*/  HADD2.F32 R135, -RZ, R98.H1_H1 ;  /* 0x30000062ff877230 */ /* 0x000fe40000004100 */
[----:B------:R-:W-:Y:S01]  /*4d60*/  FMUL.FTZ R98, R226, UR7 ;  /* 0x00000007e2627c20 */ /* 0x000fe20008410000 */
[----:B------:R-:W-:Y:S02]  /*4d70*/  HADD2.F32 R136, -RZ, R41.H1_H1 ;  /* 0x30000029ff887230 */ /* 0x000fe40000004100 */
[----:B------:R-:W-:Y:S01]  /*4d80*/  FFMA.FTZ R215, R215, UR4, R137 ;  /* 0x00000004d7d77c23 */ /* 0x000fe20008010089 */
[----:B------:R-:W-:Y:S02]  /*4d90*/  HADD2.F32 R139, -RZ, R42.H1_H1 ;  /* 0x3000002aff8b7230 */ /* 0x000fe40000004100 */
[----:B------:R-:W-:Y:S01]  /*4da0*/  FFMA.FTZ R141, R218, UR8, R56 ;  /* 0x00000008da8d7c23 */ /* 0x000fe20008010038 */
[----:B------:R-:W-:Y:S01]  /*4db0*/  FMUL.FTZ R138, R97, R138 ;  /* 0x0000008a618a7220 */ /* 0x000fe20000410000 */
[----:B------:R-:W-:Y:S01]  /*4dc0*/  FMUL.FTZ R135, R98, R135 ;  /* 0x0000008762877220 */ /* 0x000fe20000410000 */
[----:B------:R-:W-:Y:S01]  /*4dd0*/  FMUL.FTZ R97, R136, R97 ;  /* 0x0000006188617220 */ /* 0x000fe20000410000 */
[----:B------:R-:W-:Y:S01]  /*4de0*/  FMUL.FTZ R98, R139, R98 ;  /* 0x000000628b627220 */ /* 0x000fe20000410000 */
[----:B------:R-:W-:-:S02]  /*4df0*/  HADD2.F32 R136, -RZ, R96.H0_H0 ;  /* 0x20000060ff887230 */ /* 0x000fc40000004100 */
[----:B------:R-:W-:Y:S01]  /*4e00*/  FADD.FTZ R219, R219, -R215 ;  /* 0x800000d7dbdb7221 */ /* 0x000fe20000010000 */
[----:B------:R-:W-:Y:S01]  /*4e10*/  FMUL.FTZ R141, R141, UR7 ;  /* 0x000000078d8d7c20 */ /* 0x000fe20008410000 */
[----:B------:R-:W-:Y:S02]  /*4e20*/  HADD2.F32 R139, -RZ, R40.H0_H0 ;  /* 0x20000028ff8b7230 */ /* 0x000fe40000004100 */
[----:B------:R-:W-:Y:S01]  /*4e30*/  FMUL.FTZ R102, R225, R102 ;  /* 0x00000066e1667220 */ /* 0x000fe20000410000 */
[----:B------:R-:W-:Y:S01]  /*4e40*/  FFMA.FTZ R219, R219, UR8, R57 ;  /* 0x00000008dbdb7c23 */ /* 0x000fe20008010039 */
[----:B------:R-:W-:Y:S01]  /*4e50*/  FMUL.FTZ R136, R141, R136 ;  /* 0x000000888d887220 */ /* 0x000fe20000410000 */
[----:B------:R-:W-:Y:S01]  /*4e60*/  F2FP.F16.F32.PACK_AB R99, R99, R101 ;  /* 0x000000656363723e */ /* 0x000fe200000000ff */
[----:B------:R-:W-:Y:S01]  /*4e70*/  FMUL.FTZ R141, R139, R141 ;  /* 0x0000008d8b8d7220 */ /* 0x000fe20000410000 */
[----:B------:R-:W-:Y:S02]  /*4e80*/  HADD2.F32 R139, -RZ, R96.H1_H1 ;  /* 0x30000060ff8b7230 */ /* 0x000fe40000004100 */
[----:B------:R-:W-:Y:S01]  /*4e90*/  FMUL.FTZ R219, R219, UR7 ;  /* 0x00000007dbdb7c20 */ /* 0x000fe20008410000 */
[----:B------:R-:W-:Y:S01]  /*4ea0*/  HADD2.F32 R96, -RZ, R40.H1_H1 ;  /* 0x30000028ff607230 */ /* 0x000fe20000004100 */
[----:B------:R-:W-:-:S02]  /*4eb0*/  F2FP.F16.F32.PACK_AB R98, R98, R100 ;  /* 0x000000646262723e */ /* 0x000fc400000000ff */
[----:B------:R-:W-:Y:S01]  /*4ec0*/  FMUL.FTZ R139, R219, R139 ;  /* 0x0000008bdb8b7220 */ /* 0x000fe20000410000 */
[----:B------:R-:W-:Y:S01]  /*4ed0*/  F2FP.F16.F32.PACK_AB R97, R97, R140 ;  /* 0x0000008c6161723e */ /* 0x000fe200000000ff */
[----:B------:R-:W-:-:S05]  /*4ee0*/  FMUL.FTZ R96, R96, R219 ;  /* 0x000000db60607220 */ /* 0x000fca0000410000 */
[----:B------:R-:W-:Y:S01]  /*4ef0*/  F2FP.F16.F32.PACK_AB R96, R96, R141 ;  /* 0x0000008d6060723e */ /* 0x000fe200000000ff */
[----:B------:R-:W-:Y:S06]  /*4f00*/  BRA `(.L_x_9635) ;  /* 0x0000000400107947 */ /* 0x000fec0003800000 */
.L_x_9634:
[--C-:B------:R-:W-:Y:S01]  /*4f10*/  FFMA.FTZ R225, R225, UR4, R137.reuse ;  /* 0x00000004e1e17c23 */ /* 0x100fe20008010089 */
[--C-:B------:R-:W-:Y:S01]  /*4f20*/  FFMA.FTZ R88, R215, UR4, R137.reuse ;  /* 0x00000004d7587c23 */ /* 0x100fe20008010089 */
[----:B------:R-:W-:Y:S01]  /*4f30*/  FFMA.FTZ R89, R214, UR4, R137 ;  /* 0x00000004d6597c23 */ /* 0x000fe20008010089 */
[--C-:B-----5:R-:W-:Y:S02]  /*4f40*/  HADD2.F32 R91, -RZ, R99.reuse.H0_H0 ;  /* 0x20000063ff5b7230 */ /* 0x120fe40000004100 */
[----:B------:R-:W-:Y:S01]  /*4f50*/  FADD.FTZ R225, R228, -R225 ;  /* 0x800000e1e4e17221 */ /* 0x000fe20000010000 */
[----:B------:R-:W-:Y:S01]  /*4f60*/  FADD.FTZ R93, R219, -R88 ;  /* 0x80000058db5d7221 */ /* 0x000fe20000010000 */
[----:B------:R-:W-:Y:S01]  /*4f70*/  FFMA.FTZ R88, R227, UR4, R137 ;  /* 0x00000004e3587c23 */ /* 0x000fe20008010089 */
[----:B------:R-:W-:Y:S01]  /*4f80*/  FADD.FTZ R92, R218, -R89 ;  /* 0x80000059da5c7221 */ /* 0x000fe20000010000 */
[----:B------:R-:W-:Y:S01]  /*4f90*/  FFMA.FTZ R90, R225, UR8, R62 ;  /* 0x00000008e15a7c23 */ /* 0x000fe2000801003e */
[--C-:B------:R-:W-:Y:S01]  /*4fa0*/  FFMA.FTZ R89, R216, UR4, R137.reuse ;  /* 0x00000004d8597c23 */ /* 0x100fe20008010089 */
[----:B------:R-:W-:Y:S01]  /*4fb0*/  FADD.FTZ R88, R229, -R88 ;  /* 0x80000058e5587221 */ /* 0x000fe20000010000 */
[----:B------:R-:W-:Y:S01]  /*4fc0*/  FFMA.FTZ R223, R223, UR4, R137 ;  /* 0x00000004dfdf7c23 */ /* 0x000fe20008010089 */
[----:B------:R-:W-:Y:S01]  /*4fd0*/  FMUL.FTZ R100, R90, UR7 ;  /* 0x000000075a647c20 */ /* 0x000fe20008410000 */
[----:B------:R-:W-:Y:S01]  /*4fe0*/  FADD.FTZ R94, R220, -R89 ;  /* 0x80000059dc5e7221 */ /* 0x000fe20000010000 */
[----:B------:R-:W-:Y:S01]  /*4ff0*/  FFMA.FTZ R89, R221, UR4, R137 ;  /* 0x00000004dd597c23 */ /* 0x000fe20008010089 */
[----:B------:R-:W-:Y:S01]  /*5000*/  FADD.FTZ R226, R226, -R223 ;  /* 0x800000dfe2e27221 */ /* 0x000fe20000010000 */
[----:B------:R-:W-:Y:S01]  /*5010*/  FMUL.FTZ R102, R100, R91 ;  /* 0x0000005b64667220 */ /* 0x000fe20000410000 */
[----:B------:R-:W-:Y:S01]  /*5020*/  FFMA.FTZ R91, R88, UR8, R63 ;  /* 0x00000008585b7c23 */ /* 0x000fe2000801003f */
[----:B------:R-:W-:-:S02]  /*5030*/  HADD2.F32 R88, -RZ, R99.H1_H1 ;  /* 0x30000063ff587230 */ /* 0x000fc40000004100 */
[----:B------:R-:W-:Y:S01]  /*5040*/  FADD.FTZ R89, R224, -R89 ;  /* 0x80000059e0597221 */ /* 0x000fe20000010000 */
[--C-:B------:R-:W-:Y:S02]  /*5050*/  HADD2.F32 R134, -RZ, R43.reuse.H1_H1 ;  /* 0x3000002bff867230 */ /* 0x100fe40000004100 */
[----:B------:R-:W-:Y:S01]  /*5060*/  FMUL.FTZ R99, R91, UR7 ;  /* 0x000000075b637c20 */ /* 0x000fe20008410000 */
[----:B------:R-:W-:Y:S01]  /*5070*/  FFMA.FTZ R95, R217, UR4, R137 ;  /* 0x00000004d95f7c23 */ /* 0x000fe20008010089 */
[----:B------:R-:W-:Y:S02]  /*5080*/  HADD2.F32 R101, -RZ, R43.H0_H0 ;  /* 0x2000002bff657230 */ /* 0x000fe40000004100 */
[----:B------:R-:W-:Y:S01]  /*5090*/  FFMA.FTZ R94, R94, UR8, R58 ;  /* 0x000000085e5e7c23 */ /* 0x000fe2000801003a */
[----:B------:R-:W-:Y:S01]  /*50a0*/  FMUL.FTZ R133, R99, R88 ;  /* 0x0000005863857220 */ /* 0x000fe20000410000 */
[----:B------:R-:W-:Y:S01]  /*50b0*/  FFMA.FTZ R88, R89, UR8, R60 ;  /* 0x0000000859587c23 */ /* 0x000fe2000801003c */
[----:B------:R-:W-:Y:S01]  /*50c0*/  FFMA.FTZ R89, R226, UR8, R61 ;  /* 0x00000008e2597c23 */ /* 0x000fe2000801003d */
[----:B------:R-:W-:Y:S01]  /*50d0*/  FMUL.FTZ R99, R134, R99 ;  /* 0x0000006386637220 */ /* 0x000fe20000410000 */
[----:B------:R-:W-:Y:S01]  /*50e0*/  FADD.FTZ R95, R222, -R95 ;  /* 0x8000005fde5f7221 */ /* 0x000fe20000010000 */
[----:B------:R-:W-:-:S02]  /*50f0*/  HADD2.F32 R134, -RZ, R98.H0_H0 ;  /* 0x20000062ff867230 */ /* 0x000fc40000004100 */
[----:B------:R-:W-:Y:S01]  /*5100*/  FMUL.FTZ R100, R101, R100 ;  /* 0x0000006465647220 */ /* 0x000fe20000410000 */
[----:B------:R-:W-:Y:S02]  /*5110*/  HADD2.F32 R135, -RZ, R98.H1_H1 ;  /* 0x30000062ff877230 */ /* 0x000fe40000004100 */
[----:B------:R-:W-:Y:S01]  /*5120*/  FMUL.FTZ R98, R89, UR7 ;  /* 0x0000000759627c20 */ /* 0x000fe20008410000 */
[--C-:B------:R-:W-:Y:S02]  /*5130*/  HADD2.F32 R139, -RZ, R42.reuse.H1_H1 ;  /* 0x3000002aff8b7230 */ /* 0x100fe40000004100 */
[----:B------:R-:W-:Y:S01]  /*5140*/  FMUL.FTZ R101, R88, UR7 ;  /* 0x0000000758657c20 */ /* 0x000fe20008410000 */
[----:B------:R-:W-:Y:S02]  /*5150*/  HADD2.F32 R136, -RZ, R42.H0_H0 ;  /* 0x2000002aff887230 */ /* 0x000fe40000004100 */
[----:B------:R-:W-:Y:S01]  /*5160*/  FFMA.FTZ R95, R95, UR8, R59 ;  /* 0x000000085f5f7c23 */ /* 0x000fe2000801003b */
[----:B------:R-:W-:Y:S01]  /*5170*/  FMUL.FTZ R135, R98, R135 ;  /* 0x0000008762877220 */ /* 0x000fe20000410000 */
[----:B------:R-:W-:Y:S01]  /*5180*/  FMUL.FTZ R103, R101, R134 ;  /* 0x0000008665677220 */ /* 0x000fe20000410000 */
[----:B------:R-:W-:Y:S01]  /*5190*/  FMUL.FTZ R98, R139, R98 ;  /* 0x000000628b627220 */ /* 0x000fe20000410000 */
[----:B------:R-:W-:Y:S01]  /*51a0*/  FMUL.FTZ R101, R136, R101 ;  /* 0x0000006588657220 */ /* 0x000fe20000410000 */
[----:B------:R-:W-:-:S02]  /*51b0*/  HADD2.F32 R139, -RZ, R97.H0_H0 ;  /* 0x20000061ff8b7230 */ /* 0x000fc40000004100 */
[----:B------:R-:W-:Y:S01]  /*51c0*/  FMUL.FTZ R136, R94, UR7 ;  /* 0x000000075e887c20 */ /* 0x000fe20008410000 */
[----:B------:R-:W-:Y:S02]  /*51d0*/  HADD2.F32 R138, -RZ, R97.H1_H1 ;  /* 0x30000061ff8a7230 */ /* 0x000fe40000004100 */
[----:B------:R-:W-:Y:S01]  /*51e0*/  FMUL.FTZ R97, R95, UR7 ;  /* 0x000000075f617c20 */ /* 0x000fe20008410000 */
[--C-:B------:R-:W-:Y:S02]  /*51f0*/  HADD2.F32 R141, -RZ, R41.reuse.H0_H0 ;  /* 0x20000029ff8d7230 */ /* 0x100fe40000004100 */
[----:B------:R-:W-:Y:S01]  /*5200*/  FFMA.FTZ R92, R92, UR8, R56 ;  /* 0x000000085c5c7c23 */ /* 0x000fe20008010038 */
[----:B------:R-:W-:Y:S02]  /*5210*/  HADD2.F32 R140, -RZ, R41.H1_H1 ;  /* 0x30000029ff8c7230 */ /* 0x000fe40000004100 */
[----:B------:R-:W-:Y:S01]  /*5220*/  FMUL.FTZ R134, R136, R139 ;  /* 0x0000008b88867220 */ /* 0x000fe20000410000 */
[----:B------:R-:W-:Y:S01]  /*5230*/  FMUL.FTZ R138, R97, R138 ;  /* 0x0000008a618a7220 */ /* 0x000fe20000410000 */
[----:B------:R-:W-:Y:S01]  /*5240*/  FMUL.FTZ R136, R141, R136 ;  /* 0x000000888d887220 */ /* 0x000fe20000410000 */
[----:B------:R-:W-:Y:S01]  /*5250*/  F2FP.F16.F32.PACK_AB R98, R98, R101 ;  /* 0x000000656262723e */ /* 0x000fe200000000ff */
[----:B------:R-:W-:Y:S01]  /*5260*/  FMUL.FTZ R97, R140, R97 ;  /* 0x000000618c617220 */ /* 0x000fe20000410000 */
[----:B------:R-:W-:Y:S01]  /*5270*/  F2FP.F16.F32.PACK_AB R99, R99, R100 ;  /* 0x000000646363723e */ /* 0x000fe200000000ff */
[----:B------:R-:W-:-:S02]  /*5280*/  HADD2.F32 R101, -RZ, R96.H0_H0 ;  /* 0x20000060ff657230 */ /* 0x000fc40000004100 */
[----:B------:R-:W-:Y:S01]  /*5290*/  FMUL.FTZ R100, R92, UR7 ;  /* 0x000000075c647c20 */ /* 0x000fe20008410000 */
[--C-:B------:R-:W-:Y:S01]  /*52a0*/  HADD2.F32 R139, -RZ, R40.reuse.H0_H0 ;  /* 0x20000028ff8b7230 */ /* 0x100fe20000004100 */
[----:B------:R-:W-:Y:S01]  /*52b0*/  F2FP.F16.F32.PACK_AB R97, R97, R136 ;  /* 0x000000886161723e */ /* 0x000fe200000000ff */
[----:B------:R-:W-:Y:S01]  /*52c0*/  FFMA.FTZ R93, R93, UR8, R57 ;  /* 0x000000085d5d7c23 */ /* 0x000fe20008010039 */
[----:B------:R-:W-:Y:S01]  /*52d0*/  FMUL.FTZ R136, R100, R101 ;  /* 0x0000006564887220 */ /* 0x000fe20000410000 */
[----:B------:R-:W-:Y:S02]  /*52e0*/  HADD2.F32 R101, -RZ, R40.H1_H1 ;  /* 0x30000028ff657230 */ /* 0x000fe40000004100 */
[----:B------:R-:W-:Y:S01]  /*52f0*/  FMUL.FTZ R100, R139, R100 ;  /* 0x000000648b647220 */ /* 0x000fe20000410000 */
[----:B------:R-:W-:Y:S02]  /*5300*/  HADD2.F32 R139, -RZ, R96.H1_H1 ;  /* 0x30000060ff8b7230 */ /* 0x000fe40000004100 */
[----:B------:R-:W-:-:S04]  /*5310*/  FMUL.FTZ R96, R93, UR7 ;  /* 0x000000075d607c20 */ /* 0x000fc80008410000 */
[----:B------:R-:W-:Y:S01]  /*5320*/  FMUL.FTZ R101, R101, R96 ;  /* 0x0000006065657220 */ /* 0x000fe20000410000 */
[----:B------:R-:W-:-:S04]  /*5330*/  FMUL.FTZ R139, R96, R139 ;  /* 0x0000008b608b7220 */ /* 0x000fc80000410000 */
[----:B------:R-:W-:-:S07]  /*5340*/  F2FP.F16.F32.PACK_AB R96, R101, R100 ;  /* 0x000000646560723e */ /* 0x000fce00000000ff */
.L_x_9635:
[----:B------:R-:W-:Y:S01]  /*5350*/  ISETP.NE.U32.AND P0, PT, RZ, UR22, PT ;  /* 0x00000016ff007c0c */ /* 0x000fe2000bf05070 */
[----:B------:R-:W0:Y:S01]  /*5360*/  LDC.64 R214, c[0x0][0x468] ;  /* 0x00011a00ffd67b82 */ /* 0x000e220000000a00 */
[----:B------:R-:W-:Y:S02]  /*5370*/  MOV R140, 0x10 ;  /* 0x00000010008c7802 */ /* 0x000fe40000000f00 */
[----:B------:R-:W-:-:S13]  /*5380*/  ISETP.NE.AND.EX P0, PT, RZ, UR23, PT, P0 ;  /* 0x00000017ff007c0c */ /* 0x000fda000bf05300 */
[----:B------:R-:W1:Y:S02]  /*5390*/  @P0 LDC.64 R100, c[0x0][0x478] ;  /* 0x00011e00ff640b82 */ /* 0x000e640000000a00 */
[----:B-1----:R-:W-:-:S05]  /*53a0*/  @P0 IMAD.WIDE.U32 R100, R167, 0x20, R100 ;  /* 0x00000020a7640825 */ /* 0x002fca00078e0064 */
        /* <DEDUP_REMOVED lines=10> */
[--C-:B-----5:R-:W-:Y:S02]  /*5450*/  HADD2.F32 R142, -RZ, R99.reuse.H1_H1 ;  /* 0x30000063ff8e7230 */ /* 0x120fe40000004100 */
[----:B------:R-:W-:Y:S01]  /*5460*/  FADD.FTZ R91, R188, -R91 ;  /* 0x8000005bbc5b7221 */ /* 0x000fe20000010000 */
[----:B------:R-:W-:Y:S01]  /*5470*/  FADD.FTZ R93, R179, -R88 ;  /* 0x80000058b35d7221 */ /* 0x000fe20000010000 */
[----:B------:R-:W-:Y:S01]  /*5480*/  FFMA.FTZ R88, R187, UR4, R137 ;  /* 0x00000004bb587c23 */ /* 0x000fe20008010089 */
[----:B------:R-:W-:Y:S01]  /*5490*/  FADD.FTZ R92, R178, -R89 ;  /* 0x80000059b25c7221 */ /* 0x000fe20000010000 */
[----:B------:R-:W-:Y:S01]  /*54a0*/  FFMA.FTZ R90, R91, UR8, R70 ;  /* 0x000000085b5a7c23 */ /* 0x000fe20008010046 */
[----:B------:R-:W-:-:S02]  /*54b0*/  HADD2.F32 R91, -RZ, R99.H0_H0 ;  /* 0x20000063ff5b7230 */ /* 0x000fc40000004100 */
[----:B------:R-:W-:Y:S01]  /*54c0*/  FADD.FTZ R88, R189, -R88 ;  /* 0x80000058bd587221 */ /* 0x000fe20000010000 */
[--C-:B------:R-:W-:Y:S01]  /*54d0*/  FFMA.FTZ R89, R181, UR4, R137.reuse ;  /* 0x00000004b5597c23 */ /* 0x100fe20008010089 */
[----:B------:R-:W-:Y:S01]  /*54e0*/  FMUL.FTZ R100, R90, UR7 ;  /* 0x000000075a647c20 */ /* 0x000fe20008410000 */
[----:B------:R-:W-:Y:S01]  /*54f0*/  FFMA.FTZ R94, R183, UR4, R137 ;  /* 0x00000004b75e7c23 */ /* 0x000fe20008010089 */
[--C-:B------:R-:W-:Y:S02]  /*5500*/  HADD2.F32 R101, -RZ, R47.reuse.H0_H0 ;  /* 0x2000002fff657230 */ /* 0x100fe40000004100 */
[----:B------:R-:W-:Y:S01]  /*5510*/  FADD.FTZ R89, R184, -R89 ;  /* 0x80000059b8597221 */ /* 0x000fe20000010000 */
[----:B------:R-:W-:Y:S01]  /*5520*/  FMUL.FTZ R140, R100, R91 ;  /* 0x0000005b648c7220 */ /* 0x000fe20000410000 */
[----:B------:R-:W-:Y:S01]  /*5530*/  FFMA.FTZ R91, R88, UR8, R71 ;  /* 0x00000008585b7c23 */ /* 0x000fe20008010047 */
[----:B------:R-:W-:Y:S02]  /*5540*/  HADD2.F32 R88, -RZ, R47.H1_H1 ;  /* 0x3000002fff587230 */ /* 0x000fe40000004100 */
[----:B------:R-:W-:Y:S01]  /*5550*/  FADD.FTZ R94, R185, -R94 ;  /* 0x8000005eb95e7221 */ /* 0x000fe20000010000 */
[----:B------:R-:W-:Y:S01]  /*5560*/  FFMA.FTZ R95, R176, UR4, R137 ;  /* 0x00000004b05f7c23 */ /* 0x000fe20008010089 */
[----:B------:R-:W-:Y:S01]  /*5570*/  FMUL.FTZ R99, R91, UR7 ;  /* 0x000000075b637c20 */ /* 0x000fe20008410000 */
[----:B------:R-:W-:Y:S01]  /*5580*/  FMUL.FTZ R100, R101, R100 ;  /* 0x0000006465647220 */ /* 0x000fe20000410000 */
[----:B------:R-:W-:-:S02]  /*5590*/  HADD2.F32 R168, -RZ, R98.H0_H0 ;  /* 0x20000062ffa87230 */ /* 0x000fc40000004100 */
[----:B------:R-:W-:Y:S01]  /*55a0*/  FADD.FTZ R95, R180, -R95 ;  /* 0x8000005fb45f7221 */ /* 0x000fe20000010000 */
[----:B------:R-:W-:Y:S01]  /*55b0*/  FMUL.FTZ R142, R99, R142 ;  /* 0x0000008e638e7220 */ /* 0x000fe20000410000 */
[----:B------:R-:W-:Y:S01]  /*55c0*/  FMUL.FTZ R99, R88, R99 ;  /* 0x0000006358637220 */ /* 0x000fe20000410000 */
[----:B------:R-:W-:Y:S01]  /*55d0*/  FFMA.FTZ R88, R89, UR8, R68 ;  /* 0x0000000859587c23 */ /* 0x000fe20008010044 */
[----:B------:R-:W-:Y:S01]  /*55e0*/  FFMA.FTZ R89, R94, UR8, R69 ;  /* 0x000000085e597c23 */ /* 0x000fe20008010045 */
[----:B------:R-:W-:Y:S02]  /*55f0*/  HADD2.F32 R174, -RZ, R46.H0_H0 ;  /* 0x2000002effae7230 */ /* 0x000fe40000004100 */
[----:B------:R-:W-:Y:S01]  /*5600*/  FFMA.FTZ R94, R95, UR8, R66 ;  /* 0x000000085f5e7c23 */ /* 0x000fe20008010042 */
[----:B------:R-:W-:Y:S01]  /*5610*/  FMUL.FTZ R101, R88, UR7 ;  /* 0x0000000758657c20 */ /* 0x000fe20008410000 */
[----:B------:R-:W-:Y:S02]  /*5620*/  HADD2.F32 R143, -RZ, R98.H1_H1 ;  /* 0x30000062ff8f7230 */ /* 0x000fe40000004100 */
[----:B------:R-:W-:Y:S01]  /*5630*/  FMUL.FTZ R98, R89, UR7 ;  /* 0x0000000759627c20 */ /* 0x000fe20008410000 */
[----:B------:R-:W-:Y:S01]  /*5640*/  FFMA.FTZ R177, R177, UR4, R137 ;  /* 0x00000004b1b17c23 */ /* 0x000fe20008010089 */
[----:B------:R-:W-:Y:S01]  /*5650*/  FMUL.FTZ R141, R101, R168 ;  /* 0x000000a8658d7220 */ /* 0x000fe20000410000 */
[----:B------:R-:W-:Y:S01]  /*5660*/  FMUL.FTZ R101, R174, R101 ;  /* 0x00000065ae657220 */ /* 0x000fe20000410000 */
[----:B------:R-:W-:Y:S01]  /*5670*/  FMUL.FTZ R174, R98, R143 ;  /* 0x0000008f62ae7220 */ /* 0x000fe20000410000 */
[----:B------:R-:W-:-:S02]  /*5680*/  HADD2.F32 R143, -RZ, R97.H0_H0 ;  /* 0x20000061ff8f7230 */ /* 0x000fc40000004100 */
[----:B------:R-:W-:Y:S01]  /*5690*/  FMUL.FTZ R168, R94, UR7 ;  /* 0x000000075ea87c20 */ /* 0x000fe20008410000 */
[----:B------:R-:W-:Y:S02]  /*56a0*/  HADD2.F32 R95, -RZ, R45.H0_H0 ;  /* 0x2000002dff5f7230 */ /* 0x000fe40000004100 */
[----:B------:R-:W-:Y:S01]  /*56b0*/  FADD.FTZ R182, R182, -R177 ;  /* 0x800000b1b6b67221 */ /* 0x000fe20000010000 */
[----:B------:R-:W-:Y:S02]  /*56c0*/  HADD2.F32 R175, -RZ, R46.H1_H1 ;  /* 0x3000002effaf7230 */ /* 0x000fe40000004100 */
[----:B------:R-:W-:Y:S01]  /*56d0*/  FMUL.FTZ R143, R168, R143 ;  /* 0x0000008fa88f7220 */ /* 0x000fe20000410000 */
[----:B------:R-:W-:Y:S02]  /*56e0*/  HADD2.F32 R176, -RZ, R97.H1_H1 ;  /* 0x30000061ffb07230 */ /* 0x000fe40000004100 */
[----:B------:R-:W-:Y:S01]  /*56f0*/  FMUL.FTZ R168, R95, R168 ;  /* 0x000000a85fa87220 */ /* 0x000fe20000410000 */
[----:B------:R-:W-:Y:S01]  /*5700*/  FFMA.FTZ R95, R182, UR8, R67 ;  /* 0x00000008b65f7c23 */ /* 0x000fe20008010043 */
[----:B------:R-:W-:-:S02]  /*5710*/  HADD2.F32 R178, -RZ, R45.H1_H1 ;  /* 0x3000002dffb27230 */ /* 0x000fc40000004100 */
[----:B------:R-:W-:Y:S01]  /*5720*/  FFMA.FTZ R92, R92, UR8, R64 ;  /* 0x000000085c5c7c23 */ /* 0x000fe20008010040 */
[----:B------:R-:W-:Y:S01]  /*5730*/  FMUL.FTZ R98, R175, R98 ;  /* 0x00000062af627220 */ /* 0x000fe20000410000 */
[----:B------:R-:W-:Y:S01]  /*5740*/  FMUL.FTZ R97, R95, UR7 ;  /* 0x000000075f617c20 */ /* 0x000fe20008410000 */
[----:B------:R-:W-:Y:S02]  /*5750*/  HADD2.F32 R177, -RZ, R96.H0_H0 ;  /* 0x20000060ffb17230 */ /* 0x000fe40000004100 */
[----:B------:R-:W-:Y:S01]  /*5760*/  FFMA.FTZ R93, R93, UR8, R65 ;  /* 0x000000085d5d7c23 */ /* 0x000fe20008010041 */
[--C-:B------:R-:W-:Y:S02]  /*5770*/  HADD2.F32 R179, -RZ, R44.reuse.H0_H0 ;  /* 0x2000002cffb37230 */ /* 0x100fe40000004100 */
[----:B------:R-:W-:Y:S01]  /*5780*/  FMUL.FTZ R175, R97, R176 ;  /* 0x000000b061af7220 */ /* 0x000fe20000410000 */
[----:B------:R-:W-:Y:S01]  /*5790*/  FMUL.FTZ R97, R178, R97 ;  /* 0x00000061b2617220 */ /* 0x000fe20000410000 */
[----:B------:R-:W-:Y:S01]  /*57a0*/  FMUL.FTZ R178, R92, UR7 ;  /* 0x000000075cb27c20 */ /* 0x000fe20008410000 */
[----:B------:R-:W-:Y:S01]  /*57b0*/  HADD2.F32 R180, -RZ, R44.H1_H1 ;  /* 0x3000002cffb47230 */ /* 0x000fe20000004100 */
[----:B------:R-:W-:Y:S01]  /*57c0*/  F2FP.F16.F32.PACK_AB R99, R99, R100 ;  /* 0x000000646363723e */ /* 0x000fe200000000ff */
[----:B------:R-:W-:-:S02]  /*57d0*/  HADD2.F32 R96, -RZ, R96.H1_H1 ;  /* 0x30000060ff607230 */ /* 0x000fc40000004100 */
[----:B------:R-:W-:Y:S01]  /*57e0*/  FMUL.FTZ R176, R178, R177 ;  /* 0x000000b1b2b07220 */ /* 0x000fe20000410000 */
[----:B------:R-:W-:Y:S01]  /*57f0*/  FMUL.FTZ R177, R93, UR7 ;  /* 0x000000075db17c20 */ /* 0x000fe20008410000 */
[----:B------:R-:W-:Y:S01]  /*5800*/  FMUL.FTZ R178, R179, R178 ;  /* 0x000000b2b3b27220 */ /* 0x000fe20000410000 */
[----:B------:R-:W-:Y:S02]  /*5810*/  F2FP.F16.F32.PACK_AB R98, R98, R101 ;  /* 0x000000656262723e */ /* 0x000fe400000000ff */
[----:B------:R-:W-:Y:S01]  /*5820*/  FMUL.FTZ R179, R180, R177 ;  /* 0x000000b1b4b37220 */ /* 0x000fe20000410000 */
[----:B------:R-:W-:Y:S01]  /*5830*/  FMUL.FTZ R177, R177, R96 ;  /* 0x00000060b1b17220 */ /* 0x000fe20000410000 */
[----:B------:R-:W-:-:S03]  /*5840*/  F2FP.F16.F32.PACK_AB R97, R97, R168 ;  /* 0x000000a86161723e */ /* 0x000fc600000000ff */
[----:B------:R-:W-:Y:S01]  /*5850*/  F2FP.F16.F32.PACK_AB R96, R179, R178 ;  /* 0x000000b2b360723e */ /* 0x000fe200000000ff */
[----:B------:R-:W-:Y:S06]  /*5860*/  BRA `(.L_x_9637) ;  /* 0x0000000400107947 */ /* 0x000fec0003800000 */
.L_x_9636:
        /* <DEDUP_REMOVED lines=9> */
[----:B------:R-:W-:Y:S01]  /*5900*/  FFMA.FTZ R143, R143, UR8, R70 ;  /* 0x000000088f8f7c23 */ /* 0x000fe20008010046 */
[----:B------:R-:W-:Y:S01]  /*5910*/  FFMA.FTZ R101, R176, UR4, R137 ;  /* 0x00000004b0657c23 */ /* 0x000fe20008010089 */
[----:B------:R-:W-:Y:S01]  /*5920*/  FADD.FTZ R141, R184, -R141 ;  /* 0x8000008db88d7221 */ /* 0x000fe20000010000 */
[----:B-----5:R-:W-:-:S02]  /*5930*/  HADD2.F32 R140, -RZ, R99.H0_H0 ;  /* 0x20000063ff8c7230 */ /* 0x020fc40000004100 */
[----:B------:R-:W-:Y:S01]  /*5940*/  FADD.FTZ R179, R179, -R100 ;  /* 0x80000064b3b37221 */ /* 0x000fe20000010000 */
[----:B------:R-:W-:Y:S02]  /*5950*/  HADD2.F32 R174, -RZ, R99.H1_H1 ;  /* 0x30000063ffae7230 */ /* 0x000fe40000004100 */
[----:B------:R-:W-:Y:S01]  /*5960*/  FMUL.FTZ R99, R142, UR7 ;  /* 0x000000078e637c20 */ /* 0x000fe20008410000 */
[--C-:B------:R-:W-:Y:S02]  /*5970*/  HADD2.F32 R176, -RZ, R47.reuse.H1_H1 ;  /* 0x3000002fffb07230 */ /* 0x100fe40000004100 */
[----:B------:R-:W-:Y:S01]  /*5980*/  FFMA.FTZ R100, R183, UR4, R137 ;  /* 0x00000004b7647c23 */ /* 0x000fe20008010089 */
[----:B------:R-:W-:Y:S02]  /*5990*/  HADD2.F32 R168, -RZ, R47.H0_H0 ;  /* 0x2000002fffa87230 */ /* 0x000fe40000004100 */
[----:B------:R-:W-:Y:S01]  /*59a0*/  FMUL.FTZ R143, R143, UR7 ;  /* 0x000000078f8f7c20 */ /* 0x000fe20008410000 */
[----:B------:R-:W-:Y:S01]  /*59b0*/  FFMA.FTZ R141, R141, UR8, R68 ;  /* 0x000000088d8d7c23 */ /* 0x000fe20008010044 */
[----:B------:R-:W-:Y:S01]  /*59c0*/  FMUL.FTZ R142, R99, R174 ;  /* 0x000000ae638e7220 */ /* 0x000fe20000410000 */
[----:B------:R-:W-:Y:S01]  /*59d0*/  FADD.FTZ R100, R185, -R100 ;  /* 0x80000064b9647221 */ /* 0x000fe20000010000 */
[----:B------:R-:W-:Y:S01]  /*59e0*/  FMUL.FTZ R99, R176, R99 ;  /* 0x00000063b0637220 */ /* 0x000fe20000410000 */
[----:B------:R-:W-:Y:S01]  /*59f0*/  FMUL.FTZ R140, R143, R140 ;  /* 0x0000008c8f8c7220 */ /* 0x000fe20000410000 */
[----:B------:R-:W-:Y:S01]  /*5a00*/  FMUL.FTZ R168, R168, R143 ;  /* 0x0000008fa8a87220 */ /* 0x000fe20000410000 */
[----:B------:R-:W-:-:S02]  /*5a10*/  HADD2.F32 R174, -RZ, R98.H0_H0 ;  /* 0x20000062ffae7230 */ /* 0x000fc40000004100 */
[----:B------:R-:W-:Y:S01]  /*5a20*/  FMUL.FTZ R143, R141, UR7 ;  /* 0x000000078d8f7c20 */ /* 0x000fe20008410000 */
[----:B------:R-:W-:Y:S02]  /*5a30*/  HADD2.F32 R176, -RZ, R46.H0_H0 ;  /* 0x2000002effb07230 */ /* 0x000fe40000004100 */
[----:B------:R-:W-:Y:S01]  /*5a40*/  FFMA.FTZ R177, R177, UR4, R137 ;  /* 0x00000004b1b17c23 */ /* 0x000fe20008010089 */
[----:B------:R-:W-:Y:S01]  /*5a50*/  FFMA.FTZ R175, R100, UR8, R69 ;  /* 0x0000000864af7c23 */ /* 0x000fe20008010045 */
[----:B------:R-:W-:Y:S01]  /*5a60*/  FADD.FTZ R101, R180, -R101 ;  /* 0x80000065b4657221 */ /* 0x000fe20000010000 */
[----:B------:R-:W-:Y:S01]  /*5a70*/  FMUL.FTZ R141, R143, R174 ;  /* 0x000000ae8f8d7220 */ /* 0x000fe20000410000 */
[----:B------:R-:W-:Y:S01]  /*5a80*/  FMUL.FTZ R100, R176, R143 ;  /* 0x0000008fb0647220 */ /* 0x000fe20000410000 */
[----:B------:R-:W-:Y:S01]  /*5a90*/  FADD.FTZ R182, R182, -R177 ;  /* 0x800000b1b6b67221 */ /* 0x000fe20000010000 */
[----:B------:R-:W-:Y:S02]  /*5aa0*/  HADD2.F32 R174, -RZ, R98.H1_H1 ;  /* 0x30000062ffae7230 */ /* 0x000fe40000004100 */
[----:B------:R-:W-:Y:S01]  /*5ab0*/  FMUL.FTZ R175, R175, UR7 ;  /* 0x00000007afaf7c20 */ /* 0x000fe20008410000 */
[----:B------:R-:W-:-:S02]  /*5ac0*/  HADD2.F32 R176, -RZ, R46.H1_H1 ;  /* 0x3000002effb07230 */ /* 0x000fc40000004100 */
[----:B------:R-:W-:Y:S01]  /*5ad0*/  FFMA.FTZ R98, R101, UR8, R66 ;  /* 0x0000000865627c23 */ /* 0x000fe20008010042 */
[----:B------:R-:W-:Y:S01]  /*5ae0*/  FFMA.FTZ R182, R182, UR8, R67 ;  /* 0x00000008b6b67c23 */ /* 0x000fe20008010043 */
[----:B------:R-:W-:Y:S01]  /*5af0*/  FMUL.FTZ R174, R175, R174 ;  /* 0x000000aeafae7220 */ /* 0x000fe20000410000 */
[----:B------:R-:W-:Y:S02]  /*5b00*/  HADD2.F32 R143, -RZ, R97.H0_H0 ;  /* 0x20000061ff8f7230 */ /* 0x000fe40000004100 */
[----:B------:R-:W-:Y:S01]  /*5b10*/  FMUL.FTZ R101, R176, R175 ;  /* 0x000000afb0657220 */ /* 0x000fe20000410000 */
[----:B------:R-:W-:Y:S02]  /*5b20*/  HADD2.F32 R175, -RZ, R45.H0_H0 ;  /* 0x2000002dffaf7230 */ /* 0x000fe40000004100 */
[----:B------:R-:W-:Y:S01]  /*5b30*/  FMUL.FTZ R98, R98, UR7 ;  /* 0x0000000762627c20 */ /* 0x000fe20008410000 */
[----:B------:R-:W-:Y:S02]  /*5b40*/  HADD2.F32 R97, -RZ, R97.H1_H1 ;  /* 0x30000061ff617230 */ /* 0x000fe40000004100 */
[----:B------:R-:W-:Y:S01]  /*5b50*/  FMUL.FTZ R182, R182, UR7 ;  /* 0x00000007b6b67c20 */ /* 0x000fe20008410000 */
[----:B------:R-:W-:-:S02]  /*5b60*/  HADD2.F32 R177, -RZ, R45.H1_H1 ;  /* 0x3000002dffb17230 */ /* 0x000fc40000004100 */
[----:B------:R-:W-:Y:S01]  /*5b70*/  FFMA.FTZ R179, R179, UR8, R65 ;  /* 0x00000008b3b37c23 */ /* 0x000fe20008010041 */
[----:B------:R-:W-:Y:S01]  /*5b80*/  FMUL.FTZ R180, R175, R98 ;  /* 0x00000062afb47220 */ /* 0x000fe20000410000 */
[----:B------:R-:W-:Y:S01]  /*5b90*/  FFMA.FTZ R178, R178, UR8, R64 ;  /* 0x00000008b2b27c23 */ /* 0x000fe20008010040 */
[----:B------:R-:W-:Y:S01]  /*5ba0*/  FMUL.FTZ R175, R182, R97 ;  /* 0x00000061b6af7220 */ /* 0x000fe20000410000 */
[----:B------:R-:W-:Y:S01]  /*5bb0*/  FMUL.FTZ R97, R177, R182 ;  /* 0x000000b6b1617220 */ /* 0x000fe20000410000 */
[----:B------:R-:W-:Y:S01]  /*5bc0*/  FMUL.FTZ R181, R179, UR7 ;  /* 0x00000007b3b57c20 */ /* 0x000fe20008410000 */
[----:B------:R-:W-:Y:S01]  /*5bd0*/  FMUL.FTZ R143, R98, R143 ;  /* 0x0000008f628f7220 */ /* 0x000fe20000410000 */
[----:B------:R-:W-:Y:S02]  /*5be0*/  HADD2.F32 R177, -RZ, R96.H0_H0 ;  /* 0x20000060ffb17230 */ /* 0x000fe40000004100 */
[----:B------:R-:W-:Y:S01]  /*5bf0*/  FMUL.FTZ R178, R178, UR7 ;  /* 0x00000007b2b27c20 */ /* 0x000fe20008410000 */
[--C-:B------:R-:W-:Y:S01]  /*5c00*/  HADD2.F32 R179, -RZ, R44.reuse.H0_H0 ;  /* 0x2000002cffb37230 */ /* 0x100fe20000004100 */
[----:B------:R-:W-:Y:S01]  /*5c10*/  F2FP.F16.F32.PACK_AB R99, R99, R168 ;  /* 0x000000a86363723e */ /* 0x000fe200000000ff */
[----:B------:R-:W-:-:S02]  /*5c20*/  HADD2.F32 R98, -RZ, R44.H1_H1 ;  /* 0x3000002cff627230 */ /* 0x000fc40000004100 */
[----:B------:R-:W-:Y:S01]  /*5c30*/  FMUL.FTZ R176, R178, R177 ;  /* 0x000000b1b2b07220 */ /* 0x000fe20000410000 */
[----:B------:R-:W-:Y:S02]  /*5c40*/  HADD2.F32 R96, -RZ, R96.H1_H1 ;  /* 0x30000060ff607230 */ /* 0x000fe40000004100 */
[----:B------:R-:W-:Y:S01]  /*5c50*/  FMUL.FTZ R179, R179, R178 ;  /* 0x000000b2b3b37220 */ /* 0x000fe20000410000 */
[----:B------:R-:W-:Y:S01]  /*5c60*/  F2FP.F16.F32.PACK_AB R97, R97, R180 ;  /* 0x000000b46161723e */ /* 0x000fe200000000ff */
[----:B------:R-:W-:Y:S01]  /*5c70*/  FMUL.FTZ R178, R98, R181 ;  /* 0x000000b562b27220 */ /* 0x000fe20000410000 */
[----:B------:R-:W-:Y:S01]  /*5c80*/  F2FP.F16.F32.PACK_AB R98, R101, R100 ;  /* 0x000000646562723e */ /* 0x000fe200000000ff */
[----:B------:R-:W-:-:S03]  /*5c90*/  FMUL.FTZ R177, R181, R96 ;  /* 0x00000060b5b17220 */ /* 0x000fc60000410000 */
[----:B------:R-:W-:-:S07]  /*5ca0*/  F2FP.F16.F32.PACK_AB R96, R178, R179 ;  /* 0x000000b3b260723e */ /* 0x000fce00000000ff */
.L_x_9637:
[----:B------:R-:W0:Y:S01]  /*5cb0*/  @P0 LDC.64 R100, c[0x0][0x478] ;  /* 0x00011e00ff640b82 */ /* 0x000e220000000a00 */
[----:B------:R-:W-:Y:S01]  /*5cc0*/  IADD3 R168, PT, PT, R167, 0x200, RZ ;  /* 0x00000200a7a87810 */ /* 0x000fe20007ffe0ff */
[----:B0-----:R-:W-:-:S05]  /*5cd0*/  @P0 IMAD.WIDE.U32 R100, R169, 0x20, R100 ;  /* 0x00000020a9640825 */ /* 0x001fca00078e0064 */
[----:B------:R-:W-:Y:S04]  /*5ce0*/  @P0 STG.E.128 desc[UR10][R100.64], R92 ;  /* 0x0000005c64000986 */ /* 0x000fe8000c101d0a */
[----:B------:R0:W-:Y:S02]  /*5cf0*/  @P0 STG.E.128 desc[UR10][R100.64+0x10], R88 ;  /* 0x0000105864000986 */ /* 0x0001e4000c101d0a */
[----:B0-----:R-:W-:-:S04]  /*5d00*/  IMAD.WIDE.U32 R100, R169, 0x10, R214 ;  /* 0x00000010a9647825 */ /* 0x001fc800078e00d6 */
[----:B------:R-:W-:Y:S01]  /*5d10*/  HFMA2 R169, -RZ, RZ, 0, 9.5367431640625e-07 ;  /* 0x00000010ffa97431 */ /* 0x000fe200000001ff */
[----:B------:R0:W-:Y:S04]  /*5d20*/  STG.E.128 desc[UR10][R100.64], R96 ;  /* 0x0000006064007986 */ /* 0x0001e8000c101d0a */
        /* <DEDUP_REMOVED lines=9> */
[--C-:B-----5:R-:W-:Y:S02]  /*5dc0*/  HADD2.F32 R89, -RZ, R99.reuse.H0_H0 ;  /* 0x20000063ff597230 */ /* 0x120fe40000004100 */
[----:B------:R-:W-:Y:S01]  /*5dd0*/  FFMA.FTZ R130, R130, UR4, R137 ;  /* 0x0000000482827c23 */ /* 0x000fe20008010089 */
[----:B------:R-:W-:Y:S01]  /*5de0*/  FFMA.FTZ R90, R91, UR8, R78 ;  /* 0x000000085b5a7c23 */ /* 0x000fe2000801004e */
[----:B------:R-:W-:Y:S01]  /*5df0*/  FFMA.FTZ R91, R172, UR8, R79 ;  /* 0x00000008ac5b7c23 */ /* 0x000fe2000801004f */
[----:B------:R-:W-:-:S02]  /*5e00*/  HADD2.F32 R122, -RZ, R99.H1_H1 ;  /* 0x30000063ff7a7230 */ /* 0x000fc40000004100 */
[----:B------:R-:W-:Y:S01]  /*5e10*/  FADD.FTZ R129, R129, -R128 ;  /* 0x8000008081817221 */ /* 0x000fe20000010000 */
[--C-:B------:R-:W-:Y:S02]  /*5e20*/  HADD2.F32 R88, -RZ, R51.reuse.H1_H1 ;  /* 0x30000033ff587230 */ /* 0x100fe40000004100 */
[----:B------:R-:W-:Y:S01]  /*5e30*/  FMUL.FTZ R99, R91, UR7 ;  /* 0x000000075b637c20 */ /* 0x000fe20008410000 */
[----:B------:R-:W-:Y:S01]  /*5e40*/  FMUL.FTZ R128, R90, UR7 ;  /* 0x000000075a807c20 */ /* 0x000fe20008410000 */
[----:B------:R-:W-:Y:S01]  /*5e50*/  FADD.FTZ R130, R131, -R130 ;  /* 0x8000008283827221 */ /* 0x000fe20000010000 */
[--C-:B------:R-:W-:Y:S01]  /*5e60*/  FFMA.FTZ R93, R120, UR4, R137.reuse ;  /* 0x00000004785d7c23 */ /* 0x100fe20008010089 */
[----:B------:R-:W-:Y:S01]  /*5e70*/  FMUL.FTZ R122, R99, R122 ;  /* 0x0000007a637a7220 */ /* 0x000fe20000410000 */
[----:B------:R-:W-:Y:S01]  /*5e80*/  FMUL.FTZ R99, R88, R99 ;  /* 0x0000006358637220 */ /* 0x000fe20000410000 */
[----:B------:R-:W-:Y:S02]  /*5e90*/  HADD2.F32 R101, -RZ, R51.H0_H0 ;  /* 0x20000033ff657230 */ /* 0x000fe40000004100 */
[----:B------:R-:W-:Y:S01]  /*5ea0*/  FFMA.FTZ R88, R129, UR8, R76 ;  /* 0x0000000881587c23 */ /* 0x000fe2000801004c */
[----:B------:R-:W-:Y:S01]  /*5eb0*/  FMUL.FTZ R120, R128, R89 ;  /* 0x0000005980787220 */ /* 0x000fe20000410000 */
[--C-:B------:R-:W-:Y:S01]  /*5ec0*/  FFMA.FTZ R100, R121, UR4, R137.reuse ;  /* 0x0000000479647c23 */ /* 0x100fe20008010089 */
[----:B------:R-:W-:Y:S01]  /*5ed0*/  FFMA.FTZ R92, R123, UR4, R137 ;  /* 0x000000047b5c7c23 */ /* 0x000fe20008010089 */
[----:B------:R-:W-:Y:S01]  /*5ee0*/  FFMA.FTZ R89, R130, UR8, R77 ;  /* 0x0000000882597c23 */ /* 0x000fe2000801004d */
[----:B------:R-:W-:-:S02]  /*5ef0*/  HADD2.F32 R121, -RZ, R98.H0_H0 ;  /* 0x20000062ff797230 */ /* 0x000fc40000004100 */
[----:B------:R-:W-:Y:S01]  /*5f00*/  FADD.FTZ R93, R124, -R93 ;  /* 0x8000005d7c5d7221 */ /* 0x000fe20000010000 */
[----:B------:R-:W-:Y:S02]  /*5f10*/  HADD2.F32 R123, -RZ, R50.H0_H0 ;  /* 0x20000032ff7b7230 */ /* 0x000fe40000004100 */
[----:B------:R-:W-:Y:S01]  /*5f20*/  FMUL.FTZ R94, R88, UR7 ;  /* 0x00000007585e7c20 */ /* 0x000fe20008410000 */
[----:B------:R-:W-:Y:S01]  /*5f30*/  FADD.FTZ R95, R126, -R95 ;  /* 0x8000005f7e5f7221 */ /* 0x000fe20000010000 */
[----:B------:R-:W-:Y:S01]  /*5f40*/  FMUL.FTZ R128, R101, R128 ;  /* 0x0000008065807220 */ /* 0x000fe20000410000 */
[----:B------:R-:W-:Y:S02]  /*5f50*/  HADD2.F32 R124, -RZ, R98.H1_H1 ;  /* 0x30000062ff7c7230 */ /* 0x000fe40000004100 */
[----:B------:R-:W-:Y:S01]  /*5f60*/  FADD.FTZ R92, R127, -R92 ;  /* 0x8000005c7f5c7221 */ /* 0x000fe20000010000 */
[----:B------:R-:W-:Y:S02]  /*5f70*/  HADD2.F32 R126, -RZ, R50.H1_H1 ;  /* 0x30000032ff7e7230 */ /* 0x000fe40000004100 */
[----:B------:R-:W-:Y:S01]  /*5f80*/  FMUL.FTZ R101, R89, UR7 ;  /* 0x0000000759657c20 */ /* 0x000fe20008410000 */
[----:B------:R-:W-:Y:S01]  /*5f90*/  FMUL.FTZ R121, R94, R121 ;  /* 0x000000795e797220 */ /* 0x000fe20000410000 */
[----:B------:R-:W-:Y:S01]  /*5fa0*/  FMUL.FTZ R98, R123, R94 ;  /* 0x0000005e7b627220 */ /* 0x000fe20000410000 */
[----:B------:R-:W-:Y:S01]  /*5fb0*/  FFMA.FTZ R94, R95, UR8, R74 ;  /* 0x000000085f5e7c23 */ /* 0x000fe2000801004a */
[----:B------:R-:W-:Y:S01]  /*5fc0*/  FMUL.FTZ R124, R101, R124 ;  /* 0x0000007c657c7220 */ /* 0x000fe20000410000 */
[----:B------:R-:W-:Y:S01]  /*5fd0*/  FFMA.FTZ R95, R92, UR8, R75 ;  /* 0x000000085c5f7c23 */ /* 0x000fe2000801004b */
[----:B------:R-:W-:Y:S01]  /*5fe0*/  FMUL.FTZ R101, R126, R101 ;  /* 0x000000657e657220 */ /* 0x000fe20000410000 */
[----:B------:R-:W-:-:S02]  /*5ff0*/  HADD2.F32 R126, -RZ, R97.H0_H0 ;  /* 0x20000061ff7e7230 */ /* 0x000fc40000004100 */
[----:B------:R-:W-:Y:S01]  /*6000*/  FMUL.FTZ R129, R94, UR7 ;  /* 0x000000075e817c20 */ /* 0x000fe20008410000 */
[----:B------:R-:W-:Y:S02]  /*6010*/  HADD2.F32 R97, -RZ, R97.H1_H1 ;  /* 0x30000061ff617230 */ /* 0x000fe40000004100 */
[----:B------:R-:W-:Y:S01]  /*6020*/  FMUL.FTZ R92, R95, UR7 ;  /* 0x000000075f5c7c20 */ /* 0x000fe20008410000 */
[--C-:B------:R-:W-:Y:S02]  /*6030*/  HADD2.F32 R127, -RZ, R49.reuse.H1_H1 ;  /* 0x30000031ff7f7230 */ /* 0x100fe40000004100 */
[----:B------:R-:W-:Y:S01]  /*6040*/  FADD.FTZ R100, R125, -R100 ;  /* 0x800000647d647221 */ /* 0x000fe20000010000 */
[----:B------:R-:W-:Y:S02]  /*6050*/  HADD2.F32 R130, -RZ, R49.H0_H0 ;  /* 0x20000031ff827230 */ /* 0x000fe40000004100 */
[----:B------:R-:W-:Y:S01]  /*6060*/  FMUL.FTZ R125, R92, R97 ;  /* 0x000000615c7d7220 */ /* 0x000fe20000410000 */
[----:B------:R-:W-:Y:S01]  /*6070*/  FMUL.FTZ R123, R129, R126 ;  /* 0x0000007e817b7220 */ /* 0x000fe20000410000 */
[----:B------:R-:W-:Y:S01]  /*6080*/  FMUL.FTZ R132, R127, R92 ;  /* 0x0000005c7f847220 */ /* 0x000fe20000410000 */
[----:B------:R-:W-:Y:S01]  /*6090*/  FFMA.FTZ R92, R93, UR8, R72 ;  /* 0x000000085d5c7c23 */ /* 0x000fe20008010048 */
[----:B------:R-:W-:Y:S01]  /*60a0*/  FMUL.FTZ R129, R130, R129 ;  /* 0x0000008182817220 */ /* 0x000fe20000410000 */
[----:B------:R-:W-:Y:S01]  /*60b0*/  HADD2.F32 R126, -RZ, R96.H0_H0 ;  /* 0x20000060ff7e7230 */ /* 0x000fe20000004100 */
[----:B------:R-:W-:Y:S01]  /*60c0*/  F2FP.F16.F32.PACK_AB R99, R99, R128 ;  /* 0x000000806363723e */ /* 0x000fe200000000ff */
[----:B------:R-:W-:-:S02]  /*60d0*/  HADD2.F32 R130, -RZ, R48.H0_H0 ;  /* 0x20000030ff827230 */ /* 0x000fc40000004100 */
[----:B------:R-:W-:Y:S01]  /*60e0*/  FMUL.FTZ R93, R92, UR7 ;  /* 0x000000075c5d7c20 */ /* 0x000fe20008410000 */
[----:B------:R-:W-:Y:S01]  /*60f0*/  HADD2.F32 R96, -RZ, R96.H1_H1 ;  /* 0x30000060ff607230 */ /* 0x000fe20000004100 */
[----:B------:R-:W-:Y:S02]  /*6100*/  F2FP.F16.F32.PACK_AB R98, R101, R98 ;  /* 0x000000626562723e */ /* 0x000fe400000000ff */
[----:B------:R-:W-:Y:S01]  /*6110*/  FMUL.FTZ R126, R93, R126 ;  /* 0x0000007e5d7e7220 */ /* 0x000fe20000410000 */
[----:B------:R-:W-:Y:S01]  /*6120*/  FMUL.FTZ R130, R130, R93 ;  /* 0x0000005d82827220 */ /* 0x000fe20000410000 */
[----:B------:R-:W-:Y:S01]  /*6130*/  FFMA.FTZ R93, R100, UR8, R73 ;  /* 0x00000008645d7c23 */ /* 0x000fe20008010049 */
[----:B------:R-:W-:Y:S01]  /*6140*/  HADD2.F32 R100, -RZ, R48.H1_H1 ;  /* 0x30000030ff647230 */ /* 0x000fe20000004100 */
[----:B------:R-:W-:Y:S02]  /*6150*/  F2FP.F16.F32.PACK_AB R97, R132, R129 ;  /* 0x000000818461723e */ /* 0x000fe400000000ff */
[----:B------:R-:W-:-:S04]  /*6160*/  FMUL.FTZ R127, R93, UR7 ;  /* 0x000000075d7f7c20 */ /* 0x000fc80008410000 */
[----:B------:R-:W-:Y:S01]  /*6170*/  FMUL.FTZ R131, R100, R127 ;  /* 0x0000007f64837220 */ /* 0x000fe20000410000 */
[----:B------:R-:W-:-:S04]  /*6180*/  FMUL.FTZ R127, R127, R96 ;  /* 0x000000607f7f7220 */ /* 0x000fc80000410000 */
[----:B------:R-:W-:Y:S01]  /*6190*/  F2FP.F16.F32.PACK_AB R96, R131, R130 ;  /* 0x000000828360723e */ /* 0x000fe200000000ff */
[----:B------:R-:W-:Y:S06]  /*61a0*/  BRA `(.L_x_9639) ;  /* 0x0000000400107947 */ /* 0x000fec0003800000 */
.L_x_9638:
        /* <DEDUP_REMOVED lines=9> */
[----:B------:R-:W-:Y:S01]  /*6240*/  FFMA.FTZ R124, R130, UR4, R137 ;  /* 0x00000004827c7c23 */ /* 0x000fe20008010089 */
[----:B------:R-:W-:Y:S01]  /*6250*/  FADD.FTZ R121, R170, -R121 ;  /* 0x80000079aa797221 */ /* 0x000fe20000010000 */
[----:B------:R-:W-:Y:S01]  /*6260*/  FADD.FTZ R172, R172, -R171 ;  /* 0x800000abacac7221 */ /* 0x000fe20000010000 */
[----:B------:R-:W-:Y:S01]  /*6270*/  FADD.FTZ R129, R129, -R128 ;  /* 0x8000008081817221 */ /* 0x000fe20000010000 */
[----:B-----5:R-:W-:-:S02]  /*6280*/  HADD2.F32 R120, -RZ, R99.H0_H0 ;  /* 0x20000063ff787230 */ /* 0x020fc40000004100 */
[----:B------:R-:W-:Y:S01]  /*6290*/  FFMA.FTZ R121, R121, UR8, R78 ;  /* 0x0000000879797c23 */ /* 0x000fe2000801004e */
[----:B------:R-:W-:Y:S02]  /*62a0*/  HADD2.F32 R128, -RZ, R51.H0_H0 ;  /* 0x20000033ff807230 */ /* 0x000fe40000004100 */
[----:B------:R-:W-:Y:S01]  /*62b0*/  FADD.FTZ R124, R131, -R124 ;  /* 0x8000007c837c7221 */ /* 0x000fe20000010000 */
[----:B------:R-:W-:Y:S01]  /*62c0*/  FFMA.FTZ R172, R172, UR8, R79 ;  /* 0x00000008acac7c23 */ /* 0x000fe2000801004f */
[----:B------:R-:W-:Y:S01]  /*62d0*/  FMUL.FTZ R121, R121, UR7 ;  /* 0x0000000779797c20 */ /* 0x000fe20008410000 */
[----:B------:R-:W-:Y:S01]  /*62e0*/  FFMA.FTZ R126, R123, UR4, R137 ;  /* 0x000000047b7e7c23 */ /* 0x000fe20008010089 */
[----:B------:R-:W-:Y:S01]  /*62f0*/  FFMA.FTZ R129, R129, UR8, R76 ;  /* 0x0000000881817c23 */ /* 0x000fe2000801004c */
[----:B------:R-:W-:Y:S02]  /*6300*/  HADD2.F32 R99, -RZ, R99.H1_H1 ;  /* 0x30000063ff637230 */ /* 0x000fe40000004100 */
[----:B------:R-:W-:Y:S01]  /*6310*/  FMUL.FTZ R120, R121, R120 ;  /* 0x0000007879787220 */ /* 0x000fe20000410000 */
[----:B------:R-:W-:Y:S01]  /*6320*/  FMUL.FTZ R128, R128, R121 ;  /* 0x0000007980807220 */ /* 0x000fe20000410000 */
[----:B------:R-:W-:Y:S01]  /*6330*/  FFMA.FTZ R124, R124, UR8, R77 ;  /* 0x000000087c7c7c23 */ /* 0x000fe2000801004d */
[----:B------:R-:W-:Y:S01]  /*6340*/  FMUL.FTZ R172, R172, UR7 ;  /* 0x00000007acac7c20 */ /* 0x000fe20008410000 */
[----:B------:R-:W-:-:S02]  /*6350*/  HADD2.F32 R121, -RZ, R51.H1_H1 ;  /* 0x30000033ff797230 */ /* 0x000fc40000004100 */
[----:B------:R-:W-:Y:S01]  /*6360*/  FADD.FTZ R126, R127, -R126 ;  /* 0x8000007e7f7e7221 */ /* 0x000fe20000010000 */
[----:B------:R-:W-:Y:S02]  /*6370*/  HADD2.F32 R130, -RZ, R98.H0_H0 ;  /* 0x20000062ff827230 */ /* 0x000fe40000004100 */
[----:B------:R-:W-:Y:S01]  /*6380*/  FMUL.FTZ R129, R129, UR7 ;  /* 0x0000000781817c20 */ /* 0x000fe20008410000 */
[----:B------:R-:W-:Y:S02]  /*6390*/  HADD2.F32 R132, -RZ, R50.H0_H0 ;  /* 0x20000032ff847230 */ /* 0x000fe40000004100 */
[----:B------:R-:W-:Y:S01]  /*63a0*/  FMUL.FTZ R122, R172, R99 ;  /* 0x00000063ac7a7220 */ /* 0x000fe20000410000 */
[----:B------:R-:W-:Y:S02]  /*63b0*/  HADD2.F32 R123, -RZ, R98.H1_H1 ;  /* 0x30000062ff7b7230 */ /* 0x000fe40000004100 */
[----:B------:R-:W-:Y:S01]  /*63c0*/  FMUL.FTZ R98, R124, UR7 ;  /* 0x000000077c627c20 */ /* 0x000fe20008410000 */
[----:B------:R-:W-:-:S02]  /*63d0*/  HADD2.F32 R127, -RZ, R50.H1_H1 ;  /* 0x30000032ff7f7230 */ /* 0x000fc40000004100 */
[----:B------:R-:W-:Y:S01]  /*63e0*/  FFMA.FTZ R125, R125, UR8, R74 ;  /* 0x000000087d7d7c23 */ /* 0x000fe2000801004a */
[----:B------:R-:W-:Y:S01]  /*63f0*/  FMUL.FTZ R99, R121, R172 ;  /* 0x000000ac79637220 */ /* 0x000fe20000410000 */
[----:B------:R-:W-:Y:S01]  /*6400*/  FMUL.FTZ R121, R129, R130 ;  /* 0x0000008281797220 */ /* 0x000fe20000410000 */
[----:B------:R-:W-:Y:S01]  /*6410*/  FFMA.FTZ R126, R126, UR8, R75 ;  /* 0x000000087e7e7c23 */ /* 0x000fe2000801004b */
[----:B------:R-:W-:Y:S01]  /*6420*/  FMUL.FTZ R129, R132, R129 ;  /* 0x0000008184817220 */ /* 0x000fe20000410000 */
[----:B------:R-:W-:Y:S01]  /*6430*/  FMUL.FTZ R124, R98, R123 ;  /* 0x0000007b627c7220 */ /* 0x000fe20000410000 */
[----:B------:R-:W-:Y:S02]  /*6440*/  HADD2.F32 R130, -RZ, R97.H0_H0 ;  /* 0x20000061ff827230 */ /* 0x000fe40000004100 */
[----:B------:R-:W-:Y:S01]  /*6450*/  FMUL.FTZ R98, R127, R98 ;  /* 0x000000627f627220 */ /* 0x000fe20000410000 */
[----:B------:R-:W-:Y:S01]  /*6460*/  FMUL.FTZ R125, R125, UR7 ;  /* 0x000000077d7d7c20 */ /* 0x000fe20008410000 */
[----:B------:R-:W-:-:S02]  /*6470*/  HADD2.F32 R132, -RZ, R49.H0_H0 ;  /* 0x20000031ff847230 */ /* 0x000fc40000004100 */
[----:B------:R-:W-:Y:S01]  /*6480*/  FMUL.FTZ R126, R126, UR7 ;  /* 0x000000077e7e7c20 */ /* 0x000fe20008410000 */
[----:B------:R-:W-:Y:S02]  /*6490*/  HADD2.F32 R97, -RZ, R97.H1_H1 ;  /* 0x30000061ff617230 */ /* 0x000fe40000004100 */
[----:B------:R-:W-:Y:S01]  /*64a0*/  FMUL.FTZ R123, R125, R130 ;  /* 0x000000827d7b7220 */ /* 0x000fe20000410000 */
[----:B------:R-:W-:Y:S02]  /*64b0*/  HADD2.F32 R127, -RZ, R49.H1_H1 ;  /* 0x30000031ff7f7230 */ /* 0x000fe40000004100 */
        /* <DEDUP_REMOVED lines=17> */
[----:B------:R-:W-:-:S04]  /*65d0*/  F2FP.F16.F32.PACK_AB R97, R131, R130 ;  /* 0x000000828361723e */ /* 0x000fc800000000ff */
[----:B------:R-:W-:-:S07]  /*65e0*/  F2FP.F16.F32.PACK_AB R96, R101, R96 ;  /* 0x000000606560723e */ /* 0x000fce00000000ff */
.L_x_9639:
[----:B------:R-:W0:Y:S01]  /*65f0*/  @P0 LDC.64 R100, c[0x0][0x478] ;  /* 0x00011e00ff640b82 */ /* 0x000e220000000a00 */
[----:B------:R-:W-:Y:S02]  /*6600*/  IADD3 R167, PT, PT, R167, 0x300, RZ ;  /* 0x00000300a7a77810 */ /* 0x000fe40007ffe0ff */
        /* <DEDUP_REMOVED lines=15> */
[----:B------:R-:W-:Y:S01]  /*6700*/  FFMA.FTZ R114, R114, UR4, R137 ;  /* 0x0000000472727c23 */ /* 0x000fe20008010089 */
[--C-:B-----5:R-:W-:Y:S02]  /*6710*/  HADD2.F32 R95, -RZ, R98.reuse.H0_H0 ;  /* 0x20000062ff5f7230 */ /* 0x120fe40000004100 */
[----:B------:R-:W-:Y:S01]  /*6720*/  FFMA.FTZ R91, R100, UR8, R87 ;  /* 0x00000008645b7c23 */ /* 0x000fe20008010057 */
[----:B------:R-:W-:Y:S01]  /*6730*/  FFMA.FTZ R90, R111, UR8, R86 ;  /* 0x000000086f5a7c23 */ /* 0x000fe20008010056 */
[----:B------:R-:W-:-:S02]  /*6740*/  HADD2.F32 R93, -RZ, R98.H1_H1 ;  /* 0x30000062ff5d7230 */ /* 0x000fc40000004100 */
[----:B------:R-:W-:Y:S01]  /*6750*/  FFMA.FTZ R117, R117, UR4, R137 ;  /* 0x0000000475757c23 */ /* 0x000fe20008010089 */
[--C-:B------:R-:W-:Y:S02]  /*6760*/  HADD2.F32 R94, -RZ, R99.reuse.H1_H1 ;  /* 0x30000063ff5e7230 */ /* 0x100fe40000004100 */
[----:B------:R-:W-:Y:S01]  /*6770*/  FADD.FTZ R98, R106, -R89 ;  /* 0x800000596a627221 */ /* 0x000fe20000010000 */
[----:B------:R-:W-:Y:S02]  /*6780*/  HADD2.F32 R88, -RZ, R99.H0_H0 ;  /* 0x20000063ff587230 */ /* 0x000fe40000004100 */
[----:B------:R-:W-:Y:S01]  /*6790*/  FADD.FTZ R109, R109, -R116 ;  /* 0x800000746d6d7221 */ /* 0x000fe20000010000 */
[----:B------:R-:W-:Y:S01]  /*67a0*/  FMUL.FTZ R89, R91, UR7 ;  /* 0x000000075b597c20 */ /* 0x000fe20008410000 */
[----:B------:R-:W-:Y:S01]  /*67b0*/  FADD.FTZ R101, R107, -R114 ;  /* 0x800000726b657221 */ /* 0x000fe20000010000 */
[----:B------:R-:W-:Y:S01]  /*67c0*/  FMUL.FTZ R99, R90, UR7 ;  /* 0x000000075a637c20 */ /* 0x000fe20008410000 */
[----:B------:R-:W-:-:S02]  /*67d0*/  HADD2.F32 R116, -RZ, R55.H1_H1 ;  /* 0x30000037ff747230 */ /* 0x000fc40000004100 */
[----:B------:R-:W-:Y:S01]  /*67e0*/  FADD.FTZ R110, R110, -R117 ;  /* 0x800000756e6e7221 */ /* 0x000fe20000010000 */
[----:B------:R-:W-:Y:S02]  /*67f0*/  HADD2.F32 R100, -RZ, R55.H0_H0 ;  /* 0x20000037ff647230 */ /* 0x000fe40000004100 */
[----:B------:R-:W-:Y:S01]  /*6800*/  FMUL.FTZ R107, R89, R94 ;  /* 0x0000005e596b7220 */ /* 0x000fe20000410000 */
[----:B------:R-:W-:Y:S01]  /*6810*/  FMUL.FTZ R106, R99, R88 ;  /* 0x00000058636a7220 */ /* 0x000fe20000410000 */
[----:B------:R-:W-:Y:S01]  /*6820*/  FFMA.FTZ R94, R101, UR8, R82 ;  /* 0x00000008655e7c23 */ /* 0x000fe20008010052 */
[--C-:B------:R-:W-:Y:S01]  /*6830*/  FFMA.FTZ R104, R104, UR4, R137.reuse ;  /* 0x0000000468687c23 */ /* 0x100fe20008010089 */
[----:B------:R-:W-:Y:S01]  /*6840*/  FFMA.FTZ R115, R115, UR4, R137 ;  /* 0x0000000473737c23 */ /* 0x000fe20008010089 */
[----:B------:R-:W-:Y:S01]  /*6850*/  FMUL.FTZ R116, R116, R89 ;  /* 0x0000005974747220 */ /* 0x000fe20000410000 */
[----:B------:R-:W-:Y:S01]  /*6860*/  FFMA.FTZ R88, R109, UR8, R84 ;  /* 0x000000086d587c23 */ /* 0x000fe20008010054 */
[----:B------:R-:W-:Y:S01]  /*6870*/  FFMA.FTZ R89, R110, UR8, R85 ;  /* 0x000000086e597c23 */ /* 0x000fe20008010055 */
[----:B------:R-:W-:-:S02]  /*6880*/  HADD2.F32 R92, -RZ, R97.H0_H0 ;  /* 0x20000061ff5c7230 */ /* 0x000fc40000004100 */
[----:B------:R-:W-:Y:S01]  /*6890*/  FMUL.FTZ R99, R100, R99 ;  /* 0x0000006364637220 */ /* 0x000fe20000410000 */
[----:B------:R-:W-:Y:S01]  /*68a0*/  FMUL.FTZ R101, R94, UR7 ;  /* 0x000000075e657c20 */ /* 0x000fe20008410000 */
[----:B------:R-:W-:Y:S01]  /*68b0*/  FADD.FTZ R105, R105, -R104 ;  /* 0x8000006869697221 */ /* 0x000fe20000010000 */
[----:B------:R-:W-:Y:S01]  /*68c0*/  FADD.FTZ R128, R108, -R115 ;  /* 0x800000736c807221 */ /* 0x000fe20000010000 */
[----:B------:R-:W-:Y:S01]  /*68d0*/  FMUL.FTZ R100, R88, UR7 ;  /* 0x0000000758647c20 */ /* 0x000fe20008410000 */
[--C-:B------:R-:W-:Y:S02]  /*68e0*/  HADD2.F32 R115, -RZ, R54.reuse.H1_H1 ;  /* 0x30000036ff737230 */ /* 0x100fe40000004100 */
[----:B------:R-:W-:Y:S01]  /*68f0*/  FMUL.FTZ R104, R89, UR7 ;  /* 0x0000000759687c20 */ /* 0x000fe20008410000 */
[----:B------:R-:W-:Y:S02]  /*6900*/  HADD2.F32 R111, -RZ, R54.H0_H0 ;  /* 0x20000036ff6f7230 */ /* 0x000fe40000004100 */
[----:B------:R-:W-:Y:S01]  /*6910*/  FMUL.FTZ R110, R101, R92 ;  /* 0x0000005c656e7220 */ /* 0x000fe20000410000 */
[----:B------:R-:W-:-:S02]  /*6920*/  HADD2.F32 R118, -RZ, R53.H0_H0 ;  /* 0x20000035ff767230 */ /* 0x000fc40000004100 */
[----:B------:R-:W-:Y:S01]  /*6930*/  FMUL.FTZ R108, R100, R95 ;  /* 0x0000005f646c7220 */ /* 0x000fe20000410000 */
[----:B------:R-:W-:Y:S01]  /*6940*/  FFMA.FTZ R92, R105, UR8, R80 ;  /* 0x00000008695c7c23 */ /* 0x000fe20008010050 */
[----:B------:R-:W-:Y:S01]  /*6950*/  FMUL.FTZ R109, R104, R93 ;  /* 0x0000005d686d7220 */ /* 0x000fe20000410000 */
[----:B------:R-:W-:Y:S01]  /*6960*/  FFMA.FTZ R95, R128, UR8, R83 ;  /* 0x00000008805f7c23 */ /* 0x000fe20008010053 */
[----:B------:R-:W-:Y:S01]  /*6970*/  FMUL.FTZ R115, R115, R104 ;  /* 0x0000006873737220 */ /* 0x000fe20000410000 */
[----:B------:R-:W-:Y:S01]  /*6980*/  FFMA.FTZ R93, R98, UR8, R81 ;  /* 0x00000008625d7c23 */ /* 0x000fe20008010051 */
        /* <DEDUP_REMOVED lines=17> */
[----:B------:R-:W-:Y:S02]  /*6aa0*/  F2FP.F16.F32.PACK_AB R99, R116, R99 ;  /* 0x000000637463723e */ /* 0x000fe400000000ff */
[----:B------:R-:W-:Y:S02]  /*6ab0*/  F2FP.F16.F32.PACK_AB R98, R115, R114 ;  /* 0x000000727362723e */ /* 0x000fe400000000ff */
[----:B------:R-:W-:Y:S02]  /*6ac0*/  F2FP.F16.F32.PACK_AB R97, R97, R104 ;  /* 0x000000686161723e */ /* 0x000fe400000000ff */
[----:B------:R-:W-:Y:S01]  /*6ad0*/  F2FP.F16.F32.PACK_AB R96, R100, R101 ;  /* 0x000000656460723e */ /* 0x000fe200000000ff */
[----:B------:R-:W-:Y:S06]  /*6ae0*/  BRA `(.L_x_9641) ;  /* 0x0000000400107947 */ /* 0x000fec0003800000 */
.L_x_9640:
[--C-:B------:R-:W-:Y:S01]  /*6af0*/  FFMA.FTZ R118, R118, UR4, R137.reuse ;  /* 0x0000000476767c23 */ /* 0x100fe20008010089 */
[--C-:B------:R-:W-:Y:S01]  /*6b00*/  FFMA.FTZ R128, R119, UR4, R137.reuse ;  /* 0x0000000477807c23 */ /* 0x100fe20008010089 */
[--C-:B------:R-:W-:Y:S01]  /*6b10*/  FFMA.FTZ R116, R116, UR4, R137.reuse ;  /* 0x0000000474747c23 */ /* 0x100fe20008010089 */
[--C-:B------:R-:W-:Y:S01]  /*6b20*/  FFMA.FTZ R104, R104, UR4, R137.reuse ;  /* 0x0000000468687c23 */ /* 0x100fe20008010089 */
[----:B------:R-:W-:Y:S01]  /*6b30*/  FADD.FTZ R119, R111, -R118 ;  /* 0x800000766f777221 */ /* 0x000fe20000010000 */
[----:B------:R-:W-:Y:S01]  /*6b40*/  FADD.FTZ R128, R113, -R128 ;  /* 0x8000008071807221 */ /* 0x000fe20000010000 */
[--C-:B------:R-:W-:Y:S01]  /*6b50*/  FFMA.FTZ R101, R112, UR4, R137.reuse ;  /* 0x0000000470657c23 */ /* 0x100fe20008010089 */
[--C-:B------:R-:W-:Y:S01]  /*6b60*/  FFMA.FTZ R114, R114, UR4, R137.reuse ;  /* 0x0000000472727c23 */ /* 0x100fe20008010089 */
[--C-:B------:R-:W-:Y:S01]  /*6b70*/  FFMA.FTZ R117, R117, UR4, R137.reuse ;  /* 0x0000000475757c23 */ /* 0x100fe20008010089 */
[----:B------:R-:W-:Y:S01]  /*6b80*/  FFMA.FTZ R129, R115, UR4, R137 ;  /* 0x0000000473817c23 */ /* 0x000fe20008010089 */
[----:B------:R-:W-:Y:S01]  /*6b90*/  FFMA.FTZ R119, R119, UR8, R86 ;  /* 0x0000000877777c23 */ /* 0x000fe20008010056 */
[----:B------:R-:W-:Y:S01]  /*6ba0*/  FADD.FTZ R109, R109, -R116 ;  /* 0x800000746d6d7221 */ /* 0x000fe20000010000 */
[----:B------:R-:W-:Y:S01]  /*6bb0*/  FFMA.FTZ R128, R128, UR8, R87 ;  /* 0x0000000880807c23 */ /* 0x000fe20008010057 */
[----:B------:R-:W-:Y:S01]  /*6bc0*/  FADD.FTZ R105, R105, -R104 ;  /* 0x8000006869697221 */ /* 0x000fe20000010000 */
[----:B------:R-:W-:Y:S01]  /*6bd0*/  FADD.FTZ R100, R106, -R101 ;  /* 0x800000656a647221 */ /* 0x000fe20000010000 */
[----:B------:R-:W-:Y:S01]  /*6be0*/  FADD.FTZ R115, R107, -R114 ;  /* 0x800000726b737221 */ /* 0x000fe20000010000 */
[----:B------:R-:W-:Y:S01]  /*6bf0*/  FADD.FTZ R110, R110, -R117 ;  /* 0x800000756e6e7221 */ /* 0x000fe20000010000 */
[----:B-----5:R-:W-:-:S02]  /*6c00*/  HADD2.F32 R106, -RZ, R99.H0_H0 ;  /* 0x20000063ff6a7230 */ /* 0x020fc40000004100 */
[----:B------:R-:W-:Y:S01]  /*6c10*/  FADD.FTZ R114, R108, -R129 ;  /* 0x800000816c727221 */ /* 0x000fe20000010000 */
[--C-:B------:R-:W-:Y:S02]  /*6c20*/  HADD2.F32 R111, -RZ, R98.reuse.H0_H0 ;  /* 0x20000062ff6f7230 */ /* 0x100fe40000004100 */
[----:B------:R-:W-:Y:S01]  /*6c30*/  FMUL.FTZ R119, R119, UR7 ;  /* 0x0000000777777c20 */ /* 0x000fe20008410000 */
[----:B------:R-:W-:Y:S02]  /*6c40*/  HADD2.F32 R104, -RZ, R98.H1_H1 ;  /* 0x30000062ff687230 */ /* 0x000fe40000004100 */
[----:B------:R-:W-:Y:S01]  /*6c50*/  FMUL.FTZ R128, R128, UR7 ;  /* 0x0000000780807c20 */ /* 0x000fe20008410000 */
[----:B------:R-:W-:Y:S02]  /*6c60*/  HADD2.F32 R99, -RZ, R99.H1_H1 ;  /* 0x30000063ff637230 */ /* 0x000fe40000004100 */
[----:B------:R-:W-:Y:S01]  /*6c70*/  FFMA.FTZ R109, R109, UR8, R84 ;  /* 0x000000086d6d7c23 */ /* 0x000fe20008010054 */
[----:B------:R-:W-:-:S02]  /*6c80*/  HADD2.F32 R98, -RZ, R55.H0_H0 ;  /* 0x20000037ff627230 */ /* 0x000fc40000004100 */
[----:B------:R-:W-:Y:S01]  /*6c90*/  FFMA.FTZ R108, R110, UR8, R85 ;  /* 0x000000086e6c7c23 */ /* 0x000fe20008010055 */
[----:B------:R-:W-:Y:S02]  /*6ca0*/  HADD2.F32 R113, -RZ, R55.H1_H1 ;  /* 0x30000037ff717230 */ /* 0x000fe40000004100 */
[----:B------:R-:W-:Y:S01]  /*6cb0*/  FFMA.FTZ R115, R115, UR8, R82 ;  /* 0x0000000873737c23 */ /* 0x000fe20008010052 */
[--C-:B------:R-:W-:Y:S02]  /*6cc0*/  HADD2.F32 R117, -RZ, R54.reuse.H0_H0 ;  /* 0x20000036ff757230 */ /* 0x100fe40000004100 */
[----:B------:R-:W-:Y:S01]  /*6cd0*/  FMUL.FTZ R106, R119, R106 ;  /* 0x0000006a776a7220 */ /* 0x000fe20000410000 */
[----:B------:R-:W-:Y:S02]  /*6ce0*/  HADD2.F32 R101, -RZ, R97.H0_H0 ;  /* 0x20000061ff657230 */ /* 0x000fe40000004100 */
[----:B------:R-:W-:Y:S01]  /*6cf0*/  FMUL.FTZ R98, R98, R119 ;  /* 0x0000007762627220 */ /* 0x000fe20000410000 */
[----:B------:R-:W-:Y:S01]  /*6d00*/  FMUL.FTZ R107, R128, R99 ;  /* 0x00000063806b7220 */ /* 0x000fe20000410000 */
[----:B------:R-:W-:-:S02]  /*6d10*/  HADD2.F32 R118, -RZ, R54.H1_H1 ;  /* 0x30000036ff767230 */ /* 0x000fc40000004100 */
[----:B------:R-:W-:Y:S01]  /*6d20*/  FMUL.FTZ R110, R109, UR7 ;  /* 0x000000076d6e7c20 */ /* 0x000fe20008410000 */
[----:B------:R-:W-:Y:S01]  /*6d30*/  FMUL.FTZ R99, R113, R128 ;  /* 0x0000008071637220 */ /* 0x000fe20000410000 */
[----:B------:R-:W-:Y:S01]  /*6d40*/  FMUL.FTZ R119, R108, UR7 ;  /* 0x000000076c777c20 */ /* 0x000fe20008410000 */
[----:B------:R-:W-:Y:S01]  /*6d50*/  FMUL.FTZ R116, R115, UR7 ;  /* 0x0000000773747c20 */ /* 0x000fe20008410000 */
[----:B------:R-:W-:Y:S02]  /*6d60*/  HADD2.F32 R113, -RZ, R53.H0_H0 ;  /* 0x20000035ff717230 */ /* 0x000fe40000004100 */
[----:B------:R-:W-:Y:S01]  /*6d70*/  FFMA.FTZ R114, R114, UR8, R83 ;  /* 0x0000000872727c23 */ /* 0x000fe20008010053 */
[----:B------:R-:W-:Y:S01]  /*6d80*/  FMUL.FTZ R108, R110, R111 ;  /* 0x0000006f6e6c7220 */ /* 0x000fe20000410000 */
[----:B------:R-:W-:Y:S01]  /*6d90*/  FMUL.FTZ R117, R117, R110 ;  /* 0x0000006e75757220 */ /* 0x000fe20000410000 */
[----:B------:R-:W-:Y:S01]  /*6da0*/  FFMA.FTZ R105, R105, UR8, R80 ;  /* 0x0000000869697c23 */ /* 0x000fe20008010050 */
[----:B------:R-:W-:Y:S01]  /*6db0*/  FFMA.FTZ R100, R100, UR8, R81 ;  /* 0x0000000864647c23 */ /* 0x000fe20008010051 */
[----:B------:R-:W-:-:S02]  /*6dc0*/  HADD2.F32 R97, -RZ, R97.H1_H1 ;  /* 0x30000061ff617230 */ /* 0x000fc40000004100 */
[----:B------:R-:W-:Y:S01]  /*6dd0*/  FMUL.FTZ R128, R118, R119 ;  /* 0x0000007776807220 */ /* 0x000fe20000410000 */
[----:B------:R-:W-:Y:S01]  /*6de0*/  FMUL.FTZ R110, R116, R101 ;  /* 0x00000065746e7220 */ /* 0x000fe20000410000 */
[----:B------:R-:W-:Y:S01]  /*6df0*/  FMUL.FTZ R109, R119, R104 ;  /* 0x00000068776d7220 */ /* 0x000fe20000410000 */
[----:B------:R-:W-:Y:S02]  /*6e00*/  HADD2.F32 R101, -RZ, R53.H1_H1 ;  /* 0x30000035ff657230 */ /* 0x000fe40000004100 */
[----:B------:R-:W-:Y:S01]  /*6e10*/  FMUL.FTZ R118, R114, UR7 ;  /* 0x0000000772767c20 */ /* 0x000fe20008410000 */
[----:B------:R-:W-:Y:S01]  /*6e20*/  FMUL.FTZ R116, R113, R116 ;  /* 0x0000007471747220 */ /* 0x000fe20000410000 */
        /* <DEDUP_REMOVED lines=8> */
[----:B------:R-:W-:Y:S01]  /*6eb0*/  FMUL.FTZ R104, R104, R105 ;  /* 0x0000006968687220 */ /* 0x000fe20000410000 */
[----:B------:R-:W-:Y:S01]  /*6ec0*/  FMUL.FTZ R101, R114, R113 ;  /* 0x0000007172657220 */ /* 0x000fe20000410000 */
[----:B------:R-:W-:Y:S01]  /*6ed0*/  F2FP.F16.F32.PACK_AB R99, R99, R98 ;  /* 0x000000626363723e */ /* 0x000fe200000000ff */
[----:B------:R-:W-:Y:S01]  /*6ee0*/  FMUL.FTZ R113, R113, R96 ;  /* 0x0000006071717220 */ /* 0x000fe20000410000 */
[----:B------:R-:W-:Y:S01]  /*6ef0*/  FMUL.FTZ R112, R105, R112 ;  /* 0x0000007069707220 */ /* 0x000fe20000410000 */
[----:B------:R-:W-:-:S02]  /*6f00*/  F2FP.F16.F32.PACK_AB R98, R128, R117 ;  /* 0x000000758062723e */ /* 0x000fc400000000ff */
[----:B------:R-:W-:Y:S02]  /*6f10*/  F2FP.F16.F32.PACK_AB R97, R97, R116 ;  /* 0x000000746161723e */ /* 0x000fe400000000ff */
[----:B------:R-:W-:-:S07]  /*6f20*/  F2FP.F16.F32.PACK_AB R96, R101, R104 ;  /* 0x000000686560723e */ /* 0x000fce00000000ff */
.L_x_9641:
[----:B------:R-:W0:Y:S01]  /*6f30*/  @P0 LDC.64 R100, c[0x0][0x478] ;  /* 0x00011e00ff640b82 */ /* 0x000e220000000a00 */
[----:B------:R-:W-:-:S04]  /*6f40*/  IMAD.WIDE.U32 R104, R167, 0x10, R214 ;  /* 0x00000010a7687825 */ /* 0x000fc800078e00d6 */
[----:B0-----:R-:W-:-:S05]  /*6f50*/  @P0 IMAD.WIDE.U32 R100, R167, 0x20, R100 ;  /* 0x00000020a7640825 */ /* 0x001fca00078e0064 */
[----:B------:R0:W-:Y:S04]  /*6f60*/  @P0 STG.E.128 desc[UR10][R100.64], R92 ;  /* 0x0000005c64000986 */ /* 0x0001e8000c101d0a */
[----:B------:R0:W-:Y:S04]  /*6f70*/  @P0 STG.E.128 desc[UR10][R100.64+0x10], R88 ;  /* 0x0000105864000986 */ /* 0x0001e8000c101d0a */
[----:B------:R0:W-:Y:S02]  /*6f80*/  STG.E.128 desc[UR10][R104.64], R96 ;  /* 0x0000006068007986 */ /* 0x0001e4000c101d0a */
.L_x_9633:
        /* <DEDUP_REMOVED lines=128> */
.L_x_9621:
        /* <DEDUP_REMOVED lines=36> */
.L_x_9643:
        /* <DEDUP_REMOVED lines=11> */
.L_x_15703:


//--------------------- .text._ZN10layer_norm13ln_bwd_kernelINS_13Kernel_traitsI6__halfS2_fS2_fjLj8192ELj1ELj1ELj8ELj16ENS_18Kernel_traits_baseILj8192ES2_S2_fS2_fjLj256EEEEELb0ELb1ELb1ELb0EEEvNS_9BwdParamsE --------------------------
	.section	.text._ZN10layer_norm13ln_bwd_kernelINS_13Kernel_traitsI6__halfS2_fS2_fjLj8192ELj1ELj1ELj8ELj16ENS_18Kernel_traits_baseILj8192ES2_S2_fS2_fjLj256EEEEELb0ELb1ELb1ELb0EEEvNS_9BwdParamsE,"ax",@progbits
	.align	128
        .global         _ZN10layer_norm13ln_bwd_kernelINS_13Kernel_traitsI6__halfS2_fS2_fjLj8192ELj1ELj1ELj8ELj16ENS_18Kernel_traits_baseILj8192ES2_S2_fS2_fjLj256EEEEELb0ELb1ELb1ELb0EEEvNS_9BwdParamsE
        .type           _ZN10layer_norm13ln_bwd_kernelINS_13Kernel_traitsI6__halfS2_fS2_fjLj8192ELj1ELj1ELj8ELj16ENS_18Kernel_traits_baseILj8192ES2_S2_fS2_fjLj256EEEEELb0ELb1ELb1ELb0EEEvNS_9BwdParamsE,@function
        .size           _ZN10layer_norm13ln_bwd_kernelINS_13Kernel_traitsI6__halfS2_fS2_fjLj8192ELj1ELj1ELj8ELj16ENS_18Kernel_traits_baseILj8192ES2_S2_fS2_fjLj256EEEEELb0ELb1ELb1ELb0EEEvNS_9BwdParamsE,(.L_x_15704 - _ZN10layer_norm13ln_bwd_kernelINS_13Kernel_traitsI6__halfS2_fS2_fjLj8192ELj1ELj1ELj8ELj16ENS_18Kernel_traits_baseILj8192ES2_S2_fS2_fjLj256EEEEELb0ELb1ELb1ELb0EEEvNS_9BwdParamsE)
        .other          _ZN10layer_norm13ln_bwd_kernelINS_13Kernel_traitsI6__halfS2_fS2_fjLj8192ELj1ELj1ELj8ELj16ENS_18Kernel_traits_baseILj8192ES2_S2_fS2_fjLj256EEEEELb0ELb1ELb1ELb0EEEvNS_9BwdParamsE,@"STO_CUDA_ENTRY STV_DEFAULT"
_ZN10layer_norm13ln_bwd_kernelINS_13Kernel_traitsI6__halfS2_fS2_fjLj8192ELj1ELj1ELj8ELj16ENS_18Kernel_traits_baseILj8192ES2_S2_fS2_fjLj256EEEEELb0ELb1ELb1ELb0EEEvNS_9BwdParamsE:
.text._ZN10layer_norm13ln_bwd_kernelINS_13Kernel_traitsI6__halfS2_fS2_fjLj8192ELj1ELj1ELj8ELj16ENS_18Kernel_traits_baseILj8192ES2_S2_fS2_fjLj256EEEEELb0ELb1ELb1ELb0EEEvNS_9BwdParamsE:
        /* <DEDUP_REMOVED lines=153> */
.L_x_9796:
[----:B0-----:R-:W-:Y:S02]  /*0990*/  UIMAD.WIDE UR26, UR24, 0x4, UR14 ;  /* 0x00000004181a78a5 */ /* 0x001fe4000f8e020e */
[----:B---3--:R-:W-:-:S04]  /*09a0*/  UIMAD.WIDE UR6, UR24, 0x4, UR16 ;  /* 0x00000004180678a5 */ /* 0x008fc8000f8e0210 */
[----:B-12---:R-:W-:Y:S02]  /*09b0*/  MOV R196, UR26 ;  /* 0x0000001a00c47c02 */ /* 0x006fe40008000f00 */
[----:B------:R-:W-:Y:S01]  /*09c0*/  MOV R197, UR27 ;  /* 0x0000001b00c57c02 */ /* 0x000fe20008000f00 */
[----:B------:R-:W-:-:S04]  /*09d0*/  UIMAD.WIDE UR26, UR24, 0x4, UR12 ;  /* 0x00000004181a78a5 */ /* 0x000fc8000f8e020c */
[----:B------:R0:W3:Y:S02]  /*09e0*/  LDG.E R199, desc[UR10][R196.64] ;  /* 0x0000000ac4c77981 */ /* 0x0000e4000c1e1900 */
[----:B0-----:R-:W-:Y:S02]  /*09f0*/  MOV R196, UR6 ;  /* 0x0000000600c47c02 */ /* 0x001fe40008000f00 */
[----:B------:R-:W-:-:S05]  /*0a00*/  MOV R197, UR7 ;  /* 0x0000000700c57c02 */ /* 0x000fca0008000f00 */
[----:B------:R0:W2:Y:S02]  /*0a10*/  LDG.E R198, desc[UR10][R196.64] ;  /* 0x0000000ac4c67981 */ /* 0x0000a4000c1e1900 */
[----:B0-----:R-:W-:Y:S02]  /*0a20*/  MOV R196, UR26 ;  /* 0x0000001a00c47c02 */ /* 0x001fe40008000f00 */
[----:B------:R-:W-:-:S05]  /*0a30*/  MOV R197, UR27 ;  /* 0x0000001b00c57c02 */ /* 0x000fca0008000f00 */
[----:B------:R-:W4:Y:S01]  /*0a40*/  LDG.E R200, desc[UR10][R196.64] ;  /* 0x0000000ac4c87981 */ /* 0x000f22000c1e1900 */
[----:B------:R-:W-:Y:S01]  /*0a50*/  HFMA2 R228, -RZ, RZ, 0, 0 ;  /* 0x00000000ffe47431 */ /* 0x000fe200000001ff */
[----:B------:R-:W-:Y:S01]  /*0a60*/  BSSY.RECONVERGENT B0, `(.L_x_9645) ;  /* 0x00001b1000007945 */ /* 0x000fe20003800200 */
[----:B------:R-:W-:Y:S02]  /*0a70*/  MOV R227, RZ ;  /* 0x000000ff00e37202 */ /* 0x000fe40000000f00 */
[----:B---3--:R-:W-:-:S13]  /*0a80*/  R2UR UR27, R199 ;  /* 0x00000000c71b72ca */ /* 0x008fda00000e0000 */
[----:B------:R-:W-:Y:S01]  /*0a90*/  UISETP.GE.AND UP2, UPT, UR27, 0x1, UPT ;  /* 0x000000011b00788c */ /* 0x000fe2000bf46270 */
[----:B--2---:R-:W-:Y:S02]  /*0aa0*/  R2UR UR26, R198 ;  /* 0x00000000c61a72ca */ /* 0x004fe400000e0000 */
[----:B----4-:R-:W-:-:S06]  /*0ab0*/  R2UR UR9, R200 ;  /* 0x00000000c80972ca */ /* 0x010fcc00000e0000 */
[----:B-----5:R-:W-:Y:S09]  /*0ac0*/  BRA.U !UP2, `(.L_x_9646) ;  /* 0x000000190a247547 */ /* 0x020ff2000b800000 */
[----:B------:R-:W-:-:S06]  /*0ad0*/  UIMAD.WIDE UR6, UR24, 0x4, UR18 ;  /* 0x00000004180678a5 */ /* 0x000fcc000f8e0212 */
[----:B------:R-:W-:Y:S02]  /*0ae0*/  MOV R196, UR6 ;  /* 0x0000000600c47c02 */ /* 0x000fe40008000f00 */
[----:B------:R-:W-:-:S05]  /*0af0*/  MOV R197, UR7 ;  /* 0x0000000700c57c02 */ /* 0x000fca0008000f00 */
[----:B------:R0:W2:Y:S01]  /*0b00*/  LDG.E R196, desc[UR10][R196.64] ;  /* 0x0000000ac4c47981 */ /* 0x0000a2000c1e1900 */
[----:B------:R-:W-:Y:S01]  /*0b10*/  UIADD3 UR6, UPT, UPT, UR27, -0x1, URZ ;  /* 0xffffffff1b067890 */ /* 0x000fe2000fffe0ff */
[C---:B------:R-:W-:Y:S01]  /*0b20*/  ISETP.GE.U32.AND P3, PT, R0.reuse, 0x100, PT ;  /* 0x000001000000780c */ /* 0x040fe20003f66070 */
[----:B------:R-:W-:Y:S01]  /*0b30*/  BSSY.RECONVERGENT B1, `(.L_x_9647) ;  /* 0x000006f000017945 */ /* 0x000fe20003800200 */
[----:B------:R-:W3:Y:S01]  /*0b40*/  S2R R201, SR_TID.X ;  /* 0x0000000000c97919 */ /* 0x000ee20000002100 */
[----:B------:R-:W-:Y:S02]  /*0b50*/  ISETP.NE.AND P0, PT, RZ, UR25, PT ;  /* 0x00000019ff007c0c */ /* 0x000fe4000bf05270 */
[----:B------:R-:W-:Y:S01]  /*0b60*/  MOV R198, UR6 ;  /* 0x0000000600c67c02 */ /* 0x000fe20008000f00 */
[----:B-1----:R-:W-:Y:S01]  /*0b70*/  UIMAD UR6, UR24, UR8, URZ ;  /* 0x00000008180672a4 */ /* 0x002fe2000f8e02ff */
[C---:B------:R-:W-:Y:S02]  /*0b80*/  ISETP.GE.U32.AND P4, PT, R0.reuse, 0x200, PT ;  /* 0x000002000000780c */ /* 0x040fe40003f86070 */
[----:B------:R-:W-:Y:S01]  /*0b90*/  ISETP.GE.U32.AND P2, PT, R0, 0x300, PT ;  /* 0x000003000000780c */ /* 0x000fe20003f46070 */
[----:B------:R-:W-:Y:S01]  /*0ba0*/  USHF.R.S32.HI UR7, URZ, 0x1f, UR6 ;  /* 0x0000001fff077899 */ /* 0x000fe20008011406 */
[----:B------:R-:W-:Y:S01]  /*0bb0*/  IMAD R198, R198, UR8, RZ ;  /* 0x00000008c6c67c24 */ /* 0x000fe2000f8e02ff */
[----:B------:R-:W-:-:S02]  /*0bc0*/  ISETP.GE.U32.AND P1, PT, R0, 0x400, PT ;  /* 0x000004000000780c */ /* 0x000fc40003f26070 */
[----:B------:R-:W-:Y:S01]  /*0bd0*/  ULEA.HI UR7, UR7, UR6, URZ, 0x3 ;  /* 0x0000000607077291 */ /* 0x000fe2000f8f18ff */
[----:B------:R-:W-:Y:S02]  /*0be0*/  MOV R228, RZ ;  /* 0x000000ff00e47202 */ /* 0x000fe40000000f00 */
[----:B------:R-:W-:Y:S02]  /*0bf0*/  SHF.R.S32.HI R199, RZ, 0x1f, R198 ;  /* 0x0000001fffc77819 */ /* 0x000fe400000114c6 */
[----:B------:R-:W-:Y:S02]  /*0c00*/  MOV R227, RZ ;  /* 0x000000ff00e37202 */ /* 0x000fe40000000f00 */
[----:B0-----:R-:W-:Y:S02]  /*0c10*/  MOV R197, UR7 ;  /* 0x0000000700c57c02 */ /* 0x001fe40008000f00 */
[----:B------:R-:W-:Y:S02]  /*0c20*/  LEA.HI R199, R199, R198, RZ, 0x3 ;  /* 0x000000c6c7c77211 */ /* 0x000fe400078f18ff */
[----:B---3--:R-:W-:-:S02]  /*0c30*/  LEA.HI.SX32 R200, R197, R201, 0x1d ;  /* 0x000000c9c5c87211 */ /* 0x008fc400078feaff */
[----:B------:R-:W-:Y:S02]  /*0c40*/  LEA.HI.SX32 R226, R199, R201, 0x1d ;  /* 0x000000c9c7e27211 */ /* 0x000fe400078feaff */
[----:B------:R-:W-:Y:S01]  /*0c50*/  MOV R215, R200 ;  /* 0x000000c800d77202 */ /* 0x000fe20000000f00 */
[----:B------:R0:W-:Y:S01]  /*0c60*/  STL [R1+0x18], R200 ;  /* 0x000018c801007387 */ /* 0x0001e20000100800 */
[----:B--2---:R-:W-:Y:S01]  /*0c70*/  FSEL R216, R196, RZ, !P0 ;  /* 0x000000ffc4d87208 */ /* 0x004fe20004000000 */
[----:B0-----:R-:W-:Y:S06]  /*0c80*/  @!P3 BRA `(.L_x_9648) ;  /* 0x000000040064b947 */ /* 0x001fec0003800000 */
        /* <DEDUP_REMOVED lines=10> */
[--C-:B-----5:R-:W-:Y:S02]  /*0d30*/  HADD2.F32 R242, -RZ, R28.reuse.H0_H0 ;  /* 0x2000001cfff27230 */ /* 0x120fe40000004100 */
[--C-:B------:R-:W-:Y:S02]  /*0d40*/  HADD2.F32 R245, -RZ, R29.reuse.H0_H0 ;  /* 0x2000001dfff57230 */ /* 0x100fe40000004100 */
[----:B------:R-:W-:Y:S02]  /*0d50*/  HADD2.F32 R241, -RZ, R29.H1_H1 ;  /* 0x3000001dfff17230 */ /* 0x000fe40000004100 */
[----:B------:R-:W-:Y:S02]  /*0d60*/  HADD2.F32 R248, -RZ, R28.H1_H1 ;  /* 0x3000001cfff87230 */ /* 0x000fe40000004100 */
[----:B------:R-:W-:Y:S02]  /*0d70*/  HADD2.F32 R238, -RZ, R30.H0_H0 ;  /* 0x2000001effee7230 */ /* 0x000fe40000004100 */
[----:B------:R-:W-:-:S02]  /*0d80*/  HADD2.F32 R229, -RZ, R31.H0_H0 ;  /* 0x2000001fffe57230 */ /* 0x000fc40000004100 */
[----:B0-----:R-:W-:-:S05]  /*0d90*/  @P0 IMAD.WIDE.U32 R18, R215, 0x20, R18 ;  /* 0x00000020d7120825 */ /* 0x001fca00078e0012 */
[----:B------:R-:W5:Y:S04]  /*0da0*/  @P0 LDG.E.128 R24, desc[UR10][R18.64] ;  /* 0x0000000a12180981 */ /* 0x000f68000c1e1d00 */
[----:B------:R0:W5:Y:S01]  /*0db0*/  @P0 LDG.E.128 R20, desc[UR10][R18.64+0x10] ;  /* 0x0000100a12140981 */ /* 0x000162000c1e1d00 */
[----:B------:R-:W-:Y:S01]  /*0dc0*/  HADD2.F32 R230, -RZ, R30.H1_H1 ;  /* 0x3000001effe67230 */ /* 0x000fe20000004100 */
[----:B------:R-:W-:Y:S02]  /*0dd0*/  IADD3 R226, PT, PT, R226, 0x100, RZ ;  /* 0x00000100e2e27810 */ /* 0x000fe40007ffe0ff */
[----:B------:R-:W-:Y:S01]  /*0de0*/  IADD3 R215, PT, PT, R215, 0x100, RZ ;  /* 0x00000100d7d77810 */ /* 0x000fe20007ffe0ff */
[C---:B--2---:R-:W-:Y:S01]  /*0df0*/  FADD.FTZ R204, -R216.reuse, R204 ;  /* 0x000000ccd8cc7221 */ /* 0x044fe20000010100 */
[----:B------:R-:W-:-:S03]  /*0e00*/  FADD.FTZ R2, -R216, R206 ;  /* 0x000000ced8027221 */ /* 0x000fc60000010100 */
[----:B------:R-:W-:Y:S01]  /*0e10*/  FMUL.FTZ R212, R204, UR26 ;  /* 0x0000001accd47c20 */ /* 0x000fe20008410000 */
[----:B---3--:R-:W-:Y:S02]  /*0e20*/  HADD2.F32 R5, -RZ, R196.H0_H0 ;  /* 0x200000c4ff057230 */ /* 0x008fe40000004100 */
[----:B------:R-:W-:Y:S01]  /*0e30*/  FMUL.FTZ R2, R2, UR26 ;  /* 0x0000001a02027c20 */ /* 0x000fe20008410000 */
[----:B------:R-:W-:Y:S02]  /*0e40*/  FADD.FTZ R207, -R216, R207 ;  /* 0x000000cfd8cf7221 */ /* 0x000fe40000010100 */
[----:B------:R-:W-:Y:S01]  /*0e50*/  FADD.FTZ R60, R60, R5 ;  /* 0x000000053c3c7221 */ /* 0x000fe20000010000 */
[-C--:B------:R-:W-:Y:S01]  /*0e60*/  FFMA.FTZ R96, R212, R5.reuse, R96 ;  /* 0x00000005d4607223 */ /* 0x080fe20000010060 */
[----:B------:R-:W-:Y:S01]  /*0e70*/  FMUL.FTZ R242, R242, R5 ;  /* 0x00000005f2f27220 */ /* 0x000fe20000410000 */
[--C-:B------:R-:W-:Y:S02]  /*0e80*/  HADD2.F32 R5, -RZ, R197.reuse.H0_H0 ;  /* 0x200000c5ff057230 */ /* 0x100fe40000004100 */
[----:B------:R-:W-:Y:S01]  /*0e90*/  FADD.FTZ R205, -R216, R205 ;  /* 0x000000cdd8cd7221 */ /* 0x000fe20000010100 */
[----:B0-----:R-:W-:-:S02]  /*0ea0*/  HADD2.F32 R18, -RZ, R197.H1_H1 ;  /* 0x300000c5ff127230 */ /* 0x001fc40000004100 */
[----:B----4-:R-:W-:Y:S01]  /*0eb0*/  FADD.FTZ R200, -R216, R200 ;  /* 0x000000c8d8c87221 */ /* 0x010fe20000010100 */
[----:B------:R-:W-:Y:S02]  /*0ec0*/  HADD2.F32 R196, -RZ, R196.H1_H1 ;  /* 0x300000c4ffc47230 */ /* 0x000fe40000004100 */
[----:B------:R-:W-:Y:S01]  /*0ed0*/  FADD.FTZ R62, R62, R5 ;  /* 0x000000053e3e7221 */ /* 0x000fe20000010000 */
[-C--:B------:R-:W-:Y:S01]  /*0ee0*/  FFMA.FTZ R98, R2, R5.reuse, R98 ;  /* 0x0000000502627223 */ /* 0x080fe20000010062 */
[----:B------:R-:W-:Y:S01]  /*0ef0*/  FMUL.FTZ R245, R245, R5 ;  /* 0x00000005f5f57220 */ /* 0x000fe20000410000 */
[----:B------:R-:W-:Y:S01]  /*0f00*/  FMUL.FTZ R5, R207, UR26 ;  /* 0x0000001acf057c20 */ /* 0x000fe20008410000 */
[----:B------:R-:W-:Y:S01]  /*0f10*/  FMUL.FTZ R217, R205, UR26 ;  /* 0x0000001acdd97c20 */ /* 0x000fe20008410000 */
[----:B------:R-:W-:Y:S01]  /*0f20*/  FADD.FTZ R202, -R216, R202 ;  /* 0x000000cad8ca7221 */ /* 0x000fe20000010100 */
[----:B------:R-:W-:Y:S01]  /*0f30*/  FADD.FTZ R63, R63, R18 ;  /* 0x000000123f3f7221 */ /* 0x000fe20000010000 */
[-C--:B------:R-:W-:Y:S01]  /*0f40*/  FFMA.FTZ R99, R5, R18.reuse, R99 ;  /* 0x0000001205637223 */ /* 0x080fe20000010063 */
[----:B------:R-:W-:Y:S01]  /*0f50*/  FMUL.FTZ R241, R241, R18 ;  /* 0x00000012f1f17220 */ /* 0x000fe20000410000 */
[----:B------:R-:W-:-:S02]  /*0f60*/  HADD2.F32 R19, -RZ, R198.H0_H0 ;  /* 0x200000c6ff137230 */ /* 0x000fc40000004100 */
[----:B------:R-:W-:Y:S01]  /*0f70*/  FADD.FTZ R61, R61, R196 ;  /* 0x000000c43d3d7221 */ /* 0x000fe20000010000 */
[-C--:B------:R-:W-:Y:S01]  /*0f80*/  FFMA.FTZ R97, R217, R196.reuse, R97 ;  /* 0x000000c4d9617223 */ /* 0x080fe20000010061 */
[----:B------:R-:W-:Y:S01]  /*0f90*/  FMUL.FTZ R248, R248, R196 ;  /* 0x000000c4f8f87220 */ /* 0x000fe20000410000 */
[----:B------:R-:W-:Y:S01]  /*0fa0*/  FMUL.FTZ R18, R200, UR26 ;  /* 0x0000001ac8127c20 */ /* 0x000fe20008410000 */
[----:B------:R-:W-:Y:S01]  /*0fb0*/  FADD.FTZ R201, -R216, R201 ;  /* 0x000000c9d8c97221 */ /* 0x000fe20000010100 */
[----:B------:R-:W-:Y:S02]  /*0fc0*/  HADD2.F32 R196, -RZ, R199.H0_H0 ;  /* 0x200000c7ffc47230 */ /* 0x000fe40000004100 */
[----:B------:R-:W-:Y:S01]  /*0fd0*/  FMUL.FTZ R209, R202, UR26 ;  /* 0x0000001acad17c20 */ /* 0x000fe20008410000 */
[----:B------:R-:W-:Y:S01]  /*0fe0*/  FADD.FTZ R64, R64, R19 ;  /* 0x0000001340407221 */ /* 0x000fe20000010000 */
[-C--:B------:R-:W-:Y:S01]  /*0ff0*/  FFMA.FTZ R100, R18, R19.reuse, R100 ;  /* 0x0000001312647223 */ /* 0x080fe20000010064 */
[----:B------:R-:W-:Y:S01]  /*1000*/  FMUL.FTZ R238, R238, R19 ;  /* 0x00000013eeee7220 */ /* 0x000fe20000410000 */
[----:B------:R-:W-:-:S02]  /*1010*/  HADD2.F32 R198, -RZ, R198.H1_H1 ;  /* 0x300000c6ffc67230 */ /* 0x000fc40000004100 */
[----:B------:R-:W-:Y:S01]  /*1020*/  FMUL.FTZ R19, R201, UR26 ;  /* 0x0000001ac9137c20 */ /* 0x000fe20008410000 */
        /* <DEDUP_REMOVED lines=10> */
[----:B------:R-:W-:-:S03]  /*10d0*/  HADD2.F32 R196, -RZ, R199.H1_H1 ;  /* 0x300000c7ffc47230 */ /* 0x000fc60000004100 */
[----:B------:R-:W-:Y:S01]  /*10e0*/  FFMA.FTZ R200, R2, R245, R197 ;  /* 0x000000f502c87223 */ /* 0x000fe200000100c5 */
[----:B------:R-:W-:-:S03]  /*10f0*/  FADD.FTZ R198, R198, R245 ;  /* 0x000000f5c6c67221 */ /* 0x000fc60000010000 */
[----:B------:R-:W-:Y:S01]  /*1100*/  FFMA.FTZ R199, R5, R241, R200 ;  /* 0x000000f105c77223 */ /* 0x000fe200000100c8 */
[----:B------:R-:W-:Y:S01]  /*1110*/  FADD.FTZ R197, R198, R241 ;  /* 0x000000f1c6c57221 */ /* 0x000fe20000010000 */
[----:B------:R-:W-:Y:S02]  /*1120*/  FADD.FTZ R203, -R216, R203 ;  /* 0x000000cbd8cb7221 */ /* 0x000fe40000010100 */
[----:B------:R-:W-:Y:S01]  /*1130*/  FFMA.FTZ R198, R18, R238, R199 ;  /* 0x000000ee12c67223 */ /* 0x000fe200000100c7 */
[----:B------:R-:W-:Y:S02]  /*1140*/  HADD2.F32 R199, -RZ, R31.H1_H1 ;  /* 0x3000001fffc77230 */ /* 0x000fe40000004100 */
[----:B------:R-:W-:-:S03]  /*1150*/  FMUL.FTZ R227, R203, UR26 ;  /* 0x0000001acbe37c20 */ /* 0x000fc60008410000 */
[----:B------:R-:W-:Y:S02]  /*1160*/  FMUL.FTZ R204, R199, R196 ;  /* 0x000000c4c7cc7220 */ /* 0x000fe40000410000 */
[----:B------:R0:W-:Y:S04]  /*1170*/  STL [R1], R227 ;  /* 0x000000e301007387 */ /* 0x0001e80000100800 */
[----:B------:R1:W-:Y:S01]  /*1180*/  STL [R1+0x14], R204 ;  /* 0x000014cc01007387 */ /* 0x0003e20000100800 */
[----:B------:R-:W-:Y:S01]  /*1190*/  FADD.FTZ R197, R197, R238 ;  /* 0x000000eec5c57221 */ /* 0x000fe20000010000 */
[----:B------:R-:W-:-:S03]  /*11a0*/  FFMA.FTZ R198, R19, R230, R198 ;  /* 0x000000e613c67223 */ /* 0x000fc600000100c6 */
[----:B------:R-:W-:Y:S01]  /*11b0*/  FADD.FTZ R200, R197, R230 ;  /* 0x000000e6c5c87221 */ /* 0x000fe20000010000 */
[----:B------:R-:W-:-:S03]  /*11c0*/  FFMA.FTZ R198, R209, R229, R198 ;  /* 0x000000e5d1c67223 */ /* 0x000fc600000100c6 */
[----:B------:R-:W-:Y:S01]  /*11d0*/  FADD.FTZ R200, R200, R229 ;  /* 0x000000e5c8c87221 */ /* 0x000fe20000010000 */
[----:B------:R-:W-:Y:S01]  /*11e0*/  FFMA.FTZ R103, R227, R196, R103 ;  /* 0x000000c4e3677223 */ /* 0x000fe20000010067 */
[----:B------:R-:W-:Y:S01]  /*11f0*/  FADD.FTZ R67, R67, R196 ;  /* 0x000000c443437221 */ /* 0x000fe20000010000 */
[----:B0-----:R-:W-:Y:S01]  /*1200*/  FFMA.FTZ R227, R227, R204, R198 ;  /* 0x000000cce3e37223 */ /* 0x001fe200000100c6 */
[----:B-1----:R-:W-:-:S07]  /*1210*/  FADD.FTZ R228, R200, R204 ;  /* 0x000000ccc8e47221 */ /* 0x002fce0000010000 */
.L_x_9648:
[----:B------:R-:W-:Y:S05]  /*1220*/  BSYNC.RECONVERGENT B1 ;  /* 0x0000000000017941 */ /* 0x000fea0003800200 */
.L_x_9647:
[----:B------:R-:W-:Y:S04]  /*1230*/  BSSY.RECONVERGENT B1, `(.L_x_9649) ;  /* 0x000005c000017945 */ /* 0x000fe80003800200 */
[----:B------:R-:W-:Y:S05]  /*1240*/  @!P4 BRA `(.L_x_9650) ;  /* 0x000000040068c947 */ /* 0x000fea0003800000 */
[----:B------:R-:W0:Y:S01]  /*1250*/  LDC.64 R200, c[0x0][0x3a8] ;  /* 0x0000ea00ffc87b82 */ /* 0x000e220000000a00 */
[----:B------:R1:W-:Y:S07]  /*1260*/  STL.64 [R1+0x20], R4 ;  /* 0x0000200401007387 */ /* 0x0003ee0000100a00 */
[----:B------:R-:W2:Y:S01]  /*1270*/  LDC.64 R196, c[0x0][0x428] ;  /* 0x00010a00ffc47b82 */ /* 0x000ea20000000a00 */
[----:B0-----:R-:W-:-:S05]  /*1280*/  IMAD.WIDE.U32 R200, R215, 0x20, R200 ;  /* 0x00000020d7c87825 */ /* 0x001fca00078e00c8 */
[----:B------:R-:W3:Y:S01]  /*1290*/  LDG.E.128 R204, desc[UR10][R200.64] ;  /* 0x0000000ac8cc7981 */ /* 0x000ee2000c1e1d00 */
[----:B--2---:R-:W-:-:S06]  /*12a0*/  IMAD.WIDE.U32 R196, R226, 0x10, R196 ;  /* 0x00000010e2c47825 */ /* 0x004fcc00078e00c4 */
[----:B------:R-:W2:Y:S04]  /*12b0*/  LDG.E.128 R196, desc[UR10][R196.64] ;  /* 0x0000000ac4c47981 */ /* 0x000ea8000c1e1d00 */
[----:B------:R-:W4:Y:S01]  /*12c0*/  LDG.E.128 R200, desc[UR10][R200.64+0x10] ;  /* 0x0000100ac8c87981 */ /* 0x000f22000c1e1d00 */
[----:B------:R-:W-:-:S04]  /*12d0*/  ISETP.NE.U32.AND P0, PT, RZ, UR20, PT ;  /* 0x00000014ff007c0c */ /* 0x000fc8000bf05070 */
[----:B------:R-:W-:Y:S01]  /*12e0*/  ISETP.NE.AND.EX P0, PT, RZ, UR21, PT, P0 ;  /* 0x00000015ff007c0c */ /* 0x000fe2000bf05300 */
[----:B-----5:R-:W-:-:S12]  /*12f0*/  HADD2.F32 R240, -RZ, R37.H1_H1 ;  /* 0x30000025fff07230 */ /* 0x020fd80000004100 */
[----:B-1----:R-:W0:Y:S01]  /*1300*/  @P0 LDC.64 R4, c[0x0][0x438] ;  /* 0x00010e00ff040b82 */ /* 0x002e220000000a00 */
[--C-:B------:R-:W-:Y:S02]  /*1310*/  HADD2.F32 R250, -RZ, R36.reuse.H0_H0 ;  /* 0x20000024fffa7230 */ /* 0x100fe40000004100 */
[----:B------:R-:W-:Y:S02]  /*1320*/  HADD2.F32 R247, -RZ, R36.H1_H1 ;  /* 0x30000024fff77230 */ /* 0x000fe40000004100 */
[--C-:B------:R-:W-:Y:S02]  /*1330*/  HADD2.F32 R237, -RZ, R38.reuse.H0_H0 ;  /* 0x20000026ffed7230 */ /* 0x100fe40000004100 */
[----:B------:R-:W-:Y:S02]  /*1340*/  HADD2.F32 R234, -RZ, R38.H1_H1 ;  /* 0x30000026ffea7230 */ /* 0x000fe40000004100 */
[----:B------:R-:W-:Y:S02]  /*1350*/  HADD2.F32 R225, -RZ, R39.H0_H0 ;  /* 0x20000027ffe17230 */ /* 0x000fe40000004100 */
[----:B------:R-:W-:-:S02]  /*1360*/  HADD2.F32 R244, -RZ, R37.H0_H0 ;  /* 0x20000025fff47230 */ /* 0x000fc40000004100 */
[----:B0-----:R-:W-:-:S05]  /*1370*/  @P0 IMAD.WIDE.U32 R4, R215, 0x20, R4 ;  /* 0x00000020d7040825 */ /* 0x001fca00078e0004 */
[----:B------:R0:W5:Y:S04]  /*1380*/  @P0 LDG.E.128 R168, desc[UR10][R4.64] ;  /* 0x0000000a04a80981 */ /* 0x000168000c1e1d00 */
[----:B------:R0:W5:Y:S04]  /*1390*/  @P0 LDG.E.128 R172, desc[UR10][R4.64+0x10] ;  /* 0x0000100a04ac0981 */ /* 0x000168000c1e1d00 */
[----:B------:R0:W5:Y:S01]  /*13a0*/  LDL.LU.64 R4, [R1+0x20] ;  /* 0x0000200001047983 */ /* 0x0001620000300a00 */
[----:B------:R-:W-:Y:S02]  /*13b0*/  IADD3 R226, PT, PT, R226, 0x100, RZ ;  /* 0x00000100e2e27810 */ /* 0x000fe40007ffe0ff */
[----:B------:R-:W-:Y:S01]  /*13c0*/  IADD3 R215, PT, PT, R215, 0x100, RZ ;  /* 0x00000100d7d77810 */ /* 0x000fe20007ffe0ff */
[C---:B---3--:R-:W-:Y:S01]  /*13d0*/  FADD.FTZ R205, -R216.reuse, R205 ;  /* 0x000000cdd8cd7221 */ /* 0x048fe20000010100 */
[----:B------:R-:W-:-:S03]  /*13e0*/  FADD.FTZ R6, -R216, R207 ;  /* 0x000000cfd8067221 */ /* 0x000fc60000010100 */
[----:B------:R-:W-:Y:S01]  /*13f0*/  FMUL.FTZ R214, R205, UR26 ;  /* 0x0000001acdd67c20 */ /* 0x000fe20008410000 */
[----:B------:R-:W-:Y:S01]  /*1400*/  FMUL.FTZ R6, R6, UR26 ;  /* 0x0000001a06067c20 */ /* 0x000fe20008410000 */
[--C-:B--2---:R-:W-:Y:S02]  /*1410*/  HADD2.F32 R205, -RZ, R197.reuse.H0_H0 ;  /* 0x200000c5ffcd7230 */ /* 0x104fe40000004100 */
[----:B------:R-:W-:Y:S02]  /*1420*/  HADD2.F32 R197, -RZ, R197.H1_H1 ;  /* 0x300000c5ffc57230 */ /* 0x000fe40000004100 */
[C---:B----4-:R-:W-:Y:S01]  /*1430*/  FADD.FTZ R8, -R216.reuse, R200 ;  /* 0x000000c8d8087221 */ /* 0x050fe20000010100 */
[----:B------:R-:W-:Y:S01]  /*1440*/  FADD.FTZ R204, -R216, R204 ;  /* 0x000000ccd8cc7221 */ /* 0x000fe20000010100 */
[--C-:B------:R-:W-:Y:S02]  /*1450*/  HADD2.F32 R3, -RZ, R196.reuse.H0_H0 ;  /* 0x200000c4ff037230 */ /* 0x100fe40000004100 */
[----:B------:R-:W-:Y:S01]  /*1460*/  FADD.FTZ R107, R107, R197 ;  /* 0x000000c56b6b7221 */ /* 0x000fe20000010000 */
[-C--:B------:R-:W-:Y:S01]  /*1470*/  FFMA.FTZ R75, R6, R197.reuse, R75 ;  /* 0x000000c5064b7223 */ /* 0x080fe2000001004b */
[----:B------:R-:W-:Y:S01]  /*1480*/  FMUL.FTZ R240, R240, R197 ;  /* 0x000000c5f0f07220 */ /* 0x000fe20000410000 */
[----:B------:R-:W-:-:S02]  /*1490*/  HADD2.F32 R196, -RZ, R196.H1_H1 ;  /* 0x300000c4ffc47230 */ /* 0x000fc40000004100 */
[----:B------:R-:W-:Y:S01]  /*14a0*/  FMUL.FTZ R8, R8, UR26 ;  /* 0x0000001a08087c20 */ /* 0x000fe20008410000 */
[--C-:B------:R-:W-:Y:S02]  /*14b0*/  HADD2.F32 R197, -RZ, R198.reuse.H0_H0 ;  /* 0x200000c6ffc57230 */ /* 0x100fe40000004100 */
[----:B------:R-:W-:Y:S01]  /*14c0*/  FMUL.FTZ R219, R204, UR26 ;  /* 0x0000001accdb7c20 */ /* 0x000fe20008410000 */
        /* <DEDUP_REMOVED lines=9> */
[----:B------:R-:W-:-:S02]  /*1560*/  HADD2.F32 R198, -RZ, R198.H1_H1 ;  /* 0x300000c6ffc67230 */ /* 0x000fc40000004100 */
[----:B------:R-:W-:Y:S01]  /*1570*/  FADD.FTZ R104, R104, R3 ;  /* 0x0000000368687221 */ /* 0x000fe20000010000 */
[--C-:B------:R-:W-:Y:S02]  /*1580*/  HADD2.F32 R197, -RZ, R199.reuse.H0_H0 ;  /* 0x200000c7ffc57230 */ /* 0x100fe40000004100 */
[C---:B------:R-:W-:Y:S01]  /*1590*/  FFMA.FTZ R72, R219.reuse, R3, R72 ;  /* 0x00000003db487223 */ /* 0x040fe20000010048 */
[----:B------:R-:W-:Y:S02]  /*15a0*/  HADD2.F32 R196, -RZ, R199.H1_H1 ;  /* 0x300000c7ffc47230 */ /* 0x000fe40000004100 */
[----:B------:R-:W-:Y:S01]  /*15b0*/  FMUL.FTZ R14, R14, UR26 ;  /* 0x0000001a0e0e7c20 */ /* 0x000fe20008410000 */
[----:B------:R-:W-:Y:S02]  /*15c0*/  HADD2.F32 R201, -RZ, R39.H1_H1 ;  /* 0x30000027ffc97230 */ /* 0x000fe40000004100 */
[----:B------:R-:W-:Y:S01]  /*15d0*/  FMUL.FTZ R208, R202, UR26 ;  /* 0x0000001acad07c20 */ /* 0x000fe20008410000 */
[----:B------:R-:W-:Y:S01]  /*15e0*/  FADD.FTZ R3, -R216, R206 ;  /* 0x000000ced8037221 */ /* 0x000fe20000010100 */
        /* <DEDUP_REMOVED lines=9> */
[----:B------:R-:W-:Y:S01]  /*1680*/  FMUL.FTZ R3, R3, UR26 ;  /* 0x0000001a03037c20 */ /* 0x000fe20008410000 */
[----:B------:R-:W-:Y:S01]  /*1690*/  FMUL.FTZ R244, R244, R205 ;  /* 0x000000cdf4f47220 */ /* 0x000fe20000410000 */
[----:B------:R-:W-:Y:S01]  /*16a0*/  FADD.FTZ R197, R228, R247 ;  /* 0x000000f7e4c57221 */ /* 0x000fe20000010000 */
[----:B------:R-:W-:Y:S01]  /*16b0*/  FFMA.FTZ R198, R214, R247, R227 ;  /* 0x000000f7d6c67223 */ /* 0x000fe200000100e3 */
[----:B------:R0:W-:Y:S02]  /*16c0*/  STL [R1+0x10], R204 ;  /* 0x000010cc01007387 */ /* 0x0001e40000100800 */
        /* <DEDUP_REMOVED lines=18> */
.L_x_9650:
[----:B------:R-:W-:Y:S05]  /*17f0*/  BSYNC.RECONVERGENT B1 ;  /* 0x0000000000017941 */ /* 0x000fea0003800200 */
.L_x_9649:
        /* <DEDUP_REMOVED lines=12> */
[--C-:B-----5:R-:W-:Y:S02]  /*18c0*/  HADD2.F32 R249, -RZ, R44.reuse.H0_H0 ;  /* 0x2000002cfff97230 */ /* 0x120fe40000004100 */
[----:B------:R-:W-:Y:S02]  /*18d0*/  HADD2.F32 R246, -RZ, R44.H1_H1 ;  /* 0x3000002cfff67230 */ /* 0x000fe40000004100 */
[----:B------:R-:W-:-:S08]  /*18e0*/  HADD2.F32 R243, -RZ, R45.H0_H0 ;  /* 0x2000002dfff37230 */ /* 0x000fd00000004100 */
[----:B-1----:R-:W0:Y:S01]  /*18f0*/  @P0 LDC.64 R2, c[0x0][0x438] ;  /* 0x00010e00ff020b82 */ /* 0x002e220000000a00 */
[--C-:B------:R-:W-:Y:S02]  /*1900*/  HADD2.F32 R236, -RZ, R46.reuse.H0_H0 ;  /* 0x2000002effec7230 */ /* 0x100fe40000004100 */
[----:B------:R-:W-:Y:S02]  /*1910*/  HADD2.F32 R239, -RZ, R45.H1_H1 ;  /* 0x3000002dffef7230 */ /* 0x000fe40000004100 */
[----:B------:R-:W-:Y:S02]  /*1920*/  HADD2.F32 R233, -RZ, R46.H1_H1 ;  /* 0x3000002effe97230 */ /* 0x000fe40000004100 */
[----:B------:R-:W-:Y:S02]  /*1930*/  HADD2.F32 R224, -RZ, R47.H0_H0 ;  /* 0x2000002fffe07230 */ /* 0x000fe40000004100 */
[----:B0-----:R-:W-:-:S05]  /*1940*/  @P0 IMAD.WIDE.U32 R2, R215, 0x20, R2 ;  /* 0x00000020d7020825 */ /* 0x001fca00078e0002 */
[----:B------:R0:W5:Y:S04]  /*1950*/  @P0 LDG.E.128 R176, desc[UR10][R2.64] ;  /* 0x0000000a02b00981 */ /* 0x000168000c1e1d00 */
[----:B------:R0:W5:Y:S04]  /*1960*/  @P0 LDG.E.128 R180, desc[UR10][R2.64+0x10] ;  /* 0x0000100a02b40981 */ /* 0x000168000c1e1d00 */
[----:B------:R0:W5:Y:S01]  /*1970*/  LDL.LU.64 R2, [R1+0x20] ;  /* 0x0000200001027983 */ /* 0x0001620000300a00 */
[----:B------:R-:W-:Y:S02]  /*1980*/  IADD3 R226, PT, PT, R226, 0x100, RZ ;  /* 0x00000100e2e27810 */ /* 0x000fe40007ffe0ff */
[----:B------:R-:W-:Y:S01]  /*1990*/  IADD3 R215, PT, PT, R215, 0x100, RZ ;  /* 0x00000100d7d77810 */ /* 0x000fe20007ffe0ff */
[C---:B---3--:R-:W-:Y:S01]  /*19a0*/  FADD.FTZ R204, -R216.reuse, R204 ;  /* 0x000000ccd8cc7221 */ /* 0x048fe20000010100 */
[C---:B------:R-:W-:Y:S01]  /*19b0*/  FADD.FTZ R205, -R216.reuse, R205 ;  /* 0x000000cdd8cd7221 */ /* 0x040fe20000010100 */
[----:B------:R-:W-:-:S02]  /*19c0*/  FADD.FTZ R4, -R216, R206 ;  /* 0x000000ced8047221 */ /* 0x000fc40000010100 */
[----:B------:R-:W-:Y:S01]  /*19d0*/  FMUL.FTZ R218, R204, UR26 ;  /* 0x0000001accda7c20 */ /* 0x000fe20008410000 */
[--C-:B--2---:R-:W-:Y:S02]  /*19e0*/  HADD2.F32 R7, -RZ, R196.reuse.H0_H0 ;  /* 0x200000c4ff077230 */ /* 0x104fe40000004100 */
[----:B------:R-:W-:Y:S01]  /*19f0*/  FMUL.FTZ R213, R205, UR26 ;  /* 0x0000001acdd57c20 */ /* 0x000fe20008410000 */
[----:B------:R-:W-:Y:S02]  /*1a00*/  HADD2.F32 R196, -RZ, R196.H1_H1 ;  /* 0x300000c4ffc47230 */ /* 0x000fe40000004100 */
[----:B------:R-:W-:Y:S01]  /*1a10*/  FMUL.FTZ R4, R4, UR26 ;  /* 0x0000001a04047c20 */ /* 0x000fe20008410000 */
[----:B----4-:R-:W-:Y:S01]  /*1a20*/  FADD.FTZ R9, -R216, R200 ;  /* 0x000000c8d8097221 */ /* 0x010fe20000010100 */
[----:B------:R-:W-:Y:S01]  /*1a30*/  FADD.FTZ R112, R112, R7 ;  /* 0x0000000770707221 */ /* 0x000fe20000010000 */
[-C--:B------:R-:W-:Y:S01]  /*1a40*/  FFMA.FTZ R80, R218, R7.reuse, R80 ;  /* 0x00000007da507223 */ /* 0x080fe20000010050 */
[----:B------:R-:W-:Y:S01]  /*1a50*/  FMUL.FTZ R249, R249, R7 ;  /* 0x00000007f9f97220 */ /* 0x000fe20000410000 */
[----:B------:R-:W-:-:S02]  /*1a60*/  HADD2.F32 R7, -RZ, R197.H0_H0 ;  /* 0x200000c5ff077230 */ /* 0x000fc40000004100 */
[----:B------:R-:W-:Y:S01]  /*1a70*/  FADD.FTZ R207, -R216, R207 ;  /* 0x000000cfd8cf7221 */ /* 0x000fe20000010100 */
[----:B------:R-:W-:Y:S02]  /*1a80*/  HADD2.F32 R13, -RZ, R198.H0_H0 ;  /* 0x200000c6ff0d7230 */ /* 0x000fe40000004100 */
[----:B------:R-:W-:Y:S01]  /*1a90*/  FADD.FTZ R113, R113, R196 ;  /* 0x000000c471717221 */ /* 0x000fe20000010000 */
[-C--:B------:R-:W-:Y:S01]  /*1aa0*/  FFMA.FTZ R81, R213, R196.reuse, R81 ;  /* 0x000000c4d5517223 */ /* 0x080fe20000010051 */
[----:B------:R-:W-:Y:S01]  /*1ab0*/  FMUL.FTZ R246, R246, R196 ;  /* 0x000000c4f6f67220 */ /* 0x000fe20000410000 */
[----:B------:R-:W-:Y:S01]  /*1ac0*/  FMUL.FTZ R9, R9, UR26 ;  /* 0x0000001a09097c20 */ /* 0x000fe20008410000 */
[----:B------:R-:W-:Y:S01]  /*1ad0*/  FADD.FTZ R114, R114, R7 ;  /* 0x0000000772727221 */ /* 0x000fe20000010000 */
[-C--:B------:R-:W-:Y:S01]  /*1ae0*/  FFMA.FTZ R82, R4, R7.reuse, R82 ;  /* 0x0000000704527223 */ /* 0x080fe20000010052 */
[----:B------:R-:W-:Y:S01]  /*1af0*/  FMUL.FTZ R243, R243, R7 ;  /* 0x00000007f3f37220 */ /* 0x000fe20000410000 */
[----:B------:R-:W-:-:S02]  /*1b00*/  HADD2.F32 R196, -RZ, R197.H1_H1 ;  /* 0x300000c5ffc47230 */ /* 0x000fc40000004100 */
[----:B------:R-:W-:Y:S01]  /*1b10*/  FADD.FTZ R201, -R216, R201 ;  /* 0x000000c9d8c97221 */ /* 0x000fe20000010100 */
[----:B------:R-:W-:Y:S01]  /*1b20*/  FMUL.FTZ R7, R207, UR26 ;  /* 0x0000001acf077c20 */ /* 0x000fe20008410000 */
[----:B------:R-:W-:Y:S01]  /*1b30*/  FADD.FTZ R116, R116, R13 ;  /* 0x0000000d74747221 */ /* 0x000fe20000010000 */
[-C--:B------:R-:W-:Y:S01]  /*1b40*/  FFMA.FTZ R84, R9, R13.reuse, R84 ;  /* 0x0000000d09547223 */ /* 0x080fe20000010054 */
[----:B------:R-:W-:Y:S01]  /*1b50*/  FMUL.FTZ R236, R236, R13 ;  /* 0x0000000decec7220 */ /* 0x000fe20000410000 */
[----:B------:R-:W-:Y:S02]  /*1b60*/  HADD2.F32 R198, -RZ, R198.H1_H1 ;  /* 0x300000c6ffc67230 */ /* 0x000fe40000004100 */
        /* <DEDUP_REMOVED lines=12> */
[----:B------:R-:W-:Y:S02]  /*1c30*/  HADD2.F32 R196, -RZ, R199.H1_H1 ;  /* 0x300000c7ffc47230 */ /* 0x000fe40000004100 */
[----:B------:R-:W-:-:S05]  /*1c40*/  HADD2.F32 R199, -RZ, R47.H1_H1 ;  /* 0x3000002fffc77230 */ /* 0x000fca0000004100 */
[----:B------:R-:W-:Y:S01]  /*1c50*/  FMUL.FTZ R204, R199, R196 ;  /* 0x000000c4c7cc7220 */ /* 0x000fe20000410000 */
[----:B------:R-:W-:Y:S01]  /*1c60*/  FADD.FTZ R198, R198, R243 ;  /* 0x000000f3c6c67221 */ /* 0x000fe20000010000 */
[----:B------:R-:W-:-:S03]  /*1c70*/  FFMA.FTZ R200, R4, R243, R197 ;  /* 0x000000f304c87223 */ /* 0x000fc600000100c5 */
[----:B------:R0:W-:Y:S01]  /*1c80*/  STL [R1+0xc], R204 ;  /* 0x00000ccc01007387 */ /* 0x0001e20000100800 */
[----:B------:R-:W-:Y:S01]  /*1c90*/  FADD.FTZ R197, R198, R239 ;  /* 0x000000efc6c57221 */ /* 0x000fe20000010000 */
[----:B------:R-:W-:Y:S01]  /*1ca0*/  FFMA.FTZ R200, R7, R239, R200 ;  /* 0x000000ef07c87223 */ /* 0x000fe200000100c8 */
[----:B------:R-:W-:Y:S02]  /*1cb0*/  FADD.FTZ R17, -R216, R202 ;  /* 0x000000cad8117221 */ /* 0x000fe40000010100 */
[----:B------:R-:W-:Y:S01]  /*1cc0*/  FADD.FTZ R198, R197, R236 ;  /* 0x000000ecc5c67221 */ /* 0x000fe20000010000 */
[----:B------:R-:W-:Y:S01]  /*1cd0*/  FFMA.FTZ R200, R9, R236, R200 ;  /* 0x000000ec09c87223 */ /* 0x000fe200000100c8 */
[----:B------:R-:W-:Y:S01]  /*1ce0*/  FMUL.FTZ R17, R17, UR26 ;  /* 0x0000001a11117c20 */ /* 0x000fe20008410000 */
[----:B------:R-:W-:Y:S01]  /*1cf0*/  FMUL.FTZ R224, R224, R201 ;  /* 0x000000c9e0e07220 */ /* 0x000fe20000410000 */
[----:B------:R-:W-:Y:S01]  /*1d00*/  FADD.FTZ R203, -R216, R203 ;  /* 0x000000cbd8cb7221 */ /* 0x000fe20000010100 */
[----:B------:R-:W-:Y:S01]  /*1d10*/  FADD.FTZ R197, R198, R233 ;  /* 0x000000e9c6c57221 */ /* 0x000fe20000010000 */
[----:B------:R-:W-:-:S02]  /*1d20*/  FFMA.FTZ R200, R13, R233, R200 ;  /* 0x000000e90dc87223 */ /* 0x000fc400000100c8 */
        /* <DEDUP_REMOVED lines=8> */
[----:B0-----:R-:W-:-:S07]  /*1db0*/  FFMA.FTZ R227, R251, R204, R200 ;  /* 0x000000ccfbe37223 */ /* 0x001fce00000100c8 */
.L_x_9652:
[----:B------:R-:W-:Y:S05]  /*1dc0*/  BSYNC.RECONVERGENT B1 ;  /* 0x0000000000017941 */ /* 0x000fea0003800200 */
.L_x_9651:
        /* <DEDUP_REMOVED lines=11> */
[--C-:B-----5:R-:W-:Y:S02]  /*1e80*/  HADD2.F32 R232, -RZ, R52.reuse.H1_H1 ;  /* 0x30000034ffe87230 */ /* 0x120fe40000004100 */
[----:B------:R-:W-:Y:S02]  /*1e90*/  HADD2.F32 R231, -RZ, R53.H0_H0 ;  /* 0x20000035ffe77230 */ /* 0x000fe40000004100 */
[----:B------:R-:W-:Y:S02]  /*1ea0*/  HADD2.F32 R235, -RZ, R52.H0_H0 ;  /* 0x20000034ffeb7230 */ /* 0x000fe40000004100 */
[----:B------:R-:W-:Y:S02]  /*1eb0*/  HADD2.F32 R222, -RZ, R54.H0_H0 ;  /* 0x20000036ffde7230 */ /* 0x000fe40000004100 */
[----:B0-----:R-:W-:-:S05]  /*1ec0*/  @P0 IMAD.WIDE.U32 R10, R215, 0x20, R10 ;  /* 0x00000020d70a0825 */ /* 0x001fca00078e000a */
[----:B------:R-:W5:Y:S04]  /*1ed0*/  @P0 LDG.E.128 R184, desc[UR10][R10.64] ;  /* 0x0000000a0ab80981 */ /* 0x000f68000c1e1d00 */
[----:B------:R0:W5:Y:S01]  /*1ee0*/  @P0 LDG.E.128 R188, desc[UR10][R10.64+0x10] ;  /* 0x0000100a0abc0981 */ /* 0x000162000c1e1d00 */
[----:B------:R-:W-:Y:S02]  /*1ef0*/  HADD2.F32 R223, -RZ, R53.H1_H1 ;  /* 0x30000035ffdf7230 */ /* 0x000fe40000004100 */
[----:B------:R-:W-:Y:S02]  /*1f00*/  HADD2.F32 R220, -RZ, R55.H0_H0 ;  /* 0x20000037ffdc7230 */ /* 0x000fe40000004100 */
[----:B------:R-:W-:Y:S02]  /*1f10*/  HADD2.F32 R221, -RZ, R54.H1_H1 ;  /* 0x30000036ffdd7230 */ /* 0x000fe40000004100 */
[C---:B--2---:R-:W-:Y:S01]  /*1f20*/  FADD.FTZ R12, -R216.reuse, R201 ;  /* 0x000000c9d80c7221 */ /* 0x044fe20000010100 */
[----:B------:R-:W-:-:S03]  /*1f30*/  FADD.FTZ R202, -R216, R202 ;  /* 0x000000cad8ca7221 */ /* 0x000fc60000010100 */
[----:B------:R-:W-:Y:S01]  /*1f40*/  FMUL.FTZ R12, R12, UR26 ;  /* 0x0000001a0c0c7c20 */ /* 0x000fe20008410000 */
[--C-:B---3--:R-:W-:Y:S02]  /*1f50*/  HADD2.F32 R201, -RZ, R196.reuse.H0_H0 ;  /* 0x200000c4ffc97230 */ /* 0x108fe40000004100 */
[----:B------:R-:W-:Y:S02]  /*1f60*/  HADD2.F32 R196, -RZ, R196.H1_H1 ;  /* 0x300000c4ffc47230 */ /* 0x000fe40000004100 */
[----:B0-----:R-:W-:-:S03]  /*1f70*/  FMUL.FTZ R11, R202, UR26 ;  /* 0x0000001aca0b7c20 */ /* 0x001fc60008410000 */
[----:B------:R-:W-:Y:S01]  /*1f80*/  FADD.FTZ R121, R121, R196 ;  /* 0x000000c479797221 */ /* 0x000fe20000010000 */
[-C--:B------:R-:W-:Y:S01]  /*1f90*/  FFMA.FTZ R89, R12, R196.reuse, R89 ;  /* 0x000000c40c597223 */ /* 0x080fe20000010059 */
[----:B------:R-:W-:Y:S01]  /*1fa0*/  FMUL.FTZ R232, R232, R196 ;  /* 0x000000c4e8e87220 */ /* 0x000fe20000410000 */
[--C-:B------:R-:W-:Y:S02]  /*1fb0*/  HADD2.F32 R196, -RZ, R197.reuse.H0_H0 ;  /* 0x200000c5ffc47230 */ /* 0x100fe40000004100 */
[C---:B----4-:R-:W-:Y:S01]  /*1fc0*/  FADD.FTZ R15, -R216.reuse, R204 ;  /* 0x000000ccd80f7221 */ /* 0x050fe20000010100 */
[----:B------:R-:W-:Y:S02]  /*1fd0*/  FADD.FTZ R200, -R216, R200 ;  /* 0x000000c8d8c87221 */ /* 0x000fe40000010100 */
[----:B------:R-:W-:Y:S01]  /*1fe0*/  FADD.FTZ R122, R122, R196 ;  /* 0x000000c47a7a7221 */ /* 0x000fe20000010000 */
[-C--:B------:R-:W-:Y:S01]  /*1ff0*/  FFMA.FTZ R90, R11, R196.reuse, R90 ;  /* 0x000000c40b5a7223 */ /* 0x080fe2000001005a */
[----:B------:R-:W-:Y:S01]  /*2000*/  FMUL.FTZ R231, R231, R196 ;  /* 0x000000c4e7e77220 */ /* 0x000fe20000410000 */
[----:B------:R-:W-:-:S02]  /*2010*/  HADD2.F32 R196, -RZ, R197.H1_H1 ;  /* 0x300000c5ffc47230 */ /* 0x000fc40000004100 */
[----:B------:R-:W-:Y:S01]  /*2020*/  FADD.FTZ R16, -R216, R203 ;  /* 0x000000cbd8107221 */ /* 0x000fe20000010100 */
[----:B------:R-:W-:Y:S02]  /*2030*/  HADD2.F32 R197, -RZ, R198.H0_H0 ;  /* 0x200000c6ffc57230 */ /* 0x000fe40000004100 */
[----:B------:R-:W-:Y:S01]  /*2040*/  FMUL.FTZ R15, R15, UR26 ;  /* 0x0000001a0f0f7c20 */ /* 0x000fe20008410000 */
[----:B------:R-:W-:Y:S01]  /*2050*/  FMUL.FTZ R235, R235, R201 ;  /* 0x000000c9ebeb7220 */ /* 0x000fe20000410000 */
[----:B------:R-:W-:Y:S01]  /*2060*/  FMUL.FTZ R10, R200, UR26 ;  /* 0x0000001ac80a7c20 */ /* 0x000fe20008410000 */
[----:B------:R-:W-:Y:S01]  /*2070*/  FMUL.FTZ R16, R16, UR26 ;  /* 0x0000001a10107c20 */ /* 0x000fe20008410000 */
[----:B------:R-:W-:Y:S01]  /*2080*/  FADD.FTZ R124, R124, R197 ;  /* 0x000000c57c7c7221 */ /* 0x000fe20000010000 */
[-C--:B------:R-:W-:Y:S01]  /*2090*/  FFMA.FTZ R92, R15, R197.reuse, R92 ;  /* 0x000000c50f5c7223 */ /* 0x080fe2000001005c */
[----:B------:R-:W-:Y:S01]  /*20a0*/  FMUL.FTZ R222, R222, R197 ;  /* 0x000000c5dede7220 */ /* 0x000fe20000410000 */
[----:B------:R-:W-:Y:S01]  /*20b0*/  FADD.FTZ R206, -R216, R206 ;  /* 0x000000ced8ce7221 */ /* 0x000fe20000010100 */
[----:B------:R-:W-:Y:S01]  /*20c0*/  FADD.FTZ R197, R228, R235 ;  /* 0x000000ebe4c57221 */ /* 0x000fe20000010000 */
[----:B------:R-:W-:Y:S01]  /*20d0*/  FADD.FTZ R120, R120, R201 ;  /* 0x000000c978787221 */ /* 0x000fe20000010000 */
[----:B------:R-:W-:Y:S01]  /*20e0*/  FFMA.FTZ R88, R10, R201, R88 ;  /* 0x000000c90a587223 */ /* 0x000fe20000010058 */
[----:B------:R-:W-:Y:S01]  /*20f0*/  FADD.FTZ R123, R123, R196 ;  /* 0x000000c47b7b7221 */ /* 0x000fe20000010000 */
[-C--:B------:R-:W-:Y:S01]  /*2100*/  FFMA.FTZ R91, R16, R196.reuse, R91 ;  /* 0x000000c4105b7223 */ /* 0x080fe2000001005b */
[----:B------:R-:W-:Y:S01]  /*2110*/  FMUL.FTZ R223, R223, R196 ;  /* 0x000000c4dfdf7220 */ /* 0x000fe20000410000 */
[----:B------:R-:W-:-:S02]  /*2120*/  HADD2.F32 R201, -RZ, R199.H0_H0 ;  /* 0x200000c7ffc97230 */ /* 0x000fc40000004100 */
[----:B------:R-:W-:Y:S01]  /*2130*/  FMUL.FTZ R211, R206, UR26 ;  /* 0x0000001aced37c20 */ /* 0x000fe20008410000 */
[----:B------:R-:W-:Y:S01]  /*2140*/  FADD.FTZ R196, R197, R232 ;  /* 0x000000e8c5c47221 */ /* 0x000fe20000010000 */
[C---:B------:R-:W-:Y:S01]  /*2150*/  FADD.FTZ R205, -R216.reuse, R205 ;  /* 0x000000cdd8cd7221 */ /* 0x040fe20000010100 */
[----:B------:R-:W-:Y:S01]  /*2160*/  FADD.FTZ R207, -R216, R207 ;  /* 0x000000cfd8cf7221 */ /* 0x000fe20000010100 */
[----:B------:R-:W-:Y:S01]  /*2170*/  FADD.FTZ R126, R126, R201 ;  /* 0x000000c97e7e7221 */ /* 0x000fe20000010000 */
[-C--:B------:R-:W-:Y:S01]  /*2180*/  FFMA.FTZ R94, R211, R201.reuse, R94 ;  /* 0x000000c9d35e7223 */ /* 0x080fe2000001005e */
[----:B------:R-:W-:Y:S01]  /*2190*/  FMUL.FTZ R220, R220, R201 ;  /* 0x000000c9dcdc7220 */ /* 0x000fe20000410000 */
[----:B------:R-:W-:Y:S01]  /*21a0*/  FADD.FTZ R200, R196, R231 ;  /* 0x000000e7c4c87221 */ /* 0x000fe20000010000 */
[----:B------:R-:W-:Y:S02]  /*21b0*/  HADD2.F32 R198, -RZ, R198.H1_H1 ;  /* 0x300000c6ffc67230 */ /* 0x000fe40000004100 */
[----:B------:R-:W-:Y:S01]  /*21c0*/  FMUL.FTZ R210, R205, UR26 ;  /* 0x0000001acdd27c20 */ /* 0x000fe20008410000 */
[----:B------:R-:W-:-:S02]  /*21d0*/  HADD2.F32 R196, -RZ, R199.H1_H1 ;  /* 0x300000c7ffc47230 */ /* 0x000fc40000004100 */
[----:B------:R-:W-:Y:S02]  /*21e0*/  HADD2.F32 R201, -RZ, R55.H1_H1 ;  /* 0x30000037ffc97230 */ /* 0x000fe40000004100 */
[----:B------:R-:W-:Y:S01]  /*21f0*/  FFMA.FTZ R227, R10, R235, R227 ;  /* 0x000000eb0ae37223 */ /* 0x000fe200000100e3 */
[----:B------:R-:W-:Y:S01]  /*2200*/  FMUL.FTZ R226, R207, UR26 ;  /* 0x0000001acfe27c20 */ /* 0x000fe20008410000 */
[----:B------:R-:W-:Y:S01]  /*2210*/  FADD.FTZ R125, R125, R198 ;  /* 0x000000c67d7d7221 */ /* 0x000fe20000010000 */
[-C--:B------:R-:W-:Y:S01]  /*2220*/  FFMA.FTZ R93, R210, R198.reuse, R93 ;  /* 0x000000c6d25d7223 */ /* 0x080fe2000001005d */
[----:B------:R-:W-:Y:S01]  /*2230*/  FMUL.FTZ R221, R221, R198 ;  /* 0x000000c6dddd7220 */ /* 0x000fe20000410000 */
[----:B------:R-:W-:Y:S01]  /*2240*/  FMUL.FTZ R215, R201, R196 ;  /* 0x000000c4c9d77220 */ /* 0x000fe20000410000 */
[----:B------:R-:W-:Y:S01]  /*2250*/  FFMA.FTZ R198, R12, R232, R227 ;  /* 0x000000e80cc67223 */ /* 0x000fe200000100e3 */
[----:B------:R0:W-:Y:S03]  /*2260*/  STL [R1+0x8], R226 ;  /* 0x000008e201007387 */ /* 0x0001e60000100800 */
[----:B------:R-:W-:Y:S01]  /*2270*/  FFMA.FTZ R197, R11, R231, R198 ;  /* 0x000000e70bc57223 */ /* 0x000fe200000100c6 */
[----:B------:R0:W-:Y:S01]  /*2280*/  STL [R1+0x4], R215 ;  /* 0x000004d701007387 */ /* 0x0001e20000100800 */
[----:B------:R-:W-:-:S02]  /*2290*/  FADD.FTZ R199, R200, R223 ;  /* 0x000000dfc8c77221 */ /* 0x000fc40000010000 */
[----:B------:R-:W-:Y:S02]  /*22a0*/  FFMA.FTZ R198, R16, R223, R197 ;  /* 0x000000df10c67223 */ /* 0x000fe400000100c5 */
[----:B------:R-:W-:Y:S02]  /*22b0*/  FADD.FTZ R200, R199, R222 ;  /* 0x000000dec7c87221 */ /* 0x000fe40000010000 */
[----:B------:R-:W-:Y:S02]  /*22c0*/  FFMA.FTZ R197, R15, R222, R198 ;  /* 0x000000de0fc57223 */ /* 0x000fe400000100c6 */
[----:B------:R-:W-:Y:S02]  /*22d0*/  FADD.FTZ R199, R200, R221 ;  /* 0x000000ddc8c77221 */ /* 0x000fe40000010000 */
[----:B------:R-:W-:Y:S02]  /*22e0*/  FFMA.FTZ R198, R210, R221, R197 ;  /* 0x000000ddd2c67223 */ /* 0x000fe400000100c5 */
[----:B------:R-:W-:-:S02]  /*22f0*/  FADD.FTZ R199, R199, R220 ;  /* 0x000000dcc7c77221 */ /* 0x000fc40000010000 */
[----:B------:R-:W-:Y:S01]  /*2300*/  FFMA.FTZ R198, R211, R220, R198 ;  /* 0x000000dcd3c67223 */ /* 0x000fe200000100c6 */
[----:B------:R-:W-:Y:S01]  /*2310*/  FADD.FTZ R127, R127, R196 ;  /* 0x000000c47f7f7221 */ /* 0x000fe20000010000 */
[C---:B------:R-:W-:Y:S01]  /*2320*/  FFMA.FTZ R95, R226.reuse, R196, R95 ;  /* 0x000000c4e25f7223 */ /* 0x040fe2000001005f */
[----:B------:R-:W-:Y:S01]  /*2330*/  FADD.FTZ R228, R199, R215 ;  /* 0x000000d7c7e47221 */ /* 0x000fe20000010000 */
[----:B------:R-:W-:Y:S01]  /*2340*/  FFMA.FTZ R227, R226, R215, R198 ;  /* 0x000000d7e2e37223 */ /* 0x000fe200000100c6 */
[----:B0-----:R-:W-:Y:S06]  /*2350*/  BRA `(.L_x_9653) ;  /* 0x0000000000847947 */ /* 0x001fec0003800000 */
.L_x_9646:
        /* <DEDUP_REMOVED lines=33> */
.L_x_9653:
[----:B------:R-:W-:Y:S05]  /*2570*/  BSYNC.RECONVERGENT B0 ;  /* 0x0000000000007941 */ /* 0x000fea0003800200 */
.L_x_9645:
[----:B-1----:R-:W1:Y:S01]  /*2580*/  SHFL.DOWN PT, R197, R228, 0x10, 0x1f ;  /* 0x0a001f00e4c57f89 */ /* 0x002e6200000e0000 */
[----:B------:R-:W-:Y:S03]  /*2590*/  BSSY.RECONVERGENT B0, `(.L_x_9654) ;  /* 0x000001f000007945 */ /* 0x000fe60003800200 */
[----:B------:R-:W2:Y:S01]  /*25a0*/  SHFL.DOWN PT, R196, R227, 0x10, 0x1f ;  /* 0x0a001f00e3c47f89 */ /* 0x000ea200000e0000 */
[----:B------:R-:W3:Y:S01]  /*25b0*/  S2R R205, SR_TID.X ;  /* 0x0000000000cd7919 */ /* 0x000ee20000002100 */
[----:B-1----:R-:W-:Y:S01]  /*25c0*/  FADD.FTZ R197, R197, R228 ;  /* 0x000000e4c5c57221 */ /* 0x002fe20000010000 */
[----:B--2---:R-:W-:-:S04]  /*25d0*/  FADD.FTZ R196, R196, R227 ;  /* 0x000000e3c4c47221 */ /* 0x004fc80000010000 */
[----:B0-----:R-:W0:Y:S04]  /*25e0*/  SHFL.DOWN PT, R198, R197, 0x8, 0x1f ;  /* 0x09001f00c5c67f89 */ /* 0x001e2800000e0000 */
        /* <DEDUP_REMOVED lines=25> */
.L_x_9655:
[----:B------:R-:W-:Y:S05]  /*2780*/  BSYNC.RECONVERGENT B0 ;  /* 0x0000000000007941 */ /* 0x000fea0003800200 */
.L_x_9654:
        /* <DEDUP_REMOVED lines=43> */
[----:B------:R-:W-:Y:S01]  /*2a40*/  FMUL.FTZ R199, R199, UR28 ;  /* 0x0000001cc7c77c20 */ /* 0x000fe20008410000 */
[----:B------:R-:W-:Y:S01]  /*2a50*/  FMUL.FTZ R200, R198, UR28 ;  /* 0x0000001cc6c87c20 */ /* 0x000fe20008410000 */
[----:B------:R-:W-:-:S03]  /*2a60*/  HFMA2 R198, -RZ, RZ, 0, 0 ;  /* 0x00000000ffc67431 */ /* 0x000fc600000001ff */
[----:B------:R-:W-:Y:S02]  /*2a70*/  R2UR UR9, R199 ;  /* 0x00000000c70972ca */ /* 0x000fe400000e0000 */
[----:B------:R-:W-:Y:S02]  /*2a80*/  FSEL R200, R200, RZ, !P0 ;  /* 0x000000ffc8c87208 */ /* 0x000fe40004000000 */
[----:B------:R-:W-:Y:S02]  /*2a90*/  @P2 LEA.HI.SX32 R198, R196, R205, 0x1d ;  /* 0x000000cdc4c62211 */ /* 0x000fe400078feaff */
[----:B--2---:R-:W-:Y:S01]  /*2aa0*/  MOV R199, R202 ;  /* 0x000000ca00c77202 */ /* 0x004fe20000000f00 */
[----:B------:R-:W-:Y:S08]  /*2ab0*/  @!P1 BRA `(.L_x_9657) ;  /* 0x0000001c00649947 */ /* 0x000ff00003800000 */
[----:B------:R-:W-:-:S04]  /*2ac0*/  UISETP.NE.U32.AND UP0, UPT, UR20, URZ, UPT ;  /* 0x000000ff1400728c */ /* 0x000fc8000bf05070 */
[----:B------:R-:W-:Y:S01]  /*2ad0*/  UISETP.NE.AND.EX UP0, UPT, UR21, URZ, UPT, UP0 ;  /* 0x000000ff1500728c */ /* 0x000fe2000bf05300 */
[----:B------:R-:W-:Y:S10]  /*2ae0*/  BRA.U !UP3, `(.L_x_9658) ;  /* 0x000000010b0c7547 */ /* 0x000ff4000b800000 */
[----:B------:R-:W0:Y:S02]  /*2af0*/  LDC.64 R192, c[0x0][0x390] ;  /* 0x0000e400ffc07b82 */ /* 0x000e240000000a00 */
[----:B0-----:R-:W-:-:S06]  /*2b00*/  IMAD.WIDE.U32 R192, R198, 0x10, R192 ;  /* 0x00000010c6c07825 */ /* 0x001fcc00078e00c0 */
[----:B------:R-:W5:Y:S02]  /*2b10*/  LDG.E.128 R192, desc[UR10][R192.64] ;  /* 0x0000000ac0c07981 */ /* 0x000f64000c1e1d00 */
.L_x_9658:
[----:B------:R-:W-:Y:S05]  /*2b20*/  BRA.U UP0, `(.L_x_9659) ;  /* 0x0000000d00d47547 */ /* 0x000fea000b800000 */
[----:B------:R-:W-:-:S04]  /*2b30*/  UISETP.NE.U32.AND UP0, UPT, UR4, URZ, UPT ;  /* 0x000000ff0400728c */ /* 0x000fc8000bf05070 */
[----:B------:R-:W-:-:S09]  /*2b40*/  UISETP.NE.AND.EX UP0, UPT, UR5, URZ, UPT, UP0 ;  /* 0x000000ff0500728c */ /* 0x000fd2000bf05300 */
[----:B------:R-:W-:Y:S05]  /*2b50*/  BRA.U UP0, `(.L_x_9660) ;  /* 0x0000000500ac7547 */ /* 0x000fea000b800000 */
[----:B------:R-:W-:Y:S05]  /*2b60*/  BRA.U !UP3, `(.L_x_9661) ;  /* 0x000000010b307547 */ /* 0x000fea000b800000 */
[----:B------:R-:W-:Y:S01]  /*2b70*/  FFMA.FTZ R197, R212, UR9, R200 ;  /* 0x00000009d4c57c23 */ /* 0x000fe200080100c8 */
[----:B------:R-:W-:Y:S01]  /*2b80*/  ISETP.LT.AND P0, PT, RZ, UR27, PT ;  /* 0x0000001bff007c0c */ /* 0x000fe2000bf01270 */
[----:B-----5:R-:W-:Y:S02]  /*2b90*/  HADD2.F32 R196, -RZ, R32.H0_H0 ;  /* 0x20000020ffc47230 */ /* 0x020fe40000004100 */
[----:B------:R-:W-:-:S04]  /*2ba0*/  FADD.FTZ R197, R242, -R197 ;  /* 0x800000c5f2c57221 */ /* 0x000fc80000010000 */
[----:B------:R-:W-:-:S05]  /*2bb0*/  FMUL.FTZ R197, R197, UR26 ;  /* 0x0000001ac5c57c20 */ /* 0x000fca0008410000 */
[----:B------:R-:W-:-:S05]  /*2bc0*/  FSEL R197, R197, RZ, P0 ;  /* 0x000000ffc5c57208 */ /* 0x000fca0000000000 */
[----:B------:R-:W-:-:S04]  /*2bd0*/  FMUL.FTZ R197, R197, UR29 ;  /* 0x0000001dc5c57c20 */ /* 0x000fc80008410000 */
[----:B------:R-:W-:Y:S01]  /*2be0*/  FMUL.FTZ R201, R197, R196 ;  /* 0x000000c4c5c97220 */ /* 0x000fe20000410000 */
[----:B------:R-:W-:-:S04]  /*2bf0*/  HADD2.F32 R196, -RZ, R192.H0_H0 ;  /* 0x200000c0ffc47230 */ /* 0x000fc80000004100 */
[----:B------:R-:W-:Y:S01]  /*2c00*/  F2FP.F16.F32.PACK_AB R201, RZ, R201 ;  /* 0x000000c9ffc9723e */ /* 0x000fe200000000ff */
[----:B------:R-:W-:-:S03]  /*2c10*/  FFMA.FTZ R128, R197, R196, R128 ;  /* 0x000000c4c5807223 */ /* 0x000fc60000010080 */
[----:B------:R-:W-:-:S07]  /*2c20*/  PRMT R164, R201, 0x7610, R164 ;  /* 0x00007610c9a47816 */ /* 0x000fce00000000a4 */
.L_x_9661:
[----:B------:R-:W-:Y:S05]  /*2c30*/  BRA.U !UP3, `(.L_x_9662) ;  /* 0x000000010b307547 */ /* 0x000fea000b800000 */
[----:B------:R-:W-:Y:S01]  /*2c40*/  FFMA.FTZ R197, R217, UR9, R200 ;  /* 0x00000009d9c57c23 */ /* 0x000fe200080100c8 */
[----:B------:R-:W-:-:S03]  /*2c50*/  ISETP.LT.AND P0, PT, RZ, UR27, PT ;  /* 0x0000001bff007c0c */ /* 0x000fc6000bf01270 */
[----:B------:R-:W-:-:S04]  /*2c60*/  FADD.FTZ R197, R248, -R197 ;  /* 0x800000c5f8c57221 */ /* 0x000fc80000010000 */
[----:B------:R-:W-:-:S05]  /*2c70*/  FMUL.FTZ R197, R197, UR26 ;  /* 0x0000001ac5c57c20 */ /* 0x000fca0008410000 */
[----:B------:R-:W-:-:S05]  /*2c80*/  FSEL R197, R197, RZ, P0 ;  /* 0x000000ffc5c57208 */ /* 0x000fca0000000000 */
[----:B------:R-:W-:Y:S01]  /*2c90*/  FMUL.FTZ R196, R197, UR29 ;  /* 0x0000001dc5c47c20 */ /* 0x000fe20008410000 */
[----:B-----5:R-:W-:-:S05]  /*2ca0*/  HADD2.F32 R197, -RZ, R32.H1_H1 ;  /* 0x30000020ffc57230 */ /* 0x020fca0000004100 */
[----:B------:R-:W-:Y:S01]  /*2cb0*/  FMUL.FTZ R201, R196, R197 ;  /* 0x000000c5c4c97220 */ /* 0x000fe20000410000 */
[----:B------:R-:W-:-:S04]  /*2cc0*/  HADD2.F32 R197, -RZ, R192.H1_H1 ;  /* 0x300000c0ffc57230 */ /* 0x000fc80000004100 */
[----:B------:R-:W-:Y:S01]  /*2cd0*/  F2FP.F16.F32.PACK_AB R201, RZ, R201 ;  /* 0x000000c9ffc9723e */ /* 0x000fe200000000ff */
[----:B------:R-:W-:-:S03]  /*2ce0*/  FFMA.FTZ R129, R196, R197, R129 ;  /* 0x000000c5c4817223 */ /* 0x000fc60000010081 */
[----:B------:R-:W-:-:S07]  /*2cf0*/  PRMT R164, R164, 0x5410, R201 ;  /* 0x00005410a4a47816 */ /* 0x000fce00000000c9 */
.L_x_9662:
[----:B------:R-:W-:Y:S05]  /*2d00*/  BRA.U !UP3, `(.L_x_9663) ;  /* 0x000000010b307547 */ /* 0x000fea000b800000 */
[----:B-----5:R-:W-:Y:S01]  /*2d10*/  FFMA.FTZ R196, R2, UR9, R200 ;  /* 0x0000000902c47c23 */ /* 0x020fe200080100c8 */
[----:B------:R-:W-:-:S03]  /*2d20*/  ISETP.LT.AND P0, PT, RZ, UR27, PT ;  /* 0x0000001bff007c0c */ /* 0x000fc6000bf01270 */
[----:B------:R-:W-:-:S04]  /*2d30*/  FADD.FTZ R196, R245, -R196 ;  /* 0x800000c4f5c47221 */ /* 0x000fc80000010000 */
[----:B------:R-:W-:-:S05]  /*2d40*/  FMUL.FTZ R196, R196, UR26 ;  /* 0x0000001ac4c47c20 */ /* 0x000fca0008410000 */
[----:B------:R-:W-:-:S05]  /*2d50*/  FSEL R196, R196, RZ, P0 ;  /* 0x000000ffc4c47208 */ /* 0x000fca0000000000 */
[----:B------:R-:W-:Y:S01]  /*2d60*/  FMUL.FTZ R197, R196, UR29 ;  /* 0x0000001dc4c57c20 */ /* 0x000fe20008410000 */
[----:B------:R-:W-:-:S05]  /*2d70*/  HADD2.F32 R196, -RZ, R33.H0_H0 ;  /* 0x20000021ffc47230 */ /* 0x000fca0000004100 */
[----:B------:R-:W-:Y:S01]  /*2d80*/  FMUL.FTZ R201, R197, R196 ;  /* 0x000000c4c5c97220 */ /* 0x000fe20000410000 */
[----:B------:R-:W-:-:S04]  /*2d90*/  HADD2.F32 R196, -RZ, R193.H0_H0 ;  /* 0x200000c1ffc47230 */ /* 0x000fc80000004100 */
[----:B------:R-:W-:Y:S01]  /*2da0*/  F2FP.F16.F32.PACK_AB R201, RZ, R201 ;  /* 0x000000c9ffc9723e */ /* 0x000fe200000000ff */
[----:B------:R-:W-:-:S03]  /*2db0*/  FFMA.FTZ R130, R197, R196, R130 ;  /* 0x000000c4c5827223 */ /* 0x000fc60000010082 */
[----:B------:R-:W-:-:S07]  /*2dc0*/  PRMT R165, R201, 0x7610, R165 ;  /* 0x00007610c9a57816 */ /* 0x000fce00000000a5 */
.L_x_9663:
[----:B------:R-:W-:Y:S05]  /*2dd0*/  BRA.U !UP3, `(.L_x_9664) ;  /* 0x000000010b307547 */ /* 0x000fea000b800000 */
[----:B-----5:R-:W-:Y:S01]  /*2de0*/  FFMA.FTZ R196, R5, UR9, R200 ;  /* 0x0000000905c47c23 */ /* 0x020fe200080100c8 */
[----:B------:R-:W-:Y:S01]  /*2df0*/  ISETP.LT.AND P0, PT, RZ, UR27, PT ;  /* 0x0000001bff007c0c */ /* 0x000fe2000bf01270 */
[----:B------:R-:W-:Y:S02]  /*2e00*/  HADD2.F32 R197, -RZ, R33.H1_H1 ;  /* 0x30000021ffc57230 */ /* 0x000fe40000004100 */
[----:B------:R-:W-:-:S04]  /*2e10*/  FADD.FTZ R196, R241, -R196 ;  /* 0x800000c4f1c47221 */ /* 0x000fc80000010000 */
[----:B------:R-:W-:-:S05]  /*2e20*/  FMUL.FTZ R196, R196, UR26 ;  /* 0x0000001ac4c47c20 */ /* 0x000fca0008410000 */
[----:B------:R-:W-:-:S05]  /*2e30*/  FSEL R196, R196, RZ, P0 ;  /* 0x000000ffc4c47208 */ /* 0x000fca0000000000 */
[----:B------:R-:W-:-:S04]  /*2e40*/  FMUL.FTZ R196, R196, UR29 ;  /* 0x0000001dc4c47c20 */ /* 0x000fc80008410000 */
[----:B------:R-:W-:Y:S01]  /*2e50*/  FMUL.FTZ R201, R196, R197 ;  /* 0x000000c5c4c97220 */ /* 0x000fe20000410000 */
[----:B------:R-:W-:-:S04]  /*2e60*/  HADD2.F32 R197, -RZ, R193.H1_H1 ;  /* 0x300000c1ffc57230 */ /* 0x000fc80000004100 */
[----:B------:R-:W-:Y:S01]  /*2e70*/  F2FP.F16.F32.PACK_AB R201, RZ, R201 ;  /* 0x000000c9ffc9723e */ /* 0x000fe200000000ff */
[----:B------:R-:W-:-:S03]  /*2e80*/  FFMA.FTZ R131, R196, R197, R131 ;  /* 0x000000c5c4837223 */ /* 0x000fc60000010083 */
[----:B------:R-:W-:-:S07]  /*2e90*/  PRMT R165, R165, 0x5410, R201 ;  /* 0x00005410a5a57816 */ /* 0x000fce00000000c9 */
.L_x_9664:
        /* <DEDUP_REMOVED lines=13> */
.L_x_9665:
        /* <DEDUP_REMOVED lines=13> */
.L_x_9666:
[----:B------:R-:W-:Y:S05]  /*3040*/  BRA.U !UP3, `(.L_x_9667) ;  /* 0x000000010b307547 */ /* 0x000fea000b800000 */
[----:B------:R-:W-:Y:S01]  /*3050*/  FFMA.FTZ R196, R209, UR9, R200 ;  /* 0x00000009d1c47c23 */ /* 0x000fe200080100c8 */
[----:B------:R-:W-:-:S03]  /*3060*/  ISETP.LT.AND P0, PT, RZ, UR27, PT ;  /* 0x0000001bff007c0c */ /* 0x000fc6000bf01270 */
[----:B------:R-:W-:-:S04]  /*3070*/  FADD.FTZ R196, R229, -R196 ;  /* 0x800000c4e5c47221 */ /* 0x000fc80000010000 */
[----:B------:R-:W-:-:S05]  /*3080*/  FMUL.FTZ R196, R196, UR26 ;  /* 0x0000001ac4c47c20 */ /* 0x000fca0008410000 */
[----:B------:R-:W-:-:S05]  /*3090*/  FSEL R196, R196, RZ, P0 ;  /* 0x000000ffc4c47208 */ /* 0x000fca0000000000 */
[----:B------:R-:W-:Y:S01]  /*30a0*/  FMUL.FTZ R197, R196, UR29 ;  /* 0x0000001dc4c57c20 */ /* 0x000fe20008410000 */
[----:B-----5:R-:W-:-:S05]  /*30b0*/  HADD2.F32 R196, -RZ, R35.H0_H0 ;  /* 0x20000023ffc47230 */ /* 0x020fca0000004100 */
[----:B------:R-:W-:Y:S01]  /*30c0*/  FMUL.FTZ R201, R197, R196 ;  /* 0x000000c4c5c97220 */ /* 0x000fe20000410000 */
[----:B------:R-:W-:-:S04]  /*30d0*/  HADD2.F32 R196, -RZ, R195.H0_H0 ;  /* 0x200000c3ffc47230 */ /* 0x000fc80000004100 */
[----:B------:R-:W-:Y:S01]  /*30e0*/  F2FP.F16.F32.PACK_AB R201, RZ, R201 ;  /* 0x000000c9ffc9723e */ /* 0x000fe200000000ff */
[----:B------:R-:W-:-:S03]  /*30f0*/  FFMA.FTZ R134, R197, R196, R134 ;  /* 0x000000c4c5867223 */ /* 0x000fc60000010086 */
[----:B------:R-:W-:-:S07]  /*3100*/  PRMT R167, R201, 0x7610, R167 ;  /* 0x00007610c9a77816 */ /* 0x000fce00000000a7 */
.L_x_9667:
[----:B------:R-:W-:Y:S05]  /*3110*/  BRA.U !UP3, `(.L_x_9668) ;  /* 0x000000150b9c7547 */ /* 0x000fea000b800000 */
[----:B------:R-:W2:Y:S04]  /*3120*/  LDL R196, [R1] ;  /* 0x0000000001c47983 */ /* 0x000ea80000100800 */
[----:B------:R-:W3:Y:S01]  /*3130*/  LDL R197, [R1+0x14] ;  /* 0x0000140001c57983 */ /* 0x000ee20000100800 */
[----:B------:R-:W-:Y:S01]  /*3140*/  ISETP.LT.AND P0, PT, RZ, UR27, PT ;  /* 0x0000001bff007c0c */ /* 0x000fe2000bf01270 */
[----:B--2---:R-:W-:-:S04]  /*3150*/  FFMA.FTZ R196, R196, UR9, R200 ;  /* 0x00000009c4c47c23 */ /* 0x004fc800080100c8 */
[----:B---3--:R-:W-:-:S04]  /*3160*/  FADD.FTZ R196, R197, -R196 ;  /* 0x800000c4c5c47221 */ /* 0x008fc80000010000 */
[----:B------:R-:W-:Y:S01]  /*3170*/  FMUL.FTZ R196, R196, UR26 ;  /* 0x0000001ac4c47c20 */ /* 0x000fe20008410000 */
[----:B-----5:R-:W-:-:S04]  /*3180*/  HADD2.F32 R197, -RZ, R35.H1_H1 ;  /* 0x30000023ffc57230 */ /* 0x020fc80000004100 */
[----:B------:R-:W-:-:S05]  /*3190*/  FSEL R196, R196, RZ, P0 ;  /* 0x000000ffc4c47208 */ /* 0x000fca0000000000 */
[----:B------:R-:W-:-:S04]  /*31a0*/  FMUL.FTZ R196, R196, UR29 ;  /* 0x0000001dc4c47c20 */ /* 0x000fc80008410000 */
[----:B------:R-:W-:Y:S01]  /*31b0*/  FMUL.FTZ R201, R196, R197 ;  /* 0x000000c5c4c97220 */ /* 0x000fe20000410000 */
[----:B------:R-:W-:-:S04]  /*31c0*/  HADD2.F32 R197, -RZ, R195.H1_H1 ;  /* 0x300000c3ffc57230 */ /* 0x000fc80000004100 */
[----:B------:R-:W-:Y:S01]  /*31d0*/  F2FP.F16.F32.PACK_AB R201, RZ, R201 ;  /* 0x000000c9ffc9723e */ /* 0x000fe200000000ff */
[----:B------:R-:W-:-:S03]  /*31e0*/  FFMA.FTZ R135, R196, R197, R135 ;  /* 0x000000c5c4877223 */ /* 0x000fc60000010087 */
[----:B------:R-:W-:Y:S01]  /*31f0*/  PRMT R167, R167, 0x5410, R201 ;  /* 0x00005410a7a77816 */ /* 0x000fe200000000c9 */
[----:B------:R-:W-:Y:S06]  /*3200*/  BRA `(.L_x_9668) ;  /* 0x0000001400607947 */ /* 0x000fec0003800000 */
.L_x_9660:
[----:B------:R-:W2:Y:S04]  /*3210*/  LDL R196, [R1] ;  /* 0x0000000001c47983 */ /* 0x000ea80000100800 */
[----:B------:R-:W3:Y:S01]  /*3220*/  LDL R197, [R1+0x14] ;  /* 0x0000140001c57983 */ /* 0x000ee20000100800 */
[--C-:B------:R-:W-:Y:S01]  /*3230*/  FFMA.FTZ R71, R18, UR9, R200.reuse ;  /* 0x0000000912477c23 */ /* 0x100fe200080100c8 */
[--C-:B-----5:R-:W-:Y:S01]  /*3240*/  FFMA.FTZ R70, R5, UR9, R200.reuse ;  /* 0x0000000905467c23 */ /* 0x120fe200080100c8 */
        /* <DEDUP_REMOVED lines=13> */
[----:B------:R-:W-:Y:S01]  /*3320*/  ISETP.LT.AND P0, PT, RZ, UR27, PT ;  /* 0x0000001bff007c0c */ /* 0x000fe2000bf01270 */
[----:B------:R-:W-:Y:S01]  /*3330*/  FMUL.FTZ R70, R70, UR26 ;  /* 0x0000001a46467c20 */ /* 0x000fe20008410000 */
[----:B------:R-:W-:Y:S01]  /*3340*/  FMUL.FTZ R68, R68, UR26 ;  /* 0x0000001a44447c20 */ /* 0x000fe20008410000 */
[----:B------:R-:W-:Y:S01]  /*3350*/  FMUL.FTZ R69, R69, UR26 ;  /* 0x0000001a45457c20 */ /* 0x000fe20008410000 */
[----:B------:R-:W-:Y:S01]  /*3360*/  FMUL.FTZ R163, R160, UR26 ;  /* 0x0000001aa0a37c20 */ /* 0x000fe20008410000 */
[----:B------:R-:W-:-:S02]  /*3370*/  FSEL R160, R71, RZ, P0 ;  /* 0x000000ff47a07208 */ /* 0x000fc40000000000 */
[----:B------:R-:W-:Y:S02]  /*3380*/  FSEL R71, R70, RZ, P0 ;  /* 0x000000ff46477208 */ /* 0x000fe40000000000 */
[----:B------:R-:W-:Y:S01]  /*3390*/  FSEL R70, R163, RZ, P0 ;  /* 0x000000ffa3467208 */ /* 0x000fe20000000000 */
[----:B--2---:R-:W-:-:S04]  /*33a0*/  FFMA.FTZ R196, R196, UR9, R200 ;  /* 0x00000009c4c47c23 */ /* 0x004fc800080100c8 */
[----:B---3--:R-:W-:Y:S01]  /*33b0*/  FADD.FTZ R201, R197, -R196 ;  /* 0x800000c4c5c97221 */ /* 0x008fe20000010000 */
[----:B------:R-:W-:Y:S01]  /*33c0*/  FMUL.FTZ R196, R161, UR26 ;  /* 0x0000001aa1c47c20 */ /* 0x000fe20008410000 */
[----:B------:R-:W-:Y:S01]  /*33d0*/  FMUL.FTZ R197, R162, UR26 ;  /* 0x0000001aa2c57c20 */ /* 0x000fe20008410000 */
[----:B------:R-:W-:Y:S01]  /*33e0*/  FSEL R162, R68, RZ, P0 ;  /* 0x000000ff44a27208 */ /* 0x000fe20000000000 */
[----:B------:R-:W-:Y:S01]  /*33f0*/  FMUL.FTZ R201, R201, UR26 ;  /* 0x0000001ac9c97c20 */ /* 0x000fe20008410000 */
[----:B------:R-:W-:Y:S02]  /*3400*/  FSEL R161, R69, RZ, P0 ;  /* 0x000000ff45a17208 */ /* 0x000fe40000000000 */
[----:B------:R-:W-:Y:S02]  /*3410*/  FSEL R69, R196, RZ, P0 ;  /* 0x000000ffc4457208 */ /* 0x000fe40000000000 */
[----:B------:R-:W-:Y:S02]  /*3420*/  FSEL R68, R197, RZ, P0 ;  /* 0x000000ffc5447208 */ /* 0x000fe40000000000 */
[----:B------:R-:W-:Y:S01]  /*3430*/  FSEL R163, R201, RZ, P0 ;  /* 0x000000ffc9a37208 */ /* 0x000fe20000000000 */
[----:B------:R-:W-:Y:S06]  /*3440*/  BRA.U !UP3, `(.L_x_9669) ;  /* 0x000000010b307547 */ /* 0x000fec000b800000 */
[----:B------:R-:W-:Y:S01]  /*3450*/  FFMA.FTZ R197, R212, UR9, R200 ;  /* 0x00000009d4c57c23 */ /* 0x000fe200080100c8 */
[----:B------:R-:W-:Y:S01]  /*3460*/  ISETP.LT.AND P0, PT, RZ, UR27, PT ;  /* 0x0000001bff007c0c */ /* 0x000fe2000bf01270 */
[----:B------:R-:W-:Y:S02]  /*3470*/  HADD2.F32 R196, -RZ, R32.H0_H0 ;  /* 0x20000020ffc47230 */ /* 0x000fe40000004100 */
        /* <DEDUP_REMOVED lines=9> */
.L_x_9669:
[----:B------:R-:W-:Y:S05]  /*3510*/  BRA.U !UP3, `(.L_x_9670) ;  /* 0x000000010b307547 */ /* 0x000fea000b800000 */
[----:B------:R-:W-:Y:S01]  /*3520*/  FFMA.FTZ R197, R217, UR9, R200 ;  /* 0x00000009d9c57c23 */ /* 0x000fe200080100c8 */
[----:B------:R-:W-:-:S03]  /*3530*/  ISETP.LT.AND P0, PT, RZ, UR27, PT ;  /* 0x0000001bff007c0c */ /* 0x000fc6000bf01270 */
[----:B------:R-:W-:-:S04]  /*3540*/  FADD.FTZ R197, R248, -R197 ;  /* 0x800000c5f8c57221 */ /* 0x000fc80000010000 */
[----:B------:R-:W-:-:S05]  /*3550*/  FMUL.FTZ R197, R197, UR26 ;  /* 0x0000001ac5c57c20 */ /* 0x000fca0008410000 */
[----:B------:R-:W-:-:S05]  /*3560*/  FSEL R197, R197, RZ, P0 ;  /* 0x000000ffc5c57208 */ /* 0x000fca0000000000 */
[----:B------:R-:W-:Y:S01]  /*3570*/  FMUL.FTZ R196, R197, UR29 ;  /* 0x0000001dc5c47c20 */ /* 0x000fe20008410000 */
[----:B------:R-:W-:-:S05]  /*3580*/  HADD2.F32 R197, -RZ, R32.H1_H1 ;  /* 0x30000020ffc57230 */ /* 0x000fca0000004100 */
[----:B------:R-:W-:Y:S01]  /*3590*/  FMUL.FTZ R201, R196, R197 ;  /* 0x000000c5c4c97220 */ /* 0x000fe20000410000 */
[----:B------:R-:W-:-:S04]  /*35a0*/  HADD2.F32 R197, -RZ, R192.H1_H1 ;  /* 0x300000c0ffc57230 */ /* 0x000fc80000004100 */
[----:B------:R-:W-:Y:S01]  /*35b0*/  F2FP.F16.F32.PACK_AB R201, RZ, R201 ;  /* 0x000000c9ffc9723e */ /* 0x000fe200000000ff */
[----:B------:R-:W-:-:S03]  /*35c0*/  FFMA.FTZ R129, R196, R197, R129 ;  /* 0x000000c5c4817223 */ /* 0x000fc60000010081 */
[----:B------:R-:W-:-:S07]  /*35d0*/  PRMT R164, R164, 0x5410, R201 ;  /* 0x00005410a4a47816 */ /* 0x000fce00000000c9 */
.L_x_9670:
[----:B------:R-:W-:Y:S05]  /*35e0*/  BRA.U !UP3, `(.L_x_9671) ;  /* 0x000000010b307547 */ /* 0x000fea000b800000 */
[----:B------:R-:W-:Y:S01]  /*35f0*/  FFMA.FTZ R196, R2, UR9, R200 ;  /* 0x0000000902c47c23 */ /* 0x000fe200080100c8 */
        /* <DEDUP_REMOVED lines=11> */
.L_x_9671:
[----:B------:R-:W-:Y:S05]  /*36b0*/  BRA.U !UP3, `(.L_x_9672) ;  /* 0x000000010b307547 */ /* 0x000fea000b800000 */
[----:B------:R-:W-:Y:S01]  /*36c0*/  FFMA.FTZ R196, R5, UR9, R200 ;  /* 0x0000000905c47c23 */ /* 0x000fe200080100c8 */
        /* <DEDUP_REMOVED lines=11> */
.L_x_9672:
[----:B------:R-:W-:Y:S05]  /*3780*/  BRA.U !UP3, `(.L_x_9673) ;  /* 0x000000010b307547 */ /* 0x000fea000b800000 */
        /* <DEDUP_REMOVED lines=12> */
.L_x_9673:
        /* <DEDUP_REMOVED lines=13> */
.L_x_9674:
        /* <DEDUP_REMOVED lines=13> */
.L_x_9675:
[----:B------:R-:W-:Y:S05]  /*39f0*/  BRA.U !UP3, `(.L_x_9668) ;  /* 0x0000000d0b647547 */ /* 0x000fea000b800000 */
[----:B------:R-:W-:Y:S02]  /*3a00*/  HADD2.F32 R197, -RZ, R35.H1_H1 ;  /* 0x30000023ffc57230 */ /* 0x000fe40000004100 */
[----:B------:R-:W-:Y:S01]  /*3a10*/  FMUL.FTZ R196, R163, UR29 ;  /* 0x0000001da3c47c20 */ /* 0x000fe20008410000 */
[----:B------:R-:W-:-:S03]  /*3a20*/  HADD2.F32 R202, -RZ, R195.H1_H1 ;  /* 0x300000c3ffca7230 */ /* 0x000fc60000004100 */
[-C--:B------:R-:W-:Y:S02]  /*3a30*/  FMUL.FTZ R197, R197, R196.reuse ;  /* 0x000000c4c5c57220 */ /* 0x080fe40000410000 */
[----:B------:R-:W-:-:S03]  /*3a40*/  FFMA.FTZ R135, R202, R196, R135 ;  /* 0x000000c4ca877223 */ /* 0x000fc60000010087 */
[----:B------:R-:W-:-:S04]  /*3a50*/  F2FP.F16.F32.PACK_AB R197, RZ, R197 ;  /* 0x000000c5ffc5723e */ /* 0x000fc800000000ff */
[----:B------:R-:W-:Y:S01]  /*3a60*/  PRMT R167, R167, 0x5410, R197 ;  /* 0x00005410a7a77816 */ /* 0x000fe200000000c5 */
[----:B------:R-:W-:Y:S06]  /*3a70*/  BRA `(.L_x_9668) ;  /* 0x0000000c00447947 */ /* 0x000fec0003800000 */
.L_x_9659:
[----:B------:R-:W-:-:S04]  /*3a80*/  UISETP.NE.U32.AND UP0, UPT, UR4, URZ, UPT ;  /* 0x000000ff0400728c */ /* 0x000fc8000bf05070 */
[----:B------:R-:W-:-:S09]  /*3a90*/  UISETP.NE.AND.EX UP0, UPT, UR5, URZ, UPT, UP0 ;  /* 0x000000ff0500728c */ /* 0x000fd2000bf05300 */
[----:B------:R-:W-:Y:S05]  /*3aa0*/  BRA.U UP0, `(.L_x_9676) ;  /* 0x0000000500ac7547 */ /* 0x000fea000b800000 */
[----:B------:R-:W-:Y:S05]  /*3ab0*/  BRA.U !UP3, `(.L_x_9677) ;  /* 0x000000010b307547 */ /* 0x000fea000b800000 */
[----:B------:R-:W-:Y:S01]  /*3ac0*/  PLOP3.LUT P0, PT, PT, PT, UP2, 0x80, 0x8 ;  /* 0x000000000008781c */ /* 0x000fe20003f0f028 */
[----:B-----5:R-:W-:Y:S01]  /*3ad0*/  HADD2.F32 R201, -RZ, R192.H0_H0 ;  /* 0x200000c0ffc97230 */ /* 0x020fe20000004100 */
[----:B------:R-:W-:-:S11]  /*3ae0*/  MOV R196, R24 ;  /* 0x0000001800c47202 */ /* 0x000fd60000000f00 */
[----:B------:R-:W-:-:S04]  /*3af0*/  @P0 FFMA.FTZ R197, R212, UR9, R200 ;  /* 0x00000009d4c50c23 */ /* 0x000fc800080100c8 */
[----:B------:R-:W-:-:S04]  /*3b00*/  @P0 FADD.FTZ R197, R242, -R197 ;  /* 0x800000c5f2c50221 */ /* 0x000fc80000010000 */
[----:B------:R-:W-:-:S04]  /*3b10*/  @P0 FFMA.FTZ R196, R197, UR26, R24 ;  /* 0x0000001ac5c40c23 */ /* 0x000fc80008010018 */
[----:B------:R-:W-:Y:S01]  /*3b20*/  FMUL.FTZ R197, R196, UR29 ;  /* 0x0000001dc4c57c20 */ /* 0x000fe20008410000 */
[----:B------:R-:W-:-:S03]  /*3b30*/  HADD2.F32 R196, -RZ, R32.H0_H0 ;  /* 0x20000020ffc47230 */ /* 0x000fc60000004100 */
[-C--:B------:R-:W-:Y:S02]  /*3b40*/  FFMA.FTZ R128, R201, R197.reuse, R128 ;  /* 0x000000c5c9807223 */ /* 0x080fe40000010080 */
[----:B------:R-:W-:-:S05]  /*3b50*/  FMUL.FTZ R196, R196, R197 ;  /* 0x000000c5c4c47220 */ /* 0x000fca0000410000 */
[----:B------:R-:W-:-:S04]  /*3b60*/  F2FP.F16.F32.PACK_AB R196, RZ, R196 ;  /* 0x000000c4ffc4723e */ /* 0x000fc800000000ff */
[----:B------:R-:W-:-:S07]  /*3b70*/  PRMT R164, R196, 0x7610, R164 ;  /* 0x00007610c4a47816 */ /* 0x000fce00000000a4 */
.L_x_9677:
[----:B------:R-:W-:Y:S05]  /*3b80*/  BRA.U !UP3, `(.L_x_9678) ;  /* 0x000000010b307547 */ /* 0x000fea000b800000 */
[----:B------:R-:W-:Y:S02]  /*3b90*/  PLOP3.LUT P0, PT, PT, PT, UP2, 0x80, 0x8 ;  /* 0x000000000008781c */ /* 0x000fe40003f0f028 */
[----:B-----5:R-:W-:-:S11]  /*3ba0*/  MOV R196, R25 ;  /* 0x0000001900c47202 */ /* 0x020fd60000000f00 */
[----:B------:R-:W-:-:S04]  /*3bb0*/  @P0 FFMA.FTZ R197, R217, UR9, R200 ;  /* 0x00000009d9c50c23 */ /* 0x000fc800080100c8 */
[----:B------:R-:W-:Y:S01]  /*3bc0*/  @P0 FADD.FTZ R202, R248, -R197 ;  /* 0x800000c5f8ca0221 */ /* 0x000fe20000010000 */
[----:B------:R-:W-:-:S03]  /*3bd0*/  HADD2.F32 R197, -RZ, R32.H1_H1 ;  /* 0x30000020ffc57230 */ /* 0x000fc60000004100 */
[----:B------:R-:W-:Y:S01]  /*3be0*/  @P0 FFMA.FTZ R196, R202, UR26, R25 ;  /* 0x0000001acac40c23 */ /* 0x000fe20008010019 */
[----:B------:R-:W-:-:S03]  /*3bf0*/  HADD2.F32 R202, -RZ, R192.H1_H1 ;  /* 0x300000c0ffca7230 */ /* 0x000fc60000004100 */
[----:B------:R-:W-:-:S04]  /*3c00*/  FMUL.FTZ R196, R196, UR29 ;  /* 0x0000001dc4c47c20 */ /* 0x000fc80008410000 */
[-C--:B------:R-:W-:Y:S01]  /*3c10*/  FMUL.FTZ R197, R197, R196.reuse ;  /* 0x000000c4c5c57220 */ /* 0x080fe20000410000 */
[----:B------:R-:W-:-:S04]  /*3c20*/  FFMA.FTZ R129, R202, R196, R129 ;  /* 0x000000c4ca817223 */ /* 0x000fc80000010081 */
[----:B------:R-:W-:-:S04]  /*3c30*/  F2FP.F16.F32.PACK_AB R197, RZ, R197 ;  /* 0x000000c5ffc5723e */ /* 0x000fc800000000ff */
[----:B------:R-:W-:-:S07]  /*3c40*/  PRMT R164, R164, 0x5410, R197 ;  /* 0x00005410a4a47816 */ /* 0x000fce00000000c5 */
.L_x_9678:
[----:B------:R-:W-:Y:S05]  /*3c50*/  BRA.U !UP3, `(.L_x_9679) ;  /* 0x000000010b307547 */ /* 0x000fea000b800000 */
[----:B------:R-:W-:Y:S01]  /*3c60*/  PLOP3.LUT P0, PT, PT, PT, UP2, 0x80, 0x8 ;  /* 0x000000000008781c */ /* 0x000fe20003f0f028 */
[----:B-----5:R-:W-:-:S12]  /*3c70*/  HADD2.F32 R201, -RZ, R193.H0_H0 ;  /* 0x200000c1ffc97230 */ /* 0x020fd80000004100 */
[----:B------:R-:W-:-:S04]  /*3c80*/  @P0 FFMA.FTZ R196, R2, UR9, R200 ;  /* 0x0000000902c40c23 */ /* 0x000fc800080100c8 */
[----:B------:R-:W-:Y:S01]  /*3c90*/  @P0 FADD.FTZ R197, R245, -R196 ;  /* 0x800000c4f5c50221 */ /* 0x000fe20000010000 */
[----:B------:R-:W-:-:S03]  /*3ca0*/  MOV R196, R26 ;  /* 0x0000001a00c47202 */ /* 0x000fc60000000f00 */
[----:B------:R-:W-:-:S04]  /*3cb0*/  @P0 FFMA.FTZ R196, R197, UR26, R26 ;  /* 0x0000001ac5c40c23 */ /* 0x000fc8000801001a */
[----:B------:R-:W-:Y:S01]  /*3cc0*/  FMUL.FTZ R197, R196, UR29 ;  /* 0x0000001dc4c57c20 */ /* 0x000fe20008410000 */
[----:B------:R-:W-:-:S03]  /*3cd0*/  HADD2.F32 R196, -RZ, R33.H0_H0 ;  /* 0x20000021ffc47230 */ /* 0x000fc60000004100 */
[-C--:B------:R-:W-:Y:S02]  /*3ce0*/  FFMA.FTZ R130, R201, R197.reuse, R130 ;  /* 0x000000c5c9827223 */ /* 0x080fe40000010082 */
[----:B------:R-:W-:-:S05]  /*3cf0*/  FMUL.FTZ R196, R196, R197 ;  /* 0x000000c5c4c47220 */ /* 0x000fca0000410000 */
[----:B------:R-:W-:-:S04]  /*3d00*/  F2FP.F16.F32.PACK_AB R196, RZ, R196 ;  /* 0x000000c4ffc4723e */ /* 0x000fc800000000ff */
[----:B------:R-:W-:-:S07]  /*3d10*/  PRMT R165, R196, 0x7610, R165 ;  /* 0x00007610c4a57816 */ /* 0x000fce00000000a5 */
.L_x_9679:
[----:B------:R-:W-:Y:S05]  /*3d20*/  BRA.U !UP3, `(.L_x_9680) ;  /* 0x000000010b307547 */ /* 0x000fea000b800000 */
[----:B------:R-:W-:Y:S01]  /*3d30*/  PLOP3.LUT P0, PT, PT, PT, UP2, 0x80, 0x8 ;  /* 0x000000000008781c */ /* 0x000fe20003f0f028 */
[----:B-----5:R-:W-:-:S12]  /*3d40*/  HADD2.F32 R197, -RZ, R33.H1_H1 ;  /* 0x30000021ffc57230 */ /* 0x020fd80000004100 */
[----:B------:R-:W-:-:S04]  /*3d50*/  @P0 FFMA.FTZ R196, R5, UR9, R200 ;  /* 0x0000000905c40c23 */ /* 0x000fc800080100c8 */
[----:B------:R-:W-:Y:S01]  /*3d60*/  @P0 FADD.FTZ R202, R241, -R196 ;  /* 0x800000c4f1ca0221 */ /* 0x000fe20000010000 */
[----:B------:R-:W-:-:S03]  /*3d70*/  MOV R196, R27 ;  /* 0x0000001b00c47202 */ /* 0x000fc60000000f00 */
[----:B------:R-:W-:Y:S01]  /*3d80*/  @P0 FFMA.FTZ R196, R202, UR26, R27 ;  /* 0x0000001acac40c23 */ /* 0x000fe2000801001b */
[----:B------:R-:W-:-:S03]  /*3d90*/  HADD2.F32 R202, -RZ, R193.H1_H1 ;  /* 0x300000c1ffca7230 */ /* 0x000fc60000004100 */
[----:B------:R-:W-:-:S04]  /*3da0*/  FMUL.FTZ R196, R196, UR29 ;  /* 0x0000001dc4c47c20 */ /* 0x000fc80008410000 */
[-C--:B------:R-:W-:Y:S01]  /*3db0*/  FMUL.FTZ R197, R197, R196.reuse ;  /* 0x000000c4c5c57220 */ /* 0x080fe20000410000 */
[----:B------:R-:W-:-:S04]  /*3dc0*/  FFMA.FTZ R131, R202, R196, R131 ;  /* 0x000000c4ca837223 */ /* 0x000fc80000010083 */
[----:B------:R-:W-:-:S04]  /*3dd0*/  F2FP.F16.F32.PACK_AB R197, RZ, R197 ;  /* 0x000000c5ffc5723e */ /* 0x000fc800000000ff */
[----:B------:R-:W-:-:S07]  /*3de0*/  PRMT R165, R165, 0x5410, R197 ;  /* 0x00005410a5a57816 */ /* 0x000fce00000000c5 */
.L_x_9680:
        /* <DEDUP_REMOVED lines=13> */
.L_x_9681:
        /* <DEDUP_REMOVED lines=13> */
.L_x_9682:
        /* <DEDUP_REMOVED lines=13> */
.L_x_9683:
[----:B------:R-:W-:Y:S05]  /*4060*/  BRA.U !UP3, `(.L_x_9668) ;  /* 0x000000050bc87547 */ /* 0x000fea000b800000 */
[----:B------:R-:W2:Y:S04]  /*4070*/  LDL R196, [R1] ;  /* 0x0000000001c47983 */ /* 0x000ea80000100800 */
[----:B------:R-:W3:Y:S01]  /*4080*/  LDL R197, [R1+0x14] ;  /* 0x0000140001c57983 */ /* 0x000ee20000100800 */
[----:B------:R-:W-:-:S13]  /*4090*/  PLOP3.LUT P0, PT, PT, PT, UP2, 0x80, 0x8 ;  /* 0x000000000008781c */ /* 0x000fda0003f0f028 */
[----:B--2---:R-:W-:-:S04]  /*40a0*/  @P0 FFMA.FTZ R196, R196, UR9, R200 ;  /* 0x00000009c4c40c23 */ /* 0x004fc800080100c8 */
[----:B---3--:R-:W-:Y:S01]  /*40b0*/  @P0 FADD.FTZ R202, R197, -R196 ;  /* 0x800000c4c5ca0221 */ /* 0x008fe20000010000 */
[----:B-----5:R-:W-:Y:S01]  /*40c0*/  MOV R196, R23 ;  /* 0x0000001700c47202 */ /* 0x020fe20000000f00 */
[----:B------:R-:W-:Y:S02]  /*40d0*/  HADD2.F32 R197, -RZ, R35.H1_H1 ;  /* 0x30000023ffc57230 */ /* 0x000fe40000004100 */
[----:B------:R-:W-:Y:S01]  /*40e0*/  @P0 FFMA.FTZ R196, R202, UR26, R23 ;  /* 0x0000001acac40c23 */ /* 0x000fe20008010017 */
[----:B------:R-:W-:-:S03]  /*40f0*/  HADD2.F32 R202, -RZ, R195.H1_H1 ;  /* 0x300000c3ffca7230 */ /* 0x000fc60000004100 */
[----:B------:R-:W-:-:S04]  /*4100*/  FMUL.FTZ R196, R196, UR29 ;  /* 0x0000001dc4c47c20 */ /* 0x000fc80008410000 */
[-C--:B------:R-:W-:Y:S01]  /*4110*/  FMUL.FTZ R197, R197, R196.reuse ;  /* 0x000000c4c5c57220 */ /* 0x080fe20000410000 */
[----:B------:R-:W-:-:S04]  /*4120*/  FFMA.FTZ R135, R202, R196, R135 ;  /* 0x000000c4ca877223 */ /* 0x000fc80000010087 */
[----:B------:R-:W-:-:S04]  /*4130*/  F2FP.F16.F32.PACK_AB R197, RZ, R197 ;  /* 0x000000c5ffc5723e */ /* 0x000fc800000000ff */
[----:B------:R-:W-:Y:S01]  /*4140*/  PRMT R167, R167, 0x5410, R197 ;  /* 0x00005410a7a77816 */ /* 0x000fe200000000c5 */
[----:B------:R-:W-:Y:S06]  /*4150*/  BRA `(.L_x_9668) ;  /* 0x00000004008c7947 */ /* 0x000fec0003800000 */
.L_x_9676:
[----:B------:R-:W2:Y:S04]  /*4160*/  LDL R197, [R1] ;  /* 0x0000000001c57983 */ /* 0x000ea80000100800 */
[----:B------:R-:W3:Y:S01]  /*4170*/  LDL R196, [R1+0x14] ;  /* 0x0000140001c47983 */ /* 0x000ee20000100800 */
[----:B------:R-:W-:Y:S02]  /*4180*/  PLOP3.LUT P0, PT, PT, PT, UP2, 0x80, 0x8 ;  /* 0x000000000008781c */ /* 0x000fe40003f0f028 */
[----:B-----5:R-:W-:Y:S02]  /*4190*/  MOV R160, R20 ;  /* 0x0000001400a07202 */ /* 0x020fe40000000f00 */
[----:B------:R-:W-:Y:S02]  /*41a0*/  MOV R70, R26 ;  /* 0x0000001a00467202 */ /* 0x000fe40000000f00 */
[----:B------:R-:W-:-:S07]  /*41b0*/  MOV R162, R22 ;  /* 0x0000001600a27202 */ /* 0x000fce0000000f00 */
[--C-:B------:R-:W-:Y:S01]  /*41c0*/  @P0 FFMA.FTZ R69, R217, UR9, R200.reuse ;  /* 0x00000009d9450c23 */ /* 0x100fe200080100c8 */
[----:B------:R-:W-:-:S03]  /*41d0*/  @P0 FFMA.FTZ R161, R18, UR9, R200 ;  /* 0x0000000912a10c23 */ /* 0x000fc600080100c8 */
[----:B------:R-:W-:Y:S01]  /*41e0*/  @P0 FADD.FTZ R68, R248, -R69 ;  /* 0x80000045f8440221 */ /* 0x000fe20000010000 */
[----:B------:R-:W-:Y:S01]  /*41f0*/  MOV R69, R25 ;  /* 0x0000001900457202 */ /* 0x000fe20000000f00 */
[----:B------:R-:W-:Y:S02]  /*4200*/  @P0 FADD.FTZ R161, R238, -R161 ;  /* 0x800000a1eea10221 */ /* 0x000fe40000010000 */
[----:B------:R-:W-:Y:S01]  /*4210*/  @P0 FFMA.FTZ R69, R68, UR26, R25 ;  /* 0x0000001a44450c23 */ /* 0x000fe20008010019 */
[----:B------:R-:W-:Y:S01]  /*4220*/  @P0 FFMA.FTZ R68, R2, UR9, R200 ;  /* 0x0000000902440c23 */ /* 0x000fe200080100c8 */
[----:B------:R-:W-:Y:S01]  /*4230*/  @P0 FFMA.FTZ R160, R161, UR26, R20 ;  /* 0x0000001aa1a00c23 */ /* 0x000fe20008010014 */
[----:B------:R-:W-:Y:S02]  /*4240*/  @P0 FFMA.FTZ R161, R19, UR9, R200 ;  /* 0x0000000913a10c23 */ /* 0x000fe400080100c8 */
[----:B------:R-:W-:Y:S01]  /*4250*/  @P0 FADD.FTZ R71, R245, -R68 ;  /* 0x80000044f5470221 */ /* 0x000fe20000010000 */
[----:B------:R-:W-:-:S03]  /*4260*/  @P0 FFMA.FTZ R68, R5, UR9, R200 ;  /* 0x0000000905440c23 */ /* 0x000fc600080100c8 */
[----:B------:R-:W-:Y:S01]  /*4270*/  @P0 FFMA.FTZ R70, R71, UR26, R26 ;  /* 0x0000001a47460c23 */ /* 0x000fe2000801001a */
[----:B------:R-:W-:Y:S01]  /*4280*/  @P0 FADD.FTZ R68, R241, -R68 ;  /* 0x80000044f1440221 */ /* 0x000fe20000010000 */
[----:B------:R-:W-:-:S03]  /*4290*/  MOV R71, R27 ;  /* 0x0000001b00477202 */ /* 0x000fc60000000f00 */
[----:B------:R-:W-:Y:S01]  /*42a0*/  @P0 FFMA.FTZ R71, R68, UR26, R27 ;  /* 0x0000001a44470c23 */ /* 0x000fe2000801001b */
[----:B------:R-:W-:Y:S01]  /*42b0*/  @P0 FADD.FTZ R68, R230, -R161 ;  /* 0x800000a1e6440221 */ /* 0x000fe20000010000 */
[----:B------:R-:W-:-:S03]  /*42c0*/  MOV R161, R21 ;  /* 0x0000001500a17202 */ /* 0x000fc60000000f00 */
[----:B------:R-:W-:Y:S01]  /*42d0*/  @P0 FFMA.FTZ R161, R68, UR26, R21 ;  /* 0x0000001a44a10c23 */ /* 0x000fe20008010015 */
[----:B------:R-:W-:-:S04]  /*42e0*/  @P0 FFMA.FTZ R68, R209, UR9, R200 ;  /* 0x00000009d1440c23 */ /* 0x000fc800080100c8 */
[----:B------:R-:W-:-:S04]  /*42f0*/  @P0 FADD.FTZ R163, R229, -R68 ;  /* 0x80000044e5a30221 */ /* 0x000fc80000010000 */
[----:B------:R-:W-:Y:S01]  /*4300*/  @P0 FFMA.FTZ R162, R163, UR26, R22 ;  /* 0x0000001aa3a20c23 */ /* 0x000fe20008010016 */
[----:B------:R-:W-:Y:S01]  /*4310*/  MOV R163, R23 ;  /* 0x0000001700a37202 */ /* 0x000fe20000000f00 */
[--C-:B--2---:R-:W-:Y:S01]  /*4320*/  @P0 FFMA.FTZ R68, R197, UR9, R200.reuse ;  /* 0x00000009c5440c23 */ /* 0x104fe200080100c8 */
[----:B------:R-:W-:-:S03]  /*4330*/  @P0 FFMA.FTZ R197, R212, UR9, R200 ;  /* 0x00000009d4c50c23 */ /* 0x000fc600080100c8 */
[----:B---3--:R-:W-:Y:S01]  /*4340*/  @P0 FADD.FTZ R68, R196, -R68 ;  /* 0x80000044c4440221 */ /* 0x008fe20000010000 */
[----:B------:R-:W-:-:S03]  /*4350*/  @P0 FADD.FTZ R197, R242, -R197 ;  /* 0x800000c5f2c50221 */ /* 0x000fc60000010000 */
[----:B------:R-:W-:Y:S01]  /*4360*/  @P0 FFMA.FTZ R163, R68, UR26, R23 ;  /* 0x0000001a44a30c23 */ /* 0x000fe20008010017 */
[----:B------:R-:W-:Y:S01]  /*4370*/  MOV R68, R24 ;  /* 0x0000001800447202 */ /* 0x000fe20000000f00 */
[----:B------:R-:W-:Y:S01]  /*4380*/  @P0 FFMA.FTZ R68, R197, UR26, R24 ;  /* 0x0000001ac5440c23 */ /* 0x000fe20008010018 */
[----:B------:R-:W-:Y:S06]  /*4390*/  BRA.U !UP3, `(.L_x_9684) ;  /* 0x000000010b1c7547 */ /* 0x000fec000b800000 */
[----:B------:R-:W-:Y:S02]  /*43a0*/  HADD2.F32 R196, -RZ, R32.H0_H0 ;  /* 0x20000020ffc47230 */ /* 0x000fe40000004100 */
[----:B------:R-:W-:Y:S01]  /*43b0*/  FMUL.FTZ R197, R68, UR29 ;  /* 0x0000001d44c57c20 */ /* 0x000fe20008410000 */
[----:B------:R-:W-:-:S03]  /*43c0*/  HADD2.F32 R201, -RZ, R192.H0_H0 ;  /* 0x200000c0ffc97230 */ /* 0x000fc60000004100 */
[-C--:B------:R-:W-:Y:S02]  /*43d0*/  FMUL.FTZ R196, R196, R197.reuse ;  /* 0x000000c5c4c47220 */ /* 0x080fe40000410000 */
[----:B------:R-:W-:-:S03]  /*43e0*/  FFMA.FTZ R128, R201, R197, R128 ;  /* 0x000000c5c9807223 */ /* 0x000fc60000010080 */
[----:B------:R-:W-:-:S04]  /*43f0*/  F2FP.F16.F32.PACK_AB R196, RZ, R196 ;  /* 0x000000c4ffc4723e */ /* 0x000fc800000000ff */
[----:B------:R-:W-:-:S07]  /*4400*/  PRMT R164, R196, 0x7610, R164 ;  /* 0x00007610c4a47816 */ /* 0x000fce00000000a4 */
.L_x_9684:
[----:B------:R-:W-:Y:S05]  /*4410*/  BRA.U !UP3, `(.L_x_9685) ;  /* 0x000000010b1c7547 */ /* 0x000fea000b800000 */
[----:B------:R-:W-:Y:S02]  /*4420*/  HADD2.F32 R197, -RZ, R32.H1_H1 ;  /* 0x30000020ffc57230 */ /* 0x000fe40000004100 */
[----:B------:R-:W-:Y:S01]  /*4430*/  FMUL.FTZ R196, R69, UR29 ;  /* 0x0000001d45c47c20 */ /* 0x000fe20008410000 */
[----:B------:R-:W-:-:S03]  /*4440*/  HADD2.F32 R202, -RZ, R192.H1_H1 ;  /* 0x300000c0ffca7230 */ /* 0x000fc60000004100 */
[-C--:B------:R-:W-:Y:S02]  /*4450*/  FMUL.FTZ R197, R197, R196.reuse ;  /* 0x000000c4c5c57220 */ /* 0x080fe40000410000 */
[----:B------:R-:W-:-:S03]  /*4460*/  FFMA.FTZ R129, R202, R196, R129 ;  /* 0x000000c4ca817223 */ /* 0x000fc60000010081 */
[----:B------:R-:W-:-:S04]  /*4470*/  F2FP.F16.F32.PACK_AB R197, RZ, R197 ;  /* 0x000000c5ffc5723e */ /* 0x000fc800000000ff */
[----:B------:R-:W-:-:S07]  /*4480*/  PRMT R164, R164, 0x5410, R197 ;  /* 0x00005410a4a47816 */ /* 0x000fce00000000c5 */
.L_x_9685:
[----:B------:R-:W-:Y:S05]  /*4490*/  BRA.U !UP3, `(.L_x_9686) ;  /* 0x000000010b1c7547 */ /* 0x000fea000b800000 */
[----:B------:R-:W-:Y:S02]  /*44a0*/  HADD2.F32 R196, -RZ, R33.H0_H0 ;  /* 0x20000021ffc47230 */ /* 0x000fe40000004100 */
[----:B------:R-:W-:Y:S01]  /*44b0*/  FMUL.FTZ R197, R70, UR29 ;  /* 0x0000001d46c57c20 */ /* 0x000fe20008410000 */
[----:B------:R-:W-:-:S03]  /*44c0*/  HADD2.F32 R201, -RZ, R193.H0_H0 ;  /* 0x200000c1ffc97230 */ /* 0x000fc60000004100 */
[-C--:B------:R-:W-:Y:S02]  /*44d0*/  FMUL.FTZ R196, R196, R197.reuse ;  /* 0x000000c5c4c47220 */ /* 0x080fe40000410000 */
[----:B------:R-:W-:-:S03]  /*44e0*/  FFMA.FTZ R130, R201, R197, R130 ;  /* 0x000000c5c9827223 */ /* 0x000fc60000010082 */
[----:B------:R-:W-:-:S04]  /*44f0*/  F2FP.F16.F32.PACK_AB R196, RZ, R196 ;  /* 0x000000c4ffc4723e */ /* 0x000fc800000000ff */
[----:B------:R-:W-:-:S07]  /*4500*/  PRMT R165, R196, 0x7610, R165 ;  /* 0x00007610c4a57816 */ /* 0x000fce00000000a5 */
.L_x_9686:
        /* <DEDUP_REMOVED lines=8> */
.L_x_9687:
        /* <DEDUP_REMOVED lines=8> */
.L_x_9688:
        /* <DEDUP_REMOVED lines=8> */
.L_x_9689:
        /* <DEDUP_REMOVED lines=8> */
.L_x_9690:
        /* <DEDUP_REMOVED lines=8> */
.L_x_9668:
[----:B------:R-:W-:Y:S01]  /*4790*/  ISETP.NE.U32.AND P0, PT, RZ, UR4, PT ;  /* 0x00000004ff007c0c */ /* 0x000fe2000bf05070 */
[----:B------:R-:W0:Y:S01]  /*47a0*/  @UP3 LDCU.64 UR6, c[0x0][0x468] ;  /* 0x00008d00ff0637ac */ /* 0x000e220008000a00 */
[----:B------:R-:W-:Y:S02]  /*47b0*/  HFMA2 R201, -RZ, RZ, 0, 9.5367431640625e-07 ;  /* 0x00000010ffc97431 */ /* 0x000fe400000001ff */
[----:B------:R-:W-:-:S13]  /*47c0*/  ISETP.NE.AND.EX P0, PT, RZ, UR5, PT, P0 ;  /* 0x00000005ff007c0c */ /* 0x000fda000bf05300 */
[----:B------:R-:W1:Y:S02]  /*47d0*/  @P0 LDC.64 R196, c[0x0][0x478] ;  /* 0x00011e00ffc40b82 */ /* 0x000e640000000a00 */
[C---:B-1----:R-:W-:Y:S01]  /*47e0*/  @P0 IMAD.WIDE.U32 R196, R199.reuse, 0x20, R196 ;  /* 0x00000020c7c40825 */ /* 0x042fe200078e00c4 */
[----:B------:R-:W-:-:S04]  /*47f0*/  IADD3 R199, PT, PT, R199, 0x100, RZ ;  /* 0x00000100c7c77810 */ /* 0x000fc80007ffe0ff */
[----:B------:R-:W-:Y:S04]  /*4800*/  @P0 STG.E.128 desc[UR10][R196.64], R68 ;  /* 0x00000044c4000986 */ /* 0x000fe8000c101d0a */
[----:B------:R0:W-:Y:S02]  /*4810*/  @P0 STG.E.128 desc[UR10][R196.64+0x10], R160 ;  /* 0x000010a0c4000986 */ /* 0x0001e4000c101d0a */
[C---:B0-----:R-:W-:Y:S01]  /*4820*/  @P2 IMAD.WIDE.U32 R196, R198.reuse, R201, UR6 ;  /* 0x00000006c6c42e25 */ /* 0x041fe2000f8e00c9 */
[----:B------:R-:W-:-:S04]  /*4830*/  IADD3 R198, PT, PT, R198, 0x100, RZ ;  /* 0x00000100c6c67810 */ /* 0x000fc80007ffe0ff */
[----:B------:R0:W-:Y:S03]  /*4840*/  @P2 STG.E.128 desc[UR10][R196.64], R164 ;  /* 0x000000a4c4002986 */ /* 0x0001e6000c101d0a */
.L_x_9657:
[----:B------:R-:W-:Y:S05]  /*4850*/  BSYNC.RECONVERGENT B0 ;  /* 0x0000000000007941 */ /* 0x000fea0003800200 */
.L_x_9656:
        /* <DEDUP_REMOVED lines=9> */
.L_x_9693:
[----:B------:R-:W-:Y:S05]  /*48f0*/  BRA.U !UP0, `(.L_x_9694) ;  /* 0x0000000d08447547 */ /* 0x000fea000b800000 */
[----:B------:R-:W-:-:S04]  /*4900*/  UISETP.NE.U32.AND UP0, UPT, UR4, URZ, UPT ;  /* 0x000000ff0400728c */ /* 0x000fc8000bf05070 */
[----:B------:R-:W-:-:S06]  /*4910*/  UISETP.NE.AND.EX UP0, UPT, UR5, URZ, UPT, UP0 ;  /* 0x000000ff0500728c */ /* 0x000fcc000bf05300 */
[----:B------:R-:W-:-:S13]  /*4920*/  PLOP3.LUT P0, PT, PT, PT, UP0, 0x80, 0x8 ;  /* 0x000000000008781c */ /* 0x000fda0003f0f008 */
[----:B------:R-:W-:Y:S05]  /*4930*/  @!P0 BRA `(.L_x_9695) ;  /* 0x00000004008c8947 */ /* 0x000fea0003800000 */
[----:B0-----:R-:W2:Y:S01]  /*4940*/  LDL R196, [R1+0x10] ;  /* 0x0000100001c47983 */ /* 0x001ea20000100800 */
[----:B------:R-:W-:Y:S02]  /*4950*/  PLOP3.LUT P4, PT, PT, PT, UP2, 0x80, 0x8 ;  /* 0x000000000008781c */ /* 0x000fe40003f8f028 */
[----:B-----5:R-:W-:Y:S02]  /*4960*/  MOV R70, R170 ;  /* 0x000000aa00467202 */ /* 0x020fe40000000f00 */
[----:B------:R-:W-:Y:S02]  /*4970*/  MOV R69, R169 ;  /* 0x000000a900457202 */ /* 0x000fe40000000f00 */
[----:B------:R-:W-:Y:S02]  /*4980*/  MOV R160, R172 ;  /* 0x000000ac00a07202 */ /* 0x000fe40000000f00 */
[----:B------:R-:W-:-:S05]  /*4990*/  MOV R162, R174 ;  /* 0x000000ae00a27202 */ /* 0x000fca0000000f00 */
        /* <DEDUP_REMOVED lines=8> */
[----:B------:R-:W-:-:S03]  /*4a20*/  @P4 FFMA.FTZ R69, R68, UR26, R169 ;  /* 0x0000001a44454c23 */ /* 0x000fc600080100a9 */
[----:B------:R-:W-:Y:S01]  /*4a30*/  @P4 FADD.FTZ R68, R240, -R71 ;  /* 0x80000047f0444221 */ /* 0x000fe20000010000 */
[----:B------:R-:W-:-:S03]  /*4a40*/  MOV R71, R171 ;  /* 0x000000ab00477202 */ /* 0x000fc60000000f00 */
[----:B------:R-:W-:Y:S01]  /*4a50*/  @P4 FFMA.FTZ R71, R68, UR26, R171 ;  /* 0x0000001a44474c23 */ /* 0x000fe200080100ab */
[----:B------:R-:W-:-:S04]  /*4a60*/  @P4 FFMA.FTZ R68, R8, UR9, R200 ;  /* 0x0000000908444c23 */ /* 0x000fc800080100c8 */
[----:B------:R-:W-:-:S04]  /*4a70*/  @P4 FADD.FTZ R161, R237, -R68 ;  /* 0x80000044eda14221 */ /* 0x000fc80000010000 */
[----:B------:R-:W-:Y:S01]  /*4a80*/  @P4 FFMA.FTZ R160, R161, UR26, R172 ;  /* 0x0000001aa1a04c23 */ /* 0x000fe200080100ac */
[----:B------:R-:W-:-:S04]  /*4a90*/  @P4 FFMA.FTZ R161, R14, UR9, R200 ;  /* 0x000000090ea14c23 */ /* 0x000fc800080100c8 */
[----:B------:R-:W-:Y:S01]  /*4aa0*/  @P4 FADD.FTZ R68, R234, -R161 ;  /* 0x800000a1ea444221 */ /* 0x000fe20000010000 */
[----:B------:R-:W-:-:S03]  /*4ab0*/  MOV R161, R173 ;  /* 0x000000ad00a17202 */ /* 0x000fc60000000f00 */
[----:B------:R-:W-:Y:S01]  /*4ac0*/  @P4 FFMA.FTZ R161, R68, UR26, R173 ;  /* 0x0000001a44a14c23 */ /* 0x000fe200080100ad */
[----:B------:R-:W-:-:S04]  /*4ad0*/  @P4 FFMA.FTZ R68, R208, UR9, R200 ;  /* 0x00000009d0444c23 */ /* 0x000fc800080100c8 */
[----:B------:R-:W-:Y:S01]  /*4ae0*/  @P4 FADD.FTZ R163, R225, -R68 ;  /* 0x80000044e1a34221 */ /* 0x000fe20000010000 */
[----:B------:R-:W-:-:S03]  /*4af0*/  @P4 FFMA.FTZ R68, R252, UR9, R200 ;  /* 0x00000009fc444c23 */ /* 0x000fc600080100c8 */
[----:B------:R-:W-:Y:S01]  /*4b00*/  @P4 FFMA.FTZ R162, R163, UR26, R174 ;  /* 0x0000001aa3a24c23 */ /* 0x000fe200080100ae */
[----:B------:R-:W-:Y:S01]  /*4b10*/  MOV R163, R175 ;  /* 0x000000af00a37202 */ /* 0x000fe20000000f00 */
[----:B--2---:R-:W-:-:S04]  /*4b20*/  @P4 FADD.FTZ R68, R196, -R68 ;  /* 0x80000044c4444221 */ /* 0x004fc80000010000 */
[----:B------:R-:W-:Y:S01]  /*4b30*/  @P4 FFMA.FTZ R163, R68, UR26, R175 ;  /* 0x0000001a44a34c23 */ /* 0x000fe200080100af */
[----:B------:R-:W-:Y:S01]  /*4b40*/  MOV R68, R168 ;  /* 0x000000a800447202 */ /* 0x000fe20000000f00 */
[----:B------:R-:W-:Y:S01]  /*4b50*/  @P4 FFMA.FTZ R68, R197, UR26, R168 ;  /* 0x0000001ac5444c23 */ /* 0x000fe200080100a8 */
[----:B------:R-:W-:Y:S06]  /*4b60*/  BRA.U !UP3, `(.L_x_9696) ;  /* 0x000000010b1c7547 */ /* 0x000fec000b800000 */
[----:B------:R-:W-:Y:S02]  /*4b70*/  HADD2.F32 R196, -RZ, R40.H0_H0 ;  /* 0x20000028ffc47230 */ /* 0x000fe40000004100 */
[----:B------:R-:W-:Y:S01]  /*4b80*/  FMUL.FTZ R197, R68, UR29 ;  /* 0x0000001d44c57c20 */ /* 0x000fe20008410000 */
[----:B------:R-:W-:-:S03]  /*4b90*/  HADD2.F32 R201, -RZ, R192.H0_H0 ;  /* 0x200000c0ffc97230 */ /* 0x000fc60000004100 */
[----:B------:R-:W-:Y:S02]  /*4ba0*/  FMUL.FTZ R196, R197, R196 ;  /* 0x000000c4c5c47220 */ /* 0x000fe40000410000 */
[----:B------:R-:W-:-:S03]  /*4bb0*/  FFMA.FTZ R136, R201, R197, R136 ;  /* 0x000000c5c9887223 */ /* 0x000fc60000010088 */
[----:B------:R-:W-:-:S04]  /*4bc0*/  F2FP.F16.F32.PACK_AB R196, RZ, R196 ;  /* 0x000000c4ffc4723e */ /* 0x000fc800000000ff */
[----:B------:R-:W-:-:S07]  /*4bd0*/  PRMT R164, R196, 0x7610, R164 ;  /* 0x00007610c4a47816 */ /* 0x000fce00000000a4 */
.L_x_9696:
[----:B------:R-:W-:Y:S05]  /*4be0*/  BRA.U !UP3, `(.L_x_9697) ;  /* 0x000000010b1c7547 */ /* 0x000fea000b800000 */
[----:B------:R-:W-:Y:S02]  /*4bf0*/  HADD2.F32 R197, -RZ, R40.H1_H1 ;  /* 0x30000028ffc57230 */ /* 0x000fe40000004100 */
[----:B------:R-:W-:Y:S01]  /*4c00*/  FMUL.FTZ R196, R69, UR29 ;  /* 0x0000001d45c47c20 */ /* 0x000fe20008410000 */
[----:B------:R-:W-:-:S03]  /*4c10*/  HADD2.F32 R202, -RZ, R192.H1_H1 ;  /* 0x300000c0ffca7230 */ /* 0x000fc60000004100 */
[----:B------:R-:W-:Y:S02]  /*4c20*/  FMUL.FTZ R197, R196, R197 ;  /* 0x000000c5c4c57220 */ /* 0x000fe40000410000 */
[----:B------:R-:W-:-:S03]  /*4c30*/  FFMA.FTZ R137, R202, R196, R137 ;  /* 0x000000c4ca897223 */ /* 0x000fc60000010089 */
[----:B------:R-:W-:-:S04]  /*4c40*/  F2FP.F16.F32.PACK_AB R197, RZ, R197 ;  /* 0x000000c5ffc5723e */ /* 0x000fc800000000ff */
[----:B------:R-:W-:-:S07]  /*4c50*/  PRMT R164, R164, 0x5410, R197 ;  /* 0x00005410a4a47816 */ /* 0x000fce00000000c5 */
.L_x_9697:
[----:B------:R-:W-:Y:S05]  /*4c60*/  BRA.U !UP3, `(.L_x_9698) ;  /* 0x000000010b1c7547 */ /* 0x000fea000b800000 */
[----:B------:R-:W-:Y:S02]  /*4c70*/  HADD2.F32 R196, -RZ, R41.H0_H0 ;  /* 0x20000029ffc47230 */ /* 0x000fe40000004100 */
[----:B------:R-:W-:Y:S01]  /*4c80*/  FMUL.FTZ R197, R70, UR29 ;  /* 0x0000001d46c57c20 */ /* 0x000fe20008410000 */
[----:B------:R-:W-:-:S03]  /*4c90*/  HADD2.F32 R201, -RZ, R193.H0_H0 ;  /* 0x200000c1ffc97230 */ /* 0x000fc60000004100 */
[----:B------:R-:W-:Y:S02]  /*4ca0*/  FMUL.FTZ R196, R197, R196 ;  /* 0x000000c4c5c47220 */ /* 0x000fe40000410000 */
[----:B------:R-:W-:-:S03]  /*4cb0*/  FFMA.FTZ R138, R201, R197, R138 ;  /* 0x000000c5c98a7223 */ /* 0x000fc6000001008a */
[----:B------:R-:W-:-:S04]  /*4cc0*/  F2FP.F16.F32.PACK_AB R196, RZ, R196 ;  /* 0x000000c4ffc4723e */ /* 0x000fc800000000ff */
[----:B------:R-:W-:-:S07]  /*4cd0*/  PRMT R165, R196, 0x7610, R165 ;  /* 0x00007610c4a57816 */ /* 0x000fce00000000a5 */
.L_x_9698:
        /* <DEDUP_REMOVED lines=8> */
.L_x_9699:
        /* <DEDUP_REMOVED lines=8> */
.L_x_9700:
        /* <DEDUP_REMOVED lines=8> */
.L_x_9701:
        /* <DEDUP_REMOVED lines=8> */
.L_x_9702:
[----:B------:R-:W-:Y:S05]  /*4ee0*/  BRA.U !UP3, `(.L_x_9703) ;  /* 0x000000150b947547 */ /* 0x000fea000b800000 */
[----:B------:R-:W-:Y:S02]  /*4ef0*/  HADD2.F32 R197, -RZ, R43.H1_H1 ;  /* 0x3000002bffc57230 */ /* 0x000fe40000004100 */
[----:B------:R-:W-:Y:S01]  /*4f00*/  FMUL.FTZ R196, R163, UR29 ;  /* 0x0000001da3c47c20 */ /* 0x000fe20008410000 */
[----:B------:R-:W-:-:S03]  /*4f10*/  HADD2.F32 R202, -RZ, R195.H1_H1 ;  /* 0x300000c3ffca7230 */ /* 0x000fc60000004100 */
[----:B------:R-:W-:Y:S02]  /*4f20*/  FMUL.FTZ R197, R196, R197 ;  /* 0x000000c5c4c57220 */ /* 0x000fe40000410000 */
[----:B------:R-:W-:-:S03]  /*4f30*/  FFMA.FTZ R143, R202, R196, R143 ;  /* 0x000000c4ca8f7223 */ /* 0x000fc6000001008f */
[----:B------:R-:W-:-:S04]  /*4f40*/  F2FP.F16.F32.PACK_AB R197, RZ, R197 ;  /* 0x000000c5ffc5723e */ /* 0x000fc800000000ff */
[----:B------:R-:W-:Y:S01]  /*4f50*/  PRMT R167, R167, 0x5410, R197 ;  /* 0x00005410a7a77816 */ /* 0x000fe200000000c5 */
[----:B------:R-:W-:Y:S06]  /*4f60*/  BRA `(.L_x_9703) ;  /* 0x0000001400747947 */ /* 0x000fec0003800000 */
.L_x_9695:
[----:B------:R-:W-:Y:S05]  /*4f70*/  BRA.U !UP3, `(.L_x_9704) ;  /* 0x000000010b307547 */ /* 0x000fea000b800000 */
[----:B------:R-:W-:Y:S01]  /*4f80*/  PLOP3.LUT P4, PT, PT, PT, UP2, 0x80, 0x8 ;  /* 0x000000000008781c */ /* 0x000fe20003f8f028 */
[----:B-----5:R-:W-:Y:S01]  /*4f90*/  HADD2.F32 R201, -RZ, R192.H0_H0 ;  /* 0x200000c0ffc97230 */ /* 0x020fe20000004100 */
[----:B0-----:R-:W-:-:S11]  /*4fa0*/  MOV R196, R168 ;  /* 0x000000a800c47202 */ /* 0x001fd60000000f00 */
        /* <DEDUP_REMOVED lines=9> */
.L_x_9704:
[----:B------:R-:W-:Y:S05]  /*5040*/  BRA.U !UP3, `(.L_x_9705) ;  /* 0x000000010b307547 */ /* 0x000fea000b800000 */
[----:B------:R-:W-:Y:S01]  /*5050*/  PLOP3.LUT P4, PT, PT, PT, UP2, 0x80, 0x8 ;  /* 0x000000000008781c */ /* 0x000fe20003f8f028 */
[----:B0----5:R-:W-:-:S12]  /*5060*/  HADD2.F32 R197, -RZ, R40.H1_H1 ;  /* 0x30000028ffc57230 */ /* 0x021fd80000004100 */
        /* <DEDUP_REMOVED lines=10> */
.L_x_9705:
        /* <DEDUP_REMOVED lines=13> */
.L_x_9706:
[----:B------:R-:W-:Y:S05]  /*51e0*/  BRA.U !UP3, `(.L_x_9707) ;  /* 0x000000010b307547 */ /* 0x000fea000b800000 */
[----:B------:R-:W-:Y:S02]  /*51f0*/  PLOP3.LUT P4, PT, PT, PT, UP2, 0x80, 0x8 ;  /* 0x000000000008781c */ /* 0x000fe40003f8f028 */
[----:B0----5:R-:W-:-:S11]  /*5200*/  MOV R196, R171 ;  /* 0x000000ab00c47202 */ /* 0x021fd60000000f00 */
        /* <DEDUP_REMOVED lines=10> */
.L_x_9707:
[----:B------:R-:W-:Y:S05]  /*52b0*/  BRA.U !UP3, `(.L_x_9708) ;  /* 0x000000010b307547 */ /* 0x000fea000b800000 */
[----:B------:R-:W-:Y:S01]  /*52c0*/  PLOP3.LUT P4, PT, PT, PT, UP2, 0x80, 0x8 ;  /* 0x000000000008781c */ /* 0x000fe20003f8f028 */
[----:B-----5:R-:W-:-:S12]  /*52d0*/  HADD2.F32 R201, -RZ, R194.H0_H0 ;  /* 0x200000c2ffc97230 */ /* 0x020fd80000004100 */
[----:B0-----:R-:W-:-:S04]  /*52e0*/  @P4 FFMA.FTZ R196, R8, UR9, R200 ;  /* 0x0000000908c44c23 */ /* 0x001fc800080100c8 */
        /* <DEDUP_REMOVED lines=9> */
.L_x_9708:
        /* <DEDUP_REMOVED lines=13> */
.L_x_9709:
        /* <DEDUP_REMOVED lines=13> */
.L_x_9710:
[----:B------:R-:W-:Y:S05]  /*5520*/  BRA.U !UP3, `(.L_x_9703) ;  /* 0x000000110b047547 */ /* 0x000fea000b800000 */
[----:B0-----:R-:W2:Y:S01]  /*5530*/  LDL R197, [R1+0x10] ;  /* 0x0000100001c57983 */ /* 0x001ea20000100800 */
[----:B------:R-:W-:-:S13]  /*5540*/  PLOP3.LUT P4, PT, PT, PT, UP2, 0x80, 0x8 ;  /* 0x000000000008781c */ /* 0x000fda0003f8f028 */
[----:B------:R-:W-:-:S04]  /*5550*/  @P4 FFMA.FTZ R196, R252, UR9, R200 ;  /* 0x00000009fcc44c23 */ /* 0x000fc800080100c8 */
[----:B--2---:R-:W-:Y:S01]  /*5560*/  @P4 FADD.FTZ R202, R197, -R196 ;  /* 0x800000c4c5ca4221 */ /* 0x004fe20000010000 */
        /* <DEDUP_REMOVED lines=10> */
.L_x_9694:
[----:B0-----:R-:W0:Y:S02]  /*5610*/  LDC.64 R196, c[0x0][0x478] ;  /* 0x00011e00ffc47b82 */ /* 0x001e240000000a00 */
[----:B0-----:R-:W-:-:S04]  /*5620*/  ISETP.NE.U32.AND P0, PT, R196, RZ, PT ;  /* 0x000000ffc400720c */ /* 0x001fc80003f05070 */
[----:B------:R-:W-:-:S13]  /*5630*/  ISETP.NE.AND.EX P0, PT, R197, RZ, PT, P0 ;  /* 0x000000ffc500720c */ /* 0x000fda0003f05300 */
[----:B------:R-:W-:Y:S05]  /*5640*/  @!P0 BRA `(.L_x_9711) ;  /* 0x0000000800188947 */ /* 0x000fea0003800000 */
[----:B------:R-:W2:Y:S01]  /*5650*/  LDL R201, [R1+0x10] ;  /* 0x0000100001c97983 */ /* 0x000ea20000100800 */
[--C-:B------:R-:W-:Y:S01]  /*5660*/  FFMA.FTZ R68, R208, UR9, R200.reuse ;  /* 0x00000009d0447c23 */ /* 0x100fe200080100c8 */
[--C-:B------:R-:W-:Y:S01]  /*5670*/  FFMA.FTZ R69, R14, UR9, R200.reuse ;  /* 0x000000090e457c23 */ /* 0x100fe200080100c8 */
[--C-:B------:R-:W-:Y:S01]  /*5680*/  FFMA.FTZ R70, R8, UR9, R200.reuse ;  /* 0x0000000908467c23 */ /* 0x100fe200080100c8 */
[--C-:B------:R-:W-:Y:S01]  /*5690*/  FFMA.FTZ R163, R219, UR9, R200.reuse ;  /* 0x00000009dba37c23 */ /* 0x100fe200080100c8 */
[--C-:B------:R-:W-:Y:S01]  /*56a0*/  FFMA.FTZ R71, R6, UR9, R200.reuse ;  /* 0x0000000906477c23 */ /* 0x100fe200080100c8 */
[--C-:B-----5:R-:W-:Y:S01]  /*56b0*/  FFMA.FTZ R161, R3, UR9, R200.reuse ;  /* 0x0000000903a17c23 */ /* 0x120fe200080100c8 */
        /* <DEDUP_REMOVED lines=12> */
[----:B------:R-:W-:Y:S01]  /*5780*/  ISETP.LT.AND P4, PT, RZ, UR27, PT ;  /* 0x0000001bff007c0c */ /* 0x000fe2000bf81270 */
        /* <DEDUP_REMOVED lines=8> */
[----:B--2---:R-:W-:Y:S01]  /*5810*/  FADD.FTZ R162, R201, -R162 ;  /* 0x800000a2c9a27221 */ /* 0x004fe20000010000 */
[----:B------:R-:W-:-:S03]  /*5820*/  FMUL.FTZ R201, R163, UR26 ;  /* 0x0000001aa3c97c20 */ /* 0x000fc60008410000 */
[----:B------:R-:W-:Y:S01]  /*5830*/  FMUL.FTZ R163, R162, UR26 ;  /* 0x0000001aa2a37c20 */ /* 0x000fe20008410000 */
        /* <DEDUP_REMOVED lines=10> */
[----:B------:R-:W-:Y:S01]  /*58e0*/  FMUL.FTZ R197, R196, UR29 ;  /* 0x0000001dc4c57c20 */ /* 0x000fe20008410000 */
[----:B------:R-:W-:-:S03]  /*58f0*/  HADD2.F32 R196, -RZ, R40.H0_H0 ;  /* 0x20000028ffc47230 */ /* 0x000fc60000004100 */
[-C--:B------:R-:W-:Y:S02]  /*5900*/  FFMA.FTZ R136, R201, R197.reuse, R136 ;  /* 0x000000c5c9887223 */ /* 0x080fe40000010088 */
[----:B------:R-:W-:-:S05]  /*5910*/  FMUL.FTZ R196, R196, R197 ;  /* 0x000000c5c4c47220 */ /* 0x000fca0000410000 */
[----:B------:R-:W-:-:S04]  /*5920*/  F2FP.F16.F32.PACK_AB R196, RZ, R196 ;  /* 0x000000c4ffc4723e */ /* 0x000fc800000000ff */
[----:B------:R-:W-:-:S07]  /*5930*/  PRMT R164, R196, 0x7610, R164 ;  /* 0x00007610c4a47816 */ /* 0x000fce00000000a4 */
.L_x_9712:
[----:B------:R-:W-:Y:S05]  /*5940*/  BRA.U !UP3, `(.L_x_9713) ;  /* 0x000000010b307547 */ /* 0x000fea000b800000 */
[----:B------:R-:W-:Y:S01]  /*5950*/  FFMA.FTZ R196, R214, UR9, R200 ;  /* 0x00000009d6c47c23 */ /* 0x000fe200080100c8 */
[----:B------:R-:W-:Y:S01]  /*5960*/  ISETP.LT.AND P4, PT, RZ, UR27, PT ;  /* 0x0000001bff007c0c */ /* 0x000fe2000bf81270 */
[----:B------:R-:W-:Y:S02]  /*5970*/  HADD2.F32 R197, -RZ, R40.H1_H1 ;  /* 0x30000028ffc57230 */ /* 0x000fe40000004100 */
[----:B------:R-:W-:Y:S01]  /*5980*/  FADD.FTZ R196, R247, -R196 ;  /* 0x800000c4f7c47221 */ /* 0x000fe20000010000 */
[----:B------:R-:W-:-:S03]  /*5990*/  HADD2.F32 R202, -RZ, R192.H1_H1 ;  /* 0x300000c0ffca7230 */ /* 0x000fc60000004100 */
[----:B------:R-:W-:-:S05]  /*59a0*/  FMUL.FTZ R196, R196, UR26 ;  /* 0x0000001ac4c47c20 */ /* 0x000fca0008410000 */
[----:B------:R-:W-:-:S05]  /*59b0*/  FSEL R196, R196, RZ, P4 ;  /* 0x000000ffc4c47208 */ /* 0x000fca0002000000 */
[----:B------:R-:W-:-:S04]  /*59c0*/  FMUL.FTZ R196, R196, UR29 ;  /* 0x0000001dc4c47c20 */ /* 0x000fc80008410000 */
[-C--:B------:R-:W-:Y:S01]  /*59d0*/  FMUL.FTZ R197, R197, R196.reuse ;  /* 0x000000c4c5c57220 */ /* 0x080fe20000410000 */
[----:B------:R-:W-:-:S04]  /*59e0*/  FFMA.FTZ R137, R202, R196, R137 ;  /* 0x000000c4ca897223 */ /* 0x000fc80000010089 */
[----:B------:R-:W-:-:S04]  /*59f0*/  F2FP.F16.F32.PACK_AB R197, RZ, R197 ;  /* 0x000000c5ffc5723e */ /* 0x000fc800000000ff */
[----:B------:R-:W-:-:S07]  /*5a00*/  PRMT R164, R164, 0x5410, R197 ;  /* 0x00005410a4a47816 */ /* 0x000fce00000000c5 */
.L_x_9713:
[----:B------:R-:W-:Y:S05]  /*5a10*/  BRA.U !UP3, `(.L_x_9714) ;  /* 0x000000010b307547 */ /* 0x000fea000b800000 */
        /* <DEDUP_REMOVED lines=12> */
.L_x_9714:
        /* <DEDUP_REMOVED lines=13> */
.L_x_9715:
        /* <DEDUP_REMOVED lines=13> */
.L_x_9716:
        /* <DEDUP_REMOVED lines=13> */
.L_x_9717:
        /* <DEDUP_REMOVED lines=13> */
.L_x_9718:
        /* <DEDUP_REMOVED lines=9> */
.L_x_9711:
[----:B------:R-:W-:Y:S05]  /*5eb0*/  BRA.U !UP3, `(.L_x_9719) ;  /* 0x000000010b307547 */ /* 0x000fea000b800000 */
[----:B------:R-:W-:Y:S01]  /*5ec0*/  FFMA.FTZ R197, R219, UR9, R200 ;  /* 0x00000009dbc57c23 */ /* 0x000fe200080100c8 */
[----:B------:R-:W-:Y:S01]  /*5ed0*/  ISETP.LT.AND P4, PT, RZ, UR27, PT ;  /* 0x0000001bff007c0c */ /* 0x000fe2000bf81270 */
[----:B-----5:R-:W-:Y:S02]  /*5ee0*/  HADD2.F32 R196, -RZ, R40.H0_H0 ;  /* 0x20000028ffc47230 */ /* 0x020fe40000004100 */
[----:B------:R-:W-:Y:S01]  /*5ef0*/  FADD.FTZ R197, R250, -R197 ;  /* 0x800000c5fac57221 */ /* 0x000fe20000010000 */
[----:B------:R-:W-:-:S03]  /*5f00*/  HADD2.F32 R201, -RZ, R192.H0_H0 ;  /* 0x200000c0ffc97230 */ /* 0x000fc60000004100 */
[----:B------:R-:W-:-:S05]  /*5f10*/  FMUL.FTZ R197, R197, UR26 ;  /* 0x0000001ac5c57c20 */ /* 0x000fca0008410000 */
[----:B------:R-:W-:-:S05]  /*5f20*/  FSEL R197, R197, RZ, P4 ;  /* 0x000000ffc5c57208 */ /* 0x000fca0002000000 */
[----:B------:R-:W-:-:S04]  /*5f30*/  FMUL.FTZ R197, R197, UR29 ;  /* 0x0000001dc5c57c20 */ /* 0x000fc80008410000 */
[-C--:B------:R-:W-:Y:S01]  /*5f40*/  FMUL.FTZ R196, R196, R197.reuse ;  /* 0x000000c5c4c47220 */ /* 0x080fe20000410000 */
[----:B------:R-:W-:-:S04]  /*5f50*/  FFMA.FTZ R136, R201, R197, R136 ;  /* 0x000000c5c9887223 */ /* 0x000fc80000010088 */
[----:B------:R-:W-:-:S04]  /*5f60*/  F2FP.F16.F32.PACK_AB R196, RZ, R196 ;  /* 0x000000c4ffc4723e */ /* 0x000fc800000000ff */
[----:B------:R-:W-:-:S07]  /*5f70*/  PRMT R164, R196, 0x7610, R164 ;  /* 0x00007610c4a47816 */ /* 0x000fce00000000a4 */
.L_x_9719:
[----:B------:R-:W-:Y:S05]  /*5f80*/  BRA.U !UP3, `(.L_x_9720) ;  /* 0x000000010b307547 */ /* 0x000fea000b800000 */
[----:B------:R-:W-:Y:S01]  /*5f90*/  FFMA.FTZ R196, R214, UR9, R200 ;  /* 0x00000009d6c47c23 */ /* 0x000fe200080100c8 */
[----:B------:R-:W-:Y:S01]  /*5fa0*/  ISETP.LT.AND P4, PT, RZ, UR27, PT ;  /* 0x0000001bff007c0c */ /* 0x000fe2000bf81270 */
[----:B-----5:R-:W-:Y:S02]  /*5fb0*/  HADD2.F32 R197, -RZ, R40.H1_H1 ;  /* 0x30000028ffc57230 */ /* 0x020fe40000004100 */
        /* <DEDUP_REMOVED lines=9> */
.L_x_9720:
[----:B------:R-:W-:Y:S05]  /*6050*/  BRA.U !UP3, `(.L_x_9721) ;  /* 0x000000010b307547 */ /* 0x000fea000b800000 */
[----:B-----5:R-:W-:Y:S01]  /*6060*/  FFMA.FTZ R197, R3, UR9, R200 ;  /* 0x0000000903c57c23 */ /* 0x020fe200080100c8 */
[----:B------:R-:W-:Y:S01]  /*6070*/  ISETP.LT.AND P4, PT, RZ, UR27, PT ;  /* 0x0000001bff007c0c */ /* 0x000fe2000bf81270 */
[----:B------:R-:W-:Y:S02]  /*6080*/  HADD2.F32 R196, -RZ, R41.H0_H0 ;  /* 0x20000029ffc47230 */ /* 0x000fe40000004100 */
        /* <DEDUP_REMOVED lines=9> */
.L_x_9721:
[----:B------:R-:W-:Y:S05]  /*6120*/  BRA.U !UP3, `(.L_x_9722) ;  /* 0x000000010b307547 */ /* 0x000fea000b800000 */
[----:B------:R-:W-:Y:S01]  /*6130*/  FFMA.FTZ R197, R6, UR9, R200 ;  /* 0x0000000906c57c23 */ /* 0x000fe200080100c8 */
[----:B------:R-:W-:Y:S01]  /*6140*/  ISETP.LT.AND P4, PT, RZ, UR27, PT ;  /* 0x0000001bff007c0c */ /* 0x000fe2000bf81270 */
[----:B-----5:R-:W-:Y:S02]  /*6150*/  HADD2.F32 R202, -RZ, R193.H1_H1 ;  /* 0x300000c1ffca7230 */ /* 0x020fe40000004100 */
[----:B------:R-:W-:-:S04]  /*6160*/  FADD.FTZ R197, R240, -R197 ;  /* 0x800000c5f0c57221 */ /* 0x000fc80000010000 */
[----:B------:R-:W-:-:S05]  /*6170*/  FMUL.FTZ R197, R197, UR26 ;  /* 0x0000001ac5c57c20 */ /* 0x000fca0008410000 */
[----:B------:R-:W-:-:S05]  /*6180*/  FSEL R197, R197, RZ, P4 ;  /* 0x000000ffc5c57208 */ /* 0x000fca0002000000 */
[----:B------:R-:W-:Y:S01]  /*6190*/  FMUL.FTZ R196, R197, UR29 ;  /* 0x0000001dc5c47c20 */ /* 0x000fe20008410000 */
[----:B------:R-:W-:-:S03]  /*61a0*/  HADD2.F32 R197, -RZ, R41.H1_H1 ;  /* 0x30000029ffc57230 */ /* 0x000fc60000004100 */
[-C--:B------:R-:W-:Y:S02]  /*61b0*/  FFMA.FTZ R139, R202, R196.reuse, R139 ;  /* 0x000000c4ca8b7223 */ /* 0x080fe4000001008b */
[----:B------:R-:W-:-:S05]  /*61c0*/  FMUL.FTZ R197, R197, R196 ;  /* 0x000000c4c5c57220 */ /* 0x000fca0000410000 */
[----:B------:R-:W-:-:S04]  /*61d0*/  F2FP.F16.F32.PACK_AB R197, RZ, R197 ;  /* 0x000000c5ffc5723e */ /* 0x000fc800000000ff */
[----:B------:R-:W-:-:S07]  /*61e0*/  PRMT R165, R165, 0x5410, R197 ;  /* 0x00005410a5a57816 */ /* 0x000fce00000000c5 */
.L_x_9722:
[----:B------:R-:W-:Y:S05]  /*61f0*/  BRA.U !UP3, `(.L_x_9723) ;  /* 0x000000010b307547 */ /* 0x000fea000b800000 */
[----:B------:R-:W-:Y:S01]  /*6200*/  FFMA.FTZ R196, R8, UR9, R200 ;  /* 0x0000000908c47c23 */ /* 0x000fe200080100c8 */
[----:B------:R-:W-:Y:S01]  /*6210*/  ISETP.LT.AND P4, PT, RZ, UR27, PT ;  /* 0x0000001bff007c0c */ /* 0x000fe2000bf81270 */
[----:B-----5:R-:W-:Y:S02]  /*6220*/  HADD2.F32 R201, -RZ, R194.H0_H0 ;  /* 0x200000c2ffc97230 */ /* 0x020fe40000004100 */
        /* <DEDUP_REMOVED lines=9> */
.L_x_9723:
        /* <DEDUP_REMOVED lines=13> */
.L_x_9724:
        /* <DEDUP_REMOVED lines=13> */
.L_x_9725:
[----:B------:R-:W-:Y:S05]  /*6460*/  BRA.U !UP3, `(.L_x_9703) ;  /* 0x000000010b347547 */ /* 0x000fea000b800000 */
[----:B------:R-:W2:Y:S01]  /*6470*/  LDL R197, [R1+0x10] ;  /* 0x0000100001c57983 */ /* 0x000ea20000100800 */
[----:B------:R-:W-:Y:S01]  /*6480*/  FFMA.FTZ R196, R252, UR9, R200 ;  /* 0x00000009fcc47c23 */ /* 0x000fe200080100c8 */
[----:B------:R-:W-:Y:S01]  /*6490*/  ISETP.LT.AND P4, PT, RZ, UR27, PT ;  /* 0x0000001bff007c0c */ /* 0x000fe2000bf81270 */
[----:B-----5:R-:W-:Y:S02]  /*64a0*/  HADD2.F32 R202, -RZ, R195.H1_H1 ;  /* 0x300000c3ffca7230 */ /* 0x020fe40000004100 */
[----:B--2---:R-:W-:Y:S01]  /*64b0*/  FADD.FTZ R196, R197, -R196 ;  /* 0x800000c4c5c47221 */ /* 0x004fe20000010000 */
        /* <DEDUP_REMOVED lines=8> */
.L_x_9703:
[----:B0-----:R-:W0:Y:S01]  /*6540*/  @P0 LDC.64 R196, c[0x0][0x478] ;  /* 0x00011e00ffc40b82 */ /* 0x001e220000000a00 */
[----:B------:R-:W1:Y:S01]  /*6550*/  @UP3 LDCU.64 UR6, c[0x0][0x468] ;  /* 0x00008d00ff0637ac */ /* 0x000e620008000a00 */
[----:B------:R-:W-:Y:S02]  /*6560*/  HFMA2 R201, -RZ, RZ, 0, 9.5367431640625e-07 ;  /* 0x00000010ffc97431 */ /* 0x000fe400000001ff */
[C---:B0-----:R-:W-:Y:S01]  /*6570*/  @P0 IMAD.WIDE.U32 R196, R199.reuse, 0x20, R196 ;  /* 0x00000020c7c40825 */ /* 0x041fe200078e00c4 */
[----:B------:R-:W-:-:S04]  /*6580*/  IADD3 R199, PT, PT, R199, 0x100, RZ ;  /* 0x00000100c7c77810 */ /* 0x000fc80007ffe0ff */
[----:B------:R-:W-:Y:S04]  /*6590*/  @P0 STG.E.128 desc[UR10][R196.64], R68 ;  /* 0x00000044c4000986 */ /* 0x000fe8000c101d0a */
[----:B------:R1:W-:Y:S02]  /*65a0*/  @P0 STG.E.128 desc[UR10][R196.64+0x10], R160 ;  /* 0x000010a0c4000986 */ /* 0x0003e4000c101d0a */
[C---:B-1----:R-:W-:Y:S01]  /*65b0*/  @P2 IMAD.WIDE.U32 R196, R198.reuse, R201, UR6 ;  /* 0x00000006c6c42e25 */ /* 0x042fe2000f8e00c9 */
[----:B------:R-:W-:-:S04]  /*65c0*/  IADD3 R198, PT, PT, R198, 0x100, RZ ;  /* 0x00000100c6c67810 */ /* 0x000fc80007ffe0ff */
[----:B------:R1:W-:Y:S03]  /*65d0*/  @P2 STG.E.128 desc[UR10][R196.64], R164 ;  /* 0x000000a4c4002986 */ /* 0x0003e6000c101d0a */
.L_x_9692:
[----:B------:R-:W-:Y:S05]  /*65e0*/  BSYNC.RECONVERGENT B0 ;  /* 0x0000000000007941 */ /* 0x000fea0003800200 */
.L_x_9691:
        /* <DEDUP_REMOVED lines=9> */
.L_x_9728:
[----:B------:R-:W-:Y:S05]  /*6680*/  BRA.U !UP0, `(.L_x_9729) ;  /* 0x0000000d08447547 */ /* 0x000fea000b800000 */
[----:B------:R-:W-:-:S04]  /*6690*/  UISETP.NE.U32.AND UP0, UPT, UR4, URZ, UPT ;  /* 0x000000ff0400728c */ /* 0x000fc8000bf05070 */
[----:B------:R-:W-:-:S06]  /*66a0*/  UISETP.NE.AND.EX UP0, UPT, UR5, URZ, UPT, UP0 ;  /* 0x000000ff0500728c */ /* 0x000fcc000bf05300 */
[----:B------:R-:W-:-:S13]  /*66b0*/  PLOP3.LUT P0, PT, PT, PT, UP0, 0x80, 0x8 ;  /* 0x000000000008781c */ /* 0x000fda0003f0f008 */
[----:B------:R-:W-:Y:S05]  /*66c0*/  @!P0 BRA `(.L_x_9730) ;  /* 0x00000004008c8947 */ /* 0x000fea0003800000 */
[----:B01----:R-:W2:Y:S01]  /*66d0*/  LDL R196, [R1+0xc] ;  /* 0x00000c0001c47983 */ /* 0x003ea20000100800 */
[----:B------:R-:W-:Y:S02]  /*66e0*/  PLOP3.LUT P5, PT, PT, PT, UP2, 0x80, 0x8 ;  /* 0x000000000008781c */ /* 0x000fe40003faf028 */
[----:B-----5:R-:W-:Y:S02]  /*66f0*/  MOV R70, R178 ;  /* 0x000000b200467202 */ /* 0x020fe40000000f00 */
[----:B------:R-:W-:Y:S02]  /*6700*/  MOV R160, R180 ;  /* 0x000000b400a07202 */ /* 0x000fe40000000f00 */
[----:B------:R-:W-:-:S07]  /*6710*/  MOV R162, R182 ;  /* 0x000000b600a27202 */ /* 0x000fce0000000f00 */
[--C-:B------:R-:W-:Y:S01]  /*6720*/  @P5 FFMA.FTZ R69, R213, UR9, R200.reuse ;  /* 0x00000009d5455c23 */ /* 0x100fe200080100c8 */
[--C-:B------:R-:W-:Y:S01]  /*6730*/  @P5 FFMA.FTZ R161, R9, UR9, R200.reuse ;  /* 0x0000000909a15c23 */ /* 0x100fe200080100c8 */
[--C-:B------:R-:W-:Y:S02]  /*6740*/  @P5 FFMA.FTZ R163, R17, UR9, R200.reuse ;  /* 0x0000000911a35c23 */ /* 0x100fe400080100c8 */
[----:B------:R-:W-:Y:S01]  /*6750*/  @P5 FADD.FTZ R68, R246, -R69 ;  /* 0x80000045f6445221 */ /* 0x000fe20000010000 */
[----:B------:R-:W-:Y:S01]  /*6760*/  MOV R69, R177 ;  /* 0x000000b100457202 */ /* 0x000fe20000000f00 */
[----:B------:R-:W-:Y:S01]  /*6770*/  @P5 FADD.FTZ R161, R236, -R161 ;  /* 0x800000a1eca15221 */ /* 0x000fe20000010000 */
[----:B------:R-:W-:Y:S01]  /*6780*/  @P5 FADD.FTZ R163, R224, -R163 ;  /* 0x800000a3e0a35221 */ /* 0x000fe20000010000 */
[----:B------:R-:W-:Y:S01]  /*6790*/  @P5 FFMA.FTZ R69, R68, UR26, R177 ;  /* 0x0000001a44455c23 */ /* 0x000fe200080100b1 */
[----:B------:R-:W-:Y:S01]  /*67a0*/  @P5 FFMA.FTZ R68, R4, UR9, R200 ;  /* 0x0000000904445c23 */ /* 0x000fe200080100c8 */
[----:B------:R-:W-:Y:S01]  /*67b0*/  @P5 FFMA.FTZ R160, R161, UR26, R180 ;  /* 0x0000001aa1a05c23 */ /* 0x000fe200080100b4 */
[----:B------:R-:W-:Y:S01]  /*67c0*/  MOV R161, R181 ;  /* 0x000000b500a17202 */ /* 0x000fe20000000f00 */
[----:B------:R-:W-:Y:S01]  /*67d0*/  @P5 FFMA.FTZ R162, R163, UR26, R182 ;  /* 0x0000001aa3a25c23 */ /* 0x000fe200080100b6 */
[----:B------:R-:W-:Y:S01]  /*67e0*/  @P5 FADD.FTZ R71, R243, -R68 ;  /* 0x80000044f3475221 */ /* 0x000fe20000010000 */
[----:B------:R-:W-:Y:S01]  /*67f0*/  @P5 FFMA.FTZ R68, R7, UR9, R200 ;  /* 0x0000000907445c23 */ /* 0x000fe200080100c8 */
[----:B------:R-:W-:-:S02]  /*6800*/  MOV R163, R183 ;  /* 0x000000b700a37202 */ /* 0x000fc40000000f00 */
[----:B------:R-:W-:Y:S01]  /*6810*/  @P5 FFMA.FTZ R70, R71, UR26, R178 ;  /* 0x0000001a47465c23 */ /* 0x000fe200080100b2 */
[----:B------:R-:W-:Y:S01]  /*6820*/  @P5 FADD.FTZ R68, R239, -R68 ;  /* 0x80000044ef445221 */ /* 0x000fe20000010000 */
[----:B------:R-:W-:-:S03]  /*6830*/  MOV R71, R179 ;  /* 0x000000b300477202 */ /* 0x000fc60000000f00 */
[----:B------:R-:W-:Y:S01]  /*6840*/  @P5 FFMA.FTZ R71, R68, UR26, R179 ;  /* 0x0000001a44475c23 */ /* 0x000fe200080100b3 */
[----:B------:R-:W-:-:S04]  /*6850*/  @P5 FFMA.FTZ R68, R13, UR9, R200 ;  /* 0x000000090d445c23 */ /* 0x000fc800080100c8 */
[----:B------:R-:W-:-:S04]  /*6860*/  @P5 FADD.FTZ R68, R233, -R68 ;  /* 0x80000044e9445221 */ /* 0x000fc80000010000 */
[----:B------:R-:W-:Y:S01]  /*6870*/  @P5 FFMA.FTZ R161, R68, UR26, R181 ;  /* 0x0000001a44a15c23 */ /* 0x000fe200080100b5 */
[----:B------:R-:W-:-:S04]  /*6880*/  @P5 FFMA.FTZ R68, R251, UR9, R200 ;  /* 0x00000009fb445c23 */ /* 0x000fc800080100c8 */
[----:B--2---:R-:W-:-:S04]  /*6890*/  @P5 FADD.FTZ R68, R196, -R68 ;  /* 0x80000044c4445221 */ /* 0x004fc80000010000 */
[----:B------:R-:W-:Y:S01]  /*68a0*/  @P5 FFMA.FTZ R163, R68, UR26, R183 ;  /* 0x0000001a44a35c23 */ /* 0x000fe200080100b7 */
[----:B------:R-:W-:-:S04]  /*68b0*/  @P5 FFMA.FTZ R68, R218, UR9, R200 ;  /* 0x00000009da445c23 */ /* 0x000fc800080100c8 */
[----:B------:R-:W-:Y:S01]  /*68c0*/  @P5 FADD.FTZ R197, R249, -R68 ;  /* 0x80000044f9c55221 */ /* 0x000fe20000010000 */
[----:B------:R-:W-:-:S03]  /*68d0*/  MOV R68, R176 ;  /* 0x000000b000447202 */ /* 0x000fc60000000f00 */
        /* <DEDUP_REMOVED lines=9> */
.L_x_9731:
        /* <DEDUP_REMOVED lines=8> */
.L_x_9732:
        /* <DEDUP_REMOVED lines=8> */
.L_x_9733:
        /* <DEDUP_REMOVED lines=8> */
.L_x_9734:
        /* <DEDUP_REMOVED lines=8> */
.L_x_9735:
        /* <DEDUP_REMOVED lines=8> */
.L_x_9736:
        /* <DEDUP_REMOVED lines=8> */
.L_x_9737:
        /* <DEDUP_REMOVED lines=9> */
.L_x_9730:
[----:B------:R-:W-:Y:S05]  /*6d00*/  BRA.U !UP3, `(.L_x_9739) ;  /* 0x000000010b307547 */ /* 0x000fea000b800000 */
[----:B------:R-:W-:Y:S01]  /*6d10*/  PLOP3.LUT P5, PT, PT, PT, UP2, 0x80, 0x8 ;  /* 0x000000000008781c */ /* 0x000fe20003faf028 */
[----:B-----5:R-:W-:-:S12]  /*6d20*/  HADD2.F32 R201, -RZ, R192.H0_H0 ;  /* 0x200000c0ffc97230 */ /* 0x020fd80000004100 */
[----:B01----:R-:W-:-:S04]  /*6d30*/  @P5 FFMA.FTZ R196, R218, UR9, R200 ;  /* 0x00000009dac45c23 */ /* 0x003fc800080100c8 */
        /* <DEDUP_REMOVED lines=9> */
.L_x_9739:
[----:B------:R-:W-:Y:S05]  /*6dd0*/  BRA.U !UP3, `(.L_x_9740) ;  /* 0x000000010b307547 */ /* 0x000fea000b800000 */
[----:B------:R-:W-:Y:S02]  /*6de0*/  PLOP3.LUT P5, PT, PT, PT, UP2, 0x80, 0x8 ;  /* 0x000000000008781c */ /* 0x000fe40003faf028 */
[----:B01---5:R-:W-:-:S11]  /*6df0*/  MOV R196, R177 ;  /* 0x000000b100c47202 */ /* 0x023fd60000000f00 */
        /* <DEDUP_REMOVED lines=10> */
.L_x_9740:
        /* <DEDUP_REMOVED lines=13> */
.L_x_9741:
[----:B------:R-:W-:Y:S05]  /*6f70*/  BRA.U !UP3, `(.L_x_9742) ;  /* 0x000000010b307547 */ /* 0x000fea000b800000 */
[----:B------:R-:W-:Y:S01]  /*6f80*/  PLOP3.LUT P5, PT, PT, PT, UP2, 0x80, 0x8 ;  /* 0x000000000008781c */ /* 0x000fe20003faf028 */
[----:B01---5:R-:W-:-:S12]  /*6f90*/  HADD2.F32 R197, -RZ, R49.H1_H1 ;  /* 0x30000031ffc57230 */ /* 0x023fd80000004100 */
        /* <DEDUP_REMOVED lines=10> */
.L_x_9742:
[----:B------:R-:W-:Y:S05]  /*7040*/  BRA.U !UP3, `(.L_x_9743) ;  /* 0x000000010b307547 */ /* 0x000fea000b800000 */
[----:B------:R-:W-:Y:S01]  /*7050*/  PLOP3.LUT P5, PT, PT, PT, UP2, 0x80, 0x8 ;  /* 0x000000000008781c */ /* 0x000fe20003faf028 */
[----:B-----5:R-:W-:Y:S01]  /*7060*/  HADD2.F32 R201, -RZ, R194.H0_H0 ;  /* 0x200000c2ffc97230 */ /* 0x020fe20000004100 */
[----:B01----:R-:W-:-:S11]  /*7070*/  MOV R196, R180 ;  /* 0x000000b400c47202 */ /* 0x003fd60000000f00 */
        /* <DEDUP_REMOVED lines=9> */
.L_x_9743:
        /* <DEDUP_REMOVED lines=13> */
.L_x_9744:
        /* <DEDUP_REMOVED lines=13> */
.L_x_9745:
[----:B------:R-:W-:Y:S05]  /*72b0*/  BRA.U !UP3, `(.L_x_9738) ;  /* 0x000000110b047547 */ /* 0x000fea000b800000 */
[----:B01----:R-:W2:Y:S01]  /*72c0*/  LDL R197, [R1+0xc] ;  /* 0x00000c0001c57983 */ /* 0x003ea20000100800 */
        /* <DEDUP_REMOVED lines=13> */
.L_x_9729:
[----:B01----:R-:W0:Y:S02]  /*73a0*/  LDC.64 R196, c[0x0][0x478] ;  /* 0x00011e00ffc47b82 */ /* 0x003e240000000a00 */
        /* <DEDUP_REMOVED lines=8> */
[--C-:B-----5:R-:W-:Y:S01]  /*7430*/  FFMA.FTZ R160, R4, UR9, R200.reuse ;  /* 0x0000000904a07c23 */ /* 0x120fe200080100c8 */
        /* <DEDUP_REMOVED lines=20> */
[----:B------:R-:W-:Y:S01]  /*7580*/  FSEL R70, R196, RZ, P5 ;  /* 0x000000ffc4467208 */ /* 0x000fe20002800000 */
[----:B--2---:R-:W-:Y:S01]  /*7590*/  FADD.FTZ R163, R201, -R163 ;  /* 0x800000a3c9a37221 */ /* 0x004fe20000010000 */
[----:B------:R-:W-:Y:S01]  /*75a0*/  FMUL.FTZ R201, R162, UR26 ;  /* 0x0000001aa2c97c20 */ /* 0x000fe20008410000 */
[----:B------:R-:W-:Y:S02]  /*75b0*/  FSEL R162, R69, RZ, P5 ;  /* 0x000000ff45a27208 */ /* 0x000fe40002800000 */
[----:B------:R-:W-:Y:S01]  /*75c0*/  FMUL.FTZ R163, R163, UR26 ;  /* 0x0000001aa3a37c20 */ /* 0x000fe20008410000 */
[----:B------:R-:W-:-:S02]  /*75d0*/  FSEL R69, R197, RZ, P5 ;  /* 0x000000ffc5457208 */ /* 0x000fc40002800000 */
        /* <DEDUP_REMOVED lines=15> */
.L_x_9747:
        /* <DEDUP_REMOVED lines=13> */
.L_x_9748:
        /* <DEDUP_REMOVED lines=13> */
.L_x_9749:
        /* <DEDUP_REMOVED lines=13> */
.L_x_9750:
        /* <DEDUP_REMOVED lines=13> */
.L_x_9751:
        /* <DEDUP_REMOVED lines=13> */
.L_x_9752:
        /* <DEDUP_REMOVED lines=13> */
.L_x_9753:
        /* <DEDUP_REMOVED lines=9> */
.L_x_9746:
        /* <DEDUP_REMOVED lines=13> */
.L_x_9754:
        /* <DEDUP_REMOVED lines=13> */
.L_x_9755:
[----:B------:R-:W-:Y:S05]  /*7de0*/  BRA.U !UP3, `(.L_x_9756) ;  /* 0x000000010b307547 */ /* 0x000fea000b800000 */
[----:B-----5:R-:W-:Y:S01]  /*7df0*/  FFMA.FTZ R196, R4, UR9, R200 ;  /* 0x0000000904c47c23 */ /* 0x020fe200080100c8 */
        /* <DEDUP_REMOVED lines=11> */
.L_x_9756:
        /* <DEDUP_REMOVED lines=13> */
.L_x_9757:
        /* <DEDUP_REMOVED lines=13> */
.L_x_9758:
        /* <DEDUP_REMOVED lines=13> */
.L_x_9759:
        /* <DEDUP_REMOVED lines=13> */
.L_x_9760:
        /* <DEDUP_REMOVED lines=14> */
.L_x_9738:
[----:B01----:R-:W0:Y:S01]  /*82d0*/  @P0 LDC.64 R196, c[0x0][0x478] ;  /* 0x00011e00ffc40b82 */ /* 0x003e220000000a00 */
        /* <DEDUP_REMOVED lines=9> */
.L_x_9727:
[----:B------:R-:W-:Y:S05]  /*8370*/  BSYNC.RECONVERGENT B0 ;  /* 0x0000000000007941 */ /* 0x000fea0003800200 */
.L_x_9726:
        /* <DEDUP_REMOVED lines=9> */
.L_x_9763:
[----:B------:R-:W-:Y:S05]  /*8410*/  BRA.U !UP0, `(.L_x_9764) ;  /* 0x0000000d084c7547 */ /* 0x000fea000b800000 */
[----:B------:R-:W-:-:S04]  /*8420*/  UISETP.NE.U32.AND UP0, UPT, UR4, URZ, UPT ;  /* 0x000000ff0400728c */ /* 0x000fc8000bf05070 */
[----:B------:R-:W-:-:S06]  /*8430*/  UISETP.NE.AND.EX UP0, UPT, UR5, URZ, UPT, UP0 ;  /* 0x000000ff0500728c */ /* 0x000fcc000bf05300 */
[----:B------:R-:W-:-:S13]  /*8440*/  PLOP3.LUT P0, PT, PT, PT, UP0, 0x80, 0x8 ;  /* 0x000000000008781c */ /* 0x000fda0003f0f008 */
[----:B------:R-:W-:Y:S05]  /*8450*/  @!P0 BRA `(.L_x_9765) ;  /* 0x0000000400908947 */ /* 0x000fea0003800000 */
[----:B012---:R-:W2:Y:S04]  /*8460*/  LDL R197, [R1+0x8] ;  /* 0x0000080001c57983 */ /* 0x007ea80000100800 */
[----:B------:R-:W3:Y:S01]  /*8470*/  LDL R196, [R1+0x4] ;  /* 0x0000040001c47983 */ /* 0x000ee20000100800 */
[----:B------:R-:W-:-:S13]  /*8480*/  PLOP3.LUT P6, PT, PT, PT, UP2, 0x80, 0x8 ;  /* 0x000000000008781c */ /* 0x000fda0003fcf028 */
[--C-:B------:R-:W-:Y:S01]  /*8490*/  @P6 FFMA.FTZ R68, R10, UR9, R200.reuse ;  /* 0x000000090a446c23 */ /* 0x100fe200080100c8 */
[--C-:B------:R-:W-:Y:S01]  /*84a0*/  @P6 FFMA.FTZ R160, R16, UR9, R200.reuse ;  /* 0x0000000910a06c23 */ /* 0x100fe200080100c8 */
[--C-:B------:R-:W-:Y:S01]  /*84b0*/  @P6 FFMA.FTZ R161, R15, UR9, R200.reuse ;  /* 0x000000090fa16c23 */ /* 0x100fe200080100c8 */
[----:B------:R-:W-:Y:S01]  /*84c0*/  @P6 FFMA.FTZ R162, R210, UR9, R200 ;  /* 0x00000009d2a26c23 */ /* 0x000fe200080100c8 */
[----:B------:R-:W-:Y:S01]  /*84d0*/  @P6 FADD.FTZ R69, R235, -R68 ;  /* 0x80000044eb456221 */ /* 0x000fe20000010000 */
[----:B-----5:R-:W-:Y:S01]  /*84e0*/  MOV R68, R184 ;  /* 0x000000b800447202 */ /* 0x020fe20000000f00 */
[----:B------:R-:W-:Y:S01]  /*84f0*/  @P6 FADD.FTZ R160, R223, -R160 ;  /* 0x800000a0dfa06221 */ /* 0x000fe20000010000 */
[----:B------:R-:W-:Y:S01]  /*8500*/  @P6 FADD.FTZ R161, R222, -R161 ;  /* 0x800000a1dea16221 */ /* 0x000fe20000010000 */
[----:B------:R-:W-:Y:S01]  /*8510*/  @P6 FFMA.FTZ R68, R69, UR26, R184 ;  /* 0x0000001a45446c23 */ /* 0x000fe200080100b8 */
[--C-:B------:R-:W-:Y:S01]  /*8520*/  @P6 FFMA.FTZ R69, R12, UR9, R200.reuse ;  /* 0x000000090c456c23 */ /* 0x100fe200080100c8 */
[----:B------:R-:W-:Y:S01]  /*8530*/  @P6 FFMA.FTZ R163, R211, UR9, R200 ;  /* 0x00000009d3a36c23 */ /* 0x000fe200080100c8 */
[----:B------:R-:W-:-:S02]  /*8540*/  @P6 FADD.FTZ R162, R221, -R162 ;  /* 0x800000a2dda26221 */ /* 0x000fc40000010000 */
[----:B------:R-:W-:Y:S01]  /*8550*/  @P6 FADD.FTZ R70, R232, -R69 ;  /* 0x80000045e8466221 */ /* 0x000fe20000010000 */
[----:B------:R-:W-:Y:S01]  /*8560*/  MOV R69, R185 ;  /* 0x000000b900457202 */ /* 0x000fe20000000f00 */
[----:B------:R-:W-:Y:S02]  /*8570*/  @P6 FADD.FTZ R163, R220, -R163 ;  /* 0x800000a3dca36221 */ /* 0x000fe40000010000 */
[----:B------:R-:W-:Y:S01]  /*8580*/  @P6 FFMA.FTZ R69, R70, UR26, R185 ;  /* 0x0000001a46456c23 */ /* 0x000fe200080100b9 */
[----:B------:R-:W-:-:S04]  /*8590*/  @P6 FFMA.FTZ R70, R11, UR9, R200 ;  /* 0x000000090b466c23 */ /* 0x000fc800080100c8 */
[----:B------:R-:W-:Y:S01]  /*85a0*/  @P6 FADD.FTZ R71, R231, -R70 ;  /* 0x80000046e7476221 */ /* 0x000fe20000010000 */
[----:B------:R-:W-:-:S03]  /*85b0*/  MOV R70, R186 ;  /* 0x000000ba00467202 */ /* 0x000fc60000000f00 */
[----:B------:R-:W-:Y:S01]  /*85c0*/  @P6 FFMA.FTZ R70, R71, UR26, R186 ;  /* 0x0000001a47466c23 */ /* 0x000fe200080100ba */
[----:B------:R-:W-:Y:S01]  /*85d0*/  MOV R71, R187 ;  /* 0x000000bb00477202 */ /* 0x000fe20000000f00 */
        /* <DEDUP_REMOVED lines=8> */
[----:B--2---:R-:W-:-:S04]  /*8660*/  @P6 FFMA.FTZ R200, R197, UR9, R200 ;  /* 0x00000009c5c86c23 */ /* 0x004fc800080100c8 */
[----:B---3--:R-:W-:-:S04]  /*8670*/  @P6 FADD.FTZ R200, R196, -R200 ;  /* 0x800000c8c4c86221 */ /* 0x008fc80000010000 */
        /* <DEDUP_REMOVED lines=9> */
.L_x_9766:
        /* <DEDUP_REMOVED lines=8> */
.L_x_9767:
        /* <DEDUP_REMOVED lines=8> */
.L_x_9768:
        /* <DEDUP_REMOVED lines=8> */
.L_x_9769:
        /* <DEDUP_REMOVED lines=8> */
.L_x_9770:
        /* <DEDUP_REMOVED lines=8> */
.L_x_9771:
        /* <DEDUP_REMOVED lines=8> */
.L_x_9772:
        /* <DEDUP_REMOVED lines=9> */
.L_x_9765:
[----:B------:R-:W-:Y:S05]  /*8aa0*/  BRA.U !UP3, `(.L_x_9774) ;  /* 0x000000010b307547 */ /* 0x000fea000b800000 */
[----:B------:R-:W-:Y:S01]  /*8ab0*/  PLOP3.LUT P6, PT, PT, PT, UP2, 0x80, 0x8 ;  /* 0x000000000008781c */ /* 0x000fe20003fcf028 */
[----:B-----5:R-:W-:-:S12]  /*8ac0*/  HADD2.F32 R201, -RZ, R192.H0_H0 ;  /* 0x200000c0ffc97230 */ /* 0x020fd80000004100 */
[----:B012---:R-:W-:-:S04]  /*8ad0*/  @P6 FFMA.FTZ R196, R10, UR9, R200 ;  /* 0x000000090ac46c23 */ /* 0x007fc800080100c8 */
        /* <DEDUP_REMOVED lines=9> */
.L_x_9774:
[----:B------:R-:W-:Y:S05]  /*8b70*/  BRA.U !UP3, `(.L_x_9775) ;  /* 0x000000010b307547 */ /* 0x000fea000b800000 */
[----:B------:R-:W-:Y:S02]  /*8b80*/  PLOP3.LUT P6, PT, PT, PT, UP2, 0x80, 0x8 ;  /* 0x000000000008781c */ /* 0x000fe40003fcf028 */
[----:B012--5:R-:W-:-:S11]  /*8b90*/  MOV R196, R185 ;  /* 0x000000b900c47202 */ /* 0x027fd60000000f00 */
        /* <DEDUP_REMOVED lines=10> */
.L_x_9775:
        /* <DEDUP_REMOVED lines=13> */
.L_x_9776:
[----:B------:R-:W-:Y:S05]  /*8d10*/  BRA.U !UP3, `(.L_x_9777) ;  /* 0x000000010b307547 */ /* 0x000fea000b800000 */
[----:B------:R-:W-:Y:S01]  /*8d20*/  PLOP3.LUT P6, PT, PT, PT, UP2, 0x80, 0x8 ;  /* 0x000000000008781c */ /* 0x000fe20003fcf028 */
[----:B012--5:R-:W-:-:S12]  /*8d30*/  HADD2.F32 R197, -RZ, R57.H1_H1 ;  /* 0x30000039ffc57230 */ /* 0x027fd80000004100 */
        /* <DEDUP_REMOVED lines=10> */
.L_x_9777:
[----:B------:R-:W-:Y:S05]  /*8de0*/  BRA.U !UP3, `(.L_x_9778) ;  /* 0x000000010b307547 */ /* 0x000fea000b800000 */
[----:B------:R-:W-:Y:S01]  /*8df0*/  PLOP3.LUT P6, PT, PT, PT, UP2, 0x80, 0x8 ;  /* 0x000000000008781c */ /* 0x000fe20003fcf028 */
[----:B-----5:R-:W-:Y:S01]  /*8e00*/  HADD2.F32 R201, -RZ, R194.H0_H0 ;  /* 0x200000c2ffc97230 */ /* 0x020fe20000004100 */
[----:B012---:R-:W-:-:S11]  /*8e10*/  MOV R196, R188 ;  /* 0x000000bc00c47202 */ /* 0x007fd60000000f00 */
        /* <DEDUP_REMOVED lines=9> */
.L_x_9778:
        /* <DEDUP_REMOVED lines=13> */
.L_x_9779:
        /* <DEDUP_REMOVED lines=13> */
.L_x_9780:
[----:B------:R-:W-:Y:S05]  /*9050*/  BRA.U !UP3, `(.L_x_9773) ;  /* 0x000000110b107547 */ /* 0x000fea000b800000 */
[----:B012---:R-:W2:Y:S04]  /*9060*/  LDL R197, [R1+0x8] ;  /* 0x0000080001c57983 */ /* 0x007ea80000100800 */
[----:B------:R-:W3:Y:S01]  /*9070*/  LDL R196, [R1+0x4] ;  /* 0x0000040001c47983 */ /* 0x000ee20000100800 */
[----:B------:R-:W-:-:S13]  /*9080*/  PLOP3.LUT P6, PT, PT, PT, UP2, 0x80, 0x8 ;  /* 0x000000000008781c */ /* 0x000fda0003fcf028 */
[----:B--2---:R-:W-:Y:S01]  /*9090*/  @P6 FFMA.FTZ R200, R197, UR9, R200 ;  /* 0x00000009c5c86c23 */ /* 0x004fe200080100c8 */
[----:B-----5:R-:W-:-:S03]  /*90a0*/  HADD2.F32 R197, -RZ, R59.H1_H1 ;  /* 0x3000003bffc57230 */ /* 0x020fc60000004100 */
[----:B---3--:R-:W-:Y:S01]  /*90b0*/  @P6 FADD.FTZ R200, R196, -R200 ;  /* 0x800000c8c4c86221 */ /* 0x008fe20000010000 */
[----:B------:R-:W-:-:S03]  /*90c0*/  MOV R196, R191 ;  /* 0x000000bf00c47202 */ /* 0x000fc60000000f00 */
        /* <DEDUP_REMOVED lines=8> */
.L_x_9764:
[----:B012---:R-:W0:Y:S02]  /*9150*/  LDC.64 R196, c[0x0][0x478] ;  /* 0x00011e00ffc47b82 */ /* 0x007e240000000a00 */
[----:B0-----:R-:W-:-:S04]  /*9160*/  ISETP.NE.U32.AND P0, PT, R196, RZ, PT ;  /* 0x000000ffc400720c */ /* 0x001fc80003f05070 */
[----:B------:R-:W-:-:S13]  /*9170*/  ISETP.NE.AND.EX P0, PT, R197, RZ, PT, P0 ;  /* 0x000000ffc500720c */ /* 0x000fda0003f05300 */
[----:B------:R-:W-:Y:S05]  /*9180*/  @!P0 BRA `(.L_x_9781) ;  /* 0x00000008001c8947 */ /* 0x000fea0003800000 */
        /* <DEDUP_REMOVED lines=13> */
.L_x_9782:
        /* <DEDUP_REMOVED lines=13> */
.L_x_9783:
        /* <DEDUP_REMOVED lines=13> */
.L_x_9784:
        /* <DEDUP_REMOVED lines=13> */
.L_x_9785:
        /* <DEDUP_REMOVED lines=13> */
.L_x_9786:
        /* <DEDUP_REMOVED lines=13> */
.L_x_9787:
        /* <DEDUP_REMOVED lines=13> */
.L_x_9788:
[----:B------:R-:W2:Y:S04]  /*9740*/  LDL R68, [R1+0x8] ;  /* 0x0000080001447983 */ /* 0x000ea80000100800 */
[----:B------:R-:W3:Y:S01]  /*9750*/  LDL R163, [R1+0x4] ;  /* 0x0000040001a37983 */ /* 0x000ee20000100800 */
        /* <DEDUP_REMOVED lines=19> */
[--C-:B--2---:R-:W-:Y:S01]  /*9890*/  FFMA.FTZ R162, R68, UR9, R200.reuse ;  /* 0x0000000944a27c23 */ /* 0x104fe200080100c8 */
[--C-:B------:R-:W-:Y:S01]  /*98a0*/  FFMA.FTZ R68, R210, UR9, R200.reuse ;  /* 0x00000009d2447c23 */ /* 0x100fe200080100c8 */
[----:B------:R-:W-:Y:S02]  /*98b0*/  FFMA.FTZ R200, R10, UR9, R200 ;  /* 0x000000090ac87c23 */ /* 0x000fe400080100c8 */
[----:B---3--:R-:W-:Y:S01]  /*98c0*/  FADD.FTZ R162, R163, -R162 ;  /* 0x800000a2a3a27221 */ /* 0x008fe20000010000 */
[----:B------:R-:W-:Y:S01]  /*98d0*/  FADD.FTZ R68, R221, -R68 ;  /* 0x80000044dd447221 */ /* 0x000fe20000010000 */
[----:B------:R-:W-:Y:S02]  /*98e0*/  FADD.FTZ R200, R235, -R200 ;  /* 0x800000c8ebc87221 */ /* 0x000fe40000010000 */
        /* <DEDUP_REMOVED lines=8> */
[----:B------:R-:W-:Y:S06]  /*9970*/  BRA.U !UP3, `(.L_x_9773) ;  /* 0x000000050bc87547 */ /* 0x000fec000b800000 */
[----:B-----5:R-:W-:Y:S02]  /*9980*/  HADD2.F32 R197, -RZ, R59.H1_H1 ;  /* 0x3000003bffc57230 */ /* 0x020fe40000004100 */
[----:B------:R-:W-:Y:S01]  /*9990*/  FMUL.FTZ R196, R163, UR29 ;  /* 0x0000001da3c47c20 */ /* 0x000fe20008410000 */
[----:B------:R-:W-:-:S03]  /*99a0*/  HADD2.F32 R200, -RZ, R195.H1_H1 ;  /* 0x300000c3ffc87230 */ /* 0x000fc60000004100 */
[-C--:B------:R-:W-:Y:S02]  /*99b0*/  FMUL.FTZ R197, R197, R196.reuse ;  /* 0x000000c4c5c57220 */ /* 0x080fe40000410000 */
[----:B------:R-:W-:-:S03]  /*99c0*/  FFMA.FTZ R159, R200, R196, R159 ;  /* 0x000000c4c89f7223 */ /* 0x000fc6000001009f */
[----:B------:R-:W-:-:S04]  /*99d0*/  F2FP.F16.F32.PACK_AB R197, RZ, R197 ;  /* 0x000000c5ffc5723e */ /* 0x000fc800000000ff */
[----:B------:R-:W-:Y:S01]  /*99e0*/  PRMT R167, R167, 0x5410, R197 ;  /* 0x00005410a7a77816 */ /* 0x000fe200000000c5 */
[----:B------:R-:W-:Y:S06]  /*99f0*/  BRA `(.L_x_9773) ;  /* 0x0000000400a87947 */ /* 0x000fec0003800000 */
.L_x_9781:
        /* <DEDUP_REMOVED lines=13> */
.L_x_9789:
        /* <DEDUP_REMOVED lines=13> */
.L_x_9790:
        /* <DEDUP_REMOVED lines=13> */
.L_x_9791:
        /* <DEDUP_REMOVED lines=13> */
.L_x_9792:
        /* <DEDUP_REMOVED lines=13> */
.L_x_9793:
        /* <DEDUP_REMOVED lines=13> */
.L_x_9794:
        /* <DEDUP_REMOVED lines=13> */
.L_x_9795:
[----:B------:R-:W-:Y:S05]  /*9fb0*/  BRA.U !UP3, `(.L_x_9773) ;  /* 0x000000010b387547 */ /* 0x000fea000b800000 */
[----:B------:R-:W2:Y:S04]  /*9fc0*/  LDL R197, [R1+0x8] ;  /* 0x0000080001c57983 */ /* 0x000ea80000100800 */
        /* <DEDUP_REMOVED lines=12> */
[----:B------:R-:W-:-:S07]  /*a090*/  PRMT R167, R167, 0x5410, R197 ;  /* 0x00005410a7a77816 */ /* 0x000fce00000000c5 */
.L_x_9773:
        /* <DEDUP_REMOVED lines=8> */
.L_x_9762:
[----:B------:R-:W-:Y:S05]  /*a120*/  BSYNC.RECONVERGENT B0 ;  /* 0x0000000000007941 */ /* 0x000fea0003800200 */
.L_x_9761:
[----:B------:R-:W-:Y:S02]  /*a130*/  UIADD3 UR24, UPT, UPT, UR24, UR22, URZ ;  /* 0x0000001618187290 */ /* 0x000fe4000fffe0ff */
[----:B------:R-:W-:Y:S02]  /*a140*/  UPLOP3.LUT UP1, UPT, UPT, UPT, UP1, 0x40, 0x4 ;  /* 0x000000000004789c */ /* 0x000fe40003f2e810 */
[----:B------:R-:W-:-:S09]  /*a150*/  UISETP.GE.AND UP0, UPT, UR24, UR23, UPT ;  /* 0x000000171800728c */ /* 0x000fd2000bf06270 */
[----:B------:R-:W-:Y:S05]  /*a160*/  BRA.U !UP0, `(.L_x_9796) ;  /* 0xffffff6908087547 */ /* 0x000fea000b83ffff */
.L_x_9644:
[----:B------:R-:W4:Y:S01]  /*a170*/  S2UR UR4, SR_CTAID.X ;  /* 0x00000000000479c3 */ /* 0x000f220000002500 */
[----:B0123--:R-:W0:Y:S01]  /*a180*/  S2R R196, SR_TID.X ;  /* 0x0000000000c47919 */ /* 0x00fe220000002100 */
[----:B------:R-:W-:Y:S01]  /*a190*/  BSSY.RECONVERGENT B0, `(.L_x_9797) ;  /* 0x0000012000007945 */ /* 0x000fe20003800200 */
[----:B----4-:R-:W-:-:S06]  /*a1a0*/  UIMAD UR4, UR4, UR8, URZ ;  /* 0x00000008040472a4 */ /* 0x010fcc000f8e02ff */
[----:B------:R-:W-:-:S04]  /*a1b0*/  MOV R9, UR4 ;  /* 0x0000000400097c02 */ /* 0x000fc80008000f00 */
[----:B0-----:R-:W-:Y:S01]  /*a1c0*/  LEA.HI R9, R9, R196, RZ, 0x1d ;  /* 0x000000c409097211 */ /* 0x001fe200078fe8ff */
[----:B------:R-:W-:Y:S06]  /*a1d0*/  @!P1 BRA `(.L_x_9798) ;  /* 0x0000000000349947 */ /* 0x000fec0003800000 */
[----:B-----5:R-:W0:Y:S08]  /*a1e0*/  LDC.64 R2, c[0x0][0x440] ;  /* 0x00011000ff027b82 */ /* 0x020e300000000a00 */
        /* <DEDUP_REMOVED lines=12> */
.L_x_9798:
[----:B------:R-:W-:Y:S05]  /*a2b0*/  BSYNC.RECONVERGENT B0 ;  /* 0x0000000000007941 */ /* 0x000fea0003800200 */
.L_x_9797:
        /* <DEDUP_REMOVED lines=15> */
.L_x_9800:
[----:B------:R-:W-:Y:S05]  /*a3b0*/  BSYNC.RECONVERGENT B0 ;  /* 0x0000000000007941 */ /* 0x000fea0003800200 */
.L_x_9799:
        /* <DEDUP_REMOVED lines=15> */
.L_x_9802:
[----:B------:R-:W-:Y:S05]  /*a4b0*/  BSYNC.RECONVERGENT B0 ;  /* 0x0000000000007941 */ /* 0x000fea0003800200 */
.L_x_9801:
        /* <DEDUP_REMOVED lines=14> */
.L_x_9803:
        /* <DEDUP_REMOVED lines=14> */
.L_x_15704:


//--------------------- .text._ZN10layer_norm13ln_bwd_kernelINS_13Kernel_traitsI6__halfS2_fS2_fjLj8192ELj1ELj1ELj8ELj16ENS_18Kernel_traits_baseILj8192ES2_S2_fS2_fjLj256EEEEELb0ELb1ELb1ELb1EEEvNS_9BwdParamsE --------------------------
	.section	.text._ZN10layer_norm13ln_bwd_kernelINS_13Kernel_traitsI6__halfS2_fS2_fjLj8192ELj1ELj1ELj8ELj16ENS_18Kernel_traits_baseILj8192ES2_S2_fS2_fjLj256EEEEELb0ELb1ELb1ELb1EEEvNS_9BwdParamsE,"ax",@progbits
	.align	128
        .global         _ZN10layer_norm13ln_bwd_kernelINS_13Kernel_traitsI6__halfS2_fS2_fjLj8192ELj1ELj1ELj8ELj16ENS_18Kernel_traits_baseILj8192ES2_S2_fS2_fjLj256EEEEELb0ELb1ELb1ELb1EEEvNS_9BwdParamsE
        .type           _ZN10layer_norm13ln_bwd_kernelINS_13Kernel_traitsI6__halfS2_fS2_fjLj8192ELj1ELj1ELj8ELj16ENS_18Kernel_traits_baseILj8192ES2_S2_fS2_fjLj256EEEEELb0ELb1ELb1ELb1EEEvNS_9BwdParamsE,@function
        .size           _ZN10layer_norm13ln_bwd_kernelINS_13Kernel_traitsI6__halfS2_fS2_fjLj8192ELj1ELj1ELj8ELj16ENS_18Kernel_traits_baseILj8192ES2_S2_fS2_fjLj256EEEEELb0ELb1ELb1ELb1EEEvNS_9BwdParamsE,(.L_x_15705 - _ZN10layer_norm13ln_bwd_kernelINS_13Kernel_traitsI6__halfS2_fS2_fjLj8192ELj1ELj1ELj8ELj16ENS_18Kernel_traits_baseILj8192ES2_S2_fS2_fjLj256EEEEELb0ELb1ELb1ELb1EEEvNS_9BwdParamsE)
        .other          _ZN10layer_norm13ln_bwd_kernelINS_13Kernel_traitsI6__halfS2_fS2_fjLj8192ELj1ELj1ELj8ELj16ENS_18Kernel_traits_baseILj8192ES2_S2_fS2_fjLj256EEEEELb0ELb1ELb1ELb1EEEvNS_9BwdParamsE,@"STO_CUDA_ENTRY STV_DEFAULT"
_ZN10layer_norm13ln_bwd_kernelINS_13Kernel_traitsI6__halfS2_fS2_fjLj8192ELj1ELj1ELj8ELj16ENS_18Kernel_traits_baseILj8192ES2_S2_fS2_fjLj256EEEEELb0ELb1ELb1ELb1EEEvNS_9BwdParamsE:
.text._ZN10layer_norm13ln_bwd_kernelINS_13Kernel_traitsI6__halfS2_fS2_fjLj8192ELj1ELj1ELj8ELj16ENS_18Kernel_traits_baseILj8192ES2_S2_fS2_fjLj256EEEEELb0ELb1ELb1ELb1EEEvNS_9BwdParamsE:
        /* <DEDUP_REMOVED lines=65> */
[----:B0-----:R0:W5:Y:S01]  /*0410*/  LDG.E.128 R124, desc[UR18][R2.64+0x3000] ;  /* 0x00300012027c7981 */ /* 0x001162000c1e1d00 */
[----:B------:R-:W0:Y:S01]  /*0420*/  LDCU.128 UR12, c[0x0][0x3f0] ;  /* 0x00007e00ff0c77ac */ /* 0x000e220008000c00 */
[----:B----4-:R-:W-:-:S02]  /*0430*/  IMAD.WIDE.U32 R4, R227, 0x10, R4 ;  /* 0x00000010e3047825 */ /* 0x010fc400078e0004 */
[----:B------:R4:W5:Y:S01]  /*0440*/  LDG.E.128 R128, desc[UR18][R2.64+0x2000] ;  /* 0x0020001202807981 */ /* 0x000962000c1e1d00 */
[----:B------:R-:W0:Y:S03]  /*0450*/  LDCU.64 UR22, c[0x0][0x3c0] ;  /* 0x00007800ff1677ac */ /* 0x000e260008000a00 */
[----:B------:R4:W5:Y:S01]  /*0460*/  LDG.E.128 R132, desc[UR18][R2.64+0x1000] ;  /* 0x0010001202847981 */ /* 0x000962000c1e1d00 */
[----:B------:R-:W0:Y:S03]  /*0470*/  LDCU.64 UR24, c[0x0][0x380] ;  /* 0x00007000ff1877ac */ /* 0x000e260008000a00 */
[----:B------:R4:W5:Y:S04]  /*0480*/  LDG.E.128 R136, desc[UR18][R2.64] ;  /* 0x0000001202887981 */ /* 0x000968000c1e1d00 */
[----:B------:R4:W5:Y:S04]  /*0490*/  LDG.E.128 R140, desc[UR18][R4.64+0x3000] ;  /* 0x00300012048c7981 */ /* 0x000968000c1e1d00 */
[----:B------:R4:W5:Y:S04]  /*04a0*/  LDG.E.128 R144, desc[UR18][R4.64+0x2000] ;  /* 0x0020001204907981 */ /* 0x000968000c1e1d00 */
[----:B------:R4:W5:Y:S04]  /*04b0*/  LDG.E.128 R148, desc[UR18][R4.64+0x1000] ;  /* 0x0010001204947981 */ /* 0x000968000c1e1d00 */
[----:B------:R4:W5:Y:S01]  /*04c0*/  LDG.E.128 R152, desc[UR18][R4.64] ;  /* 0x0000001204987981 */ /* 0x000962000c1e1d00 */
[----:B------:R-:W-:Y:S01]  /*04d0*/  HFMA2 R156, -RZ, RZ, 0, 0 ;  /* 0x00000000ff9c7431 */ /* 0x000fe200000001ff */
[----:B0123--:R-:W-:-:S11]  /*04e0*/  UPLOP3.LUT UP1, UPT, UPT, UPT, UPT, 0x40, 0x4 ;  /* 0x000000000004789c */ /* 0x00ffd60003f2e870 */
.L_x_9940:
[----:B------:R-:W-:Y:S02]  /*04f0*/  UIMAD.WIDE UR30, UR8, 0x4, UR14 ;  /* 0x00000004081e78a5 */ /* 0x000fe4000f8e020e */
[----:B------:R-:W-:-:S04]  /*0500*/  UIMAD.WIDE UR10, UR8, 0x4, UR20 ;  /* 0x00000004080a78a5 */ /* 0x000fc8000f8e0214 */
[----:B--2---:R-:W-:Y:S02]  /*0510*/  MOV R186, UR30 ;  /* 0x0000001e00ba7c02 */ /* 0x004fe40008000f00 */
[----:B------:R-:W-:Y:S01]  /*0520*/  MOV R187, UR31 ;  /* 0x0000001f00bb7c02 */ /* 0x000fe20008000f00 */
[----:B------:R-:W-:-:S04]  /*0530*/  UIMAD.WIDE UR30, UR8, 0x4, UR12 ;  /* 0x00000004081e78a5 */ /* 0x000fc8000f8e020c */
[----:B------:R-:W2:Y:S01]  /*0540*/  LDG.E R186, desc[UR18][R186.64] ;  /* 0x00000012baba7981 */ /* 0x000ea2000c1e1900 */
[----:B------:R-:W-:Y:S02]  /*0550*/  MOV R188, UR10 ;  /* 0x0000000a00bc7c02 */ /* 0x000fe40008000f00 */
[----:B------:R-:W-:Y:S02]  /*0560*/  MOV R184, UR30 ;  /* 0x0000001e00b87c02 */ /* 0x000fe40008000f00 */
[----:B------:R-:W-:Y:S02]  /*0570*/  MOV R189, UR11 ;  /* 0x0000000b00bd7c02 */ /* 0x000fe40008000f00 */
[----:B------:R-:W-:-:S03]  /*0580*/  MOV R185, UR31 ;  /* 0x0000001f00b97c02 */ /* 0x000fc60008000f00 */
[----:B------:R-:W3:Y:S04]  /*0590*/  LDG.E R188, desc[UR18][R188.64] ;  /* 0x00000012bcbc7981 */ /* 0x000ee8000c1e1900 */
[----:B------:R-:W4:Y:S01]  /*05a0*/  LDG.E R184, desc[UR18][R184.64] ;  /* 0x00000012b8b87981 */ /* 0x000f22000c1e1900 */
[----:B------:R-:W-:Y:S02]  /*05b0*/  MOV R248, RZ ;  /* 0x000000ff00f87202 */ /* 0x000fe40000000f00 */
[----:B------:R-:W-:Y:S02]  /*05c0*/  MOV R227, RZ ;  /* 0x000000ff00e37202 */ /* 0x000fe40000000f00 */
[----:B--2---:R-:W-:Y:S02]  /*05d0*/  R2UR UR33, R186 ;  /* 0x00000000ba2172ca */ /* 0x004fe400000e0000 */
[----:B---3--:R-:W-:-:S11]  /*05e0*/  R2UR UR32, R188 ;  /* 0x00000000bc2072ca */ /* 0x008fd600000e0000 */
[----:B------:R-:W-:Y:S01]  /*05f0*/  UISETP.GE.AND UP2, UPT, UR33, 0x1, UPT ;  /* 0x000000012100788c */ /* 0x000fe2000bf46270 */
[----:B----4-:R-:W-:-:S08]  /*0600*/  R2UR UR16, R184 ;  /* 0x00000000b81072ca */ /* 0x010fd000000e0000 */
[----:B-----5:R-:W-:Y:S07]  /*0610*/  BRA.U !UP2, `(.L_x_9805) ;  /* 0x000000150a907547 */ /* 0x020fee000b800000 */
[----:B------:R-:W0:Y:S01]  /*0620*/  S2R R195, SR_TID.X ;  /* 0x0000000000c37919 */ /* 0x000e220000002100 */
[----:B------:R-:W-:Y:S01]  /*0630*/  UIMAD UR9, UR8, UR26, URZ ;  /* 0x0000001a080972a4 */ /* 0x000fe2000f8e02ff */
[----:B------:R-:W1:Y:S01]  /*0640*/  LDC.64 R236, c[0x0][0x3a8] ;  /* 0x0000ea00ffec7b82 */ /* 0x000e620000000a00 */
[----:B------:R-:W-:Y:S01]  /*0650*/  UIADD3 UR29, UPT, UPT, UR33, -0x1, URZ ;  /* 0xffffffff211d7890 */ /* 0x000fe2000fffe0ff */
[----:B------:R-:W-:Y:S01]  /*0660*/  MOV R2, UR26 ;  /* 0x0000001a00027c02 */ /* 0x000fe20008000f00 */
[----:B------:R-:W-:Y:S02]  /*0670*/  USHF.R.S32.HI UR10, URZ, 0x1f, UR9 ;  /* 0x0000001fff0a7899 */ /* 0x000fe40008011409 */
[----:B------:R-:W-:Y:S02]  /*0680*/  USHF.R.S32.HI UR11, URZ, 0x1f, UR8 ;  /* 0x0000001fff0b7899 */ /* 0x000fe40008011408 */
[----:B------:R-:W-:Y:S01]  /*0690*/  ULEA.HI UR10, UR10, UR9, URZ, 0x3 ;  /* 0x000000090a0a7291 */ /* 0x000fe2000f8f18ff */
[----:B------:R-:W2:Y:S01]  /*06a0*/  LDC.64 R4, c[0x0][0x428] ;  /* 0x00010a00ff047b82 */ /* 0x000ea20000000a00 */
[----:B------:R-:W-:Y:S01]  /*06b0*/  IMAD R2, R2, UR29, RZ ;  /* 0x0000001d02027c24 */ /* 0x000fe2000f8e02ff */
[----:B------:R-:W-:-:S03]  /*06c0*/  ULEA UR30, UP0, UR8, UR22, 0x2 ;  /* 0x00000016081e7291 */ /* 0x000fc6000f8010ff */
[----:B------:R-:W-:Y:S01]  /*06d0*/  MOV R0, UR10 ;  /* 0x0000000a00007c02 */ /* 0x000fe20008000f00 */
[----:B------:R-:W-:Y:S01]  /*06e0*/  ULEA.HI.X UR9, UR8, UR23, UR11, 0x2, UP0 ;  /* 0x0000001708097291 */ /* 0x000fe200080f140b */
[----:B------:R-:W-:Y:S02]  /*06f0*/  SHF.R.S32.HI R3, RZ, 0x1f, R2 ;  /* 0x0000001fff037819 */ /* 0x000fe40000011402 */
[----:B------:R-:W-:Y:S02]  /*0700*/  MOV R184, UR30 ;  /* 0x0000001e00b87c02 */ /* 0x000fe40008000f00 */
[----:B------:R-:W-:Y:S02]  /*0710*/  LEA.HI R2, R3, R2, RZ, 0x3 ;  /* 0x0000000203027211 */ /* 0x000fe400078f18ff */
[----:B------:R-:W-:-:S05]  /*0720*/  MOV R185, UR9 ;  /* 0x0000000900b97c02 */ /* 0x000fca0008000f00 */
[----:B------:R3:W4:Y:S01]  /*0730*/  LDG.E R3, desc[UR18][R184.64] ;  /* 0x00000012b8037981 */ /* 0x000722000c1e1900 */
[-C--:B0-----:R-:W-:Y:S02]  /*0740*/  LEA.HI.SX32 R0, R0, R195.reuse, 0x1d ;  /* 0x000000c300007211 */ /* 0x081fe400078feaff */
[----:B------:R-:W-:Y:S02]  /*0750*/  LEA.HI.SX32 R195, R2, R195, 0x1d ;  /* 0x000000c302c37211 */ /* 0x000fe400078feaff */
[C---:B------:R-:W-:Y:S02]  /*0760*/  IADD3 R2, PT, PT, R0.reuse, 0x100, RZ ;  /* 0x0000010000027810 */ /* 0x040fe40007ffe0ff */
[C---:B------:R-:W-:Y:S02]  /*0770*/  IADD3 R234, PT, PT, R0.reuse, 0x200, RZ ;  /* 0x0000020000ea7810 */ /* 0x040fe40007ffe0ff */
[C---:B------:R-:W-:Y:S01]  /*0780*/  IADD3 R232, PT, PT, R0.reuse, 0x300, RZ ;  /* 0x0000030000e87810 */ /* 0x040fe20007ffe0ff */
[----:B-1----:R-:W-:-:S04]  /*0790*/  IMAD.WIDE.U32 R6, R0, 0x20, R236 ;  /* 0x0000002000067825 */ /* 0x002fc800078e00ec */
[C---:B--2---:R-:W-:Y:S01]  /*07a0*/  IMAD.WIDE.U32 R196, R195.reuse, 0x10, R4 ;  /* 0x00000010c3c47825 */ /* 0x044fe200078e0004 */
[----:B------:R-:W2:Y:S03]  /*07b0*/  LDG.E.128 R228, desc[UR18][R6.64] ;  /* 0x0000001206e47981 */ /* 0x000ea6000c1e1d00 */
[--C-:B------:R-:W-:Y:S01]  /*07c0*/  IMAD.WIDE.U32 R188, R2, 0x20, R236.reuse ;  /* 0x0000002002bc7825 */ /* 0x100fe200078e00ec */
[----:B------:R0:W2:Y:S03]  /*07d0*/  LDG.E.128 R200, desc[UR18][R6.64+0x10] ;  /* 0x0000101206c87981 */ /* 0x0000a6000c1e1d00 */
[--C-:B------:R-:W-:Y:S01]  /*07e0*/  IMAD.WIDE.U32 R192, R234, 0x20, R236.reuse ;  /* 0x00000020eac07825 */ /* 0x100fe200078e00ec */
[----:B------:R-:W2:Y:S03]  /*07f0*/  LDG.E.128 R196, desc[UR18][R196.64] ;  /* 0x00000012c4c47981 */ /* 0x000ea6000c1e1d00 */
[----:B------:R-:W-:Y:S01]  /*0800*/  IMAD.WIDE.U32 R236, R232, 0x20, R236 ;  /* 0x00000020e8ec7825 */ /* 0x000fe200078e00ec */
[----:B------:R-:W2:Y:S04]  /*0810*/  LDG.E.128 R204, desc[UR18][R188.64] ;  /* 0x00000012bccc7981 */ /* 0x000ea8000c1e1d00 */
[----:B------:R1:W2:Y:S04]  /*0820*/  LDG.E.128 R208, desc[UR18][R188.64+0x10] ;  /* 0x00001012bcd07981 */ /* 0x0002a8000c1e1d00 */
[----:B------:R-:W2:Y:S04]  /*0830*/  LDG.E.128 R212, desc[UR18][R192.64] ;  /* 0x00000012c0d47981 */ /* 0x000ea8000c1e1d00 */
[----:B------:R1:W2:Y:S04]  /*0840*/  LDG.E.128 R216, desc[UR18][R192.64+0x10] ;  /* 0x00001012c0d87981 */ /* 0x0002a8000c1e1d00 */
[----:B------:R-:W2:Y:S04]  /*0850*/  LDG.E.128 R220, desc[UR18][R236.64] ;  /* 0x00000012ecdc7981 */ /* 0x000ea8000c1e1d00 */
[----:B------:R1:W2:Y:S01]  /*0860*/  LDG.E.128 R224, desc[UR18][R236.64+0x10] ;  /* 0x00001012ece07981 */ /* 0x0002a2000c1e1d00 */
[----:B---3--:R-:W-:-:S05]  /*0870*/  IADD3 R185, PT, PT, R195, 0x100, RZ ;  /* 0x00000100c3b97810 */ /* 0x008fca0007ffe0ff */
[----:B------:R-:W-:-:S06]  /*0880*/  IMAD.WIDE.U32 R184, R185, 0x10, R4 ;  /* 0x00000010b9b87825 */ /* 0x000fcc00078e0004 */
[----:B------:R-:W3:Y:S01]  /*0890*/  LDG.E.128 R184, desc[UR18][R184.64] ;  /* 0x00000012b8b87981 */ /* 0x000ee2000c1e1d00 */
[----:B0-----:R-:W-:-:S05]  /*08a0*/  IADD3 R7, PT, PT, R195, 0x200, RZ ;  /* 0x00000200c3077810 */ /* 0x001fca0007ffe0ff */
[----:B-1----:R-:W-:-:S06]  /*08b0*/  IMAD.WIDE.U32 R188, R7, 0x10, R4 ;  /* 0x0000001007bc7825 */ /* 0x002fcc00078e0004 */
[----:B------:R-:W3:Y:S01]  /*08c0*/  LDG.E.128 R188, desc[UR18][R188.64] ;  /* 0x00000012bcbc7981 */ /* 0x000ee2000c1e1d00 */
[----:B------:R-:W-:-:S05]  /*08d0*/  IADD3 R7, PT, PT, R195, 0x300, RZ ;  /* 0x00000300c3077810 */ /* 0x000fca0007ffe0ff */
[----:B------:R-:W-:-:S06]  /*08e0*/  IMAD.WIDE.U32 R192, R7, 0x10, R4 ;  /* 0x0000001007c07825 */ /* 0x000fcc00078e0004 */
[----:B------:R-:W3:Y:S01]  /*08f0*/  LDG.E.128 R192, desc[UR18][R192.64] ;  /* 0x00000012c0c07981 */ /* 0x000ee2000c1e1d00 */
        /* <DEDUP_REMOVED lines=14> */
[----:B------:R-:W5:Y:S02]  /*09e0*/  @P0 LDG.E.128 R24, desc[UR18][R238.64+0x10] ;  /* 0x00001012ee180981 */ /* 0x000f64000c1e1d00 */
[----:B0----5:R-:W-:Y:S02]  /*09f0*/  HADD2.F32 R236, -RZ, R136.H0_H0 ;  /* 0x20000088ffec7230 */ /* 0x021fe40000004100 */
[----:B------:R-:W5:Y:S01]  /*0a00*/  @P0 LDG.E.128 R20, desc[UR18][R234.64] ;  /* 0x00000012ea140981 */ /* 0x000f62000c1e1d00 */
[----:B------:R-:W-:-:S03]  /*0a10*/  @P0 IMAD.WIDE.U32 R232, R232, 0x20, R6 ;  /* 0x00000020e8e80825 */ /* 0x000fc600078e0006 */
[----:B------:R-:W5:Y:S04]  /*0a20*/  @P0 LDG.E.128 R16, desc[UR18][R234.64+0x10] ;  /* 0x00001012ea100981 */ /* 0x000f68000c1e1d00 */
[----:B------:R-:W5:Y:S04]  /*0a30*/  @P0 LDG.E.128 R12, desc[UR18][R232.64] ;  /* 0x00000012e80c0981 */ /* 0x000f68000c1e1d00 */
[----:B------:R0:W5:Y:S02]  /*0a40*/  @P0 LDG.E.128 R8, desc[UR18][R232.64+0x10] ;  /* 0x00001012e8080981 */ /* 0x000164000c1e1d00 */
[----:B0-----:R-:W-:-:S02]  /*0a50*/  HADD2.F32 R232, -RZ, R137.H0_H0 ;  /* 0x20000089ffe87230 */ /* 0x001fc40000004100 */
[----:B------:R-:W-:Y:S02]  /*0a60*/  HADD2.F32 R233, -RZ, R138.H1_H1 ;  /* 0x3000008affe97230 */ /* 0x000fe40000004100 */
[----:B------:R-:W-:Y:S01]  /*0a70*/  HADD2.F32 R234, -RZ, R134.H0_H0 ;  /* 0x20000086ffea7230 */ /* 0x000fe20000004100 */
[----:B----4-:R-:W-:-:S05]  /*0a80*/  FSEL R3, R3, RZ, !P1 ;  /* 0x000000ff03037208 */ /* 0x010fca0004800000 */
[C---:B--2---:R-:W-:Y:S01]  /*0a90*/  FADD.FTZ R228, -R3.reuse, R228 ;  /* 0x000000e403e47221 */ /* 0x044fe20000010100 */
[C---:B------:R-:W-:Y:S01]  /*0aa0*/  FADD.FTZ R4, -R3.reuse, R229 ;  /* 0x000000e503047221 */ /* 0x040fe20000010100 */
[C---:B------:R-:W-:Y:S01]  /*0ab0*/  FADD.FTZ R2, -R3.reuse, R230 ;  /* 0x000000e603027221 */ /* 0x040fe20000010100 */
[C---:B------:R-:W-:Y:S01]  /*0ac0*/  FADD.FTZ R0, -R3.reuse, R231 ;  /* 0x000000e703007221 */ /* 0x040fe20000010100 */
[C---:B------:R-:W-:Y:S01]  /*0ad0*/  FADD.FTZ R200, -R3.reuse, R200 ;  /* 0x000000c803c87221 */ /* 0x040fe20000010100 */
[C---:B------:R-:W-:Y:S01]  /*0ae0*/  FADD.FTZ R201, -R3.reuse, R201 ;  /* 0x000000c903c97221 */ /* 0x040fe20000010100 */
[C---:B------:R-:W-:Y:S01]  /*0af0*/  FADD.FTZ R202, -R3.reuse, R202 ;  /* 0x000000ca03ca7221 */ /* 0x040fe20000010100 */
[----:B------:R-:W-:Y:S01]  /*0b00*/  FADD.FTZ R203, -R3, R203 ;  /* 0x000000cb03cb7221 */ /* 0x000fe20000010100 */
[----:B------:R-:W-:Y:S02]  /*0b10*/  HADD2.F32 R5, -RZ, R196.H0_H0 ;  /* 0x200000c4ff057230 */ /* 0x000fe40000004100 */
[----:B------:R-:W-:-:S02]  /*0b20*/  HADD2.F32 R229, -RZ, R199.H0_H0 ;  /* 0x200000c7ffe57230 */ /* 0x000fc40000004100 */
        /* <DEDUP_REMOVED lines=26> */
[----:B------:R-:W-:Y:S01]  /*0cd0*/  FMUL.FTZ R3, R228, UR32 ;  /* 0x00000020e4037c20 */ /* 0x000fe20008410000 */
[----:B------:R-:W-:Y:S02]  /*0ce0*/  HADD2.F32 R199, -RZ, R136.H1_H1 ;  /* 0x30000088ffc77230 */ /* 0x000fe40000004100 */
[-C--:B------:R-:W-:Y:S01]  /*0cf0*/  FMUL.FTZ R228, R236, R5.reuse ;  /* 0x00000005ece47220 */ /* 0x080fe20000410000 */
[----:B------:R-:W-:Y:S01]  /*0d00*/  FADD.FTZ R156, R156, R5 ;  /* 0x000000059c9c7221 */ /* 0x000fe20000010000 */
[----:B------:R-:W-:Y:S01]  /*0d10*/  FFMA.FTZ R40, R3, R5, R40 ;  /* 0x0000000503287223 */ /* 0x000fe20000010028 */
[--C-:B------:R-:W-:Y:S02]  /*0d20*/  HADD2.F32 R7, -RZ, R197.reuse.H0_H0 ;  /* 0x200000c5ff077230 */ /* 0x100fe40000004100 */
[----:B------:R-:W-:Y:S01]  /*0d30*/  FMUL.FTZ R5, R199, R6 ;  /* 0x00000006c7057220 */ /* 0x000fe20000410000 */
[----:B------:R-:W-:Y:S02]  /*0d40*/  HADD2.F32 R196, -RZ, R197.H1_H1 ;  /* 0x300000c5ffc47230 */ /* 0x000fe40000004100 */
[----:B------:R-:W-:Y:S01]  /*0d50*/  FMUL.FTZ R199, R2, UR32 ;  /* 0x0000002002c77c20 */ /* 0x000fe20008410000 */
[----:B------:R-:W-:-:S02]  /*0d60*/  HADD2.F32 R231, -RZ, R137.H1_H1 ;  /* 0x30000089ffe77230 */ /* 0x000fc40000004100 */
[----:B------:R-:W-:Y:S01]  /*0d70*/  FMUL.FTZ R4, R4, UR32 ;  /* 0x0000002004047c20 */ /* 0x000fe20008410000 */
[--C-:B------:R-:W-:Y:S02]  /*0d80*/  HADD2.F32 R197, -RZ, R198.reuse.H0_H0 ;  /* 0x200000c6ffc57230 */ /* 0x100fe40000004100 */
[----:B------:R-:W-:Y:S01]  /*0d90*/  FMUL.FTZ R0, R0, UR32 ;  /* 0x0000002000007c20 */ /* 0x000fe20008410000 */
[----:B------:R-:W-:Y:S02]  /*0da0*/  HADD2.F32 R198, -RZ, R198.H1_H1 ;  /* 0x300000c6ffc67230 */ /* 0x000fe40000004100 */
[-C--:B------:R-:W-:Y:S01]  /*0db0*/  FMUL.FTZ R2, R232, R7.reuse ;  /* 0x00000007e8027220 */ /* 0x080fe20000410000 */
[----:B------:R-:W-:Y:S01]  /*0dc0*/  FADD.FTZ R158, R158, R7 ;  /* 0x000000079e9e7221 */ /* 0x000fe20000010000 */
[----:B------:R-:W-:Y:S01]  /*0dd0*/  FFMA.FTZ R42, R199, R7, R42 ;  /* 0x00000007c72a7223 */ /* 0x000fe2000001002a */
[----:B------:R-:W-:Y:S01]  /*0de0*/  FADD.FTZ R157, R157, R6 ;  /* 0x000000069d9d7221 */ /* 0x000fe20000010000 */
[----:B------:R-:W-:Y:S01]  /*0df0*/  FFMA.FTZ R41, R4, R6, R41 ;  /* 0x0000000604297223 */ /* 0x000fe20000010029 */
[----:B------:R-:W-:Y:S01]  /*0e00*/  FMUL.FTZ R7, R231, R196 ;  /* 0x000000c4e7077220 */ /* 0x000fe20000410000 */
[----:B------:R-:W-:-:S02]  /*0e10*/  HADD2.F32 R6, -RZ, R138.H0_H0 ;  /* 0x2000008aff067230 */ /* 0x000fc40000004100 */
[----:B------:R-:W-:Y:S01]  /*0e20*/  FMUL.FTZ R231, R200, UR32 ;  /* 0x00000020c8e77c20 */ /* 0x000fe20008410000 */
[----:B------:R-:W-:Y:S01]  /*0e30*/  FADD.FTZ R159, R159, R196 ;  /* 0x000000c49f9f7221 */ /* 0x000fe20000010000 */
[----:B------:R-:W-:Y:S01]  /*0e40*/  FFMA.FTZ R43, R0, R196, R43 ;  /* 0x000000c4002b7223 */ /* 0x000fe2000001002b */
[----:B------:R-:W-:Y:S01]  /*0e50*/  FMUL.FTZ R200, R201, UR32 ;  /* 0x00000020c9c87c20 */ /* 0x000fe20008410000 */
[--C-:B------:R-:W-:Y:S02]  /*0e60*/  HADD2.F32 R232, -RZ, R139.reuse.H0_H0 ;  /* 0x2000008bffe87230 */ /* 0x100fe40000004100 */
[-C--:B------:R-:W-:Y:S01]  /*0e70*/  FMUL.FTZ R196, R233, R198.reuse ;  /* 0x000000c6e9c47220 */ /* 0x080fe20000410000 */
[----:B------:R-:W-:Y:S01]  /*0e80*/  FMUL.FTZ R201, R202, UR32 ;  /* 0x00000020cac97c20 */ /* 0x000fe20008410000 */
[----:B------:R-:W-:Y:S02]  /*0e90*/  HADD2.F32 R233, -RZ, R139.H1_H1 ;  /* 0x3000008bffe97230 */ /* 0x000fe40000004100 */
[-C--:B------:R-:W-:Y:S01]  /*0ea0*/  FMUL.FTZ R6, R6, R197.reuse ;  /* 0x000000c506067220 */ /* 0x080fe20000410000 */
[----:B------:R-:W-:Y:S01]  /*0eb0*/  FADD.FTZ R160, R160, R197 ;  /* 0x000000c5a0a07221 */ /* 0x000fe20000010000 */
[----:B------:R-:W-:Y:S01]  /*0ec0*/  FFMA.FTZ R44, R231, R197, R44 ;  /* 0x000000c5e72c7223 */ /* 0x000fe2000001002c */
[----:B------:R-:W-:Y:S01]  /*0ed0*/  FMUL.FTZ R202, R203, UR32 ;  /* 0x00000020cbca7c20 */ /* 0x000fe20008410000 */
[-C--:B------:R-:W-:Y:S01]  /*0ee0*/  FMUL.FTZ R197, R232, R229.reuse ;  /* 0x000000e5e8c57220 */ /* 0x080fe20000410000 */
[----:B------:R-:W-:Y:S01]  /*0ef0*/  FADD.FTZ R162, R162, R229 ;  /* 0x000000e5a2a27221 */ /* 0x000fe20000010000 */
[----:B------:R-:W-:Y:S01]  /*0f00*/  FFMA.FTZ R46, R201, R229, R46 ;  /* 0x000000e5c92e7223 */ /* 0x000fe2000001002e */
[----:B------:R-:W-:Y:S01]  /*0f10*/  FADD.FTZ R161, R161, R198 ;  /* 0x000000c6a1a17221 */ /* 0x000fe20000010000 */
[----:B------:R-:W-:Y:S01]  /*0f20*/  FFMA.FTZ R45, R200, R198, R45 ;  /* 0x000000c6c82d7223 */ /* 0x000fe2000001002d */
[----:B------:R-:W-:-:S02]  /*0f30*/  HADD2.F32 R229, -RZ, R132.H0_H0 ;  /* 0x20000084ffe57230 */ /* 0x000fc40000004100 */
[-C--:B------:R-:W-:Y:S01]  /*0f40*/  FMUL.FTZ R198, R233, R230.reuse ;  /* 0x000000e6e9c67220 */ /* 0x080fe20000410000 */
[----:B---3--:R-:W-:Y:S02]  /*0f50*/  HADD2.F32 R232, -RZ, R184.H0_H0 ;  /* 0x200000b8ffe87230 */ /* 0x008fe40000004100 */
[----:B------:R-:W-:Y:S01]  /*0f60*/  FMUL.FTZ R203, R204, UR32 ;  /* 0x00000020cccb7c20 */ /* 0x000fe20008410000 */
[----:B------:R-:W-:Y:S01]  /*0f70*/  FADD.FTZ R163, R163, R230 ;  /* 0x000000e6a3a37221 */ /* 0x000fe20000010000 */
[----:B------:R-:W-:Y:S01]  /*0f80*/  FFMA.FTZ R47, R202, R230, R47 ;  /* 0x000000e6ca2f7223 */ /* 0x000fe2000001002f */
[----:B------:R-:W-:Y:S02]  /*0f90*/  HADD2.F32 R233, -RZ, R132.H1_H1 ;  /* 0x30000084ffe97230 */ /* 0x000fe40000004100 */
[----:B------:R-:W-:Y:S01]  /*0fa0*/  FMUL.FTZ R230, R205, UR32 ;  /* 0x00000020cde67c20 */ /* 0x000fe20008410000 */
[----:B------:R-:W-:Y:S02]  /*0fb0*/  HADD2.F32 R184, -RZ, R184.H1_H1 ;  /* 0x300000b8ffb87230 */ /* 0x000fe40000004100 */
[-C--:B------:R-:W-:Y:S01]  /*0fc0*/  FMUL.FTZ R204, R229, R232.reuse ;  /* 0x000000e8e5cc7220 */ /* 0x080fe20000410000 */
[----:B------:R-:W-:Y:S01]  /*0fd0*/  FADD.FTZ R164, R164, R232 ;  /* 0x000000e8a4a47221 */ /* 0x000fe20000010000 */
[----:B------:R-:W-:Y:S01]  /*0fe0*/  FFMA.FTZ R48, R203, R232, R48 ;  /* 0x000000e8cb307223 */ /* 0x000fe20000010030 */
[----:B------:R-:W-:-:S02]  /*0ff0*/  HADD2.F32 R232, -RZ, R133.H0_H0 ;  /* 0x20000085ffe87230 */ /* 0x000fc40000004100 */
[-C--:B------:R-:W-:Y:S01]  /*1000*/  FMUL.FTZ R205, R233, R184.reuse ;  /* 0x000000b8e9cd7220 */ /* 0x080fe20000410000 */
[----:B------:R-:W-:Y:S02]  /*1010*/  HADD2.F32 R235, -RZ, R185.H0_H0 ;  /* 0x200000b9ffeb7230 */ /* 0x000fe40000004100 */
[----:B------:R-:W-:Y:S01]  /*1020*/  FADD.FTZ R165, R165, R184 ;  /* 0x000000b8a5a57221 */ /* 0x000fe20000010000 */
[----:B------:R-:W-:Y:S01]  /*1030*/  FFMA.FTZ R49, R230, R184, R49 ;  /* 0x000000b8e6317223 */ /* 0x000fe20000010031 */
[----:B------:R-:W-:Y:S01]  /*1040*/  FMUL.FTZ R229, R206, UR32 ;  /* 0x00000020cee57c20 */ /* 0x000fe20008410000 */
[----:B------:R-:W-:Y:S02]  /*1050*/  HADD2.F32 R184, -RZ, R133.H1_H1 ;  /* 0x30000085ffb87230 */ /* 0x000fe40000004100 */
[----:B------:R-:W-:Y:S02]  /*1060*/  HADD2.F32 R185, -RZ, R185.H1_H1 ;  /* 0x300000b9ffb97230 */ /* 0x000fe40000004100 */
[-C--:B------:R-:W-:Y:S01]  /*1070*/  FMUL.FTZ R206, R232, R235.reuse ;  /* 0x000000ebe8ce7220 */ /* 0x080fe20000410000 */
[----:B------:R-:W-:Y:S01]  /*1080*/  FADD.FTZ R166, R166, R235 ;  /* 0x000000eba6a67221 */ /* 0x000fe20000010000 */
[----:B------:R-:W-:Y:S01]  /*1090*/  FFMA.FTZ R50, R229, R235, R50 ;  /* 0x000000ebe5327223 */ /* 0x000fe20000010032 */
[----:B------:R-:W-:Y:S01]  /*10a0*/  FMUL.FTZ R232, R207, UR32 ;  /* 0x00000020cfe87c20 */ /* 0x000fe20008410000 */
[----:B------:R-:W-:-:S02]  /*10b0*/  HADD2.F32 R235, -RZ, R186.H0_H0 ;  /* 0x200000baffeb7230 */ /* 0x000fc40000004100 */
[----:B------:R-:W-:Y:S01]  /*10c0*/  FMUL.FTZ R207, R184, R185 ;  /* 0x000000b9b8cf7220 */ /* 0x000fe20000410000 */
[----:B------:R-:W-:Y:S02]  /*10d0*/  HADD2.F32 R184, -RZ, R134.H1_H1 ;  /* 0x30000086ffb87230 */ /* 0x000fe40000004100 */
[----:B------:R-:W-:Y:S02]  /*10e0*/  HADD2.F32 R186, -RZ, R186.H1_H1 ;  /* 0x300000baffba7230 */ /* 0x000fe40000004100 */
[----:B------:R-:W-:Y:S01]  /*10f0*/  FMUL.FTZ R233, R208, UR32 ;  /* 0x00000020d0e97c20 */ /* 0x000fe20008410000 */
[----:B------:R-:W-:Y:S01]  /*1100*/  FMUL.FTZ R208, R234, R235 ;  /* 0x000000ebead07220 */ /* 0x000fe20000410000 */
[----:B------:R-:W-:Y:S01]  /*1110*/  FMUL.FTZ R234, R209, UR32 ;  /* 0x00000020d1ea7c20 */ /* 0x000fe20008410000 */
[----:B------:R-:W-:Y:S01]  /*1120*/  FMUL.FTZ R238, R211, UR32 ;  /* 0x00000020d3ee7c20 */ /* 0x000fe20008410000 */
[----:B------:R-:W-:Y:S01]  /*1130*/  FMUL.FTZ R209, R184, R186 ;  /* 0x000000bab8d17220 */ /* 0x000fe20000410000 */
[----:B------:R-:W-:-:S02]  /*1140*/  HADD2.F32 R184, -RZ, R188.H0_H0 ;  /* 0x200000bcffb87230 */ /* 0x000fc40000004100 */
[----:B------:R-:W-:Y:S01]  /*1150*/  FMUL.FTZ R237, R212, UR32 ;  /* 0x00000020d4ed7c20 */ /* 0x000fe20008410000 */
[----:B------:R-:W-:Y:S02]  /*1160*/  HADD2.F32 R211, -RZ, R128.H0_H0 ;  /* 0x20000080ffd37230 */ /* 0x000fe40000004100 */
[----:B------:R-:W-:Y:S01]  /*1170*/  FMUL.FTZ R240, R213, UR32 ;  /* 0x00000020d5f07c20 */ /* 0x000fe20008410000 */
[----:B------:R-:W-:Y:S02]  /*1180*/  HADD2.F32 R213, -RZ, R129.H0_H0 ;  /* 0x20000081ffd57230 */ /* 0x000fe40000004100 */
[----:B------:R-:W-:Y:S01]  /*1190*/  FADD.FTZ R172, R172, R184 ;  /* 0x000000b8acac7221 */ /* 0x000fe20000010000 */
[-C--:B------:R-:W-:Y:S01]  /*11a0*/  FFMA.FTZ R56, R237, R184.reuse, R56 ;  /* 0x000000b8ed387223 */ /* 0x080fe20000010038 */
[----:B------:R-:W-:Y:S01]  /*11b0*/  FMUL.FTZ R211, R211, R184 ;  /* 0x000000b8d3d37220 */ /* 0x000fe20000410000 */
[----:B------:R-:W-:Y:S02]  /*11c0*/  HADD2.F32 R184, -RZ, R189.H0_H0 ;  /* 0x200000bdffb87230 */ /* 0x000fe40000004100 */
[----:B------:R-:W-:Y:S01]  /*11d0*/  FMUL.FTZ R239, R214, UR32 ;  /* 0x00000020d6ef7c20 */ /* 0x000fe20008410000 */
[----:B------:R-:W-:Y:S01]  /*11e0*/  FMUL.FTZ R242, R215, UR32 ;  /* 0x00000020d7f27c20 */ /* 0x000fe20008410000 */
[----:B------:R-:W-:-:S02]  /*11f0*/  HADD2.F32 R215, -RZ, R130.H0_H0 ;  /* 0x20000082ffd77230 */ /* 0x000fc40000004100 */
[----:B------:R-:W-:Y:S01]  /*1200*/  FADD.FTZ R174, R174, R184 ;  /* 0x000000b8aeae7221 */ /* 0x000fe20000010000 */
[-C--:B------:R-:W-:Y:S01]  /*1210*/  FFMA.FTZ R58, R239, R184.reuse, R58 ;  /* 0x000000b8ef3a7223 */ /* 0x080fe2000001003a */
[----:B------:R-:W-:Y:S01]  /*1220*/  FMUL.FTZ R213, R213, R184 ;  /* 0x000000b8d5d57220 */ /* 0x000fe20000410000 */
[----:B------:R-:W-:Y:S02]  /*1230*/  HADD2.F32 R184, -RZ, R190.H0_H0 ;  /* 0x200000beffb87230 */ /* 0x000fe40000004100 */
[----:B------:R-:W-:Y:S01]  /*1240*/  FADD.FTZ R167, R167, R185 ;  /* 0x000000b9a7a77221 */ /* 0x000fe20000010000 */
[----:B------:R-:W-:Y:S01]  /*1250*/  FFMA.FTZ R51, R232, R185, R51 ;  /* 0x000000b9e8337223 */ /* 0x000fe20000010033 */
[----:B------:R-:W-:Y:S01]  /*1260*/  FMUL.FTZ R241, R216, UR32 ;  /* 0x00000020d8f17c20 */ /* 0x000fe20008410000 */
[----:B------:R-:W-:Y:S01]  /*1270*/  FADD.FTZ R168, R168, R235 ;  /* 0x000000eba8a87221 */ /* 0x000fe20000010000 */
[----:B------:R-:W-:Y:S01]  /*1280*/  FFMA.FTZ R52, R233, R235, R52 ;  /* 0x000000ebe9347223 */ /* 0x000fe20000010034 */
[----:B------:R-:W-:-:S02]  /*1290*/  HADD2.F32 R185, -RZ, R187.H0_H0 ;  /* 0x200000bbffb97230 */ /* 0x000fc40000004100 */
[----:B------:R-:W-:Y:S01]  /*12a0*/  FMUL.FTZ R235, R210, UR32 ;  /* 0x00000020d2eb7c20 */ /* 0x000fe20008410000 */
[----:B------:R-:W-:Y:S02]  /*12b0*/  HADD2.F32 R236, -RZ, R135.H0_H0 ;  /* 0x20000087ffec7230 */ /* 0x000fe40000004100 */
[----:B------:R-:W-:Y:S02]  /*12c0*/  HADD2.F32 R188, -RZ, R188.H1_H1 ;  /* 0x300000bcffbc7230 */ /* 0x000fe40000004100 */
[----:B------:R-:W-:Y:S02]  /*12d0*/  HADD2.F32 R212, -RZ, R128.H1_H1 ;  /* 0x30000080ffd47230 */ /* 0x000fe40000004100 */
[----:B------:R-:W-:Y:S01]  /*12e0*/  FADD.FTZ R116, R116, R184 ;  /* 0x000000b874747221 */ /* 0x000fe20000010000 */
[-C--:B------:R-:W-:Y:S01]  /*12f0*/  FFMA.FTZ R60, R241, R184.reuse, R60 ;  /* 0x000000b8f13c7223 */ /* 0x080fe2000001003c */
[----:B------:R-:W-:Y:S01]  /*1300*/  FMUL.FTZ R215, R215, R184 ;  /* 0x000000b8d7d77220 */ /* 0x000fe20000410000 */
[----:B------:R-:W-:Y:S01]  /*1310*/  FMUL.FTZ R244, R217, UR32 ;  /* 0x00000020d9f47c20 */ /* 0x000fe20008410000 */
[----:B------:R-:W-:-:S02]  /*1320*/  HADD2.F32 R187, -RZ, R187.H1_H1 ;  /* 0x300000bbffbb7230 */ /* 0x000fc40000004100 */
[----:B------:R-:W-:Y:S01]  /*1330*/  FADD.FTZ R170, R170, R185 ;  /* 0x000000b9aaaa7221 */ /* 0x000fe20000010000 */
[----:B------:R-:W-:Y:S02]  /*1340*/  HADD2.F32 R210, -RZ, R135.H1_H1 ;  /* 0x30000087ffd27230 */ /* 0x000fe40000004100 */
[-C--:B------:R-:W-:Y:S01]  /*1350*/  FFMA.FTZ R54, R235, R185.reuse, R54 ;  /* 0x000000b9eb367223 */ /* 0x080fe20000010036 */
[----:B------:R-:W-:Y:S02]  /*1360*/  HADD2.F32 R184, -RZ, R191.H0_H0 ;  /* 0x200000bfffb87230 */ /* 0x000fe40000004100 */
[----:B------:R-:W-:Y:S01]  /*1370*/  FMUL.FTZ R236, R236, R185 ;  /* 0x000000b9ecec7220 */ /* 0x000fe20000410000 */
[----:B------:R-:W-:Y:S02]  /*1380*/  HADD2.F32 R217, -RZ, R131.H0_H0 ;  /* 0x20000083ffd97230 */ /* 0x000fe40000004100 */
[----:B------:R-:W-:Y:S01]  /*1390*/  FADD.FTZ R173, R173, R188 ;  /* 0x000000bcadad7221 */ /* 0x000fe20000010000 */
[-C--:B------:R-:W-:Y:S01]  /*13a0*/  FFMA.FTZ R57, R240, R188.reuse, R57 ;  /* 0x000000bcf0397223 */ /* 0x080fe20000010039 */
[----:B------:R-:W-:Y:S01]  /*13b0*/  FMUL.FTZ R212, R212, R188 ;  /* 0x000000bcd4d47220 */ /* 0x000fe20000410000 */
[----:B------:R-:W-:Y:S01]  /*13c0*/  FMUL.FTZ R243, R218, UR32 ;  /* 0x00000020daf37c20 */ /* 0x000fe20008410000 */
[----:B------:R-:W-:Y:S01]  /*13d0*/  FFMA.FTZ R185, R3, R228, RZ ;  /* 0x000000e403b97223 */ /* 0x000fe200000100ff */
[----:B------:R-:W-:Y:S01]  /*13e0*/  FADD.FTZ R188, RZ, R228 ;  /* 0x000000e4ffbc7221 */ /* 0x000fe20000010000 */
[----:B------:R-:W-:Y:S01]  /*13f0*/  FADD.FTZ R169, R169, R186 ;  /* 0x000000baa9a97221 */ /* 0x000fe20000010000 */
[----:B------:R-:W-:Y:S01]  /*1400*/  FFMA.FTZ R53, R234, R186, R53 ;  /* 0x000000baea357223 */ /* 0x000fe20000010035 */
[----:B------:R-:W-:Y:S01]  /*1410*/  FMUL.FTZ R246, R219, UR32 ;  /* 0x00000020dbf67c20 */ /* 0x000fe20008410000 */
[----:B------:R-:W-:-:S02]  /*1420*/  HADD2.F32 R186, -RZ, R192.H0_H0 ;  /* 0x200000c0ffba7230 */ /* 0x000fc40000004100 */
[-C--:B------:R-:W-:Y:S01]  /*1430*/  FMUL.FTZ R210, R210, R187.reuse ;  /* 0x000000bbd2d27220 */ /* 0x080fe20000410000 */
[----:B------:R-:W-:Y:S02]  /*1440*/  HADD2.F32 R219, -RZ, R124.H0_H0 ;  /* 0x2000007cffdb7230 */ /* 0x000fe40000004100 */
[----:B------:R-:W-:Y:S01]  /*1450*/  FADD.FTZ R171, R171, R187 ;  /* 0x000000bbabab7221 */ /* 0x000fe20000010000 */
[----:B------:R-:W-:Y:S01]  /*1460*/  FFMA.FTZ R55, R238, R187, R55 ;  /* 0x000000bbee377223 */ /* 0x000fe20000010037 */
[----:B------:R-:W-:Y:S01]  /*1470*/  FADD.FTZ R118, R118, R184 ;  /* 0x000000b876767221 */ /* 0x000fe20000010000 */
[-C--:B------:R-:W-:Y:S01]  /*1480*/  FFMA.FTZ R62, R243, R184.reuse, R62 ;  /* 0x000000b8f33e7223 */ /* 0x080fe2000001003e */
[----:B------:R-:W-:Y:S01]  /*1490*/  FMUL.FTZ R217, R217, R184 ;  /* 0x000000b8d9d97220 */ /* 0x000fe20000410000 */
[----:B------:R-:W-:Y:S01]  /*14a0*/  FMUL.FTZ R245, R220, UR32 ;  /* 0x00000020dcf57c20 */ /* 0x000fe20008410000 */
        /* <DEDUP_REMOVED lines=35> */
[----:B------:R-:W-:Y:S02]  /*16e0*/  HADD2.F32 R189, -RZ, R189.H1_H1 ;  /* 0x300000bdffbd7230 */ /* 0x000fe40000004100 */
[----:B------:R-:W-:Y:S02]  /*16f0*/  HADD2.F32 R214, -RZ, R129.H1_H1 ;  /* 0x30000081ffd67230 */ /* 0x000fe40000004100 */
[----:B------:R-:W-:Y:S01]  /*1700*/  FFMA.FTZ R184, R240, R212, R185 ;  /* 0x000000d4f0b87223 */ /* 0x000fe200000100b9 */
[----:B------:R-:W-:Y:S02]  /*1710*/  FADD.FTZ R186, R212, R187 ;  /* 0x000000bbd4ba7221 */ /* 0x000fe40000010000 */
[----:B------:R-:W-:Y:S01]  /*1720*/  FMUL.FTZ R214, R214, R189 ;  /* 0x000000bdd6d67220 */ /* 0x000fe20000410000 */
[----:B------:R-:W-:Y:S01]  /*1730*/  FFMA.FTZ R185, R239, R213, R184 ;  /* 0x000000d5efb97223 */ /* 0x000fe200000100b8 */
[----:B------:R-:W-:Y:S01]  /*1740*/  FADD.FTZ R187, R213, R186 ;  /* 0x000000bad5bb7221 */ /* 0x000fe20000010000 */
[----:B------:R-:W-:-:S02]  /*1750*/  HADD2.F32 R190, -RZ, R190.H1_H1 ;  /* 0x300000beffbe7230 */ /* 0x000fc40000004100 */
[----:B------:R-:W-:Y:S02]  /*1760*/  HADD2.F32 R216, -RZ, R130.H1_H1 ;  /* 0x30000082ffd87230 */ /* 0x000fe40000004100 */
[----:B------:R-:W-:Y:S01]  /*1770*/  FFMA.FTZ R184, R242, R214, R185 ;  /* 0x000000d6f2b87223 */ /* 0x000fe200000100b9 */
[----:B------:R-:W-:Y:S02]  /*1780*/  HADD2.F32 R188, -RZ, R192.H1_H1 ;  /* 0x300000c0ffbc7230 */ /* 0x000fe40000004100 */
[----:B------:R-:W-:Y:S01]  /*1790*/  FADD.FTZ R186, R214, R187 ;  /* 0x000000bbd6ba7221 */ /* 0x000fe20000010000 */
[----:B------:R-:W-:Y:S02]  /*17a0*/  HADD2.F32 R192, -RZ, R124.H1_H1 ;  /* 0x3000007cffc07230 */ /* 0x000fe40000004100 */
[----:B------:R-:W-:Y:S01]  /*17b0*/  FMUL.FTZ R220, R221, UR32 ;  /* 0x00000020dddc7c20 */ /* 0x000fe20008410000 */
[----:B------:R-:W-:Y:S01]  /*17c0*/  FMUL.FTZ R216, R216, R190 ;  /* 0x000000bed8d87220 */ /* 0x000fe20000410000 */
[----:B------:R-:W-:Y:S01]  /*17d0*/  FFMA.FTZ R185, R241, R215, R184 ;  /* 0x000000d7f1b97223 */ /* 0x000fe200000100b8 */
[----:B------:R-:W-:Y:S01]  /*17e0*/  FADD.FTZ R187, R215, R186 ;  /* 0x000000bad7bb7221 */ /* 0x000fe20000010000 */
[----:B------:R-:W-:Y:S01]  /*17f0*/  FADD.FTZ R177, R177, R188 ;  /* 0x000000bcb1b17221 */ /* 0x000fe20000010000 */
[-C--:B------:R-:W-:Y:S01]  /*1800*/  FFMA.FTZ R113, R220, R188.reuse, R113 ;  /* 0x000000bcdc717223 */ /* 0x080fe20000010071 */
[----:B------:R-:W-:Y:S01]  /*1810*/  FMUL.FTZ R192, R192, R188 ;  /* 0x000000bcc0c07220 */ /* 0x000fe20000410000 */
[----:B------:R-:W-:-:S02]  /*1820*/  HADD2.F32 R188, -RZ, R193.H0_H0 ;  /* 0x200000c1ffbc7230 */ /* 0x000fc40000004100 */
[----:B------:R-:W-:Y:S01]  /*1830*/  FMUL.FTZ R247, R222, UR32 ;  /* 0x00000020def77c20 */ /* 0x000fe20008410000 */
[----:B------:R-:W-:Y:S02]  /*1840*/  HADD2.F32 R221, -RZ, R125.H0_H0 ;  /* 0x2000007dffdd7230 */ /* 0x000fe40000004100 */
[----:B------:R-:W-:Y:S01]  /*1850*/  FFMA.FTZ R184, R244, R216, R185 ;  /* 0x000000d8f4b87223 */ /* 0x000fe200000100b9 */
[----:B------:R-:W-:Y:S02]  /*1860*/  HADD2.F32 R191, -RZ, R191.H1_H1 ;  /* 0x300000bfffbf7230 */ /* 0x000fe40000004100 */
[----:B------:R-:W-:Y:S01]  /*1870*/  FADD.FTZ R186, R216, R187 ;  /* 0x000000bbd8ba7221 */ /* 0x000fe20000010000 */
[----:B------:R-:W-:Y:S02]  /*1880*/  HADD2.F32 R218, -RZ, R131.H1_H1 ;  /* 0x30000083ffda7230 */ /* 0x000fe40000004100 */
[----:B------:R-:W-:Y:S01]  /*1890*/  FADD.FTZ R178, R178, R188 ;  /* 0x000000bcb2b27221 */ /* 0x000fe20000010000 */
[-C--:B------:R-:W-:Y:S01]  /*18a0*/  FFMA.FTZ R114, R247, R188.reuse, R114 ;  /* 0x000000bcf7727223 */ /* 0x080fe20000010072 */
[----:B------:R-:W-:Y:S01]  /*18b0*/  FMUL.FTZ R221, R221, R188 ;  /* 0x000000bcdddd7220 */ /* 0x000fe20000410000 */
[----:B------:R-:W-:-:S02]  /*18c0*/  HADD2.F32 R188, -RZ, R193.H1_H1 ;  /* 0x300000c1ffbc7230 */ /* 0x000fc40000004100 */
[----:B------:R-:W-:Y:S01]  /*18d0*/  FMUL.FTZ R218, R218, R191 ;  /* 0x000000bfdada7220 */ /* 0x000fe20000410000 */
[----:B------:R-:W-:Y:S01]  /*18e0*/  FFMA.FTZ R185, R243, R217, R184 ;  /* 0x000000d9f3b97223 */ /* 0x000fe200000100b8 */
[----:B------:R-:W-:Y:S01]  /*18f0*/  FADD.FTZ R187, R217, R186 ;  /* 0x000000bad9bb7221 */ /* 0x000fe20000010000 */
[----:B------:R-:W-:Y:S02]  /*1900*/  HADD2.F32 R193, -RZ, R125.H1_H1 ;  /* 0x3000007dffc17230 */ /* 0x000fe40000004100 */
[----:B------:R-:W-:Y:S01]  /*1910*/  FMUL.FTZ R222, R223, UR32 ;  /* 0x00000020dfde7c20 */ /* 0x000fe20008410000 */
        /* <DEDUP_REMOVED lines=9> */
[----:B------:R-:W-:Y:S01]  /*19b0*/  FADD.FTZ R185, R219, R184 ;  /* 0x000000b8dbb97221 */ /* 0x000fe20000010000 */
[----:B------:R-:W-:Y:S01]  /*19c0*/  FADD.FTZ R180, R180, R188 ;  /* 0x000000bcb4b47221 */ /* 0x000fe20000010000 */
[-C--:B------:R-:W-:Y:S01]  /*19d0*/  FFMA.FTZ R108, R249, R188.reuse, R108 ;  /* 0x000000bcf96c7223 */ /* 0x080fe2000001006c */
[----:B------:R-:W-:Y:S01]  /*19e0*/  FMUL.FTZ R223, R223, R188 ;  /* 0x000000bcdfdf7220 */ /* 0x000fe20000410000 */
[----:B------:R-:W-:Y:S01]  /*19f0*/  FFMA.FTZ R186, R220, R192, R187 ;  /* 0x000000c0dcba7223 */ /* 0x000fe200000100bb */
[----:B------:R-:W-:Y:S01]  /*1a00*/  FADD.FTZ R184, R185, R192 ;  /* 0x000000c0b9b87221 */ /* 0x000fe20000010000 */
[----:B------:R-:W-:-:S02]  /*1a10*/  HADD2.F32 R188, -RZ, R194.H1_H1 ;  /* 0x300000c2ffbc7230 */ /* 0x000fc40000004100 */
[----:B------:R-:W-:Y:S01]  /*1a20*/  FMUL.FTZ R224, R225, UR32 ;  /* 0x00000020e1e07c20 */ /* 0x000fe20008410000 */
[----:B------:R-:W-:Y:S02]  /*1a30*/  HADD2.F32 R194, -RZ, R126.H1_H1 ;  /* 0x3000007effc27230 */ /* 0x000fe40000004100 */
[----:B------:R-:W-:Y:S01]  /*1a40*/  FFMA.FTZ R185, R247, R221, R186 ;  /* 0x000000ddf7b97223 */ /* 0x000fe200000100ba */
[----:B------:R-:W-:Y:S01]  /*1a50*/  FADD.FTZ R184, R184, R221 ;  /* 0x000000ddb8b87221 */ /* 0x000fe20000010000 */
[----:B------:R-:W-:Y:S01]  /*1a60*/  FADD.FTZ R181, R181, R188 ;  /* 0x000000bcb5b57221 */ /* 0x000fe20000010000 */
[-C--:B------:R-:W-:Y:S01]  /*1a70*/  FFMA.FTZ R109, R224, R188.reuse, R109 ;  /* 0x000000bce06d7223 */ /* 0x080fe2000001006d */
[----:B------:R-:W-:Y:S01]  /*1a80*/  FMUL.FTZ R194, R194, R188 ;  /* 0x000000bcc2c27220 */ /* 0x000fe20000410000 */
[----:B------:R-:W-:Y:S02]  /*1a90*/  HADD2.F32 R188, -RZ, R195.H0_H0 ;  /* 0x200000c3ffbc7230 */ /* 0x000fe40000004100 */
[----:B------:R-:W-:Y:S01]  /*1aa0*/  FFMA.FTZ R186, R222, R193, R185 ;  /* 0x000000c1deba7223 */ /* 0x000fe200000100b9 */
[----:B------:R-:W-:-:S02]  /*1ab0*/  HADD2.F32 R225, -RZ, R127.H0_H0 ;  /* 0x2000007fffe17230 */ /* 0x000fc40000004100 */
[----:B------:R-:W-:Y:S01]  /*1ac0*/  FADD.FTZ R184, R184, R193 ;  /* 0x000000c1b8b87221 */ /* 0x000fe20000010000 */
[----:B------:R-:W-:Y:S01]  /*1ad0*/  FMUL.FTZ R251, R226, UR32 ;  /* 0x00000020e2fb7c20 */ /* 0x000fe20008410000 */
[----:B------:R-:W-:Y:S01]  /*1ae0*/  FFMA.FTZ R187, R249, R223, R186 ;  /* 0x000000dff9bb7223 */ /* 0x000fe200000100ba */
[----:B------:R-:W-:Y:S01]  /*1af0*/  FADD.FTZ R182, R182, R188 ;  /* 0x000000bcb6b67221 */ /* 0x000fe20000010000 */
[----:B------:R-:W-:Y:S01]  /*1b00*/  FADD.FTZ R185, R184, R223 ;  /* 0x000000dfb8b97221 */ /* 0x000fe20000010000 */
[-C--:B------:R-:W-:Y:S01]  /*1b10*/  FFMA.FTZ R110, R251, R188.reuse, R110 ;  /* 0x000000bcfb6e7223 */ /* 0x080fe2000001006e */
[----:B------:R-:W-:Y:S01]  /*1b20*/  FMUL.FTZ R225, R225, R188 ;  /* 0x000000bce1e17220 */ /* 0x000fe20000410000 */
[----:B------:R-:W-:Y:S02]  /*1b30*/  HADD2.F32 R188, -RZ, R195.H1_H1 ;  /* 0x300000c3ffbc7230 */ /* 0x000fe40000004100 */
[----:B------:R-:W-:Y:S01]  /*1b40*/  FFMA.FTZ R186, R224, R194, R187 ;  /* 0x000000c2e0ba7223 */ /* 0x000fe200000100bb */
[----:B------:R-:W-:-:S02]  /*1b50*/  HADD2.F32 R195, -RZ, R127.H1_H1 ;  /* 0x3000007fffc37230 */ /* 0x000fc40000004100 */
[----:B------:R-:W-:Y:S01]  /*1b60*/  FADD.FTZ R184, R185, R194 ;  /* 0x000000c2b9b87221 */ /* 0x000fe20000010000 */
[----:B------:R-:W-:Y:S01]  /*1b70*/  FMUL.FTZ R226, R227, UR32 ;  /* 0x00000020e3e27c20 */ /* 0x000fe20008410000 */
[----:B------:R-:W-:Y:S01]  /*1b80*/  FFMA.FTZ R227, R251, R225, R186 ;  /* 0x000000e1fbe37223 */ /* 0x000fe200000100ba */
        /* <DEDUP_REMOVED lines=13> */
.L_x_9805:
        /* <DEDUP_REMOVED lines=25> */
.L_x_9806:
[----:B0-----:R-:W0:Y:S01]  /*1df0*/  SHFL.DOWN PT, R185, R248, 0x10, 0x1f ;  /* 0x0a001f00f8b97f89 */ /* 0x001e2200000e0000 */
[----:B------:R-:W-:Y:S03]  /*1e00*/  BSSY.RECONVERGENT B0, `(.L_x_9807) ;  /* 0x000001f000007945 */ /* 0x000fe60003800200 */
[----:B------:R-:W1:Y:S01]  /*1e10*/  SHFL.DOWN PT, R184, R227, 0x10, 0x1f ;  /* 0x0a001f00e3b87f89 */ /* 0x000e6200000e0000 */
[----:B0-----:R-:W-:Y:S01]  /*1e20*/  FADD.FTZ R185, R185, R248 ;  /* 0x000000f8b9b97221 */ /* 0x001fe20000010000 */
[----:B-1----:R-:W-:-:S04]  /*1e30*/  FADD.FTZ R184, R184, R227 ;  /* 0x000000e3b8b87221 */ /* 0x002fc80000010000 */
[----:B------:R-:W0:Y:S04]  /*1e40*/  SHFL.DOWN PT, R186, R185, 0x8, 0x1f ;  /* 0x09001f00b9ba7f89 */ /* 0x000e2800000e0000 */
        /* <DEDUP_REMOVED lines=26> */
.L_x_9808:
[----:B------:R-:W-:Y:S05]  /*1ff0*/  BSYNC.RECONVERGENT B0 ;  /* 0x0000000000007941 */ /* 0x000fea0003800200 */
.L_x_9807:
        /* <DEDUP_REMOVED lines=25> */
[----:B------:R-:W-:Y:S01]  /*2190*/  FADD.FTZ R248, R187, R248 ;  /* 0x000000f8bbf87221 */ /* 0x000fe20000010000 */
[----:B------:R-:W-:-:S04]  /*21a0*/  @UP3 UIADD3 UR9, UPT, UPT, UR16, -0x1, URZ ;  /* 0xffffffff10093890 */ /* 0x000fc8000fffe0ff */
[----:B------:R-:W-:Y:S01]  /*21b0*/  @UP3 UIMAD UR9, UR9, UR26, URZ ;  /* 0x0000001a090932a4 */ /* 0x000fe2000f8e02ff */
[----:B0-----:R-:W-:Y:S01]  /*21c0*/  FADD.FTZ R188, R185, R188 ;  /* 0x000000bcb9bc7221 */ /* 0x001fe20000010000 */
[----:B------:R-:W-:Y:S01]  /*21d0*/  FADD.FTZ R248, R248, R189 ;  /* 0x000000bdf8f87221 */ /* 0x000fe20000010000 */
[----:B------:R-:W0:Y:S01]  /*21e0*/  LDS.128 R184, [UR10] ;  /* 0x0000000affb87984 */ /* 0x000e220008000c00 */
[----:B------:R-:W-:Y:S01]  /*21f0*/  @UP3 USHF.R.S32.HI UR10, URZ, 0x1f, UR9 ;  /* 0x0000001fff0a3899 */ /* 0x000fe20008011409 */
[----:B------:R-:W-:Y:S01]  /*2200*/  FADD.FTZ R189, R190, R188 ;  /* 0x000000bcbebd7221 */ /* 0x000fe20000010000 */
[----:B------:R-:W-:Y:S01]  /*2210*/  FADD.FTZ R248, R191, R248 ;  /* 0x000000f8bff87221 */ /* 0x000fe20000010000 */
[----:B------:R-:W-:Y:S01]  /*2220*/  HFMA2 R191, -RZ, RZ, 0, 9.5367431640625e-07 ;  /* 0x00000010ffbf7431 */ /* 0x000fe200000001ff */
[----:B------:R-:W-:Y:S01]  /*2230*/  @UP3 ULEA.HI UR10, UR10, UR9, URZ, 0x3 ;  /* 0x000000090a0a3291 */ /* 0x000fe2000f8f18ff */
[----:B------:R-:W-:-:S05]  /*2240*/  MOV R188, RZ ;  /* 0x000000ff00bc7202 */ /* 0x000fca0000000f00 */
[----:B------:R-:W-:-:S04]  /*2250*/  MOV R190, UR10 ;  /* 0x0000000a00be7c02 */ /* 0x000fc80008000f00 */
[----:B------:R-:W-:-:S05]  /*2260*/  @P2 LEA.HI.SX32 R188, R190, R227, 0x1d ;  /* 0x000000e3bebc2211 */ /* 0x000fca00078feaff */
[----:B--2---:R-:W-:-:S05]  /*2270*/  @P2 IMAD.WIDE.U32 R190, R188, R191, UR30 ;  /* 0x0000001ebcbe2e25 */ /* 0x004fca000f8e00bf */
[----:B------:R1:W5:Y:S01]  /*2280*/  @P2 LDG.E.128 R68, desc[UR18][R190.64] ;  /* 0x00000012be442981 */ /* 0x000362000c1e1d00 */
[----:B------:R-:W-:Y:S02]  /*2290*/  UIMAD UR9, UR8, UR26, URZ ;  /* 0x0000001a080972a4 */ /* 0x000fe4000f8e02ff */
[----:B------:R-:W-:Y:S02]  /*22a0*/  UISETP.NE.U32.AND UP0, UPT, UR4, URZ, UPT ;  /* 0x000000ff0400728c */ /* 0x000fe4000bf05070 */
[----:B------:R-:W-:Y:S02]  /*22b0*/  USHF.R.S32.HI UR10, URZ, 0x1f, UR9 ;  /* 0x0000001fff0a7899 */ /* 0x000fe40008011409 */
[----:B------:R-:W-:Y:S02]  /*22c0*/  UISETP.NE.AND.EX UP0, UPT, UR5, URZ, UPT, UP0 ;  /* 0x000000ff0500728c */ /* 0x000fe4000bf05300 */
[----:B------:R-:W-:Y:S01]  /*22d0*/  ULEA.HI UR10, UR10, UR9, URZ, 0x3 ;  /* 0x000000090a0a7291 */ /* 0x000fe2000f8f18ff */
[----:B0-----:R-:W-:Y:S01]  /*22e0*/  FADD.FTZ R248, R248, R185 ;  /* 0x000000b9f8f87221 */ /* 0x001fe20000010000 */
[----:B------:R-:W-:-:S03]  /*22f0*/  FADD.FTZ R189, R189, R184 ;  /* 0x000000b8bdbd7221 */ /* 0x000fc60000010000 */
[----:B------:R-:W-:Y:S01]  /*2300*/  FADD.FTZ R187, R187, R248 ;  /* 0x000000f8bbbb7221 */ /* 0x000fe20000010000 */
[----:B------:R-:W-:Y:S01]  /*2310*/  FADD.FTZ R186, R186, R189 ;  /* 0x000000bdbaba7221 */ /* 0x000fe20000010000 */
[----:B------:R-:W-:Y:S02]  /*2320*/  ISETP.NE.AND P1, PT, RZ, UR17, PT ;  /* 0x00000011ff007c0c */ /* 0x000fe4000bf25270 */
[----:B------:R-:W-:Y:S01]  /*2330*/  FMUL.FTZ R187, R187, UR27 ;  /* 0x0000001bbbbb7c20 */ /* 0x000fe20008410000 */
[----:B------:R-:W-:Y:S01]  /*2340*/  FMUL.FTZ R186, R186, UR27 ;  /* 0x0000001bbaba7c20 */ /* 0x000fe20008410000 */
[----:B------:R-:W-:-:S03]  /*2350*/  MOV R184, UR10 ;  /* 0x0000000a00b87c02 */ /* 0x000fc60008000f00 */
[----:B------:R-:W-:Y:S02]  /*2360*/  R2UR UR16, R187 ;  /* 0x00000000bb1072ca */ /* 0x000fe400000e0000 */
[----:B------:R-:W-:Y:S02]  /*2370*/  LEA.HI.SX32 R187, R184, R227, 0x1d ;  /* 0x000000e3b8bb7211 */ /* 0x000fe400078feaff */
[----:B------:R-:W-:Y:S01]  /*2380*/  FSEL R186, R186, RZ, !P1 ;  /* 0x000000ffbaba7208 */ /* 0x000fe20004800000 */
[----:B-1----:R-:W-:Y:S10]  /*2390*/  BRA.U UP0, `(.L_x_9809) ;  /* 0x0000000d00c47547 */ /* 0x002ff4000b800000 */
        /* <DEDUP_REMOVED lines=16> */
.L_x_9811:
[----:B------:R-:W-:Y:S05]  /*24a0*/  BRA.U !UP3, `(.L_x_9812) ;  /* 0x000000010b307547 */ /* 0x000fea000b800000 */
[----:B------:R-:W-:Y:S01]  /*24b0*/  FFMA.FTZ R184, R4, UR16, R186 ;  /* 0x0000001004b87c23 */ /* 0x000fe200080100ba */
[----:B------:R-:W-:Y:S01]  /*24c0*/  ISETP.LT.AND P1, PT, RZ, UR33, PT ;  /* 0x00000021ff007c0c */ /* 0x000fe2000bf21270 */
[----:B-----5:R-:W-:Y:S02]  /*24d0*/  HADD2.F32 R185, -RZ, R152.H1_H1 ;  /* 0x30000098ffb97230 */ /* 0x020fe40000004100 */
        /* <DEDUP_REMOVED lines=9> */
.L_x_9812:
        /* <DEDUP_REMOVED lines=13> */
.L_x_9813:
        /* <DEDUP_REMOVED lines=13> */
.L_x_9814:
        /* <DEDUP_REMOVED lines=13> */
.L_x_9815:
        /* <DEDUP_REMOVED lines=13> */
.L_x_9816:
        /* <DEDUP_REMOVED lines=13> */
.L_x_9817:
        /* <DEDUP_REMOVED lines=12> */
[----:B------:R-:W-:Y:S01]  /*2a40*/  PRMT R123, R123, 0x5410, R189 ;  /* 0x000054107b7b7816 */ /* 0x000fe200000000bd */
[----:B------:R-:W-:Y:S06]  /*2a50*/  BRA `(.L_x_9818) ;  /* 0x0000001400487947 */ /* 0x000fec0003800000 */
.L_x_9810:
        /* <DEDUP_REMOVED lines=46> */
.L_x_9819:
        /* <DEDUP_REMOVED lines=13> */
.L_x_9820:
        /* <DEDUP_REMOVED lines=13> */
.L_x_9821:
        /* <DEDUP_REMOVED lines=13> */
.L_x_9822:
        /* <DEDUP_REMOVED lines=13> */
.L_x_9823:
        /* <DEDUP_REMOVED lines=13> */
.L_x_9824:
        /* <DEDUP_REMOVED lines=13> */
.L_x_9825:
[----:B------:R-:W-:Y:S05]  /*3220*/  BRA.U !UP3, `(.L_x_9818) ;  /* 0x0000000d0b547547 */ /* 0x000fea000b800000 */
        /* <DEDUP_REMOVED lines=8> */
.L_x_9809:
        /* <DEDUP_REMOVED lines=16> */
.L_x_9827:
        /* <DEDUP_REMOVED lines=13> */
.L_x_9828:
        /* <DEDUP_REMOVED lines=13> */
.L_x_9829:
        /* <DEDUP_REMOVED lines=13> */
.L_x_9830:
        /* <DEDUP_REMOVED lines=13> */
.L_x_9831:
        /* <DEDUP_REMOVED lines=13> */
.L_x_9832:
        /* <DEDUP_REMOVED lines=13> */
.L_x_9833:
        /* <DEDUP_REMOVED lines=14> */
.L_x_9826:
[----:B------:R-:W-:Y:S02]  /*3970*/  PLOP3.LUT P1, PT, PT, PT, UP2, 0x80, 0x8 ;  /* 0x000000000008781c */ /* 0x000fe40003f2f028 */
[----:B-----5:R-:W-:Y:S02]  /*3980*/  MOV R73, R37 ;  /* 0x0000002500497202 */ /* 0x020fe40000000f00 */
[----:B------:R-:W-:Y:S02]  /*3990*/  MOV R74, R38 ;  /* 0x00000026004a7202 */ /* 0x000fe40000000f00 */
[----:B------:R-:W-:-:S07]  /*39a0*/  MOV R75, R39 ;  /* 0x00000027004b7202 */ /* 0x000fce0000000f00 */
        /* <DEDUP_REMOVED lines=9> */
[----:B------:R-:W-:-:S02]  /*3a40*/  @P1 FFMA.FTZ R65, R231, UR16, R186 ;  /* 0x00000010e7411c23 */ /* 0x000fc400080100ba */
[----:B------:R-:W-:Y:S02]  /*3a50*/  @P1 FADD.FTZ R64, R7, -R64 ;  /* 0x8000004007401221 */ /* 0x000fe40000010000 */
[----:B------:R-:W-:Y:S02]  /*3a60*/  @P1 FADD.FTZ R65, R6, -R65 ;  /* 0x8000004106411221 */ /* 0x000fe40000010000 */
[----:B------:R-:W-:Y:S01]  /*3a70*/  @P1 FFMA.FTZ R75, R64, UR32, R39 ;  /* 0x00000020404b1c23 */ /* 0x000fe20008010027 */
[----:B------:R-:W-:Y:S01]  /*3a80*/  MOV R64, R32 ;  /* 0x0000002000407202 */ /* 0x000fe20000000f00 */
[----:B------:R-:W-:Y:S01]  /*3a90*/  @P1 FFMA.FTZ R64, R65, UR32, R32 ;  /* 0x0000002041401c23 */ /* 0x000fe20008010020 */
[----:B------:R-:W-:-:S04]  /*3aa0*/  @P1 FFMA.FTZ R65, R200, UR16, R186 ;  /* 0x00000010c8411c23 */ /* 0x000fc800080100ba */
[----:B------:R-:W-:Y:S01]  /*3ab0*/  @P1 FADD.FTZ R66, R196, -R65 ;  /* 0x80000041c4421221 */ /* 0x000fe20000010000 */
[----:B------:R-:W-:-:S03]  /*3ac0*/  MOV R65, R33 ;  /* 0x0000002100417202 */ /* 0x000fc60000000f00 */
        /* <DEDUP_REMOVED lines=19> */
.L_x_9834:
        /* <DEDUP_REMOVED lines=8> */
.L_x_9835:
        /* <DEDUP_REMOVED lines=8> */
.L_x_9836:
        /* <DEDUP_REMOVED lines=8> */
.L_x_9837:
        /* <DEDUP_REMOVED lines=8> */
.L_x_9838:
        /* <DEDUP_REMOVED lines=8> */
.L_x_9839:
        /* <DEDUP_REMOVED lines=8> */
.L_x_9840:
        /* <DEDUP_REMOVED lines=8> */
.L_x_9818:
[----:B------:R-:W-:Y:S01]  /*3f80*/  ISETP.NE.U32.AND P1, PT, RZ, UR6, PT ;  /* 0x00000006ff007c0c */ /* 0x000fe2000bf25070 */
[----:B------:R-:W0:Y:S03]  /*3f90*/  @UP3 LDCU.64 UR10, c[0x0][0x468] ;  /* 0x00008d00ff0a37ac */ /* 0x000e260008000a00 */
[----:B------:R-:W-:-:S13]  /*3fa0*/  ISETP.NE.AND.EX P1, PT, RZ, UR7, PT, P1 ;  /* 0x00000007ff007c0c */ /* 0x000fda000bf25310 */
[----:B------:R-:W1:Y:S02]  /*3fb0*/  @P1 LDC.64 R184, c[0x0][0x478] ;  /* 0x00011e00ffb81b82 */ /* 0x000e640000000a00 */
[----:B-1----:R-:W-:-:S04]  /*3fc0*/  @P1 IMAD.WIDE.U32 R190, R187, 0x20, R184 ;  /* 0x00000020bbbe1825 */ /* 0x002fc800078e00b8 */
[----:B------:R-:W-:Y:S01]  /*3fd0*/  HFMA2 R185, -RZ, RZ, 0, 9.5367431640625e-07 ;  /* 0x00000010ffb97431 */ /* 0x000fe200000001ff */
[----:B------:R1:W-:Y:S04]  /*3fe0*/  @P1 STG.E.128 desc[UR18][R190.64], R72 ;  /* 0x00000048be001986 */ /* 0x0003e8000c101d12 */
[----:B------:R1:W-:Y:S01]  /*3ff0*/  @P1 STG.E.128 desc[UR18][R190.64+0x10], R64 ;  /* 0x00001040be001986 */ /* 0x0003e2000c101d12 */
[----:B0-----:R-:W-:-:S05]  /*4000*/  @P2 IMAD.WIDE.U32 R184, R188, R185, UR10 ;  /* 0x0000000abcb82e25 */ /* 0x001fca000f8e00b9 */
[----:B------:R1:W-:Y:S01]  /*4010*/  @P2 STG.E.128 desc[UR18][R184.64], R120 ;  /* 0x00000078b8002986 */ /* 0x0003e2000c101d12 */
[----:B------:R-:W-:Y:S05]  /*4020*/  BRA.U !UP3, `(.L_x_9841) ;  /* 0x000000010b107547 */ /* 0x000fea000b800000 */
[----:B-----5:R-:W0:Y:S01]  /*4030*/  LDC.64 R68, c[0x0][0x390] ;  /* 0x0000e400ff447b82 */ /* 0x020e220000000a00 */
[----:B------:R-:W-:-:S05]  /*4040*/  IADD3 R71, PT, PT, R188, 0x100, RZ ;  /* 0x00000100bc477810 */ /* 0x000fca0007ffe0ff */
[----:B0-----:R-:W-:-:S06]  /*4050*/  IMAD.WIDE.U32 R68, R71, 0x10, R68 ;  /* 0x0000001047447825 */ /* 0x001fcc00078e0044 */
[----:B------:R-:W5:Y:S02]  /*4060*/  LDG.E.128 R68, desc[UR18][R68.64] ;  /* 0x0000001244447981 */ /* 0x000f64000c1e1d00 */
.L_x_9841:
[----:B------:R-:W-:Y:S05]  /*4070*/  @!P0 BRA `(.L_x_9842) ;  /* 0x0000000c00308947 */ /* 0x000fea0003800000 */
[----:B------:R-:W-:Y:S05]  /*4080*/  @!P1 BRA `(.L_x_9843) ;  /* 0x0000000400889947 */ /* 0x000fea0003800000 */
[----:B------:R-:W-:Y:S02]  /*4090*/  PLOP3.LUT P3, PT, PT, PT, UP2, 0x80, 0x8 ;  /* 0x000000000008781c */ /* 0x000fe40003f6f028 */
[----:B-1---5:R-:W-:Y:S02]  /*40a0*/  MOV R73, R29 ;  /* 0x0000001d00497202 */ /* 0x022fe40000000f00 */
[----:B------:R-:W-:Y:S02]  /*40b0*/  MOV R74, R30 ;  /* 0x0000001e004a7202 */ /* 0x000fe40000000f00 */
[----:B------:R-:W-:-:S07]  /*40c0*/  MOV R75, R31 ;  /* 0x0000001f004b7202 */ /* 0x000fce0000000f00 */
[--C-:B------:R-:W-:Y:S01]  /*40d0*/  @P3 FFMA.FTZ R64, R230, UR16, R186.reuse ;  /* 0x00000010e6403c23 */ /* 0x100fe200080100ba */
[--C-:B------:R-:W-:Y:S01]  /*40e0*/  @P3 FFMA.FTZ R65, R229, UR16, R186.reuse ;  /* 0x00000010e5413c23 */ /* 0x100fe200080100ba */
[--C-:B------:R-:W-:Y:S01]  /*40f0*/  @P3 FFMA.FTZ R66, R234, UR16, R186.reuse ;  /* 0x00000010ea423c23 */ /* 0x100fe200080100ba */
[----:B------:R-:W-:Y:S01]  /*4100*/  @P3 FFMA.FTZ R67, R235, UR16, R186 ;  /* 0x00000010eb433c23 */ /* 0x000fe200080100ba */
[----:B------:R-:W-:Y:S01]  /*4110*/  @P3 FADD.FTZ R64, R205, -R64 ;  /* 0x80000040cd403221 */ /* 0x000fe20000010000 */
[----:B------:R-:W-:Y:S01]  /*4120*/  @P3 FADD.FTZ R65, R206, -R65 ;  /* 0x80000041ce413221 */ /* 0x000fe20000010000 */
[----:B------:R-:W-:Y:S01]  /*4130*/  @P3 FADD.FTZ R66, R209, -R66 ;  /* 0x80000042d1423221 */ /* 0x000fe20000010000 */
[----:B------:R-:W-:Y:S01]  /*4140*/  @P3 FADD.FTZ R67, R236, -R67 ;  /* 0x80000043ec433221 */ /* 0x000fe20000010000 */
[----:B------:R-:W-:Y:S01]  /*4150*/  @P3 FFMA.FTZ R73, R64, UR32, R29 ;  /* 0x0000002040493c23 */ /* 0x000fe2000801001d */
[----:B------:R-:W-:Y:S01]  /*4160*/  @P3 FFMA.FTZ R64, R232, UR16, R186 ;  /* 0x00000010e8403c23 */ /* 0x000fe200080100ba */
[----:B------:R-:W-:Y:S01]  /*4170*/  @P3 FFMA.FTZ R74, R65, UR32, R30 ;  /* 0x00000020414a3c23 */ /* 0x000fe2000801001e */
[--C-:B------:R-:W-:Y:S01]  /*4180*/  @P3 FFMA.FTZ R65, R233, UR16, R186.reuse ;  /* 0x00000010e9413c23 */ /* 0x100fe200080100ba */
[----:B------:R-:W-:Y:S01]  /*4190*/  @P3 FFMA.FTZ R185, R203, UR16, R186 ;  /* 0x00000010cbb93c23 */ /* 0x000fe200080100ba */
[----:B------:R-:W-:-:S02]  /*41a0*/  @P3 FADD.FTZ R64, R207, -R64 ;  /* 0x80000040cf403221 */ /* 0x000fc40000010000 */
[----:B------:R-:W-:Y:S01]  /*41b0*/  @P3 FADD.FTZ R65, R208, -R65 ;  /* 0x80000041d0413221 */ /* 0x000fe20000010000 */
[----:B------:R-:W-:Y:S01]  /*41c0*/  @P3 FADD.FTZ R185, R204, -R185 ;  /* 0x800000b9ccb93221 */ /* 0x000fe20000010000 */
[----:B------:R-:W-:Y:S01]  /*41d0*/  @P3 FFMA.FTZ R75, R64, UR32, R31 ;  /* 0x00000020404b3c23 */ /* 0x000fe2000801001f */
[----:B------:R-:W-:Y:S01]  /*41e0*/  MOV R64, R24 ;  /* 0x0000001800407202 */ /* 0x000fe20000000f00 */
[----:B------:R-:W-:Y:S01]  /*41f0*/  @P3 FFMA.FTZ R64, R65, UR32, R24 ;  /* 0x0000002041403c23 */ /* 0x000fe20008010018 */
[----:B------:R-:W-:Y:S01]  /*4200*/  MOV R65, R25 ;  /* 0x0000001900417202 */ /* 0x000fe20000000f00 */
[----:B------:R-:W-:Y:S01]  /*4210*/  @P3 FFMA.FTZ R65, R66, UR32, R25 ;  /* 0x0000002042413c23 */ /* 0x000fe20008010019 */
[----:B------:R-:W-:Y:S01]  /*4220*/  MOV R66, R26 ;  /* 0x0000001a00427202 */ /* 0x000fe20000000f00 */
        /* <DEDUP_REMOVED lines=15> */
.L_x_9844:
        /* <DEDUP_REMOVED lines=8> */
.L_x_9845:
        /* <DEDUP_REMOVED lines=8> */
.L_x_9846:
        /* <DEDUP_REMOVED lines=8> */
.L_x_9847:
        /* <DEDUP_REMOVED lines=8> */
.L_x_9848:
        /* <DEDUP_REMOVED lines=8> */
.L_x_9849:
        /* <DEDUP_REMOVED lines=8> */
.L_x_9850:
        /* <DEDUP_REMOVED lines=9> */
.L_x_9843:
[----:B------:R-:W-:Y:S05]  /*46b0*/  BRA.U !UP3, `(.L_x_9852) ;  /* 0x000000010b307547 */ /* 0x000fea000b800000 */
[----:B------:R-:W-:Y:S01]  /*46c0*/  PLOP3.LUT P3, PT, PT, PT, UP2, 0x80, 0x8 ;  /* 0x000000000008781c */ /* 0x000fe20003f6f028 */
[----:B-----5:R-:W-:Y:S01]  /*46d0*/  HADD2.F32 R189, -RZ, R68.H0_H0 ;  /* 0x20000044ffbd7230 */ /* 0x020fe20000004100 */
[----:B-1----:R-:W-:-:S11]  /*46e0*/  MOV R184, R28 ;  /* 0x0000001c00b87202 */ /* 0x002fd60000000f00 */
        /* <DEDUP_REMOVED lines=9> */
.L_x_9852:
[----:B------:R-:W-:Y:S05]  /*4780*/  BRA.U !UP3, `(.L_x_9853) ;  /* 0x000000010b307547 */ /* 0x000fea000b800000 */
[----:B------:R-:W-:Y:S01]  /*4790*/  PLOP3.LUT P3, PT, PT, PT, UP2, 0x80, 0x8 ;  /* 0x000000000008781c */ /* 0x000fe20003f6f028 */
[----:B-1---5:R-:W-:-:S12]  /*47a0*/  HADD2.F32 R185, -RZ, R148.H1_H1 ;  /* 0x30000094ffb97230 */ /* 0x022fd80000004100 */
        /* <DEDUP_REMOVED lines=10> */
.L_x_9853:
        /* <DEDUP_REMOVED lines=13> */
.L_x_9854:
        /* <DEDUP_REMOVED lines=13> */
.L_x_9855:
        /* <DEDUP_REMOVED lines=13> */
.L_x_9856:
        /* <DEDUP_REMOVED lines=13> */
.L_x_9857:
        /* <DEDUP_REMOVED lines=13> */
.L_x_9858:
[----:B------:R-:W-:Y:S05]  /*4c60*/  BRA.U !UP3, `(.L_x_9851) ;  /* 0x0000000d0bec7547 */ /* 0x000fea000b800000 */
[----:B------:R-:W-:Y:S02]  /*4c70*/  PLOP3.LUT P3, PT, PT, PT, UP2, 0x80, 0x8 ;  /* 0x000000000008781c */ /* 0x000fe40003f6f028 */
[----:B-1---5:R-:W-:-:S11]  /*4c80*/  MOV R184, R27 ;  /* 0x0000001b00b87202 */ /* 0x022fd60000000f00 */
        /* <DEDUP_REMOVED lines=11> */
.L_x_9842:
[----:B------:R-:W-:Y:S05]  /*4d40*/  @!P1 BRA `(.L_x_9859) ;  /* 0x0000000800149947 */ /* 0x000fea0003800000 */
[--C-:B-1----:R-:W-:Y:S01]  /*4d50*/  FFMA.FTZ R65, R235, UR16, R186.reuse ;  /* 0x00000010eb417c23 */ /* 0x102fe200080100ba */
        /* <DEDUP_REMOVED lines=45> */
.L_x_9860:
        /* <DEDUP_REMOVED lines=13> */
.L_x_9861:
        /* <DEDUP_REMOVED lines=13> */
.L_x_9862:
        /* <DEDUP_REMOVED lines=13> */
.L_x_9863:
        /* <DEDUP_REMOVED lines=13> */
.L_x_9864:
        /* <DEDUP_REMOVED lines=13> */
.L_x_9865:
        /* <DEDUP_REMOVED lines=13> */
.L_x_9866:
        /* <DEDUP_REMOVED lines=9> */
.L_x_9859:
[----:B------:R-:W-:Y:S05]  /*55a0*/  BRA.U !UP3, `(.L_x_9867) ;  /* 0x000000010b307547 */ /* 0x000fea000b800000 */
[----:B-1----:R-:W-:Y:S01]  /*55b0*/  FFMA.FTZ R185, R203, UR16, R186 ;  /* 0x00000010cbb97c23 */ /* 0x002fe200080100ba */
        /* <DEDUP_REMOVED lines=11> */
.L_x_9867:
[----:B------:R-:W-:Y:S05]  /*5670*/  BRA.U !UP3, `(.L_x_9868) ;  /* 0x000000010b307547 */ /* 0x000fea000b800000 */
[----:B-1----:R-:W-:Y:S01]  /*5680*/  FFMA.FTZ R184, R230, UR16, R186 ;  /* 0x00000010e6b87c23 */ /* 0x002fe200080100ba */
        /* <DEDUP_REMOVED lines=11> */
.L_x_9868:
        /* <DEDUP_REMOVED lines=13> */
.L_x_9869:
        /* <DEDUP_REMOVED lines=13> */
.L_x_9870:
        /* <DEDUP_REMOVED lines=13> */
.L_x_9871:
        /* <DEDUP_REMOVED lines=13> */
.L_x_9872:
        /* <DEDUP_REMOVED lines=13> */
.L_x_9873:
[----:B------:R-:W-:Y:S05]  /*5b50*/  BRA.U !UP3, `(.L_x_9851) ;  /* 0x000000010b307547 */ /* 0x000fea000b800000 */
[----:B-1----:R-:W-:Y:S01]  /*5b60*/  FFMA.FTZ R185, R238, UR16, R186 ;  /* 0x00000010eeb97c23 */ /* 0x002fe200080100ba */
[----:B------:R-:W-:Y:S01]  /*5b70*/  ISETP.LT.AND P3, PT, RZ, UR33, PT ;  /* 0x00000021ff007c0c */ /* 0x000fe2000bf61270 */
[----:B-----5:R-:W-:Y:S02]  /*5b80*/  HADD2.F32 R190, -RZ, R71.H1_H1 ;  /* 0x30000047ffbe7230 */ /* 0x020fe40000004100 */
[----:B------:R-:W-:-:S04]  /*5b90*/  FADD.FTZ R185, R210, -R185 ;  /* 0x800000b9d2b97221 */ /* 0x000fc80000010000 */
[----:B------:R-:W-:Y:S01]  /*5ba0*/  FMUL.FTZ R184, R185, UR32 ;  /* 0x00000020b9b87c20 */ /* 0x000fe20008410000 */
[----:B------:R-:W-:-:S04]  /*5bb0*/  HADD2.F32 R185, -RZ, R151.H1_H1 ;  /* 0x30000097ffb97230 */ /* 0x000fc80000004100 */
[----:B------:R-:W-:-:S05]  /*5bc0*/  FSEL R184, R184, RZ, P3 ;  /* 0x000000ffb8b87208 */ /* 0x000fca0001800000 */
[----:B------:R-:W-:-:S04]  /*5bd0*/  FMUL.FTZ R184, R184, UR28 ;  /* 0x0000001cb8b87c20 */ /* 0x000fc80008410000 */
[-C--:B------:R-:W-:Y:S01]  /*5be0*/  FMUL.FTZ R185, R185, R184.reuse ;  /* 0x000000b8b9b97220 */ /* 0x080fe20000410000 */
[----:B------:R-:W-:-:S04]  /*5bf0*/  FFMA.FTZ R91, R190, R184, R91 ;  /* 0x000000b8be5b7223 */ /* 0x000fc8000001005b */
[----:B------:R-:W-:-:S04]  /*5c00*/  F2FP.F16.F32.PACK_AB R185, RZ, R185 ;  /* 0x000000b9ffb9723e */ /* 0x000fc800000000ff */
[----:B------:R-:W-:-:S07]  /*5c10*/  PRMT R123, R123, 0x5410, R185 ;  /* 0x000054107b7b7816 */ /* 0x000fce00000000b9 */
.L_x_9851:
[----:B-1----:R-:W0:Y:S01]  /*5c20*/  @P1 LDC.64 R184, c[0x0][0x478] ;  /* 0x00011e00ffb81b82 */ /* 0x002e220000000a00 */
[----:B------:R-:W1:Y:S01]  /*5c30*/  @UP3 LDCU.64 UR10, c[0x0][0x468] ;  /* 0x00008d00ff0a37ac */ /* 0x000e620008000a00 */
[----:B------:R-:W-:-:S05]  /*5c40*/  @P1 IADD3 R191, PT, PT, R187, 0x100, RZ ;  /* 0x00000100bbbf1810 */ /* 0x000fca0007ffe0ff */
[----:B0-----:R-:W-:-:S04]  /*5c50*/  @P1 IMAD.WIDE.U32 R190, R191, 0x20, R184 ;  /* 0x00000020bfbe1825 */ /* 0x001fc800078e00b8 */
[----:B------:R-:W-:Y:S01]  /*5c60*/  HFMA2 R185, -RZ, RZ, 0, 9.5367431640625e-07 ;  /* 0x00000010ffb97431 */ /* 0x000fe200000001ff */
[----:B------:R-:W-:Y:S01]  /*5c70*/  @P2 IADD3 R184, PT, PT, R188, 0x100, RZ ;  /* 0x00000100bcb82810 */ /* 0x000fe20007ffe0ff */
[----:B------:R0:W-:Y:S04]  /*5c80*/  @P1 STG.E.128 desc[UR18][R190.64], R72 ;  /* 0x00000048be001986 */ /* 0x0001e8000c101d12 */
[----:B------:R0:W-:Y:S01]  /*5c90*/  @P1 STG.E.128 desc[UR18][R190.64+0x10], R64 ;  /* 0x00001040be001986 */ /* 0x0001e2000c101d12 */
[----:B-1----:R-:W-:-:S05]  /*5ca0*/  @P2 IMAD.WIDE.U32 R184, R184, R185, UR10 ;  /* 0x0000000ab8b82e25 */ /* 0x002fca000f8e00b9 */
[----:B------:R0:W-:Y:S01]  /*5cb0*/  @P2 STG.E.128 desc[UR18][R184.64], R120 ;  /* 0x00000078b8002986 */ /* 0x0001e2000c101d12 */
[----:B------:R-:W-:Y:S05]  /*5cc0*/  BRA.U !UP3, `(.L_x_9874) ;  /* 0x000000010b107547 */ /* 0x000fea000b800000 */
[----:B-----5:R-:W1:Y:S01]  /*5cd0*/  LDC.64 R68, c[0x0][0x390] ;  /* 0x0000e400ff447b82 */ /* 0x020e620000000a00 */
[----:B------:R-:W-:-:S05]  /*5ce0*/  IADD3 R71, PT, PT, R188, 0x200, RZ ;  /* 0x00000200bc477810 */ /* 0x000fca0007ffe0ff */
[----:B-1----:R-:W-:-:S06]  /*5cf0*/  IMAD.WIDE.U32 R68, R71, 0x10, R68 ;  /* 0x0000001047447825 */ /* 0x002fcc00078e0044 */
[----:B------:R-:W5:Y:S02]  /*5d00*/  LDG.E.128 R68, desc[UR18][R68.64] ;  /* 0x0000001244447981 */ /* 0x000f64000c1e1d00 */
.L_x_9874:
[----:B------:R-:W-:Y:S05]  /*5d10*/  @!P0 BRA `(.L_x_9875) ;  /* 0x0000000c00308947 */ /* 0x000fea0003800000 */
[----:B------:R-:W-:Y:S05]  /*5d20*/  @!P1 BRA `(.L_x_9876) ;  /* 0x0000000400889947 */ /* 0x000fea0003800000 */
[----:B------:R-:W-:Y:S02]  /*5d30*/  PLOP3.LUT P3, PT, PT, PT, UP2, 0x80, 0x8 ;  /* 0x000000000008781c */ /* 0x000fe40003f6f028 */
[----:B0----5:R-:W-:Y:S02]  /*5d40*/  MOV R73, R21 ;  /* 0x0000001500497202 */ /* 0x021fe40000000f00 */
[----:B------:R-:W-:Y:S02]  /*5d50*/  MOV R74, R22 ;  /* 0x00000016004a7202 */ /* 0x000fe40000000f00 */
[----:B------:R-:W-:-:S07]  /*5d60*/  MOV R75, R23 ;  /* 0x00000017004b7202 */ /* 0x000fce0000000f00 */
[----:B------:R-:W-:-:S04]  /*5d70*/  @P3 FFMA.FTZ R65, R240, UR16, R186 ;  /* 0x00000010f0413c23 */ /* 0x000fc800080100ba */
[----:B------:R-:W-:-:S04]  /*5d80*/  @P3 FADD.FTZ R64, R212, -R65 ;  /* 0x80000041d4403221 */ /* 0x000fc80000010000 */
[----:B------:R-:W-:Y:S01]  /*5d90*/  @P3 FFMA.FTZ R73, R64, UR32, R21 ;  /* 0x0000002040493c23 */ /* 0x000fe20008010015 */
[----:B------:R-:W-:-:S04]  /*5da0*/  @P3 FFMA.FTZ R64, R239, UR16, R186 ;  /* 0x00000010ef403c23 */ /* 0x000fc800080100ba */
[----:B------:R-:W-:-:S04]  /*5db0*/  @P3 FADD.FTZ R65, R213, -R64 ;  /* 0x80000040d5413221 */ /* 0x000fc80000010000 */
        /* <DEDUP_REMOVED lines=32> */
.L_x_9877:
        /* <DEDUP_REMOVED lines=8> */
.L_x_9878:
        /* <DEDUP_REMOVED lines=8> */
.L_x_9879:
        /* <DEDUP_REMOVED lines=8> */
.L_x_9880:
        /* <DEDUP_REMOVED lines=8> */
.L_x_9881:
        /* <DEDUP_REMOVED lines=8> */
.L_x_9882:
        /* <DEDUP_REMOVED lines=8> */
.L_x_9883:
        /* <DEDUP_REMOVED lines=9> */
.L_x_9876:
        /* <DEDUP_REMOVED lines=13> */
.L_x_9885:
        /* <DEDUP_REMOVED lines=13> */
.L_x_9886:
        /* <DEDUP_REMOVED lines=13> */
.L_x_9887:
        /* <DEDUP_REMOVED lines=13> */
.L_x_9888:
        /* <DEDUP_REMOVED lines=13> */
.L_x_9889:
        /* <DEDUP_REMOVED lines=13> */
.L_x_9890:
        /* <DEDUP_REMOVED lines=13> */
.L_x_9891:
        /* <DEDUP_REMOVED lines=14> */
.L_x_9875:
[----:B------:R-:W-:Y:S05]  /*69e0*/  @!P1 BRA `(.L_x_9892) ;  /* 0x0000000800149947 */ /* 0x000fea0003800000 */
[--C-:B0-----:R-:W-:Y:S01]  /*69f0*/  FFMA.FTZ R72, R239, UR16, R186.reuse ;  /* 0x00000010ef487c23 */ /* 0x101fe200080100ba */
[--C-:B------:R-:W-:Y:S01]  /*6a00*/  FFMA.FTZ R64, R243, UR16, R186.reuse ;  /* 0x00000010f3407c23 */ /* 0x100fe200080100ba */
[--C-:B------:R-:W-:Y:S01]  /*6a10*/  FFMA.FTZ R66, R241, UR16, R186.reuse ;  /* 0x00000010f1427c23 */ /* 0x100fe200080100ba */
[----:B------:R-:W-:Y:S01]  /*6a20*/  FFMA.FTZ R67, R242, UR16, R186 ;  /* 0x00000010f2437c23 */ /* 0x000fe200080100ba */
[----:B------:R-:W-:Y:S01]  /*6a30*/  FADD.FTZ R73, R213, -R72 ;  /* 0x80000048d5497221 */ /* 0x000fe20000010000 */
        /* <DEDUP_REMOVED lines=41> */
.L_x_9893:
        /* <DEDUP_REMOVED lines=13> */
.L_x_9894:
        /* <DEDUP_REMOVED lines=13> */
.L_x_9895:
        /* <DEDUP_REMOVED lines=13> */
.L_x_9896:
        /* <DEDUP_REMOVED lines=13> */
.L_x_9897:
        /* <DEDUP_REMOVED lines=13> */
.L_x_9898:
        /* <DEDUP_REMOVED lines=13> */
.L_x_9899:
        /* <DEDUP_REMOVED lines=9> */
.L_x_9892:
[----:B------:R-:W-:Y:S05]  /*7240*/  BRA.U !UP3, `(.L_x_9900) ;  /* 0x000000010b307547 */ /* 0x000fea000b800000 */
[----:B0-----:R-:W-:Y:S01]  /*7250*/  FFMA.FTZ R184, R237, UR16, R186 ;  /* 0x00000010edb87c23 */ /* 0x001fe200080100ba */
        /* <DEDUP_REMOVED lines=11> */
.L_x_9900:
[----:B------:R-:W-:Y:S05]  /*7310*/  BRA.U !UP3, `(.L_x_9901) ;  /* 0x000000010b307547 */ /* 0x000fea000b800000 */
[----:B0-----:R-:W-:Y:S01]  /*7320*/  FFMA.FTZ R185, R240, UR16, R186 ;  /* 0x00000010f0b97c23 */ /* 0x001fe200080100ba */
        /* <DEDUP_REMOVED lines=11> */
.L_x_9901:
        /* <DEDUP_REMOVED lines=13> */
.L_x_9902:
        /* <DEDUP_REMOVED lines=13> */
.L_x_9903:
        /* <DEDUP_REMOVED lines=13> */
.L_x_9904:
        /* <DEDUP_REMOVED lines=13> */
.L_x_9905:
        /* <DEDUP_REMOVED lines=13> */
.L_x_9906:
[----:B------:R-:W-:Y:S05]  /*77f0*/  BRA.U !UP3, `(.L_x_9884) ;  /* 0x000000010b307547 */ /* 0x000fea000b800000 */
[----:B0-----:R-:W-:Y:S01]  /*7800*/  FFMA.FTZ R185, R246, UR16, R186 ;  /* 0x00000010f6b97c23 */ /* 0x001fe200080100ba */
        /* <DEDUP_REMOVED lines=11> */
.L_x_9884:
[----:B0-----:R-:W0:Y:S01]  /*78c0*/  @P1 LDC.64 R184, c[0x0][0x478] ;  /* 0x00011e00ffb81b82 */ /* 0x001e220000000a00 */
[----:B------:R-:W1:Y:S01]  /*78d0*/  @UP3 LDCU.64 UR10, c[0x0][0x468] ;  /* 0x00008d00ff0a37ac */ /* 0x000e620008000a00 */
[----:B------:R-:W-:Y:S02]  /*78e0*/  @P1 IADD3 R191, PT, PT, R187, 0x200, RZ ;  /* 0x00000200bbbf1810 */ /* 0x000fe40007ffe0ff */
[----:B------:R-:W-:-:S03]  /*78f0*/  IADD3 R189, PT, PT, R188, 0x300, RZ ;  /* 0x00000300bcbd7810 */ /* 0x000fc60007ffe0ff */
        /* <DEDUP_REMOVED lines=8> */
[----:B-----5:R-:W1:Y:S02]  /*7980*/  LDC.64 R68, c[0x0][0x390] ;  /* 0x0000e400ff447b82 */ /* 0x020e640000000a00 */
[----:B-1----:R-:W-:-:S06]  /*7990*/  IMAD.WIDE.U32 R68, R189, 0x10, R68 ;  /* 0x00000010bd447825 */ /* 0x002fcc00078e0044 */
[----:B------:R-:W5:Y:S02]  /*79a0*/  LDG.E.128 R68, desc[UR18][R68.64] ;  /* 0x0000001244447981 */ /* 0x000f64000c1e1d00 */
.L_x_9907:
[----:B------:R-:W-:Y:S05]  /*79b0*/  @!P0 BRA `(.L_x_9908) ;  /* 0x0000000c00308947 */ /* 0x000fea0003800000 */
[----:B------:R-:W-:Y:S05]  /*79c0*/  @!P1 BRA `(.L_x_9909) ;  /* 0x0000000400889947 */ /* 0x000fea0003800000 */
[----:B------:R-:W-:Y:S02]  /*79d0*/  PLOP3.LUT P0, PT, PT, PT, UP2, 0x80, 0x8 ;  /* 0x000000000008781c */ /* 0x000fe40003f0f028 */
[----:B0----5:R-:W-:Y:S02]  /*79e0*/  MOV R73, R13 ;  /* 0x0000000d00497202 */ /* 0x021fe40000000f00 */
[----:B------:R-:W-:Y:S02]  /*79f0*/  MOV R75, R15 ;  /* 0x0000000f004b7202 */ /* 0x000fe40000000f00 */
[----:B------:R-:W-:-:S07]  /*7a00*/  MOV R74, R14 ;  /* 0x0000000e004a7202 */ /* 0x000fce0000000f00 */
[--C-:B------:R-:W-:Y:S01]  /*7a10*/  @P0 FFMA.FTZ R65, R220, UR16, R186.reuse ;  /* 0x00000010dc410c23 */ /* 0x100fe200080100ba */
[----:B------:R-:W-:-:S03]  /*7a20*/  @P0 FFMA.FTZ R72, R226, UR16, R186 ;  /* 0x00000010e2480c23 */ /* 0x000fc600080100ba */
[----:B------:R-:W-:Y:S01]  /*7a30*/  @P0 FADD.FTZ R64, R192, -R65 ;  /* 0x80000041c0400221 */ /* 0x000fe20000010000 */
[----:B------:R-:W-:-:S03]  /*7a40*/  @P0 FADD.FTZ R72, R195, -R72 ;  /* 0x80000048c3480221 */ /* 0x000fc60000010000 */
[----:B------:R-:W-:Y:S01]  /*7a50*/  @P0 FFMA.FTZ R73, R64, UR32, R13 ;  /* 0x0000002040490c23 */ /* 0x000fe2000801000d */
[----:B------:R-:W-:-:S04]  /*7a60*/  @P0 FFMA.FTZ R64, R247, UR16, R186 ;  /* 0x00000010f7400c23 */ /* 0x000fc800080100ba */
[----:B------:R-:W-:Y:S01]  /*7a70*/  @P0 FADD.FTZ R65, R221, -R64 ;  /* 0x80000040dd410221 */ /* 0x000fe20000010000 */
[----:B------:R-:W-:-:S03]  /*7a80*/  @P0 FFMA.FTZ R64, R222, UR16, R186 ;  /* 0x00000010de400c23 */ /* 0x000fc600080100ba */
[----:B------:R-:W-:Y:S01]  /*7a90*/  @P0 FFMA.FTZ R74, R65, UR32, R14 ;  /* 0x00000020414a0c23 */ /* 0x000fe2000801000e */
        /* <DEDUP_REMOVED lines=10> */
[--C-:B------:R-:W-:Y:S01]  /*7b40*/  @P0 FFMA.FTZ R66, R251, UR16, R186.reuse ;  /* 0x00000010fb420c23 */ /* 0x100fe200080100ba */
[----:B------:R-:W-:-:S03]  /*7b50*/  @P0 FFMA.FTZ R186, R245, UR16, R186 ;  /* 0x00000010f5ba0c23 */ /* 0x000fc600080100ba */
[----:B------:R-:W-:Y:S01]  /*7b60*/  @P0 FADD.FTZ R67, R225, -R66 ;  /* 0x80000042e1430221 */ /* 0x000fe20000010000 */
[----:B------:R-:W-:Y:S01]  /*7b70*/  MOV R66, R10 ;  /* 0x0000000a00427202 */ /* 0x000fe20000000f00 */
[----:B------:R-:W-:Y:S02]  /*7b80*/  @P0 FADD.FTZ R185, R219, -R186 ;  /* 0x800000badbb90221 */ /* 0x000fe40000010000 */
[----:B------:R-:W-:Y:S01]  /*7b90*/  @P0 FFMA.FTZ R66, R67, UR32, R10 ;  /* 0x0000002043420c23 */ /* 0x000fe2000801000a */
[----:B------:R-:W-:Y:S01]  /*7ba0*/  MOV R67, R11 ;  /* 0x0000000b00437202 */ /* 0x000fe20000000f00 */
        /* <DEDUP_REMOVED lines=11> */
.L_x_9910:
        /* <DEDUP_REMOVED lines=8> */
.L_x_9911:
        /* <DEDUP_REMOVED lines=8> */
.L_x_9912:
        /* <DEDUP_REMOVED lines=8> */
.L_x_9913:
        /* <DEDUP_REMOVED lines=8> */
.L_x_9914:
        /* <DEDUP_REMOVED lines=8> */
.L_x_9915:
        /* <DEDUP_REMOVED lines=8> */
.L_x_9916:
        /* <DEDUP_REMOVED lines=9> */
.L_x_9909:
[----:B------:R-:W-:Y:S05]  /*7ff0*/  BRA.U !UP3, `(.L_x_9918) ;  /* 0x000000010b307547 */ /* 0x000fea000b800000 */
[----:B------:R-:W-:Y:S01]  /*8000*/  PLOP3.LUT P0, PT, PT, PT, UP2, 0x80, 0x8 ;  /* 0x000000000008781c */ /* 0x000fe20003f0f028 */
[----:B0----5:R-:W-:-:S12]  /*8010*/  HADD2.F32 R191, -RZ, R68.H0_H0 ;  /* 0x20000044ffbf7230 */ /* 0x021fd80000004100 */
        /* <DEDUP_REMOVED lines=10> */
.L_x_9918:
        /* <DEDUP_REMOVED lines=13> */
.L_x_9919:
        /* <DEDUP_REMOVED lines=13> */
.L_x_9920:
        /* <DEDUP_REMOVED lines=13> */
.L_x_9921:
        /* <DEDUP_REMOVED lines=13> */
.L_x_9922:
        /* <DEDUP_REMOVED lines=13> */
.L_x_9923:
        /* <DEDUP_REMOVED lines=13> */
.L_x_9924:
[----:B------:R-:W-:Y:S05]  /*85a0*/  BRA.U !UP3, `(.L_x_9917) ;  /* 0x0000000d0bec7547 */ /* 0x000fea000b800000 */
[----:B------:R-:W-:Y:S01]  /*85b0*/  PLOP3.LUT P0, PT, PT, PT, UP2, 0x80, 0x8 ;  /* 0x000000000008781c */ /* 0x000fe20003f0f028 */
[----:B0----5:R-:W-:Y:S01]  /*85c0*/  HADD2.F32 R185, -RZ, R143.H1_H1 ;  /* 0x3000008fffb97230 */ /* 0x021fe20000004100 */
[----:B------:R-:W-:-:S11]  /*85d0*/  MOV R184, R11 ;  /* 0x0000000b00b87202 */ /* 0x000fd60000000f00 */
[----:B------:R-:W-:-:S04]  /*85e0*/  @P0 FFMA.FTZ R186, R226, UR16, R186 ;  /* 0x00000010e2ba0c23 */ /* 0x000fc800080100ba */
[----:B------:R-:W-:-:S04]  /*85f0*/  @P0 FADD.FTZ R186, R195, -R186 ;  /* 0x800000bac3ba0221 */ /* 0x000fc80000010000 */
        /* <DEDUP_REMOVED lines=8> */
.L_x_9908:
[----:B------:R-:W-:Y:S05]  /*8680*/  @!P1 BRA `(.L_x_9925) ;  /* 0x0000000800149947 */ /* 0x000fea0003800000 */
[----:B------:R-:W-:Y:S01]  /*8690*/  ISETP.LT.AND P0, PT, RZ, UR33, PT ;  /* 0x00000021ff007c0c */ /* 0x000fe2000bf01270 */
[----:B------:R-:W-:-:S12]  /*86a0*/  BRA.U !UP3, `(.L_x_9926) ;  /* 0x000000010b307547 */ /* 0x000fd8000b800000 */
        /* <DEDUP_REMOVED lines=12> */
.L_x_9926:
[----:B------:R-:W-:Y:S05]  /*8770*/  BRA.U !UP3, `(.L_x_9927) ;  /* 0x000000010b307547 */ /* 0x000fea000b800000 */
[----:B0-----:R-:W-:Y:S01]  /*8780*/  FFMA.FTZ R65, R220, UR16, R186 ;  /* 0x00000010dc417c23 */ /* 0x001fe200080100ba */
        /* <DEDUP_REMOVED lines=11> */
.L_x_9927:
        /* <DEDUP_REMOVED lines=13> */
.L_x_9928:
        /* <DEDUP_REMOVED lines=13> */
.L_x_9929:
        /* <DEDUP_REMOVED lines=13> */
.L_x_9930:
        /* <DEDUP_REMOVED lines=13> */
.L_x_9931:
        /* <DEDUP_REMOVED lines=13> */
.L_x_9932:
        /* <DEDUP_REMOVED lines=41> */
.L_x_9925:
        /* <DEDUP_REMOVED lines=13> */
.L_x_9933:
        /* <DEDUP_REMOVED lines=13> */
.L_x_9934:
        /* <DEDUP_REMOVED lines=13> */
.L_x_9935:
        /* <DEDUP_REMOVED lines=13> */
.L_x_9936:
        /* <DEDUP_REMOVED lines=13> */
.L_x_9937:
        /* <DEDUP_REMOVED lines=13> */
.L_x_9938:
        /* <DEDUP_REMOVED lines=13> */
.L_x_9939:
[----:B------:R-:W-:Y:S05]  /*9490*/  BRA.U !UP3, `(.L_x_9917) ;  /* 0x000000010b307547 */ /* 0x000fea000b800000 */
[----:B------:R-:W-:Y:S01]  /*94a0*/  FFMA.FTZ R186, R226, UR16, R186 ;  /* 0x00000010e2ba7c23 */ /* 0x000fe200080100ba */
[----:B------:R-:W-:Y:S01]  /*94b0*/  ISETP.LT.AND P0, PT, RZ, UR33, PT ;  /* 0x00000021ff007c0c */ /* 0x000fe2000bf01270 */
[----:B0----5:R-:W-:Y:S02]  /*94c0*/  HADD2.F32 R185, -RZ, R143.H1_H1 ;  /* 0x3000008fffb97230 */ /* 0x021fe40000004100 */
[----:B------:R-:W-:-:S04]  /*94d0*/  FADD.FTZ R186, R195, -R186 ;  /* 0x800000bac3ba7221 */ /* 0x000fc80000010000 */
[----:B------:R-:W-:-:S05]  /*94e0*/  FMUL.FTZ R186, R186, UR32 ;  /* 0x00000020baba7c20 */ /* 0x000fca0008410000 */
[----:B------:R-:W-:Y:S01]  /*94f0*/  FSEL R184, R186, RZ, P0 ;  /* 0x000000ffbab87208 */ /* 0x000fe20000000000 */
[----:B------:R-:W-:-:S04]  /*9500*/  HADD2.F32 R186, -RZ, R71.H1_H1 ;  /* 0x30000047ffba7230 */ /* 0x000fc80000004100 */
[----:B------:R-:W-:-:S04]  /*9510*/  FMUL.FTZ R184, R184, UR28 ;  /* 0x0000001cb8b87c20 */ /* 0x000fc80008410000 */
[-C--:B------:R-:W-:Y:S01]  /*9520*/  FMUL.FTZ R185, R185, R184.reuse ;  /* 0x000000b8b9b97220 */ /* 0x080fe20000410000 */
[----:B------:R-:W-:-:S04]  /*9530*/  FFMA.FTZ R107, R186, R184, R107 ;  /* 0x000000b8ba6b7223 */ /* 0x000fc8000001006b */
[----:B------:R-:W-:-:S04]  /*9540*/  F2FP.F16.F32.PACK_AB R185, RZ, R185 ;  /* 0x000000b9ffb9723e */ /* 0x000fc800000000ff */
[----:B------:R-:W-:-:S07]  /*9550*/  PRMT R123, R123, 0x5410, R185 ;  /* 0x000054107b7b7816 */ /* 0x000fce00000000b9 */
.L_x_9917:
[----:B0-----:R-:W0:Y:S01]  /*9560*/  @P1 LDC.64 R184, c[0x0][0x478] ;  /* 0x00011e00ffb81b82 */ /* 0x001e220000000a00 */
[----:B------:R-:W1:Y:S01]  /*9570*/  @UP3 LDCU.64 UR10, c[0x0][0x468] ;  /* 0x00008d00ff0a37ac */ /* 0x000e620008000a00 */
[----:B------:R-:W-:Y:S01]  /*9580*/  @P1 IADD3 R187, PT, PT, R187, 0x300, RZ ;  /* 0x00000300bbbb1810 */ /* 0x000fe20007ffe0ff */
[----:B------:R-:W-:Y:S02]  /*9590*/  UIADD3 UR8, UPT, UPT, UR8, UR24, URZ ;  /* 0x0000001808087290 */ /* 0x000fe4000fffe0ff */
[----:B------:R-:W-:Y:S02]  /*95a0*/  UPLOP3.LUT UP1, UPT, UPT, UPT, UP1, 0x40, 0x4 ;  /* 0x000000000004789c */ /* 0x000fe40003f2e810 */
[----:B------:R-:W-:Y:S01]  /*95b0*/  UISETP.GE.AND UP0, UPT, UR8, UR25, UPT ;  /* 0x000000190800728c */ /* 0x000fe2000bf06270 */
[----:B0-----:R-:W-:-:S04]  /*95c0*/  @P1 IMAD.WIDE.U32 R186, R187, 0x20, R184 ;  /* 0x00000020bbba1825 */ /* 0x001fc800078e00b8 */
[----:B------:R-:W-:Y:S01]  /*95d0*/  HFMA2 R184, -RZ, RZ, 0, 9.5367431640625e-07 ;  /* 0x00000010ffb87431 */ /* 0x000fe200000001ff */
[----:B------:R2:W-:Y:S04]  /*95e0*/  @P1 STG.E.128 desc[UR18][R186.64], R72 ;  /* 0x00000048ba001986 */ /* 0x0005e8000c101d12 */
[----:B------:R2:W-:Y:S01]  /*95f0*/  @P1 STG.E.128 desc[UR18][R186.64+0x10], R64 ;  /* 0x00001040ba001986 */ /* 0x0005e2000c101d12 */
[----:B-1----:R-:W-:-:S05]  /*9600*/  @P2 IMAD.WIDE.U32 R184, R189, R184, UR10 ;  /* 0x0000000abdb82e25 */ /* 0x002fca000f8e00b8 */
[----:B------:R2:W-:Y:S01]  /*9610*/  @P2 STG.E.128 desc[UR18][R184.64], R120 ;  /* 0x00000078b8002986 */ /* 0x0005e2000c101d12 */
[----:B------:R-:W-:Y:S05]  /*9620*/  BRA.U !UP0, `(.L_x_9940) ;  /* 0xffffff6d08b07547 */ /* 0x000fea000b83ffff */
.L_x_9804:
        /* <DEDUP_REMOVED lines=35> */
.L_x_9941:
        /* <DEDUP_REMOVED lines=10> */
.L_x_15705:


//--------------------- .text._ZN10layer_norm13ln_bwd_kernelINS_13Kernel_traitsI6__halfS2_fS2_fjLj8192ELj1ELj1ELj8ELj16ENS_18Kernel_traits_baseILj8192ES2_S2_fS2_fjLj256EEEEELb1ELb0ELb0ELb0EEEvNS_9BwdParamsE --------------------------
	.section	.text._ZN10layer_norm13ln_bwd_kernelINS_13Kernel_traitsI6__halfS2_fS2_fjLj8192ELj1ELj1ELj8ELj16ENS_18Kernel_traits_baseILj8192ES2_S2_fS2_fjLj256EEEEELb1ELb0ELb0ELb0EEEvNS_9BwdParamsE,"ax",@progbits
	.align	128
        .global         _ZN10layer_norm13ln_bwd_kernelINS_13Kernel_traitsI6__halfS2_fS2_fjLj8192ELj1ELj1ELj8ELj16ENS_18Kernel_traits_baseILj8192ES2_S2_fS2_fjLj256EEEEELb1ELb0ELb0ELb0EEEvNS_9BwdParamsE
        .type           _ZN10layer_norm13ln_bwd_kernelINS_13Kernel_traitsI6__halfS2_fS2_fjLj8192ELj1ELj1ELj8ELj16ENS_18Kernel_traits_baseILj8192ES2_S2_fS2_fjLj256EEEEELb1ELb0ELb0ELb0EEEvNS_9BwdParamsE,@function
        .size           _ZN10layer_norm13ln_bwd_kernelINS_13Kernel_traitsI6__halfS2_fS2_fjLj8192ELj1ELj1ELj8ELj16ENS_18Kernel_traits_baseILj8192ES2_S2_fS2_fjLj256EEEEELb1ELb0ELb0ELb0EEEvNS_9BwdParamsE,(.L_x_15706 - _ZN10layer_norm13ln_bwd_kernelINS_13Kernel_traitsI6__halfS2_fS2_fjLj8192ELj1ELj1ELj8ELj16ENS_18Kernel_traits_baseILj8192ES2_S2_fS2_fjLj256EEEEELb1ELb0ELb0ELb0EEEvNS_9BwdParamsE)
        .other          _ZN10layer_norm13ln_bwd_kernelINS_13Kernel_traitsI6__halfS2_fS2_fjLj8192ELj1ELj1ELj8ELj16ENS_18Kernel_traits_baseILj8192ES2_S2_fS2_fjLj256EEEEELb1ELb0ELb0ELb0EEEvNS_9BwdParamsE,@"STO_CUDA_ENTRY STV_DEFAULT"
_ZN10layer_norm13ln_bwd_kernelINS_13Kernel_traitsI6__halfS2_fS2_fjLj8192ELj1ELj1ELj8ELj16ENS_18Kernel_traits_baseILj8192ES2_S2_fS2_fjLj256EEEEELb1ELb0ELb0ELb0EEEvNS_9BwdParamsE:
.text._ZN10layer_norm13ln_bwd_kernelINS_13Kernel_traitsI6__halfS2_fS2_fjLj8192ELj1ELj1ELj8ELj16ENS_18Kernel_traits_baseILj8192ES2_S2_fS2_fjLj256EEEEELb1ELb0ELb0ELb0EEEvNS_9BwdParamsE:
        /* <DEDUP_REMOVED lines=109> */
.L_x_9982:
        /* <DEDUP_REMOVED lines=31> */
[----:B------:R-:W-:Y:S01]  /*08c0*/  ISETP.NE.AND.EX P0, PT, RZ, UR9, PT, P0 ;  /* 0x00000009ff007c0c */ /* 0x000fe2000bf05300 */
[--C-:B------:R-:W-:Y:S02]  /*08d0*/  HADD2.F32 R207, -RZ, R120.reuse.H0_H0 ;  /* 0x20000078ffcf7230 */ /* 0x100fe40000004100 */
[----:B------:R-:W-:-:S10]  /*08e0*/  HADD2.F32 R204, -RZ, R120.H1_H1 ;  /* 0x30000078ffcc7230 */ /* 0x000fd40000004100 */
[----:B------:R-:W1:Y:S01]  /*08f0*/  @P0 LDC.64 R194, c[0x0][0x438] ;  /* 0x00010e00ffc20b82 */ /* 0x000e620000000a00 */
[--C-:B------:R-:W-:Y:S02]  /*0900*/  HADD2.F32 R203, -RZ, R121.reuse.H0_H0 ;  /* 0x20000079ffcb7230 */ /* 0x100fe40000004100 */
[----:B------:R-:W-:Y:S02]  /*0910*/  HADD2.F32 R200, -RZ, R121.H1_H1 ;  /* 0x30000079ffc87230 */ /* 0x000fe40000004100 */
[----:B------:R-:W-:Y:S02]  /*0920*/  HADD2.F32 R199, -RZ, R122.H0_H0 ;  /* 0x2000007affc77230 */ /* 0x000fe40000004100 */
[----:B--2---:R-:W-:-:S04]  /*0930*/  IMAD.WIDE.U32 R166, R6, 0x8, R166 ;  /* 0x0000000806a67825 */ /* 0x004fc800078e00a6 */
[----:B0-----:R-:W-:Y:S01]  /*0940*/  HADD2.F32 R196, -RZ, R122.H1_H1 ;  /* 0x3000007affc47230 */ /* 0x001fe20000004100 */
[----:B------:R-:W5:Y:S01]  /*0950*/  LDG.E.64 R216, desc[UR4][R166.64] ;  /* 0x00000004a6d87981 */ /* 0x000f62000c1e1b00 */
[----:B-1----:R-:W-:-:S05]  /*0960*/  @P0 IMAD.WIDE.U32 R194, R6, 0x20, R194 ;  /* 0x0000002006c20825 */ /* 0x002fca00078e00c2 */
[----:B------:R-:W5:Y:S04]  /*0970*/  @P0 LDG.E.128 R52, desc[UR4][R194.64] ;  /* 0x00000004c2340981 */ /* 0x000f68000c1e1d00 */
[----:B------:R0:W5:Y:S02]  /*0980*/  @P0 LDG.E.128 R48, desc[UR4][R194.64+0x10] ;  /* 0x00001004c2300981 */ /* 0x000164000c1e1d00 */
[----:B0-----:R-:W-:Y:S01]  /*0990*/  HADD2.F32 R195, -RZ, R123.H0_H0 ;  /* 0x2000007bffc37230 */ /* 0x001fe20000004100 */
[----:B------:R-:W-:Y:S01]  /*09a0*/  IADD3 R219, PT, PT, R6, 0x100, RZ ;  /* 0x0000010006db7810 */ /* 0x000fe20007ffe0ff */
[C---:B----4-:R-:W-:Y:S01]  /*09b0*/  FADD.FTZ R209, -R165.reuse, R152 ;  /* 0x00000098a5d17221 */ /* 0x050fe20000010100 */
[C---:B------:R-:W-:Y:S01]  /*09c0*/  FADD.FTZ R153, -R165.reuse, R153 ;  /* 0x00000099a5997221 */ /* 0x040fe20000010100 */
[C---:B------:R-:W-:Y:S01]  /*09d0*/  FADD.FTZ R205, -R165.reuse, R154 ;  /* 0x0000009aa5cd7221 */ /* 0x040fe20000010100 */
[----:B------:R-:W-:Y:S01]  /*09e0*/  FADD.FTZ R155, -R165, R155 ;  /* 0x0000009ba59b7221 */ /* 0x000fe20000010100 */
[----:B-----5:R-:W-:Y:S01]  /*09f0*/  FMUL.FTZ R209, R8, R209 ;  /* 0x000000d108d17220 */ /* 0x020fe20000410000 */
[----:B---3--:R-:W-:-:S02]  /*0a00*/  HADD2.F32 R152, -RZ, R156.H0_H0 ;  /* 0x2000009cff987230 */ /* 0x008fc40000004100 */
[----:B------:R-:W-:-:S03]  /*0a10*/  HADD2.F32 R156, -RZ, R156.H1_H1 ;  /* 0x3000009cff9c7230 */ /* 0x000fc60000004100 */
[----:B------:R-:W-:Y:S01]  /*0a20*/  FMUL.FTZ R207, R207, R152 ;  /* 0x00000098cfcf7220 */ /* 0x000fe20000410000 */
[--C-:B------:R-:W-:Y:S02]  /*0a30*/  HADD2.F32 R154, -RZ, R157.reuse.H0_H0 ;  /* 0x2000009dff9a7230 */ /* 0x100fe40000004100 */
[C---:B------:R-:W-:Y:S01]  /*0a40*/  FMUL.FTZ R206, R8.reuse, R153 ;  /* 0x0000009908ce7220 */ /* 0x040fe20000410000 */
[C---:B------:R-:W-:Y:S01]  /*0a50*/  FMUL.FTZ R205, R8.reuse, R205 ;  /* 0x000000cd08cd7220 */ /* 0x040fe20000410000 */
[----:B------:R-:W-:Y:S01]  /*0a60*/  FMUL.FTZ R202, R8, R155 ;  /* 0x0000009b08ca7220 */ /* 0x000fe20000410000 */
[----:B------:R-:W-:Y:S01]  /*0a70*/  FMUL.FTZ R204, R204, R156 ;  /* 0x0000009ccccc7220 */ /* 0x000fe20000410000 */
[----:B------:R-:W-:Y:S01]  /*0a80*/  FADD.FTZ R153, RZ, R207 ;  /* 0x000000cfff997221 */ /* 0x000fe20000010000 */
[C---:B------:R-:W-:Y:S01]  /*0a90*/  FFMA.FTZ R155, R209.reuse, R207, RZ ;  /* 0x000000cfd19b7223 */ /* 0x040fe200000100ff */
[----:B------:R-:W-:Y:S02]  /*0aa0*/  HADD2.F32 R157, -RZ, R157.H1_H1 ;  /* 0x3000009dff9d7230 */ /* 0x000fe40000004100 */
        /* <DEDUP_REMOVED lines=18> */
[----:B------:R-:W-:-:S02]  /*0bd0*/  HADD2.F32 R166, -RZ, R159.H0_H0 ;  /* 0x2000009fffa67230 */ /* 0x000fc40000004100 */
[----:B------:R-:W-:Y:S01]  /*0be0*/  FADD.FTZ R197, -R165, R162 ;  /* 0x000000a2a5c57221 */ /* 0x000fe20000010100 */
[----:B------:R-:W-:Y:S01]  /*0bf0*/  FMUL.FTZ R196, R196, R158 ;  /* 0x0000009ec4c47220 */ /* 0x000fe20000410000 */
[----:B------:R-:W-:Y:S01]  /*0c00*/  FMUL.FTZ R198, R8, R161 ;  /* 0x000000a108c67220 */ /* 0x000fe20000410000 */
[----:B------:R-:W-:Y:S01]  /*0c10*/  FADD.FTZ R153, R152, R199 ;  /* 0x000000c798997221 */ /* 0x000fe20000010000 */
[C---:B------:R-:W-:Y:S01]  /*0c20*/  FFMA.FTZ R155, R201.reuse, R199, R154 ;  /* 0x000000c7c99b7223 */ /* 0x040fe2000001009a */
[----:B------:R-:W-:Y:S01]  /*0c30*/  FADD.FTZ R80, R80, R192 ;  /* 0x000000c050507221 */ /* 0x000fe20000010000 */
[----:B------:R-:W-:Y:S01]  /*0c40*/  FFMA.FTZ R112, R201, R192, R112 ;  /* 0x000000c0c9707223 */ /* 0x000fe20000010070 */
[----:B------:R-:W-:Y:S02]  /*0c50*/  HADD2.F32 R159, -RZ, R159.H1_H1 ;  /* 0x3000009fff9f7230 */ /* 0x000fe40000004100 */
[----:B------:R-:W-:Y:S01]  /*0c60*/  FADD.FTZ R163, -R165, R163 ;  /* 0x000000a3a5a37221 */ /* 0x000fe20000010100 */
        /* <DEDUP_REMOVED lines=21> */
.L_x_9944:
[----:B---34-:R-:W-:Y:S05]  /*0dc0*/  BSYNC.RECONVERGENT B0 ;  /* 0x0000000000007941 */ /* 0x018fea0003800200 */
.L_x_9943:
        /* <DEDUP_REMOVED lines=9> */
[----:B------:R-:W4:Y:S04]  /*0e60*/  LDG.E.128 R12, desc[UR4][R162.64] ;  /* 0x00000004a20c7981 */ /* 0x000f28000c1e1d00 */
[----:B------:R-:W4:Y:S01]  /*0e70*/  LDG.E.128 R156, desc[UR4][R162.64+0x10] ;  /* 0x00001004a29c7981 */ /* 0x000f22000c1e1d00 */
[----:B------:R-:W-:Y:S01]  /*0e80*/  ISETP.NE.AND.EX P0, PT, RZ, UR9, PT, P0 ;  /* 0x00000009ff007c0c */ /* 0x000fe2000bf05300 */
[--C-:B------:R-:W-:Y:S02]  /*0e90*/  HADD2.F32 R191, -RZ, R132.reuse.H0_H0 ;  /* 0x20000084ffbf7230 */ /* 0x100fe40000004100 */
[----:B------:R-:W-:-:S10]  /*0ea0*/  HADD2.F32 R188, -RZ, R132.H1_H1 ;  /* 0x30000084ffbc7230 */ /* 0x000fd40000004100 */
[----:B------:R-:W0:Y:S01]  /*0eb0*/  @P0 LDC.64 R160, c[0x0][0x438] ;  /* 0x00010e00ffa00b82 */ /* 0x000e220000000a00 */
[----:B--2---:R-:W-:-:S04]  /*0ec0*/  IMAD.WIDE.U32 R10, R219, 0x8, R10 ;  /* 0x00000008db0a7825 */ /* 0x004fc800078e000a */
[--C-:B------:R-:W-:Y:S01]  /*0ed0*/  HADD2.F32 R185, -RZ, R133.reuse.H1_H1 ;  /* 0x30000085ffb97230 */ /* 0x100fe20000004100 */
[----:B------:R1:W5:Y:S01]  /*0ee0*/  LDG.E.64 R214, desc[UR4][R10.64] ;  /* 0x000000040ad67981 */ /* 0x000362000c1e1b00 */
[----:B------:R-:W-:Y:S02]  /*0ef0*/  HADD2.F32 R187, -RZ, R133.H0_H0 ;  /* 0x20000085ffbb7230 */ /* 0x000fe40000004100 */
[----:B-1----:R-:W-:Y:S02]  /*0f00*/  HADD2.F32 R10, -RZ, R134.H0_H0 ;  /* 0x20000086ff0a7230 */ /* 0x002fe40000004100 */
[----:B0-----:R-:W-:-:S05]  /*0f10*/  @P0 IMAD.WIDE.U32 R160, R219, 0x20, R160 ;  /* 0x00000020dba00825 */ /* 0x001fca00078e00a0 */
[----:B------:R-:W5:Y:S04]  /*0f20*/  @P0 LDG.E.128 R44, desc[UR4][R160.64] ;  /* 0x00000004a02c0981 */ /* 0x000f68000c1e1d00 */
[----:B------:R0:W5:Y:S01]  /*0f30*/  @P0 LDG.E.128 R40, desc[UR4][R160.64+0x10] ;  /* 0x00001004a0280981 */ /* 0x000162000c1e1d00 */
[----:B------:R-:W-:Y:S01]  /*0f40*/  IADD3 R219, PT, PT, R219, 0x100, RZ ;  /* 0x00000100dbdb7810 */ /* 0x000fe20007ffe0ff */
[--C-:B---3--:R-:W-:Y:S02]  /*0f50*/  HADD2.F32 R9, -RZ, R152.reuse.H0_H0 ;  /* 0x20000098ff097230 */ /* 0x108fe40000004100 */
[----:B------:R-:W-:Y:S02]  /*0f60*/  HADD2.F32 R152, -RZ, R152.H1_H1 ;  /* 0x30000098ff987230 */ /* 0x000fe40000004100 */
[C---:B----4-:R-:W-:Y:S01]  /*0f70*/  FADD.FTZ R193, -R165.reuse, R12 ;  /* 0x0000000ca5c17221 */ /* 0x050fe20000010100 */
[C---:B------:R-:W-:Y:S01]  /*0f80*/  FADD.FTZ R15, -R165.reuse, R15 ;  /* 0x0000000fa50f7221 */ /* 0x040fe20000010100 */
[----:B------:R-:W-:Y:S01]  /*0f90*/  FADD.FTZ R13, -R165, R13 ;  /* 0x0000000da50d7221 */ /* 0x000fe20000010100 */
[----:B------:R-:W-:Y:S01]  /*0fa0*/  FMUL.FTZ R191, R191, R9 ;  /* 0x00000009bfbf7220 */ /* 0x000fe20000410000 */
[----:B------:R-:W-:Y:S01]  /*0fb0*/  FADD.FTZ R189, -R165, R14 ;  /* 0x0000000ea5bd7221 */ /* 0x000fe20000010100 */
[----:B-----5:R-:W-:Y:S01]  /*0fc0*/  FMUL.FTZ R193, R8, R193 ;  /* 0x000000c108c17220 */ /* 0x020fe20000410000 */
[----:B------:R-:W-:-:S02]  /*0fd0*/  HADD2.F32 R14, -RZ, R153.H1_H1 ;  /* 0x30000099ff0e7230 */ /* 0x000fc40000004100 */
[C---:B------:R-:W-:Y:S01]  /*0fe0*/  FMUL.FTZ R186, R8.reuse, R15 ;  /* 0x0000000f08ba7220 */ /* 0x040fe20000410000 */
[----:B------:R-:W-:Y:S02]  /*0ff0*/  HADD2.F32 R12, -RZ, R153.H0_H0 ;  /* 0x20000099ff0c7230 */ /* 0x000fe40000004100 */
        /* <DEDUP_REMOVED lines=8> */
[----:B------:R-:W-:Y:S01]  /*1080*/  FMUL.FTZ R187, R187, R12 ;  /* 0x0000000cbbbb7220 */ /* 0x000fe20000410000 */
[----:B------:R-:W-:Y:S01]  /*1090*/  FADD.FTZ R14, R167, R188 ;  /* 0x000000bca70e7221 */ /* 0x000fe20000010000 */
[----:B------:R-:W-:Y:S01]  /*10a0*/  FMUL.FTZ R189, R8, R189 ;  /* 0x000000bd08bd7220 */ /* 0x000fe20000410000 */
[----:B------:R-:W-:Y:S01]  /*10b0*/  FFMA.FTZ R16, R190, R188, R13 ;  /* 0x000000bcbe107223 */ /* 0x000fe2000001000d */
[----:B------:R-:W-:-:S02]  /*10c0*/  HADD2.F32 R153, -RZ, R154.H0_H0 ;  /* 0x2000009aff997230 */ /* 0x000fc40000004100 */
[----:B------:R-:W-:Y:S01]  /*10d0*/  FADD.FTZ R157, -R165, R157 ;  /* 0x0000009da59d7221 */ /* 0x000fe20000010100 */
[----:B------:R-:W-:Y:S01]  /*10e0*/  FADD.FTZ R76, R76, R9 ;  /* 0x000000094c4c7221 */ /* 0x000fe20000010000 */
[----:B------:R-:W-:Y:S01]  /*10f0*/  FFMA.FTZ R108, R193, R9, R108 ;  /* 0x00000009c16c7223 */ /* 0x000fe2000001006c */
[----:B------:R-:W-:Y:S01]  /*1100*/  FMUL.FTZ R9, R8, R11 ;  /* 0x0000000b08097220 */ /* 0x000fe20000410000 */
[----:B------:R-:W-:Y:S01]  /*1110*/  FADD.FTZ R14, R14, R187 ;  /* 0x000000bb0e0e7221 */ /* 0x000fe20000010000 */
[----:B------:R-:W-:Y:S02]  /*1120*/  HADD2.F32 R154, -RZ, R154.H1_H1 ;  /* 0x3000009aff9a7230 */ /* 0x000fe40000004100 */
[----:B------:R-:W-:Y:S01]  /*1130*/  FADD.FTZ R78, R78, R12 ;  /* 0x0000000c4e4e7221 */ /* 0x000fe20000010000 */
[C---:B------:R-:W-:Y:S01]  /*1140*/  FFMA.FTZ R110, R189.reuse, R12, R110 ;  /* 0x0000000cbd6e7223 */ /* 0x040fe2000001006e */
[----:B------:R-:W-:Y:S02]  /*1150*/  HADD2.F32 R11, -RZ, R134.H1_H1 ;  /* 0x30000086ff0b7230 */ /* 0x000fe40000004100 */
        /* <DEDUP_REMOVED lines=9> */
[-C--:B------:R-:W-:Y:S01]  /*11f0*/  FMUL.FTZ R11, R11, R154.reuse ;  /* 0x0000009a0b0b7220 */ /* 0x080fe20000410000 */
[----:B------:R-:W-:Y:S01]  /*1200*/  FADD.FTZ R73, R73, R154 ;  /* 0x0000009a49497221 */ /* 0x000fe20000010000 */
[----:B------:R-:W-:Y:S01]  /*1210*/  FFMA.FTZ R105, R12, R154, R105 ;  /* 0x0000009a0c697223 */ /* 0x000fe20000010069 */
[----:B0-----:R-:W-:-:S02]  /*1220*/  HADD2.F32 R161, -RZ, R155.H0_H0 ;  /* 0x2000009bffa17230 */ /* 0x001fc40000004100 */
[----:B------:R-:W-:Y:S01]  /*1230*/  FADD.FTZ R16, R153, R10 ;  /* 0x0000000a99107221 */ /* 0x000fe20000010000 */
[----:B------:R-:W-:Y:S02]  /*1240*/  HADD2.F32 R160, -RZ, R155.H1_H1 ;  /* 0x3000009bffa07230 */ /* 0x000fe40000004100 */
[--C-:B------:R-:W-:Y:S02]  /*1250*/  HADD2.F32 R152, -RZ, R135.reuse.H0_H0 ;  /* 0x20000087ff987230 */ /* 0x100fe40000004100 */
[----:B------:R-:W-:Y:S02]  /*1260*/  HADD2.F32 R154, -RZ, R135.H1_H1 ;  /* 0x30000087ff9a7230 */ /* 0x000fe40000004100 */
[----:B------:R-:W-:Y:S01]  /*1270*/  FADD.FTZ R155, -R165, R158 ;  /* 0x0000009ea59b7221 */ /* 0x000fe20000010100 */
[----:B------:R-:W-:Y:S01]  /*1280*/  FFMA.FTZ R153, R9, R10, R14 ;  /* 0x0000000a09997223 */ /* 0x000fe2000001000e */
[----:B------:R-:W-:Y:S01]  /*1290*/  FMUL.FTZ R13, R152, R161 ;  /* 0x000000a1980d7220 */ /* 0x000fe20000410000 */
[----:B------:R-:W-:Y:S01]  /*12a0*/  FADD.FTZ R159, -R165, R159 ;  /* 0x0000009fa59f7221 */ /* 0x000fe20000010100 */
[----:B------:R-:W-:Y:S01]  /*12b0*/  FMUL.FTZ R14, R154, R160 ;  /* 0x000000a09a0e7220 */ /* 0x000fe20000410000 */
        /* <DEDUP_REMOVED lines=12> */
.L_x_9946:
[----:B------:R-:W-:Y:S05]  /*1380*/  BSYNC.RECONVERGENT B0 ;  /* 0x0000000000007941 */ /* 0x000fea0003800200 */
.L_x_9945:
        /* <DEDUP_REMOVED lines=21> */
[C---:B---3--:R-:W-:Y:S01]  /*14e0*/  FADD.FTZ R17, -R165.reuse, R20 ;  /* 0x00000014a5117221 */ /* 0x048fe20000010100 */
        /* <DEDUP_REMOVED lines=14> */
[--C-:B------:R-:W-:Y:S02]  /*15d0*/  HADD2.F32 R155, -RZ, R27.reuse.H0_H0 ;  /* 0x2000001bff9b7230 */ /* 0x100fe40000004100 */
[----:B------:R-:W-:Y:S02]  /*15e0*/  HADD2.F32 R156, -RZ, R27.H1_H1 ;  /* 0x3000001bff9c7230 */ /* 0x000fe40000004100 */
[----:B------:R-:W-:Y:S01]  /*15f0*/  FADD.FTZ R27, -R165, R28 ;  /* 0x0000001ca51b7221 */ /* 0x000fe20000010100 */
[----:B------:R-:W-:Y:S01]  /*1600*/  FMUL.FTZ R20, R8, R157 ;  /* 0x0000009d08147220 */ /* 0x000fe20000410000 */
[----:B------:R-:W-:-:S02]  /*1610*/  HADD2.F32 R153, -RZ, R26.H0_H0 ;  /* 0x2000001aff997230 */ /* 0x000fc40000004100 */
[----:B------:R-:W-:Y:S01]  /*1620*/  FADD.FTZ R221, -R165, R30 ;  /* 0x0000001ea5dd7221 */ /* 0x000fe20000010100 */
[----:B------:R-:W-:Y:S02]  /*1630*/  HADD2.F32 R154, -RZ, R26.H1_H1 ;  /* 0x3000001aff9a7230 */ /* 0x000fe40000004100 */
        /* <DEDUP_REMOVED lines=21> */
[----:B------:R-:W-:Y:S01]  /*1790*/  FFMA.FTZ R103, R24, R152, R103 ;  /* 0x0000009818677223 */ /* 0x000fe20000010067 */
        /* <DEDUP_REMOVED lines=13> */
[----:B------:R-:W-:Y:S01]  /*1870*/  FMUL.FTZ R31, R8, R221 ;  /* 0x000000dd081f7220 */ /* 0x000fe20000410000 */
[-C--:B------:R-:W-:Y:S01]  /*1880*/  FMUL.FTZ R30, R154, R156.reuse ;  /* 0x0000009c9a1e7220 */ /* 0x080fe20000410000 */
        /* <DEDUP_REMOVED lines=11> */
.L_x_9948:
[----:B------:R-:W-:Y:S05]  /*1940*/  BSYNC.RECONVERGENT B0 ;  /* 0x0000000000007941 */ /* 0x000fea0003800200 */
.L_x_9947:
        /* <DEDUP_REMOVED lines=15> */
[----:B------:R-:W2:Y:S04]  /*1a40*/  LDG.E.128 R152, desc[UR4][R172.64] ;  /* 0x00000004ac987981 */ /* 0x000ea8000c1e1d00 */
[----:B------:R-:W5:Y:S01]  /*1a50*/  @P0 LDG.E.128 R136, desc[UR4][R174.64] ;  /* 0x00000004ae880981 */ /* 0x000f62000c1e1d00 */
[----:B0-----:R-:W-:-:S03]  /*1a60*/  IMAD.WIDE.U32 R170, R219, 0x8, R170 ;  /* 0x00000008dbaa7825 */ /* 0x001fc600078e00aa */
[----:B------:R0:W5:Y:S04]  /*1a70*/  @P0 LDG.E.128 R140, desc[UR4][R174.64+0x10] ;  /* 0x00001004ae8c0981 */ /* 0x000168000c1e1d00 */
[----:B------:R1:W5:Y:S01]  /*1a80*/  LDG.E.64 R212, desc[UR4][R170.64] ;  /* 0x00000004aad47981 */ /* 0x000362000c1e1b00 */
[----:B0-----:R-:W-:Y:S02]  /*1a90*/  HADD2.F32 R174, -RZ, R125.H0_H0 ;  /* 0x2000007dffae7230 */ /* 0x001fe40000004100 */
[----:B-1----:R-:W-:Y:S02]  /*1aa0*/  HADD2.F32 R171, -RZ, R124.H1_H1 ;  /* 0x3000007cffab7230 */ /* 0x002fe40000004100 */
[----:B------:R-:W-:Y:S02]  /*1ab0*/  HADD2.F32 R178, -RZ, R126.H0_H0 ;  /* 0x2000007effb27230 */ /* 0x000fe40000004100 */
[----:B------:R-:W-:-:S02]  /*1ac0*/  HADD2.F32 R182, -RZ, R127.H0_H0 ;  /* 0x2000007fffb67230 */ /* 0x000fc40000004100 */
[C---:B--2---:R-:W-:Y:S01]  /*1ad0*/  FADD.FTZ R169, -R165.reuse, R152 ;  /* 0x00000098a5a97221 */ /* 0x044fe20000010100 */
[C---:B------:R-:W-:Y:S01]  /*1ae0*/  FADD.FTZ R175, -R165.reuse, R153 ;  /* 0x00000099a5af7221 */ /* 0x040fe20000010100 */
[----:B------:R-:W-:Y:S02]  /*1af0*/  HADD2.F32 R152, -RZ, R124.H0_H0 ;  /* 0x2000007cff987230 */ /* 0x000fe40000004100 */
[--C-:B----4-:R-:W-:Y:S02]  /*1b00*/  HADD2.F32 R153, -RZ, R160.reuse.H0_H0 ;  /* 0x200000a0ff997230 */ /* 0x110fe40000004100 */
[C---:B------:R-:W-:Y:S01]  /*1b10*/  FADD.FTZ R177, -R165.reuse, R154 ;  /* 0x0000009aa5b17221 */ /* 0x040fe20000010100 */
[----:B------:R-:W-:Y:S02]  /*1b20*/  HADD2.F32 R160, -RZ, R160.H1_H1 ;  /* 0x300000a0ffa07230 */ /* 0x000fe40000004100 */
[----:B-----5:R-:W-:Y:S01]  /*1b30*/  FMUL.FTZ R169, R8, R169 ;  /* 0x000000a908a97220 */ /* 0x020fe20000410000 */
[----:B------:R-:W-:Y:S01]  /*1b40*/  FADD.FTZ R179, -R165, R155 ;  /* 0x0000009ba5b37221 */ /* 0x000fe20000010100 */
[----:B------:R-:W-:Y:S01]  /*1b50*/  FMUL.FTZ R170, R152, R153 ;  /* 0x0000009998aa7220 */ /* 0x000fe20000410000 */
[----:B------:R-:W-:-:S02]  /*1b60*/  HADD2.F32 R155, -RZ, R161.H0_H0 ;  /* 0x200000a1ff9b7230 */ /* 0x000fc40000004100 */
[----:B------:R-:W-:Y:S01]  /*1b70*/  FMUL.FTZ R173, R8, R177 ;  /* 0x000000b108ad7220 */ /* 0x000fe20000410000 */
[----:B------:R-:W-:Y:S01]  /*1b80*/  FADD.FTZ R60, R60, R153 ;  /* 0x000000993c3c7221 */ /* 0x000fe20000010000 */
[----:B------:R-:W-:Y:S01]  /*1b90*/  FFMA.FTZ R92, R169, R153, R92 ;  /* 0x00000099a95c7223 */ /* 0x000fe2000001005c */
[----:B------:R-:W-:Y:S01]  /*1ba0*/  FMUL.FTZ R171, R171, R160 ;  /* 0x000000a0abab7220 */ /* 0x000fe20000410000 */
[----:B------:R-:W-:Y:S01]  /*1bb0*/  FADD.FTZ R152, R167, R170 ;  /* 0x000000aaa7987221 */ /* 0x000fe20000010000 */
[----:B------:R-:W-:Y:S01]  /*1bc0*/  FMUL.FTZ R172, R8, R175 ;  /* 0x000000af08ac7220 */ /* 0x000fe20000410000 */
[----:B------:R-:W-:Y:S01]  /*1bd0*/  FFMA.FTZ R153, R169, R170, R166 ;  /* 0x000000aaa9997223 */ /* 0x000fe200000100a6 */
[----:B------:R-:W-:Y:S02]  /*1be0*/  HADD2.F32 R154, -RZ, R161.H1_H1 ;  /* 0x300000a1ff9a7230 */ /* 0x000fe40000004100 */
[----:B------:R-:W-:Y:S01]  /*1bf0*/  FMUL.FTZ R174, R174, R155 ;  /* 0x0000009baeae7220 */ /* 0x000fe20000410000 */
[----:B------:R-:W-:-:S02]  /*1c00*/  HADD2.F32 R175, -RZ, R125.H1_H1 ;  /* 0x3000007dffaf7230 */ /* 0x000fc40000004100 */
[----:B------:R-:W-:Y:S01]  /*1c10*/  FADD.FTZ R62, R62, R155 ;  /* 0x0000009b3e3e7221 */ /* 0x000fe20000010000 */
[----:B------:R-:W-:Y:S01]  /*1c20*/  FFMA.FTZ R94, R173, R155, R94 ;  /* 0x0000009bad5e7223 */ /* 0x000fe2000001005e */
[----:B------:R-:W-:Y:S01]  /*1c30*/  FMUL.FTZ R176, R8, R179 ;  /* 0x000000b308b07220 */ /* 0x000fe20000410000 */
[----:B------:R-:W-:Y:S01]  /*1c40*/  FADD.FTZ R155, R152, R171 ;  /* 0x000000ab989b7221 */ /* 0x000fe20000010000 */
[----:B------:R-:W-:Y:S01]  /*1c50*/  FFMA.FTZ R152, R172, R171, R153 ;  /* 0x000000abac987223 */ /* 0x000fe20000010099 */
[----:B---3--:R-:W-:Y:S01]  /*1c60*/  FADD.FTZ R183, -R165, R157 ;  /* 0x0000009da5b77221 */ /* 0x008fe20000010100 */
        /* <DEDUP_REMOVED lines=9> */
[----:B------:R-:W-:Y:S02]  /*1d00*/  HADD2.F32 R179, -RZ, R126.H1_H1 ;  /* 0x3000007effb37230 */ /* 0x000fe40000004100 */
[----:B------:R-:W-:Y:S01]  /*1d10*/  FMUL.FTZ R178, R178, R157 ;  /* 0x0000009db2b27220 */ /* 0x000fe20000410000 */
[----:B------:R-:W-:Y:S01]  /*1d20*/  FADD.FTZ R155, R154, R175 ;  /* 0x000000af9a9b7221 */ /* 0x000fe20000010000 */
[----:B------:R-:W-:Y:S01]  /*1d30*/  FFMA.FTZ R152, R176, R175, R153 ;  /* 0x000000afb0987223 */ /* 0x000fe20000010099 */
[C---:B------:R-:W-:Y:S01]  /*1d40*/  FADD.FTZ R219, -R165.reuse, R158 ;  /* 0x0000009ea5db7221 */ /* 0x040fe20000010100 */
        /* <DEDUP_REMOVED lines=28> */
.L_x_9950:
[----:B------:R-:W-:Y:S05]  /*1f10*/  BSYNC.RECONVERGENT B0 ;  /* 0x0000000000007941 */ /* 0x000fea0003800200 */
.L_x_9949:
        /* <DEDUP_REMOVED lines=138> */
.L_x_9955:
        /* <DEDUP_REMOVED lines=60> */
[----:B------:R-:W-:-:S07]  /*2b80*/  F2FP.F16.F32.PACK_AB R155, R159, R158 ;  /* 0x0000009e9f9b723e */ /* 0x000fce00000000ff */
.L_x_9956:
        /* <DEDUP_REMOVED lines=8> */
.L_x_9954:
[----:B------:R-:W-:Y:S05]  /*2c10*/  BSYNC.RECONVERGENT B1 ;  /* 0x0000000000017941 */ /* 0x000fea0003800200 */
.L_x_9953:
[----:B------:R-:W-:Y:S04]  /*2c20*/  BSSY.RECONVERGENT B1, `(.L_x_9957) ;  /* 0x0000088000017945 */ /* 0x000fe80003800200 */
[----:B------:R-:W-:Y:S05]  /*2c30*/  @!P5 BRA `(.L_x_9958) ;  /* 0x000000080018d947 */ /* 0x000fea0003800000 */
[----:B------:R-:W-:-:S04]  /*2c40*/  ISETP.NE.U32.AND P6, PT, RZ, UR12, PT ;  /* 0x0000000cff007c0c */ /* 0x000fc8000bfc5070 */
[----:B------:R-:W-:-:S13]  /*2c50*/  ISETP.NE.AND.EX P6, PT, RZ, UR13, PT, P6 ;  /* 0x0000000dff007c0c */ /* 0x000fda000bfc5360 */
[----:B------:R-:W-:Y:S05]  /*2c60*/  @!P6 BRA `(.L_x_9959) ;  /* 0x0000000000f8e947 */ /* 0x000fea0003800000 */
[-CC-:B0-----:R-:W-:Y:S01]  /*2c70*/  FFMA.FTZ R144, R193, R161.reuse, R162.reuse ;  /* 0x000000a1c1907223 */ /* 0x181fe200000100a2 */
[----:B------:R-:W-:Y:S01]  /*2c80*/  LOP3.LUT P0, RZ, R214, 0xff, RZ, 0xc0, !PT ;  /* 0x000000ffd6ff7812 */ /* 0x000fe2000780c0ff */
[-CC-:B------:R-:W-:Y:S01]  /*2c90*/  FFMA.FTZ R148, R186, R161.reuse, R162.reuse ;  /* 0x000000a1ba947223 */ /* 0x180fe200000100a2 */
[-C--:B------:R-:W-:Y:S01]  /*2ca0*/  FFMA.FTZ R149, R9, R161.reuse, R162 ;  /* 0x000000a109957223 */ /* 0x080fe200000100a2 */
[----:B------:R-:W-:Y:S01]  /*2cb0*/  FADD.FTZ R145, R191, -R144 ;  /* 0x80000090bf917221 */ /* 0x000fe20000010000 */
[----:B------:R-:W-:Y:S02]  /*2cc0*/  FFMA.FTZ R150, R12, R161, R162 ;  /* 0x000000a10c967223 */ /* 0x000fe400000100a2 */
[----:B------:R-:W-:Y:S01]  /*2cd0*/  FADD.FTZ R149, R10, -R149 ;  /* 0x800000950a957221 */ /* 0x000fe20000010000 */
        /* <DEDUP_REMOVED lines=27> */
[----:B------:R-:W-:Y:S01]  /*2e90*/  F2FP.F16.F32.PACK_AB R153, R155, R154 ;  /* 0x0000009a9b99723e */ /* 0x000fe200000000ff */
        /* <DEDUP_REMOVED lines=25> */
[----:B------:R-:W-:Y:S01]  /*3030*/  F2FP.F16.F32.PACK_AB R155, R159, R158 ;  /* 0x0000009e9f9b723e */ /* 0x000fe200000000ff */
[----:B------:R-:W-:Y:S06]  /*3040*/  BRA `(.L_x_9960) ;  /* 0x0000000000f47947 */ /* 0x000fec0003800000 */
.L_x_9959:
        /* <DEDUP_REMOVED lines=61> */
.L_x_9960:
        /* <DEDUP_REMOVED lines=8> */
.L_x_9958:
[----:B------:R-:W-:Y:S05]  /*34a0*/  BSYNC.RECONVERGENT B1 ;  /* 0x0000000000017941 */ /* 0x000fea0003800200 */
.L_x_9957:
        /* <DEDUP_REMOVED lines=67> */
.L_x_9963:
        /* <DEDUP_REMOVED lines=61> */
.L_x_9964:
        /* <DEDUP_REMOVED lines=8> */
.L_x_9962:
[----:B------:R-:W-:Y:S05]  /*3d30*/  BSYNC.RECONVERGENT B1 ;  /* 0x0000000000017941 */ /* 0x000fea0003800200 */
.L_x_9961:
        /* <DEDUP_REMOVED lines=51> */
[----:B------:R-:W-:Y:S01]  /*4070*/  F2FP.F16.F32.PACK_AB R154, R157, R156 ;  /* 0x0000009c9d9a723e */ /* 0x000fe200000000ff */
        /* <DEDUP_REMOVED lines=12> */
[----:B------:R-:W-:Y:S01]  /*4140*/  F2FP.F16.F32.PACK_AB R155, R159, R160 ;  /* 0x000000a09f9b723e */ /* 0x000fe200000000ff */
[----:B------:R-:W-:Y:S06]  /*4150*/  BRA `(.L_x_9967) ;  /* 0x0000000000f47947 */ /* 0x000fec0003800000 */
.L_x_9966:
        /* <DEDUP_REMOVED lines=61> */
.L_x_9967:
        /* <DEDUP_REMOVED lines=8> */
.L_x_9952:
        /* <DEDUP_REMOVED lines=10> */
[----:B------:R-:W-:Y:S01]  /*4650*/  FFMA.FTZ R152, R201, R161, R162 ;  /* 0x000000a1c9987223 */ /* 0x000fe200000100a2 */
[----:B------:R-:W-:Y:S01]  /*4660*/  FADD.FTZ R155, R192, -R155 ;  /* 0x8000009bc09b7221 */ /* 0x000fe20000010000 */
[----:B------:R-:W-:Y:S01]  /*4670*/  FADD.FTZ R156, R200, -R159 ;  /* 0x8000009fc89c7221 */ /* 0x000fe20000010000 */
[C---:B-----5:R-:W-:Y:S01]  /*4680*/  FFMA.FTZ R153, R8.reuse, R153, R50 ;  /* 0x0000009908997223 */ /* 0x060fe20000010032 */
[----:B------:R-:W-:Y:S01]  /*4690*/  FADD.FTZ R157, R199, -R152 ;  /* 0x80000098c79d7221 */ /* 0x000fe20000010000 */
[----:B------:R-:W-:-:S02]  /*46a0*/  FFMA.FTZ R155, R8, R155, R51 ;  /* 0x0000009b089b7223 */ /* 0x000fc40000010033 */
[-C--:B------:R-:W-:Y:S02]  /*46b0*/  FMUL.FTZ R153, R153, R160.reuse ;  /* 0x000000a099997220 */ /* 0x080fe40000410000 */
[-C--:B------:R-:W-:Y:S02]  /*46c0*/  FMUL.FTZ R155, R155, R160.reuse ;  /* 0x000000a09b9b7220 */ /* 0x080fe40000410000 */
[----:B------:R-:W-:Y:S01]  /*46d0*/  FMUL.FTZ R152, R153, UR11 ;  /* 0x0000000b99987c20 */ /* 0x000fe20008410000 */
[----:B------:R-:W-:Y:S01]  /*46e0*/  FFMA.FTZ R153, R8, R157, R48 ;  /* 0x0000009d08997223 */ /* 0x000fe20000010030 */
[----:B------:R-:W-:Y:S01]  /*46f0*/  FMUL.FTZ R155, R155, UR11 ;  /* 0x0000000b9b9b7c20 */ /* 0x000fe20008410000 */
[-CC-:B------:R-:W-:Y:S02]  /*4700*/  FFMA.FTZ R157, R206, R161.reuse, R162.reuse ;  /* 0x000000a1ce9d7223 */ /* 0x180fe400000100a2 */
[----:B------:R-:W-:Y:S01]  /*4710*/  FSEL R158, R152, RZ, P0 ;  /* 0x000000ff989e7208 */ /* 0x000fe20000000000 */
[----:B------:R-:W-:Y:S01]  /*4720*/  FMUL.FTZ R153, R153, R160 ;  /* 0x000000a099997220 */ /* 0x000fe20000410000 */
[----:B------:R-:W-:Y:S01]  /*4730*/  ISETP.GE.U32.AND P0, PT, R216, RZ, PT ;  /* 0x000000ffd800720c */ /* 0x000fe20003f06070 */
[----:B------:R-:W-:Y:S01]  /*4740*/  FFMA.FTZ R152, R205, R161, R162 ;  /* 0x000000a1cd987223 */ /* 0x000fe200000100a2 */
[----:B------:R-:W-:Y:S01]  /*4750*/  FADD.FTZ R163, R204, -R157 ;  /* 0x8000009dcca37221 */ /* 0x000fe20000010000 */
[----:B------:R-:W-:Y:S01]  /*4760*/  FMUL.FTZ R153, R153, UR11 ;  /* 0x0000000b99997c20 */ /* 0x000fe20008410000 */
[----:B------:R-:W-:Y:S01]  /*4770*/  ISETP.GE.U32.AND.EX P0, PT, R217, 0x1000000, PT, P0 ;  /* 0x01000000d900780c */ /* 0x000fe20003f06100 */
[----:B------:R-:W-:-:S03]  /*4780*/  FFMA.FTZ R157, R8, R156, R55 ;  /* 0x0000009c089d7223 */ /* 0x000fc60000010037 */
[----:B------:R-:W-:Y:S01]  /*4790*/  FSEL R165, R155, RZ, P0 ;  /* 0x000000ff9ba57208 */ /* 0x000fe20000000000 */
[-C--:B------:R-:W-:Y:S01]  /*47a0*/  FFMA.FTZ R155, R198, R161.reuse, R162 ;  /* 0x000000a1c69b7223 */ /* 0x080fe200000100a2 */
[----:B------:R-:W-:Y:S01]  /*47b0*/  LOP3.LUT P0, RZ, R217, 0xff, RZ, 0xc0, !PT ;  /* 0x000000ffd9ff7812 */ /* 0x000fe2000780c0ff */
[-C--:B------:R-:W-:Y:S02]  /*47c0*/  FMUL.FTZ R157, R157, R160.reuse ;  /* 0x000000a09d9d7220 */ /* 0x080fe40000410000 */
[----:B------:R-:W-:Y:S01]  /*47d0*/  FADD.FTZ R155, R196, -R155 ;  /* 0x8000009bc49b7221 */ /* 0x000fe20000010000 */
[----:B------:R-:W-:Y:S01]  /*47e0*/  FSEL R154, R153, RZ, P0 ;  /* 0x000000ff999a7208 */ /* 0x000fe20000000000 */
[----:B------:R-:W-:Y:S01]  /*47f0*/  FADD.FTZ R153, R203, -R152 ;  /* 0x80000098cb997221 */ /* 0x000fe20000010000 */
[----:B------:R-:W-:Y:S01]  /*4800*/  FFMA.FTZ R152, R209, R161, R162 ;  /* 0x000000a1d1987223 */ /* 0x000fe200000100a2 */
[C---:B------:R-:W-:Y:S01]  /*4810*/  FFMA.FTZ R155, R8.reuse, R155, R49 ;  /* 0x0000009b089b7223 */ /* 0x040fe20000010031 */
[----:B------:R-:W-:Y:S01]  /*4820*/  LOP3.LUT P0, RZ, R217, 0xff00, RZ, 0xc0, !PT ;  /* 0x0000ff00d9ff7812 */ /* 0x000fe2000780c0ff */
[----:B------:R-:W-:Y:S01]  /*4830*/  FFMA.FTZ R153, R8, R153, R54 ;  /* 0x0000009908997223 */ /* 0x000fe20000010036 */
[----:B------:R-:W-:Y:S01]  /*4840*/  FADD.FTZ R159, R207, -R152 ;  /* 0x80000098cf9f7221 */ /* 0x000fe20000010000 */
[-C--:B------:R-:W-:Y:S01]  /*4850*/  FMUL.FTZ R155, R155, R160.reuse ;  /* 0x000000a09b9b7220 */ /* 0x080fe20000410000 */
[----:B------:R-:W-:Y:S01]  /*4860*/  FMUL.FTZ R157, R157, UR11 ;  /* 0x0000000b9d9d7c20 */ /* 0x000fe20008410000 */
[----:B------:R-:W-:-:S02]  /*4870*/  FMUL.FTZ R153, R153, R160 ;  /* 0x000000a099997220 */ /* 0x000fc40000410000 */
[----:B------:R-:W-:Y:S01]  /*4880*/  FMUL.FTZ R156, R155, UR11 ;  /* 0x0000000b9b9c7c20 */ /* 0x000fe20008410000 */
[C---:B------:R-:W-:Y:S01]  /*4890*/  FFMA.FTZ R155, R8.reuse, R163, R53 ;  /* 0x000000a3089b7223 */ /* 0x040fe20000010035 */
[----:B------:R-:W-:Y:S01]  /*48a0*/  FMUL.FTZ R152, R153, UR11 ;  /* 0x0000000b99987c20 */ /* 0x000fe20008410000 */
[----:B------:R-:W-:Y:S02]  /*48b0*/  FFMA.FTZ R153, R8, R159, R52 ;  /* 0x0000009f08997223 */ /* 0x000fe40000010034 */
[----:B------:R-:W-:Y:S01]  /*48c0*/  FSEL R163, R156, RZ, P0 ;  /* 0x000000ff9ca37208 */ /* 0x000fe20000000000 */
[-C--:B------:R-:W-:Y:S01]  /*48d0*/  FMUL.FTZ R155, R155, R160.reuse ;  /* 0x000000a09b9b7220 */ /* 0x080fe20000410000 */
[----:B------:R-:W-:Y:S01]  /*48e0*/  LOP3.LUT P0, RZ, R216, 0xff0000, RZ, 0xc0, !PT ;  /* 0x00ff0000d8ff7812 */ /* 0x000fe2000780c0ff */
[----:B------:R-:W-:Y:S01]  /*48f0*/  FMUL.FTZ R153, R153, R160 ;  /* 0x000000a099997220 */ /* 0x000fe20000410000 */
[----:B------:R-:W-:Y:S01]  /*4900*/  F2FP.F16.F32.PACK_AB R154, R163, R154 ;  /* 0x0000009aa39a723e */ /* 0x000fe200000000ff */
[----:B------:R-:W-:Y:S01]  /*4910*/  FMUL.FTZ R155, R155, UR11 ;  /* 0x0000000b9b9b7c20 */ /* 0x000fe20008410000 */
[----:B------:R-:W-:Y:S01]  /*4920*/  FSEL R156, R152, RZ, P0 ;  /* 0x000000ff989c7208 */ /* 0x000fe20000000000 */
[----:B------:R-:W-:Y:S01]  /*4930*/  FMUL.FTZ R153, R153, UR11 ;  /* 0x0000000b99997c20 */ /* 0x000fe20008410000 */
[----:B------:R-:W-:-:S04]  /*4940*/  LOP3.LUT P0, RZ, R216, 0xff000000, RZ, 0xc0, !PT ;  /* 0xff000000d8ff7812 */ /* 0x000fc8000780c0ff */
[----:B------:R-:W-:Y:S02]  /*4950*/  FSEL R159, R157, RZ, P0 ;  /* 0x000000ff9d9f7208 */ /* 0x000fe40000000000 */
[----:B------:R-:W-:-:S04]  /*4960*/  LOP3.LUT P0, RZ, R216, 0xff00, RZ, 0xc0, !PT ;  /* 0x0000ff00d8ff7812 */ /* 0x000fc8000780c0ff */
[----:B------:R-:W-:Y:S02]  /*4970*/  FSEL R157, R155, RZ, P0 ;  /* 0x000000ff9b9d7208 */ /* 0x000fe40000000000 */
[----:B------:R-:W-:Y:S02]  /*4980*/  LOP3.LUT P0, RZ, R216, 0xff, RZ, 0xc0, !PT ;  /* 0x000000ffd8ff7812 */ /* 0x000fe4000780c0ff */
[----:B------:R-:W-:Y:S02]  /*4990*/  F2FP.F16.F32.PACK_AB R155, R165, R158 ;  /* 0x0000009ea59b723e */ /* 0x000fe400000000ff */
[----:B------:R-:W-:Y:S02]  /*49a0*/  FSEL R152, R153, RZ, P0 ;  /* 0x000000ff99987208 */ /* 0x000fe40000000000 */
[----:B------:R-:W-:Y:S02]  /*49b0*/  F2FP.F16.F32.PACK_AB R153, R159, R156 ;  /* 0x0000009c9f99723e */ /* 0x000fe400000000ff */
[----:B------:R-:W-:Y:S01]  /*49c0*/  F2FP.F16.F32.PACK_AB R152, R157, R152 ;  /* 0x000000989d98723e */ /* 0x000fe200000000ff */
[----:B------:R-:W-:Y:S06]  /*49d0*/  BRA `(.L_x_9971) ;  /* 0x0000000000f47947 */ /* 0x000fec0003800000 */
.L_x_9970:
        /* <DEDUP_REMOVED lines=30> */
[----:B------:R-:W-:Y:S02]  /*4bc0*/  F2FP.F16.F32.PACK_AB R152, R153, R152 ;  /* 0x000000989998723e */ /* 0x000fe400000000ff */
        /* <DEDUP_REMOVED lines=17> */
[----:B------:R-:W-:-:S02]  /*4ce0*/  F2FP.F16.F32.PACK_AB R153, R155, R154 ;  /* 0x0000009a9b99723e */ /* 0x000fc400000000ff */
[----:B------:R-:W-:Y:S01]  /*4cf0*/  FSEL R156, R156, RZ, P0 ;  /* 0x000000ff9c9c7208 */ /* 0x000fe20000000000 */
[----:B------:R-:W-:Y:S01]  /*4d00*/  FMUL.FTZ R159, R151, R160 ;  /* 0x000000a0979f7220 */ /* 0x000fe20000410000 */
[----:B------:R-:W-:-:S03]  /*4d10*/  LOP3.LUT P0, RZ, R217, 0xff00, RZ, 0xc0, !PT ;  /* 0x0000ff00d9ff7812 */ /* 0x000fc6000780c0ff */
[----:B------:R-:W-:Y:S01]  /*4d20*/  FMUL.FTZ R159, R159, UR11 ;  /* 0x0000000b9f9f7c20 */ /* 0x000fe20008410000 */
[----:B------:R-:W-:Y:S02]  /*4d30*/  FSEL R157, R157, RZ, P0 ;  /* 0x000000ff9d9d7208 */ /* 0x000fe40000000000 */
[----:B------:R-:W-:Y:S02]  /*4d40*/  LOP3.LUT P0, RZ, R217, 0xff0000, RZ, 0xc0, !PT ;  /* 0x00ff0000d9ff7812 */ /* 0x000fe4000780c0ff */
[----:B------:R-:W-:Y:S02]  /*4d50*/  F2FP.F16.F32.PACK_AB R154, R157, R156 ;  /* 0x0000009c9d9a723e */ /* 0x000fe400000000ff */
[----:B------:R-:W-:Y:S02]  /*4d60*/  FSEL R158, R158, RZ, P0 ;  /* 0x000000ff9e9e7208 */ /* 0x000fe40000000000 */
[----:B------:R-:W-:-:S04]  /*4d70*/  ISETP.GE.U32.AND P0, PT, R216, RZ, PT ;  /* 0x000000ffd800720c */ /* 0x000fc80003f06070 */
[----:B------:R-:W-:-:S04]  /*4d80*/  ISETP.GE.U32.AND.EX P0, PT, R217, 0x1000000, PT, P0 ;  /* 0x01000000d900780c */ /* 0x000fc80003f06100 */
[----:B------:R-:W-:-:S04]  /*4d90*/  FSEL R159, R159, RZ, P0 ;  /* 0x000000ff9f9f7208 */ /* 0x000fc80000000000 */
[----:B------:R-:W-:-:S07]  /*4da0*/  F2FP.F16.F32.PACK_AB R155, R159, R158 ;  /* 0x0000009e9f9b723e */ /* 0x000fce00000000ff */
.L_x_9971:
        /* <DEDUP_REMOVED lines=10> */
.L_x_9969:
[----:B------:R-:W-:Y:S05]  /*4e50*/  BSYNC.RECONVERGENT B1 ;  /* 0x0000000000017941 */ /* 0x000fea0003800200 */
.L_x_9968:
        /* <DEDUP_REMOVED lines=10> */
[----:B------:R-:W-:Y:S01]  /*4f00*/  FFMA.FTZ R150, R12, R161, R162 ;  /* 0x000000a10c967223 */ /* 0x000fe200000100a2 */
[----:B------:R-:W-:Y:S01]  /*4f10*/  FADD.FTZ R148, R185, -R148 ;  /* 0x80000094b9947221 */ /* 0x000fe20000010000 */
[----:B------:R-:W-:Y:S01]  /*4f20*/  FADD.FTZ R149, R10, -R149 ;  /* 0x800000950a957221 */ /* 0x000fe20000010000 */
[----:B-----5:R-:W-:Y:S01]  /*4f30*/  FFMA.FTZ R144, R8, R145, R44 ;  /* 0x0000009108907223 */ /* 0x020fe2000001002c */
[----:B------:R-:W-:-:S03]  /*4f40*/  FADD.FTZ R150, R11, -R150 ;  /* 0x800000960b967221 */ /* 0x000fc60000010000 */
        /* <DEDUP_REMOVED lines=12> */
[----:B------:R-:W-:Y:S01]  /*5010*/  F2FP.F16.F32.PACK_AB R152, R153, R152 ;  /* 0x000000989998723e */ /* 0x000fe200000000ff */
[----:B------:R-:W-:-:S04]  /*5020*/  FADD.FTZ R147, R187, -R146 ;  /* 0x80000092bb937221 */ /* 0x000fc80000010000 */
        /* <DEDUP_REMOVED lines=11> */
[----:B------:R-:W-:Y:S01]  /*50e0*/  F2FP.F16.F32.PACK_AB R153, R155, R154 ;  /* 0x0000009a9b99723e */ /* 0x000fe200000000ff */
        /* <DEDUP_REMOVED lines=17> */
[----:B------:R-:W-:-:S03]  /*5200*/  ISETP.GE.U32.AND P0, PT, R214, RZ, PT ;  /* 0x000000ffd600720c */ /* 0x000fc60003f06070 */
[----:B------:R-:W-:Y:S01]  /*5210*/  FADD.FTZ R151, R14, -R151 ;  /* 0x800000970e977221 */ /* 0x000fe20000010000 */
[----:B------:R-:W-:-:S03]  /*5220*/  ISETP.GE.U32.AND.EX P0, PT, R215, 0x1000000, PT, P0 ;  /* 0x01000000d700780c */ /* 0x000fc60003f06100 */
[----:B------:R-:W-:-:S04]  /*5230*/  FFMA.FTZ R151, R8, R151, R43 ;  /* 0x0000009708977223 */ /* 0x000fc8000001002b */
[----:B------:R-:W-:-:S04]  /*5240*/  FMUL.FTZ R159, R151, R160 ;  /* 0x000000a0979f7220 */ /* 0x000fc80000410000 */
[----:B------:R-:W-:-:S05]  /*5250*/  FMUL.FTZ R159, R159, UR11 ;  /* 0x0000000b9f9f7c20 */ /* 0x000fca0008410000 */
[----:B------:R-:W-:-:S04]  /*5260*/  FSEL R159, R159, RZ, P0 ;  /* 0x000000ff9f9f7208 */ /* 0x000fc80000000000 */
[----:B------:R-:W-:Y:S01]  /*5270*/  F2FP.F16.F32.PACK_AB R155, R159, R158 ;  /* 0x0000009e9f9b723e */ /* 0x000fe200000000ff */
[----:B------:R-:W-:Y:S06]  /*5280*/  BRA `(.L_x_9975) ;  /* 0x0000000000f47947 */ /* 0x000fec0003800000 */
.L_x_9974:
[----:B0-----:R-:W-:Y:S01]  /*5290*/  FFMA.FTZ R152, R15, R161, R162 ;  /* 0x000000a10f987223 */ /* 0x001fe200000100a2 */
[----:B------:R-:W-:-:S03]  /*52a0*/  LOP3.LUT P0, RZ, R215, 0xff0000, RZ, 0xc0, !PT ;  /* 0x00ff0000d7ff7812 */ /* 0x000fc6000780c0ff */
[----:B------:R-:W-:Y:S01]  /*52b0*/  FADD.FTZ R153, R13, -R152 ;  /* 0x800000980d997221 */ /* 0x000fe20000010000 */
[----:B------:R-:W-:-:S03]  /*52c0*/  FFMA.FTZ R152, R12, R161, R162 ;  /* 0x000000a10c987223 */ /* 0x000fc600000100a2 */
[----:B-----5:R-:W-:Y:S01]  /*52d0*/  FFMA.FTZ R153, R8, R153, R42 ;  /* 0x0000009908997223 */ /* 0x020fe2000001002a */
[----:B------:R-:W-:-:S03]  /*52e0*/  FADD.FTZ R152, R11, -R152 ;  /* 0x800000980b987221 */ /* 0x000fc60000010000 */
        /* <DEDUP_REMOVED lines=22> */
[----:B------:R-:W-:-:S04]  /*5450*/  FMUL.FTZ R153, R153, R160 ;  /* 0x000000a099997220 */ /* 0x000fc80000410000 */
[----:B------:R-:W-:-:S05]  /*5460*/  FMUL.FTZ R153, R153, UR11 ;  /* 0x0000000b99997c20 */ /* 0x000fca0008410000 */
[----:B------:R-:W-:Y:S01]  /*5470*/  FSEL R163, R153, RZ, P0 ;  /* 0x000000ff99a37208 */ /* 0x000fe20000000000 */
[----:B------:R-:W-:Y:S01]  /*5480*/  FADD.FTZ R153, R187, -R152 ;  /* 0x80000098bb997221 */ /* 0x000fe20000010000 */
[----:B------:R-:W-:Y:S01]  /*5490*/  FFMA.FTZ R152, R186, R161, R162 ;  /* 0x000000a1ba987223 */ /* 0x000fe200000100a2 */
[----:B------:R-:W-:Y:S02]  /*54a0*/  LOP3.LUT P0, RZ, R214, 0xff0000, RZ, 0xc0, !PT ;  /* 0x00ff0000d6ff7812 */ /* 0x000fe4000780c0ff */
[----:B------:R-:W-:Y:S01]  /*54b0*/  FFMA.FTZ R153, R8, R153, R46 ;  /* 0x0000009908997223 */ /* 0x000fe2000001002e */
[----:B------:R-:W-:Y:S01]  /*54c0*/  FADD.FTZ R152, R185, -R152 ;  /* 0x80000098b9987221 */ /* 0x000fe20000010000 */
[----:B------:R-:W-:Y:S02]  /*54d0*/  F2FP.F16.F32.PACK_AB R154, R163, R154 ;  /* 0x0000009aa39a723e */ /* 0x000fe400000000ff */
        /* <DEDUP_REMOVED lines=22> */
[----:B------:R-:W-:Y:S02]  /*5640*/  F2FP.F16.F32.PACK_AB R153, R159, R156 ;  /* 0x0000009c9f99723e */ /* 0x000fe400000000ff */
[----:B------:R-:W-:-:S07]  /*5650*/  F2FP.F16.F32.PACK_AB R152, R157, R152 ;  /* 0x000000989d98723e */ /* 0x000fce00000000ff */
.L_x_9975:
        /* <DEDUP_REMOVED lines=8> */
.L_x_9973:
[----:B------:R-:W-:Y:S05]  /*56e0*/  BSYNC.RECONVERGENT B1 ;  /* 0x0000000000017941 */ /* 0x000fea0003800200 */
.L_x_9972:
        /* <DEDUP_REMOVED lines=67> */
.L_x_9978:
[----:B0-2---:R-:W-:Y:S01]  /*5b20*/  FFMA.FTZ R152, R31, R161, R162 ;  /* 0x000000a11f987223 */ /* 0x005fe200000100a2 */
        /* <DEDUP_REMOVED lines=58> */
[----:B------:R-:W-:Y:S02]  /*5ed0*/  F2FP.F16.F32.PACK_AB R153, R159, R156 ;  /* 0x0000009c9f99723e */ /* 0x000fe400000000ff */
[----:B------:R-:W-:-:S07]  /*5ee0*/  F2FP.F16.F32.PACK_AB R152, R157, R152 ;  /* 0x000000989d98723e */ /* 0x000fce00000000ff */
.L_x_9979:
        /* <DEDUP_REMOVED lines=8> */
.L_x_9977:
[----:B------:R-:W-:Y:S05]  /*5f70*/  BSYNC.RECONVERGENT B1 ;  /* 0x0000000000017941 */ /* 0x000fea0003800200 */
.L_x_9976:
        /* <DEDUP_REMOVED lines=64> */
[----:B------:R-:W-:Y:S01]  /*6380*/  F2FP.F16.F32.PACK_AB R155, R159, R160 ;  /* 0x000000a09f9b723e */ /* 0x000fe200000000ff */
[----:B------:R-:W-:Y:S06]  /*6390*/  BRA `(.L_x_9981) ;  /* 0x0000000000f47947 */ /* 0x000fec0003800000 */
.L_x_9980:
[-CC-:B0-23--:R-:W-:Y:S01]  /*63a0*/  FFMA.FTZ R153, R181, R161.reuse, R162.reuse ;  /* 0x000000a1b5997223 */ /* 0x18dfe200000100a2 */
[----:B------:R-:W-:Y:S01]  /*63b0*/  FFMA.FTZ R152, R184, R161, R162 ;  /* 0x000000a1b8987223 */ /* 0x000fe200000100a2 */
[----:B------:R-:W-:Y:S02]  /*63c0*/  LOP3.LUT P0, RZ, R213, 0xff0000, RZ, 0xc0, !PT ;  /* 0x00ff0000d5ff7812 */ /* 0x000fe4000780c0ff */
[----:B------:R-:W-:Y:S01]  /*63d0*/  FADD.FTZ R153, R182, -R153 ;  /* 0x80000099b6997221 */ /* 0x000fe20000010000 */
[----:B------:R-:W-:-:S03]  /*63e0*/  FADD.FTZ R152, R183, -R152 ;  /* 0x80000098b7987221 */ /* 0x000fc60000010000 */
[----:B-----5:R-:W-:-:S04]  /*63f0*/  FFMA.FTZ R153, R8, R153, R142 ;  /* 0x0000009908997223 */ /* 0x020fc8000001008e */
[----:B------:R-:W-:-:S04]  /*6400*/  FMUL.FTZ R153, R153, R160 ;  /* 0x000000a099997220 */ /* 0x000fc80000410000 */
[----:B------:R-:W-:-:S05]  /*6410*/  FMUL.FTZ R153, R153, UR11 ;  /* 0x0000000b99997c20 */ /* 0x000fca0008410000 */
[----:B------:R-:W-:Y:S01]  /*6420*/  FSEL R155, R153, RZ, P0 ;  /* 0x000000ff999b7208 */ /* 0x000fe20000000000 */
[----:B------:R-:W-:Y:S01]  /*6430*/  FFMA.FTZ R153, R8, R152, R143 ;  /* 0x0000009808997223 */ /* 0x000fe2000001008f */
[----:B------:R-:W-:Y:S01]  /*6440*/  ISETP.GE.U32.AND P0, PT, R212, RZ, PT ;  /* 0x000000ffd400720c */ /* 0x000fe20003f06070 */
[----:B------:R-:W-:Y:S02]  /*6450*/  FFMA.FTZ R152, R180, R161, R162 ;  /* 0x000000a1b4987223 */ /* 0x000fe400000100a2 */
[----:B------:R-:W-:Y:S01]  /*6460*/  FMUL.FTZ R153, R153, R160 ;  /* 0x000000a099997220 */ /* 0x000fe20000410000 */
[----:B------:R-:W-:Y:S01]  /*6470*/  ISETP.GE.U32.AND.EX P0, PT, R213, 0x1000000, PT, P0 ;  /* 0x01000000d500780c */ /* 0x000fe20003f06100 */
        /* <DEDUP_REMOVED lines=44> */
[----:B------:R-:W-:Y:S02]  /*6740*/  F2FP.F16.F32.PACK_AB R153, R159, R156 ;  /* 0x0000009c9f99723e */ /* 0x000fe400000000ff */
[----:B------:R-:W-:-:S04]  /*6750*/  FSEL R152, R161, RZ, P0 ;  /* 0x000000ffa1987208 */ /* 0x000fc80000000000 */
[----:B------:R-:W-:-:S07]  /*6760*/  F2FP.F16.F32.PACK_AB R152, R157, R152 ;  /* 0x000000989d98723e */ /* 0x000fce00000000ff */
.L_x_9981:
[----:B------:R-:W0:Y:S08]  /*6770*/  @P6 LDC.64 R158, c[0x0][0x478] ;  /* 0x00011e00ff9e6b82 */ /* 0x000e300000000a00 */
[----:B------:R-:W1:Y:S01]  /*6780*/  LDC.64 R156, c[0x0][0x468] ;  /* 0x00011a00ff9c7b82 */ /* 0x000e620000000a00 */
[----:B0-----:R-:W-:-:S05]  /*6790*/  @P6 IMAD.WIDE.U32 R158, R6, 0x20, R158 ;  /* 0x00000020069e6825 */ /* 0x001fca00078e009e */
[----:B------:R4:W-:Y:S01]  /*67a0*/  @P6 STG.E.128 desc[UR4][R158.64], R144 ;  /* 0x000000909e006986 */ /* 0x0009e2000c101d04 */
[----:B-1----:R-:W-:-:S03]  /*67b0*/  IMAD.WIDE.U32 R156, R6, 0x10, R156 ;  /* 0x00000010069c7825 */ /* 0x002fc600078e009c */
[----:B------:R4:W-:Y:S04]  /*67c0*/  @P6 STG.E.128 desc[UR4][R158.64+0x10], R148 ;  /* 0x000010949e006986 */ /* 0x0009e8000c101d04 */
[----:B------:R4:W-:Y:S02]  /*67d0*/  STG.E.128 desc[UR4][R156.64], R152 ;  /* 0x000000989c007986 */ /* 0x0009e4000c101d04 */
.L_x_9965:
[----:B------:R-:W-:Y:S05]  /*67e0*/  BSYNC.RECONVERGENT B0 ;  /* 0x0000000000007941 */ /* 0x000fea0003800200 */
.L_x_9951:
[----:B0-234-:R-:W0:Y:S01]  /*67f0*/  LDC.64 R152, c[0x0][0x380] ;  /* 0x0000e000ff987b82 */ /* 0x01de220000000a00 */
[----:B------:R-:W-:Y:S02]  /*6800*/  PLOP3.LUT P1, PT, P1, PT, PT, 0x8, 0x80 ;  /* 0x000000000080781c */ /* 0x000fe40000f2e170 */
[----:B0-----:R-:W-:-:S04]  /*6810*/  IADD3 R5, PT, PT, R5, R152, RZ ;  /* 0x0000009805057210 */ /* 0x001fc80007ffe0ff */
[----:B------:R-:W-:-:S13]  /*6820*/  ISETP.GE.AND P0, PT, R5, R153, PT ;  /* 0x000000990500720c */ /* 0x000fda0003f06270 */
[----:B------:R-:W-:Y:S05]  /*6830*/  @!P0 BRA `(.L_x_9982) ;  /* 0xffffff9c00a48947 */ /* 0x000fea000383ffff */
.L_x_9942:
[----:B------:R-:W0:Y:S01]  /*6840*/  LDC.64 R4, c[0x0][0x440] ;  /* 0x00011000ff047b82 */ /* 0x000e220000000a00 */
[----:B------:R-:W-:-:S05]  /*6850*/  IMAD R3, R2, UR6, RZ ;  /* 0x0000000602037c24 */ /* 0x000fca000f8e02ff */
[----:B------:R-:W-:Y:S02]  /*6860*/  LEA.HI R17, R3, R0, RZ, 0x1d ;  /* 0x0000000003117211 */ /* 0x000fe400078fe8ff */
[----:B------:R-:W1:Y:S08]  /*6870*/  LDC.64 R6, c[0x0][0x448] ;  /* 0x00011200ff067b82 */ /* 0x000e700000000a00 */
[----:B-----5:R-:W2:Y:S08]  /*6880*/  LDC.64 R8, c[0x0][0x440] ;  /* 0x00011000ff087b82 */ /* 0x020eb00000000a00 */
        /* <DEDUP_REMOVED lines=34> */
.L_x_9983:
        /* <DEDUP_REMOVED lines=13> */
.L_x_15706:


//--------------------- .text._ZN10layer_norm13ln_bwd_kernelINS_13Kernel_traitsI6__halfS2_fS2_fjLj8192ELj1ELj1ELj8ELj16ENS_18Kernel_traits_baseILj8192ES2_S2_fS2_fjLj256EEEEELb1ELb0ELb0ELb1EEEvNS_9BwdParamsE --------------------------
	.section	.text._ZN10layer_norm13ln_bwd_kernelINS_13Kernel_traitsI6__halfS2_fS2_fjLj8192ELj1ELj1ELj8ELj16ENS_18Kernel_traits_baseILj8192ES2_S2_fS2_fjLj256EEEEELb1ELb0ELb0ELb1EEEvNS_9BwdParamsE,"ax",@progbits
	.align	128
        .global         _ZN10layer_norm13ln_bwd_kernelINS_13Kernel_traitsI6__halfS2_fS2_fjLj8192ELj1ELj1ELj8ELj16ENS_18Kernel_traits_baseILj8192ES2_S2_fS2_fjLj256EEEEELb1ELb0ELb0ELb1EEEvNS_9BwdParamsE
        .type           _ZN10layer_norm13ln_bwd_kernelINS_13Kernel_traitsI6__halfS2_fS2_fjLj8192ELj1ELj1ELj8ELj16ENS_18Kernel_traits_baseILj8192ES2_S2_fS2_fjLj256EEEEELb1ELb0ELb0ELb1EEEvNS_9BwdParamsE,@function
        .size           _ZN10layer_norm13ln_bwd_kernelINS_13Kernel_traitsI6__halfS2_fS2_fjLj8192ELj1ELj1ELj8ELj16ENS_18Kernel_traits_baseILj8192ES2_S2_fS2_fjLj256EEEEELb1ELb0ELb0ELb1EEEvNS_9BwdParamsE,(.L_x_15707 - _ZN10layer_norm13ln_bwd_kernelINS_13Kernel_traitsI6__halfS2_fS2_fjLj8192ELj1ELj1ELj8ELj16ENS_18Kernel_traits_baseILj8192ES2_S2_fS2_fjLj256EEEEELb1ELb0ELb0ELb1EEEvNS_9BwdParamsE)
        .other          _ZN10layer_norm13ln_bwd_kernelINS_13Kernel_traitsI6__halfS2_fS2_fjLj8192ELj1ELj1ELj8ELj16ENS_18Kernel_traits_baseILj8192ES2_S2_fS2_fjLj256EEEEELb1ELb0ELb0ELb1EEEvNS_9BwdParamsE,@"STO_CUDA_ENTRY STV_DEFAULT"
_ZN10layer_norm13ln_bwd_kernelINS_13Kernel_traitsI6__halfS2_fS2_fjLj8192ELj1ELj1ELj8ELj16ENS_18Kernel_traits_baseILj8192ES2_S2_fS2_fjLj256EEEEELb1ELb0ELb0ELb1EEEvNS_9BwdParamsE:
.text._ZN10layer_norm13ln_bwd_kernelINS_13Kernel_traitsI6__halfS2_fS2_fjLj8192ELj1ELj1ELj8ELj16ENS_18Kernel_traits_baseILj8192ES2_S2_fS2_fjLj256EEEEELb1ELb0ELb0ELb1EEEvNS_9BwdParamsE:
        /* <DEDUP_REMOVED lines=42> */
[----:B------:R-:W-:Y:S02]  /*02a0*/  PLOP3.LUT P3, PT, PT, PT, PT, 0x8, 0x80 ;  /* 0x000000000080781c */ /* 0x000fe40003f6e170 */
        /* <DEDUP_REMOVED lines=28> */
[----:B------:R-:W-:Y:S01]  /*0470*/  CS2R R140, SRZ ;  /* 0x00000000008c7805 */ /* 0x000fe2000001ff00 */
[----:B------:R-:W0:Y:S02]  /*0480*/  LDCU.U8 UR8, c[0x0][0x410] ;  /* 0x00008200ff0877ac */ /* 0x000e240008000000 */
[----:B------:R3:W5:Y:S01]  /*0490*/  LDG.E.128 R4, desc[UR6][R2.64+0x3000] ;  /* 0x0030000602047981 */ /* 0x000762000c1e1d00 */
[----:B--2---:R-:W-:-:S02]  /*04a0*/  ISETP.NE.U32.AND P1, PT, R8, RZ, PT ;  /* 0x000000ff0800720c */ /* 0x004fc40003f25070 */
[----:B------:R-:W-:Y:S02]  /*04b0*/  CS2R R142, SRZ ;  /* 0x00000000008e7805 */ /* 0x000fe4000001ff00 */
[----:B------:R-:W-:Y:S02]  /*04c0*/  CS2R R144, SRZ ;  /* 0x0000000000907805 */ /* 0x000fe4000001ff00 */
[----:B------:R-:W-:Y:S02]  /*04d0*/  CS2R R148, SRZ ;  /* 0x0000000000947805 */ /* 0x000fe4000001ff00 */
[----:B------:R-:W-:Y:S02]  /*04e0*/  ISETP.NE.AND.EX P1, PT, R9, RZ, PT, P1 ;  /* 0x000000ff0900720c */ /* 0x000fe40003f25310 */
[----:B------:R-:W-:Y:S02]  /*04f0*/  CS2R R8, SRZ ;  /* 0x0000000000087805 */ /* 0x000fe4000001ff00 */
[----:B------:R-:W-:Y:S01]  /*0500*/  MOV R154, UR5 ;  /* 0x00000005009a7c02 */ /* 0x000fe20008000f00 */
[----:B------:R-:W1:Y:S01]  /*0510*/  LDCU UR4, c[0x0][0x408] ;  /* 0x00008100ff0477ac */ /* 0x000e620008000800 */
[----:B------:R-:W2:Y:S01]  /*0520*/  LDCU UR9, c[0x0][0x388] ;  /* 0x00007100ff0977ac */ /* 0x000ea20008000800 */
[----:B------:R-:W0:Y:S01]  /*0530*/  LDCU UR12, c[0x0][0x400] ;  /* 0x00008000ff0c77ac */ /* 0x000e220008000800 */
[----:B------:R-:W0:Y:S01]  /*0540*/  LDCU.64 UR14, c[0x0][0x478] ;  /* 0x00008f00ff0e77ac */ /* 0x000e220008000a00 */
[----:B------:R-:W0:Y:S01]  /*0550*/  LDCU.64 UR10, c[0x0][0x438] ;  /* 0x00008700ff0a77ac */ /* 0x000e220008000a00 */
[----:B---3--:R-:W-:-:S02]  /*0560*/  HADD2.F32 R2, -RZ, R244.H0_H0 ;  /* 0x200000f4ff027230 */ /* 0x008fc40000004100 */
[----:B------:R-:W-:Y:S02]  /*0570*/  HADD2.F32 R0, -RZ, R244.H1_H1 ;  /* 0x300000f4ff007230 */ /* 0x000fe40000004100 */
[--C-:B------:R-:W-:Y:S01]  /*0580*/  HADD2.F32 R252, -RZ, R245.reuse.H0_H0 ;  /* 0x200000f5fffc7230 */ /* 0x100fe20000004100 */
[----:B------:R3:W-:Y:S01]  /*0590*/  STL [R1+0x4], R2 ;  /* 0x0000040201007387 */ /* 0x0007e20000100800 */
[----:B------:R-:W-:Y:S02]  /*05a0*/  HADD2.F32 R251, -RZ, R245.H1_H1 ;  /* 0x300000f5fffb7230 */ /* 0x000fe40000004100 */
[--C-:B------:R-:W-:Y:S01]  /*05b0*/  HADD2.F32 R250, -RZ, R246.reuse.H0_H0 ;  /* 0x200000f6fffa7230 */ /* 0x100fe20000004100 */
[----:B------:R0:W-:Y:S01]  /*05c0*/  STL [R1], R0 ;  /* 0x0000000001007387 */ /* 0x0001e20000100800 */
[----:B------:R-:W-:Y:S02]  /*05d0*/  HADD2.F32 R249, -RZ, R246.H1_H1 ;  /* 0x300000f6fff97230 */ /* 0x000fe40000004100 */
[----:B----4-:R-:W-:-:S02]  /*05e0*/  HADD2.F32 R246, -RZ, R236.H0_H0 ;  /* 0x200000ecfff67230 */ /* 0x010fc40000004100 */
[----:B------:R-:W-:Y:S01]  /*05f0*/  HADD2.F32 R245, -RZ, R236.H1_H1 ;  /* 0x300000ecfff57230 */ /* 0x000fe20000004100 */
[----:B---3--:R-:W-:Y:S01]  /*0600*/  CS2R R2, SRZ ;  /* 0x0000000000027805 */ /* 0x008fe2000001ff00 */
[--C-:B-----5:R-:W-:Y:S02]  /*0610*/  HADD2.F32 R236, -RZ, R229.reuse.H0_H0 ;  /* 0x200000e5ffec7230 */ /* 0x120fe40000004100 */
        /* <DEDUP_REMOVED lines=24> */
[----:B012---:R-:W-:-:S07]  /*07a0*/  HADD2.F32 R231, -RZ, R231.H1_H1 ;  /* 0x300000e7ffe77230 */ /* 0x007fce0000004100 */
.L_x_10003:
[----:B------:R-:W0:Y:S01]  /*07b0*/  S2R R88, SR_TID.X ;  /* 0x0000000000587919 */ /* 0x000e220000002100 */
[----:B------:R-:W1:Y:S01]  /*07c0*/  LDC.64 R86, c[0x0][0x3c0] ;  /* 0x0000f000ff567b82 */ /* 0x000e620000000a00 */
[----:B------:R-:W-:Y:S01]  /*07d0*/  IMAD R0, R154, UR9, RZ ;  /* 0x000000099a007c24 */ /* 0x000fe2000f8e02ff */
[----:B------:R-:W2:Y:S04]  /*07e0*/  LDL R169, [R1+0x4] ;  /* 0x0000040001a97983 */ /* 0x000ea80000100800 */
[----:B------:R-:W-:Y:S01]  /*07f0*/  SHF.R.S32.HI R89, RZ, 0x1f, R0 ;  /* 0x0000001fff597819 */ /* 0x000fe20000011400 */
[----:B------:R-:W3:Y:S01]  /*0800*/  LDL R166, [R1] ;  /* 0x0000000001a67983 */ /* 0x000ee20000100800 */
[----:B------:R-:W4:Y:S02]  /*0810*/  LDC.64 R84, c[0x0][0x428] ;  /* 0x00010a00ff547b82 */ /* 0x000f240000000a00 */
[----:B------:R-:W-:-:S06]  /*0820*/  LEA.HI R89, R89, R0, RZ, 0x3 ;  /* 0x0000000059597211 */ /* 0x000fcc00078f18ff */
[----:B------:R-:W4:Y:S08]  /*0830*/  LDC.64 R128, c[0x0][0x3a8] ;  /* 0x0000ea00ff807b82 */ /* 0x000f300000000a00 */
[----:B------:R-:W4:Y:S01]  /*0840*/  LDC.64 R160, c[0x0][0x3c8] ;  /* 0x0000f200ffa07b82 */ /* 0x000f220000000a00 */
[----:B-1----:R-:W-:-:S05]  /*0850*/  IMAD.WIDE R86, R154, 0x4, R86 ;  /* 0x000000049a567825 */ /* 0x002fca00078e0256 */
[----:B------:R-:W2:Y:S01]  /*0860*/  LDG.E R0, desc[UR6][R86.64] ;  /* 0x0000000656007981 */ /* 0x000ea2000c1e1900 */
[----:B0-----:R-:W-:-:S05]  /*0870*/  LEA.HI.SX32 R159, R89, R88, 0x1d ;  /* 0x00000058599f7211 */ /* 0x001fca00078feaff */
[C---:B----4-:R-:W-:Y:S01]  /*0880*/  IMAD.WIDE.U32 R92, R159.reuse, 0x10, R84 ;  /* 0x000000109f5c7825 */ /* 0x050fe200078e0054 */
[C---:B------:R-:W-:Y:S02]  /*0890*/  IADD3 R157, PT, PT, R159.reuse, 0x100, RZ ;  /* 0x000001009f9d7810 */ /* 0x040fe40007ffe0ff */
[C---:B------:R-:W-:Y:S01]  /*08a0*/  IADD3 R156, PT, PT, R159.reuse, 0x200, RZ ;  /* 0x000002009f9c7810 */ /* 0x040fe20007ffe0ff */
[C---:B------:R-:W-:Y:S01]  /*08b0*/  IMAD.WIDE.U32 R96, R159.reuse, 0x20, R128 ;  /* 0x000000209f607825 */ /* 0x040fe200078e0080 */
[----:B------:R-:W-:Y:S01]  /*08c0*/  IADD3 R155, PT, PT, R159, 0x300, RZ ;  /* 0x000003009f9b7810 */ /* 0x000fe20007ffe0ff */
[----:B------:R-:W4:Y:S02]  /*08d0*/  LDG.E.128 R92, desc[UR6][R92.64] ;  /* 0x000000065c5c7981 */ /* 0x000f24000c1e1d00 */
[--C-:B------:R-:W-:Y:S02]  /*08e0*/  IMAD.WIDE.U32 R104, R157, 0x10, R84.reuse ;  /* 0x000000109d687825 */ /* 0x100fe400078e0054 */
[----:B------:R-:W3:Y:S02]  /*08f0*/  LDG.E.128 R88, desc[UR6][R96.64] ;  /* 0x0000000660587981 */ /* 0x000ee4000c1e1d00 */
[----:B------:R-:W-:-:S02]  /*0900*/  IMAD.WIDE.U32 R116, R156, 0x10, R84 ;  /* 0x000000109c747825 */ /* 0x000fc400078e0054 */
[----:B------:R-:W3:Y:S02]  /*0910*/  LDG.E.128 R104, desc[UR6][R104.64] ;  /* 0x0000000668687981 */ /* 0x000ee4000c1e1d00 */
[----:B------:R-:W-:Y:S02]  /*0920*/  IMAD.WIDE R160, R154, 0x4, R160 ;  /* 0x000000049aa07825 */ /* 0x000fe400078e02a0 */
[----:B------:R-:W3:Y:S02]  /*0930*/  LDG.E.128 R116, desc[UR6][R116.64] ;  /* 0x0000000674747981 */ /* 0x000ee4000c1e1d00 */
[----:B------:R-:W-:Y:S02]  /*0940*/  IMAD.WIDE.U32 R84, R155, 0x10, R84 ;  /* 0x000000109b547825 */ /* 0x000fe400078e0054 */
[----:B------:R-:W3:Y:S04]  /*0950*/  LDG.E R158, desc[UR6][R160.64] ;  /* 0x00000006a09e7981 */ /* 0x000ee8000c1e1900 */
[----:B------:R-:W3:Y:S04]  /*0960*/  LDG.E.128 R84, desc[UR6][R84.64] ;  /* 0x0000000654547981 */ /* 0x000ee8000c1e1d00 */
[----:B------:R-:W3:Y:S01]  /*0970*/  LDG.E.128 R96, desc[UR6][R96.64+0x10] ;  /* 0x0000100660607981 */ /* 0x000ee2000c1e1d00 */
[----:B------:R-:W-:-:S05]  /*0980*/  IMAD.WIDE.U32 R108, R157, 0x20, R128 ;  /* 0x000000209d6c7825 */ /* 0x000fca00078e0080 */
[----:B------:R-:W3:Y:S04]  /*0990*/  LDG.E.128 R100, desc[UR6][R108.64] ;  /* 0x000000066c647981 */ /* 0x000ee8000c1e1d00 */
[----:B------:R-:W3:Y:S01]  /*09a0*/  LDG.E.128 R108, desc[UR6][R108.64+0x10] ;  /* 0x000010066c6c7981 */ /* 0x000ee2000c1e1d00 */
[----:B------:R-:W-:-:S05]  /*09b0*/  IMAD.WIDE.U32 R120, R156, 0x20, R128 ;  /* 0x000000209c787825 */ /* 0x000fca00078e0080 */
[----:B------:R-:W3:Y:S01]  /*09c0*/  LDG.E.128 R112, desc[UR6][R120.64] ;  /* 0x0000000678707981 */ /* 0x000ee2000c1e1d00 */
[----:B------:R-:W-:-:S05]  /*09d0*/  IMAD.WIDE.U32 R128, R155, 0x20, R128 ;  /* 0x000000209b807825 */ /* 0x000fca00078e0080 */
[----:B------:R-:W3:Y:S04]  /*09e0*/  LDG.E.128 R124, desc[UR6][R128.64] ;  /* 0x00000006807c7981 */ /* 0x000ee8000c1e1d00 */
[----:B------:R-:W3:Y:S04]  /*09f0*/  LDG.E.128 R120, desc[UR6][R120.64+0x10] ;  /* 0x0000100678787981 */ /* 0x000ee8000c1e1d00 */
[----:B------:R-:W3:Y:S01]  /*0a00*/  LDG.E.128 R128, desc[UR6][R128.64+0x10] ;  /* 0x0000100680807981 */ /* 0x000ee2000c1e1d00 */
[----:B------:R-:W-:-:S04]  /*0a10*/  ISETP.NE.AND P5, PT, RZ, UR8, PT ;  /* 0x00000008ff007c0c */ /* 0x000fc8000bfa5270 */
[----:B--2---:R-:W-:Y:S01]  /*0a20*/  FSEL R163, R0, RZ, !P5 ;  /* 0x000000ff00a37208 */ /* 0x004fe20006800000 */
[--C-:B----4-:R-:W-:Y:S02]  /*0a30*/  HADD2.F32 R187, -RZ, R92.reuse.H0_H0 ;  /* 0x2000005cffbb7230 */ /* 0x110fe40000004100 */
[----:B------:R-:W-:Y:S02]  /*0a40*/  HADD2.F32 R186, -RZ, R92.H1_H1 ;  /* 0x3000005cffba7230 */ /* 0x000fe40000004100 */
[----:B---3--:R-:W-:Y:S01]  /*0a50*/  FADD.FTZ R0, -R163, R88 ;  /* 0x00000058a3007221 */ /* 0x008fe20000010100 */
[----:B------:R-:W-:Y:S01]  /*0a60*/  FMUL.FTZ R193, R169, R187 ;  /* 0x000000bba9c17220 */ /* 0x000fe20000410000 */
[C---:B------:R-:W-:Y:S01]  /*0a70*/  FADD.FTZ R89, -R163.reuse, R89 ;  /* 0x00000059a3597221 */ /* 0x040fe20000010100 */
[--C-:B------:R-:W-:Y:S02]  /*0a80*/  HADD2.F32 R220, -RZ, R93.reuse.H0_H0 ;  /* 0x2000005dffdc7230 */ /* 0x100fe40000004100 */
[----:B------:R-:W-:Y:S01]  /*0a90*/  FMUL.FTZ R196, R166, R186 ;  /* 0x000000baa6c47220 */ /* 0x000fe20000410000 */
[----:B------:R-:W-:Y:S01]  /*0aa0*/  FADD.FTZ R199, -R163, R90 ;  /* 0x0000005aa3c77221 */ /* 0x000fe20000010100 */
[----:B------:R-:W-:-:S02]  /*0ab0*/  HADD2.F32 R219, -RZ, R93.H1_H1 ;  /* 0x3000005dffdb7230 */ /* 0x000fc40000004100 */
[C---:B------:R-:W-:Y:S01]  /*0ac0*/  FMUL.FTZ R0, R158.reuse, R0 ;  /* 0x000000009e007220 */ /* 0x040fe20000410000 */
[----:B------:R-:W-:Y:S01]  /*0ad0*/  FMUL.FTZ R197, R158, R89 ;  /* 0x000000599ec57220 */ /* 0x000fe20000410000 */
[--C-:B------:R-:W-:Y:S02]  /*0ae0*/  HADD2.F32 R190, -RZ, R85.reuse.H0_H0 ;  /* 0x20000055ffbe7230 */ /* 0x100fe40000004100 */
[----:B------:R-:W-:Y:S02]  /*0af0*/  HADD2.F32 R195, -RZ, R85.H1_H1 ;  /* 0x30000055ffc37230 */ /* 0x000fe40000004100 */
[----:B------:R-:W-:Y:S01]  /*0b00*/  FADD.FTZ R85, RZ, R193 ;  /* 0x000000c1ff557221 */ /* 0x000fe20000010000 */
[--C-:B------:R-:W-:Y:S02]  /*0b10*/  HADD2.F32 R188, -RZ, R84.reuse.H0_H0 ;  /* 0x20000054ffbc7230 */ /* 0x100fe40000004100 */
[----:B------:R-:W-:Y:S02]  /*0b20*/  HADD2.F32 R189, -RZ, R84.H1_H1 ;  /* 0x30000054ffbd7230 */ /* 0x000fe40000004100 */
[----:B------:R-:W-:Y:S01]  /*0b30*/  FFMA.FTZ R84, R0, R193, RZ ;  /* 0x000000c100547223 */ /* 0x000fe200000100ff */
        /* <DEDUP_REMOVED lines=20> */
[C---:B------:R-:W-:Y:S01]  /*0c80*/  FADD.FTZ R208, -R163.reuse, R98 ;  /* 0x00000062a3d07221 */ /* 0x040fe20000010100 */
        /* <DEDUP_REMOVED lines=10> */
[--C-:B------:R-:W-:Y:S02]  /*0d30*/  HADD2.F32 R194, -RZ, R86.reuse.H0_H0 ;  /* 0x20000056ffc27230 */ /* 0x100fe40000004100 */
[----:B------:R-:W-:Y:S01]  /*0d40*/  FADD.FTZ R84, R84, R205 ;  /* 0x000000cd54547221 */ /* 0x000fe20000010000 */
[----:B------:R-:W-:Y:S02]  /*0d50*/  HADD2.F32 R211, -RZ, R86.H1_H1 ;  /* 0x30000056ffd37230 */ /* 0x000fe40000004100 */
        /* <DEDUP_REMOVED lines=52> */
[C---:B------:R-:W-:Y:S01]  /*10a0*/  FADD.FTZ R162, -R163.reuse, R120 ;  /* 0x00000078a3a27221 */ /* 0x040fe20000010100 */
[----:B------:R-:W-:Y:S01]  /*10b0*/  FADD.FTZ R164, -R163, R121 ;  /* 0x00000079a3a47221 */ /* 0x000fe20000010100 */
[----:B------:R-:W-:Y:S01]  /*10c0*/  FMUL.FTZ R120, R238, R99 ;  /* 0x00000063ee787220 */ /* 0x000fe20000410000 */
[----:B------:R-:W-:Y:S01]  /*10d0*/  FADD.FTZ R85, R85, R170 ;  /* 0x000000aa55557221 */ /* 0x000fe20000010000 */
[----:B------:R-:W-:Y:S01]  /*10e0*/  FADD.FTZ R88, -R163, R113 ;  /* 0x00000071a3587221 */ /* 0x000fe20000010100 */
[----:B------:R-:W-:Y:S01]  /*10f0*/  FMUL.FTZ R121, R158, R112 ;  /* 0x000000709e797220 */ /* 0x000fe20000410000 */
[----:B------:R-:W-:Y:S01]  /*1100*/  FFMA.FTZ R84, R168, R170, R89 ;  /* 0x000000aaa8547223 */ /* 0x000fe20000010059 */
[----:B------:R-:W-:-:S02]  /*1110*/  HADD2.F32 R191, -RZ, R117.H0_H0 ;  /* 0x20000075ffbf7230 */ /* 0x000fc40000004100 */
[C---:B------:R-:W-:Y:S01]  /*1120*/  FADD.FTZ R165, -R163.reuse, R122 ;  /* 0x0000007aa3a57221 */ /* 0x040fe20000010100 */
[----:B------:R-:W-:Y:S01]  /*1130*/  FADD.FTZ R167, -R163, R123 ;  /* 0x0000007ba3a77221 */ /* 0x000fe20000010100 */
        /* <DEDUP_REMOVED lines=18> */
[----:B------:R-:W-:Y:S01]  /*1260*/  FMUL.FTZ R131, R158, R115 ;  /* 0x000000739e837220 */ /* 0x000fe20000410000 */
[----:B------:R-:W-:Y:S01]  /*1270*/  FFMA.FTZ R84, R127, R126, R84 ;  /* 0x0000007e7f547223 */ /* 0x000fe20000010054 */
[----:B------:R-:W-:Y:S02]  /*1280*/  HADD2.F32 R213, -RZ, R118.H1_H1 ;  /* 0x30000076ffd57230 */ /* 0x000fe40000004100 */
[----:B------:R-:W-:Y:S01]  /*1290*/  FMUL.FTZ R160, R234, R214 ;  /* 0x000000d6eaa07220 */ /* 0x000fe20000410000 */
[----:B------:R-:W-:Y:S01]  /*12a0*/  FADD.FTZ R85, R85, R130 ;  /* 0x0000008255557221 */ /* 0x000fe20000010000 */
[----:B------:R-:W-:Y:S01]  /*12b0*/  FMUL.FTZ R162, R158, R162 ;  /* 0x000000a29ea27220 */ /* 0x000fe20000410000 */
[----:B------:R-:W-:Y:S01]  /*12c0*/  FFMA.FTZ R89, R131, R130, R84 ;  /* 0x0000008283597223 */ /* 0x000fe20000010054 */
[----:B------:R-:W-:-:S02]  /*12d0*/  HADD2.F32 R184, -RZ, R119.H0_H0 ;  /* 0x20000077ffb87230 */ /* 0x000fc40000004100 */
[----:B------:R-:W-:Y:S01]  /*12e0*/  FMUL.FTZ R161, R233, R213 ;  /* 0x000000d5e9a17220 */ /* 0x000fe20000410000 */
[----:B------:R-:W-:Y:S01]  /*12f0*/  FADD.FTZ R84, R85, R160 ;  /* 0x000000a055547221 */ /* 0x000fe20000010000 */
[----:B------:R-:W-:Y:S01]  /*1300*/  FMUL.FTZ R164, R158, R164 ;  /* 0x000000a49ea47220 */ /* 0x000fe20000410000 */
[----:B------:R-:W-:Y:S01]  /*1310*/  FFMA.FTZ R89, R162, R160, R89 ;  /* 0x000000a0a2597223 */ /* 0x000fe20000010059 */
[----:B------:R-:W-:Y:S02]  /*1320*/  HADD2.F32 R185, -RZ, R119.H1_H1 ;  /* 0x30000077ffb97230 */ /* 0x000fe40000004100 */
        /* <DEDUP_REMOVED lines=33> */
[----:B------:R-:W-:Y:S01]  /*1540*/  FADD.FTZ R85, R85, R108 ;  /* 0x0000006c55557221 */ /* 0x000fe20000010000 */
[----:B------:R-:W-:Y:S01]  /*1550*/  FMUL.FTZ R110, R223, R211 ;  /* 0x000000d3df6e7220 */ /* 0x000fe20000410000 */
[----:B------:R-:W-:Y:S01]  /*1560*/  FMUL.FTZ R111, R158, R111 ;  /* 0x0000006f9e6f7220 */ /* 0x000fe20000410000 */
[----:B------:R-:W-:Y:S01]  /*1570*/  FFMA.FTZ R84, R109, R108, R84 ;  /* 0x0000006c6d547223 */ /* 0x000fe20000010054 */
[----:B------:R-:W-:Y:S02]  /*1580*/  HADD2.F32 R212, -RZ, R87.H1_H1 ;  /* 0x30000057ffd47230 */ /* 0x000fe40000004100 */
[----:B------:R-:W-:Y:S01]  /*1590*/  FADD.FTZ R85, R85, R110 ;  /* 0x0000006e55557221 */ /* 0x000fe20000010000 */
[----:B------:R-:W-:Y:S01]  /*15a0*/  FMUL.FTZ R112, R222, R210 ;  /* 0x000000d2de707220 */ /* 0x000fe20000410000 */
[C---:B------:R-:W-:Y:S01]  /*15b0*/  FMUL.FTZ R113, R158.reuse, R113 ;  /* 0x000000719e717220 */ /* 0x040fe20000410000 */
        /* <DEDUP_REMOVED lines=46> */
[----:B-1----:R-:W1:Y:S01]  /*18a0*/  @P0 LDC.64 R84, c[0x0][0x438] ;  /* 0x00010e00ff540b82 */ /* 0x002e620000000a00 */
[----:B0-----:R-:W-:-:S07]  /*18b0*/  @P0 IMAD.WIDE.U32 R86, R157, 0x20, R86 ;  /* 0x000000209d560825 */ /* 0x001fce00078e0056 */
[----:B------:R-:W0:Y:S01]  /*18c0*/  LDC.64 R114, c[0x0][0x3b0] ;  /* 0x0000ec00ff727b82 */ /* 0x000e220000000a00 */
[----:B------:R-:W5:Y:S04]  /*18d0*/  @P0 LDG.E.128 R68, desc[UR6][R86.64] ;  /* 0x0000000656440981 */ /* 0x000f68000c1e1d00 */
[----:B------:R3:W5:Y:S01]  /*18e0*/  @P0 LDG.E.128 R72, desc[UR6][R86.64+0x10] ;  /* 0x0000100656480981 */ /* 0x000762000c1e1d00 */
[----:B-1----:R-:W-:Y:S02]  /*18f0*/  @P0 IMAD.WIDE.U32 R84, R156, 0x20, R84 ;  /* 0x000000209c540825 */ /* 0x002fe400078e0054 */
[----:B---3--:R-:W1:Y:S03]  /*1900*/  @P0 LDC.64 R86, c[0x0][0x438] ;  /* 0x00010e00ff560b82 */ /* 0x008e660000000a00 */
[----:B------:R-:W5:Y:S04]  /*1910*/  @P0 LDG.E.128 R76, desc[UR6][R84.64] ;  /* 0x00000006544c0981 */ /* 0x000f68000c1e1d00 */
[----:B------:R3:W5:Y:S02]  /*1920*/  @P0 LDG.E.128 R80, desc[UR6][R84.64+0x10] ;  /* 0x0000100654500981 */ /* 0x000764000c1e1d00 */
[----:B---3--:R-:W3:Y:S02]  /*1930*/  @P1 LDC.64 R84, c[0x0][0x3e0] ;  /* 0x0000f800ff541b82 */ /* 0x008ee40000000a00 */
[----:B---3--:R-:W-:-:S05]  /*1940*/  @P1 IMAD.WIDE R84, R154, 0x2, R84 ;  /* 0x000000029a541825 */ /* 0x008fca00078e0254 */
[----:B------:R-:W3:Y:S01]  /*1950*/  @P1 LDG.E.U16 R186, desc[UR6][R84.64] ;  /* 0x0000000654ba1981 */ /* 0x000ee2000c1e1500 */
[----:B0-----:R-:W-:-:S04]  /*1960*/  IMAD.WIDE.U32 R128, R159, 0x8, R114 ;  /* 0x000000089f807825 */ /* 0x001fc800078e0072 */
[--C-:B------:R-:W-:Y:S02]  /*1970*/  IMAD.WIDE.U32 R124, R157, 0x8, R114.reuse ;  /* 0x000000089d7c7825 */ /* 0x100fe400078e0072 */
[----:B------:R-:W5:Y:S02]  /*1980*/  LDG.E.64 R128, desc[UR6][R128.64] ;  /* 0x0000000680807981 */ /* 0x000f64000c1e1b00 */
[--C-:B------:R-:W-:Y:S02]  /*1990*/  IMAD.WIDE.U32 R118, R156, 0x8, R114.reuse ;  /* 0x000000089c767825 */ /* 0x100fe400078e0072 */
[----:B------:R-:W5:Y:S02]  /*19a0*/  LDG.E.64 R124, desc[UR6][R124.64] ;  /* 0x000000067c7c7981 */ /* 0x000f64000c1e1b00 */
[----:B------:R-:W-:Y:S02]  /*19b0*/  IMAD.WIDE.U32 R114, R155, 0x8, R114 ;  /* 0x000000089b727825 */ /* 0x000fe400078e0072 */
[----:B------:R-:W5:Y:S02]  /*19c0*/  LDG.E.64 R118, desc[UR6][R118.64] ;  /* 0x0000000676767981 */ /* 0x000f64000c1e1b00 */
[----:B--2---:R-:W-:-:S02]  /*19d0*/  @P0 IMAD.WIDE.U32 R88, R159, 0x20, R88 ;  /* 0x000000209f580825 */ /* 0x004fc400078e0058 */
[----:B------:R-:W5:Y:S02]  /*19e0*/  LDG.E.64 R114, desc[UR6][R114.64] ;  /* 0x0000000672727981 */ /* 0x000f64000c1e1b00 */
[----:B-1----:R-:W-:Y:S02]  /*19f0*/  @P0 IMAD.WIDE.U32 R86, R155, 0x20, R86 ;  /* 0x000000209b560825 */ /* 0x002fe400078e0056 */
[----:B------:R-:W5:Y:S04]  /*1a00*/  @P0 LDG.E.128 R60, desc[UR6][R88.64] ;  /* 0x00000006583c0981 */ /* 0x000f68000c1e1d00 */
[----:B------:R0:W5:Y:S04]  /*1a10*/  @P0 LDG.E.128 R64, desc[UR6][R88.64+0x10] ;  /* 0x0000100658400981 */ /* 0x000168000c1e1d00 */
[----:B------:R-:W5:Y:S04]  /*1a20*/  @P0 LDG.E.128 R52, desc[UR6][R86.64] ;  /* 0x0000000656340981 */ /* 0x000f68000c1e1d00 */
[----:B------:R1:W5:Y:S01]  /*1a30*/  @P0 LDG.E.128 R56, desc[UR6][R86.64+0x10] ;  /* 0x0000100656380981 */ /* 0x000362000c1e1d00 */
[C---:B------:R-:W-:Y:S01]  /*1a40*/  @!P3 IADD3 R228, PT, PT, R227.reuse, 0x8000, RZ ;  /* 0x00008000e3e4b810 */ /* 0x040fe20007ffe0ff */
[----:B------:R-:W-:Y:S01]  /*1a50*/  BAR.SYNC.DEFER_BLOCKING 0x0 ;  /* 0x0000000000007b1d */ /* 0x000fe20000010000 */
[----:B0-----:R-:W-:-:S02]  /*1a60*/  IADD3 R88, PT, PT, R227, 0x8050, RZ ;  /* 0x00008050e3587810 */ /* 0x001fc40007ffe0ff */
        /* <DEDUP_REMOVED lines=9> */
[----:B-1----:R-:W0:Y:S04]  /*1b00*/  LDS.128 R84, [R228] ;  /* 0x00000000e4547984 */ /* 0x002e280000000c00 */
        /* <DEDUP_REMOVED lines=10> */
[----:B------:R-:W2:Y:S01]  /*1bb0*/  LDS.128 R92, [R218] ;  /* 0x00000000da5c7984 */ /* 0x000ea20000000c00 */
[----:B------:R-:W-:Y:S01]  /*1bc0*/  FFMA.FTZ R153, R0, R187, R153 ;  /* 0x000000bb00997223 */ /* 0x000fe20000010099 */
        /* <DEDUP_REMOVED lines=28> */
[----:B------:R-:W-:Y:S02]  /*1d90*/  HFMA2 R92, -RZ, RZ, 1.875, 0 ;  /* 0x3f800000ff5c7431 */ /* 0x000fe400000001ff */
[----:B------:R-:W-:Y:S01]  /*1da0*/  FADD.FTZ R84, R99, R84 ;  /* 0x0000005463547221 */ /* 0x000fe20000010000 */
        /* <DEDUP_REMOVED lines=37> */
[----:B------:R-:W-:Y:S01]  /*2000*/  FMUL.FTZ R94, R84, UR12 ;  /* 0x0000000c545e7c20 */ /* 0x000fe20008410000 */
[----:B------:R-:W-:Y:S01]  /*2010*/  FSEL R93, R93, RZ, !P5 ;  /* 0x000000ff5d5d7208 */ /* 0x000fe20006800000 */
[----:B---3--:R-:W-:Y:S01]  /*2020*/  @P1 HADD2.F32 R92, -RZ, R186.H0_H0 ;  /* 0x200000baff5c1230 */ /* 0x008fe20000004100 */
[----:B------:R-:W-:Y:S06]  /*2030*/  @!P0 BRA `(.L_x_9985) ;  /* 0x0000002000388947 */ /* 0x000fec0003800000 */
[----:B------:R-:W-:-:S04]  /*2040*/  UISETP.NE.U32.AND UP0, UPT, UR14, URZ, UPT ;  /* 0x000000ff0e00728c */ /* 0x000fc8000bf05070 */
[----:B------:R-:W-:-:S09]  /*2050*/  UISETP.NE.AND.EX UP0, UPT, UR15, URZ, UPT, UP0 ;  /* 0x000000ff0f00728c */ /* 0x000fd2000bf05300 */
[----:B------:R-:W-:Y:S05]  /*2060*/  BRA.U UP0, `(.L_x_9986) ;  /* 0x0000000100f87547 */ /* 0x000fea000b800000 */
[-CC-:B------:R-:W-:Y:S01]  /*2070*/  FFMA.FTZ R85, R204, R94.reuse, R93.reuse ;  /* 0x0000005ecc557223 */ /* 0x180fe2000001005d */
[-CC-:B------:R-:W-:Y:S01]  /*2080*/  FFMA.FTZ R197, R197, R94.reuse, R93.reuse ;  /* 0x0000005ec5c57223 */ /* 0x180fe2000001005d */
[----:B-----5:R-:W-:Y:S01]  /*2090*/  LOP3.LUT P2, RZ, R129, 0xff, RZ, 0xc0, !PT ;  /* 0x000000ff81ff7812 */ /* 0x020fe2000784c0ff */
[-C--:B------:R-:W-:Y:S01]  /*20a0*/  FFMA.FTZ R199, R199, R94.reuse, R93 ;  /* 0x0000005ec7c77223 */ /* 0x080fe2000001005d */
[----:B------:R-:W-:Y:S01]  /*20b0*/  FADD.FTZ R85, R202, -R85 ;  /* 0x80000055ca557221 */ /* 0x000fe20000010000 */
[----:B------:R-:W-:Y:S01]  /*20c0*/  FADD.FTZ R197, R196, -R197 ;  /* 0x800000c5c4c57221 */ /* 0x000fe20000010000 */
[-C--:B------:R-:W-:Y:S01]  /*20d0*/  FFMA.FTZ R201, R201, R94.reuse, R93 ;  /* 0x0000005ec9c97223 */ /* 0x080fe2000001005d */
[----:B------:R-:W-:Y:S01]  /*20e0*/  FADD.FTZ R199, R198, -R199 ;  /* 0x800000c7c6c77221 */ /* 0x000fe20000010000 */
[C---:B------:R-:W-:Y:S01]  /*20f0*/  FFMA.FTZ R85, R158.reuse, R85, R64 ;  /* 0x000000559e557223 */ /* 0x040fe20000010040 */
[----:B------:R-:W-:Y:S01]  /*2100*/  FFMA.FTZ R197, R158, R197, R61 ;  /* 0x000000c59ec57223 */ /* 0x000fe2000001003d */
[-CC-:B------:R-:W-:Y:S01]  /*2110*/  FFMA.FTZ R206, R206, R94.reuse, R93.reuse ;  /* 0x0000005ecece7223 */ /* 0x180fe2000001005d */
[--C-:B------:R-:W-:Y:S01]  /*2120*/  FFMA.FTZ R208, R208, R94, R93.reuse ;  /* 0x0000005ed0d07223 */ /* 0x100fe2000001005d */
[----:B------:R-:W-:Y:S01]  /*2130*/  FMUL.FTZ R85, R85, R92 ;  /* 0x0000005c55557220 */ /* 0x000fe20000410000 */
[----:B------:R-:W-:Y:S01]  /*2140*/  FFMA.FTZ R0, R0, R94, R93 ;  /* 0x0000005e00007223 */ /* 0x000fe2000001005d */
[----:B------:R-:W-:Y:S01]  /*2150*/  FMUL.FTZ R197, R197, R92 ;  /* 0x0000005cc5c57220 */ /* 0x000fe20000410000 */
[----:B------:R-:W-:Y:S01]  /*2160*/  FFMA.FTZ R199, R158, R199, R62 ;  /* 0x000000c79ec77223 */ /* 0x000fe2000001003e */
[----:B------:R-:W-:Y:S01]  /*2170*/  FMUL.FTZ R84, R85, UR4 ;  /* 0x0000000455547c20 */ /* 0x000fe20008410000 */
[----:B------:R-:W-:Y:S01]  /*2180*/  FADD.FTZ R201, R200, -R201 ;  /* 0x800000c9c8c97221 */ /* 0x000fe20000010000 */
[----:B------:R-:W-:Y:S01]  /*2190*/  FADD.FTZ R206, R203, -R206 ;  /* 0x800000cecbce7221 */ /* 0x000fe20000010000 */
[----:B------:R-:W-:Y:S01]  /*21a0*/  FADD.FTZ R205, R205, -R208 ;  /* 0x800000d0cdcd7221 */ /* 0x000fe20000010000 */
[----:B------:R-:W-:Y:S01]  /*21b0*/  FADD.FTZ R193, R193, -R0 ;  /* 0x80000000c1c17221 */ /* 0x000fe20000010000 */
[----:B------:R-:W-:Y:S01]  /*21c0*/  FSEL R86, R84, RZ, P2 ;  /* 0x000000ff54567208 */ /* 0x000fe20001000000 */
[----:B------:R-:W-:Y:S01]  /*21d0*/  FFMA.FTZ R84, R209, R94, R93 ;  /* 0x0000005ed1547223 */ /* 0x000fe2000001005d */
[----:B------:R-:W-:Y:S01]  /*21e0*/  FMUL.FTZ R197, R197, UR4 ;  /* 0x00000004c5c57c20 */ /* 0x000fe20008410000 */
[----:B------:R-:W-:Y:S01]  /*21f0*/  LOP3.LUT P0, RZ, R128, 0xff00, RZ, 0xc0, !PT ;  /* 0x0000ff0080ff7812 */ /* 0x000fe2000780c0ff */
[----:B------:R-:W-:Y:S01]  /*2200*/  FMUL.FTZ R199, R199, R92 ;  /* 0x0000005cc7c77220 */ /* 0x000fe20000410000 */
[----:B------:R-:W-:Y:S01]  /*2210*/  FADD.FTZ R84, R207, -R84 ;  /* 0x80000054cf547221 */ /* 0x000fe20000010000 */
[C---:B------:R-:W-:Y:S01]  /*2220*/  FFMA.FTZ R201, R158.reuse, R201, R63 ;  /* 0x000000c99ec97223 */ /* 0x040fe2000001003f */
[C---:B------:R-:W-:Y:S01]  /*2230*/  FFMA.FTZ R87, R158.reuse, R206, R65 ;  /* 0x000000ce9e577223 */ /* 0x040fe20000010041 */
[C---:B------:R-:W-:Y:S01]  /*2240*/  FFMA.FTZ R205, R158.reuse, R205, R66 ;  /* 0x000000cd9ecd7223 */ /* 0x040fe20000010042 */
[C---:B------:R-:W-:Y:S01]  /*2250*/  FFMA.FTZ R89, R158.reuse, R84, R67 ;  /* 0x000000549e597223 */ /* 0x040fe20000010043 */
[----:B------:R-:W-:Y:S01]  /*2260*/  FFMA.FTZ R193, R158, R193, R60 ;  /* 0x000000c19ec17223 */ /* 0x000fe2000001003c */
[----:B------:R-:W-:Y:S01]  /*2270*/  FMUL.FTZ R199, R199, UR4 ;  /* 0x00000004c7c77c20 */ /* 0x000fe20008410000 */
[----:B------:R-:W-:Y:S01]  /*2280*/  FSEL R197, R197, RZ, P0 ;  /* 0x000000ffc5c57208 */ /* 0x000fe20000000000 */
[-C--:B------:R-:W-:Y:S01]  /*2290*/  FMUL.FTZ R89, R89, R92.reuse ;  /* 0x0000005c59597220 */ /* 0x080fe20000410000 */
[C---:B------:R-:W-:Y:S01]  /*22a0*/  LOP3.LUT P6, RZ, R128.reuse, 0xff0000, RZ, 0xc0, !PT ;  /* 0x00ff000080ff7812 */ /* 0x040fe200078cc0ff */
[-C--:B------:R-:W-:Y:S01]  /*22b0*/  FMUL.FTZ R201, R201, R92.reuse ;  /* 0x0000005cc9c97220 */ /* 0x080fe20000410000 */
[C---:B------:R-:W-:Y:S01]  /*22c0*/  ISETP.GE.U32.AND P0, PT, R128.reuse, RZ, PT ;  /* 0x000000ff8000720c */ /* 0x040fe20003f06070 */
[-C--:B------:R-:W-:Y:S01]  /*22d0*/  FMUL.FTZ R205, R205, R92.reuse ;  /* 0x0000005ccdcd7220 */ /* 0x080fe20000410000 */
[-C--:B------:R-:W-:Y:S01]  /*22e0*/  FMUL.FTZ R87, R87, R92.reuse ;  /* 0x0000005c57577220 */ /* 0x080fe20000410000 */
[----:B------:R-:W-:Y:S01]  /*22f0*/  FMUL.FTZ R193, R193, R92 ;  /* 0x0000005cc1c17220 */ /* 0x000fe20000410000 */
[----:B------:R-:W-:Y:S01]  /*2300*/  FMUL.FTZ R89, R89, UR4 ;  /* 0x0000000459597c20 */ /* 0x000fe20008410000 */
[----:B------:R-:W-:Y:S01]  /*2310*/  FSEL R85, R199, RZ, P6 ;  /* 0x000000ffc7557208 */ /* 0x000fe20003000000 */
[----:B------:R-:W-:Y:S01]  /*2320*/  FMUL.FTZ R205, R205, UR4 ;  /* 0x00000004cdcd7c20 */ /* 0x000fe20008410000 */
[----:B------:R-:W-:Y:S01]  /*2330*/  ISETP.GE.U32.AND.EX P0, PT, R129, 0x1000000, PT, P0 ;  /* 0x010000008100780c */ /* 0x000fe20003f06100 */
[----:B------:R-:W-:Y:S01]  /*2340*/  FMUL.FTZ R87, R87, UR4 ;  /* 0x0000000457577c20 */ /* 0x000fe20008410000 */
[----:B------:R-:W-:Y:S01]  /*2350*/  FMUL.FTZ R201, R201, UR4 ;  /* 0x00000004c9c97c20 */ /* 0x000fe20008410000 */
[----:B------:R-:W-:Y:S01]  /*2360*/  FMUL.FTZ R193, R193, UR4 ;  /* 0x00000004c1c17c20 */ /* 0x000fe20008410000 */
[----:B------:R-:W-:-:S02]  /*2370*/  LOP3.LUT P4, RZ, R128, 0xff000000, RZ, 0xc0, !PT ;  /* 0xff00000080ff7812 */ /* 0x000fc4000788c0ff */
[C---:B------:R-:W-:Y:S02]  /*2380*/  LOP3.LUT P5, RZ, R129.reuse, 0xff00, RZ, 0xc0, !PT ;  /* 0x0000ff0081ff7812 */ /* 0x040fe400078ac0ff */
[----:B------:R-:W-:Y:S02]  /*2390*/  LOP3.LUT P6, RZ, R129, 0xff0000, RZ, 0xc0, !PT ;  /* 0x00ff000081ff7812 */ /* 0x000fe400078cc0ff */
[----:B------:R-:W-:Y:S02]  /*23a0*/  LOP3.LUT P2, RZ, R128, 0xff, RZ, 0xc0, !PT ;  /* 0x000000ff80ff7812 */ /* 0x000fe4000784c0ff */
[----:B------:R-:W-:Y:S02]  /*23b0*/  FSEL R88, R89, RZ, P0 ;  /* 0x000000ff59587208 */ /* 0x000fe40000000000 */
        /* <DEDUP_REMOVED lines=9> */
.L_x_9986:
[-CC-:B------:R-:W-:Y:S01]  /*2450*/  FFMA.FTZ R45, R204, R94.reuse, R93.reuse ;  /* 0x0000005ecc2d7223 */ /* 0x180fe2000001005d */
[-CC-:B------:R-:W-:Y:S01]  /*2460*/  FFMA.FTZ R208, R208, R94.reuse, R93.reuse ;  /* 0x0000005ed0d07223 */ /* 0x180fe2000001005d */
[-C--:B------:R-:W-:Y:S01]  /*2470*/  FFMA.FTZ R44, R209, R94.reuse, R93 ;  /* 0x0000005ed12c7223 */ /* 0x080fe2000001005d */
[----:B-----5:R-:W-:Y:S01]  /*2480*/  ISETP.GE.U32.AND P0, PT, R128, RZ, PT ;  /* 0x000000ff8000720c */ /* 0x020fe20003f06070 */
[----:B------:R-:W-:Y:S01]  /*2490*/  FADD.FTZ R45, R202, -R45 ;  /* 0x8000002dca2d7221 */ /* 0x000fe20000010000 */
[----:B------:R-:W-:Y:S01]  /*24a0*/  FADD.FTZ R205, R205, -R208 ;  /* 0x800000d0cdcd7221 */ /* 0x000fe20000010000 */
[----:B------:R-:W-:Y:S01]  /*24b0*/  FADD.FTZ R44, R207, -R44 ;  /* 0x8000002ccf2c7221 */ /* 0x000fe20000010000 */
[----:B------:R-:W-:Y:S01]  /*24c0*/  FFMA.FTZ R197, R197, R94, R93 ;  /* 0x0000005ec5c57223 */ /* 0x000fe2000001005d */
[C---:B------:R-:W-:Y:S01]  /*24d0*/  FFMA.FTZ R48, R158.reuse, R45, R64 ;  /* 0x0000002d9e307223 */ /* 0x040fe20000010040 */
[C---:B------:R-:W-:Y:S01]  /*24e0*/  FFMA.FTZ R50, R158.reuse, R205, R66 ;  /* 0x000000cd9e327223 */ /* 0x040fe20000010042 */
[----:B------:R-:W-:Y:S01]  /*24f0*/  FFMA.FTZ R51, R158, R44, R67 ;  /* 0x0000002c9e337223 */ /* 0x000fe20000010043 */
[--C-:B------:R-:W-:Y:S01]  /*2500*/  FFMA.FTZ R199, R199, R94, R93.reuse ;  /* 0x0000005ec7c77223 */ /* 0x100fe2000001005d */
[-C--:B------:R-:W-:Y:S01]  /*2510*/  FMUL.FTZ R44, R48, R92.reuse ;  /* 0x0000005c302c7220 */ /* 0x080fe20000410000 */
[-C--:B------:R-:W-:Y:S01]  /*2520*/  FMUL.FTZ R45, R50, R92.reuse ;  /* 0x0000005c322d7220 */ /* 0x080fe20000410000 */
[----:B------:R-:W-:Y:S01]  /*2530*/  FMUL.FTZ R46, R51, R92 ;  /* 0x0000005c332e7220 */ /* 0x000fe20000410000 */
[-CC-:B------:R-:W-:Y:S01]  /*2540*/  FFMA.FTZ R206, R206, R94.reuse, R93.reuse ;  /* 0x0000005ecece7223 */ /* 0x180fe2000001005d */
[-CC-:B------:R-:W-:Y:S01]  /*2550*/  FFMA.FTZ R201, R201, R94.reuse, R93.reuse ;  /* 0x0000005ec9c97223 */ /* 0x180fe2000001005d */
[----:B------:R-:W-:Y:S01]  /*2560*/  FFMA.FTZ R0, R0, R94, R93 ;  /* 0x0000005e00007223 */ /* 0x000fe2000001005d */
[----:B------:R-:W-:Y:S01]  /*2570*/  FMUL.FTZ R45, R45, UR4 ;  /* 0x000000042d2d7c20 */ /* 0x000fe20008410000 */
[----:B------:R-:W-:Y:S01]  /*2580*/  FMUL.FTZ R46, R46, UR4 ;  /* 0x000000042e2e7c20 */ /* 0x000fe20008410000 */
[----:B------:R-:W-:Y:S01]  /*2590*/  FMUL.FTZ R44, R44, UR4 ;  /* 0x000000042c2c7c20 */ /* 0x000fe20008410000 */
[C---:B------:R-:W-:Y:S01]  /*25a0*/  LOP3.LUT P5, RZ, R129.reuse, 0xff, RZ, 0xc0, !PT ;  /* 0x000000ff81ff7812 */ /* 0x040fe200078ac0ff */
[----:B------:R-:W-:Y:S01]  /*25b0*/  FADD.FTZ R197, R196, -R197 ;  /* 0x800000c5c4c57221 */ /* 0x000fe20000010000 */
[C---:B------:R-:W-:Y:S01]  /*25c0*/  LOP3.LUT P6, RZ, R129.reuse, 0xff0000, RZ, 0xc0, !PT ;  /* 0x00ff000081ff7812 */ /* 0x040fe200078cc0ff */
[----:B------:R-:W-:Y:S01]  /*25d0*/  FADD.FTZ R199, R198, -R199 ;  /* 0x800000c7c6c77221 */ /* 0x000fe20000010000 */
[----:B------:R-:W-:Y:S01]  /*25e0*/  ISETP.GE.U32.AND.EX P0, PT, R129, 0x1000000, PT, P0 ;  /* 0x010000008100780c */ /* 0x000fe20003f06100 */
[----:B------:R-:W-:Y:S01]  /*25f0*/  FADD.FTZ R206, R203, -R206 ;  /* 0x800000cecbce7221 */ /* 0x000fe20000010000 */
[----:B------:R-:W-:Y:S01]  /*2600*/  FADD.FTZ R200, R200, -R201 ;  /* 0x800000c9c8c87221 */ /* 0x000fe20000010000 */
[----:B------:R-:W-:Y:S01]  /*2610*/  FADD.FTZ R193, R193, -R0 ;  /* 0x80000000c1c17221 */ /* 0x000fe20000010000 */
[----:B------:R-:W-:Y:S01]  /*2620*/  FSEL R95, R45, RZ, P6 ;  /* 0x000000ff2d5f7208 */ /* 0x000fe20003000000 */
[----:B------:R-:W-:Y:S01]  /*2630*/  FFMA.FTZ R45, R158, R197, R61 ;  /* 0x000000c59e2d7223 */ /* 0x000fe2000001003d */
[----:B------:R-:W-:Y:S01]  /*2640*/  FSEL R96, R46, RZ, P0 ;  /* 0x000000ff2e607208 */ /* 0x000fe20000000000 */
[----:B------:R-:W-:Y:S01]  /*2650*/  FFMA.FTZ R49, R158, R206, R65 ;  /* 0x000000ce9e317223 */ /* 0x000fe20000010041 */
[----:B------:R-:W-:Y:S01]  /*2660*/  FSEL R90, R44, RZ, P5 ;  /* 0x000000ff2c5a7208 */ /* 0x000fe20002800000 */
        /* <DEDUP_REMOVED lines=23> */
[----:B------:R-:W-:Y:S02]  /*27e0*/  F2FP.F16.F32.PACK_AB R87, R96, R95 ;  /* 0x0000005f6057723e */ /* 0x000fe400000000ff */
[----:B------:R-:W-:Y:S02]  /*27f0*/  F2FP.F16.F32.PACK_AB R86, R91, R90 ;  /* 0x0000005a5b56723e */ /* 0x000fe400000000ff */
[----:B------:R-:W-:-:S02]  /*2800*/  F2FP.F16.F32.PACK_AB R85, R88, R85 ;  /* 0x000000555855723e */ /* 0x000fc400000000ff */
[----:B------:R-:W-:-:S07]  /*2810*/  F2FP.F16.F32.PACK_AB R84, R89, R0 ;  /* 0x000000005954723e */ /* 0x000fce00000000ff */
.L_x_9987:
        /* <DEDUP_REMOVED lines=18> */
[C---:B------:R-:W-:Y:S01]  /*2940*/  FFMA.FTZ R50, R158.reuse, R169, R74 ;  /* 0x000000a99e327223 */ /* 0x040fe2000001004a */
[C---:B------:R-:W-:Y:S01]  /*2950*/  FFMA.FTZ R51, R158.reuse, R170, R75 ;  /* 0x000000aa9e337223 */ /* 0x040fe2000001004b */
[----:B------:R-:W-:Y:S01]  /*2960*/  FFMA.FTZ R48, R158, R175, R72 ;  /* 0x000000af9e307223 */ /* 0x000fe20000010048 */
[----:B------:R-:W-:Y:S01]  /*2970*/  ISETP.GE.U32.AND P2, PT, R124, RZ, PT ;  /* 0x000000ff7c00720c */ /* 0x000fe20003f46070 */
[-C--:B------:R-:W-:Y:S01]  /*2980*/  FMUL.FTZ R44, R50, R92.reuse ;  /* 0x0000005c322c7220 */ /* 0x080fe20000410000 */
[----:B------:R-:W-:Y:S01]  /*2990*/  FMUL.FTZ R45, R51, R92 ;  /* 0x0000005c332d7220 */ /* 0x000fe20000410000 */
[-CC-:B------:R-:W-:Y:S01]  /*29a0*/  FFMA.FTZ R180, R180, R94.reuse, R93.reuse ;  /* 0x0000005eb4b47223 */ /* 0x180fe2000001005d */
[-CC-:B------:R-:W-:Y:S01]  /*29b0*/  FFMA.FTZ R178, R178, R94.reuse, R93.reuse ;  /* 0x0000005eb2b27223 */ /* 0x180fe2000001005d */
[-CC-:B------:R-:W-:Y:S01]  /*29c0*/  FFMA.FTZ R176, R176, R94.reuse, R93.reuse ;  /* 0x0000005eb0b07223 */ /* 0x180fe2000001005d */
[----:B------:R-:W-:Y:S01]  /*29d0*/  FFMA.FTZ R182, R182, R94, R93 ;  /* 0x0000005eb6b67223 */ /* 0x000fe2000001005d */
[----:B------:R-:W-:Y:S01]  /*29e0*/  FMUL.FTZ R0, R48, R92 ;  /* 0x0000005c30007220 */ /* 0x000fe20000410000 */
[----:B------:R-:W-:Y:S01]  /*29f0*/  FMUL.FTZ R44, R44, UR4 ;  /* 0x000000042c2c7c20 */ /* 0x000fe20008410000 */
[----:B------:R-:W-:Y:S01]  /*2a00*/  FMUL.FTZ R45, R45, UR4 ;  /* 0x000000042d2d7c20 */ /* 0x000fe20008410000 */
[C---:B------:R-:W-:Y:S01]  /*2a10*/  LOP3.LUT P6, RZ, R125.reuse, 0xff0000, RZ, 0xc0, !PT ;  /* 0x00ff00007dff7812 */ /* 0x040fe200078cc0ff */
[----:B------:R-:W-:Y:S01]  /*2a20*/  FFMA.FTZ R49, R158, R174, R73 ;  /* 0x000000ae9e317223 */ /* 0x000fe20000010049 */
[----:B------:R-:W-:Y:S01]  /*2a30*/  ISETP.GE.U32.AND.EX P2, PT, R125, 0x1000000, PT, P2 ;  /* 0x010000007d00780c */ /* 0x000fe20003f46120 */
[----:B------:R-:W-:Y:S01]  /*2a40*/  FADD.FTZ R180, R181, -R180 ;  /* 0x800000b4b5b47221 */ /* 0x000fe20000010000 */
        /* <DEDUP_REMOVED lines=8> */
[----:B------:R-:W-:Y:S01]  /*2ad0*/  FSEL R98, R45, RZ, P2 ;  /* 0x000000ff2d627208 */ /* 0x000fe20001000000 */
        /* <DEDUP_REMOVED lines=28> */
.L_x_9988:
[-CC-:B------:R-:W-:Y:S01]  /*2ca0*/  FFMA.FTZ R0, R173, R94.reuse, R93.reuse ;  /* 0x0000005ead007223 */ /* 0x180fe2000001005d */
[-CC-:B------:R-:W-:Y:S01]  /*2cb0*/  FFMA.FTZ R180, R180, R94.reuse, R93.reuse ;  /* 0x0000005eb4b47223 */ /* 0x180fe2000001005d */
[-CC-:B0-----:R-:W-:Y:S01]  /*2cc0*/  FFMA.FTZ R85, R168, R94.reuse, R93.reuse ;  /* 0x0000005ea8557223 */ /* 0x181fe2000001005d */
[-CC-:B------:R-:W-:Y:S01]  /*2cd0*/  FFMA.FTZ R178, R178, R94.reuse, R93.reuse ;  /* 0x0000005eb2b27223 */ /* 0x180fe2000001005d */
        /* <DEDUP_REMOVED lines=57> */
.L_x_9989:
        /* <DEDUP_REMOVED lines=30> */
[C---:B------:R-:W-:Y:S01]  /*3250*/  ISETP.GE.U32.AND.EX P2, PT, R119.reuse, 0x1000000, PT, P2 ;  /* 0x010000007700780c */ /* 0x040fe20003f46120 */
        /* <DEDUP_REMOVED lines=38> */
.L_x_9990:
[-CC-:B------:R-:W-:Y:S01]  /*34c0*/  FFMA.FTZ R123, R123, R94.reuse, R93.reuse ;  /* 0x0000005e7b7b7223 */ /* 0x180fe2000001005d */
[-CC-:B0-----:R-:W-:Y:S01]  /*34d0*/  FFMA.FTZ R85, R162, R94.reuse, R93.reuse ;  /* 0x0000005ea2557223 */ /* 0x181fe2000001005d */
[-CC-:B------:R-:W-:Y:S01]  /*34e0*/  FFMA.FTZ R127, R127, R94.reuse, R93.reuse ;  /* 0x0000005e7f7f7223 */ /* 0x180fe2000001005d */
[-C--:B------:R-:W-:Y:S01]  /*34f0*/  FFMA.FTZ R0, R165, R94.reuse, R93 ;  /* 0x0000005ea5007223 */ /* 0x080fe2000001005d */
[----:B------:R-:W-:Y:S01]  /*3500*/  FADD.FTZ R123, R122, -R123 ;  /* 0x8000007b7a7b7221 */ /* 0x000fe20000010000 */
[----:B------:R-:W-:Y:S01]  /*3510*/  FADD.FTZ R85, R160, -R85 ;  /* 0x80000055a0557221 */ /* 0x000fe20000010000 */
[----:B------:R-:W-:Y:S01]  /*3520*/  FADD.FTZ R127, R126, -R127 ;  /* 0x8000007f7e7f7221 */ /* 0x000fe20000010000 */
[-C--:B------:R-:W-:Y:S01]  /*3530*/  FFMA.FTZ R167, R167, R94.reuse, R93 ;  /* 0x0000005ea7a77223 */ /* 0x080fe2000001005d */
[C---:B------:R-:W-:Y:S01]  /*3540*/  FFMA.FTZ R123, R158.reuse, R123, R77 ;  /* 0x0000007b9e7b7223 */ /* 0x040fe2000001004d */
[----:B------:R-:W-:Y:S01]  /*3550*/  FFMA.FTZ R85, R158, R85, R80 ;  /* 0x000000559e557223 */ /* 0x000fe20000010050 */
[----:B------:R-:W-:Y:S01]  /*3560*/  FADD.FTZ R163, R163, -R0 ;  /* 0x80000000a3a37221 */ /* 0x000fe20000010000 */
[-CC-:B------:R-:W-:Y:S01]  /*3570*/  FFMA.FTZ R131, R131, R94.reuse, R93.reuse ;  /* 0x0000005e83837223 */ /* 0x180fe2000001005d */
[-CC-:B------:R-:W-:Y:S01]  /*3580*/  FFMA.FTZ R164, R164, R94.reuse, R93.reuse ;  /* 0x0000005ea4a47223 */ /* 0x180fe2000001005d */
[----:B------:R-:W-:Y:S01]  /*3590*/  FFMA.FTZ R121, R121, R94, R93 ;  /* 0x0000005e79797223 */ /* 0x000fe2000001005d */
[-C--:B------:R-:W-:Y:S01]  /*35a0*/  FMUL.FTZ R123, R123, R92.reuse ;  /* 0x0000005c7b7b7220 */ /* 0x080fe20000410000 */
[-C--:B------:R-:W-:Y:S01]  /*35b0*/  FMUL.FTZ R85, R85, R92.reuse ;  /* 0x0000005c55557220 */ /* 0x080fe20000410000 */
[----:B------:R-:W-:Y:S01]  /*35c0*/  FADD.FTZ R166, R166, -R167 ;  /* 0x800000a7a6a67221 */ /* 0x000fe20000010000 */
[C---:B------:R-:W-:Y:S01]  /*35d0*/  FFMA.FTZ R127, R158.reuse, R127, R78 ;  /* 0x0000007f9e7f7223 */ /* 0x040fe2000001004e */
[----:B------:R-:W-:Y:S01]  /*35e0*/  FFMA.FTZ R163, R158, R163, R82 ;  /* 0x000000a39ea37223 */ /* 0x000fe20000010052 */
[----:B------:R-:W-:Y:S01]  /*35f0*/  FADD.FTZ R131, R130, -R131 ;  /* 0x8000008382837221 */ /* 0x000fe20000010000 */
[----:B------:R-:W-:Y:S01]  /*3600*/  FADD.FTZ R164, R161, -R164 ;  /* 0x800000a4a1a47221 */ /* 0x000fe20000010000 */
[----:B------:R-:W-:Y:S01]  /*3610*/  FADD.FTZ R121, R120, -R121 ;  /* 0x8000007978797221 */ /* 0x000fe20000010000 */
[----:B------:R-:W-:Y:S01]  /*3620*/  FMUL.FTZ R123, R123, UR4 ;  /* 0x000000047b7b7c20 */ /* 0x000fe20008410000 */
[----:B------:R-:W-:Y:S01]  /*3630*/  FMUL.FTZ R0, R85, UR4 ;  /* 0x0000000455007c20 */ /* 0x000fe20008410000 */
[----:B------:R-:W-:Y:S01]  /*3640*/  LOP3.LUT P2, RZ, R118, 0xff00, RZ, 0xc0, !PT ;  /* 0x0000ff0076ff7812 */ /* 0x000fe2000784c0ff */
[----:B------:R-:W-:Y:S01]  /*3650*/  FMUL.FTZ R127, R127, R92 ;  /* 0x0000005c7f7f7220 */ /* 0x000fe20000410000 */
[----:B------:R-:W-:Y:S01]  /*3660*/  LOP3.LUT P6, RZ, R119, 0xff, RZ, 0xc0, !PT ;  /* 0x000000ff77ff7812 */ /* 0x000fe200078cc0ff */
[C---:B------:R-:W-:Y:S01]  /*3670*/  FFMA.FTZ R89, R158.reuse, R166, R83 ;  /* 0x000000a69e597223 */ /* 0x040fe20000010053 */
[----:B------:R-:W-:Y:S01]  /*3680*/  FMUL.FTZ R163, R163, R92 ;  /* 0x0000005ca3a37220 */ /* 0x000fe20000410000 */
[C---:B------:R-:W-:Y:S01]  /*3690*/  FFMA.FTZ R131, R158.reuse, R131, R79 ;  /* 0x000000839e837223 */ /* 0x040fe2000001004f */
[C---:B------:R-:W-:Y:S01]  /*36a0*/  FFMA.FTZ R87, R158.reuse, R164, R81 ;  /* 0x000000a49e577223 */ /* 0x040fe20000010051 */
[----:B------:R-:W-:Y:S01]  /*36b0*/  FFMA.FTZ R121, R158, R121, R76 ;  /* 0x000000799e797223 */ /* 0x000fe2000001004c */
[----:B------:R-:W-:Y:S01]  /*36c0*/  FMUL.FTZ R127, R127, UR4 ;  /* 0x000000047f7f7c20 */ /* 0x000fe20008410000 */
[----:B------:R-:W-:Y:S01]  /*36d0*/  FSEL R123, R123, RZ, P2 ;  /* 0x000000ff7b7b7208 */ /* 0x000fe20001000000 */
[-C--:B------:R-:W-:Y:S01]  /*36e0*/  FMUL.FTZ R89, R89, R92.reuse ;  /* 0x0000005c59597220 */ /* 0x080fe20000410000 */
[----:B------:R-:W-:Y:S01]  /*36f0*/  FSEL R86, R0, RZ, P6 ;  /* 0x000000ff00567208 */ /* 0x000fe20003000000 */
        /* <DEDUP_REMOVED lines=25> */
.L_x_9991:
        /* <DEDUP_REMOVED lines=15> */
[C---:B0-----:R-:W-:Y:S01]  /*3980*/  FFMA.FTZ R48, R158.reuse, R109, R56 ;  /* 0x0000006d9e307223 */ /* 0x041fe20000010038 */
[C---:B------:R-:W-:Y:S01]  /*3990*/  FFMA.FTZ R49, R158.reuse, R110, R57 ;  /* 0x0000006e9e317223 */ /* 0x040fe20000010039 */
[----:B------:R-:W-:Y:S01]  /*39a0*/  FFMA.FTZ R46, R158, R105, R54 ;  /* 0x000000699e2e7223 */ /* 0x000fe20000010036 */
[--C-:B------:R-:W-:Y:S01]  /*39b0*/  FFMA.FTZ R113, R113, R94, R93.reuse ;  /* 0x0000005e71717223 */ /* 0x100fe2000001005d */
[----:B------:R-:W-:Y:S01]  /*39c0*/  FMUL.FTZ R84, R48, R92 ;  /* 0x0000005c30547220 */ /* 0x000fe20000410000 */
[-C--:B------:R-:W-:Y:S01]  /*39d0*/  FFMA.FTZ R117, R117, R94.reuse, R93 ;  /* 0x0000005e75757223 */ /* 0x080fe2000001005d */
        /* <DEDUP_REMOVED lines=48> */
.L_x_9992:
[-CC-:B------:R-:W-:Y:S01]  /*3ce0*/  FFMA.FTZ R103, R103, R94.reuse, R93.reuse ;  /* 0x0000005e67677223 */ /* 0x180fe2000001005d */
[-CC-:B------:R-:W-:Y:S01]  /*3cf0*/  FFMA.FTZ R109, R109, R94.reuse, R93.reuse ;  /* 0x0000005e6d6d7223 */ /* 0x180fe2000001005d */
[-CC-:B------:R-:W-:Y:S01]  /*3d00*/  FFMA.FTZ R105, R105, R94.reuse, R93.reuse ;  /* 0x0000005e69697223 */ /* 0x180fe2000001005d */
[-C--:B------:R-:W-:Y:S01]  /*3d10*/  FFMA.FTZ R113, R113, R94.reuse, R93 ;  /* 0x0000005e71717223 */ /* 0x080fe2000001005d */
[----:B------:R-:W-:Y:S01]  /*3d20*/  FADD.FTZ R103, R102, -R103 ;  /* 0x8000006766677221 */ /* 0x000fe20000010000 */
[----:B------:R-:W-:Y:S01]  /*3d30*/  FADD.FTZ R109, R108, -R109 ;  /* 0x8000006d6c6d7221 */ /* 0x000fe20000010000 */
[-CC-:B------:R-:W-:Y:S01]  /*3d40*/  FFMA.FTZ R107, R107, R94.reuse, R93.reuse ;  /* 0x0000005e6b6b7223 */ /* 0x180fe2000001005d */
[-C--:B------:R-:W-:Y:S01]  /*3d50*/  FFMA.FTZ R111, R111, R94.reuse, R93 ;  /* 0x0000005e6f6f7223 */ /* 0x080fe2000001005d */
[C---:B------:R-:W-:Y:S01]  /*3d60*/  FFMA.FTZ R103, R158.reuse, R103, R53 ;  /* 0x000000679e677223 */ /* 0x040fe20000010035 */
[----:B------:R-:W-:Y:S01]  /*3d70*/  FFMA.FTZ R109, R158, R109, R56 ;  /* 0x0000006d9e6d7223 */ /* 0x000fe20000010038 */
[-C--:B------:R-:W-:Y:S01]  /*3d80*/  FFMA.FTZ R117, R117, R94.reuse, R93 ;  /* 0x0000005e75757223 */ /* 0x080fe2000001005d */
[----:B------:R-:W-:Y:S01]  /*3d90*/  FADD.FTZ R105, R104, -R105 ;  /* 0x8000006968697221 */ /* 0x000fe20000010000 */
[----:B------:R-:W-:Y:S01]  /*3da0*/  FADD.FTZ R113, R112, -R113 ;  /* 0x8000007170717221 */ /* 0x000fe20000010000 */
[----:B------:R-:W-:Y:S01]  /*3db0*/  FFMA.FTZ R93, R101, R94, R93 ;  /* 0x0000005e655d7223 */ /* 0x000fe2000001005d */
[-C--:B------:R-:W-:Y:S01]  /*3dc0*/  FMUL.FTZ R103, R103, R92.reuse ;  /* 0x0000005c67677220 */ /* 0x080fe20000410000 */
[----:B------:R-:W-:Y:S01]  /*3dd0*/  FMUL.FTZ R109, R109, R92 ;  /* 0x0000005c6d6d7220 */ /* 0x000fe20000410000 */
        /* <DEDUP_REMOVED lines=8> */
[----:B0-----:R-:W-:Y:S01]  /*3e60*/  FFMA.FTZ R89, R158, R116, R59 ;  /* 0x000000749e597223 */ /* 0x001fe2000001003b */
[-C--:B------:R-:W-:Y:S01]  /*3e70*/  FMUL.FTZ R105, R105, R92.reuse ;  /* 0x0000005c69697220 */ /* 0x080fe20000410000 */
[----:B------:R-:W-:Y:S01]  /*3e80*/  FMUL.FTZ R113, R113, R92 ;  /* 0x0000005c71717220 */ /* 0x000fe20000410000 */
[----:B------:R-:W-:Y:S01]  /*3e90*/  LOP3.LUT P2, RZ, R114, 0xff00, RZ, 0xc0, !PT ;  /* 0x0000ff0072ff7812 */ /* 0x000fe2000784c0ff */
[C---:B------:R-:W-:Y:S01]  /*3ea0*/  FFMA.FTZ R85, R158.reuse, R106, R55 ;  /* 0x0000006a9e557223 */ /* 0x040fe20000010037 */
[----:B------:R-:W-:Y:S01]  /*3eb0*/  LOP3.LUT P6, RZ, R115, 0xff, RZ, 0xc0, !PT ;  /* 0x000000ff73ff7812 */ /* 0x000fe200078cc0ff */
[C---:B------:R-:W-:Y:S01]  /*3ec0*/  FFMA.FTZ R87, R158.reuse, R110, R57 ;  /* 0x0000006e9e577223 */ /* 0x040fe20000010039 */
[----:B------:R-:W-:Y:S01]  /*3ed0*/  FFMA.FTZ R93, R158, R93, R52 ;  /* 0x0000005d9e5d7223 */ /* 0x000fe20000010034 */
        /* <DEDUP_REMOVED lines=8> */
[C---:B------:R-:W-:Y:S01]  /*3f60*/  LOP3.LUT P5, RZ, R114.reuse, 0xff0000, RZ, 0xc0, !PT ;  /* 0x00ff000072ff7812 */ /* 0x040fe200078ac0ff */
        /* <DEDUP_REMOVED lines=20> */
.L_x_9993:
[----:B------:R-:W0:Y:S01]  /*40b0*/  @P0 LDC.64 R88, c[0x0][0x478] ;  /* 0x00011e00ff580b82 */ /* 0x000e220000000a00 */
[----:B------:R-:W-:-:S04]  /*40c0*/  IMAD.WIDE.U32 R96, R155, 0x10, R96 ;  /* 0x000000109b607825 */ /* 0x000fc800078e0060 */
[----:B0-----:R-:W-:-:S05]  /*40d0*/  @P0 IMAD.WIDE.U32 R88, R155, 0x20, R88 ;  /* 0x000000209b580825 */ /* 0x001fca00078e0058 */
[----:B------:R0:W-:Y:S04]  /*40e0*/  @P0 STG.E.128 desc[UR6][R88.64], R44 ;  /* 0x0000002c58000986 */ /* 0x0001e8000c101d06 */
[----:B------:R0:W-:Y:S04]  /*40f0*/  @P0 STG.E.128 desc[UR6][R88.64+0x10], R48 ;  /* 0x0000103058000986 */ /* 0x0001e8000c101d06 */
[----:B------:R0:W-:Y:S01]  /*4100*/  STG.E.128 desc[UR6][R96.64], R84 ;  /* 0x0000005460007986 */ /* 0x0001e2000c101d06 */
[----:B------:R-:W-:Y:S05]  /*4110*/  BRA `(.L_x_9994) ;  /* 0x00000020002c7947 */ /* 0x000fea0003800000 */
.L_x_9985:
        /* <DEDUP_REMOVED lines=65> */
.L_x_9995:
        /* <DEDUP_REMOVED lines=14> */
[----:B-----5:R-:W-:Y:S01]  /*4610*/  ISETP.GE.U32.AND P2, PT, R128, RZ, PT ;  /* 0x000000ff8000720c */ /* 0x020fe20003f46070 */
[-CC-:B------:R-:W-:Y:S01]  /*4620*/  FFMA.FTZ R197, R197, R94.reuse, R93.reuse ;  /* 0x0000005ec5c57223 */ /* 0x180fe2000001005d */
[-CC-:B------:R-:W-:Y:S01]  /*4630*/  FFMA.FTZ R199, R199, R94.reuse, R93.reuse ;  /* 0x0000005ec7c77223 */ /* 0x180fe2000001005d */
[----:B------:R-:W-:Y:S01]  /*4640*/  FFMA.FTZ R201, R201, R94, R93 ;  /* 0x0000005ec9c97223 */ /* 0x000fe2000001005d */
[----:B------:R-:W-:Y:S01]  /*4650*/  FADD.FTZ R193, R193, -R0 ;  /* 0x80000000c1c17221 */ /* 0x000fe20000010000 */
[-C--:B------:R-:W-:Y:S01]  /*4660*/  FMUL.FTZ R0, R48, R92.reuse ;  /* 0x0000005c30007220 */ /* 0x080fe20000410000 */
[----:B------:R-:W-:Y:S01]  /*4670*/  FMUL.FTZ R44, R44, UR4 ;  /* 0x000000042c2c7c20 */ /* 0x000fe20008410000 */
[----:B------:R-:W-:Y:S01]  /*4680*/  FMUL.FTZ R45, R45, UR4 ;  /* 0x000000042d2d7c20 */ /* 0x000fe20008410000 */
[C---:B------:R-:W-:Y:S01]  /*4690*/  LOP3.LUT P6, RZ, R129.reuse, 0xff0000, RZ, 0xc0, !PT ;  /* 0x00ff000081ff7812 */ /* 0x040fe200078cc0ff */
[----:B------:R-:W-:Y:S01]  /*46a0*/  FMUL.FTZ R49, R158, R49 ;  /* 0x000000319e317220 */ /* 0x000fe20000410000 */
[C---:B------:R-:W-:Y:S01]  /*46b0*/  ISETP.GE.U32.AND.EX P2, PT, R129.reuse, 0x1000000, PT, P2 ;  /* 0x010000008100780c */ /* 0x040fe20003f46120 */
        /* <DEDUP_REMOVED lines=8> */
[----:B------:R-:W-:Y:S01]  /*4740*/  FSEL R96, R45, RZ, P2 ;  /* 0x000000ff2d607208 */ /* 0x000fe20001000000 */
        /* <DEDUP_REMOVED lines=27> */
.L_x_9996:
        /* <DEDUP_REMOVED lines=22> */
[-CC-:B------:R-:W-:Y:S01]  /*4a60*/  FFMA.FTZ R180, R180, R94.reuse, R93.reuse ;  /* 0x0000005eb4b47223 */ /* 0x180fe2000001005d */
[-CC-:B------:R-:W-:Y:S01]  /*4a70*/  FFMA.FTZ R178, R178, R94.reuse, R93.reuse ;  /* 0x0000005eb2b27223 */ /* 0x180fe2000001005d */
[-CC-:B------:R-:W-:Y:S01]  /*4a80*/  FFMA.FTZ R176, R176, R94.reuse, R93.reuse ;  /* 0x0000005eb0b07223 */ /* 0x180fe2000001005d */
[----:B------:R-:W-:Y:S01]  /*4a90*/  FFMA.FTZ R182, R182, R94, R93 ;  /* 0x0000005eb6b67223 */ /* 0x000fe2000001005d */
[-C--:B------:R-:W-:Y:S01]  /*4aa0*/  FMUL.FTZ R0, R48, R92.reuse ;  /* 0x0000005c30007220 */ /* 0x080fe20000410000 */
[----:B------:R-:W-:Y:S01]  /*4ab0*/  FMUL.FTZ R44, R44, UR4 ;  /* 0x000000042c2c7c20 */ /* 0x000fe20008410000 */
[----:B------:R-:W-:Y:S01]  /*4ac0*/  FMUL.FTZ R45, R45, UR4 ;  /* 0x000000042d2d7c20 */ /* 0x000fe20008410000 */
[C---:B------:R-:W-:Y:S01]  /*4ad0*/  LOP3.LUT P6, RZ, R125.reuse, 0xff0000, RZ, 0xc0, !PT ;  /* 0x00ff00007dff7812 */ /* 0x040fe200078cc0ff */
[----:B------:R-:W-:Y:S01]  /*4ae0*/  FMUL.FTZ R49, R158, R171 ;  /* 0x000000ab9e317220 */ /* 0x000fe20000410000 */
[----:B------:R-:W-:Y:S01]  /*4af0*/  ISETP.GE.U32.AND.EX P2, PT, R125, 0x1000000, PT, P2 ;  /* 0x010000007d00780c */ /* 0x000fe20003f46120 */
[----:B------:R-:W-:Y:S01]  /*4b00*/  FADD.FTZ R181, R181, -R180 ;  /* 0x800000b4b5b57221 */ /* 0x000fe20000010000 */
        /* <DEDUP_REMOVED lines=37> */
.L_x_9997:
[-CC-:B------:R-:W-:Y:S01]  /*4d60*/  FFMA.FTZ R180, R180, R94.reuse, R93.reuse ;  /* 0x0000005eb4b47223 */ /* 0x180fe2000001005d */
[-CC-:B------:R-:W-:Y:S01]  /*4d70*/  FFMA.FTZ R0, R173, R94.reuse, R93.reuse ;  /* 0x0000005ead007223 */ /* 0x180fe2000001005d */
[-CC-:B------:R-:W-:Y:S01]  /*4d80*/  FFMA.FTZ R178, R178, R94.reuse, R93.reuse ;  /* 0x0000005eb2b27223 */ /* 0x180fe2000001005d */
[-CC-:B------:R-:W-:Y:S01]  /*4d90*/  FFMA.FTZ R169, R169, R94.reuse, R93.reuse ;  /* 0x0000005ea9a97223 */ /* 0x180fe2000001005d */
[----:B------:R-:W-:Y:S01]  /*4da0*/  FADD.FTZ R181, R181, -R180 ;  /* 0x800000b4b5b57221 */ /* 0x000fe20000010000 */
[----:B------:R-:W-:Y:S01]  /*4db0*/  FADD.FTZ R175, R175, -R0 ;  /* 0x80000000afaf7221 */ /* 0x000fe20000010000 */
[----:B------:R-:W-:Y:S01]  /*4dc0*/  FADD.FTZ R179, R179, -R178 ;  /* 0x800000b2b3b37221 */ /* 0x000fe20000010000 */
[-C--:B0-----:R-:W-:Y:S01]  /*4dd0*/  FFMA.FTZ R85, R168, R94.reuse, R93 ;  /* 0x0000005ea8557223 */ /* 0x081fe2000001005d */
[C---:B------:R-:W-:Y:S01]  /*4de0*/  FMUL.FTZ R181, R158.reuse, R181 ;  /* 0x000000b59eb57220 */ /* 0x040fe20000410000 */
[----:B------:R-:W-:Y:S01]  /*4df0*/  FMUL.FTZ R175, R158, R175 ;  /* 0x000000af9eaf7220 */ /* 0x000fe20000410000 */
[----:B------:R-:W-:Y:S01]  /*4e00*/  FADD.FTZ R169, R172, -R169 ;  /* 0x800000a9aca97221 */ /* 0x000fe20000010000 */
[-CC-:B------:R-:W-:Y:S01]  /*4e10*/  FFMA.FTZ R176, R176, R94.reuse, R93.reuse ;  /* 0x0000005eb0b07223 */ /* 0x180fe2000001005d */
[-CC-:B------:R-:W-:Y:S01]  /*4e20*/  FFMA.FTZ R171, R171, R94.reuse, R93.reuse ;  /* 0x0000005eabab7223 */ /* 0x180fe2000001005d */
[----:B------:R-:W-:Y:S01]  /*4e30*/  FFMA.FTZ R182, R182, R94, R93 ;  /* 0x0000005eb6b67223 */ /* 0x000fe2000001005d */
[-C--:B------:R-:W-:Y:S01]  /*4e40*/  FMUL.FTZ R181, R181, R92.reuse ;  /* 0x0000005cb5b57220 */ /* 0x080fe20000410000 */
[-C--:B------:R-:W-:Y:S01]  /*4e50*/  FMUL.FTZ R175, R175, R92.reuse ;  /* 0x0000005cafaf7220 */ /* 0x080fe20000410000 */
[----:B------:R-:W-:Y:S01]  /*4e60*/  FADD.FTZ R87, R170, -R85 ;  /* 0x80000055aa577221 */ /* 0x000fe20000010000 */
[C---:B------:R-:W-:Y:S01]  /*4e70*/  FMUL.FTZ R179, R158.reuse, R179 ;  /* 0x000000b39eb37220 */ /* 0x040fe20000410000 */
[----:B------:R-:W-:Y:S01]  /*4e80*/  FMUL.FTZ R169, R158, R169 ;  /* 0x000000a99ea97220 */ /* 0x000fe20000410000 */
[----:B------:R-:W-:Y:S01]  /*4e90*/  FADD.FTZ R177, R177, -R176 ;  /* 0x800000b0b1b17221 */ /* 0x000fe20000010000 */
[----:B------:R-:W-:Y:S01]  /*4ea0*/  FADD.FTZ R171, R174, -R171 ;  /* 0x800000abaeab7221 */ /* 0x000fe20000010000 */
[----:B------:R-:W-:Y:S01]  /*4eb0*/  FADD.FTZ R183, R183, -R182 ;  /* 0x800000b6b7b77221 */ /* 0x000fe20000010000 */
[----:B------:R-:W-:Y:S01]  /*4ec0*/  FMUL.FTZ R181, R181, UR4 ;  /* 0x00000004b5b57c20 */ /* 0x000fe20008410000 */
[----:B------:R-:W-:Y:S01]  /*4ed0*/  FMUL.FTZ R175, R175, UR4 ;  /* 0x00000004afaf7c20 */ /* 0x000fe20008410000 */
[----:B------:R-:W-:Y:S01]  /*4ee0*/  LOP3.LUT P2, RZ, R124, 0xff00, RZ, 0xc0, !PT ;  /* 0x0000ff007cff7812 */ /* 0x000fe2000784c0ff */
[-C--:B------:R-:W-:Y:S01]  /*4ef0*/  FMUL.FTZ R179, R179, R92.reuse ;  /* 0x0000005cb3b37220 */ /* 0x080fe20000410000 */
[----:B------:R-:W-:Y:S01]  /*4f00*/  LOP3.LUT P6, RZ, R125, 0xff, RZ, 0xc0, !PT ;  /* 0x000000ff7dff7812 */ /* 0x000fe200078cc0ff */
[C---:B------:R-:W-:Y:S01]  /*4f10*/  FMUL.FTZ R87, R158.reuse, R87 ;  /* 0x000000579e577220 */ /* 0x040fe20000410000 */
[-C--:B------:R-:W-:Y:S01]  /*4f20*/  FMUL.FTZ R169, R169, R92.reuse ;  /* 0x0000005ca9a97220 */ /* 0x080fe20000410000 */
[C---:B------:R-:W-:Y:S01]  /*4f30*/  FMUL.FTZ R177, R158.reuse, R177 ;  /* 0x000000b19eb17220 */ /* 0x040fe20000410000 */
[C---:B------:R-:W-:Y:S01]  /*4f40*/  FMUL.FTZ R171, R158.reuse, R171 ;  /* 0x000000ab9eab7220 */ /* 0x040fe20000410000 */
[----:B------:R-:W-:Y:S01]  /*4f50*/  FMUL.FTZ R183, R158, R183 ;  /* 0x000000b79eb77220 */ /* 0x000fe20000410000 */
        /* <DEDUP_REMOVED lines=29> */
.L_x_9998:
        /* <DEDUP_REMOVED lines=69> */
.L_x_9999:
        /* <DEDUP_REMOVED lines=61> */
.L_x_10000:
        /* <DEDUP_REMOVED lines=18> */
[--C-:B------:R-:W-:Y:S01]  /*5a70*/  FFMA.FTZ R113, R113, R94, R93.reuse ;  /* 0x0000005e71717223 */ /* 0x100fe2000001005d */
[----:B------:R-:W-:Y:S01]  /*5a80*/  FMUL.FTZ R84, R48, R92 ;  /* 0x0000005c30547220 */ /* 0x000fe20000410000 */
[-C--:B------:R-:W-:Y:S01]  /*5a90*/  FFMA.FTZ R117, R117, R94.reuse, R93 ;  /* 0x0000005e75757223 */ /* 0x080fe2000001005d */
        /* <DEDUP_REMOVED lines=48> */
.L_x_10001:
        /* <DEDUP_REMOVED lines=9> */
[-C--:B------:R-:W-:Y:S01]  /*5e30*/  FFMA.FTZ R117, R117, R94.reuse, R93 ;  /* 0x0000005e75757223 */ /* 0x080fe2000001005d */
[----:B------:R-:W-:Y:S01]  /*5e40*/  FADD.FTZ R105, R104, -R105 ;  /* 0x8000006968697221 */ /* 0x000fe20000010000 */
[----:B------:R-:W-:Y:S01]  /*5e50*/  FADD.FTZ R113, R112, -R113 ;  /* 0x8000007170717221 */ /* 0x000fe20000010000 */
[C---:B------:R-:W-:Y:S01]  /*5e60*/  FMUL.FTZ R103, R158.reuse, R103 ;  /* 0x000000679e677220 */ /* 0x040fe20000410000 */
        /* <DEDUP_REMOVED lines=20> */
[----:B0-----:R-:W-:Y:S01]  /*5fb0*/  FSEL R86, R109, RZ, P6 ;  /* 0x000000ff6d567208 */ /* 0x001fe20003000000 */
        /* <DEDUP_REMOVED lines=27> */
.L_x_10002:
[----:B------:R-:W0:Y:S01]  /*6170*/  @P0 LDC.64 R88, c[0x0][0x478] ;  /* 0x00011e00ff580b82 */ /* 0x000e220000000a00 */
[----:B------:R-:W-:-:S04]  /*6180*/  IMAD.WIDE.U32 R96, R155, 0x10, R96 ;  /* 0x000000109b607825 */ /* 0x000fc800078e0060 */
[----:B0-----:R-:W-:-:S05]  /*6190*/  @P0 IMAD.WIDE.U32 R88, R155, 0x20, R88 ;  /* 0x000000209b580825 */ /* 0x001fca00078e0058 */
[----:B------:R1:W-:Y:S04]  /*61a0*/  @P0 STG.E.128 desc[UR6][R88.64], R44 ;  /* 0x0000002c58000986 */ /* 0x0003e8000c101d06 */
[----:B------:R1:W-:Y:S04]  /*61b0*/  @P0 STG.E.128 desc[UR6][R88.64+0x10], R48 ;  /* 0x0000103058000986 */ /* 0x0003e8000c101d06 */
[----:B------:R1:W-:Y:S02]  /*61c0*/  STG.E.128 desc[UR6][R96.64], R84 ;  /* 0x0000005460007986 */ /* 0x0003e4000c101d06 */
.L_x_9994:
        /* <DEDUP_REMOVED lines=68> */
.L_x_9984:
        /* <DEDUP_REMOVED lines=25> */
.L_x_10004:
        /* <DEDUP_REMOVED lines=14> */
.L_x_15707:


//--------------------- .text._ZN10layer_norm22ln_bwd_finalize_kernelINS_22Kernel_traits_finalizeILj8192E6__halfS2_fS2_fjLb0ELj1024ELj4ENS_18Kernel_traits_baseILj8192ES2_S2_fS2_fjLj1024EEEEELb0ELb0EEEvNS_9BwdParamsE --------------------------
	.section	.text._ZN10layer_norm22ln_bwd_finalize_kernelINS_22Kernel_traits_finalizeILj8192E6__halfS2_fS2_fjLb0ELj1024ELj4ENS_18Kernel_traits_baseILj8192ES2_S2_fS2_fjLj1024EEEEELb0ELb0EEEvNS_9BwdParamsE,"ax",@progbits
	.align	128
        .global         _ZN10layer_norm22ln_bwd_finalize_kernelINS_22Kernel_traits_finalizeILj8192E6__halfS2_fS2_fjLb0ELj1024ELj4ENS_18Kernel_traits_baseILj8192ES2_S2_fS2_fjLj1024EEEEELb0ELb0EEEvNS_9BwdParamsE
        .type           _ZN10layer_norm22ln_bwd_finalize_kernelINS_22Kernel_traits_finalizeILj8192E6__halfS2_fS2_fjLb0ELj1024ELj4ENS_18Kernel_traits_baseILj8192ES2_S2_fS2_fjLj1024EEEEELb0ELb0EEEvNS_9BwdParamsE,@function
        .size           _ZN10layer_norm22ln_bwd_finalize_kernelINS_22Kernel_traits_finalizeILj8192E6__halfS2_fS2_fjLb0ELj1024ELj4ENS_18Kernel_traits_baseILj8192ES2_S2_fS2_fjLj1024EEEEELb0ELb0EEEvNS_9BwdParamsE,(.L_x_15708 - _ZN10layer_norm22ln_bwd_finalize_kernelINS_22Kernel_traits_finalizeILj8192E6__halfS2_fS2_fjLb0ELj1024ELj4ENS_18Kernel_traits_baseILj8192ES2_S2_fS2_fjLj1024EEEEELb0ELb0EEEvNS_9BwdParamsE)
        .other          _ZN10layer_norm22ln_bwd_finalize_kernelINS_22Kernel_traits_finalizeILj8192E6__halfS2_fS2_fjLb0ELj1024ELj4ENS_18Kernel_traits_baseILj8192ES2_S2_fS2_fjLj1024EEEEELb0ELb0EEEvNS_9BwdParamsE,@"STO_CUDA_ENTRY STV_DEFAULT"
_ZN10layer_norm22ln_bwd_finalize_kernelINS_22Kernel_traits_finalizeILj8192E6__halfS2_fS2_fjLb0ELj1024ELj4ENS_18Kernel_traits_baseILj8192ES2_S2_fS2_fjLj1024EEEEELb0ELb0EEEvNS_9BwdParamsE:
.text._ZN10layer_norm22ln_bwd_finalize_kernelINS_22Kernel_traits_finalizeILj8192E6__halfS2_fS2_fjLb0ELj1024ELj4ENS_18Kernel_traits_baseILj8192ES2_S2_fS2_fjLj1024EEEEELb0ELb0EEEvNS_9BwdParamsE:
        /* <DEDUP_REMOVED lines=78> */
.L_x_10009:
        /* <DEDUP_REMOVED lines=118> */
.L_x_10008:
[----:B------:R-:W-:Y:S05]  /*0c40*/  BSYNC.RECONVERGENT B1 ;  /* 0x0000000000017941 */ /* 0x000fea0003800200 */
.L_x_10007:
        /* <DEDUP_REMOVED lines=68> */
.L_x_10011:
[----:B------:R-:W-:Y:S05]  /*1090*/  BSYNC.RECONVERGENT B1 ;  /* 0x0000000000017941 */ /* 0x000fea0003800200 */
.L_x_10010:
        /* <DEDUP_REMOVED lines=37> */
.L_x_10013:
[----:B------:R-:W-:Y:S05]  /*12f0*/  BSYNC.RECONVERGENT B1 ;  /* 0x0000000000017941 */ /* 0x000fea0003800200 */
.L_x_10012:
[----:B------:R-:W-:Y:S05]  /*1300*/  @!P1 BRA `(.L_x_10006) ;  /* 0x00000000003c9947 */ /* 0x000fea0003800000 */
[----:B------:R-:W0:Y:S01]  /*1310*/  LDC.64 R8, c[0x0][0x440] ;  /* 0x00011000ff087b82 */ /* 0x000e220000000a00 */
[----:B------:R-:W-:Y:S01]  /*1320*/  IMAD R2, R2, R54, R7 ;  /* 0x0000003602027224 */ /* 0x000fe200078e0207 */
[----:B------:R-:W-:-:S04]  /*1330*/  IADD3 R0, PT, PT, -R0, RZ, RZ ;  /* 0x000000ff00007210 */ /* 0x000fc80007ffe1ff */
[----:B------:R-:W-:Y:S02]  /*1340*/  IADD3 R13, PT, PT, R57, R2, RZ ;  /* 0x00000002390d7210 */ /* 0x000fe40007ffe0ff */
[----:B------:R-:W1:Y:S05]  /*1350*/  LDC.64 R10, c[0x0][0x448] ;  /* 0x00011200ff0a7b82 */ /* 0x000e6a0000000a00 */
.L_x_10014:
        /* <DEDUP_REMOVED lines=10> */
.L_x_10006:
[----:B------:R-:W-:Y:S05]  /*1400*/  BSYNC.RECONVERGENT B0 ;  /* 0x0000000000007941 */ /* 0x000fea0003800200 */
.L_x_10005:
        /* <DEDUP_REMOVED lines=62> */
.L_x_10015:
        /* <DEDUP_REMOVED lines=9> */
.L_x_15708:


//--------------------- .text._ZN10layer_norm13ln_bwd_kernelINS_13Kernel_traitsI6__halfS2_fS2_fjLj8192ELj1ELj1ELj8ELj16ENS_18Kernel_traits_baseILj8192ES2_S2_fS2_fjLj256EEEEELb1ELb0ELb1ELb0EEEvNS_9BwdParamsE --------------------------
	.section	.text._ZN10layer_norm13ln_bwd_kernelINS_13Kernel_traitsI6__halfS2_fS2_fjLj8192ELj1ELj1ELj8ELj16ENS_18Kernel_traits_baseILj8192ES2_S2_fS2_fjLj256EEEEELb1ELb0ELb1ELb0EEEvNS_9BwdParamsE,"ax",@progbits
	.align	128
        .global         _ZN10layer_norm13ln_bwd_kernelINS_13Kernel_traitsI6__halfS2_fS2_fjLj8192ELj1ELj1ELj8ELj16ENS_18Kernel_traits_baseILj8192ES2_S2_fS2_fjLj256EEEEELb1ELb0ELb1ELb0EEEvNS_9BwdParamsE
        .type           _ZN10layer_norm13ln_bwd_kernelINS_13Kernel_traitsI6__halfS2_fS2_fjLj8192ELj1ELj1ELj8ELj16ENS_18Kernel_traits_baseILj8192ES2_S2_fS2_fjLj256EEEEELb1ELb0ELb1ELb0EEEvNS_9BwdParamsE,@function
        .size           _ZN10layer_norm13ln_bwd_kernelINS_13Kernel_traitsI6__halfS2_fS2_fjLj8192ELj1ELj1ELj8ELj16ENS_18Kernel_traits_baseILj8192ES2_S2_fS2_fjLj256EEEEELb1ELb0ELb1ELb0EEEvNS_9BwdParamsE,(.L_x_15709 - _ZN10layer_norm13ln_bwd_kernelINS_13Kernel_traitsI6__halfS2_fS2_fjLj8192ELj1ELj1ELj8ELj16ENS_18Kernel_traits_baseILj8192ES2_S2_fS2_fjLj256EEEEELb1ELb0ELb1ELb0EEEvNS_9BwdParamsE)
        .other          _ZN10layer_norm13ln_bwd_kernelINS_13Kernel_traitsI6__halfS2_fS2_fjLj8192ELj1ELj1ELj8ELj16ENS_18Kernel_traits_baseILj8192ES2_S2_fS2_fjLj256EEEEELb1ELb0ELb1ELb0EEEvNS_9BwdParamsE,@"STO_CUDA_ENTRY STV_DEFAULT"
_ZN10layer_norm13ln_bwd_kernelINS_13Kernel_traitsI6__halfS2_fS2_fjLj8192ELj1ELj1ELj8ELj16ENS_18Kernel_traits_baseILj8192ES2_S2_fS2_fjLj256EEEEELb1ELb0ELb1ELb0EEEvNS_9BwdParamsE:
.text._ZN10layer_norm13ln_bwd_kernelINS_13Kernel_traitsI6__halfS2_fS2_fjLj8192ELj1ELj1ELj8ELj16ENS_18Kernel_traits_baseILj8192ES2_S2_fS2_fjLj256EEEEELb1ELb0ELb1ELb0EEEvNS_9BwdParamsE:
        /* <DEDUP_REMOVED lines=105> */
.L_x_10165:
        /* <DEDUP_REMOVED lines=33> */
[----:B-1----:R-:W-:Y:S02]  /*08a0*/  SHF.R.S32.HI R157, RZ, 0x1f, R158 ;  /* 0x0000001fff9d7819 */ /* 0x002fe4000001149e */
[----:B------:R-:W-:Y:S02]  /*08b0*/  LEA.HI R0, R9, R0, RZ, 0x3 ;  /* 0x0000000009007211 */ /* 0x000fe400078f18ff */
[----:B------:R-:W-:-:S02]  /*08c0*/  LEA.HI R158, R157, R158, RZ, 0x3 ;  /* 0x0000009e9d9e7211 */ /* 0x000fc400078f18ff */
[-C--:B------:R-:W-:Y:S02]  /*08d0*/  LEA.HI.SX32 R0, R0, R7.reuse, 0x1d ;  /* 0x0000000700007211 */ /* 0x080fe400078feaff */
[-C--:B------:R-:W-:Y:S02]  /*08e0*/  @P5 LEA.HI.SX32 R169, R160, R7.reuse, 0x1d ;  /* 0x00000007a0a95211 */ /* 0x080fe400078feaff */
[----:B------:R-:W-:Y:S02]  /*08f0*/  P2R R9, PR, RZ, 0x40 ;  /* 0x00000040ff097803 */ /* 0x000fe40000000000 */
        /* <DEDUP_REMOVED lines=9> */
[----:B-1----:R-:W-:-:S05]  /*0990*/  IMAD.WIDE.U32 R212, R170, 0x20, R212 ;  /* 0x00000020aad47825 */ /* 0x002fca00078e00d4 */
[----:B------:R-:W4:Y:S04]  /*09a0*/  LDG.E.128 R156, desc[UR10][R212.64] ;  /* 0x0000000ad49c7981 */ /* 0x000f28000c1e1d00 */
[----:B------:R-:W4:Y:S01]  /*09b0*/  LDG.E.128 R164, desc[UR10][R212.64+0x10] ;  /* 0x0000100ad4a47981 */ /* 0x000f22000c1e1d00 */
[----:B--2---:R-:W-:-:S06]  /*09c0*/  IMAD.WIDE.U32 R180, R169, 0x8, R180 ;  /* 0x00000008a9b47825 */ /* 0x004fcc00078e00b4 */
[----:B------:R-:W5:Y:S01]  /*09d0*/  LDG.E.64 R180, desc[UR10][R180.64] ;  /* 0x0000000ab4b47981 */ /* 0x000f62000c1e1b00 */
[----:B------:R-:W-:-:S04]  /*09e0*/  ISETP.NE.U32.AND P0, PT, RZ, UR14, PT ;  /* 0x0000000eff007c0c */ /* 0x000fc8000bf05070 */
[----:B------:R-:W-:-:S13]  /*09f0*/  ISETP.NE.AND.EX P0, PT, RZ, UR15, PT, P0 ;  /* 0x0000000fff007c0c */ /* 0x000fda000bf05300 */
[----:B------:R-:W0:Y:S01]  /*0a00*/  @P0 LDC.64 R210, c[0x0][0x438] ;  /* 0x00010e00ffd20b82 */ /* 0x000e220000000a00 */
[--C-:B------:R-:W-:Y:S02]  /*0a10*/  HADD2.F32 R219, -RZ, R120.reuse.H0_H0 ;  /* 0x20000078ffdb7230 */ /* 0x100fe40000004100 */
[----:B------:R-:W-:Y:S02]  /*0a20*/  HADD2.F32 R218, -RZ, R120.H1_H1 ;  /* 0x30000078ffda7230 */ /* 0x000fe40000004100 */
[--C-:B------:R-:W-:Y:S02]  /*0a30*/  HADD2.F32 R215, -RZ, R121.reuse.H0_H0 ;  /* 0x20000079ffd77230 */ /* 0x100fe40000004100 */
[----:B------:R-:W-:Y:S02]  /*0a40*/  HADD2.F32 R214, -RZ, R121.H1_H1 ;  /* 0x30000079ffd67230 */ /* 0x000fe40000004100 */
[----:B0-----:R-:W-:-:S05]  /*0a50*/  @P0 IMAD.WIDE.U32 R210, R170, 0x20, R210 ;  /* 0x00000020aad20825 */ /* 0x001fca00078e00d2 */
[----:B------:R-:W5:Y:S04]  /*0a60*/  @P0 LDG.E.128 R52, desc[UR10][R210.64] ;  /* 0x0000000ad2340981 */ /* 0x000f68000c1e1d00 */
[----:B------:R0:W5:Y:S02]  /*0a70*/  @P0 LDG.E.128 R48, desc[UR10][R210.64+0x10] ;  /* 0x0000100ad2300981 */ /* 0x000164000c1e1d00 */
[--C-:B0-----:R-:W-:Y:S02]  /*0a80*/  HADD2.F32 R211, -RZ, R122.reuse.H0_H0 ;  /* 0x2000007affd37230 */ /* 0x101fe40000004100 */
[----:B------:R-:W-:Y:S01]  /*0a90*/  HADD2.F32 R210, -RZ, R122.H1_H1 ;  /* 0x3000007affd27230 */ /* 0x000fe20000004100 */
[----:B------:R-:W-:Y:S02]  /*0aa0*/  IADD3 R171, PT, PT, R171, 0x100, RZ ;  /* 0x00000100abab7810 */ /* 0x000fe40007ffe0ff */
[----:B------:R-:W-:-:S02]  /*0ab0*/  IADD3 R169, PT, PT, R169, 0x100, RZ ;  /* 0x00000100a9a97810 */ /* 0x000fc40007ffe0ff */
[----:B------:R-:W-:Y:S01]  /*0ac0*/  IADD3 R170, PT, PT, R170, 0x100, RZ ;  /* 0x00000100aaaa7810 */ /* 0x000fe20007ffe0ff */
[--C-:B---3--:R-:W-:Y:S02]  /*0ad0*/  HADD2.F32 R31, -RZ, R160.reuse.H0_H0 ;  /* 0x200000a0ff1f7230 */ /* 0x108fe40000004100 */
[----:B------:R-:W-:Y:S02]  /*0ae0*/  HADD2.F32 R160, -RZ, R160.H1_H1 ;  /* 0x300000a0ffa07230 */ /* 0x000fe40000004100 */
[C---:B----4-:R-:W-:Y:S01]  /*0af0*/  FADD.FTZ R221, -R168.reuse, R156 ;  /* 0x0000009ca8dd7221 */ /* 0x050fe20000010100 */
[C---:B------:R-:W-:Y:S01]  /*0b00*/  FADD.FTZ R157, -R168.reuse, R157 ;  /* 0x0000009da89d7221 */ /* 0x040fe20000010100 */
[C---:B------:R-:W-:Y:S01]  /*0b10*/  FADD.FTZ R217, -R168.reuse, R158 ;  /* 0x0000009ea8d97221 */ /* 0x040fe20000010100 */
[----:B------:R-:W-:Y:S01]  /*0b20*/  FMUL.FTZ R219, R219, R31 ;  /* 0x0000001fdbdb7220 */ /* 0x000fe20000410000 */
[----:B------:R-:W-:Y:S01]  /*0b30*/  FADD.FTZ R213, -R168, R164 ;  /* 0x000000a4a8d57221 */ /* 0x000fe20000010100 */
[----:B------:R-:W-:Y:S01]  /*0b40*/  FMUL.FTZ R221, R4, R221 ;  /* 0x000000dd04dd7220 */ /* 0x000fe20000410000 */
[----:B------:R-:W-:Y:S01]  /*0b50*/  FADD.FTZ R159, -R168, R159 ;  /* 0x0000009fa89f7221 */ /* 0x000fe20000010100 */
[----:B------:R-:W-:-:S02]  /*0b60*/  HADD2.F32 R156, -RZ, R161.H0_H0 ;  /* 0x200000a1ff9c7230 */ /* 0x000fc40000004100 */
[----:B------:R-:W-:Y:S01]  /*0b70*/  FADD.FTZ R84, R84, R31 ;  /* 0x0000001f54547221 */ /* 0x000fe20000010000 */
[----:B------:R-:W-:Y:S02]  /*0b80*/  HADD2.F32 R158, -RZ, R162.H0_H0 ;  /* 0x200000a2ff9e7230 */ /* 0x000fe40000004100 */
[C---:B------:R-:W-:Y:S01]  /*0b90*/  FFMA.FTZ R116, R221.reuse, R31, R116 ;  /* 0x0000001fdd747223 */ /* 0x040fe20000010074 */
[C---:B------:R-:W-:Y:S01]  /*0ba0*/  FMUL.FTZ R220, R4.reuse, R157 ;  /* 0x0000009d04dc7220 */ /* 0x040fe20000410000 */
[C---:B------:R-:W-:Y:S01]  /*0bb0*/  FMUL.FTZ R217, R4.reuse, R217 ;  /* 0x000000d904d97220 */ /* 0x040fe20000410000 */
[----:B------:R-:W-:Y:S01]  /*0bc0*/  FMUL.FTZ R213, R4, R213 ;  /* 0x000000d504d57220 */ /* 0x000fe20000410000 */
[----:B------:R-:W-:Y:S01]  /*0bd0*/  FMUL.FTZ R218, R218, R160 ;  /* 0x000000a0dada7220 */ /* 0x000fe20000410000 */
[----:B------:R-:W-:Y:S01]  /*0be0*/  FADD.FTZ R31, RZ, R219 ;  /* 0x000000dbff1f7221 */ /* 0x000fe20000010000 */
[----:B------:R-:W-:Y:S01]  /*0bf0*/  FFMA.FTZ R157, R221, R219, RZ ;  /* 0x000000dbdd9d7223 */ /* 0x000fe200000100ff */
[----:B------:R-:W-:Y:S01]  /*0c00*/  FMUL.FTZ R216, R4, R159 ;  /* 0x0000009f04d87220 */ /* 0x000fe20000410000 */
[----:B------:R-:W-:-:S02]  /*0c10*/  HADD2.F32 R172, -RZ, R163.H0_H0 ;  /* 0x200000a3ffac7230 */ /* 0x000fc40000004100 */
[-C--:B------:R-:W-:Y:S01]  /*0c20*/  FMUL.FTZ R215, R215, R156.reuse ;  /* 0x0000009cd7d77220 */ /* 0x080fe20000410000 */
[----:B------:R-:W-:Y:S02]  /*0c30*/  HADD2.F32 R159, -RZ, R123.H0_H0 ;  /* 0x2000007bff9f7230 */ /* 0x000fe40000004100 */
[----:B------:R-:W-:Y:S01]  /*0c40*/  FADD.FTZ R86, R86, R156 ;  /* 0x0000009c56567221 */ /* 0x000fe20000010000 */
[----:B------:R-:W-:Y:S02]  /*0c50*/  HADD2.F32 R161, -RZ, R161.H1_H1 ;  /* 0x300000a1ffa17230 */ /* 0x000fe40000004100 */
        /* <DEDUP_REMOVED lines=10> */
[----:B------:R-:W-:-:S02]  /*0d00*/  HADD2.F32 R162, -RZ, R162.H1_H1 ;  /* 0x300000a2ffa27230 */ /* 0x000fc40000004100 */
[----:B------:R-:W-:Y:S01]  /*0d10*/  FADD.FTZ R165, -R168, R165 ;  /* 0x000000a5a8a57221 */ /* 0x000fe20000010100 */
[----:B------:R-:W-:Y:S01]  /*0d20*/  FADD.FTZ R156, R157, R214 ;  /* 0x000000d69d9c7221 */ /* 0x000fe20000010000 */
[----:B------:R-:W-:Y:S01]  /*0d30*/  FFMA.FTZ R158, R216, R214, R159 ;  /* 0x000000d6d89e7223 */ /* 0x000fe2000001009f */
[----:B------:R-:W-:Y:S01]  /*0d40*/  FADD.FTZ R209, -R168, R166 ;  /* 0x000000a6a8d17221 */ /* 0x000fe20000010100 */
        /* <DEDUP_REMOVED lines=9> */
[----:B------:R-:W-:Y:S01]  /*0de0*/  FADD.FTZ R167, -R168, R167 ;  /* 0x000000a7a8a77221 */ /* 0x000fe20000010100 */
[----:B------:R-:W-:Y:S01]  /*0df0*/  FADD.FTZ R156, R157, R210 ;  /* 0x000000d29d9c7221 */ /* 0x000fe20000010000 */
[----:B------:R-:W-:Y:S01]  /*0e00*/  FFMA.FTZ R158, R212, R210, R159 ;  /* 0x000000d2d49e7223 */ /* 0x000fe2000001009f */
        /* <DEDUP_REMOVED lines=14> */
.L_x_10020:
[----:B----4-:R-:W-:Y:S05]  /*0ef0*/  BSYNC.RECONVERGENT B1 ;  /* 0x0000000000017941 */ /* 0x010fea0003800200 */
.L_x_10019:
        /* <DEDUP_REMOVED lines=18> */
[--C-:B0-----:R-:W-:Y:S01]  /*1020*/  HADD2.F32 R10, -RZ, R132.reuse.H0_H0 ;  /* 0x20000084ff0a7230 */ /* 0x101fe20000004100 */
[----:B------:R-:W-:Y:S02]  /*1030*/  IADD3 R171, PT, PT, R171, 0x100, RZ ;  /* 0x00000100abab7810 */ /* 0x000fe40007ffe0ff */
[----:B------:R-:W-:Y:S02]  /*1040*/  IADD3 R169, PT, PT, R169, 0x100, RZ ;  /* 0x00000100a9a97810 */ /* 0x000fe40007ffe0ff */
[----:B------:R-:W-:Y:S01]  /*1050*/  IADD3 R170, PT, PT, R170, 0x100, RZ ;  /* 0x00000100aaaa7810 */ /* 0x000fe20007ffe0ff */
[C---:B---3--:R-:W-:Y:S01]  /*1060*/  FADD.FTZ R159, -R168.reuse, R12 ;  /* 0x0000000ca89f7221 */ /* 0x048fe20000010100 */
[C---:B------:R-:W-:Y:S01]  /*1070*/  FADD.FTZ R163, -R168.reuse, R13 ;  /* 0x0000000da8a37221 */ /* 0x040fe20000010100 */
[----:B------:R-:W-:Y:S01]  /*1080*/  FADD.FTZ R165, -R168, R14 ;  /* 0x0000000ea8a57221 */ /* 0x000fe20000010100 */
[----:B------:R-:W-:-:S02]  /*1090*/  HADD2.F32 R14, -RZ, R132.H1_H1 ;  /* 0x30000084ff0e7230 */ /* 0x000fc40000004100 */
[C---:B------:R-:W-:Y:S01]  /*10a0*/  FMUL.FTZ R11, R4.reuse, R159 ;  /* 0x0000009f040b7220 */ /* 0x040fe20000410000 */
[----:B------:R-:W-:Y:S01]  /*10b0*/  FMUL.FTZ R12, R4, R163 ;  /* 0x000000a3040c7220 */ /* 0x000fe20000410000 */
[----:B------:R-:W-:Y:S01]  /*10c0*/  FADD.FTZ R167, -R168, R15 ;  /* 0x0000000fa8a77221 */ /* 0x000fe20000010100 */
[--C-:B----4-:R-:W-:Y:S02]  /*10d0*/  HADD2.F32 R13, -RZ, R16.reuse.H0_H0 ;  /* 0x20000010ff0d7230 */ /* 0x110fe40000004100 */
        /* <DEDUP_REMOVED lines=9> */
[----:B------:R-:W-:Y:S01]  /*1170*/  FADD.FTZ R225, -R168, R21 ;  /* 0x00000015a8e17221 */ /* 0x000fe20000010100 */
[----:B------:R-:W-:-:S02]  /*1180*/  HADD2.F32 R18, -RZ, R133.H1_H1 ;  /* 0x30000085ff127230 */ /* 0x000fc40000004100 */
[-C--:B------:R-:W-:Y:S01]  /*1190*/  FMUL.FTZ R10, R10, R13.reuse ;  /* 0x0000000d0a0a7220 */ /* 0x080fe20000410000 */
[--C-:B------:R-:W-:Y:S02]  /*11a0*/  HADD2.F32 R20, -RZ, R134.reuse.H0_H0 ;  /* 0x20000086ff147230 */ /* 0x100fe40000004100 */
[----:B------:R-:W-:Y:S01]  /*11b0*/  FADD.FTZ R76, R76, R13 ;  /* 0x0000000d4c4c7221 */ /* 0x000fe20000010000 */
[----:B------:R-:W-:Y:S01]  /*11c0*/  FFMA.FTZ R108, R11, R13, R108 ;  /* 0x0000000d0b6c7223 */ /* 0x000fe2000001006c */
[----:B------:R-:W-:Y:S01]  /*11d0*/  FMUL.FTZ R15, R4, R165 ;  /* 0x000000a5040f7220 */ /* 0x000fe20000410000 */
[----:B------:R-:W-:Y:S02]  /*11e0*/  HADD2.F32 R21, -RZ, R134.H1_H1 ;  /* 0x30000086ff157230 */ /* 0x000fe40000004100 */
[-C--:B------:R-:W-:Y:S01]  /*11f0*/  FMUL.FTZ R13, R14, R16.reuse ;  /* 0x000000100e0d7220 */ /* 0x080fe20000410000 */
[----:B------:R-:W-:Y:S01]  /*1200*/  FADD.FTZ R77, R77, R16 ;  /* 0x000000104d4d7221 */ /* 0x000fe20000010000 */
[----:B------:R-:W-:Y:S01]  /*1210*/  FFMA.FTZ R109, R12, R16, R109 ;  /* 0x000000100c6d7223 */ /* 0x000fe2000001006d */
[----:B------:R-:W-:Y:S01]  /*1220*/  FMUL.FTZ R14, R17, R24 ;  /* 0x00000018110e7220 */ /* 0x000fe20000410000 */
[----:B------:R-:W-:Y:S01]  /*1230*/  FMUL.FTZ R16, R4, R167 ;  /* 0x000000a704107220 */ /* 0x000fe20000410000 */
[----:B------:R-:W-:Y:S01]  /*1240*/  FMUL.FTZ R17, R18, R26 ;  /* 0x0000001a12117220 */ /* 0x000fe20000410000 */
[----:B------:R-:W-:Y:S01]  /*1250*/  FADD.FTZ R78, R78, R24 ;  /* 0x000000184e4e7221 */ /* 0x000fe20000010000 */
[----:B------:R-:W-:Y:S01]  /*1260*/  FFMA.FTZ R110, R15, R24, R110 ;  /* 0x000000180f6e7223 */ /* 0x000fe2000001006e */
[----:B------:R-:W-:Y:S01]  /*1270*/  FMUL.FTZ R18, R20, R157 ;  /* 0x0000009d14127220 */ /* 0x000fe20000410000 */
[----:B------:R-:W-:Y:S01]  /*1280*/  FMUL.FTZ R20, R21, R156 ;  /* 0x0000009c15147220 */ /* 0x000fe20000410000 */
[----:B------:R-:W-:Y:S01]  /*1290*/  FADD.FTZ R24, R223, R10 ;  /* 0x0000000adf187221 */ /* 0x000fe20000010000 */
[----:B------:R-:W-:Y:S01]  /*12a0*/  FADD.FTZ R79, R79, R26 ;  /* 0x0000001a4f4f7221 */ /* 0x000fe20000010000 */
[----:B------:R-:W-:Y:S01]  /*12b0*/  FFMA.FTZ R111, R16, R26, R111 ;  /* 0x0000001a106f7223 */ /* 0x000fe2000001006f */
[----:B------:R-:W-:Y:S01]  /*12c0*/  FFMA.FTZ R21, R11, R10, R222 ;  /* 0x0000000a0b157223 */ /* 0x000fe200000100de */
[----:B------:R-:W-:-:S02]  /*12d0*/  HADD2.F32 R26, -RZ, R135.H0_H0 ;  /* 0x20000087ff1a7230 */ /* 0x000fc40000004100 */
[----:B------:R-:W-:Y:S01]  /*12e0*/  FADD.FTZ R229, -R168, R23 ;  /* 0x00000017a8e57221 */ /* 0x000fe20000010100 */
[----:B------:R-:W-:Y:S01]  /*12f0*/  FMUL.FTZ R19, R4, R19 ;  /* 0x0000001304137220 */ /* 0x000fe20000410000 */
[----:B------:R-:W-:Y:S01]  /*1300*/  FADD.FTZ R23, R24, R13 ;  /* 0x0000000d18177221 */ /* 0x000fe20000010000 */
[----:B------:R-:W-:Y:S01]  /*1310*/  FFMA.FTZ R24, R12, R13, R21 ;  /* 0x0000000d0c187223 */ /* 0x000fe20000010015 */
[----:B------:R-:W-:Y:S01]  /*1320*/  FMUL.FTZ R21, R26, R161 ;  /* 0x000000a11a157220 */ /* 0x000fe20000410000 */
[----:B------:R-:W-:Y:S01]  /*1330*/  FADD.FTZ R72, R72, R157 ;  /* 0x0000009d48487221 */ /* 0x000fe20000010000 */
[----:B------:R-:W-:Y:S01]  /*1340*/  FFMA.FTZ R104, R19, R157, R104 ;  /* 0x0000009d13687223 */ /* 0x000fe20000010068 */
[----:B------:R-:W-:Y:S01]  /*1350*/  FADD.FTZ R26, R23, R14 ;  /* 0x0000000e171a7221 */ /* 0x000fe20000010000 */
[----:B------:R-:W-:Y:S01]  /*1360*/  FADD.FTZ R227, -R168, R22 ;  /* 0x00000016a8e37221 */ /* 0x000fe20000010100 */
[----:B------:R-:W-:Y:S01]  /*1370*/  FFMA.FTZ R157, R15, R14, R24 ;  /* 0x0000000e0f9d7223 */ /* 0x000fe20000010018 */
[----:B------:R-:W-:Y:S01]  /*1380*/  FMUL.FTZ R22, R4, R225 ;  /* 0x000000e104167220 */ /* 0x000fe20000410000 */
[----:B------:R-:W-:Y:S01]  /*1390*/  FADD.FTZ R159, R26, R17 ;  /* 0x000000111a9f7221 */ /* 0x000fe20000010000 */
[----:B------:R-:W-:Y:S01]  /*13a0*/  FADD.FTZ R73, R73, R156 ;  /* 0x0000009c49497221 */ /* 0x000fe20000010000 */
[----:B------:R-:W-:Y:S01]  /*13b0*/  FFMA.FTZ R26, R16, R17, R157 ;  /* 0x00000011101a7223 */ /* 0x000fe2000001009d */
[----:B------:R-:W-:Y:S01]  /*13c0*/  FFMA.FTZ R105, R22, R156, R105 ;  /* 0x0000009c16697223 */ /* 0x000fe20000010069 */
[----:B------:R-:W-:-:S02]  /*13d0*/  HADD2.F32 R156, -RZ, R135.H1_H1 ;  /* 0x30000087ff9c7230 */ /* 0x000fc40000004100 */
[----:B------:R-:W-:Y:S01]  /*13e0*/  FADD.FTZ R159, R159, R18 ;  /* 0x000000129f9f7221 */ /* 0x000fe20000010000 */
[----:B------:R-:W-:Y:S01]  /*13f0*/  FFMA.FTZ R157, R19, R18, R26 ;  /* 0x00000012139d7223 */ /* 0x000fe2000001001a */
[----:B------:R-:W-:Y:S01]  /*1400*/  FMUL.FTZ R23, R4, R227 ;  /* 0x000000e304177220 */ /* 0x000fe20000410000 */
        /* <DEDUP_REMOVED lines=12> */
.L_x_10022:
[----:B------:R-:W-:Y:S05]  /*14d0*/  BSYNC.RECONVERGENT B1 ;  /* 0x0000000000017941 */ /* 0x000fea0003800200 */
.L_x_10021:
        /* <DEDUP_REMOVED lines=15> */
[----:B0-----:R-:W-:Y:S02]  /*15d0*/  HADD2.F32 R184, -RZ, R129.H0_H0 ;  /* 0x20000081ffb87230 */ /* 0x001fe40000004100 */
[----:B------:R-:W-:Y:S02]  /*15e0*/  HADD2.F32 R188, -RZ, R130.H0_H0 ;  /* 0x20000082ffbc7230 */ /* 0x000fe40000004100 */
[----:B-1----:R-:W-:-:S05]  /*15f0*/  @P0 IMAD.WIDE.U32 R28, R170, 0x20, R28 ;  /* 0x00000020aa1c0825 */ /* 0x002fca00078e001c */
[----:B------:R-:W5:Y:S04]  /*1600*/  @P0 LDG.E.128 R36, desc[UR10][R28.64] ;  /* 0x0000000a1c240981 */ /* 0x000f68000c1e1d00 */
[----:B------:R0:W5:Y:S02]  /*1610*/  @P0 LDG.E.128 R32, desc[UR10][R28.64+0x10] ;  /* 0x0000100a1c200981 */ /* 0x000164000c1e1d00 */
[--C-:B0-----:R-:W-:Y:S02]  /*1620*/  HADD2.F32 R28, -RZ, R128.reuse.H0_H0 ;  /* 0x20000080ff1c7230 */ /* 0x101fe40000004100 */
[----:B------:R-:W-:Y:S02]  /*1630*/  HADD2.F32 R29, -RZ, R128.H1_H1 ;  /* 0x30000080ff1d7230 */ /* 0x000fe40000004100 */
[----:B------:R-:W-:-:S02]  /*1640*/  HADD2.F32 R187, -RZ, R131.H0_H0 ;  /* 0x20000083ffbb7230 */ /* 0x000fc40000004100 */
[----:B------:R-:W-:Y:S01]  /*1650*/  HADD2.F32 R191, -RZ, R131.H1_H1 ;  /* 0x30000083ffbf7230 */ /* 0x000fe20000004100 */
[----:B------:R-:W-:Y:S02]  /*1660*/  IADD3 R171, PT, PT, R171, 0x100, RZ ;  /* 0x00000100abab7810 */ /* 0x000fe40007ffe0ff */
[----:B------:R-:W-:Y:S02]  /*1670*/  IADD3 R169, PT, PT, R169, 0x100, RZ ;  /* 0x00000100a9a97810 */ /* 0x000fe40007ffe0ff */
[----:B------:R-:W-:Y:S01]  /*1680*/  IADD3 R170, PT, PT, R170, 0x100, RZ ;  /* 0x00000100aaaa7810 */ /* 0x000fe20007ffe0ff */
[C---:B---3--:R-:W-:Y:S01]  /*1690*/  FADD.FTZ R25, -R168.reuse, R156 ;  /* 0x0000009ca8197221 */ /* 0x048fe20000010100 */
[C---:B------:R-:W-:Y:S01]  /*16a0*/  FADD.FTZ R173, -R168.reuse, R157 ;  /* 0x0000009da8ad7221 */ /* 0x040fe20000010100 */
[----:B------:R-:W-:Y:S02]  /*16b0*/  FADD.FTZ R185, -R168, R159 ;  /* 0x0000009fa8b97221 */ /* 0x000fe40000010100 */
[----:B------:R-:W-:Y:S01]  /*16c0*/  FMUL.FTZ R25, R4, R25 ;  /* 0x0000001904197220 */ /* 0x000fe20000410000 */
[----:B------:R-:W-:Y:S01]  /*16d0*/  FADD.FTZ R175, -R168, R158 ;  /* 0x0000009ea8af7221 */ /* 0x000fe20000010100 */
[----:B----4-:R-:W-:-:S02]  /*16e0*/  HADD2.F32 R27, -RZ, R160.H0_H0 ;  /* 0x200000a0ff1b7230 */ /* 0x010fc40000004100 */
[----:B------:R-:W-:Y:S02]  /*16f0*/  HADD2.F32 R160, -RZ, R160.H1_H1 ;  /* 0x300000a0ffa07230 */ /* 0x000fe40000004100 */
[----:B------:R-:W-:Y:S01]  /*1700*/  FMUL.FTZ R30, R4, R173 ;  /* 0x000000ad041e7220 */ /* 0x000fe20000410000 */
[--C-:B------:R-:W-:Y:S02]  /*1710*/  HADD2.F32 R157, -RZ, R161.reuse.H0_H0 ;  /* 0x200000a1ff9d7230 */ /* 0x100fe40000004100 */
[-C--:B------:R-:W-:Y:S01]  /*1720*/  FMUL.FTZ R28, R28, R27.reuse ;  /* 0x0000001b1c1c7220 */ /* 0x080fe20000410000 */
[----:B------:R-:W-:Y:S02]  /*1730*/  HADD2.F32 R156, -RZ, R161.H1_H1 ;  /* 0x300000a1ff9c7230 */ /* 0x000fe40000004100 */
[----:B------:R-:W-:Y:S01]  /*1740*/  FADD.FTZ R68, R68, R27 ;  /* 0x0000001b44447221 */ /* 0x000fe20000010000 */
[--C-:B------:R-:W-:Y:S02]  /*1750*/  HADD2.F32 R161, -RZ, R163.reuse.H0_H0 ;  /* 0x200000a3ffa17230 */ /* 0x100fe40000004100 */
[----:B------:R-:W-:Y:S01]  /*1760*/  FFMA.FTZ R100, R25, R27, R100 ;  /* 0x0000001b19647223 */ /* 0x000fe20000010064 */
[----:B------:R-:W-:-:S02]  /*1770*/  HADD2.F32 R224, -RZ, R163.H1_H1 ;  /* 0x300000a3ffe07230 */ /* 0x000fc40000004100 */
[----:B------:R-:W-:Y:S01]  /*1780*/  FADD.FTZ R163, -R168, R164 ;  /* 0x000000a4a8a37221 */ /* 0x000fe20000010100 */
[----:B------:R-:W-:Y:S02]  /*1790*/  HADD2.F32 R173, -RZ, R129.H1_H1 ;  /* 0x30000081ffad7230 */ /* 0x000fe40000004100 */
[----:B------:R-:W-:Y:S01]  /*17a0*/  FMUL.FTZ R27, R29, R160 ;  /* 0x000000a01d1b7220 */ /* 0x000fe20000410000 */
[C---:B------:R-:W-:Y:S01]  /*17b0*/  FMUL.FTZ R186, R4.reuse, R185 ;  /* 0x000000b904ba7220 */ /* 0x040fe20000410000 */
[----:B------:R-:W-:Y:S01]  /*17c0*/  FMUL.FTZ R29, R4, R175 ;  /* 0x000000af041d7220 */ /* 0x000fe20000410000 */
        /* <DEDUP_REMOVED lines=17> */
[----:B------:R-:W-:Y:S02]  /*18e0*/  HADD2.F32 R162, -RZ, R162.H1_H1 ;  /* 0x300000a2ffa27230 */ /* 0x000fe40000004100 */
[----:B------:R-:W-:Y:S01]  /*18f0*/  FADD.FTZ R165, -R168, R165 ;  /* 0x000000a5a8a57221 */ /* 0x000fe20000010100 */
[----:B------:R-:W-:Y:S02]  /*1900*/  HADD2.F32 R185, -RZ, R130.H1_H1 ;  /* 0x30000082ffb97230 */ /* 0x000fe40000004100 */
[----:B------:R-:W-:Y:S01]  /*1910*/  FADD.FTZ R159, R158, R173 ;  /* 0x000000ad9e9f7221 */ /* 0x000fe20000010000 */
[----:B------:R-:W-:Y:S01]  /*1920*/  FFMA.FTZ R156, R186, R173, R157 ;  /* 0x000000adba9c7223 */ /* 0x000fe2000001009d */
[----:B------:R-:W-:Y:S01]  /*1930*/  FADD.FTZ R189, -R168, R166 ;  /* 0x000000a6a8bd7221 */ /* 0x000fe20000010100 */
[----:B------:R-:W-:Y:S01]  /*1940*/  FMUL.FTZ R190, R4, R165 ;  /* 0x000000a504be7220 */ /* 0x000fe20000410000 */
        /* <DEDUP_REMOVED lines=22> */
.L_x_10024:
[----:B------:R-:W-:Y:S05]  /*1ab0*/  BSYNC.RECONVERGENT B1 ;  /* 0x0000000000017941 */ /* 0x000fea0003800200 */
.L_x_10023:
        /* <DEDUP_REMOVED lines=9> */
[----:B------:R-:W-:Y:S01]  /*1b50*/  ISETP.NE.U32.AND P0, PT, RZ, UR14, PT ;  /* 0x0000000eff007c0c */ /* 0x000fe2000bf05070 */
[----:B--2---:R-:W-:-:S03]  /*1b60*/  IMAD.WIDE.U32 R182, R169, 0x8, R182 ;  /* 0x00000008a9b67825 */ /* 0x004fc600078e00b6 */
[----:B------:R-:W-:-:S03]  /*1b70*/  ISETP.NE.AND.EX P0, PT, RZ, UR15, PT, P0 ;  /* 0x0000000fff007c0c */ /* 0x000fc6000bf05300 */
[----:B------:R-:W5:Y:S10]  /*1b80*/  LDG.E.64 R182, desc[UR10][R182.64] ;  /* 0x0000000ab6b67981 */ /* 0x000f74000c1e1b00 */
[----:B------:R-:W0:Y:S01]  /*1b90*/  @P0 LDC.64 R194, c[0x0][0x438] ;  /* 0x00010e00ffc20b82 */ /* 0x000e220000000a00 */
[----:B------:R-:W-:-:S02]  /*1ba0*/  HADD2.F32 R199, -RZ, R125.H1_H1 ;  /* 0x3000007dffc77230 */ /* 0x000fc40000004100 */
[----:B------:R-:W-:Y:S02]  /*1bb0*/  HADD2.F32 R198, -RZ, R125.H0_H0 ;  /* 0x2000007dffc67230 */ /* 0x000fe40000004100 */
[----:B------:R-:W-:Y:S02]  /*1bc0*/  HADD2.F32 R202, -RZ, R126.H0_H0 ;  /* 0x2000007effca7230 */ /* 0x000fe40000004100 */
[----:B0-----:R-:W-:-:S05]  /*1bd0*/  @P0 IMAD.WIDE.U32 R194, R170, 0x20, R194 ;  /* 0x00000020aac20825 */ /* 0x001fca00078e00c2 */
[----:B------:R-:W5:Y:S04]  /*1be0*/  @P0 LDG.E.128 R136, desc[UR10][R194.64] ;  /* 0x0000000ac2880981 */ /* 0x000f68000c1e1d00 */
[----:B------:R0:W5:Y:S02]  /*1bf0*/  @P0 LDG.E.128 R140, desc[UR10][R194.64+0x10] ;  /* 0x0000100ac28c0981 */ /* 0x000164000c1e1d00 */
[--C-:B0-----:R-:W-:Y:S02]  /*1c00*/  HADD2.F32 R195, -RZ, R124.reuse.H1_H1 ;  /* 0x3000007cffc37230 */ /* 0x101fe40000004100 */
[----:B------:R-:W-:Y:S02]  /*1c10*/  HADD2.F32 R206, -RZ, R127.H0_H0 ;  /* 0x2000007fffce7230 */ /* 0x000fe40000004100 */
[C---:B---3--:R-:W-:Y:S01]  /*1c20*/  FADD.FTZ R193, -R168.reuse, R156 ;  /* 0x0000009ca8c17221 */ /* 0x048fe20000010100 */
[----:B------:R-:W-:Y:S01]  /*1c30*/  FADD.FTZ R169, -R168, R157 ;  /* 0x0000009da8a97221 */ /* 0x000fe20000010100 */
[----:B------:R-:W-:-:S02]  /*1c40*/  HADD2.F32 R156, -RZ, R124.H0_H0 ;  /* 0x2000007cff9c7230 */ /* 0x000fc40000004100 */
[C---:B------:R-:W-:Y:S01]  /*1c50*/  FADD.FTZ R171, -R168.reuse, R159 ;  /* 0x0000009fa8ab7221 */ /* 0x040fe20000010100 */
[----:B------:R-:W-:Y:S01]  /*1c60*/  FADD.FTZ R197, -R168, R158 ;  /* 0x0000009ea8c57221 */ /* 0x000fe20000010100 */
[--C-:B----4-:R-:W-:Y:S02]  /*1c70*/  HADD2.F32 R157, -RZ, R164.reuse.H0_H0 ;  /* 0x200000a4ff9d7230 */ /* 0x110fe40000004100 */
[C---:B------:R-:W-:Y:S01]  /*1c80*/  FMUL.FTZ R193, R4.reuse, R193 ;  /* 0x000000c104c17220 */ /* 0x040fe20000410000 */
[----:B------:R-:W-:Y:S02]  /*1c90*/  HADD2.F32 R164, -RZ, R164.H1_H1 ;  /* 0x300000a4ffa47230 */ /* 0x000fe40000004100 */
[----:B------:R-:W-:Y:S01]  /*1ca0*/  FMUL.FTZ R200, R4, R171 ;  /* 0x000000ab04c87220 */ /* 0x000fe20000410000 */
[--C-:B------:R-:W-:Y:S02]  /*1cb0*/  HADD2.F32 R158, -RZ, R165.reuse.H1_H1 ;  /* 0x300000a5ff9e7230 */ /* 0x100fe40000004100 */
[----:B------:R-:W-:Y:S01]  /*1cc0*/  FMUL.FTZ R194, R156, R157 ;  /* 0x0000009d9cc27220 */ /* 0x000fe20000410000 */
[----:B------:R-:W-:-:S02]  /*1cd0*/  HADD2.F32 R159, -RZ, R165.H0_H0 ;  /* 0x200000a5ff9f7230 */ /* 0x000fc40000004100 */
[----:B------:R-:W-:Y:S01]  /*1ce0*/  FMUL.FTZ R197, R4, R197 ;  /* 0x000000c504c57220 */ /* 0x000fe20000410000 */
[----:B------:R-:W-:Y:S01]  /*1cf0*/  FADD.FTZ R60, R60, R157 ;  /* 0x0000009d3c3c7221 */ /* 0x000fe20000010000 */
[----:B------:R-:W-:Y:S01]  /*1d00*/  FFMA.FTZ R92, R193, R157, R92 ;  /* 0x0000009dc15c7223 */ /* 0x000fe2000001005c */
[----:B------:R-:W-:Y:S01]  /*1d10*/  FMUL.FTZ R195, R195, R164 ;  /* 0x000000a4c3c37220 */ /* 0x000fe20000410000 */
[----:B------:R-:W-:Y:S01]  /*1d20*/  FADD.FTZ R156, R223, R194 ;  /* 0x000000c2df9c7221 */ /* 0x000fe20000010000 */
[----:B------:R-:W-:Y:S01]  /*1d30*/  FADD.FTZ R203, -R168, R161 ;  /* 0x000000a1a8cb7221 */ /* 0x000fe20000010100 */
[----:B------:R-:W-:Y:S01]  /*1d40*/  FMUL.FTZ R196, R4, R169 ;  /* 0x000000a904c47220 */ /* 0x000fe20000410000 */
[----:B------:R-:W-:Y:S01]  /*1d50*/  FFMA.FTZ R157, R193, R194, R222 ;  /* 0x000000c2c19d7223 */ /* 0x000fe200000100de */
[--C-:B------:R-:W-:Y:S02]  /*1d60*/  HADD2.F32 R161, -RZ, R166.reuse.H0_H0 ;  /* 0x200000a6ffa17230 */ /* 0x100fe40000004100 */
[-C--:B------:R-:W-:Y:S01]  /*1d70*/  FMUL.FTZ R199, R199, R158.reuse ;  /* 0x0000009ec7c77220 */ /* 0x080fe20000410000 */
[----:B------:R-:W-:Y:S01]  /*1d80*/  FADD.FTZ R63, R63, R158 ;  /* 0x0000009e3f3f7221 */ /* 0x000fe20000010000 */
[----:B------:R-:W-:Y:S01]  /*1d90*/  FFMA.FTZ R95, R200, R158, R95 ;  /* 0x0000009ec85f7223 */ /* 0x000fe2000001005f */
[----:B------:R-:W-:-:S02]  /*1da0*/  HADD2.F32 R166, -RZ, R166.H1_H1 ;  /* 0x300000a6ffa67230 */ /* 0x000fc40000004100 */
[-C--:B------:R-:W-:Y:S01]  /*1db0*/  FMUL.FTZ R198, R198, R159.reuse ;  /* 0x0000009fc6c67220 */ /* 0x080fe20000410000 */
[----:B------:R-:W-:Y:S01]  /*1dc0*/  FADD.FTZ R62, R62, R159 ;  /* 0x0000009f3e3e7221 */ /* 0x000fe20000010000 */
[----:B------:R-:W-:Y:S01]  /*1dd0*/  FFMA.FTZ R94, R197, R159, R94 ;  /* 0x0000009fc55e7223 */ /* 0x000fe2000001005e */
        /* <DEDUP_REMOVED lines=40> */
.L_x_10018:
        /* <DEDUP_REMOVED lines=39> */
.L_x_10026:
        /* <DEDUP_REMOVED lines=18> */
[----:B------:R-:W-:Y:S01]  /*23f0*/  @P1 IADD3 R225, PT, PT, R225, 0x100, RZ ;  /* 0x00000100e1e11810 */ /* 0x000fe20007ffe0ff */
[----:B------:R0:W5:Y:S04]  /*2400*/  @P3 LDG.E.128 R48, desc[UR10][R170.64+0x10] ;  /* 0x0000100aaa303981 */ /* 0x000168000c1e1d00 */
[----:B------:R0:W5:Y:S01]  /*2410*/  @P1 LDG.E.64 R178, desc[UR10][R164.64] ;  /* 0x0000000aa4b21981 */ /* 0x000162000c1e1b00 */
[----:B------:R-:W2:Y:S01]  /*2420*/  @P0 LDC.64 R156, c[0x0][0x3b0] ;  /* 0x0000ec00ff9c0b82 */ /* 0x000ea20000000a00 */
[C---:B---3--:R-:W-:Y:S01]  /*2430*/  @P1 IMAD.WIDE.U32 R166, R223.reuse, 0x20, R166 ;  /* 0x00000020dfa61825 */ /* 0x048fe200078e00a6 */
[----:B------:R-:W-:-:S04]  /*2440*/  @P1 IADD3 R223, PT, PT, R223, 0x100, RZ ;  /* 0x00000100dfdf1810 */ /* 0x000fc80007ffe0ff */
[----:B------:R0:W5:Y:S02]  /*2450*/  @P1 LDG.E.128 R44, desc[UR10][R166.64] ;  /* 0x0000000aa62c1981 */ /* 0x000164000c1e1d00 */
[----:B------:R-:W3:Y:S01]  /*2460*/  @P0 LDC.64 R158, c[0x0][0x438] ;  /* 0x00010e00ff9e0b82 */ /* 0x000ee20000000a00 */
[C---:B----4-:R-:W-:Y:S01]  /*2470*/  @P2 IMAD.WIDE.U32 R160, R225.reuse, 0x8, R160 ;  /* 0x00000008e1a02825 */ /* 0x050fe200078e00a0 */
[----:B------:R-:W-:Y:S01]  /*2480*/  @P2 IADD3 R225, PT, PT, R225, 0x100, RZ ;  /* 0x00000100e1e12810 */ /* 0x000fe20007ffe0ff */
[----:B------:R0:W5:Y:S04]  /*2490*/  @P1 LDG.E.128 R40, desc[UR10][R166.64+0x10] ;  /* 0x0000100aa6281981 */ /* 0x000168000c1e1d00 */
[----:B------:R0:W5:Y:S01]  /*24a0*/  @P2 LDG.E.64 R176, desc[UR10][R160.64] ;  /* 0x0000000aa0b02981 */ /* 0x000162000c1e1b00 */
[C---:B-1----:R-:W-:Y:S01]  /*24b0*/  @P2 IMAD.WIDE.U32 R162, R223.reuse, 0x20, R162 ;  /* 0x00000020dfa22825 */ /* 0x042fe200078e00a2 */
[----:B------:R-:W-:-:S04]  /*24c0*/  @P2 IADD3 R223, PT, PT, R223, 0x100, RZ ;  /* 0x00000100dfdf2810 */ /* 0x000fc80007ffe0ff */
        /* <DEDUP_REMOVED lines=8> */
.L_x_10025:
[----:B----4-:R-:W-:Y:S05]  /*2550*/  BSYNC.RECONVERGENT B0 ;  /* 0x0000000000007941 */ /* 0x010fea0003800200 */
.L_x_10017:
        /* <DEDUP_REMOVED lines=32> */
.L_x_10028:
[----:B------:R-:W-:Y:S05]  /*2760*/  BSYNC.RECONVERGENT B0 ;  /* 0x0000000000007941 */ /* 0x000fea0003800200 */
.L_x_10027:
        /* <DEDUP_REMOVED lines=64> */
.L_x_10033:
        /* <DEDUP_REMOVED lines=12> */
.L_x_10034:
        /* <DEDUP_REMOVED lines=12> */
.L_x_10035:
        /* <DEDUP_REMOVED lines=12> */
.L_x_10036:
        /* <DEDUP_REMOVED lines=12> */
.L_x_10037:
        /* <DEDUP_REMOVED lines=12> */
.L_x_10038:
        /* <DEDUP_REMOVED lines=12> */
.L_x_10039:
        /* <DEDUP_REMOVED lines=14> */
.L_x_10032:
        /* <DEDUP_REMOVED lines=40> */
.L_x_10041:
[----:B------:R-:W-:Y:S05]  /*3350*/  @!P5 BRA `(.L_x_10042) ;  /* 0x000000000018d947 */ /* 0x000fea0003800000 */
[----:B------:R-:W-:Y:S01]  /*3360*/  FMUL.FTZ R148, R149, UR17 ;  /* 0x0000001195947c20 */ /* 0x000fe20008410000 */
[----:B-----5:R-:W-:-:S03]  /*3370*/  LOP3.LUT P0, RZ, R180, 0xff00, RZ, 0xc0, !PT ;  /* 0x0000ff00b4ff7812 */ /* 0x020fc6000780c0ff */
[----:B------:R-:W-:-:S05]  /*3380*/  FMUL.FTZ R148, R148, UR16 ;  /* 0x0000001094947c20 */ /* 0x000fca0008410000 */
[----:B------:R-:W-:-:S04]  /*3390*/  FSEL R148, R148, RZ, P0 ;  /* 0x000000ff94947208 */ /* 0x000fc80000000000 */
[----:B------:R-:W-:-:S04]  /*33a0*/  F2FP.F16.F32.PACK_AB R148, RZ, R148 ;  /* 0x00000094ff94723e */ /* 0x000fc800000000ff */
[----:B------:R-:W-:-:S07]  /*33b0*/  PRMT R144, R144, 0x5410, R148 ;  /* 0x0000541090907816 */ /* 0x000fce0000000094 */
.L_x_10042:
[----:B------:R-:W-:Y:S05]  /*33c0*/  @!P5 BRA `(.L_x_10043) ;  /* 0x000000000018d947 */ /* 0x000fea0003800000 */
[----:B------:R-:W-:Y:S01]  /*33d0*/  FMUL.FTZ R148, R150, UR17 ;  /* 0x0000001196947c20 */ /* 0x000fe20008410000 */
[----:B-----5:R-:W-:-:S03]  /*33e0*/  LOP3.LUT P0, RZ, R180, 0xff0000, RZ, 0xc0, !PT ;  /* 0x00ff0000b4ff7812 */ /* 0x020fc6000780c0ff */
[----:B------:R-:W-:-:S05]  /*33f0*/  FMUL.FTZ R148, R148, UR16 ;  /* 0x0000001094947c20 */ /* 0x000fca0008410000 */
[----:B------:R-:W-:-:S04]  /*3400*/  FSEL R148, R148, RZ, P0 ;  /* 0x000000ff94947208 */ /* 0x000fc80000000000 */
[----:B------:R-:W-:-:S04]  /*3410*/  F2FP.F16.F32.PACK_AB R148, RZ, R148 ;  /* 0x00000094ff94723e */ /* 0x000fc800000000ff */
[----:B------:R-:W-:-:S07]  /*3420*/  PRMT R145, R148, 0x7610, R145 ;  /* 0x0000761094917816 */ /* 0x000fce0000000091 */
.L_x_10043:
[----:B------:R-:W-:Y:S05]  /*3430*/  @!P5 BRA `(.L_x_10044) ;  /* 0x000000000018d947 */ /* 0x000fea0003800000 */
[----:B------:R-:W-:Y:S01]  /*3440*/  FMUL.FTZ R148, R151, UR17 ;  /* 0x0000001197947c20 */ /* 0x000fe20008410000 */
[----:B-----5:R-:W-:-:S03]  /*3450*/  LOP3.LUT P0, RZ, R180, 0xff000000, RZ, 0xc0, !PT ;  /* 0xff000000b4ff7812 */ /* 0x020fc6000780c0ff */
[----:B------:R-:W-:-:S05]  /*3460*/  FMUL.FTZ R148, R148, UR16 ;  /* 0x0000001094947c20 */ /* 0x000fca0008410000 */
[----:B------:R-:W-:-:S04]  /*3470*/  FSEL R148, R148, RZ, P0 ;  /* 0x000000ff94947208 */ /* 0x000fc80000000000 */
[----:B------:R-:W-:-:S04]  /*3480*/  F2FP.F16.F32.PACK_AB R148, RZ, R148 ;  /* 0x00000094ff94723e */ /* 0x000fc800000000ff */
[----:B------:R-:W-:-:S07]  /*3490*/  PRMT R145, R145, 0x5410, R148 ;  /* 0x0000541091917816 */ /* 0x000fce0000000094 */
.L_x_10044:
[----:B------:R-:W-:Y:S05]  /*34a0*/  @!P5 BRA `(.L_x_10045) ;  /* 0x000000000018d947 */ /* 0x000fea0003800000 */
[----:B------:R-:W-:Y:S01]  /*34b0*/  FMUL.FTZ R148, R152, UR17 ;  /* 0x0000001198947c20 */ /* 0x000fe20008410000 */
[----:B-----5:R-:W-:-:S03]  /*34c0*/  LOP3.LUT P0, RZ, R181, 0xff, RZ, 0xc0, !PT ;  /* 0x000000ffb5ff7812 */ /* 0x020fc6000780c0ff */
[----:B------:R-:W-:-:S05]  /*34d0*/  FMUL.FTZ R148, R148, UR16 ;  /* 0x0000001094947c20 */ /* 0x000fca0008410000 */
[----:B------:R-:W-:-:S04]  /*34e0*/  FSEL R148, R148, RZ, P0 ;  /* 0x000000ff94947208 */ /* 0x000fc80000000000 */
[----:B------:R-:W-:-:S04]  /*34f0*/  F2FP.F16.F32.PACK_AB R148, RZ, R148 ;  /* 0x00000094ff94723e */ /* 0x000fc800000000ff */
[----:B------:R-:W-:-:S07]  /*3500*/  PRMT R146, R148, 0x7610, R146 ;  /* 0x0000761094927816 */ /* 0x000fce0000000092 */
.L_x_10045:
[----:B------:R-:W-:Y:S05]  /*3510*/  @!P5 BRA `(.L_x_10046) ;  /* 0x000000000018d947 */ /* 0x000fea0003800000 */
[----:B------:R-:W-:Y:S01]  /*3520*/  FMUL.FTZ R148, R153, UR17 ;  /* 0x0000001199947c20 */ /* 0x000fe20008410000 */
[----:B-----5:R-:W-:-:S03]  /*3530*/  LOP3.LUT P0, RZ, R181, 0xff00, RZ, 0xc0, !PT ;  /* 0x0000ff00b5ff7812 */ /* 0x020fc6000780c0ff */
[----:B------:R-:W-:-:S05]  /*3540*/  FMUL.FTZ R148, R148, UR16 ;  /* 0x0000001094947c20 */ /* 0x000fca0008410000 */
[----:B------:R-:W-:-:S04]  /*3550*/  FSEL R148, R148, RZ, P0 ;  /* 0x000000ff94947208 */ /* 0x000fc80000000000 */
[----:B------:R-:W-:-:S04]  /*3560*/  F2FP.F16.F32.PACK_AB R148, RZ, R148 ;  /* 0x00000094ff94723e */ /* 0x000fc800000000ff */
[----:B------:R-:W-:-:S07]  /*3570*/  PRMT R146, R146, 0x5410, R148 ;  /* 0x0000541092927816 */ /* 0x000fce0000000094 */
.L_x_10046:
[----:B------:R-:W-:Y:S05]  /*3580*/  @!P5 BRA `(.L_x_10047) ;  /* 0x000000000018d947 */ /* 0x000fea0003800000 */
[----:B------:R-:W-:Y:S01]  /*3590*/  FMUL.FTZ R148, R154, UR17 ;  /* 0x000000119a947c20 */ /* 0x000fe20008410000 */
[----:B-----5:R-:W-:-:S03]  /*35a0*/  LOP3.LUT P0, RZ, R181, 0xff0000, RZ, 0xc0, !PT ;  /* 0x00ff0000b5ff7812 */ /* 0x020fc6000780c0ff */
[----:B------:R-:W-:-:S05]  /*35b0*/  FMUL.FTZ R148, R148, UR16 ;  /* 0x0000001094947c20 */ /* 0x000fca0008410000 */
[----:B------:R-:W-:-:S04]  /*35c0*/  FSEL R148, R148, RZ, P0 ;  /* 0x000000ff94947208 */ /* 0x000fc80000000000 */
[----:B------:R-:W-:-:S04]  /*35d0*/  F2FP.F16.F32.PACK_AB R148, RZ, R148 ;  /* 0x00000094ff94723e */ /* 0x000fc800000000ff */
[----:B------:R-:W-:-:S07]  /*35e0*/  PRMT R147, R148, 0x7610, R147 ;  /* 0x0000761094937816 */ /* 0x000fce0000000093 */
.L_x_10047:
[----:B------:R-:W-:Y:S01]  /*35f0*/  MOV R148, R156 ;  /* 0x0000009c00947202 */ /* 0x000fe20000000f00 */
        /* <DEDUP_REMOVED lines=9> */
.L_x_10031:
        /* <DEDUP_REMOVED lines=14> */
[----:B------:R-:W-:-:S04]  /*3770*/  F2FP.F16.F32.PACK_AB R156, RZ, R156 ;  /* 0x0000009cff9c723e */ /* 0x000fc800000000ff */
[----:B------:R-:W-:-:S07]  /*3780*/  PRMT R144, R156, 0x7610, R144 ;  /* 0x000076109c907816 */ /* 0x000fce0000000090 */
.L_x_10049:
        /* <DEDUP_REMOVED lines=11> */
.L_x_10050:
        /* <DEDUP_REMOVED lines=11> */
.L_x_10051:
        /* <DEDUP_REMOVED lines=11> */
.L_x_10052:
        /* <DEDUP_REMOVED lines=11> */
.L_x_10053:
        /* <DEDUP_REMOVED lines=11> */
.L_x_10054:
        /* <DEDUP_REMOVED lines=11> */
.L_x_10055:
        /* <DEDUP_REMOVED lines=10> */
[----:B------:R-:W-:-:S04]  /*3c50*/  F2FP.F16.F32.PACK_AB R156, RZ, R156 ;  /* 0x0000009cff9c723e */ /* 0x000fc800000000ff */
[----:B------:R-:W-:Y:S01]  /*3c60*/  PRMT R147, R147, 0x5410, R156 ;  /* 0x0000541093937816 */ /* 0x000fe2000000009c */
[----:B------:R-:W-:Y:S06]  /*3c70*/  BRA `(.L_x_10040) ;  /* 0x00000004006c7947 */ /* 0x000fec0003800000 */
.L_x_10048:
[-CC-:B------:R-:W-:Y:S01]  /*3c80*/  @P4 FFMA.FTZ R151, R220, R2.reuse, R163.reuse ;  /* 0x00000002dc974223 */ /* 0x180fe200000100a3 */
[-CC-:B------:R-:W-:Y:S01]  /*3c90*/  @P4 FFMA.FTZ R148, R217, R2.reuse, R163.reuse ;  /* 0x00000002d9944223 */ /* 0x180fe200000100a3 */
[----:B-----5:R-:W-:Y:S01]  /*3ca0*/  MOV R149, R53 ;  /* 0x0000003500957202 */ /* 0x020fe20000000f00 */
[----:B------:R-:W-:Y:S01]  /*3cb0*/  @P4 FFMA.FTZ R158, R209, R2, R163 ;  /* 0x00000002d19e4223 */ /* 0x000fe200000100a3 */
[----:B------:R-:W-:Y:S01]  /*3cc0*/  @P4 FADD.FTZ R151, R218, -R151 ;  /* 0x80000097da974221 */ /* 0x000fe20000010000 */
[----:B------:R-:W-:Y:S01]  /*3cd0*/  MOV R150, R54 ;  /* 0x0000003600967202 */ /* 0x000fe20000000f00 */
[-CC-:B------:R-:W-:Y:S01]  /*3ce0*/  @P4 FFMA.FTZ R153, R216, R2.reuse, R163.reuse ;  /* 0x00000002d8994223 */ /* 0x180fe200000100a3 */
[-C--:B------:R-:W-:Y:S01]  /*3cf0*/  @P4 FFMA.FTZ R156, R213, R2.reuse, R163 ;  /* 0x00000002d59c4223 */ /* 0x080fe200000100a3 */
[----:B------:R-:W-:Y:S01]  /*3d00*/  @P4 FFMA.FTZ R149, R4, R151, R53 ;  /* 0x0000009704954223 */ /* 0x000fe20000010035 */
[----:B------:R-:W-:Y:S01]  /*3d10*/  @P4 FADD.FTZ R151, R215, -R148 ;  /* 0x80000094d7974221 */ /* 0x000fe20000010000 */
[----:B------:R-:W-:Y:S01]  /*3d20*/  @P4 FADD.FTZ R157, R31, -R158 ;  /* 0x8000009e1f9d4221 */ /* 0x000fe20000010000 */
[-CC-:B------:R-:W-:Y:S01]  /*3d30*/  @P4 FFMA.FTZ R158, R221, R2.reuse, R163.reuse ;  /* 0x00000002dd9e4223 */ /* 0x180fe200000100a3 */
[-CC-:B------:R-:W-:Y:S01]  /*3d40*/  @P4 FFMA.FTZ R159, R174, R2.reuse, R163.reuse ;  /* 0x00000002ae9f4223 */ /* 0x180fe200000100a3 */
[----:B------:R-:W-:Y:S01]  /*3d50*/  @P4 FFMA.FTZ R150, R4, R151, R54 ;  /* 0x0000009704964223 */ /* 0x000fe20000010036 */
[----:B------:R-:W-:Y:S01]  /*3d60*/  @P4 FFMA.FTZ R151, R212, R2, R163 ;  /* 0x00000002d4974223 */ /* 0x000fe200000100a3 */
[----:B------:R-:W-:Y:S01]  /*3d70*/  MOV R154, R50 ;  /* 0x00000032009a7202 */ /* 0x000fe20000000f00 */
[----:B------:R-:W-:Y:S01]  /*3d80*/  @P4 FADD.FTZ R148, R214, -R153 ;  /* 0x80000099d6944221 */ /* 0x000fe20000010000 */
[----:B------:R-:W-:Y:S01]  /*3d90*/  @P4 FADD.FTZ R153, R211, -R156 ;  /* 0x8000009cd3994221 */ /* 0x000fe20000010000 */
[----:B------:R-:W-:Y:S01]  /*3da0*/  @P4 FFMA.FTZ R154, R4, R157, R50 ;  /* 0x0000009d049a4223 */ /* 0x000fe20000010032 */
[----:B------:R-:W-:Y:S01]  /*3db0*/  @P4 FADD.FTZ R157, R210, -R151 ;  /* 0x80000097d29d4221 */ /* 0x000fe20000010000 */
[----:B------:R-:W-:Y:S01]  /*3dc0*/  @P4 FADD.FTZ R160, R172, -R159 ;  /* 0x8000009faca04221 */ /* 0x000fe20000010000 */
[----:B------:R-:W-:Y:S01]  /*3dd0*/  @P4 FADD.FTZ R151, R219, -R158 ;  /* 0x8000009edb974221 */ /* 0x000fe20000010000 */
        /* <DEDUP_REMOVED lines=17> */
.L_x_10056:
[----:B------:R-:W-:Y:S05]  /*3ef0*/  @!P5 BRA `(.L_x_10057) ;  /* 0x000000000018d947 */ /* 0x000fea0003800000 */
[----:B------:R-:W-:Y:S01]  /*3f00*/  FMUL.FTZ R151, R149, UR17 ;  /* 0x0000001195977c20 */ /* 0x000fe20008410000 */
[----:B------:R-:W-:-:S03]  /*3f10*/  LOP3.LUT P0, RZ, R180, 0xff00, RZ, 0xc0, !PT ;  /* 0x0000ff00b4ff7812 */ /* 0x000fc6000780c0ff */
[----:B------:R-:W-:-:S05]  /*3f20*/  FMUL.FTZ R151, R151, UR16 ;  /* 0x0000001097977c20 */ /* 0x000fca0008410000 */
[----:B------:R-:W-:-:S04]  /*3f30*/  FSEL R151, R151, RZ, P0 ;  /* 0x000000ff97977208 */ /* 0x000fc80000000000 */
[----:B------:R-:W-:-:S04]  /*3f40*/  F2FP.F16.F32.PACK_AB R151, RZ, R151 ;  /* 0x00000097ff97723e */ /* 0x000fc800000000ff */
[----:B------:R-:W-:-:S07]  /*3f50*/  PRMT R144, R144, 0x5410, R151 ;  /* 0x0000541090907816 */ /* 0x000fce0000000097 */
.L_x_10057:
[----:B------:R-:W-:Y:S05]  /*3f60*/  @!P5 BRA `(.L_x_10058) ;  /* 0x000000000018d947 */ /* 0x000fea0003800000 */
[----:B------:R-:W-:Y:S01]  /*3f70*/  FMUL.FTZ R151, R150, UR17 ;  /* 0x0000001196977c20 */ /* 0x000fe20008410000 */
[----:B------:R-:W-:-:S03]  /*3f80*/  LOP3.LUT P0, RZ, R180, 0xff0000, RZ, 0xc0, !PT ;  /* 0x00ff0000b4ff7812 */ /* 0x000fc6000780c0ff */
[----:B------:R-:W-:-:S05]  /*3f90*/  FMUL.FTZ R151, R151, UR16 ;  /* 0x0000001097977c20 */ /* 0x000fca0008410000 */
[----:B------:R-:W-:-:S04]  /*3fa0*/  FSEL R151, R151, RZ, P0 ;  /* 0x000000ff97977208 */ /* 0x000fc80000000000 */
[----:B------:R-:W-:-:S04]  /*3fb0*/  F2FP.F16.F32.PACK_AB R151, RZ, R151 ;  /* 0x00000097ff97723e */ /* 0x000fc800000000ff */
[----:B------:R-:W-:-:S07]  /*3fc0*/  PRMT R145, R151, 0x7610, R145 ;  /* 0x0000761097917816 */ /* 0x000fce0000000091 */
.L_x_10058:
[----:B------:R-:W-:Y:S05]  /*3fd0*/  @!P5 BRA `(.L_x_10059) ;  /* 0x000000000018d947 */ /* 0x000fea0003800000 */
[----:B------:R-:W-:Y:S01]  /*3fe0*/  FMUL.FTZ R151, R155, UR17 ;  /* 0x000000119b977c20 */ /* 0x000fe20008410000 */
[----:B------:R-:W-:-:S03]  /*3ff0*/  LOP3.LUT P0, RZ, R180, 0xff000000, RZ, 0xc0, !PT ;  /* 0xff000000b4ff7812 */ /* 0x000fc6000780c0ff */
[----:B------:R-:W-:-:S05]  /*4000*/  FMUL.FTZ R151, R151, UR16 ;  /* 0x0000001097977c20 */ /* 0x000fca0008410000 */
[----:B------:R-:W-:-:S04]  /*4010*/  FSEL R151, R151, RZ, P0 ;  /* 0x000000ff97977208 */ /* 0x000fc80000000000 */
[----:B------:R-:W-:-:S04]  /*4020*/  F2FP.F16.F32.PACK_AB R151, RZ, R151 ;  /* 0x00000097ff97723e */ /* 0x000fc800000000ff */
[----:B------:R-:W-:-:S07]  /*4030*/  PRMT R145, R145, 0x5410, R151 ;  /* 0x0000541091917816 */ /* 0x000fce0000000097 */
.L_x_10059:
[----:B------:R-:W-:Y:S05]  /*4040*/  @!P5 BRA `(.L_x_10060) ;  /* 0x000000000018d947 */ /* 0x000fea0003800000 */
[----:B------:R-:W-:Y:S01]  /*4050*/  FMUL.FTZ R151, R152, UR17 ;  /* 0x0000001198977c20 */ /* 0x000fe20008410000 */
[----:B------:R-:W-:-:S03]  /*4060*/  LOP3.LUT P0, RZ, R181, 0xff, RZ, 0xc0, !PT ;  /* 0x000000ffb5ff7812 */ /* 0x000fc6000780c0ff */
[----:B------:R-:W-:-:S05]  /*4070*/  FMUL.FTZ R151, R151, UR16 ;  /* 0x0000001097977c20 */ /* 0x000fca0008410000 */
[----:B------:R-:W-:-:S04]  /*4080*/  FSEL R151, R151, RZ, P0 ;  /* 0x000000ff97977208 */ /* 0x000fc80000000000 */
[----:B------:R-:W-:-:S04]  /*4090*/  F2FP.F16.F32.PACK_AB R151, RZ, R151 ;  /* 0x00000097ff97723e */ /* 0x000fc800000000ff */
[----:B------:R-:W-:-:S07]  /*40a0*/  PRMT R146, R151, 0x7610, R146 ;  /* 0x0000761097927816 */ /* 0x000fce0000000092 */
.L_x_10060:
[----:B------:R-:W-:Y:S05]  /*40b0*/  @!P5 BRA `(.L_x_10061) ;  /* 0x000000000018d947 */ /* 0x000fea0003800000 */
[----:B------:R-:W-:Y:S01]  /*40c0*/  FMUL.FTZ R151, R153, UR17 ;  /* 0x0000001199977c20 */ /* 0x000fe20008410000 */
[----:B------:R-:W-:-:S03]  /*40d0*/  LOP3.LUT P0, RZ, R181, 0xff00, RZ, 0xc0, !PT ;  /* 0x0000ff00b5ff7812 */ /* 0x000fc6000780c0ff */
[----:B------:R-:W-:-:S05]  /*40e0*/  FMUL.FTZ R151, R151, UR16 ;  /* 0x0000001097977c20 */ /* 0x000fca0008410000 */
[----:B------:R-:W-:-:S04]  /*40f0*/  FSEL R151, R151, RZ, P0 ;  /* 0x000000ff97977208 */ /* 0x000fc80000000000 */
[----:B------:R-:W-:-:S04]  /*4100*/  F2FP.F16.F32.PACK_AB R151, RZ, R151 ;  /* 0x00000097ff97723e */ /* 0x000fc800000000ff */
[----:B------:R-:W-:-:S07]  /*4110*/  PRMT R146, R146, 0x5410, R151 ;  /* 0x0000541092927816 */ /* 0x000fce0000000097 */
.L_x_10061:
[----:B------:R-:W-:Y:S05]  /*4120*/  @!P5 BRA `(.L_x_10062) ;  /* 0x000000000018d947 */ /* 0x000fea0003800000 */
[----:B------:R-:W-:Y:S01]  /*4130*/  FMUL.FTZ R151, R154, UR17 ;  /* 0x000000119a977c20 */ /* 0x000fe20008410000 */
[----:B------:R-:W-:-:S03]  /*4140*/  LOP3.LUT P0, RZ, R181, 0xff0000, RZ, 0xc0, !PT ;  /* 0x00ff0000b5ff7812 */ /* 0x000fc6000780c0ff */
[----:B------:R-:W-:-:S05]  /*4150*/  FMUL.FTZ R151, R151, UR16 ;  /* 0x0000001097977c20 */ /* 0x000fca0008410000 */
[----:B------:R-:W-:-:S04]  /*4160*/  FSEL R151, R151, RZ, P0 ;  /* 0x000000ff97977208 */ /* 0x000fc80000000000 */
[----:B------:R-:W-:-:S04]  /*4170*/  F2FP.F16.F32.PACK_AB R151, RZ, R151 ;  /* 0x00000097ff97723e */ /* 0x000fc800000000ff */
[----:B------:R-:W-:-:S07]  /*4180*/  PRMT R147, R151, 0x7610, R147 ;  /* 0x0000761097937816 */ /* 0x000fce0000000093 */
.L_x_10062:
        /* <DEDUP_REMOVED lines=10> */
.L_x_10040:
        /* <DEDUP_REMOVED lines=11> */
.L_x_10030:
[----:B------:R-:W-:Y:S05]  /*42e0*/  BSYNC.RECONVERGENT B0 ;  /* 0x0000000000007941 */ /* 0x000fea0003800200 */
.L_x_10029:
        /* <DEDUP_REMOVED lines=10> */
[-CC-:B------:R-:W-:Y:S01]  /*4390*/  @P4 FFMA.FTZ R151, R15, R2.reuse, R163.reuse ;  /* 0x000000020f974223 */ /* 0x180fe200000100a3 */
[----:B------:R-:W-:Y:S01]  /*43a0*/  @P4 FFMA.FTZ R156, R23, R2, R163 ;  /* 0x00000002179c4223 */ /* 0x000fe200000100a3 */
[----:B-----5:R-:W-:Y:S01]  /*43b0*/  MOV R149, R45 ;  /* 0x0000002d00957202 */ /* 0x020fe20000000f00 */
[----:B------:R-:W-:Y:S01]  /*43c0*/  @P4 FADD.FTZ R148, R13, -R148 ;  /* 0x800000940d944221 */ /* 0x000fe20000010000 */
[----:B------:R-:W-:Y:S01]  /*43d0*/  @P4 FADD.FTZ R151, R14, -R151 ;  /* 0x800000970e974221 */ /* 0x000fe20000010000 */
[----:B------:R-:W-:Y:S01]  /*43e0*/  @P4 FADD.FTZ R157, R21, -R156 ;  /* 0x8000009c159d4221 */ /* 0x000fe20000010000 */
[----:B------:R-:W-:Y:S01]  /*43f0*/  MOV R150, R46 ;  /* 0x0000002e00967202 */ /* 0x000fe20000000f00 */
[----:B------:R-:W-:Y:S01]  /*4400*/  @P4 FFMA.FTZ R149, R4, R148, R45 ;  /* 0x0000009404954223 */ /* 0x000fe2000001002d */
[-CC-:B------:R-:W-:Y:S01]  /*4410*/  @P4 FFMA.FTZ R148, R16, R2.reuse, R163.reuse ;  /* 0x0000000210944223 */ /* 0x180fe200000100a3 */
[--C-:B------:R-:W-:Y:S01]  /*4420*/  @P4 FFMA.FTZ R153, R19, R2, R163.reuse ;  /* 0x0000000213994223 */ /* 0x100fe200000100a3 */
[----:B------:R-:W-:Y:S01]  /*4430*/  MOV R154, R42 ;  /* 0x0000002a009a7202 */ /* 0x000fe20000000f00 */
[C---:B------:R-:W-:Y:S01]  /*4440*/  @P4 FFMA.FTZ R150, R4.reuse, R151, R46 ;  /* 0x0000009704964223 */ /* 0x040fe2000001002e */
[----:B------:R-:W-:Y:S01]  /*4450*/  @P4 FFMA.FTZ R154, R4, R157, R42 ;  /* 0x0000009d049a4223 */ /* 0x000fe2000001002a */
[-CC-:B------:R-:W-:Y:S01]  /*4460*/  @P4 FFMA.FTZ R151, R11, R2.reuse, R163.reuse ;  /* 0x000000020b974223 */ /* 0x180fe200000100a3 */
[-CC-:B------:R-:W-:Y:S01]  /*4470*/  @P4 FFMA.FTZ R157, R22, R2.reuse, R163.reuse ;  /* 0x00000002169d4223 */ /* 0x180fe200000100a3 */
[----:B------:R-:W-:Y:S01]  /*4480*/  @P4 FFMA.FTZ R159, R26, R2, R163 ;  /* 0x000000021a9f4223 */ /* 0x000fe200000100a3 */
[----:B------:R-:W-:Y:S01]  /*4490*/  @P4 FADD.FTZ R148, R17, -R148 ;  /* 0x8000009411944221 */ /* 0x000fe20000010000 */
[----:B------:R-:W-:Y:S01]  /*44a0*/  @P4 FADD.FTZ R153, R18, -R153 ;  /* 0x8000009912994221 */ /* 0x000fe20000010000 */
        /* <DEDUP_REMOVED lines=20> */
.L_x_10067:
[----:B------:R-:W-:Y:S05]  /*45f0*/  @!P5 BRA `(.L_x_10068) ;  /* 0x000000000018d947 */ /* 0x000fea0003800000 */
[----:B------:R-:W-:Y:S01]  /*4600*/  FMUL.FTZ R151, R149, UR17 ;  /* 0x0000001195977c20 */ /* 0x000fe20008410000 */
[----:B------:R-:W-:-:S03]  /*4610*/  LOP3.LUT P0, RZ, R178, 0xff00, RZ, 0xc0, !PT ;  /* 0x0000ff00b2ff7812 */ /* 0x000fc6000780c0ff */
[----:B------:R-:W-:-:S05]  /*4620*/  FMUL.FTZ R151, R151, UR16 ;  /* 0x0000001097977c20 */ /* 0x000fca0008410000 */
[----:B------:R-:W-:-:S04]  /*4630*/  FSEL R151, R151, RZ, P0 ;  /* 0x000000ff97977208 */ /* 0x000fc80000000000 */
[----:B------:R-:W-:-:S04]  /*4640*/  F2FP.F16.F32.PACK_AB R151, RZ, R151 ;  /* 0x00000097ff97723e */ /* 0x000fc800000000ff */
[----:B------:R-:W-:-:S07]  /*4650*/  PRMT R144, R144, 0x5410, R151 ;  /* 0x0000541090907816 */ /* 0x000fce0000000097 */
.L_x_10068:
[----:B------:R-:W-:Y:S05]  /*4660*/  @!P5 BRA `(.L_x_10069) ;  /* 0x000000000018d947 */ /* 0x000fea0003800000 */
[----:B------:R-:W-:Y:S01]  /*4670*/  FMUL.FTZ R151, R150, UR17 ;  /* 0x0000001196977c20 */ /* 0x000fe20008410000 */
[----:B------:R-:W-:-:S03]  /*4680*/  LOP3.LUT P0, RZ, R178, 0xff0000, RZ, 0xc0, !PT ;  /* 0x00ff0000b2ff7812 */ /* 0x000fc6000780c0ff */
[----:B------:R-:W-:-:S05]  /*4690*/  FMUL.FTZ R151, R151, UR16 ;  /* 0x0000001097977c20 */ /* 0x000fca0008410000 */
[----:B------:R-:W-:-:S04]  /*46a0*/  FSEL R151, R151, RZ, P0 ;  /* 0x000000ff97977208 */ /* 0x000fc80000000000 */
[----:B------:R-:W-:-:S04]  /*46b0*/  F2FP.F16.F32.PACK_AB R151, RZ, R151 ;  /* 0x00000097ff97723e */ /* 0x000fc800000000ff */
[----:B------:R-:W-:-:S07]  /*46c0*/  PRMT R145, R151, 0x7610, R145 ;  /* 0x0000761097917816 */ /* 0x000fce0000000091 */
.L_x_10069:
[----:B------:R-:W-:Y:S05]  /*46d0*/  @!P5 BRA `(.L_x_10070) ;  /* 0x000000000018d947 */ /* 0x000fea0003800000 */
[----:B------:R-:W-:Y:S01]  /*46e0*/  FMUL.FTZ R151, R155, UR17 ;  /* 0x000000119b977c20 */ /* 0x000fe20008410000 */
[----:B------:R-:W-:-:S03]  /*46f0*/  LOP3.LUT P0, RZ, R178, 0xff000000, RZ, 0xc0, !PT ;  /* 0xff000000b2ff7812 */ /* 0x000fc6000780c0ff */
[----:B------:R-:W-:-:S05]  /*4700*/  FMUL.FTZ R151, R151, UR16 ;  /* 0x0000001097977c20 */ /* 0x000fca0008410000 */
[----:B------:R-:W-:-:S04]  /*4710*/  FSEL R151, R151, RZ, P0 ;  /* 0x000000ff97977208 */ /* 0x000fc80000000000 */
[----:B------:R-:W-:-:S04]  /*4720*/  F2FP.F16.F32.PACK_AB R151, RZ, R151 ;  /* 0x00000097ff97723e */ /* 0x000fc800000000ff */
[----:B------:R-:W-:-:S07]  /*4730*/  PRMT R145, R145, 0x5410, R151 ;  /* 0x0000541091917816 */ /* 0x000fce0000000097 */
.L_x_10070:
[----:B------:R-:W-:Y:S05]  /*4740*/  @!P5 BRA `(.L_x_10071) ;  /* 0x000000000018d947 */ /* 0x000fea0003800000 */
[----:B------:R-:W-:Y:S01]  /*4750*/  FMUL.FTZ R151, R152, UR17 ;  /* 0x0000001198977c20 */ /* 0x000fe20008410000 */
[----:B------:R-:W-:-:S03]  /*4760*/  LOP3.LUT P0, RZ, R179, 0xff, RZ, 0xc0, !PT ;  /* 0x000000ffb3ff7812 */ /* 0x000fc6000780c0ff */
[----:B------:R-:W-:-:S05]  /*4770*/  FMUL.FTZ R151, R151, UR16 ;  /* 0x0000001097977c20 */ /* 0x000fca0008410000 */
[----:B------:R-:W-:-:S04]  /*4780*/  FSEL R151, R151, RZ, P0 ;  /* 0x000000ff97977208 */ /* 0x000fc80000000000 */
[----:B------:R-:W-:-:S04]  /*4790*/  F2FP.F16.F32.PACK_AB R151, RZ, R151 ;  /* 0x00000097ff97723e */ /* 0x000fc800000000ff */
[----:B------:R-:W-:-:S07]  /*47a0*/  PRMT R146, R151, 0x7610, R146 ;  /* 0x0000761097927816 */ /* 0x000fce0000000092 */
.L_x_10071:
[----:B------:R-:W-:Y:S05]  /*47b0*/  @!P5 BRA `(.L_x_10072) ;  /* 0x000000000018d947 */ /* 0x000fea0003800000 */
[----:B------:R-:W-:Y:S01]  /*47c0*/  FMUL.FTZ R151, R153, UR17 ;  /* 0x0000001199977c20 */ /* 0x000fe20008410000 */
[----:B------:R-:W-:-:S03]  /*47d0*/  LOP3.LUT P0, RZ, R179, 0xff00, RZ, 0xc0, !PT ;  /* 0x0000ff00b3ff7812 */ /* 0x000fc6000780c0ff */
[----:B------:R-:W-:-:S05]  /*47e0*/  FMUL.FTZ R151, R151, UR16 ;  /* 0x0000001097977c20 */ /* 0x000fca0008410000 */
[----:B------:R-:W-:-:S04]  /*47f0*/  FSEL R151, R151, RZ, P0 ;  /* 0x000000ff97977208 */ /* 0x000fc80000000000 */
[----:B------:R-:W-:-:S04]  /*4800*/  F2FP.F16.F32.PACK_AB R151, RZ, R151 ;  /* 0x00000097ff97723e */ /* 0x000fc800000000ff */
[----:B------:R-:W-:-:S07]  /*4810*/  PRMT R146, R146, 0x5410, R151 ;  /* 0x0000541092927816 */ /* 0x000fce0000000097 */
.L_x_10072:
[----:B------:R-:W-:Y:S05]  /*4820*/  @!P5 BRA `(.L_x_10073) ;  /* 0x000000000018d947 */ /* 0x000fea0003800000 */
[----:B------:R-:W-:Y:S01]  /*4830*/  FMUL.FTZ R151, R154, UR17 ;  /* 0x000000119a977c20 */ /* 0x000fe20008410000 */
[----:B------:R-:W-:-:S03]  /*4840*/  LOP3.LUT P0, RZ, R179, 0xff0000, RZ, 0xc0, !PT ;  /* 0x00ff0000b3ff7812 */ /* 0x000fc6000780c0ff */
[----:B------:R-:W-:-:S05]  /*4850*/  FMUL.FTZ R151, R151, UR16 ;  /* 0x0000001097977c20 */ /* 0x000fca0008410000 */
[----:B------:R-:W-:-:S04]  /*4860*/  FSEL R151, R151, RZ, P0 ;  /* 0x000000ff97977208 */ /* 0x000fc80000000000 */
[----:B------:R-:W-:-:S04]  /*4870*/  F2FP.F16.F32.PACK_AB R151, RZ, R151 ;  /* 0x00000097ff97723e */ /* 0x000fc800000000ff */
[----:B------:R-:W-:-:S07]  /*4880*/  PRMT R147, R151, 0x7610, R147 ;  /* 0x0000761097937816 */ /* 0x000fce0000000093 */
.L_x_10073:
        /* <DEDUP_REMOVED lines=11> */
.L_x_10066:
        /* <DEDUP_REMOVED lines=11> */
.L_x_10075:
        /* <DEDUP_REMOVED lines=11> */
.L_x_10076:
        /* <DEDUP_REMOVED lines=11> */
.L_x_10077:
        /* <DEDUP_REMOVED lines=11> */
.L_x_10078:
        /* <DEDUP_REMOVED lines=11> */
.L_x_10079:
        /* <DEDUP_REMOVED lines=11> */
.L_x_10080:
        /* <DEDUP_REMOVED lines=11> */
.L_x_10081:
        /* <DEDUP_REMOVED lines=13> */
.L_x_10065:
        /* <DEDUP_REMOVED lines=44> */
.L_x_10083:
[----:B------:R-:W-:Y:S05]  /*51a0*/  @!P5 BRA `(.L_x_10084) ;  /* 0x000000000018d947 */ /* 0x000fea0003800000 */
[----:B------:R-:W-:Y:S01]  /*51b0*/  FMUL.FTZ R148, R149, UR17 ;  /* 0x0000001195947c20 */ /* 0x000fe20008410000 */
[----:B-----5:R-:W-:-:S03]  /*51c0*/  LOP3.LUT P0, RZ, R178, 0xff00, RZ, 0xc0, !PT ;  /* 0x0000ff00b2ff7812 */ /* 0x020fc6000780c0ff */
[----:B------:R-:W-:-:S05]  /*51d0*/  FMUL.FTZ R148, R148, UR16 ;  /* 0x0000001094947c20 */ /* 0x000fca0008410000 */
[----:B------:R-:W-:-:S04]  /*51e0*/  FSEL R148, R148, RZ, P0 ;  /* 0x000000ff94947208 */ /* 0x000fc80000000000 */
[----:B------:R-:W-:-:S04]  /*51f0*/  F2FP.F16.F32.PACK_AB R148, RZ, R148 ;  /* 0x00000094ff94723e */ /* 0x000fc800000000ff */
[----:B------:R-:W-:-:S07]  /*5200*/  PRMT R144, R144, 0x5410, R148 ;  /* 0x0000541090907816 */ /* 0x000fce0000000094 */
.L_x_10084:
[----:B------:R-:W-:Y:S05]  /*5210*/  @!P5 BRA `(.L_x_10085) ;  /* 0x000000000018d947 */ /* 0x000fea0003800000 */
[----:B------:R-:W-:Y:S01]  /*5220*/  FMUL.FTZ R148, R150, UR17 ;  /* 0x0000001196947c20 */ /* 0x000fe20008410000 */
[----:B-----5:R-:W-:-:S03]  /*5230*/  LOP3.LUT P0, RZ, R178, 0xff0000, RZ, 0xc0, !PT ;  /* 0x00ff0000b2ff7812 */ /* 0x020fc6000780c0ff */
[----:B------:R-:W-:-:S05]  /*5240*/  FMUL.FTZ R148, R148, UR16 ;  /* 0x0000001094947c20 */ /* 0x000fca0008410000 */
[----:B------:R-:W-:-:S04]  /*5250*/  FSEL R148, R148, RZ, P0 ;  /* 0x000000ff94947208 */ /* 0x000fc80000000000 */
[----:B------:R-:W-:-:S04]  /*5260*/  F2FP.F16.F32.PACK_AB R148, RZ, R148 ;  /* 0x00000094ff94723e */ /* 0x000fc800000000ff */
[----:B------:R-:W-:-:S07]  /*5270*/  PRMT R145, R148, 0x7610, R145 ;  /* 0x0000761094917816 */ /* 0x000fce0000000091 */
.L_x_10085:
[----:B------:R-:W-:Y:S05]  /*5280*/  @!P5 BRA `(.L_x_10086) ;  /* 0x000000000018d947 */ /* 0x000fea0003800000 */
[----:B------:R-:W-:Y:S01]  /*5290*/  FMUL.FTZ R148, R151, UR17 ;  /* 0x0000001197947c20 */ /* 0x000fe20008410000 */
[----:B-----5:R-:W-:-:S03]  /*52a0*/  LOP3.LUT P0, RZ, R178, 0xff000000, RZ, 0xc0, !PT ;  /* 0xff000000b2ff7812 */ /* 0x020fc6000780c0ff */
[----:B------:R-:W-:-:S05]  /*52b0*/  FMUL.FTZ R148, R148, UR16 ;  /* 0x0000001094947c20 */ /* 0x000fca0008410000 */
[----:B------:R-:W-:-:S04]  /*52c0*/  FSEL R148, R148, RZ, P0 ;  /* 0x000000ff94947208 */ /* 0x000fc80000000000 */
[----:B------:R-:W-:-:S04]  /*52d0*/  F2FP.F16.F32.PACK_AB R148, RZ, R148 ;  /* 0x00000094ff94723e */ /* 0x000fc800000000ff */
[----:B------:R-:W-:-:S07]  /*52e0*/  PRMT R145, R145, 0x5410, R148 ;  /* 0x0000541091917816 */ /* 0x000fce0000000094 */
.L_x_10086:
[----:B------:R-:W-:Y:S05]  /*52f0*/  @!P5 BRA `(.L_x_10087) ;  /* 0x000000000018d947 */ /* 0x000fea0003800000 */
[----:B------:R-:W-:Y:S01]  /*5300*/  FMUL.FTZ R148, R152, UR17 ;  /* 0x0000001198947c20 */ /* 0x000fe20008410000 */
[----:B-----5:R-:W-:-:S03]  /*5310*/  LOP3.LUT P0, RZ, R179, 0xff, RZ, 0xc0, !PT ;  /* 0x000000ffb3ff7812 */ /* 0x020fc6000780c0ff */
[----:B------:R-:W-:-:S05]  /*5320*/  FMUL.FTZ R148, R148, UR16 ;  /* 0x0000001094947c20 */ /* 0x000fca0008410000 */
[----:B------:R-:W-:-:S04]  /*5330*/  FSEL R148, R148, RZ, P0 ;  /* 0x000000ff94947208 */ /* 0x000fc80000000000 */
[----:B------:R-:W-:-:S04]  /*5340*/  F2FP.F16.F32.PACK_AB R148, RZ, R148 ;  /* 0x00000094ff94723e */ /* 0x000fc800000000ff */
[----:B------:R-:W-:-:S07]  /*5350*/  PRMT R146, R148, 0x7610, R146 ;  /* 0x0000761094927816 */ /* 0x000fce0000000092 */
.L_x_10087:
[----:B------:R-:W-:Y:S05]  /*5360*/  @!P5 BRA `(.L_x_10088) ;  /* 0x000000000018d947 */ /* 0x000fea0003800000 */
[----:B------:R-:W-:Y:S01]  /*5370*/  FMUL.FTZ R148, R153, UR17 ;  /* 0x0000001199947c20 */ /* 0x000fe20008410000 */
[----:B-----5:R-:W-:-:S03]  /*5380*/  LOP3.LUT P0, RZ, R179, 0xff00, RZ, 0xc0, !PT ;  /* 0x0000ff00b3ff7812 */ /* 0x020fc6000780c0ff */
[----:B------:R-:W-:-:S05]  /*5390*/  FMUL.FTZ R148, R148, UR16 ;  /* 0x0000001094947c20 */ /* 0x000fca0008410000 */
[----:B------:R-:W-:-:S04]  /*53a0*/  FSEL R148, R148, RZ, P0 ;  /* 0x000000ff94947208 */ /* 0x000fc80000000000 */
[----:B------:R-:W-:-:S04]  /*53b0*/  F2FP.F16.F32.PACK_AB R148, RZ, R148 ;  /* 0x00000094ff94723e */ /* 0x000fc800000000ff */
[----:B------:R-:W-:-:S07]  /*53c0*/  PRMT R146, R146, 0x5410, R148 ;  /* 0x0000541092927816 */ /* 0x000fce0000000094 */
.L_x_10088:
[----:B------:R-:W-:Y:S05]  /*53d0*/  @!P5 BRA `(.L_x_10089) ;  /* 0x000000000018d947 */ /* 0x000fea0003800000 */
[----:B------:R-:W-:Y:S01]  /*53e0*/  FMUL.FTZ R148, R154, UR17 ;  /* 0x000000119a947c20 */ /* 0x000fe20008410000 */
[----:B-----5:R-:W-:-:S03]  /*53f0*/  LOP3.LUT P0, RZ, R179, 0xff0000, RZ, 0xc0, !PT ;  /* 0x00ff0000b3ff7812 */ /* 0x020fc6000780c0ff */
[----:B------:R-:W-:-:S05]  /*5400*/  FMUL.FTZ R148, R148, UR16 ;  /* 0x0000001094947c20 */ /* 0x000fca0008410000 */
[----:B------:R-:W-:-:S04]  /*5410*/  FSEL R148, R148, RZ, P0 ;  /* 0x000000ff94947208 */ /* 0x000fc80000000000 */
[----:B------:R-:W-:-:S04]  /*5420*/  F2FP.F16.F32.PACK_AB R148, RZ, R148 ;  /* 0x00000094ff94723e */ /* 0x000fc800000000ff */
[----:B------:R-:W-:-:S07]  /*5430*/  PRMT R147, R148, 0x7610, R147 ;  /* 0x0000761094937816 */ /* 0x000fce0000000093 */
.L_x_10089:
        /* <DEDUP_REMOVED lines=10> */
.L_x_10082:
        /* <DEDUP_REMOVED lines=12> */
.L_x_10090:
        /* <DEDUP_REMOVED lines=12> */
.L_x_10091:
        /* <DEDUP_REMOVED lines=12> */
.L_x_10092:
        /* <DEDUP_REMOVED lines=12> */
.L_x_10093:
        /* <DEDUP_REMOVED lines=12> */
.L_x_10094:
        /* <DEDUP_REMOVED lines=12> */
.L_x_10095:
        /* <DEDUP_REMOVED lines=12> */
.L_x_10096:
        /* <DEDUP_REMOVED lines=13> */
.L_x_10074:
[----:B0-----:R-:W0:Y:S08]  /*5af0*/  @P6 LDC.64 R158, c[0x0][0x478] ;  /* 0x00011e00ff9e6b82 */ /* 0x001e300000000a00 */
        /* <DEDUP_REMOVED lines=8> */
.L_x_10064:
[----:B------:R-:W-:Y:S05]  /*5b80*/  BSYNC.RECONVERGENT B0 ;  /* 0x0000000000007941 */ /* 0x000fea0003800200 */
.L_x_10063:
        /* <DEDUP_REMOVED lines=47> */
[----:B------:R-:W-:-:S04]  /*5e80*/  F2FP.F16.F32.PACK_AB R151, RZ, R151 ;  /* 0x00000097ff97723e */ /* 0x000fc800000000ff */
[----:B------:R-:W-:-:S07]  /*5e90*/  PRMT R144, R151, 0x7610, R144 ;  /* 0x0000761097907816 */ /* 0x000fce0000000090 */
.L_x_10101:
[----:B------:R-:W-:Y:S05]  /*5ea0*/  @!P5 BRA `(.L_x_10102) ;  /* 0x000000000018d947 */ /* 0x000fea0003800000 */
[----:B------:R-:W-:Y:S01]  /*5eb0*/  FMUL.FTZ R151, R149, UR17 ;  /* 0x0000001195977c20 */ /* 0x000fe20008410000 */
[----:B------:R-:W-:-:S03]  /*5ec0*/  LOP3.LUT P0, RZ, R176, 0xff00, RZ, 0xc0, !PT ;  /* 0x0000ff00b0ff7812 */ /* 0x000fc6000780c0ff */
[----:B------:R-:W-:-:S05]  /*5ed0*/  FMUL.FTZ R151, R151, UR16 ;  /* 0x0000001097977c20 */ /* 0x000fca0008410000 */
[----:B------:R-:W-:-:S04]  /*5ee0*/  FSEL R151, R151, RZ, P0 ;  /* 0x000000ff97977208 */ /* 0x000fc80000000000 */
[----:B------:R-:W-:-:S04]  /*5ef0*/  F2FP.F16.F32.PACK_AB R151, RZ, R151 ;  /* 0x00000097ff97723e */ /* 0x000fc800000000ff */
[----:B------:R-:W-:-:S07]  /*5f00*/  PRMT R144, R144, 0x5410, R151 ;  /* 0x0000541090907816 */ /* 0x000fce0000000097 */
.L_x_10102:
[----:B------:R-:W-:Y:S05]  /*5f10*/  @!P5 BRA `(.L_x_10103) ;  /* 0x000000000018d947 */ /* 0x000fea0003800000 */
[----:B------:R-:W-:Y:S01]  /*5f20*/  FMUL.FTZ R151, R150, UR17 ;  /* 0x0000001196977c20 */ /* 0x000fe20008410000 */
[----:B------:R-:W-:-:S03]  /*5f30*/  LOP3.LUT P0, RZ, R176, 0xff0000, RZ, 0xc0, !PT ;  /* 0x00ff0000b0ff7812 */ /* 0x000fc6000780c0ff */
[----:B------:R-:W-:-:S05]  /*5f40*/  FMUL.FTZ R151, R151, UR16 ;  /* 0x0000001097977c20 */ /* 0x000fca0008410000 */
[----:B------:R-:W-:-:S04]  /*5f50*/  FSEL R151, R151, RZ, P0 ;  /* 0x000000ff97977208 */ /* 0x000fc80000000000 */
[----:B------:R-:W-:-:S04]  /*5f60*/  F2FP.F16.F32.PACK_AB R151, RZ, R151 ;  /* 0x00000097ff97723e */ /* 0x000fc800000000ff */
[----:B------:R-:W-:-:S07]  /*5f70*/  PRMT R145, R151, 0x7610, R145 ;  /* 0x0000761097917816 */ /* 0x000fce0000000091 */
.L_x_10103:
[----:B------:R-:W-:Y:S05]  /*5f80*/  @!P5 BRA `(.L_x_10104) ;  /* 0x000000000018d947 */ /* 0x000fea0003800000 */
[----:B------:R-:W-:Y:S01]  /*5f90*/  FMUL.FTZ R151, R155, UR17 ;  /* 0x000000119b977c20 */ /* 0x000fe20008410000 */
[----:B------:R-:W-:-:S03]  /*5fa0*/  LOP3.LUT P0, RZ, R176, 0xff000000, RZ, 0xc0, !PT ;  /* 0xff000000b0ff7812 */ /* 0x000fc6000780c0ff */
[----:B------:R-:W-:-:S05]  /*5fb0*/  FMUL.FTZ R151, R151, UR16 ;  /* 0x0000001097977c20 */ /* 0x000fca0008410000 */
[----:B------:R-:W-:-:S04]  /*5fc0*/  FSEL R151, R151, RZ, P0 ;  /* 0x000000ff97977208 */ /* 0x000fc80000000000 */
[----:B------:R-:W-:-:S04]  /*5fd0*/  F2FP.F16.F32.PACK_AB R151, RZ, R151 ;  /* 0x00000097ff97723e */ /* 0x000fc800000000ff */
[----:B------:R-:W-:-:S07]  /*5fe0*/  PRMT R145, R145, 0x5410, R151 ;  /* 0x0000541091917816 */ /* 0x000fce0000000097 */
.L_x_10104:
[----:B------:R-:W-:Y:S05]  /*5ff0*/  @!P5 BRA `(.L_x_10105) ;  /* 0x000000000018d947 */ /* 0x000fea0003800000 */
[----:B------:R-:W-:Y:S01]  /*6000*/  FMUL.FTZ R151, R152, UR17 ;  /* 0x0000001198977c20 */ /* 0x000fe20008410000 */
[----:B------:R-:W-:-:S03]  /*6010*/  LOP3.LUT P0, RZ, R177, 0xff, RZ, 0xc0, !PT ;  /* 0x000000ffb1ff7812 */ /* 0x000fc6000780c0ff */
[----:B------:R-:W-:-:S05]  /*6020*/  FMUL.FTZ R151, R151, UR16 ;  /* 0x0000001097977c20 */ /* 0x000fca0008410000 */
[----:B------:R-:W-:-:S04]  /*6030*/  FSEL R151, R151, RZ, P0 ;  /* 0x000000ff97977208 */ /* 0x000fc80000000000 */
[----:B------:R-:W-:-:S04]  /*6040*/  F2FP.F16.F32.PACK_AB R151, RZ, R151 ;  /* 0x00000097ff97723e */ /* 0x000fc800000000ff */
[----:B------:R-:W-:-:S07]  /*6050*/  PRMT R146, R151, 0x7610, R146 ;  /* 0x0000761097927816 */ /* 0x000fce0000000092 */
.L_x_10105:
[----:B------:R-:W-:Y:S05]  /*6060*/  @!P5 BRA `(.L_x_10106) ;  /* 0x000000000018d947 */ /* 0x000fea0003800000 */
[----:B------:R-:W-:Y:S01]  /*6070*/  FMUL.FTZ R151, R153, UR17 ;  /* 0x0000001199977c20 */ /* 0x000fe20008410000 */
[----:B------:R-:W-:-:S03]  /*6080*/  LOP3.LUT P0, RZ, R177, 0xff00, RZ, 0xc0, !PT ;  /* 0x0000ff00b1ff7812 */ /* 0x000fc6000780c0ff */
[----:B------:R-:W-:-:S05]  /*6090*/  FMUL.FTZ R151, R151, UR16 ;  /* 0x0000001097977c20 */ /* 0x000fca0008410000 */
[----:B------:R-:W-:-:S04]  /*60a0*/  FSEL R151, R151, RZ, P0 ;  /* 0x000000ff97977208 */ /* 0x000fc80000000000 */
[----:B------:R-:W-:-:S04]  /*60b0*/  F2FP.F16.F32.PACK_AB R151, RZ, R151 ;  /* 0x00000097ff97723e */ /* 0x000fc800000000ff */
[----:B------:R-:W-:-:S07]  /*60c0*/  PRMT R146, R146, 0x5410, R151 ;  /* 0x0000541092927816 */ /* 0x000fce0000000097 */
.L_x_10106:
[----:B------:R-:W-:Y:S05]  /*60d0*/  @!P5 BRA `(.L_x_10107) ;  /* 0x000000000018d947 */ /* 0x000fea0003800000 */
[----:B------:R-:W-:Y:S01]  /*60e0*/  FMUL.FTZ R151, R156, UR17 ;  /* 0x000000119c977c20 */ /* 0x000fe20008410000 */
[----:B------:R-:W-:-:S03]  /*60f0*/  LOP3.LUT P0, RZ, R177, 0xff0000, RZ, 0xc0, !PT ;  /* 0x00ff0000b1ff7812 */ /* 0x000fc6000780c0ff */
[----:B------:R-:W-:-:S05]  /*6100*/  FMUL.FTZ R151, R151, UR16 ;  /* 0x0000001097977c20 */ /* 0x000fca0008410000 */
[----:B------:R-:W-:-:S04]  /*6110*/  FSEL R151, R151, RZ, P0 ;  /* 0x000000ff97977208 */ /* 0x000fc80000000000 */
[----:B------:R-:W-:-:S04]  /*6120*/  F2FP.F16.F32.PACK_AB R151, RZ, R151 ;  /* 0x00000097ff97723e */ /* 0x000fc800000000ff */
[----:B------:R-:W-:-:S07]  /*6130*/  PRMT R147, R151, 0x7610, R147 ;  /* 0x0000761097937816 */ /* 0x000fce0000000093 */
.L_x_10107:
        /* <DEDUP_REMOVED lines=11> */
.L_x_10100:
        /* <DEDUP_REMOVED lines=11> */
.L_x_10109:
        /* <DEDUP_REMOVED lines=11> */
.L_x_10110:
        /* <DEDUP_REMOVED lines=11> */
.L_x_10111:
        /* <DEDUP_REMOVED lines=11> */
.L_x_10112:
        /* <DEDUP_REMOVED lines=11> */
.L_x_10113:
        /* <DEDUP_REMOVED lines=11> */
.L_x_10114:
        /* <DEDUP_REMOVED lines=11> */
.L_x_10115:
        /* <DEDUP_REMOVED lines=13> */
.L_x_10099:
        /* <DEDUP_REMOVED lines=44> */
.L_x_10117:
[----:B------:R-:W-:Y:S05]  /*6a50*/  @!P5 BRA `(.L_x_10118) ;  /* 0x000000000018d947 */ /* 0x000fea0003800000 */
[----:B------:R-:W-:Y:S01]  /*6a60*/  FMUL.FTZ R148, R149, UR17 ;  /* 0x0000001195947c20 */ /* 0x000fe20008410000 */
[----:B-----5:R-:W-:-:S03]  /*6a70*/  LOP3.LUT P0, RZ, R176, 0xff00, RZ, 0xc0, !PT ;  /* 0x0000ff00b0ff7812 */ /* 0x020fc6000780c0ff */
[----:B------:R-:W-:-:S05]  /*6a80*/  FMUL.FTZ R148, R148, UR16 ;  /* 0x0000001094947c20 */ /* 0x000fca0008410000 */
[----:B------:R-:W-:-:S04]  /*6a90*/  FSEL R148, R148, RZ, P0 ;  /* 0x000000ff94947208 */ /* 0x000fc80000000000 */
[----:B------:R-:W-:-:S04]  /*6aa0*/  F2FP.F16.F32.PACK_AB R148, RZ, R148 ;  /* 0x00000094ff94723e */ /* 0x000fc800000000ff */
[----:B------:R-:W-:-:S07]  /*6ab0*/  PRMT R144, R144, 0x5410, R148 ;  /* 0x0000541090907816 */ /* 0x000fce0000000094 */
.L_x_10118:
[----:B------:R-:W-:Y:S05]  /*6ac0*/  @!P5 BRA `(.L_x_10119) ;  /* 0x000000000018d947 */ /* 0x000fea0003800000 */
[----:B------:R-:W-:Y:S01]  /*6ad0*/  FMUL.FTZ R148, R150, UR17 ;  /* 0x0000001196947c20 */ /* 0x000fe20008410000 */
[----:B-----5:R-:W-:-:S03]  /*6ae0*/  LOP3.LUT P0, RZ, R176, 0xff0000, RZ, 0xc0, !PT ;  /* 0x00ff0000b0ff7812 */ /* 0x020fc6000780c0ff */
[----:B------:R-:W-:-:S05]  /*6af0*/  FMUL.FTZ R148, R148, UR16 ;  /* 0x0000001094947c20 */ /* 0x000fca0008410000 */
[----:B------:R-:W-:-:S04]  /*6b00*/  FSEL R148, R148, RZ, P0 ;  /* 0x000000ff94947208 */ /* 0x000fc80000000000 */
[----:B------:R-:W-:-:S04]  /*6b10*/  F2FP.F16.F32.PACK_AB R148, RZ, R148 ;  /* 0x00000094ff94723e */ /* 0x000fc800000000ff */
[----:B------:R-:W-:-:S07]  /*6b20*/  PRMT R145, R148, 0x7610, R145 ;  /* 0x0000761094917816 */ /* 0x000fce0000000091 */
.L_x_10119:
[----:B------:R-:W-:Y:S05]  /*6b30*/  @!P5 BRA `(.L_x_10120) ;  /* 0x000000000018d947 */ /* 0x000fea0003800000 */
[----:B------:R-:W-:Y:S01]  /*6b40*/  FMUL.FTZ R148, R151, UR17 ;  /* 0x0000001197947c20 */ /* 0x000fe20008410000 */
[----:B-----5:R-:W-:-:S03]  /*6b50*/  LOP3.LUT P0, RZ, R176, 0xff000000, RZ, 0xc0, !PT ;  /* 0xff000000b0ff7812 */ /* 0x020fc6000780c0ff */
[----:B------:R-:W-:-:S05]  /*6b60*/  FMUL.FTZ R148, R148, UR16 ;  /* 0x0000001094947c20 */ /* 0x000fca0008410000 */
[----:B------:R-:W-:-:S04]  /*6b70*/  FSEL R148, R148, RZ, P0 ;  /* 0x000000ff94947208 */ /* 0x000fc80000000000 */
[----:B------:R-:W-:-:S04]  /*6b80*/  F2FP.F16.F32.PACK_AB R148, RZ, R148 ;  /* 0x00000094ff94723e */ /* 0x000fc800000000ff */
[----:B------:R-:W-:-:S07]  /*6b90*/  PRMT R145, R145, 0x5410, R148 ;  /* 0x0000541091917816 */ /* 0x000fce0000000094 */
.L_x_10120:
[----:B------:R-:W-:Y:S05]  /*6ba0*/  @!P5 BRA `(.L_x_10121) ;  /* 0x000000000018d947 */ /* 0x000fea0003800000 */
[----:B------:R-:W-:Y:S01]  /*6bb0*/  FMUL.FTZ R148, R152, UR17 ;  /* 0x0000001198947c20 */ /* 0x000fe20008410000 */
[----:B-----5:R-:W-:-:S03]  /*6bc0*/  LOP3.LUT P0, RZ, R177, 0xff, RZ, 0xc0, !PT ;  /* 0x000000ffb1ff7812 */ /* 0x020fc6000780c0ff */
[----:B------:R-:W-:-:S05]  /*6bd0*/  FMUL.FTZ R148, R148, UR16 ;  /* 0x0000001094947c20 */ /* 0x000fca0008410000 */
[----:B------:R-:W-:-:S04]  /*6be0*/  FSEL R148, R148, RZ, P0 ;  /* 0x000000ff94947208 */ /* 0x000fc80000000000 */
[----:B------:R-:W-:-:S04]  /*6bf0*/  F2FP.F16.F32.PACK_AB R148, RZ, R148 ;  /* 0x00000094ff94723e */ /* 0x000fc800000000ff */
[----:B------:R-:W-:-:S07]  /*6c00*/  PRMT R146, R148, 0x7610, R146 ;  /* 0x0000761094927816 */ /* 0x000fce0000000092 */
.L_x_10121:
[----:B------:R-:W-:Y:S05]  /*6c10*/  @!P5 BRA `(.L_x_10122) ;  /* 0x000000000018d947 */ /* 0x000fea0003800000 */
[----:B------:R-:W-:Y:S01]  /*6c20*/  FMUL.FTZ R148, R153, UR17 ;  /* 0x0000001199947c20 */ /* 0x000fe20008410000 */
[----:B-----5:R-:W-:-:S03]  /*6c30*/  LOP3.LUT P0, RZ, R177, 0xff00, RZ, 0xc0, !PT ;  /* 0x0000ff00b1ff7812 */ /* 0x020fc6000780c0ff */
[----:B------:R-:W-:-:S05]  /*6c40*/  FMUL.FTZ R148, R148, UR16 ;  /* 0x0000001094947c20 */ /* 0x000fca0008410000 */
[----:B------:R-:W-:-:S04]  /*6c50*/  FSEL R148, R148, RZ, P0 ;  /* 0x000000ff94947208 */ /* 0x000fc80000000000 */
[----:B------:R-:W-:-:S04]  /*6c60*/  F2FP.F16.F32.PACK_AB R148, RZ, R148 ;  /* 0x00000094ff94723e */ /* 0x000fc800000000ff */
[----:B------:R-:W-:-:S07]  /*6c70*/  PRMT R146, R146, 0x5410, R148 ;  /* 0x0000541092927816 */ /* 0x000fce0000000094 */
.L_x_10122:
[----:B------:R-:W-:Y:S05]  /*6c80*/  @!P5 BRA `(.L_x_10123) ;  /* 0x000000000018d947 */ /* 0x000fea0003800000 */
[----:B------:R-:W-:Y:S01]  /*6c90*/  FMUL.FTZ R148, R154, UR17 ;  /* 0x000000119a947c20 */ /* 0x000fe20008410000 */
[----:B-----5:R-:W-:-:S03]  /*6ca0*/  LOP3.LUT P0, RZ, R177, 0xff0000, RZ, 0xc0, !PT ;  /* 0x00ff0000b1ff7812 */ /* 0x020fc6000780c0ff */
[----:B------:R-:W-:-:S05]  /*6cb0*/  FMUL.FTZ R148, R148, UR16 ;  /* 0x0000001094947c20 */ /* 0x000fca0008410000 */
[----:B------:R-:W-:-:S04]  /*6cc0*/  FSEL R148, R148, RZ, P0 ;  /* 0x000000ff94947208 */ /* 0x000fc80000000000 */
[----:B------:R-:W-:-:S04]  /*6cd0*/  F2FP.F16.F32.PACK_AB R148, RZ, R148 ;  /* 0x00000094ff94723e */ /* 0x000fc800000000ff */
[----:B------:R-:W-:-:S07]  /*6ce0*/  PRMT R147, R148, 0x7610, R147 ;  /* 0x0000761094937816 */ /* 0x000fce0000000093 */
.L_x_10123:
        /* <DEDUP_REMOVED lines=10> */
.L_x_10116:
        /* <DEDUP_REMOVED lines=12> */
.L_x_10124:
        /* <DEDUP_REMOVED lines=12> */
.L_x_10125:
        /* <DEDUP_REMOVED lines=12> */
.L_x_10126:
        /* <DEDUP_REMOVED lines=12> */
.L_x_10127:
        /* <DEDUP_REMOVED lines=12> */
.L_x_10128:
        /* <DEDUP_REMOVED lines=12> */
.L_x_10129:
        /* <DEDUP_REMOVED lines=12> */
.L_x_10130:
        /* <DEDUP_REMOVED lines=13> */
.L_x_10108:
        /* <DEDUP_REMOVED lines=9> */
.L_x_10098:
[----:B------:R-:W-:Y:S05]  /*7430*/  BSYNC.RECONVERGENT B0 ;  /* 0x0000000000007941 */ /* 0x000fea0003800200 */
.L_x_10097:
        /* <DEDUP_REMOVED lines=50> */
.L_x_10135:
[----:B------:R-:W-:Y:S05]  /*7760*/  @!P5 BRA `(.L_x_10136) ;  /* 0x000000000018d947 */ /* 0x000fea0003800000 */
[----:B------:R-:W-:Y:S01]  /*7770*/  FMUL.FTZ R2, R149, UR17 ;  /* 0x0000001195027c20 */ /* 0x000fe20008410000 */
[----:B------:R-:W-:-:S03]  /*7780*/  LOP3.LUT P4, RZ, R182, 0xff00, RZ, 0xc0, !PT ;  /* 0x0000ff00b6ff7812 */ /* 0x000fc6000788c0ff */
[----:B------:R-:W-:-:S05]  /*7790*/  FMUL.FTZ R2, R2, UR16 ;  /* 0x0000001002027c20 */ /* 0x000fca0008410000 */
[----:B------:R-:W-:-:S04]  /*77a0*/  FSEL R2, R2, RZ, P4 ;  /* 0x000000ff02027208 */ /* 0x000fc80002000000 */
[----:B------:R-:W-:-:S04]  /*77b0*/  F2FP.F16.F32.PACK_AB R2, RZ, R2 ;  /* 0x00000002ff02723e */ /* 0x000fc800000000ff */
[----:B------:R-:W-:-:S07]  /*77c0*/  PRMT R144, R144, 0x5410, R2 ;  /* 0x0000541090907816 */ /* 0x000fce0000000002 */
.L_x_10136:
[----:B------:R-:W-:Y:S05]  /*77d0*/  @!P5 BRA `(.L_x_10137) ;  /* 0x000000000018d947 */ /* 0x000fea0003800000 */
[----:B------:R-:W-:Y:S01]  /*77e0*/  FMUL.FTZ R2, R155, UR17 ;  /* 0x000000119b027c20 */ /* 0x000fe20008410000 */
[----:B------:R-:W-:-:S03]  /*77f0*/  LOP3.LUT P4, RZ, R182, 0xff0000, RZ, 0xc0, !PT ;  /* 0x00ff0000b6ff7812 */ /* 0x000fc6000788c0ff */
[----:B------:R-:W-:-:S05]  /*7800*/  FMUL.FTZ R2, R2, UR16 ;  /* 0x0000001002027c20 */ /* 0x000fca0008410000 */
[----:B------:R-:W-:-:S04]  /*7810*/  FSEL R2, R2, RZ, P4 ;  /* 0x000000ff02027208 */ /* 0x000fc80002000000 */
[----:B------:R-:W-:-:S04]  /*7820*/  F2FP.F16.F32.PACK_AB R2, RZ, R2 ;  /* 0x00000002ff02723e */ /* 0x000fc800000000ff */
[----:B------:R-:W-:-:S07]  /*7830*/  PRMT R145, R2, 0x7610, R145 ;  /* 0x0000761002917816 */ /* 0x000fce0000000091 */
.L_x_10137:
[----:B------:R-:W-:Y:S05]  /*7840*/  @!P5 BRA `(.L_x_10138) ;  /* 0x000000000018d947 */ /* 0x000fea0003800000 */
[----:B------:R-:W-:Y:S01]  /*7850*/  FMUL.FTZ R2, R151, UR17 ;  /* 0x0000001197027c20 */ /* 0x000fe20008410000 */
[----:B------:R-:W-:-:S03]  /*7860*/  LOP3.LUT P4, RZ, R182, 0xff000000, RZ, 0xc0, !PT ;  /* 0xff000000b6ff7812 */ /* 0x000fc6000788c0ff */
[----:B------:R-:W-:-:S05]  /*7870*/  FMUL.FTZ R2, R2, UR16 ;  /* 0x0000001002027c20 */ /* 0x000fca0008410000 */
[----:B------:R-:W-:-:S04]  /*7880*/  FSEL R2, R2, RZ, P4 ;  /* 0x000000ff02027208 */ /* 0x000fc80002000000 */
[----:B------:R-:W-:-:S04]  /*7890*/  F2FP.F16.F32.PACK_AB R2, RZ, R2 ;  /* 0x00000002ff02723e */ /* 0x000fc800000000ff */
[----:B------:R-:W-:-:S07]  /*78a0*/  PRMT R145, R145, 0x5410, R2 ;  /* 0x0000541091917816 */ /* 0x000fce0000000002 */
.L_x_10138:
[----:B------:R-:W-:Y:S05]  /*78b0*/  @!P5 BRA `(.L_x_10139) ;  /* 0x000000000018d947 */ /* 0x000fea0003800000 */
[----:B------:R-:W-:Y:S01]  /*78c0*/  FMUL.FTZ R2, R3, UR17 ;  /* 0x0000001103027c20 */ /* 0x000fe20008410000 */
[----:B------:R-:W-:-:S03]  /*78d0*/  LOP3.LUT P4, RZ, R183, 0xff, RZ, 0xc0, !PT ;  /* 0x000000ffb7ff7812 */ /* 0x000fc6000788c0ff */
[----:B------:R-:W-:-:S05]  /*78e0*/  FMUL.FTZ R2, R2, UR16 ;  /* 0x0000001002027c20 */ /* 0x000fca0008410000 */
[----:B------:R-:W-:-:S04]  /*78f0*/  FSEL R2, R2, RZ, P4 ;  /* 0x000000ff02027208 */ /* 0x000fc80002000000 */
[----:B------:R-:W-:-:S04]  /*7900*/  F2FP.F16.F32.PACK_AB R2, RZ, R2 ;  /* 0x00000002ff02723e */ /* 0x000fc800000000ff */
[----:B------:R-:W-:-:S07]  /*7910*/  PRMT R146, R2, 0x7610, R146 ;  /* 0x0000761002927816 */ /* 0x000fce0000000092 */
.L_x_10139:
[----:B------:R-:W-:Y:S05]  /*7920*/  @!P5 BRA `(.L_x_10140) ;  /* 0x000000000018d947 */ /* 0x000fea0003800000 */
[----:B------:R-:W-:Y:S01]  /*7930*/  FMUL.FTZ R2, R150, UR17 ;  /* 0x0000001196027c20 */ /* 0x000fe20008410000 */
[----:B------:R-:W-:-:S03]  /*7940*/  LOP3.LUT P4, RZ, R183, 0xff00, RZ, 0xc0, !PT ;  /* 0x0000ff00b7ff7812 */ /* 0x000fc6000788c0ff */
[----:B------:R-:W-:-:S05]  /*7950*/  FMUL.FTZ R2, R2, UR16 ;  /* 0x0000001002027c20 */ /* 0x000fca0008410000 */
[----:B------:R-:W-:-:S04]  /*7960*/  FSEL R2, R2, RZ, P4 ;  /* 0x000000ff02027208 */ /* 0x000fc80002000000 */
[----:B------:R-:W-:-:S04]  /*7970*/  F2FP.F16.F32.PACK_AB R2, RZ, R2 ;  /* 0x00000002ff02723e */ /* 0x000fc800000000ff */
[----:B------:R-:W-:-:S07]  /*7980*/  PRMT R146, R146, 0x5410, R2 ;  /* 0x0000541092927816 */ /* 0x000fce0000000002 */
.L_x_10140:
[----:B------:R-:W-:Y:S05]  /*7990*/  @!P5 BRA `(.L_x_10141) ;  /* 0x000000000018d947 */ /* 0x000fea0003800000 */
[----:B------:R-:W-:Y:S01]  /*79a0*/  FMUL.FTZ R2, R156, UR17 ;  /* 0x000000119c027c20 */ /* 0x000fe20008410000 */
[----:B------:R-:W-:-:S03]  /*79b0*/  LOP3.LUT P4, RZ, R183, 0xff0000, RZ, 0xc0, !PT ;  /* 0x00ff0000b7ff7812 */ /* 0x000fc6000788c0ff */
[----:B------:R-:W-:-:S05]  /*79c0*/  FMUL.FTZ R2, R2, UR16 ;  /* 0x0000001002027c20 */ /* 0x000fca0008410000 */
[----:B------:R-:W-:-:S04]  /*79d0*/  FSEL R2, R2, RZ, P4 ;  /* 0x000000ff02027208 */ /* 0x000fc80002000000 */
[----:B------:R-:W-:-:S04]  /*79e0*/  F2FP.F16.F32.PACK_AB R2, RZ, R2 ;  /* 0x00000002ff02723e */ /* 0x000fc800000000ff */
[----:B------:R-:W-:-:S07]  /*79f0*/  PRMT R147, R2, 0x7610, R147 ;  /* 0x0000761002937816 */ /* 0x000fce0000000093 */
.L_x_10141:
        /* <DEDUP_REMOVED lines=13> */
.L_x_10134:
        /* <DEDUP_REMOVED lines=11> */
.L_x_10143:
        /* <DEDUP_REMOVED lines=11> */
.L_x_10144:
        /* <DEDUP_REMOVED lines=11> */
.L_x_10145:
        /* <DEDUP_REMOVED lines=11> */
.L_x_10146:
        /* <DEDUP_REMOVED lines=11> */
.L_x_10147:
        /* <DEDUP_REMOVED lines=11> */
.L_x_10148:
        /* <DEDUP_REMOVED lines=11> */
.L_x_10149:
        /* <DEDUP_REMOVED lines=13> */
.L_x_10133:
        /* <DEDUP_REMOVED lines=44> */
.L_x_10151:
[----:B------:R-:W-:Y:S05]  /*8330*/  @!P5 BRA `(.L_x_10152) ;  /* 0x000000000018d947 */ /* 0x000fea0003800000 */
[----:B------:R-:W-:Y:S01]  /*8340*/  FMUL.FTZ R2, R3, UR17 ;  /* 0x0000001103027c20 */ /* 0x000fe20008410000 */
[----:B-----5:R-:W-:-:S03]  /*8350*/  LOP3.LUT P4, RZ, R182, 0xff00, RZ, 0xc0, !PT ;  /* 0x0000ff00b6ff7812 */ /* 0x020fc6000788c0ff */
[----:B------:R-:W-:-:S05]  /*8360*/  FMUL.FTZ R2, R2, UR16 ;  /* 0x0000001002027c20 */ /* 0x000fca0008410000 */
[----:B------:R-:W-:-:S04]  /*8370*/  FSEL R2, R2, RZ, P4 ;  /* 0x000000ff02027208 */ /* 0x000fc80002000000 */
[----:B------:R-:W-:-:S04]  /*8380*/  F2FP.F16.F32.PACK_AB R2, RZ, R2 ;  /* 0x00000002ff02723e */ /* 0x000fc800000000ff */
[----:B------:R-:W-:-:S07]  /*8390*/  PRMT R144, R144, 0x5410, R2 ;  /* 0x0000541090907816 */ /* 0x000fce0000000002 */
.L_x_10152:
[----:B------:R-:W-:Y:S05]  /*83a0*/  @!P5 BRA `(.L_x_10153) ;  /* 0x000000000018d947 */ /* 0x000fea0003800000 */
[----:B------:R-:W-:Y:S01]  /*83b0*/  FMUL.FTZ R2, R148, UR17 ;  /* 0x0000001194027c20 */ /* 0x000fe20008410000 */
[----:B-----5:R-:W-:-:S03]  /*83c0*/  LOP3.LUT P4, RZ, R182, 0xff0000, RZ, 0xc0, !PT ;  /* 0x00ff0000b6ff7812 */ /* 0x020fc6000788c0ff */
[----:B------:R-:W-:-:S05]  /*83d0*/  FMUL.FTZ R2, R2, UR16 ;  /* 0x0000001002027c20 */ /* 0x000fca0008410000 */
[----:B------:R-:W-:-:S04]  /*83e0*/  FSEL R2, R2, RZ, P4 ;  /* 0x000000ff02027208 */ /* 0x000fc80002000000 */
[----:B------:R-:W-:-:S04]  /*83f0*/  F2FP.F16.F32.PACK_AB R2, RZ, R2 ;  /* 0x00000002ff02723e */ /* 0x000fc800000000ff */
[----:B------:R-:W-:-:S07]  /*8400*/  PRMT R145, R2, 0x7610, R145 ;  /* 0x0000761002917816 */ /* 0x000fce0000000091 */
.L_x_10153:
[----:B------:R-:W-:Y:S05]  /*8410*/  @!P5 BRA `(.L_x_10154) ;  /* 0x000000000018d947 */ /* 0x000fea0003800000 */
[----:B------:R-:W-:Y:S01]  /*8420*/  FMUL.FTZ R2, R149, UR17 ;  /* 0x0000001195027c20 */ /* 0x000fe20008410000 */
[----:B-----5:R-:W-:-:S03]  /*8430*/  LOP3.LUT P4, RZ, R182, 0xff000000, RZ, 0xc0, !PT ;  /* 0xff000000b6ff7812 */ /* 0x020fc6000788c0ff */
[----:B------:R-:W-:-:S05]  /*8440*/  FMUL.FTZ R2, R2, UR16 ;  /* 0x0000001002027c20 */ /* 0x000fca0008410000 */
[----:B------:R-:W-:-:S04]  /*8450*/  FSEL R2, R2, RZ, P4 ;  /* 0x000000ff02027208 */ /* 0x000fc80002000000 */
[----:B------:R-:W-:-:S04]  /*8460*/  F2FP.F16.F32.PACK_AB R2, RZ, R2 ;  /* 0x00000002ff02723e */ /* 0x000fc800000000ff */
[----:B------:R-:W-:-:S07]  /*8470*/  PRMT R145, R145, 0x5410, R2 ;  /* 0x0000541091917816 */ /* 0x000fce0000000002 */
.L_x_10154:
[----:B------:R-:W-:Y:S05]  /*8480*/  @!P5 BRA `(.L_x_10155) ;  /* 0x000000000018d947 */ /* 0x000fea0003800000 */
[----:B------:R-:W-:Y:S01]  /*8490*/  FMUL.FTZ R2, R152, UR17 ;  /* 0x0000001198027c20 */ /* 0x000fe20008410000 */
[----:B-----5:R-:W-:-:S03]  /*84a0*/  LOP3.LUT P4, RZ, R183, 0xff, RZ, 0xc0, !PT ;  /* 0x000000ffb7ff7812 */ /* 0x020fc6000788c0ff */
[----:B------:R-:W-:-:S05]  /*84b0*/  FMUL.FTZ R2, R2, UR16 ;  /* 0x0000001002027c20 */ /* 0x000fca0008410000 */
[----:B------:R-:W-:-:S04]  /*84c0*/  FSEL R2, R2, RZ, P4 ;  /* 0x000000ff02027208 */ /* 0x000fc80002000000 */
[----:B------:R-:W-:-:S04]  /*84d0*/  F2FP.F16.F32.PACK_AB R2, RZ, R2 ;  /* 0x00000002ff02723e */ /* 0x000fc800000000ff */
[----:B------:R-:W-:-:S07]  /*84e0*/  PRMT R146, R2, 0x7610, R146 ;  /* 0x0000761002927816 */ /* 0x000fce0000000092 */
.L_x_10155:
[----:B------:R-:W-:Y:S05]  /*84f0*/  @!P5 BRA `(.L_x_10156) ;  /* 0x000000000018d947 */ /* 0x000fea0003800000 */
[----:B------:R-:W-:Y:S01]  /*8500*/  FMUL.FTZ R2, R153, UR17 ;  /* 0x0000001199027c20 */ /* 0x000fe20008410000 */
[----:B-----5:R-:W-:-:S03]  /*8510*/  LOP3.LUT P4, RZ, R183, 0xff00, RZ, 0xc0, !PT ;  /* 0x0000ff00b7ff7812 */ /* 0x020fc6000788c0ff */
[----:B------:R-:W-:-:S05]  /*8520*/  FMUL.FTZ R2, R2, UR16 ;  /* 0x0000001002027c20 */ /* 0x000fca0008410000 */
[----:B------:R-:W-:-:S04]  /*8530*/  FSEL R2, R2, RZ, P4 ;  /* 0x000000ff02027208 */ /* 0x000fc80002000000 */
[----:B------:R-:W-:-:S04]  /*8540*/  F2FP.F16.F32.PACK_AB R2, RZ, R2 ;  /* 0x00000002ff02723e */ /* 0x000fc800000000ff */
[----:B------:R-:W-:-:S07]  /*8550*/  PRMT R146, R146, 0x5410, R2 ;  /* 0x0000541092927816 */ /* 0x000fce0000000002 */
.L_x_10156:
[----:B------:R-:W-:Y:S05]  /*8560*/  @!P5 BRA `(.L_x_10157) ;  /* 0x000000000018d947 */ /* 0x000fea0003800000 */
[----:B------:R-:W-:Y:S01]  /*8570*/  FMUL.FTZ R2, R154, UR17 ;  /* 0x000000119a027c20 */ /* 0x000fe20008410000 */
[----:B-----5:R-:W-:-:S03]  /*8580*/  LOP3.LUT P4, RZ, R183, 0xff0000, RZ, 0xc0, !PT ;  /* 0x00ff0000b7ff7812 */ /* 0x020fc6000788c0ff */
[----:B------:R-:W-:-:S05]  /*8590*/  FMUL.FTZ R2, R2, UR16 ;  /* 0x0000001002027c20 */ /* 0x000fca0008410000 */
[----:B------:R-:W-:-:S04]  /*85a0*/  FSEL R2, R2, RZ, P4 ;  /* 0x000000ff02027208 */ /* 0x000fc80002000000 */
[----:B------:R-:W-:-:S04]  /*85b0*/  F2FP.F16.F32.PACK_AB R2, RZ, R2 ;  /* 0x00000002ff02723e */ /* 0x000fc800000000ff */
[----:B------:R-:W-:-:S07]  /*85c0*/  PRMT R147, R2, 0x7610, R147 ;  /* 0x0000761002937816 */ /* 0x000fce0000000093 */
.L_x_10157:
[----:B------:R-:W-:Y:S02]  /*85d0*/  MOV R150, R148 ;  /* 0x0000009400967202 */ /* 0x000fe40000000f00 */
        /* <DEDUP_REMOVED lines=13> */
.L_x_10150:
        /* <DEDUP_REMOVED lines=12> */
.L_x_10158:
        /* <DEDUP_REMOVED lines=12> */
.L_x_10159:
        /* <DEDUP_REMOVED lines=12> */
.L_x_10160:
        /* <DEDUP_REMOVED lines=12> */
.L_x_10161:
        /* <DEDUP_REMOVED lines=12> */
.L_x_10162:
        /* <DEDUP_REMOVED lines=12> */
.L_x_10163:
        /* <DEDUP_REMOVED lines=12> */
.L_x_10164:
        /* <DEDUP_REMOVED lines=13> */
.L_x_10142:
[----:B0-23--:R-:W0:Y:S08]  /*8cc0*/  @P0 LDC.64 R156, c[0x0][0x478] ;  /* 0x00011e00ff9c0b82 */ /* 0x00de300000000a00 */
[----:B------:R-:W1:Y:S01]  /*8cd0*/  @P5 LDC.64 R2, c[0x0][0x468] ;  /* 0x00011a00ff025b82 */ /* 0x000e620000000a00 */
[----:B0-----:R-:W-:-:S05]  /*8ce0*/  @P0 IMAD.WIDE.U32 R156, R0, 0x20, R156 ;  /* 0x00000020009c0825 */ /* 0x001fca00078e009c */
[----:B------:R4:W-:Y:S01]  /*8cf0*/  @P0 STG.E.128 desc[UR10][R156.64], R148 ;  /* 0x000000949c000986 */ /* 0x0009e2000c101d0a */
[----:B-1----:R-:W-:-:S03]  /*8d00*/  @P5 IMAD.WIDE.U32 R2, R161, 0x10, R2 ;  /* 0x00000010a1025825 */ /* 0x002fc600078e0002 */
[----:B------:R4:W-:Y:S04]  /*8d10*/  @P0 STG.E.128 desc[UR10][R156.64+0x10], R152 ;  /* 0x000010989c000986 */ /* 0x0009e8000c101d0a */
[----:B------:R4:W-:Y:S02]  /*8d20*/  @P5 STG.E.128 desc[UR10][R2.64], R144 ;  /* 0x0000009002005986 */ /* 0x0009e4000c101d0a */
.L_x_10132:
[----:B------:R-:W-:Y:S05]  /*8d30*/  BSYNC.RECONVERGENT B0 ;  /* 0x0000000000007941 */ /* 0x000fea0003800200 */
.L_x_10131:
[----:B----4-:R-:W1:Y:S01]  /*8d40*/  LDC.64 R2, c[0x0][0x380] ;  /* 0x0000e000ff027b82 */ /* 0x010e620000000a00 */
[----:B------:R-:W-:Y:S01]  /*8d50*/  UPLOP3.LUT UP1, UPT, UPT, UPT, UP1, 0x40, 0x4 ;  /* 0x000000000004789c */ /* 0x000fe20003f2e810 */
[----:B-1----:R-:W-:-:S04]  /*8d60*/  IADD3 R5, PT, PT, R5, R2, RZ ;  /* 0x0000000205057210 */ /* 0x002fc80007ffe0ff */
[----:B------:R-:W-:-:S13]  /*8d70*/  ISETP.GE.AND P0, PT, R5, R3, PT ;  /* 0x000000030500720c */ /* 0x000fda0003f06270 */
[----:B------:R-:W-:Y:S05]  /*8d80*/  @!P0 BRA `(.L_x_10165) ;  /* 0xffffff7800408947 */ /* 0x000fea000383ffff */
.L_x_10016:
        /* <DEDUP_REMOVED lines=40> */
.L_x_10166:
        /* <DEDUP_REMOVED lines=15> */
.L_x_15709:


//--------------------- .text._ZN10layer_norm22ln_bwd_finalize_kernelINS_22Kernel_traits_finalizeILj8192E6__halfS2_fS2_fjLb0ELj1024ELj4ENS_18Kernel_traits_baseILj8192ES2_S2_fS2_fjLj1024EEEEELb0ELb1EEEvNS_9BwdParamsE --------------------------
	.section	.text._ZN10layer_norm22ln_bwd_finalize_kernelINS_22Kernel_traits_finalizeILj8192E6__halfS2_fS2_fjLb0ELj1024ELj4ENS_18Kernel_traits_baseILj8192ES2_S2_fS2_fjLj1024EEEEELb0ELb1EEEvNS_9BwdParamsE,"ax",@progbits
	.align	128
        .global         _ZN10layer_norm22ln_bwd_finalize_kernelINS_22Kernel_traits_finalizeILj8192E6__halfS2_fS2_fjLb0ELj1024ELj4ENS_18Kernel_traits_baseILj8192ES2_S2_fS2_fjLj1024EEEEELb0ELb1EEEvNS_9BwdParamsE
        .type           _ZN10layer_norm22ln_bwd_finalize_kernelINS_22Kernel_traits_finalizeILj8192E6__halfS2_fS2_fjLb0ELj1024ELj4ENS_18Kernel_traits_baseILj8192ES2_S2_fS2_fjLj1024EEEEELb0ELb1EEEvNS_9BwdParamsE,@function
        .size           _ZN10layer_norm22ln_bwd_finalize_kernelINS_22Kernel_traits_finalizeILj8192E6__halfS2_fS2_fjLb0ELj1024ELj4ENS_18Kernel_traits_baseILj8192ES2_S2_fS2_fjLj1024EEEEELb0ELb1EEEvNS_9BwdParamsE,(.L_x_15710 - _ZN10layer_norm22ln_bwd_finalize_kernelINS_22Kernel_traits_finalizeILj8192E6__halfS2_fS2_fjLb0ELj1024ELj4ENS_18Kernel_traits_baseILj8192ES2_S2_fS2_fjLj1024EEEEELb0ELb1EEEvNS_9BwdParamsE)
        .other          _ZN10layer_norm22ln_bwd_finalize_kernelINS_22Kernel_traits_finalizeILj8192E6__halfS2_fS2_fjLb0ELj1024ELj4ENS_18Kernel_traits_baseILj8192ES2_S2_fS2_fjLj1024EEEEELb0ELb1EEEvNS_9BwdParamsE,@"STO_CUDA_ENTRY STV_DEFAULT"
_ZN10layer_norm22ln_bwd_finalize_kernelINS_22Kernel_traits_finalizeILj8192E6__halfS2_fS2_fjLb0ELj1024ELj4ENS_18Kernel_traits_baseILj8192ES2_S2_fS2_fjLj1024EEEEELb0ELb1EEEvNS_9BwdParamsE:
.text._ZN10layer_norm22ln_bwd_finalize_kernelINS_22Kernel_traits_finalizeILj8192E6__halfS2_fS2_fjLb0ELj1024ELj4ENS_18Kernel_traits_baseILj8192ES2_S2_fS2_fjLj1024EEEEELb0ELb1EEEvNS_9BwdParamsE:
        /* <DEDUP_REMOVED lines=77> */
.L_x_10171:
        /* <DEDUP_REMOVED lines=118> */
.L_x_10170:
[----:B------:R-:W-:Y:S05]  /*0c30*/  BSYNC.RECONVERGENT B1 ;  /* 0x0000000000017941 */ /* 0x000fea0003800200 */
.L_x_10169:
        /* <DEDUP_REMOVED lines=69> */
.L_x_10173:
[----:B------:R-:W-:Y:S05]  /*1090*/  BSYNC.RECONVERGENT B1 ;  /* 0x0000000000017941 */ /* 0x000fea0003800200 */
.L_x_10172:
        /* <DEDUP_REMOVED lines=38> */
.L_x_10175:
[----:B------:R-:W-:Y:S05]  /*1300*/  BSYNC.RECONVERGENT B1 ;  /* 0x0000000000017941 */ /* 0x000fea0003800200 */
.L_x_10174:
[----:B------:R-:W-:Y:S05]  /*1310*/  @!P1 BRA `(.L_x_10168) ;  /* 0x0000000000409947 */ /* 0x000fea0003800000 */
[----:B------:R-:W0:Y:S01]  /*1320*/  LDC R12, c[0x0][0x388] ;  /* 0x0000e200ff0c7b82 */ /* 0x000e220000000800 */
[----:B------:R-:W-:-:S07]  /*1330*/  IADD3 R0, PT, PT, -R0, RZ, RZ ;  /* 0x000000ff00007210 */ /* 0x000fce0007ffe1ff */
[----:B------:R-:W1:Y:S08]  /*1340*/  LDC.64 R8, c[0x0][0x440] ;  /* 0x00011000ff087b82 */ /* 0x000e700000000a00 */
[----:B------:R-:W2:Y:S01]  /*1350*/  LDC.64 R10, c[0x0][0x448] ;  /* 0x00011200ff0a7b82 */ /* 0x000ea20000000a00 */
[----:B0-----:R-:W-:-:S05]  /*1360*/  IMAD R2, R2, R12, R5 ;  /* 0x0000000c02027224 */ /* 0x001fca00078e0205 */
[----:B------:R-:W-:-:S07]  /*1370*/  IADD3 R13, PT, PT, R57, R2, RZ ;  /* 0x00000002390d7210 */ /* 0x000fce0007ffe0ff */
.L_x_10176:
        /* <DEDUP_REMOVED lines=10> */
.L_x_10168:
[----:B------:R-:W-:Y:S05]  /*1420*/  BSYNC.RECONVERGENT B0 ;  /* 0x0000000000007941 */ /* 0x000fea0003800200 */
.L_x_10167:
        /* <DEDUP_REMOVED lines=59> */
.L_x_10177:
        /* <DEDUP_REMOVED lines=10> */
.L_x_15710:


//--------------------- .text._ZN10layer_norm13ln_bwd_kernelINS_13Kernel_traitsI6__halfS2_fS2_fjLj8192ELj1ELj1ELj8ELj16ENS_18Kernel_traits_baseILj8192ES2_S2_fS2_fjLj256EEEEELb1ELb0ELb1ELb1EEEvNS_9BwdParamsE --------------------------
	.section	.text._ZN10layer_norm13ln_bwd_kernelINS_13Kernel_traitsI6__halfS2_fS2_fjLj8192ELj1ELj1ELj8ELj16ENS_18Kernel_traits_baseILj8192ES2_S2_fS2_fjLj256EEEEELb1ELb0ELb1ELb1EEEvNS_9BwdParamsE,"ax",@progbits
	.align	128
        .global         _ZN10layer_norm13ln_bwd_kernelINS_13Kernel_traitsI6__halfS2_fS2_fjLj8192ELj1ELj1ELj8ELj16ENS_18Kernel_traits_baseILj8192ES2_S2_fS2_fjLj256EEEEELb1ELb0ELb1ELb1EEEvNS_9BwdParamsE
        .type           _ZN10layer_norm13ln_bwd_kernelINS_13Kernel_traitsI6__halfS2_fS2_fjLj8192ELj1ELj1ELj8ELj16ENS_18Kernel_traits_baseILj8192ES2_S2_fS2_fjLj256EEEEELb1ELb0ELb1ELb1EEEvNS_9BwdParamsE,@function
        .size           _ZN10layer_norm13ln_bwd_kernelINS_13Kernel_traitsI6__halfS2_fS2_fjLj8192ELj1ELj1ELj8ELj16ENS_18Kernel_traits_baseILj8192ES2_S2_fS2_fjLj256EEEEELb1ELb0ELb1ELb1EEEvNS_9BwdParamsE,(.L_x_15711 - _ZN10layer_norm13ln_bwd_kernelINS_13Kernel_traitsI6__halfS2_fS2_fjLj8192ELj1ELj1ELj8ELj16ENS_18Kernel_traits_baseILj8192ES2_S2_fS2_fjLj256EEEEELb1ELb0ELb1ELb1EEEvNS_9BwdParamsE)
        .other          _ZN10layer_norm13ln_bwd_kernelINS_13Kernel_traitsI6__halfS2_fS2_fjLj8192ELj1ELj1ELj8ELj16ENS_18Kernel_traits_baseILj8192ES2_S2_fS2_fjLj256EEEEELb1ELb0ELb1ELb1EEEvNS_9BwdParamsE,@"STO_CUDA_ENTRY STV_DEFAULT"
_ZN10layer_norm13ln_bwd_kernelINS_13Kernel_traitsI6__halfS2_fS2_fjLj8192ELj1ELj1ELj8ELj16ENS_18Kernel_traits_baseILj8192ES2_S2_fS2_fjLj256EEEEELb1ELb0ELb1ELb1EEEvNS_9BwdParamsE:
.text._ZN10layer_norm13ln_bwd_kernelINS_13Kernel_traitsI6__halfS2_fS2_fjLj8192ELj1ELj1ELj8ELj16ENS_18Kernel_traits_baseILj8192ES2_S2_fS2_fjLj256EEEEELb1ELb0ELb1ELb1EEEvNS_9BwdParamsE:
        /* <DEDUP_REMOVED lines=54> */
.L_x_10312:
        /* <DEDUP_REMOVED lines=19> */
[----:B------:R-:W-:Y:S01]  /*0490*/  MOV R217, UR7 ;  /* 0x0000000700d97c02 */ /* 0x000fe20008000f00 */
[----:B------:R-:W-:Y:S01]  /*04a0*/  IMAD R5, R4, R187, RZ ;  /* 0x000000bb04057224 */ /* 0x000fe200078e02ff */
[----:B------:R-:W-:-:S04]  /*04b0*/  ISETP.NE.U32.AND P0, PT, RZ, UR6, PT ;  /* 0x00000006ff007c0c */ /* 0x000fc8000bf05070 */
[----:B------:R-:W1:Y:S01]  /*04c0*/  LDC.64 R192, c[0x0][0x3b0] ;  /* 0x0000ec00ffc07b82 */ /* 0x000e620000000a00 */
[----:B------:R-:W-:Y:S02]  /*04d0*/  SHF.R.S32.HI R4, RZ, 0x1f, R3 ;  /* 0x0000001fff047819 */ /* 0x000fe40000011403 */
[----:B------:R-:W-:Y:S02]  /*04e0*/  SHF.R.S32.HI R6, RZ, 0x1f, R5 ;  /* 0x0000001fff067819 */ /* 0x000fe40000011405 */
[----:B------:R-:W-:Y:S02]  /*04f0*/  LEA.HI R3, R4, R3, RZ, 0x3 ;  /* 0x0000000304037211 */ /* 0x000fe400078f18ff */
[----:B------:R-:W-:Y:S02]  /*0500*/  LEA.HI R5, R6, R5, RZ, 0x3 ;  /* 0x0000000506057211 */ /* 0x000fe400078f18ff */
[-C--:B------:R-:W-:Y:S02]  /*0510*/  LEA.HI.SX32 R189, R3, R2.reuse, 0x1d ;  /* 0x0000000203bd7211 */ /* 0x080fe400078feaff */
[----:B------:R-:W-:-:S02]  /*0520*/  LEA.HI.SX32 R3, R5, R2, 0x1d ;  /* 0x0000000205037211 */ /* 0x000fc400078feaff */
[C---:B------:R-:W-:Y:S02]  /*0530*/  IADD3 R195, PT, PT, R189.reuse, 0x200, RZ ;  /* 0x00000200bdc37810 */ /* 0x040fe40007ffe0ff */
[C---:B------:R-:W-:Y:S01]  /*0540*/  IADD3 R191, PT, PT, R189.reuse, 0x100, RZ ;  /* 0x00000100bdbf7810 */ /* 0x040fe20007ffe0ff */
[C---:B0-----:R-:W-:Y:S01]  /*0550*/  IMAD.WIDE.U32 R4, R189.reuse, 0x20, R178 ;  /* 0x00000020bd047825 */ /* 0x041fe200078e00b2 */
[----:B------:R-:W-:Y:S02]  /*0560*/  IADD3 R201, PT, PT, R189, 0x300, RZ ;  /* 0x00000300bdc97810 */ /* 0x000fe40007ffe0ff */
[C---:B------:R-:W-:Y:S01]  /*0570*/  IADD3 R157, PT, PT, R3.reuse, 0x100, RZ ;  /* 0x00000100039d7810 */ /* 0x040fe20007ffe0ff */
[----:B---3--:R-:W-:Y:S01]  /*0580*/  IMAD.WIDE.U32 R172, R3, 0x10, R8 ;  /* 0x0000001003ac7825 */ /* 0x008fe200078e0008 */
[----:B------:R-:W3:Y:S03]  /*0590*/  LDG.E.128 R164, desc[UR12][R4.64+0x10] ;  /* 0x0000100c04a47981 */ /* 0x000ee6000c1e1d00 */
[--C-:B------:R-:W-:Y:S01]  /*05a0*/  IMAD.WIDE.U32 R176, R195, 0x20, R178.reuse ;  /* 0x00000020c3b07825 */ /* 0x100fe200078e00b2 */
[----:B------:R-:W-:Y:S01]  /*05b0*/  IADD3 R21, PT, PT, R3, 0x200, RZ ;  /* 0x0000020003157810 */ /* 0x000fe20007ffe0ff */
[----:B------:R0:W4:Y:S02]  /*05c0*/  LDG.E.128 R168, desc[UR12][R4.64] ;  /* 0x0000000c04a87981 */ /* 0x000124000c1e1d00 */
[----:B------:R-:W-:-:S02]  /*05d0*/  IMAD.WIDE.U32 R6, R191, 0x20, R178 ;  /* 0x00000020bf067825 */ /* 0x000fc400078e00b2 */
[----:B------:R-:W4:Y:S02]  /*05e0*/  LDG.E.128 R16, desc[UR12][R176.64+0x10] ;  /* 0x0000100cb0107981 */ /* 0x000f24000c1e1d00 */
[----:B------:R-:W-:Y:S02]  /*05f0*/  IMAD.WIDE.U32 R178, R201, 0x20, R178 ;  /* 0x00000020c9b27825 */ /* 0x000fe400078e00b2 */
[----:B------:R-:W4:Y:S02]  /*0600*/  LDG.E.128 R172, desc[UR12][R172.64] ;  /* 0x0000000cacac7981 */ /* 0x000f24000c1e1d00 */
[--C-:B------:R-:W-:Y:S02]  /*0610*/  IMAD.WIDE.U32 R156, R157, 0x10, R8.reuse ;  /* 0x000000109d9c7825 */ /* 0x100fe400078e0008 */
[----:B------:R-:W4:Y:S02]  /*0620*/  LDG.E.128 R160, desc[UR12][R6.64] ;  /* 0x0000000c06a07981 */ /* 0x000f24000c1e1d00 */
[----:B------:R-:W-:-:S02]  /*0630*/  IMAD.WIDE.U32 R20, R21, 0x10, R8 ;  /* 0x0000001015147825 */ /* 0x000fc400078e0008 */
[----:B------:R-:W4:Y:S04]  /*0640*/  LDG.E.128 R12, desc[UR12][R178.64] ;  /* 0x0000000cb20c7981 */ /* 0x000f28000c1e1d00 */
[----:B------:R-:W4:Y:S04]  /*0650*/  LDG.E.128 R152, desc[UR12][R6.64+0x10] ;  /* 0x0000100c06987981 */ /* 0x000f28000c1e1d00 */
[----:B------:R-:W4:Y:S04]  /*0660*/  LDG.E.128 R156, desc[UR12][R156.64] ;  /* 0x0000000c9c9c7981 */ /* 0x000f28000c1e1d00 */
[----:B------:R-:W4:Y:S01]  /*0670*/  LDG.E.128 R24, desc[UR12][R176.64] ;  /* 0x0000000cb0187981 */ /* 0x000f22000c1e1d00 */
[----:B0-----:R-:W-:-:S03]  /*0680*/  IADD3 R5, PT, PT, R3, 0x300, RZ ;  /* 0x0000030003057810 */ /* 0x001fc60007ffe0ff */
[----:B------:R-:W4:Y:S02]  /*0690*/  LDG.E.128 R20, desc[UR12][R20.64] ;  /* 0x0000000c14147981 */ /* 0x000f24000c1e1d00 */
[----:B------:R-:W-:Y:S02]  /*06a0*/  IMAD.WIDE.U32 R4, R5, 0x10, R8 ;  /* 0x0000001005047825 */ /* 0x000fe400078e0008 */
[----:B------:R0:W4:Y:S04]  /*06b0*/  LDG.E.128 R8, desc[UR12][R178.64+0x10] ;  /* 0x0000100cb2087981 */ /* 0x000128000c1e1d00 */
[----:B------:R-:W4:Y:S01]  /*06c0*/  LDG.E.128 R4, desc[UR12][R4.64] ;  /* 0x0000000c04047981 */ /* 0x000f22000c1e1d00 */
[----:B------:R-:W-:Y:S02]  /*06d0*/  ISETP.NE.AND.EX P0, PT, R217, RZ, PT, P0 ;  /* 0x000000ffd900720c */ /* 0x000fe40003f05300 */
[----:B-----5:R-:W-:-:S11]  /*06e0*/  ISETP.GE.AND P3, PT, R218, 0x1, PT ;  /* 0x00000001da00780c */ /* 0x020fd60003f66270 */
[----:B------:R-:W1:Y:S02]  /*06f0*/  @P0 LDC.64 R180, c[0x0][0x438] ;  /* 0x00010e00ffb40b82 */ /* 0x000e640000000a00 */
[----:B------:R-:W-:-:S06]  /*0700*/  @P3 IADD3 R3, PT, PT, R218, -0x1, RZ ;  /* 0xffffffffda033810 */ /* 0x000fcc0007ffe0ff */
[----:B------:R-:W1:Y:S01]  /*0710*/  @P0 LDC.64 R182, c[0x0][0x438] ;  /* 0x00010e00ffb60b82 */ /* 0x000e620000000a00 */
[----:B------:R-:W-:-:S05]  /*0720*/  @P3 IMAD R3, R3, R187, RZ ;  /* 0x000000bb03033224 */ /* 0x000fca00078e02ff */
[----:B0-----:R-:W-:Y:S02]  /*0730*/  @P3 SHF.R.S32.HI R178, RZ, 0x1f, R3 ;  /* 0x0000001fffb23819 */ /* 0x001fe40000011403 */
[----:B------:R-:W-:Y:S01]  /*0740*/  MOV R199, RZ ;  /* 0x000000ff00c77202 */ /* 0x000fe20000000f00 */
[----:B------:R-:W0:Y:S01]  /*0750*/  @P0 LDC.64 R176, c[0x0][0x438] ;  /* 0x00010e00ffb00b82 */ /* 0x000e220000000a00 */
[----:B------:R-:W-:-:S04]  /*0760*/  @P3 LEA.HI R3, R178, R3, RZ, 0x3 ;  /* 0x00000003b2033211 */ /* 0x000fc800078f18ff */
[----:B------:R-:W-:Y:S01]  /*0770*/  @P3 LEA.HI.SX32 R199, R3, R2, 0x1d ;  /* 0x0000000203c73211 */ /* 0x000fe200078feaff */
[----:B-1----:R-:W-:Y:S02]  /*0780*/  @P0 IMAD.WIDE.U32 R178, R191, 0x20, R180 ;  /* 0x00000020bfb20825 */ /* 0x002fe400078e00b4 */
[----:B------:R-:W1:Y:S01]  /*0790*/  @P0 LDC.64 R184, c[0x0][0x438] ;  /* 0x00010e00ffb80b82 */ /* 0x000e620000000a00 */
[C---:B------:R-:W-:Y:S02]  /*07a0*/  IADD3 R197, PT, PT, R199.reuse, 0x100, RZ ;  /* 0x00000100c7c57810 */ /* 0x040fe40007ffe0ff */
[----:B------:R-:W-:Y:S01]  /*07b0*/  IADD3 R3, PT, PT, R199, 0x300, RZ ;  /* 0x00000300c7037810 */ /* 0x000fe20007ffe0ff */
[----:B------:R-:W5:Y:S01]  /*07c0*/  @P0 LDG.E.128 R48, desc[UR12][R178.64] ;  /* 0x0000000cb2300981 */ /* 0x000f62000c1e1d00 */
[----:B------:R-:W-:Y:S01]  /*07d0*/  @P0 IMAD.WIDE.U32 R180, R195, 0x20, R182 ;  /* 0x00000020c3b40825 */ /* 0x000fe200078e00b6 */
[C---:B------:R-:W-:Y:S02]  /*07e0*/  IADD3 R195, PT, PT, R199.reuse, 0x200, RZ ;  /* 0x00000200c7c37810 */ /* 0x040fe40007ffe0ff */
[----:B------:R-:W5:Y:S01]  /*07f0*/  @P0 LDG.E.128 R44, desc[UR12][R178.64+0x10] ;  /* 0x0000100cb22c0981 */ /* 0x000f62000c1e1d00 */
[----:B------:R-:W-:-:S03]  /*0800*/  IMAD.WIDE.U32 R198, R199, 0x8, R192 ;  /* 0x00000008c7c67825 */ /* 0x000fc600078e00c0 */
[----:B------:R-:W5:Y:S01]  /*0810*/  @P0 LDG.E.128 R40, desc[UR12][R180.64] ;  /* 0x0000000cb4280981 */ /* 0x000f62000c1e1d00 */
[----:B------:R-:W-:-:S03]  /*0820*/  IMAD.WIDE.U32 R196, R197, 0x8, R192 ;  /* 0x00000008c5c47825 */ /* 0x000fc600078e00c0 */
[----:B------:R-:W5:Y:S01]  /*0830*/  LDG.E.64 R198, desc[UR12][R198.64] ;  /* 0x0000000cc6c67981 */ /* 0x000f62000c1e1b00 */
[----:B------:R-:W-:-:S03]  /*0840*/  IMAD.WIDE.U32 R194, R195, 0x8, R192 ;  /* 0x00000008c3c27825 */ /* 0x000fc600078e00c0 */
[----:B------:R-:W5:Y:S01]  /*0850*/  LDG.E.64 R196, desc[UR12][R196.64] ;  /* 0x0000000cc4c47981 */ /* 0x000f62000c1e1b00 */
[----:B------:R-:W-:-:S03]  /*0860*/  IMAD.WIDE.U32 R192, R3, 0x8, R192 ;  /* 0x0000000803c07825 */ /* 0x000fc600078e00c0 */
[----:B------:R-:W5:Y:S04]  /*0870*/  LDG.E.64 R194, desc[UR12][R194.64] ;  /* 0x0000000cc2c27981 */ /* 0x000f68000c1e1b00 */
[----:B------:R-:W5:Y:S01]  /*0880*/  LDG.E.64 R192, desc[UR12][R192.64] ;  /* 0x0000000cc0c07981 */ /* 0x000f62000c1e1b00 */
[----:B0-----:R-:W-:-:S03]  /*0890*/  @P0 IMAD.WIDE.U32 R176, R189, 0x20, R176 ;  /* 0x00000020bdb00825 */ /* 0x001fc600078e00b0 */
[----:B------:R-:W5:Y:S01]  /*08a0*/  @P0 LDG.E.128 R36, desc[UR12][R180.64+0x10] ;  /* 0x0000100cb4240981 */ /* 0x000f62000c1e1d00 */
[----:B-1----:R-:W-:-:S03]  /*08b0*/  @P0 IMAD.WIDE.U32 R184, R201, 0x20, R184 ;  /* 0x00000020c9b80825 */ /* 0x002fc600078e00b8 */
[----:B------:R-:W5:Y:S04]  /*08c0*/  @P0 LDG.E.128 R56, desc[UR12][R176.64] ;  /* 0x0000000cb0380981 */ /* 0x000f68000c1e1d00 */
[----:B------:R-:W5:Y:S04]  /*08d0*/  @P0 LDG.E.128 R52, desc[UR12][R176.64+0x10] ;  /* 0x0000100cb0340981 */ /* 0x000f68000c1e1d00 */
[----:B------:R-:W5:Y:S04]  /*08e0*/  @P0 LDG.E.128 R32, desc[UR12][R184.64] ;  /* 0x0000000cb8200981 */ /* 0x000f68000c1e1d00 */
[----:B------:R0:W5:Y:S01]  /*08f0*/  @P0 LDG.E.128 R28, desc[UR12][R184.64+0x10] ;  /* 0x0000100cb81c0981 */ /* 0x000162000c1e1d00 */
[----:B------:R-:W-:Y:S01]  /*0900*/  ISETP.NE.AND P0, PT, RZ, UR14, PT ;  /* 0x0000000eff007c0c */ /* 0x000fe2000bf05270 */
[----:B------:R-:W-:-:S03]  /*0910*/  HADD2.F32 R200, -RZ, R72.H0_H0 ;  /* 0x20000048ffc87230 */ /* 0x000fc60000004100 */
[----:B--2---:R-:W-:-:S05]  /*0920*/  FSEL R188, R186, RZ, !P0 ;  /* 0x000000ffbabc7208 */ /* 0x004fca0004000000 */
[C---:B---3--:R-:W-:Y:S01]  /*0930*/  FADD.FTZ R241, -R188.reuse, R167 ;  /* 0x000000a7bcf17221 */ /* 0x048fe20000010100 */
[C---:B------:R-:W-:Y:S01]  /*0940*/  FADD.FTZ R245, -R188.reuse, R166 ;  /* 0x000000a6bcf57221 */ /* 0x040fe20000010100 */
[C---:B----4-:R-:W-:Y:S01]  /*0950*/  FADD.FTZ R3, -R188.reuse, R168 ;  /* 0x000000a8bc037221 */ /* 0x050fe20000010100 */
[C---:B------:R-:W-:Y:S01]  /*0960*/  FADD.FTZ R239, -R188.reuse, R171 ;  /* 0x000000abbcef7221 */ /* 0x040fe20000010100 */
[C---:B------:R-:W-:Y:S01]  /*0970*/  FADD.FTZ R187, -R188.reuse, R17 ;  /* 0x00000011bcbb7221 */ /* 0x040fe20000010100 */
[C---:B0-----:R-:W-:Y:S01]  /*0980*/  FADD.FTZ R185, -R188.reuse, R16 ;  /* 0x00000010bcb97221 */ /* 0x041fe20000010100 */
[----:B------:R-:W-:Y:S01]  /*0990*/  FADD.FTZ R189, -R188, R18 ;  /* 0x00000012bcbd7221 */ /* 0x000fe20000010100 */
[----:B------:R-:W-:Y:S02]  /*09a0*/  HADD2.F32 R17, -RZ, R63.H1_H1 ;  /* 0x3000003fff117230 */ /* 0x000fe40000004100 */
[----:B------:R-:W-:Y:S01]  /*09b0*/  FMUL.FTZ R18, R216, R241 ;  /* 0x000000f1d8127220 */ /* 0x000fe20000410000 */
[----:B------:R-:W-:-:S02]  /*09c0*/  HADD2.F32 R168, -RZ, R175.H1_H1 ;  /* 0x300000afffa87230 */ /* 0x000fc40000004100 */
[----:B------:R-:W-:Y:S02]  /*09d0*/  HADD2.F32 R171, -RZ, R175.H0_H0 ;  /* 0x200000afffab7230 */ /* 0x000fe40000004100 */
[C---:B------:R-:W-:Y:S01]  /*09e0*/  FADD.FTZ R231, -R188.reuse, R161 ;  /* 0x000000a1bce77221 */ /* 0x040fe20000010100 */
[----:B------:R-:W-:Y:S02]  /*09f0*/  HADD2.F32 R16, -RZ, R63.H0_H0 ;  /* 0x2000003fff107230 */ /* 0x000fe40000004100 */
[C---:B------:R-:W-:Y:S01]  /*0a00*/  FADD.FTZ R251, -R188.reuse, R165 ;  /* 0x000000a5bcfb7221 */ /* 0x040fe20000010100 */
[----:B------:R-:W-:Y:S01]  /*0a10*/  FADD.FTZ R161, -R188, R15 ;  /* 0x0000000fbca17221 */ /* 0x000fe20000010100 */
[----:B------:R-:W-:Y:S01]  /*0a20*/  FMUL.FTZ R15, R216, R245 ;  /* 0x000000f5d80f7220 */ /* 0x000fe20000410000 */
[C---:B------:R-:W-:Y:S01]  /*0a30*/  FADD.FTZ R182, -R188.reuse, R169 ;  /* 0x000000a9bcb67221 */ /* 0x040fe20000010100 */
[----:B------:R-:W-:Y:S01]  /*0a40*/  FADD.FTZ R235, -R188, R152 ;  /* 0x00000098bceb7221 */ /* 0x000fe20000010100 */
[----:B------:R-:W-:-:S02]  /*0a50*/  HADD2.F32 R186, -RZ, R172.H0_H0 ;  /* 0x200000acffba7230 */ /* 0x000fc40000004100 */
[----:B------:R-:W-:Y:S01]  /*0a60*/  FADD.FTZ R165, -R188, R13 ;  /* 0x0000000dbca57221 */ /* 0x000fe20000010100 */
[----:B------:R-:W-:Y:S02]  /*0a70*/  HADD2.F32 R184, -RZ, R172.H1_H1 ;  /* 0x300000acffb87230 */ /* 0x000fe40000004100 */
[-C--:B------:R-:W-:Y:S01]  /*0a80*/  FMUL.FTZ R17, R17, R168.reuse ;  /* 0x000000a811117220 */ /* 0x080fe20000410000 */
[----:B------:R-:W-:Y:S01]  /*0a90*/  FADD.FTZ R119, R119, R168 ;  /* 0x000000a877777221 */ /* 0x000fe20000010000 */
[----:B------:R-:W-:Y:S01]  /*0aa0*/  FFMA.FTZ R83, R18, R168, R83 ;  /* 0x000000a812537223 */ /* 0x000fe20000010053 */
[----:B------:R-:W-:Y:S02]  /*0ab0*/  HADD2.F32 R172, -RZ, R174.H1_H1 ;  /* 0x300000aeffac7230 */ /* 0x000fe40000004100 */
[C---:B------:R-:W-:Y:S01]  /*0ac0*/  FADD.FTZ R181, -R188.reuse, R27 ;  /* 0x0000001bbcb57221 */ /* 0x040fe20000010100 */
[----:B------:R-:W-:Y:S02]  /*0ad0*/  HADD2.F32 R169, -RZ, R158.H0_H0 ;  /* 0x2000009effa97230 */ /* 0x000fe40000004100 */
[----:B------:R-:W-:Y:S01]  /*0ae0*/  FADD.FTZ R203, -R188, R14 ;  /* 0x0000000ebccb7221 */ /* 0x000fe20000010100 */
[----:B------:R-:W-:-:S02]  /*0af0*/  HADD2.F32 R13, -RZ, R62.H1_H1 ;  /* 0x3000003eff0d7230 */ /* 0x000fc40000004100 */
[-C--:B------:R-:W-:Y:S01]  /*0b00*/  FMUL.FTZ R16, R16, R171.reuse ;  /* 0x000000ab10107220 */ /* 0x080fe20000410000 */
[----:B------:R-:W-:Y:S01]  /*0b10*/  FADD.FTZ R118, R118, R171 ;  /* 0x000000ab76767221 */ /* 0x000fe20000010000 */
[----:B------:R-:W-:Y:S01]  /*0b20*/  FFMA.FTZ R82, R15, R171, R82 ;  /* 0x000000ab0f527223 */ /* 0x000fe20000010052 */
[----:B------:R-:W-:Y:S02]  /*0b30*/  HADD2.F32 R168, -RZ, R66.H0_H0 ;  /* 0x20000042ffa87230 */ /* 0x000fe40000004100 */
[C---:B------:R-:W-:Y:S01]  /*0b40*/  FMUL.FTZ R14, R216.reuse, R251 ;  /* 0x000000fbd80e7220 */ /* 0x040fe20000410000 */
[----:B------:R-:W-:Y:S02]  /*0b50*/  HADD2.F32 R166, -RZ, R158.H1_H1 ;  /* 0x3000009effa67230 */ /* 0x000fe40000004100 */
[----:B------:R-:W-:Y:S01]  /*0b60*/  FMUL.FTZ R27, R216, R235 ;  /* 0x000000ebd81b7220 */ /* 0x000fe20000410000 */
[----:B------:R-:W-:Y:S02]  /*0b70*/  HADD2.F32 R171, -RZ, R66.H1_H1 ;  /* 0x30000042ffab7230 */ /* 0x000fe40000004100 */
[----:B------:R-:W-:Y:S01]  /*0b80*/  FADD.FTZ R223, -R188, R162 ;  /* 0x000000a2bcdf7221 */ /* 0x000fe20000010100 */
[----:B------:R-:W-:-:S02]  /*0b90*/  HADD2.F32 R229, -RZ, R174.H0_H0 ;  /* 0x200000aeffe57230 */ /* 0x000fc40000004100 */
[C---:B------:R-:W-:Y:S01]  /*0ba0*/  FADD.FTZ R209, -R188.reuse, R163 ;  /* 0x000000a3bcd17221 */ /* 0x040fe20000010100 */
[--C-:B------:R-:W-:Y:S02]  /*0bb0*/  HADD2.F32 R243, -RZ, R156.reuse.H0_H0 ;  /* 0x2000009cfff37230 */ /* 0x100fe40000004100 */
[C---:B------:R-:W-:Y:S01]  /*0bc0*/  FADD.FTZ R227, -R188.reuse, R154 ;  /* 0x0000009abce37221 */ /* 0x040fe20000010100 */
[----:B------:R-:W-:Y:S02]  /*0bd0*/  HADD2.F32 R174, -RZ, R156.H1_H1 ;  /* 0x3000009cffae7230 */ /* 0x000fe40000004100 */
[--C-:B------:R-:W-:Y:S02]  /*0be0*/  HADD2.F32 R183, -RZ, R21.reuse.H0_H0 ;  /* 0x20000015ffb77230 */ /* 0x100fe40000004100 */
[----:B------:R-:W-:Y:S02]  /*0bf0*/  HADD2.F32 R162, -RZ, R21.H1_H1 ;  /* 0x30000015ffa27230 */ /* 0x000fe40000004100 */
[----:B------:R-:W-:Y:S01]  /*0c00*/  FADD.FTZ R179, -R188, R26 ;  /* 0x0000001abcb37221 */ /* 0x000fe20000010100 */
[----:B------:R-:W-:-:S02]  /*0c10*/  HADD2.F32 R163, -RZ, R22.H0_H0 ;  /* 0x20000016ffa37230 */ /* 0x000fc40000004100 */
[-C--:B------:R-:W-:Y:S01]  /*0c20*/  FMUL.FTZ R13, R13, R172.reuse ;  /* 0x000000ac0d0d7220 */ /* 0x080fe20000410000 */
[----:B------:R-:W-:Y:S02]  /*0c30*/  HADD2.F32 R156, -RZ, R22.H1_H1 ;  /* 0x30000016ff9c7230 */ /* 0x000fe40000004100 */
[----:B------:R-:W-:Y:S01]  /*0c40*/  FADD.FTZ R117, R117, R172 ;  /* 0x000000ac75757221 */ /* 0x000fe20000010000 */
[----:B------:R-:W-:Y:S02]  /*0c50*/  HADD2.F32 R21, -RZ, R64.H1_H1 ;  /* 0x30000040ff157230 */ /* 0x000fe40000004100 */
[----:B------:R-:W-:Y:S01]  /*0c60*/  FFMA.FTZ R81, R14, R172, R81 ;  /* 0x000000ac0e517223 */ /* 0x000fe20000010051 */
[--C-:B------:R-:W-:Y:S02]  /*0c70*/  HADD2.F32 R249, -RZ, R173.reuse.H0_H0 ;  /* 0x200000adfff97230 */ /* 0x100fe40000004100 */
[----:B------:R-:W-:Y:S01]  /*0c80*/  FMUL.FTZ R22, R216, R231 ;  /* 0x000000e7d8167220 */ /* 0x000fe20000410000 */
[----:B------:R-:W-:-:S02]  /*0c90*/  HADD2.F32 R176, -RZ, R173.H1_H1 ;  /* 0x300000adffb07230 */ /* 0x000fc40000004100 */
[-C--:B------:R-:W-:Y:S01]  /*0ca0*/  FMUL.FTZ R168, R168, R169.reuse ;  /* 0x000000a9a8a87220 */ /* 0x080fe20000410000 */
[----:B------:R-:W-:Y:S01]  /*0cb0*/  FADD.FTZ R108, R108, R169 ;  /* 0x000000a96c6c7221 */ /* 0x000fe20000010000 */
[----:B------:R-:W-:Y:S01]  /*0cc0*/  FFMA.FTZ R88, R27, R169, R88 ;  /* 0x000000a91b587223 */ /* 0x000fe20000010058 */
[C---:B------:R-:W-:Y:S01]  /*0cd0*/  FADD.FTZ R237, -R188.reuse, R160 ;  /* 0x000000a0bced7221 */ /* 0x040fe20000010100 */
[----:B------:R-:W-:Y:S02]  /*0ce0*/  HADD2.F32 R173, -RZ, R159.H0_H0 ;  /* 0x2000009fffad7230 */ /* 0x000fe40000004100 */
[----:B------:R-:W-:Y:S01]  /*0cf0*/  FADD.FTZ R213, -R188, R155 ;  /* 0x0000009bbcd57221 */ /* 0x000fe20000010100 */
[----:B------:R-:W-:Y:S01]  /*0d00*/  FMUL.FTZ R26, R216, R209 ;  /* 0x000000d1d81a7220 */ /* 0x000fe20000410000 */
[----:B------:R-:W-:Y:S02]  /*0d10*/  HADD2.F32 R172, -RZ, R67.H0_H0 ;  /* 0x20000043ffac7230 */ /* 0x000fe40000004100 */
[----:B------:R-:W-:Y:S01]  /*0d20*/  FMUL.FTZ R169, R171, R166 ;  /* 0x000000a6aba97220 */ /* 0x000fe20000410000 */
[----:B------:R-:W-:-:S02]  /*0d30*/  HADD2.F32 R160, -RZ, R159.H1_H1 ;  /* 0x3000009fffa07230 */ /* 0x000fc40000004100 */
[----:B------:R-:W-:Y:S01]  /*0d40*/  FMUL.FTZ R171, R216, R227 ;  /* 0x000000e3d8ab7220 */ /* 0x000fe20000410000 */
[----:B------:R-:W-:Y:S02]  /*0d50*/  HADD2.F32 R209, -RZ, R67.H1_H1 ;  /* 0x30000043ffd17230 */ /* 0x000fe40000004100 */
[-C--:B------:R-:W-:Y:S01]  /*0d60*/  FMUL.FTZ R21, R21, R174.reuse ;  /* 0x000000ae15157220 */ /* 0x080fe20000410000 */
[----:B------:R-:W-:Y:S01]  /*0d70*/  FADD.FTZ R113, R113, R174 ;  /* 0x000000ae71717221 */ /* 0x000fe20000010000 */
[----:B------:R-:W-:Y:S01]  /*0d80*/  FFMA.FTZ R85, R22, R174, R85 ;  /* 0x000000ae16557223 */ /* 0x000fe20000010055 */
[----:B------:R-:W-:Y:S01]  /*0d90*/  FADD.FTZ R178, -R188, R164 ;  /* 0x000000a4bcb27221 */ /* 0x000fe20000010100 */
[----:B------:R-:W-:Y:S01]  /*0da0*/  FMUL.FTZ R174, R216, R213 ;  /* 0x000000d5d8ae7220 */ /* 0x000fe20000410000 */
[C---:B------:R-:W-:Y:S01]  /*0db0*/  FADD.FTZ R177, -R188.reuse, R25 ;  /* 0x00000019bcb17221 */ /* 0x040fe20000010100 */
[----:B------:R-:W-:Y:S01]  /*0dc0*/  FADD.FTZ R207, -R188, R8 ;  /* 0x00000008bccf7221 */ /* 0x000fe20000010100 */
[-C--:B------:R-:W-:Y:S01]  /*0dd0*/  FMUL.FTZ R172, R172, R173.reuse ;  /* 0x000000adacac7220 */ /* 0x080fe20000410000 */
[----:B------:R-:W-:Y:S01]  /*0de0*/  FADD.FTZ R110, R110, R173 ;  /* 0x000000ad6e6e7221 */ /* 0x000fe20000010000 */
[----:B------:R-:W-:Y:S01]  /*0df0*/  FFMA.FTZ R90, R171, R173, R90 ;  /* 0x000000adab5a7223 */ /* 0x000fe2000001005a */
[----:B------:R-:W-:Y:S01]  /*0e00*/  FADD.FTZ R233, -R188, R153 ;  /* 0x00000099bce97221 */ /* 0x000fe20000010100 */
[----:B------:R-:W-:-:S02]  /*0e10*/  HADD2.F32 R8, -RZ, R60.H0_H0 ;  /* 0x2000003cff087230 */ /* 0x000fc40000004100 */
[----:B------:R-:W-:Y:S01]  /*0e20*/  FMUL.FTZ R173, R209, R160 ;  /* 0x000000a0d1ad7220 */ /* 0x000fe20000410000 */
[----:B------:R-:W-:Y:S02]  /*0e30*/  HADD2.F32 R180, -RZ, R20.H1_H1 ;  /* 0x30000014ffb47230 */ /* 0x000fe40000004100 */
[----:B------:R-:W-:Y:S01]  /*0e40*/  FADD.FTZ R153, -R188, R11 ;  /* 0x0000000bbc997221 */ /* 0x000fe20000010100 */
[----:B------:R-:W-:Y:S02]  /*0e50*/  HADD2.F32 R209, -RZ, R68.H1_H1 ;  /* 0x30000044ffd17230 */ /* 0x000fe40000004100 */
[----:B------:R-:W-:Y:S01]  /*0e60*/  FMUL.FTZ R11, R216, R178 ;  /* 0x000000b2d80b7220 */ /* 0x000fe20000410000 */
[----:B------:R-:W-:Y:S01]  /*0e70*/  FADD.FTZ R111, R111, R160 ;  /* 0x000000a06f6f7221 */ /* 0x000fe20000010000 */
[----:B------:R-:W-:Y:S01]  /*0e80*/  FFMA.FTZ R91, R174, R160, R91 ;  /* 0x000000a0ae5b7223 */ /* 0x000fe2000001005b */
[--C-:B------:R-:W-:Y:S02]  /*0e90*/  HADD2.F32 R205, -RZ, R5.reuse.H0_H0 ;  /* 0x20000005ffcd7230 */ /* 0x100fe40000004100 */
[----:B------:R-:W-:Y:S01]  /*0ea0*/  FMUL.FTZ R178, R216, R177 ;  /* 0x000000b1d8b27220 */ /* 0x000fe20000410000 */
[----:B------:R-:W-:-:S02]  /*0eb0*/  HADD2.F32 R164, -RZ, R5.H1_H1 ;  /* 0x30000005ffa47230 */ /* 0x000fc40000004100 */
[--C-:B------:R-:W-:Y:S02]  /*0ec0*/  HADD2.F32 R160, -RZ, R69.reuse.H0_H0 ;  /* 0x20000045ffa07230 */ /* 0x100fe40000004100 */
[----:B------:R-:W-:Y:S01]  /*0ed0*/  FMUL.FTZ R177, R216, R179 ;  /* 0x000000b3d8b17220 */ /* 0x000fe20000410000 */
[--C-:B------:R-:W-:Y:S02]  /*0ee0*/  HADD2.F32 R221, -RZ, R4.reuse.H0_H0 ;  /* 0x20000004ffdd7230 */ /* 0x100fe40000004100 */
[----:B------:R-:W-:Y:S02]  /*0ef0*/  HADD2.F32 R204, -RZ, R4.H1_H1 ;  /* 0x30000004ffcc7230 */ /* 0x000fe40000004100 */
[----:B------:R-:W-:Y:S01]  /*0f00*/  FMUL.FTZ R4, R8, R186 ;  /* 0x000000ba08047220 */ /* 0x000fe20000410000 */
[----:B------:R-:W-:Y:S02]  /*0f10*/  HADD2.F32 R5, -RZ, R60.H1_H1 ;  /* 0x3000003cff057230 */ /* 0x000fe40000004100 */
[----:B------:R-:W-:Y:S01]  /*0f20*/  FMUL.FTZ R3, R216, R3 ;  /* 0x00000003d8037220 */ /* 0x000fe20000410000 */
[-C--:B------:R-:W-:Y:S01]  /*0f30*/  FMUL.FTZ R179, R209, R180.reuse ;  /* 0x000000b4d1b37220 */ /* 0x080fe20000410000 */
[----:B------:R-:W-:Y:S01]  /*0f40*/  FADD.FTZ R105, R105, R180 ;  /* 0x000000b469697221 */ /* 0x000fe20000010000 */
[----:B------:R-:W-:Y:S01]  /*0f50*/  FFMA.FTZ R137, R178, R180, R137 ;  /* 0x000000b4b2897223 */ /* 0x000fe20000010089 */
[----:B------:R-:W-:-:S02]  /*0f60*/  HADD2.F32 R209, -RZ, R69.H1_H1 ;  /* 0x30000045ffd17230 */ /* 0x000fc40000004100 */
[----:B------:R-:W-:Y:S01]  /*0f70*/  FADD.FTZ R247, -R188, R170 ;  /* 0x000000aabcf77221 */ /* 0x000fe20000010100 */
[----:B------:R-:W-:Y:S02]  /*0f80*/  HADD2.F32 R8, -RZ, R61.H0_H0 ;  /* 0x2000003dff087230 */ /* 0x000fe40000004100 */
[----:B------:R-:W-:Y:S01]  /*0f90*/  FMUL.FTZ R180, R160, R183 ;  /* 0x000000b7a0b47220 */ /* 0x000fe20000410000 */
[----:B------:R-:W-:Y:S02]  /*0fa0*/  HADD2.F32 R170, -RZ, R157.H1_H1 ;  /* 0x3000009dffaa7230 */ /* 0x000fe40000004100 */
[----:B------:R-:W-:Y:S01]  /*0fb0*/  FMUL.FTZ R5, R5, R184 ;  /* 0x000000b805057220 */ /* 0x000fe20000410000 */
[--C-:B------:R-:W-:Y:S02]  /*0fc0*/  HADD2.F32 R167, -RZ, R6.reuse.H0_H0 ;  /* 0x20000006ffa77230 */ /* 0x100fe40000004100 */
[----:B------:R-:W-:Y:S01]  /*0fd0*/  FADD.FTZ R106, R106, R183 ;  /* 0x000000b76a6a7221 */ /* 0x000fe20000010000 */
[----:B------:R-:W-:-:S02]  /*0fe0*/  HADD2.F32 R158, -RZ, R6.H1_H1 ;  /* 0x30000006ff9e7230 */ /* 0x000fc40000004100 */
[----:B------:R-:W-:Y:S01]  /*0ff0*/  FFMA.FTZ R138, R177, R183, R138 ;  /* 0x000000b7b18a7223 */ /* 0x000fe2000001008a */
[----:B------:R-:W-:Y:S02]  /*1000*/  HADD2.F32 R25, -RZ, R65.H1_H1 ;  /* 0x30000041ff197230 */ /* 0x000fe40000004100 */
[----:B------:R-:W-:Y:S01]  /*1010*/  FADD.FTZ R160, RZ, R4 ;  /* 0x00000004ffa07221 */ /* 0x000fe20000010000 */
[----:B------:R-:W-:Y:S01]  /*1020*/  FMUL.FTZ R6, R216, R182 ;  /* 0x000000b6d8067220 */ /* 0x000fe20000410000 */
[----:B------:R-:W-:Y:S01]  /*1030*/  FFMA.FTZ R183, R3, R4, RZ ;  /* 0x0000000403b77223 */ /* 0x000fe200000100ff */
[----:B------:R-:W-:Y:S01]  /*1040*/  FADD.FTZ R155, -R188, R9 ;  /* 0x00000009bc9b7221 */ /* 0x000fe20000010100 */
[----:B------:R-:W-:Y:S01]  /*1050*/  FMUL.FTZ R182, R216, R181 ;  /* 0x000000b5d8b67220 */ /* 0x000fe20000410000 */
[----:B------:R-:W-:Y:S02]  /*1060*/  HADD2.F32 R9, -RZ, R61.H1_H1 ;  /* 0x3000003dff097230 */ /* 0x000fe40000004100 */
[----:B------:R-:W-:Y:S01]  /*1070*/  FMUL.FTZ R181, R209, R162 ;  /* 0x000000a2d1b57220 */ /* 0x000fe20000410000 */
[----:B------:R-:W-:-:S02]  /*1080*/  HADD2.F32 R159, -RZ, R7.H0_H0 ;  /* 0x20000007ff9f7230 */ /* 0x000fc40000004100 */
[----:B------:R-:W-:Y:S01]  /*1090*/  FMUL.FTZ R8, R8, R249 ;  /* 0x000000f908087220 */ /* 0x000fe20000410000 */
[----:B------:R-:W-:Y:S02]  /*10a0*/  HADD2.F32 R154, -RZ, R7.H1_H1 ;  /* 0x30000007ff9a7230 */ /* 0x000fe40000004100 */
[----:B------:R-:W-:Y:S01]  /*10b0*/  FADD.FTZ R209, R160, R5 ;  /* 0x00000005a0d17221 */ /* 0x000fe20000010000 */
[----:B------:R-:W-:Y:S01]  /*10c0*/  FMUL.FTZ R7, R216, R247 ;  /* 0x000000f7d8077220 */ /* 0x000fe20000410000 */
[-C--:B------:R-:W-:Y:S01]  /*10d0*/  FMUL.FTZ R25, R25, R170.reuse ;  /* 0x000000aa19197220 */ /* 0x080fe20000410000 */
[----:B------:R-:W-:Y:S01]  /*10e0*/  FADD.FTZ R115, R115, R170 ;  /* 0x000000aa73737221 */ /* 0x000fe20000010000 */
[----:B------:R-:W-:Y:S01]  /*10f0*/  FFMA.FTZ R87, R26, R170, R87 ;  /* 0x000000aa1a577223 */ /* 0x000fe20000010057 */
[----:B------:R-:W-:Y:S01]  /*1100*/  FFMA.FTZ R160, R6, R5, R183 ;  /* 0x0000000506a07223 */ /* 0x000fe200000100b7 */
[----:B------:R-:W-:Y:S01]  /*1110*/  FADD.FTZ R201, -R188, R12 ;  /* 0x0000000cbcc97221 */ /* 0x000fe20000010100 */
[----:B------:R-:W-:Y:S01]  /*1120*/  FMUL.FTZ R170, R216, R233 ;  /* 0x000000e9d8aa7220 */ /* 0x000fe20000410000 */
[----:B------:R-:W-:-:S02]  /*1130*/  HADD2.F32 R12, -RZ, R62.H0_H0 ;  /* 0x2000003eff0c7230 */ /* 0x000fc40000004100 */
[----:B------:R-:W-:Y:S01]  /*1140*/  FADD.FTZ R107, R107, R162 ;  /* 0x000000a26b6b7221 */ /* 0x000fe20000010000 */
[----:B------:R-:W-:Y:S01]  /*1150*/  FFMA.FTZ R139, R182, R162, R139 ;  /* 0x000000a2b68b7223 */ /* 0x000fe2000001008b */
[----:B------:R-:W-:Y:S01]  /*1160*/  FADD.FTZ R211, -R188, R10 ;  /* 0x0000000abcd37221 */ /* 0x000fe20000010100 */
[----:B------:R-:W-:Y:S01]  /*1170*/  FMUL.FTZ R9, R9, R176 ;  /* 0x000000b009097220 */ /* 0x000fe20000410000 */
[----:B------:R-:W-:Y:S01]  /*1180*/  FADD.FTZ R162, R209, R8 ;  /* 0x00000008d1a27221 */ /* 0x000fe20000010000 */
[----:B------:R-:W-:Y:S01]  /*1190*/  FMUL.FTZ R10, R216, R239 ;  /* 0x000000efd80a7220 */ /* 0x000fe20000410000 */
[----:B------:R-:W-:Y:S01]  /*11a0*/  FFMA.FTZ R209, R7, R8, R160 ;  /* 0x0000000807d17223 */ /* 0x000fe200000100a0 */
[----:B------:R-:W-:Y:S01]  /*11b0*/  FADD.FTZ R109, R109, R166 ;  /* 0x000000a66d6d7221 */ /* 0x000fe20000010000 */
[----:B------:R-:W-:Y:S01]  /*11c0*/  FFMA.FTZ R89, R170, R166, R89 ;  /* 0x000000a6aa597223 */ /* 0x000fe20000010059 */
[----:B------:R-:W-:Y:S02]  /*11d0*/  HADD2.F32 R166, -RZ, R70.H0_H0 ;  /* 0x20000046ffa67230 */ /* 0x000fe40000004100 */
[----:B------:R-:W-:Y:S01]  /*11e0*/  FMUL.FTZ R12, R12, R229 ;  /* 0x000000e50c0c7220 */ /* 0x000fe20000410000 */
[----:B------:R-:W-:Y:S01]  /*11f0*/  FMUL.FTZ R185, R216, R185 ;  /* 0x000000b9d8b97220 */ /* 0x000fe20000410000 */
[----:B------:R-:W-:Y:S01]  /*1200*/  FADD.FTZ R213, R162, R9 ;  /* 0x00000009a2d57221 */ /* 0x000fe20000010000 */
[----:B------:R-:W-:Y:S01]  /*1210*/  FFMA.FTZ R160, R10, R9, R209 ;  /* 0x000000090aa07223 */ /* 0x000fe200000100d1 */
[-C--:B------:R-:W-:Y:S01]  /*1220*/  FMUL.FTZ R183, R166, R163.reuse ;  /* 0x000000a3a6b77220 */ /* 0x080fe20000410000 */
[----:B------:R-:W-:Y:S01]  /*1230*/  FADD.FTZ R100, R100, R163 ;  /* 0x000000a364647221 */ /* 0x000fe20000010000 */
[----:B------:R-:W-:Y:S01]  /*1240*/  FFMA.FTZ R132, R185, R163, R132 ;  /* 0x000000a3b9847223 */ /* 0x000fe20000010084 */
[----:B------:R-:W-:Y:S01]  /*1250*/  FADD.FTZ R162, R213, R12 ;  /* 0x0000000cd5a27221 */ /* 0x000fe20000010000 */
[----:B------:R-:W-:Y:S01]  /*1260*/  FADD.FTZ R175, -R188, R24 ;  /* 0x00000018bcaf7221 */ /* 0x000fe20000010100 */
[----:B------:R-:W-:Y:S01]  /*1270*/  FFMA.FTZ R163, R11, R12, R160 ;  /* 0x0000000c0ba37223 */ /* 0x000fe200000100a0 */
[----:B------:R-:W-:Y:S01]  /*1280*/  FADD.FTZ R123, R123, R176 ;  /* 0x000000b07b7b7221 */ /* 0x000fe20000010000 */
[----:B------:R-:W-:Y:S01]  /*1290*/  FFMA.FTZ R79, R10, R176, R79 ;  /* 0x000000b00a4f7223 */ /* 0x000fe2000001004f */
[----:B------:R-:W-:-:S02]  /*12a0*/  HADD2.F32 R219, -RZ, R20.H0_H0 ;  /* 0x20000014ffdb7230 */ /* 0x000fc40000004100 */
[----:B------:R-:W-:Y:S01]  /*12b0*/  FADD.FTZ R209, R162, R13 ;  /* 0x0000000da2d17221 */ /* 0x000fe20000010000 */
[----:B------:R-:W-:Y:S02]  /*12c0*/  HADD2.F32 R176, -RZ, R68.H0_H0 ;  /* 0x20000044ffb07230 */ /* 0x000fe40000004100 */
[----:B------:R-:W-:Y:S01]  /*12d0*/  FMUL.FTZ R175, R216, R175 ;  /* 0x000000afd8af7220 */ /* 0x000fe20000410000 */
[----:B------:R-:W-:Y:S01]  /*12e0*/  FFMA.FTZ R160, R14, R13, R163 ;  /* 0x0000000d0ea07223 */ /* 0x000fe200000100a3 */
[----:B------:R-:W-:Y:S02]  /*12f0*/  HADD2.F32 R20, -RZ, R64.H0_H0 ;  /* 0x20000040ff147230 */ /* 0x000fe40000004100 */
[----:B------:R-:W-:Y:S01]  /*1300*/  FADD.FTZ R162, R209, R16 ;  /* 0x00000010d1a27221 */ /* 0x000fe20000010000 */
[-C--:B------:R-:W-:Y:S01]  /*1310*/  FMUL.FTZ R176, R176, R219.reuse ;  /* 0x000000dbb0b07220 */ /* 0x080fe20000410000 */
[----:B------:R-:W-:Y:S01]  /*1320*/  FADD.FTZ R104, R104, R219 ;  /* 0x000000db68687221 */ /* 0x000fe20000010000 */
[----:B------:R-:W-:Y:S01]  /*1330*/  FFMA.FTZ R136, R175, R219, R136 ;  /* 0x000000dbaf887223 */ /* 0x000fe20000010088 */
[----:B------:R-:W-:Y:S01]  /*1340*/  FFMA.FTZ R163, R15, R16, R160 ;  /* 0x000000100fa37223 */ /* 0x000fe200000100a0 */
[----:B------:R-:W-:Y:S01]  /*1350*/  FADD.FTZ R120, R120, R186 ;  /* 0x000000ba78787221 */ /* 0x000fe20000010000 */
[----:B------:R-:W-:Y:S01]  /*1360*/  FFMA.FTZ R76, R3, R186, R76 ;  /* 0x000000ba034c7223 */ /* 0x000fe2000001004c */
[----:B------:R-:W-:-:S02]  /*1370*/  HADD2.F32 R219, -RZ, R70.H1_H1 ;  /* 0x30000046ffdb7230 */ /* 0x000fc40000004100 */
[----:B------:R-:W-:Y:S01]  /*1380*/  FMUL.FTZ R186, R216, R187 ;  /* 0x000000bbd8ba7220 */ /* 0x000fe20000410000 */
[----:B------:R-:W-:Y:S01]  /*1390*/  FADD.FTZ R191, -R188, R19 ;  /* 0x00000013bcbf7221 */ /* 0x000fe20000010100 */
[----:B------:R-:W-:Y:S01]  /*13a0*/  FMUL.FTZ R20, R20, R243 ;  /* 0x000000f314147220 */ /* 0x000fe20000410000 */
[----:B------:R-:W-:Y:S01]  /*13b0*/  FADD.FTZ R213, R162, R17 ;  /* 0x00000011a2d57221 */ /* 0x000fe20000010000 */
[----:B------:R-:W-:Y:S02]  /*13c0*/  HADD2.F32 R225, -RZ, R157.H0_H0 ;  /* 0x2000009dffe17230 */ /* 0x000fe40000004100 */
[----:B------:R-:W-:Y:S01]  /*13d0*/  FMUL.FTZ R19, R216, R237 ;  /* 0x000000edd8137220 */ /* 0x000fe20000410000 */
[----:B------:R-:W-:Y:S01]  /*13e0*/  FFMA.FTZ R160, R18, R17, R163 ;  /* 0x0000001112a07223 */ /* 0x000fe200000100a3 */
[----:B------:R-:W-:Y:S02]  /*13f0*/  HADD2.F32 R157, -RZ, R23.H0_H0 ;  /* 0x20000017ff9d7230 */ /* 0x000fe40000004100 */
[----:B------:R-:W-:Y:S01]  /*1400*/  FADD.FTZ R121, R121, R184 ;  /* 0x000000b879797221 */ /* 0x000fe20000010000 */
[----:B------:R-:W-:Y:S01]  /*1410*/  FFMA.FTZ R77, R6, R184, R77 ;  /* 0x000000b8064d7223 */ /* 0x000fe2000001004d */
[----:B------:R-:W-:-:S02]  /*1420*/  HADD2.F32 R166, -RZ, R71.H0_H0 ;  /* 0x20000047ffa67230 */ /* 0x000fc40000004100 */
[-C--:B------:R-:W-:Y:S01]  /*1430*/  FMUL.FTZ R184, R219, R156.reuse ;  /* 0x0000009cdbb87220 */ /* 0x080fe20000410000 */
[----:B------:R-:W-:Y:S02]  /*1440*/  HADD2.F32 R24, -RZ, R65.H0_H0 ;  /* 0x20000041ff187230 */ /* 0x000fe40000004100 */
        /* <DEDUP_REMOVED lines=11> */
[----:B------:R-:W-:Y:S01]  /*1500*/  FMUL.FTZ R23, R216, R223 ;  /* 0x000000dfd8177220 */ /* 0x000fe20000410000 */
        /* <DEDUP_REMOVED lines=45> */
[C---:B------:R-:W-:Y:S01]  /*17e0*/  FMUL.FTZ R210, R216.reuse, R155 ;  /* 0x0000009bd8d27220 */ /* 0x040fe20000410000 */
        /* <DEDUP_REMOVED lines=8> */
[----:B------:R-:W-:Y:S01]  /*1870*/  FADD.FTZ R156, R155, R204 ;  /* 0x000000cc9b9c7221 */ /* 0x000fe20000010000 */
[----:B------:R-:W-:Y:S01]  /*1880*/  FMUL.FTZ R205, R165, R164 ;  /* 0x000000a4a5cd7220 */ /* 0x000fe20000410000 */
        /* <DEDUP_REMOVED lines=42> */
.L_x_10179:
        /* <DEDUP_REMOVED lines=26> */
.L_x_10181:
        /* <DEDUP_REMOVED lines=32> */
.L_x_10180:
        /* <DEDUP_REMOVED lines=32> */
.L_x_10183:
[----:B------:R-:W-:Y:S05]  /*20d0*/  BSYNC.RECONVERGENT B0 ;  /* 0x0000000000007941 */ /* 0x000fea0003800200 */
.L_x_10182:
        /* <DEDUP_REMOVED lines=67> */
.L_x_10186:
        /* <DEDUP_REMOVED lines=12> */
.L_x_10187:
        /* <DEDUP_REMOVED lines=12> */
.L_x_10188:
        /* <DEDUP_REMOVED lines=12> */
.L_x_10189:
        /* <DEDUP_REMOVED lines=12> */
.L_x_10190:
        /* <DEDUP_REMOVED lines=12> */
.L_x_10191:
        /* <DEDUP_REMOVED lines=12> */
.L_x_10192:
        /* <DEDUP_REMOVED lines=14> */
.L_x_10185:
        /* <DEDUP_REMOVED lines=40> */
.L_x_10194:
[----:B------:R-:W-:Y:S05]  /*2cf0*/  @!P3 BRA `(.L_x_10195) ;  /* 0x000000000018b947 */ /* 0x000fea0003800000 */
[----:B------:R-:W-:Y:S01]  /*2d00*/  FMUL.FTZ R144, R145, UR17 ;  /* 0x0000001191907c20 */ /* 0x000fe20008410000 */
[----:B-----5:R-:W-:-:S03]  /*2d10*/  LOP3.LUT P0, RZ, R198, 0xff00, RZ, 0xc0, !PT ;  /* 0x0000ff00c6ff7812 */ /* 0x020fc6000780c0ff */
[----:B------:R-:W-:-:S05]  /*2d20*/  FMUL.FTZ R144, R144, UR16 ;  /* 0x0000001090907c20 */ /* 0x000fca0008410000 */
[----:B------:R-:W-:-:S04]  /*2d30*/  FSEL R144, R144, RZ, P0 ;  /* 0x000000ff90907208 */ /* 0x000fc80000000000 */
[----:B------:R-:W-:-:S04]  /*2d40*/  F2FP.F16.F32.PACK_AB R144, RZ, R144 ;  /* 0x00000090ff90723e */ /* 0x000fc800000000ff */
[----:B------:R-:W-:-:S07]  /*2d50*/  PRMT R140, R140, 0x5410, R144 ;  /* 0x000054108c8c7816 */ /* 0x000fce0000000090 */
.L_x_10195:
[----:B------:R-:W-:Y:S05]  /*2d60*/  @!P3 BRA `(.L_x_10196) ;  /* 0x000000000018b947 */ /* 0x000fea0003800000 */
[----:B------:R-:W-:Y:S01]  /*2d70*/  FMUL.FTZ R144, R146, UR17 ;  /* 0x0000001192907c20 */ /* 0x000fe20008410000 */
[----:B-----5:R-:W-:-:S03]  /*2d80*/  LOP3.LUT P0, RZ, R198, 0xff0000, RZ, 0xc0, !PT ;  /* 0x00ff0000c6ff7812 */ /* 0x020fc6000780c0ff */
[----:B------:R-:W-:-:S05]  /*2d90*/  FMUL.FTZ R144, R144, UR16 ;  /* 0x0000001090907c20 */ /* 0x000fca0008410000 */
[----:B------:R-:W-:-:S04]  /*2da0*/  FSEL R144, R144, RZ, P0 ;  /* 0x000000ff90907208 */ /* 0x000fc80000000000 */
[----:B------:R-:W-:-:S04]  /*2db0*/  F2FP.F16.F32.PACK_AB R144, RZ, R144 ;  /* 0x00000090ff90723e */ /* 0x000fc800000000ff */
[----:B------:R-:W-:-:S07]  /*2dc0*/  PRMT R141, R144, 0x7610, R141 ;  /* 0x00007610908d7816 */ /* 0x000fce000000008d */
.L_x_10196:
[----:B------:R-:W-:Y:S05]  /*2dd0*/  @!P3 BRA `(.L_x_10197) ;  /* 0x000000000018b947 */ /* 0x000fea0003800000 */
[----:B------:R-:W-:Y:S01]  /*2de0*/  FMUL.FTZ R144, R147, UR17 ;  /* 0x0000001193907c20 */ /* 0x000fe20008410000 */
[----:B-----5:R-:W-:-:S03]  /*2df0*/  LOP3.LUT P0, RZ, R198, 0xff000000, RZ, 0xc0, !PT ;  /* 0xff000000c6ff7812 */ /* 0x020fc6000780c0ff */
[----:B------:R-:W-:-:S05]  /*2e00*/  FMUL.FTZ R144, R144, UR16 ;  /* 0x0000001090907c20 */ /* 0x000fca0008410000 */
[----:B------:R-:W-:-:S04]  /*2e10*/  FSEL R144, R144, RZ, P0 ;  /* 0x000000ff90907208 */ /* 0x000fc80000000000 */
[----:B------:R-:W-:-:S04]  /*2e20*/  F2FP.F16.F32.PACK_AB R144, RZ, R144 ;  /* 0x00000090ff90723e */ /* 0x000fc800000000ff */
[----:B------:R-:W-:-:S07]  /*2e30*/  PRMT R141, R141, 0x5410, R144 ;  /* 0x000054108d8d7816 */ /* 0x000fce0000000090 */
.L_x_10197:
[----:B------:R-:W-:Y:S05]  /*2e40*/  @!P3 BRA `(.L_x_10198) ;  /* 0x000000000018b947 */ /* 0x000fea0003800000 */
[----:B------:R-:W-:Y:S01]  /*2e50*/  FMUL.FTZ R144, R148, UR17 ;  /* 0x0000001194907c20 */ /* 0x000fe20008410000 */
[----:B-----5:R-:W-:-:S03]  /*2e60*/  LOP3.LUT P0, RZ, R199, 0xff, RZ, 0xc0, !PT ;  /* 0x000000ffc7ff7812 */ /* 0x020fc6000780c0ff */
[----:B------:R-:W-:-:S05]  /*2e70*/  FMUL.FTZ R144, R144, UR16 ;  /* 0x0000001090907c20 */ /* 0x000fca0008410000 */
[----:B------:R-:W-:-:S04]  /*2e80*/  FSEL R144, R144, RZ, P0 ;  /* 0x000000ff90907208 */ /* 0x000fc80000000000 */
[----:B------:R-:W-:-:S04]  /*2e90*/  F2FP.F16.F32.PACK_AB R144, RZ, R144 ;  /* 0x00000090ff90723e */ /* 0x000fc800000000ff */
[----:B------:R-:W-:-:S07]  /*2ea0*/  PRMT R142, R144, 0x7610, R142 ;  /* 0x00007610908e7816 */ /* 0x000fce000000008e */
.L_x_10198:
[----:B------:R-:W-:Y:S05]  /*2eb0*/  @!P3 BRA `(.L_x_10199) ;  /* 0x000000000018b947 */ /* 0x000fea0003800000 */
[----:B------:R-:W-:Y:S01]  /*2ec0*/  FMUL.FTZ R144, R149, UR17 ;  /* 0x0000001195907c20 */ /* 0x000fe20008410000 */
[----:B-----5:R-:W-:-:S03]  /*2ed0*/  LOP3.LUT P0, RZ, R199, 0xff00, RZ, 0xc0, !PT ;  /* 0x0000ff00c7ff7812 */ /* 0x020fc6000780c0ff */
[----:B------:R-:W-:-:S05]  /*2ee0*/  FMUL.FTZ R144, R144, UR16 ;  /* 0x0000001090907c20 */ /* 0x000fca0008410000 */
[----:B------:R-:W-:-:S04]  /*2ef0*/  FSEL R144, R144, RZ, P0 ;  /* 0x000000ff90907208 */ /* 0x000fc80000000000 */
[----:B------:R-:W-:-:S04]  /*2f00*/  F2FP.F16.F32.PACK_AB R144, RZ, R144 ;  /* 0x00000090ff90723e */ /* 0x000fc800000000ff */
[----:B------:R-:W-:-:S07]  /*2f10*/  PRMT R142, R142, 0x5410, R144 ;  /* 0x000054108e8e7816 */ /* 0x000fce0000000090 */
.L_x_10199:
[----:B------:R-:W-:Y:S05]  /*2f20*/  @!P3 BRA `(.L_x_10200) ;  /* 0x000000000018b947 */ /* 0x000fea0003800000 */
[----:B------:R-:W-:Y:S01]  /*2f30*/  FMUL.FTZ R144, R150, UR17 ;  /* 0x0000001196907c20 */ /* 0x000fe20008410000 */
[----:B-----5:R-:W-:-:S03]  /*2f40*/  LOP3.LUT P0, RZ, R199, 0xff0000, RZ, 0xc0, !PT ;  /* 0x00ff0000c7ff7812 */ /* 0x020fc6000780c0ff */
[----:B------:R-:W-:-:S05]  /*2f50*/  FMUL.FTZ R144, R144, UR16 ;  /* 0x0000001090907c20 */ /* 0x000fca0008410000 */
[----:B------:R-:W-:-:S04]  /*2f60*/  FSEL R144, R144, RZ, P0 ;  /* 0x000000ff90907208 */ /* 0x000fc80000000000 */
[----:B------:R-:W-:-:S04]  /*2f70*/  F2FP.F16.F32.PACK_AB R144, RZ, R144 ;  /* 0x00000090ff90723e */ /* 0x000fc800000000ff */
[----:B------:R-:W-:-:S07]  /*2f80*/  PRMT R143, R144, 0x7610, R143 ;  /* 0x00007610908f7816 */ /* 0x000fce000000008f */
.L_x_10200:
        /* <DEDUP_REMOVED lines=11> */
.L_x_10184:
        /* <DEDUP_REMOVED lines=16> */
.L_x_10202:
        /* <DEDUP_REMOVED lines=11> */
.L_x_10203:
        /* <DEDUP_REMOVED lines=11> */
.L_x_10204:
        /* <DEDUP_REMOVED lines=11> */
.L_x_10205:
        /* <DEDUP_REMOVED lines=11> */
.L_x_10206:
        /* <DEDUP_REMOVED lines=11> */
.L_x_10207:
        /* <DEDUP_REMOVED lines=11> */
.L_x_10208:
        /* <DEDUP_REMOVED lines=13> */
.L_x_10201:
        /* <DEDUP_REMOVED lines=39> */
.L_x_10209:
[----:B------:R-:W-:Y:S05]  /*38a0*/  @!P3 BRA `(.L_x_10210) ;  /* 0x000000000018b947 */ /* 0x000fea0003800000 */
[----:B------:R-:W-:Y:S01]  /*38b0*/  FMUL.FTZ R146, R145, UR17 ;  /* 0x0000001191927c20 */ /* 0x000fe20008410000 */
[----:B------:R-:W-:-:S03]  /*38c0*/  LOP3.LUT P0, RZ, R198, 0xff00, RZ, 0xc0, !PT ;  /* 0x0000ff00c6ff7812 */ /* 0x000fc6000780c0ff */
[----:B------:R-:W-:-:S05]  /*38d0*/  FMUL.FTZ R146, R146, UR16 ;  /* 0x0000001092927c20 */ /* 0x000fca0008410000 */
[----:B------:R-:W-:-:S04]  /*38e0*/  FSEL R146, R146, RZ, P0 ;  /* 0x000000ff92927208 */ /* 0x000fc80000000000 */
[----:B------:R-:W-:-:S04]  /*38f0*/  F2FP.F16.F32.PACK_AB R146, RZ, R146 ;  /* 0x00000092ff92723e */ /* 0x000fc800000000ff */
[----:B------:R-:W-:-:S07]  /*3900*/  PRMT R140, R140, 0x5410, R146 ;  /* 0x000054108c8c7816 */ /* 0x000fce0000000092 */
.L_x_10210:
[----:B------:R-:W-:Y:S05]  /*3910*/  @!P3 BRA `(.L_x_10211) ;  /* 0x000000000018b947 */ /* 0x000fea0003800000 */
[----:B------:R-:W-:Y:S01]  /*3920*/  FMUL.FTZ R146, R151, UR17 ;  /* 0x0000001197927c20 */ /* 0x000fe20008410000 */
[----:B------:R-:W-:-:S03]  /*3930*/  LOP3.LUT P0, RZ, R198, 0xff0000, RZ, 0xc0, !PT ;  /* 0x00ff0000c6ff7812 */ /* 0x000fc6000780c0ff */
[----:B------:R-:W-:-:S05]  /*3940*/  FMUL.FTZ R146, R146, UR16 ;  /* 0x0000001092927c20 */ /* 0x000fca0008410000 */
[----:B------:R-:W-:-:S04]  /*3950*/  FSEL R146, R146, RZ, P0 ;  /* 0x000000ff92927208 */ /* 0x000fc80000000000 */
[----:B------:R-:W-:-:S04]  /*3960*/  F2FP.F16.F32.PACK_AB R146, RZ, R146 ;  /* 0x00000092ff92723e */ /* 0x000fc800000000ff */
[----:B------:R-:W-:-:S07]  /*3970*/  PRMT R141, R146, 0x7610, R141 ;  /* 0x00007610928d7816 */ /* 0x000fce000000008d */
.L_x_10211:
[----:B------:R-:W-:Y:S05]  /*3980*/  @!P3 BRA `(.L_x_10212) ;  /* 0x000000000018b947 */ /* 0x000fea0003800000 */
[----:B------:R-:W-:Y:S01]  /*3990*/  FMUL.FTZ R146, R147, UR17 ;  /* 0x0000001193927c20 */ /* 0x000fe20008410000 */
[----:B------:R-:W-:-:S03]  /*39a0*/  LOP3.LUT P0, RZ, R198, 0xff000000, RZ, 0xc0, !PT ;  /* 0xff000000c6ff7812 */ /* 0x000fc6000780c0ff */
[----:B------:R-:W-:-:S05]  /*39b0*/  FMUL.FTZ R146, R146, UR16 ;  /* 0x0000001092927c20 */ /* 0x000fca0008410000 */
[----:B------:R-:W-:-:S04]  /*39c0*/  FSEL R146, R146, RZ, P0 ;  /* 0x000000ff92927208 */ /* 0x000fc80000000000 */
[----:B------:R-:W-:-:S04]  /*39d0*/  F2FP.F16.F32.PACK_AB R146, RZ, R146 ;  /* 0x00000092ff92723e */ /* 0x000fc800000000ff */
[----:B------:R-:W-:-:S07]  /*39e0*/  PRMT R141, R141, 0x5410, R146 ;  /* 0x000054108d8d7816 */ /* 0x000fce0000000092 */
.L_x_10212:
[----:B------:R-:W-:Y:S05]  /*39f0*/  @!P3 BRA `(.L_x_10213) ;  /* 0x000000000018b947 */ /* 0x000fea0003800000 */
[----:B------:R-:W-:Y:S01]  /*3a00*/  FMUL.FTZ R146, R148, UR17 ;  /* 0x0000001194927c20 */ /* 0x000fe20008410000 */
[----:B------:R-:W-:-:S03]  /*3a10*/  LOP3.LUT P0, RZ, R199, 0xff, RZ, 0xc0, !PT ;  /* 0x000000ffc7ff7812 */ /* 0x000fc6000780c0ff */
[----:B------:R-:W-:-:S05]  /*3a20*/  FMUL.FTZ R146, R146, UR16 ;  /* 0x0000001092927c20 */ /* 0x000fca0008410000 */
[----:B------:R-:W-:-:S04]  /*3a30*/  FSEL R146, R146, RZ, P0 ;  /* 0x000000ff92927208 */ /* 0x000fc80000000000 */
[----:B------:R-:W-:-:S04]  /*3a40*/  F2FP.F16.F32.PACK_AB R146, RZ, R146 ;  /* 0x00000092ff92723e */ /* 0x000fc800000000ff */
[----:B------:R-:W-:-:S07]  /*3a50*/  PRMT R142, R146, 0x7610, R142 ;  /* 0x00007610928e7816 */ /* 0x000fce000000008e */
.L_x_10213:
[----:B------:R-:W-:Y:S05]  /*3a60*/  @!P3 BRA `(.L_x_10214) ;  /* 0x000000000018b947 */ /* 0x000fea0003800000 */
[----:B------:R-:W-:Y:S01]  /*3a70*/  FMUL.FTZ R146, R149, UR17 ;  /* 0x0000001195927c20 */ /* 0x000fe20008410000 */
[----:B------:R-:W-:-:S03]  /*3a80*/  LOP3.LUT P0, RZ, R199, 0xff00, RZ, 0xc0, !PT ;  /* 0x0000ff00c7ff7812 */ /* 0x000fc6000780c0ff */
[----:B------:R-:W-:-:S05]  /*3a90*/  FMUL.FTZ R146, R146, UR16 ;  /* 0x0000001092927c20 */ /* 0x000fca0008410000 */
[----:B------:R-:W-:-:S04]  /*3aa0*/  FSEL R146, R146, RZ, P0 ;  /* 0x000000ff92927208 */ /* 0x000fc80000000000 */
[----:B------:R-:W-:-:S04]  /*3ab0*/  F2FP.F16.F32.PACK_AB R146, RZ, R146 ;  /* 0x00000092ff92723e */ /* 0x000fc800000000ff */
[----:B------:R-:W-:-:S07]  /*3ac0*/  PRMT R142, R142, 0x5410, R146 ;  /* 0x000054108e8e7816 */ /* 0x000fce0000000092 */
.L_x_10214:
[----:B------:R-:W-:Y:S05]  /*3ad0*/  @!P3 BRA `(.L_x_10215) ;  /* 0x000000000018b947 */ /* 0x000fea0003800000 */
[----:B------:R-:W-:Y:S01]  /*3ae0*/  FMUL.FTZ R146, R150, UR17 ;  /* 0x0000001196927c20 */ /* 0x000fe20008410000 */
[----:B------:R-:W-:-:S03]  /*3af0*/  LOP3.LUT P0, RZ, R199, 0xff0000, RZ, 0xc0, !PT ;  /* 0x00ff0000c7ff7812 */ /* 0x000fc6000780c0ff */
[----:B------:R-:W-:-:S05]  /*3b00*/  FMUL.FTZ R146, R146, UR16 ;  /* 0x0000001092927c20 */ /* 0x000fca0008410000 */
[----:B------:R-:W-:-:S04]  /*3b10*/  FSEL R146, R146, RZ, P0 ;  /* 0x000000ff92927208 */ /* 0x000fc80000000000 */
[----:B------:R-:W-:-:S04]  /*3b20*/  F2FP.F16.F32.PACK_AB R146, RZ, R146 ;  /* 0x00000092ff92723e */ /* 0x000fc800000000ff */
[----:B------:R-:W-:-:S07]  /*3b30*/  PRMT R143, R146, 0x7610, R143 ;  /* 0x00007610928f7816 */ /* 0x000fce000000008f */
.L_x_10215:
        /* <DEDUP_REMOVED lines=10> */
.L_x_10193:
        /* <DEDUP_REMOVED lines=53> */
.L_x_10218:
[----:B------:R-:W-:Y:S05]  /*3f30*/  @!P3 BRA `(.L_x_10219) ;  /* 0x000000000018b947 */ /* 0x000fea0003800000 */
[----:B------:R-:W-:Y:S01]  /*3f40*/  FMUL.FTZ R145, R151, UR17 ;  /* 0x0000001197917c20 */ /* 0x000fe20008410000 */
[----:B------:R-:W-:-:S03]  /*3f50*/  LOP3.LUT P4, RZ, R196, 0xff00, RZ, 0xc0, !PT ;  /* 0x0000ff00c4ff7812 */ /* 0x000fc6000788c0ff */
[----:B------:R-:W-:-:S05]  /*3f60*/  FMUL.FTZ R145, R145, UR16 ;  /* 0x0000001091917c20 */ /* 0x000fca0008410000 */
[----:B------:R-:W-:-:S04]  /*3f70*/  FSEL R145, R145, RZ, P4 ;  /* 0x000000ff91917208 */ /* 0x000fc80002000000 */
[----:B------:R-:W-:-:S04]  /*3f80*/  F2FP.F16.F32.PACK_AB R145, RZ, R145 ;  /* 0x00000091ff91723e */ /* 0x000fc800000000ff */
[----:B------:R-:W-:-:S07]  /*3f90*/  PRMT R140, R140, 0x5410, R145 ;  /* 0x000054108c8c7816 */ /* 0x000fce0000000091 */
.L_x_10219:
[----:B------:R-:W-:Y:S05]  /*3fa0*/  @!P3 BRA `(.L_x_10220) ;  /* 0x000000000018b947 */ /* 0x000fea0003800000 */
[----:B------:R-:W-:Y:S01]  /*3fb0*/  FMUL.FTZ R145, R146, UR17 ;  /* 0x0000001192917c20 */ /* 0x000fe20008410000 */
[----:B------:R-:W-:-:S03]  /*3fc0*/  LOP3.LUT P4, RZ, R196, 0xff0000, RZ, 0xc0, !PT ;  /* 0x00ff0000c4ff7812 */ /* 0x000fc6000788c0ff */
[----:B------:R-:W-:-:S05]  /*3fd0*/  FMUL.FTZ R145, R145, UR16 ;  /* 0x0000001091917c20 */ /* 0x000fca0008410000 */
[----:B------:R-:W-:-:S04]  /*3fe0*/  FSEL R145, R145, RZ, P4 ;  /* 0x000000ff91917208 */ /* 0x000fc80002000000 */
[----:B------:R-:W-:-:S04]  /*3ff0*/  F2FP.F16.F32.PACK_AB R145, RZ, R145 ;  /* 0x00000091ff91723e */ /* 0x000fc800000000ff */
[----:B------:R-:W-:-:S07]  /*4000*/  PRMT R141, R145, 0x7610, R141 ;  /* 0x00007610918d7816 */ /* 0x000fce000000008d */
.L_x_10220:
[----:B------:R-:W-:Y:S05]  /*4010*/  @!P3 BRA `(.L_x_10221) ;  /* 0x000000000018b947 */ /* 0x000fea0003800000 */
[----:B------:R-:W-:Y:S01]  /*4020*/  FMUL.FTZ R145, R147, UR17 ;  /* 0x0000001193917c20 */ /* 0x000fe20008410000 */
[----:B------:R-:W-:-:S03]  /*4030*/  LOP3.LUT P4, RZ, R196, 0xff000000, RZ, 0xc0, !PT ;  /* 0xff000000c4ff7812 */ /* 0x000fc6000788c0ff */
[----:B------:R-:W-:-:S05]  /*4040*/  FMUL.FTZ R145, R145, UR16 ;  /* 0x0000001091917c20 */ /* 0x000fca0008410000 */
[----:B------:R-:W-:-:S04]  /*4050*/  FSEL R145, R145, RZ, P4 ;  /* 0x000000ff91917208 */ /* 0x000fc80002000000 */
[----:B------:R-:W-:-:S04]  /*4060*/  F2FP.F16.F32.PACK_AB R145, RZ, R145 ;  /* 0x00000091ff91723e */ /* 0x000fc800000000ff */
[----:B------:R-:W-:-:S07]  /*4070*/  PRMT R141, R141, 0x5410, R145 ;  /* 0x000054108d8d7816 */ /* 0x000fce0000000091 */
.L_x_10221:
[----:B------:R-:W-:Y:S05]  /*4080*/  @!P3 BRA `(.L_x_10222) ;  /* 0x000000000018b947 */ /* 0x000fea0003800000 */
[----:B------:R-:W-:Y:S01]  /*4090*/  FMUL.FTZ R145, R148, UR17 ;  /* 0x0000001194917c20 */ /* 0x000fe20008410000 */
[----:B------:R-:W-:-:S03]  /*40a0*/  LOP3.LUT P4, RZ, R197, 0xff, RZ, 0xc0, !PT ;  /* 0x000000ffc5ff7812 */ /* 0x000fc6000788c0ff */
[----:B------:R-:W-:-:S05]  /*40b0*/  FMUL.FTZ R145, R145, UR16 ;  /* 0x0000001091917c20 */ /* 0x000fca0008410000 */
[----:B------:R-:W-:-:S04]  /*40c0*/  FSEL R145, R145, RZ, P4 ;  /* 0x000000ff91917208 */ /* 0x000fc80002000000 */
[----:B------:R-:W-:-:S04]  /*40d0*/  F2FP.F16.F32.PACK_AB R145, RZ, R145 ;  /* 0x00000091ff91723e */ /* 0x000fc800000000ff */
[----:B------:R-:W-:-:S07]  /*40e0*/  PRMT R142, R145, 0x7610, R142 ;  /* 0x00007610918e7816 */ /* 0x000fce000000008e */
.L_x_10222:
[----:B------:R-:W-:Y:S05]  /*40f0*/  @!P3 BRA `(.L_x_10223) ;  /* 0x000000000018b947 */ /* 0x000fea0003800000 */
[----:B------:R-:W-:Y:S01]  /*4100*/  FMUL.FTZ R145, R149, UR17 ;  /* 0x0000001195917c20 */ /* 0x000fe20008410000 */
[----:B------:R-:W-:-:S03]  /*4110*/  LOP3.LUT P4, RZ, R197, 0xff00, RZ, 0xc0, !PT ;  /* 0x0000ff00c5ff7812 */ /* 0x000fc6000788c0ff */
[----:B------:R-:W-:-:S05]  /*4120*/  FMUL.FTZ R145, R145, UR16 ;  /* 0x0000001091917c20 */ /* 0x000fca0008410000 */
[----:B------:R-:W-:-:S04]  /*4130*/  FSEL R145, R145, RZ, P4 ;  /* 0x000000ff91917208 */ /* 0x000fc80002000000 */
[----:B------:R-:W-:-:S04]  /*4140*/  F2FP.F16.F32.PACK_AB R145, RZ, R145 ;  /* 0x00000091ff91723e */ /* 0x000fc800000000ff */
[----:B------:R-:W-:-:S07]  /*4150*/  PRMT R142, R142, 0x5410, R145 ;  /* 0x000054108e8e7816 */ /* 0x000fce0000000091 */
.L_x_10223:
[----:B------:R-:W-:Y:S05]  /*4160*/  @!P3 BRA `(.L_x_10224) ;  /* 0x000000000018b947 */ /* 0x000fea0003800000 */
[----:B------:R-:W-:Y:S01]  /*4170*/  FMUL.FTZ R145, R152, UR17 ;  /* 0x0000001198917c20 */ /* 0x000fe20008410000 */
[----:B------:R-:W-:-:S03]  /*4180*/  LOP3.LUT P4, RZ, R197, 0xff0000, RZ, 0xc0, !PT ;  /* 0x00ff0000c5ff7812 */ /* 0x000fc6000788c0ff */
[----:B------:R-:W-:-:S05]  /*4190*/  FMUL.FTZ R145, R145, UR16 ;  /* 0x0000001091917c20 */ /* 0x000fca0008410000 */
[----:B------:R-:W-:-:S04]  /*41a0*/  FSEL R145, R145, RZ, P4 ;  /* 0x000000ff91917208 */ /* 0x000fc80002000000 */
[----:B------:R-:W-:-:S04]  /*41b0*/  F2FP.F16.F32.PACK_AB R145, RZ, R145 ;  /* 0x00000091ff91723e */ /* 0x000fc800000000ff */
[----:B------:R-:W-:-:S07]  /*41c0*/  PRMT R143, R145, 0x7610, R143 ;  /* 0x00007610918f7816 */ /* 0x000fce000000008f */
.L_x_10224:
        /* <DEDUP_REMOVED lines=11> */
.L_x_10217:
        /* <DEDUP_REMOVED lines=11> */
.L_x_10226:
        /* <DEDUP_REMOVED lines=11> */
.L_x_10227:
        /* <DEDUP_REMOVED lines=11> */
.L_x_10228:
        /* <DEDUP_REMOVED lines=11> */
.L_x_10229:
        /* <DEDUP_REMOVED lines=11> */
.L_x_10230:
        /* <DEDUP_REMOVED lines=11> */
.L_x_10231:
        /* <DEDUP_REMOVED lines=11> */
.L_x_10232:
        /* <DEDUP_REMOVED lines=13> */
.L_x_10216:
        /* <DEDUP_REMOVED lines=41> */
.L_x_10234:
[----:B------:R-:W-:Y:S05]  /*4ab0*/  @!P3 BRA `(.L_x_10235) ;  /* 0x000000000018b947 */ /* 0x000fea0003800000 */
[----:B------:R-:W-:Y:S01]  /*4ac0*/  FMUL.FTZ R144, R145, UR17 ;  /* 0x0000001191907c20 */ /* 0x000fe20008410000 */
[----:B-----5:R-:W-:-:S03]  /*4ad0*/  LOP3.LUT P4, RZ, R196, 0xff00, RZ, 0xc0, !PT ;  /* 0x0000ff00c4ff7812 */ /* 0x020fc6000788c0ff */
[----:B------:R-:W-:-:S05]  /*4ae0*/  FMUL.FTZ R144, R144, UR16 ;  /* 0x0000001090907c20 */ /* 0x000fca0008410000 */
[----:B------:R-:W-:-:S04]  /*4af0*/  FSEL R144, R144, RZ, P4 ;  /* 0x000000ff90907208 */ /* 0x000fc80002000000 */
[----:B------:R-:W-:-:S04]  /*4b00*/  F2FP.F16.F32.PACK_AB R144, RZ, R144 ;  /* 0x00000090ff90723e */ /* 0x000fc800000000ff */
[----:B------:R-:W-:-:S07]  /*4b10*/  PRMT R140, R140, 0x5410, R144 ;  /* 0x000054108c8c7816 */ /* 0x000fce0000000090 */
.L_x_10235:
[----:B------:R-:W-:Y:S05]  /*4b20*/  @!P3 BRA `(.L_x_10236) ;  /* 0x000000000018b947 */ /* 0x000fea0003800000 */
[----:B------:R-:W-:Y:S01]  /*4b30*/  FMUL.FTZ R144, R146, UR17 ;  /* 0x0000001192907c20 */ /* 0x000fe20008410000 */
[----:B-----5:R-:W-:-:S03]  /*4b40*/  LOP3.LUT P4, RZ, R196, 0xff0000, RZ, 0xc0, !PT ;  /* 0x00ff0000c4ff7812 */ /* 0x020fc6000788c0ff */
[----:B------:R-:W-:-:S05]  /*4b50*/  FMUL.FTZ R144, R144, UR16 ;  /* 0x0000001090907c20 */ /* 0x000fca0008410000 */
[----:B------:R-:W-:-:S04]  /*4b60*/  FSEL R144, R144, RZ, P4 ;  /* 0x000000ff90907208 */ /* 0x000fc80002000000 */
[----:B------:R-:W-:-:S04]  /*4b70*/  F2FP.F16.F32.PACK_AB R144, RZ, R144 ;  /* 0x00000090ff90723e */ /* 0x000fc800000000ff */
[----:B------:R-:W-:-:S07]  /*4b80*/  PRMT R141, R144, 0x7610, R141 ;  /* 0x00007610908d7816 */ /* 0x000fce000000008d */
.L_x_10236:
[----:B------:R-:W-:Y:S05]  /*4b90*/  @!P3 BRA `(.L_x_10237) ;  /* 0x000000000018b947 */ /* 0x000fea0003800000 */
[----:B------:R-:W-:Y:S01]  /*4ba0*/  FMUL.FTZ R144, R147, UR17 ;  /* 0x0000001193907c20 */ /* 0x000fe20008410000 */
[----:B-----5:R-:W-:-:S03]  /*4bb0*/  LOP3.LUT P4, RZ, R196, 0xff000000, RZ, 0xc0, !PT ;  /* 0xff000000c4ff7812 */ /* 0x020fc6000788c0ff */
[----:B------:R-:W-:-:S05]  /*4bc0*/  FMUL.FTZ R144, R144, UR16 ;  /* 0x0000001090907c20 */ /* 0x000fca0008410000 */
[----:B------:R-:W-:-:S04]  /*4bd0*/  FSEL R144, R144, RZ, P4 ;  /* 0x000000ff90907208 */ /* 0x000fc80002000000 */
[----:B------:R-:W-:-:S04]  /*4be0*/  F2FP.F16.F32.PACK_AB R144, RZ, R144 ;  /* 0x00000090ff90723e */ /* 0x000fc800000000ff */
[----:B------:R-:W-:-:S07]  /*4bf0*/  PRMT R141, R141, 0x5410, R144 ;  /* 0x000054108d8d7816 */ /* 0x000fce0000000090 */
.L_x_10237:
[----:B------:R-:W-:Y:S05]  /*4c00*/  @!P3 BRA `(.L_x_10238) ;  /* 0x000000000018b947 */ /* 0x000fea0003800000 */
[----:B------:R-:W-:Y:S01]  /*4c10*/  FMUL.FTZ R144, R148, UR17 ;  /* 0x0000001194907c20 */ /* 0x000fe20008410000 */
[----:B-----5:R-:W-:-:S03]  /*4c20*/  LOP3.LUT P4, RZ, R197, 0xff, RZ, 0xc0, !PT ;  /* 0x000000ffc5ff7812 */ /* 0x020fc6000788c0ff */
[----:B------:R-:W-:-:S05]  /*4c30*/  FMUL.FTZ R144, R144, UR16 ;  /* 0x0000001090907c20 */ /* 0x000fca0008410000 */
[----:B------:R-:W-:-:S04]  /*4c40*/  FSEL R144, R144, RZ, P4 ;  /* 0x000000ff90907208 */ /* 0x000fc80002000000 */
[----:B------:R-:W-:-:S04]  /*4c50*/  F2FP.F16.F32.PACK_AB R144, RZ, R144 ;  /* 0x00000090ff90723e */ /* 0x000fc800000000ff */
[----:B------:R-:W-:-:S07]  /*4c60*/  PRMT R142, R144, 0x7610, R142 ;  /* 0x00007610908e7816 */ /* 0x000fce000000008e */
.L_x_10238:
[----:B------:R-:W-:Y:S05]  /*4c70*/  @!P3 BRA `(.L_x_10239) ;  /* 0x000000000018b947 */ /* 0x000fea0003800000 */
[----:B------:R-:W-:Y:S01]  /*4c80*/  FMUL.FTZ R144, R149, UR17 ;  /* 0x0000001195907c20 */ /* 0x000fe20008410000 */
[----:B-----5:R-:W-:-:S03]  /*4c90*/  LOP3.LUT P4, RZ, R197, 0xff00, RZ, 0xc0, !PT ;  /* 0x0000ff00c5ff7812 */ /* 0x020fc6000788c0ff */
[----:B------:R-:W-:-:S05]  /*4ca0*/  FMUL.FTZ R144, R144, UR16 ;  /* 0x0000001090907c20 */ /* 0x000fca0008410000 */
[----:B------:R-:W-:-:S04]  /*4cb0*/  FSEL R144, R144, RZ, P4 ;  /* 0x000000ff90907208 */ /* 0x000fc80002000000 */
[----:B------:R-:W-:-:S04]  /*4cc0*/  F2FP.F16.F32.PACK_AB R144, RZ, R144 ;  /* 0x00000090ff90723e */ /* 0x000fc800000000ff */
[----:B------:R-:W-:-:S07]  /*4cd0*/  PRMT R142, R142, 0x5410, R144 ;  /* 0x000054108e8e7816 */ /* 0x000fce0000000090 */
.L_x_10239:
[----:B------:R-:W-:Y:S05]  /*4ce0*/  @!P3 BRA `(.L_x_10240) ;  /* 0x000000000018b947 */ /* 0x000fea0003800000 */
[----:B------:R-:W-:Y:S01]  /*4cf0*/  FMUL.FTZ R144, R150, UR17 ;  /* 0x0000001196907c20 */ /* 0x000fe20008410000 */
[----:B-----5:R-:W-:-:S03]  /*4d00*/  LOP3.LUT P4, RZ, R197, 0xff0000, RZ, 0xc0, !PT ;  /* 0x00ff0000c5ff7812 */ /* 0x020fc6000788c0ff */
[----:B------:R-:W-:-:S05]  /*4d10*/  FMUL.FTZ R144, R144, UR16 ;  /* 0x0000001090907c20 */ /* 0x000fca0008410000 */
[----:B------:R-:W-:-:S04]  /*4d20*/  FSEL R144, R144, RZ, P4 ;  /* 0x000000ff90907208 */ /* 0x000fc80002000000 */
[----:B------:R-:W-:-:S04]  /*4d30*/  F2FP.F16.F32.PACK_AB R144, RZ, R144 ;  /* 0x00000090ff90723e */ /* 0x000fc800000000ff */
[----:B------:R-:W-:-:S07]  /*4d40*/  PRMT R143, R144, 0x7610, R143 ;  /* 0x00007610908f7816 */ /* 0x000fce000000008f */
.L_x_10240:
        /* <DEDUP_REMOVED lines=11> */
.L_x_10233:
        /* <DEDUP_REMOVED lines=12> */
.L_x_10241:
        /* <DEDUP_REMOVED lines=12> */
.L_x_10242:
        /* <DEDUP_REMOVED lines=12> */
.L_x_10243:
        /* <DEDUP_REMOVED lines=12> */
.L_x_10244:
        /* <DEDUP_REMOVED lines=12> */
.L_x_10245:
        /* <DEDUP_REMOVED lines=12> */
.L_x_10246:
        /* <DEDUP_REMOVED lines=12> */
.L_x_10247:
        /* <DEDUP_REMOVED lines=13> */
.L_x_10225:
        /* <DEDUP_REMOVED lines=51> */
.L_x_10250:
[----:B------:R-:W-:Y:S05]  /*5740*/  @!P3 BRA `(.L_x_10251) ;  /* 0x000000000018b947 */ /* 0x000fea0003800000 */
[----:B------:R-:W-:Y:S01]  /*5750*/  FMUL.FTZ R145, R151, UR17 ;  /* 0x0000001197917c20 */ /* 0x000fe20008410000 */
[----:B------:R-:W-:-:S03]  /*5760*/  LOP3.LUT P4, RZ, R194, 0xff00, RZ, 0xc0, !PT ;  /* 0x0000ff00c2ff7812 */ /* 0x000fc6000788c0ff */
[----:B------:R-:W-:-:S05]  /*5770*/  FMUL.FTZ R145, R145, UR16 ;  /* 0x0000001091917c20 */ /* 0x000fca0008410000 */
[----:B------:R-:W-:-:S04]  /*5780*/  FSEL R145, R145, RZ, P4 ;  /* 0x000000ff91917208 */ /* 0x000fc80002000000 */
[----:B------:R-:W-:-:S04]  /*5790*/  F2FP.F16.F32.PACK_AB R145, RZ, R145 ;  /* 0x00000091ff91723e */ /* 0x000fc800000000ff */
[----:B------:R-:W-:-:S07]  /*57a0*/  PRMT R140, R140, 0x5410, R145 ;  /* 0x000054108c8c7816 */ /* 0x000fce0000000091 */
.L_x_10251:
[----:B------:R-:W-:Y:S05]  /*57b0*/  @!P3 BRA `(.L_x_10252) ;  /* 0x000000000018b947 */ /* 0x000fea0003800000 */
[----:B------:R-:W-:Y:S01]  /*57c0*/  FMUL.FTZ R145, R146, UR17 ;  /* 0x0000001192917c20 */ /* 0x000fe20008410000 */
[----:B------:R-:W-:-:S03]  /*57d0*/  LOP3.LUT P4, RZ, R194, 0xff0000, RZ, 0xc0, !PT ;  /* 0x00ff0000c2ff7812 */ /* 0x000fc6000788c0ff */
[----:B------:R-:W-:-:S05]  /*57e0*/  FMUL.FTZ R145, R145, UR16 ;  /* 0x0000001091917c20 */ /* 0x000fca0008410000 */
[----:B------:R-:W-:-:S04]  /*57f0*/  FSEL R145, R145, RZ, P4 ;  /* 0x000000ff91917208 */ /* 0x000fc80002000000 */
[----:B------:R-:W-:-:S04]  /*5800*/  F2FP.F16.F32.PACK_AB R145, RZ, R145 ;  /* 0x00000091ff91723e */ /* 0x000fc800000000ff */
[----:B------:R-:W-:-:S07]  /*5810*/  PRMT R141, R145, 0x7610, R141 ;  /* 0x00007610918d7816 */ /* 0x000fce000000008d */
.L_x_10252:
[----:B------:R-:W-:Y:S05]  /*5820*/  @!P3 BRA `(.L_x_10253) ;  /* 0x000000000018b947 */ /* 0x000fea0003800000 */
[----:B------:R-:W-:Y:S01]  /*5830*/  FMUL.FTZ R145, R147, UR17 ;  /* 0x0000001193917c20 */ /* 0x000fe20008410000 */
[----:B------:R-:W-:-:S03]  /*5840*/  LOP3.LUT P4, RZ, R194, 0xff000000, RZ, 0xc0, !PT ;  /* 0xff000000c2ff7812 */ /* 0x000fc6000788c0ff */
[----:B------:R-:W-:-:S05]  /*5850*/  FMUL.FTZ R145, R145, UR16 ;  /* 0x0000001091917c20 */ /* 0x000fca0008410000 */
[----:B------:R-:W-:-:S04]  /*5860*/  FSEL R145, R145, RZ, P4 ;  /* 0x000000ff91917208 */ /* 0x000fc80002000000 */
[----:B------:R-:W-:-:S04]  /*5870*/  F2FP.F16.F32.PACK_AB R145, RZ, R145 ;  /* 0x00000091ff91723e */ /* 0x000fc800000000ff */
[----:B------:R-:W-:-:S07]  /*5880*/  PRMT R141, R141, 0x5410, R145 ;  /* 0x000054108d8d7816 */ /* 0x000fce0000000091 */
.L_x_10253:
[----:B------:R-:W-:Y:S05]  /*5890*/  @!P3 BRA `(.L_x_10254) ;  /* 0x000000000018b947 */ /* 0x000fea0003800000 */
[----:B------:R-:W-:Y:S01]  /*58a0*/  FMUL.FTZ R145, R148, UR17 ;  /* 0x0000001194917c20 */ /* 0x000fe20008410000 */
[----:B------:R-:W-:-:S03]  /*58b0*/  LOP3.LUT P4, RZ, R195, 0xff, RZ, 0xc0, !PT ;  /* 0x000000ffc3ff7812 */ /* 0x000fc6000788c0ff */
[----:B------:R-:W-:-:S05]  /*58c0*/  FMUL.FTZ R145, R145, UR16 ;  /* 0x0000001091917c20 */ /* 0x000fca0008410000 */
[----:B------:R-:W-:-:S04]  /*58d0*/  FSEL R145, R145, RZ, P4 ;  /* 0x000000ff91917208 */ /* 0x000fc80002000000 */
[----:B------:R-:W-:-:S04]  /*58e0*/  F2FP.F16.F32.PACK_AB R145, RZ, R145 ;  /* 0x00000091ff91723e */ /* 0x000fc800000000ff */
[----:B------:R-:W-:-:S07]  /*58f0*/  PRMT R142, R145, 0x7610, R142 ;  /* 0x00007610918e7816 */ /* 0x000fce000000008e */
.L_x_10254:
[----:B------:R-:W-:Y:S05]  /*5900*/  @!P3 BRA `(.L_x_10255) ;  /* 0x000000000018b947 */ /* 0x000fea0003800000 */
[----:B------:R-:W-:Y:S01]  /*5910*/  FMUL.FTZ R145, R149, UR17 ;  /* 0x0000001195917c20 */ /* 0x000fe20008410000 */
[----:B------:R-:W-:-:S03]  /*5920*/  LOP3.LUT P4, RZ, R195, 0xff00, RZ, 0xc0, !PT ;  /* 0x0000ff00c3ff7812 */ /* 0x000fc6000788c0ff */
[----:B------:R-:W-:-:S05]  /*5930*/  FMUL.FTZ R145, R145, UR16 ;  /* 0x0000001091917c20 */ /* 0x000fca0008410000 */
[----:B------:R-:W-:-:S04]  /*5940*/  FSEL R145, R145, RZ, P4 ;  /* 0x000000ff91917208 */ /* 0x000fc80002000000 */
[----:B------:R-:W-:-:S04]  /*5950*/  F2FP.F16.F32.PACK_AB R145, RZ, R145 ;  /* 0x00000091ff91723e */ /* 0x000fc800000000ff */
[----:B------:R-:W-:-:S07]  /*5960*/  PRMT R142, R142, 0x5410, R145 ;  /* 0x000054108e8e7816 */ /* 0x000fce0000000091 */
.L_x_10255:
[----:B------:R-:W-:Y:S05]  /*5970*/  @!P3 BRA `(.L_x_10256) ;  /* 0x000000000018b947 */ /* 0x000fea0003800000 */
[----:B------:R-:W-:Y:S01]  /*5980*/  FMUL.FTZ R145, R152, UR17 ;  /* 0x0000001198917c20 */ /* 0x000fe20008410000 */
[----:B------:R-:W-:-:S03]  /*5990*/  LOP3.LUT P4, RZ, R195, 0xff0000, RZ, 0xc0, !PT ;  /* 0x00ff0000c3ff7812 */ /* 0x000fc6000788c0ff */
[----:B------:R-:W-:-:S05]  /*59a0*/  FMUL.FTZ R145, R145, UR16 ;  /* 0x0000001091917c20 */ /* 0x000fca0008410000 */
[----:B------:R-:W-:-:S04]  /*59b0*/  FSEL R145, R145, RZ, P4 ;  /* 0x000000ff91917208 */ /* 0x000fc80002000000 */
[----:B------:R-:W-:-:S04]  /*59c0*/  F2FP.F16.F32.PACK_AB R145, RZ, R145 ;  /* 0x00000091ff91723e */ /* 0x000fc800000000ff */
[----:B------:R-:W-:-:S07]  /*59d0*/  PRMT R143, R145, 0x7610, R143 ;  /* 0x00007610918f7816 */ /* 0x000fce000000008f */
.L_x_10256:
        /* <DEDUP_REMOVED lines=11> */
.L_x_10249:
        /* <DEDUP_REMOVED lines=11> */
.L_x_10258:
        /* <DEDUP_REMOVED lines=11> */
.L_x_10259:
        /* <DEDUP_REMOVED lines=11> */
.L_x_10260:
        /* <DEDUP_REMOVED lines=11> */
.L_x_10261:
        /* <DEDUP_REMOVED lines=11> */
.L_x_10262:
        /* <DEDUP_REMOVED lines=11> */
.L_x_10263:
        /* <DEDUP_REMOVED lines=11> */
.L_x_10264:
        /* <DEDUP_REMOVED lines=13> */
.L_x_10248:
        /* <DEDUP_REMOVED lines=41> */
.L_x_10266:
[----:B------:R-:W-:Y:S05]  /*62c0*/  @!P3 BRA `(.L_x_10267) ;  /* 0x000000000018b947 */ /* 0x000fea0003800000 */
[----:B------:R-:W-:Y:S01]  /*62d0*/  FMUL.FTZ R144, R145, UR17 ;  /* 0x0000001191907c20 */ /* 0x000fe20008410000 */
[----:B-----5:R-:W-:-:S03]  /*62e0*/  LOP3.LUT P4, RZ, R194, 0xff00, RZ, 0xc0, !PT ;  /* 0x0000ff00c2ff7812 */ /* 0x020fc6000788c0ff */
[----:B------:R-:W-:-:S05]  /*62f0*/  FMUL.FTZ R144, R144, UR16 ;  /* 0x0000001090907c20 */ /* 0x000fca0008410000 */
[----:B------:R-:W-:-:S04]  /*6300*/  FSEL R144, R144, RZ, P4 ;  /* 0x000000ff90907208 */ /* 0x000fc80002000000 */
[----:B------:R-:W-:-:S04]  /*6310*/  F2FP.F16.F32.PACK_AB R144, RZ, R144 ;  /* 0x00000090ff90723e */ /* 0x000fc800000000ff */
[----:B------:R-:W-:-:S07]  /*6320*/  PRMT R140, R140, 0x5410, R144 ;  /* 0x000054108c8c7816 */ /* 0x000fce0000000090 */
.L_x_10267:
[----:B------:R-:W-:Y:S05]  /*6330*/  @!P3 BRA `(.L_x_10268) ;  /* 0x000000000018b947 */ /* 0x000fea0003800000 */
[----:B------:R-:W-:Y:S01]  /*6340*/  FMUL.FTZ R144, R146, UR17 ;  /* 0x0000001192907c20 */ /* 0x000fe20008410000 */
[----:B-----5:R-:W-:-:S03]  /*6350*/  LOP3.LUT P4, RZ, R194, 0xff0000, RZ, 0xc0, !PT ;  /* 0x00ff0000c2ff7812 */ /* 0x020fc6000788c0ff */
[----:B------:R-:W-:-:S05]  /*6360*/  FMUL.FTZ R144, R144, UR16 ;  /* 0x0000001090907c20 */ /* 0x000fca0008410000 */
[----:B------:R-:W-:-:S04]  /*6370*/  FSEL R144, R144, RZ, P4 ;  /* 0x000000ff90907208 */ /* 0x000fc80002000000 */
[----:B------:R-:W-:-:S04]  /*6380*/  F2FP.F16.F32.PACK_AB R144, RZ, R144 ;  /* 0x00000090ff90723e */ /* 0x000fc800000000ff */
[----:B------:R-:W-:-:S07]  /*6390*/  PRMT R141, R144, 0x7610, R141 ;  /* 0x00007610908d7816 */ /* 0x000fce000000008d */
.L_x_10268:
[----:B------:R-:W-:Y:S05]  /*63a0*/  @!P3 BRA `(.L_x_10269) ;  /* 0x000000000018b947 */ /* 0x000fea0003800000 */
[----:B------:R-:W-:Y:S01]  /*63b0*/  FMUL.FTZ R144, R147, UR17 ;  /* 0x0000001193907c20 */ /* 0x000fe20008410000 */
[----:B-----5:R-:W-:-:S03]  /*63c0*/  LOP3.LUT P4, RZ, R194, 0xff000000, RZ, 0xc0, !PT ;  /* 0xff000000c2ff7812 */ /* 0x020fc6000788c0ff */
[----:B------:R-:W-:-:S05]  /*63d0*/  FMUL.FTZ R144, R144, UR16 ;  /* 0x0000001090907c20 */ /* 0x000fca0008410000 */
[----:B------:R-:W-:-:S04]  /*63e0*/  FSEL R144, R144, RZ, P4 ;  /* 0x000000ff90907208 */ /* 0x000fc80002000000 */
[----:B------:R-:W-:-:S04]  /*63f0*/  F2FP.F16.F32.PACK_AB R144, RZ, R144 ;  /* 0x00000090ff90723e */ /* 0x000fc800000000ff */
[----:B------:R-:W-:-:S07]  /*6400*/  PRMT R141, R141, 0x5410, R144 ;  /* 0x000054108d8d7816 */ /* 0x000fce0000000090 */
.L_x_10269:
[----:B------:R-:W-:Y:S05]  /*6410*/  @!P3 BRA `(.L_x_10270) ;  /* 0x000000000018b947 */ /* 0x000fea0003800000 */
[----:B------:R-:W-:Y:S01]  /*6420*/  FMUL.FTZ R144, R148, UR17 ;  /* 0x0000001194907c20 */ /* 0x000fe20008410000 */
[----:B-----5:R-:W-:-:S03]  /*6430*/  LOP3.LUT P4, RZ, R195, 0xff, RZ, 0xc0, !PT ;  /* 0x000000ffc3ff7812 */ /* 0x020fc6000788c0ff */
[----:B------:R-:W-:-:S05]  /*6440*/  FMUL.FTZ R144, R144, UR16 ;  /* 0x0000001090907c20 */ /* 0x000fca0008410000 */
[----:B------:R-:W-:-:S04]  /*6450*/  FSEL R144, R144, RZ, P4 ;  /* 0x000000ff90907208 */ /* 0x000fc80002000000 */
[----:B------:R-:W-:-:S04]  /*6460*/  F2FP.F16.F32.PACK_AB R144, RZ, R144 ;  /* 0x00000090ff90723e */ /* 0x000fc800000000ff */
[----:B------:R-:W-:-:S07]  /*6470*/  PRMT R142, R144, 0x7610, R142 ;  /* 0x00007610908e7816 */ /* 0x000fce000000008e */
.L_x_10270:
[----:B------:R-:W-:Y:S05]  /*6480*/  @!P3 BRA `(.L_x_10271) ;  /* 0x000000000018b947 */ /* 0x000fea0003800000 */
[----:B------:R-:W-:Y:S01]  /*6490*/  FMUL.FTZ R144, R149, UR17 ;  /* 0x0000001195907c20 */ /* 0x000fe20008410000 */
[----:B-----5:R-:W-:-:S03]  /*64a0*/  LOP3.LUT P4, RZ, R195, 0xff00, RZ, 0xc0, !PT ;  /* 0x0000ff00c3ff7812 */ /* 0x020fc6000788c0ff */
[----:B------:R-:W-:-:S05]  /*64b0*/  FMUL.FTZ R144, R144, UR16 ;  /* 0x0000001090907c20 */ /* 0x000fca0008410000 */
[----:B------:R-:W-:-:S04]  /*64c0*/  FSEL R144, R144, RZ, P4 ;  /* 0x000000ff90907208 */ /* 0x000fc80002000000 */
[----:B------:R-:W-:-:S04]  /*64d0*/  F2FP.F16.F32.PACK_AB R144, RZ, R144 ;  /* 0x00000090ff90723e */ /* 0x000fc800000000ff */
[----:B------:R-:W-:-:S07]  /*64e0*/  PRMT R142, R142, 0x5410, R144 ;  /* 0x000054108e8e7816 */ /* 0x000fce0000000090 */
.L_x_10271:
[----:B------:R-:W-:Y:S05]  /*64f0*/  @!P3 BRA `(.L_x_10272) ;  /* 0x000000000018b947 */ /* 0x000fea0003800000 */
[----:B------:R-:W-:Y:S01]  /*6500*/  FMUL.FTZ R144, R150, UR17 ;  /* 0x0000001196907c20 */ /* 0x000fe20008410000 */
[----:B-----5:R-:W-:-:S03]  /*6510*/  LOP3.LUT P4, RZ, R195, 0xff0000, RZ, 0xc0, !PT ;  /* 0x00ff0000c3ff7812 */ /* 0x020fc6000788c0ff */
[----:B------:R-:W-:-:S05]  /*6520*/  FMUL.FTZ R144, R144, UR16 ;  /* 0x0000001090907c20 */ /* 0x000fca0008410000 */
[----:B------:R-:W-:-:S04]  /*6530*/  FSEL R144, R144, RZ, P4 ;  /* 0x000000ff90907208 */ /* 0x000fc80002000000 */
[----:B------:R-:W-:-:S04]  /*6540*/  F2FP.F16.F32.PACK_AB R144, RZ, R144 ;  /* 0x00000090ff90723e */ /* 0x000fc800000000ff */
[----:B------:R-:W-:-:S07]  /*6550*/  PRMT R143, R144, 0x7610, R143 ;  /* 0x00007610908f7816 */ /* 0x000fce000000008f */
.L_x_10272:
        /* <DEDUP_REMOVED lines=11> */
.L_x_10265:
        /* <DEDUP_REMOVED lines=12> */
.L_x_10273:
        /* <DEDUP_REMOVED lines=12> */
.L_x_10274:
        /* <DEDUP_REMOVED lines=12> */
.L_x_10275:
        /* <DEDUP_REMOVED lines=12> */
.L_x_10276:
        /* <DEDUP_REMOVED lines=12> */
.L_x_10277:
        /* <DEDUP_REMOVED lines=12> */
.L_x_10278:
        /* <DEDUP_REMOVED lines=12> */
.L_x_10279:
        /* <DEDUP_REMOVED lines=13> */
.L_x_10257:
        /* <DEDUP_REMOVED lines=51> */
.L_x_10282:
[----:B------:R-:W-:Y:S05]  /*6f50*/  @!P3 BRA `(.L_x_10283) ;  /* 0x000000000018b947 */ /* 0x000fea0003800000 */
[----:B------:R-:W-:Y:S01]  /*6f60*/  FMUL.FTZ R145, R151, UR17 ;  /* 0x0000001197917c20 */ /* 0x000fe20008410000 */
[----:B------:R-:W-:-:S03]  /*6f70*/  LOP3.LUT P1, RZ, R192, 0xff00, RZ, 0xc0, !PT ;  /* 0x0000ff00c0ff7812 */ /* 0x000fc6000782c0ff */
[----:B------:R-:W-:-:S05]  /*6f80*/  FMUL.FTZ R145, R145, UR16 ;  /* 0x0000001091917c20 */ /* 0x000fca0008410000 */
[----:B------:R-:W-:-:S04]  /*6f90*/  FSEL R145, R145, RZ, P1 ;  /* 0x000000ff91917208 */ /* 0x000fc80000800000 */
[----:B------:R-:W-:-:S04]  /*6fa0*/  F2FP.F16.F32.PACK_AB R145, RZ, R145 ;  /* 0x00000091ff91723e */ /* 0x000fc800000000ff */
[----:B------:R-:W-:-:S07]  /*6fb0*/  PRMT R140, R140, 0x5410, R145 ;  /* 0x000054108c8c7816 */ /* 0x000fce0000000091 */
.L_x_10283:
[----:B------:R-:W-:Y:S05]  /*6fc0*/  @!P3 BRA `(.L_x_10284) ;  /* 0x000000000018b947 */ /* 0x000fea0003800000 */
[----:B------:R-:W-:Y:S01]  /*6fd0*/  FMUL.FTZ R145, R146, UR17 ;  /* 0x0000001192917c20 */ /* 0x000fe20008410000 */
[----:B------:R-:W-:-:S03]  /*6fe0*/  LOP3.LUT P1, RZ, R192, 0xff0000, RZ, 0xc0, !PT ;  /* 0x00ff0000c0ff7812 */ /* 0x000fc6000782c0ff */
[----:B------:R-:W-:-:S05]  /*6ff0*/  FMUL.FTZ R145, R145, UR16 ;  /* 0x0000001091917c20 */ /* 0x000fca0008410000 */
[----:B------:R-:W-:-:S04]  /*7000*/  FSEL R145, R145, RZ, P1 ;  /* 0x000000ff91917208 */ /* 0x000fc80000800000 */
[----:B------:R-:W-:-:S04]  /*7010*/  F2FP.F16.F32.PACK_AB R145, RZ, R145 ;  /* 0x00000091ff91723e */ /* 0x000fc800000000ff */
[----:B------:R-:W-:-:S07]  /*7020*/  PRMT R141, R145, 0x7610, R141 ;  /* 0x00007610918d7816 */ /* 0x000fce000000008d */
.L_x_10284:
[----:B------:R-:W-:Y:S05]  /*7030*/  @!P3 BRA `(.L_x_10285) ;  /* 0x000000000018b947 */ /* 0x000fea0003800000 */
[----:B------:R-:W-:Y:S01]  /*7040*/  FMUL.FTZ R145, R152, UR17 ;  /* 0x0000001198917c20 */ /* 0x000fe20008410000 */
[----:B------:R-:W-:-:S03]  /*7050*/  LOP3.LUT P1, RZ, R192, 0xff000000, RZ, 0xc0, !PT ;  /* 0xff000000c0ff7812 */ /* 0x000fc6000782c0ff */
[----:B------:R-:W-:-:S05]  /*7060*/  FMUL.FTZ R145, R145, UR16 ;  /* 0x0000001091917c20 */ /* 0x000fca0008410000 */
[----:B------:R-:W-:-:S04]  /*7070*/  FSEL R145, R145, RZ, P1 ;  /* 0x000000ff91917208 */ /* 0x000fc80000800000 */
[----:B------:R-:W-:-:S04]  /*7080*/  F2FP.F16.F32.PACK_AB R145, RZ, R145 ;  /* 0x00000091ff91723e */ /* 0x000fc800000000ff */
[----:B------:R-:W-:-:S07]  /*7090*/  PRMT R141, R141, 0x5410, R145 ;  /* 0x000054108d8d7816 */ /* 0x000fce0000000091 */
.L_x_10285:
[----:B------:R-:W-:Y:S05]  /*70a0*/  @!P3 BRA `(.L_x_10286) ;  /* 0x000000000018b947 */ /* 0x000fea0003800000 */
[----:B------:R-:W-:Y:S01]  /*70b0*/  FMUL.FTZ R145, R153, UR17 ;  /* 0x0000001199917c20 */ /* 0x000fe20008410000 */
[----:B------:R-:W-:-:S03]  /*70c0*/  LOP3.LUT P1, RZ, R193, 0xff, RZ, 0xc0, !PT ;  /* 0x000000ffc1ff7812 */ /* 0x000fc6000782c0ff */
[----:B------:R-:W-:-:S05]  /*70d0*/  FMUL.FTZ R145, R145, UR16 ;  /* 0x0000001091917c20 */ /* 0x000fca0008410000 */
[----:B------:R-:W-:-:S04]  /*70e0*/  FSEL R145, R145, RZ, P1 ;  /* 0x000000ff91917208 */ /* 0x000fc80000800000 */
[----:B------:R-:W-:-:S04]  /*70f0*/  F2FP.F16.F32.PACK_AB R145, RZ, R145 ;  /* 0x00000091ff91723e */ /* 0x000fc800000000ff */
[----:B------:R-:W-:-:S07]  /*7100*/  PRMT R142, R145, 0x7610, R142 ;  /* 0x00007610918e7816 */ /* 0x000fce000000008e */
.L_x_10286:
[----:B------:R-:W-:Y:S05]  /*7110*/  @!P3 BRA `(.L_x_10287) ;  /* 0x000000000018b947 */ /* 0x000fea0003800000 */
[----:B------:R-:W-:Y:S01]  /*7120*/  FMUL.FTZ R145, R149, UR17 ;  /* 0x0000001195917c20 */ /* 0x000fe20008410000 */
[----:B------:R-:W-:-:S03]  /*7130*/  LOP3.LUT P1, RZ, R193, 0xff00, RZ, 0xc0, !PT ;  /* 0x0000ff00c1ff7812 */ /* 0x000fc6000782c0ff */
[----:B------:R-:W-:-:S05]  /*7140*/  FMUL.FTZ R145, R145, UR16 ;  /* 0x0000001091917c20 */ /* 0x000fca0008410000 */
[----:B------:R-:W-:-:S04]  /*7150*/  FSEL R145, R145, RZ, P1 ;  /* 0x000000ff91917208 */ /* 0x000fc80000800000 */
[----:B------:R-:W-:-:S04]  /*7160*/  F2FP.F16.F32.PACK_AB R145, RZ, R145 ;  /* 0x00000091ff91723e */ /* 0x000fc800000000ff */
[----:B------:R-:W-:-:S07]  /*7170*/  PRMT R142, R142, 0x5410, R145 ;  /* 0x000054108e8e7816 */ /* 0x000fce0000000091 */
.L_x_10287:
[----:B------:R-:W-:Y:S05]  /*7180*/  @!P3 BRA `(.L_x_10288) ;  /* 0x000000000018b947 */ /* 0x000fea0003800000 */
[----:B------:R-:W-:Y:S01]  /*7190*/  FMUL.FTZ R145, R154, UR17 ;  /* 0x000000119a917c20 */ /* 0x000fe20008410000 */
[----:B------:R-:W-:-:S03]  /*71a0*/  LOP3.LUT P1, RZ, R193, 0xff0000, RZ, 0xc0, !PT ;  /* 0x00ff0000c1ff7812 */ /* 0x000fc6000782c0ff */
[----:B------:R-:W-:-:S05]  /*71b0*/  FMUL.FTZ R145, R145, UR16 ;  /* 0x0000001091917c20 */ /* 0x000fca0008410000 */
[----:B------:R-:W-:-:S04]  /*71c0*/  FSEL R145, R145, RZ, P1 ;  /* 0x000000ff91917208 */ /* 0x000fc80000800000 */
[----:B------:R-:W-:-:S04]  /*71d0*/  F2FP.F16.F32.PACK_AB R145, RZ, R145 ;  /* 0x00000091ff91723e */ /* 0x000fc800000000ff */
[----:B------:R-:W-:-:S07]  /*71e0*/  PRMT R143, R145, 0x7610, R143 ;  /* 0x00007610918f7816 */ /* 0x000fce000000008f */
.L_x_10288:
        /* <DEDUP_REMOVED lines=13> */
.L_x_10281:
        /* <DEDUP_REMOVED lines=11> */
.L_x_10290:
        /* <DEDUP_REMOVED lines=11> */
.L_x_10291:
        /* <DEDUP_REMOVED lines=11> */
.L_x_10292:
        /* <DEDUP_REMOVED lines=11> */
.L_x_10293:
        /* <DEDUP_REMOVED lines=11> */
.L_x_10294:
        /* <DEDUP_REMOVED lines=11> */
.L_x_10295:
        /* <DEDUP_REMOVED lines=11> */
.L_x_10296:
        /* <DEDUP_REMOVED lines=13> */
.L_x_10280:
        /* <DEDUP_REMOVED lines=41> */
.L_x_10298:
[----:B------:R-:W-:Y:S05]  /*7af0*/  @!P3 BRA `(.L_x_10299) ;  /* 0x000000000018b947 */ /* 0x000fea0003800000 */
[----:B------:R-:W-:Y:S01]  /*7b00*/  FMUL.FTZ R144, R145, UR17 ;  /* 0x0000001191907c20 */ /* 0x000fe20008410000 */
[----:B-----5:R-:W-:-:S03]  /*7b10*/  LOP3.LUT P1, RZ, R192, 0xff00, RZ, 0xc0, !PT ;  /* 0x0000ff00c0ff7812 */ /* 0x020fc6000782c0ff */
[----:B------:R-:W-:-:S05]  /*7b20*/  FMUL.FTZ R144, R144, UR16 ;  /* 0x0000001090907c20 */ /* 0x000fca0008410000 */
[----:B------:R-:W-:-:S04]  /*7b30*/  FSEL R144, R144, RZ, P1 ;  /* 0x000000ff90907208 */ /* 0x000fc80000800000 */
[----:B------:R-:W-:-:S04]  /*7b40*/  F2FP.F16.F32.PACK_AB R144, RZ, R144 ;  /* 0x00000090ff90723e */ /* 0x000fc800000000ff */
[----:B------:R-:W-:-:S07]  /*7b50*/  PRMT R140, R140, 0x5410, R144 ;  /* 0x000054108c8c7816 */ /* 0x000fce0000000090 */
.L_x_10299:
[----:B------:R-:W-:Y:S05]  /*7b60*/  @!P3 BRA `(.L_x_10300) ;  /* 0x000000000018b947 */ /* 0x000fea0003800000 */
[----:B------:R-:W-:Y:S01]  /*7b70*/  FMUL.FTZ R144, R146, UR17 ;  /* 0x0000001192907c20 */ /* 0x000fe20008410000 */
[----:B-----5:R-:W-:-:S03]  /*7b80*/  LOP3.LUT P1, RZ, R192, 0xff0000, RZ, 0xc0, !PT ;  /* 0x00ff0000c0ff7812 */ /* 0x020fc6000782c0ff */
[----:B------:R-:W-:-:S05]  /*7b90*/  FMUL.FTZ R144, R144, UR16 ;  /* 0x0000001090907c20 */ /* 0x000fca0008410000 */
[----:B------:R-:W-:-:S04]  /*7ba0*/  FSEL R144, R144, RZ, P1 ;  /* 0x000000ff90907208 */ /* 0x000fc80000800000 */
[----:B------:R-:W-:-:S04]  /*7bb0*/  F2FP.F16.F32.PACK_AB R144, RZ, R144 ;  /* 0x00000090ff90723e */ /* 0x000fc800000000ff */
[----:B------:R-:W-:-:S07]  /*7bc0*/  PRMT R141, R144, 0x7610, R141 ;  /* 0x00007610908d7816 */ /* 0x000fce000000008d */
.L_x_10300:
[----:B------:R-:W-:Y:S05]  /*7bd0*/  @!P3 BRA `(.L_x_10301) ;  /* 0x000000000018b947 */ /* 0x000fea0003800000 */
[----:B------:R-:W-:Y:S01]  /*7be0*/  FMUL.FTZ R144, R147, UR17 ;  /* 0x0000001193907c20 */ /* 0x000fe20008410000 */
[----:B-----5:R-:W-:-:S03]  /*7bf0*/  LOP3.LUT P1, RZ, R192, 0xff000000, RZ, 0xc0, !PT ;  /* 0xff000000c0ff7812 */ /* 0x020fc6000782c0ff */
[----:B------:R-:W-:-:S05]  /*7c00*/  FMUL.FTZ R144, R144, UR16 ;  /* 0x0000001090907c20 */ /* 0x000fca0008410000 */
[----:B------:R-:W-:-:S04]  /*7c10*/  FSEL R144, R144, RZ, P1 ;  /* 0x000000ff90907208 */ /* 0x000fc80000800000 */
[----:B------:R-:W-:-:S04]  /*7c20*/  F2FP.F16.F32.PACK_AB R144, RZ, R144 ;  /* 0x00000090ff90723e */ /* 0x000fc800000000ff */
[----:B------:R-:W-:-:S07]  /*7c30*/  PRMT R141, R141, 0x5410, R144 ;  /* 0x000054108d8d7816 */ /* 0x000fce0000000090 */
.L_x_10301:
[----:B------:R-:W-:Y:S05]  /*7c40*/  @!P3 BRA `(.L_x_10302) ;  /* 0x000000000018b947 */ /* 0x000fea0003800000 */
[----:B------:R-:W-:Y:S01]  /*7c50*/  FMUL.FTZ R144, R148, UR17 ;  /* 0x0000001194907c20 */ /* 0x000fe20008410000 */
[----:B-----5:R-:W-:-:S03]  /*7c60*/  LOP3.LUT P1, RZ, R193, 0xff, RZ, 0xc0, !PT ;  /* 0x000000ffc1ff7812 */ /* 0x020fc6000782c0ff */
[----:B------:R-:W-:-:S05]  /*7c70*/  FMUL.FTZ R144, R144, UR16 ;  /* 0x0000001090907c20 */ /* 0x000fca0008410000 */
[----:B------:R-:W-:-:S04]  /*7c80*/  FSEL R144, R144, RZ, P1 ;  /* 0x000000ff90907208 */ /* 0x000fc80000800000 */
[----:B------:R-:W-:-:S04]  /*7c90*/  F2FP.F16.F32.PACK_AB R144, RZ, R144 ;  /* 0x00000090ff90723e */ /* 0x000fc800000000ff */
[----:B------:R-:W-:-:S07]  /*7ca0*/  PRMT R142, R144, 0x7610, R142 ;  /* 0x00007610908e7816 */ /* 0x000fce000000008e */
.L_x_10302:
[----:B------:R-:W-:Y:S05]  /*7cb0*/  @!P3 BRA `(.L_x_10303) ;  /* 0x000000000018b947 */ /* 0x000fea0003800000 */
[----:B------:R-:W-:Y:S01]  /*7cc0*/  FMUL.FTZ R144, R149, UR17 ;  /* 0x0000001195907c20 */ /* 0x000fe20008410000 */
[----:B-----5:R-:W-:-:S03]  /*7cd0*/  LOP3.LUT P1, RZ, R193, 0xff00, RZ, 0xc0, !PT ;  /* 0x0000ff00c1ff7812 */ /* 0x020fc6000782c0ff */
[----:B------:R-:W-:-:S05]  /*7ce0*/  FMUL.FTZ R144, R144, UR16 ;  /* 0x0000001090907c20 */ /* 0x000fca0008410000 */
[----:B------:R-:W-:-:S04]  /*7cf0*/  FSEL R144, R144, RZ, P1 ;  /* 0x000000ff90907208 */ /* 0x000fc80000800000 */
[----:B------:R-:W-:-:S04]  /*7d00*/  F2FP.F16.F32.PACK_AB R144, RZ, R144 ;  /* 0x00000090ff90723e */ /* 0x000fc800000000ff */
[----:B------:R-:W-:-:S07]  /*7d10*/  PRMT R142, R142, 0x5410, R144 ;  /* 0x000054108e8e7816 */ /* 0x000fce0000000090 */
.L_x_10303:
[----:B------:R-:W-:Y:S05]  /*7d20*/  @!P3 BRA `(.L_x_10304) ;  /* 0x000000000018b947 */ /* 0x000fea0003800000 */
[----:B------:R-:W-:Y:S01]  /*7d30*/  FMUL.FTZ R144, R150, UR17 ;  /* 0x0000001196907c20 */ /* 0x000fe20008410000 */
[----:B-----5:R-:W-:-:S03]  /*7d40*/  LOP3.LUT P1, RZ, R193, 0xff0000, RZ, 0xc0, !PT ;  /* 0x00ff0000c1ff7812 */ /* 0x020fc6000782c0ff */
[----:B------:R-:W-:-:S05]  /*7d50*/  FMUL.FTZ R144, R144, UR16 ;  /* 0x0000001090907c20 */ /* 0x000fca0008410000 */
[----:B------:R-:W-:-:S04]  /*7d60*/  FSEL R144, R144, RZ, P1 ;  /* 0x000000ff90907208 */ /* 0x000fc80000800000 */
[----:B------:R-:W-:-:S04]  /*7d70*/  F2FP.F16.F32.PACK_AB R144, RZ, R144 ;  /* 0x00000090ff90723e */ /* 0x000fc800000000ff */
[----:B------:R-:W-:-:S07]  /*7d80*/  PRMT R143, R144, 0x7610, R143 ;  /* 0x00007610908f7816 */ /* 0x000fce000000008f */
.L_x_10304:
        /* <DEDUP_REMOVED lines=11> */
.L_x_10297:
        /* <DEDUP_REMOVED lines=12> */
.L_x_10305:
        /* <DEDUP_REMOVED lines=12> */
.L_x_10306:
        /* <DEDUP_REMOVED lines=12> */
.L_x_10307:
        /* <DEDUP_REMOVED lines=12> */
.L_x_10308:
        /* <DEDUP_REMOVED lines=12> */
.L_x_10309:
        /* <DEDUP_REMOVED lines=12> */
.L_x_10310:
        /* <DEDUP_REMOVED lines=12> */
.L_x_10311:
        /* <DEDUP_REMOVED lines=13> */
.L_x_10289:
        /* <DEDUP_REMOVED lines=14> */
.L_x_10178:
        /* <DEDUP_REMOVED lines=24> */
.L_x_10313:
        /* <DEDUP_REMOVED lines=13> */
.L_x_15711:


//--------------------- .text._ZN10layer_norm13ln_bwd_kernelINS_13Kernel_traitsI6__halfS2_fS2_fjLj8192ELj1ELj1ELj8ELj16ENS_18Kernel_traits_baseILj8192ES2_S2_fS2_fjLj256EEEEELb1ELb1ELb0ELb0EEEvNS_9BwdParamsE --------------------------
	.section	.text._ZN10layer_norm13ln_bwd_kernelINS_13Kernel_traitsI6__halfS2_fS2_fjLj8192ELj1ELj1ELj8ELj16ENS_18Kernel_traits_baseILj8192ES2_S2_fS2_fjLj256EEEEELb1ELb1ELb0ELb0EEEvNS_9BwdParamsE,"ax",@progbits
	.align	128
        .global         _ZN10layer_norm13ln_bwd_kernelINS_13Kernel_traitsI6__halfS2_fS2_fjLj8192ELj1ELj1ELj8ELj16ENS_18Kernel_traits_baseILj8192ES2_S2_fS2_fjLj256EEEEELb1ELb1ELb0ELb0EEEvNS_9BwdParamsE
        .type           _ZN10layer_norm13ln_bwd_kernelINS_13Kernel_traitsI6__halfS2_fS2_fjLj8192ELj1ELj1ELj8ELj16ENS_18Kernel_traits_baseILj8192ES2_S2_fS2_fjLj256EEEEELb1ELb1ELb0ELb0EEEvNS_9BwdParamsE,@function
        .size           _ZN10layer_norm13ln_bwd_kernelINS_13Kernel_traitsI6__halfS2_fS2_fjLj8192ELj1ELj1ELj8ELj16ENS_18Kernel_traits_baseILj8192ES2_S2_fS2_fjLj256EEEEELb1ELb1ELb0ELb0EEEvNS_9BwdParamsE,(.L_x_15712 - _ZN10layer_norm13ln_bwd_kernelINS_13Kernel_traitsI6__halfS2_fS2_fjLj8192ELj1ELj1ELj8ELj16ENS_18Kernel_traits_baseILj8192ES2_S2_fS2_fjLj256EEEEELb1ELb1ELb0ELb0EEEvNS_9BwdParamsE)
        .other          _ZN10layer_norm13ln_bwd_kernelINS_13Kernel_traitsI6__halfS2_fS2_fjLj8192ELj1ELj1ELj8ELj16ENS_18Kernel_traits_baseILj8192ES2_S2_fS2_fjLj256EEEEELb1ELb1ELb0ELb0EEEvNS_9BwdParamsE,@"STO_CUDA_ENTRY STV_DEFAULT"
_ZN10layer_norm13ln_bwd_kernelINS_13Kernel_traitsI6__halfS2_fS2_fjLj8192ELj1ELj1ELj8ELj16ENS_18Kernel_traits_baseILj8192ES2_S2_fS2_fjLj256EEEEELb1ELb1ELb0ELb0EEEvNS_9BwdParamsE:
.text._ZN10layer_norm13ln_bwd_kernelINS_13Kernel_traitsI6__halfS2_fS2_fjLj8192ELj1ELj1ELj8ELj16ENS_18Kernel_traits_baseILj8192ES2_S2_fS2_fjLj256EEEEELb1ELb1ELb0ELb0EEEvNS_9BwdParamsE:
        /* <DEDUP_REMOVED lines=14> */
[----:B------:R2:W-:Y:S01]  /*00e0*/  STL [R1+0x14], R6 ;  /* 0x0000140601007387 */ /* 0x0005e20000100800 */
        /* <DEDUP_REMOVED lines=140> */
.L_x_10349:
[----:B------:R-:W1:Y:S01]  /*09b0*/  @UP0 LDCU.64 UR4, c[0x0][0x3e0] ;  /* 0x00007c00ff0407ac */ /* 0x000e620008000a00 */
[----:B------:R-:W-:Y:S01]  /*09c0*/  PLOP3.LUT P0, PT, PT, PT, UP0, 0x80, 0x8 ;  /* 0x000000000008781c */ /* 0x000fe20003f0f008 */
[----:B------:R-:W3:Y:S01]  /*09d0*/  LDL R196, [R1+0x14] ;  /* 0x0000140001c47983 */ /* 0x000ee20000100800 */
        /* <DEDUP_REMOVED lines=23> */
[C---:B------:R-:W-:Y:S02]  /*0b50*/  ISETP.GE.U32.AND P3, PT, R196.reuse, 0x300, PT ;  /* 0x00000300c400780c */ /* 0x040fe40003f66070 */
[----:B------:R-:W-:Y:S01]  /*0b60*/  ISETP.GE.U32.AND P4, PT, R196, 0x400, PT ;  /* 0x00000400c400780c */ /* 0x000fe20003f86070 */
[----:B----4-:R-:W-:-:S05]  /*0b70*/  @P0 HADD2.F32 R0, -RZ, R0.H0_H0 ;  /* 0x20000000ff000230 */ /* 0x010fca0000004100 */
[----:B------:R-:W-:Y:S02]  /*0b80*/  @P0 R2UR UR17, R0 ;  /* 0x00000000001102ca */ /* 0x000fe400000e0000 */
[----:B------:R-:W-:-:S04]  /*0b90*/  MOV R0, UR5 ;  /* 0x0000000500007c02 */ /* 0x000fc80008000f00 */
[----:B0-----:R-:W-:-:S04]  /*0ba0*/  LEA.HI.SX32 R0, R0, R195, 0x1d ;  /* 0x000000c300007211 */ /* 0x001fc800078feaff */
[----:B------:R-:W-:Y:S02]  /*0bb0*/  MOV R226, R0 ;  /* 0x0000000000e27202 */ /* 0x000fe40000000f00 */
[----:B------:R-:W-:Y:S01]  /*0bc0*/  R2UR UR24, R194 ;  /* 0x00000000c21872ca */ /* 0x000fe200000e0000 */
[----:B------:R-:W-:Y:S01]  /*0bd0*/  @UP0 UMOV UR16, UR17 ;  /* 0x0000001100100c82 */ /* 0x000fe20008000000 */
[----:B------:R-:W-:Y:S01]  /*0be0*/  FSEL R216, R216, RZ, !P5 ;  /* 0x000000ffd8d87208 */ /* 0x000fe20006800000 */
[----:B-----5:R-:W-:-:S12]  /*0bf0*/  @!P1 BRA `(.L_x_10316) ;  /* 0x0000000400689947 */ /* 0x020fd80003800000 */
        /* <DEDUP_REMOVED lines=9> */
[----:B------:R-:W4:Y:S04]  /*0c90*/  LDG.E.128 R192, desc[UR10][R192.64] ;  /* 0x0000000ac0c07981 */ /* 0x000f28000c1e1d00 */
[----:B------:R-:W4:Y:S01]  /*0ca0*/  LDG.E.128 R196, desc[UR10][R196.64+0x10] ;  /* 0x0000100ac4c47981 */ /* 0x000f22000c1e1d00 */
[----:B0-----:R-:W-:-:S05]  /*0cb0*/  @P0 IMAD.WIDE.U32 R16, R0, 0x20, R16 ;  /* 0x0000002000100825 */ /* 0x001fca00078e0010 */
[----:B------:R-:W5:Y:S04]  /*0cc0*/  @P0 LDG.E.128 R164, desc[UR10][R16.64] ;  /* 0x0000000a10a40981 */ /* 0x000f68000c1e1d00 */
[----:B------:R2:W5:Y:S02]  /*0cd0*/  @P0 LDG.E.128 R168, desc[UR10][R16.64+0x10] ;  /* 0x0000100a10a80981 */ /* 0x000564000c1e1d00 */
[----:B--2---:R-:W-:-:S06]  /*0ce0*/  IMAD.WIDE.U32 R16, R0, 0x8, R226 ;  /* 0x0000000800107825 */ /* 0x004fcc00078e00e2 */
[----:B------:R-:W5:Y:S02]  /*0cf0*/  LDG.E.64 R16, desc[UR10][R16.64] ;  /* 0x0000000a10107981 */ /* 0x000f64000c1e1b00 */
[--C-:B-----5:R-:W-:Y:S02]  /*0d00*/  HADD2.F32 R247, -RZ, R40.reuse.H0_H0 ;  /* 0x20000028fff77230 */ /* 0x120fe40000004100 */
[----:B------:R-:W-:Y:S02]  /*0d10*/  HADD2.F32 R8, -RZ, R40.H1_H1 ;  /* 0x30000028ff087230 */ /* 0x000fe40000004100 */
[--C-:B------:R-:W-:Y:S02]  /*0d20*/  HADD2.F32 R246, -RZ, R41.reuse.H1_H1 ;  /* 0x30000029fff67230 */ /* 0x100fe40000004100 */
[----:B------:R-:W-:Y:S02]  /*0d30*/  HADD2.F32 R250, -RZ, R41.H0_H0 ;  /* 0x20000029fffa7230 */ /* 0x000fe40000004100 */
[----:B------:R-:W-:-:S02]  /*0d40*/  HADD2.F32 R234, -RZ, R43.H0_H0 ;  /* 0x2000002bffea7230 */ /* 0x000fc40000004100 */
[--C-:B------:R-:W-:Y:S02]  /*0d50*/  HADD2.F32 R243, -RZ, R42.reuse.H0_H0 ;  /* 0x2000002afff37230 */ /* 0x100fe40000004100 */
[----:B------:R-:W-:Y:S01]  /*0d60*/  HADD2.F32 R235, -RZ, R42.H1_H1 ;  /* 0x3000002affeb7230 */ /* 0x000fe20000004100 */
[----:B------:R-:W-:Y:S01]  /*0d70*/  IADD3 R226, PT, PT, R0, 0x100, RZ ;  /* 0x0000010000e27810 */ /* 0x000fe20007ffe0ff */
[C---:B---3--:R-:W-:Y:S01]  /*0d80*/  FADD.FTZ R204, -R216.reuse, R204 ;  /* 0x000000ccd8cc7221 */ /* 0x048fe20000010100 */
[----:B------:R-:W-:-:S03]  /*0d90*/  FADD.FTZ R207, -R216, R207 ;  /* 0x000000cfd8cf7221 */ /* 0x000fc60000010100 */
[----:B------:R-:W-:Y:S01]  /*0da0*/  FMUL.FTZ R214, R204, UR24 ;  /* 0x00000018ccd67c20 */ /* 0x000fe20008410000 */
[--C-:B----4-:R-:W-:Y:S02]  /*0db0*/  HADD2.F32 R11, -RZ, R192.reuse.H0_H0 ;  /* 0x200000c0ff0b7230 */ /* 0x110fe40000004100 */
[----:B------:R-:W-:Y:S01]  /*0dc0*/  FADD.FTZ R206, -R216, R206 ;  /* 0x000000ced8ce7221 */ /* 0x000fe20000010100 */
[----:B------:R-:W-:Y:S02]  /*0dd0*/  HADD2.F32 R192, -RZ, R192.H1_H1 ;  /* 0x300000c0ffc07230 */ /* 0x000fe40000004100 */
[----:B------:R-:W-:Y:S01]  /*0de0*/  FADD.FTZ R100, R100, R11 ;  /* 0x0000000b64647221 */ /* 0x000fe20000010000 */
[-C--:B------:R-:W-:Y:S01]  /*0df0*/  FFMA.FTZ R72, R214, R11.reuse, R72 ;  /* 0x0000000bd6487223 */ /* 0x080fe20000010048 */
[----:B------:R-:W-:Y:S01]  /*0e00*/  FMUL.FTZ R247, R247, R11 ;  /* 0x0000000bf7f77220 */ /* 0x000fe20000410000 */
[--C-:B------:R-:W-:Y:S02]  /*0e10*/  HADD2.F32 R11, -RZ, R193.reuse.H0_H0 ;  /* 0x200000c1ff0b7230 */ /* 0x100fe40000004100 */
[----:B------:R-:W-:Y:S01]  /*0e20*/  FMUL.FTZ R210, R207, UR24 ;  /* 0x00000018cfd27c20 */ /* 0x000fe20008410000 */
[----:B------:R-:W-:-:S02]  /*0e30*/  HADD2.F32 R193, -RZ, R193.H1_H1 ;  /* 0x300000c1ffc17230 */ /* 0x000fc40000004100 */
[----:B------:R-:W-:Y:S01]  /*0e40*/  FADD.FTZ R205, -R216, R205 ;  /* 0x000000cdd8cd7221 */ /* 0x000fe20000010100 */
[----:B------:R-:W-:Y:S01]  /*0e50*/  FMUL.FTZ R213, R206, UR24 ;  /* 0x00000018ced57c20 */ /* 0x000fe20008410000 */
[----:B------:R-:W-:Y:S01]  /*0e60*/  FADD.FTZ R14, -R216, R198 ;  /* 0x000000c6d80e7221 */ /* 0x000fe20000010100 */
[----:B------:R-:W-:Y:S01]  /*0e70*/  FMUL.FTZ R201, R8, R192 ;  /* 0x000000c008c97220 */ /* 0x000fe20000410000 */
[----:B------:R-:W-:Y:S01]  /*0e80*/  FADD.FTZ R8, -R216, R196 ;  /* 0x000000c4d8087221 */ /* 0x000fe20000010100 */
[----:B------:R-:W-:Y:S01]  /*0e90*/  FADD.FTZ R103, R103, R193 ;  /* 0x000000c167677221 */ /* 0x000fe20000010000 */
[-C--:B------:R-:W-:Y:S01]  /*0ea0*/  FFMA.FTZ R75, R210, R193.reuse, R75 ;  /* 0x000000c1d24b7223 */ /* 0x080fe2000001004b */
[----:B------:R-:W-:Y:S01]  /*0eb0*/  FMUL.FTZ R246, R246, R193 ;  /* 0x000000c1f6f67220 */ /* 0x000fe20000410000 */
[----:B------:R-:W-:Y:S01]  /*0ec0*/  FMUL.FTZ R218, R205, UR24 ;  /* 0x00000018cdda7c20 */ /* 0x000fe20008410000 */
[----:B------:R-:W-:Y:S02]  /*0ed0*/  HADD2.F32 R193, -RZ, R195.H0_H0 ;  /* 0x200000c3ffc17230 */ /* 0x000fe40000004100 */
[----:B------:R-:W-:Y:S01]  /*0ee0*/  FADD.FTZ R102, R102, R11 ;  /* 0x0000000b66667221 */ /* 0x000fe20000010000 */
[-C--:B------:R-:W-:Y:S01]  /*0ef0*/  FFMA.FTZ R74, R213, R11.reuse, R74 ;  /* 0x0000000bd54a7223 */ /* 0x080fe2000001004a */
[----:B------:R-:W-:Y:S01]  /*0f00*/  FMUL.FTZ R250, R250, R11 ;  /* 0x0000000bfafa7220 */ /* 0x000fe20000410000 */
[----:B------:R-:W-:Y:S01]  /*0f10*/  FMUL.FTZ R14, R14, UR24 ;  /* 0x000000180e0e7c20 */ /* 0x000fe20008410000 */
[----:B------:R-:W-:-:S02]  /*0f20*/  HADD2.F32 R11, -RZ, R194.H0_H0 ;  /* 0x200000c2ff0b7230 */ /* 0x000fc40000004100 */
[----:B------:R-:W-:Y:S01]  /*0f30*/  FMUL.FTZ R8, R8, UR24 ;  /* 0x0000001808087c20 */ /* 0x000fe20008410000 */
[----:B------:R-:W-:Y:S01]  /*0f40*/  FADD.FTZ R101, R101, R192 ;  /* 0x000000c065657221 */ /* 0x000fe20000010000 */
[----:B------:R-:W-:Y:S01]  /*0f50*/  FFMA.FTZ R73, R218, R192, R73 ;  /* 0x000000c0da497223 */ /* 0x000fe20000010049 */
[----:B------:R-:W-:Y:S01]  /*0f60*/  FADD.FTZ R197, -R216, R197 ;  /* 0x000000c5d8c57221 */ /* 0x000fe20000010100 */
        /* <DEDUP_REMOVED lines=8> */
[----:B------:R-:W-:Y:S01]  /*0ff0*/  FMUL.FTZ R11, R197, UR24 ;  /* 0x00000018c50b7c20 */ /* 0x000fe20008410000 */
        /* <DEDUP_REMOVED lines=13> */
[----:B------:R0:W-:Y:S01]  /*10d0*/  STL [R1], R201 ;  /* 0x000000c901007387 */ /* 0x0001e20000100800 */
[----:B------:R-:W-:Y:S02]  /*10e0*/  HADD2.F32 R224, -RZ, R195.H1_H1 ;  /* 0x300000c3ffe07230 */ /* 0x000fe40000004100 */
[----:B------:R-:W-:Y:S01]  /*10f0*/  FADD.FTZ R193, R192, R235 ;  /* 0x000000ebc0c17221 */ /* 0x000fe20000010000 */
[----:B------:R-:W-:-:S02]  /*1100*/  HADD2.F32 R197, -RZ, R43.H1_H1 ;  /* 0x3000002bffc57230 */ /* 0x000fc40000004100 */
[----:B------:R-:W-:Y:S01]  /*1110*/  FFMA.FTZ R195, R11, R235, R194 ;  /* 0x000000eb0bc37223 */ /* 0x000fe200000100c2 */
[----:B------:R-:W-:Y:S01]  /*1120*/  FADD.FTZ R107, R107, R224 ;  /* 0x000000e06b6b7221 */ /* 0x000fe20000010000 */
[----:B0-----:R-:W-:Y:S01]  /*1130*/  FMUL.FTZ R201, R199, UR24 ;  /* 0x00000018c7c97c20 */ /* 0x001fe20008410000 */
[----:B------:R-:W-:Y:S01]  /*1140*/  FADD.FTZ R193, R193, R234 ;  /* 0x000000eac1c17221 */ /* 0x000fe20000010000 */
[----:B------:R-:W-:Y:S02]  /*1150*/  FFMA.FTZ R192, R14, R234, R195 ;  /* 0x000000ea0ec07223 */ /* 0x000fe400000100c3 */
[-C--:B------:R-:W-:Y:S01]  /*1160*/  FFMA.FTZ R79, R201, R224.reuse, R79 ;  /* 0x000000e0c94f7223 */ /* 0x080fe2000001004f */
[----:B------:R-:W-:-:S04]  /*1170*/  FMUL.FTZ R224, R197, R224 ;  /* 0x000000e0c5e07220 */ /* 0x000fc80000410000 */
[----:B------:R-:W-:Y:S01]  /*1180*/  FADD.FTZ R228, R193, R224 ;  /* 0x000000e0c1e47221 */ /* 0x000fe20000010000 */
[----:B------:R-:W-:-:S07]  /*1190*/  FFMA.FTZ R227, R201, R224, R192 ;  /* 0x000000e0c9e37223 */ /* 0x000fce00000100c0 */
.L_x_10316:
[----:B------:R-:W-:Y:S05]  /*11a0*/  BSYNC.RECONVERGENT B0 ;  /* 0x0000000000007941 */ /* 0x000fea0003800200 */
.L_x_10315:
        /* <DEDUP_REMOVED lines=9> */
[----:B-1----:R-:W-:-:S05]  /*1240*/  IMAD.WIDE.U32 R196, R226, 0x20, R196 ;  /* 0x00000020e2c47825 */ /* 0x002fca00078e00c4 */
[----:B------:R-:W3:Y:S04]  /*1250*/  LDG.E.128 R204, desc[UR10][R196.64] ;  /* 0x0000000ac4cc7981 */ /* 0x000ee8000c1e1d00 */
[----:B------:R-:W4:Y:S01]  /*1260*/  LDG.E.128 R196, desc[UR10][R196.64+0x10] ;  /* 0x0000100ac4c47981 */ /* 0x000f22000c1e1d00 */
[----:B0-----:R-:W-:-:S05]  /*1270*/  @P0 IMAD.WIDE.U32 R18, R226, 0x20, R18 ;  /* 0x00000020e2120825 */ /* 0x001fca00078e0012 */
[----:B------:R-:W5:Y:S04]  /*1280*/  @P0 LDG.E.128 R36, desc[UR10][R18.64] ;  /* 0x0000000a12240981 */ /* 0x000f68000c1e1d00 */
[----:B------:R0:W5:Y:S02]  /*1290*/  @P0 LDG.E.128 R32, desc[UR10][R18.64+0x10] ;  /* 0x0000100a12200981 */ /* 0x000164000c1e1d00 */
[----:B0-----:R-:W0:Y:S02]  /*12a0*/  LDC.64 R18, c[0x0][0x3b0] ;  /* 0x0000ec00ff127b82 */ /* 0x001e240000000a00 */
[----:B0-----:R-:W-:-:S06]  /*12b0*/  IMAD.WIDE.U32 R18, R226, 0x8, R18 ;  /* 0x00000008e2127825 */ /* 0x001fcc00078e0012 */
[----:B------:R-:W5:Y:S02]  /*12c0*/  LDG.E.64 R18, desc[UR10][R18.64] ;  /* 0x0000000a12127981 */ /* 0x000f64000c1e1b00 */
[----:B-----5:R-:W-:Y:S02]  /*12d0*/  HADD2.F32 R7, -RZ, R48.H0_H0 ;  /* 0x20000030ff077230 */ /* 0x020fe40000004100 */
[--C-:B------:R-:W-:Y:S02]  /*12e0*/  HADD2.F32 R249, -RZ, R49.reuse.H0_H0 ;  /* 0x20000031fff97230 */ /* 0x100fe40000004100 */
[----:B------:R-:W-:Y:S02]  /*12f0*/  HADD2.F32 R245, -RZ, R49.H1_H1 ;  /* 0x30000031fff57230 */ /* 0x000fe40000004100 */
[--C-:B------:R-:W-:Y:S02]  /*1300*/  HADD2.F32 R242, -RZ, R50.reuse.H0_H0 ;  /* 0x20000032fff27230 */ /* 0x100fe40000004100 */
[----:B------:R-:W-:-:S02]  /*1310*/  HADD2.F32 R239, -RZ, R50.H1_H1 ;  /* 0x30000032ffef7230 */ /* 0x000fc40000004100 */
[----:B------:R-:W-:Y:S02]  /*1320*/  HADD2.F32 R252, -RZ, R48.H1_H1 ;  /* 0x30000030fffc7230 */ /* 0x000fe40000004100 */
[--C-:B------:R-:W-:Y:S02]  /*1330*/  HADD2.F32 R233, -RZ, R51.reuse.H0_H0 ;  /* 0x20000033ffe97230 */ /* 0x100fe40000004100 */
[----:B------:R-:W-:Y:S01]  /*1340*/  HADD2.F32 R223, -RZ, R51.H1_H1 ;  /* 0x30000033ffdf7230 */ /* 0x000fe20000004100 */
[----:B------:R-:W-:Y:S01]  /*1350*/  IADD3 R226, PT, PT, R226, 0x100, RZ ;  /* 0x00000100e2e27810 */ /* 0x000fe20007ffe0ff */
[----:B--2---:R-:W-:-:S05]  /*1360*/  HADD2.F32 R13, -RZ, R192.H0_H0 ;  /* 0x200000c0ff0d7230 */ /* 0x004fca0000004100 */
[----:B------:R-:W-:Y:S01]  /*1370*/  FMUL.FTZ R200, R7, R13 ;  /* 0x0000000d07c87220 */ /* 0x000fe20000410000 */
[C---:B---3--:R-:W-:Y:S01]  /*1380*/  FADD.FTZ R206, -R216.reuse, R206 ;  /* 0x000000ced8ce7221 */ /* 0x048fe20000010100 */
[C---:B------:R-:W-:Y:S01]  /*1390*/  FADD.FTZ R204, -R216.reuse, R204 ;  /* 0x000000ccd8cc7221 */ /* 0x040fe20000010100 */
[--C-:B------:R-:W-:Y:S02]  /*13a0*/  HADD2.F32 R7, -RZ, R193.reuse.H0_H0 ;  /* 0x200000c1ff077230 */ /* 0x100fe40000004100 */
[----:B------:R-:W-:Y:S01]  /*13b0*/  FADD.FTZ R207, -R216, R207 ;  /* 0x000000cfd8cf7221 */ /* 0x000fe20000010100 */
[----:B------:R-:W-:Y:S01]  /*13c0*/  FMUL.FTZ R212, R206, UR24 ;  /* 0x00000018ced47c20 */ /* 0x000fe20008410000 */
[----:B------:R-:W-:Y:S02]  /*13d0*/  HADD2.F32 R10, -RZ, R193.H1_H1 ;  /* 0x300000c1ff0a7230 */ /* 0x000fe40000004100 */
[----:B------:R-:W-:Y:S01]  /*13e0*/  FMUL.FTZ R220, R204, UR24 ;  /* 0x00000018ccdc7c20 */ /* 0x000fe20008410000 */
[----:B------:R-:W-:Y:S01]  /*13f0*/  FMUL.FTZ R209, R207, UR24 ;  /* 0x00000018cfd17c20 */ /* 0x000fe20008410000 */
[----:B------:R-:W-:Y:S01]  /*1400*/  FADD.FTZ R30, R30, R7 ;  /* 0x000000071e1e7221 */ /* 0x000fe20000010000 */
[-C--:B------:R-:W-:Y:S01]  /*1410*/  FFMA.FTZ R26, R212, R7.reuse, R26 ;  /* 0x00000007d41a7223 */ /* 0x080fe2000001001a */
[----:B------:R-:W-:Y:S01]  /*1420*/  FMUL.FTZ R249, R249, R7 ;  /* 0x00000007f9f97220 */ /* 0x000fe20000410000 */
[----:B----4-:R-:W-:Y:S01]  /*1430*/  FADD.FTZ R7, -R216, R196 ;  /* 0x000000c4d8077221 */ /* 0x010fe20000010100 */
[----:B------:R-:W-:Y:S01]  /*1440*/  FADD.FTZ R28, R28, R13 ;  /* 0x0000000d1c1c7221 */ /* 0x000fe20000010000 */
[----:B------:R-:W-:Y:S01]  /*1450*/  FFMA.FTZ R24, R220, R13, R24 ;  /* 0x0000000ddc187223 */ /* 0x000fe20000010018 */
[----:B------:R-:W-:Y:S01]  /*1460*/  FADD.FTZ R31, R31, R10 ;  /* 0x0000000a1f1f7221 */ /* 0x000fe20000010000 */
[-C--:B------:R-:W-:Y:S01]  /*1470*/  FFMA.FTZ R27, R209, R10.reuse, R27 ;  /* 0x0000000ad11b7223 */ /* 0x080fe2000001001b */
[----:B------:R-:W-:Y:S01]  /*1480*/  FMUL.FTZ R245, R245, R10 ;  /* 0x0000000af5f57220 */ /* 0x000fe20000410000 */
[----:B------:R-:W-:-:S02]  /*1490*/  HADD2.F32 R13, -RZ, R194.H0_H0 ;  /* 0x200000c2ff0d7230 */ /* 0x000fc40000004100 */
[C---:B------:R-:W-:Y:S01]  /*14a0*/  FADD.FTZ R10, -R216.reuse, R197 ;  /* 0x000000c5d80a7221 */ /* 0x040fe20000010100 */
[----:B------:R-:W-:Y:S01]  /*14b0*/  FMUL.FTZ R7, R7, UR24 ;  /* 0x0000001807077c20 */ /* 0x000fe20008410000 */
[----:B------:R-:W-:Y:S01]  /*14c0*/  FADD.FTZ R205, -R216, R205 ;  /* 0x000000cdd8cd7221 */ /* 0x000fe20000010100 */
[----:B------:R-:W-:Y:S02]  /*14d0*/  HADD2.F32 R194, -RZ, R194.H1_H1 ;  /* 0x300000c2ffc27230 */ /* 0x000fe40000004100 */
[----:B------:R-:W-:Y:S01]  /*14e0*/  FMUL.FTZ R10, R10, UR24 ;  /* 0x000000180a0a7c20 */ /* 0x000fe20008410000 */
[----:B------:R-:W-:Y:S01]  /*14f0*/  FADD.FTZ R80, R80, R13 ;  /* 0x0000000d50507221 */ /* 0x000fe20000010000 */
[-C--:B------:R-:W-:Y:S01]  /*1500*/  FFMA.FTZ R108, R7, R13.reuse, R108 ;  /* 0x0000000d076c7223 */ /* 0x080fe2000001006c */
[----:B------:R-:W-:Y:S01]  /*1510*/  FMUL.FTZ R242, R242, R13 ;  /* 0x0000000df2f27220 */ /* 0x000fe20000410000 */
[----:B------:R-:W-:Y:S02]  /*1520*/  HADD2.F32 R192, -RZ, R192.H1_H1 ;  /* 0x300000c0ffc07230 */ /* 0x000fe40000004100 */
[----:B------:R-:W-:Y:S01]  /*1530*/  FADD.FTZ R13, -R216, R198 ;  /* 0x000000c6d80d7221 */ /* 0x000fe20000010100 */
[----:B------:R-:W-:Y:S01]  /*1540*/  FMUL.FTZ R217, R205, UR24 ;  /* 0x00000018cdd97c20 */ /* 0x000fe20008410000 */
[----:B------:R-:W-:Y:S01]  /*1550*/  FADD.FTZ R81, R81, R194 ;  /* 0x000000c251517221 */ /* 0x000fe20000010000 */
[-C--:B------:R-:W-:Y:S01]  /*1560*/  FFMA.FTZ R109, R10, R194.reuse, R109 ;  /* 0x000000c20a6d7223 */ /* 0x080fe2000001006d */
[----:B------:R-:W-:Y:S01]  /*1570*/  FMUL.FTZ R239, R239, R194 ;  /* 0x000000c2efef7220 */ /* 0x000fe20000410000 */
[----:B------:R-:W-:-:S02]  /*1580*/  HADD2.F32 R194, -RZ, R195.H0_H0 ;  /* 0x200000c3ffc27230 */ /* 0x000fc40000004100 */
        /* <DEDUP_REMOVED lines=17> */
[----:B------:R-:W-:Y:S02]  /*16a0*/  HADD2.F32 R192, -RZ, R195.H1_H1 ;  /* 0x300000c3ffc07230 */ /* 0x000fe40000004100 */
[----:B------:R-:W-:Y:S01]  /*16b0*/  FADD.FTZ R199, -R216, R199 ;  /* 0x000000c7d8c77221 */ /* 0x000fe20000010100 */
[----:B------:R-:W-:Y:S01]  /*16c0*/  FADD.FTZ R194, R194, R239 ;  /* 0x000000efc2c27221 */ /* 0x000fe20000010000 */
[----:B------:R-:W-:Y:S01]  /*16d0*/  FFMA.FTZ R196, R10, R239, R193 ;  /* 0x000000ef0ac47223 */ /* 0x000fe200000100c1 */
[----:B------:R0:W-:Y:S01]  /*16e0*/  STL [R1+0x8], R200 ;  /* 0x000008c801007387 */ /* 0x0001e20000100800 */
[----:B------:R-:W-:Y:S01]  /*16f0*/  FMUL.FTZ R223, R223, R192 ;  /* 0x000000c0dfdf7220 */ /* 0x000fe20000410000 */
[----:B------:R-:W-:Y:S01]  /*1700*/  FADD.FTZ R194, R194, R233 ;  /* 0x000000e9c2c27221 */ /* 0x000fe20000010000 */
[----:B------:R-:W-:Y:S01]  /*1710*/  FFMA.FTZ R227, R13, R233, R196 ;  /* 0x000000e90de37223 */ /* 0x000fe200000100c4 */
[----:B------:R-:W-:-:S02]  /*1720*/  FADD.FTZ R83, R83, R192 ;  /* 0x000000c053537221 */ /* 0x000fc40000010000 */
[----:B------:R-:W-:Y:S01]  /*1730*/  FADD.FTZ R228, R194, R223 ;  /* 0x000000dfc2e47221 */ /* 0x000fe20000010000 */
[----:B0-----:R-:W-:-:S04]  /*1740*/  FMUL.FTZ R200, R199, UR24 ;  /* 0x00000018c7c87c20 */ /* 0x001fc80008410000 */
[C---:B------:R-:W-:Y:S01]  /*1750*/  FFMA.FTZ R111, R200.reuse, R192, R111 ;  /* 0x000000c0c86f7223 */ /* 0x040fe2000001006f */
[----:B------:R-:W-:-:S07]  /*1760*/  FFMA.FTZ R227, R200, R223, R227 ;  /* 0x000000dfc8e37223 */ /* 0x000fce00000100e3 */
.L_x_10318:
[----:B------:R-:W-:Y:S05]  /*1770*/  BSYNC.RECONVERGENT B0 ;  /* 0x0000000000007941 */ /* 0x000fea0003800200 */
.L_x_10317:
[----:B------:R-:W-:Y:S04]  /*1780*/  BSSY.RECONVERGENT B0, `(.L_x_10319) ;  /* 0x000005c000007945 */ /* 0x000fe80003800200 */
[----:B------:R-:W-:Y:S05]  /*1790*/  @!P3 BRA `(.L_x_10320) ;  /* 0x000000040068b947 */ /* 0x000fea0003800000 */
[----:B------:R-:W-:Y:S01]  /*17a0*/  ISETP.NE.U32.AND P0, PT, RZ, UR20, PT ;  /* 0x00000014ff007c0c */ /* 0x000fe2000bf05070 */
[----:B------:R-:W0:Y:S03]  /*17b0*/  LDC.64 R196, c[0x0][0x3a8] ;  /* 0x0000ea00ffc47b82 */ /* 0x000e260000000a00 */
[----:B------:R-:W-:-:S05]  /*17c0*/  ISETP.NE.AND.EX P0, PT, RZ, UR21, PT, P0 ;  /* 0x00000015ff007c0c */ /* 0x000fca000bf05300 */
[----:B------:R-:W1:Y:S08]  /*17d0*/  LDC.64 R192, c[0x0][0x428] ;  /* 0x00010a00ffc07b82 */ /* 0x000e700000000a00 */
[----:B------:R-:W2:Y:S01]  /*17e0*/  @P0 LDC.64 R20, c[0x0][0x438] ;  /* 0x00010e00ff140b82 */ /* 0x000ea20000000a00 */
[----:B0-----:R-:W-:-:S05]  /*17f0*/  IMAD.WIDE.U32 R196, R226, 0x20, R196 ;  /* 0x00000020e2c47825 */ /* 0x001fca00078e00c4 */
[----:B------:R-:W3:Y:S01]  /*1800*/  LDG.E.128 R204, desc[UR10][R196.64] ;  /* 0x0000000ac4cc7981 */ /* 0x000ee2000c1e1d00 */
[----:B-1----:R-:W-:-:S06]  /*1810*/  IMAD.WIDE.U32 R192, R226, 0x10, R192 ;  /* 0x00000010e2c07825 */ /* 0x002fcc00078e00c0 */
[----:B------:R-:W4:Y:S01]  /*1820*/  LDG.E.128 R192, desc[UR10][R192.64] ;  /* 0x0000000ac0c07981 */ /* 0x000f22000c1e1d00 */
[----:B--2---:R-:W-:-:S03]  /*1830*/  @P0 IMAD.WIDE.U32 R20, R226, 0x20, R20 ;  /* 0x00000020e2140825 */ /* 0x004fc600078e0014 */
[----:B------:R-:W2:Y:S04]  /*1840*/  LDG.E.128 R196, desc[UR10][R196.64+0x10] ;  /* 0x0000100ac4c47981 */ /* 0x000ea8000c1e1d00 */
[----:B------:R-:W5:Y:S04]  /*1850*/  @P0 LDG.E.128 R176, desc[UR10][R20.64] ;  /* 0x0000000a14b00981 */ /* 0x000f68000c1e1d00 */
[----:B------:R0:W5:Y:S02]  /*1860*/  @P0 LDG.E.128 R180, desc[UR10][R20.64+0x10] ;  /* 0x0000100a14b40981 */ /* 0x000164000c1e1d00 */
[----:B0-----:R-:W0:Y:S02]  /*1870*/  LDC.64 R20, c[0x0][0x3b0] ;  /* 0x0000ec00ff147b82 */ /* 0x001e240000000a00 */
[----:B0-----:R-:W-:-:S06]  /*1880*/  IMAD.WIDE.U32 R20, R226, 0x8, R20 ;  /* 0x00000008e2147825 */ /* 0x001fcc00078e0014 */
[----:B------:R-:W5:Y:S02]  /*1890*/  LDG.E.64 R20, desc[UR10][R20.64] ;  /* 0x0000000a14147981 */ /* 0x000f64000c1e1b00 */
[--C-:B-----5:R-:W-:Y:S02]  /*18a0*/  HADD2.F32 R6, -RZ, R56.reuse.H0_H0 ;  /* 0x20000038ff067230 */ /* 0x120fe40000004100 */
[----:B------:R-:W-:Y:S02]  /*18b0*/  HADD2.F32 R251, -RZ, R56.H1_H1 ;  /* 0x30000038fffb7230 */ /* 0x000fe40000004100 */
[----:B------:R-:W-:Y:S02]  /*18c0*/  HADD2.F32 R232, -RZ, R59.H0_H0 ;  /* 0x2000003bffe87230 */ /* 0x000fe40000004100 */
[--C-:B------:R-:W-:Y:S02]  /*18d0*/  HADD2.F32 R248, -RZ, R57.reuse.H0_H0 ;  /* 0x20000039fff87230 */ /* 0x100fe40000004100 */
[----:B------:R-:W-:-:S02]  /*18e0*/  HADD2.F32 R244, -RZ, R57.H1_H1 ;  /* 0x30000039fff47230 */ /* 0x000fc40000004100 */
[--C-:B------:R-:W-:Y:S02]  /*18f0*/  HADD2.F32 R241, -RZ, R58.reuse.H0_H0 ;  /* 0x2000003afff17230 */ /* 0x100fe40000004100 */
[----:B------:R-:W-:Y:S01]  /*1900*/  HADD2.F32 R238, -RZ, R58.H1_H1 ;  /* 0x3000003affee7230 */ /* 0x000fe20000004100 */
[----:B------:R-:W-:Y:S01]  /*1910*/  IADD3 R226, PT, PT, R226, 0x100, RZ ;  /* 0x00000100e2e27810 */ /* 0x000fe20007ffe0ff */
[C---:B---3--:R-:W-:Y:S01]  /*1920*/  FADD.FTZ R204, -R216.reuse, R204 ;  /* 0x000000ccd8cc7221 */ /* 0x048fe20000010100 */
[----:B------:R-:W-:-:S03]  /*1930*/  FADD.FTZ R205, -R216, R205 ;  /* 0x000000cdd8cd7221 */ /* 0x000fc60000010100 */
[----:B------:R-:W-:Y:S01]  /*1940*/  FMUL.FTZ R219, R204, UR24 ;  /* 0x00000018ccdb7c20 */ /* 0x000fe20008410000 */
[--C-:B----4-:R-:W-:Y:S02]  /*1950*/  HADD2.F32 R9, -RZ, R192.reuse.H0_H0 ;  /* 0x200000c0ff097230 */ /* 0x110fe40000004100 */
[----:B------:R-:W-:Y:S01]  /*1960*/  FMUL.FTZ R215, R205, UR24 ;  /* 0x00000018cdd77c20 */ /* 0x000fe20008410000 */
[----:B------:R-:W-:Y:S02]  /*1970*/  HADD2.F32 R192, -RZ, R192.H1_H1 ;  /* 0x300000c0ffc07230 */ /* 0x000fe40000004100 */
[----:B--2---:R-:W-:Y:S01]  /*1980*/  FADD.FTZ R12, -R216, R198 ;  /* 0x000000c6d80c7221 */ /* 0x004fe20000010100 */
[-C--:B------:R-:W-:Y:S01]  /*1990*/  FMUL.FTZ R222, R6, R9.reuse ;  /* 0x0000000906de7220 */ /* 0x080fe20000410000 */
[----:B------:R-:W-:Y:S01]  /*19a0*/  FADD.FTZ R112, R112, R9 ;  /* 0x0000000970707221 */ /* 0x000fe20000010000 */
[----:B------:R-:W-:Y:S01]  /*19b0*/  FFMA.FTZ R84, R219, R9, R84 ;  /* 0x00000009db547223 */ /* 0x000fe20000010054 */
[----:B------:R-:W-:Y:S01]  /*19c0*/  FADD.FTZ R206, -R216, R206 ;  /* 0x000000ced8ce7221 */ /* 0x000fe20000010100 */
[----:B------:R-:W-:-:S02]  /*19d0*/  HADD2.F32 R15, -RZ, R195.H0_H0 ;  /* 0x200000c3ff0f7230 */ /* 0x000fc40000004100 */
[----:B------:R-:W-:Y:S01]  /*19e0*/  FMUL.FTZ R12, R12, UR24 ;  /* 0x000000180c0c7c20 */ /* 0x000fe20008410000 */
[--C-:B------:R-:W-:Y:S02]  /*19f0*/  HADD2.F32 R9, -RZ, R193.reuse.H0_H0 ;  /* 0x200000c1ff097230 */ /* 0x100fe40000004100 */
[----:B------:R-:W-:Y:S01]  /*1a00*/  FADD.FTZ R113, R113, R192 ;  /* 0x000000c071717221 */ /* 0x000fe20000010000 */
[-C--:B------:R-:W-:Y:S01]  /*1a10*/  FFMA.FTZ R85, R215, R192.reuse, R85 ;  /* 0x000000c0d7557223 */ /* 0x080fe20000010055 */
[----:B------:R-:W-:Y:S01]  /*1a20*/  FMUL.FTZ R251, R251, R192 ;  /* 0x000000c0fbfb7220 */ /* 0x000fe20000410000 */
[----:B------:R-:W-:Y:S01]  /*1a30*/  FADD.FTZ R207, -R216, R207 ;  /* 0x000000cfd8cf7221 */ /* 0x000fe20000010100 */
[----:B------:R-:W-:Y:S01]  /*1a40*/  FADD.FTZ R228, R228, R222 ;  /* 0x000000dee4e47221 */ /* 0x000fe20000010000 */
[----:B------:R-:W-:Y:S01]  /*1a50*/  FFMA.FTZ R192, R219, R222, R227 ;  /* 0x000000dedbc07223 */ /* 0x000fe200000100e3 */
[----:B------:R-:W-:Y:S01]  /*1a60*/  FMUL.FTZ R211, R206, UR24 ;  /* 0x00000018ced37c20 */ /* 0x000fe20008410000 */
[----:B------:R-:W-:-:S02]  /*1a70*/  HADD2.F32 R193, -RZ, R193.H1_H1 ;  /* 0x300000c1ffc17230 */ /* 0x000fc40000004100 */
        /* <DEDUP_REMOVED lines=9> */
[--C-:B------:R-:W-:Y:S02]  /*1b10*/  HADD2.F32 R9, -RZ, R194.reuse.H0_H0 ;  /* 0x200000c2ff097230 */ /* 0x100fe40000004100 */
[----:B------:R-:W-:Y:S01]  /*1b20*/  FADD.FTZ R6, -R216, R196 ;  /* 0x000000c4d8067221 */ /* 0x000fe20000010100 */
[----:B------:R-:W-:Y:S01]  /*1b30*/  FADD.FTZ R115, R115, R193 ;  /* 0x000000c173737221 */ /* 0x000fe20000010000 */
[-C--:B------:R-:W-:Y:S01]  /*1b40*/  FFMA.FTZ R87, R208, R193.reuse, R87 ;  /* 0x000000c1d0577223 */ /* 0x080fe20000010057 */
[----:B------:R-:W-:Y:S01]  /*1b50*/  FMUL.FTZ R244, R244, R193 ;  /* 0x000000c1f4f47220 */ /* 0x000fe20000410000 */
[----:B------:R-:W-:Y:S01]  /*1b60*/  FADD.FTZ R15, R15, R248 ;  /* 0x000000f80f0f7221 */ /* 0x000fe20000010000 */
[----:B------:R-:W-:Y:S01]  /*1b70*/  FFMA.FTZ R193, R211, R248, R192 ;  /* 0x000000f8d3c17223 */ /* 0x000fe200000100c0 */
[----:B------:R-:W-:Y:S01]  /*1b80*/  FMUL.FTZ R6, R6, UR24 ;  /* 0x0000001806067c20 */ /* 0x000fe20008410000 */
[----:B------:R-:W-:Y:S01]  /*1b90*/  FMUL.FTZ R241, R241, R9 ;  /* 0x00000009f1f17220 */ /* 0x000fe20000410000 */
[----:B------:R-:W-:-:S02]  /*1ba0*/  HADD2.F32 R194, -RZ, R194.H1_H1 ;  /* 0x300000c2ffc27230 */ /* 0x000fc40000004100 */
[----:B------:R-:W-:Y:S01]  /*1bb0*/  FADD.FTZ R192, R15, R244 ;  /* 0x000000f40fc07221 */ /* 0x000fe20000010000 */
[----:B------:R-:W-:Y:S01]  /*1bc0*/  FADD.FTZ R197, -R216, R197 ;  /* 0x000000c5d8c57221 */ /* 0x000fe20000010100 */
[----:B------:R-:W-:Y:S01]  /*1bd0*/  FFMA.FTZ R193, R208, R244, R193 ;  /* 0x000000f4d0c17223 */ /* 0x000fe200000100c1 */
[----:B------:R0:W-:Y:S01]  /*1be0*/  STL [R1+0x4], R222 ;  /* 0x000004de01007387 */ /* 0x0001e20000100800 */
[----:B------:R-:W-:Y:S01]  /*1bf0*/  FADD.FTZ R116, R116, R9 ;  /* 0x0000000974747221 */ /* 0x000fe20000010000 */
[----:B------:R-:W-:Y:S01]  /*1c00*/  FFMA.FTZ R88, R6, R9, R88 ;  /* 0x0000000906587223 */ /* 0x000fe20000010058 */
[----:B------:R-:W-:Y:S01]  /*1c10*/  FADD.FTZ R199, -R216, R199 ;  /* 0x000000c7d8c77221 */ /* 0x000fe20000010100 */
[----:B------:R-:W-:Y:S01]  /*1c20*/  FMUL.FTZ R9, R197, UR24 ;  /* 0x00000018c5097c20 */ /* 0x000fe20008410000 */
[----:B------:R-:W-:Y:S01]  /*1c30*/  FMUL.FTZ R238, R238, R194 ;  /* 0x000000c2eeee7220 */ /* 0x000fe20000410000 */
[----:B0-----:R-:W-:Y:S02]  /*1c40*/  HADD2.F32 R222, -RZ, R195.H1_H1 ;  /* 0x300000c3ffde7230 */ /* 0x001fe40000004100 */
[----:B------:R-:W-:Y:S01]  /*1c50*/  FADD.FTZ R195, R192, R241 ;  /* 0x000000f1c0c37221 */ /* 0x000fe20000010000 */
[----:B------:R-:W-:Y:S01]  /*1c60*/  FFMA.FTZ R192, R6, R241, R193 ;  /* 0x000000f106c07223 */ /* 0x000fe200000100c1 */
[----:B------:R-:W-:Y:S01]  /*1c70*/  FMUL.FTZ R15, R199, UR24 ;  /* 0x00000018c70f7c20 */ /* 0x000fe20008410000 */
[----:B------:R-:W-:-:S02]  /*1c80*/  HADD2.F32 R197, -RZ, R59.H1_H1 ;  /* 0x3000003bffc57230 */ /* 0x000fc40000004100 */
        /* <DEDUP_REMOVED lines=10> */
[----:B------:R-:W-:-:S07]  /*1d30*/  FFMA.FTZ R227, R15, R222, R192 ;  /* 0x000000de0fe37223 */ /* 0x000fce00000100c0 */
.L_x_10320:
[----:B------:R-:W-:Y:S05]  /*1d40*/  BSYNC.RECONVERGENT B0 ;  /* 0x0000000000007941 */ /* 0x000fea0003800200 */
.L_x_10319:
[----:B------:R-:W-:Y:S04]  /*1d50*/  BSSY.RECONVERGENT B0, `(.L_x_10321) ;  /* 0x000005c000007945 */ /* 0x000fe80003800200 */
[----:B------:R-:W-:Y:S05]  /*1d60*/  @!P4 BRA `(.L_x_10322) ;  /* 0x000000040068c947 */ /* 0x000fea0003800000 */
[----:B------:R-:W0:Y:S08]  /*1d70*/  LDC.64 R204, c[0x0][0x3a8] ;  /* 0x0000ea00ffcc7b82 */ /* 0x000e300000000a00 */
[----:B------:R-:W1:Y:S08]  /*1d80*/  LDC.64 R192, c[0x0][0x428] ;  /* 0x00010a00ffc07b82 */ /* 0x000e700000000a00 */
[----:B------:R-:W2:Y:S01]  /*1d90*/  LDC.64 R22, c[0x0][0x3b0] ;  /* 0x0000ec00ff167b82 */ /* 0x000ea20000000a00 */
[----:B0-----:R-:W-:-:S05]  /*1da0*/  IMAD.WIDE.U32 R204, R226, 0x20, R204 ;  /* 0x00000020e2cc7825 */ /* 0x001fca00078e00cc */
[----:B------:R-:W3:Y:S01]  /*1db0*/  LDG.E.128 R196, desc[UR10][R204.64] ;  /* 0x0000000accc47981 */ /* 0x000ee2000c1e1d00 */
[----:B-1----:R-:W-:-:S06]  /*1dc0*/  IMAD.WIDE.U32 R192, R226, 0x10, R192 ;  /* 0x00000010e2c07825 */ /* 0x002fcc00078e00c0 */
[----:B------:R-:W4:Y:S04]  /*1dd0*/  LDG.E.128 R192, desc[UR10][R192.64] ;  /* 0x0000000ac0c07981 */ /* 0x000f28000c1e1d00 */
[----:B------:R-:W4:Y:S01]  /*1de0*/  LDG.E.128 R204, desc[UR10][R204.64+0x10] ;  /* 0x0000100acccc7981 */ /* 0x000f22000c1e1d00 */
[----:B--2---:R-:W-:-:S06]  /*1df0*/  IMAD.WIDE.U32 R22, R226, 0x8, R22 ;  /* 0x00000008e2167825 */ /* 0x004fcc00078e0016 */
[----:B------:R-:W5:Y:S01]  /*1e00*/  LDG.E.64 R22, desc[UR10][R22.64] ;  /* 0x0000000a16167981 */ /* 0x000f62000c1e1b00 */
[----:B------:R-:W-:-:S04]  /*1e10*/  ISETP.NE.U32.AND P0, PT, RZ, UR20, PT ;  /* 0x00000014ff007c0c */ /* 0x000fc8000bf05070 */
[----:B------:R-:W-:-:S13]  /*1e20*/  ISETP.NE.AND.EX P0, PT, RZ, UR21, PT, P0 ;  /* 0x00000015ff007c0c */ /* 0x000fda000bf05300 */
[----:B------:R-:W0:Y:S01]  /*1e30*/  @P0 LDC.64 R2, c[0x0][0x438] ;  /* 0x00010e00ff020b82 */ /* 0x000e220000000a00 */
[--C-:B-----5:R-:W-:Y:S02]  /*1e40*/  HADD2.F32 R240, -RZ, R64.reuse.H0_H0 ;  /* 0x20000040fff07230 */ /* 0x120fe40000004100 */
[----:B------:R-:W-:Y:S02]  /*1e50*/  HADD2.F32 R237, -RZ, R64.H1_H1 ;  /* 0x30000040ffed7230 */ /* 0x000fe40000004100 */
[----:B------:R-:W-:Y:S02]  /*1e60*/  HADD2.F32 R236, -RZ, R65.H0_H0 ;  /* 0x20000041ffec7230 */ /* 0x000fe40000004100 */
[----:B0-----:R-:W-:-:S05]  /*1e70*/  @P0 IMAD.WIDE.U32 R2, R226, 0x20, R2 ;  /* 0x00000020e2020825 */ /* 0x001fca00078e0002 */
[----:B------:R-:W5:Y:S04]  /*1e80*/  @P0 LDG.E.128 R184, desc[UR10][R2.64] ;  /* 0x0000000a02b80981 */ /* 0x000f68000c1e1d00 */
[----:B------:R4:W5:Y:S01]  /*1e90*/  @P0 LDG.E.128 R188, desc[UR10][R2.64+0x10] ;  /* 0x0000100a02bc0981 */ /* 0x000962000c1e1d00 */
[----:B------:R-:W-:Y:S02]  /*1ea0*/  HADD2.F32 R231, -RZ, R65.H1_H1 ;  /* 0x30000041ffe77230 */ /* 0x000fe40000004100 */
[--C-:B------:R-:W-:Y:S02]  /*1eb0*/  HADD2.F32 R230, -RZ, R66.reuse.H0_H0 ;  /* 0x20000042ffe67230 */ /* 0x100fe40000004100 */
[----:B------:R-:W-:Y:S02]  /*1ec0*/  HADD2.F32 R229, -RZ, R66.H1_H1 ;  /* 0x30000042ffe57230 */ /* 0x000fe40000004100 */
[----:B------:R-:W-:-:S02]  /*1ed0*/  HADD2.F32 R225, -RZ, R67.H0_H0 ;  /* 0x20000043ffe17230 */ /* 0x000fc40000004100 */
[C---:B---3--:R-:W-:Y:S01]  /*1ee0*/  FADD.FTZ R196, -R216.reuse, R196 ;  /* 0x000000c4d8c47221 */ /* 0x048fe20000010100 */
[----:B------:R-:W-:-:S03]  /*1ef0*/  FADD.FTZ R197, -R216, R197 ;  /* 0x000000c5d8c57221 */ /* 0x000fc60000010100 */
[----:B------:R-:W-:Y:S01]  /*1f00*/  FMUL.FTZ R221, R196, UR24 ;  /* 0x00000018c4dd7c20 */ /* 0x000fe20008410000 */
[----:B------:R-:W-:Y:S01]  /*1f10*/  FMUL.FTZ R203, R197, UR24 ;  /* 0x00000018c5cb7c20 */ /* 0x000fe20008410000 */
[--C-:B----4-:R-:W-:Y:S02]  /*1f20*/  HADD2.F32 R3, -RZ, R192.reuse.H0_H0 ;  /* 0x200000c0ff037230 */ /* 0x110fe40000004100 */
[----:B------:R-:W-:Y:S02]  /*1f30*/  HADD2.F32 R192, -RZ, R192.H1_H1 ;  /* 0x300000c0ffc07230 */ /* 0x000fe40000004100 */
[----:B------:R-:W-:Y:S01]  /*1f40*/  FADD.FTZ R198, -R216, R198 ;  /* 0x000000c6d8c67221 */ /* 0x000fe20000010100 */
[-C--:B------:R-:W-:Y:S01]  /*1f50*/  FMUL.FTZ R240, R240, R3.reuse ;  /* 0x00000003f0f07220 */ /* 0x080fe20000410000 */
[----:B------:R-:W-:Y:S01]  /*1f60*/  FADD.FTZ R120, R120, R3 ;  /* 0x0000000378787221 */ /* 0x000fe20000010000 */
[----:B------:R-:W-:Y:S01]  /*1f70*/  FFMA.FTZ R92, R221, R3, R92 ;  /* 0x00000003dd5c7223 */ /* 0x000fe2000001005c */
[----:B------:R-:W-:Y:S01]  /*1f80*/  FADD.FTZ R121, R121, R192 ;  /* 0x000000c079797221 */ /* 0x000fe20000010000 */
[-C--:B------:R-:W-:Y:S01]  /*1f90*/  FFMA.FTZ R93, R203, R192.reuse, R93 ;  /* 0x000000c0cb5d7223 */ /* 0x080fe2000001005d */
[----:B------:R-:W-:Y:S01]  /*1fa0*/  FMUL.FTZ R237, R237, R192 ;  /* 0x000000c0eded7220 */ /* 0x000fe20000410000 */
[----:B------:R-:W-:-:S02]  /*1fb0*/  HADD2.F32 R3, -RZ, R193.H0_H0 ;  /* 0x200000c1ff037230 */ /* 0x000fc40000004100 */
[----:B------:R-:W-:Y:S01]  /*1fc0*/  FFMA.FTZ R192, R221, R240, R227 ;  /* 0x000000f0ddc07223 */ /* 0x000fe200000100e3 */
[----:B------:R-:W-:Y:S01]  /*1fd0*/  FMUL.FTZ R202, R198, UR24 ;  /* 0x00000018c6ca7c20 */ /* 0x000fe20008410000 */
[----:B------:R-:W-:Y:S01]  /*1fe0*/  FADD.FTZ R199, -R216, R199 ;  /* 0x000000c7d8c77221 */ /* 0x000fe20000010100 */
[----:B------:R-:W-:Y:S02]  /*1ff0*/  HADD2.F32 R2, -RZ, R193.H1_H1 ;  /* 0x300000c1ff027230 */ /* 0x000fe40000004100 */
[----:B------:R-:W-:Y:S01]  /*2000*/  FMUL.FTZ R236, R236, R3 ;  /* 0x00000003ecec7220 */ /* 0x000fe20000410000 */
[----:B------:R-:W-:Y:S01]  /*2010*/  FFMA.FTZ R197, R203, R237, R192 ;  /* 0x000000edcbc57223 */ /* 0x000fe200000100c0 */
[----:B------:R-:W-:Y:S01]  /*2020*/  FADD.FTZ R122, R122, R3 ;  /* 0x000000037a7a7221 */ /* 0x000fe20000010000 */
[----:B------:R-:W-:Y:S01]  /*2030*/  FFMA.FTZ R94, R202, R3, R94 ;  /* 0x00000003ca5e7223 */ /* 0x000fe2000001005e */
[----:B------:R-:W-:Y:S01]  /*2040*/  FMUL.FTZ R3, R199, UR24 ;  /* 0x00000018c7037c20 */ /* 0x000fe20008410000 */
[----:B------:R-:W-:-:S02]  /*2050*/  HADD2.F32 R193, -RZ, R194.H0_H0 ;  /* 0x200000c2ffc17230 */ /* 0x000fc40000004100 */
[----:B------:R-:W-:Y:S01]  /*2060*/  FADD.FTZ R204, -R216, R204 ;  /* 0x000000ccd8cc7221 */ /* 0x000fe20000010100 */
[----:B------:R-:W-:Y:S01]  /*2070*/  FMUL.FTZ R231, R231, R2 ;  /* 0x00000002e7e77220 */ /* 0x000fe20000410000 */
[----:B------:R-:W-:Y:S01]  /*2080*/  FFMA.FTZ R196, R202, R236, R197 ;  /* 0x000000eccac47223 */ /* 0x000fe200000100c5 */
[----:B------:R-:W-:Y:S01]  /*2090*/  FADD.FTZ R123, R123, R2 ;  /* 0x000000027b7b7221 */ /* 0x000fe20000010000 */
[C---:B------:R-:W-:Y:S01]  /*20a0*/  FFMA.FTZ R95, R3.reuse, R2, R95 ;  /* 0x00000002035f7223 */ /* 0x040fe2000001005f */
[--C-:B------:R-:W-:Y:S02]  /*20b0*/  HADD2.F32 R199, -RZ, R195.reuse.H0_H0 ;  /* 0x200000c3ffc77230 */ /* 0x100fe40000004100 */
[----:B------:R-:W-:Y:S01]  /*20c0*/  FMUL.FTZ R2, R204, UR24 ;  /* 0x00000018cc027c20 */ /* 0x000fe20008410000 */
[----:B------:R-:W-:Y:S02]  /*20d0*/  HADD2.F32 R192, -RZ, R195.H1_H1 ;  /* 0x300000c3ffc07230 */ /* 0x000fe40000004100 */
[----:B------:R-:W-:Y:S01]  /*20e0*/  FMUL.FTZ R230, R230, R193 ;  /* 0x000000c1e6e67220 */ /* 0x000fe20000410000 */
[----:B------:R-:W-:Y:S01]  /*20f0*/  FFMA.FTZ R195, R3, R231, R196 ;  /* 0x000000e703c37223 */ /* 0x000fe200000100c4 */
[C---:B------:R-:W-:Y:S01]  /*2100*/  FADD.FTZ R207, -R216.reuse, R207 ;  /* 0x000000cfd8cf7221 */ /* 0x040fe20000010100 */
[----:B------:R-:W-:-:S02]  /*2110*/  FADD.FTZ R5, -R216, R205 ;  /* 0x000000cdd8057221 */ /* 0x000fc40000010100 */
[----:B------:R-:W-:Y:S01]  /*2120*/  FFMA.FTZ R196, R2, R230, R195 ;  /* 0x000000e602c47223 */ /* 0x000fe200000100c3 */
[----:B------:R-:W-:Y:S02]  /*2130*/  HADD2.F32 R195, -RZ, R67.H1_H1 ;  /* 0x30000043ffc37230 */ /* 0x000fe40000004100 */
[----:B------:R-:W-:Y:S01]  /*2140*/  FADD.FTZ R228, R228, R240 ;  /* 0x000000f0e4e47221 */ /* 0x000fe20000010000 */
[----:B------:R-:W-:Y:S02]  /*2150*/  HADD2.F32 R194, -RZ, R194.H1_H1 ;  /* 0x300000c2ffc27230 */ /* 0x000fe40000004100 */
[----:B------:R-:W-:Y:S01]  /*2160*/  FMUL.FTZ R226, R207, UR24 ;  /* 0x00000018cfe27c20 */ /* 0x000fe20008410000 */
[----:B------:R-:W-:Y:S01]  /*2170*/  FADD.FTZ R124, R124, R193 ;  /* 0x000000c17c7c7221 */ /* 0x000fe20000010000 */
[----:B------:R-:W-:Y:S01]  /*2180*/  FFMA.FTZ R96, R2, R193, R96 ;  /* 0x000000c102607223 */ /* 0x000fe20000010060 */
[----:B------:R-:W-:Y:S01]  /*2190*/  FMUL.FTZ R5, R5, UR24 ;  /* 0x0000001805057c20 */ /* 0x000fe20008410000 */
[----:B------:R-:W-:Y:S01]  /*21a0*/  FMUL.FTZ R205, R195, R192 ;  /* 0x000000c0c3cd7220 */ /* 0x000fe20000410000 */
[----:B------:R-:W-:Y:S01]  /*21b0*/  FADD.FTZ R193, R228, R237 ;  /* 0x000000ede4c17221 */ /* 0x000fe20000010000 */
[----:B------:R-:W-:Y:S01]  /*21c0*/  FADD.FTZ R125, R125, R194 ;  /* 0x000000c27d7d7221 */ /* 0x000fe20000010000 */
[-C--:B------:R-:W-:Y:S01]  /*21d0*/  FFMA.FTZ R97, R5, R194.reuse, R97 ;  /* 0x000000c205617223 */ /* 0x080fe20000010061 */
[----:B------:R-:W-:Y:S01]  /*21e0*/  FMUL.FTZ R229, R229, R194 ;  /* 0x000000c2e5e57220 */ /* 0x000fe20000410000 */
[----:B------:R0:W-:Y:S01]  /*21f0*/  STL [R1+0xc], R226 ;  /* 0x00000ce201007387 */ /* 0x0001e20000100800 */
[----:B------:R-:W-:-:S03]  /*2200*/  FADD.FTZ R194, R193, R236 ;  /* 0x000000ecc1c27221 */ /* 0x000fc60000010000 */
[----:B------:R0:W-:Y:S01]  /*2210*/  STL [R1+0x10], R205 ;  /* 0x000010cd01007387 */ /* 0x0001e20000100800 */
[----:B------:R-:W-:Y:S01]  /*2220*/  FADD.FTZ R193, R194, R231 ;  /* 0x000000e7c2c17221 */ /* 0x000fe20000010000 */
[----:B------:R-:W-:-:S03]  /*2230*/  FADD.FTZ R4, -R216, R206 ;  /* 0x000000ced8047221 */ /* 0x000fc60000010100 */
[----:B------:R-:W-:Y:S01]  /*2240*/  FADD.FTZ R194, R193, R230 ;  /* 0x000000e6c1c27221 */ /* 0x000fe20000010000 */
[----:B------:R-:W-:Y:S01]  /*2250*/  FMUL.FTZ R4, R4, UR24 ;  /* 0x0000001804047c20 */ /* 0x000fe20008410000 */
[----:B------:R-:W-:Y:S01]  /*2260*/  FMUL.FTZ R225, R225, R199 ;  /* 0x000000c7e1e17220 */ /* 0x000fe20000410000 */
[----:B------:R-:W-:Y:S01]  /*2270*/  FFMA.FTZ R193, R5, R229, R196 ;  /* 0x000000e505c17223 */ /* 0x000fe200000100c4 */
[----:B------:R-:W-:-:S03]  /*2280*/  FADD.FTZ R194, R194, R229 ;  /* 0x000000e5c2c27221 */ /* 0x000fc60000010000 */
[----:B------:R-:W-:Y:S01]  /*2290*/  FFMA.FTZ R193, R4, R225, R193 ;  /* 0x000000e104c17223 */ /* 0x000fe200000100c1 */
[----:B------:R-:W-:Y:S01]  /*22a0*/  FADD.FTZ R194, R194, R225 ;  /* 0x000000e1c2c27221 */ /* 0x000fe20000010000 */
[----:B------:R-:W-:Y:S01]  /*22b0*/  FADD.FTZ R126, R126, R199 ;  /* 0x000000c77e7e7221 */ /* 0x000fe20000010000 */
[----:B------:R-:W-:Y:S01]  /*22c0*/  FFMA.FTZ R98, R4, R199, R98 ;  /* 0x000000c704627223 */ /* 0x000fe20000010062 */
[----:B------:R-:W-:Y:S01]  /*22d0*/  FADD.FTZ R127, R127, R192 ;  /* 0x000000c07f7f7221 */ /* 0x000fe20000010000 */
[----:B------:R-:W-:Y:S01]  /*22e0*/  FFMA.FTZ R99, R226, R192, R99 ;  /* 0x000000c0e2637223 */ /* 0x000fe20000010063 */
[----:B------:R-:W-:Y:S01]  /*22f0*/  FADD.FTZ R228, R194, R205 ;  /* 0x000000cdc2e47221 */ /* 0x000fe20000010000 */
[----:B0-----:R-:W-:-:S07]  /*2300*/  FFMA.FTZ R227, R226, R205, R193 ;  /* 0x000000cde2e37223 */ /* 0x001fce00000100c1 */
.L_x_10322:
[----:B------:R-:W-:Y:S05]  /*2310*/  BSYNC.RECONVERGENT B0 ;  /* 0x0000000000007941 */ /* 0x000fea0003800200 */
.L_x_10321:
        /* <DEDUP_REMOVED lines=32> */
.L_x_10324:
[----:B------:R-:W-:Y:S05]  /*2520*/  BSYNC.RECONVERGENT B0 ;  /* 0x0000000000007941 */ /* 0x000fea0003800200 */
.L_x_10323:
        /* <DEDUP_REMOVED lines=44> */
[----:B------:R0:W5:Y:S01]  /*27f0*/  LDL R207, [R1] ;  /* 0x0000000001cf7983 */ /* 0x0001620000100800 */
[----:B------:R-:W-:Y:S01]  /*2800*/  UMOV UR4, UR8 ;  /* 0x0000000800047c82 */ /* 0x000fe20008000000 */
[----:B------:R-:W-:Y:S01]  /*2810*/  UMOV UR5, UR9 ;  /* 0x0000000900057c82 */ /* 0x000fe20008000000 */
[----:B------:R-:W-:-:S04]  /*2820*/  UISETP.NE.U32.AND UP1, UPT, UR4, URZ, UPT ;  /* 0x000000ff0400728c */ /* 0x000fc8000bf25070 */
[----:B------:R-:W-:-:S09]  /*2830*/  UISETP.NE.AND.EX UP1, UPT, UR5, URZ, UPT, UP1 ;  /* 0x000000ff0500728c */ /* 0x000fd2000bf25310 */
[----:B0-----:R-:W-:Y:S05]  /*2840*/  BRA.U UP1, `(.L_x_10328) ;  /* 0x0000000901987547 */ /* 0x001fea000b800000 */
[C---:B------:R-:W-:Y:S02]  /*2850*/  LOP3.LUT P0, RZ, R16.reuse, 0xff00, RZ, 0xc0, !PT ;  /* 0x0000ff0010ff7812 */ /* 0x040fe4000780c0ff */
[----:B------:R-:W-:-:S11]  /*2860*/  LOP3.LUT P5, RZ, R16, 0xff0000, RZ, 0xc0, !PT ;  /* 0x00ff000010ff7812 */ /* 0x000fd600078ac0ff */
[----:B------:R-:W0:Y:S01]  /*2870*/  @P0 LDC R197, c[0x0][0x408] ;  /* 0x00010200ffc50b82 */ /* 0x000e220000000800 */
[C-C-:B------:R-:W-:Y:S01]  /*2880*/  @P0 FFMA.FTZ R198, R218.reuse, UR17, R196.reuse ;  /* 0x00000011dac60c23 */ /* 0x140fe200080100c4 */
[----:B------:R-:W-:-:S03]  /*2890*/  @P0 FFMA.FTZ R199, R218, UR17, R196 ;  /* 0x00000011dac70c23 */ /* 0x000fc600080100c4 */
[C---:B-----5:R-:W-:Y:S01]  /*28a0*/  @P0 FADD.FTZ R198, R207.reuse, -R198 ;  /* 0x800000c6cfc60221 */ /* 0x060fe20000010000 */
[----:B------:R-:W-:-:S03]  /*28b0*/  @P0 FADD.FTZ R199, R207, -R199 ;  /* 0x800000c7cfc70221 */ /* 0x000fc60000010000 */
[----:B------:R-:W-:Y:S01]  /*28c0*/  @P0 FMUL.FTZ R198, R198, UR24 ;  /* 0x00000018c6c60c20 */ /* 0x000fe20008410000 */
[----:B------:R-:W-:-:S03]  /*28d0*/  @P0 FMUL.FTZ R199, R199, UR24 ;  /* 0x00000018c7c70c20 */ /* 0x000fc60008410000 */
[----:B------:R-:W-:-:S04]  /*28e0*/  @P0 FMUL.FTZ R198, R198, UR16 ;  /* 0x00000010c6c60c20 */ /* 0x000fc80008410000 */
[----:B0-----:R-:W-:Y:S01]  /*28f0*/  @P0 FMUL.FTZ R204, R198, R197 ;  /* 0x000000c5c6cc0220 */ /* 0x001fe20000410000 */
[----:B------:R-:W-:Y:S02]  /*2900*/  HFMA2 R198, -RZ, RZ, 0, 0 ;  /* 0x00000000ffc67431 */ /* 0x000fe400000001ff */
[----:B------:R-:W-:-:S05]  /*2910*/  @P0 HADD2.F32 R197, -RZ, R192.H1_H1 ;  /* 0x300000c0ffc50230 */ /* 0x000fca0000004100 */
[----:B------:R-:W-:Y:S01]  /*2920*/  @P0 FMUL.FTZ R198, R197, R204 ;  /* 0x000000ccc5c60220 */ /* 0x000fe20000410000 */
[----:B------:R-:W-:Y:S01]  /*2930*/  @P0 FMUL.FTZ R204, R199, UR16 ;  /* 0x00000010c7cc0c20 */ /* 0x000fe20008410000 */
[----:B------:R-:W0:Y:S01]  /*2940*/  @P0 LDC R197, c[0x0][0x408] ;  /* 0x00010200ffc50b82 */ /* 0x000e220000000800 */
[----:B------:R-:W-:Y:S01]  /*2950*/  @P5 FFMA.FTZ R199, R213, UR17, R196 ;  /* 0x00000011d5c75c23 */ /* 0x000fe200080100c4 */
[----:B------:R-:W-:Y:S01]  /*2960*/  FADD.FTZ R198, R129, R198 ;  /* 0x000000c681c67221 */ /* 0x000fe20000010000 */
[----:B------:R-:W-:Y:S02]  /*2970*/  @P0 HADD2.F32 R129, -RZ, R44.H1_H1 ;  /* 0x3000002cff810230 */ /* 0x000fe40000004100 */
[----:B------:R-:W-:-:S04]  /*2980*/  @P5 FADD.FTZ R199, R250, -R199 ;  /* 0x800000c7fac75221 */ /* 0x000fc80000010000 */
[----:B------:R-:W-:Y:S01]  /*2990*/  @P5 FMUL.FTZ R199, R199, UR24 ;  /* 0x00000018c7c75c20 */ /* 0x000fe20008410000 */
[----:B0-----:R-:W-:Y:S01]  /*29a0*/  @P0 FMUL.FTZ R206, R204, R197 ;  /* 0x000000c5ccce0220 */ /* 0x001fe20000410000 */
[----:B------:R-:W-:Y:S01]  /*29b0*/  MOV R204, RZ ;  /* 0x000000ff00cc7202 */ /* 0x000fe20000000f00 */
[----:B------:R-:W-:Y:S02]  /*29c0*/  @P5 FFMA.FTZ R197, R213, UR17, R196 ;  /* 0x00000011d5c55c23 */ /* 0x000fe400080100c4 */
[----:B------:R-:W-:Y:S01]  /*29d0*/  @P0 FMUL.FTZ R204, R206, R129 ;  /* 0x00000081cecc0220 */ /* 0x000fe20000410000 */
[----:B------:R-:W-:Y:S01]  /*29e0*/  LOP3.LUT P0, RZ, R16, 0xff000000, RZ, 0xc0, !PT ;  /* 0xff00000010ff7812 */ /* 0x000fe2000780c0ff */
[----:B------:R-:W0:Y:S01]  /*29f0*/  @P5 LDC R129, c[0x0][0x408] ;  /* 0x00010200ff815b82 */ /* 0x000e220000000800 */
[----:B------:R-:W-:-:S04]  /*2a00*/  @P5 FADD.FTZ R197, R250, -R197 ;  /* 0x800000c5fac55221 */ /* 0x000fc80000010000 */
[----:B------:R-:W-:-:S04]  /*2a10*/  @P5 FMUL.FTZ R197, R197, UR24 ;  /* 0x00000018c5c55c20 */ /* 0x000fc80008410000 */
[----:B------:R-:W-:Y:S01]  /*2a20*/  @P5 FMUL.FTZ R206, R197, UR16 ;  /* 0x00000010c5ce5c20 */ /* 0x000fe20008410000 */
[----:B------:R-:W-:Y:S02]  /*2a30*/  HFMA2 R197, -RZ, RZ, 0, 0 ;  /* 0x00000000ffc57431 */ /* 0x000fe400000001ff */
[----:B------:R-:W-:-:S04]  /*2a40*/  @P0 FFMA.FTZ R205, R210, UR17, R196 ;  /* 0x00000011d2cd0c23 */ /* 0x000fc800080100c4 */
[----:B------:R-:W-:-:S04]  /*2a50*/  @P0 FADD.FTZ R205, R246, -R205 ;  /* 0x800000cdf6cd0221 */ /* 0x000fc80000010000 */
[----:B------:R-:W-:Y:S01]  /*2a60*/  @P0 FMUL.FTZ R205, R205, UR24 ;  /* 0x00000018cdcd0c20 */ /* 0x000fe20008410000 */
[----:B0-----:R-:W-:Y:S01]  /*2a70*/  @P5 FMUL.FTZ R206, R206, R129 ;  /* 0x00000081cece5220 */ /* 0x001fe20000410000 */
[----:B------:R-:W-:-:S05]  /*2a80*/  @P5 HADD2.F32 R129, -RZ, R193.H0_H0 ;  /* 0x200000c1ff815230 */ /* 0x000fca0000004100 */
[----:B------:R-:W-:Y:S01]  /*2a90*/  @P5 FMUL.FTZ R197, R129, R206 ;  /* 0x000000ce81c55220 */ /* 0x000fe20000410000 */
[----:B------:R-:W-:Y:S01]  /*2aa0*/  @P0 HADD2.F32 R206, -RZ, R193.H1_H1 ;  /* 0x300000c1ffce0230 */ /* 0x000fe20000004100 */
[----:B------:R-:W0:Y:S02]  /*2ab0*/  @P5 LDC R129, c[0x0][0x408] ;  /* 0x00010200ff815b82 */ /* 0x000e240000000800 */
[----:B------:R-:W-:Y:S01]  /*2ac0*/  FADD.FTZ R197, R130, R197 ;  /* 0x000000c582c57221 */ /* 0x000fe20000010000 */
[----:B------:R-:W-:Y:S01]  /*2ad0*/  @P5 FMUL.FTZ R130, R199, UR16 ;  /* 0x00000010c7825c20 */ /* 0x000fe20008410000 */
[----:B------:R-:W-:-:S03]  /*2ae0*/  MOV R199, RZ ;  /* 0x000000ff00c77202 */ /* 0x000fc60000000f00 */
[----:B0-----:R-:W-:Y:S01]  /*2af0*/  @P5 FMUL.FTZ R130, R130, R129 ;  /* 0x0000008182825220 */ /* 0x001fe20000410000 */
[----:B------:R-:W-:-:S05]  /*2b00*/  @P5 HADD2.F32 R129, -RZ, R45.H0_H0 ;  /* 0x2000002dff815230 */ /* 0x000fca0000004100 */
[----:B------:R-:W-:Y:S01]  /*2b10*/  @P5 FMUL.FTZ R199, R130, R129 ;  /* 0x0000008182c75220 */ /* 0x000fe20000410000 */
[----:B------:R-:W-:Y:S01]  /*2b20*/  @P0 FMUL.FTZ R130, R205, UR16 ;  /* 0x00000010cd820c20 */ /* 0x000fe20008410000 */
[----:B------:R-:W0:Y:S03]  /*2b30*/  @P0 LDC R129, c[0x0][0x408] ;  /* 0x00010200ff810b82 */ /* 0x000e260000000800 */
[----:B0-----:R-:W-:Y:S01]  /*2b40*/  @P0 FMUL.FTZ R129, R130, R129 ;  /* 0x0000008182810220 */ /* 0x001fe20000410000 */
[----:B------:R-:W-:-:S03]  /*2b50*/  HFMA2 R130, -RZ, RZ, 0, 0 ;  /* 0x00000000ff827431 */ /* 0x000fc600000001ff */
[----:B------:R-:W-:Y:S02]  /*2b60*/  @P0 FMUL.FTZ R130, R206, R129 ;  /* 0x00000081ce820220 */ /* 0x000fe40000410000 */
[----:B------:R-:W0:Y:S02]  /*2b70*/  @P0 LDC R129, c[0x0][0x408] ;  /* 0x00010200ff810b82 */ /* 0x000e240000000800 */
[----:B------:R-:W-:Y:S01]  /*2b80*/  FADD.FTZ R193, R131, R130 ;  /* 0x0000008283c17221 */ /* 0x000fe20000010000 */
[----:B------:R-:W-:-:S04]  /*2b90*/  @P0 FFMA.FTZ R131, R210, UR17, R196 ;  /* 0x00000011d2830c23 */ /* 0x000fc800080100c4 */
[----:B------:R-:W-:-:S04]  /*2ba0*/  @P0 FADD.FTZ R131, R246, -R131 ;  /* 0x80000083f6830221 */ /* 0x000fc80000010000 */
[----:B------:R-:W-:-:S04]  /*2bb0*/  @P0 FMUL.FTZ R131, R131, UR24 ;  /* 0x0000001883830c20 */ /* 0x000fc80008410000 */
[----:B------:R-:W-:-:S04]  /*2bc0*/  @P0 FMUL.FTZ R130, R131, UR16 ;  /* 0x0000001083820c20 */ /* 0x000fc80008410000 */
[----:B0-----:R-:W-:Y:S01]  /*2bd0*/  @P0 FMUL.FTZ R131, R130, R129 ;  /* 0x0000008182830220 */ /* 0x001fe20000410000 */
[----:B------:R-:W-:Y:S01]  /*2be0*/  @P0 HADD2.F32 R130, -RZ, R45.H1_H1 ;  /* 0x3000002dff820230 */ /* 0x000fe20000004100 */
[----:B------:R-:W-:-:S04]  /*2bf0*/  MOV R129, RZ ;  /* 0x000000ff00817202 */ /* 0x000fc80000000f00 */
[----:B------:R-:W-:Y:S01]  /*2c00*/  @P0 FMUL.FTZ R129, R131, R130 ;  /* 0x0000008283810220 */ /* 0x000fe20000410000 */
[----:B------:R-:W-:-:S04]  /*2c10*/  LOP3.LUT P0, RZ, R17, 0xff, RZ, 0xc0, !PT ;  /* 0x000000ff11ff7812 */ /* 0x000fc8000780c0ff */
[----:B------:R-:W-:-:S09]  /*2c20*/  F2FP.F16.F32.PACK_AB R129, R129, R199 ;  /* 0x000000c78181723e */ /* 0x000fd200000000ff */
[----:B------:R-:W0:Y:S01]  /*2c30*/  @P0 LDC R130, c[0x0][0x408] ;  /* 0x00010200ff820b82 */ /* 0x000e220000000800 */
[----:B------:R-:W-:Y:S01]  /*2c40*/  @P0 FFMA.FTZ R206, R8, UR17, R196 ;  /* 0x0000001108ce0c23 */ /* 0x000fe200080100c4 */
[----:B------:R-:W-:-:S03]  /*2c50*/  @P0 HADD2.F32 R205, -RZ, R194.H0_H0 ;  /* 0x200000c2ffcd0230 */ /* 0x000fc60000004100 */
[----:B------:R-:W-:-:S04]  /*2c60*/  @P0 FADD.FTZ R206, R243, -R206 ;  /* 0x800000cef3ce0221 */ /* 0x000fc80000010000 */
[----:B------:R-:W-:-:S04]  /*2c70*/  @P0 FMUL.FTZ R206, R206, UR24 ;  /* 0x00000018cece0c20 */ /* 0x000fc80008410000 */
[----:B------:R-:W-:-:S04]  /*2c80*/  @P0 FMUL.FTZ R131, R206, UR16 ;  /* 0x00000010ce830c20 */ /* 0x000fc80008410000 */
[----:B0-----:R-:W-:Y:S01]  /*2c90*/  @P0 FMUL.FTZ R130, R131, R130 ;  /* 0x0000008283820220 */ /* 0x001fe20000410000 */
[----:B------:R-:W-:-:S03]  /*2ca0*/  HFMA2 R131, -RZ, RZ, 0, 0 ;  /* 0x00000000ff837431 */ /* 0x000fc600000001ff */
[----:B------:R-:W-:Y:S01]  /*2cb0*/  @P0 FMUL.FTZ R131, R205, R130 ;  /* 0x00000082cd830220 */ /* 0x000fe20000410000 */
[----:B------:R-:W-:Y:S01]  /*2cc0*/  @P0 FFMA.FTZ R130, R8, UR17, R196 ;  /* 0x0000001108820c23 */ /* 0x000fe200080100c4 */
[----:B------:R-:W-:Y:S02]  /*2cd0*/  @P0 HADD2.F32 R205, -RZ, R46.H0_H0 ;  /* 0x2000002effcd0230 */ /* 0x000fe40000004100 */
[----:B------:R-:W-:Y:S01]  /*2ce0*/  FADD.FTZ R132, R132, R131 ;  /* 0x0000008384847221 */ /* 0x000fe20000010000 */
[----:B------:R-:W-:Y:S01]  /*2cf0*/  @P0 FADD.FTZ R130, R243, -R130 ;  /* 0x80000082f3820221 */ /* 0x000fe20000010000 */
[----:B------:R-:W0:Y:S03]  /*2d00*/  @P0 LDC R131, c[0x0][0x408] ;  /* 0x00010200ff830b82 */ /* 0x000e260000000800 */
[----:B------:R-:W-:-:S04]  /*2d10*/  @P0 FMUL.FTZ R130, R130, UR24 ;  /* 0x0000001882820c20 */ /* 0x000fc80008410000 */
[----:B------:R-:W-:-:S04]  /*2d20*/  @P0 FMUL.FTZ R130, R130, UR16 ;  /* 0x0000001082820c20 */ /* 0x000fc80008410000 */
[----:B0-----:R-:W-:Y:S01]  /*2d30*/  @P0 FMUL.FTZ R131, R130, R131 ;  /* 0x0000008382830220 */ /* 0x001fe20000410000 */
[----:B------:R-:W-:-:S03]  /*2d40*/  MOV R130, RZ ;  /* 0x000000ff00827202 */ /* 0x000fc60000000f00 */
[----:B------:R-:W-:Y:S01]  /*2d50*/  @P0 FMUL.FTZ R130, R131, R205 ;  /* 0x000000cd83820220 */ /* 0x000fe20000410000 */
[----:B------:R-:W-:-:S13]  /*2d60*/  LOP3.LUT P0, RZ, R17, 0xff00, RZ, 0xc0, !PT ;  /* 0x0000ff0011ff7812 */ /* 0x000fda000780c0ff */
[----:B------:R-:W0:Y:S01]  /*2d70*/  @P0 LDC R205, c[0x0][0x408] ;  /* 0x00010200ffcd0b82 */ /* 0x000e220000000800 */
[C-C-:B------:R-:W-:Y:S01]  /*2d80*/  @P0 FFMA.FTZ R131, R11.reuse, UR17, R196.reuse ;  /* 0x000000110b830c23 */ /* 0x140fe200080100c4 */
[----:B------:R-:W-:Y:S02]  /*2d90*/  @P0 HADD2.F32 R194, -RZ, R194.H1_H1 ;  /* 0x300000c2ffc20230 */ /* 0x000fe40000004100 */
[----:B------:R-:W-:Y:S01]  /*2da0*/  @P0 FFMA.FTZ R206, R11, UR17, R196 ;  /* 0x000000110bce0c23 */ /* 0x000fe200080100c4 */
[----:B------:R-:W-:-:S03]  /*2db0*/  @P0 FADD.FTZ R131, R235, -R131 ;  /* 0x80000083eb830221 */ /* 0x000fc60000010000 */
[----:B------:R-:W-:Y:S01]  /*2dc0*/  @P0 FADD.FTZ R206, R235, -R206 ;  /* 0x800000ceebce0221 */ /* 0x000fe20000010000 */
[----:B------:R-:W-:-:S03]  /*2dd0*/  @P0 FMUL.FTZ R131, R131, UR24 ;  /* 0x0000001883830c20 */ /* 0x000fc60008410000 */
[----:B------:R-:W-:Y:S01]  /*2de0*/  @P0 FMUL.FTZ R206, R206, UR24 ;  /* 0x00000018cece0c20 */ /* 0x000fe20008410000 */
[----:B------:R-:W-:-:S04]  /*2df0*/  @P0 FMUL.FTZ R131, R131, UR16 ;  /* 0x0000001083830c20 */ /* 0x000fc80008410000 */
[----:B0-----:R-:W-:Y:S01]  /*2e00*/  @P0 FMUL.FTZ R131, R131, R205 ;  /* 0x000000cd83830220 */ /* 0x001fe20000410000 */
[----:B------:R-:W-:-:S03]  /*2e10*/  HFMA2 R205, -RZ, RZ, 0, 0 ;  /* 0x00000000ffcd7431 */ /* 0x000fc600000001ff */
[----:B------:R-:W-:Y:S01]  /*2e20*/  @P0 FMUL.FTZ R205, R194, R131 ;  /* 0x00000083c2cd0220 */ /* 0x000fe20000410000 */
[----:B------:R-:W-:Y:S01]  /*2e30*/  @P0 FMUL.FTZ R131, R206, UR16 ;  /* 0x00000010ce830c20 */ /* 0x000fe20008410000 */
[----:B------:R-:W0:Y:S02]  /*2e40*/  @P0 LDC R194, c[0x0][0x408] ;  /* 0x00010200ffc20b82 */ /* 0x000e240000000800 */
[----:B------:R-:W-:Y:S01]  /*2e50*/  FADD.FTZ R133, R133, R205 ;  /* 0x000000cd85857221 */ /* 0x000fe20000010000 */
[----:B------:R-:W-:Y:S02]  /*2e60*/  @P0 HADD2.F32 R205, -RZ, R46.H1_H1 ;  /* 0x3000002effcd0230 */ /* 0x000fe40000004100 */
[----:B0-----:R-:W-:Y:S01]  /*2e70*/  @P0 FMUL.FTZ R194, R131, R194 ;  /* 0x000000c283c20220 */ /* 0x001fe20000410000 */
[----:B------:R-:W-:-:S03]  /*2e80*/  MOV R131, RZ ;  /* 0x000000ff00837202 */ /* 0x000fc60000000f00 */
        /* <DEDUP_REMOVED lines=26> */
[----:B------:R-:W-:-:S03]  /*3030*/  @P0 HADD2.F32 R195, -RZ, R195.H1_H1 ;  /* 0x300000c3ffc30230 */ /* 0x000fc60000004100 */
[----:B------:R-:W-:-:S04]  /*3040*/  @P0 FADD.FTZ R206, R224, -R206 ;  /* 0x800000cee0ce0221 */ /* 0x000fc80000010000 */
        /* <DEDUP_REMOVED lines=9> */
[----:B------:R-:W-:-:S03]  /*30e0*/  @P0 HADD2.F32 R206, -RZ, R47.H1_H1 ;  /* 0x3000002fffce0230 */ /* 0x000fc60000004100 */
[----:B------:R-:W-:-:S04]  /*30f0*/  @P0 FMUL.FTZ R195, R195, UR24 ;  /* 0x00000018c3c30c20 */ /* 0x000fc80008410000 */
[----:B------:R-:W-:-:S04]  /*3100*/  @P0 FMUL.FTZ R195, R195, UR16 ;  /* 0x00000010c3c30c20 */ /* 0x000fc80008410000 */
        /* <DEDUP_REMOVED lines=8> */
[----:B------:R-:W-:-:S03]  /*3190*/  @P0 FADD.FTZ R205, R247, -R205 ;  /* 0x800000cdf7cd0221 */ /* 0x000fc60000010000 */
[----:B------:R-:W1:Y:S01]  /*31a0*/  @P0 LDC R199, c[0x0][0x408] ;  /* 0x00010200ffc70b82 */ /* 0x000e620000000800 */
[----:B------:R-:W-:-:S04]  /*31b0*/  @P0 FMUL.FTZ R205, R205, UR24 ;  /* 0x00000018cdcd0c20 */ /* 0x000fc80008410000 */
[----:B------:R-:W-:-:S04]  /*31c0*/  @P0 FMUL.FTZ R205, R205, UR16 ;  /* 0x00000010cdcd0c20 */ /* 0x000fc80008410000 */
[----:B0-----:R-:W-:Y:S01]  /*31d0*/  @P0 FMUL.FTZ R205, R205, R206 ;  /* 0x000000cecdcd0220 */ /* 0x001fe20000410000 */
[----:B------:R-:W-:-:S03]  /*31e0*/  HFMA2 R206, -RZ, RZ, 0, 0 ;  /* 0x00000000ffce7431 */ /* 0x000fc600000001ff */
[----:B------:R-:W-:Y:S01]  /*31f0*/  @P0 FMUL.FTZ R206, R192, R205 ;  /* 0x000000cdc0ce0220 */ /* 0x000fe20000410000 */
[----:B------:R-:W-:-:S03]  /*3200*/  @P0 HADD2.F32 R205, -RZ, R44.H0_H0 ;  /* 0x2000002cffcd0230 */ /* 0x000fc60000004100 */
[----:B------:R-:W-:Y:S01]  /*3210*/  FADD.FTZ R192, R128, R206 ;  /* 0x000000ce80c07221 */ /* 0x000fe20000010000 */
[----:B------:R-:W-:-:S04]  /*3220*/  @P0 FFMA.FTZ R128, R214, UR17, R196 ;  /* 0x00000011d6800c23 */ /* 0x000fc800080100c4 */
[----:B------:R-:W-:-:S04]  /*3230*/  @P0 FADD.FTZ R128, R247, -R128 ;  /* 0x80000080f7800221 */ /* 0x000fc80000010000 */
[----:B------:R-:W-:-:S04]  /*3240*/  @P0 FMUL.FTZ R128, R128, UR24 ;  /* 0x0000001880800c20 */ /* 0x000fc80008410000 */
[----:B------:R-:W-:-:S04]  /*3250*/  @P0 FMUL.FTZ R128, R128, UR16 ;  /* 0x0000001080800c20 */ /* 0x000fc80008410000 */
[----:B-1----:R-:W-:Y:S01]  /*3260*/  @P0 FMUL.FTZ R199, R128, R199 ;  /* 0x000000c780c70220 */ /* 0x002fe20000410000 */
[----:B------:R-:W-:-:S03]  /*3270*/  MOV R128, RZ ;  /* 0x000000ff00807202 */ /* 0x000fc60000000f00 */
[----:B------:R-:W-:-:S05]  /*3280*/  @P0 FMUL.FTZ R128, R199, R205 ;  /* 0x000000cdc7800220 */ /* 0x000fca0000410000 */
[----:B------:R-:W-:Y:S01]  /*3290*/  F2FP.F16.F32.PACK_AB R128, R204, R128 ;  /* 0x00000080cc80723e */ /* 0x000fe200000000ff */
[----:B------:R-:W-:Y:S06]  /*32a0*/  BRA `(.L_x_10329) ;  /* 0x0000001c000c7947 */ /* 0x000fec0003800000 */
.L_x_10328:
[----:B------:R-:W-:Y:S01]  /*32b0*/  LOP3.LUT P0, RZ, R16, 0xff00, RZ, 0xc0, !PT ;  /* 0x0000ff0010ff7812 */ /* 0x000fe2000780c0ff */
[----:B------:R-:W-:Y:S01]  /*32c0*/  FFMA.FTZ R160, R218, UR17, R196 ;  /* 0x00000011daa07c23 */ /* 0x000fe200080100c4 */
[----:B------:R-:W-:Y:S02]  /*32d0*/  LOP3.LUT P5, RZ, R16, 0xff0000, RZ, 0xc0, !PT ;  /* 0x00ff000010ff7812 */ /* 0x000fe400078ac0ff */
[----:B------:R-:W-:Y:S01]  /*32e0*/  CS2R R198, SRZ ;  /* 0x0000000000c67805 */ /* 0x000fe2000001ff00 */
[----:B------:R-:W-:Y:S02]  /*32f0*/  HFMA2 R204, -RZ, RZ, 0, 0 ;  /* 0x00000000ffcc7431 */ /* 0x000fe400000001ff */
[----:B-----5:R-:W-:Y:S01]  /*3300*/  FADD.FTZ R160, R207, -R160 ;  /* 0x800000a0cfa07221 */ /* 0x020fe20000010000 */
[----:B------:R-:W-:Y:S01]  /*3310*/  MOV R197, RZ ;  /* 0x000000ff00c57202 */ /* 0x000fe20000000f00 */
[----:B------:R-:W-:Y:S02]  /*3320*/  HFMA2 R174, -RZ, RZ, 0, 0 ;  /* 0x00000000ffae7431 */ /* 0x000fe400000001ff */
[----:B------:R-:W-:-:S02]  /*3330*/  FMUL.FTZ R161, R160, UR24 ;  /* 0x00000018a0a17c20 */ /* 0x000fc40008410000 */
[----:B------:R-:W0:Y:S02]  /*3340*/  @P0 LDC R163, c[0x0][0x408] ;  /* 0x00010200ffa30b82 */ /* 0x000e240000000800 */
[----:B------:R-:W-:-:S06]  /*3350*/  @P0 FMUL.FTZ R160, R161, UR16 ;  /* 0x00000010a1a00c20 */ /* 0x000fcc0008410000 */
[----:B------:R-:W1:Y:S08]  /*3360*/  @P0 LDC R173, c[0x0][0x408] ;  /* 0x00010200ffad0b82 */ /* 0x000e700000000800 */
[----:B------:R-:W2:Y:S01]  /*3370*/  @P5 LDC R175, c[0x0][0x408] ;  /* 0x00010200ffaf5b82 */ /* 0x000ea20000000800 */
[----:B0-----:R-:W-:Y:S01]  /*3380*/  @P0 FMUL.FTZ R163, R160, R163 ;  /* 0x000000a3a0a30220 */ /* 0x001fe20000410000 */
[----:B------:R-:W-:-:S05]  /*3390*/  @P0 HADD2.F32 R160, -RZ, R192.H1_H1 ;  /* 0x300000c0ffa00230 */ /* 0x000fca0000004100 */
[----:B------:R-:W-:Y:S01]  /*33a0*/  @P0 FMUL.FTZ R198, R160, R163 ;  /* 0x000000a3a0c60220 */ /* 0x000fe20000410000 */
[----:B------:R-:W-:Y:S01]  /*33b0*/  @P0 FMUL.FTZ R160, R161, UR16 ;  /* 0x00000010a1a00c20 */ /* 0x000fe20008410000 */
[----:B------:R-:W-:Y:S02]  /*33c0*/  FFMA.FTZ R163, R213, UR17, R196 ;  /* 0x00000011d5a37c23 */ /* 0x000fe400080100c4 */
[----:B------:R-:W-:Y:S01]  /*33d0*/  FADD.FTZ R198, R129, R198 ;  /* 0x000000c681c67221 */ /* 0x000fe20000010000 */
[----:B-1----:R-:W-:Y:S01]  /*33e0*/  @P0 FMUL.FTZ R173, R160, R173 ;  /* 0x000000ada0ad0220 */ /* 0x002fe20000410000 */
[----:B------:R-:W-:Y:S02]  /*33f0*/  @P0 HADD2.F32 R160, -RZ, R44.H1_H1 ;  /* 0x3000002cffa00230 */ /* 0x000fe40000004100 */
[----:B------:R-:W-:Y:S01]  /*3400*/  FADD.FTZ R163, R250, -R163 ;  /* 0x800000a3faa37221 */ /* 0x000fe20000010000 */
[----:B------:R-:W-:Y:S02]  /*3410*/  HFMA2 R129, -RZ, RZ, 0, 0 ;  /* 0x00000000ff817431 */ /* 0x000fe400000001ff */
[----:B------:R-:W-:Y:S01]  /*3420*/  @P0 FMUL.FTZ R204, R173, R160 ;  /* 0x000000a0adcc0220 */ /* 0x000fe20000410000 */
[----:B------:R-:W-:Y:S01]  /*3430*/  FMUL.FTZ R162, R163, UR24 ;  /* 0x00000018a3a27c20 */ /* 0x000fe20008410000 */
[----:B------:R-:W0:Y:S01]  /*3440*/  @P5 LDC R173, c[0x0][0x408] ;  /* 0x00010200ffad5b82 */ /* 0x000e220000000800 */
[----:B------:R-:W-:Y:S01]  /*3450*/  LOP3.LUT P0, RZ, R16, 0xff000000, RZ, 0xc0, !PT ;  /* 0xff00000010ff7812 */ /* 0x000fe2000780c0ff */
[----:B------:R-:W-:-:S02]  /*3460*/  @P5 HADD2.F32 R163, -RZ, R45.H0_H0 ;  /* 0x2000002dffa35230 */ /* 0x000fc40000004100 */
[----:B------:R-:W-:-:S04]  /*3470*/  @P5 FMUL.FTZ R160, R162, UR16 ;  /* 0x00000010a2a05c20 */ /* 0x000fc80008410000 */
[----:B--2---:R-:W-:Y:S01]  /*3480*/  @P5 FMUL.FTZ R175, R160, R175 ;  /* 0x000000afa0af5220 */ /* 0x004fe20000410000 */
[----:B------:R-:W-:-:S05]  /*3490*/  @P5 HADD2.F32 R160, -RZ, R193.H0_H0 ;  /* 0x200000c1ffa05230 */ /* 0x000fca0000004100 */
[----:B------:R-:W-:Y:S01]  /*34a0*/  @P5 FMUL.FTZ R197, R160, R175 ;  /* 0x000000afa0c55220 */ /* 0x000fe20000410000 */
[----:B------:R-:W-:Y:S01]  /*34b0*/  @P5 FMUL.FTZ R160, R162, UR16 ;  /* 0x00000010a2a05c20 */ /* 0x000fe20008410000 */
[----:B------:R-:W-:Y:S02]  /*34c0*/  @P0 HADD2.F32 R193, -RZ, R193.H1_H1 ;  /* 0x300000c1ffc10230 */ /* 0x000fe40000004100 */
[----:B------:R-:W-:Y:S01]  /*34d0*/  FFMA.FTZ R175, R14, UR17, R196 ;  /* 0x000000110eaf7c23 */ /* 0x000fe200080100c4 */
[----:B------:R-:W-:-:S03]  /*34e0*/  FADD.FTZ R197, R130, R197 ;  /* 0x000000c582c57221 */ /* 0x000fc60000010000 */
[----:B------:R-:W-:Y:S01]  /*34f0*/  FADD.FTZ R175, R234, -R175 ;  /* 0x800000afeaaf7221 */ /* 0x000fe20000010000 */
[----:B0-----:R-:W-:Y:S02]  /*3500*/  @P5 FMUL.FTZ R172, R160, R173 ;  /* 0x000000ada0ac5220 */ /* 0x001fe40000410000 */
        /* <DEDUP_REMOVED lines=8> */
[----:B0-----:R-:W-:-:S04]  /*3590*/  @P0 FMUL.FTZ R160, R173, R160 ;  /* 0x000000a0ada00220 */ /* 0x001fc80000410000 */
[----:B------:R-:W-:Y:S01]  /*35a0*/  @P0 FMUL.FTZ R174, R193, R160 ;  /* 0x000000a0c1ae0220 */ /* 0x000fe20000410000 */
[----:B------:R-:W-:Y:S01]  /*35b0*/  MOV R160, RZ ;  /* 0x000000ff00a07202 */ /* 0x000fe20000000f00 */
[----:B-1----:R-:W-:Y:S01]  /*35c0*/  @P0 FMUL.FTZ R173, R173, R172 ;  /* 0x000000acadad0220 */ /* 0x002fe20000410000 */
[----:B------:R-:W-:Y:S02]  /*35d0*/  @P0 HADD2.F32 R172, -RZ, R45.H1_H1 ;  /* 0x3000002dffac0230 */ /* 0x000fe40000004100 */
[----:B------:R-:W-:Y:S01]  /*35e0*/  FADD.FTZ R193, R131, R174 ;  /* 0x000000ae83c17221 */ /* 0x000fe20000010000 */
[----:B------:R-:W-:Y:S02]  /*35f0*/  @P5 HADD2.F32 R131, -RZ, R46.H0_H0 ;  /* 0x2000002eff835230 */ /* 0x000fe40000004100 */
[----:B------:R-:W-:Y:S01]  /*3600*/  @P0 FMUL.FTZ R160, R173, R172 ;  /* 0x000000acada00220 */ /* 0x000fe20000410000 */
[----:B------:R-:W-:Y:S01]  /*3610*/  FFMA.FTZ R172, R8, UR17, R196 ;  /* 0x0000001108ac7c23 */ /* 0x000fe200080100c4 */
[----:B------:R-:W0:Y:S01]  /*3620*/  @P5 LDC R173, c[0x0][0x408] ;  /* 0x00010200ffad5b82 */ /* 0x000e220000000800 */
[----:B------:R-:W-:-:S02]  /*3630*/  LOP3.LUT P0, RZ, R17, 0xff00, RZ, 0xc0, !PT ;  /* 0x0000ff0011ff7812 */ /* 0x000fc4000780c0ff */
[----:B------:R-:W-:-:S04]  /*3640*/  FADD.FTZ R172, R243, -R172 ;  /* 0x800000acf3ac7221 */ /* 0x000fc80000010000 */
[----:B------:R-:W-:-:S04]  /*3650*/  FMUL.FTZ R172, R172, UR24 ;  /* 0x00000018acac7c20 */ /* 0x000fc80008410000 */
[----:B------:R-:W-:-:S04]  /*3660*/  @P5 FMUL.FTZ R130, R172, UR16 ;  /* 0x00000010ac825c20 */ /* 0x000fc80008410000 */
[----:B0-----:R-:W-:Y:S01]  /*3670*/  @P5 FMUL.FTZ R173, R130, R173 ;  /* 0x000000ad82ad5220 */ /* 0x001fe20000410000 */
[--C-:B------:R-:W-:Y:S02]  /*3680*/  @P5 HADD2.F32 R130, -RZ, R194.reuse.H0_H0 ;  /* 0x200000c2ff825230 */ /* 0x100fe40000004100 */
[----:B------:R-:W-:-:S03]  /*3690*/  @P0 HADD2.F32 R194, -RZ, R194.H1_H1 ;  /* 0x300000c2ffc20230 */ /* 0x000fc60000004100 */
[----:B------:R-:W-:Y:S01]  /*36a0*/  @P5 FMUL.FTZ R129, R130, R173 ;  /* 0x000000ad82815220 */ /* 0x000fe20000410000 */
[----:B------:R-:W-:Y:S01]  /*36b0*/  @P5 FMUL.FTZ R130, R172, UR16 ;  /* 0x00000010ac825c20 */ /* 0x000fe20008410000 */
[----:B------:R-:W0:Y:S02]  /*36c0*/  @P5 LDC R173, c[0x0][0x408] ;  /* 0x00010200ffad5b82 */ /* 0x000e240000000800 */
[----:B------:R-:W-:Y:S01]  /*36d0*/  FADD.FTZ R132, R132, R129 ;  /* 0x0000008184847221 */ /* 0x000fe20000010000 */
        /* <DEDUP_REMOVED lines=10> */
[----:B0-----:R-:W-:Y:S01]  /*3780*/  @P0 FMUL.FTZ R131, R174, R131 ;  /* 0x00000083ae830220 */ /* 0x001fe20000410000 */
[----:B------:R-:W-:-:S03]  /*3790*/  HFMA2 R174, -RZ, RZ, 0, 0 ;  /* 0x00000000ffae7431 */ /* 0x000fc600000001ff */
[----:B------:R-:W-:Y:S01]  /*37a0*/  @P0 FMUL.FTZ R174, R194, R131 ;  /* 0x00000083c2ae0220 */ /* 0x000fe20000410000 */
[----:B------:R-:W-:Y:S01]  /*37b0*/  MOV R131, RZ ;  /* 0x000000ff00837202 */ /* 0x000fe20000000f00 */
[----:B------:R-:W0:Y:S02]  /*37c0*/  @P0 LDC R194, c[0x0][0x408] ;  /* 0x00010200ffc20b82 */ /* 0x000e240000000800 */
[----:B------:R-:W-:Y:S01]  /*37d0*/  FADD.FTZ R133, R133, R174 ;  /* 0x000000ae85857221 */ /* 0x000fe20000010000 */
[----:B------:R-:W-:Y:S01]  /*37e0*/  FMUL.FTZ R174, R175, UR24 ;  /* 0x00000018afae7c20 */ /* 0x000fe20008410000 */
[----:B------:R-:W-:Y:S02]  /*37f0*/  @P5 HADD2.F32 R175, -RZ, R195.H0_H0 ;  /* 0x200000c3ffaf5230 */ /* 0x000fe40000004100 */
[----:B0-----:R-:W-:Y:S01]  /*3800*/  @P0 FMUL.FTZ R194, R129, R194 ;  /* 0x000000c281c20220 */ /* 0x001fe20000410000 */
[----:B------:R-:W-:-:S05]  /*3810*/  @P0 HADD2.F32 R129, -RZ, R46.H1_H1 ;  /* 0x3000002eff810230 */ /* 0x000fca0000004100 */
[----:B------:R-:W-:Y:S01]  /*3820*/  @P0 FMUL.FTZ R131, R194, R129 ;  /* 0x00000081c2830220 */ /* 0x000fe20000410000 */
[----:B------:R-:W-:Y:S01]  /*3830*/  @P5 FMUL.FTZ R194, R174, UR16 ;  /* 0x00000010aec25c20 */ /* 0x000fe20008410000 */
[----:B------:R-:W0:Y:S01]  /*3840*/  @P5 LDC R129, c[0x0][0x408] ;  /* 0x00010200ff815b82 */ /* 0x000e220000000800 */
[----:B------:R-:W-:Y:S02]  /*3850*/  ISETP.GE.U32.AND P0, PT, R16, RZ, PT ;  /* 0x000000ff1000720c */ /* 0x000fe40003f06070 */
[----:B------:R-:W-:Y:S02]  /*3860*/  F2FP.F16.F32.PACK_AB R130, R131, R130 ;  /* 0x000000828382723e */ /* 0x000fe400000000ff */
[----:B------:R-:W-:-:S13]  /*3870*/  ISETP.GE.U32.AND.EX P0, PT, R17, 0x1000000, PT, P0 ;  /* 0x010000001100780c */ /* 0x000fda0003f06100 */
[----:B------:R-:W-:Y:S02]  /*3880*/  @P0 HADD2.F32 R195, -RZ, R195.H1_H1 ;  /* 0x300000c3ffc30230 */ /* 0x000fe40000004100 */
[----:B0-----:R-:W-:Y:S01]  /*3890*/  @P5 FMUL.FTZ R194, R194, R129 ;  /* 0x00000081c2c25220 */ /* 0x001fe20000410000 */
[----:B------:R-:W-:-:S03]  /*38a0*/  HFMA2 R129, -RZ, RZ, 0, 0 ;  /* 0x00000000ff817431 */ /* 0x000fc600000001ff */
[----:B------:R-:W-:Y:S01]  /*38b0*/  @P5 FMUL.FTZ R129, R175, R194 ;  /* 0x000000c2af815220 */ /* 0x000fe20000410000 */
[----:B------:R-:W-:Y:S01]  /*38c0*/  FFMA.FTZ R175, R201, UR17, R196 ;  /* 0x00000011c9af7c23 */ /* 0x000fe200080100c4 */
[----:B------:R-:W0:Y:S02]  /*38d0*/  @P5 LDC R194, c[0x0][0x408] ;  /* 0x00010200ffc25b82 */ /* 0x000e240000000800 */
[----:B------:R-:W-:Y:S01]  /*38e0*/  FADD.FTZ R134, R134, R129 ;  /* 0x0000008186867221 */ /* 0x000fe20000010000 */
[----:B------:R-:W-:Y:S01]  /*38f0*/  @P5 FMUL.FTZ R129, R174, UR16 ;  /* 0x00000010ae815c20 */ /* 0x000fe20008410000 */
[----:B------:R-:W-:-:S04]  /*3900*/  FADD.FTZ R175, R224, -R175 ;  /* 0x800000afe0af7221 */ /* 0x000fc80000010000 */
[----:B------:R-:W-:-:S04]  /*3910*/  FMUL.FTZ R175, R175, UR24 ;  /* 0x00000018afaf7c20 */ /* 0x000fc80008410000 */
[----:B------:R-:W-:Y:S01]  /*3920*/  @P0 FMUL.FTZ R205, R175, UR16 ;  /* 0x00000010afcd0c20 */ /* 0x000fe20008410000 */
[----:B0-----:R-:W-:Y:S01]  /*3930*/  @P5 FMUL.FTZ R206, R129, R194 ;  /* 0x000000c281ce5220 */ /* 0x001fe20000410000 */
[----:B------:R-:W-:Y:S01]  /*3940*/  @P5 HADD2.F32 R129, -RZ, R47.H0_H0 ;  /* 0x2000002fff815230 */ /* 0x000fe20000004100 */
[----:B------:R-:W-:-:S04]  /*3950*/  MOV R194, RZ ;  /* 0x000000ff00c27202 */ /* 0x000fc80000000f00 */
[----:B------:R-:W-:Y:S02]  /*3960*/  @P5 FMUL.FTZ R194, R206, R129 ;  /* 0x00000081cec25220 */ /* 0x000fe40000410000 */
[----:B------:R-:W0:Y:S08]  /*3970*/  @P0 LDC R129, c[0x0][0x408] ;  /* 0x00010200ff810b82 */ /* 0x000e300000000800 */
[----:B------:R-:W1:Y:S01]  /*3980*/  @P0 LDC R206, c[0x0][0x408] ;  /* 0x00010200ffce0b82 */ /* 0x000e620000000800 */
[----:B0-----:R-:W-:Y:S01]  /*3990*/  @P0 FMUL.FTZ R129, R205, R129 ;  /* 0x00000081cd810220 */ /* 0x001fe20000410000 */
[----:B------:R-:W-:-:S03]  /*39a0*/  HFMA2 R205, -RZ, RZ, 0, 0 ;  /* 0x00000000ffcd7431 */ /* 0x000fc600000001ff */
[----:B------:R-:W-:Y:S01]  /*39b0*/  @P0 FMUL.FTZ R205, R195, R129 ;  /* 0x00000081c3cd0220 */ /* 0x000fe20000410000 */
[----:B------:R-:W-:Y:S01]  /*39c0*/  @P0 FMUL.FTZ R129, R175, UR16 ;  /* 0x00000010af810c20 */ /* 0x000fe20008410000 */
[----:B------:R-:W-:Y:S02]  /*39d0*/  MOV R195, RZ ;  /* 0x000000ff00c37202 */ /* 0x000fe40000000f00 */
[----:B------:R-:W-:Y:S01]  /*39e0*/  FADD.FTZ R135, R135, R205 ;  /* 0x000000cd87877221 */ /* 0x000fe20000010000 */
[----:B------:R-:W-:Y:S02]  /*39f0*/  @P0 HADD2.F32 R205, -RZ, R47.H1_H1 ;  /* 0x3000002fffcd0230 */ /* 0x000fe40000004100 */
[----:B-1----:R-:W-:-:S04]  /*3a00*/  @P0 FMUL.FTZ R129, R129, R206 ;  /* 0x000000ce81810220 */ /* 0x002fc80000410000 */
[----:B------:R-:W-:Y:S01]  /*3a10*/  @P0 FMUL.FTZ R195, R129, R205 ;  /* 0x000000cd81c30220 */ /* 0x000fe20000410000 */
[----:B------:R-:W-:Y:S02]  /*3a20*/  LOP3.LUT P0, RZ, R16, 0xff, RZ, 0xc0, !PT ;  /* 0x000000ff10ff7812 */ /* 0x000fe4000780c0ff */
[----:B------:R-:W-:Y:S01]  /*3a30*/  F2FP.F16.F32.PACK_AB R129, R160, R199 ;  /* 0x000000c7a081723e */ /* 0x000fe200000000ff */
[----:B------:R-:W-:Y:S01]  /*3a40*/  FFMA.FTZ R160, R214, UR17, R196 ;  /* 0x00000011d6a07c23 */ /* 0x000fe200080100c4 */
[----:B------:R-:W-:Y:S01]  /*3a50*/  F2FP.F16.F32.PACK_AB R131, R195, R194 ;  /* 0x000000c2c383723e */ /* 0x000fe200000000ff */
[----:B------:R-:W-:Y:S02]  /*3a60*/  HFMA2 R195, -RZ, RZ, 0, 0 ;  /* 0x00000000ffc37431 */ /* 0x000fe400000001ff */
[----:B------:R-:W-:-:S04]  /*3a70*/  FADD.FTZ R160, R247, -R160 ;  /* 0x800000a0f7a07221 */ /* 0x000fc80000010000 */
[----:B------:R-:W-:Y:S02]  /*3a80*/  FMUL.FTZ R160, R160, UR24 ;  /* 0x00000018a0a07c20 */ /* 0x000fe40008410000 */
[----:B------:R-:W0:Y:S01]  /*3a90*/  @P0 LDC R199, c[0x0][0x408] ;  /* 0x00010200ffc70b82 */ /* 0x000e220000000800 */
[----:B------:R-:W-:Y:S02]  /*3aa0*/  @P0 HADD2.F32 R192, -RZ, R192.H0_H0 ;  /* 0x200000c0ffc00230 */ /* 0x000fe40000004100 */
[----:B------:R-:W-:-:S04]  /*3ab0*/  @P0 FMUL.FTZ R194, R160, UR16 ;  /* 0x00000010a0c20c20 */ /* 0x000fc80008410000 */
[----:B0-----:R-:W-:-:S04]  /*3ac0*/  @P0 FMUL.FTZ R199, R194, R199 ;  /* 0x000000c7c2c70220 */ /* 0x001fc80000410000 */
[----:B------:R-:W-:Y:S02]  /*3ad0*/  @P0 FMUL.FTZ R195, R192, R199 ;  /* 0x000000c7c0c30220 */ /* 0x000fe40000410000 */
[----:B------:R-:W0:Y:S02]  /*3ae0*/  @P0 LDC R199, c[0x0][0x408] ;  /* 0x00010200ffc70b82 */ /* 0x000e240000000800 */
[----:B------:R-:W-:Y:S01]  /*3af0*/  FADD.FTZ R192, R128, R195 ;  /* 0x000000c380c07221 */ /* 0x000fe20000010000 */
[----:B------:R-:W-:Y:S01]  /*3b00*/  @P0 FMUL.FTZ R128, R160, UR16 ;  /* 0x00000010a0800c20 */ /* 0x000fe20008410000 */
[----:B------:R-:W-:-:S03]  /*3b10*/  MOV R195, RZ ;  /* 0x000000ff00c37202 */ /* 0x000fc60000000f00 */
[----:B0-----:R-:W-:Y:S01]  /*3b20*/  @P0 FMUL.FTZ R199, R128, R199 ;  /* 0x000000c780c70220 */ /* 0x001fe20000410000 */
[----:B------:R-:W-:-:S05]  /*3b30*/  @P0 HADD2.F32 R128, -RZ, R44.H0_H0 ;  /* 0x2000002cff800230 */ /* 0x000fca0000004100 */
[----:B------:R-:W-:-:S05]  /*3b40*/  @P0 FMUL.FTZ R195, R199, R128 ;  /* 0x00000080c7c30220 */ /* 0x000fca0000410000 */
[----:B------:R-:W-:Y:S01]  /*3b50*/  F2FP.F16.F32.PACK_AB R128, R204, R195 ;  /* 0x000000c3cc80723e */ /* 0x000fe200000000ff */
[----:B------:R-:W-:Y:S06]  /*3b60*/  BRA `(.L_x_10329) ;  /* 0x0000001000dc7947 */ /* 0x000fec0003800000 */
.L_x_10327:
        /* <DEDUP_REMOVED lines=10> */
[----:B-----5:R-:W-:Y:S02]  /*3c10*/  @P0 HADD2.F32 R204, -RZ, R192.H1_H1 ;  /* 0x300000c0ffcc0230 */ /* 0x020fe40000004100 */
[----:B------:R-:W-:Y:S01]  /*3c20*/  @P0 FFMA.FTZ R199, R218, UR17, R196 ;  /* 0x00000011dac70c23 */ /* 0x000fe200080100c4 */
[----:B------:R-:W-:-:S04]  /*3c30*/  @P0 FADD.FTZ R198, R207, -R198 ;  /* 0x800000c6cfc60221 */ /* 0x000fc80000010000 */
[----:B------:R-:W-:-:S04]  /*3c40*/  @P0 FFMA.FTZ R198, R198, UR24, R165 ;  /* 0x00000018c6c60c23 */ /* 0x000fc800080100a5 */
[----:B------:R-:W-:-:S04]  /*3c50*/  @P0 FMUL.FTZ R198, R198, UR16 ;  /* 0x00000010c6c60c20 */ /* 0x000fc80008410000 */
[----:B0-----:R-:W-:Y:S01]  /*3c60*/  @P0 FMUL.FTZ R197, R198, R197 ;  /* 0x000000c5c6c50220 */ /* 0x001fe20000410000 */
[----:B------:R-:W-:-:S03]  /*3c70*/  HFMA2 R198, -RZ, RZ, 0, 0 ;  /* 0x00000000ffc67431 */ /* 0x000fc600000001ff */
[----:B------:R-:W-:Y:S01]  /*3c80*/  @P0 FMUL.FTZ R198, R204, R197 ;  /* 0x000000c5ccc60220 */ /* 0x000fe20000410000 */
[----:B------:R-:W-:Y:S01]  /*3c90*/  @P0 FADD.FTZ R204, R207, -R199 ;  /* 0x800000c7cfcc0221 */ /* 0x000fe20000010000 */
[----:B------:R-:W0:Y:S01]  /*3ca0*/  @P0 LDC R197, c[0x0][0x408] ;  /* 0x00010200ffc50b82 */ /* 0x000e220000000800 */
[----:B------:R-:W-:Y:S01]  /*3cb0*/  @P5 FFMA.FTZ R199, R213, UR17, R196 ;  /* 0x00000011d5c75c23 */ /* 0x000fe200080100c4 */
[----:B------:R-:W-:Y:S01]  /*3cc0*/  FADD.FTZ R198, R129, R198 ;  /* 0x000000c681c67221 */ /* 0x000fe20000010000 */
[----:B------:R-:W-:Y:S01]  /*3cd0*/  @P0 FFMA.FTZ R204, R204, UR24, R165 ;  /* 0x00000018cccc0c23 */ /* 0x000fe200080100a5 */
[----:B------:R-:W-:Y:S02]  /*3ce0*/  @P0 HADD2.F32 R129, -RZ, R44.H1_H1 ;  /* 0x3000002cff810230 */ /* 0x000fe40000004100 */
[----:B------:R-:W-:Y:S01]  /*3cf0*/  @P5 FADD.FTZ R199, R250, -R199 ;  /* 0x800000c7fac75221 */ /* 0x000fe20000010000 */
[----:B------:R-:W-:-:S03]  /*3d00*/  @P0 FMUL.FTZ R204, R204, UR16 ;  /* 0x00000010cccc0c20 */ /* 0x000fc60008410000 */
[----:B------:R-:W-:Y:S01]  /*3d10*/  @P5 FFMA.FTZ R199, R199, UR24, R166 ;  /* 0x00000018c7c75c23 */ /* 0x000fe200080100a6 */
[----:B0-----:R-:W-:Y:S01]  /*3d20*/  @P0 FMUL.FTZ R206, R204, R197 ;  /* 0x000000c5ccce0220 */ /* 0x001fe20000410000 */
[----:B------:R-:W-:Y:S01]  /*3d30*/  MOV R204, RZ ;  /* 0x000000ff00cc7202 */ /* 0x000fe20000000f00 */
[----:B------:R-:W-:Y:S02]  /*3d40*/  @P5 FFMA.FTZ R197, R213, UR17, R196 ;  /* 0x00000011d5c55c23 */ /* 0x000fe400080100c4 */
[----:B------:R-:W-:Y:S01]  /*3d50*/  @P0 FMUL.FTZ R204, R129, R206 ;  /* 0x000000ce81cc0220 */ /* 0x000fe20000410000 */
[----:B------:R-:W-:Y:S01]  /*3d60*/  LOP3.LUT P0, RZ, R16, 0xff000000, RZ, 0xc0, !PT ;  /* 0xff00000010ff7812 */ /* 0x000fe2000780c0ff */
[----:B------:R-:W0:Y:S01]  /*3d70*/  @P5 LDC R129, c[0x0][0x408] ;  /* 0x00010200ff815b82 */ /* 0x000e220000000800 */
[----:B------:R-:W-:-:S04]  /*3d80*/  @P5 FADD.FTZ R197, R250, -R197 ;  /* 0x800000c5fac55221 */ /* 0x000fc80000010000 */
[----:B------:R-:W-:-:S04]  /*3d90*/  @P5 FFMA.FTZ R197, R197, UR24, R166 ;  /* 0x00000018c5c55c23 */ /* 0x000fc800080100a6 */
[----:B------:R-:W-:Y:S01]  /*3da0*/  @P5 FMUL.FTZ R206, R197, UR16 ;  /* 0x00000010c5ce5c20 */ /* 0x000fe20008410000 */
[----:B------:R-:W-:Y:S02]  /*3db0*/  HFMA2 R197, -RZ, RZ, 0, 0 ;  /* 0x00000000ffc57431 */ /* 0x000fe400000001ff */
[----:B------:R-:W-:Y:S01]  /*3dc0*/  @P0 FFMA.FTZ R205, R210, UR17, R196 ;  /* 0x00000011d2cd0c23 */ /* 0x000fe200080100c4 */
        /* <DEDUP_REMOVED lines=11> */
[----:B------:R-:W-:Y:S01]  /*3e80*/  @P0 FADD.FTZ R130, R246, -R205 ;  /* 0x800000cdf6820221 */ /* 0x000fe20000010000 */
[----:B------:R-:W0:Y:S03]  /*3e90*/  @P0 LDC R129, c[0x0][0x408] ;  /* 0x00010200ff810b82 */ /* 0x000e260000000800 */
[----:B------:R-:W-:-:S04]  /*3ea0*/  @P0 FFMA.FTZ R130, R130, UR24, R167 ;  /* 0x0000001882820c23 */ /* 0x000fc800080100a7 */
[----:B------:R-:W-:-:S04]  /*3eb0*/  @P0 FMUL.FTZ R130, R130, UR16 ;  /* 0x0000001082820c20 */ /* 0x000fc80008410000 */
[----:B0-----:R-:W-:Y:S01]  /*3ec0*/  @P0 FMUL.FTZ R129, R130, R129 ;  /* 0x0000008182810220 */ /* 0x001fe20000410000 */
[----:B------:R-:W-:-:S03]  /*3ed0*/  HFMA2 R130, -RZ, RZ, 0, 0 ;  /* 0x00000000ff827431 */ /* 0x000fc600000001ff */
[----:B------:R-:W-:Y:S02]  /*3ee0*/  @P0 FMUL.FTZ R130, R206, R129 ;  /* 0x00000081ce820220 */ /* 0x000fe40000410000 */
[----:B------:R-:W0:Y:S02]  /*3ef0*/  @P0 LDC R129, c[0x0][0x408] ;  /* 0x00010200ff810b82 */ /* 0x000e240000000800 */
[----:B------:R-:W-:Y:S01]  /*3f00*/  FADD.FTZ R193, R131, R130 ;  /* 0x0000008283c17221 */ /* 0x000fe20000010000 */
[----:B------:R-:W-:-:S04]  /*3f10*/  @P0 FFMA.FTZ R131, R210, UR17, R196 ;  /* 0x00000011d2830c23 */ /* 0x000fc800080100c4 */
[----:B------:R-:W-:-:S04]  /*3f20*/  @P0 FADD.FTZ R130, R246, -R131 ;  /* 0x80000083f6820221 */ /* 0x000fc80000010000 */
[----:B------:R-:W-:-:S04]  /*3f30*/  @P0 FFMA.FTZ R130, R130, UR24, R167 ;  /* 0x0000001882820c23 */ /* 0x000fc800080100a7 */
        /* <DEDUP_REMOVED lines=19> */
[----:B------:R-:W0:Y:S03]  /*4070*/  @P0 LDC R131, c[0x0][0x408] ;  /* 0x00010200ff830b82 */ /* 0x000e260000000800 */
[----:B------:R-:W-:-:S04]  /*4080*/  @P0 FFMA.FTZ R205, R205, UR24, R168 ;  /* 0x00000018cdcd0c23 */ /* 0x000fc800080100a8 */
[----:B------:R-:W-:Y:S01]  /*4090*/  @P0 FMUL.FTZ R130, R205, UR16 ;  /* 0x00000010cd820c20 */ /* 0x000fe20008410000 */
[----:B------:R-:W-:-:S03]  /*40a0*/  @P0 HADD2.F32 R205, -RZ, R46.H0_H0 ;  /* 0x2000002effcd0230 */ /* 0x000fc60000004100 */
        /* <DEDUP_REMOVED lines=10> */
[----:B------:R-:W-:-:S03]  /*4150*/  @P0 FFMA.FTZ R131, R131, UR24, R169 ;  /* 0x0000001883830c23 */ /* 0x000fc600080100a9 */
[----:B------:R-:W-:Y:S01]  /*4160*/  @P0 FFMA.FTZ R206, R206, UR24, R169 ;  /* 0x00000018cece0c23 */ /* 0x000fe200080100a9 */
        /* <DEDUP_REMOVED lines=48> */
[----:B------:R-:W-:-:S04]  /*4470*/  @P0 FFMA.FTZ R195, R195, UR24, R171 ;  /* 0x00000018c3c30c23 */ /* 0x000fc800080100ab */
        /* <DEDUP_REMOVED lines=11> */
[----:B------:R-:W-:-:S04]  /*4530*/  @P0 FFMA.FTZ R205, R205, UR24, R164 ;  /* 0x00000018cdcd0c23 */ /* 0x000fc800080100a4 */
[----:B------:R-:W-:-:S04]  /*4540*/  @P0 FMUL.FTZ R205, R205, UR16 ;  /* 0x00000010cdcd0c20 */ /* 0x000fc80008410000 */
[----:B0-----:R-:W-:Y:S01]  /*4550*/  @P0 FMUL.FTZ R205, R205, R206 ;  /* 0x000000cecdcd0220 */ /* 0x001fe20000410000 */
[----:B------:R-:W-:-:S03]  /*4560*/  HFMA2 R206, -RZ, RZ, 0, 0 ;  /* 0x00000000ffce7431 */ /* 0x000fc600000001ff */
[----:B------:R-:W-:-:S04]  /*4570*/  @P0 FMUL.FTZ R206, R192, R205 ;  /* 0x000000cdc0ce0220 */ /* 0x000fc80000410000 */
[----:B------:R-:W-:Y:S01]  /*4580*/  FADD.FTZ R192, R128, R206 ;  /* 0x000000ce80c07221 */ /* 0x000fe20000010000 */
[----:B------:R-:W-:-:S04]  /*4590*/  @P0 FFMA.FTZ R128, R214, UR17, R196 ;  /* 0x00000011d6800c23 */ /* 0x000fc800080100c4 */
[----:B------:R-:W-:-:S04]  /*45a0*/  @P0 FADD.FTZ R205, R247, -R128 ;  /* 0x80000080f7cd0221 */ /* 0x000fc80000010000 */
[----:B------:R-:W-:-:S04]  /*45b0*/  @P0 FFMA.FTZ R205, R205, UR24, R164 ;  /* 0x00000018cdcd0c23 */ /* 0x000fc800080100a4 */
[----:B------:R-:W-:Y:S01]  /*45c0*/  @P0 FMUL.FTZ R128, R205, UR16 ;  /* 0x00000010cd800c20 */ /* 0x000fe20008410000 */
[----:B------:R-:W-:-:S03]  /*45d0*/  @P0 HADD2.F32 R205, -RZ, R44.H0_H0 ;  /* 0x2000002cffcd0230 */ /* 0x000fc60000004100 */
[----:B-1----:R-:W-:Y:S01]  /*45e0*/  @P0 FMUL.FTZ R199, R128, R199 ;  /* 0x000000c780c70220 */ /* 0x002fe20000410000 */
[----:B------:R-:W-:-:S03]  /*45f0*/  MOV R128, RZ ;  /* 0x000000ff00807202 */ /* 0x000fc60000000f00 */
[----:B------:R-:W-:-:S05]  /*4600*/  @P0 FMUL.FTZ R128, R205, R199 ;  /* 0x000000c7cd800220 */ /* 0x000fca0000410000 */
[----:B------:R-:W-:Y:S01]  /*4610*/  F2FP.F16.F32.PACK_AB R128, R204, R128 ;  /* 0x00000080cc80723e */ /* 0x000fe200000000ff */
[----:B------:R-:W-:Y:S06]  /*4620*/  BRA `(.L_x_10329) ;  /* 0x00000008002c7947 */ /* 0x000fec0003800000 */
.L_x_10330:
[----:B------:R-:W-:Y:S01]  /*4630*/  LOP3.LUT P0, RZ, R16, 0xff00, RZ, 0xc0, !PT ;  /* 0x0000ff0010ff7812 */ /* 0x000fe2000780c0ff */
[----:B------:R-:W-:Y:S01]  /*4640*/  FFMA.FTZ R160, R218, UR17, R196 ;  /* 0x00000011daa07c23 */ /* 0x000fe200080100c4 */
[----:B------:R-:W-:Y:S02]  /*4650*/  LOP3.LUT P5, RZ, R16, 0xff0000, RZ, 0xc0, !PT ;  /* 0x00ff000010ff7812 */ /* 0x000fe400078ac0ff */
[----:B------:R-:W-:Y:S01]  /*4660*/  CS2R R198, SRZ ;  /* 0x0000000000c67805 */ /* 0x000fe2000001ff00 */
[----:B------:R-:W-:Y:S02]  /*4670*/  HFMA2 R204, -RZ, RZ, 0, 0 ;  /* 0x00000000ffcc7431 */ /* 0x000fe400000001ff */
[----:B-----5:R-:W-:Y:S01]  /*4680*/  FADD.FTZ R160, R207, -R160 ;  /* 0x800000a0cfa07221 */ /* 0x020fe20000010000 */
[----:B------:R-:W-:-:S03]  /*4690*/  MOV R197, RZ ;  /* 0x000000ff00c57202 */ /* 0x000fc60000000f00 */
[----:B------:R-:W-:Y:S02]  /*46a0*/  FFMA.FTZ R161, R160, UR24, R165 ;  /* 0x00000018a0a17c23 */ /* 0x000fe400080100a5 */
        /* <DEDUP_REMOVED lines=15> */
[----:B------:R-:W-:Y:S01]  /*47a0*/  FFMA.FTZ R162, R163, UR24, R166 ;  /* 0x00000018a3a27c23 */ /* 0x000fe200080100a6 */
        /* <DEDUP_REMOVED lines=9> */
[----:B------:R-:W-:Y:S01]  /*4840*/  FADD.FTZ R197, R130, R197 ;  /* 0x000000c582c57221 */ /* 0x000fe20000010000 */
[----:B0-----:R-:W-:Y:S02]  /*4850*/  @P5 FMUL.FTZ R172, R160, R173 ;  /* 0x000000ada0ac5220 */ /* 0x001fe40000410000 */
[----:B------:R-:W0:Y:S02]  /*4860*/  @P0 LDC R160, c[0x0][0x408] ;  /* 0x00010200ffa00b82 */ /* 0x000e240000000800 */
[----:B------:R-:W-:Y:S01]  /*4870*/  @P5 FMUL.FTZ R199, R163, R172 ;  /* 0x000000aca3c75220 */ /* 0x000fe20000410000 */
[----:B------:R-:W-:Y:S01]  /*4880*/  FFMA.FTZ R163, R210, UR17, R196 ;  /* 0x00000011d2a37c23 */ /* 0x000fe200080100c4 */
[----:B------:R-:W-:-:S03]  /*4890*/  LOP3.LUT P5, RZ, R17, 0xff, RZ, 0xc0, !PT ;  /* 0x000000ff11ff7812 */ /* 0x000fc600078ac0ff */
[----:B------:R-:W-:Y:S01]  /*48a0*/  FADD.FTZ R174, R246, -R163 ;  /* 0x800000a3f6ae7221 */ /* 0x000fe20000010000 */
[----:B------:R-:W1:Y:S03]  /*48b0*/  @P0 LDC R172, c[0x0][0x408] ;  /* 0x00010200ffac0b82 */ /* 0x000e660000000800 */
[----:B------:R-:W-:Y:S01]  /*48c0*/  FFMA.FTZ R163, R174, UR24, R167 ;  /* 0x00000018aea37c23 */ /* 0x000fe200080100a7 */
[----:B------:R-:W-:-:S03]  /*48d0*/  HFMA2 R174, -RZ, RZ, 0, 0 ;  /* 0x00000000ffae7431 */ /* 0x000fc600000001ff */
        /* <DEDUP_REMOVED lines=13> */
[----:B------:R-:W-:Y:S01]  /*49b0*/  FFMA.FTZ R172, R175, UR24, R168 ;  /* 0x00000018afac7c23 */ /* 0x000fe200080100a8 */
[----:B------:R-:W-:-:S03]  /*49c0*/  FFMA.FTZ R175, R14, UR17, R196 ;  /* 0x000000110eaf7c23 */ /* 0x000fc600080100c4 */
[----:B------:R-:W-:Y:S01]  /*49d0*/  @P5 FMUL.FTZ R130, R172, UR16 ;  /* 0x00000010ac825c20 */ /* 0x000fe20008410000 */
[----:B------:R-:W-:-:S03]  /*49e0*/  FADD.FTZ R175, R234, -R175 ;  /* 0x800000afeaaf7221 */ /* 0x000fc60000010000 */
        /* <DEDUP_REMOVED lines=23> */
[----:B------:R-:W-:Y:S01]  /*4b60*/  FFMA.FTZ R174, R175, UR24, R170 ;  /* 0x00000018afae7c23 */ /* 0x000fe200080100aa */
        /* <DEDUP_REMOVED lines=16> */
[----:B------:R-:W-:-:S04]  /*4c70*/  @P5 FMUL.FTZ R129, R174, UR16 ;  /* 0x00000010ae815c20 */ /* 0x000fc80008410000 */
[----:B0-----:R-:W-:Y:S01]  /*4c80*/  @P5 FMUL.FTZ R206, R129, R194 ;  /* 0x000000c281ce5220 */ /* 0x001fe20000410000 */
[----:B------:R-:W-:Y:S01]  /*4c90*/  @P5 HADD2.F32 R129, -RZ, R47.H0_H0 ;  /* 0x2000002fff815230 */ /* 0x000fe20000004100 */
[----:B------:R-:W-:-:S04]  /*4ca0*/  MOV R194, RZ ;  /* 0x000000ff00c27202 */ /* 0x000fc80000000f00 */
[----:B------:R-:W-:Y:S01]  /*4cb0*/  @P5 FMUL.FTZ R194, R129, R206 ;  /* 0x000000ce81c25220 */ /* 0x000fe20000410000 */
[----:B------:R-:W-:Y:S01]  /*4cc0*/  FADD.FTZ R206, R224, -R175 ;  /* 0x800000afe0ce7221 */ /* 0x000fe20000010000 */
[----:B------:R-:W0:Y:S03]  /*4cd0*/  @P0 LDC R129, c[0x0][0x408] ;  /* 0x00010200ff810b82 */ /* 0x000e260000000800 */
[----:B------:R-:W-:-:S04]  /*4ce0*/  FFMA.FTZ R175, R206, UR24, R171 ;  /* 0x00000018ceaf7c23 */ /* 0x000fc800080100ab */
[----:B------:R-:W-:Y:S01]  /*4cf0*/  @P0 FMUL.FTZ R205, R175, UR16 ;  /* 0x00000010afcd0c20 */ /* 0x000fe20008410000 */
[----:B------:R-:W1:Y:S03]  /*4d00*/  @P0 LDC R206, c[0x0][0x408] ;  /* 0x00010200ffce0b82 */ /* 0x000e660000000800 */
        /* <DEDUP_REMOVED lines=12> */
[----:B------:R-:W-:-:S03]  /*4dd0*/  F2FP.F16.F32.PACK_AB R131, R195, R194 ;  /* 0x000000c2c383723e */ /* 0x000fc600000000ff */
[----:B------:R-:W-:-:S04]  /*4de0*/  FADD.FTZ R195, R247, -R160 ;  /* 0x800000a0f7c37221 */ /* 0x000fc80000010000 */
[----:B------:R-:W-:Y:S01]  /*4df0*/  FFMA.FTZ R160, R195, UR24, R164 ;  /* 0x00000018c3a07c23 */ /* 0x000fe200080100a4 */
[----:B------:R-:W-:Y:S01]  /*4e00*/  HFMA2 R195, -RZ, RZ, 0, 0 ;  /* 0x00000000ffc37431 */ /* 0x000fe200000001ff */
        /* <DEDUP_REMOVED lines=12> */
[----:B------:R-:W-:-:S07]  /*4ed0*/  F2FP.F16.F32.PACK_AB R128, R204, R195 ;  /* 0x000000c3cc80723e */ /* 0x000fce00000000ff */
.L_x_10329:
        /* <DEDUP_REMOVED lines=13> */
[----:B------:R-:W-:-:S07]  /*4fb0*/  MOV R131, R193 ;  /* 0x000000c100837202 */ /* 0x000fce0000000f00 */
.L_x_10326:
[----:B------:R-:W-:Y:S05]  /*4fc0*/  BSYNC.RECONVERGENT B0 ;  /* 0x0000000000007941 */ /* 0x000fea0003800200 */
.L_x_10325:
        /* <DEDUP_REMOVED lines=8> */
[----:B------:R0:W5:Y:S01]  /*5050*/  LDL R207, [R1+0x8] ;  /* 0x0000080001cf7983 */ /* 0x0001620000100800 */
[----:B------:R-:W-:-:S04]  /*5060*/  UISETP.NE.U32.AND UP1, UPT, UR8, URZ, UPT ;  /* 0x000000ff0800728c */ /* 0x000fc8000bf25070 */
[----:B------:R-:W-:-:S06]  /*5070*/  UISETP.NE.AND.EX UP1, UPT, UR9, URZ, UPT, UP1 ;  /* 0x000000ff0900728c */ /* 0x000fcc000bf25310 */
[----:B------:R-:W-:-:S13]  /*5080*/  PLOP3.LUT P0, PT, PT, PT, UP1, 0x80, 0x8 ;  /* 0x000000000008781c */ /* 0x000fda0003f0f018 */
[----:B0-----:R-:W-:Y:S05]  /*5090*/  @!P0 BRA `(.L_x_10334) ;  /* 0x0000000800308947 */ /* 0x001fea0003800000 */
[C---:B------:R-:W-:Y:S01]  /*50a0*/  LOP3.LUT P5, RZ, R18.reuse, 0xff00, RZ, 0xc0, !PT ;  /* 0x0000ff0012ff7812 */ /* 0x040fe200078ac0ff */
[----:B------:R-:W-:Y:S01]  /*50b0*/  FFMA.FTZ R161, R217, UR17, R196 ;  /* 0x00000011d9a17c23 */ /* 0x000fe200080100c4 */
[----:B------:R-:W-:Y:S02]  /*50c0*/  LOP3.LUT P6, RZ, R18, 0xff0000, RZ, 0xc0, !PT ;  /* 0x00ff000012ff7812 */ /* 0x000fe400078cc0ff */
[----:B------:R-:W-:Y:S01]  /*50d0*/  CS2R R198, SRZ ;  /* 0x0000000000c67805 */ /* 0x000fe2000001ff00 */
[----:B------:R-:W-:Y:S02]  /*50e0*/  HFMA2 R204, -RZ, RZ, 0, 0 ;  /* 0x00000000ffcc7431 */ /* 0x000fe400000001ff */
[----:B------:R-:W-:Y:S01]  /*50f0*/  FADD.FTZ R160, R252, -R161 ;  /* 0x800000a1fca07221 */ /* 0x000fe20000010000 */
[----:B------:R-:W-:-:S03]  /*5100*/  MOV R197, RZ ;  /* 0x000000ff00c57202 */ /* 0x000fc60000000f00 */
[----:B------:R-:W-:Y:S02]  /*5110*/  FFMA.FTZ R161, R160, UR24, R37 ;  /* 0x00000018a0a17c23 */ /* 0x000fe40008010025 */
[----:B------:R-:W0:Y:S02]  /*5120*/  @P5 LDC R163, c[0x0][0x408] ;  /* 0x00010200ffa35b82 */ /* 0x000e240000000800 */
[----:B------:R-:W-:-:S06]  /*5130*/  @P5 FMUL.FTZ R160, R161, UR16 ;  /* 0x00000010a1a05c20 */ /* 0x000fcc0008410000 */
[----:B------:R-:W1:Y:S08]  /*5140*/  @P5 LDC R173, c[0x0][0x408] ;  /* 0x00010200ffad5b82 */ /* 0x000e700000000800 */
[----:B------:R-:W2:Y:S01]  /*5150*/  @P6 LDC R175, c[0x0][0x408] ;  /* 0x00010200ffaf6b82 */ /* 0x000ea20000000800 */
[----:B0-----:R-:W-:Y:S01]  /*5160*/  @P5 FMUL.FTZ R163, R160, R163 ;  /* 0x000000a3a0a35220 */ /* 0x001fe20000410000 */
[----:B-----5:R-:W-:-:S05]  /*5170*/  @P5 HADD2.F32 R160, -RZ, R192.H1_H1 ;  /* 0x300000c0ffa05230 */ /* 0x020fca0000004100 */
[----:B------:R-:W-:Y:S01]  /*5180*/  @P5 FMUL.FTZ R198, R160, R163 ;  /* 0x000000a3a0c65220 */ /* 0x000fe20000410000 */
[----:B------:R-:W-:-:S03]  /*5190*/  @P5 FMUL.FTZ R160, R161, UR16 ;  /* 0x00000010a1a05c20 */ /* 0x000fc60008410000 */
[----:B------:R-:W-:Y:S01]  /*51a0*/  FADD.FTZ R198, R137, R198 ;  /* 0x000000c689c67221 */ /* 0x000fe20000010000 */
[----:B-1----:R-:W-:Y:S01]  /*51b0*/  @P5 FMUL.FTZ R173, R160, R173 ;  /* 0x000000ada0ad5220 */ /* 0x002fe20000410000 */
[----:B------:R-:W-:Y:S02]  /*51c0*/  @P5 HADD2.F32 R160, -RZ, R52.H1_H1 ;  /* 0x30000034ffa05230 */ /* 0x000fe40000004100 */
[----:B------:R-:W-:-:S03]  /*51d0*/  HFMA2 R137, -RZ, RZ, 0, 0 ;  /* 0x00000000ff897431 */ /* 0x000fc600000001ff */
[----:B------:R-:W-:Y:S01]  /*51e0*/  @P5 FMUL.FTZ R204, R173, R160 ;  /* 0x000000a0adcc5220 */ /* 0x000fe20000410000 */
[----:B------:R-:W-:Y:S01]  /*51f0*/  FFMA.FTZ R160, R212, UR17, R196 ;  /* 0x00000011d4a07c23 */ /* 0x000fe200080100c4 */
[----:B------:R-:W0:Y:S01]  /*5200*/  @P6 LDC R173, c[0x0][0x408] ;  /* 0x00010200ffad6b82 */ /* 0x000e220000000800 */
[----:B------:R-:W-:Y:S02]  /*5210*/  LOP3.LUT P5, RZ, R18, 0xff000000, RZ, 0xc0, !PT ;  /* 0xff00000012ff7812 */ /* 0x000fe400078ac0ff */
[----:B------:R-:W-:-:S04]  /*5220*/  FADD.FTZ R163, R249, -R160 ;  /* 0x800000a0f9a37221 */ /* 0x000fc80000010000 */
[----:B------:R-:W-:-:S04]  /*5230*/  FFMA.FTZ R162, R163, UR24, R38 ;  /* 0x00000018a3a27c23 */ /* 0x000fc80008010026 */
[----:B------:R-:W-:-:S03]  /*5240*/  @P6 FMUL.FTZ R160, R162, UR16 ;  /* 0x00000010a2a06c20 */ /* 0x000fc60008410000 */
[----:B------:R-:W1:Y:S01]  /*5250*/  @P5 LDC R172, c[0x0][0x408] ;  /* 0x00010200ffac5b82 */ /* 0x000e620000000800 */
[----:B--2---:R-:W-:Y:S01]  /*5260*/  @P6 FMUL.FTZ R163, R160, R175 ;  /* 0x000000afa0a36220 */ /* 0x004fe20000410000 */
[--C-:B------:R-:W-:Y:S02]  /*5270*/  @P6 HADD2.F32 R160, -RZ, R193.reuse.H0_H0 ;  /* 0x200000c1ffa06230 */ /* 0x100fe40000004100 */
[----:B------:R-:W-:Y:S01]  /*5280*/  FFMA.FTZ R175, R7, UR17, R196 ;  /* 0x0000001107af7c23 */ /* 0x000fe200080100c4 */
[----:B------:R-:W-:Y:S02]  /*5290*/  @P5 HADD2.F32 R193, -RZ, R193.H1_H1 ;  /* 0x300000c1ffc15230 */ /* 0x000fe40000004100 */
[----:B------:R-:W-:Y:S01]  /*52a0*/  @P6 FMUL.FTZ R197, R160, R163 ;  /* 0x000000a3a0c56220 */ /* 0x000fe20000410000 */
[----:B------:R-:W-:Y:S01]  /*52b0*/  @P6 FMUL.FTZ R160, R162, UR16 ;  /* 0x00000010a2a06c20 */ /* 0x000fe20008410000 */
[----:B------:R-:W-:Y:S02]  /*52c0*/  FADD.FTZ R175, R242, -R175 ;  /* 0x800000aff2af7221 */ /* 0x000fe40000010000 */
[----:B------:R-:W-:Y:S01]  /*52d0*/  FADD.FTZ R197, R138, R197 ;  /* 0x000000c58ac57221 */ /* 0x000fe20000010000 */
[----:B0-----:R-:W-:Y:S01]  /*52e0*/  @P6 FMUL.FTZ R173, R160, R173 ;  /* 0x000000ada0ad6220 */ /* 0x001fe20000410000 */
[----:B------:R-:W-:-:S05]  /*52f0*/  @P6 HADD2.F32 R160, -RZ, R53.H0_H0 ;  /* 0x20000035ffa06230 */ /* 0x000fca0000004100 */
[----:B------:R-:W-:Y:S01]  /*5300*/  @P6 FMUL.FTZ R199, R173, R160 ;  /* 0x000000a0adc76220 */ /* 0x000fe20000410000 */
[----:B------:R-:W-:Y:S01]  /*5310*/  FFMA.FTZ R160, R209, UR17, R196 ;  /* 0x00000011d1a07c23 */ /* 0x000fe200080100c4 */
[----:B------:R-:W-:-:S03]  /*5320*/  LOP3.LUT P6, RZ, R19, 0xff, RZ, 0xc0, !PT ;  /* 0x000000ff13ff7812 */ /* 0x000fc600078cc0ff */
[----:B------:R-:W-:Y:S02]  /*5330*/  FADD.FTZ R174, R245, -R160 ;  /* 0x800000a0f5ae7221 */ /* 0x000fe40000010000 */
[----:B------:R-:W0:Y:S02]  /*5340*/  @P5 LDC R160, c[0x0][0x408] ;  /* 0x00010200ffa05b82 */ /* 0x000e240000000800 */
[----:B------:R-:W-:Y:S01]  /*5350*/  FFMA.FTZ R163, R174, UR24, R39 ;  /* 0x00000018aea37c23 */ /* 0x000fe20008010027 */
[----:B------:R-:W-:-:S03]  /*5360*/  HFMA2 R174, -RZ, RZ, 0, 0 ;  /* 0x00000000ffae7431 */ /* 0x000fc600000001ff */
[----:B------:R-:W-:-:S04]  /*5370*/  @P5 FMUL.FTZ R173, R163, UR16 ;  /* 0x00000010a3ad5c20 */ /* 0x000fc80008410000 */
[----:B-1----:R-:W-:-:S04]  /*5380*/  @P5 FMUL.FTZ R172, R173, R172 ;  /* 0x000000acadac5220 */ /* 0x002fc80000410000 */
[----:B------:R-:W-:Y:S01]  /*5390*/  @P5 FMUL.FTZ R174, R193, R172 ;  /* 0x000000acc1ae5220 */ /* 0x000fe20000410000 */
[----:B------:R-:W-:-:S03]  /*53a0*/  @P5 HADD2.F32 R172, -RZ, R53.H1_H1 ;  /* 0x30000035ffac5230 */ /* 0x000fc60000004100 */
[----:B------:R-:W-:Y:S01]  /*53b0*/  FADD.FTZ R193, R139, R174 ;  /* 0x000000ae8bc17221 */ /* 0x000fe20000010000 */
[----:B------:R-:W-:Y:S02]  /*53c0*/  @P6 HADD2.F32 R139, -RZ, R54.H0_H0 ;  /* 0x20000036ff8b6230 */ /* 0x000fe40000004100 */
[----:B0-----:R-:W-:Y:S01]  /*53d0*/  @P5 FMUL.FTZ R173, R173, R160 ;  /* 0x000000a0adad5220 */ /* 0x001fe20000410000 */
[----:B------:R-:W-:-:S03]  /*53e0*/  MOV R160, RZ ;  /* 0x000000ff00a07202 */ /* 0x000fc60000000f00 */
[----:B------:R-:W-:Y:S01]  /*53f0*/  @P5 FMUL.FTZ R160, R173, R172 ;  /* 0x000000acada05220 */ /* 0x000fe20000410000 */
[----:B------:R-:W-:Y:S01]  /*5400*/  FFMA.FTZ R172, R175, UR24, R32 ;  /* 0x00000018afac7c23 */ /* 0x000fe20008010020 */
[----:B------:R-:W0:Y:S01]  /*5410*/  @P6 LDC R173, c[0x0][0x408] ;  /* 0x00010200ffad6b82 */ /* 0x000e220000000800 */
[----:B------:R-:W-:Y:S02]  /*5420*/  LOP3.LUT P5, RZ, R19, 0xff00, RZ, 0xc0, !PT ;  /* 0x0000ff0013ff7812 */ /* 0x000fe400078ac0ff */
[----:B------:R-:W-:-:S04]  /*5430*/  @P6 FMUL.FTZ R138, R172, UR16 ;  /* 0x00000010ac8a6c20 */ /* 0x000fc80008410000 */
[----:B0-----:R-:W-:Y:S01]  /*5440*/  @P6 FMUL.FTZ R173, R138, R173 ;  /* 0x000000ad8aad6220 */ /* 0x001fe20000410000 */
[----:B------:R-:W-:-:S06]  /*5450*/  @P6 HADD2.F32 R138, -RZ, R194.H0_H0 ;  /* 0x200000c2ff8a6230 */ /* 0x000fcc0000004100 */
[----:B------:R-:W-:Y:S02]  /*5460*/  @P5 HADD2.F32 R194, -RZ, R194.H1_H1 ;  /* 0x300000c2ffc25230 */ /* 0x000fe40000004100 */
        /* <DEDUP_REMOVED lines=20> */
[----:B------:R-:W-:-:S04]  /*55b0*/  FFMA.FTZ R174, R13, UR17, R196 ;  /* 0x000000110dae7c23 */ /* 0x000fc800080100c4 */
[----:B------:R-:W-:-:S04]  /*55c0*/  FADD.FTZ R175, R233, -R174 ;  /* 0x800000aee9af7221 */ /* 0x000fc80000010000 */
        /* <DEDUP_REMOVED lines=13> */
[----:B------:R-:W-:Y:S02]  /*56a0*/  @P6 FMUL.FTZ R137, R175, R194 ;  /* 0x000000c2af896220 */ /* 0x000fe40000410000 */
[----:B------:R-:W0:Y:S02]  /*56b0*/  @P6 LDC R194, c[0x0][0x408] ;  /* 0x00010200ffc26b82 */ /* 0x000e240000000800 */
[----:B------:R-:W-:Y:S01]  /*56c0*/  FADD.FTZ R142, R142, R137 ;  /* 0x000000898e8e7221 */ /* 0x000fe20000010000 */
[----:B------:R-:W-:-:S04]  /*56d0*/  @P6 FMUL.FTZ R137, R174, UR16 ;  /* 0x00000010ae896c20 */ /* 0x000fc80008410000 */
[----:B0-----:R-:W-:Y:S01]  /*56e0*/  @P6 FMUL.FTZ R206, R137, R194 ;  /* 0x000000c289ce6220 */ /* 0x001fe20000410000 */
[----:B------:R-:W-:Y:S01]  /*56f0*/  @P6 HADD2.F32 R137, -RZ, R55.H0_H0 ;  /* 0x20000037ff896230 */ /* 0x000fe20000004100 */
[----:B------:R-:W-:-:S04]  /*5700*/  MOV R194, RZ ;  /* 0x000000ff00c27202 */ /* 0x000fc80000000f00 */
[----:B------:R-:W-:Y:S01]  /*5710*/  @P6 FMUL.FTZ R194, R206, R137 ;  /* 0x00000089cec26220 */ /* 0x000fe20000410000 */
[----:B------:R-:W-:Y:S01]  /*5720*/  FFMA.FTZ R206, R200, UR17, R196 ;  /* 0x00000011c8ce7c23 */ /* 0x000fe200080100c4 */
[----:B------:R-:W0:Y:S03]  /*5730*/  @P5 LDC R137, c[0x0][0x408] ;  /* 0x00010200ff895b82 */ /* 0x000e260000000800 */
[----:B------:R-:W-:-:S04]  /*5740*/  FADD.FTZ R206, R223, -R206 ;  /* 0x800000cedfce7221 */ /* 0x000fc80000010000 */
[----:B------:R-:W-:Y:S02]  /*5750*/  FFMA.FTZ R175, R206, UR24, R35 ;  /* 0x00000018ceaf7c23 */ /* 0x000fe40008010023 */
[----:B------:R-:W1:Y:S02]  /*5760*/  @P5 LDC R206, c[0x0][0x408] ;  /* 0x00010200ffce5b82 */ /* 0x000e640000000800 */
[----:B------:R-:W-:-:S04]  /*5770*/  @P5 FMUL.FTZ R205, R175, UR16 ;  /* 0x00000010afcd5c20 */ /* 0x000fc80008410000 */
        /* <DEDUP_REMOVED lines=30> */
.L_x_10334:
[C---:B------:R-:W-:Y:S02]  /*5960*/  LOP3.LUT P5, RZ, R18.reuse, 0xff00, RZ, 0xc0, !PT ;  /* 0x0000ff0012ff7812 */ /* 0x040fe400078ac0ff */
[----:B------:R-:W-:-:S11]  /*5970*/  LOP3.LUT P6, RZ, R18, 0xff0000, RZ, 0xc0, !PT ;  /* 0x00ff000012ff7812 */ /* 0x000fd600078cc0ff */
[----:B------:R-:W0:Y:S01]  /*5980*/  @P5 LDC R197, c[0x0][0x408] ;  /* 0x00010200ffc55b82 */ /* 0x000e220000000800 */
[----:B------:R-:W-:-:S04]  /*5990*/  @P5 FFMA.FTZ R199, R217, UR17, R196 ;  /* 0x00000011d9c75c23 */ /* 0x000fc800080100c4 */
[----:B------:R-:W-:-:S04]  /*59a0*/  @P5 FADD.FTZ R198, R252, -R199 ;  /* 0x800000c7fcc65221 */ /* 0x000fc80000010000 */
[----:B------:R-:W-:-:S04]  /*59b0*/  @P5 FFMA.FTZ R198, R198, UR24, R37 ;  /* 0x00000018c6c65c23 */ /* 0x000fc80008010025 */
[----:B------:R-:W-:-:S04]  /*59c0*/  @P5 FMUL.FTZ R198, R198, UR16 ;  /* 0x00000010c6c65c20 */ /* 0x000fc80008410000 */
[----:B0-----:R-:W-:Y:S01]  /*59d0*/  @P5 FMUL.FTZ R204, R198, R197 ;  /* 0x000000c5c6cc5220 */ /* 0x001fe20000410000 */
[----:B------:R-:W-:Y:S02]  /*59e0*/  HFMA2 R198, -RZ, RZ, 0, 0 ;  /* 0x00000000ffc67431 */ /* 0x000fe400000001ff */
[----:B-----5:R-:W-:-:S05]  /*59f0*/  @P5 HADD2.F32 R197, -RZ, R192.H1_H1 ;  /* 0x300000c0ffc55230 */ /* 0x020fca0000004100 */
[----:B------:R-:W-:Y:S01]  /*5a00*/  @P5 FMUL.FTZ R198, R197, R204 ;  /* 0x000000ccc5c65220 */ /* 0x000fe20000410000 */
[----:B------:R-:W-:Y:S01]  /*5a10*/  @P5 FADD.FTZ R204, R252, -R199 ;  /* 0x800000c7fccc5221 */ /* 0x000fe20000010000 */
[----:B------:R-:W0:Y:S02]  /*5a20*/  @P5 LDC R197, c[0x0][0x408] ;  /* 0x00010200ffc55b82 */ /* 0x000e240000000800 */
[----:B------:R-:W-:Y:S01]  /*5a30*/  FADD.FTZ R198, R137, R198 ;  /* 0x000000c689c67221 */ /* 0x000fe20000010000 */
[----:B------:R-:W-:Y:S01]  /*5a40*/  @P5 FFMA.FTZ R204, R204, UR24, R37 ;  /* 0x00000018cccc5c23 */ /* 0x000fe20008010025 */
[----:B------:R-:W-:-:S03]  /*5a50*/  @P5 HADD2.F32 R137, -RZ, R52.H1_H1 ;  /* 0x30000034ff895230 */ /* 0x000fc60000004100 */
[----:B------:R-:W-:-:S04]  /*5a60*/  @P5 FMUL.FTZ R204, R204, UR16 ;  /* 0x00000010cccc5c20 */ /* 0x000fc80008410000 */
[----:B0-----:R-:W-:Y:S01]  /*5a70*/  @P5 FMUL.FTZ R206, R204, R197 ;  /* 0x000000c5ccce5220 */ /* 0x001fe20000410000 */
[----:B------:R-:W-:-:S03]  /*5a80*/  MOV R204, RZ ;  /* 0x000000ff00cc7202 */ /* 0x000fc60000000f00 */
[----:B------:R-:W-:Y:S01]  /*5a90*/  @P5 FMUL.FTZ R204, R206, R137 ;  /* 0x00000089cecc5220 */ /* 0x000fe20000410000 */
[----:B------:R-:W-:Y:S01]  /*5aa0*/  @P6 FFMA.FTZ R206, R212, UR17, R196 ;  /* 0x00000011d4ce6c23 */ /* 0x000fe200080100c4 */
[----:B------:R-:W0:Y:S01]  /*5ab0*/  @P6 LDC R137, c[0x0][0x408] ;  /* 0x00010200ff896b82 */ /* 0x000e220000000800 */
[----:B------:R-:W-:Y:S02]  /*5ac0*/  LOP3.LUT P5, RZ, R18, 0xff000000, RZ, 0xc0, !PT ;  /* 0xff00000012ff7812 */ /* 0x000fe400078ac0ff */
[----:B------:R-:W-:-:S04]  /*5ad0*/  @P6 FADD.FTZ R197, R249, -R206 ;  /* 0x800000cef9c56221 */ /* 0x000fc80000010000 */
[----:B------:R-:W-:-:S04]  /*5ae0*/  @P6 FFMA.FTZ R197, R197, UR24, R38 ;  /* 0x00000018c5c56c23 */ /* 0x000fc80008010026 */
[----:B------:R-:W-:Y:S01]  /*5af0*/  @P6 FMUL.FTZ R206, R197, UR16 ;  /* 0x00000010c5ce6c20 */ /* 0x000fe20008410000 */
[----:B------:R-:W-:-:S03]  /*5b00*/  HFMA2 R197, -RZ, RZ, 0, 0 ;  /* 0x00000000ffc57431 */ /* 0x000fc600000001ff */
[----:B0-----:R-:W-:Y:S01]  /*5b10*/  @P6 FMUL.FTZ R206, R206, R137 ;  /* 0x00000089cece6220 */ /* 0x001fe20000410000 */
[----:B------:R-:W-:-:S05]  /*5b20*/  @P6 HADD2.F32 R137, -RZ, R193.H0_H0 ;  /* 0x200000c1ff896230 */ /* 0x000fca0000004100 */
[----:B------:R-:W-:Y:S01]  /*5b30*/  @P6 FMUL.FTZ R197, R137, R206 ;  /* 0x000000ce89c56220 */ /* 0x000fe20000410000 */
[----:B------:R-:W-:Y:S01]  /*5b40*/  @P5 HADD2.F32 R206, -RZ, R193.H1_H1 ;  /* 0x300000c1ffce5230 */ /* 0x000fe20000004100 */
[----:B------:R-:W0:Y:S02]  /*5b50*/  @P6 LDC R137, c[0x0][0x408] ;  /* 0x00010200ff896b82 */ /* 0x000e240000000800 */
[----:B------:R-:W-:Y:S01]  /*5b60*/  FADD.FTZ R197, R138, R197 ;  /* 0x000000c58ac57221 */ /* 0x000fe20000010000 */
[----:B------:R-:W-:-:S04]  /*5b70*/  @P6 FFMA.FTZ R138, R212, UR17, R196 ;  /* 0x00000011d48a6c23 */ /* 0x000fc800080100c4 */
[----:B------:R-:W-:-:S04]  /*5b80*/  @P6 FADD.FTZ R199, R249, -R138 ;  /* 0x8000008af9c76221 */ /* 0x000fc80000010000 */
[----:B------:R-:W-:-:S04]  /*5b90*/  @P6 FFMA.FTZ R199, R199, UR24, R38 ;  /* 0x00000018c7c76c23 */ /* 0x000fc80008010026 */
[----:B------:R-:W-:Y:S01]  /*5ba0*/  @P6 FMUL.FTZ R138, R199, UR16 ;  /* 0x00000010c78a6c20 */ /* 0x000fe20008410000 */
[----:B------:R-:W-:-:S03]  /*5bb0*/  MOV R199, RZ ;  /* 0x000000ff00c77202 */ /* 0x000fc60000000f00 */
[----:B0-----:R-:W-:Y:S01]  /*5bc0*/  @P6 FMUL.FTZ R138, R138, R137 ;  /* 0x000000898a8a6220 */ /* 0x001fe20000410000 */
[----:B------:R-:W-:-:S05]  /*5bd0*/  @P6 HADD2.F32 R137, -RZ, R53.H0_H0 ;  /* 0x20000035ff896230 */ /* 0x000fca0000004100 */
[----:B------:R-:W-:Y:S01]  /*5be0*/  @P6 FMUL.FTZ R199, R138, R137 ;  /* 0x000000898ac76220 */ /* 0x000fe20000410000 */
[----:B------:R-:W-:Y:S01]  /*5bf0*/  @P5 FFMA.FTZ R138, R209, UR17, R196 ;  /* 0x00000011d18a5c23 */ /* 0x000fe200080100c4 */
[----:B------:R-:W0:Y:S03]  /*5c00*/  @P5 LDC R137, c[0x0][0x408] ;  /* 0x00010200ff895b82 */ /* 0x000e260000000800 */
[----:B------:R-:W-:-:S04]  /*5c10*/  @P5 FADD.FTZ R138, R245, -R138 ;  /* 0x8000008af58a5221 */ /* 0x000fc80000010000 */
        /* <DEDUP_REMOVED lines=121> */
.L_x_10333:
[----:B------:R0:W5:Y:S01]  /*63b0*/  LDL R207, [R1+0x8] ;  /* 0x0000080001cf7983 */ /* 0x0001620000100800 */
[----:B------:R-:W1:Y:S02]  /*63c0*/  LDC.64 R198, c[0x0][0x478] ;  /* 0x00011e00ffc67b82 */ /* 0x000e640000000a00 */
[----:B-1----:R-:W-:-:S04]  /*63d0*/  ISETP.NE.U32.AND P0, PT, R198, RZ, PT ;  /* 0x000000ffc600720c */ /* 0x002fc80003f05070 */
[----:B------:R-:W-:-:S13]  /*63e0*/  ISETP.NE.AND.EX P0, PT, R199, RZ, PT, P0 ;  /* 0x000000ffc700720c */ /* 0x000fda0003f05300 */
[----:B0-----:R-:W-:Y:S05]  /*63f0*/  @!P0 BRA `(.L_x_10336) ;  /* 0x0000000800308947 */ /* 0x001fea0003800000 */
[C---:B------:R-:W-:Y:S01]  /*6400*/  LOP3.LUT P5, RZ, R18.reuse, 0xff00, RZ, 0xc0, !PT ;  /* 0x0000ff0012ff7812 */ /* 0x040fe200078ac0ff */
[--C-:B------:R-:W-:Y:S01]  /*6410*/  FFMA.FTZ R161, R217, UR17, R196.reuse ;  /* 0x00000011d9a17c23 */ /* 0x100fe200080100c4 */
[----:B------:R-:W-:Y:S02]  /*6420*/  LOP3.LUT P6, RZ, R18, 0xff0000, RZ, 0xc0, !PT ;  /* 0x00ff000012ff7812 */ /* 0x000fe400078cc0ff */
[----:B------:R-:W-:Y:S01]  /*6430*/  CS2R R198, SRZ ;  /* 0x0000000000c67805 */ /* 0x000fe2000001ff00 */
[----:B------:R-:W-:Y:S02]  /*6440*/  HFMA2 R204, -RZ, RZ, 0, 0 ;  /* 0x00000000ffcc7431 */ /* 0x000fe400000001ff */
[----:B------:R-:W-:Y:S01]  /*6450*/  FADD.FTZ R161, R252, -R161 ;  /* 0x800000a1fca17221 */ /* 0x000fe20000010000 */
[----:B------:R-:W-:Y:S01]  /*6460*/  MOV R197, RZ ;  /* 0x000000ff00c57202 */ /* 0x000fe20000000f00 */
[----:B------:R-:W-:Y:S02]  /*6470*/  HFMA2 R174, -RZ, RZ, 0, 0 ;  /* 0x00000000ffae7431 */ /* 0x000fe400000001ff */
[----:B------:R-:W-:Y:S01]  /*6480*/  FFMA.FTZ R175, R7, UR17, R196 ;  /* 0x0000001107af7c23 */ /* 0x000fe200080100c4 */
[----:B------:R-:W-:-:S03]  /*6490*/  FMUL.FTZ R161, R161, UR24 ;  /* 0x00000018a1a17c20 */ /* 0x000fc60008410000 */
[----:B------:R-:W-:Y:S01]  /*64a0*/  FADD.FTZ R175, R242, -R175 ;  /* 0x800000aff2af7221 */ /* 0x000fe20000010000 */
[----:B------:R-:W0:Y:S01]  /*64b0*/  @P5 LDC R163, c[0x0][0x408] ;  /* 0x00010200ffa35b82 */ /* 0x000e220000000800 */
[----:B------:R-:W-:-:S07]  /*64c0*/  @P5 FMUL.FTZ R160, R161, UR16 ;  /* 0x00000010a1a05c20 */ /* 0x000fce0008410000 */
[----:B------:R-:W1:Y:S01]  /*64d0*/  @P5 LDC R173, c[0x0][0x408] ;  /* 0x00010200ffad5b82 */ /* 0x000e620000000800 */
[----:B0-----:R-:W-:Y:S01]  /*64e0*/  @P5 FMUL.FTZ R160, R160, R163 ;  /* 0x000000a3a0a05220 */ /* 0x001fe20000410000 */
[----:B-----5:R-:W-:-:S05]  /*64f0*/  @P5 HADD2.F32 R163, -RZ, R192.H1_H1 ;  /* 0x300000c0ffa35230 */ /* 0x020fca0000004100 */
[----:B------:R-:W-:Y:S01]  /*6500*/  @P5 FMUL.FTZ R198, R163, R160 ;  /* 0x000000a0a3c65220 */ /* 0x000fe20000410000 */
[----:B------:R-:W-:Y:S01]  /*6510*/  @P5 FMUL.FTZ R160, R161, UR16 ;  /* 0x00000010a1a05c20 */ /* 0x000fe20008410000 */
[----:B------:R-:W0:Y:S02]  /*6520*/  @P6 LDC R163, c[0x0][0x408] ;  /* 0x00010200ffa36b82 */ /* 0x000e240000000800 */
[----:B------:R-:W-:Y:S01]  /*6530*/  FADD.FTZ R198, R137, R198 ;  /* 0x000000c689c67221 */ /* 0x000fe20000010000 */
[----:B-1----:R-:W-:Y:S01]  /*6540*/  @P5 FMUL.FTZ R173, R160, R173 ;  /* 0x000000ada0ad5220 */ /* 0x002fe20000410000 */
[----:B------:R-:W-:Y:S02]  /*6550*/  @P5 HADD2.F32 R160, -RZ, R52.H1_H1 ;  /* 0x30000034ffa05230 */ /* 0x000fe40000004100 */
[----:B------:R-:W-:-:S03]  /*6560*/  HFMA2 R137, -RZ, RZ, 0, 0 ;  /* 0x00000000ff897431 */ /* 0x000fc600000001ff */
[----:B------:R-:W-:Y:S01]  /*6570*/  @P5 FMUL.FTZ R204, R160, R173 ;  /* 0x000000ada0cc5220 */ /* 0x000fe20000410000 */
[----:B------:R-:W-:Y:S01]  /*6580*/  FFMA.FTZ R160, R212, UR17, R196 ;  /* 0x00000011d4a07c23 */ /* 0x000fe200080100c4 */
[----:B------:R-:W1:Y:S01]  /*6590*/  @P6 LDC R173, c[0x0][0x408] ;  /* 0x00010200ffad6b82 */ /* 0x000e620000000800 */
[----:B------:R-:W-:Y:S02]  /*65a0*/  LOP3.LUT P5, RZ, R18, 0xff000000, RZ, 0xc0, !PT ;  /* 0xff00000012ff7812 */ /* 0x000fe400078ac0ff */
[----:B------:R-:W-:-:S04]  /*65b0*/  FADD.FTZ R160, R249, -R160 ;  /* 0x800000a0f9a07221 */ /* 0x000fc80000010000 */
[----:B------:R-:W-:-:S04]  /*65c0*/  FMUL.FTZ R162, R160, UR24 ;  /* 0x00000018a0a27c20 */ /* 0x000fc80008410000 */
[----:B------:R-:W-:-:S03]  /*65d0*/  @P6 FMUL.FTZ R160, R162, UR16 ;  /* 0x00000010a2a06c20 */ /* 0x000fc60008410000 */
[----:B------:R-:W2:Y:S01]  /*65e0*/  @P5 LDC R172, c[0x0][0x408] ;  /* 0x00010200ffac5b82 */ /* 0x000ea20000000800 */
[----:B0-----:R-:W-:Y:S01]  /*65f0*/  @P6 FMUL.FTZ R160, R160, R163 ;  /* 0x000000a3a0a06220 */ /* 0x001fe20000410000 */
[--C-:B------:R-:W-:Y:S02]  /*6600*/  @P6 HADD2.F32 R163, -RZ, R193.reuse.H0_H0 ;  /* 0x200000c1ffa36230 */ /* 0x100fe40000004100 */
[----:B------:R-:W-:-:S03]  /*6610*/  @P5 HADD2.F32 R193, -RZ, R193.H1_H1 ;  /* 0x300000c1ffc15230 */ /* 0x000fc60000004100 */
[----:B------:R-:W-:Y:S01]  /*6620*/  @P6 FMUL.FTZ R197, R163, R160 ;  /* 0x000000a0a3c56220 */ /* 0x000fe20000410000 */
[----:B------:R-:W-:-:S03]  /*6630*/  @P6 FMUL.FTZ R160, R162, UR16 ;  /* 0x00000010a2a06c20 */ /* 0x000fc60008410000 */
[----:B------:R-:W-:Y:S01]  /*6640*/  FADD.FTZ R197, R138, R197 ;  /* 0x000000c58ac57221 */ /* 0x000fe20000010000 */
[----:B-1----:R-:W-:Y:S01]  /*6650*/  @P6 FMUL.FTZ R173, R160, R173 ;  /* 0x000000ada0ad6220 */ /* 0x002fe20000410000 */
[----:B------:R-:W-:-:S05]  /*6660*/  @P6 HADD2.F32 R160, -RZ, R53.H0_H0 ;  /* 0x20000035ffa06230 */ /* 0x000fca0000004100 */
[----:B------:R-:W-:Y:S01]  /*6670*/  @P6 FMUL.FTZ R199, R160, R173 ;  /* 0x000000ada0c76220 */ /* 0x000fe20000410000 */
[----:B------:R-:W-:Y:S01]  /*6680*/  FFMA.FTZ R160, R209, UR17, R196 ;  /* 0x00000011d1a07c23 */ /* 0x000fe200080100c4 */
[----:B------:R-:W-:-:S03]  /*6690*/  LOP3.LUT P6, RZ, R19, 0xff, RZ, 0xc0, !PT ;  /* 0x000000ff13ff7812 */ /* 0x000fc600078cc0ff */
[----:B------:R-:W-:Y:S02]  /*66a0*/  FADD.FTZ R163, R245, -R160 ;  /* 0x800000a0f5a37221 */ /* 0x000fe40000010000 */
[----:B------:R-:W0:Y:S02]  /*66b0*/  @P5 LDC R160, c[0x0][0x408] ;  /* 0x00010200ffa05b82 */ /* 0x000e240000000800 */
[----:B------:R-:W-:-:S04]  /*66c0*/  FMUL.FTZ R163, R163, UR24 ;  /* 0x00000018a3a37c20 */ /* 0x000fc80008410000 */
[----:B------:R-:W-:-:S04]  /*66d0*/  @P5 FMUL.FTZ R173, R163, UR16 ;  /* 0x00000010a3ad5c20 */ /* 0x000fc80008410000 */
[----:B--2---:R-:W-:-:S04]  /*66e0*/  @P5 FMUL.FTZ R172, R173, R172 ;  /* 0x000000acadac5220 */ /* 0x004fc80000410000 */
[----:B------:R-:W-:Y:S01]  /*66f0*/  @P5 FMUL.FTZ R174, R193, R172 ;  /* 0x000000acc1ae5220 */ /* 0x000fe20000410000 */
[----:B------:R-:W-:-:S03]  /*6700*/  @P5 HADD2.F32 R172, -RZ, R53.H1_H1 ;  /* 0x30000035ffac5230 */ /* 0x000fc60000004100 */
[----:B------:R-:W-:Y:S01]  /*6710*/  FADD.FTZ R193, R139, R174 ;  /* 0x000000ae8bc17221 */ /* 0x000fe20000010000 */
[----:B------:R-:W-:Y:S02]  /*6720*/  @P6 HADD2.F32 R139, -RZ, R54.H0_H0 ;  /* 0x20000036ff8b6230 */ /* 0x000fe40000004100 */
[----:B0-----:R-:W-:Y:S01]  /*6730*/  @P5 FMUL.FTZ R173, R173, R160 ;  /* 0x000000a0adad5220 */ /* 0x001fe20000410000 */
[----:B------:R-:W-:-:S03]  /*6740*/  MOV R160, RZ ;  /* 0x000000ff00a07202 */ /* 0x000fc60000000f00 */
[----:B------:R-:W-:Y:S01]  /*6750*/  @P5 FMUL.FTZ R160, R172, R173 ;  /* 0x000000adaca05220 */ /* 0x000fe20000410000 */
[----:B------:R-:W-:Y:S01]  /*6760*/  FMUL.FTZ R172, R175, UR24 ;  /* 0x00000018afac7c20 */ /* 0x000fe20008410000 */
        /* <DEDUP_REMOVED lines=19> */
[----:B------:R-:W-:Y:S02]  /*68a0*/  @P5 FMUL.FTZ R137, R173, UR16 ;  /* 0x00000010ad895c20 */ /* 0x000fe40008410000 */
[----:B------:R-:W-:Y:S02]  /*68b0*/  @P6 HADD2.F32 R175, -RZ, R195.H0_H0 ;  /* 0x200000c3ffaf6230 */ /* 0x000fe40000004100 */
        /* <DEDUP_REMOVED lines=8> */
[----:B------:R-:W-:Y:S01]  /*6940*/  FMUL.FTZ R174, R174, UR24 ;  /* 0x00000018aeae7c20 */ /* 0x000fe20008410000 */
        /* <DEDUP_REMOVED lines=22> */
[----:B------:R-:W-:Y:S02]  /*6ab0*/  FMUL.FTZ R175, R206, UR24 ;  /* 0x00000018ceaf7c20 */ /* 0x000fe40008410000 */
        /* <DEDUP_REMOVED lines=18> */
[----:B------:R-:W0:Y:S02]  /*6be0*/  @P5 LDC R199, c[0x0][0x408] ;  /* 0x00010200ffc75b82 */ /* 0x000e240000000800 */
[----:B------:R-:W-:-:S04]  /*6bf0*/  @P5 FMUL.FTZ R194, R160, UR16 ;  /* 0x00000010a0c25c20 */ /* 0x000fc80008410000 */
[----:B0-----:R-:W-:Y:S01]  /*6c00*/  @P5 FMUL.FTZ R194, R194, R199 ;  /* 0x000000c7c2c25220 */ /* 0x001fe20000410000 */
[----:B------:R-:W-:-:S05]  /*6c10*/  @P5 HADD2.F32 R199, -RZ, R192.H0_H0 ;  /* 0x200000c0ffc75230 */ /* 0x000fca0000004100 */
        /* <DEDUP_REMOVED lines=10> */
.L_x_10336:
[C---:B------:R-:W-:Y:S02]  /*6cc0*/  LOP3.LUT P5, RZ, R18.reuse, 0xff00, RZ, 0xc0, !PT ;  /* 0x0000ff0012ff7812 */ /* 0x040fe400078ac0ff */
[----:B------:R-:W-:-:S11]  /*6cd0*/  LOP3.LUT P6, RZ, R18, 0xff0000, RZ, 0xc0, !PT ;  /* 0x00ff000012ff7812 */ /* 0x000fd600078cc0ff */
[----:B------:R-:W0:Y:S01]  /*6ce0*/  @P5 LDC R197, c[0x0][0x408] ;  /* 0x00010200ffc55b82 */ /* 0x000e220000000800 */
[----:B------:R-:W-:-:S04]  /*6cf0*/  @P5 FFMA.FTZ R199, R217, UR17, R196 ;  /* 0x00000011d9c75c23 */ /* 0x000fc800080100c4 */
[----:B------:R-:W-:-:S04]  /*6d00*/  @P5 FADD.FTZ R199, R252, -R199 ;  /* 0x800000c7fcc75221 */ /* 0x000fc80000010000 */
[----:B------:R-:W-:-:S04]  /*6d10*/  @P5 FMUL.FTZ R199, R199, UR24 ;  /* 0x00000018c7c75c20 */ /* 0x000fc80008410000 */
[----:B------:R-:W-:Y:S01]  /*6d20*/  @P5 FMUL.FTZ R198, R199, UR16 ;  /* 0x00000010c7c65c20 */ /* 0x000fe20008410000 */
[----:B------:R-:W-:-:S04]  /*6d30*/  @P5 FFMA.FTZ R199, R217, UR17, R196 ;  /* 0x00000011d9c75c23 */ /* 0x000fc800080100c4 */
[----:B------:R-:W-:-:S04]  /*6d40*/  @P5 FADD.FTZ R199, R252, -R199 ;  /* 0x800000c7fcc75221 */ /* 0x000fc80000010000 */
[----:B------:R-:W-:Y:S01]  /*6d50*/  @P5 FMUL.FTZ R199, R199, UR24 ;  /* 0x00000018c7c75c20 */ /* 0x000fe20008410000 */
[----:B0-----:R-:W-:Y:S01]  /*6d60*/  @P5 FMUL.FTZ R204, R198, R197 ;  /* 0x000000c5c6cc5220 */ /* 0x001fe20000410000 */
[----:B------:R-:W-:Y:S02]  /*6d70*/  HFMA2 R198, -RZ, RZ, 0, 0 ;  /* 0x00000000ffc67431 */ /* 0x000fe400000001ff */
[----:B-----5:R-:W-:-:S05]  /*6d80*/  @P5 HADD2.F32 R197, -RZ, R192.H1_H1 ;  /* 0x300000c0ffc55230 */ /* 0x020fca0000004100 */
[----:B------:R-:W-:Y:S01]  /*6d90*/  @P5 FMUL.FTZ R198, R197, R204 ;  /* 0x000000ccc5c65220 */ /* 0x000fe20000410000 */
[----:B------:R-:W-:Y:S01]  /*6da0*/  @P5 FMUL.FTZ R204, R199, UR16 ;  /* 0x00000010c7cc5c20 */ /* 0x000fe20008410000 */
[----:B------:R-:W0:Y:S01]  /*6db0*/  @P5 LDC R197, c[0x0][0x408] ;  /* 0x00010200ffc55b82 */ /* 0x000e220000000800 */
[----:B------:R-:W-:Y:S01]  /*6dc0*/  MOV R199, RZ ;  /* 0x000000ff00c77202 */ /* 0x000fe20000000f00 */
[----:B------:R-:W-:Y:S01]  /*6dd0*/  FADD.FTZ R198, R137, R198 ;  /* 0x000000c689c67221 */ /* 0x000fe20000010000 */
[----:B------:R-:W-:Y:S02]  /*6de0*/  @P5 HADD2.F32 R137, -RZ, R52.H1_H1 ;  /* 0x30000034ff895230 */ /* 0x000fe40000004100 */
[----:B0-----:R-:W-:Y:S01]  /*6df0*/  @P5 FMUL.FTZ R206, R204, R197 ;  /* 0x000000c5ccce5220 */ /* 0x001fe20000410000 */
[----:B------:R-:W-:Y:S01]  /*6e00*/  MOV R204, RZ ;  /* 0x000000ff00cc7202 */ /* 0x000fe20000000f00 */
[----:B------:R-:W-:Y:S02]  /*6e10*/  HFMA2 R197, -RZ, RZ, 0, 0 ;  /* 0x00000000ffc57431 */ /* 0x000fe400000001ff */
[----:B------:R-:W-:Y:S01]  /*6e20*/  @P5 FMUL.FTZ R204, R137, R206 ;  /* 0x000000ce89cc5220 */ /* 0x000fe20000410000 */
[----:B------:R-:W-:Y:S01]  /*6e30*/  @P6 FFMA.FTZ R206, R212, UR17, R196 ;  /* 0x00000011d4ce6c23 */ /* 0x000fe200080100c4 */
[----:B------:R-:W0:Y:S01]  /*6e40*/  @P6 LDC R137, c[0x0][0x408] ;  /* 0x00010200ff896b82 */ /* 0x000e220000000800 */
[----:B------:R-:W-:-:S02]  /*6e50*/  LOP3.LUT P5, RZ, R18, 0xff000000, RZ, 0xc0, !PT ;  /* 0xff00000012ff7812 */ /* 0x000fc400078ac0ff */
[----:B------:R-:W-:-:S04]  /*6e60*/  @P6 FADD.FTZ R206, R249, -R206 ;  /* 0x800000cef9ce6221 */ /* 0x000fc80000010000 */
[----:B------:R-:W-:-:S04]  /*6e70*/  @P6 FMUL.FTZ R206, R206, UR24 ;  /* 0x00000018cece6c20 */ /* 0x000fc80008410000 */
[----:B------:R-:W-:-:S04]  /*6e80*/  @P6 FMUL.FTZ R206, R206, UR16 ;  /* 0x00000010cece6c20 */ /* 0x000fc80008410000 */
        /* <DEDUP_REMOVED lines=8> */
[----:B------:R-:W-:-:S04]  /*6f10*/  @P6 FMUL.FTZ R138, R138, UR24 ;  /* 0x000000188a8a6c20 */ /* 0x000fc80008410000 */
[----:B------:R-:W-:-:S04]  /*6f20*/  @P6 FMUL.FTZ R138, R138, UR16 ;  /* 0x000000108a8a6c20 */ /* 0x000fc80008410000 */
[----:B0-----:R-:W-:Y:S01]  /*6f30*/  @P6 FMUL.FTZ R138, R138, R137 ;  /* 0x000000898a8a6220 */ /* 0x001fe20000410000 */
[----:B------:R-:W-:-:S05]  /*6f40*/  @P6 HADD2.F32 R137, -RZ, R53.H0_H0 ;  /* 0x20000035ff896230 */ /* 0x000fca0000004100 */
[----:B------:R-:W-:Y:S01]  /*6f50*/  @P6 FMUL.FTZ R199, R137, R138 ;  /* 0x0000008a89c76220 */ /* 0x000fe20000410000 */
[----:B------:R-:W-:Y:S01]  /*6f60*/  @P5 FFMA.FTZ R138, R209, UR17, R196 ;  /* 0x00000011d18a5c23 */ /* 0x000fe200080100c4 */
[----:B------:R-:W0:Y:S03]  /*6f70*/  @P5 LDC R137, c[0x0][0x408] ;  /* 0x00010200ff895b82 */ /* 0x000e260000000800 */
[----:B------:R-:W-:-:S04]  /*6f80*/  @P5 FADD.FTZ R138, R245, -R138 ;  /* 0x8000008af58a5221 */ /* 0x000fc80000010000 */
[----:B------:R-:W-:-:S04]  /*6f90*/  @P5 FMUL.FTZ R138, R138, UR24 ;  /* 0x000000188a8a5c20 */ /* 0x000fc80008410000 */
        /* <DEDUP_REMOVED lines=29> */
[----:B------:R-:W-:-:S04]  /*7170*/  @P5 FMUL.FTZ R205, R205, UR24 ;  /* 0x00000018cdcd5c20 */ /* 0x000fc80008410000 */
        /* <DEDUP_REMOVED lines=88> */
[----:B------:R-:W-:-:S07]  /*7700*/  F2FP.F16.F32.PACK_AB R136, R204, R136 ;  /* 0x00000088cc88723e */ /* 0x000fce00000000ff */
.L_x_10335:
        /* <DEDUP_REMOVED lines=12> */
.L_x_10332:
[----:B------:R-:W-:Y:S05]  /*77d0*/  BSYNC.RECONVERGENT B0 ;  /* 0x0000000000007941 */ /* 0x000fea0003800200 */
.L_x_10331:
        /* <DEDUP_REMOVED lines=38> */
[----:B------:R-:W-:-:S02]  /*7a40*/  LOP3.LUT P5, RZ, R20, 0xff000000, RZ, 0xc0, !PT ;  /* 0xff00000014ff7812 */ /* 0x000fc400078ac0ff */
[----:B------:R-:W-:-:S04]  /*7a50*/  @P6 FMUL.FTZ R160, R162, UR16 ;  /* 0x00000010a2a06c20 */ /* 0x000fc80008410000 */
[----:B--2---:R-:W-:Y:S01]  /*7a60*/  @P6 FMUL.FTZ R163, R160, R175 ;  /* 0x000000afa0a36220 */ /* 0x004fe20000410000 */
[----:B------:R-:W-:-:S05]  /*7a70*/  @P6 HADD2.F32 R160, -RZ, R193.H0_H0 ;  /* 0x200000c1ffa06230 */ /* 0x000fca0000004100 */
[----:B------:R-:W-:Y:S01]  /*7a80*/  @P6 FMUL.FTZ R197, R160, R163 ;  /* 0x000000a3a0c56220 */ /* 0x000fe20000410000 */
[----:B------:R-:W-:Y:S01]  /*7a90*/  @P6 FMUL.FTZ R160, R162, UR16 ;  /* 0x00000010a2a06c20 */ /* 0x000fe20008410000 */
[----:B------:R-:W1:Y:S01]  /*7aa0*/  @P5 LDC R172, c[0x0][0x408] ;  /* 0x00010200ffac5b82 */ /* 0x000e620000000800 */
[----:B------:R-:W-:Y:S01]  /*7ab0*/  FFMA.FTZ R163, R208, UR17, R196 ;  /* 0x00000011d0a37c23 */ /* 0x000fe200080100c4 */
[----:B------:R-:W-:Y:S02]  /*7ac0*/  @P5 HADD2.F32 R193, -RZ, R193.H1_H1 ;  /* 0x300000c1ffc15230 */ /* 0x000fe40000004100 */
[----:B------:R-:W-:Y:S01]  /*7ad0*/  FADD.FTZ R197, R146, R197 ;  /* 0x000000c592c57221 */ /* 0x000fe20000010000 */
[----:B------:R-:W-:Y:S01]  /*7ae0*/  FADD.FTZ R174, R244, -R163 ;  /* 0x800000a3f4ae7221 */ /* 0x000fe20000010000 */
[----:B0-----:R-:W-:Y:S01]  /*7af0*/  @P6 FMUL.FTZ R173, R160, R173 ;  /* 0x000000ada0ad6220 */ /* 0x001fe20000410000 */
[----:B------:R-:W-:Y:S02]  /*7b00*/  @P6 HADD2.F32 R160, -RZ, R61.H0_H0 ;  /* 0x2000003dffa06230 */ /* 0x000fe40000004100 */
[----:B------:R-:W-:Y:S01]  /*7b10*/  FFMA.FTZ R163, R174, UR24, R179 ;  /* 0x00000018aea37c23 */ /* 0x000fe200080100b3 */
[----:B------:R-:W-:-:S02]  /*7b20*/  HFMA2 R174, -RZ, RZ, 0, 0 ;  /* 0x00000000ffae7431 */ /* 0x000fc400000001ff */
[----:B------:R-:W-:Y:S01]  /*7b30*/  @P6 FMUL.FTZ R199, R173, R160 ;  /* 0x000000a0adc76220 */ /* 0x000fe20000410000 */
[----:B------:R-:W-:Y:S01]  /*7b40*/  @P5 FMUL.FTZ R173, R163, UR16 ;  /* 0x00000010a3ad5c20 */ /* 0x000fe20008410000 */
[----:B------:R-:W0:Y:S01]  /*7b50*/  @P5 LDC R160, c[0x0][0x408] ;  /* 0x00010200ffa05b82 */ /* 0x000e220000000800 */
[----:B------:R-:W-:Y:S02]  /*7b60*/  LOP3.LUT P6, RZ, R21, 0xff, RZ, 0xc0, !PT ;  /* 0x000000ff15ff7812 */ /* 0x000fe400078cc0ff */
[----:B-1----:R-:W-:-:S04]  /*7b70*/  @P5 FMUL.FTZ R172, R173, R172 ;  /* 0x000000acadac5220 */ /* 0x002fc80000410000 */
[----:B------:R-:W-:Y:S01]  /*7b80*/  @P5 FMUL.FTZ R174, R193, R172 ;  /* 0x000000acc1ae5220 */ /* 0x000fe20000410000 */
[----:B------:R-:W-:-:S03]  /*7b90*/  @P5 HADD2.F32 R172, -RZ, R61.H1_H1 ;  /* 0x3000003dffac5230 */ /* 0x000fc60000004100 */
[----:B------:R-:W-:-:S03]  /*7ba0*/  FADD.FTZ R193, R147, R174 ;  /* 0x000000ae93c17221 */ /* 0x000fc60000010000 */
[----:B------:R-:W-:Y:S02]  /*7bb0*/  @P6 HADD2.F32 R147, -RZ, R62.H0_H0 ;  /* 0x2000003eff936230 */ /* 0x000fe40000004100 */
        /* <DEDUP_REMOVED lines=19> */
[----:B------:R-:W-:Y:S01]  /*7cf0*/  MOV R146, RZ ;  /* 0x000000ff00927202 */ /* 0x000fe20000000f00 */
[----:B------:R-:W-:Y:S02]  /*7d00*/  FFMA.FTZ R173, R9, UR17, R196 ;  /* 0x0000001109ad7c23 */ /* 0x000fe400080100c4 */
[----:B------:R-:W-:Y:S01]  /*7d10*/  @P6 FMUL.FTZ R146, R174, R147 ;  /* 0x00000093ae926220 */ /* 0x000fe20000410000 */
[----:B------:R-:W-:Y:S01]  /*7d20*/  LOP3.LUT P6, RZ, R21, 0xff0000, RZ, 0xc0, !PT ;  /* 0x00ff000015ff7812 */ /* 0x000fe200078cc0ff */
[----:B------:R-:W0:Y:S01]  /*7d30*/  @P5 LDC R147, c[0x0][0x408] ;  /* 0x00010200ff935b82 */ /* 0x000e220000000800 */
        /* <DEDUP_REMOVED lines=67> */
.L_x_10340:
[C---:B------:R-:W-:Y:S02]  /*8170*/  LOP3.LUT P5, RZ, R20.reuse, 0xff00, RZ, 0xc0, !PT ;  /* 0x0000ff0014ff7812 */ /* 0x040fe400078ac0ff */
[----:B------:R-:W-:-:S11]  /*8180*/  LOP3.LUT P6, RZ, R20, 0xff0000, RZ, 0xc0, !PT ;  /* 0x00ff000014ff7812 */ /* 0x000fd600078cc0ff */
[----:B------:R-:W0:Y:S01]  /*8190*/  @P5 LDC R197, c[0x0][0x408] ;  /* 0x00010200ffc55b82 */ /* 0x000e220000000800 */
[--C-:B------:R-:W-:Y:S01]  /*81a0*/  @P5 FFMA.FTZ R198, R215, UR17, R196.reuse ;  /* 0x00000011d7c65c23 */ /* 0x100fe200080100c4 */
[----:B------:R-:W-:-:S03]  /*81b0*/  @P6 FFMA.FTZ R199, R211, UR17, R196 ;  /* 0x00000011d3c76c23 */ /* 0x000fc600080100c4 */
[----:B------:R-:W-:Y:S01]  /*81c0*/  @P5 FADD.FTZ R198, R251, -R198 ;  /* 0x800000c6fbc65221 */ /* 0x000fe20000010000 */
[----:B------:R-:W-:-:S03]  /*81d0*/  @P6 FADD.FTZ R199, R248, -R199 ;  /* 0x800000c7f8c76221 */ /* 0x000fc60000010000 */
[----:B------:R-:W-:Y:S01]  /*81e0*/  @P5 FFMA.FTZ R198, R198, UR24, R177 ;  /* 0x00000018c6c65c23 */ /* 0x000fe200080100b1 */
[----:B------:R-:W-:-:S03]  /*81f0*/  @P6 FFMA.FTZ R199, R199, UR24, R178 ;  /* 0x00000018c7c76c23 */ /* 0x000fc600080100b2 */
[----:B------:R-:W-:-:S04]  /*8200*/  @P5 FMUL.FTZ R198, R198, UR16 ;  /* 0x00000010c6c65c20 */ /* 0x000fc80008410000 */
[----:B0-----:R-:W-:Y:S01]  /*8210*/  @P5 FMUL.FTZ R204, R198, R197 ;  /* 0x000000c5c6cc5220 */ /* 0x001fe20000410000 */
[----:B------:R-:W-:Y:S02]  /*8220*/  HFMA2 R198, -RZ, RZ, 0, 0 ;  /* 0x00000000ffc67431 */ /* 0x000fe400000001ff */
[----:B-----5:R-:W-:-:S05]  /*8230*/  @P5 HADD2.F32 R197, -RZ, R192.H1_H1 ;  /* 0x300000c0ffc55230 */ /* 0x020fca0000004100 */
        /* <DEDUP_REMOVED lines=153> */
.L_x_10339:
[----:B------:R0:W5:Y:S01]  /*8bd0*/  LDL R207, [R1+0x4] ;  /* 0x0000040001cf7983 */ /* 0x0001620000100800 */
[----:B------:R-:W1:Y:S02]  /*8be0*/  LDC.64 R198, c[0x0][0x478] ;  /* 0x00011e00ffc67b82 */ /* 0x000e640000000a00 */
[----:B-1----:R-:W-:-:S04]  /*8bf0*/  ISETP.NE.U32.AND P0, PT, R198, RZ, PT ;  /* 0x000000ffc600720c */ /* 0x002fc80003f05070 */
[----:B------:R-:W-:-:S13]  /*8c00*/  ISETP.NE.AND.EX P0, PT, R199, RZ, PT, P0 ;  /* 0x000000ffc700720c */ /* 0x000fda0003f05300 */
[----:B0-----:R-:W-:Y:S05]  /*8c10*/  @!P0 BRA `(.L_x_10342) ;  /* 0x0000000800308947 */ /* 0x001fea0003800000 */
[C---:B------:R-:W-:Y:S01]  /*8c20*/  LOP3.LUT P5, RZ, R20.reuse, 0xff00, RZ, 0xc0, !PT ;  /* 0x0000ff0014ff7812 */ /* 0x040fe200078ac0ff */
[----:B------:R-:W-:Y:S01]  /*8c30*/  FFMA.FTZ R160, R215, UR17, R196 ;  /* 0x00000011d7a07c23 */ /* 0x000fe200080100c4 */
[----:B------:R-:W-:Y:S02]  /*8c40*/  LOP3.LUT P6, RZ, R20, 0xff0000, RZ, 0xc0, !PT ;  /* 0x00ff000014ff7812 */ /* 0x000fe400078cc0ff */
[----:B------:R-:W-:Y:S01]  /*8c50*/  CS2R R198, SRZ ;  /* 0x0000000000c67805 */ /* 0x000fe2000001ff00 */
[----:B------:R-:W-:Y:S02]  /*8c60*/  HFMA2 R204, -RZ, RZ, 0, 0 ;  /* 0x00000000ffcc7431 */ /* 0x000fe400000001ff */
[----:B------:R-:W-:Y:S01]  /*8c70*/  FADD.FTZ R160, R251, -R160 ;  /* 0x800000a0fba07221 */ /* 0x000fe20000010000 */
        /* <DEDUP_REMOVED lines=24> */
[----:B------:R-:W-:-:S03]  /*8e00*/  FFMA.FTZ R175, R12, UR17, R196 ;  /* 0x000000110caf7c23 */ /* 0x000fc600080100c4 */
[----:B------:R-:W-:Y:S01]  /*8e10*/  @P6 FMUL.FTZ R197, R163, R160 ;  /* 0x000000a0a3c56220 */ /* 0x000fe20000410000 */
[----:B------:R-:W-:Y:S01]  /*8e20*/  @P6 FMUL.FTZ R160, R162, UR16 ;  /* 0x00000010a2a06c20 */ /* 0x000fe20008410000 */
[----:B------:R-:W-:Y:S01]  /*8e30*/  FFMA.FTZ R163, R208, UR17, R196 ;  /* 0x00000011d0a37c23 */ /* 0x000fe200080100c4 */
[----:B------:R-:W1:Y:S01]  /*8e40*/  @P5 LDC R172, c[0x0][0x408] ;  /* 0x00010200ffac5b82 */ /* 0x000e620000000800 */
[----:B------:R-:W-:Y:S02]  /*8e50*/  @P5 HADD2.F32 R193, -RZ, R193.H1_H1 ;  /* 0x300000c1ffc15230 */ /* 0x000fe40000004100 */
[----:B------:R-:W-:Y:S01]  /*8e60*/  FADD.FTZ R197, R146, R197 ;  /* 0x000000c592c57221 */ /* 0x000fe20000010000 */
[----:B------:R-:W-:Y:S01]  /*8e70*/  FADD.FTZ R163, R244, -R163 ;  /* 0x800000a3f4a37221 */ /* 0x000fe20000010000 */
[----:B------:R-:W-:-:S03]  /*8e80*/  FADD.FTZ R175, R232, -R175 ;  /* 0x800000afe8af7221 */ /* 0x000fc60000010000 */
[----:B------:R-:W-:Y:S01]  /*8e90*/  FMUL.FTZ R163, R163, UR24 ;  /* 0x00000018a3a37c20 */ /* 0x000fe20008410000 */
[----:B0-----:R-:W-:Y:S01]  /*8ea0*/  @P6 FMUL.FTZ R173, R160, R173 ;  /* 0x000000ada0ad6220 */ /* 0x001fe20000410000 */
[----:B------:R-:W-:-:S05]  /*8eb0*/  @P6 HADD2.F32 R160, -RZ, R61.H0_H0 ;  /* 0x2000003dffa06230 */ /* 0x000fca0000004100 */
        /* <DEDUP_REMOVED lines=98> */
.L_x_10342:
[C---:B------:R-:W-:Y:S02]  /*94e0*/  LOP3.LUT P5, RZ, R20.reuse, 0xff00, RZ, 0xc0, !PT ;  /* 0x0000ff0014ff7812 */ /* 0x040fe400078ac0ff */
[----:B------:R-:W-:-:S11]  /*94f0*/  LOP3.LUT P6, RZ, R20, 0xff0000, RZ, 0xc0, !PT ;  /* 0x00ff000014ff7812 */ /* 0x000fd600078cc0ff */
[----:B------:R-:W0:Y:S01]  /*9500*/  @P5 LDC R197, c[0x0][0x408] ;  /* 0x00010200ffc55b82 */ /* 0x000e220000000800 */
[--C-:B------:R-:W-:Y:S01]  /*9510*/  @P5 FFMA.FTZ R198, R215, UR17, R196.reuse ;  /* 0x00000011d7c65c23 */ /* 0x100fe200080100c4 */
[----:B------:R-:W-:-:S03]  /*9520*/  @P6 FFMA.FTZ R199, R211, UR17, R196 ;  /* 0x00000011d3c76c23 */ /* 0x000fc600080100c4 */
[----:B------:R-:W-:Y:S01]  /*9530*/  @P5 FADD.FTZ R198, R251, -R198 ;  /* 0x800000c6fbc65221 */ /* 0x000fe20000010000 */
[----:B------:R-:W-:-:S03]  /*9540*/  @P6 FADD.FTZ R199, R248, -R199 ;  /* 0x800000c7f8c76221 */ /* 0x000fc60000010000 */
[----:B------:R-:W-:Y:S01]  /*9550*/  @P5 FMUL.FTZ R198, R198, UR24 ;  /* 0x00000018c6c65c20 */ /* 0x000fe20008410000 */
[----:B------:R-:W-:-:S03]  /*9560*/  @P6 FMUL.FTZ R199, R199, UR24 ;  /* 0x00000018c7c76c20 */ /* 0x000fc60008410000 */
        /* <DEDUP_REMOVED lines=156> */
.L_x_10341:
        /* <DEDUP_REMOVED lines=12> */
.L_x_10338:
[----:B------:R-:W-:Y:S05]  /*9ff0*/  BSYNC.RECONVERGENT B0 ;  /* 0x0000000000007941 */ /* 0x000fea0003800200 */
.L_x_10337:
        /* <DEDUP_REMOVED lines=8> */
[----:B------:R0:W5:Y:S04]  /*a080*/  LDL R216, [R1+0xc] ;  /* 0x00000c0001d87983 */ /* 0x0001680000100800 */
        /* <DEDUP_REMOVED lines=8> */
[----:B------:R-:W-:Y:S02]  /*a110*/  CS2R R198, SRZ ;  /* 0x0000000000c67805 */ /* 0x000fe4000001ff00 */
[----:B------:R-:W-:Y:S01]  /*a120*/  CS2R R204, SRZ ;  /* 0x0000000000cc7805 */ /* 0x000fe2000001ff00 */
[----:B------:R-:W-:Y:S01]  /*a130*/  FADD.FTZ R160, R237, -R160 ;  /* 0x800000a0eda07221 */ /* 0x000fe20000010000 */
[----:B------:R-:W-:-:S03]  /*a140*/  HFMA2 R197, -RZ, RZ, 0, 0 ;  /* 0x00000000ffc57431 */ /* 0x000fc600000001ff */
[----:B-----5:R-:W-:Y:S02]  /*a150*/  FFMA.FTZ R161, R160, UR24, R185 ;  /* 0x00000018a0a17c23 */ /* 0x020fe400080100b9 */
        /* <DEDUP_REMOVED lines=20> */
[----:B------:R-:W-:Y:S02]  /*a2a0*/  @P6 HADD2.F32 R160, -RZ, R193.H0_H0 ;  /* 0x200000c1ffa06230 */ /* 0x000fe40000004100 */
[----:B------:R-:W-:-:S03]  /*a2b0*/  FFMA.FTZ R175, R2, UR17, R196 ;  /* 0x0000001102af7c23 */ /* 0x000fc600080100c4 */
[----:B------:R-:W-:Y:S01]  /*a2c0*/  @P6 FMUL.FTZ R197, R160, R163 ;  /* 0x000000a3a0c56220 */ /* 0x000fe20000410000 */
[----:B------:R-:W-:Y:S01]  /*a2d0*/  @P6 FMUL.FTZ R160, R162, UR16 ;  /* 0x00000010a2a06c20 */ /* 0x000fe20008410000 */
[----:B------:R-:W-:Y:S02]  /*a2e0*/  @P6 HADD2.F32 R163, -RZ, R69.H0_H0 ;  /* 0x20000045ffa36230 */ /* 0x000fe40000004100 */
[----:B------:R-:W-:Y:S01]  /*a2f0*/  FADD.FTZ R175, R230, -R175 ;  /* 0x800000afe6af7221 */ /* 0x000fe20000010000 */
[----:B------:R-:W-:Y:S01]  /*a300*/  FADD.FTZ R197, R154, R197 ;  /* 0x000000c59ac57221 */ /* 0x000fe20000010000 */
[----:B------:R-:W-:Y:S02]  /*a310*/  @P5 HADD2.F32 R193, -RZ, R193.H1_H1 ;  /* 0x300000c1ffc15230 */ /* 0x000fe40000004100 */
[----:B0-----:R-:W-:Y:S02]  /*a320*/  @P6 FMUL.FTZ R172, R160, R173 ;  /* 0x000000ada0ac6220 */ /* 0x001fe40000410000 */
[----:B------:R-:W0:Y:S02]  /*a330*/  @P5 LDC R160, c[0x0][0x408] ;  /* 0x00010200ffa05b82 */ /* 0x000e240000000800 */
[----:B------:R-:W-:Y:S01]  /*a340*/  @P6 FMUL.FTZ R204, R172, R163 ;  /* 0x000000a3accc6220 */ /* 0x000fe20000410000 */
[----:B------:R-:W-:Y:S01]  /*a350*/  FFMA.FTZ R172, R3, UR17, R196 ;  /* 0x0000001103ac7c23 */ /* 0x000fe200080100c4 */
[----:B------:R-:W-:-:S03]  /*a360*/  LOP3.LUT P6, RZ, R23, 0xff, RZ, 0xc0, !PT ;  /* 0x000000ff17ff7812 */ /* 0x000fc600078cc0ff */
[----:B------:R-:W-:Y:S02]  /*a370*/  FADD.FTZ R174, R231, -R172 ;  /* 0x800000ace7ae7221 */ /* 0x000fe40000010000 */
[----:B------:R-:W1:Y:S02]  /*a380*/  @P5 LDC R172, c[0x0][0x408] ;  /* 0x00010200ffac5b82 */ /* 0x000e640000000800 */
[----:B------:R-:W-:-:S04]  /*a390*/  FFMA.FTZ R163, R174, UR24, R187 ;  /* 0x00000018aea37c23 */ /* 0x000fc800080100bb */
[----:B------:R-:W-:-:S04]  /*a3a0*/  @P5 FMUL.FTZ R173, R163, UR16 ;  /* 0x00000010a3ad5c20 */ /* 0x000fc80008410000 */
[----:B0-----:R-:W-:Y:S01]  /*a3b0*/  @P5 FMUL.FTZ R174, R173, R160 ;  /* 0x000000a0adae5220 */ /* 0x001fe20000410000 */
[----:B------:R-:W-:-:S03]  /*a3c0*/  MOV R160, RZ ;  /* 0x000000ff00a07202 */ /* 0x000fc60000000f00 */
[----:B------:R-:W-:-:S04]  /*a3d0*/  @P5 FMUL.FTZ R160, R193, R174 ;  /* 0x000000aec1a05220 */ /* 0x000fc80000410000 */
[----:B------:R-:W-:Y:S01]  /*a3e0*/  FADD.FTZ R193, R155, R160 ;  /* 0x000000a09bc17221 */ /* 0x000fe20000010000 */
[----:B-1----:R-:W-:Y:S01]  /*a3f0*/  @P5 FMUL.FTZ R173, R173, R172 ;  /* 0x000000acadad5220 */ /* 0x002fe20000410000 */
[----:B------:R-:W-:Y:S02]  /*a400*/  @P5 HADD2.F32 R172, -RZ, R69.H1_H1 ;  /* 0x30000045ffac5230 */ /* 0x000fe40000004100 */
[----:B------:R-:W-:-:S03]  /*a410*/  @P6 HADD2.F32 R155, -RZ, R70.H0_H0 ;  /* 0x20000046ff9b6230 */ /* 0x000fc60000004100 */
[----:B------:R-:W-:Y:S01]  /*a420*/  @P5 FMUL.FTZ R199, R173, R172 ;  /* 0x000000acadc75220 */ /* 0x000fe20000410000 */
[----:B------:R-:W-:Y:S01]  /*a430*/  FFMA.FTZ R172, R175, UR24, R188 ;  /* 0x00000018afac7c23 */ /* 0x000fe200080100bc */
[----:B------:R-:W0:Y:S01]  /*a440*/  @P6 LDC R173, c[0x0][0x408] ;  /* 0x00010200ffad6b82 */ /* 0x000e220000000800 */
[----:B------:R-:W-:Y:S02]  /*a450*/  LOP3.LUT P5, RZ, R23, 0xff00, RZ, 0xc0, !PT ;  /* 0x0000ff0017ff7812 */ /* 0x000fe400078ac0ff */
[----:B------:R-:W-:-:S11]  /*a460*/  @P6 FMUL.FTZ R154, R172, UR16 ;  /* 0x00000010ac9a6c20 */ /* 0x000fd60008410000 */
[----:B------:R-:W1:Y:S01]  /*a470*/  @P5 LDC R174, c[0x0][0x408] ;  /* 0x00010200ffae5b82 */ /* 0x000e620000000800 */
        /* <DEDUP_REMOVED lines=16> */
[----:B------:R-:W-:-:S04]  /*a580*/  @P5 FMUL.FTZ R153, R173, UR16 ;  /* 0x00000010ad995c20 */ /* 0x000fc80008410000 */
[----:B-1----:R-:W-:Y:S01]  /*a590*/  @P5 FMUL.FTZ R174, R153, R174 ;  /* 0x000000ae99ae5220 */ /* 0x002fe20000410000 */
[----:B------:R-:W-:Y:S02]  /*a5a0*/  @P5 HADD2.F32 R153, -RZ, R70.H1_H1 ;  /* 0x30000046ff995230 */ /* 0x000fe40000004100 */
[----:B0-----:R-:W-:Y:S01]  /*a5b0*/  @P5 FMUL.FTZ R155, R160, R155 ;  /* 0x0000009ba09b5220 */ /* 0x001fe20000410000 */
[----:B------:R-:W-:-:S03]  /*a5c0*/  HFMA2 R160, -RZ, RZ, 0, 0 ;  /* 0x00000000ffa07431 */ /* 0x000fc600000001ff */
[----:B------:R-:W-:Y:S01]  /*a5d0*/  @P5 FMUL.FTZ R160, R194, R155 ;  /* 0x0000009bc2a05220 */ /* 0x000fe20000410000 */
[----:B------:R-:W-:Y:S01]  /*a5e0*/  MOV R155, RZ ;  /* 0x000000ff009b7202 */ /* 0x000fe20000000f00 */
[----:B------:R-:W-:Y:S01]  /*a5f0*/  @P5 FMUL.FTZ R155, R174, R153 ;  /* 0x00000099ae9b5220 */ /* 0x000fe20000410000 */
[----:B------:R-:W-:Y:S01]  /*a600*/  MOV R194, RZ ;  /* 0x000000ff00c27202 */ /* 0x000fe20000000f00 */
[----:B------:R-:W0:Y:S01]  /*a610*/  @P6 LDC R153, c[0x0][0x408] ;  /* 0x00010200ff996b82 */ /* 0x000e220000000800 */
[----:B------:R-:W-:Y:S01]  /*a620*/  FADD.FTZ R157, R157, R160 ;  /* 0x000000a09d9d7221 */ /* 0x000fe20000010000 */
[----:B------:R-:W-:Y:S01]  /*a630*/  FFMA.FTZ R160, R4, UR17, R196 ;  /* 0x0000001104a07c23 */ /* 0x000fe200080100c4 */
[----:B------:R-:W-:Y:S02]  /*a640*/  ISETP.GE.U32.AND P5, PT, R22, RZ, PT ;  /* 0x000000ff1600720c */ /* 0x000fe40003fa6070 */
[----:B------:R-:W-:Y:S01]  /*a650*/  F2FP.F16.F32.PACK_AB R154, R155, R154 ;  /* 0x0000009a9b9a723e */ /* 0x000fe200000000ff */
[----:B------:R-:W-:Y:S01]  /*a660*/  FADD.FTZ R175, R225, -R160 ;  /* 0x800000a0e1af7221 */ /* 0x000fe20000010000 */
[----:B------:R-:W-:-:S03]  /*a670*/  ISETP.GE.U32.AND.EX P5, PT, R23, 0x1000000, PT, P5 ;  /* 0x010000001700780c */ /* 0x000fc60003fa6150 */
[----:B------:R-:W-:-:S04]  /*a680*/  FFMA.FTZ R174, R175, UR24, R190 ;  /* 0x00000018afae7c23 */ /* 0x000fc800080100be */
[----:B------:R-:W-:-:S04]  /*a690*/  @P6 FMUL.FTZ R160, R174, UR16 ;  /* 0x00000010aea06c20 */ /* 0x000fc80008410000 */
[----:B0-----:R-:W-:Y:S01]  /*a6a0*/  @P6 FMUL.FTZ R175, R160, R153 ;  /* 0x00000099a0af6220 */ /* 0x001fe20000410000 */
[----:B------:R-:W-:Y:S02]  /*a6b0*/  HFMA2 R153, -RZ, RZ, 0, 0 ;  /* 0x00000000ff997431 */ /* 0x000fe400000001ff */
[--C-:B------:R-:W-:Y:S02]  /*a6c0*/  @P6 HADD2.F32 R160, -RZ, R195.reuse.H0_H0 ;  /* 0x200000c3ffa06230 */ /* 0x100fe40000004100 */
[----:B------:R-:W-:-:S03]  /*a6d0*/  @P5 HADD2.F32 R195, -RZ, R195.H1_H1 ;  /* 0x300000c3ffc35230 */ /* 0x000fc60000004100 */
[----:B------:R-:W-:Y:S02]  /*a6e0*/  @P6 FMUL.FTZ R153, R160, R175 ;  /* 0x000000afa0996220 */ /* 0x000fe40000410000 */
[----:B------:R-:W0:Y:S02]  /*a6f0*/  @P6 LDC R160, c[0x0][0x408] ;  /* 0x00010200ffa06b82 */ /* 0x000e240000000800 */
[----:B------:R-:W-:Y:S01]  /*a700*/  FADD.FTZ R158, R158, R153 ;  /* 0x000000999e9e7221 */ /* 0x000fe20000010000 */
[----:B------:R-:W-:-:S04]  /*a710*/  @P6 FMUL.FTZ R153, R174, UR16 ;  /* 0x00000010ae996c20 */ /* 0x000fc80008410000 */
[----:B0-----:R-:W-:Y:S01]  /*a720*/  @P6 FMUL.FTZ R160, R153, R160 ;  /* 0x000000a099a06220 */ /* 0x001fe20000410000 */
[----:B------:R-:W-:-:S05]  /*a730*/  @P6 HADD2.F32 R153, -RZ, R71.H0_H0 ;  /* 0x20000047ff996230 */ /* 0x000fca0000004100 */
[----:B------:R-:W-:Y:S01]  /*a740*/  @P6 FMUL.FTZ R194, R160, R153 ;  /* 0x00000099a0c26220 */ /* 0x000fe20000410000 */
[----:B------:R-:W-:-:S04]  /*a750*/  FFMA.FTZ R153, R216, UR17, R196 ;  /* 0x00000011d8997c23 */ /* 0x000fc800080100c4 */
[----:B------:R-:W-:-:S04]  /*a760*/  FADD.FTZ R160, R207, -R153 ;  /* 0x80000099cfa07221 */ /* 0x000fc80000010000 */
[----:B------:R-:W-:Y:S01]  /*a770*/  FFMA.FTZ R175, R160, UR24, R191 ;  /* 0x00000018a0af7c23 */ /* 0x000fe200080100bf */
[----:B------:R-:W-:-:S03]  /*a780*/  HFMA2 R160, -RZ, RZ, 0, 0 ;  /* 0x00000000ffa07431 */ /* 0x000fc600000001ff */
[----:B------:R-:W-:-:S04]  /*a790*/  FMUL.FTZ R153, R175, UR16 ;  /* 0x00000010af997c20 */ /* 0x000fc80008410000 */
[----:B------:R-:W-:-:S04]  /*a7a0*/  FMUL.FTZ R153, R153, UR25 ;  /* 0x0000001999997c20 */ /* 0x000fc80008410000 */
[----:B------:R-:W-:Y:S01]  /*a7b0*/  @P5 FMUL.FTZ R160, R153, R195 ;  /* 0x000000c399a05220 */ /* 0x000fe20000410000 */
[----:B------:R-:W-:-:S03]  /*a7c0*/  MOV R195, RZ ;  /* 0x000000ff00c37202 */ /* 0x000fc60000000f00 */
[----:B------:R-:W-:Y:S01]  /*a7d0*/  FADD.FTZ R159, R159, R160 ;  /* 0x000000a09f9f7221 */ /* 0x000fe20000010000 */
[----:B------:R-:W-:-:S05]  /*a7e0*/  @P5 HADD2.F32 R160, -RZ, R71.H1_H1 ;  /* 0x30000047ffa05230 */ /* 0x000fca0000004100 */
[----:B------:R-:W-:Y:S01]  /*a7f0*/  @P5 FMUL.FTZ R195, R153, R160 ;  /* 0x000000a099c35220 */ /* 0x000fe20000410000 */
[----:B------:R-:W-:Y:S01]  /*a800*/  LOP3.LUT P5, RZ, R22, 0xff, RZ, 0xc0, !PT ;  /* 0x000000ff16ff7812 */ /* 0x000fe200078ac0ff */
[----:B------:R-:W-:Y:S01]  /*a810*/  FFMA.FTZ R153, R221, UR17, R196 ;  /* 0x00000011dd997c23 */ /* 0x000fe200080100c4 */
[----:B------:R-:W-:Y:S02]  /*a820*/  HFMA2 R196, -RZ, RZ, 0, 0 ;  /* 0x00000000ffc47431 */ /* 0x000fe400000001ff */
[----:B------:R-:W-:Y:S01]  /*a830*/  F2FP.F16.F32.PACK_AB R155, R195, R194 ;  /* 0x000000c2c39b723e */ /* 0x000fe200000000ff */
[----:B------:R-:W-:-:S04]  /*a840*/  FADD.FTZ R153, R240, -R153 ;  /* 0x80000099f0997221 */ /* 0x000fc80000010000 */
[----:B------:R-:W-:-:S04]  /*a850*/  FFMA.FTZ R160, R153, UR24, R184 ;  /* 0x0000001899a07c23 */ /* 0x000fc800080100b8 */
[----:B------:R-:W-:Y:S01]  /*a860*/  @P5 FMUL.FTZ R153, R160, UR16 ;  /* 0x00000010a0995c20 */ /* 0x000fe20008410000 */
[----:B------:R-:W-:-:S03]  /*a870*/  @P5 HADD2.F32 R192, -RZ, R192.H0_H0 ;  /* 0x200000c0ffc05230 */ /* 0x000fc60000004100 */
[----:B------:R-:W-:-:S04]  /*a880*/  @P5 FMUL.FTZ R153, R153, UR25 ;  /* 0x0000001999995c20 */ /* 0x000fc80008410000 */
[----:B------:R-:W-:Y:S01]  /*a890*/  @P5 FMUL.FTZ R196, R192, R153 ;  /* 0x00000099c0c45220 */ /* 0x000fe20000410000 */
[----:B------:R-:W-:Y:S02]  /*a8a0*/  F2FP.F16.F32.PACK_AB R153, R199, R204 ;  /* 0x000000ccc799723e */ /* 0x000fe400000000ff */
[----:B------:R-:W0:Y:S01]  /*a8b0*/  @P5 LDC R199, c[0x0][0x408] ;  /* 0x00010200ffc75b82 */ /* 0x000e220000000800 */
[----:B------:R-:W-:Y:S01]  /*a8c0*/  FADD.FTZ R192, R152, R196 ;  /* 0x000000c498c07221 */ /* 0x000fe20000010000 */
[----:B------:R-:W-:Y:S01]  /*a8d0*/  @P5 FMUL.FTZ R152, R160, UR16 ;  /* 0x00000010a0985c20 */ /* 0x000fe20008410000 */
[----:B------:R-:W-:-:S03]  /*a8e0*/  @P5 HADD2.F32 R196, -RZ, R68.H0_H0 ;  /* 0x20000044ffc45230 */ /* 0x000fc60000004100 */
[----:B0-----:R-:W-:Y:S01]  /*a8f0*/  @P5 FMUL.FTZ R199, R152, R199 ;  /* 0x000000c798c75220 */ /* 0x001fe20000410000 */
[----:B------:R-:W-:-:S03]  /*a900*/  MOV R152, RZ ;  /* 0x000000ff00987202 */ /* 0x000fc60000000f00 */
[----:B------:R-:W-:-:S05]  /*a910*/  @P5 FMUL.FTZ R152, R199, R196 ;  /* 0x000000c4c7985220 */ /* 0x000fca0000410000 */
[----:B------:R-:W-:Y:S01]  /*a920*/  F2FP.F16.F32.PACK_AB R152, R205, R152 ;  /* 0x00000098cd98723e */ /* 0x000fe200000000ff */
[----:B------:R-:W-:Y:S06]  /*a930*/  BRA `(.L_x_10347) ;  /* 0x0000001c00207947 */ /* 0x000fec0003800000 */
.L_x_10346:
[C---:B------:R-:W-:Y:S02]  /*a940*/  LOP3.LUT P5, RZ, R22.reuse, 0xff00, RZ, 0xc0, !PT ;  /* 0x0000ff0016ff7812 */ /* 0x040fe400078ac0ff */
[----:B------:R-:W-:-:S11]  /*a950*/  LOP3.LUT P6, RZ, R22, 0xff0000, RZ, 0xc0, !PT ;  /* 0x00ff000016ff7812 */ /* 0x000fd600078cc0ff */
[----:B------:R-:W0:Y:S01]  /*a960*/  @P5 LDC R197, c[0x0][0x408] ;  /* 0x00010200ffc55b82 */ /* 0x000e220000000800 */
[--C-:B------:R-:W-:Y:S01]  /*a970*/  @P5 FFMA.FTZ R198, R203, UR17, R196.reuse ;  /* 0x00000011cbc65c23 */ /* 0x100fe200080100c4 */
[----:B-----5:R-:W-:Y:S02]  /*a980*/  @P5 HADD2.F32 R204, -RZ, R192.H1_H1 ;  /* 0x300000c0ffcc5230 */ /* 0x020fe40000004100 */
        /* <DEDUP_REMOVED lines=124> */
[----:B------:R-:W-:Y:S02]  /*b150*/  @P5 HADD2.F32 R195, -RZ, R195.H1_H1 ;  /* 0x300000c3ffc35230 */ /* 0x000fe40000004100 */
[----:B------:R-:W-:-:S04]  /*b160*/  FMUL.FTZ R205, R205, UR25 ;  /* 0x00000019cdcd7c20 */ /* 0x000fc80008410000 */
[----:B------:R-:W-:Y:S01]  /*b170*/  @P5 FMUL.FTZ R206, R195, R205 ;  /* 0x000000cdc3ce5220 */ /* 0x000fe20000410000 */
[----:B------:R-:W-:-:S03]  /*b180*/  MOV R195, RZ ;  /* 0x000000ff00c37202 */ /* 0x000fc60000000f00 */
[----:B------:R-:W-:Y:S01]  /*b190*/  FADD.FTZ R159, R159, R206 ;  /* 0x000000ce9f9f7221 */ /* 0x000fe20000010000 */
[----:B------:R-:W-:-:S05]  /*b1a0*/  @P5 HADD2.F32 R206, -RZ, R71.H1_H1 ;  /* 0x30000047ffce5230 */ /* 0x000fca0000004100 */
[----:B------:R-:W-:Y:S01]  /*b1b0*/  @P5 FMUL.FTZ R195, R206, R205 ;  /* 0x000000cdcec35220 */ /* 0x000fe20000410000 */
[----:B------:R-:W-:-:S04]  /*b1c0*/  LOP3.LUT P5, RZ, R22, 0xff, RZ, 0xc0, !PT ;  /* 0x000000ff16ff7812 */ /* 0x000fc800078ac0ff */
[----:B------:R-:W-:-:S09]  /*b1d0*/  F2FP.F16.F32.PACK_AB R155, R195, R194 ;  /* 0x000000c2c39b723e */ /* 0x000fd200000000ff */
[----:B------:R-:W-:Y:S01]  /*b1e0*/  @P5 FFMA.FTZ R205, R221, UR17, R196 ;  /* 0x00000011ddcd5c23 */ /* 0x000fe200080100c4 */
[----:B------:R-:W-:-:S03]  /*b1f0*/  @P5 HADD2.F32 R192, -RZ, R192.H0_H0 ;  /* 0x200000c0ffc05230 */ /* 0x000fc60000004100 */
[----:B------:R-:W-:-:S04]  /*b200*/  @P5 FADD.FTZ R205, R240, -R205 ;  /* 0x800000cdf0cd5221 */ /* 0x000fc80000010000 */
[----:B------:R-:W-:-:S04]  /*b210*/  @P5 FFMA.FTZ R205, R205, UR24, R184 ;  /* 0x00000018cdcd5c23 */ /* 0x000fc800080100b8 */
[----:B------:R-:W-:-:S04]  /*b220*/  @P5 FMUL.FTZ R205, R205, UR16 ;  /* 0x00000010cdcd5c20 */ /* 0x000fc80008410000 */
[----:B------:R-:W-:Y:S01]  /*b230*/  @P5 FMUL.FTZ R206, R205, UR25 ;  /* 0x00000019cdce5c20 */ /* 0x000fe20008410000 */
[----:B------:R-:W-:-:S03]  /*b240*/  HFMA2 R205, -RZ, RZ, 0, 0 ;  /* 0x00000000ffcd7431 */ /* 0x000fc600000001ff */
[----:B------:R-:W-:-:S04]  /*b250*/  @P5 FMUL.FTZ R205, R192, R206 ;  /* 0x000000cec0cd5220 */ /* 0x000fc80000410000 */
[----:B------:R-:W-:Y:S01]  /*b260*/  FADD.FTZ R192, R152, R205 ;  /* 0x000000cd98c07221 */ /* 0x000fe20000010000 */
[----:B------:R-:W-:Y:S01]  /*b270*/  @P5 FFMA.FTZ R205, R221, UR17, R196 ;  /* 0x00000011ddcd5c23 */ /* 0x000fe200080100c4 */
[----:B------:R-:W0:Y:S03]  /*b280*/  @P5 LDC R152, c[0x0][0x408] ;  /* 0x00010200ff985b82 */ /* 0x000e260000000800 */
[----:B------:R-:W-:-:S04]  /*b290*/  @P5 FADD.FTZ R205, R240, -R205 ;  /* 0x800000cdf0cd5221 */ /* 0x000fc80000010000 */
[----:B------:R-:W-:-:S04]  /*b2a0*/  @P5 FFMA.FTZ R205, R205, UR24, R184 ;  /* 0x00000018cdcd5c23 */ /* 0x000fc800080100b8 */
[----:B------:R-:W-:-:S04]  /*b2b0*/  @P5 FMUL.FTZ R205, R205, UR16 ;  /* 0x00000010cdcd5c20 */ /* 0x000fc80008410000 */
[----:B0-----:R-:W-:Y:S01]  /*b2c0*/  @P5 FMUL.FTZ R196, R205, R152 ;  /* 0x00000098cdc45220 */ /* 0x001fe20000410000 */
[----:B------:R-:W-:Y:S01]  /*b2d0*/  @P5 HADD2.F32 R205, -RZ, R68.H0_H0 ;  /* 0x20000044ffcd5230 */ /* 0x000fe20000004100 */
[----:B------:R-:W-:-:S04]  /*b2e0*/  MOV R152, RZ ;  /* 0x000000ff00987202 */ /* 0x000fc80000000f00 */
[----:B------:R-:W-:-:S05]  /*b2f0*/  @P5 FMUL.FTZ R152, R205, R196 ;  /* 0x000000c4cd985220 */ /* 0x000fca0000410000 */
[----:B------:R-:W-:Y:S01]  /*b300*/  F2FP.F16.F32.PACK_AB R152, R204, R152 ;  /* 0x00000098cc98723e */ /* 0x000fe200000000ff */
[----:B------:R-:W-:Y:S06]  /*b310*/  BRA `(.L_x_10347) ;  /* 0x0000001000a87947 */ /* 0x000fec0003800000 */
.L_x_10345:
[----:B------:R0:W5:Y:S01]  /*b320*/  LDL R216, [R1+0xc] ;  /* 0x00000c0001d87983 */ /* 0x0001620000100800 */
[----:B------:R-:W1:Y:S03]  /*b330*/  LDC.64 R198, c[0x0][0x478] ;  /* 0x00011e00ffc67b82 */ /* 0x000e660000000a00 */
[----:B------:R0:W5:Y:S01]  /*b340*/  LDL R207, [R1+0x10] ;  /* 0x0000100001cf7983 */ /* 0x0001620000100800 */
[----:B-1----:R-:W-:-:S04]  /*b350*/  ISETP.NE.U32.AND P0, PT, R198, RZ, PT ;  /* 0x000000ffc600720c */ /* 0x002fc80003f05070 */
[----:B------:R-:W-:-:S13]  /*b360*/  ISETP.NE.AND.EX P0, PT, R199, RZ, PT, P0 ;  /* 0x000000ffc700720c */ /* 0x000fda0003f05300 */
        /* <DEDUP_REMOVED lines=8> */
[----:B------:R-:W-:Y:S02]  /*b3f0*/  FMUL.FTZ R161, R160, UR24 ;  /* 0x00000018a0a17c20 */ /* 0x000fe40008410000 */
        /* <DEDUP_REMOVED lines=24> */
[----:B------:R-:W-:Y:S02]  /*b580*/  @P6 HADD2.F32 R163, -RZ, R69.H0_H0 ;  /* 0x20000045ffa36230 */ /* 0x000fe40000004100 */
[----:B------:R-:W-:Y:S01]  /*b590*/  FADD.FTZ R175, R230, -R175 ;  /* 0x800000afe6af7221 */ /* 0x000fe20000010000 */
[----:B------:R-:W-:Y:S02]  /*b5a0*/  @P5 HADD2.F32 R174, -RZ, R193.H1_H1 ;  /* 0x300000c1ffae5230 */ /* 0x000fe40000004100 */
[----:B------:R-:W-:Y:S01]  /*b5b0*/  FADD.FTZ R197, R154, R197 ;  /* 0x000000c59ac57221 */ /* 0x000fe20000010000 */
[----:B0-----:R-:W-:Y:S02]  /*b5c0*/  @P6 FMUL.FTZ R172, R160, R173 ;  /* 0x000000ada0ac6220 */ /* 0x001fe40000410000 */
[----:B------:R-:W0:Y:S02]  /*b5d0*/  @P5 LDC R160, c[0x0][0x408] ;  /* 0x00010200ffa05b82 */ /* 0x000e240000000800 */
[----:B------:R-:W-:Y:S01]  /*b5e0*/  @P6 FMUL.FTZ R204, R163, R172 ;  /* 0x000000aca3cc6220 */ /* 0x000fe20000410000 */
[----:B------:R-:W-:Y:S01]  /*b5f0*/  FFMA.FTZ R172, R3, UR17, R196 ;  /* 0x0000001103ac7c23 */ /* 0x000fe200080100c4 */
[----:B------:R-:W-:-:S03]  /*b600*/  LOP3.LUT P6, RZ, R23, 0xff, RZ, 0xc0, !PT ;  /* 0x000000ff17ff7812 */ /* 0x000fc600078cc0ff */
[----:B------:R-:W-:Y:S02]  /*b610*/  FADD.FTZ R163, R231, -R172 ;  /* 0x800000ace7a37221 */ /* 0x000fe40000010000 */
[----:B------:R-:W1:Y:S02]  /*b620*/  @P5 LDC R172, c[0x0][0x408] ;  /* 0x00010200ffac5b82 */ /* 0x000e640000000800 */
[----:B------:R-:W-:-:S04]  /*b630*/  FMUL.FTZ R163, R163, UR24 ;  /* 0x00000018a3a37c20 */ /* 0x000fc80008410000 */
[----:B------:R-:W-:-:S04]  /*b640*/  @P5 FMUL.FTZ R173, R163, UR16 ;  /* 0x00000010a3ad5c20 */ /* 0x000fc80008410000 */
[----:B0-----:R-:W-:Y:S01]  /*b650*/  @P5 FMUL.FTZ R173, R173, R160 ;  /* 0x000000a0adad5220 */ /* 0x001fe20000410000 */
[----:B------:R-:W-:-:S03]  /*b660*/  MOV R160, RZ ;  /* 0x000000ff00a07202 */ /* 0x000fc60000000f00 */
[----:B------:R-:W-:Y:S01]  /*b670*/  @P5 FMUL.FTZ R160, R174, R173 ;  /* 0x000000adaea05220 */ /* 0x000fe20000410000 */
[----:B------:R-:W-:-:S03]  /*b680*/  @P5 FMUL.FTZ R173, R163, UR16 ;  /* 0x00000010a3ad5c20 */ /* 0x000fc60008410000 */
[----:B------:R-:W-:Y:S01]  /*b690*/  FADD.FTZ R193, R155, R160 ;  /* 0x000000a09bc17221 */ /* 0x000fe20000010000 */
[----:B-1----:R-:W-:Y:S01]  /*b6a0*/  @P5 FMUL.FTZ R173, R173, R172 ;  /* 0x000000acadad5220 */ /* 0x002fe20000410000 */
[----:B------:R-:W-:Y:S02]  /*b6b0*/  @P5 HADD2.F32 R172, -RZ, R69.H1_H1 ;  /* 0x30000045ffac5230 */ /* 0x000fe40000004100 */
[----:B------:R-:W-:-:S03]  /*b6c0*/  @P6 HADD2.F32 R155, -RZ, R70.H0_H0 ;  /* 0x20000046ff9b6230 */ /* 0x000fc60000004100 */
[----:B------:R-:W-:Y:S01]  /*b6d0*/  @P5 FMUL.FTZ R199, R172, R173 ;  /* 0x000000adacc75220 */ /* 0x000fe20000410000 */
[----:B------:R-:W-:Y:S01]  /*b6e0*/  FMUL.FTZ R172, R175, UR24 ;  /* 0x00000018afac7c20 */ /* 0x000fe20008410000 */
        /* <DEDUP_REMOVED lines=37> */
[----:B------:R-:W-:-:S04]  /*b940*/  FMUL.FTZ R174, R160, UR24 ;  /* 0x00000018a0ae7c20 */ /* 0x000fc80008410000 */
[----:B------:R-:W-:-:S06]  /*b950*/  @P6 FMUL.FTZ R160, R174, UR16 ;  /* 0x00000010aea06c20 */ /* 0x000fcc0008410000 */
        /* <DEDUP_REMOVED lines=8> */
[----:B------:R-:W-:-:S05]  /*b9e0*/  @P6 HADD2.F32 R153, -RZ, R71.H0_H0 ;  /* 0x20000047ff996230 */ /* 0x000fca0000004100 */
[----:B------:R-:W-:Y:S01]  /*b9f0*/  @P6 FMUL.FTZ R194, R153, R160 ;  /* 0x000000a099c26220 */ /* 0x000fe20000410000 */
[----:B------:R-:W-:Y:S01]  /*ba00*/  FFMA.FTZ R153, R216, UR17, R196 ;  /* 0x00000011d8997c23 */ /* 0x000fe200080100c4 */
[----:B------:R-:W-:-:S03]  /*ba10*/  HFMA2 R160, -RZ, RZ, 0, 0 ;  /* 0x00000000ffa07431 */ /* 0x000fc600000001ff */
[----:B------:R-:W-:-:S04]  /*ba20*/  FADD.FTZ R153, R207, -R153 ;  /* 0x80000099cf997221 */ /* 0x000fc80000010000 */
[----:B------:R-:W-:-:S04]  /*ba30*/  FMUL.FTZ R175, R153, UR24 ;  /* 0x0000001899af7c20 */ /* 0x000fc80008410000 */
        /* <DEDUP_REMOVED lines=12> */
[----:B------:R-:W-:-:S04]  /*bb00*/  FMUL.FTZ R160, R153, UR24 ;  /* 0x0000001899a07c20 */ /* 0x000fc80008410000 */
        /* <DEDUP_REMOVED lines=14> */
.L_x_10348:
        /* <DEDUP_REMOVED lines=141> */
[----:B------:R-:W-:-:S04]  /*c4c0*/  @P5 FMUL.FTZ R205, R205, UR24 ;  /* 0x00000018cdcd5c20 */ /* 0x000fc80008410000 */
        /* <DEDUP_REMOVED lines=8> */
[----:B------:R-:W-:-:S04]  /*c550*/  @P5 FMUL.FTZ R205, R205, UR24 ;  /* 0x00000018cdcd5c20 */ /* 0x000fc80008410000 */
[----:B------:R-:W-:-:S04]  /*c560*/  @P5 FMUL.FTZ R205, R205, UR16 ;  /* 0x00000010cdcd5c20 */ /* 0x000fc80008410000 */
[----:B0-----:R-:W-:Y:S01]  /*c570*/  @P5 FMUL.FTZ R196, R205, R152 ;  /* 0x00000098cdc45220 */ /* 0x001fe20000410000 */
[----:B------:R-:W-:Y:S01]  /*c580*/  @P5 HADD2.F32 R205, -RZ, R68.H0_H0 ;  /* 0x20000044ffcd5230 */ /* 0x000fe20000004100 */
[----:B------:R-:W-:-:S04]  /*c590*/  MOV R152, RZ ;  /* 0x000000ff00987202 */ /* 0x000fc80000000f00 */
[----:B------:R-:W-:-:S05]  /*c5a0*/  @P5 FMUL.FTZ R152, R205, R196 ;  /* 0x000000c4cd985220 */ /* 0x000fca0000410000 */
[----:B------:R-:W-:-:S07]  /*c5b0*/  F2FP.F16.F32.PACK_AB R152, R204, R152 ;  /* 0x00000098cc98723e */ /* 0x000fce00000000ff */
.L_x_10347:
        /* <DEDUP_REMOVED lines=10> */
[----:B------:R-:W-:-:S07]  /*c660*/  MOV R155, R193 ;  /* 0x000000c1009b7202 */ /* 0x000fce0000000f00 */
.L_x_10344:
[----:B------:R-:W-:Y:S05]  /*c670*/  BSYNC.RECONVERGENT B0 ;  /* 0x0000000000007941 */ /* 0x000fea0003800200 */
.L_x_10343:
[----:B------:R-:W-:Y:S02]  /*c680*/  UIADD3 UR7, UPT, UPT, UR7, UR22, URZ ;  /* 0x0000001607077290 */ /* 0x000fe4000fffe0ff */
[----:B------:R-:W-:Y:S02]  /*c690*/  UPLOP3.LUT UP2, UPT, UPT, UPT, UP2, 0x40, 0x4 ;  /* 0x000000000004789c */ /* 0x000fe40003f4e820 */
[----:B------:R-:W-:-:S09]  /*c6a0*/  UISETP.GE.AND UP1, UPT, UR7, UR23, UPT ;  /* 0x000000170700728c */ /* 0x000fd2000bf26270 */
[----:B------:R-:W-:Y:S05]  /*c6b0*/  BRA.U !UP1, `(.L_x_10349) ;  /* 0xffffff4109bc7547 */ /* 0x000fea000b83ffff */
.L_x_10314:
        /* <DEDUP_REMOVED lines=20> */
.L_x_10351:
[----:B------:R-:W-:Y:S05]  /*c800*/  BSYNC.RECONVERGENT B0 ;  /* 0x0000000000007941 */ /* 0x000fea0003800200 */
.L_x_10350:
        /* <DEDUP_REMOVED lines=15> */
.L_x_10353:
[----:B------:R-:W-:Y:S05]  /*c900*/  BSYNC.RECONVERGENT B0 ;  /* 0x0000000000007941 */ /* 0x000fea0003800200 */
.L_x_10352:
        /* <DEDUP_REMOVED lines=15> */
.L_x_10355:
[----:B------:R-:W-:Y:S05]  /*ca00*/  BSYNC.RECONVERGENT B0 ;  /* 0x0000000000007941 */ /* 0x000fea0003800200 */
.L_x_10354:
        /* <DEDUP_REMOVED lines=14> */
.L_x_10356:
        /* <DEDUP_REMOVED lines=9> */
.L_x_15712:


//--------------------- .text._ZN10layer_norm13ln_bwd_kernelINS_13Kernel_traitsI6__halfS2_fS2_fjLj8192ELj1ELj1ELj8ELj16ENS_18Kernel_traits_baseILj8192ES2_S2_fS2_fjLj256EEEEELb1ELb1ELb0ELb1EEEvNS_9BwdParamsE --------------------------
	.section	.text._ZN10layer_norm13ln_bwd_kernelINS_13Kernel_traitsI6__halfS2_fS2_fjLj8192ELj1ELj1ELj8ELj16ENS_18Kernel_traits_baseILj8192ES2_S2_fS2_fjLj256EEEEELb1ELb1ELb0ELb1EEEvNS_9BwdParamsE,"ax",@progbits
	.align	128
        .global         _ZN10layer_norm13ln_bwd_kernelINS_13Kernel_traitsI6__halfS2_fS2_fjLj8192ELj1ELj1ELj8ELj16ENS_18Kernel_traits_baseILj8192ES2_S2_fS2_fjLj256EEEEELb1ELb1ELb0ELb1EEEvNS_9BwdParamsE
        .type           _ZN10layer_norm13ln_bwd_kernelINS_13Kernel_traitsI6__halfS2_fS2_fjLj8192ELj1ELj1ELj8ELj16ENS_18Kernel_traits_baseILj8192ES2_S2_fS2_fjLj256EEEEELb1ELb1ELb0ELb1EEEvNS_9BwdParamsE,@function
        .size           _ZN10layer_norm13ln_bwd_kernelINS_13Kernel_traitsI6__halfS2_fS2_fjLj8192ELj1ELj1ELj8ELj16ENS_18Kernel_traits_baseILj8192ES2_S2_fS2_fjLj256EEEEELb1ELb1ELb0ELb1EEEvNS_9BwdParamsE,(.L_x_15713 - _ZN10layer_norm13ln_bwd_kernelINS_13Kernel_traitsI6__halfS2_fS2_fjLj8192ELj1ELj1ELj8ELj16ENS_18Kernel_traits_baseILj8192ES2_S2_fS2_fjLj256EEEEELb1ELb1ELb0ELb1EEEvNS_9BwdParamsE)
        .other          _ZN10layer_norm13ln_bwd_kernelINS_13Kernel_traitsI6__halfS2_fS2_fjLj8192ELj1ELj1ELj8ELj16ENS_18Kernel_traits_baseILj8192ES2_S2_fS2_fjLj256EEEEELb1ELb1ELb0ELb1EEEvNS_9BwdParamsE,@"STO_CUDA_ENTRY STV_DEFAULT"
_ZN10layer_norm13ln_bwd_kernelINS_13Kernel_traitsI6__halfS2_fS2_fjLj8192ELj1ELj1ELj8ELj16ENS_18Kernel_traits_baseILj8192ES2_S2_fS2_fjLj256EEEEELb1ELb1ELb0ELb1EEEvNS_9BwdParamsE:
.text._ZN10layer_norm13ln_bwd_kernelINS_13Kernel_traitsI6__halfS2_fS2_fjLj8192ELj1ELj1ELj8ELj16ENS_18Kernel_traits_baseILj8192ES2_S2_fS2_fjLj256EEEEELb1ELb1ELb0ELb1EEEvNS_9BwdParamsE:
        /* <DEDUP_REMOVED lines=109> */
[----:B------:R0:W5:Y:S01]  /*06d0*/  LDG.E.128 R52, desc[UR16][R4.64] ;  /* 0x0000001004347981 */ /* 0x000162000c1e1d00 */
[----:B------:R-:W-:Y:S01]  /*06e0*/  UISETP.NE.AND.EX UP0, UPT, UR5, URZ, UPT, UP0 ;  /* 0x000000ff0500728c */ /* 0x000fe2000bf05300 */
[----:B------:R-:W1:Y:S01]  /*06f0*/  LDCU UR23, c[0x0][0x408] ;  /* 0x00008100ff1777ac */ /* 0x000e620008000800 */
[----:B------:R-:W2:Y:S01]  /*0700*/  LDCU UR19, c[0x0][0x388] ;  /* 0x00007100ff1377ac */ /* 0x000ea20008000800 */
[----:B0-----:R-:W-:Y:S01]  /*0710*/  CS2R R4, SRZ ;  /* 0x0000000000047805 */ /* 0x001fe2000001ff00 */
[----:B------:R-:W0:Y:S01]  /*0720*/  LDCU.U8 UR18, c[0x0][0x410] ;  /* 0x00008200ff1277ac */ /* 0x000e220008000000 */
[----:B------:R-:W3:Y:S01]  /*0730*/  LDCU UR22, c[0x0][0x400] ;  /* 0x00008000ff1677ac */ /* 0x000ee20008000800 */
[----:B------:R-:W0:Y:S01]  /*0740*/  LDCU.64 UR24, c[0x0][0x390] ;  /* 0x00007200ff1877ac */ /* 0x000e220008000a00 */
        /* <DEDUP_REMOVED lines=8> */
[----:B------:R-:W-:-:S03]  /*07d0*/  HADD2.F32 R252, -RZ, R13.H1_H1 ;  /* 0x3000000dfffc7230 */ /* 0x000fc60000004100 */
[----:B------:R1:W-:Y:S01]  /*07e0*/  STL [R1+0x44], R0 ;  /* 0x0000440001007387 */ /* 0x0003e20000100800 */
[--C-:B------:R-:W-:Y:S02]  /*07f0*/  HADD2.F32 R251, -RZ, R14.reuse.H0_H0 ;  /* 0x2000000efffb7230 */ /* 0x100fe40000004100 */
[----:B------:R-:W-:Y:S01]  /*0800*/  HADD2.F32 R250, -RZ, R14.H1_H1 ;  /* 0x3000000efffa7230 */ /* 0x000fe20000004100 */
[----:B------:R2:W-:Y:S01]  /*0810*/  STL [R1+0x40], R3 ;  /* 0x0000400301007387 */ /* 0x0005e20000100800 */
[----:B------:R-:W-:Y:S02]  /*0820*/  HADD2.F32 R249, -RZ, R15.H0_H0 ;  /* 0x2000000ffff97230 */ /* 0x000fe40000004100 */
[----:B----4-:R-:W-:Y:S01]  /*0830*/  HADD2.F32 R2, -RZ, R21.H1_H1 ;  /* 0x30000015ff027230 */ /* 0x010fe20000004100 */
[----:B------:R-:W-:Y:S01]  /*0840*/  CS2R R20, SRZ ;  /* 0x0000000000147805 */ /* 0x000fe2000001ff00 */
[----:B------:R-:W-:Y:S01]  /*0850*/  HADD2.F32 R248, -RZ, R15.H1_H1 ;  /* 0x3000000ffff87230 */ /* 0x000fe20000004100 */
[----:B------:R-:W-:Y:S01]  /*0860*/  CS2R R14, SRZ ;  /* 0x00000000000e7805 */ /* 0x000fe2000001ff00 */
[----:B-1----:R-:W-:Y:S01]  /*0870*/  HADD2.F32 R0, -RZ, R22.H0_H0 ;  /* 0x20000016ff007230 */ /* 0x002fe20000004100 */
[----:B------:R1:W-:Y:S01]  /*0880*/  STL [R1+0x3c], R2 ;  /* 0x00003c0201007387 */ /* 0x0003e20000100800 */
[----:B------:R-:W-:-:S02]  /*0890*/  HADD2.F32 R247, -RZ, R8.H0_H0 ;  /* 0x20000008fff77230 */ /* 0x000fc40000004100 */
[----:B--2---:R-:W-:Y:S01]  /*08a0*/  HADD2.F32 R3, -RZ, R22.H1_H1 ;  /* 0x30000016ff037230 */ /* 0x004fe20000004100 */
[----:B------:R2:W-:Y:S01]  /*08b0*/  STL [R1+0x38], R0 ;  /* 0x0000380001007387 */ /* 0x0005e20000100800 */
[----:B------:R-:W-:Y:S02]  /*08c0*/  HADD2.F32 R246, -RZ, R8.H1_H1 ;  /* 0x30000008fff67230 */ /* 0x000fe40000004100 */
[--C-:B------:R-:W-:Y:S01]  /*08d0*/  HADD2.F32 R245, -RZ, R9.reuse.H0_H0 ;  /* 0x20000009fff57230 */ /* 0x100fe20000004100 */
[----:B------:R4:W-:Y:S01]  /*08e0*/  STL [R1+0x34], R3 ;  /* 0x0000340301007387 */ /* 0x0009e20000100800 */
[----:B------:R-:W-:Y:S01]  /*08f0*/  HADD2.F32 R244, -RZ, R9.H1_H1 ;  /* 0x30000009fff47230 */ /* 0x000fe20000004100 */
[----:B------:R-:W-:Y:S01]  /*0900*/  CS2R R8, SRZ ;  /* 0x0000000000087805 */ /* 0x000fe2000001ff00 */
[----:B-1----:R-:W-:Y:S02]  /*0910*/  HADD2.F32 R2, -RZ, R23.H0_H0 ;  /* 0x20000017ff027230 */ /* 0x002fe40000004100 */
[----:B------:R-:W-:-:S02]  /*0920*/  HADD2.F32 R243, -RZ, R10.H0_H0 ;  /* 0x2000000afff37230 */ /* 0x000fc40000004100 */
[----:B--2---:R-:W-:Y:S01]  /*0930*/  HADD2.F32 R0, -RZ, R23.H1_H1 ;  /* 0x30000017ff007230 */ /* 0x004fe20000004100 */
[----:B------:R1:W-:Y:S01]  /*0940*/  STL [R1+0x30], R2 ;  /* 0x0000300201007387 */ /* 0x0003e20000100800 */
[----:B------:R-:W-:Y:S01]  /*0950*/  HADD2.F32 R242, -RZ, R10.H1_H1 ;  /* 0x3000000afff27230 */ /* 0x000fe20000004100 */
[----:B------:R-:W-:Y:S01]  /*0960*/  CS2R R22, SRZ ;  /* 0x0000000000167805 */ /* 0x000fe2000001ff00 */
[----:B----4-:R-:W-:Y:S01]  /*0970*/  HADD2.F32 R3, -RZ, R17.H0_H0 ;  /* 0x20000011ff037230 */ /* 0x010fe20000004100 */
[----:B------:R2:W-:Y:S01]  /*0980*/  STL [R1+0x2c], R0 ;  /* 0x00002c0001007387 */ /* 0x0005e20000100800 */
[--C-:B------:R-:W-:Y:S02]  /*0990*/  HADD2.F32 R241, -RZ, R11.reuse.H0_H0 ;  /* 0x2000000bfff17230 */ /* 0x100fe40000004100 */
[----:B------:R-:W-:Y:S01]  /*09a0*/  HADD2.F32 R240, -RZ, R11.H1_H1 ;  /* 0x3000000bfff07230 */ /* 0x000fe20000004100 */
[----:B------:R-:W-:Y:S01]  /*09b0*/  CS2R R10, SRZ ;  /* 0x00000000000a7805 */ /* 0x000fe2000001ff00 */
[----:B-1----:R-:W-:-:S02]  /*09c0*/  HADD2.F32 R2, -RZ, R16.H0_H0 ;  /* 0x20000010ff027230 */ /* 0x002fc40000004100 */
        /* <DEDUP_REMOVED lines=10> */
[----:B------:R4:W-:Y:S01]  /*0a70*/  STL [R1+0x14], R3 ;  /* 0x0000140301007387 */ /* 0x0009e20000100800 */
[--C-:B-1----:R-:W-:Y:S02]  /*0a80*/  HADD2.F32 R2, -RZ, R19.reuse.H0_H0 ;  /* 0x20000013ff027230 */ /* 0x102fe40000004100 */
[----:B--2---:R-:W-:-:S03]  /*0a90*/  HADD2.F32 R0, -RZ, R19.H1_H1 ;  /* 0x30000013ff007230 */ /* 0x004fc60000004100 */
[----:B------:R1:W-:Y:S01]  /*0aa0*/  STL [R1+0x10], R2 ;  /* 0x0000100201007387 */ /* 0x0003e20000100800 */
[----:B------:R-:W-:Y:S01]  /*0ab0*/  CS2R R18, SRZ ;  /* 0x0000000000127805 */ /* 0x000fe2000001ff00 */
[--C-:B----4-:R-:W-:Y:S02]  /*0ac0*/  HADD2.F32 R3, -RZ, R12.reuse.H0_H0 ;  /* 0x2000000cff037230 */ /* 0x110fe40000004100 */
[----:B------:R2:W-:Y:S04]  /*0ad0*/  STL [R1+0xc], R0 ;  /* 0x00000c0001007387 */ /* 0x0005e80000100800 */
[----:B------:R-:W-:Y:S01]  /*0ae0*/  STL [R1+0x8], R3 ;  /* 0x0000080301007387 */ /* 0x000fe20000100800 */
[----:B-1----:R-:W-:Y:S02]  /*0af0*/  HADD2.F32 R2, -RZ, R12.H1_H1 ;  /* 0x3000000cff027230 */ /* 0x002fe40000004100 */
[----:B--2---:R-:W-:-:S03]  /*0b00*/  HADD2.F32 R0, -RZ, R13.H0_H0 ;  /* 0x2000000dff007230 */ /* 0x004fc60000004100 */
[----:B------:R1:W-:Y:S01]  /*0b10*/  STL [R1+0x4], R2 ;  /* 0x0000040201007387 */ /* 0x0003e20000100800 */
[----:B------:R-:W-:-:S03]  /*0b20*/  CS2R R12, SRZ ;  /* 0x00000000000c7805 */ /* 0x000fc6000001ff00 */
[----:B------:R2:W-:Y:S01]  /*0b30*/  STL [R1], R0 ;  /* 0x0000000001007387 */ /* 0x0005e20000100800 */
[----:B01-3--:R-:W-:-:S07]  /*0b40*/  CS2R R2, SRZ ;  /* 0x0000000000027805 */ /* 0x00bfce000001ff00 */
.L_x_10374:
[----:B0-----:R-:W0:Y:S01]  /*0b50*/  S2R R182, SR_TID.X ;  /* 0x0000000000b67919 */ /* 0x001e220000002100 */
[----:B------:R-:W-:Y:S01]  /*0b60*/  UIMAD UR4, UR6, UR19, URZ ;  /* 0x00000013060472a4 */ /* 0x000fe2000f8e02ff */
[----:B------:R-:W1:Y:S01]  /*0b70*/  LDC.64 R140, c[0x0][0x3a8] ;  /* 0x0000ea00ff8c7b82 */ /* 0x000e620000000a00 */
[----:B------:R-:W-:Y:S01]  /*0b80*/  UIMAD.WIDE UR10, UR6, 0x4, UR12 ;  /* 0x00000004060a78a5 */ /* 0x000fe2000f8e020c */
[----:B------:R-:W3:Y:S01]  /*0b90*/  LDL R208, [R1+0x34] ;  /* 0x0000340001d07983 */ /* 0x000ee20000100800 */
[----:B------:R-:W-:-:S03]  /*0ba0*/  USHF.R.S32.HI UR5, URZ, 0x1f, UR4 ;  /* 0x0000001fff057899 */ /* 0x000fc60008011404 */
[----:B------:R-:W4:Y:S01]  /*0bb0*/  LDL R204, [R1+0x3c] ;  /* 0x00003c0001cc7983 */ /* 0x000f220000100800 */
[----:B------:R-:W-:Y:S01]  /*0bc0*/  ULEA.HI UR5, UR5, UR4, URZ, 0x3 ;  /* 0x0000000405057291 */ /* 0x000fe2000f8f18ff */
[----:B------:R-:W1:Y:S01]  /*0bd0*/  LDC.64 R100, c[0x0][0x428] ;  /* 0x00010a00ff647b82 */ /* 0x000e620000000a00 */
[----:B------:R-:W-:Y:S01]  /*0be0*/  MOV R98, UR10 ;  /* 0x0000000a00627c02 */ /* 0x000fe20008000f00 */
[----:B------:R-:W1:Y:S01]  /*0bf0*/  S2R R180, SR_CgaCtaId ;  /* 0x0000000000b47919 */ /* 0x000e620000008800 */
[----:B------:R-:W-:Y:S02]  /*0c00*/  MOV R99, UR11 ;  /* 0x0000000b00637c02 */ /* 0x000fe40008000f00 */
[----:B------:R-:W-:Y:S01]  /*0c10*/  MOV R178, UR5 ;  /* 0x0000000500b27c02 */ /* 0x000fe20008000f00 */
[----:B------:R-:W-:Y:S01]  /*0c20*/  UIMAD.WIDE UR4, UR6, 0x4, UR14 ;  /* 0x00000004060478a5 */ /* 0x000fe2000f8e020e */
[----:B------:R-:W-:Y:S01]  /*0c30*/  PLOP3.LUT P0, PT, PT, PT, PT, 0x80, 0x8 ;  /* 0x000000000008781c */ /* 0x000fe20003f0f070 */
[----:B------:R-:W3:Y:S04]  /*0c40*/  LDG.E R189, desc[UR16][R98.64] ;  /* 0x0000001062bd7981 */ /* 0x000ee8000c1e1900 */
[----:B------:R-:W-:Y:S01]  /*0c50*/  MOV R96, UR4 ;  /* 0x0000000400607c02 */ /* 0x000fe20008000f00 */
[----:B------:R-:W4:Y:S01]  /*0c60*/  LDL R193, [R1+0x44] ;  /* 0x0000440001c17983 */ /* 0x000f220000100800 */
[----:B------:R-:W-:-:S02]  /*0c70*/  MOV R97, UR5 ;  /* 0x0000000500617c02 */ /* 0x000fc40008000f00 */
[----:B------:R-:W-:Y:S01]  /*0c80*/  MOV R179, 0x400 ;  /* 0x0000040000b37802 */ /* 0x000fe20000000f00 */
[----:B------:R-:W4:Y:S04]  /*0c90*/  LDL R203, [R1+0x40] ;  /* 0x0000400001cb7983 */ /* 0x000f280000100800 */
[----:B------:R-:W4:Y:S01]  /*0ca0*/  LDL R207, [R1+0x38] ;  /* 0x0000380001cf7983 */ /* 0x000f220000100800 */
[----:B0-----:R-:W-:Y:S01]  /*0cb0*/  LEA.HI.SX32 R178, R178, R182, 0x1d ;  /* 0x000000b6b2b27211 */ /* 0x001fe200078feaff */
[----:B------:R-:W0:Y:S02]  /*0cc0*/  @UP0 LDCU.64 UR4, c[0x0][0x3e0] ;  /* 0x00007c00ff0407ac */ /* 0x000e240008000a00 */
[----:B--2---:R-:W2:Y:S02]  /*0cd0*/  LDG.E R0, desc[UR16][R96.64] ;  /* 0x0000001060007981 */ /* 0x004ea4000c1e1900 */
[----:B-1----:R-:W-:-:S02]  /*0ce0*/  IMAD.WIDE.U32 R112, R178, 0x20, R140 ;  /* 0x00000020b2707825 */ /* 0x002fc400078e008c */
[----:B------:R-:W4:Y:S02]  /*0cf0*/  LDL R211, [R1+0x30] ;  /* 0x0000300001d37983 */ /* 0x000f240000100800 */
[----:B------:R-:W-:Y:S02]  /*0d00*/  IMAD.WIDE.U32 R108, R178, 0x10, R100 ;  /* 0x00000010b26c7825 */ /* 0x000fe400078e0064 */
[----:B------:R-:W4:Y:S04]  /*0d10*/  LDG.E.128 R104, desc[UR16][R112.64] ;  /* 0x0000001070687981 */ /* 0x000f28000c1e1d00 */
[----:B------:R-:W4:Y:S04]  /*0d20*/  LDG.E.128 R108, desc[UR16][R108.64] ;  /* 0x000000106c6c7981 */ /* 0x000f28000c1e1d00 */
[----:B------:R-:W4:Y:S04]  /*0d30*/  LDL R195, [R1+0x2c] ;  /* 0x00002c0001c37983 */ /* 0x000f280000100800 */
[----:B------:R-:W4:Y:S01]  /*0d40*/  LDG.E.128 R112, desc[UR16][R112.64+0x10] ;  /* 0x0000101070707981 */ /* 0x000f22000c1e1d00 */
[----:B------:R-:W-:-:S02]  /*0d50*/  LOP3.LUT P3, RZ, R182, 0x1f, RZ, 0xc0, !PT ;  /* 0x0000001fb6ff7812 */ /* 0x000fc4000786c0ff */
[----:B------:R-:W-:Y:S01]  /*0d60*/  LEA R179, R180, R179, 0x18 ;  /* 0x000000b3b4b37211 */ /* 0x000fe200078ec0ff */
[----:B------:R-:W4:Y:S01]  /*0d70*/  LDL R194, [R1+0x48] ;  /* 0x0000480001c27983 */ /* 0x000f220000100800 */
[----:B------:R-:W-:-:S09]  /*0d80*/  IADD3 R197, PT, PT, R178, 0x200, RZ ;  /* 0x00000200b2c57810 */ /* 0x000fd20007ffe0ff */
[----:B------:R-:W-:Y:S02]  /*0d90*/  @!P3 PLOP3.LUT P0, PT, P2, PT, PT, 0x80, 0x8 ;  /* 0x000000000008b81c */ /* 0x000fe4000170f070 */
[----:B------:R-:W-:Y:S01]  /*0da0*/  IADD3 R180, PT, PT, R179, 0x8040, RZ ;  /* 0x00008040b3b47810 */ /* 0x000fe20007ffe0ff */
[--C-:B------:R-:W-:Y:S01]  /*0db0*/  IMAD.WIDE.U32 R132, R197, 0x20, R140.reuse ;  /* 0x00000020c5847825 */ /* 0x100fe200078e008c */
[----:B------:R-:W-:Y:S02]  /*0dc0*/  IADD3 R198, PT, PT, R178, 0x100, RZ ;  /* 0x00000100b2c67810 */ /* 0x000fe40007ffe0ff */
[----:B------:R-:W-:Y:S02]  /*0dd0*/  @!P3 MOV R181, R180 ;  /* 0x000000b400b5b202 */ /* 0x000fe40000000f00 */
[----:B------:R-:W4:Y:S01]  /*0de0*/  LDG.E.128 R128, desc[UR16][R132.64] ;  /* 0x0000001084807981 */ /* 0x000f22000c1e1d00 */
[----:B------:R-:W-:-:S04]  /*0df0*/  IMAD.WIDE.U32 R124, R198, 0x20, R140 ;  /* 0x00000020c67c7825 */ /* 0x000fc800078e008c */
[----:B------:R-:W-:Y:S01]  /*0e00*/  @!P0 IADD3 R181, PT, PT, R179, 0x8000, RZ ;  /* 0x00008000b3b58810 */ /* 0x000fe20007ffe0ff */
[----:B------:R-:W-:Y:S01]  /*0e10*/  IMAD.WIDE.U32 R120, R198, 0x10, R100 ;  /* 0x00000010c6787825 */ /* 0x000fe200078e0064 */
[----:B------:R-:W-:Y:S01]  /*0e20*/  ISETP.NE.AND P0, PT, RZ, UR18, PT ;  /* 0x00000012ff007c0c */ /* 0x000fe2000bf05270 */
[----:B------:R-:W4:Y:S04]  /*0e30*/  LDG.E.128 R116, desc[UR16][R124.64] ;  /* 0x000000107c747981 */ /* 0x000f28000c1e1d00 */
[----:B------:R-:W4:Y:S04]  /*0e40*/  LDG.E.128 R132, desc[UR16][R132.64+0x10] ;  /* 0x0000101084847981 */ /* 0x000f28000c1e1d00 */
[----:B------:R-:W4:Y:S04]  /*0e50*/  LDG.E.128 R120, desc[UR16][R120.64] ;  /* 0x0000001078787981 */ /* 0x000f28000c1e1d00 */
[----:B------:R-:W4:Y:S01]  /*0e60*/  LDG.E.128 R124, desc[UR16][R124.64+0x10] ;  /* 0x000010107c7c7981 */ /* 0x000f22000c1e1d00 */
[----:B---3--:R-:W-:-:S02]  /*0e70*/  FSEL R189, R189, RZ, !P0 ;  /* 0x000000ffbdbd7208 */ /* 0x008fc40004000000 */
[----:B--2---:R-:W-:Y:S01]  /*0e80*/  R2UR UR10, R0 ;  /* 0x00000000000a72ca */ /* 0x004fe200000e0000 */
[--C-:B----4-:R-:W-:Y:S02]  /*0e90*/  HADD2.F32 R206, -RZ, R110.reuse.H0_H0 ;  /* 0x2000006effce7230 */ /* 0x110fe40000004100 */
[----:B------:R-:W-:Y:S02]  /*0ea0*/  HADD2.F32 R110, -RZ, R110.H1_H1 ;  /* 0x3000006eff6e7230 */ /* 0x000fe40000004100 */
[----:B------:R-:W-:-:S08]  /*0eb0*/  FADD.FTZ R205, -R189, R113 ;  /* 0x00000071bdcd7221 */ /* 0x000fd00000010100 */
[----:B------:R-:W-:Y:S01]  /*0ec0*/  FMUL.FTZ R205, R205, UR10 ;  /* 0x0000000acdcd7c20 */ /* 0x000fe20008410000 */
[----:B------:R-:W-:Y:S01]  /*0ed0*/  FADD.FTZ R35, R110, R35 ;  /* 0x000000236e237221 */ /* 0x000fe20000010000 */
[-C--:B------:R-:W-:Y:S02]  /*0ee0*/  FMUL.FTZ R208, R208, R110.reuse ;  /* 0x0000006ed0d07220 */ /* 0x080fe40000410000 */
[----:B------:R-:W-:Y:S02]  /*0ef0*/  FFMA.FTZ R171, R205, R110, R171 ;  /* 0x0000006ecdab7223 */ /* 0x000fe400000100ab */
[----:B------:R-:W2:Y:S01]  /*0f00*/  LDL R110, [R1+0x14] ;  /* 0x00001400016e7983 */ /* 0x000ea20000100800 */
[----:B------:R-:W-:Y:S01]  /*0f10*/  FADD.FTZ R107, -R189, R107 ;  /* 0x0000006bbd6b7221 */ /* 0x000fe20000010100 */
[--C-:B------:R-:W-:Y:S02]  /*0f20*/  HADD2.F32 R202, -RZ, R109.reuse.H0_H0 ;  /* 0x2000006dffca7230 */ /* 0x100fe40000004100 */
[----:B------:R-:W-:-:S02]  /*0f30*/  HADD2.F32 R109, -RZ, R109.H1_H1 ;  /* 0x3000006dff6d7230 */ /* 0x000fc40000004100 */
[----:B------:R-:W-:Y:S02]  /*0f40*/  FMUL.FTZ R201, R107, UR10 ;  /* 0x0000000a6bc97c20 */ /* 0x000fe40008410000 */
[----:B------:R-:W3:Y:S01]  /*0f50*/  LDL R107, [R1+0x20] ;  /* 0x00002000016b7983 */ /* 0x000ee20000100800 */
[----:B------:R-:W-:Y:S01]  /*0f60*/  FADD.FTZ R37, R109, R37 ;  /* 0x000000256d257221 */ /* 0x000fe20000010000 */
[-C--:B------:R-:W-:Y:S01]  /*0f70*/  FFMA.FTZ R173, R201, R109.reuse, R173 ;  /* 0x0000006dc9ad7223 */ /* 0x080fe200000100ad */
[----:B------:R-:W-:Y:S02]  /*0f80*/  FMUL.FTZ R204, R204, R109 ;  /* 0x0000006dcccc7220 */ /* 0x000fe40000410000 */
[----:B------:R-:W4:Y:S01]  /*0f90*/  LDL R109, [R1+0x10] ;  /* 0x00001000016d7983 */ /* 0x000f220000100800 */
[----:B------:R-:W-:Y:S01]  /*0fa0*/  FADD.FTZ R200, -R189, R105 ;  /* 0x00000069bdc87221 */ /* 0x000fe20000010100 */
[--C-:B------:R-:W-:Y:S02]  /*0fb0*/  HADD2.F32 R212, -RZ, R108.reuse.H0_H0 ;  /* 0x2000006cffd47230 */ /* 0x100fe40000004100 */
[----:B------:R-:W-:-:S02]  /*0fc0*/  HADD2.F32 R108, -RZ, R108.H1_H1 ;  /* 0x3000006cff6c7230 */ /* 0x000fc40000004100 */
[----:B------:R-:W-:Y:S01]  /*0fd0*/  FMUL.FTZ R200, R200, UR10 ;  /* 0x0000000ac8c87c20 */ /* 0x000fe20008410000 */
[----:B------:R-:W-:Y:S02]  /*0fe0*/  FADD.FTZ R199, -R189, R106 ;  /* 0x0000006abdc77221 */ /* 0x000fe40000010100 */
[----:B------:R-:W-:Y:S01]  /*0ff0*/  FADD.FTZ R39, R108, R39 ;  /* 0x000000276c277221 */ /* 0x000fe20000010000 */
[-C--:B------:R-:W-:Y:S01]  /*1000*/  FFMA.FTZ R175, R200, R108.reuse, R175 ;  /* 0x0000006cc8af7223 */ /* 0x080fe200000100af */
[----:B------:R-:W-:Y:S02]  /*1010*/  FMUL.FTZ R213, R193, R108 ;  /* 0x0000006cc1d57220 */ /* 0x000fe40000410000 */
[----:B------:R-:W3:Y:S01]  /*1020*/  LDL R108, [R1+0xc] ;  /* 0x00000c00016c7983 */ /* 0x000ee20000100800 */
[----:B------:R-:W-:Y:S01]  /*1030*/  FADD.FTZ R113, -R189, R135 ;  /* 0x00000087bd717221 */ /* 0x000fe20000010100 */
[----:B------:R-:W-:Y:S01]  /*1040*/  FMUL.FTZ R199, R199, UR10 ;  /* 0x0000000ac7c77c20 */ /* 0x000fe20008410000 */
[----:B------:R-:W-:Y:S01]  /*1050*/  IADD3 R177, PT, PT, R178, 0x300, RZ ;  /* 0x00000300b2b17810 */ /* 0x000fe20007ffe0ff */
[----:B------:R-:W3:Y:S01]  /*1060*/  LDL R135, [R1+0x28] ;  /* 0x0000280001877983 */ /* 0x000ee20000100800 */
[----:B------:R-:W-:Y:S01]  /*1070*/  FADD.FTZ R112, -R189, R112 ;  /* 0x00000070bd707221 */ /* 0x000fe20000010100 */
[----:B------:R-:W-:-:S04]  /*1080*/  IMAD.WIDE.U32 R96, R197, 0x10, R100 ;  /* 0x00000010c5607825 */ /* 0x000fc800078e0064 */
[----:B------:R-:W-:Y:S01]  /*1090*/  FADD.FTZ R105, -R189, R133 ;  /* 0x00000085bd697221 */ /* 0x000fe20000010100 */
[----:B------:R-:W-:Y:S01]  /*10a0*/  FADD.FTZ R38, R202, R38 ;  /* 0x00000026ca267221 */ /* 0x000fe20000010000 */
[-C--:B------:R-:W-:Y:S01]  /*10b0*/  FFMA.FTZ R174, R199, R202.reuse, R174 ;  /* 0x000000cac7ae7223 */ /* 0x080fe200000100ae */
[----:B------:R-:W-:Y:S01]  /*10c0*/  FMUL.FTZ R202, R203, R202 ;  /* 0x000000cacbca7220 */ /* 0x000fe20000410000 */
[----:B------:R-:W3:Y:S01]  /*10d0*/  LDL R133, [R1+0x24] ;  /* 0x0000240001857983 */ /* 0x000ee20000100800 */
[----:B------:R-:W-:-:S04]  /*10e0*/  IMAD.WIDE.U32 R140, R177, 0x20, R140 ;  /* 0x00000020b18c7825 */ /* 0x000fc800078e008c */
[C---:B------:R-:W-:Y:S01]  /*10f0*/  FADD.FTZ R187, -R189.reuse, R125 ;  /* 0x0000007dbdbb7221 */ /* 0x040fe20000010100 */
[----:B------:R-:W-:Y:S01]  /*1100*/  FMUL.FTZ R203, R112, UR10 ;  /* 0x0000000a70cb7c20 */ /* 0x000fe20008410000 */
[----:B------:R-:W-:Y:S01]  /*1110*/  FADD.FTZ R114, -R189, R114 ;  /* 0x00000072bd727221 */ /* 0x000fe20000010100 */
[----:B------:R-:W-:Y:S01]  /*1120*/  HADD2.F32 R185, -RZ, R122.H1_H1 ;  /* 0x3000007affb97230 */ /* 0x000fe20000004100 */
[----:B------:R-:W3:Y:S01]  /*1130*/  LDG.E.128 R96, desc[UR16][R96.64] ;  /* 0x0000001060607981 */ /* 0x000ee2000c1e1d00 */
[----:B------:R-:W-:Y:S01]  /*1140*/  FADD.FTZ R36, R206, R36 ;  /* 0x00000024ce247221 */ /* 0x000fe20000010000 */
[-C--:B------:R-:W-:Y:S01]  /*1150*/  FFMA.FTZ R172, R203, R206.reuse, R172 ;  /* 0x000000cecbac7223 */ /* 0x080fe200000100ac */
[----:B------:R-:W-:Y:S01]  /*1160*/  FMUL.FTZ R187, R187, UR10 ;  /* 0x0000000abbbb7c20 */ /* 0x000fe20008410000 */
[----:B------:R-:W3:Y:S01]  /*1170*/  LDG.E.128 R136, desc[UR16][R140.64] ;  /* 0x000000108c887981 */ /* 0x000ee2000c1e1d00 */
[----:B------:R-:W-:Y:S01]  /*1180*/  FMUL.FTZ R206, R207, R206 ;  /* 0x000000cecfce7220 */ /* 0x000fe20000410000 */
[----:B------:R-:W-:Y:S01]  /*1190*/  FMUL.FTZ R207, R114, UR10 ;  /* 0x0000000a72cf7c20 */ /* 0x000fe20008410000 */
[----:B------:R-:W-:Y:S01]  /*11a0*/  FADD.FTZ R27, R185, R27 ;  /* 0x0000001bb91b7221 */ /* 0x000fe20000010000 */
[----:B------:R-:W3:Y:S01]  /*11b0*/  LDL R114, [R1+0x1c] ;  /* 0x00001c0001727983 */ /* 0x000ee20000100800 */
[----:B------:R-:W-:-:S03]  /*11c0*/  FFMA.FTZ R163, R187, R185, R163 ;  /* 0x000000b9bba37223 */ /* 0x000fc600000100a3 */
[----:B------:R-:W3:Y:S04]  /*11d0*/  LDL R112, [R1+0x18] ;  /* 0x0000180001707983 */ /* 0x000ee80000100800 */
[----:B------:R-:W3:Y:S01]  /*11e0*/  LDG.E.128 R140, desc[UR16][R140.64+0x10] ;  /* 0x000010108c8c7981 */ /* 0x000ee2000c1e1d00 */
[----:B------:R-:W-:Y:S01]  /*11f0*/  FADD.FTZ R115, -R189, R115 ;  /* 0x00000073bd737221 */ /* 0x000fe20000010100 */
[----:B------:R-:W-:Y:S01]  /*1200*/  @!P3 SHF.R.U32.HI R182, RZ, 0x2, R182 ;  /* 0x00000002ffb6b819 */ /* 0x000fe200000116b6 */
[--C-:B------:R-:W-:Y:S02]  /*1210*/  HADD2.F32 R210, -RZ, R111.reuse.H0_H0 ;  /* 0x2000006fffd27230 */ /* 0x100fe40000004100 */
[----:B------:R-:W-:Y:S02]  /*1220*/  HADD2.F32 R111, -RZ, R111.H1_H1 ;  /* 0x3000006fff6f7230 */ /* 0x000fe40000004100 */
[----:B------:R-:W-:Y:S01]  /*1230*/  FMUL.FTZ R209, R115, UR10 ;  /* 0x0000000a73d17c20 */ /* 0x000fe20008410000 */
[----:B------:R-:W-:Y:S01]  /*1240*/  @!P3 LOP3.LUT R182, R182, 0x38, RZ, 0xc0, !PT ;  /* 0x00000038b6b6b812 */ /* 0x000fe200078ec0ff */
[----:B------:R-:W-:Y:S01]  /*1250*/  FADD.FTZ R34, R210, R34 ;  /* 0x00000022d2227221 */ /* 0x000fe20000010000 */
[-C--:B------:R-:W-:Y:S01]  /*1260*/  FFMA.FTZ R170, R207, R210.reuse, R170 ;  /* 0x000000d2cfaa7223 */ /* 0x080fe200000100aa */
[----:B------:R-:W-:Y:S01]  /*1270*/  FADD.FTZ R184, -R189, R126 ;  /* 0x0000007ebdb87221 */ /* 0x000fe20000010100 */
[----:B------:R-:W-:Y:S01]  /*1280*/  FMUL.FTZ R210, R211, R210 ;  /* 0x000000d2d3d27220 */ /* 0x000fe20000410000 */
[----:B------:R-:W-:Y:S01]  /*1290*/  FADD.FTZ R33, R111, R33 ;  /* 0x000000216f217221 */ /* 0x000fe20000010000 */
[-C--:B------:R-:W-:Y:S01]  /*12a0*/  FFMA.FTZ R169, R209, R111.reuse, R169 ;  /* 0x0000006fd1a97223 */ /* 0x080fe200000100a9 */
[----:B------:R-:W-:Y:S01]  /*12b0*/  FMUL.FTZ R211, R195, R111 ;  /* 0x0000006fc3d37220 */ /* 0x000fe20000410000 */
[----:B------:R-:W-:Y:S01]  /*12c0*/  @!P3 IADD3 R218, PT, PT, R182, R181, RZ ;  /* 0x000000b5b6dab210 */ /* 0x000fe20007ffe0ff */
[----:B------:R-:W3:Y:S01]  /*12d0*/  LDL R111, [R1+0x8] ;  /* 0x00000800016f7983 */ /* 0x000ee20000100800 */
[----:B------:R-:W-:-:S02]  /*12e0*/  HADD2.F32 R182, -RZ, R123.H0_H0 ;  /* 0x2000007bffb67230 */ /* 0x000fc40000004100 */
[----:B------:R-:W-:-:S03]  /*12f0*/  FMUL.FTZ R184, R184, UR10 ;  /* 0x0000000ab8b87c20 */ /* 0x000fc60008410000 */
[----:B------:R-:W-:Y:S01]  /*1300*/  FADD.FTZ R26, R182, R26 ;  /* 0x0000001ab61a7221 */ /* 0x000fe20000010000 */
[----:B------:R-:W-:Y:S01]  /*1310*/  FFMA.FTZ R162, R184, R182, R162 ;  /* 0x000000b6b8a27223 */ /* 0x000fe200000100a2 */
[----:B------:R-:W-:-:S06]  /*1320*/  IMAD.WIDE.U32 R100, R177, 0x10, R100 ;  /* 0x00000010b1647825 */ /* 0x000fcc00078e0064 */
[----:B------:R-:W3:Y:S01]  /*1330*/  LDG.E.128 R100, desc[UR16][R100.64] ;  /* 0x0000001064647981 */ /* 0x000ee2000c1e1d00 */
[----:B--2---:R-:W-:-:S03]  /*1340*/  FMUL.FTZ R185, R110, R185 ;  /* 0x000000b96eb97220 */ /* 0x004fc60000410000 */
[----:B------:R-:W2:Y:S01]  /*1350*/  LDL R110, [R1+0x4] ;  /* 0x00000400016e7983 */ /* 0x000ea20000100800 */
[----:B----4-:R-:W-:-:S03]  /*1360*/  FMUL.FTZ R182, R109, R182 ;  /* 0x000000b66db67220 */ /* 0x010fc60000410000 */
[----:B------:R-:W4:Y:S01]  /*1370*/  LDL R109, [R1] ;  /* 0x00000000016d7983 */ /* 0x000f220000100800 */
[C---:B------:R-:W-:Y:S01]  /*1380*/  FADD.FTZ R0, -R189.reuse, R104 ;  /* 0x00000068bd007221 */ /* 0x040fe20000010100 */
[----:B------:R-:W-:-:S03]  /*1390*/  FADD.FTZ R118, -R189, R118 ;  /* 0x00000076bd767221 */ /* 0x000fc60000010100 */
[----:B------:R-:W-:Y:S01]  /*13a0*/  FMUL.FTZ R0, R0, UR10 ;  /* 0x0000000a00007c20 */ /* 0x000fe20008410000 */
[----:B------:R-:W-:Y:S01]  /*13b0*/  FADD.FTZ R144, R212, R144 ;  /* 0x00000090d4907221 */ /* 0x000fe20000010000 */
[----:B------:R-:W-:Y:S02]  /*13c0*/  HADD2.F32 R190, -RZ, R121.H0_H0 ;  /* 0x20000079ffbe7230 */ /* 0x000fe40000004100 */
[-C--:B------:R-:W-:Y:S01]  /*13d0*/  FFMA.FTZ R176, R0, R212.reuse, R176 ;  /* 0x000000d400b07223 */ /* 0x080fe200000100b0 */
[----:B------:R-:W-:Y:S01]  /*13e0*/  FMUL.FTZ R212, R194, R212 ;  /* 0x000000d4c2d47220 */ /* 0x000fe20000410000 */
[----:B------:R-:W-:Y:S01]  /*13f0*/  FMUL.FTZ R194, R118, UR10 ;  /* 0x0000000a76c27c20 */ /* 0x000fe20008410000 */
[----:B------:R-:W-:-:S03]  /*1400*/  FADD.FTZ R30, R190, R30 ;  /* 0x0000001ebe1e7221 */ /* 0x000fc60000010000 */
[-C--:B------:R-:W-:Y:S01]  /*1410*/  FFMA.FTZ R166, R194, R190.reuse, R166 ;  /* 0x000000bec2a67223 */ /* 0x080fe200000100a6 */
[----:B---3--:R-:W-:Y:S01]  /*1420*/  FMUL.FTZ R190, R107, R190 ;  /* 0x000000be6bbe7220 */ /* 0x008fe20000410000 */
[----:B------:R-:W-:-:S04]  /*1430*/  FADD.FTZ R107, RZ, R212 ;  /* 0x000000d4ff6b7221 */ /* 0x000fc80000010000 */
[----:B------:R-:W-:-:S04]  /*1440*/  FADD.FTZ R107, R213, R107 ;  /* 0x0000006bd56b7221 */ /* 0x000fc80000010000 */
[----:B------:R-:W-:Y:S01]  /*1450*/  FADD.FTZ R107, R202, R107 ;  /* 0x0000006bca6b7221 */ /* 0x000fe20000010000 */
[----:B------:R-:W-:-:S03]  /*1460*/  FADD.FTZ R183, -R189, R127 ;  /* 0x0000007fbdb77221 */ /* 0x000fc60000010100 */
[----:B------:R-:W-:Y:S01]  /*1470*/  FADD.FTZ R107, R204, R107 ;  /* 0x0000006bcc6b7221 */ /* 0x000fe20000010000 */
[----:B------:R-:W-:-:S03]  /*1480*/  HADD2.F32 R181, -RZ, R123.H1_H1 ;  /* 0x3000007bffb57230 */ /* 0x000fc60000004100 */
[----:B------:R-:W-:Y:S01]  /*1490*/  FADD.FTZ R107, R206, R107 ;  /* 0x0000006bce6b7221 */ /* 0x000fe20000010000 */
[----:B------:R-:W-:Y:S01]  /*14a0*/  FADD.FTZ R196, -R189, R116 ;  /* 0x00000074bdc47221 */ /* 0x000fe20000010100 */
[----:B------:R-:W-:Y:S02]  /*14b0*/  FMUL.FTZ R183, R183, UR10 ;  /* 0x0000000ab7b77c20 */ /* 0x000fe40008410000 */
[----:B------:R-:W-:Y:S01]  /*14c0*/  FADD.FTZ R107, R208, R107 ;  /* 0x0000006bd06b7221 */ /* 0x000fe20000010000 */
[--C-:B------:R-:W-:Y:S02]  /*14d0*/  HADD2.F32 R192, -RZ, R120.reuse.H0_H0 ;  /* 0x20000078ffc07230 */ /* 0x100fe40000004100 */
[----:B------:R-:W-:Y:S01]  /*14e0*/  FADD.FTZ R117, -R189, R117 ;  /* 0x00000075bd757221 */ /* 0x000fe20000010100 */
[----:B------:R-:W-:Y:S01]  /*14f0*/  FMUL.FTZ R196, R196, UR10 ;  /* 0x0000000ac4c47c20 */ /* 0x000fe20008410000 */
[----:B------:R-:W-:Y:S01]  /*1500*/  FADD.FTZ R25, R181, R25 ;  /* 0x00000019b5197221 */ /* 0x000fe20000010000 */
[-C--:B------:R-:W-:Y:S01]  /*1510*/  FFMA.FTZ R161, R183, R181.reuse, R161 ;  /* 0x000000b5b7a17223 */ /* 0x080fe200000100a1 */
[----:B------:R-:W-:Y:S01]  /*1520*/  FMUL.FTZ R181, R108, R181 ;  /* 0x000000b56cb57220 */ /* 0x000fe20000410000 */
[----:B------:R-:W-:Y:S01]  /*1530*/  FADD.FTZ R107, R210, R107 ;  /* 0x0000006bd26b7221 */ /* 0x000fe20000010000 */
[----:B------:R-:W-:Y:S01]  /*1540*/  FFMA.FTZ R108, R0, R212, RZ ;  /* 0x000000d4006c7223 */ /* 0x000fe200000100ff */
[----:B------:R-:W-:-:S02]  /*1550*/  HADD2.F32 R191, -RZ, R120.H1_H1 ;  /* 0x30000078ffbf7230 */ /* 0x000fc40000004100 */
        /* <DEDUP_REMOVED lines=12> */
[C---:B------:R-:W-:Y:S01]  /*1620*/  FADD.FTZ R188, -R189.reuse, R124 ;  /* 0x0000007cbdbc7221 */ /* 0x040fe20000010100 */
[C---:B------:R-:W-:Y:S01]  /*1630*/  FADD.FTZ R129, -R189.reuse, R129 ;  /* 0x00000081bd817221 */ /* 0x040fe20000010100 */
[----:B------:R-:W-:Y:S01]  /*1640*/  FADD.FTZ R106, -R189, R132 ;  /* 0x00000084bd6a7221 */ /* 0x000fe20000010100 */
[----:B------:R-:W-:Y:S01]  /*1650*/  FADD.FTZ R107, R191, R107 ;  /* 0x0000006bbf6b7221 */ /* 0x000fe20000010000 */
[----:B------:R-:W-:Y:S02]  /*1660*/  HADD2.F32 R132, -RZ, R96.H0_H0 ;  /* 0x20000060ff847230 */ /* 0x000fe40000004100 */
[----:B------:R-:W-:Y:S01]  /*1670*/  FFMA.FTZ R108, R201, R204, R108 ;  /* 0x000000ccc96c7223 */ /* 0x000fe2000001006c */
[----:B------:R-:W-:Y:S02]  /*1680*/  HADD2.F32 R186, -RZ, R122.H0_H0 ;  /* 0x2000007affba7230 */ /* 0x000fe40000004100 */
        /* <DEDUP_REMOVED lines=24> */
[----:B------:R-:W-:Y:S01]  /*1810*/  FFMA.FTZ R108, R205, R208, R108 ;  /* 0x000000d0cd6c7223 */ /* 0x000fe2000001006c */
[----:B------:R-:W-:-:S02]  /*1820*/  HADD2.F32 R134, -RZ, R97.H0_H0 ;  /* 0x20000061ff867230 */ /* 0x000fc40000004100 */
[----:B------:R-:W-:Y:S01]  /*1830*/  FMUL.FTZ R131, R131, UR10 ;  /* 0x0000000a83837c20 */ /* 0x000fe20008410000 */
[----:B------:R-:W-:Y:S02]  /*1840*/  HADD2.F32 R97, -RZ, R97.H1_H1 ;  /* 0x30000061ff617230 */ /* 0x000fe40000004100 */
[----:B------:R-:W-:Y:S01]  /*1850*/  FMUL.FTZ R128, R128, UR10 ;  /* 0x0000000a80807c20 */ /* 0x000fe20008410000 */
[----:B------:R-:W-:Y:S02]  /*1860*/  FADD.FTZ R24, R132, R24 ;  /* 0x0000001884187221 */ /* 0x000fe40000010000 */
[----:B------:R-:W-:Y:S01]  /*1870*/  FADD.FTZ R21, R97, R21 ;  /* 0x0000001561157221 */ /* 0x000fe20000010000 */
[-C--:B------:R-:W-:Y:S01]  /*1880*/  FFMA.FTZ R157, R131, R97.reuse, R157 ;  /* 0x00000061839d7223 */ /* 0x080fe2000001009d */
[----:B------:R-:W-:Y:S01]  /*1890*/  FMUL.FTZ R135, R252, R97 ;  /* 0x00000061fc877220 */ /* 0x000fe20000410000 */
[-C--:B------:R-:W-:Y:S01]  /*18a0*/  FFMA.FTZ R160, R128, R132.reuse, R160 ;  /* 0x0000008480a07223 */ /* 0x080fe200000100a0 */
[----:B------:R-:W-:Y:S01]  /*18b0*/  FMUL.FTZ R132, R111, R132 ;  /* 0x000000846f847220 */ /* 0x000fe20000410000 */
[----:B------:R-:W-:Y:S01]  /*18c0*/  FMUL.FTZ R130, R130, UR10 ;  /* 0x0000000a82827c20 */ /* 0x000fe20008410000 */
[----:B------:R-:W-:Y:S01]  /*18d0*/  FMUL.FTZ R193, R119, UR10 ;  /* 0x0000000a77c17c20 */ /* 0x000fe20008410000 */
[----:B------:R-:W-:-:S02]  /*18e0*/  HADD2.F32 R137, -RZ, R98.H0_H0 ;  /* 0x20000062ff897230 */ /* 0x000fc40000004100 */
[----:B------:R-:W-:Y:S01]  /*18f0*/  FADD.FTZ R22, R134, R22 ;  /* 0x0000001686167221 */ /* 0x000fe20000010000 */
[----:B------:R-:W-:Y:S02]  /*1900*/  HADD2.F32 R98, -RZ, R98.H1_H1 ;  /* 0x30000062ff627230 */ /* 0x000fe40000004100 */
[----:B------:R-:W-:Y:S01]  /*1910*/  FFMA.FTZ R158, R130, R134, R158 ;  /* 0x00000086829e7223 */ /* 0x000fe2000001009e */
[----:B------:R-:W-:Y:S01]  /*1920*/  FMUL.FTZ R138, R105, UR10 ;  /* 0x0000000a698a7c20 */ /* 0x000fe20008410000 */
[----:B------:R-:W-:Y:S01]  /*1930*/  FMUL.FTZ R136, R106, UR10 ;  /* 0x0000000a6a887c20 */ /* 0x000fe20008410000 */
[----:B------:R-:W-:Y:S02]  /*1940*/  FADD.FTZ R19, R98, R19 ;  /* 0x0000001362137221 */ /* 0x000fe40000010000 */
[-C--:B------:R-:W-:Y:S01]  /*1950*/  FFMA.FTZ R155, R138, R98.reuse, R155 ;  /* 0x000000628a9b7223 */ /* 0x080fe2000001009b */
[----:B------:R-:W-:Y:S01]  /*1960*/  FMUL.FTZ R139, R250, R98 ;  /* 0x00000062fa8b7220 */ /* 0x000fe20000410000 */
[----:B------:R-:W-:Y:S01]  /*1970*/  FADD.FTZ R20, R137, R20 ;  /* 0x0000001489147221 */ /* 0x000fe20000010000 */
[-C--:B------:R-:W-:Y:S01]  /*1980*/  FFMA.FTZ R156, R136, R137.reuse, R156 ;  /* 0x00000089889c7223 */ /* 0x080fe2000001009c */
[----:B------:R-:W-:Y:S01]  /*1990*/  FMUL.FTZ R137, R251, R137 ;  /* 0x00000089fb897220 */ /* 0x000fe20000410000 */
[----:B------:R-:W-:-:S02]  /*19a0*/  HADD2.F32 R141, -RZ, R99.H0_H0 ;  /* 0x20000063ff8d7230 */ /* 0x000fc40000004100 */
[----:B------:R-:W-:Y:S01]  /*19b0*/  FMUL.FTZ R140, R104, UR10 ;  /* 0x0000000a688c7c20 */ /* 0x000fe20008410000 */
[----:B------:R-:W-:Y:S02]  /*19c0*/  HADD2.F32 R104, -RZ, R99.H1_H1 ;  /* 0x30000063ff687230 */ /* 0x000fe40000004100 */
[----:B------:R-:W-:Y:S01]  /*19d0*/  FADD.FTZ R18, R141, R18 ;  /* 0x000000128d127221 */ /* 0x000fe20000010000 */
[-C--:B------:R-:W-:Y:S01]  /*19e0*/  FFMA.FTZ R154, R140, R141.reuse, R154 ;  /* 0x0000008d8c9a7223 */ /* 0x080fe2000001009a */
[----:B------:R-:W-:Y:S01]  /*19f0*/  FMUL.FTZ R141, R249, R141 ;  /* 0x0000008df98d7220 */ /* 0x000fe20000410000 */
[----:B------:R-:W-:Y:S02]  /*1a00*/  HADD2.F32 R105, -RZ, R100.H0_H0 ;  /* 0x20000064ff697230 */ /* 0x000fe40000004100 */
[----:B------:R-:W-:-:S03]  /*1a10*/  FMUL.FTZ R142, R248, R104 ;  /* 0x00000068f88e7220 */ /* 0x000fc60000410000 */
[----:B------:R-:W-:Y:S01]  /*1a20*/  FMUL.FTZ R106, R247, R105 ;  /* 0x00000069f76a7220 */ /* 0x000fe20000410000 */
[--C-:B------:R-:W-:Y:S02]  /*1a30*/  HADD2.F32 R114, -RZ, R102.reuse.H0_H0 ;  /* 0x20000066ff727230 */ /* 0x100fe40000004100 */
[----:B------:R-:W-:-:S03]  /*1a40*/  HADD2.F32 R102, -RZ, R102.H1_H1 ;  /* 0x30000066ff667230 */ /* 0x000fc60000004100 */
[----:B------:R-:W-:Y:S01]  /*1a50*/  FMUL.FTZ R112, R243, R114 ;  /* 0x00000072f3707220 */ /* 0x000fe20000410000 */
[----:B------:R-:W-:Y:S01]  /*1a60*/  FMUL.FTZ R143, R113, UR10 ;  /* 0x0000000a718f7c20 */ /* 0x000fe20008410000 */
[----:B------:R-:W-:Y:S01]  /*1a70*/  FMUL.FTZ R113, R242, R102 ;  /* 0x00000066f2717220 */ /* 0x000fe20000410000 */
[----:B------:R-:W-:Y:S01]  /*1a80*/  FMUL.FTZ R116, R116, UR10 ;  /* 0x0000000a74747c20 */ /* 0x000fe20008410000 */
[----:B------:R-:W-:Y:S01]  /*1a90*/  FADD.FTZ R29, R121, R29 ;  /* 0x0000001d791d7221 */ /* 0x000fe20000010000 */
[----:B------:R-:W-:Y:S01]  /*1aa0*/  FFMA.FTZ R165, R193, R121, R165 ;  /* 0x00000079c1a57223 */ /* 0x000fe200000100a5 */
[----:B------:R-:W-:Y:S01]  /*1ab0*/  FMUL.FTZ R120, R120, UR10 ;  /* 0x0000000a78787c20 */ /* 0x000fe20008410000 */
[----:B------:R-:W-:Y:S01]  /*1ac0*/  FMUL.FTZ R122, R122, UR10 ;  /* 0x0000000a7a7a7c20 */ /* 0x000fe20008410000 */
[----:B------:R-:W-:Y:S01]  /*1ad0*/  FMUL.FTZ R123, R123, UR10 ;  /* 0x0000000a7b7b7c20 */ /* 0x000fe20008410000 */
[----:B------:R-:W-:Y:S01]  /*1ae0*/  FMUL.FTZ R124, R124, UR10 ;  /* 0x0000000a7c7c7c20 */ /* 0x000fe20008410000 */
[----:B------:R-:W-:Y:S01]  /*1af0*/  FMUL.FTZ R125, R125, UR10 ;  /* 0x0000000a7d7d7c20 */ /* 0x000fe20008410000 */
[----:B------:R-:W-:Y:S01]  /*1b00*/  FMUL.FTZ R126, R126, UR10 ;  /* 0x0000000a7e7e7c20 */ /* 0x000fe20008410000 */
[----:B------:R-:W-:Y:S01]  /*1b10*/  FMUL.FTZ R127, R127, UR10 ;  /* 0x0000000a7f7f7c20 */ /* 0x000fe20008410000 */
[----:B--2---:R-:W-:Y:S01]  /*1b20*/  FMUL.FTZ R133, R110, R96 ;  /* 0x000000606e857220 */ /* 0x004fe20000410000 */
        /* <DEDUP_REMOVED lines=11> */
[----:B----4-:R-:W-:Y:S01]  /*1be0*/  FMUL.FTZ R134, R109, R134 ;  /* 0x000000866d867220 */ /* 0x010fe20000410000 */
        /* <DEDUP_REMOVED lines=11> */
[----:B------:R-:W-:Y:S01]  /*1ca0*/  FADD.FTZ R96, R141, R96 ;  /* 0x000000608d607221 */ /* 0x000fe20000010000 */
[----:B------:R-:W-:Y:S02]  /*1cb0*/  HADD2.F32 R108, -RZ, R100.H1_H1 ;  /* 0x30000064ff6c7230 */ /* 0x000fe40000004100 */
[----:B------:R-:W-:Y:S01]  /*1cc0*/  FFMA.FTZ R98, R129, R133, R98 ;  /* 0x0000008581627223 */ /* 0x000fe20000010062 */
[----:B------:R-:W-:Y:S01]  /*1cd0*/  FADD.FTZ R96, R142, R96 ;  /* 0x000000608e607221 */ /* 0x000fe20000010000 */
[--C-:B------:R-:W-:Y:S02]  /*1ce0*/  HADD2.F32 R109, -RZ, R101.reuse.H0_H0 ;  /* 0x20000065ff6d7230 */ /* 0x100fe40000004100 */
[----:B------:R-:W-:Y:S01]  /*1cf0*/  FMUL.FTZ R107, R246, R108 ;  /* 0x0000006cf66b7220 */ /* 0x000fe20000410000 */
[----:B------:R-:W-:Y:S01]  /*1d00*/  FFMA.FTZ R98, R130, R134, R98 ;  /* 0x0000008682627223 */ /* 0x000fe20000010062 */
[----:B------:R-:W-:Y:S01]  /*1d10*/  FADD.FTZ R96, R106, R96 ;  /* 0x000000606a607221 */ /* 0x000fe20000010000 */
[----:B------:R-:W-:-:S02]  /*1d20*/  HADD2.F32 R101, -RZ, R101.H1_H1 ;  /* 0x30000065ff657230 */ /* 0x000fc40000004100 */
[----:B------:R-:W-:Y:S01]  /*1d30*/  FMUL.FTZ R110, R245, R109 ;  /* 0x0000006df56e7220 */ /* 0x000fe20000410000 */
[----:B------:R-:W-:Y:S01]  /*1d40*/  FFMA.FTZ R98, R131, R135, R98 ;  /* 0x0000008783627223 */ /* 0x000fe20000010062 */
[----:B------:R-:W-:Y:S01]  /*1d50*/  FADD.FTZ R96, R96, R107 ;  /* 0x0000006b60607221 */ /* 0x000fe20000010000 */
[----:B------:R-:W-:Y:S02]  /*1d60*/  FMUL.FTZ R111, R244, R101 ;  /* 0x00000065f46f7220 */ /* 0x000fe40000410000 */
[----:B------:R-:W-:Y:S01]  /*1d70*/  FFMA.FTZ R98, R136, R137, R98 ;  /* 0x0000008988627223 */ /* 0x000fe20000010062 */
[----:B------:R-:W-:Y:S01]  /*1d80*/  FADD.FTZ R96, R96, R110 ;  /* 0x0000006e60607221 */ /* 0x000fe20000010000 */
[--C-:B------:R-:W-:Y:S02]  /*1d90*/  HADD2.F32 R100, -RZ, R103.reuse.H0_H0 ;  /* 0x20000067ff647230 */ /* 0x100fe40000004100 */
[----:B------:R-:W-:Y:S01]  /*1da0*/  FFMA.FTZ R98, R138, R139, R98 ;  /* 0x0000008b8a627223 */ /* 0x000fe20000010062 */
[----:B------:R-:W-:Y:S01]  /*1db0*/  FADD.FTZ R96, R96, R111 ;  /* 0x0000006f60607221 */ /* 0x000fe20000010000 */
[----:B------:R-:W-:-:S02]  /*1dc0*/  HADD2.F32 R103, -RZ, R103.H1_H1 ;  /* 0x30000067ff677230 */ /* 0x000fc40000004100 */
[----:B------:R-:W-:Y:S01]  /*1dd0*/  FFMA.FTZ R98, R140, R141, R98 ;  /* 0x0000008d8c627223 */ /* 0x000fe20000010062 */
[----:B------:R-:W-:Y:S01]  /*1de0*/  FADD.FTZ R96, R96, R112 ;  /* 0x0000007060607221 */ /* 0x000fe20000010000 */
[----:B------:R-:W-:Y:S02]  /*1df0*/  FMUL.FTZ R117, R241, R100 ;  /* 0x00000064f1757220 */ /* 0x000fe40000410000 */
[----:B------:R-:W-:Y:S01]  /*1e00*/  FFMA.FTZ R98, R143, R142, R98 ;  /* 0x0000008e8f627223 */ /* 0x000fe20000010062 */
[----:B------:R-:W-:Y:S01]  /*1e10*/  FADD.FTZ R96, R96, R113 ;  /* 0x0000007160607221 */ /* 0x000fe20000010000 */
[----:B------:R-:W-:Y:S02]  /*1e20*/  FMUL.FTZ R121, R240, R103 ;  /* 0x00000067f0797220 */ /* 0x000fe40000410000 */
[----:B------:R-:W-:Y:S01]  /*1e30*/  FFMA.FTZ R98, R116, R106, R98 ;  /* 0x0000006a74627223 */ /* 0x000fe20000010062 */
[----:B------:R-:W-:-:S03]  /*1e40*/  FADD.FTZ R96, R96, R117 ;  /* 0x0000007560607221 */ /* 0x000fc60000010000 */
[----:B------:R-:W-:Y:S01]  /*1e50*/  FFMA.FTZ R98, R120, R107, R98 ;  /* 0x0000006b78627223 */ /* 0x000fe20000010062 */
[----:B------:R-:W-:-:S03]  /*1e60*/  FADD.FTZ R96, R96, R121 ;  /* 0x0000007960607221 */ /* 0x000fc60000010000 */
[----:B------:R-:W-:Y:S02]  /*1e70*/  FFMA.FTZ R98, R122, R110, R98 ;  /* 0x0000006e7a627223 */ /* 0x000fe40000010062 */
[----:B------:R-:W1:Y:S02]  /*1e80*/  SHFL.DOWN PT, R97, R96, 0x10, 0x1f ;  /* 0x0a001f0060617f89 */ /* 0x000e6400000e0000 */
[----:B------:R-:W-:-:S04]  /*1e90*/  FFMA.FTZ R98, R123, R111, R98 ;  /* 0x0000006f7b627223 */ /* 0x000fc80000010062 */
[----:B------:R-:W-:-:S04]  /*1ea0*/  FFMA.FTZ R98, R124, R112, R98 ;  /* 0x000000707c627223 */ /* 0x000fc80000010062 */
[----:B------:R-:W-:-:S04]  /*1eb0*/  FFMA.FTZ R98, R125, R113, R98 ;  /* 0x000000717d627223 */ /* 0x000fc80000010062 */
[----:B------:R-:W-:-:S04]  /*1ec0*/  FFMA.FTZ R98, R126, R117, R98 ;  /* 0x000000757e627223 */ /* 0x000fc80000010062 */
[----:B------:R-:W-:Y:S01]  /*1ed0*/  FFMA.FTZ R98, R127, R121, R98 ;  /* 0x000000797f627223 */ /* 0x000fe20000010062 */
[----:B-1----:R-:W-:-:S04]  /*1ee0*/  FADD.FTZ R97, R96, R97 ;  /* 0x0000006160617221 */ /* 0x002fc80000010000 */
        /* <DEDUP_REMOVED lines=15> */
[----:B------:R-:W-:-:S04]  /*1fe0*/  ISETP.NE.U32.AND P1, PT, RZ, UR20, PT ;  /* 0x00000014ff007c0c */ /* 0x000fc8000bf25070 */
[----:B------:R-:W-:Y:S01]  /*1ff0*/  ISETP.NE.AND.EX P1, PT, RZ, UR21, PT, P1 ;  /* 0x00000015ff007c0c */ /* 0x000fe2000bf25310 */
[----:B-1----:R-:W-:Y:S02]  /*2000*/  FADD.FTZ R96, R96, R98 ;  /* 0x0000006260607221 */ /* 0x002fe40000010000 */
[----:B------:R-:W1:Y:S02]  /*2010*/  SHFL.DOWN PT, R98, R97, 0x1, 0x1f ;  /* 0x08201f0061627f89 */ /* 0x000e6400000e0000 */
[----:B-1----:R-:W-:-:S08]  /*2020*/  FADD.FTZ R97, R97, R98 ;  /* 0x0000006261617221 */ /* 0x002fd00000010000 */
[----:B------:R-:W1:Y:S01]  /*2030*/  @P1 LDC.64 R98, c[0x0][0x438] ;  /* 0x00010e00ff621b82 */ /* 0x000e620000000a00 */
[----:B------:R2:W-:Y:S07]  /*2040*/  @!P3 STS.64 [R218], R96 ;  /* 0x00000060da00b388 */ /* 0x0005ee0000000a00 */
[----:B--2---:R-:W2:Y:S01]  /*2050*/  @P1 LDC.64 R96, c[0x0][0x438] ;  /* 0x00010e00ff601b82 */ /* 0x004ea20000000a00 */
[----:B------:R-:W-:Y:S01]  /*2060*/  FADD.FTZ R17, R104, R17 ;  /* 0x0000001168117221 */ /* 0x000fe20000010000 */
[----:B------:R-:W-:Y:S01]  /*2070*/  FFMA.FTZ R153, R143, R104, R153 ;  /* 0x000000688f997223 */ /* 0x000fe20000010099 */
[----:B------:R-:W-:Y:S01]  /*2080*/  FADD.FTZ R16, R105, R16 ;  /* 0x0000001069107221 */ /* 0x000fe20000010000 */
[----:B--2---:R-:W-:-:S05]  /*2090*/  @P1 IMAD.WIDE.U32 R96, R178, 0x20, R96 ;  /* 0x00000020b2601825 */ /* 0x004fca00078e0060 */
[----:B-----5:R-:W5:Y:S04]  /*20a0*/  @P1 LDG.E.128 R72, desc[UR16][R96.64] ;  /* 0x0000001060481981 */ /* 0x020f68000c1e1d00 */
[----:B------:R1:W5:Y:S02]  /*20b0*/  @P1 LDG.E.128 R76, desc[UR16][R96.64+0x10] ;  /* 0x00001010604c1981 */ /* 0x000364000c1e1d00 */
[----:B-1----:R-:W-:Y:S02]  /*20c0*/  @P1 IMAD.WIDE.U32 R96, R198, 0x20, R98 ;  /* 0x00000020c6601825 */ /* 0x002fe400078e0062 */
[----:B------:R-:W1:Y:S03]  /*20d0*/  @P1 LDC.64 R98, c[0x0][0x438] ;  /* 0x00010e00ff621b82 */ /* 0x000e660000000a00 */
[----:B------:R-:W5:Y:S04]  /*20e0*/  @P1 LDG.E.128 R80, desc[UR16][R96.64] ;  /* 0x0000001060501981 */ /* 0x000f68000c1e1d00 */
[----:B------:R2:W5:Y:S01]  /*20f0*/  @P1 LDG.E.128 R84, desc[UR16][R96.64+0x10] ;  /* 0x0000101060541981 */ /* 0x000562000c1e1d00 */
[----:B------:R-:W-:-:S02]  /*2100*/  FFMA.FTZ R152, R116, R105, R152 ;  /* 0x0000006974987223 */ /* 0x000fc40000010098 */
[----:B------:R-:W3:Y:S08]  /*2110*/  LDC.64 R104, c[0x0][0x3b0] ;  /* 0x0000ec00ff687b82 */ /* 0x000ef00000000a00 */
[----:B--2---:R-:W2:Y:S01]  /*2120*/  @P1 LDC.64 R96, c[0x0][0x438] ;  /* 0x00010e00ff601b82 */ /* 0x004ea20000000a00 */
[----:B------:R-:W-:Y:S01]  /*2130*/  PLOP3.LUT P3, PT, PT, PT, UP0, 0x80, 0x8 ;  /* 0x000000000008781c */ /* 0x000fe20003f6f008 */
[----:B0-----:R-:W-:Y:S01]  /*2140*/  @UP0 UIMAD.WIDE UR4, UR6, 0x2, UR4 ;  /* 0x00000002060408a5 */ /* 0x001fe2000f8e0204 */
[----:B------:R-:W-:Y:S01]  /*2150*/  FADD.FTZ R15, R108, R15 ;  /* 0x0000000f6c0f7221 */ /* 0x000fe20000010000 */
[----:B------:R-:W-:Y:S01]  /*2160*/  FFMA.FTZ R151, R120, R108, R151 ;  /* 0x0000006c78977223 */ /* 0x000fe20000010097 */
[----:B------:R-:W-:Y:S01]  /*2170*/  FADD.FTZ R14, R109, R14 ;  /* 0x0000000e6d0e7221 */ /* 0x000fe20000010000 */
[----:B------:R-:W-:Y:S01]  /*2180*/  FFMA.FTZ R150, R122, R109, R150 ;  /* 0x0000006d7a967223 */ /* 0x000fe20000010096 */
[----:B------:R-:W-:Y:S01]  /*2190*/  FADD.FTZ R12, R114, R12 ;  /* 0x0000000c720c7221 */ /* 0x000fe20000010000 */
[----:B------:R-:W-:Y:S01]  /*21a0*/  FFMA.FTZ R148, R124, R114, R148 ;  /* 0x000000727c947223 */ /* 0x000fe20000010094 */
[----:B--2---:R-:W-:-:S05]  /*21b0*/  @P1 IMAD.WIDE.U32 R96, R197, 0x20, R96 ;  /* 0x00000020c5601825 */ /* 0x004fca00078e0060 */
[----:B------:R-:W5:Y:S04]  /*21c0*/  @P1 LDG.E.128 R88, desc[UR16][R96.64] ;  /* 0x0000001060581981 */ /* 0x000f68000c1e1d00 */
[----:B------:R1:W5:Y:S01]  /*21d0*/  @P1 LDG.E.128 R92, desc[UR16][R96.64+0x10] ;  /* 0x00001010605c1981 */ /* 0x000362000c1e1d00 */
[----:B---3--:R-:W-:-:S04]  /*21e0*/  IMAD.WIDE.U32 R114, R198, 0x8, R104 ;  /* 0x00000008c6727825 */ /* 0x008fc800078e0068 */
[----:B------:R-:W-:Y:S02]  /*21f0*/  IMAD.WIDE.U32 R118, R178, 0x8, R104 ;  /* 0x00000008b2767825 */ /* 0x000fe400078e0068 */
[----:B------:R-:W5:Y:S02]  /*2200*/  LDG.E.64 R114, desc[UR16][R114.64] ;  /* 0x0000001072727981 */ /* 0x000f64000c1e1b00 */
[----:B-1----:R-:W-:Y:S02]  /*2210*/  @P1 IMAD.WIDE.U32 R96, R177, 0x20, R98 ;  /* 0x00000020b1601825 */ /* 0x002fe400078e0062 */
[----:B------:R-:W5:Y:S02]  /*2220*/  LDG.E.64 R118, desc[UR16][R118.64] ;  /* 0x0000001076767981 */ /* 0x000f64000c1e1b00 */
[--C-:B------:R-:W-:Y:S02]  /*2230*/  IMAD.WIDE.U32 R108, R197, 0x8, R104.reuse ;  /* 0x00000008c56c7825 */ /* 0x100fe400078e0068 */
[----:B------:R-:W5:Y:S02]  /*2240*/  @P1 LDG.E.128 R64, desc[UR16][R96.64] ;  /* 0x0000001060401981 */ /* 0x000f64000c1e1d00 */
[----:B------:R-:W-:-:S02]  /*2250*/  IMAD.WIDE.U32 R104, R177, 0x8, R104 ;  /* 0x00000008b1687825 */ /* 0x000fc400078e0068 */
[----:B------:R0:W5:Y:S04]  /*2260*/  @P1 LDG.E.128 R68, desc[UR16][R96.64+0x10] ;  /* 0x0000101060441981 */ /* 0x000168000c1e1d00 */
[----:B------:R-:W5:Y:S04]  /*2270*/  LDG.E.64 R108, desc[UR16][R108.64] ;  /* 0x000000106c6c7981 */ /* 0x000f68000c1e1b00 */
[----:B------:R-:W5:Y:S01]  /*2280*/  LDG.E.64 R104, desc[UR16][R104.64] ;  /* 0x0000001068687981 */ /* 0x000f62000c1e1b00 */
[----:B0-----:R-:W-:Y:S02]  /*2290*/  MOV R96, UR4 ;  /* 0x0000000400607c02 */ /* 0x001fe40008000f00 */
[----:B------:R-:W-:-:S05]  /*22a0*/  MOV R97, UR5 ;  /* 0x0000000500617c02 */ /* 0x000fca0008000f00 */
[----:B------:R0:W2:Y:S01]  /*22b0*/  @P3 LDG.E.U16 R218, desc[UR16][R96.64] ;  /* 0x0000001060da3981 */ /* 0x0000a2000c1e1500 */
[C---:B------:R-:W-:Y:S01]  /*22c0*/  @!P2 IADD3 R180, PT, PT, R179.reuse, 0x8000, RZ ;  /* 0x00008000b3b4a810 */ /* 0x040fe20007ffe0ff */
[----:B------:R-:W-:Y:S01]  /*22d0*/  BAR.SYNC.DEFER_BLOCKING 0x0 ;  /* 0x0000000000007b1d */ /* 0x000fe20000010000 */
[----:B------:R-:W-:Y:S01]  /*22e0*/  FADD.FTZ R10, R100, R10 ;  /* 0x0000000a640a7221 */ /* 0x000fe20000010000 */
[----:B------:R-:W-:Y:S01]  /*22f0*/  FFMA.FTZ R146, R126, R100, R146 ;  /* 0x000000647e927223 */ /* 0x000fe20000010092 */
[C---:B------:R-:W-:Y:S02]  /*2300*/  IADD3 R100, PT, PT, R179.reuse, 0x8050, RZ ;  /* 0x00008050b3647810 */ /* 0x040fe40007ffe0ff */
[----:B------:R-:W-:Y:S01]  /*2310*/  @!P2 IADD3 R100, PT, PT, R179, 0x8010, RZ ;  /* 0x00008010b364a810 */ /* 0x000fe20007ffe0ff */
[----:B------:R-:W-:Y:S01]  /*2320*/  FADD.FTZ R13, R101, R13 ;  /* 0x0000000d650d7221 */ /* 0x000fe20000010000 */
[----:B------:R-:W-:Y:S01]  /*2330*/  FFMA.FTZ R149, R123, R101, R149 ;  /* 0x000000657b957223 */ /* 0x000fe20000010095 */
[----:B------:R-:W-:Y:S01]  /*2340*/  FADD.FTZ R11, R102, R11 ;  /* 0x0000000b660b7221 */ /* 0x000fe20000010000 */
[----:B------:R-:W-:Y:S01]  /*2350*/  FFMA.FTZ R147, R125, R102, R147 ;  /* 0x000000667d937223 */ /* 0x000fe20000010093 */
[----:B------:R-:W-:Y:S01]  /*2360*/  FADD.FTZ R9, R103, R9 ;  /* 0x0000000967097221 */ /* 0x000fe20000010000 */
[----:B------:R-:W-:Y:S01]  /*2370*/  FFMA.FTZ R145, R127, R103, R145 ;  /* 0x000000677f917223 */ /* 0x000fe20000010091 */
[----:B0-----:R-:W0:Y:S04]  /*2380*/  LDS.128 R96, [R180] ;  /* 0x00000000b4607984 */ /* 0x001e280000000c00 */
[----:B------:R-:W1:Y:S01]  /*2390*/  LDS.128 R100, [R100] ;  /* 0x0000000064647984 */ /* 0x000e620000000c00 */
[----:B0-----:R-:W-:Y:S01]  /*23a0*/  FADD.FTZ R96, RZ, R96 ;  /* 0x00000060ff607221 */ /* 0x001fe20000010000 */
[----:B------:R-:W-:-:S03]  /*23b0*/  FADD.FTZ R97, RZ, R97 ;  /* 0x00000061ff617221 */ /* 0x000fc60000010000 */
[----:B------:R-:W-:Y:S01]  /*23c0*/  FADD.FTZ R98, R98, R96 ;  /* 0x0000006062627221 */ /* 0x000fe20000010000 */
[----:B------:R-:W-:Y:S01]  /*23d0*/  IADD3 R96, PT, PT, R179, 0x8060, RZ ;  /* 0x00008060b3607810 */ /* 0x000fe20007ffe0ff */
[----:B------:R-:W-:Y:S01]  /*23e0*/  FADD.FTZ R99, R99, R97 ;  /* 0x0000006163637221 */ /* 0x000fe20000010000 */
[----:B------:R-:W-:Y:S01]  /*23f0*/  @!P2 IADD3 R96, PT, PT, R179, 0x8020, RZ ;  /* 0x00008020b360a810 */ /* 0x000fe20007ffe0ff */
[----:B-1----:R-:W-:Y:S02]  /*2400*/  FADD.FTZ R98, R98, R100 ;  /* 0x0000006462627221 */ /* 0x002fe40000010000 */
[----:B------:R-:W-:Y:S02]  /*2410*/  FADD.FTZ R101, R99, R101 ;  /* 0x0000006563657221 */ /* 0x000fe40000010000 */
[----:B------:R-:W-:Y:S02]  /*2420*/  FADD.FTZ R102, R102, R98 ;  /* 0x0000006266667221 */ /* 0x000fe40000010000 */
[----:B------:R-:W0:Y:S01]  /*2430*/  LDS.128 R96, [R96] ;  /* 0x0000000060607984 */ /* 0x000e220000000c00 */
[----:B------:R-:W-:Y:S01]  /*2440*/  FADD.FTZ R180, R103, R101 ;  /* 0x0000006567b47221 */ /* 0x000fe20000010000 */
[----:B------:R-:W-:-:S05]  /*2450*/  MOV R101, 0x10 ;  /* 0x0000001000657802 */ /* 0x000fca0000000f00 */
[----:B------:R-:W-:-:S04]  /*2460*/  IMAD.WIDE.U32 R100, R178, R101, UR24 ;  /* 0x00000018b2647e25 */ /* 0x000fc8000f8e0065 */
[----:B0-----:R-:W-:Y:S02]  /*2470*/  FADD.FTZ R96, R102, R96 ;  /* 0x0000006066607221 */ /* 0x001fe40000010000 */
[----:B------:R-:W5:Y:S01]  /*2480*/  LDG.E.128 R100, desc[UR16][R100.64] ;  /* 0x0000001064647981 */ /* 0x000f62000c1e1d00 */
[C---:B------:R-:W-:Y:S01]  /*2490*/  IADD3 R197, PT, PT, R179.reuse, 0x8070, RZ ;  /* 0x00008070b3c57810 */ /* 0x040fe20007ffe0ff */
[----:B------:R-:W-:Y:S01]  /*24a0*/  FADD.FTZ R180, R180, R97 ;  /* 0x00000061b4b47221 */ /* 0x000fe20000010000 */
[----:B------:R-:W-:Y:S01]  /*24b0*/  @!P2 IADD3 R197, PT, PT, R179, 0x8030, RZ ;  /* 0x00008030b3c5a810 */ /* 0x000fe20007ffe0ff */
[----:B------:R-:W-:Y:S02]  /*24c0*/  FADD.FTZ R179, R98, R96 ;  /* 0x0000006062b37221 */ /* 0x000fe40000010000 */
[----:B------:R-:W-:Y:S02]  /*24d0*/  FADD.FTZ R180, R99, R180 ;  /* 0x000000b463b47221 */ /* 0x000fe40000010000 */
[----:B------:R-:W0:Y:S01]  /*24e0*/  LDS.128 R96, [R197] ;  /* 0x00000000c5607984 */ /* 0x000e220000000c00 */
[----:B------:R-:W-:-:S04]  /*24f0*/  UISETP.NE.U32.AND UP1, UPT, UR20, URZ, UPT ;  /* 0x000000ff1400728c */ /* 0x000fc8000bf25070 */
[----:B------:R-:W-:Y:S01]  /*2500*/  UISETP.NE.AND.EX UP1, UPT, UR21, URZ, UPT, UP1 ;  /* 0x000000ff1500728c */ /* 0x000fe2000bf25310 */
[----:B------:R-:W-:Y:S01]  /*2510*/  UMOV UR7, 0x3f800000 ;  /* 0x3f80000000077882 */ /* 0x000fe20000000000 */
        /* <DEDUP_REMOVED lines=8> */
[----:B--2---:R-:W-:-:S05]  /*25a0*/  @P3 HADD2.F32 R218, -RZ, R218.H0_H0 ;  /* 0x200000daffda3230 */ /* 0x004fca0000004100 */
[----:B------:R-:W-:-:S13]  /*25b0*/  @P3 R2UR UR4, R218 ;  /* 0x00000000da0432ca */ /* 0x000fda00000e0000 */
[----:B------:R-:W-:Y:S01]  /*25c0*/  @UP0 UMOV UR7, UR4 ;  /* 0x0000000400070c82 */ /* 0x000fe20008000000 */
[----:B------:R-:W-:Y:S05]  /*25d0*/  BRA.U UP1, `(.L_x_10358) ;  /* 0x0000000d01b07547 */ /* 0x000fea000b800000 */
[----:B------:R-:W-:Y:S01]  /*25e0*/  UMOV UR4, UR8 ;  /* 0x0000000800047c82 */ /* 0x000fe20008000000 */
[----:B------:R-:W-:Y:S01]  /*25f0*/  UMOV UR5, UR9 ;  /* 0x0000000900057c82 */ /* 0x000fe20008000000 */
[----:B------:R-:W-:-:S04]  /*2600*/  UISETP.NE.U32.AND UP1, UPT, UR4, URZ, UPT ;  /* 0x000000ff0400728c */ /* 0x000fc8000bf25070 */
[----:B------:R-:W-:-:S09]  /*2610*/  UISETP.NE.AND.EX UP1, UPT, UR5, URZ, UPT, UP1 ;  /* 0x000000ff0500728c */ /* 0x000fd2000bf25310 */
[----:B------:R-:W-:Y:S05]  /*2620*/  BRA.U UP1, `(.L_x_10359) ;  /* 0x0000000501947547 */ /* 0x000fea000b800000 */
[--C-:B------:R-:W-:Y:S01]  /*2630*/  FFMA.FTZ R0, R0, UR11, R179.reuse ;  /* 0x0000000b00007c23 */ /* 0x100fe200080100b3 */
[----:B-----5:R-:W-:Y:S01]  /*2640*/  LOP3.LUT P0, RZ, R118, 0xff, RZ, 0xc0, !PT ;  /* 0x000000ff76ff7812 */ /* 0x020fe2000780c0ff */
[--C-:B------:R-:W-:Y:S01]  /*2650*/  FFMA.FTZ R200, R200, UR11, R179.reuse ;  /* 0x0000000bc8c87c23 */ /* 0x100fe200080100b3 */
[----:B------:R-:W-:Y:S01]  /*2660*/  MOV R99, RZ ;  /* 0x000000ff00637202 */ /* 0x000fe20000000f00 */
[----:B------:R-:W-:Y:S01]  /*2670*/  FADD.FTZ R0, R212, -R0 ;  /* 0x80000000d4007221 */ /* 0x000fe20000010000 */
[--C-:B------:R-:W-:Y:S01]  /*2680*/  FFMA.FTZ R199, R199, UR11, R179.reuse ;  /* 0x0000000bc7c77c23 */ /* 0x100fe200080100b3 */
[----:B------:R-:W-:Y:S01]  /*2690*/  FADD.FTZ R200, R213, -R200 ;  /* 0x800000c8d5c87221 */ /* 0x000fe20000010000 */
[----:B------:R-:W-:Y:S01]  /*26a0*/  FFMA.FTZ R201, R201, UR11, R179 ;  /* 0x0000000bc9c97c23 */ /* 0x000fe200080100b3 */
[----:B------:R-:W-:Y:S01]  /*26b0*/  FMUL.FTZ R0, R0, UR10 ;  /* 0x0000000a00007c20 */ /* 0x000fe20008410000 */
[----:B------:R-:W-:Y:S01]  /*26c0*/  FADD.FTZ R199, R202, -R199 ;  /* 0x800000c7cac77221 */ /* 0x000fe20000010000 */
[----:B------:R-:W-:Y:S01]  /*26d0*/  FFMA.FTZ R203, R203, UR11, R179 ;  /* 0x0000000bcbcb7c23 */ /* 0x000fe200080100b3 */
[----:B------:R-:W-:Y:S01]  /*26e0*/  FADD.FTZ R201, R204, -R201 ;  /* 0x800000c9ccc97221 */ /* 0x000fe20000010000 */
[----:B------:R-:W-:Y:S01]  /*26f0*/  FMUL.FTZ R0, R0, UR7 ;  /* 0x0000000700007c20 */ /* 0x000fe20008410000 */
[----:B------:R-:W-:Y:S01]  /*2700*/  FMUL.FTZ R199, R199, UR10 ;  /* 0x0000000ac7c77c20 */ /* 0x000fe20008410000 */
[----:B------:R-:W-:-:S02]  /*2710*/  @P0 HADD2.F32 R96, -RZ, R100.H0_H0 ;  /* 0x20000064ff600230 */ /* 0x000fc40000004100 */
[----:B------:R-:W-:Y:S01]  /*2720*/  FADD.FTZ R203, R206, -R203 ;  /* 0x800000cbcecb7221 */ /* 0x000fe20000010000 */
[----:B------:R-:W-:Y:S01]  /*2730*/  FMUL.FTZ R97, R0, UR23 ;  /* 0x0000001700617c20 */ /* 0x000fe20008410000 */
[----:B------:R-:W-:Y:S02]  /*2740*/  HFMA2 R0, -RZ, RZ, 0, 0 ;  /* 0x00000000ff007431 */ /* 0x000fe400000001ff */
[----:B------:R-:W-:Y:S02]  /*2750*/  @P0 HADD2.F32 R98, -RZ, R52.H0_H0 ;  /* 0x20000034ff620230 */ /* 0x000fe40000004100 */
[----:B------:R-:W-:Y:S01]  /*2760*/  FMUL.FTZ R203, R203, UR10 ;  /* 0x0000000acbcb7c20 */ /* 0x000fe20008410000 */
[--C-:B------:R-:W-:Y:S01]  /*2770*/  FFMA.FTZ R205, R205, UR11, R179.reuse ;  /* 0x0000000bcdcd7c23 */ /* 0x100fe200080100b3 */
[----:B------:R-:W-:Y:S01]  /*2780*/  LOP3.LUT P3, RZ, R119, 0xff00, RZ, 0xc0, !PT ;  /* 0x0000ff0077ff7812 */ /* 0x000fe2000786c0ff */
[----:B------:R-:W-:Y:S01]  /*2790*/  FFMA.FTZ R207, R207, UR11, R179 ;  /* 0x0000000bcfcf7c23 */ /* 0x000fe200080100b3 */
[C---:B------:R-:W-:Y:S01]  /*27a0*/  @P0 FMUL.FTZ R0, R97.reuse, R96 ;  /* 0x0000006061000220 */ /* 0x040fe20000410000 */
[----:B------:R-:W-:Y:S01]  /*27b0*/  MOV R96, RZ ;  /* 0x000000ff00607202 */ /* 0x000fe20000000f00 */
[----:B------:R-:W-:Y:S01]  /*27c0*/  @P0 FMUL.FTZ R96, R97, R98 ;  /* 0x0000006261600220 */ /* 0x000fe20000410000 */
[----:B------:R-:W-:Y:S01]  /*27d0*/  LOP3.LUT P0, RZ, R118, 0xff00, RZ, 0xc0, !PT ;  /* 0x0000ff0076ff7812 */ /* 0x000fe2000780c0ff */
[----:B------:R-:W-:Y:S01]  /*27e0*/  FMUL.FTZ R97, R200, UR10 ;  /* 0x0000000ac8617c20 */ /* 0x000fe20008410000 */
[----:B------:R-:W-:Y:S01]  /*27f0*/  FADD.FTZ R205, R208, -R205 ;  /* 0x800000cdd0cd7221 */ /* 0x000fe20000010000 */
[----:B------:R-:W-:Y:S01]  /*2800*/  LOP3.LUT P4, RZ, R119, 0xff0000, RZ, 0xc0, !PT ;  /* 0x00ff000077ff7812 */ /* 0x000fe2000788c0ff */
[----:B------:R-:W-:Y:S01]  /*2810*/  FADD.FTZ R210, R210, -R207 ;  /* 0x800000cfd2d27221 */ /* 0x000fe20000010000 */
[----:B------:R-:W-:Y:S01]  /*2820*/  FMUL.FTZ R97, R97, UR7 ;  /* 0x0000000761617c20 */ /* 0x000fe20008410000 */
[----:B------:R-:W-:Y:S01]  /*2830*/  FMUL.FTZ R205, R205, UR10 ;  /* 0x0000000acdcd7c20 */ /* 0x000fe20008410000 */
[----:B------:R-:W-:Y:S01]  /*2840*/  FFMA.FTZ R209, R209, UR11, R179 ;  /* 0x0000000bd1d17c23 */ /* 0x000fe200080100b3 */
[----:B------:R-:W-:Y:S01]  /*2850*/  FMUL.FTZ R210, R210, UR10 ;  /* 0x0000000ad2d27c20 */ /* 0x000fe20008410000 */
[----:B------:R-:W-:-:S02]  /*2860*/  FMUL.FTZ R97, R97, UR23 ;  /* 0x0000001761617c20 */ /* 0x000fc40008410000 */
[----:B------:R-:W-:Y:S02]  /*2870*/  FADD.FTZ R211, R211, -R209 ;  /* 0x800000d1d3d37221 */ /* 0x000fe40000010000 */
[----:B------:R-:W-:Y:S02]  /*2880*/  @P0 HADD2.F32 R98, -RZ, R100.H1_H1 ;  /* 0x30000064ff620230 */ /* 0x000fe40000004100 */
[----:B------:R-:W-:Y:S02]  /*2890*/  HFMA2 R100, -RZ, RZ, 0, 0 ;  /* 0x00000000ff647431 */ /* 0x000fe400000001ff */
[----:B------:R-:W-:-:S04]  /*28a0*/  FMUL.FTZ R202, R211, UR10 ;  /* 0x0000000ad3ca7c20 */ /* 0x000fc80008410000 */
[----:B------:R-:W-:Y:S01]  /*28b0*/  FMUL.FTZ R202, R202, UR7 ;  /* 0x00000007caca7c20 */ /* 0x000fe20008410000 */
[----:B------:R-:W-:Y:S01]  /*28c0*/  @P0 FMUL.FTZ R100, R97, R98 ;  /* 0x0000006261640220 */ /* 0x000fe20000410000 */
[----:B------:R-:W-:Y:S02]  /*28d0*/  @P0 HADD2.F32 R98, -RZ, R52.H1_H1 ;  /* 0x30000034ff620230 */ /* 0x000fe40000004100 */
[----:B------:R-:W-:-:S03]  /*28e0*/  FMUL.FTZ R202, R202, UR23 ;  /* 0x00000017caca7c20 */ /* 0x000fc60008410000 */
[----:B------:R-:W-:Y:S01]  /*28f0*/  @P0 FMUL.FTZ R99, R97, R98 ;  /* 0x0000006261630220 */ /* 0x000fe20000410000 */
[----:B------:R-:W-:Y:S01]  /*2900*/  LOP3.LUT P0, RZ, R118, 0xff0000, RZ, 0xc0, !PT ;  /* 0x00ff000076ff7812 */ /* 0x000fe2000780c0ff */
[----:B------:R-:W-:Y:S01]  /*2910*/  FMUL.FTZ R98, R199, UR7 ;  /* 0x00000007c7627c20 */ /* 0x000fe20008410000 */
[----:B------:R-:W-:Y:S02]  /*2920*/  CS2R R198, SRZ ;  /* 0x0000000000c67805 */ /* 0x000fe4000001ff00 */
[----:B------:R-:W-:Y:S01]  /*2930*/  F2FP.F16.F32.PACK_AB R96, R99, R96 ;  /* 0x000000606360723e */ /* 0x000fe200000000ff */
[----:B------:R-:W-:-:S08]  /*2940*/  FMUL.FTZ R98, R98, UR23 ;  /* 0x0000001762627c20 */ /* 0x000fd00008410000 */
[----:B------:R-:W-:Y:S02]  /*2950*/  @P0 HADD2.F32 R97, -RZ, R101.H0_H0 ;  /* 0x20000065ff610230 */ /* 0x000fe40000004100 */
[----:B------:R-:W-:-:S03]  /*2960*/  @P0 HADD2.F32 R180, -RZ, R53.H0_H0 ;  /* 0x20000035ffb40230 */ /* 0x000fc60000004100 */
[C---:B------:R-:W-:Y:S01]  /*2970*/  @P0 FMUL.FTZ R198, R98.reuse, R97 ;  /* 0x0000006162c60220 */ /* 0x040fe20000410000 */
[----:B------:R-:W-:Y:S02]  /*2980*/  HFMA2 R97, -RZ, RZ, 0, 0 ;  /* 0x00000000ff617431 */ /* 0x000fe400000001ff */
[----:B------:R-:W-:Y:S01]  /*2990*/  @P0 FMUL.FTZ R97, R98, R180 ;  /* 0x000000b462610220 */ /* 0x000fe20000410000 */
[----:B------:R-:W-:Y:S01]  /*29a0*/  LOP3.LUT P0, RZ, R118, 0xff000000, RZ, 0xc0, !PT ;  /* 0xff00000076ff7812 */ /* 0x000fe2000780c0ff */
[----:B------:R-:W-:Y:S01]  /*29b0*/  FMUL.FTZ R98, R201, UR10 ;  /* 0x0000000ac9627c20 */ /* 0x000fe20008410000 */
[----:B------:R-:W-:Y:S01]  /*29c0*/  MOV R180, RZ ;  /* 0x000000ff00b47202 */ /* 0x000fe20000000f00 */
[----:B------:R-:W-:Y:S02]  /*29d0*/  @P4 HADD2.F32 R201, -RZ, R55.H0_H0 ;  /* 0x20000037ffc94230 */ /* 0x000fe40000004100 */
[----:B------:R-:W-:-:S04]  /*29e0*/  FMUL.FTZ R98, R98, UR7 ;  /* 0x0000000762627c20 */ /* 0x000fc80008410000 */
[----:B------:R-:W-:-:S04]  /*29f0*/  FMUL.FTZ R98, R98, UR23 ;  /* 0x0000001762627c20 */ /* 0x000fc80008410000 */
[----:B------:R-:W-:Y:S02]  /*2a00*/  @P0 HADD2.F32 R101, -RZ, R101.H1_H1 ;  /* 0x30000065ff650230 */ /* 0x000fe40000004100 */
[----:B------:R-:W-:-:S03]  /*2a10*/  @P0 HADD2.F32 R197, -RZ, R53.H1_H1 ;  /* 0x30000035ffc50230 */ /* 0x000fc60000004100 */
[C---:B------:R-:W-:Y:S01]  /*2a20*/  @P0 FMUL.FTZ R180, R98.reuse, R101 ;  /* 0x0000006562b40220 */ /* 0x040fe20000410000 */
[----:B------:R-:W-:Y:S02]  /*2a30*/  HFMA2 R101, -RZ, RZ, 0, 0 ;  /* 0x00000000ff657431 */ /* 0x000fe400000001ff */
[----:B------:R-:W-:Y:S01]  /*2a40*/  @P0 FMUL.FTZ R101, R98, R197 ;  /* 0x000000c562650220 */ /* 0x000fe20000410000 */
[----:B------:R-:W-:Y:S01]  /*2a50*/  LOP3.LUT P0, RZ, R119, 0xff, RZ, 0xc0, !PT ;  /* 0x000000ff77ff7812 */ /* 0x000fe2000780c0ff */
[----:B------:R-:W-:-:S03]  /*2a60*/  FMUL.FTZ R197, R203, UR7 ;  /* 0x00000007cbc57c20 */ /* 0x000fc60008410000 */
[----:B------:R-:W-:Y:S01]  /*2a70*/  F2FP.F16.F32.PACK_AB R97, R101, R97 ;  /* 0x000000616561723e */ /* 0x000fe200000000ff */
[----:B------:R-:W-:-:S08]  /*2a80*/  FMUL.FTZ R197, R197, UR23 ;  /* 0x00000017c5c57c20 */ /* 0x000fd00008410000 */
[----:B------:R-:W-:Y:S02]  /*2a90*/  @P0 HADD2.F32 R98, -RZ, R102.H0_H0 ;  /* 0x20000066ff620230 */ /* 0x000fe40000004100 */
[----:B------:R-:W-:-:S03]  /*2aa0*/  @P0 HADD2.F32 R200, -RZ, R54.H0_H0 ;  /* 0x20000036ffc80230 */ /* 0x000fc60000004100 */
[C---:B------:R-:W-:Y:S01]  /*2ab0*/  @P0 FMUL.FTZ R199, R197.reuse, R98 ;  /* 0x00000062c5c70220 */ /* 0x040fe20000410000 */
[----:B------:R-:W-:Y:S01]  /*2ac0*/  MOV R98, RZ ;  /* 0x000000ff00627202 */ /* 0x000fe20000000f00 */
[----:B------:R-:W-:Y:S01]  /*2ad0*/  @P0 FMUL.FTZ R98, R197, R200 ;  /* 0x000000c8c5620220 */ /* 0x000fe20000410000 */
[----:B------:R-:W-:Y:S01]  /*2ae0*/  ISETP.GE.U32.AND P0, PT, R118, RZ, PT ;  /* 0x000000ff7600720c */ /* 0x000fe20003f06070 */
[----:B------:R-:W-:Y:S01]  /*2af0*/  FMUL.FTZ R118, R205, UR7 ;  /* 0x00000007cd767c20 */ /* 0x000fe20008410000 */
[----:B------:R-:W-:Y:S02]  /*2b00*/  @P3 HADD2.F32 R197, -RZ, R54.H1_H1 ;  /* 0x30000036ffc53230 */ /* 0x000fe40000004100 */
[----:B------:R-:W-:Y:S01]  /*2b10*/  FMUL.FTZ R200, R210, UR7 ;  /* 0x00000007d2c87c20 */ /* 0x000fe20008410000 */
[----:B------:R-:W-:Y:S01]  /*2b20*/  ISETP.GE.U32.AND.EX P0, PT, R119, 0x1000000, PT, P0 ;  /* 0x010000007700780c */ /* 0x000fe20003f06100 */
[----:B------:R-:W-:Y:S02]  /*2b30*/  @P3 HADD2.F32 R119, -RZ, R102.H1_H1 ;  /* 0x30000066ff773230 */ /* 0x000fe40000004100 */
[----:B------:R-:W-:-:S02]  /*2b40*/  HFMA2 R102, -RZ, RZ, 0, 0 ;  /* 0x00000000ff667431 */ /* 0x000fc400000001ff */
[----:B------:R-:W-:Y:S01]  /*2b50*/  FMUL.FTZ R118, R118, UR23 ;  /* 0x0000001776767c20 */ /* 0x000fe20008410000 */
[----:B------:R-:W-:-:S03]  /*2b60*/  FMUL.FTZ R200, R200, UR23 ;  /* 0x00000017c8c87c20 */ /* 0x000fc60008410000 */
[C---:B------:R-:W-:Y:S01]  /*2b70*/  @P3 FMUL.FTZ R102, R118.reuse, R119 ;  /* 0x0000007776663220 */ /* 0x040fe20000410000 */
[----:B------:R-:W-:Y:S01]  /*2b80*/  MOV R119, RZ ;  /* 0x000000ff00777202 */ /* 0x000fe20000000f00 */
[----:B------:R-:W-:Y:S01]  /*2b90*/  @P3 FMUL.FTZ R119, R118, R197 ;  /* 0x000000c576773220 */ /* 0x000fe20000410000 */
[----:B------:R-:W-:Y:S02]  /*2ba0*/  HFMA2 R197, -RZ, RZ, 0, 0 ;  /* 0x00000000ffc57431 */ /* 0x000fe400000001ff */
[----:B------:R-:W-:Y:S02]  /*2bb0*/  @P4 HADD2.F32 R118, -RZ, R103.H0_H0 ;  /* 0x20000067ff764230 */ /* 0x000fe40000004100 */
[----:B------:R-:W-:Y:S01]  /*2bc0*/  @P0 HADD2.F32 R203, -RZ, R55.H1_H1 ;  /* 0x30000037ffcb0230 */ /* 0x000fe20000004100 */
[----:B------:R-:W-:Y:S02]  /*2bd0*/  F2FP.F16.F32.PACK_AB R98, R119, R98 ;  /* 0x000000627762723e */ /* 0x000fe400000000ff */
[C---:B------:R-:W-:Y:S01]  /*2be0*/  @P4 FMUL.FTZ R197, R200.reuse, R118 ;  /* 0x00000076c8c54220 */ /* 0x040fe20000410000 */
[----:B------:R-:W-:Y:S01]  /*2bf0*/  MOV R118, RZ ;  /* 0x000000ff00767202 */ /* 0x000fe20000000f00 */
[----:B------:R-:W-:Y:S01]  /*2c00*/  @P4 FMUL.FTZ R118, R200, R201 ;  /* 0x000000c9c8764220 */ /* 0x000fe20000410000 */
[----:B------:R-:W-:-:S02]  /*2c10*/  HFMA2 R200, -RZ, RZ, 0, 0 ;  /* 0x00000000ffc87431 */ /* 0x000fc400000001ff */
[----:B------:R-:W-:Y:S01]  /*2c20*/  @P0 HADD2.F32 R201, -RZ, R103.H1_H1 ;  /* 0x30000067ffc90230 */ /* 0x000fe20000004100 */
[----:B------:R-:W-:Y:S01]  /*2c30*/  MOV R103, RZ ;  /* 0x000000ff00677202 */ /* 0x000fe20000000f00 */
[----:B------:R-:W-:-:S03]  /*2c40*/  @P0 FMUL.FTZ R200, R202, R203 ;  /* 0x000000cbcac80220 */ /* 0x000fc60000410000 */
[----:B------:R-:W-:Y:S02]  /*2c50*/  @P0 FMUL.FTZ R103, R202, R201 ;  /* 0x000000c9ca670220 */ /* 0x000fe40000410000 */
[----:B------:R-:W-:Y:S01]  /*2c60*/  F2FP.F16.F32.PACK_AB R99, R200, R118 ;  /* 0x00000076c863723e */ /* 0x000fe200000000ff */
[----:B------:R-:W-:Y:S06]  /*2c70*/  BRA `(.L_x_10360) ;  /* 0x0000001400b47947 */ /* 0x000fec0003800000 */
.L_x_10359:
[----:B-----5:R-:W-:Y:S01]  /*2c80*/  LOP3.LUT P0, RZ, R118, 0xff, RZ, 0xc0, !PT ;  /* 0x000000ff76ff7812 */ /* 0x020fe2000780c0ff */
[--C-:B------:R-:W-:Y:S01]  /*2c90*/  FFMA.FTZ R0, R0, UR11, R179.reuse ;  /* 0x0000000b00007c23 */ /* 0x100fe200080100b3 */
[----:B------:R-:W-:Y:S02]  /*2ca0*/  LOP3.LUT P3, RZ, R118, 0xff00, RZ, 0xc0, !PT ;  /* 0x0000ff0076ff7812 */ /* 0x000fe4000786c0ff */
[----:B------:R-:W-:Y:S01]  /*2cb0*/  CS2R R96, SRZ ;  /* 0x0000000000607805 */ /* 0x000fe2000001ff00 */
[--C-:B------:R-:W-:Y:S01]  /*2cc0*/  FFMA.FTZ R199, R199, UR11, R179.reuse ;  /* 0x0000000bc7c77c23 */ /* 0x100fe200080100b3 */
[----:B------:R-:W-:Y:S01]  /*2cd0*/  FADD.FTZ R0, R212, -R0 ;  /* 0x80000000d4007221 */ /* 0x000fe20000010000 */
[----:B------:R-:W-:Y:S01]  /*2ce0*/  CS2R R98, SRZ ;  /* 0x0000000000627805 */ /* 0x000fe2000001ff00 */
[----:B------:R-:W-:Y:S01]  /*2cf0*/  FFMA.FTZ R201, R201, UR11, R179 ;  /* 0x0000000bc9c97c23 */ /* 0x000fe200080100b3 */
[----:B------:R-:W-:Y:S01]  /*2d00*/  FADD.FTZ R199, R202, -R199 ;  /* 0x800000c7cac77221 */ /* 0x000fe20000010000 */
[----:B------:R-:W-:Y:S01]  /*2d10*/  FMUL.FTZ R56, R0, UR10 ;  /* 0x0000000a00387c20 */ /* 0x000fe20008410000 */
[----:B------:R-:W-:-:S02]  /*2d20*/  HFMA2 R180, -RZ, RZ, 0, 0 ;  /* 0x00000000ffb47431 */ /* 0x000fc400000001ff */
[----:B------:R-:W-:Y:S01]  /*2d30*/  FADD.FTZ R204, R204, -R201 ;  /* 0x800000c9cccc7221 */ /* 0x000fe20000010000 */
[----:B------:R-:W0:Y:S01]  /*2d40*/  @P0 LDC R57, c[0x0][0x408] ;  /* 0x00010200ff390b82 */ /* 0x000e220000000800 */
[C---:B------:R-:W-:Y:S01]  /*2d50*/  @P0 FMUL.FTZ R0, R56.reuse, UR7 ;  /* 0x0000000738000c20 */ /* 0x040fe20008410000 */
[----:B------:R-:W-:Y:S02]  /*2d60*/  @P0 HADD2.F32 R58, -RZ, R100.H0_H0 ;  /* 0x20000064ff3a0230 */ /* 0x000fe40000004100 */
[----:B------:R-:W-:Y:S01]  /*2d70*/  @P0 FMUL.FTZ R59, R56, UR7 ;  /* 0x00000007383b0c20 */ /* 0x000fe20008410000 */
[----:B0-----:R-:W-:Y:S01]  /*2d80*/  @P0 FMUL.FTZ R57, R0, R57 ;  /* 0x0000003900390220 */ /* 0x001fe20000410000 */
[----:B------:R-:W-:-:S03]  /*2d90*/  HFMA2 R0, -RZ, RZ, 0, 0 ;  /* 0x00000000ff007431 */ /* 0x000fc600000001ff */
[----:B------:R-:W-:Y:S01]  /*2da0*/  @P0 FMUL.FTZ R0, R58, R57 ;  /* 0x000000393a000220 */ /* 0x000fe20000410000 */
[----:B------:R-:W-:Y:S01]  /*2db0*/  FFMA.FTZ R57, R200, UR11, R179 ;  /* 0x0000000bc8397c23 */ /* 0x000fe200080100b3 */
[----:B------:R-:W0:Y:S01]  /*2dc0*/  @P0 LDC R58, c[0x0][0x408] ;  /* 0x00010200ff3a0b82 */ /* 0x000e220000000800 */
[----:B------:R-:W-:Y:S02]  /*2dd0*/  MOV R200, RZ ;  /* 0x000000ff00c87202 */ /* 0x000fe40000000f00 */
[----:B------:R-:W-:-:S04]  /*2de0*/  FADD.FTZ R57, R213, -R57 ;  /* 0x80000039d5397221 */ /* 0x000fc80000010000 */
[----:B------:R-:W-:Y:S01]  /*2df0*/  FMUL.FTZ R57, R57, UR10 ;  /* 0x0000000a39397c20 */ /* 0x000fe20008410000 */
[----:B0-----:R-:W-:Y:S01]  /*2e00*/  @P0 FMUL.FTZ R58, R59, R58 ;  /* 0x0000003a3b3a0220 */ /* 0x001fe20000410000 */
[----:B------:R-:W-:-:S05]  /*2e10*/  @P0 HADD2.F32 R59, -RZ, R52.H0_H0 ;  /* 0x20000034ff3b0230 */ /* 0x000fca0000004100 */
[----:B------:R-:W-:Y:S01]  /*2e20*/  @P0 FMUL.FTZ R96, R59, R58 ;  /* 0x0000003a3b600220 */ /* 0x000fe20000410000 */
[----:B------:R-:W-:Y:S01]  /*2e30*/  @P3 FMUL.FTZ R59, R57, UR7 ;  /* 0x00000007393b3c20 */ /* 0x000fe20008410000 */
[----:B------:R-:W0:Y:S01]  /*2e40*/  @P3 LDC R58, c[0x0][0x408] ;  /* 0x00010200ff3a3b82 */ /* 0x000e220000000800 */
[----:B------:R-:W-:Y:S02]  /*2e50*/  LOP3.LUT P0, RZ, R118, 0xff0000, RZ, 0xc0, !PT ;  /* 0x00ff000076ff7812 */ /* 0x000fe4000780c0ff */
[----:B0-----:R-:W-:Y:S01]  /*2e60*/  @P3 FMUL.FTZ R58, R59, R58 ;  /* 0x0000003a3b3a3220 */ /* 0x001fe20000410000 */
[----:B------:R-:W-:Y:S01]  /*2e70*/  @P3 HADD2.F32 R59, -RZ, R100.H1_H1 ;  /* 0x30000064ff3b3230 */ /* 0x000fe20000004100 */
[----:B------:R-:W-:-:S04]  /*2e80*/  MOV R100, RZ ;  /* 0x000000ff00647202 */ /* 0x000fc80000000f00 */
[----:B------:R-:W-:Y:S01]  /*2e90*/  @P3 FMUL.FTZ R100, R59, R58 ;  /* 0x0000003a3b643220 */ /* 0x000fe20000410000 */
[----:B------:R-:W-:Y:S01]  /*2ea0*/  @P3 FMUL.FTZ R59, R57, UR7 ;  /* 0x00000007393b3c20 */ /* 0x000fe20008410000 */
[----:B------:R-:W0:Y:S03]  /*2eb0*/  @P3 LDC R58, c[0x0][0x408] ;  /* 0x00010200ff3a3b82 */ /* 0x000e260000000800 */
[----:B0-----:R-:W-:Y:S01]  /*2ec0*/  @P3 FMUL.FTZ R58, R59, R58 ;  /* 0x0000003a3b3a3220 */ /* 0x001fe20000410000 */
[----:B------:R-:W-:-:S05]  /*2ed0*/  @P3 HADD2.F32 R59, -RZ, R52.H1_H1 ;  /* 0x30000034ff3b3230 */ /* 0x000fca0000004100 */
[----:B------:R-:W-:Y:S01]  /*2ee0*/  @P3 FMUL.FTZ R97, R59, R58 ;  /* 0x0000003a3b613220 */ /* 0x000fe20000410000 */
[----:B------:R-:W-:Y:S01]  /*2ef0*/  FMUL.FTZ R58, R199, UR10 ;  /* 0x0000000ac73a7c20 */ /* 0x000fe20008410000 */
[----:B------:R-:W0:Y:S01]  /*2f00*/  @P0 LDC R59, c[0x0][0x408] ;  /* 0x00010200ff3b0b82 */ /* 0x000e220000000800 */
[----:B------:R-:W-:Y:S02]  /*2f10*/  CS2R R198, SRZ ;  /* 0x0000000000c67805 */ /* 0x000fe4000001ff00 */
[----:B------:R-:W-:Y:S01]  /*2f20*/  @P0 FMUL.FTZ R60, R58, UR7 ;  /* 0x000000073a3c0c20 */ /* 0x000fe20008410000 */
[----:B------:R-:W-:-:S03]  /*2f30*/  F2FP.F16.F32.PACK_AB R96, R97, R96 ;  /* 0x000000606160723e */ /* 0x000fc600000000ff */
[----:B0-----:R-:W-:Y:S01]  /*2f40*/  @P0 FMUL.FTZ R59, R60, R59 ;  /* 0x0000003b3c3b0220 */ /* 0x001fe20000410000 */
[----:B------:R-:W-:-:S05]  /*2f50*/  @P0 HADD2.F32 R60, -RZ, R101.H0_H0 ;  /* 0x20000065ff3c0230 */ /* 0x000fca0000004100 */
[----:B------:R-:W-:Y:S01]  /*2f60*/  @P0 FMUL.FTZ R198, R60, R59 ;  /* 0x0000003b3cc60220 */ /* 0x000fe20000410000 */
[----:B------:R-:W-:Y:S01]  /*2f70*/  @P0 FMUL.FTZ R60, R58, UR7 ;  /* 0x000000073a3c0c20 */ /* 0x000fe20008410000 */
[----:B------:R-:W0:Y:S03]  /*2f80*/  @P0 LDC R59, c[0x0][0x408] ;  /* 0x00010200ff3b0b82 */ /* 0x000e260000000800 */
[----:B0-----:R-:W-:Y:S01]  /*2f90*/  @P0 FMUL.FTZ R59, R60, R59 ;  /* 0x0000003b3c3b0220 */ /* 0x001fe20000410000 */
[----:B------:R-:W-:-:S05]  /*2fa0*/  @P0 HADD2.F32 R60, -RZ, R53.H0_H0 ;  /* 0x20000035ff3c0230 */ /* 0x000fca0000004100 */
[----:B------:R-:W-:Y:S01]  /*2fb0*/  @P0 FMUL.FTZ R98, R60, R59 ;  /* 0x0000003b3c620220 */ /* 0x000fe20000410000 */
[----:B------:R-:W-:Y:S01]  /*2fc0*/  LOP3.LUT P0, RZ, R118, 0xff000000, RZ, 0xc0, !PT ;  /* 0xff00000076ff7812 */ /* 0x000fe2000780c0ff */
[----:B------:R-:W-:-:S12]  /*2fd0*/  FMUL.FTZ R59, R204, UR10 ;  /* 0x0000000acc3b7c20 */ /* 0x000fd80008410000 */
[----:B------:R-:W0:Y:S01]  /*2fe0*/  @P0 LDC R60, c[0x0][0x408] ;  /* 0x00010200ff3c0b82 */ /* 0x000e220000000800 */
[----:B------:R-:W-:Y:S01]  /*2ff0*/  @P0 FMUL.FTZ R61, R59, UR7 ;  /* 0x000000073b3d0c20 */ /* 0x000fe20008410000 */
[----:B------:R-:W-:-:S03]  /*3000*/  @P0 HADD2.F32 R101, -RZ, R101.H1_H1 ;  /* 0x30000065ff650230 */ /* 0x000fc60000004100 */
[----:B0-----:R-:W-:-:S04]  /*3010*/  @P0 FMUL.FTZ R60, R61, R60 ;  /* 0x0000003c3d3c0220 */ /* 0x001fc80000410000 */
[----:B------:R-:W-:Y:S01]  /*3020*/  @P0 FMUL.FTZ R180, R101, R60 ;  /* 0x0000003c65b40220 */ /* 0x000fe20000410000 */
[----:B------:R-:W-:Y:S01]  /*3030*/  MOV R101, RZ ;  /* 0x000000ff00657202 */ /* 0x000fe20000000f00 */
[----:B------:R-:W0:Y:S02]  /*3040*/  @P0 LDC R60, c[0x0][0x408] ;  /* 0x00010200ff3c0b82 */ /* 0x000e240000000800 */
[----:B0-----:R-:W-:Y:S01]  /*3050*/  @P0 FMUL.FTZ R60, R61, R60 ;  /* 0x0000003c3d3c0220 */ /* 0x001fe20000410000 */
[----:B------:R-:W-:-:S05]  /*3060*/  @P0 HADD2.F32 R61, -RZ, R53.H1_H1 ;  /* 0x30000035ff3d0230 */ /* 0x000fca0000004100 */
[----:B------:R-:W-:Y:S01]  /*3070*/  @P0 FMUL.FTZ R99, R61, R60 ;  /* 0x0000003c3d630220 */ /* 0x000fe20000410000 */
[----:B------:R-:W-:Y:S01]  /*3080*/  LOP3.LUT P0, RZ, R119, 0xff, RZ, 0xc0, !PT ;  /* 0x000000ff77ff7812 */ /* 0x000fe2000780c0ff */
[--C-:B------:R-:W-:Y:S01]  /*3090*/  FFMA.FTZ R60, R203, UR11, R179.reuse ;  /* 0x0000000bcb3c7c23 */ /* 0x100fe200080100b3 */
[----:B------:R-:W-:Y:S02]  /*30a0*/  FFMA.FTZ R61, R205, UR11, R179 ;  /* 0x0000000bcd3d7c23 */ /* 0x000fe400080100b3 */
[----:B------:R-:W-:Y:S01]  /*30b0*/  F2FP.F16.F32.PACK_AB R97, R99, R98 ;  /* 0x000000626361723e */ /* 0x000fe200000000ff */
[----:B------:R-:W-:Y:S01]  /*30c0*/  FADD.FTZ R60, R206, -R60 ;  /* 0x8000003cce3c7221 */ /* 0x000fe20000010000 */
[----:B------:R-:W-:-:S03]  /*30d0*/  FADD.FTZ R61, R208, -R61 ;  /* 0x8000003dd03d7221 */ /* 0x000fc60000010000 */
[----:B------:R-:W-:Y:S01]  /*30e0*/  FMUL.FTZ R60, R60, UR10 ;  /* 0x0000000a3c3c7c20 */ /* 0x000fe20008410000 */
[----:B------:R-:W-:-:S03]  /*30f0*/  FMUL.FTZ R61, R61, UR10 ;  /* 0x0000000a3d3d7c20 */ /* 0x000fc60008410000 */
[----:B------:R-:W0:Y:S01]  /*3100*/  @P0 LDC R62, c[0x0][0x408] ;  /* 0x00010200ff3e0b82 */ /* 0x000e220000000800 */
[----:B------:R-:W-:-:S04]  /*3110*/  @P0 FMUL.FTZ R63, R60, UR7 ;  /* 0x000000073c3f0c20 */ /* 0x000fc80008410000 */
        /* <DEDUP_REMOVED lines=8> */
[----:B------:R-:W-:-:S13]  /*31a0*/  LOP3.LUT P0, RZ, R119, 0xff00, RZ, 0xc0, !PT ;  /* 0x0000ff0077ff7812 */ /* 0x000fda000780c0ff */
[----:B------:R-:W0:Y:S01]  /*31b0*/  @P0 LDC R62, c[0x0][0x408] ;  /* 0x00010200ff3e0b82 */ /* 0x000e220000000800 */
[----:B------:R-:W-:-:S04]  /*31c0*/  @P0 FMUL.FTZ R63, R61, UR7 ;  /* 0x000000073d3f0c20 */ /* 0x000fc80008410000 */
[----:B0-----:R-:W-:Y:S01]  /*31d0*/  @P0 FMUL.FTZ R62, R63, R62 ;  /* 0x0000003e3f3e0220 */ /* 0x001fe20000410000 */
[----:B------:R-:W-:Y:S02]  /*31e0*/  @P0 HADD2.F32 R63, -RZ, R102.H1_H1 ;  /* 0x30000066ff3f0230 */ /* 0x000fe40000004100 */
[----:B------:R-:W-:-:S03]  /*31f0*/  HFMA2 R102, -RZ, RZ, 0, 0 ;  /* 0x00000000ff667431 */ /* 0x000fc600000001ff */
[----:B------:R-:W-:Y:S01]  /*3200*/  @P0 FMUL.FTZ R102, R63, R62 ;  /* 0x0000003e3f660220 */ /* 0x000fe20000410000 */
[----:B------:R-:W-:Y:S01]  /*3210*/  @P0 FMUL.FTZ R63, R61, UR7 ;  /* 0x000000073d3f0c20 */ /* 0x000fe20008410000 */
[----:B------:R-:W0:Y:S03]  /*3220*/  @P0 LDC R62, c[0x0][0x408] ;  /* 0x00010200ff3e0b82 */ /* 0x000e260000000800 */
        /* <DEDUP_REMOVED lines=12> */
[----:B------:R-:W-:Y:S01]  /*32f0*/  @P0 FMUL.FTZ R197, R62, UR7 ;  /* 0x000000073ec50c20 */ /* 0x000fe20008410000 */
[----:B------:R-:W-:Y:S02]  /*3300*/  @P0 HADD2.F32 R202, -RZ, R103.H0_H0 ;  /* 0x20000067ffca0230 */ /* 0x000fe40000004100 */
[----:B------:R-:W-:Y:S02]  /*3310*/  @P0 HADD2.F32 R203, -RZ, R55.H0_H0 ;  /* 0x20000037ffcb0230 */ /* 0x000fe40000004100 */
        /* <DEDUP_REMOVED lines=12> */
[----:B------:R-:W-:-:S03]  /*33e0*/  @P0 HADD2.F32 R202, -RZ, R55.H1_H1 ;  /* 0x30000037ffca0230 */ /* 0x000fc60000004100 */
[----:B0-----:R-:W-:Y:S01]  /*33f0*/  @P0 FMUL.FTZ R118, R119, R118 ;  /* 0x0000007677760220 */ /* 0x001fe20000410000 */
[----:B------:R-:W-:Y:S02]  /*3400*/  @P0 HADD2.F32 R119, -RZ, R103.H1_H1 ;  /* 0x30000067ff770230 */ /* 0x000fe40000004100 */
[----:B------:R-:W-:-:S03]  /*3410*/  HFMA2 R103, -RZ, RZ, 0, 0 ;  /* 0x00000000ff677431 */ /* 0x000fc600000001ff */
[----:B------:R-:W-:Y:S01]  /*3420*/  @P0 FMUL.FTZ R103, R119, R118 ;  /* 0x0000007677670220 */ /* 0x000fe20000410000 */
[----:B------:R-:W-:Y:S01]  /*3430*/  @P0 FMUL.FTZ R118, R63, UR7 ;  /* 0x000000073f760c20 */ /* 0x000fe20008410000 */
[----:B------:R-:W0:Y:S03]  /*3440*/  @P0 LDC R119, c[0x0][0x408] ;  /* 0x00010200ff770b82 */ /* 0x000e260000000800 */
[----:B0-----:R-:W-:Y:S01]  /*3450*/  @P0 FMUL.FTZ R119, R118, R119 ;  /* 0x0000007776770220 */ /* 0x001fe20000410000 */
[----:B------:R-:W-:-:S03]  /*3460*/  MOV R118, RZ ;  /* 0x000000ff00767202 */ /* 0x000fc60000000f00 */
[----:B------:R-:W-:-:S05]  /*3470*/  @P0 FMUL.FTZ R118, R202, R119 ;  /* 0x00000077ca760220 */ /* 0x000fca0000410000 */
[----:B------:R-:W-:Y:S01]  /*3480*/  F2FP.F16.F32.PACK_AB R99, R118, R201 ;  /* 0x000000c97663723e */ /* 0x000fe200000000ff */
[----:B------:R-:W-:Y:S06]  /*3490*/  BRA `(.L_x_10360) ;  /* 0x0000000c00ac7947 */ /* 0x000fec0003800000 */
.L_x_10358:
        /* <DEDUP_REMOVED lines=13> */
[----:B------:R-:W-:Y:S01]  /*3570*/  FFMA.FTZ R0, R0, UR10, R72 ;  /* 0x0000000a00007c23 */ /* 0x000fe20008010048 */
[----:B------:R-:W-:Y:S01]  /*3580*/  FADD.FTZ R199, R202, -R199 ;  /* 0x800000c7cac77221 */ /* 0x000fe20000010000 */
[----:B------:R-:W-:Y:S01]  /*3590*/  FFMA.FTZ R203, R203, UR11, R179 ;  /* 0x0000000bcbcb7c23 */ /* 0x000fe200080100b3 */
[----:B------:R-:W-:Y:S01]  /*35a0*/  FADD.FTZ R201, R204, -R201 ;  /* 0x800000c9ccc97221 */ /* 0x000fe20000010000 */
[----:B------:R-:W-:Y:S01]  /*35b0*/  FMUL.FTZ R0, R0, UR7 ;  /* 0x0000000700007c20 */ /* 0x000fe20008410000 */
[----:B------:R-:W-:Y:S01]  /*35c0*/  FFMA.FTZ R199, R199, UR10, R74 ;  /* 0x0000000ac7c77c23 */ /* 0x000fe2000801004a */
[----:B------:R-:W-:-:S02]  /*35d0*/  @P0 HADD2.F32 R96, -RZ, R100.H0_H0 ;  /* 0x20000064ff600230 */ /* 0x000fc40000004100 */
[----:B------:R-:W-:Y:S01]  /*35e0*/  FADD.FTZ R203, R206, -R203 ;  /* 0x800000cbcecb7221 */ /* 0x000fe20000010000 */
[----:B------:R-:W-:Y:S01]  /*35f0*/  FMUL.FTZ R97, R0, UR23 ;  /* 0x0000001700617c20 */ /* 0x000fe20008410000 */
[----:B------:R-:W-:Y:S02]  /*3600*/  HFMA2 R0, -RZ, RZ, 0, 0 ;  /* 0x00000000ff007431 */ /* 0x000fe400000001ff */
[----:B------:R-:W-:Y:S02]  /*3610*/  @P0 HADD2.F32 R98, -RZ, R52.H0_H0 ;  /* 0x20000034ff620230 */ /* 0x000fe40000004100 */
[----:B------:R-:W-:Y:S01]  /*3620*/  FFMA.FTZ R203, R203, UR10, R76 ;  /* 0x0000000acbcb7c23 */ /* 0x000fe2000801004c */
[--C-:B------:R-:W-:Y:S01]  /*3630*/  FFMA.FTZ R205, R205, UR11, R179.reuse ;  /* 0x0000000bcdcd7c23 */ /* 0x100fe200080100b3 */
[----:B------:R-:W-:Y:S01]  /*3640*/  LOP3.LUT P3, RZ, R119, 0xff00, RZ, 0xc0, !PT ;  /* 0x0000ff0077ff7812 */ /* 0x000fe2000786c0ff */
[----:B------:R-:W-:Y:S01]  /*3650*/  FFMA.FTZ R207, R207, UR11, R179 ;  /* 0x0000000bcfcf7c23 */ /* 0x000fe200080100b3 */
[-C--:B------:R-:W-:Y:S01]  /*3660*/  @P0 FMUL.FTZ R0, R96, R97.reuse ;  /* 0x0000006160000220 */ /* 0x080fe20000410000 */
[----:B------:R-:W-:Y:S01]  /*3670*/  MOV R96, RZ ;  /* 0x000000ff00607202 */ /* 0x000fe20000000f00 */
[----:B------:R-:W-:Y:S01]  /*3680*/  @P0 FMUL.FTZ R96, R98, R97 ;  /* 0x0000006162600220 */ /* 0x000fe20000410000 */
[----:B------:R-:W-:Y:S01]  /*3690*/  LOP3.LUT P0, RZ, R118, 0xff00, RZ, 0xc0, !PT ;  /* 0x0000ff0076ff7812 */ /* 0x000fe2000780c0ff */
[----:B------:R-:W-:Y:S01]  /*36a0*/  FFMA.FTZ R97, R200, UR10, R73 ;  /* 0x0000000ac8617c23 */ /* 0x000fe20008010049 */
[----:B------:R-:W-:Y:S01]  /*36b0*/  FADD.FTZ R205, R208, -R205 ;  /* 0x800000cdd0cd7221 */ /* 0x000fe20000010000 */
[----:B------:R-:W-:Y:S01]  /*36c0*/  LOP3.LUT P4, RZ, R119, 0xff0000, RZ, 0xc0, !PT ;  /* 0x00ff000077ff7812 */ /* 0x000fe2000788c0ff */
[----:B------:R-:W-:Y:S01]  /*36d0*/  FADD.FTZ R210, R210, -R207 ;  /* 0x800000cfd2d27221 */ /* 0x000fe20000010000 */
[----:B------:R-:W-:Y:S01]  /*36e0*/  FMUL.FTZ R97, R97, UR7 ;  /* 0x0000000761617c20 */ /* 0x000fe20008410000 */
[----:B------:R-:W-:Y:S01]  /*36f0*/  FFMA.FTZ R205, R205, UR10, R77 ;  /* 0x0000000acdcd7c23 */ /* 0x000fe2000801004d */
[----:B------:R-:W-:Y:S01]  /*3700*/  FFMA.FTZ R209, R209, UR11, R179 ;  /* 0x0000000bd1d17c23 */ /* 0x000fe200080100b3 */
[----:B------:R-:W-:Y:S01]  /*3710*/  FFMA.FTZ R210, R210, UR10, R78 ;  /* 0x0000000ad2d27c23 */ /* 0x000fe2000801004e */
[----:B------:R-:W-:-:S02]  /*3720*/  FMUL.FTZ R97, R97, UR23 ;  /* 0x0000001761617c20 */ /* 0x000fc40008410000 */
[----:B------:R-:W-:Y:S02]  /*3730*/  FADD.FTZ R211, R211, -R209 ;  /* 0x800000d1d3d37221 */ /* 0x000fe40000010000 */
[----:B------:R-:W-:Y:S02]  /*3740*/  @P0 HADD2.F32 R98, -RZ, R100.H1_H1 ;  /* 0x30000064ff620230 */ /* 0x000fe40000004100 */
[----:B------:R-:W-:Y:S02]  /*3750*/  HFMA2 R100, -RZ, RZ, 0, 0 ;  /* 0x00000000ff647431 */ /* 0x000fe400000001ff */
[----:B------:R-:W-:-:S04]  /*3760*/  FFMA.FTZ R202, R211, UR10, R79 ;  /* 0x0000000ad3ca7c23 */ /* 0x000fc8000801004f */
        /* <DEDUP_REMOVED lines=12> */
[-C--:B------:R-:W-:Y:S01]  /*3830*/  @P0 FMUL.FTZ R198, R97, R98.reuse ;  /* 0x0000006261c60220 */ /* 0x080fe20000410000 */
[----:B------:R-:W-:Y:S02]  /*3840*/  HFMA2 R97, -RZ, RZ, 0, 0 ;  /* 0x00000000ff617431 */ /* 0x000fe400000001ff */
[----:B------:R-:W-:Y:S01]  /*3850*/  @P0 FMUL.FTZ R97, R180, R98 ;  /* 0x00000062b4610220 */ /* 0x000fe20000410000 */
[----:B------:R-:W-:Y:S01]  /*3860*/  LOP3.LUT P0, RZ, R118, 0xff000000, RZ, 0xc0, !PT ;  /* 0xff00000076ff7812 */ /* 0x000fe2000780c0ff */
[----:B------:R-:W-:Y:S01]  /*3870*/  FFMA.FTZ R98, R201, UR10, R75 ;  /* 0x0000000ac9627c23 */ /* 0x000fe2000801004b */
[----:B------:R-:W-:Y:S01]  /*3880*/  MOV R180, RZ ;  /* 0x000000ff00b47202 */ /* 0x000fe20000000f00 */
[----:B------:R-:W-:Y:S02]  /*3890*/  @P4 HADD2.F32 R201, -RZ, R55.H0_H0 ;  /* 0x20000037ffc94230 */ /* 0x000fe40000004100 */
[----:B------:R-:W-:-:S04]  /*38a0*/  FMUL.FTZ R98, R98, UR7 ;  /* 0x0000000762627c20 */ /* 0x000fc80008410000 */
[----:B------:R-:W-:-:S04]  /*38b0*/  FMUL.FTZ R98, R98, UR23 ;  /* 0x0000001762627c20 */ /* 0x000fc80008410000 */
[----:B------:R-:W-:Y:S02]  /*38c0*/  @P0 HADD2.F32 R101, -RZ, R101.H1_H1 ;  /* 0x30000065ff650230 */ /* 0x000fe40000004100 */
[----:B------:R-:W-:-:S03]  /*38d0*/  @P0 HADD2.F32 R197, -RZ, R53.H1_H1 ;  /* 0x30000035ffc50230 */ /* 0x000fc60000004100 */
[-C--:B------:R-:W-:Y:S01]  /*38e0*/  @P0 FMUL.FTZ R180, R101, R98.reuse ;  /* 0x0000006265b40220 */ /* 0x080fe20000410000 */
        /* <DEDUP_REMOVED lines=8> */
[-C--:B------:R-:W-:Y:S01]  /*3970*/  @P0 FMUL.FTZ R199, R98, R197.reuse ;  /* 0x000000c562c70220 */ /* 0x080fe20000410000 */
        /* <DEDUP_REMOVED lines=11> */
[-C--:B------:R-:W-:Y:S01]  /*3a30*/  @P3 FMUL.FTZ R102, R119, R118.reuse ;  /* 0x0000007677663220 */ /* 0x080fe20000410000 */
[----:B------:R-:W-:Y:S01]  /*3a40*/  MOV R119, RZ ;  /* 0x000000ff00777202 */ /* 0x000fe20000000f00 */
[----:B------:R-:W-:Y:S01]  /*3a50*/  @P3 FMUL.FTZ R119, R197, R118 ;  /* 0x00000076c5773220 */ /* 0x000fe20000410000 */
[----:B------:R-:W-:Y:S02]  /*3a60*/  HFMA2 R197, -RZ, RZ, 0, 0 ;  /* 0x00000000ffc57431 */ /* 0x000fe400000001ff */
[----:B------:R-:W-:Y:S02]  /*3a70*/  @P4 HADD2.F32 R118, -RZ, R103.H0_H0 ;  /* 0x20000067ff764230 */ /* 0x000fe40000004100 */
[----:B------:R-:W-:Y:S01]  /*3a80*/  @P0 HADD2.F32 R203, -RZ, R55.H1_H1 ;  /* 0x30000037ffcb0230 */ /* 0x000fe20000004100 */
[----:B------:R-:W-:Y:S02]  /*3a90*/  F2FP.F16.F32.PACK_AB R98, R119, R98 ;  /* 0x000000627762723e */ /* 0x000fe400000000ff */
[-C--:B------:R-:W-:Y:S01]  /*3aa0*/  @P4 FMUL.FTZ R197, R118, R200.reuse ;  /* 0x000000c876c54220 */ /* 0x080fe20000410000 */
        /* <DEDUP_REMOVED lines=9> */
.L_x_10361:
        /* <DEDUP_REMOVED lines=9> */
[----:B------:R-:W-:Y:S01]  /*3bd0*/  FFMA.FTZ R56, R0, UR10, R72 ;  /* 0x0000000a00387c23 */ /* 0x000fe20008010048 */
        /* <DEDUP_REMOVED lines=13> */
[----:B------:R-:W-:Y:S01]  /*3cb0*/  FFMA.FTZ R57, R57, UR10, R73 ;  /* 0x0000000a39397c23 */ /* 0x000fe20008010049 */
        /* <DEDUP_REMOVED lines=15> */
[----:B------:R-:W-:Y:S01]  /*3db0*/  FFMA.FTZ R58, R199, UR10, R74 ;  /* 0x0000000ac73a7c23 */ /* 0x000fe2000801004a */
        /* <DEDUP_REMOVED lines=13> */
[----:B------:R-:W-:-:S12]  /*3e90*/  FFMA.FTZ R59, R204, UR10, R75 ;  /* 0x0000000acc3b7c23 */ /* 0x000fd8000801004b */
        /* <DEDUP_REMOVED lines=16> */
[----:B------:R-:W-:Y:S01]  /*3fa0*/  FFMA.FTZ R60, R60, UR10, R76 ;  /* 0x0000000a3c3c7c23 */ /* 0x000fe2000801004c */
[----:B------:R-:W-:-:S03]  /*3fb0*/  FFMA.FTZ R61, R61, UR10, R77 ;  /* 0x0000000a3d3d7c23 */ /* 0x000fc6000801004d */
        /* <DEDUP_REMOVED lines=56> */
[----:B------:R-:W-:-:S07]  /*4340*/  F2FP.F16.F32.PACK_AB R99, R118, R201 ;  /* 0x000000c97663723e */ /* 0x000fce00000000ff */
.L_x_10360:
[----:B------:R-:W-:Y:S01]  /*4350*/  ISETP.NE.U32.AND P0, PT, RZ, UR4, PT ;  /* 0x00000004ff007c0c */ /* 0x000fe2000bf05070 */
[----:B------:R-:W-:Y:S01]  /*4360*/  FADD.FTZ R7, R100, R7 ;  /* 0x0000000764077221 */ /* 0x000fe20000010000 */
[----:B------:R-:W0:Y:S01]  /*4370*/  LDC.64 R200, c[0x0][0x468] ;  /* 0x00011a00ffc87b82 */ /* 0x000e220000000a00 */
[----:B------:R-:W-:Y:S01]  /*4380*/  IADD3 R118, PT, PT, R178, 0x100, RZ ;  /* 0x00000100b2767810 */ /* 0x000fe20007ffe0ff */
[----:B------:R-:W-:Y:S01]  /*4390*/  FADD.FTZ R8, R0, R8 ;  /* 0x0000000800087221 */ /* 0x000fe20000010000 */
[----:B------:R-:W-:Y:S01]  /*43a0*/  ISETP.NE.AND.EX P0, PT, RZ, UR5, PT, P0 ;  /* 0x00000005ff007c0c */ /* 0x000fe2000bf05300 */
[----:B------:R-:W-:Y:S01]  /*43b0*/  FADD.FTZ R6, R198, R6 ;  /* 0x00000006c6067221 */ /* 0x000fe20000010000 */
[----:B------:R-:W-:Y:S01]  /*43c0*/  MOV R119, 0x10 ;  /* 0x0000001000777802 */ /* 0x000fe20000000f00 */
[----:B------:R-:W-:Y:S01]  /*43d0*/  FADD.FTZ R5, R180, R5 ;  /* 0x00000005b4057221 */ /* 0x000fe20000010000 */
[----:B------:R-:W-:-:S09]  /*43e0*/  FADD.FTZ R4, R199, R4 ;  /* 0x00000004c7047221 */ /* 0x000fd20000010000 */
[----:B------:R-:W1:Y:S01]  /*43f0*/  @P0 LDC.64 R100, c[0x0][0x478] ;  /* 0x00011e00ff640b82 */ /* 0x000e620000000a00 */
[----:B------:R-:W-:Y:S01]  /*4400*/  FADD.FTZ R3, R102, R3 ;  /* 0x0000000366037221 */ /* 0x000fe20000010000 */
[----:B------:R-:W-:Y:S01]  /*4410*/  FADD.FTZ R2, R197, R2 ;  /* 0x00000002c5027221 */ /* 0x000fe20000010000 */
[----:B------:R-:W-:Y:S01]  /*4420*/  FADD.FTZ R214, R103, R214 ;  /* 0x000000d667d67221 */ /* 0x000fe20000010000 */
        /* <DEDUP_REMOVED lines=8> */
[----:B------:R-:W-:Y:S05]  /*44b0*/  @!P0 BRA `(.L_x_10363) ;  /* 0x0000000800048947 */ /* 0x000fea0003800000 */
[----:B------:R-:W-:Y:S01]  /*44c0*/  LOP3.LUT P3, RZ, R114, 0xff, RZ, 0xc0, !PT ;  /* 0x000000ff72ff7812 */ /* 0x000fe2000786c0ff */
[----:B------:R-:W-:Y:S01]  /*44d0*/  FFMA.FTZ R57, R196, UR11, R179 ;  /* 0x0000000bc4397c23 */ /* 0x000fe200080100b3 */
[----:B------:R-:W-:Y:S02]  /*44e0*/  LOP3.LUT P4, RZ, R114, 0xff00, RZ, 0xc0, !PT ;  /* 0x0000ff0072ff7812 */ /* 0x000fe4000788c0ff */
[----:B------:R-:W-:Y:S02]  /*44f0*/  CS2R R100, SRZ ;  /* 0x0000000000647805 */ /* 0x000fe4000001ff00 */
[----:B------:R-:W-:Y:S01]  /*4500*/  CS2R R102, SRZ ;  /* 0x0000000000667805 */ /* 0x000fe2000001ff00 */
[----:B------:R-:W-:Y:S01]  /*4510*/  FADD.FTZ R57, R192, -R57 ;  /* 0x80000039c0397221 */ /* 0x000fe20000010000 */
[C---:B------:R-:W-:Y:S01]  /*4520*/  LOP3.LUT P6, RZ, R115.reuse, 0xff, RZ, 0xc0, !PT ;  /* 0x000000ff73ff7812 */ /* 0x040fe200078cc0ff */
[----:B------:R-:W-:Y:S01]  /*4530*/  HFMA2 R119, -RZ, RZ, 0, 0 ;  /* 0x00000000ff777431 */ /* 0x000fe200000001ff */
[----:B------:R-:W-:Y:S01]  /*4540*/  LOP3.LUT P5, RZ, R115, 0xff00, RZ, 0xc0, !PT ;  /* 0x0000ff0073ff7812 */ /* 0x000fe200078ac0ff */
[----:B------:R-:W-:-:S02]  /*4550*/  FFMA.FTZ R56, R57, UR10, R80 ;  /* 0x0000000a39387c23 */ /* 0x000fc40008010050 */
[----:B------:R-:W0:Y:S02]  /*4560*/  @P3 LDC R59, c[0x0][0x408] ;  /* 0x00010200ff3b3b82 */ /* 0x000e240000000800 */
[----:B------:R-:W-:Y:S01]  /*4570*/  @P3 FMUL.FTZ R0, R56, UR7 ;  /* 0x0000000738003c20 */ /* 0x000fe20008410000 */
[--C-:B-----5:R-:W-:Y:S02]  /*4580*/  @P3 HADD2.F32 R57, -RZ, R96.reuse.H0_H0 ;  /* 0x20000060ff393230 */ /* 0x120fe40000004100 */
[----:B------:R-:W-:-:S03]  /*4590*/  @P4 HADD2.F32 R96, -RZ, R96.H1_H1 ;  /* 0x30000060ff604230 */ /* 0x000fc60000004100 */
[----:B------:R-:W1:Y:S08]  /*45a0*/  @P3 LDC R60, c[0x0][0x408] ;  /* 0x00010200ff3c3b82 */ /* 0x000e700000000800 */
[----:B------:R-:W2:Y:S01]  /*45b0*/  @P4 LDC R61, c[0x0][0x408] ;  /* 0x00010200ff3d4b82 */ /* 0x000ea20000000800 */
[----:B0-----:R-:W-:Y:S01]  /*45c0*/  @P3 FMUL.FTZ R58, R0, R59 ;  /* 0x0000003b003a3220 */ /* 0x001fe20000410000 */
[----:B------:R-:W-:-:S06]  /*45d0*/  HFMA2 R0, -RZ, RZ, 0, 0 ;  /* 0x00000000ff007431 */ /* 0x000fcc00000001ff */
[----:B------:R-:W0:Y:S01]  /*45e0*/  @P4 LDC R59, c[0x0][0x408] ;  /* 0x00010200ff3b4b82 */ /* 0x000e220000000800 */
[----:B------:R-:W-:Y:S01]  /*45f0*/  @P3 FMUL.FTZ R0, R57, R58 ;  /* 0x0000003a39003220 */ /* 0x000fe20000410000 */
[----:B------:R-:W-:Y:S01]  /*4600*/  @P3 FMUL.FTZ R57, R56, UR7 ;  /* 0x0000000738393c20 */ /* 0x000fe20008410000 */
[----:B------:R-:W-:-:S05]  /*4610*/  FFMA.FTZ R58, R195, UR11, R179 ;  /* 0x0000000bc33a7c23 */ /* 0x000fca00080100b3 */
[----:B------:R-:W3:Y:S01]  /*4620*/  @P6 LDC R180, c[0x0][0x408] ;  /* 0x00010200ffb46b82 */ /* 0x000ee20000000800 */
[----:B-1----:R-:W-:Y:S01]  /*4630*/  @P3 FMUL.FTZ R60, R57, R60 ;  /* 0x0000003c393c3220 */ /* 0x002fe20000410000 */
[----:B------:R-:W-:Y:S02]  /*4640*/  @P3 HADD2.F32 R57, -RZ, R48.H0_H0 ;  /* 0x20000030ff393230 */ /* 0x000fe40000004100 */
[----:B------:R-:W-:-:S03]  /*4650*/  FADD.FTZ R58, R191, -R58 ;  /* 0x8000003abf3a7221 */ /* 0x000fc60000010000 */
[----:B------:R-:W-:Y:S01]  /*4660*/  @P3 FMUL.FTZ R100, R60, R57 ;  /* 0x000000393c643220 */ /* 0x000fe20000410000 */
[----:B------:R-:W-:Y:S01]  /*4670*/  LOP3.LUT P3, RZ, R114, 0xff0000, RZ, 0xc0, !PT ;  /* 0x00ff000072ff7812 */ /* 0x000fe2000786c0ff */
[----:B------:R-:W-:-:S04]  /*4680*/  FFMA.FTZ R57, R58, UR10, R81 ;  /* 0x0000000a3a397c23 */ /* 0x000fc80008010051 */
[----:B------:R-:W-:-:S04]  /*4690*/  @P4 FMUL.FTZ R58, R57, UR7 ;  /* 0x00000007393a4c20 */ /* 0x000fc80008410000 */
[C---:B0-----:R-:W-:Y:S01]  /*46a0*/  @P4 FMUL.FTZ R59, R58.reuse, R59 ;  /* 0x0000003b3a3b4220 */ /* 0x041fe20000410000 */
[----:B--2---:R-:W-:Y:S01]  /*46b0*/  @P4 FMUL.FTZ R61, R58, R61 ;  /* 0x0000003d3a3d4220 */ /* 0x004fe20000410000 */
[----:B------:R-:W-:Y:S02]  /*46c0*/  @P4 HADD2.F32 R58, -RZ, R48.H1_H1 ;  /* 0x30000030ff3a4230 */ /* 0x000fe40000004100 */
[----:B------:R-:W0:Y:S01]  /*46d0*/  @P3 LDC R60, c[0x0][0x408] ;  /* 0x00010200ff3c3b82 */ /* 0x000e220000000800 */
[----:B------:R-:W-:Y:S01]  /*46e0*/  @P4 FMUL.FTZ R102, R96, R59 ;  /* 0x0000003b60664220 */ /* 0x000fe20000410000 */
[----:B------:R-:W-:Y:S01]  /*46f0*/  FFMA.FTZ R59, R194, UR11, R179 ;  /* 0x0000000bc23b7c23 */ /* 0x000fe200080100b3 */
[----:B------:R-:W-:Y:S01]  /*4700*/  MOV R96, RZ ;  /* 0x000000ff00607202 */ /* 0x000fe20000000f00 */
[----:B------:R-:W-:Y:S01]  /*4710*/  @P4 FMUL.FTZ R96, R61, R58 ;  /* 0x0000003a3d604220 */ /* 0x000fe20000410000 */
[----:B------:R-:W-:Y:S01]  /*4720*/  LOP3.LUT P4, RZ, R114, 0xff000000, RZ, 0xc0, !PT ;  /* 0xff00000072ff7812 */ /* 0x000fe2000788c0ff */
[----:B------:R-:W-:Y:S01]  /*4730*/  FADD.FTZ R59, R190, -R59 ;  /* 0x8000003bbe3b7221 */ /* 0x000fe20000010000 */
[----:B------:R-:W-:Y:S01]  /*4740*/  MOV R190, RZ ;  /* 0x000000ff00be7202 */ /* 0x000fe20000000f00 */
[----:B------:R-:W1:Y:S01]  /*4750*/  @P3 LDC R62, c[0x0][0x408] ;  /* 0x00010200ff3e3b82 */ /* 0x000e620000000800 */
[----:B------:R-:W-:Y:S01]  /*4760*/  F2FP.F16.F32.PACK_AB R96, R96, R100 ;  /* 0x000000646060723e */ /* 0x000fe200000000ff */
[----:B------:R-:W-:-:S04]  /*4770*/  FFMA.FTZ R58, R59, UR10, R82 ;  /* 0x0000000a3b3a7c23 */ /* 0x000fc80008010052 */
[----:B------:R-:W-:-:S04]  /*4780*/  @P3 FMUL.FTZ R59, R58, UR7 ;  /* 0x000000073a3b3c20 */ /* 0x000fc80008410000 */
[----:B------:R-:W2:Y:S01]  /*4790*/  @P4 LDC R61, c[0x0][0x408] ;  /* 0x00010200ff3d4b82 */ /* 0x000ea20000000800 */
[----:B0-----:R-:W-:Y:S01]  /*47a0*/  @P3 FMUL.FTZ R60, R59, R60 ;  /* 0x0000003c3b3c3220 */ /* 0x001fe20000410000 */
[----:B------:R-:W-:-:S06]  /*47b0*/  @P3 HADD2.F32 R59, -RZ, R97.H0_H0 ;  /* 0x20000061ff3b3230 */ /* 0x000fcc0000004100 */
[----:B------:R-:W0:Y:S01]  /*47c0*/  @P4 LDC R63, c[0x0][0x408] ;  /* 0x00010200ff3f4b82 */ /* 0x000e220000000800 */
[----:B------:R-:W-:Y:S02]  /*47d0*/  @P4 HADD2.F32 R97, -RZ, R97.H1_H1 ;  /* 0x30000061ff614230 */ /* 0x000fe40000004100 */
[----:B------:R-:W-:Y:S01]  /*47e0*/  @P3 FMUL.FTZ R103, R59, R60 ;  /* 0x0000003c3b673220 */ /* 0x000fe20000410000 */
[----:B------:R-:W-:Y:S01]  /*47f0*/  @P3 FMUL.FTZ R59, R58, UR7 ;  /* 0x000000073a3b3c20 */ /* 0x000fe20008410000 */
[----:B------:R-:W-:-:S03]  /*4800*/  FFMA.FTZ R60, R193, UR11, R179 ;  /* 0x0000000bc13c7c23 */ /* 0x000fc600080100b3 */
[----:B-1----:R-:W-:Y:S01]  /*4810*/  @P3 FMUL.FTZ R62, R59, R62 ;  /* 0x0000003e3b3e3220 */ /* 0x002fe20000410000 */
[----:B------:R-:W-:Y:S02]  /*4820*/  @P3 HADD2.F32 R59, -RZ, R49.H0_H0 ;  /* 0x20000031ff3b3230 */ /* 0x000fe40000004100 */
[----:B------:R-:W-:-:S03]  /*4830*/  FADD.FTZ R60, R189, -R60 ;  /* 0x8000003cbd3c7221 */ /* 0x000fc60000010000 */
[----:B------:R-:W-:Y:S01]  /*4840*/  @P3 FMUL.FTZ R101, R62, R59 ;  /* 0x0000003b3e653220 */ /* 0x000fe20000410000 */
[----:B------:R-:W-:Y:S01]  /*4850*/  FFMA.FTZ R59, R60, UR10, R83 ;  /* 0x0000000a3c3b7c23 */ /* 0x000fe20008010053 */
[----:B------:R-:W1:Y:S01]  /*4860*/  @P6 LDC R62, c[0x0][0x408] ;  /* 0x00010200ff3e6b82 */ /* 0x000e620000000800 */
[----:B------:R-:W-:Y:S02]  /*4870*/  ISETP.GE.U32.AND P3, PT, R114, RZ, PT ;  /* 0x000000ff7200720c */ /* 0x000fe40003f66070 */
[----:B------:R-:W-:Y:S02]  /*4880*/  @P4 FMUL.FTZ R60, R59, UR7 ;  /* 0x000000073b3c4c20 */ /* 0x000fe40008410000 */
[----:B------:R-:W-:Y:S02]  /*4890*/  ISETP.GE.U32.AND.EX P3, PT, R115, 0x1000000, PT, P3 ;  /* 0x010000007300780c */ /* 0x000fe40003f66130 */
[----:B--2---:R-:W-:Y:S01]  /*48a0*/  @P4 FMUL.FTZ R60, R60, R61 ;  /* 0x0000003d3c3c4220 */ /* 0x004fe20000410000 */
[----:B------:R-:W-:-:S03]  /*48b0*/  FFMA.FTZ R61, R188, UR11, R179 ;  /* 0x0000000bbc3d7c23 */ /* 0x000fc600080100b3 */
[----:B------:R-:W-:Y:S01]  /*48c0*/  @P4 FMUL.FTZ R119, R97, R60 ;  /* 0x0000003c61774220 */ /* 0x000fe20000410000 */
[----:B------:R-:W-:Y:S01]  /*48d0*/  @P4 FMUL.FTZ R60, R59, UR7 ;  /* 0x000000073b3c4c20 */ /* 0x000fe20008410000 */
[----:B------:R-:W-:Y:S01]  /*48e0*/  FADD.FTZ R61, R186, -R61 ;  /* 0x8000003dba3d7221 */ /* 0x000fe20000010000 */
[----:B------:R-:W-:Y:S01]  /*48f0*/  HFMA2 R186, -RZ, RZ, 0, 0 ;  /* 0x00000000ffba7431 */ /* 0x000fe200000001ff */
[----:B------:R-:W2:Y:S01]  /*4900*/  @P5 LDC R97, c[0x0][0x408] ;  /* 0x00010200ff615b82 */ /* 0x000ea20000000800 */
[----:B0-----:R-:W-:Y:S01]  /*4910*/  @P4 FMUL.FTZ R63, R60, R63 ;  /* 0x0000003f3c3f4220 */ /* 0x001fe20000410000 */
[----:B------:R-:W-:-:S05]  /*4920*/  @P4 HADD2.F32 R60, -RZ, R49.H1_H1 ;  /* 0x30000031ff3c4230 */ /* 0x000fca0000004100 */
[----:B------:R-:W-:Y:S01]  /*4930*/  @P4 FMUL.FTZ R190, R63, R60 ;  /* 0x0000003c3fbe4220 */ /* 0x000fe20000410000 */
[----:B------:R-:W-:Y:S01]  /*4940*/  FFMA.FTZ R60, R61, UR10, R84 ;  /* 0x0000000a3d3c7c23 */ /* 0x000fe20008010054 */
[----:B------:R-:W0:Y:S01]  /*4950*/  @P5 LDC R63, c[0x0][0x408] ;  /* 0x00010200ff3f5b82 */ /* 0x000e220000000800 */
[----:B------:R-:W-:Y:S02]  /*4960*/  LOP3.LUT P4, RZ, R115, 0xff0000, RZ, 0xc0, !PT ;  /* 0x00ff000073ff7812 */ /* 0x000fe4000788c0ff */
[----:B------:R-:W-:Y:S01]  /*4970*/  CS2R R114, SRZ ;  /* 0x0000000000727805 */ /* 0x000fe2000001ff00 */
[----:B------:R-:W-:-:S04]  /*4980*/  @P6 FMUL.FTZ R61, R60, UR7 ;  /* 0x000000073c3d6c20 */ /* 0x000fc80008410000 */
[----:B-1----:R-:W-:Y:S01]  /*4990*/  @P6 FMUL.FTZ R62, R61, R62 ;  /* 0x0000003e3d3e6220 */ /* 0x002fe20000410000 */
[--C-:B------:R-:W-:Y:S01]  /*49a0*/  @P6 HADD2.F32 R61, -RZ, R98.reuse.H0_H0 ;  /* 0x20000062ff3d6230 */ /* 0x100fe20000004100 */
[----:B------:R-:W1:Y:S01]  /*49b0*/  @P3 LDC R188, c[0x0][0x408] ;  /* 0x00010200ffbc3b82 */ /* 0x000e620000000800 */
[----:B------:R-:W-:-:S03]  /*49c0*/  @P5 HADD2.F32 R98, -RZ, R98.H1_H1 ;  /* 0x30000062ff625230 */ /* 0x000fc60000004100 */
[----:B------:R-:W-:Y:S01]  /*49d0*/  @P6 FMUL.FTZ R114, R61, R62 ;  /* 0x0000003e3d726220 */ /* 0x000fe20000410000 */
[----:B------:R-:W-:Y:S01]  /*49e0*/  @P6 FMUL.FTZ R61, R60, UR7 ;  /* 0x000000073c3d6c20 */ /* 0x000fe20008410000 */
[----:B------:R-:W-:-:S03]  /*49f0*/  FFMA.FTZ R62, R187, UR11, R179 ;  /* 0x0000000bbb3e7c23 */ /* 0x000fc600080100b3 */
[----:B---3--:R-:W-:Y:S01]  /*4a00*/  @P6 FMUL.FTZ R180, R61, R180 ;  /* 0x000000b43db46220 */ /* 0x008fe20000410000 */
[----:B------:R-:W-:Y:S02]  /*4a10*/  @P6 HADD2.F32 R61, -RZ, R50.H0_H0 ;  /* 0x20000032ff3d6230 */ /* 0x000fe40000004100 */
[----:B------:R-:W-:Y:S01]  /*4a20*/  FADD.FTZ R62, R185, -R62 ;  /* 0x8000003eb93e7221 */ /* 0x000fe20000010000 */
[----:B------:R-:W-:Y:S02]  /*4a30*/  MOV R185, RZ ;  /* 0x000000ff00b97202 */ /* 0x000fe40000000f00 */
[----:B------:R-:W-:Y:S01]  /*4a40*/  @P6 FMUL.FTZ R186, R180, R61 ;  /* 0x0000003db4ba6220 */ /* 0x000fe20000410000 */
[----:B------:R-:W-:Y:S01]  /*4a50*/  FFMA.FTZ R61, R62, UR10, R85 ;  /* 0x0000000a3e3d7c23 */ /* 0x000fe20008010055 */
[----:B------:R-:W-:-:S03]  /*4a60*/  HFMA2 R180, -RZ, RZ, 0, 0 ;  /* 0x00000000ffb47431 */ /* 0x000fc600000001ff */
[----:B------:R-:W-:-:S04]  /*4a70*/  @P5 FMUL.FTZ R62, R61, UR7 ;  /* 0x000000073d3e5c20 */ /* 0x000fc80008410000 */
[C---:B0-----:R-:W-:Y:S01]  /*4a80*/  @P5 FMUL.FTZ R63, R62.reuse, R63 ;  /* 0x0000003f3e3f5220 */ /* 0x041fe20000410000 */
[----:B--2---:R-:W-:Y:S01]  /*4a90*/  @P5 FMUL.FTZ R97, R62, R97 ;  /* 0x000000613e615220 */ /* 0x004fe20000410000 */
[----:B------:R-:W-:Y:S02]  /*4aa0*/  @P5 HADD2.F32 R62, -RZ, R50.H1_H1 ;  /* 0x30000032ff3e5230 */ /* 0x000fe40000004100 */
[----:B------:R-:W-:Y:S01]  /*4ab0*/  @P5 FMUL.FTZ R115, R98, R63 ;  /* 0x0000003f62735220 */ /* 0x000fe20000410000 */
[----:B------:R-:W-:Y:S01]  /*4ac0*/  FFMA.FTZ R63, R184, UR11, R179 ;  /* 0x0000000bb83f7c23 */ /* 0x000fe200080100b3 */
[----:B------:R-:W0:Y:S01]  /*4ad0*/  @P4 LDC R98, c[0x0][0x408] ;  /* 0x00010200ff624b82 */ /* 0x000e220000000800 */
[----:B------:R-:W-:Y:S02]  /*4ae0*/  @P5 FMUL.FTZ R185, R97, R62 ;  /* 0x0000003e61b95220 */ /* 0x000fe40000410000 */
[----:B------:R-:W-:-:S04]  /*4af0*/  FADD.FTZ R63, R182, -R63 ;  /* 0x8000003fb63f7221 */ /* 0x000fc80000010000 */
[----:B------:R-:W-:Y:S01]  /*4b00*/  FFMA.FTZ R62, R63, UR10, R86 ;  /* 0x0000000a3f3e7c23 */ /* 0x000fe20008010056 */
[----:B------:R-:W2:Y:S03]  /*4b10*/  @P4 LDC R182, c[0x0][0x408] ;  /* 0x00010200ffb64b82 */ /* 0x000ea60000000800 */
[----:B------:R-:W-:-:S05]  /*4b20*/  @P4 FMUL.FTZ R63, R62, UR7 ;  /* 0x000000073e3f4c20 */ /* 0x000fca0008410000 */
[----:B------:R-:W3:Y:S01]  /*4b30*/  @P3 LDC R184, c[0x0][0x408] ;  /* 0x00010200ffb83b82 */ /* 0x000ee20000000800 */
[----:B0-----:R-:W-:Y:S01]  /*4b40*/  @P4 FMUL.FTZ R98, R63, R98 ;  /* 0x000000623f624220 */ /* 0x001fe20000410000 */
[--C-:B------:R-:W-:Y:S02]  /*4b50*/  @P4 HADD2.F32 R63, -RZ, R99.reuse.H0_H0 ;  /* 0x20000063ff3f4230 */ /* 0x100fe40000004100 */
[----:B------:R-:W-:-:S03]  /*4b60*/  @P3 HADD2.F32 R99, -RZ, R99.H1_H1 ;  /* 0x30000063ff633230 */ /* 0x000fc60000004100 */
[----:B------:R-:W-:Y:S01]  /*4b70*/  @P4 FMUL.FTZ R180, R63, R98 ;  /* 0x000000623fb44220 */ /* 0x000fe20000410000 */
[----:B------:R-:W-:-:S04]  /*4b80*/  @P4 FMUL.FTZ R63, R62, UR7 ;  /* 0x000000073e3f4c20 */ /* 0x000fc80008410000 */
[----:B--2---:R-:W-:Y:S01]  /*4b90*/  @P4 FMUL.FTZ R98, R63, R182 ;  /* 0x000000b63f624220 */ /* 0x004fe20000410000 */
[----:B------:R-:W-:Y:S01]  /*4ba0*/  @P4 HADD2.F32 R63, -RZ, R51.H0_H0 ;  /* 0x20000033ff3f4230 */ /* 0x000fe20000004100 */
[----:B------:R-:W-:-:S04]  /*4bb0*/  MOV R182, RZ ;  /* 0x000000ff00b67202 */ /* 0x000fc80000000f00 */
[----:B------:R-:W-:Y:S01]  /*4bc0*/  @P4 FMUL.FTZ R182, R98, R63 ;  /* 0x0000003f62b64220 */ /* 0x000fe20000410000 */
[----:B------:R-:W-:Y:S01]  /*4bd0*/  FFMA.FTZ R98, R183, UR11, R179 ;  /* 0x0000000bb7627c23 */ /* 0x000fe200080100b3 */
[----:B------:R-:W-:-:S03]  /*4be0*/  HFMA2 R183, -RZ, RZ, 0, 0 ;  /* 0x00000000ffb77431 */ /* 0x000fc600000001ff */
[----:B------:R-:W-:Y:S01]  /*4bf0*/  FADD.FTZ R98, R181, -R98 ;  /* 0x80000062b5627221 */ /* 0x000fe20000010000 */
[----:B------:R-:W-:-:S03]  /*4c00*/  MOV R181, RZ ;  /* 0x000000ff00b57202 */ /* 0x000fc60000000f00 */
[----:B------:R-:W-:-:S04]  /*4c10*/  FFMA.FTZ R63, R98, UR10, R87 ;  /* 0x0000000a623f7c23 */ /* 0x000fc80008010057 */
[----:B------:R-:W-:-:S04]  /*4c20*/  @P3 FMUL.FTZ R97, R63, UR7 ;  /* 0x000000073f613c20 */ /* 0x000fc80008410000 */
[----:B-1----:R-:W-:Y:S01]  /*4c30*/  @P3 FMUL.FTZ R188, R97, R188 ;  /* 0x000000bc61bc3220 */ /* 0x002fe20000410000 */
[----:B------:R-:W-:-:S05]  /*4c40*/  @P3 HADD2.F32 R97, -RZ, R51.H1_H1 ;  /* 0x30000033ff613230 */ /* 0x000fca0000004100 */
[----:B------:R-:W-:Y:S01]  /*4c50*/  @P3 FMUL.FTZ R183, R188, R97 ;  /* 0x00000061bcb73220 */ /* 0x000fe20000410000 */
[----:B------:R-:W-:-:S04]  /*4c60*/  @P3 FMUL.FTZ R97, R63, UR7 ;  /* 0x000000073f613c20 */ /* 0x000fc80008410000 */
[----:B---3--:R-:W-:Y:S01]  /*4c70*/  @P3 FMUL.FTZ R98, R97, R184 ;  /* 0x000000b861623220 */ /* 0x008fe20000410000 */
[----:B------:R-:W-:-:S03]  /*4c80*/  F2FP.F16.F32.PACK_AB R97, R190, R101 ;  /* 0x00000065be61723e */ /* 0x000fc600000000ff */
[----:B------:R-:W-:Y:S01]  /*4c90*/  @P3 FMUL.FTZ R181, R99, R98 ;  /* 0x0000006263b53220 */ /* 0x000fe20000410000 */
[----:B------:R-:W-:Y:S02]  /*4ca0*/  F2FP.F16.F32.PACK_AB R98, R185, R186 ;  /* 0x000000bab962723e */ /* 0x000fe400000000ff */
[----:B------:R-:W-:Y:S01]  /*4cb0*/  F2FP.F16.F32.PACK_AB R99, R183, R182 ;  /* 0x000000b6b763723e */ /* 0x000fe200000000ff */
[----:B------:R-:W-:Y:S06]  /*4cc0*/  BRA `(.L_x_10364) ;  /* 0x0000001400347947 */ /* 0x000fec0003800000 */
.L_x_10363:
[----:B------:R-:W-:Y:S01]  /*4cd0*/  FFMA.FTZ R101, R196, UR11, R179 ;  /* 0x0000000bc4657c23 */ /* 0x000fe200080100b3 */
[----:B------:R-:W-:Y:S02]  /*4ce0*/  LOP3.LUT P3, RZ, R114, 0xff, RZ, 0xc0, !PT ;  /* 0x000000ff72ff7812 */ /* 0x000fe4000786c0ff */
[C---:B------:R-:W-:Y:S01]  /*4cf0*/  LOP3.LUT P6, RZ, R115.reuse, 0xff, RZ, 0xc0, !PT ;  /* 0x000000ff73ff7812 */ /* 0x040fe200078cc0ff */
[----:B------:R-:W-:Y:S01]  /*4d00*/  FADD.FTZ R101, R192, -R101 ;  /* 0x80000065c0657221 */ /* 0x000fe20000010000 */
[C---:B------:R-:W-:Y:S02]  /*4d10*/  LOP3.LUT P5, RZ, R115.reuse, 0xff00, RZ, 0xc0, !PT ;  /* 0x0000ff0073ff7812 */ /* 0x040fe400078ac0ff */
[----:B------:R-:W-:Y:S01]  /*4d20*/  LOP3.LUT P4, RZ, R115, 0xff0000, RZ, 0xc0, !PT ;  /* 0x00ff000073ff7812 */ /* 0x000fe2000788c0ff */
[----:B------:R-:W-:-:S04]  /*4d30*/  FFMA.FTZ R0, R101, UR10, R80 ;  /* 0x0000000a65007c23 */ /* 0x000fc80008010050 */
[----:B------:R-:W-:Y:S02]  /*4d40*/  FMUL.FTZ R0, R0, UR7 ;  /* 0x0000000700007c20 */ /* 0x000fe40008410000 */
[----:B-----5:R-:W-:Y:S02]  /*4d50*/  @P3 HADD2.F32 R100, -RZ, R96.H0_H0 ;  /* 0x20000060ff643230 */ /* 0x020fe40000004100 */
[----:B------:R-:W-:Y:S01]  /*4d60*/  FMUL.FTZ R101, R0, UR23 ;  /* 0x0000001700657c20 */ /* 0x000fe20008410000 */
[----:B------:R-:W-:Y:S02]  /*4d70*/  HFMA2 R0, -RZ, RZ, 0, 0 ;  /* 0x00000000ff007431 */ /* 0x000fe400000001ff */
[----:B------:R-:W-:Y:S02]  /*4d80*/  @P3 HADD2.F32 R102, -RZ, R48.H0_H0 ;  /* 0x20000030ff663230 */ /* 0x000fe40000004100 */
[----:B------:R-:W-:Y:S01]  /*4d90*/  @P3 FMUL.FTZ R0, R100, R101 ;  /* 0x0000006564003220 */ /* 0x000fe20000410000 */
[----:B------:R-:W-:-:S02]  /*4da0*/  MOV R100, RZ ;  /* 0x000000ff00647202 */ /* 0x000fc40000000f00 */
[----:B------:R-:W-:Y:S01]  /*4db0*/  @P3 FMUL.FTZ R100, R102, R101 ;  /* 0x0000006566643220 */ /* 0x000fe20000410000 */
[----:B------:R-:W-:Y:S01]  /*4dc0*/  FFMA.FTZ R102, R195, UR11, R179 ;  /* 0x0000000bc3667c23 */ /* 0x000fe200080100b3 */
[----:B------:R-:W-:-:S03]  /*4dd0*/  LOP3.LUT P3, RZ, R114, 0xff00, RZ, 0xc0, !PT ;  /* 0x0000ff0072ff7812 */ /* 0x000fc6000786c0ff */
[----:B------:R-:W-:-:S04]  /*4de0*/  FADD.FTZ R102, R191, -R102 ;  /* 0x80000066bf667221 */ /* 0x000fc80000010000 */
[----:B------:R-:W-:Y:S01]  /*4df0*/  FFMA.FTZ R101, R102, UR10, R81 ;  /* 0x0000000a66657c23 */ /* 0x000fe20008010051 */
[----:B------:R-:W-:-:S03]  /*4e00*/  CS2R R102, SRZ ;  /* 0x0000000000667805 */ /* 0x000fc6000001ff00 */
[----:B------:R-:W-:Y:S02]  /*4e10*/  FMUL.FTZ R101, R101, UR7 ;  /* 0x0000000765657c20 */ /* 0x000fe40008410000 */
[----:B------:R-:W-:Y:S02]  /*4e20*/  @P3 HADD2.F32 R96, -RZ, R96.H1_H1 ;  /* 0x30000060ff603230 */ /* 0x000fe40000004100 */
[----:B------:R-:W-:Y:S01]  /*4e30*/  FMUL.FTZ R101, R101, UR23 ;  /* 0x0000001765657c20 */ /* 0x000fe20008410000 */
[----:B------:R-:W-:-:S03]  /*4e40*/  @P3 HADD2.F32 R180, -RZ, R48.H1_H1 ;  /* 0x30000030ffb43230 */ /* 0x000fc60000004100 */
[-C--:B------:R-:W-:Y:S01]  /*4e50*/  @P3 FMUL.FTZ R102, R96, R101.reuse ;  /* 0x0000006560663220 */ /* 0x080fe20000410000 */
[----:B------:R-:W-:Y:S02]  /*4e60*/  HFMA2 R96, -RZ, RZ, 0, 0 ;  /* 0x00000000ff607431 */ /* 0x000fe400000001ff */
[----:B------:R-:W-:Y:S01]  /*4e70*/  @P3 FMUL.FTZ R96, R180, R101 ;  /* 0x00000065b4603220 */ /* 0x000fe20000410000 */
[----:B------:R-:W-:Y:S01]  /*4e80*/  FFMA.FTZ R101, R194, UR11, R179 ;  /* 0x0000000bc2657c23 */ /* 0x000fe200080100b3 */
[----:B------:R-:W-:-:S03]  /*4e90*/  LOP3.LUT P3, RZ, R114, 0xff0000, RZ, 0xc0, !PT ;  /* 0x00ff000072ff7812 */ /* 0x000fc6000786c0ff */
[----:B------:R-:W-:Y:S01]  /*4ea0*/  FADD.FTZ R101, R190, -R101 ;  /* 0x80000065be657221 */ /* 0x000fe20000010000 */
[----:B------:R-:W-:Y:S02]  /*4eb0*/  MOV R190, RZ ;  /* 0x000000ff00be7202 */ /* 0x000fe40000000f00 */
[----:B------:R-:W-:Y:S01]  /*4ec0*/  F2FP.F16.F32.PACK_AB R96, R96, R100 ;  /* 0x000000646060723e */ /* 0x000fe200000000ff */
[----:B------:R-:W-:-:S04]  /*4ed0*/  FFMA.FTZ R101, R101, UR10, R82 ;  /* 0x0000000a65657c23 */ /* 0x000fc80008010052 */
[----:B------:R-:W-:Y:S02]  /*4ee0*/  FMUL.FTZ R101, R101, UR7 ;  /* 0x0000000765657c20 */ /* 0x000fe40008410000 */
[----:B------:R-:W-:Y:S02]  /*4ef0*/  @P3 HADD2.F32 R180, -RZ, R97.H0_H0 ;  /* 0x20000061ffb43230 */ /* 0x000fe40000004100 */
[----:B------:R-:W-:Y:S01]  /*4f00*/  FMUL.FTZ R119, R101, UR23 ;  /* 0x0000001765777c20 */ /* 0x000fe20008410000 */
[----:B------:R-:W-:-:S03]  /*4f10*/  MOV R101, RZ ;  /* 0x000000ff00657202 */ /* 0x000fc60000000f00 */
[----:B------:R-:W-:Y:S01]  /*4f20*/  @P3 FMUL.FTZ R103, R180, R119 ;  /* 0x00000077b4673220 */ /* 0x000fe20000410000 */
[----:B------:R-:W-:-:S05]  /*4f30*/  @P3 HADD2.F32 R180, -RZ, R49.H0_H0 ;  /* 0x20000031ffb43230 */ /* 0x000fca0000004100 */
[----:B------:R-:W-:Y:S01]  /*4f40*/  @P3 FMUL.FTZ R101, R180, R119 ;  /* 0x00000077b4653220 */ /* 0x000fe20000410000 */
[----:B------:R-:W-:Y:S01]  /*4f50*/  FFMA.FTZ R180, R193, UR11, R179 ;  /* 0x0000000bc1b47c23 */ /* 0x000fe200080100b3 */
[----:B------:R-:W-:-:S03]  /*4f60*/  LOP3.LUT P3, RZ, R114, 0xff000000, RZ, 0xc0, !PT ;  /* 0xff00000072ff7812 */ /* 0x000fc6000786c0ff */
[----:B------:R-:W-:-:S04]  /*4f70*/  FADD.FTZ R180, R189, -R180 ;  /* 0x800000b4bdb47221 */ /* 0x000fc80000010000 */
[----:B------:R-:W-:-:S04]  /*4f80*/  FFMA.FTZ R119, R180, UR10, R83 ;  /* 0x0000000ab4777c23 */ /* 0x000fc80008010053 */
[----:B------:R-:W-:Y:S02]  /*4f90*/  FMUL.FTZ R119, R119, UR7 ;  /* 0x0000000777777c20 */ /* 0x000fe40008410000 */
[----:B------:R-:W-:Y:S02]  /*4fa0*/  @P3 HADD2.F32 R180, -RZ, R97.H1_H1 ;  /* 0x30000061ffb43230 */ /* 0x000fe40000004100 */
[----:B------:R-:W-:Y:S01]  /*4fb0*/  FMUL.FTZ R97, R119, UR23 ;  /* 0x0000001777617c20 */ /* 0x000fe20008410000 */
[----:B------:R-:W-:-:S03]  /*4fc0*/  HFMA2 R119, -RZ, RZ, 0, 0 ;  /* 0x00000000ff777431 */ /* 0x000fc600000001ff */
[----:B------:R-:W-:Y:S01]  /*4fd0*/  @P3 FMUL.FTZ R119, R180, R97 ;  /* 0x00000061b4773220 */ /* 0x000fe20000410000 */
[----:B------:R-:W-:-:S05]  /*4fe0*/  @P3 HADD2.F32 R180, -RZ, R49.H1_H1 ;  /* 0x30000031ffb43230 */ /* 0x000fca0000004100 */
[----:B------:R-:W-:Y:S01]  /*4ff0*/  @P3 FMUL.FTZ R190, R180, R97 ;  /* 0x00000061b4be3220 */ /* 0x000fe20000410000 */
[--C-:B------:R-:W-:Y:S01]  /*5000*/  FFMA.FTZ R97, R188, UR11, R179.reuse ;  /* 0x0000000bbc617c23 */ /* 0x100fe200080100b3 */
[----:B------:R-:W-:Y:S01]  /*5010*/  ISETP.GE.U32.AND P3, PT, R114, RZ, PT ;  /* 0x000000ff7200720c */ /* 0x000fe20003f66070 */
[----:B------:R-:W-:Y:S01]  /*5020*/  FFMA.FTZ R114, R187, UR11, R179 ;  /* 0x0000000bbb727c23 */ /* 0x000fe200080100b3 */
[----:B------:R-:W-:Y:S02]  /*5030*/  @P6 HADD2.F32 R180, -RZ, R98.H0_H0 ;  /* 0x20000062ffb46230 */ /* 0x000fe40000004100 */
[----:B------:R-:W-:Y:S01]  /*5040*/  FADD.FTZ R97, R186, -R97 ;  /* 0x80000061ba617221 */ /* 0x000fe20000010000 */
[----:B------:R-:W-:Y:S01]  /*5050*/  ISETP.GE.U32.AND.EX P3, PT, R115, 0x1000000, PT, P3 ;  /* 0x010000007300780c */ /* 0x000fe20003f66130 */
[----:B------:R-:W-:Y:S01]  /*5060*/  FADD.FTZ R186, R185, -R114 ;  /* 0x80000072b9ba7221 */ /* 0x000fe20000010000 */
[----:B------:R-:W-:Y:S02]  /*5070*/  HFMA2 R114, -RZ, RZ, 0, 0 ;  /* 0x00000000ff727431 */ /* 0x000fe400000001ff */
[----:B------:R-:W-:Y:S01]  /*5080*/  FFMA.FTZ R97, R97, UR10, R84 ;  /* 0x0000000a61617c23 */ /* 0x000fe20008010054 */
[----:B------:R-:W-:Y:S01]  /*5090*/  FFMA.FTZ R185, R184, UR11, R179 ;  /* 0x0000000bb8b97c23 */ /* 0x000fe200080100b3 */
[----:B------:R-:W-:-:S02]  /*50a0*/  @P4 HADD2.F32 R184, -RZ, R99.H0_H0 ;  /* 0x20000063ffb84230 */ /* 0x000fc40000004100 */
[----:B------:R-:W-:Y:S01]  /*50b0*/  FMUL.FTZ R97, R97, UR7 ;  /* 0x0000000761617c20 */ /* 0x000fe20008410000 */
[----:B------:R-:W-:Y:S01]  /*50c0*/  FADD.FTZ R187, R182, -R185 ;  /* 0x800000b9b6bb7221 */ /* 0x000fe20000010000 */
[----:B------:R-:W-:Y:S01]  /*50d0*/  @P5 HADD2.F32 R185, -RZ, R98.H1_H1 ;  /* 0x30000062ffb95230 */ /* 0x000fe20000004100 */
[----:B------:R-:W-:Y:S01]  /*50e0*/  MOV R98, RZ ;  /* 0x000000ff00627202 */ /* 0x000fe20000000f00 */
[----:B------:R-:W-:Y:S01]  /*50f0*/  FMUL.FTZ R115, R97, UR23 ;  /* 0x0000001761737c20 */ /* 0x000fe20008410000 */
[----:B------:R-:W-:Y:S01]  /*5100*/  MOV R97, RZ ;  /* 0x000000ff00617202 */ /* 0x000fe20000000f00 */
[----:B------:R-:W-:Y:S02]  /*5110*/  FFMA.FTZ R182, R183, UR11, R179 ;  /* 0x0000000bb7b67c23 */ /* 0x000fe400080100b3 */
[----:B------:R-:W-:Y:S01]  /*5120*/  @P6 FMUL.FTZ R114, R180, R115 ;  /* 0x00000073b4726220 */ /* 0x000fe20000410000 */
[----:B------:R-:W-:Y:S02]  /*5130*/  @P6 HADD2.F32 R180, -RZ, R50.H0_H0 ;  /* 0x20000032ffb46230 */ /* 0x000fe40000004100 */
[----:B------:R-:W-:Y:S01]  /*5140*/  FADD.FTZ R188, R181, -R182 ;  /* 0x800000b6b5bc7221 */ /* 0x000fe20000010000 */
[----:B------:R-:W-:-:S02]  /*5150*/  MOV R182, RZ ;  /* 0x000000ff00b67202 */ /* 0x000fc40000000f00 */
[----:B------:R-:W-:Y:S01]  /*5160*/  @P6 FMUL.FTZ R97, R180, R115 ;  /* 0x00000073b4616220 */ /* 0x000fe20000410000 */
[----:B------:R-:W-:Y:S01]  /*5170*/  FFMA.FTZ R115, R186, UR10, R85 ;  /* 0x0000000aba737c23 */ /* 0x000fe20008010055 */
[----:B------:R-:W-:-:S03]  /*5180*/  @P4 HADD2.F32 R186, -RZ, R51.H0_H0 ;  /* 0x20000033ffba4230 */ /* 0x000fc60000004100 */
[----:B------:R-:W-:-:S04]  /*5190*/  FMUL.FTZ R115, R115, UR7 ;  /* 0x0000000773737c20 */ /* 0x000fc80008410000 */
[----:B------:R-:W-:Y:S01]  /*51a0*/  FMUL.FTZ R180, R115, UR23 ;  /* 0x0000001773b47c20 */ /* 0x000fe20008410000 */
[----:B------:R-:W-:-:S03]  /*51b0*/  HFMA2 R115, -RZ, RZ, 0, 0 ;  /* 0x00000000ff737431 */ /* 0x000fc600000001ff */
[----:B------:R-:W-:Y:S01]  /*51c0*/  @P5 FMUL.FTZ R115, R185, R180 ;  /* 0x000000b4b9735220 */ /* 0x000fe20000410000 */
[----:B------:R-:W-:-:S05]  /*51d0*/  @P5 HADD2.F32 R185, -RZ, R50.H1_H1 ;  /* 0x30000032ffb95230 */ /* 0x000fca0000004100 */
[----:B------:R-:W-:Y:S01]  /*51e0*/  @P5 FMUL.FTZ R98, R185, R180 ;  /* 0x000000b4b9625220 */ /* 0x000fe20000410000 */
[----:B------:R-:W-:-:S04]  /*51f0*/  FFMA.FTZ R180, R187, UR10, R86 ;  /* 0x0000000abbb47c23 */ /* 0x000fc80008010056 */
[----:B------:R-:W-:Y:S01]  /*5200*/  FMUL.FTZ R180, R180, UR7 ;  /* 0x00000007b4b47c20 */ /* 0x000fe20008410000 */
[----:B------:R-:W-:Y:S02]  /*5210*/  F2FP.F16.F32.PACK_AB R98, R98, R97 ;  /* 0x000000616262723e */ /* 0x000fe400000000ff */
[----:B------:R-:W-:Y:S01]  /*5220*/  F2FP.F16.F32.PACK_AB R97, R190, R101 ;  /* 0x00000065be61723e */ /* 0x000fe200000000ff */
[----:B------:R-:W-:Y:S01]  /*5230*/  FMUL.FTZ R181, R180, UR23 ;  /* 0x00000017b4b57c20 */ /* 0x000fe20008410000 */
[----:B------:R-:W-:-:S03]  /*5240*/  HFMA2 R180, -RZ, RZ, 0, 0 ;  /* 0x00000000ffb47431 */ /* 0x000fc600000001ff */
[-C--:B------:R-:W-:Y:S01]  /*5250*/  @P4 FMUL.FTZ R182, R186, R181.reuse ;  /* 0x000000b5bab64220 */ /* 0x080fe20000410000 */
[----:B------:R-:W-:Y:S02]  /*5260*/  @P3 HADD2.F32 R186, -RZ, R51.H1_H1 ;  /* 0x30000033ffba3230 */ /* 0x000fe40000004100 */
[----:B------:R-:W-:Y:S01]  /*5270*/  @P4 FMUL.FTZ R180, R184, R181 ;  /* 0x000000b5b8b44220 */ /* 0x000fe20000410000 */
[----:B------:R-:W-:Y:S01]  /*5280*/  FFMA.FTZ R181, R188, UR10, R87 ;  /* 0x0000000abcb57c23 */ /* 0x000fe20008010057 */
[----:B------:R-:W-:Y:S02]  /*5290*/  @P3 HADD2.F32 R184, -RZ, R99.H1_H1 ;  /* 0x30000063ffb83230 */ /* 0x000fe40000004100 */
[----:B------:R-:W-:Y:S02]  /*52a0*/  HFMA2 R99, -RZ, RZ, 0, 0 ;  /* 0x00000000ff637431 */ /* 0x000fe400000001ff */
[----:B------:R-:W-:-:S04]  /*52b0*/  FMUL.FTZ R181, R181, UR7 ;  /* 0x00000007b5b57c20 */ /* 0x000fc80008410000 */
[----:B------:R-:W-:Y:S01]  /*52c0*/  FMUL.FTZ R183, R181, UR23 ;  /* 0x00000017b5b77c20 */ /* 0x000fe20008410000 */
[----:B------:R-:W-:-:S03]  /*52d0*/  MOV R181, RZ ;  /* 0x000000ff00b57202 */ /* 0x000fc60000000f00 */
[-C--:B------:R-:W-:Y:S01]  /*52e0*/  @P3 FMUL.FTZ R99, R186, R183.reuse ;  /* 0x000000b7ba633220 */ /* 0x080fe20000410000 */
[----:B------:R-:W-:-:S04]  /*52f0*/  @P3 FMUL.FTZ R181, R184, R183 ;  /* 0x000000b7b8b53220 */ /* 0x000fc80000410000 */
[----:B------:R-:W-:Y:S01]  /*5300*/  F2FP.F16.F32.PACK_AB R99, R99, R182 ;  /* 0x000000b66363723e */ /* 0x000fe200000000ff */
[----:B------:R-:W-:Y:S06]  /*5310*/  BRA `(.L_x_10364) ;  /* 0x0000000c00a07947 */ /* 0x000fec0003800000 */
.L_x_10362:
        /* <DEDUP_REMOVED lines=10> */
[----:B------:R-:W-:-:S02]  /*53c0*/  FMUL.FTZ R56, R57, UR10 ;  /* 0x0000000a39387c20 */ /* 0x000fc40008410000 */
[----:B------:R-:W0:Y:S02]  /*53d0*/  @P3 LDC R59, c[0x0][0x408] ;  /* 0x00010200ff3b3b82 */ /* 0x000e240000000800 */
[----:B------:R-:W-:Y:S01]  /*53e0*/  @P3 FMUL.FTZ R0, R56, UR7 ;  /* 0x0000000738003c20 */ /* 0x000fe20008410000 */
[----:B-----5:R-:W-:-:S05]  /*53f0*/  @P3 HADD2.F32 R58, -RZ, R96.H0_H0 ;  /* 0x20000060ff3a3230 */ /* 0x020fca0000004100 */
        /* <DEDUP_REMOVED lines=13> */
[----:B------:R-:W-:Y:S01]  /*54d0*/  FMUL.FTZ R57, R58, UR10 ;  /* 0x0000000a3a397c20 */ /* 0x000fe20008410000 */
[----:B------:R-:W-:-:S03]  /*54e0*/  LOP3.LUT P3, RZ, R114, 0xff0000, RZ, 0xc0, !PT ;  /* 0x00ff000072ff7812 */ /* 0x000fc6000786c0ff */
[----:B------:R-:W-:-:S04]  /*54f0*/  @P4 FMUL.FTZ R58, R57, UR7 ;  /* 0x00000007393a4c20 */ /* 0x000fc80008410000 */
[----:B0-----:R-:W-:Y:S01]  /*5500*/  @P4 FMUL.FTZ R58, R58, R59 ;  /* 0x0000003b3a3a4220 */ /* 0x001fe20000410000 */
[----:B------:R-:W-:Y:S01]  /*5510*/  @P4 HADD2.F32 R59, -RZ, R96.H1_H1 ;  /* 0x30000060ff3b4230 */ /* 0x000fe20000004100 */
[----:B------:R-:W-:-:S04]  /*5520*/  MOV R96, RZ ;  /* 0x000000ff00607202 */ /* 0x000fc80000000f00 */
[----:B------:R-:W0:Y:S01]  /*5530*/  @P3 LDC R60, c[0x0][0x408] ;  /* 0x00010200ff3c3b82 */ /* 0x000e220000000800 */
[----:B------:R-:W-:Y:S01]  /*5540*/  @P4 FMUL.FTZ R102, R59, R58 ;  /* 0x0000003a3b664220 */ /* 0x000fe20000410000 */
[----:B------:R-:W-:Y:S01]  /*5550*/  @P4 FMUL.FTZ R58, R57, UR7 ;  /* 0x00000007393a4c20 */ /* 0x000fe20008410000 */
[----:B------:R-:W-:-:S03]  /*5560*/  FFMA.FTZ R59, R194, UR11, R179 ;  /* 0x0000000bc23b7c23 */ /* 0x000fc600080100b3 */
[----:B--2---:R-:W-:Y:S01]  /*5570*/  @P4 FMUL.FTZ R61, R58, R61 ;  /* 0x0000003d3a3d4220 */ /* 0x004fe20000410000 */
[----:B------:R-:W-:Y:S01]  /*5580*/  @P4 HADD2.F32 R58, -RZ, R48.H1_H1 ;  /* 0x30000030ff3a4230 */ /* 0x000fe20000004100 */
[----:B------:R-:W1:Y:S01]  /*5590*/  @P3 LDC R62, c[0x0][0x408] ;  /* 0x00010200ff3e3b82 */ /* 0x000e620000000800 */
[----:B------:R-:W-:Y:S01]  /*55a0*/  FADD.FTZ R59, R190, -R59 ;  /* 0x8000003bbe3b7221 */ /* 0x000fe20000010000 */
[----:B------:R-:W-:Y:S02]  /*55b0*/  MOV R190, RZ ;  /* 0x000000ff00be7202 */ /* 0x000fe40000000f00 */
[----:B------:R-:W-:Y:S01]  /*55c0*/  @P4 FMUL.FTZ R96, R58, R61 ;  /* 0x0000003d3a604220 */ /* 0x000fe20000410000 */
[----:B------:R-:W-:Y:S01]  /*55d0*/  LOP3.LUT P4, RZ, R114, 0xff000000, RZ, 0xc0, !PT ;  /* 0xff00000072ff7812 */ /* 0x000fe2000788c0ff */
[----:B------:R-:W-:-:S03]  /*55e0*/  FMUL.FTZ R58, R59, UR10 ;  /* 0x0000000a3b3a7c20 */ /* 0x000fc60008410000 */
[----:B------:R-:W-:Y:S01]  /*55f0*/  F2FP.F16.F32.PACK_AB R96, R96, R100 ;  /* 0x000000646060723e */ /* 0x000fe200000000ff */
[----:B------:R-:W-:-:S04]  /*5600*/  @P3 FMUL.FTZ R59, R58, UR7 ;  /* 0x000000073a3b3c20 */ /* 0x000fc80008410000 */
[----:B0-----:R-:W-:Y:S01]  /*5610*/  @P3 FMUL.FTZ R59, R59, R60 ;  /* 0x0000003c3b3b3220 */ /* 0x001fe20000410000 */
[----:B------:R-:W-:-:S03]  /*5620*/  @P3 HADD2.F32 R60, -RZ, R97.H0_H0 ;  /* 0x20000061ff3c3230 */ /* 0x000fc60000004100 */
[----:B------:R-:W0:Y:S01]  /*5630*/  @P4 LDC R61, c[0x0][0x408] ;  /* 0x00010200ff3d4b82 */ /* 0x000e220000000800 */
[----:B------:R-:W-:Y:S02]  /*5640*/  @P4 HADD2.F32 R97, -RZ, R97.H1_H1 ;  /* 0x30000061ff614230 */ /* 0x000fe40000004100 */
[----:B------:R-:W-:Y:S01]  /*5650*/  @P3 FMUL.FTZ R103, R60, R59 ;  /* 0x0000003b3c673220 */ /* 0x000fe20000410000 */
[----:B------:R-:W-:Y:S01]  /*5660*/  @P3 FMUL.FTZ R59, R58, UR7 ;  /* 0x000000073a3b3c20 */ /* 0x000fe20008410000 */
[----:B------:R-:W-:-:S03]  /*5670*/  FFMA.FTZ R60, R193, UR11, R179 ;  /* 0x0000000bc13c7c23 */ /* 0x000fc600080100b3 */
[----:B------:R-:W2:Y:S01]  /*5680*/  @P4 LDC R63, c[0x0][0x408] ;  /* 0x00010200ff3f4b82 */ /* 0x000ea20000000800 */
[----:B-1----:R-:W-:Y:S01]  /*5690*/  @P3 FMUL.FTZ R62, R59, R62 ;  /* 0x0000003e3b3e3220 */ /* 0x002fe20000410000 */
[----:B------:R-:W-:Y:S02]  /*56a0*/  @P3 HADD2.F32 R59, -RZ, R49.H0_H0 ;  /* 0x20000031ff3b3230 */ /* 0x000fe40000004100 */
[----:B------:R-:W-:-:S03]  /*56b0*/  FADD.FTZ R60, R189, -R60 ;  /* 0x8000003cbd3c7221 */ /* 0x000fc60000010000 */
[----:B------:R-:W-:Y:S01]  /*56c0*/  @P3 FMUL.FTZ R101, R59, R62 ;  /* 0x0000003e3b653220 */ /* 0x000fe20000410000 */
[----:B------:R-:W-:Y:S01]  /*56d0*/  FMUL.FTZ R59, R60, UR10 ;  /* 0x0000000a3c3b7c20 */ /* 0x000fe20008410000 */
[----:B------:R-:W1:Y:S01]  /*56e0*/  @P6 LDC R62, c[0x0][0x408] ;  /* 0x00010200ff3e6b82 */ /* 0x000e620000000800 */
[----:B------:R-:W-:Y:S02]  /*56f0*/  ISETP.GE.U32.AND P3, PT, R114, RZ, PT ;  /* 0x000000ff7200720c */ /* 0x000fe40003f66070 */
[----:B------:R-:W-:Y:S02]  /*5700*/  @P4 FMUL.FTZ R60, R59, UR7 ;  /* 0x000000073b3c4c20 */ /* 0x000fe40008410000 */
[----:B------:R-:W-:Y:S02]  /*5710*/  ISETP.GE.U32.AND.EX P3, PT, R115, 0x1000000, PT, P3 ;  /* 0x010000007300780c */ /* 0x000fe40003f66130 */
[----:B0-----:R-:W-:Y:S01]  /*5720*/  @P4 FMUL.FTZ R60, R60, R61 ;  /* 0x0000003d3c3c4220 */ /* 0x001fe20000410000 */
[----:B------:R-:W-:-:S03]  /*5730*/  FFMA.FTZ R61, R188, UR11, R179 ;  /* 0x0000000bbc3d7c23 */ /* 0x000fc600080100b3 */
[----:B------:R-:W-:Y:S01]  /*5740*/  @P4 FMUL.FTZ R119, R97, R60 ;  /* 0x0000003c61774220 */ /* 0x000fe20000410000 */
[----:B------:R-:W-:Y:S01]  /*5750*/  @P4 FMUL.FTZ R60, R59, UR7 ;  /* 0x000000073b3c4c20 */ /* 0x000fe20008410000 */
[----:B------:R-:W-:Y:S01]  /*5760*/  FADD.FTZ R61, R186, -R61 ;  /* 0x8000003dba3d7221 */ /* 0x000fe20000010000 */
[----:B------:R-:W-:Y:S01]  /*5770*/  HFMA2 R186, -RZ, RZ, 0, 0 ;  /* 0x00000000ffba7431 */ /* 0x000fe200000001ff */
[----:B------:R-:W0:Y:S01]  /*5780*/  @P5 LDC R97, c[0x0][0x408] ;  /* 0x00010200ff615b82 */ /* 0x000e220000000800 */
[----:B--2---:R-:W-:Y:S01]  /*5790*/  @P4 FMUL.FTZ R63, R60, R63 ;  /* 0x0000003f3c3f4220 */ /* 0x004fe20000410000 */
[----:B------:R-:W-:-:S05]  /*57a0*/  @P4 HADD2.F32 R60, -RZ, R49.H1_H1 ;  /* 0x30000031ff3c4230 */ /* 0x000fca0000004100 */
[----:B------:R-:W-:Y:S01]  /*57b0*/  @P4 FMUL.FTZ R190, R60, R63 ;  /* 0x0000003f3cbe4220 */ /* 0x000fe20000410000 */
[----:B------:R-:W-:Y:S01]  /*57c0*/  FMUL.FTZ R60, R61, UR10 ;  /* 0x0000000a3d3c7c20 */ /* 0x000fe20008410000 */
[----:B------:R-:W2:Y:S01]  /*57d0*/  @P5 LDC R63, c[0x0][0x408] ;  /* 0x00010200ff3f5b82 */ /* 0x000ea20000000800 */
[----:B------:R-:W-:Y:S02]  /*57e0*/  LOP3.LUT P4, RZ, R115, 0xff0000, RZ, 0xc0, !PT ;  /* 0x00ff000073ff7812 */ /* 0x000fe4000788c0ff */
[----:B------:R-:W-:Y:S01]  /*57f0*/  CS2R R114, SRZ ;  /* 0x0000000000727805 */ /* 0x000fe2000001ff00 */
[----:B------:R-:W-:-:S04]  /*5800*/  @P6 FMUL.FTZ R61, R60, UR7 ;  /* 0x000000073c3d6c20 */ /* 0x000fc80008410000 */
[----:B-1----:R-:W-:Y:S01]  /*5810*/  @P6 FMUL.FTZ R61, R61, R62 ;  /* 0x0000003e3d3d6220 */ /* 0x002fe20000410000 */
[----:B------:R-:W-:Y:S01]  /*5820*/  @P6 HADD2.F32 R62, -RZ, R98.H0_H0 ;  /* 0x20000062ff3e6230 */ /* 0x000fe20000004100 */
[----:B------:R-:W1:Y:S04]  /*5830*/  @P3 LDC R188, c[0x0][0x408] ;  /* 0x00010200ffbc3b82 */ /* 0x000e680000000800 */
        /* <DEDUP_REMOVED lines=8> */
[----:B------:R-:W-:Y:S01]  /*58c0*/  FMUL.FTZ R61, R62, UR10 ;  /* 0x0000000a3e3d7c20 */ /* 0x000fe20008410000 */
[----:B------:R-:W-:-:S03]  /*58d0*/  HFMA2 R180, -RZ, RZ, 0, 0 ;  /* 0x00000000ffb47431 */ /* 0x000fc600000001ff */
[----:B------:R-:W-:-:S04]  /*58e0*/  @P5 FMUL.FTZ R62, R61, UR7 ;  /* 0x000000073d3e5c20 */ /* 0x000fc80008410000 */
[----:B--2---:R-:W-:Y:S01]  /*58f0*/  @P5 FMUL.FTZ R62, R62, R63 ;  /* 0x0000003f3e3e5220 */ /* 0x004fe20000410000 */
[----:B------:R-:W-:Y:S02]  /*5900*/  @P5 HADD2.F32 R63, -RZ, R98.H1_H1 ;  /* 0x30000062ff3f5230 */ /* 0x000fe40000004100 */
[----:B------:R-:W2:Y:S03]  /*5910*/  @P4 LDC R98, c[0x0][0x408] ;  /* 0x00010200ff624b82 */ /* 0x000ea60000000800 */
[----:B------:R-:W-:Y:S01]  /*5920*/  @P5 FMUL.FTZ R115, R63, R62 ;  /* 0x0000003e3f735220 */ /* 0x000fe20000410000 */
[----:B------:R-:W-:Y:S01]  /*5930*/  @P5 FMUL.FTZ R62, R61, UR7 ;  /* 0x000000073d3e5c20 */ /* 0x000fe20008410000 */
[----:B------:R-:W-:-:S03]  /*5940*/  FFMA.FTZ R63, R184, UR11, R179 ;  /* 0x0000000bb83f7c23 */ /* 0x000fc600080100b3 */
[----:B0-----:R-:W-:Y:S01]  /*5950*/  @P5 FMUL.FTZ R97, R62, R97 ;  /* 0x000000613e615220 */ /* 0x001fe20000410000 */
[----:B------:R-:W-:Y:S02]  /*5960*/  @P5 HADD2.F32 R62, -RZ, R50.H1_H1 ;  /* 0x30000032ff3e5230 */ /* 0x000fe40000004100 */
[----:B------:R-:W-:Y:S01]  /*5970*/  FADD.FTZ R63, R182, -R63 ;  /* 0x8000003fb63f7221 */ /* 0x000fe20000010000 */
[----:B------:R-:W0:Y:S02]  /*5980*/  @P3 LDC R184, c[0x0][0x408] ;  /* 0x00010200ffb83b82 */ /* 0x000e240000000800 */
[----:B------:R-:W-:Y:S01]  /*5990*/  @P5 FMUL.FTZ R185, R62, R97 ;  /* 0x000000613eb95220 */ /* 0x000fe20000410000 */
[----:B------:R-:W-:-:S05]  /*59a0*/  FMUL.FTZ R62, R63, UR10 ;  /* 0x0000000a3f3e7c20 */ /* 0x000fca0008410000 */
[----:B------:R-:W3:Y:S01]  /*59b0*/  @P4 LDC R182, c[0x0][0x408] ;  /* 0x00010200ffb64b82 */ /* 0x000ee20000000800 */
[----:B------:R-:W-:-:S04]  /*59c0*/  @P4 FMUL.FTZ R63, R62, UR7 ;  /* 0x000000073e3f4c20 */ /* 0x000fc80008410000 */
[----:B--2---:R-:W-:Y:S01]  /*59d0*/  @P4 FMUL.FTZ R63, R63, R98 ;  /* 0x000000623f3f4220 */ /* 0x004fe20000410000 */
[----:B------:R-:W-:-:S05]  /*59e0*/  @P4 HADD2.F32 R98, -RZ, R99.H0_H0 ;  /* 0x20000063ff624230 */ /* 0x000fca0000004100 */
[----:B------:R-:W-:Y:S01]  /*59f0*/  @P4 FMUL.FTZ R180, R98, R63 ;  /* 0x0000003f62b44220 */ /* 0x000fe20000410000 */
[----:B------:R-:W-:-:S04]  /*5a00*/  @P4 FMUL.FTZ R63, R62, UR7 ;  /* 0x000000073e3f4c20 */ /* 0x000fc80008410000 */
[----:B---3--:R-:W-:Y:S01]  /*5a10*/  @P4 FMUL.FTZ R98, R63, R182 ;  /* 0x000000b63f624220 */ /* 0x008fe20000410000 */
[----:B------:R-:W-:Y:S01]  /*5a20*/  @P4 HADD2.F32 R63, -RZ, R51.H0_H0 ;  /* 0x20000033ff3f4230 */ /* 0x000fe20000004100 */
[----:B------:R-:W-:-:S04]  /*5a30*/  MOV R182, RZ ;  /* 0x000000ff00b67202 */ /* 0x000fc80000000f00 */
[----:B------:R-:W-:Y:S01]  /*5a40*/  @P4 FMUL.FTZ R182, R63, R98 ;  /* 0x000000623fb64220 */ /* 0x000fe20000410000 */
[----:B------:R-:W-:Y:S01]  /*5a50*/  FFMA.FTZ R98, R183, UR11, R179 ;  /* 0x0000000bb7627c23 */ /* 0x000fe200080100b3 */
[----:B------:R-:W-:-:S03]  /*5a60*/  HFMA2 R183, -RZ, RZ, 0, 0 ;  /* 0x00000000ffb77431 */ /* 0x000fc600000001ff */
[----:B------:R-:W-:Y:S01]  /*5a70*/  FADD.FTZ R98, R181, -R98 ;  /* 0x80000062b5627221 */ /* 0x000fe20000010000 */
[----:B------:R-:W-:-:S03]  /*5a80*/  MOV R181, RZ ;  /* 0x000000ff00b57202 */ /* 0x000fc60000000f00 */
[----:B------:R-:W-:Y:S01]  /*5a90*/  FMUL.FTZ R63, R98, UR10 ;  /* 0x0000000a623f7c20 */ /* 0x000fe20008410000 */
[----:B------:R-:W-:-:S03]  /*5aa0*/  @P3 HADD2.F32 R98, -RZ, R99.H1_H1 ;  /* 0x30000063ff623230 */ /* 0x000fc60000004100 */
[----:B------:R-:W-:-:S04]  /*5ab0*/  @P3 FMUL.FTZ R97, R63, UR7 ;  /* 0x000000073f613c20 */ /* 0x000fc80008410000 */
[----:B-1----:R-:W-:Y:S01]  /*5ac0*/  @P3 FMUL.FTZ R188, R97, R188 ;  /* 0x000000bc61bc3220 */ /* 0x002fe20000410000 */
[----:B------:R-:W-:-:S05]  /*5ad0*/  @P3 HADD2.F32 R97, -RZ, R51.H1_H1 ;  /* 0x30000033ff613230 */ /* 0x000fca0000004100 */
[----:B------:R-:W-:Y:S01]  /*5ae0*/  @P3 FMUL.FTZ R183, R97, R188 ;  /* 0x000000bc61b73220 */ /* 0x000fe20000410000 */
[----:B------:R-:W-:-:S04]  /*5af0*/  @P3 FMUL.FTZ R97, R63, UR7 ;  /* 0x000000073f613c20 */ /* 0x000fc80008410000 */
[----:B0-----:R-:W-:Y:S01]  /*5b00*/  @P3 FMUL.FTZ R97, R97, R184 ;  /* 0x000000b861613220 */ /* 0x001fe20000410000 */
[----:B------:R-:W-:-:S03]  /*5b10*/  F2FP.F16.F32.PACK_AB R99, R183, R182 ;  /* 0x000000b6b763723e */ /* 0x000fc600000000ff */
[----:B------:R-:W-:Y:S01]  /*5b20*/  @P3 FMUL.FTZ R181, R98, R97 ;  /* 0x0000006162b53220 */ /* 0x000fe20000410000 */
[----:B------:R-:W-:Y:S02]  /*5b30*/  F2FP.F16.F32.PACK_AB R97, R190, R101 ;  /* 0x00000065be61723e */ /* 0x000fe400000000ff */
[----:B------:R-:W-:Y:S01]  /*5b40*/  F2FP.F16.F32.PACK_AB R98, R185, R186 ;  /* 0x000000bab962723e */ /* 0x000fe200000000ff */
[----:B------:R-:W-:Y:S06]  /*5b50*/  BRA `(.L_x_10364) ;  /* 0x0000000400907947 */ /* 0x000fec0003800000 */
.L_x_10365:
[----:B------:R-:W-:Y:S01]  /*5b60*/  FFMA.FTZ R101, R196, UR11, R179 ;  /* 0x0000000bc4657c23 */ /* 0x000fe200080100b3 */
[----:B------:R-:W-:Y:S02]  /*5b70*/  LOP3.LUT P3, RZ, R114, 0xff, RZ, 0xc0, !PT ;  /* 0x000000ff72ff7812 */ /* 0x000fe4000786c0ff */
[C---:B------:R-:W-:Y:S01]  /*5b80*/  LOP3.LUT P6, RZ, R115.reuse, 0xff, RZ, 0xc0, !PT ;  /* 0x000000ff73ff7812 */ /* 0x040fe200078cc0ff */
[----:B------:R-:W-:Y:S01]  /*5b90*/  FADD.FTZ R101, R192, -R101 ;  /* 0x80000065c0657221 */ /* 0x000fe20000010000 */
[C---:B------:R-:W-:Y:S02]  /*5ba0*/  LOP3.LUT P5, RZ, R115.reuse, 0xff00, RZ, 0xc0, !PT ;  /* 0x0000ff0073ff7812 */ /* 0x040fe400078ac0ff */
[----:B------:R-:W-:Y:S01]  /*5bb0*/  LOP3.LUT P4, RZ, R115, 0xff0000, RZ, 0xc0, !PT ;  /* 0x00ff000073ff7812 */ /* 0x000fe2000788c0ff */
[----:B------:R-:W-:-:S04]  /*5bc0*/  FMUL.FTZ R0, R101, UR10 ;  /* 0x0000000a65007c20 */ /* 0x000fc80008410000 */
        /* <DEDUP_REMOVED lines=11> */
[----:B------:R-:W-:Y:S01]  /*5c80*/  FMUL.FTZ R101, R102, UR10 ;  /* 0x0000000a66657c20 */ /* 0x000fe20008410000 */
        /* <DEDUP_REMOVED lines=13> */
[----:B------:R-:W-:-:S04]  /*5d60*/  FMUL.FTZ R101, R101, UR10 ;  /* 0x0000000a65657c20 */ /* 0x000fc80008410000 */
        /* <DEDUP_REMOVED lines=10> */
[----:B------:R-:W-:-:S04]  /*5e10*/  FMUL.FTZ R119, R180, UR10 ;  /* 0x0000000ab4777c20 */ /* 0x000fc80008410000 */
        /* <DEDUP_REMOVED lines=15> */
[----:B------:R-:W-:Y:S01]  /*5f10*/  FMUL.FTZ R97, R97, UR10 ;  /* 0x0000000a61617c20 */ /* 0x000fe20008410000 */
[----:B------:R-:W-:Y:S01]  /*5f20*/  FFMA.FTZ R187, R184, UR11, R179 ;  /* 0x0000000bb8bb7c23 */ /* 0x000fe200080100b3 */
[----:B------:R-:W-:-:S02]  /*5f30*/  @P4 HADD2.F32 R184, -RZ, R99.H0_H0 ;  /* 0x20000063ffb84230 */ /* 0x000fc40000004100 */
[----:B------:R-:W-:Y:S01]  /*5f40*/  FMUL.FTZ R97, R97, UR7 ;  /* 0x0000000761617c20 */ /* 0x000fe20008410000 */
[----:B------:R-:W-:Y:S01]  /*5f50*/  FADD.FTZ R187, R182, -R187 ;  /* 0x800000bbb6bb7221 */ /* 0x000fe20000010000 */
[----:B------:R-:W-:Y:S01]  /*5f60*/  FFMA.FTZ R182, R183, UR11, R179 ;  /* 0x0000000bb7b67c23 */ /* 0x000fe200080100b3 */
[----:B------:R-:W-:Y:S02]  /*5f70*/  @P4 HADD2.F32 R186, -RZ, R51.H0_H0 ;  /* 0x20000033ffba4230 */ /* 0x000fe40000004100 */
[----:B------:R-:W-:Y:S01]  /*5f80*/  FMUL.FTZ R115, R97, UR23 ;  /* 0x0000001761737c20 */ /* 0x000fe20008410000 */
[----:B------:R-:W-:Y:S01]  /*5f90*/  MOV R97, RZ ;  /* 0x000000ff00617202 */ /* 0x000fe20000000f00 */
[----:B------:R-:W-:Y:S01]  /*5fa0*/  FADD.FTZ R183, R181, -R182 ;  /* 0x800000b6b5b77221 */ /* 0x000fe20000010000 */
[----:B------:R-:W-:Y:S01]  /*5fb0*/  MOV R182, RZ ;  /* 0x000000ff00b67202 */ /* 0x000fe20000000f00 */
[----:B------:R-:W-:Y:S01]  /*5fc0*/  @P6 FMUL.FTZ R114, R180, R115 ;  /* 0x00000073b4726220 */ /* 0x000fe20000410000 */
[----:B------:R-:W-:-:S05]  /*5fd0*/  @P6 HADD2.F32 R180, -RZ, R50.H0_H0 ;  /* 0x20000032ffb46230 */ /* 0x000fca0000004100 */
[----:B------:R-:W-:Y:S01]  /*5fe0*/  @P6 FMUL.FTZ R97, R180, R115 ;  /* 0x00000073b4616220 */ /* 0x000fe20000410000 */
[----:B------:R-:W-:Y:S01]  /*5ff0*/  FMUL.FTZ R115, R185, UR10 ;  /* 0x0000000ab9737c20 */ /* 0x000fe20008410000 */
[----:B------:R-:W-:Y:S01]  /*6000*/  @P5 HADD2.F32 R185, -RZ, R98.H1_H1 ;  /* 0x30000062ffb95230 */ /* 0x000fe20000004100 */
[----:B------:R-:W-:Y:S02]  /*6010*/  MOV R98, RZ ;  /* 0x000000ff00627202 */ /* 0x000fe40000000f00 */
[----:B------:R-:W-:-:S04]  /*6020*/  FMUL.FTZ R115, R115, UR7 ;  /* 0x0000000773737c20 */ /* 0x000fc80008410000 */
[----:B------:R-:W-:Y:S01]  /*6030*/  FMUL.FTZ R180, R115, UR23 ;  /* 0x0000001773b47c20 */ /* 0x000fe20008410000 */
[----:B------:R-:W-:-:S03]  /*6040*/  HFMA2 R115, -RZ, RZ, 0, 0 ;  /* 0x00000000ff737431 */ /* 0x000fc600000001ff */
[----:B------:R-:W-:Y:S01]  /*6050*/  @P5 FMUL.FTZ R115, R185, R180 ;  /* 0x000000b4b9735220 */ /* 0x000fe20000410000 */
[----:B------:R-:W-:-:S05]  /*6060*/  @P5 HADD2.F32 R185, -RZ, R50.H1_H1 ;  /* 0x30000032ffb95230 */ /* 0x000fca0000004100 */
[----:B------:R-:W-:Y:S01]  /*6070*/  @P5 FMUL.FTZ R98, R185, R180 ;  /* 0x000000b4b9625220 */ /* 0x000fe20000410000 */
[----:B------:R-:W-:-:S04]  /*6080*/  FMUL.FTZ R180, R187, UR10 ;  /* 0x0000000abbb47c20 */ /* 0x000fc80008410000 */
        /* <DEDUP_REMOVED lines=8> */
[----:B------:R-:W-:Y:S01]  /*6110*/  FMUL.FTZ R181, R183, UR10 ;  /* 0x0000000ab7b57c20 */ /* 0x000fe20008410000 */
[----:B------:R-:W-:Y:S02]  /*6120*/  @P3 HADD2.F32 R184, -RZ, R99.H1_H1 ;  /* 0x30000063ffb83230 */ /* 0x000fe40000004100 */
[----:B------:R-:W-:Y:S02]  /*6130*/  HFMA2 R99, -RZ, RZ, 0, 0 ;  /* 0x00000000ff637431 */ /* 0x000fe400000001ff */
[----:B------:R-:W-:-:S04]  /*6140*/  FMUL.FTZ R181, R181, UR7 ;  /* 0x00000007b5b57c20 */ /* 0x000fc80008410000 */
[----:B------:R-:W-:Y:S01]  /*6150*/  FMUL.FTZ R183, R181, UR23 ;  /* 0x00000017b5b77c20 */ /* 0x000fe20008410000 */
[----:B------:R-:W-:-:S03]  /*6160*/  MOV R181, RZ ;  /* 0x000000ff00b57202 */ /* 0x000fc60000000f00 */
[-C--:B------:R-:W-:Y:S01]  /*6170*/  @P3 FMUL.FTZ R99, R186, R183.reuse ;  /* 0x000000b7ba633220 */ /* 0x080fe20000410000 */
[----:B------:R-:W-:-:S04]  /*6180*/  @P3 FMUL.FTZ R181, R184, R183 ;  /* 0x000000b7b8b53220 */ /* 0x000fc80000410000 */
[----:B------:R-:W-:-:S07]  /*6190*/  F2FP.F16.F32.PACK_AB R99, R99, R182 ;  /* 0x000000b66363723e */ /* 0x000fce00000000ff */
.L_x_10364:
[----:B------:R-:W0:Y:S01]  /*61a0*/  @P0 LDC.64 R100, c[0x0][0x478] ;  /* 0x00011e00ff640b82 */ /* 0x000e220000000a00 */
[----:B------:R-:W-:Y:S01]  /*61b0*/  IADD3 R183, PT, PT, R178, 0x200, RZ ;  /* 0x00000200b2b77810 */ /* 0x000fe20007ffe0ff */
[----:B------:R-:W-:Y:S01]  /*61c0*/  FADD.FTZ R215, R0, R215 ;  /* 0x000000d700d77221 */ /* 0x000fe20000010000 */
[----:B------:R-:W-:Y:S01]  /*61d0*/  FADD.FTZ R216, R102, R216 ;  /* 0x000000d866d87221 */ /* 0x000fe20000010000 */
[----:B0-----:R-:W-:-:S05]  /*61e0*/  @P0 IMAD.WIDE.U32 R100, R118, 0x20, R100 ;  /* 0x0000002076640825 */ /* 0x001fca00078e0064 */
[----:B------:R-:W-:Y:S04]  /*61f0*/  @P0 STG.E.128 desc[UR16][R100.64], R56 ;  /* 0x0000003864000986 */ /* 0x000fe8000c101d10 */
[----:B------:R0:W-:Y:S01]  /*6200*/  @P0 STG.E.128 desc[UR16][R100.64+0x10], R60 ;  /* 0x0000103c64000986 */ /* 0x0001e2000c101d10 */
[----:B------:R-:W-:Y:S01]  /*6210*/  FADD.FTZ R217, R103, R217 ;  /* 0x000000d967d97221 */ /* 0x000fe20000010000 */
[----:B------:R-:W-:Y:S01]  /*6220*/  FADD.FTZ R219, R119, R219 ;  /* 0x000000db77db7221 */ /* 0x000fe20000010000 */
[----:B------:R-:W-:Y:S01]  /*6230*/  FADD.FTZ R220, R114, R220 ;  /* 0x000000dc72dc7221 */ /* 0x000fe20000010000 */
[----:B0-----:R-:W-:Y:S01]  /*6240*/  IMAD.WIDE.U32 R100, R118, 0x10, R200 ;  /* 0x0000001076647825 */ /* 0x001fe200078e00c8 */
[----:B------:R-:W-:-:S04]  /*6250*/  MOV R118, 0x10 ;  /* 0x0000001000767802 */ /* 0x000fc80000000f00 */
        /* <DEDUP_REMOVED lines=14> */
[----:B------:R-:W-:Y:S01]  /*6340*/  LOP3.LUT P4, RZ, R108, 0xff000000, RZ, 0xc0, !PT ;  /* 0xff0000006cff7812 */ /* 0x000fe2000788c0ff */
[----:B------:R-:W-:Y:S01]  /*6350*/  FADD.FTZ R60, R133, -R0 ;  /* 0x80000000853c7221 */ /* 0x000fe20000010000 */
[--C-:B------:R-:W-:Y:S01]  /*6360*/  FFMA.FTZ R59, R130, UR11, R179.reuse ;  /* 0x0000000b823b7c23 */ /* 0x100fe200080100b3 */
[----:B------:R-:W-:Y:S01]  /*6370*/  FFMA.FTZ R56, R57, UR10, R88 ;  /* 0x0000000a39387c23 */ /* 0x000fe20008010058 */
[----:B------:R-:W-:Y:S01]  /*6380*/  FFMA.FTZ R62, R131, UR11, R179 ;  /* 0x0000000b833e7c23 */ /* 0x000fe200080100b3 */
[----:B------:R-:W-:Y:S01]  /*6390*/  FFMA.FTZ R57, R60, UR10, R89 ;  /* 0x0000000a3c397c23 */ /* 0x000fe20008010059 */
[----:B------:R-:W-:Y:S01]  /*63a0*/  FADD.FTZ R63, R134, -R59 ;  /* 0x8000003b863f7221 */ /* 0x000fe20000010000 */
[----:B------:R-:W0:Y:S01]  /*63b0*/  @P5 LDC R61, c[0x0][0x408] ;  /* 0x00010200ff3d5b82 */ /* 0x000e220000000800 */
[C---:B------:R-:W-:Y:S01]  /*63c0*/  @P5 FMUL.FTZ R58, R56.reuse, UR7 ;  /* 0x00000007383a5c20 */ /* 0x040fe20008410000 */
[----:B------:R-:W-:Y:S01]  /*63d0*/  @P5 FMUL.FTZ R60, R56, UR7 ;  /* 0x00000007383c5c20 */ /* 0x000fe20008410000 */
[----:B------:R-:W-:Y:S01]  /*63e0*/  FADD.FTZ R102, R135, -R62 ;  /* 0x8000003e87667221 */ /* 0x000fe20000010000 */
[----:B------:R-:W-:-:S02]  /*63f0*/  HFMA2 R115, -RZ, RZ, 0, 0 ;  /* 0x00000000ff737431 */ /* 0x000fc400000001ff */
[----:B------:R-:W-:Y:S01]  /*6400*/  @P6 FMUL.FTZ R62, R57, UR7 ;  /* 0x00000007393e6c20 */ /* 0x000fe20008410000 */
[--C-:B-----5:R-:W-:Y:S02]  /*6410*/  @P5 HADD2.F32 R0, -RZ, R96.reuse.H0_H0 ;  /* 0x20000060ff005230 */ /* 0x120fe40000004100 */
[--C-:B------:R-:W-:Y:S01]  /*6420*/  FFMA.FTZ R136, R136, UR11, R179.reuse ;  /* 0x0000000b88887c23 */ /* 0x100fe200080100b3 */
[----:B------:R-:W1:Y:S01]  /*6430*/  @P6 LDC R103, c[0x0][0x408] ;  /* 0x00010200ff676b82 */ /* 0x000e620000000800 */
[----:B------:R-:W-:Y:S02]  /*6440*/  @P6 HADD2.F32 R96, -RZ, R96.H1_H1 ;  /* 0x30000060ff606230 */ /* 0x000fe40000004100 */
[--C-:B------:R-:W-:Y:S01]  /*6450*/  FFMA.FTZ R138, R138, UR11, R179.reuse ;  /* 0x0000000b8a8a7c23 */ /* 0x100fe200080100b3 */
[----:B------:R-:W-:Y:S01]  /*6460*/  FADD.FTZ R137, R137, -R136 ;  /* 0x8000008889897221 */ /* 0x000fe20000010000 */
[--C-:B------:R-:W-:Y:S01]  /*6470*/  FFMA.FTZ R140, R140, UR11, R179.reuse ;  /* 0x0000000b8c8c7c23 */ /* 0x100fe200080100b3 */
[----:B------:R-:W-:Y:S01]  /*6480*/  FFMA.FTZ R143, R143, UR11, R179 ;  /* 0x0000000b8f8f7c23 */ /* 0x000fe200080100b3 */
[----:B------:R-:W-:Y:S01]  /*6490*/  FADD.FTZ R138, R139, -R138 ;  /* 0x8000008a8b8a7221 */ /* 0x000fe20000010000 */
[----:B------:R-:W2:Y:S01]  /*64a0*/  @P5 LDC R101, c[0x0][0x408] ;  /* 0x00010200ff655b82 */ /* 0x000ea20000000800 */
[----:B------:R-:W-:Y:S01]  /*64b0*/  FADD.FTZ R141, R141, -R140 ;  /* 0x8000008c8d8d7221 */ /* 0x000fe20000010000 */
[----:B------:R-:W-:-:S06]  /*64c0*/  FADD.FTZ R142, R142, -R143 ;  /* 0x8000008f8e8e7221 */ /* 0x000fcc0000010000 */
[----:B------:R-:W3:Y:S01]  /*64d0*/  @P6 LDC R119, c[0x0][0x408] ;  /* 0x00010200ff776b82 */ /* 0x000ee20000000800 */
[----:B0-----:R-:W-:Y:S01]  /*64e0*/  @P5 FMUL.FTZ R59, R58, R61 ;  /* 0x0000003d3a3b5220 */ /* 0x001fe20000410000 */
[----:B------:R-:W-:-:S03]  /*64f0*/  @P6 FMUL.FTZ R58, R57, UR7 ;  /* 0x00000007393a6c20 */ /* 0x000fc60008410000 */
[----:B------:R-:W-:Y:S01]  /*6500*/  @P5 FMUL.FTZ R115, R0, R59 ;  /* 0x0000003b00735220 */ /* 0x000fe20000410000 */
[----:B------:R-:W-:Y:S01]  /*6510*/  MOV R0, RZ ;  /* 0x000000ff00007202 */ /* 0x000fe20000000f00 */
[----:B------:R-:W-:Y:S01]  /*6520*/  @P5 HADD2.F32 R59, -RZ, R44.H0_H0 ;  /* 0x2000002cff3b5230 */ /* 0x000fe20000004100 */
[----:B------:R-:W0:Y:S01]  /*6530*/  @P3 LDC R129, c[0x0][0x408] ;  /* 0x00010200ff813b82 */ /* 0x000e220000000800 */
[----:B-1----:R-:W-:Y:S01]  /*6540*/  @P6 FMUL.FTZ R61, R58, R103 ;  /* 0x000000673a3d6220 */ /* 0x002fe20000410000 */
[----:B------:R-:W-:-:S03]  /*6550*/  FFMA.FTZ R58, R63, UR10, R90 ;  /* 0x0000000a3f3a7c23 */ /* 0x000fc6000801005a */
[----:B------:R-:W-:Y:S01]  /*6560*/  @P6 FMUL.FTZ R0, R96, R61 ;  /* 0x0000003d60006220 */ /* 0x000fe20000410000 */
[----:B------:R-:W-:Y:S02]  /*6570*/  @P3 FMUL.FTZ R63, R58, UR7 ;  /* 0x000000073a3f3c20 */ /* 0x000fe40008410000 */
[----:B------:R-:W1:Y:S01]  /*6580*/  @P3 LDC R118, c[0x0][0x408] ;  /* 0x00010200ff763b82 */ /* 0x000e620000000800 */
[----:B--2---:R-:W-:Y:S01]  /*6590*/  @P5 FMUL.FTZ R114, R60, R101 ;  /* 0x000000653c725220 */ /* 0x004fe20000410000 */
[----:B------:R-:W-:Y:S01]  /*65a0*/  @P6 HADD2.F32 R60, -RZ, R44.H1_H1 ;  /* 0x3000002cff3c6230 */ /* 0x000fe20000004100 */
[----:B------:R-:W-:Y:S02]  /*65b0*/  CS2R R100, SRZ ;  /* 0x0000000000647805 */ /* 0x000fe4000001ff00 */
[----:B------:R-:W-:Y:S01]  /*65c0*/  @P5 FMUL.FTZ R100, R114, R59 ;  /* 0x0000003b72645220 */ /* 0x000fe20000410000 */
[----:B------:R-:W-:Y:S01]  /*65d0*/  FFMA.FTZ R59, R102, UR10, R91 ;  /* 0x0000000a663b7c23 */ /* 0x000fe2000801005b */
[----:B------:R-:W-:Y:S01]  /*65e0*/  LOP3.LUT P5, RZ, R109, 0xff00, RZ, 0xc0, !PT ;  /* 0x0000ff006dff7812 */ /* 0x000fe200078ac0ff */
[----:B------:R-:W2:Y:S01]  /*65f0*/  @P4 LDC R103, c[0x0][0x408] ;  /* 0x00010200ff674b82 */ /* 0x000ea20000000800 */
[----:B---3--:R-:W-:Y:S01]  /*6600*/  @P6 FMUL.FTZ R119, R62, R119 ;  /* 0x000000773e776220 */ /* 0x008fe20000410000 */
[----:B------:R-:W-:Y:S01]  /*6610*/  @P3 FMUL.FTZ R62, R58, UR7 ;  /* 0x000000073a3e3c20 */ /* 0x000fe20008410000 */
[----:B------:R-:W-:Y:S01]  /*6620*/  @P4 FMUL.FTZ R96, R59, UR7 ;  /* 0x000000073b604c20 */ /* 0x000fe20008410000 */
[----:B------:R-:W-:Y:S01]  /*6630*/  MOV R114, RZ ;  /* 0x000000ff00727202 */ /* 0x000fe20000000f00 */
[----:B------:R-:W-:Y:S01]  /*6640*/  @P6 FMUL.FTZ R101, R119, R60 ;  /* 0x0000003c77656220 */ /* 0x000fe20000410000 */
[----:B------:R-:W-:Y:S01]  /*6650*/  LOP3.LUT P6, RZ, R109, 0xff, RZ, 0xc0, !PT ;  /* 0x000000ff6dff7812 */ /* 0x000fe200078cc0ff */
[----:B------:R-:W-:Y:S01]  /*6660*/  HFMA2 R119, -RZ, RZ, 0, 0 ;  /* 0x00000000ff777431 */ /* 0x000fe200000001ff */
[----:B------:R-:W3:Y:S01]  /*6670*/  @P4 LDC R131, c[0x0][0x408] ;  /* 0x00010200ff834b82 */ /* 0x000ee20000000800 */
[----:B------:R-:W-:-:S02]  /*6680*/  @P3 HADD2.F32 R60, -RZ, R97.H0_H0 ;  /* 0x20000061ff3c3230 */ /* 0x000fc40000004100 */
[----:B0-----:R-:W-:Y:S01]  /*6690*/  @P3 FMUL.FTZ R61, R62, R129 ;  /* 0x000000813e3d3220 */ /* 0x001fe20000410000 */
[----:B------:R-:W-:Y:S01]  /*66a0*/  @P4 FMUL.FTZ R62, R59, UR7 ;  /* 0x000000073b3e4c20 */ /* 0x000fe20008410000 */
[----:B------:R-:W-:Y:S02]  /*66b0*/  @P4 HADD2.F32 R97, -RZ, R97.H1_H1 ;  /* 0x30000061ff614230 */ /* 0x000fe40000004100 */
[----:B------:R-:W-:Y:S02]  /*66c0*/  HFMA2 R129, -RZ, RZ, 0, 0 ;  /* 0x00000000ff817431 */ /* 0x000fe400000001ff */
[----:B------:R-:W-:Y:S01]  /*66d0*/  @P3 FMUL.FTZ R119, R60, R61 ;  /* 0x0000003d3c773220 */ /* 0x000fe20000410000 */
[--C-:B------:R-:W-:Y:S02]  /*66e0*/  @P3 HADD2.F32 R60, -RZ, R45.reuse.H0_H0 ;  /* 0x2000002dff3c3230 */ /* 0x100fe40000004100 */
[----:B-1----:R-:W-:Y:S01]  /*66f0*/  @P3 FMUL.FTZ R63, R63, R118 ;  /* 0x000000763f3f3220 */ /* 0x002fe20000410000 */
[----:B------:R-:W-:Y:S01]  /*6700*/  @P4 HADD2.F32 R61, -RZ, R45.H1_H1 ;  /* 0x3000002dff3d4230 */ /* 0x000fe20000004100 */
[----:B------:R-:W0:Y:S01]  /*6710*/  @P5 LDC R130, c[0x0][0x408] ;  /* 0x00010200ff825b82 */ /* 0x000e220000000800 */
[----:B--2---:R-:W-:Y:S01]  /*6720*/  @P4 FMUL.FTZ R62, R62, R103 ;  /* 0x000000673e3e4220 */ /* 0x004fe20000410000 */
[----:B------:R-:W-:-:S06]  /*6730*/  CS2R R102, SRZ ;  /* 0x0000000000667805 */ /* 0x000fcc000001ff00 */
[----:B------:R-:W1:Y:S01]  /*6740*/  @P6 LDC R118, c[0x0][0x408] ;  /* 0x00010200ff766b82 */ /* 0x000e620000000800 */
[----:B------:R-:W-:Y:S01]  /*6750*/  @P3 FMUL.FTZ R103, R63, R60 ;  /* 0x0000003c3f673220 */ /* 0x000fe20000410000 */
[----:B------:R-:W-:Y:S01]  /*6760*/  ISETP.GE.U32.AND P3, PT, R108, RZ, PT ;  /* 0x000000ff6c00720c */ /* 0x000fe20003f66070 */
[----:B------:R-:W-:Y:S01]  /*6770*/  @P4 FMUL.FTZ R114, R97, R62 ;  /* 0x0000003e61724220 */ /* 0x000fe20000410000 */
[----:B------:R-:W-:Y:S01]  /*6780*/  FFMA.FTZ R60, R137, UR10, R92 ;  /* 0x0000000a893c7c23 */ /* 0x000fe2000801005c */
[--C-:B------:R-:W-:Y:S02]  /*6790*/  @P5 HADD2.F32 R108, -RZ, R98.reuse.H1_H1 ;  /* 0x30000062ff6c5230 */ /* 0x100fe40000004100 */
[----:B---3--:R-:W-:Y:S01]  /*67a0*/  @P4 FMUL.FTZ R96, R96, R131 ;  /* 0x0000008360604220 */ /* 0x008fe20000410000 */
[C---:B------:R-:W-:Y:S01]  /*67b0*/  ISETP.GE.U32.AND.EX P3, PT, R109.reuse, 0x1000000, PT, P3 ;  /* 0x010000006d00780c */ /* 0x040fe20003f66130 */
[----:B------:R-:W2:Y:S01]  /*67c0*/  @P6 LDC R128, c[0x0][0x408] ;  /* 0x00010200ff806b82 */ /* 0x000ea20000000800 */
[----:B------:R-:W-:Y:S01]  /*67d0*/  @P6 FMUL.FTZ R97, R60, UR7 ;  /* 0x000000073c616c20 */ /* 0x000fe20008410000 */
[----:B------:R-:W-:Y:S01]  /*67e0*/  @P4 FMUL.FTZ R102, R96, R61 ;  /* 0x0000003d60664220 */ /* 0x000fe20000410000 */
[----:B------:R-:W-:Y:S01]  /*67f0*/  LOP3.LUT P4, RZ, R109, 0xff0000, RZ, 0xc0, !PT ;  /* 0x00ff00006dff7812 */ /* 0x000fe2000788c0ff */
[----:B------:R-:W-:Y:S01]  /*6800*/  @P6 FMUL.FTZ R61, R60, UR7 ;  /* 0x000000073c3d6c20 */ /* 0x000fe20008410000 */
[----:B------:R-:W-:Y:S01]  /*6810*/  @P6 HADD2.F32 R62, -RZ, R98.H0_H0 ;  /* 0x20000062ff3e6230 */ /* 0x000fe20000004100 */
[----:B------:R-:W-:-:S02]  /*6820*/  MOV R98, RZ ;  /* 0x000000ff00627202 */ /* 0x000fc40000000f00 */
[----:B------:R-:W3:Y:S04]  /*6830*/  @P5 LDC R131, c[0x0][0x408] ;  /* 0x00010200ff835b82 */ /* 0x000ee80000000800 */
[----:B------:R-:W-:-:S04]  /*6840*/  @P3 HADD2.F32 R134, -RZ, R47.H1_H1 ;  /* 0x3000002fff863230 */ /* 0x000fc80000004100 */
[----:B------:R-:W4:Y:S01]  /*6850*/  @P4 LDC R133, c[0x0][0x408] ;  /* 0x00010200ff854b82 */ /* 0x000f220000000800 */
[----:B-1----:R-:W-:Y:S01]  /*6860*/  @P6 FMUL.FTZ R63, R61, R118 ;  /* 0x000000763d3f6220 */ /* 0x002fe20000410000 */
[----:B------:R-:W-:Y:S01]  /*6870*/  FFMA.FTZ R61, R138, UR10, R93 ;  /* 0x0000000a8a3d7c23 */ /* 0x000fe2000801005d */
[----:B------:R-:W-:Y:S02]  /*6880*/  HFMA2 R118, -RZ, RZ, 0, 0 ;  /* 0x00000000ff767431 */ /* 0x000fe400000001ff */
[----:B------:R-:W-:Y:S02]  /*6890*/  @P4 HADD2.F32 R96, -RZ, R99.H0_H0 ;  /* 0x20000063ff604230 */ /* 0x000fe40000004100 */
[----:B------:R-:W-:Y:S01]  /*68a0*/  @P6 FMUL.FTZ R129, R62, R63 ;  /* 0x0000003f3e816220 */ /* 0x000fe20000410000 */
[----:B------:R-:W-:Y:S01]  /*68b0*/  @P5 FMUL.FTZ R109, R61, UR7 ;  /* 0x000000073d6d5c20 */ /* 0x000fe20008410000 */
[----:B------:R-:W-:Y:S01]  /*68c0*/  FFMA.FTZ R62, R141, UR10, R94 ;  /* 0x0000000a8d3e7c23 */ /* 0x000fe2000801005e */
[----:B------:R-:W1:Y:S01]  /*68d0*/  @P4 LDC R135, c[0x0][0x408] ;  /* 0x00010200ff874b82 */ /* 0x000e620000000800 */
[----:B--2---:R-:W-:Y:S01]  /*68e0*/  @P6 FMUL.FTZ R128, R97, R128 ;  /* 0x0000008061806220 */ /* 0x004fe20000410000 */
[----:B0-----:R-:W-:Y:S01]  /*68f0*/  @P5 FMUL.FTZ R109, R109, R130 ;  /* 0x000000826d6d5220 */ /* 0x001fe20000410000 */
[----:B------:R-:W-:-:S02]  /*6900*/  @P6 HADD2.F32 R97, -RZ, R46.H0_H0 ;  /* 0x2000002eff616230 */ /* 0x000fc40000004100 */
[----:B------:R-:W-:Y:S01]  /*6910*/  FFMA.FTZ R63, R142, UR10, R95 ;  /* 0x0000000a8e3f7c23 */ /* 0x000fe2000801005f */
[----:B------:R-:W-:Y:S01]  /*6920*/  @P4 FMUL.FTZ R130, R62, UR7 ;  /* 0x000000073e824c20 */ /* 0x000fe20008410000 */
[----:B------:R-:W-:Y:S01]  /*6930*/  @P5 FMUL.FTZ R118, R108, R109 ;  /* 0x0000006d6c765220 */ /* 0x000fe20000410000 */
[----:B------:R-:W-:Y:S01]  /*6940*/  @P5 FMUL.FTZ R108, R61, UR7 ;  /* 0x000000073d6c5c20 */ /* 0x000fe20008410000 */
[----:B------:R-:W0:Y:S01]  /*6950*/  @P3 LDC R132, c[0x0][0x408] ;  /* 0x00010200ff843b82 */ /* 0x000e220000000800 */
[----:B------:R-:W-:Y:S01]  /*6960*/  @P6 FMUL.FTZ R98, R128, R97 ;  /* 0x0000006180626220 */ /* 0x000fe20000410000 */
[----:B------:R-:W-:Y:S02]  /*6970*/  @P5 HADD2.F32 R97, -RZ, R46.H1_H1 ;  /* 0x3000002eff615230 */ /* 0x000fe40000004100 */
[----:B---3--:R-:W-:Y:S01]  /*6980*/  @P5 FMUL.FTZ R128, R108, R131 ;  /* 0x000000836c805220 */ /* 0x008fe20000410000 */
[----:B------:R-:W-:Y:S01]  /*6990*/  @P4 FMUL.FTZ R108, R62, UR7 ;  /* 0x000000073e6c4c20 */ /* 0x000fe20008410000 */
[----:B------:R-:W-:Y:S01]  /*69a0*/  MOV R109, RZ ;  /* 0x000000ff006d7202 */ /* 0x000fe20000000f00 */
[----:B------:R-:W-:Y:S01]  /*69b0*/  @P3 FMUL.FTZ R131, R63, UR7 ;  /* 0x000000073f833c20 */ /* 0x000fe20008410000 */
[----:B------:R-:W-:Y:S01]  /*69c0*/  @P5 FMUL.FTZ R109, R128, R97 ;  /* 0x00000061806d5220 */ /* 0x000fe20000410000 */
[----:B------:R-:W2:Y:S01]  /*69d0*/  @P3 LDC R137, c[0x0][0x408] ;  /* 0x00010200ff893b82 */ /* 0x000ea20000000800 */
[----:B----4-:R-:W-:Y:S01]  /*69e0*/  @P4 FMUL.FTZ R97, R108, R133 ;  /* 0x000000856c614220 */ /* 0x010fe20000410000 */
[----:B------:R-:W-:-:S02]  /*69f0*/  HFMA2 R133, -RZ, RZ, 0, 0 ;  /* 0x00000000ff857431 */ /* 0x000fc400000001ff */
[----:B------:R-:W-:Y:S01]  /*6a00*/  @P3 HADD2.F32 R99, -RZ, R99.H1_H1 ;  /* 0x30000063ff633230 */ /* 0x000fe20000004100 */
[----:B------:R-:W-:Y:S02]  /*6a10*/  MOV R108, RZ ;  /* 0x000000ff006c7202 */ /* 0x000fe40000000f00 */
[----:B------:R-:W-:Y:S01]  /*6a20*/  MOV R128, RZ ;  /* 0x000000ff00807202 */ /* 0x000fe20000000f00 */
[----:B-1----:R-:W-:Y:S01]  /*6a30*/  @P4 FMUL.FTZ R135, R130, R135 ;  /* 0x0000008782874220 */ /* 0x002fe20000410000 */
[----:B------:R-:W-:Y:S01]  /*6a40*/  @P4 HADD2.F32 R130, -RZ, R47.H0_H0 ;  /* 0x2000002fff824230 */ /* 0x000fe20000004100 */
[----:B------:R-:W-:-:S04]  /*6a50*/  F2FP.F16.F32.PACK_AB R98, R109, R98 ;  /* 0x000000626d62723e */ /* 0x000fc800000000ff */
[----:B------:R-:W-:Y:S01]  /*6a60*/  @P4 FMUL.FTZ R108, R135, R130 ;  /* 0x00000082876c4220 */ /* 0x000fe20000410000 */
[----:B0-----:R-:W-:Y:S01]  /*6a70*/  @P3 FMUL.FTZ R139, R131, R132 ;  /* 0x00000084838b3220 */ /* 0x001fe20000410000 */
[----:B------:R-:W-:Y:S01]  /*6a80*/  @P3 FMUL.FTZ R132, R63, UR7 ;  /* 0x000000073f843c20 */ /* 0x000fe20008410000 */
[----:B------:R-:W-:Y:S02]  /*6a90*/  HFMA2 R131, -RZ, RZ, 0, 0 ;  /* 0x00000000ff837431 */ /* 0x000fe400000001ff */
[----:B------:R-:W-:Y:S01]  /*6aa0*/  @P3 FMUL.FTZ R133, R139, R134 ;  /* 0x000000868b853220 */ /* 0x000fe20000410000 */
[----:B--2---:R-:W-:Y:S01]  /*6ab0*/  @P3 FMUL.FTZ R132, R132, R137 ;  /* 0x0000008984843220 */ /* 0x004fe20000410000 */
[----:B------:R-:W-:Y:S01]  /*6ac0*/  @P4 FMUL.FTZ R131, R96, R97 ;  /* 0x0000006160834220 */ /* 0x000fe20000410000 */
[----:B------:R-:W-:Y:S02]  /*6ad0*/  F2FP.F16.F32.PACK_AB R96, R101, R100 ;  /* 0x000000646560723e */ /* 0x000fe400000000ff */
[----:B------:R-:W-:Y:S01]  /*6ae0*/  @P3 FMUL.FTZ R128, R99, R132 ;  /* 0x0000008463803220 */ /* 0x000fe20000410000 */
[----:B------:R-:W-:-:S02]  /*6af0*/  F2FP.F16.F32.PACK_AB R97, R102, R103 ;  /* 0x000000676661723e */ /* 0x000fc400000000ff */
[----:B------:R-:W-:Y:S01]  /*6b00*/  F2FP.F16.F32.PACK_AB R99, R133, R108 ;  /* 0x0000006c8563723e */ /* 0x000fe200000000ff */
[----:B------:R-:W-:Y:S06]  /*6b10*/  BRA `(.L_x_10368) ;  /* 0x0000001400287947 */ /* 0x000fec0003800000 */
.L_x_10367:
[--C-:B------:R-:W-:Y:S01]  /*6b20*/  FFMA.FTZ R101, R128, UR11, R179.reuse ;  /* 0x0000000b80657c23 */ /* 0x100fe200080100b3 */
[C---:B------:R-:W-:Y:S01]  /*6b30*/  LOP3.LUT P3, RZ, R108.reuse, 0xff, RZ, 0xc0, !PT ;  /* 0x000000ff6cff7812 */ /* 0x040fe2000786c0ff */
[----:B------:R-:W-:Y:S01]  /*6b40*/  FFMA.FTZ R0, R129, UR11, R179 ;  /* 0x0000000b81007c23 */ /* 0x000fe200080100b3 */
[----:B------:R-:W-:Y:S01]  /*6b50*/  LOP3.LUT P4, RZ, R108, 0xff00, RZ, 0xc0, !PT ;  /* 0x0000ff006cff7812 */ /* 0x000fe2000788c0ff */
[----:B------:R-:W-:Y:S01]  /*6b60*/  FADD.FTZ R103, R132, -R101 ;  /* 0x8000006584677221 */ /* 0x000fe20000010000 */
[--C-:B------:R-:W-:Y:S01]  /*6b70*/  FFMA.FTZ R101, R130, UR11, R179.reuse ;  /* 0x0000000b82657c23 */ /* 0x100fe200080100b3 */
[----:B------:R-:W-:Y:S01]  /*6b80*/  FADD.FTZ R114, R133, -R0 ;  /* 0x8000000085727221 */ /* 0x000fe20000010000 */
[----:B------:R-:W-:Y:S01]  /*6b90*/  FFMA.FTZ R100, R131, UR11, R179 ;  /* 0x0000000b83647c23 */ /* 0x000fe200080100b3 */
[----:B------:R-:W-:Y:S01]  /*6ba0*/  FFMA.FTZ R102, R103, UR10, R88 ;  /* 0x0000000a67667c23 */ /* 0x000fe20008010058 */
[----:B------:R-:W-:Y:S01]  /*6bb0*/  LOP3.LUT P5, RZ, R108, 0xff0000, RZ, 0xc0, !PT ;  /* 0x00ff00006cff7812 */ /* 0x000fe200078ac0ff */
[----:B------:R-:W-:-:S02]  /*6bc0*/  HFMA2 R115, -RZ, RZ, 0, 0 ;  /* 0x00000000ff737431 */ /* 0x000fc400000001ff */
[----:B------:R-:W-:Y:S01]  /*6bd0*/  FFMA.FTZ R114, R114, UR10, R89 ;  /* 0x0000000a72727c23 */ /* 0x000fe20008010059 */
[----:B------:R-:W-:Y:S01]  /*6be0*/  FMUL.FTZ R102, R102, UR7 ;  /* 0x0000000766667c20 */ /* 0x000fe20008410000 */
[----:B------:R-:W-:Y:S01]  /*6bf0*/  LOP3.LUT P6, RZ, R108, 0xff000000, RZ, 0xc0, !PT ;  /* 0xff0000006cff7812 */ /* 0x000fe200078cc0ff */
[----:B-----5:R-:W-:Y:S02]  /*6c00*/  @P3 HADD2.F32 R103, -RZ, R96.H0_H0 ;  /* 0x20000060ff673230 */ /* 0x020fe40000004100 */
[----:B------:R-:W-:Y:S01]  /*6c10*/  FADD.FTZ R133, R134, -R101 ;  /* 0x8000006586857221 */ /* 0x000fe20000010000 */
[----:B------:R-:W-:Y:S02]  /*6c20*/  @P3 HADD2.F32 R119, -RZ, R44.H0_H0 ;  /* 0x2000002cff773230 */ /* 0x000fe40000004100 */
[----:B------:R-:W-:Y:S01]  /*6c30*/  FMUL.FTZ R102, R102, UR23 ;  /* 0x0000001766667c20 */ /* 0x000fe20008410000 */
[----:B------:R-:W-:Y:S01]  /*6c40*/  FADD.FTZ R118, R135, -R100 ;  /* 0x8000006487767221 */ /* 0x000fe20000010000 */
[----:B------:R-:W-:Y:S01]  /*6c50*/  @P4 HADD2.F32 R129, -RZ, R96.H1_H1 ;  /* 0x30000060ff814230 */ /* 0x000fe20000004100 */
[----:B------:R-:W-:Y:S01]  /*6c60*/  CS2R R100, SRZ ;  /* 0x0000000000647805 */ /* 0x000fe2000001ff00 */
[----:B------:R-:W-:Y:S01]  /*6c70*/  FMUL.FTZ R96, R114, UR7 ;  /* 0x0000000772607c20 */ /* 0x000fe20008410000 */
[-C--:B------:R-:W-:Y:S01]  /*6c80*/  @P3 FMUL.FTZ R115, R103, R102.reuse ;  /* 0x0000006667733220 */ /* 0x080fe20000410000 */
[----:B------:R-:W-:Y:S01]  /*6c90*/  @P3 FMUL.FTZ R101, R119, R102 ;  /* 0x0000006677653220 */ /* 0x000fe20000410000 */
[----:B------:R-:W-:-:S02]  /*6ca0*/  @P4 HADD2.F32 R131, -RZ, R44.H1_H1 ;  /* 0x3000002cff834230 */ /* 0x000fc40000004100 */
[----:B------:R-:W-:Y:S01]  /*6cb0*/  FFMA.FTZ R102, R133, UR10, R90 ;  /* 0x0000000a85667c23 */ /* 0x000fe2000801005a */
[----:B------:R-:W-:Y:S01]  /*6cc0*/  FFMA.FTZ R118, R118, UR10, R91 ;  /* 0x0000000a76767c23 */ /* 0x000fe2000801005b */
[----:B------:R-:W-:Y:S01]  /*6cd0*/  FMUL.FTZ R96, R96, UR23 ;  /* 0x0000001760607c20 */ /* 0x000fe20008410000 */
[----:B------:R-:W-:Y:S01]  /*6ce0*/  MOV R0, RZ ;  /* 0x000000ff00007202 */ /* 0x000fe20000000f00 */
[----:B------:R-:W-:Y:S01]  /*6cf0*/  FMUL.FTZ R102, R102, UR7 ;  /* 0x0000000766667c20 */ /* 0x000fe20008410000 */
[----:B------:R-:W-:Y:S01]  /*6d00*/  FMUL.FTZ R118, R118, UR7 ;  /* 0x0000000776767c20 */ /* 0x000fe20008410000 */
[-C--:B------:R-:W-:Y:S01]  /*6d10*/  @P4 FMUL.FTZ R0, R129, R96.reuse ;  /* 0x0000006081004220 */ /* 0x080fe20000410000 */
[----:B------:R-:W-:Y:S01]  /*6d20*/  @P4 FMUL.FTZ R100, R131, R96 ;  /* 0x0000006083644220 */ /* 0x000fe20000410000 */
[----:B------:R-:W-:Y:S02]  /*6d30*/  HFMA2 R119, -RZ, RZ, 0, 0 ;  /* 0x00000000ff777431 */ /* 0x000fe400000001ff */
[----:B------:R-:W-:-:S02]  /*6d40*/  @P5 HADD2.F32 R129, -RZ, R97.H0_H0 ;  /* 0x20000061ff815230 */ /* 0x000fc40000004100 */
[----:B------:R-:W-:Y:S02]  /*6d50*/  HFMA2 R114, -RZ, RZ, 0, 0 ;  /* 0x00000000ff727431 */ /* 0x000fe400000001ff */
[----:B------:R-:W-:Y:S02]  /*6d60*/  @P6 HADD2.F32 R131, -RZ, R97.H1_H1 ;  /* 0x30000061ff836230 */ /* 0x000fe40000004100 */
[----:B------:R-:W-:Y:S01]  /*6d70*/  FMUL.FTZ R102, R102, UR23 ;  /* 0x0000001766667c20 */ /* 0x000fe20008410000 */
[--C-:B------:R-:W-:Y:S02]  /*6d80*/  @P5 HADD2.F32 R97, -RZ, R45.reuse.H0_H0 ;  /* 0x2000002dff615230 */ /* 0x100fe40000004100 */
[----:B------:R-:W-:Y:S01]  /*6d90*/  FMUL.FTZ R118, R118, UR23 ;  /* 0x0000001776767c20 */ /* 0x000fe20008410000 */
[----:B------:R-:W-:Y:S01]  /*6da0*/  @P6 HADD2.F32 R133, -RZ, R45.H1_H1 ;  /* 0x3000002dff856230 */ /* 0x000fe20000004100 */
[----:B------:R-:W-:Y:S01]  /*6db0*/  MOV R96, RZ ;  /* 0x000000ff00607202 */ /* 0x000fe20000000f00 */
[--C-:B------:R-:W-:Y:S01]  /*6dc0*/  FFMA.FTZ R136, R136, UR11, R179.reuse ;  /* 0x0000000b88887c23 */ /* 0x100fe200080100b3 */
[----:B------:R-:W-:Y:S01]  /*6dd0*/  MOV R103, RZ ;  /* 0x000000ff00677202 */ /* 0x000fe20000000f00 */
[-C--:B------:R-:W-:Y:S01]  /*6de0*/  @P5 FMUL.FTZ R119, R129, R102.reuse ;  /* 0x0000006681775220 */ /* 0x080fe20000410000 */
[----:B------:R-:W-:Y:S01]  /*6df0*/  @P5 FMUL.FTZ R96, R97, R102 ;  /* 0x0000006661605220 */ /* 0x000fe20000410000 */
[-C--:B------:R-:W-:Y:S01]  /*6e00*/  @P6 FMUL.FTZ R114, R131, R118.reuse ;  /* 0x0000007683726220 */ /* 0x080fe20000410000 */
[----:B------:R-:W-:Y:S01]  /*6e10*/  @P6 FMUL.FTZ R103, R133, R118 ;  /* 0x0000007685676220 */ /* 0x000fe20000410000 */
[C---:B------:R-:W-:Y:S01]  /*6e20*/  LOP3.LUT P6, RZ, R109.reuse, 0xff, RZ, 0xc0, !PT ;  /* 0x000000ff6dff7812 */ /* 0x040fe200078cc0ff */
[----:B------:R-:W-:Y:S01]  /*6e30*/  FFMA.FTZ R138, R138, UR11, R179 ;  /* 0x0000000b8a8a7c23 */ /* 0x000fe200080100b3 */
[----:B------:R-:W-:Y:S01]  /*6e40*/  LOP3.LUT P5, RZ, R109, 0xff00, RZ, 0xc0, !PT ;  /* 0x0000ff006dff7812 */ /* 0x000fe200078ac0ff */
[----:B------:R-:W-:Y:S01]  /*6e50*/  FADD.FTZ R137, R137, -R136 ;  /* 0x8000008889897221 */ /* 0x000fe20000010000 */
[----:B------:R-:W-:Y:S01]  /*6e60*/  ISETP.GE.U32.AND P3, PT, R108, RZ, PT ;  /* 0x000000ff6c00720c */ /* 0x000fe20003f66070 */
[----:B------:R-:W-:Y:S01]  /*6e70*/  FADD.FTZ R138, R139, -R138 ;  /* 0x8000008a8b8a7221 */ /* 0x000fe20000010000 */
[----:B------:R-:W-:Y:S01]  /*6e80*/  LOP3.LUT P4, RZ, R109, 0xff0000, RZ, 0xc0, !PT ;  /* 0x00ff00006dff7812 */ /* 0x000fe2000788c0ff */
[----:B------:R-:W-:Y:S01]  /*6e90*/  FFMA.FTZ R97, R137, UR10, R92 ;  /* 0x0000000a89617c23 */ /* 0x000fe2000801005c */
[----:B------:R-:W-:Y:S01]  /*6ea0*/  ISETP.GE.U32.AND.EX P3, PT, R109, 0x1000000, PT, P3 ;  /* 0x010000006d00780c */ /* 0x000fe20003f66130 */
[----:B------:R-:W-:Y:S01]  /*6eb0*/  FFMA.FTZ R138, R138, UR10, R93 ;  /* 0x0000000a8a8a7c23 */ /* 0x000fe2000801005d */
[--C-:B------:R-:W-:Y:S01]  /*6ec0*/  FFMA.FTZ R140, R140, UR11, R179.reuse ;  /* 0x0000000b8c8c7c23 */ /* 0x100fe200080100b3 */
[----:B------:R-:W-:Y:S01]  /*6ed0*/  FMUL.FTZ R97, R97, UR7 ;  /* 0x0000000761617c20 */ /* 0x000fe20008410000 */
[----:B------:R-:W-:Y:S01]  /*6ee0*/  FFMA.FTZ R143, R143, UR11, R179 ;  /* 0x0000000b8f8f7c23 */ /* 0x000fe200080100b3 */
[----:B------:R-:W-:-:S02]  /*6ef0*/  HFMA2 R129, -RZ, RZ, 0, 0 ;  /* 0x00000000ff817431 */ /* 0x000fc400000001ff */
[--C-:B------:R-:W-:Y:S02]  /*6f00*/  @P6 HADD2.F32 R108, -RZ, R98.reuse.H0_H0 ;  /* 0x20000062ff6c6230 */ /* 0x100fe40000004100 */
[----:B------:R-:W-:Y:S01]  /*6f10*/  FMUL.FTZ R97, R97, UR23 ;  /* 0x0000001761617c20 */ /* 0x000fe20008410000 */
[----:B------:R-:W-:Y:S02]  /*6f20*/  @P5 HADD2.F32 R130, -RZ, R98.H1_H1 ;  /* 0x30000062ff825230 */ /* 0x000fe40000004100 */
[----:B------:R-:W-:Y:S01]  /*6f30*/  FMUL.FTZ R98, R138, UR7 ;  /* 0x000000078a627c20 */ /* 0x000fe20008410000 */
[----:B------:R-:W-:Y:S01]  /*6f40*/  FADD.FTZ R141, R141, -R140 ;  /* 0x8000008c8d8d7221 */ /* 0x000fe20000010000 */
[----:B------:R-:W-:Y:S01]  /*6f50*/  FADD.FTZ R142, R142, -R143 ;  /* 0x8000008f8e8e7221 */ /* 0x000fe20000010000 */
[----:B------:R-:W-:Y:S01]  /*6f60*/  @P6 FMUL.FTZ R129, R108, R97 ;  /* 0x000000616c816220 */ /* 0x000fe20000410000 */
[----:B------:R-:W-:Y:S01]  /*6f70*/  FMUL.FTZ R109, R98, UR23 ;  /* 0x00000017626d7c20 */ /* 0x000fe20008410000 */
[----:B------:R-:W-:Y:S01]  /*6f80*/  FFMA.FTZ R98, R141, UR10, R94 ;  /* 0x0000000a8d627c23 */ /* 0x000fe2000801005e */
[----:B------:R-:W-:Y:S01]  /*6f90*/  FFMA.FTZ R108, R142, UR10, R95 ;  /* 0x0000000a8e6c7c23 */ /* 0x000fe2000801005f */
[----:B------:R-:W-:-:S02]  /*6fa0*/  HFMA2 R118, -RZ, RZ, 0, 0 ;  /* 0x00000000ff767431 */ /* 0x000fc400000001ff */
[--C-:B------:R-:W-:Y:S02]  /*6fb0*/  @P6 HADD2.F32 R128, -RZ, R46.reuse.H0_H0 ;  /* 0x2000002eff806230 */ /* 0x100fe40000004100 */
[----:B------:R-:W-:Y:S01]  /*6fc0*/  FMUL.FTZ R98, R98, UR7 ;  /* 0x0000000762627c20 */ /* 0x000fe20008410000 */
[----:B------:R-:W-:Y:S01]  /*6fd0*/  FMUL.FTZ R108, R108, UR7 ;  /* 0x000000076c6c7c20 */ /* 0x000fe20008410000 */
[--C-:B------:R-:W-:Y:S01]  /*6fe0*/  @P4 HADD2.F32 R133, -RZ, R99.reuse.H0_H0 ;  /* 0x20000063ff854230 */ /* 0x100fe20000004100 */
[----:B------:R-:W-:Y:S01]  /*6ff0*/  MOV R102, RZ ;  /* 0x000000ff00667202 */ /* 0x000fe20000000f00 */
[----:B------:R-:W-:Y:S02]  /*7000*/  @P3 HADD2.F32 R137, -RZ, R99.H1_H1 ;  /* 0x30000063ff893230 */ /* 0x000fe40000004100 */
[----:B------:R-:W-:Y:S02]  /*7010*/  HFMA2 R99, -RZ, RZ, 0, 0 ;  /* 0x00000000ff637431 */ /* 0x000fe400000001ff */
[----:B------:R-:W-:-:S02]  /*7020*/  @P5 HADD2.F32 R132, -RZ, R46.H1_H1 ;  /* 0x3000002eff845230 */ /* 0x000fc40000004100 */
[----:B------:R-:W-:Y:S01]  /*7030*/  @P6 FMUL.FTZ R102, R128, R97 ;  /* 0x0000006180666220 */ /* 0x000fe20000410000 */
[--C-:B------:R-:W-:Y:S02]  /*7040*/  @P4 HADD2.F32 R135, -RZ, R47.reuse.H0_H0 ;  /* 0x2000002fff874230 */ /* 0x100fe40000004100 */
[----:B------:R-:W-:Y:S01]  /*7050*/  FMUL.FTZ R98, R98, UR23 ;  /* 0x0000001762627c20 */ /* 0x000fe20008410000 */
[----:B------:R-:W-:Y:S02]  /*7060*/  @P3 HADD2.F32 R139, -RZ, R47.H1_H1 ;  /* 0x3000002fff8b3230 */ /* 0x000fe40000004100 */
[----:B------:R-:W-:Y:S01]  /*7070*/  FMUL.FTZ R108, R108, UR23 ;  /* 0x000000176c6c7c20 */ /* 0x000fe20008410000 */
[-C--:B------:R-:W-:Y:S01]  /*7080*/  @P5 FMUL.FTZ R118, R130, R109.reuse ;  /* 0x0000006d82765220 */ /* 0x080fe20000410000 */
[----:B------:R-:W-:Y:S02]  /*7090*/  MOV R97, RZ ;  /* 0x000000ff00617202 */ /* 0x000fe40000000f00 */
[----:B------:R-:W-:Y:S01]  /*70a0*/  CS2R R130, SRZ ;  /* 0x0000000000827805 */ /* 0x000fe2000001ff00 */
[----:B------:R-:W-:Y:S01]  /*70b0*/  @P5 FMUL.FTZ R97, R132, R109 ;  /* 0x0000006d84615220 */ /* 0x000fe20000410000 */
[----:B------:R-:W-:Y:S01]  /*70c0*/  @P4 FMUL.FTZ R99, R135, R98 ;  /* 0x0000006287634220 */ /* 0x000fe20000410000 */
[----:B------:R-:W-:Y:S01]  /*70d0*/  @P3 FMUL.FTZ R130, R139, R108 ;  /* 0x0000006c8b823220 */ /* 0x000fe20000410000 */
[----:B------:R-:W-:Y:S01]  /*70e0*/  @P4 FMUL.FTZ R131, R133, R98 ;  /* 0x0000006285834220 */ /* 0x000fe20000410000 */
[----:B------:R-:W-:Y:S01]  /*70f0*/  MOV R128, RZ ;  /* 0x000000ff00807202 */ /* 0x000fe20000000f00 */
[----:B------:R-:W-:Y:S01]  /*7100*/  @P3 FMUL.FTZ R128, R137, R108 ;  /* 0x0000006c89803220 */ /* 0x000fe20000410000 */
[----:B------:R-:W-:-:S02]  /*7110*/  F2FP.F16.F32.PACK_AB R98, R97, R102 ;  /* 0x000000666162723e */ /* 0x000fc400000000ff */
[----:B------:R-:W-:Y:S02]  /*7120*/  F2FP.F16.F32.PACK_AB R97, R103, R96 ;  /* 0x000000606761723e */ /* 0x000fe400000000ff */
[----:B------:R-:W-:Y:S02]  /*7130*/  F2FP.F16.F32.PACK_AB R96, R100, R101 ;  /* 0x000000656460723e */ /* 0x000fe400000000ff */
[----:B------:R-:W-:Y:S01]  /*7140*/  F2FP.F16.F32.PACK_AB R99, R130, R99 ;  /* 0x000000638263723e */ /* 0x000fe200000000ff */
[----:B------:R-:W-:Y:S06]  /*7150*/  BRA `(.L_x_10368) ;  /* 0x0000000c00987947 */ /* 0x000fec0003800000 */
.L_x_10366:
        /* <DEDUP_REMOVED lines=10> */
[----:B------:R-:W-:Y:S01]  /*7200*/  FMUL.FTZ R56, R57, UR10 ;  /* 0x0000000a39387c20 */ /* 0x000fe20008410000 */
[----:B------:R-:W-:Y:S01]  /*7210*/  FFMA.FTZ R62, R131, UR11, R179 ;  /* 0x0000000b833e7c23 */ /* 0x000fe200080100b3 */
[----:B------:R-:W-:Y:S01]  /*7220*/  FMUL.FTZ R57, R133, UR10 ;  /* 0x0000000a85397c20 */ /* 0x000fe20008410000 */
[----:B------:R-:W-:Y:S01]  /*7230*/  FADD.FTZ R134, R134, -R59 ;  /* 0x8000003b86867221 */ /* 0x000fe20000010000 */
[----:B------:R-:W0:Y:S01]  /*7240*/  @P5 LDC R61, c[0x0][0x408] ;  /* 0x00010200ff3d5b82 */ /* 0x000e220000000800 */
[----:B------:R-:W-:Y:S01]  /*7250*/  @P5 FMUL.FTZ R0, R56, UR7 ;  /* 0x0000000738005c20 */ /* 0x000fe20008410000 */
[----:B------:R-:W-:-:S02]  /*7260*/  HFMA2 R115, -RZ, RZ, 0, 0 ;  /* 0x00000000ff737431 */ /* 0x000fc400000001ff */
[----:B------:R-:W-:Y:S01]  /*7270*/  @P5 FMUL.FTZ R60, R56, UR7 ;  /* 0x00000007383c5c20 */ /* 0x000fe20008410000 */
[--C-:B-----5:R-:W-:Y:S02]  /*7280*/  @P5 HADD2.F32 R59, -RZ, R96.reuse.H0_H0 ;  /* 0x20000060ff3b5230 */ /* 0x120fe40000004100 */
[----:B------:R-:W-:Y:S01]  /*7290*/  @P6 FMUL.FTZ R58, R57, UR7 ;  /* 0x00000007393a6c20 */ /* 0x000fe20008410000 */
[----:B------:R-:W-:Y:S01]  /*72a0*/  FADD.FTZ R135, R135, -R62 ;  /* 0x8000003e87877221 */ /* 0x000fe20000010000 */
[----:B------:R-:W-:Y:S01]  /*72b0*/  @P6 HADD2.F32 R96, -RZ, R96.H1_H1 ;  /* 0x30000060ff606230 */ /* 0x000fe20000004100 */
[----:B------:R-:W1:Y:S01]  /*72c0*/  @P5 LDC R63, c[0x0][0x408] ;  /* 0x00010200ff3f5b82 */ /* 0x000e620000000800 */
[--C-:B------:R-:W-:Y:S01]  /*72d0*/  FFMA.FTZ R136, R136, UR11, R179.reuse ;  /* 0x0000000b88887c23 */ /* 0x100fe200080100b3 */
[--C-:B------:R-:W-:Y:S01]  /*72e0*/  FFMA.FTZ R138, R138, UR11, R179.reuse ;  /* 0x0000000b8a8a7c23 */ /* 0x100fe200080100b3 */
[--C-:B------:R-:W-:Y:S01]  /*72f0*/  FFMA.FTZ R140, R140, UR11, R179.reuse ;  /* 0x0000000b8c8c7c23 */ /* 0x100fe200080100b3 */
[----:B------:R-:W-:Y:S01]  /*7300*/  FFMA.FTZ R143, R143, UR11, R179 ;  /* 0x0000000b8f8f7c23 */ /* 0x000fe200080100b3 */
[----:B------:R-:W-:Y:S01]  /*7310*/  FADD.FTZ R136, R137, -R136 ;  /* 0x8000008889887221 */ /* 0x000fe20000010000 */
[----:B------:R-:W-:Y:S01]  /*7320*/  FADD.FTZ R138, R139, -R138 ;  /* 0x8000008a8b8a7221 */ /* 0x000fe20000010000 */
[----:B------:R-:W-:Y:S01]  /*7330*/  FADD.FTZ R140, R141, -R140 ;  /* 0x8000008c8d8c7221 */ /* 0x000fe20000010000 */
[----:B------:R-:W2:Y:S01]  /*7340*/  @P6 LDC R101, c[0x0][0x408] ;  /* 0x00010200ff656b82 */ /* 0x000ea20000000800 */
[----:B------:R-:W-:-:S07]  /*7350*/  FADD.FTZ R143, R142, -R143 ;  /* 0x8000008f8e8f7221 */ /* 0x000fce0000010000 */
[----:B------:R-:W3:Y:S01]  /*7360*/  @P6 LDC R103, c[0x0][0x408] ;  /* 0x00010200ff676b82 */ /* 0x000ee20000000800 */
[----:B0-----:R-:W-:Y:S01]  /*7370*/  @P5 FMUL.FTZ R0, R0, R61 ;  /* 0x0000003d00005220 */ /* 0x001fe20000410000 */
[----:B------:R-:W-:-:S03]  /*7380*/  @P5 HADD2.F32 R61, -RZ, R44.H0_H0 ;  /* 0x2000002cff3d5230 */ /* 0x000fc60000004100 */
[----:B------:R-:W-:Y:S01]  /*7390*/  @P5 FMUL.FTZ R115, R59, R0 ;  /* 0x000000003b735220 */ /* 0x000fe20000410000 */
[----:B------:R-:W-:Y:S02]  /*73a0*/  MOV R0, RZ ;  /* 0x000000ff00007202 */ /* 0x000fe40000000f00 */
[----:B------:R-:W0:Y:S01]  /*73b0*/  @P3 LDC R119, c[0x0][0x408] ;  /* 0x00010200ff773b82 */ /* 0x000e220000000800 */
[----:B-1----:R-:W-:Y:S01]  /*73c0*/  @P5 FMUL.FTZ R62, R60, R63 ;  /* 0x0000003f3c3e5220 */ /* 0x002fe20000410000 */
[----:B------:R-:W-:Y:S01]  /*73d0*/  @P6 FMUL.FTZ R60, R57, UR7 ;  /* 0x00000007393c6c20 */ /* 0x000fe20008410000 */
[----:B------:R-:W-:-:S05]  /*73e0*/  @P6 HADD2.F32 R63, -RZ, R44.H1_H1 ;  /* 0x3000002cff3f6230 */ /* 0x000fca0000004100 */
[----:B------:R-:W1:Y:S01]  /*73f0*/  @P3 LDC R129, c[0x0][0x408] ;  /* 0x00010200ff813b82 */ /* 0x000e620000000800 */
[----:B--2---:R-:W-:Y:S01]  /*7400*/  @P6 FMUL.FTZ R59, R58, R101 ;  /* 0x000000653a3b6220 */ /* 0x004fe20000410000 */
[----:B------:R-:W-:Y:S01]  /*7410*/  FMUL.FTZ R58, R134, UR10 ;  /* 0x0000000a863a7c20 */ /* 0x000fe20008410000 */
[----:B------:R-:W-:Y:S02]  /*7420*/  CS2R R100, SRZ ;  /* 0x0000000000647805 */ /* 0x000fe4000001ff00 */
[----:B------:R-:W-:Y:S01]  /*7430*/  @P6 FMUL.FTZ R0, R96, R59 ;  /* 0x0000003b60006220 */ /* 0x000fe20000410000 */
[----:B------:R-:W-:Y:S01]  /*7440*/  @P5 FMUL.FTZ R100, R61, R62 ;  /* 0x0000003e3d645220 */ /* 0x000fe20000410000 */
[----:B------:R-:W-:Y:S01]  /*7450*/  FMUL.FTZ R59, R135, UR10 ;  /* 0x0000000a873b7c20 */ /* 0x000fe20008410000 */
[----:B------:R-:W2:Y:S01]  /*7460*/  @P4 LDC R114, c[0x0][0x408] ;  /* 0x00010200ff724b82 */ /* 0x000ea20000000800 */
[----:B---3--:R-:W-:Y:S01]  /*7470*/  @P6 FMUL.FTZ R102, R60, R103 ;  /* 0x000000673c666220 */ /* 0x008fe20000410000 */
[C---:B------:R-:W-:Y:S01]  /*7480*/  @P3 FMUL.FTZ R60, R58.reuse, UR7 ;  /* 0x000000073a3c3c20 */ /* 0x040fe20008410000 */
[----:B------:R-:W-:Y:S01]  /*7490*/  @P3 FMUL.FTZ R62, R58, UR7 ;  /* 0x000000073a3e3c20 */ /* 0x000fe20008410000 */
[----:B------:R-:W-:Y:S01]  /*74a0*/  LOP3.LUT P5, RZ, R109, 0xff00, RZ, 0xc0, !PT ;  /* 0x0000ff006dff7812 */ /* 0x000fe200078ac0ff */
[----:B------:R-:W-:Y:S01]  /*74b0*/  @P6 FMUL.FTZ R101, R63, R102 ;  /* 0x000000663f656220 */ /* 0x000fe20000410000 */
[----:B------:R-:W-:Y:S01]  /*74c0*/  LOP3.LUT P6, RZ, R109, 0xff, RZ, 0xc0, !PT ;  /* 0x000000ff6dff7812 */ /* 0x000fe200078cc0ff */
[----:B------:R-:W-:Y:S01]  /*74d0*/  @P3 HADD2.F32 R63, -RZ, R97.H0_H0 ;  /* 0x20000061ff3f3230 */ /* 0x000fe20000004100 */
[----:B------:R-:W3:Y:S01]  /*74e0*/  @P4 LDC R131, c[0x0][0x408] ;  /* 0x00010200ff834b82 */ /* 0x000ee20000000800 */
[----:B0-----:R-:W-:Y:S01]  /*74f0*/  @P3 FMUL.FTZ R60, R60, R119 ;  /* 0x000000773c3c3220 */ /* 0x001fe20000410000 */
[----:B------:R-:W-:-:S02]  /*7500*/  HFMA2 R119, -RZ, RZ, 0, 0 ;  /* 0x00000000ff777431 */ /* 0x000fc400000001ff */
[C---:B------:R-:W-:Y:S01]  /*7510*/  @P4 FMUL.FTZ R61, R59.reuse, UR7 ;  /* 0x000000073b3d4c20 */ /* 0x040fe20008410000 */
[----:B------:R-:W-:Y:S01]  /*7520*/  @P4 FMUL.FTZ R96, R59, UR7 ;  /* 0x000000073b604c20 */ /* 0x000fe20008410000 */
[----:B------:R-:W-:Y:S01]  /*7530*/  CS2R R102, SRZ ;  /* 0x0000000000667805 */ /* 0x000fe2000001ff00 */
[----:B------:R-:W-:Y:S01]  /*7540*/  @P3 FMUL.FTZ R119, R63, R60 ;  /* 0x0000003c3f773220 */ /* 0x000fe20000410000 */
[----:B------:R-:W-:Y:S02]  /*7550*/  @P3 HADD2.F32 R60, -RZ, R45.H0_H0 ;  /* 0x2000002dff3c3230 */ /* 0x000fe40000004100 */
[----:B-1----:R-:W-:Y:S01]  /*7560*/  @P3 FMUL.FTZ R129, R62, R129 ;  /* 0x000000813e813220 */ /* 0x002fe20000410000 */
[----:B------:R-:W-:Y:S01]  /*7570*/  @P4 HADD2.F32 R62, -RZ, R97.H1_H1 ;  /* 0x30000061ff3e4230 */ /* 0x000fe20000004100 */
[----:B------:R-:W0:Y:S01]  /*7580*/  @P6 LDC R118, c[0x0][0x408] ;  /* 0x00010200ff766b82 */ /* 0x000e220000000800 */
[----:B------:R-:W-:Y:S02]  /*7590*/  @P4 HADD2.F32 R63, -RZ, R45.H1_H1 ;  /* 0x3000002dff3f4230 */ /* 0x000fe40000004100 */
[----:B------:R-:W-:Y:S01]  /*75a0*/  @P3 FMUL.FTZ R102, R60, R129 ;  /* 0x000000813c663220 */ /* 0x000fe20000410000 */
[----:B------:R-:W-:Y:S01]  /*75b0*/  ISETP.GE.U32.AND P3, PT, R108, RZ, PT ;  /* 0x000000ff6c00720c */ /* 0x000fe20003f66070 */
[----:B--2---:R-:W-:Y:S01]  /*75c0*/  @P4 FMUL.FTZ R61, R61, R114 ;  /* 0x000000723d3d4220 */ /* 0x004fe20000410000 */
[----:B------:R-:W-:Y:S01]  /*75d0*/  MOV R114, RZ ;  /* 0x000000ff00727202 */ /* 0x000fe20000000f00 */
[----:B------:R-:W-:Y:S01]  /*75e0*/  FMUL.FTZ R60, R136, UR10 ;  /* 0x0000000a883c7c20 */ /* 0x000fe20008410000 */
[----:B------:R-:W-:Y:S01]  /*75f0*/  ISETP.GE.U32.AND.EX P3, PT, R109, 0x1000000, PT, P3 ;  /* 0x010000006d00780c */ /* 0x000fe20003f66130 */
[----:B------:R-:W1:Y:S01]  /*7600*/  @P6 LDC R108, c[0x0][0x408] ;  /* 0x00010200ff6c6b82 */ /* 0x000e620000000800 */
[----:B------:R-:W-:Y:S01]  /*7610*/  @P4 FMUL.FTZ R114, R62, R61 ;  /* 0x0000003d3e724220 */ /* 0x000fe20000410000 */
[----:B------:R-:W-:Y:S01]  /*7620*/  @P6 FMUL.FTZ R61, R60, UR7 ;  /* 0x000000073c3d6c20 */ /* 0x000fe20008410000 */
[----:B------:R-:W-:-:S02]  /*7630*/  HFMA2 R129, -RZ, RZ, 0, 0 ;  /* 0x00000000ff817431 */ /* 0x000fc400000001ff */
[----:B---3--:R-:W-:Y:S01]  /*7640*/  @P4 FMUL.FTZ R96, R96, R131 ;  /* 0x0000008360604220 */ /* 0x008fe20000410000 */
[--C-:B------:R-:W-:Y:S02]  /*7650*/  @P6 HADD2.F32 R97, -RZ, R98.reuse.H0_H0 ;  /* 0x20000062ff616230 */ /* 0x100fe40000004100 */
[----:B------:R-:W-:Y:S02]  /*7660*/  @P5 HADD2.F32 R128, -RZ, R98.H1_H1 ;  /* 0x30000062ff805230 */ /* 0x000fe40000004100 */
[----:B------:R-:W-:Y:S01]  /*7670*/  @P4 FMUL.FTZ R103, R63, R96 ;  /* 0x000000603f674220 */ /* 0x000fe20000410000 */
[----:B------:R-:W-:Y:S01]  /*7680*/  LOP3.LUT P4, RZ, R109, 0xff0000, RZ, 0xc0, !PT ;  /* 0x00ff00006dff7812 */ /* 0x000fe2000788c0ff */
[----:B------:R-:W2:Y:S01]  /*7690*/  @P5 LDC R130, c[0x0][0x408] ;  /* 0x00010200ff825b82 */ /* 0x000ea20000000800 */
[----:B------:R-:W-:Y:S01]  /*76a0*/  @P6 FMUL.FTZ R63, R60, UR7 ;  /* 0x000000073c3f6c20 */ /* 0x000fe20008410000 */
[----:B------:R-:W-:Y:S01]  /*76b0*/  MOV R98, RZ ;  /* 0x000000ff00627202 */ /* 0x000fe20000000f00 */
[----:B0-----:R-:W-:Y:S01]  /*76c0*/  @P6 FMUL.FTZ R62, R61, R118 ;  /* 0x000000763d3e6220 */ /* 0x001fe20000410000 */
[----:B------:R-:W-:-:S04]  /*76d0*/  FMUL.FTZ R61, R138, UR10 ;  /* 0x0000000a8a3d7c20 */ /* 0x000fc80008410000 */
[----:B------:R-:W0:Y:S01]  /*76e0*/  @P5 LDC R132, c[0x0][0x408] ;  /* 0x00010200ff845b82 */ /* 0x000e220000000800 */
[----:B------:R-:W-:Y:S02]  /*76f0*/  HFMA2 R118, -RZ, RZ, 0, 0 ;  /* 0x00000000ff767431 */ /* 0x000fe400000001ff */
[----:B------:R-:W-:Y:S01]  /*7700*/  @P6 FMUL.FTZ R129, R97, R62 ;  /* 0x0000003e61816220 */ /* 0x000fe20000410000 */
[----:B------:R-:W-:Y:S01]  /*7710*/  @P5 FMUL.FTZ R97, R61, UR7 ;  /* 0x000000073d615c20 */ /* 0x000fe20008410000 */
[----:B------:R-:W-:Y:S01]  /*7720*/  FMUL.FTZ R62, R140, UR10 ;  /* 0x0000000a8c3e7c20 */ /* 0x000fe20008410000 */
[----:B------:R-:W-:Y:S02]  /*7730*/  @P4 HADD2.F32 R96, -RZ, R99.H0_H0 ;  /* 0x20000063ff604230 */ /* 0x000fe40000004100 */
[----:B-1----:R-:W-:Y:S01]  /*7740*/  @P6 FMUL.FTZ R109, R63, R108 ;  /* 0x0000006c3f6d6220 */ /* 0x002fe20000410000 */
[----:B------:R-:W-:Y:S01]  /*7750*/  @P5 FMUL.FTZ R63, R61, UR7 ;  /* 0x000000073d3f5c20 */ /* 0x000fe20008410000 */
[----:B------:R-:W1:Y:S01]  /*7760*/  @P4 LDC R133, c[0x0][0x408] ;  /* 0x00010200ff854b82 */ /* 0x000e620000000800 */
[----:B------:R-:W-:-:S02]  /*7770*/  @P6 HADD2.F32 R108, -RZ, R46.H0_H0 ;  /* 0x2000002eff6c6230 */ /* 0x000fc40000004100 */
[----:B------:R-:W-:-:S03]  /*7780*/  @P3 HADD2.F32 R99, -RZ, R99.H1_H1 ;  /* 0x30000063ff633230 */ /* 0x000fc60000004100 */
[----:B------:R-:W-:Y:S01]  /*7790*/  @P6 FMUL.FTZ R98, R108, R109 ;  /* 0x0000006d6c626220 */ /* 0x000fe20000410000 */
[----:B------:R-:W-:Y:S01]  /*77a0*/  @P5 HADD2.F32 R108, -RZ, R46.H1_H1 ;  /* 0x3000002eff6c5230 */ /* 0x000fe20000004100 */
[----:B------:R-:W3:Y:S01]  /*77b0*/  @P4 LDC R134, c[0x0][0x408] ;  /* 0x00010200ff864b82 */ /* 0x000ee20000000800 */
[----:B--2---:R-:W-:Y:S01]  /*77c0*/  @P5 FMUL.FTZ R63, R63, R130 ;  /* 0x000000823f3f5220 */ /* 0x004fe20000410000 */
[----:B------:R-:W-:-:S03]  /*77d0*/  MOV R109, RZ ;  /* 0x000000ff006d7202 */ /* 0x000fc60000000f00 */
[----:B------:R-:W-:Y:S01]  /*77e0*/  @P5 FMUL.FTZ R118, R128, R63 ;  /* 0x0000003f80765220 */ /* 0x000fe20000410000 */
[----:B------:R-:W-:Y:S01]  /*77f0*/  FMUL.FTZ R63, R143, UR10 ;  /* 0x0000000a8f3f7c20 */ /* 0x000fe20008410000 */
[C---:B------:R-:W-:Y:S01]  /*7800*/  @P4 FMUL.FTZ R128, R62.reuse, UR7 ;  /* 0x000000073e804c20 */ /* 0x040fe20008410000 */
[----:B------:R-:W2:Y:S01]  /*7810*/  @P3 LDC R139, c[0x0][0x408] ;  /* 0x00010200ff8b3b82 */ /* 0x000ea20000000800 */
[----:B0-----:R-:W-:Y:S01]  /*7820*/  @P5 FMUL.FTZ R131, R97, R132 ;  /* 0x0000008461835220 */ /* 0x001fe20000410000 */
[----:B------:R-:W-:Y:S01]  /*7830*/  @P4 FMUL.FTZ R97, R62, UR7 ;  /* 0x000000073e614c20 */ /* 0x000fe20008410000 */
[----:B------:R-:W-:Y:S01]  /*7840*/  @P3 FMUL.FTZ R130, R63, UR7 ;  /* 0x000000073f823c20 */ /* 0x000fe20008410000 */
[----:B------:R-:W-:Y:S02]  /*7850*/  @P4 HADD2.F32 R132, -RZ, R47.H0_H0 ;  /* 0x2000002fff844230 */ /* 0x000fe40000004100 */
[----:B------:R-:W-:Y:S01]  /*7860*/  @P5 FMUL.FTZ R109, R108, R131 ;  /* 0x000000836c6d5220 */ /* 0x000fe20000410000 */
[----:B------:R-:W-:Y:S01]  /*7870*/  HFMA2 R131, -RZ, RZ, 0, 0 ;  /* 0x00000000ff837431 */ /* 0x000fe200000001ff */
[----:B------:R-:W-:Y:S01]  /*7880*/  MOV R108, RZ ;  /* 0x000000ff006c7202 */ /* 0x000fe20000000f00 */
[----:B------:R-:W0:Y:S01]  /*7890*/  @P3 LDC R137, c[0x0][0x408] ;  /* 0x00010200ff893b82 */ /* 0x000e220000000800 */
[----:B-1----:R-:W-:Y:S01]  /*78a0*/  @P4 FMUL.FTZ R135, R128, R133 ;  /* 0x0000008580874220 */ /* 0x002fe20000410000 */
[----:B------:R-:W-:Y:S01]  /*78b0*/  HFMA2 R133, -RZ, RZ, 0, 0 ;  /* 0x00000000ff857431 */ /* 0x000fe200000001ff */
[----:B------:R-:W-:-:S02]  /*78c0*/  MOV R128, RZ ;  /* 0x000000ff00807202 */ /* 0x000fc40000000f00 */
[----:B------:R-:W-:Y:S01]  /*78d0*/  @P4 FMUL.FTZ R108, R132, R135 ;  /* 0x00000087846c4220 */ /* 0x000fe20000410000 */
[----:B------:R-:W-:Y:S01]  /*78e0*/  F2FP.F16.F32.PACK_AB R98, R109, R98 ;  /* 0x000000626d62723e */ /* 0x000fe200000000ff */
[----:B---3--:R-:W-:Y:S01]  /*78f0*/  @P4 FMUL.FTZ R97, R97, R134 ;  /* 0x0000008661614220 */ /* 0x008fe20000410000 */
[----:B------:R-:W-:-:S03]  /*7900*/  @P3 HADD2.F32 R134, -RZ, R47.H1_H1 ;  /* 0x3000002fff863230 */ /* 0x000fc60000004100 */
[----:B------:R-:W-:Y:S01]  /*7910*/  @P4 FMUL.FTZ R131, R96, R97 ;  /* 0x0000006160834220 */ /* 0x000fe20000410000 */
[----:B------:R-:W-:Y:S02]  /*7920*/  F2FP.F16.F32.PACK_AB R96, R101, R100 ;  /* 0x000000646560723e */ /* 0x000fe400000000ff */
[----:B------:R-:W-:Y:S01]  /*7930*/  F2FP.F16.F32.PACK_AB R97, R103, R102 ;  /* 0x000000666761723e */ /* 0x000fe200000000ff */
[----:B--2---:R-:W-:-:S04]  /*7940*/  @P3 FMUL.FTZ R139, R130, R139 ;  /* 0x0000008b828b3220 */ /* 0x004fc80000410000 */
[----:B------:R-:W-:Y:S01]  /*7950*/  @P3 FMUL.FTZ R133, R134, R139 ;  /* 0x0000008b86853220 */ /* 0x000fe20000410000 */
[----:B0-----:R-:W-:-:S04]  /*7960*/  @P3 FMUL.FTZ R130, R130, R137 ;  /* 0x0000008982823220 */ /* 0x001fc80000410000 */
[----:B------:R-:W-:Y:S01]  /*7970*/  @P3 FMUL.FTZ R128, R99, R130 ;  /* 0x0000008263803220 */ /* 0x000fe20000410000 */
[----:B------:R-:W-:Y:S01]  /*7980*/  F2FP.F16.F32.PACK_AB R99, R133, R108 ;  /* 0x0000006c8563723e */ /* 0x000fe200000000ff */
[----:B------:R-:W-:Y:S06]  /*7990*/  BRA `(.L_x_10368) ;  /* 0x0000000400887947 */ /* 0x000fec0003800000 */
.L_x_10369:
        /* <DEDUP_REMOVED lines=8> */
[----:B------:R-:W-:Y:S01]  /*7a20*/  FMUL.FTZ R102, R132, UR10 ;  /* 0x0000000a84667c20 */ /* 0x000fe20008410000 */
[C---:B------:R-:W-:Y:S01]  /*7a30*/  LOP3.LUT P5, RZ, R108.reuse, 0xff0000, RZ, 0xc0, !PT ;  /* 0x00ff00006cff7812 */ /* 0x040fe200078ac0ff */
[----:B------:R-:W-:Y:S01]  /*7a40*/  FMUL.FTZ R133, R133, UR10 ;  /* 0x0000000a85857c20 */ /* 0x000fe20008410000 */
[----:B------:R-:W-:Y:S01]  /*7a50*/  LOP3.LUT P6, RZ, R108, 0xff000000, RZ, 0xc0, !PT ;  /* 0xff0000006cff7812 */ /* 0x000fe200078cc0ff */
[----:B------:R-:W-:Y:S01]  /*7a60*/  FMUL.FTZ R102, R102, UR7 ;  /* 0x0000000766667c20 */ /* 0x000fe20008410000 */
[----:B------:R-:W-:Y:S01]  /*7a70*/  FADD.FTZ R134, R134, -R101 ;  /* 0x8000006586867221 */ /* 0x000fe20000010000 */
[----:B-----5:R-:W-:-:S02]  /*7a80*/  @P3 HADD2.F32 R103, -RZ, R96.H0_H0 ;  /* 0x20000060ff673230 */ /* 0x020fc40000004100 */
[----:B------:R-:W-:Y:S01]  /*7a90*/  FADD.FTZ R135, R135, -R100 ;  /* 0x8000006487877221 */ /* 0x000fe20000010000 */
[----:B------:R-:W-:Y:S02]  /*7aa0*/  @P3 HADD2.F32 R119, -RZ, R44.H0_H0 ;  /* 0x2000002cff773230 */ /* 0x000fe40000004100 */
[----:B------:R-:W-:Y:S01]  /*7ab0*/  FMUL.FTZ R102, R102, UR23 ;  /* 0x0000001766667c20 */ /* 0x000fe20008410000 */
[----:B------:R-:W-:Y:S01]  /*7ac0*/  @P4 HADD2.F32 R129, -RZ, R96.H1_H1 ;  /* 0x30000060ff814230 */ /* 0x000fe20000004100 */
[----:B------:R-:W-:Y:S02]  /*7ad0*/  CS2R R114, SRZ ;  /* 0x0000000000727805 */ /* 0x000fe4000001ff00 */
[----:B------:R-:W-:Y:S01]  /*7ae0*/  CS2R R100, SRZ ;  /* 0x0000000000647805 */ /* 0x000fe2000001ff00 */
[----:B------:R-:W-:Y:S01]  /*7af0*/  FMUL.FTZ R96, R133, UR7 ;  /* 0x0000000785607c20 */ /* 0x000fe20008410000 */
[----:B------:R-:W-:Y:S02]  /*7b00*/  HFMA2 R0, -RZ, RZ, 0, 0 ;  /* 0x00000000ff007431 */ /* 0x000fe400000001ff */
[-C--:B------:R-:W-:Y:S01]  /*7b10*/  @P3 FMUL.FTZ R115, R103, R102.reuse ;  /* 0x0000006667733220 */ /* 0x080fe20000410000 */
[----:B------:R-:W-:Y:S01]  /*7b20*/  @P3 FMUL.FTZ R101, R119, R102 ;  /* 0x0000006677653220 */ /* 0x000fe20000410000 */
[----:B------:R-:W-:-:S02]  /*7b30*/  @P4 HADD2.F32 R131, -RZ, R44.H1_H1 ;  /* 0x3000002cff834230 */ /* 0x000fc40000004100 */
[----:B------:R-:W-:Y:S01]  /*7b40*/  FMUL.FTZ R102, R134, UR10 ;  /* 0x0000000a86667c20 */ /* 0x000fe20008410000 */
[----:B------:R-:W-:Y:S01]  /*7b50*/  FMUL.FTZ R118, R135, UR10 ;  /* 0x0000000a87767c20 */ /* 0x000fe20008410000 */
[----:B------:R-:W-:Y:S01]  /*7b60*/  FMUL.FTZ R96, R96, UR23 ;  /* 0x0000001760607c20 */ /* 0x000fe20008410000 */
[----:B------:R-:W-:Y:S02]  /*7b70*/  @P6 HADD2.F32 R133, -RZ, R45.H1_H1 ;  /* 0x3000002dff856230 */ /* 0x000fe40000004100 */
[----:B------:R-:W-:Y:S01]  /*7b80*/  FMUL.FTZ R102, R102, UR7 ;  /* 0x0000000766667c20 */ /* 0x000fe20008410000 */
[----:B------:R-:W-:Y:S01]  /*7b90*/  FMUL.FTZ R118, R118, UR7 ;  /* 0x0000000776767c20 */ /* 0x000fe20008410000 */
[-C--:B------:R-:W-:Y:S01]  /*7ba0*/  @P4 FMUL.FTZ R0, R129, R96.reuse ;  /* 0x0000006081004220 */ /* 0x080fe20000410000 */
[----:B------:R-:W-:Y:S01]  /*7bb0*/  @P4 FMUL.FTZ R100, R131, R96 ;  /* 0x0000006083644220 */ /* 0x000fe20000410000 */
[----:B------:R-:W-:Y:S02]  /*7bc0*/  HFMA2 R96, -RZ, RZ, 0, 0 ;  /* 0x00000000ff607431 */ /* 0x000fe400000001ff */
[----:B------:R-:W-:-:S02]  /*7bd0*/  @P5 HADD2.F32 R129, -RZ, R97.H0_H0 ;  /* 0x20000061ff815230 */ /* 0x000fc40000004100 */
[----:B------:R-:W-:Y:S01]  /*7be0*/  FMUL.FTZ R102, R102, UR23 ;  /* 0x0000001766667c20 */ /* 0x000fe20008410000 */
[----:B------:R-:W-:Y:S02]  /*7bf0*/  @P6 HADD2.F32 R131, -RZ, R97.H1_H1 ;  /* 0x30000061ff836230 */ /* 0x000fe40000004100 */
[----:B------:R-:W-:Y:S01]  /*7c00*/  FMUL.FTZ R118, R118, UR23 ;  /* 0x0000001776767c20 */ /* 0x000fe20008410000 */
[----:B------:R-:W-:Y:S01]  /*7c10*/  @P5 HADD2.F32 R97, -RZ, R45.H0_H0 ;  /* 0x2000002dff615230 */ /* 0x000fe20000004100 */
        /* <DEDUP_REMOVED lines=8> */
[--C-:B------:R-:W-:Y:S01]  /*7ca0*/  FFMA.FTZ R138, R138, UR11, R179.reuse ;  /* 0x0000000b8a8a7c23 */ /* 0x100fe200080100b3 */
[----:B------:R-:W-:Y:S01]  /*7cb0*/  LOP3.LUT P5, RZ, R109, 0xff00, RZ, 0xc0, !PT ;  /* 0x0000ff006dff7812 */ /* 0x000fe200078ac0ff */
[----:B------:R-:W-:Y:S01]  /*7cc0*/  FADD.FTZ R136, R137, -R136 ;  /* 0x8000008889887221 */ /* 0x000fe20000010000 */
[----:B------:R-:W-:Y:S01]  /*7cd0*/  ISETP.GE.U32.AND P3, PT, R108, RZ, PT ;  /* 0x000000ff6c00720c */ /* 0x000fe20003f66070 */
[----:B------:R-:W-:Y:S01]  /*7ce0*/  FADD.FTZ R138, R139, -R138 ;  /* 0x8000008a8b8a7221 */ /* 0x000fe20000010000 */
[C---:B------:R-:W-:Y:S01]  /*7cf0*/  LOP3.LUT P4, RZ, R109.reuse, 0xff0000, RZ, 0xc0, !PT ;  /* 0x00ff00006dff7812 */ /* 0x040fe2000788c0ff */
[----:B------:R-:W-:Y:S01]  /*7d00*/  FMUL.FTZ R97, R136, UR10 ;  /* 0x0000000a88617c20 */ /* 0x000fe20008410000 */
[----:B------:R-:W-:Y:S01]  /*7d10*/  ISETP.GE.U32.AND.EX P3, PT, R109, 0x1000000, PT, P3 ;  /* 0x010000006d00780c */ /* 0x000fe20003f66130 */
[----:B------:R-:W-:Y:S01]  /*7d20*/  FMUL.FTZ R138, R138, UR10 ;  /* 0x0000000a8a8a7c20 */ /* 0x000fe20008410000 */
        /* <DEDUP_REMOVED lines=12> */
[----:B------:R-:W-:Y:S01]  /*7df0*/  FMUL.FTZ R98, R140, UR10 ;  /* 0x0000000a8c627c20 */ /* 0x000fe20008410000 */
[----:B------:R-:W-:Y:S01]  /*7e00*/  FMUL.FTZ R108, R143, UR10 ;  /* 0x0000000a8f6c7c20 */ /* 0x000fe20008410000 */
        /* <DEDUP_REMOVED lines=26> */
[----:B------:R-:W-:-:S07]  /*7fb0*/  F2FP.F16.F32.PACK_AB R99, R130, R99 ;  /* 0x000000638263723e */ /* 0x000fce00000000ff */
.L_x_10368:
[----:B------:R-:W0:Y:S01]  /*7fc0*/  @P0 LDC.64 R100, c[0x0][0x478] ;  /* 0x00011e00ff640b82 */ /* 0x000e220000000a00 */
[----:B------:R-:W-:Y:S01]  /*7fd0*/  MOV R108, 0x10 ;  /* 0x00000010006c7802 */ /* 0x000fe20000000f00 */
[----:B------:R-:W-:-:S04]  /*7fe0*/  IMAD.WIDE.U32 R102, R183, 0x10, R200 ;  /* 0x00000010b7667825 */ /* 0x000fc800078e00c8 */
[----:B------:R-:W-:-:S04]  /*7ff0*/  IMAD.WIDE.U32 R108, R177, R108, UR24 ;  /* 0x00000018b16c7e25 */ /* 0x000fc8000f8e006c */
        /* <DEDUP_REMOVED lines=8> */
[----:B0-----:R-:W-:-:S05]  /*8080*/  @P0 IMAD.WIDE.U32 R100, R183, 0x20, R100 ;  /* 0x00000020b7640825 */ /* 0x001fca00078e0064 */
[----:B------:R-:W-:Y:S04]  /*8090*/  @P0 STG.E.128 desc[UR16][R100.64], R56 ;  /* 0x0000003864000986 */ /* 0x000fe8000c101d10 */
[----:B------:R-:W-:Y:S04]  /*80a0*/  @P0 STG.E.128 desc[UR16][R100.64+0x10], R60 ;  /* 0x0000103c64000986 */ /* 0x000fe8000c101d10 */
[----:B------:R0:W-:Y:S04]  /*80b0*/  STG.E.128 desc[UR16][R102.64], R96 ;  /* 0x0000006066007986 */ /* 0x0001e8000c101d10 */
[----:B0-----:R0:W5:Y:S01]  /*80c0*/  LDG.E.128 R96, desc[UR16][R108.64] ;  /* 0x000000106c607981 */ /* 0x001162000c1e1d00 */
[----:B------:R-:W-:Y:S05]  /*80d0*/  @!P1 BRA `(.L_x_10370) ;  /* 0x0000000c00409947 */ /* 0x000fea0003800000 */
        /* <DEDUP_REMOVED lines=10> */
[----:B------:R-:W-:Y:S02]  /*8180*/  HFMA2 R107, -RZ, RZ, 0, 0 ;  /* 0x00000000ff6b7431 */ /* 0x000fe400000001ff */
[----:B------:R-:W-:Y:S01]  /*8190*/  FFMA.FTZ R57, R120, UR10, R65 ;  /* 0x0000000a78397c23 */ /* 0x000fe20008010041 */
[----:B------:R-:W-:Y:S01]  /*81a0*/  CS2R R100, SRZ ;  /* 0x0000000000647805 */ /* 0x000fe2000001ff00 */
[----:B------:R-:W-:Y:S01]  /*81b0*/  FMUL.FTZ R0, R56, UR7 ;  /* 0x0000000738007c20 */ /* 0x000fe20008410000 */
[----:B------:R-:W-:Y:S01]  /*81c0*/  LOP3.LUT P3, RZ, R104, 0xff0000, RZ, 0xc0, !PT ;  /* 0x00ff000068ff7812 */ /* 0x000fe2000786c0ff */
[----:B------:R-:W-:-:S02]  /*81d0*/  @P1 HADD2.F32 R59, -RZ, R40.H0_H0 ;  /* 0x20000028ff3b1230 */ /* 0x000fc40000004100 */
[----:B------:R-:W-:Y:S01]  /*81e0*/  FFMA.FTZ R60, R123, UR11, R179 ;  /* 0x0000000b7b3c7c23 */ /* 0x000fe200080100b3 */
[----:B------:R-:W-:Y:S01]  /*81f0*/  FMUL.FTZ R0, R0, UR23 ;  /* 0x0000001700007c20 */ /* 0x000fe20008410000 */
[--C-:B-----5:R-:W-:Y:S01]  /*8200*/  @P1 HADD2.F32 R58, -RZ, R96.reuse.H0_H0 ;  /* 0x20000060ff3a1230 */ /* 0x120fe20000004100 */
[----:B------:R-:W-:Y:S01]  /*8210*/  LOP3.LUT P6, RZ, R104, 0xff000000, RZ, 0xc0, !PT ;  /* 0xff00000068ff7812 */ /* 0x000fe200078cc0ff */
[----:B------:R-:W-:Y:S01]  /*8220*/  FADD.FTZ R62, R111, -R60 ;  /* 0x8000003c6f3e7221 */ /* 0x000fe20000010000 */
[C---:B------:R-:W-:Y:S01]  /*8230*/  @P1 FMUL.FTZ R100, R0.reuse, R59 ;  /* 0x0000003b00641220 */ /* 0x040fe20000410000 */
[----:B------:R-:W-:Y:S01]  /*8240*/  FMUL.FTZ R59, R57, UR7 ;  /* 0x00000007393b7c20 */ /* 0x000fe20008410000 */
[----:B------:R-:W-:Y:S01]  /*8250*/  @P1 FMUL.FTZ R107, R0, R58 ;  /* 0x0000003a006b1220 */ /* 0x000fe20000410000 */
[----:B------:R-:W-:Y:S01]  /*8260*/  FFMA.FTZ R58, R61, UR10, R66 ;  /* 0x0000000a3d3a7c23 */ /* 0x000fe20008010042 */
[----:B------:R-:W-:Y:S02]  /*8270*/  @P4 HADD2.F32 R96, -RZ, R96.H1_H1 ;  /* 0x30000060ff604230 */ /* 0x000fe40000004100 */
[----:B------:R-:W-:Y:S01]  /*8280*/  FMUL.FTZ R103, R59, UR23 ;  /* 0x000000173b677c20 */ /* 0x000fe20008410000 */
[----:B------:R-:W-:-:S02]  /*8290*/  @P4 HADD2.F32 R59, -RZ, R40.H1_H1 ;  /* 0x30000028ff3b4230 */ /* 0x000fc40000004100 */
[----:B------:R-:W-:Y:S01]  /*82a0*/  FMUL.FTZ R60, R58, UR7 ;  /* 0x000000073a3c7c20 */ /* 0x000fe20008410000 */
[----:B------:R-:W-:Y:S01]  /*82b0*/  MOV R0, RZ ;  /* 0x000000ff00007202 */ /* 0x000fe20000000f00 */
[C---:B------:R-:W-:Y:S01]  /*82c0*/  @P4 FMUL.FTZ R0, R103.reuse, R96 ;  /* 0x0000006067004220 */ /* 0x040fe20000410000 */
[----:B0-----:R-:W-:Y:S02]  /*82d0*/  HFMA2 R109, -RZ, RZ, 0, 0 ;  /* 0x00000000ff6d7431 */ /* 0x001fe400000001ff */
[----:B------:R-:W-:Y:S01]  /*82e0*/  @P4 FMUL.FTZ R101, R103, R59 ;  /* 0x0000003b67654220 */ /* 0x000fe20000410000 */
[----:B------:R-:W-:Y:S02]  /*82f0*/  @P3 HADD2.F32 R59, -RZ, R41.H0_H0 ;  /* 0x20000029ff3b3230 */ /* 0x000fe40000004100 */
[----:B------:R-:W-:Y:S01]  /*8300*/  FMUL.FTZ R60, R60, UR23 ;  /* 0x000000173c3c7c20 */ /* 0x000fe20008410000 */
[--C-:B------:R-:W-:Y:S01]  /*8310*/  @P3 HADD2.F32 R61, -RZ, R97.reuse.H0_H0 ;  /* 0x20000061ff3d3230 */ /* 0x100fe20000004100 */
[----:B------:R-:W-:Y:S01]  /*8320*/  MOV R96, RZ ;  /* 0x000000ff00607202 */ /* 0x000fe20000000f00 */
[----:B------:R-:W-:Y:S01]  /*8330*/  FFMA.FTZ R63, R124, UR11, R179 ;  /* 0x0000000b7c3f7c23 */ /* 0x000fe200080100b3 */
[----:B------:R-:W-:Y:S01]  /*8340*/  @P3 FMUL.FTZ R96, R60, R59 ;  /* 0x0000003b3c603220 */ /* 0x000fe20000410000 */
[----:B------:R-:W-:Y:S01]  /*8350*/  LOP3.LUT P5, RZ, R105, 0xff, RZ, 0xc0, !PT ;  /* 0x000000ff69ff7812 */ /* 0x000fe200078ac0ff */
[----:B------:R-:W-:Y:S01]  /*8360*/  FFMA.FTZ R59, R62, UR10, R67 ;  /* 0x0000000a3e3b7c23 */ /* 0x000fe20008010043 */
[----:B------:R-:W-:Y:S01]  /*8370*/  @P3 FMUL.FTZ R109, R60, R61 ;  /* 0x0000003d3c6d3220 */ /* 0x000fe20000410000 */
[----:B------:R-:W-:Y:S01]  /*8380*/  FADD.FTZ R63, R112, -R63 ;  /* 0x8000003f703f7221 */ /* 0x000fe20000010000 */
[----:B------:R-:W-:Y:S01]  /*8390*/  FFMA.FTZ R102, R125, UR11, R179 ;  /* 0x0000000b7d667c23 */ /* 0x000fe200080100b3 */
[----:B------:R-:W-:Y:S01]  /*83a0*/  FMUL.FTZ R60, R59, UR7 ;  /* 0x000000073b3c7c20 */ /* 0x000fe20008410000 */
[----:B------:R-:W-:Y:S01]  /*83b0*/  ISETP.GE.U32.AND P1, PT, R104, RZ, PT ;  /* 0x000000ff6800720c */ /* 0x000fe20003f26070 */
[----:B------:R-:W-:Y:S01]  /*83c0*/  @P6 HADD2.F32 R97, -RZ, R97.H1_H1 ;  /* 0x30000061ff616230 */ /* 0x000fe20000004100 */
[----:B------:R-:W-:Y:S01]  /*83d0*/  LOP3.LUT P4, RZ, R105, 0xff00, RZ, 0xc0, !PT ;  /* 0x0000ff0069ff7812 */ /* 0x000fe2000788c0ff */
[----:B------:R-:W-:Y:S01]  /*83e0*/  FMUL.FTZ R111, R60, UR23 ;  /* 0x000000173c6f7c20 */ /* 0x000fe20008410000 */
[----:B------:R-:W-:Y:S01]  /*83f0*/  FFMA.FTZ R60, R63, UR10, R68 ;  /* 0x0000000a3f3c7c23 */ /* 0x000fe20008010044 */
[----:B------:R-:W-:Y:S01]  /*8400*/  LOP3.LUT P3, RZ, R105, 0xff0000, RZ, 0xc0, !PT ;  /* 0x00ff000069ff7812 */ /* 0x000fe2000786c0ff */
[----:B------:R-:W-:Y:S01]  /*8410*/  FADD.FTZ R62, R113, -R102 ;  /* 0x80000066713e7221 */ /* 0x000fe20000010000 */
[----:B------:R-:W-:-:S02]  /*8420*/  ISETP.GE.U32.AND.EX P1, PT, R105, 0x1000000, PT, P1 ;  /* 0x010000006900780c */ /* 0x000fc40003f26110 */
[----:B------:R-:W-:Y:S01]  /*8430*/  CS2R R104, SRZ ;  /* 0x0000000000687805 */ /* 0x000fe2000001ff00 */
[----:B------:R-:W-:Y:S01]  /*8440*/  @P5 FMUL.FTZ R63, R60, UR7 ;  /* 0x000000073c3f5c20 */ /* 0x000fe20008410000 */
[--C-:B------:R-:W-:Y:S01]  /*8450*/  FFMA.FTZ R126, R126, UR11, R179.reuse ;  /* 0x0000000b7e7e7c23 */ /* 0x100fe200080100b3 */
[----:B------:R-:W-:Y:S01]  /*8460*/  FFMA.FTZ R106, R127, UR11, R179 ;  /* 0x0000000b7f6a7c23 */ /* 0x000fe200080100b3 */
[----:B------:R-:W-:Y:S01]  /*8470*/  @P6 FMUL.FTZ R104, R111, R97 ;  /* 0x000000616f686220 */ /* 0x000fe20000410000 */
[----:B------:R-:W-:Y:S02]  /*8480*/  HFMA2 R97, -RZ, RZ, 0, 0 ;  /* 0x00000000ff617431 */ /* 0x000fe400000001ff */
[----:B------:R-:W-:Y:S01]  /*8490*/  FFMA.FTZ R61, R62, UR10, R69 ;  /* 0x0000000a3e3d7c23 */ /* 0x000fe20008010045 */
[----:B------:R-:W-:Y:S02]  /*84a0*/  @P5 HADD2.F32 R102, -RZ, R98.H0_H0 ;  /* 0x20000062ff665230 */ /* 0x000fe40000004100 */
[----:B------:R-:W-:Y:S01]  /*84b0*/  @P5 FMUL.FTZ R63, R63, UR23 ;  /* 0x000000173f3f5c20 */ /* 0x000fe20008410000 */
[----:B------:R-:W-:-:S02]  /*84c0*/  @P6 HADD2.F32 R62, -RZ, R41.H1_H1 ;  /* 0x30000029ff3e6230 */ /* 0x000fc40000004100 */
[----:B------:R-:W-:Y:S01]  /*84d0*/  FADD.FTZ R117, R117, -R126 ;  /* 0x8000007e75757221 */ /* 0x000fe20000010000 */
[----:B------:R-:W-:Y:S01]  /*84e0*/  FADD.FTZ R114, R121, -R106 ;  /* 0x8000006a79727221 */ /* 0x000fe20000010000 */
[----:B------:R-:W-:Y:S01]  /*84f0*/  @P5 FMUL.FTZ R105, R102, R63 ;  /* 0x0000003f66695220 */ /* 0x000fe20000410000 */
[----:B------:R-:W-:Y:S01]  /*8500*/  @P4 FMUL.FTZ R108, R61, UR7 ;  /* 0x000000073d6c4c20 */ /* 0x000fe20008410000 */
[----:B------:R-:W-:Y:S01]  /*8510*/  @P6 FMUL.FTZ R97, R111, R62 ;  /* 0x0000003e6f616220 */ /* 0x000fe20000410000 */
[----:B------:R-:W-:Y:S01]  /*8520*/  FFMA.FTZ R62, R117, UR10, R70 ;  /* 0x0000000a753e7c23 */ /* 0x000fe20008010046 */
[----:B------:R-:W-:Y:S01]  /*8530*/  FFMA.FTZ R63, R114, UR10, R71 ;  /* 0x0000000a723f7c23 */ /* 0x000fe20008010047 */
[----:B------:R-:W-:Y:S01]  /*8540*/  @P5 FMUL.FTZ R112, R60, UR7 ;  /* 0x000000073c705c20 */ /* 0x000fe20008410000 */
[----:B------:R-:W-:Y:S02]  /*8550*/  HFMA2 R106, -RZ, RZ, 0, 0 ;  /* 0x00000000ff6a7431 */ /* 0x000fe400000001ff */
[----:B------:R-:W-:-:S02]  /*8560*/  @P4 HADD2.F32 R103, -RZ, R98.H1_H1 ;  /* 0x30000062ff674230 */ /* 0x000fc40000004100 */
[----:B------:R-:W-:Y:S01]  /*8570*/  @P4 FMUL.FTZ R117, R61, UR7 ;  /* 0x000000073d754c20 */ /* 0x000fe20008410000 */
[--C-:B------:R-:W-:Y:S02]  /*8580*/  @P3 HADD2.F32 R110, -RZ, R99.reuse.H0_H0 ;  /* 0x20000063ff6e3230 */ /* 0x100fe40000004100 */
[----:B------:R-:W-:Y:S01]  /*8590*/  @P4 FMUL.FTZ R108, R108, UR23 ;  /* 0x000000176c6c4c20 */ /* 0x000fe20008410000 */
[----:B------:R-:W-:Y:S02]  /*85a0*/  @P1 HADD2.F32 R115, -RZ, R99.H1_H1 ;  /* 0x30000063ff731230 */ /* 0x000fe40000004100 */
[----:B------:R-:W-:Y:S01]  /*85b0*/  @P3 FMUL.FTZ R118, R62, UR7 ;  /* 0x000000073e763c20 */ /* 0x000fe20008410000 */
[--C-:B------:R-:W-:Y:S02]  /*85c0*/  @P5 HADD2.F32 R99, -RZ, R42.reuse.H0_H0 ;  /* 0x2000002aff635230 */ /* 0x100fe40000004100 */
[----:B------:R-:W-:Y:S01]  /*85d0*/  FMUL.FTZ R114, R63, UR7 ;  /* 0x000000073f727c20 */ /* 0x000fe20008410000 */
[----:B------:R-:W-:Y:S01]  /*85e0*/  @P5 FMUL.FTZ R112, R112, UR23 ;  /* 0x0000001770705c20 */ /* 0x000fe20008410000 */
[----:B------:R-:W-:-:S02]  /*85f0*/  @P4 HADD2.F32 R102, -RZ, R42.H1_H1 ;  /* 0x3000002aff664230 */ /* 0x000fc40000004100 */
[----:B------:R-:W-:Y:S01]  /*8600*/  @P4 FMUL.FTZ R117, R117, UR23 ;  /* 0x0000001775754c20 */ /* 0x000fe20008410000 */
[--C-:B------:R-:W-:Y:S01]  /*8610*/  @P3 HADD2.F32 R113, -RZ, R43.reuse.H0_H0 ;  /* 0x2000002bff713230 */ /* 0x100fe20000004100 */
[----:B------:R-:W-:Y:S01]  /*8620*/  MOV R98, RZ ;  /* 0x000000ff00627202 */ /* 0x000fe20000000f00 */
[----:B------:R-:W-:Y:S02]  /*8630*/  @P1 HADD2.F32 R116, -RZ, R43.H1_H1 ;  /* 0x3000002bff741230 */ /* 0x000fe40000004100 */
[----:B------:R-:W-:Y:S01]  /*8640*/  @P4 FMUL.FTZ R106, R103, R108 ;  /* 0x0000006c676a4220 */ /* 0x000fe20000410000 */
[----:B------:R-:W-:Y:S01]  /*8650*/  @P3 FMUL.FTZ R118, R118, UR23 ;  /* 0x0000001776763c20 */ /* 0x000fe20008410000 */
[----:B------:R-:W-:Y:S01]  /*8660*/  FMUL.FTZ R114, R114, UR23 ;  /* 0x0000001772727c20 */ /* 0x000fe20008410000 */
[----:B------:R-:W-:Y:S01]  /*8670*/  @P5 FMUL.FTZ R98, R112, R99 ;  /* 0x0000006370625220 */ /* 0x000fe20000410000 */
[----:B------:R-:W-:Y:S01]  /*8680*/  @P3 FMUL.FTZ R103, R62, UR7 ;  /* 0x000000073e673c20 */ /* 0x000fe20008410000 */
[----:B------:R-:W-:Y:S01]  /*8690*/  MOV R99, RZ ;  /* 0x000000ff00637202 */ /* 0x000fe20000000f00 */
[----:B------:R-:W-:Y:S01]  /*86a0*/  HFMA2 R111, -RZ, RZ, 0, 0 ;  /* 0x00000000ff6f7431 */ /* 0x000fe200000001ff */
[----:B------:R-:W-:Y:S01]  /*86b0*/  MOV R112, RZ ;  /* 0x000000ff00707202 */ /* 0x000fe20000000f00 */
[----:B------:R-:W-:Y:S01]  /*86c0*/  HFMA2 R108, -RZ, RZ, 0, 0 ;  /* 0x00000000ff6c7431 */ /* 0x000fe200000001ff */
[----:B------:R-:W-:Y:S01]  /*86d0*/  MOV R119, RZ ;  /* 0x000000ff00777202 */ /* 0x000fe20000000f00 */
[----:B------:R-:W-:Y:S01]  /*86e0*/  @P4 FMUL.FTZ R99, R117, R102 ;  /* 0x0000006675634220 */ /* 0x000fe20000410000 */
[----:B------:R-:W-:Y:S01]  /*86f0*/  @P3 FMUL.FTZ R112, R118, R113 ;  /* 0x0000007176703220 */ /* 0x000fe20000410000 */
[C---:B------:R-:W-:Y:S01]  /*8700*/  @P1 FMUL.FTZ R119, R114.reuse, R116 ;  /* 0x0000007472771220 */ /* 0x040fe20000410000 */
[----:B------:R-:W-:Y:S01]  /*8710*/  @P3 FMUL.FTZ R103, R103, UR23 ;  /* 0x0000001767673c20 */ /* 0x000fe20008410000 */
[----:B------:R-:W-:Y:S01]  /*8720*/  F2FP.F16.F32.PACK_AB R97, R97, R96 ;  /* 0x000000606161723e */ /* 0x000fe200000000ff */
[----:B------:R-:W-:Y:S01]  /*8730*/  @P1 FMUL.FTZ R108, R114, R115 ;  /* 0x00000073726c1220 */ /* 0x000fe20000410000 */
[----:B------:R-:W-:Y:S01]  /*8740*/  F2FP.F16.F32.PACK_AB R98, R99, R98 ;  /* 0x000000626362723e */ /* 0x000fe200000000ff */
[----:B------:R-:W-:Y:S01]  /*8750*/  @P3 FMUL.FTZ R111, R110, R103 ;  /* 0x000000676e6f3220 */ /* 0x000fe20000410000 */
[----:B------:R-:W-:-:S02]  /*8760*/  F2FP.F16.F32.PACK_AB R96, R101, R100 ;  /* 0x000000646560723e */ /* 0x000fc400000000ff */
[----:B------:R-:W-:Y:S01]  /*8770*/  F2FP.F16.F32.PACK_AB R99, R119, R112 ;  /* 0x000000707763723e */ /* 0x000fe200000000ff */
[----:B------:R-:W-:Y:S06]  /*8780*/  BRA `(.L_x_10372) ;  /* 0x0000001000d07947 */ /* 0x000fec0003800000 */
.L_x_10371:
[--C-:B------:R-:W-:Y:S01]  /*8790*/  FFMA.FTZ R101, R116, UR11, R179.reuse ;  /* 0x0000000b74657c23 */ /* 0x100fe200080100b3 */
[----:B------:R-:W-:Y:S01]  /*87a0*/  LOP3.LUT P1, RZ, R104, 0xff, RZ, 0xc0, !PT ;  /* 0x000000ff68ff7812 */ /* 0x000fe2000782c0ff */
[----:B------:R-:W-:Y:S01]  /*87b0*/  FFMA.FTZ R120, R120, UR11, R179 ;  /* 0x0000000b78787c23 */ /* 0x000fe200080100b3 */
[----:B------:R-:W-:Y:S01]  /*87c0*/  LOP3.LUT P4, RZ, R104, 0xff00, RZ, 0xc0, !PT ;  /* 0x0000ff0068ff7812 */ /* 0x000fe2000788c0ff */
[----:B------:R-:W-:Y:S01]  /*87d0*/  FADD.FTZ R101, R106, -R101 ;  /* 0x800000656a657221 */ /* 0x000fe20000010000 */
[----:B------:R-:W-:Y:S01]  /*87e0*/  FFMA.FTZ R103, R122, UR11, R179 ;  /* 0x0000000b7a677c23 */ /* 0x000fe200080100b3 */
[----:B------:R-:W-:Y:S01]  /*87f0*/  FADD.FTZ R120, R107, -R120 ;  /* 0x800000786b787221 */ /* 0x000fe20000010000 */
[----:B------:R-:W-:Y:S02]  /*8800*/  HFMA2 R107, -RZ, RZ, 0, 0 ;  /* 0x00000000ff6b7431 */ /* 0x000fe400000001ff */
[----:B------:R-:W-:Y:S01]  /*8810*/  FFMA.FTZ R0, R101, UR10, R64 ;  /* 0x0000000a65007c23 */ /* 0x000fe20008010040 */
[----:B0-----:R-:W-:Y:S01]  /*8820*/  FADD.FTZ R109, R110, -R103 ;  /* 0x800000676e6d7221 */ /* 0x001fe20000010000 */
[----:B------:R-:W-:Y:S01]  /*8830*/  FFMA.FTZ R120, R120, UR10, R65 ;  /* 0x0000000a78787c23 */ /* 0x000fe20008010041 */
[----:B------:R-:W-:Y:S01]  /*8840*/  LOP3.LUT P3, RZ, R104, 0xff0000, RZ, 0xc0, !PT ;  /* 0x00ff000068ff7812 */ /* 0x000fe2000786c0ff */
[----:B------:R-:W-:Y:S01]  /*8850*/  FMUL.FTZ R0, R0, UR7 ;  /* 0x0000000700007c20 */ /* 0x000fe20008410000 */
[----:B------:R-:W-:Y:S01]  /*8860*/  FFMA.FTZ R102, R123, UR11, R179 ;  /* 0x0000000b7b667c23 */ /* 0x000fe200080100b3 */
[----:B-----5:R-:W-:Y:S01]  /*8870*/  @P1 HADD2.F32 R101, -RZ, R96.H0_H0 ;  /* 0x20000060ff651230 */ /* 0x020fe20000004100 */
[----:B------:R-:W-:Y:S01]  /*8880*/  MOV R100, RZ ;  /* 0x000000ff00647202 */ /* 0x000fe20000000f00 */
[----:B------:R-:W-:-:S02]  /*8890*/  @P1 HADD2.F32 R103, -RZ, R40.H0_H0 ;  /* 0x20000028ff671230 */ /* 0x000fc40000004100 */
[----:B------:R-:W-:Y:S01]  /*88a0*/  FMUL.FTZ R0, R0, UR23 ;  /* 0x0000001700007c20 */ /* 0x000fe20008410000 */
[----:B------:R-:W-:Y:S01]  /*88b0*/  FADD.FTZ R108, R111, -R102 ;  /* 0x800000666f6c7221 */ /* 0x000fe20000010000 */
[----:B------:R-:W-:Y:S01]  /*88c0*/  @P4 HADD2.F32 R111, -RZ, R40.H1_H1 ;  /* 0x30000028ff6f4230 */ /* 0x000fe20000004100 */
[----:B------:R-:W-:Y:S01]  /*88d0*/  LOP3.LUT P6, RZ, R104, 0xff000000, RZ, 0xc0, !PT ;  /* 0xff00000068ff7812 */ /* 0x000fe200078cc0ff */
[-C--:B------:R-:W-:Y:S01]  /*88e0*/  @P1 FMUL.FTZ R107, R101, R0.reuse ;  /* 0x00000000656b1220 */ /* 0x080fe20000410000 */
[----:B------:R-:W-:Y:S01]  /*88f0*/  @P1 FMUL.FTZ R100, R103, R0 ;  /* 0x0000000067641220 */ /* 0x000fe20000410000 */
[----:B------:R-:W-:Y:S01]  /*8900*/  FMUL.FTZ R101, R120, UR7 ;  /* 0x0000000778657c20 */ /* 0x000fe20008410000 */
[----:B------:R-:W-:Y:S02]  /*8910*/  @P4 HADD2.F32 R103, -RZ, R96.H1_H1 ;  /* 0x30000060ff674230 */ /* 0x000fe40000004100 */
[----:B------:R-:W-:Y:S02]  /*8920*/  HFMA2 R0, -RZ, RZ, 0, 0 ;  /* 0x00000000ff007431 */ /* 0x000fe400000001ff */
[----:B------:R-:W-:Y:S01]  /*8930*/  FFMA.FTZ R96, R109, UR10, R66 ;  /* 0x0000000a6d607c23 */ /* 0x000fe20008010042 */
[----:B------:R-:W-:Y:S01]  /*8940*/  FMUL.FTZ R102, R101, UR23 ;  /* 0x0000001765667c20 */ /* 0x000fe20008410000 */
[----:B------:R-:W-:Y:S01]  /*8950*/  MOV R101, RZ ;  /* 0x000000ff00657202 */ /* 0x000fe20000000f00 */
[----:B------:R-:W-:Y:S01]  /*8960*/  FFMA.FTZ R114, R125, UR11, R179 ;  /* 0x0000000b7d727c23 */ /* 0x000fe200080100b3 */
[----:B------:R-:W-:Y:S01]  /*8970*/  FMUL.FTZ R96, R96, UR7 ;  /* 0x0000000760607c20 */ /* 0x000fe20008410000 */
[-C--:B------:R-:W-:Y:S01]  /*8980*/  @P4 FMUL.FTZ R0, R103, R102.reuse ;  /* 0x0000006667004220 */ /* 0x080fe20000410000 */
[----:B------:R-:W-:Y:S01]  /*8990*/  @P4 FMUL.FTZ R101, R111, R102 ;  /* 0x000000666f654220 */ /* 0x000fe20000410000 */
[----:B------:R-:W-:-:S02]  /*89a0*/  @P3 HADD2.F32 R102, -RZ, R41.H0_H0 ;  /* 0x20000029ff663230 */ /* 0x000fc40000004100 */
[----:B------:R-:W-:Y:S01]  /*89b0*/  FMUL.FTZ R103, R96, UR23 ;  /* 0x0000001760677c20 */ /* 0x000fe20008410000 */
[----:B------:R-:W-:Y:S01]  /*89c0*/  MOV R96, RZ ;  /* 0x000000ff00607202 */ /* 0x000fe20000000f00 */
[----:B------:R-:W-:Y:S02]  /*89d0*/  HFMA2 R109, -RZ, RZ, 0, 0 ;  /* 0x00000000ff6d7431 */ /* 0x000fe400000001ff */
[--C-:B------:R-:W-:Y:S02]  /*89e0*/  @P3 HADD2.F32 R106, -RZ, R97.reuse.H0_H0 ;  /* 0x20000061ff6a3230 */ /* 0x100fe40000004100 */
[-C--:B------:R-:W-:Y:S01]  /*89f0*/  @P3 FMUL.FTZ R96, R102, R103.reuse ;  /* 0x0000006766603220 */ /* 0x080fe20000410000 */
[----:B------:R-:W-:Y:S01]  /*8a00*/  FFMA.FTZ R102, R108, UR10, R67 ;  /* 0x0000000a6c667c23 */ /* 0x000fe20008010043 */
[----:B------:R-:W-:Y:S01]  /*8a10*/  LOP3.LUT P5, RZ, R105, 0xff, RZ, 0xc0, !PT ;  /* 0x000000ff69ff7812 */ /* 0x000fe200078ac0ff */
[----:B------:R-:W-:Y:S01]  /*8a20*/  FADD.FTZ R114, R113, -R114 ;  /* 0x8000007271727221 */ /* 0x000fe20000010000 */
[----:B------:R-:W-:Y:S01]  /*8a30*/  LOP3.LUT P4, RZ, R105, 0xff00, RZ, 0xc0, !PT ;  /* 0x0000ff0069ff7812 */ /* 0x000fe2000788c0ff */
[----:B------:R-:W-:Y:S01]  /*8a40*/  FMUL.FTZ R102, R102, UR7 ;  /* 0x0000000766667c20 */ /* 0x000fe20008410000 */
[----:B------:R-:W-:Y:S01]  /*8a50*/  @P3 FMUL.FTZ R109, R106, R103 ;  /* 0x000000676a6d3220 */ /* 0x000fe20000410000 */
[----:B------:R-:W-:Y:S01]  /*8a60*/  ISETP.GE.U32.AND P1, PT, R104, RZ, PT ;  /* 0x000000ff6800720c */ /* 0x000fe20003f26070 */
[----:B------:R-:W-:Y:S01]  /*8a70*/  FFMA.FTZ R115, R124, UR11, R179 ;  /* 0x0000000b7c737c23 */ /* 0x000fe200080100b3 */
[----:B------:R-:W-:Y:S01]  /*8a80*/  FMUL.FTZ R103, R102, UR23 ;  /* 0x0000001766677c20 */ /* 0x000fe20008410000 */
[----:B------:R-:W-:-:S02]  /*8a90*/  @P6 HADD2.F32 R106, -RZ, R97.H1_H1 ;  /* 0x30000061ff6a6230 */ /* 0x000fc40000004100 */
[----:B------:R-:W-:Y:S01]  /*8aa0*/  FFMA.FTZ R102, R114, UR10, R69 ;  /* 0x0000000a72667c23 */ /* 0x000fe20008010045 */
[C---:B------:R-:W-:Y:S01]  /*8ab0*/  LOP3.LUT P3, RZ, R105.reuse, 0xff0000, RZ, 0xc0, !PT ;  /* 0x00ff000069ff7812 */ /* 0x040fe2000786c0ff */
[----:B------:R-:W-:Y:S01]  /*8ac0*/  FADD.FTZ R115, R112, -R115 ;  /* 0x8000007370737221 */ /* 0x000fe20000010000 */
[----:B------:R-:W-:Y:S02]  /*8ad0*/  ISETP.GE.U32.AND.EX P1, PT, R105, 0x1000000, PT, P1 ;  /* 0x010000006900780c */ /* 0x000fe40003f26110 */
[----:B------:R-:W-:Y:S01]  /*8ae0*/  CS2R R104, SRZ ;  /* 0x0000000000687805 */ /* 0x000fe2000001ff00 */
[----:B------:R-:W-:Y:S01]  /*8af0*/  FMUL.FTZ R102, R102, UR7 ;  /* 0x0000000766667c20 */ /* 0x000fe20008410000 */
[--C-:B------:R-:W-:Y:S01]  /*8b00*/  FFMA.FTZ R126, R126, UR11, R179.reuse ;  /* 0x0000000b7e7e7c23 */ /* 0x100fe200080100b3 */
[----:B------:R-:W-:Y:S01]  /*8b10*/  FFMA.FTZ R116, R127, UR11, R179 ;  /* 0x0000000b7f747c23 */ /* 0x000fe200080100b3 */
[----:B------:R-:W-:Y:S01]  /*8b20*/  @P6 FMUL.FTZ R104, R106, R103 ;  /* 0x000000676a686220 */ /* 0x000fe20000410000 */
[----:B------:R-:W-:-:S02]  /*8b30*/  @P5 HADD2.F32 R111, -RZ, R98.H0_H0 ;  /* 0x20000062ff6f5230 */ /* 0x000fc40000004100 */
[----:B------:R-:W-:Y:S02]  /*8b40*/  HFMA2 R106, -RZ, RZ, 0, 0 ;  /* 0x00000000ff6a7431 */ /* 0x000fe400000001ff */
[----:B------:R-:W-:Y:S02]  /*8b50*/  @P4 HADD2.F32 R110, -RZ, R98.H1_H1 ;  /* 0x30000062ff6e4230 */ /* 0x000fe40000004100 */
[----:B------:R-:W-:Y:S01]  /*8b60*/  FFMA.FTZ R98, R115, UR10, R68 ;  /* 0x0000000a73627c23 */ /* 0x000fe20008010044 */
[----:B------:R-:W-:Y:S01]  /*8b70*/  FMUL.FTZ R113, R102, UR23 ;  /* 0x0000001766717c20 */ /* 0x000fe20008410000 */
[----:B------:R-:W-:Y:S01]  /*8b80*/  FADD.FTZ R117, R117, -R126 ;  /* 0x8000007e75757221 */ /* 0x000fe20000010000 */
[----:B------:R-:W-:Y:S01]  /*8b90*/  FADD.FTZ R116, R121, -R116 ;  /* 0x8000007479747221 */ /* 0x000fe20000010000 */
[----:B------:R-:W-:Y:S01]  /*8ba0*/  FMUL.FTZ R98, R98, UR7 ;  /* 0x0000000762627c20 */ /* 0x000fe20008410000 */
[----:B------:R-:W-:Y:S01]  /*8bb0*/  @P4 FMUL.FTZ R106, R110, R113 ;  /* 0x000000716e6a4220 */ /* 0x000fe20000410000 */
[----:B------:R-:W-:Y:S01]  /*8bc0*/  FFMA.FTZ R102, R117, UR10, R70 ;  /* 0x0000000a75667c23 */ /* 0x000fe20008010046 */
[----:B------:R-:W-:Y:S01]  /*8bd0*/  FFMA.FTZ R110, R116, UR10, R71 ;  /* 0x0000000a746e7c23 */ /* 0x000fe20008010047 */
[----:B------:R-:W-:-:S02]  /*8be0*/  @P5 HADD2.F32 R115, -RZ, R42.H0_H0 ;  /* 0x2000002aff735230 */ /* 0x000fc40000004100 */
[----:B------:R-:W-:Y:S01]  /*8bf0*/  FMUL.FTZ R98, R98, UR23 ;  /* 0x0000001762627c20 */ /* 0x000fe20008410000 */
[--C-:B------:R-:W-:Y:S02]  /*8c00*/  @P3 HADD2.F32 R119, -RZ, R99.reuse.H0_H0 ;  /* 0x20000063ff773230 */ /* 0x100fe40000004100 */
[----:B------:R-:W-:Y:S02]  /*8c10*/  HFMA2 R97, -RZ, RZ, 0, 0 ;  /* 0x00000000ff617431 */ /* 0x000fe400000001ff */
[----:B------:R-:W-:Y:S02]  /*8c20*/  @P1 HADD2.F32 R121, -RZ, R99.H1_H1 ;  /* 0x30000063ff791230 */ /* 0x000fe40000004100 */
[----:B------:R-:W-:Y:S01]  /*8c30*/  FMUL.FTZ R102, R102, UR7 ;  /* 0x0000000766667c20 */ /* 0x000fe20008410000 */
[----:B------:R-:W-:Y:S01]  /*8c40*/  FMUL.FTZ R110, R110, UR7 ;  /* 0x000000076e6e7c20 */ /* 0x000fe20008410000 */
[----:B------:R-:W-:Y:S01]  /*8c50*/  MOV R99, RZ ;  /* 0x000000ff00637202 */ /* 0x000fe20000000f00 */
[----:B------:R-:W-:-:S02]  /*8c60*/  @P6 HADD2.F32 R108, -RZ, R41.H1_H1 ;  /* 0x30000029ff6c6230 */ /* 0x000fc40000004100 */
[-C--:B------:R-:W-:Y:S01]  /*8c70*/  @P5 FMUL.FTZ R99, R115, R98.reuse ;  /* 0x0000006273635220 */ /* 0x080fe20000410000 */
[----:B------:R-:W-:Y:S02]  /*8c80*/  @P4 HADD2.F32 R114, -RZ, R42.H1_H1 ;  /* 0x3000002aff724230 */ /* 0x000fe40000004100 */
[----:B------:R-:W-:Y:S01]  /*8c90*/  FMUL.FTZ R102, R102, UR23 ;  /* 0x0000001766667c20 */ /* 0x000fe20008410000 */
[--C-:B------:R-:W-:Y:S02]  /*8ca0*/  @P3 HADD2.F32 R115, -RZ, R43.reuse.H0_H0 ;  /* 0x2000002bff733230 */ /* 0x100fe40000004100 */
[----:B------:R-:W-:Y:S01]  /*8cb0*/  FMUL.FTZ R110, R110, UR23 ;  /* 0x000000176e6e7c20 */ /* 0x000fe20008410000 */
[----:B------:R-:W-:Y:S02]  /*8cc0*/  @P1 HADD2.F32 R117, -RZ, R43.H1_H1 ;  /* 0x3000002bff751230 */ /* 0x000fe40000004100 */
[----:B------:R-:W-:Y:S01]  /*8cd0*/  @P5 FMUL.FTZ R105, R111, R98 ;  /* 0x000000626f695220 */ /* 0x000fe20000410000 */
[----:B------:R-:W-:Y:S01]  /*8ce0*/  @P6 FMUL.FTZ R97, R108, R103 ;  /* 0x000000676c616220 */ /* 0x000fe20000410000 */
[----:B------:R-:W-:Y:S01]  /*8cf0*/  MOV R98, RZ ;  /* 0x000000ff00627202 */ /* 0x000fe20000000f00 */
[----:B------:R-:W-:Y:S01]  /*8d00*/  HFMA2 R111, -RZ, RZ, 0, 0 ;  /* 0x00000000ff6f7431 */ /* 0x000fe200000001ff */
[----:B------:R-:W-:Y:S01]  /*8d10*/  MOV R103, RZ ;  /* 0x000000ff00677202 */ /* 0x000fe20000000f00 */
[----:B------:R-:W-:Y:S01]  /*8d20*/  HFMA2 R108, -RZ, RZ, 0, 0 ;  /* 0x00000000ff6c7431 */ /* 0x000fe200000001ff */
[----:B------:R-:W-:Y:S01]  /*8d30*/  MOV R112, RZ ;  /* 0x000000ff00707202 */ /* 0x000fe20000000f00 */
[----:B------:R-:W-:Y:S01]  /*8d40*/  @P4 FMUL.FTZ R98, R114, R113 ;  /* 0x0000007172624220 */ /* 0x000fe20000410000 */
[----:B------:R-:W-:Y:S01]  /*8d50*/  @P3 FMUL.FTZ R103, R115, R102 ;  /* 0x0000006673673220 */ /* 0x000fe20000410000 */
[----:B------:R-:W-:Y:S01]  /*8d60*/  @P1 FMUL.FTZ R112, R117, R110 ;  /* 0x0000006e75701220 */ /* 0x000fe20000410000 */
[----:B------:R-:W-:Y:S01]  /*8d70*/  F2FP.F16.F32.PACK_AB R97, R97, R96 ;  /* 0x000000606161723e */ /* 0x000fe200000000ff */
[----:B------:R-:W-:Y:S01]  /*8d80*/  @P3 FMUL.FTZ R111, R119, R102 ;  /* 0x00000066776f3220 */ /* 0x000fe20000410000 */
[----:B------:R-:W-:Y:S01]  /*8d90*/  F2FP.F16.F32.PACK_AB R98, R98, R99 ;  /* 0x000000636262723e */ /* 0x000fe200000000ff */
[----:B------:R-:W-:Y:S01]  /*8da0*/  @P1 FMUL.FTZ R108, R121, R110 ;  /* 0x0000006e796c1220 */ /* 0x000fe20000410000 */
[----:B------:R-:W-:-:S02]  /*8db0*/  F2FP.F16.F32.PACK_AB R96, R101, R100 ;  /* 0x000000646560723e */ /* 0x000fc400000000ff */
[----:B------:R-:W-:Y:S01]  /*8dc0*/  F2FP.F16.F32.PACK_AB R99, R112, R103 ;  /* 0x000000677063723e */ /* 0x000fe200000000ff */
[----:B------:R-:W-:Y:S06]  /*8dd0*/  BRA `(.L_x_10372) ;  /* 0x0000000c003c7947 */ /* 0x000fec0003800000 */
.L_x_10370:
        /* <DEDUP_REMOVED lines=10> */
[----:B------:R-:W-:Y:S02]  /*8e80*/  HFMA2 R107, -RZ, RZ, 0, 0 ;  /* 0x00000000ff6b7431 */ /* 0x000fe400000001ff */
[----:B------:R-:W-:Y:S01]  /*8e90*/  FMUL.FTZ R57, R120, UR10 ;  /* 0x0000000a78397c20 */ /* 0x000fe20008410000 */
[----:B------:R-:W-:Y:S01]  /*8ea0*/  LOP3.LUT P3, RZ, R104, 0xff0000, RZ, 0xc0, !PT ;  /* 0x00ff000068ff7812 */ /* 0x000fe2000786c0ff */
[----:B------:R-:W-:Y:S01]  /*8eb0*/  FMUL.FTZ R0, R56, UR7 ;  /* 0x0000000738007c20 */ /* 0x000fe20008410000 */
[----:B------:R-:W-:Y:S01]  /*8ec0*/  FFMA.FTZ R60, R123, UR11, R179 ;  /* 0x0000000b7b3c7c23 */ /* 0x000fe200080100b3 */
[----:B-----5:R-:W-:Y:S01]  /*8ed0*/  @P1 HADD2.F32 R59, -RZ, R96.H0_H0 ;  /* 0x20000060ff3b1230 */ /* 0x020fe20000004100 */
[----:B------:R-:W-:Y:S01]  /*8ee0*/  CS2R R100, SRZ ;  /* 0x0000000000647805 */ /* 0x000fe2000001ff00 */
[----:B------:R-:W-:Y:S01]  /*8ef0*/  FMUL.FTZ R0, R0, UR23 ;  /* 0x0000001700007c20 */ /* 0x000fe20008410000 */
[----:B------:R-:W-:-:S02]  /*8f00*/  @P1 HADD2.F32 R61, -RZ, R40.H0_H0 ;  /* 0x20000028ff3d1230 */ /* 0x000fc40000004100 */
[----:B------:R-:W-:Y:S01]  /*8f10*/  FMUL.FTZ R58, R58, UR10 ;  /* 0x0000000a3a3a7c20 */ /* 0x000fe20008410000 */
[----:B------:R-:W-:Y:S01]  /*8f20*/  FADD.FTZ R111, R111, -R60 ;  /* 0x8000003c6f6f7221 */ /* 0x000fe20000010000 */
[-C--:B------:R-:W-:Y:S01]  /*8f30*/  @P1 FMUL.FTZ R107, R59, R0.reuse ;  /* 0x000000003b6b1220 */ /* 0x080fe20000410000 */
[----:B------:R-:W-:Y:S01]  /*8f40*/  FMUL.FTZ R59, R57, UR7 ;  /* 0x00000007393b7c20 */ /* 0x000fe20008410000 */
[----:B------:R-:W-:Y:S01]  /*8f50*/  @P1 FMUL.FTZ R100, R61, R0 ;  /* 0x000000003d641220 */ /* 0x000fe20000410000 */
[----:B------:R-:W-:Y:S01]  /*8f60*/  @P4 HADD2.F32 R61, -RZ, R96.H1_H1 ;  /* 0x30000060ff3d4230 */ /* 0x000fe20000004100 */
[----:B------:R-:W-:Y:S01]  /*8f70*/  MOV R0, RZ ;  /* 0x000000ff00007202 */ /* 0x000fe20000000f00 */
[----:B------:R-:W-:Y:S02]  /*8f80*/  @P4 HADD2.F32 R63, -RZ, R40.H1_H1 ;  /* 0x30000028ff3f4230 */ /* 0x000fe40000004100 */
[----:B------:R-:W-:Y:S01]  /*8f90*/  FMUL.FTZ R60, R59, UR23 ;  /* 0x000000173b3c7c20 */ /* 0x000fe20008410000 */
[----:B------:R-:W-:Y:S01]  /*8fa0*/  FMUL.FTZ R59, R58, UR7 ;  /* 0x000000073a3b7c20 */ /* 0x000fe20008410000 */
[----:B0-----:R-:W-:-:S02]  /*8fb0*/  HFMA2 R109, -RZ, RZ, 0, 0 ;  /* 0x00000000ff6d7431 */ /* 0x001fc400000001ff */
[----:B------:R-:W-:Y:S02]  /*8fc0*/  @P3 HADD2.F32 R62, -RZ, R97.H0_H0 ;  /* 0x20000061ff3e3230 */ /* 0x000fe40000004100 */
[-C--:B------:R-:W-:Y:S01]  /*8fd0*/  @P4 FMUL.FTZ R0, R61, R60.reuse ;  /* 0x0000003c3d004220 */ /* 0x080fe20000410000 */
[----:B------:R-:W-:Y:S01]  /*8fe0*/  @P4 FMUL.FTZ R101, R63, R60 ;  /* 0x0000003c3f654220 */ /* 0x000fe20000410000 */
[----:B------:R-:W-:Y:S02]  /*8ff0*/  @P3 HADD2.F32 R60, -RZ, R41.H0_H0 ;  /* 0x20000029ff3c3230 */ /* 0x000fe40000004100 */
[----:B------:R-:W-:Y:S01]  /*9000*/  FMUL.FTZ R59, R59, UR23 ;  /* 0x000000173b3b7c20 */ /* 0x000fe20008410000 */
[----:B------:R-:W-:Y:S01]  /*9010*/  MOV R96, RZ ;  /* 0x000000ff00607202 */ /* 0x000fe20000000f00 */
[--C-:B------:R-:W-:Y:S01]  /*9020*/  FFMA.FTZ R103, R124, UR11, R179.reuse ;  /* 0x0000000b7c677c23 */ /* 0x100fe200080100b3 */
[C---:B------:R-:W-:Y:S01]  /*9030*/  LOP3.LUT P5, RZ, R105.reuse, 0xff, RZ, 0xc0, !PT ;  /* 0x000000ff69ff7812 */ /* 0x040fe200078ac0ff */
[-C--:B------:R-:W-:Y:S01]  /*9040*/  @P3 FMUL.FTZ R109, R62, R59.reuse ;  /* 0x0000003b3e6d3220 */ /* 0x080fe20000410000 */
[----:B------:R-:W-:Y:S01]  /*9050*/  @P3 FMUL.FTZ R96, R60, R59 ;  /* 0x0000003b3c603220 */ /* 0x000fe20000410000 */
[----:B------:R-:W-:Y:S01]  /*9060*/  LOP3.LUT P4, RZ, R105, 0xff00, RZ, 0xc0, !PT ;  /* 0x0000ff0069ff7812 */ /* 0x000fe2000788c0ff */
[----:B------:R-:W-:Y:S01]  /*9070*/  FMUL.FTZ R59, R111, UR10 ;  /* 0x0000000a6f3b7c20 */ /* 0x000fe20008410000 */
[----:B------:R-:W-:Y:S01]  /*9080*/  FFMA.FTZ R102, R125, UR11, R179 ;  /* 0x0000000b7d667c23 */ /* 0x000fe200080100b3 */
[----:B------:R-:W-:Y:S01]  /*9090*/  LOP3.LUT P6, RZ, R104, 0xff000000, RZ, 0xc0, !PT ;  /* 0xff00000068ff7812 */ /* 0x000fe200078cc0ff */
[----:B------:R-:W-:Y:S01]  /*90a0*/  FADD.FTZ R103, R112, -R103 ;  /* 0x8000006770677221 */ /* 0x000fe20000010000 */
[----:B------:R-:W-:Y:S01]  /*90b0*/  FMUL.FTZ R60, R59, UR7 ;  /* 0x000000073b3c7c20 */ /* 0x000fe20008410000 */
[----:B------:R-:W-:Y:S01]  /*90c0*/  FADD.FTZ R61, R113, -R102 ;  /* 0x80000066713d7221 */ /* 0x000fe20000010000 */
[----:B------:R-:W-:Y:S01]  /*90d0*/  ISETP.GE.U32.AND P1, PT, R104, RZ, PT ;  /* 0x000000ff6800720c */ /* 0x000fe20003f26070 */
[--C-:B------:R-:W-:Y:S01]  /*90e0*/  FFMA.FTZ R106, R127, UR11, R179.reuse ;  /* 0x0000000b7f6a7c23 */ /* 0x100fe200080100b3 */
[----:B------:R-:W-:Y:S01]  /*90f0*/  FMUL.FTZ R102, R60, UR23 ;  /* 0x000000173c667c20 */ /* 0x000fe20008410000 */
[----:B------:R-:W-:Y:S01]  /*9100*/  FMUL.FTZ R60, R103, UR10 ;  /* 0x0000000a673c7c20 */ /* 0x000fe20008410000 */
[----:B------:R-:W-:Y:S01]  /*9110*/  FMUL.FTZ R61, R61, UR10 ;  /* 0x0000000a3d3d7c20 */ /* 0x000fe20008410000 */
[C---:B------:R-:W-:Y:S01]  /*9120*/  LOP3.LUT P3, RZ, R105.reuse, 0xff0000, RZ, 0xc0, !PT ;  /* 0x00ff000069ff7812 */ /* 0x040fe2000786c0ff */
[----:B------:R-:W-:Y:S01]  /*9130*/  FFMA.FTZ R126, R126, UR11, R179 ;  /* 0x0000000b7e7e7c23 */ /* 0x000fe200080100b3 */
[----:B------:R-:W-:Y:S01]  /*9140*/  ISETP.GE.U32.AND.EX P1, PT, R105, 0x1000000, PT, P1 ;  /* 0x010000006900780c */ /* 0x000fe20003f26110 */
[----:B------:R-:W-:Y:S01]  /*9150*/  @P5 FMUL.FTZ R62, R60, UR7 ;  /* 0x000000073c3e5c20 */ /* 0x000fe20008410000 */
[----:B------:R-:W-:Y:S01]  /*9160*/  @P4 FMUL.FTZ R63, R61, UR7 ;  /* 0x000000073d3f4c20 */ /* 0x000fe20008410000 */
[----:B------:R-:W-:Y:S01]  /*9170*/  FADD.FTZ R121, R121, -R106 ;  /* 0x8000006a79797221 */ /* 0x000fe20000010000 */
[----:B------:R-:W-:-:S02]  /*9180*/  HFMA2 R106, -RZ, RZ, 0, 0 ;  /* 0x00000000ff6a7431 */ /* 0x000fc400000001ff */
[--C-:B------:R-:W-:Y:S02]  /*9190*/  @P5 HADD2.F32 R111, -RZ, R98.reuse.H0_H0 ;  /* 0x20000062ff6f5230 */ /* 0x100fe40000004100 */
[----:B------:R-:W-:Y:S01]  /*91a0*/  @P5 FMUL.FTZ R62, R62, UR23 ;  /* 0x000000173e3e5c20 */ /* 0x000fe20008410000 */
[----:B------:R-:W-:Y:S02]  /*91b0*/  @P4 HADD2.F32 R110, -RZ, R98.H1_H1 ;  /* 0x30000062ff6e4230 */ /* 0x000fe40000004100 */
[----:B------:R-:W-:Y:S01]  /*91c0*/  @P4 FMUL.FTZ R63, R63, UR23 ;  /* 0x000000173f3f4c20 */ /* 0x000fe20008410000 */
[----:B------:R-:W-:Y:S01]  /*91d0*/  FADD.FTZ R126, R117, -R126 ;  /* 0x8000007e757e7221 */ /* 0x000fe20000010000 */
[----:B------:R-:W-:Y:S01]  /*91e0*/  @P6 HADD2.F32 R97, -RZ, R97.H1_H1 ;  /* 0x30000061ff616230 */ /* 0x000fe20000004100 */
[----:B------:R-:W-:Y:S01]  /*91f0*/  CS2R R104, SRZ ;  /* 0x0000000000687805 */ /* 0x000fe2000001ff00 */
[----:B------:R-:W-:Y:S01]  /*9200*/  @P4 FMUL.FTZ R106, R110, R63 ;  /* 0x0000003f6e6a4220 */ /* 0x000fe20000410000 */
[----:B------:R-:W-:Y:S01]  /*9210*/  @P5 FMUL.FTZ R105, R111, R62 ;  /* 0x0000003e6f695220 */ /* 0x000fe20000410000 */
[----:B------:R-:W-:Y:S01]  /*9220*/  FMUL.FTZ R62, R126, UR10 ;  /* 0x0000000a7e3e7c20 */ /* 0x000fe20008410000 */
[----:B------:R-:W-:Y:S01]  /*9230*/  FMUL.FTZ R63, R121, UR10 ;  /* 0x0000000a793f7c20 */ /* 0x000fe20008410000 */
[----:B------:R-:W-:Y:S01]  /*9240*/  @P6 FMUL.FTZ R104, R97, R102 ;  /* 0x0000006661686220 */ /* 0x000fe20000410000 */
[----:B------:R-:W-:-:S02]  /*9250*/  @P3 HADD2.F32 R115, -RZ, R99.H0_H0 ;  /* 0x20000063ff733230 */ /* 0x000fc40000004100 */
[----:B------:R-:W-:Y:S02]  /*9260*/  HFMA2 R97, -RZ, RZ, 0, 0 ;  /* 0x00000000ff617431 */ /* 0x000fe400000001ff */
[----:B------:R-:W-:Y:S02]  /*9270*/  @P1 HADD2.F32 R119, -RZ, R99.H1_H1 ;  /* 0x30000063ff771230 */ /* 0x000fe40000004100 */
[----:B------:R-:W-:Y:S01]  /*9280*/  @P5 FMUL.FTZ R108, R60, UR7 ;  /* 0x000000073c6c5c20 */ /* 0x000fe20008410000 */
[----:B------:R-:W-:Y:S02]  /*9290*/  @P6 HADD2.F32 R99, -RZ, R41.H1_H1 ;  /* 0x30000029ff636230 */ /* 0x000fe40000004100 */
[----:B------:R-:W-:Y:S01]  /*92a0*/  @P4 FMUL.FTZ R114, R61, UR7 ;  /* 0x000000073d724c20 */ /* 0x000fe20008410000 */
[----:B------:R-:W-:Y:S01]  /*92b0*/  @P3 FMUL.FTZ R117, R62, UR7 ;  /* 0x000000073e753c20 */ /* 0x000fe20008410000 */
[----:B------:R-:W-:Y:S01]  /*92c0*/  FMUL.FTZ R110, R63, UR7 ;  /* 0x000000073f6e7c20 */ /* 0x000fe20008410000 */
[----:B------:R-:W-:-:S02]  /*92d0*/  @P5 HADD2.F32 R103, -RZ, R42.H0_H0 ;  /* 0x2000002aff675230 */ /* 0x000fc40000004100 */
[----:B------:R-:W-:Y:S01]  /*92e0*/  @P5 FMUL.FTZ R108, R108, UR23 ;  /* 0x000000176c6c5c20 */ /* 0x000fe20008410000 */
[----:B------:R-:W-:Y:S02]  /*92f0*/  @P4 HADD2.F32 R113, -RZ, R42.H1_H1 ;  /* 0x3000002aff714230 */ /* 0x000fe40000004100 */
[----:B------:R-:W-:Y:S01]  /*9300*/  @P4 FMUL.FTZ R114, R114, UR23 ;  /* 0x0000001772724c20 */ /* 0x000fe20008410000 */
[--C-:B------:R-:W-:Y:S02]  /*9310*/  @P3 HADD2.F32 R116, -RZ, R43.reuse.H0_H0 ;  /* 0x2000002bff743230 */ /* 0x100fe40000004100 */
[----:B------:R-:W-:Y:S01]  /*9320*/  @P6 FMUL.FTZ R97, R99, R102 ;  /* 0x0000006663616220 */ /* 0x000fe20000410000 */
[----:B------:R-:W-:Y:S02]  /*9330*/  @P1 HADD2.F32 R123, -RZ, R43.H1_H1 ;  /* 0x3000002bff7b1230 */ /* 0x000fe40000004100 */
[----:B------:R-:W-:Y:S01]  /*9340*/  @P3 FMUL.FTZ R117, R117, UR23 ;  /* 0x0000001775753c20 */ /* 0x000fe20008410000 */
[----:B------:R-:W-:Y:S01]  /*9350*/  FMUL.FTZ R110, R110, UR23 ;  /* 0x000000176e6e7c20 */ /* 0x000fe20008410000 */
[----:B------:R-:W-:Y:S01]  /*9360*/  MOV R98, RZ ;  /* 0x000000ff00627202 */ /* 0x000fe20000000f00 */
[----:B------:R-:W-:Y:S01]  /*9370*/  @P3 FMUL.FTZ R102, R62, UR7 ;  /* 0x000000073e663c20 */ /* 0x000fe20008410000 */
        /* <DEDUP_REMOVED lines=17> */
.L_x_10373:
        /* <DEDUP_REMOVED lines=13> */
[----:B------:R-:W-:Y:S01]  /*9560*/  FFMA.FTZ R102, R123, UR11, R179 ;  /* 0x0000000b7b667c23 */ /* 0x000fe200080100b3 */
[----:B-----5:R-:W-:Y:S01]  /*9570*/  @P1 HADD2.F32 R101, -RZ, R96.H0_H0 ;  /* 0x20000060ff651230 */ /* 0x020fe20000004100 */
[----:B------:R-:W-:Y:S01]  /*9580*/  MOV R100, RZ ;  /* 0x000000ff00647202 */ /* 0x000fe20000000f00 */
[----:B------:R-:W-:-:S02]  /*9590*/  @P1 HADD2.F32 R103, -RZ, R40.H0_H0 ;  /* 0x20000028ff671230 */ /* 0x000fc40000004100 */
[----:B------:R-:W-:Y:S01]  /*95a0*/  FMUL.FTZ R0, R0, UR23 ;  /* 0x0000001700007c20 */ /* 0x000fe20008410000 */
[----:B0-----:R-:W-:Y:S01]  /*95b0*/  FADD.FTZ R108, R111, -R102 ;  /* 0x800000666f6c7221 */ /* 0x001fe20000010000 */
[----:B------:R-:W-:Y:S01]  /*95c0*/  @P4 HADD2.F32 R111, -RZ, R40.H1_H1 ;  /* 0x30000028ff6f4230 */ /* 0x000fe20000004100 */
[----:B------:R-:W-:Y:S01]  /*95d0*/  LOP3.LUT P6, RZ, R104, 0xff000000, RZ, 0xc0, !PT ;  /* 0xff00000068ff7812 */ /* 0x000fe200078cc0ff */
[-C--:B------:R-:W-:Y:S01]  /*95e0*/  @P1 FMUL.FTZ R107, R101, R0.reuse ;  /* 0x00000000656b1220 */ /* 0x080fe20000410000 */
[----:B------:R-:W-:Y:S01]  /*95f0*/  @P1 FMUL.FTZ R100, R103, R0 ;  /* 0x0000000067641220 */ /* 0x000fe20000410000 */
[----:B------:R-:W-:Y:S01]  /*9600*/  FMUL.FTZ R101, R120, UR7 ;  /* 0x0000000778657c20 */ /* 0x000fe20008410000 */
[----:B------:R-:W-:Y:S02]  /*9610*/  @P4 HADD2.F32 R103, -RZ, R96.H1_H1 ;  /* 0x30000060ff674230 */ /* 0x000fe40000004100 */
[----:B------:R-:W-:Y:S02]  /*9620*/  HFMA2 R0, -RZ, RZ, 0, 0 ;  /* 0x00000000ff007431 */ /* 0x000fe400000001ff */
[----:B------:R-:W-:Y:S01]  /*9630*/  FMUL.FTZ R96, R110, UR10 ;  /* 0x0000000a6e607c20 */ /* 0x000fe20008410000 */
        /* <DEDUP_REMOVED lines=12> */
[----:B------:R-:W-:Y:S01]  /*9700*/  FMUL.FTZ R102, R108, UR10 ;  /* 0x0000000a6c667c20 */ /* 0x000fe20008410000 */
        /* <DEDUP_REMOVED lines=9> */
[----:B------:R-:W-:Y:S01]  /*97a0*/  FMUL.FTZ R102, R114, UR10 ;  /* 0x0000000a72667c20 */ /* 0x000fe20008410000 */
        /* <DEDUP_REMOVED lines=11> */
[----:B------:R-:W-:Y:S01]  /*9860*/  FMUL.FTZ R98, R115, UR10 ;  /* 0x0000000a73627c20 */ /* 0x000fe20008410000 */
[----:B------:R-:W-:Y:S01]  /*9870*/  FMUL.FTZ R113, R102, UR23 ;  /* 0x0000001766717c20 */ /* 0x000fe20008410000 */
[----:B------:R-:W-:Y:S01]  /*9880*/  FADD.FTZ R126, R117, -R126 ;  /* 0x8000007e757e7221 */ /* 0x000fe20000010000 */
[----:B------:R-:W-:Y:S01]  /*9890*/  FADD.FTZ R116, R121, -R116 ;  /* 0x8000007479747221 */ /* 0x000fe20000010000 */
[----:B------:R-:W-:Y:S01]  /*98a0*/  FMUL.FTZ R98, R98, UR7 ;  /* 0x0000000762627c20 */ /* 0x000fe20008410000 */
[----:B------:R-:W-:Y:S01]  /*98b0*/  @P4 FMUL.FTZ R106, R110, R113 ;  /* 0x000000716e6a4220 */ /* 0x000fe20000410000 */
[----:B------:R-:W-:Y:S01]  /*98c0*/  FMUL.FTZ R102, R126, UR10 ;  /* 0x0000000a7e667c20 */ /* 0x000fe20008410000 */
[----:B------:R-:W-:Y:S01]  /*98d0*/  FMUL.FTZ R110, R116, UR10 ;  /* 0x0000000a746e7c20 */ /* 0x000fe20008410000 */
        /* <DEDUP_REMOVED lines=30> */
[----:B------:R-:W-:-:S07]  /*9ac0*/  F2FP.F16.F32.PACK_AB R99, R112, R103 ;  /* 0x000000677063723e */ /* 0x000fce00000000ff */
.L_x_10372:
[----:B------:R-:W0:Y:S01]  /*9ad0*/  @P0 LDC.64 R100, c[0x0][0x478] ;  /* 0x00011e00ff640b82 */ /* 0x000e220000000a00 */
[----:B------:R-:W-:Y:S01]  /*9ae0*/  IMAD.WIDE.U32 R102, R177, 0x10, R200 ;  /* 0x00000010b1667825 */ /* 0x000fe200078e00c8 */
[----:B------:R-:W-:-:S03]  /*9af0*/  UIADD3 UR6, UPT, UPT, UR6, UR26, URZ ;  /* 0x0000001a06067290 */ /* 0x000fc6000fffe0ff */
[----:B------:R-:W-:Y:S01]  /*9b00*/  FADD.FTZ R232, R107, R232 ;  /* 0x000000e86be87221 */ /* 0x000fe20000010000 */
        /* <DEDUP_REMOVED lines=73> */
.L_x_10357:
        /* <DEDUP_REMOVED lines=36> */
.L_x_10375:
        /* <DEDUP_REMOVED lines=10> */
.L_x_15713:


//--------------------- .text._ZN10layer_norm22ln_bwd_finalize_kernelINS_22Kernel_traits_finalizeILj8192E6__halfS2_fS2_fjLb1ELj1024ELj4ENS_18Kernel_traits_baseILj8192ES2_S2_fS2_fjLj1024EEEEELb1ELb0EEEvNS_9BwdParamsE --------------------------
	.section	.text._ZN10layer_norm22ln_bwd_finalize_kernelINS_22Kernel_traits_finalizeILj8192E6__halfS2_fS2_fjLb1ELj1024ELj4ENS_18Kernel_traits_baseILj8192ES2_S2_fS2_fjLj1024EEEEELb1ELb0EEEvNS_9BwdParamsE,"ax",@progbits
	.align	128
        .global         _ZN10layer_norm22ln_bwd_finalize_kernelINS_22Kernel_traits_finalizeILj8192E6__halfS2_fS2_fjLb1ELj1024ELj4ENS_18Kernel_traits_baseILj8192ES2_S2_fS2_fjLj1024EEEEELb1ELb0EEEvNS_9BwdParamsE
        .type           _ZN10layer_norm22ln_bwd_finalize_kernelINS_22Kernel_traits_finalizeILj8192E6__halfS2_fS2_fjLb1ELj1024ELj4ENS_18Kernel_traits_baseILj8192ES2_S2_fS2_fjLj1024EEEEELb1ELb0EEEvNS_9BwdParamsE,@function
        .size           _ZN10layer_norm22ln_bwd_finalize_kernelINS_22Kernel_traits_finalizeILj8192E6__halfS2_fS2_fjLb1ELj1024ELj4ENS_18Kernel_traits_baseILj8192ES2_S2_fS2_fjLj1024EEEEELb1ELb0EEEvNS_9BwdParamsE,(.L_x_15714 - _ZN10layer_norm22ln_bwd_finalize_kernelINS_22Kernel_traits_finalizeILj8192E6__halfS2_fS2_fjLb1ELj1024ELj4ENS_18Kernel_traits_baseILj8192ES2_S2_fS2_fjLj1024EEEEELb1ELb0EEEvNS_9BwdParamsE)
        .other          _ZN10layer_norm22ln_bwd_finalize_kernelINS_22Kernel_traits_finalizeILj8192E6__halfS2_fS2_fjLb1ELj1024ELj4ENS_18Kernel_traits_baseILj8192ES2_S2_fS2_fjLj1024EEEEELb1ELb0EEEvNS_9BwdParamsE,@"STO_CUDA_ENTRY STV_DEFAULT"
_ZN10layer_norm22ln_bwd_finalize_kernelINS_22Kernel_traits_finalizeILj8192E6__halfS2_fS2_fjLb1ELj1024ELj4ENS_18Kernel_traits_baseILj8192ES2_S2_fS2_fjLj1024EEEEELb1ELb0EEEvNS_9BwdParamsE:
.text._ZN10layer_norm22ln_bwd_finalize_kernelINS_22Kernel_traits_finalizeILj8192E6__halfS2_fS2_fjLb1ELj1024ELj4ENS_18Kernel_traits_baseILj8192ES2_S2_fS2_fjLj1024EEEEELb1ELb0EEEvNS_9BwdParamsE:
        /* <DEDUP_REMOVED lines=57> */
.L_x_10380:
        /* <DEDUP_REMOVED lines=87> */
.L_x_10379:
[----:B------:R-:W-:Y:S05]  /*0900*/  BSYNC.RECONVERGENT B1 ;  /* 0x0000000000017941 */ /* 0x000fea0003800200 */
.L_x_10378:
        /* <DEDUP_REMOVED lines=50> */
.L_x_10382:
[----:B------:R-:W-:Y:S05]  /*0c30*/  BSYNC.RECONVERGENT B1 ;  /* 0x0000000000017941 */ /* 0x000fea0003800200 */
.L_x_10381:
        /* <DEDUP_REMOVED lines=29> */
.L_x_10384:
[----:B------:R-:W-:Y:S05]  /*0e10*/  BSYNC.RECONVERGENT B1 ;  /* 0x0000000000017941 */ /* 0x000fea0003800200 */
.L_x_10383:
        /* <DEDUP_REMOVED lines=14> */
.L_x_10377:
[----:B------:R-:W-:Y:S05]  /*0f00*/  BSYNC.RECONVERGENT B0 ;  /* 0x0000000000007941 */ /* 0x000fea0003800200 */
.L_x_10376:
        /* <DEDUP_REMOVED lines=78> */
.L_x_10385:
        /* <DEDUP_REMOVED lines=9> */
.L_x_15714:


//--------------------- .text._ZN10layer_norm13ln_bwd_kernelINS_13Kernel_traitsI6__halfS2_fS2_fjLj8192ELj1ELj1ELj8ELj16ENS_18Kernel_traits_baseILj8192ES2_S2_fS2_fjLj256EEEEELb1ELb1ELb1ELb0EEEvNS_9BwdParamsE --------------------------
	.section	.text._ZN10layer_norm13ln_bwd_kernelINS_13Kernel_traitsI6__halfS2_fS2_fjLj8192ELj1ELj1ELj8ELj16ENS_18Kernel_traits_baseILj8192ES2_S2_fS2_fjLj256EEEEELb1ELb1ELb1ELb0EEEvNS_9BwdParamsE,"ax",@progbits
	.align	128
        .global         _ZN10layer_norm13ln_bwd_kernelINS_13Kernel_traitsI6__halfS2_fS2_fjLj8192ELj1ELj1ELj8ELj16ENS_18Kernel_traits_baseILj8192ES2_S2_fS2_fjLj256EEEEELb1ELb1ELb1ELb0EEEvNS_9BwdParamsE
        .type           _ZN10layer_norm13ln_bwd_kernelINS_13Kernel_traitsI6__halfS2_fS2_fjLj8192ELj1ELj1ELj8ELj16ENS_18Kernel_traits_baseILj8192ES2_S2_fS2_fjLj256EEEEELb1ELb1ELb1ELb0EEEvNS_9BwdParamsE,@function
        .size           _ZN10layer_norm13ln_bwd_kernelINS_13Kernel_traitsI6__halfS2_fS2_fjLj8192ELj1ELj1ELj8ELj16ENS_18Kernel_traits_baseILj8192ES2_S2_fS2_fjLj256EEEEELb1ELb1ELb1ELb0EEEvNS_9BwdParamsE,(.L_x_15715 - _ZN10layer_norm13ln_bwd_kernelINS_13Kernel_traitsI6__halfS2_fS2_fjLj8192ELj1ELj1ELj8ELj16ENS_18Kernel_traits_baseILj8192ES2_S2_fS2_fjLj256EEEEELb1ELb1ELb1ELb0EEEvNS_9BwdParamsE)
        .other          _ZN10layer_norm13ln_bwd_kernelINS_13Kernel_traitsI6__halfS2_fS2_fjLj8192ELj1ELj1ELj8ELj16ENS_18Kernel_traits_baseILj8192ES2_S2_fS2_fjLj256EEEEELb1ELb1ELb1ELb0EEEvNS_9BwdParamsE,@"STO_CUDA_ENTRY STV_DEFAULT"
_ZN10layer_norm13ln_bwd_kernelINS_13Kernel_traitsI6__halfS2_fS2_fjLj8192ELj1ELj1ELj8ELj16ENS_18Kernel_traits_baseILj8192ES2_S2_fS2_fjLj256EEEEELb1ELb1ELb1ELb0EEEvNS_9BwdParamsE:
.text._ZN10layer_norm13ln_bwd_kernelINS_13Kernel_traitsI6__halfS2_fS2_fjLj8192ELj1ELj1ELj8ELj16ENS_18Kernel_traits_baseILj8192ES2_S2_fS2_fjLj256EEEEELb1ELb1ELb1ELb0EEEvNS_9BwdParamsE:
        /* <DEDUP_REMOVED lines=156> */
.L_x_10775:
[----:B0-----:R-:W-:-:S06]  /*09c0*/  UIMAD.WIDE UR6, UR11, 0x4, UR18 ;  /* 0x000000040b0678a5 */ /* 0x001fcc000f8e0212 */
[----:B---3--:R-:W-:Y:S02]  /*09d0*/  MOV R196, UR6 ;  /* 0x0000000600c47c02 */ /* 0x008fe40008000f00 */
[----:B------:R-:W-:-:S05]  /*09e0*/  MOV R197, UR7 ;  /* 0x0000000700c57c02 */ /* 0x000fca0008000f00 */
[----:B--2---:R0:W2:Y:S01]  /*09f0*/  LDG.E R196, desc[UR20][R196.64] ;  /* 0x00000014c4c47981 */ /* 0x0040a2000c1e1900 */
[----:B------:R-:W-:-:S06]  /*0a00*/  UIMAD.WIDE UR6, UR11, 0x4, UR14 ;  /* 0x000000040b0678a5 */ /* 0x000fcc000f8e020e */
[----:B0-----:R-:W-:Y:S02]  /*0a10*/  MOV R197, UR7 ;  /* 0x0000000700c57c02 */ /* 0x001fe40008000f00 */
[----:B--2---:R-:W-:Y:S02]  /*0a20*/  R2UR UR32, R196 ;  /* 0x00000000c42072ca */ /* 0x004fe400000e0000 */
[----:B------:R-:W-:-:S05]  /*0a30*/  MOV R196, UR6 ;  /* 0x0000000600c47c02 */ /* 0x000fca0008000f00 */
[----:B------:R0:W2:Y:S01]  /*0a40*/  LDG.E R15, desc[UR20][R196.64] ;  /* 0x00000014c40f7981 */ /* 0x0000a2000c1e1900 */
[----:B------:R-:W-:-:S06]  /*0a50*/  UIMAD.WIDE UR6, UR11, 0x4, UR12 ;  /* 0x000000040b0678a5 */ /* 0x000fcc000f8e020c */
[----:B0-----:R-:W-:Y:S02]  /*0a60*/  MOV R196, UR6 ;  /* 0x0000000600c47c02 */ /* 0x001fe40008000f00 */
[----:B------:R-:W-:Y:S02]  /*0a70*/  MOV R197, UR7 ;  /* 0x0000000700c57c02 */ /* 0x000fe40008000f00 */
[----:B--2---:R-:W-:-:S03]  /*0a80*/  R2UR UR33, R15 ;  /* 0x000000000f2172ca */ /* 0x004fc600000e0000 */
[----:B------:R-:W2:Y:S01]  /*0a90*/  LDG.E R15, desc[UR20][R196.64] ;  /* 0x00000014c40f7981 */ /* 0x000ea2000c1e1900 */
[----:B------:R-:W-:Y:S09]  /*0aa0*/  BSSY.RECONVERGENT B0, `(.L_x_10387) ;  /* 0x0000204000007945 */ /* 0x000ff20003800200 */
[----:B------:R-:W-:Y:S01]  /*0ab0*/  UISETP.GE.AND UP2, UPT, UR33, 0x1, UPT ;  /* 0x000000012100788c */ /* 0x000fe2000bf46270 */
[----:B--2---:R-:W-:-:S08]  /*0ac0*/  R2UR UR10, R15 ;  /* 0x000000000f0a72ca */ /* 0x004fd000000e0000 */
[----:B-1---5:R-:W-:Y:S07]  /*0ad0*/  BRA.U !UP2, `(.L_x_10388) ;  /* 0x000000190ab07547 */ /* 0x022fee000b800000 */
[----:B------:R-:W-:-:S06]  /*0ae0*/  UIMAD.WIDE UR6, UR11, 0x4, UR16 ;  /* 0x000000040b0678a5 */ /* 0x000fcc000f8e0210 */
[----:B------:R-:W-:Y:S02]  /*0af0*/  MOV R196, UR6 ;  /* 0x0000000600c47c02 */ /* 0x000fe40008000f00 */
[----:B------:R-:W-:-:S05]  /*0b00*/  MOV R197, UR7 ;  /* 0x0000000700c57c02 */ /* 0x000fca0008000f00 */
[----:B------:R-:W2:Y:S01]  /*0b10*/  LDG.E R196, desc[UR20][R196.64] ;  /* 0x00000014c4c47981 */ /* 0x000ea2000c1e1900 */
[----:B------:R-:W-:Y:S01]  /*0b20*/  UISETP.GE.AND UP3, UPT, UR10, 0x1, UPT ;  /* 0x000000010a00788c */ /* 0x000fe2000bf66270 */
[----:B------:R-:W-:Y:S01]  /*0b30*/  ISETP.NE.AND P0, PT, RZ, UR30, PT ;  /* 0x0000001eff007c0c */ /* 0x000fe2000bf05270 */
[----:B-1----:R-:W-:Y:S01]  /*0b40*/  UMOV UR9, UR4 ;  /* 0x0000000400097c82 */ /* 0x002fe20008000000 */
[----:B------:R-:W0:Y:S01]  /*0b50*/  S2R R199, SR_TID.X ;  /* 0x0000000000c77919 */ /* 0x000e220000002100 */
[----:B------:R-:W-:Y:S01]  /*0b60*/  UIADD3 UR6, UPT, UPT, UR33, -0x1, URZ ;  /* 0xffffffff21067890 */ /* 0x000fe2000fffe0ff */
[----:B------:R-:W-:Y:S01]  /*0b70*/  HFMA2 R217, -RZ, RZ, 0, 0 ;  /* 0x00000000ffd97431 */ /* 0x000fe200000001ff */
[C---:B------:R-:W-:Y:S01]  /*0b80*/  ISETP.GE.U32.AND P1, PT, R0.reuse, 0x100, PT ;  /* 0x000001000000780c */ /* 0x040fe20003f26070 */
[----:B------:R-:W-:Y:S01]  /*0b90*/  BSSY.RECONVERGENT B1, `(.L_x_10389) ;  /* 0x0000081000017945 */ /* 0x000fe20003800200 */
[----:B------:R-:W-:Y:S01]  /*0ba0*/  HFMA2 R227, -RZ, RZ, 0, 0 ;  /* 0x00000000ffe37431 */ /* 0x000fe200000001ff */
[----:B------:R-:W-:-:S02]  /*0bb0*/  ISETP.GE.U32.AND P2, PT, R0, 0x200, PT ;  /* 0x000002000000780c */ /* 0x000fc40003f46070 */
[----:B------:R-:W-:Y:S01]  /*0bc0*/  @UP3 UIADD3 UR5, UPT, UPT, UR10, -0x1, URZ ;  /* 0xffffffff0a053890 */ /* 0x000fe2000fffe0ff */
[C---:B------:R-:W-:Y:S02]  /*0bd0*/  ISETP.GE.U32.AND P3, PT, R0.reuse, 0x300, PT ;  /* 0x000003000000780c */ /* 0x040fe40003f66070 */
[----:B------:R-:W-:Y:S01]  /*0be0*/  ISETP.GE.U32.AND P4, PT, R0, 0x400, PT ;  /* 0x000004000000780c */ /* 0x000fe20003f86070 */
[----:B------:R-:W-:Y:S01]  /*0bf0*/  @UP3 UIMAD UR7, UR5, UR9, URZ ;  /* 0x00000009050732a4 */ /* 0x000fe2000f8e02ff */
[----:B------:R-:W-:Y:S01]  /*0c00*/  MOV R228, RZ ;  /* 0x000000ff00e47202 */ /* 0x000fe20000000f00 */
[----:B------:R-:W-:Y:S02]  /*0c10*/  UIMAD UR5, UR11, UR9, URZ ;  /* 0x000000090b0572a4 */ /* 0x000fe4000f8e02ff */
[----:B------:R-:W-:-:S04]  /*0c20*/  @UP3 USHF.R.S32.HI UR8, URZ, 0x1f, UR7 ;  /* 0x0000001fff083899 */ /* 0x000fc80008011407 */
[----:B------:R-:W-:Y:S02]  /*0c30*/  @UP3 ULEA.HI UR8, UR8, UR7, URZ, 0x3 ;  /* 0x0000000708083291 */ /* 0x000fe4000f8f18ff */
[----:B------:R-:W-:Y:S02]  /*0c40*/  UIMAD UR7, UR6, UR9, URZ ;  /* 0x00000009060772a4 */ /* 0x000fe4000f8e02ff */
[----:B------:R-:W-:-:S04]  /*0c50*/  USHF.R.S32.HI UR6, URZ, 0x1f, UR5 ;  /* 0x0000001fff067899 */ /* 0x000fc80008011405 */
[----:B------:R-:W-:Y:S01]  /*0c60*/  ULEA.HI UR6, UR6, UR5, URZ, 0x3 ;  /* 0x0000000506067291 */ /* 0x000fe2000f8f18ff */
[----:B--2---:R-:W-:Y:S02]  /*0c70*/  FSEL R15, R196, RZ, !P0 ;  /* 0x000000ffc40f7208 */ /* 0x004fe40004000000 */
[----:B------:R-:W-:Y:S02]  /*0c80*/  PLOP3.LUT P0, PT, PT, PT, UP3, 0x80, 0x8 ;  /* 0x000000000008781c */ /* 0x000fe40003f0f038 */
[----:B------:R-:W-:Y:S02]  /*0c90*/  R2UR UR34, R15 ;  /* 0x000000000f2272ca */ /* 0x000fe400000e0000 */
[----:B------:R-:W-:Y:S01]  /*0ca0*/  MOV R15, UR8 ;  /* 0x00000008000f7c02 */ /* 0x000fe20008000f00 */
[----:B------:R-:W-:-:S04]  /*0cb0*/  USHF.R.S32.HI UR8, URZ, 0x1f, UR7 ;  /* 0x0000001fff087899 */ /* 0x000fc80008011407 */
[----:B------:R-:W-:-:S04]  /*0cc0*/  ULEA.HI UR8, UR8, UR7, URZ, 0x3 ;  /* 0x0000000708087291 */ /* 0x000fc8000f8f18ff */
        /* <DEDUP_REMOVED lines=9> */
[----:B------:R-:W2:Y:S04]  /*0d60*/  LDL.LU R223, [R1+0x30] ;  /* 0x0000300001df7983 */ /* 0x000ea80000300800 */
[----:B------:R-:W3:Y:S03]  /*0d70*/  LDL.LU R9, [R1+0x34] ;  /* 0x0000340001097983 */ /* 0x000ee60000300800 */
[----:B------:R-:W4:Y:S01]  /*0d80*/  LDC.64 R16, c[0x0][0x428] ;  /* 0x00010a00ff107b82 */ /* 0x000f220000000a00 */
[----:B------:R-:W3:Y:S04]  /*0d90*/  LDL.LU R214, [R1+0x38] ;  /* 0x0000380001d67983 */ /* 0x000ee80000300800 */
[----:B------:R-:W3:Y:S01]  /*0da0*/  LDL.LU R15, [R1+0x3c] ;  /* 0x00003c00010f7983 */ /* 0x000ee20000300800 */
[----:B-1----:R-:W-:-:S05]  /*0db0*/  IMAD.WIDE.U32 R10, R216, 0x20, R10 ;  /* 0x00000020d80a7825 */ /* 0x002fca00078e000a */
[----:B------:R-:W2:Y:S01]  /*0dc0*/  LDG.E.128 R208, desc[UR20][R10.64] ;  /* 0x000000140ad07981 */ /* 0x000ea2000c1e1d00 */
[----:B----4-:R-:W-:-:S03]  /*0dd0*/  IMAD.WIDE.U32 R16, R229, 0x10, R16 ;  /* 0x00000010e5107825 */ /* 0x010fc600078e0010 */
[----:B------:R-:W4:Y:S04]  /*0de0*/  LDG.E.128 R200, desc[UR20][R10.64+0x10] ;  /* 0x000010140ac87981 */ /* 0x000f28000c1e1d00 */
[----:B0-----:R0:W3:Y:S01]  /*0df0*/  LDG.E.128 R196, desc[UR20][R16.64] ;  /* 0x0000001410c47981 */ /* 0x0010e2000c1e1d00 */
[----:B------:R-:W-:-:S04]  /*0e00*/  ISETP.NE.U32.AND P0, PT, RZ, UR24, PT ;  /* 0x00000018ff007c0c */ /* 0x000fc8000bf05070 */
[----:B------:R-:W-:Y:S01]  /*0e10*/  ISETP.NE.AND.EX P0, PT, RZ, UR25, PT, P0 ;  /* 0x00000019ff007c0c */ /* 0x000fe2000bf05300 */
[----:B0-----:R-:W0:-:S12]  /*0e20*/  LDC.64 R16, c[0x0][0x3b0] ;  /* 0x0000ec00ff107b82 */ /* 0x001e180000000a00 */
[----:B------:R-:W1:Y:S01]  /*0e30*/  @P0 LDC.64 R10, c[0x0][0x438] ;  /* 0x00010e00ff0a0b82 */ /* 0x000e620000000a00 */
[----:B-----5:R-:W-:Y:S02]  /*0e40*/  HADD2.F32 R5, -RZ, R36.H0_H0 ;  /* 0x20000024ff057230 */ /* 0x020fe40000004100 */
[----:B-1----:R-:W-:-:S05]  /*0e50*/  @P0 IMAD.WIDE.U32 R10, R216, 0x20, R10 ;  /* 0x00000020d80a0825 */ /* 0x002fca00078e000a */
[----:B------:R-:W5:Y:S04]  /*0e60*/  @P0 LDG.E.128 R32, desc[UR20][R10.64] ;  /* 0x000000140a200981 */ /* 0x000f68000c1e1d00 */
[----:B------:R0:W5:Y:S02]  /*0e70*/  @P0 LDG.E.128 R28, desc[UR20][R10.64+0x10] ;  /* 0x000010140a1c0981 */ /* 0x000164000c1e1d00 */
[----:B0-----:R-:W-:-:S05]  /*0e80*/  IMAD.WIDE.U32 R10, R217, 0x8, R16 ;  /* 0x00000008d90a7825 */ /* 0x001fca00078e0010 */
[----:B------:R0:W5:Y:S02]  /*0e90*/  LDG.E.64 R16, desc[UR20][R10.64] ;  /* 0x000000140a107981 */ /* 0x000164000c1e1b00 */
[----:B0-----:R-:W-:Y:S02]  /*0ea0*/  HADD2.F32 R10, -RZ, R37.H0_H0 ;  /* 0x20000025ff0a7230 */ /* 0x001fe40000004100 */
[----:B------:R-:W-:Y:S01]  /*0eb0*/  HADD2.F32 R244, -RZ, R36.H1_H1 ;  /* 0x30000024fff47230 */ /* 0x000fe20000004100 */
[----:B------:R-:W-:Y:S02]  /*0ec0*/  IADD3 R229, PT, PT, R229, 0x100, RZ ;  /* 0x00000100e5e57810 */ /* 0x000fe40007ffe0ff */
[----:B------:R-:W-:Y:S02]  /*0ed0*/  IADD3 R217, PT, PT, R217, 0x100, RZ ;  /* 0x00000100d9d97810 */ /* 0x000fe40007ffe0ff */
[----:B------:R-:W-:Y:S01]  /*0ee0*/  IADD3 R216, PT, PT, R216, 0x100, RZ ;  /* 0x00000100d8d87810 */ /* 0x000fe20007ffe0ff */
[----:B--2---:R-:W-:Y:S01]  /*0ef0*/  FADD.FTZ R208, R208, -UR34 ;  /* 0x80000022d0d07e21 */ /* 0x004fe20008010000 */
[----:B------:R-:W-:-:S03]  /*0f00*/  FADD.FTZ R209, R209, -UR34 ;  /* 0x80000022d1d17e21 */ /* 0x000fc60008010000 */
[----:B------:R-:W-:Y:S01]  /*0f10*/  FMUL.FTZ R249, R208, UR32 ;  /* 0x00000020d0f97c20 */ /* 0x000fe20008410000 */
[----:B------:R-:W-:Y:S01]  /*0f20*/  FMUL.FTZ R248, R209, UR32 ;  /* 0x00000020d1f87c20 */ /* 0x000fe20008410000 */
[--C-:B---3--:R-:W-:Y:S02]  /*0f30*/  HADD2.F32 R232, -RZ, R196.reuse.H0_H0 ;  /* 0x200000c4ffe87230 */ /* 0x108fe40000004100 */
[----:B------:R-:W-:-:S03]  /*0f40*/  HADD2.F32 R196, -RZ, R196.H1_H1 ;  /* 0x300000c4ffc47230 */ /* 0x000fc60000004100 */
[----:B------:R-:W-:Y:S02]  /*0f50*/  FFMA.FTZ R223, R249, R232, R223 ;  /* 0x000000e8f9df7223 */ /* 0x000fe400000100df */
[----:B------:R-:W-:Y:S01]  /*0f60*/  FFMA.FTZ R9, R248, R196, R9 ;  /* 0x000000c4f8097223 */ /* 0x000fe20000010009 */
[----:B------:R-:W-:Y:S01]  /*0f70*/  FADD.FTZ R210, R210, -UR34 ;  /* 0x80000022d2d27e21 */ /* 0x000fe20008010000 */
[----:B------:R-:W-:Y:S01]  /*0f80*/  FADD.FTZ R24, R24, R232 ;  /* 0x000000e818187221 */ /* 0x000fe20000010000 */
[----:B------:R-:W-:Y:S01]  /*0f90*/  STL [R1+0x30], R223 ;  /* 0x000030df01007387 */ /* 0x000fe20000100800 */
[----:B------:R-:W-:Y:S01]  /*0fa0*/  FMUL.FTZ R232, R5, R232 ;  /* 0x000000e805e87220 */ /* 0x000fe20000410000 */
[----:B------:R-:W-:Y:S02]  /*0fb0*/  FMUL.FTZ R243, R210, UR32 ;  /* 0x00000020d2f37c20 */ /* 0x000fe40008410000 */
[----:B------:R0:W-:Y:S01]  /*0fc0*/  STL [R1+0x34], R9 ;  /* 0x0000340901007387 */ /* 0x0001e20000100800 */
[----:B------:R-:W-:-:S04]  /*0fd0*/  FADD.FTZ R5, R211, -UR34 ;  /* 0x80000022d3057e21 */ /* 0x000fc80008010000 */
[----:B------:R-:W-:Y:S01]  /*0fe0*/  FMUL.FTZ R231, R5, UR32 ;  /* 0x0000002005e77c20 */ /* 0x000fe20008410000 */
[----:B0-----:R-:W-:Y:S02]  /*0ff0*/  HADD2.F32 R9, -RZ, R197.H0_H0 ;  /* 0x200000c5ff097230 */ /* 0x001fe40000004100 */
[----:B------:R-:W-:-:S03]  /*1000*/  HADD2.F32 R5, -RZ, R37.H1_H1 ;  /* 0x30000025ff057230 */ /* 0x000fc60000004100 */
[----:B------:R-:W-:Y:S01]  /*1010*/  FADD.FTZ R26, R26, R9 ;  /* 0x000000091a1a7221 */ /* 0x000fe20000010000 */
[-C--:B------:R-:W-:Y:S01]  /*1020*/  FFMA.FTZ R214, R243, R9.reuse, R214 ;  /* 0x00000009f3d67223 */ /* 0x080fe200000100d6 */
[----:B------:R-:W-:Y:S01]  /*1030*/  FMUL.FTZ R236, R10, R9 ;  /* 0x000000090aec7220 */ /* 0x000fe20000410000 */
[----:B------:R-:W-:Y:S02]  /*1040*/  HADD2.F32 R9, -RZ, R197.H1_H1 ;  /* 0x300000c5ff097230 */ /* 0x000fe40000004100 */
[----:B----4-:R-:W-:-:S03]  /*1050*/  FADD.FTZ R10, R200, -UR34 ;  /* 0x80000022c80a7e21 */ /* 0x010fc60008010000 */
[----:B------:R-:W-:Y:S01]  /*1060*/  FADD.FTZ R27, R27, R9 ;  /* 0x000000091b1b7221 */ /* 0x000fe20000010000 */
[-C--:B------:R-:W-:Y:S01]  /*1070*/  FFMA.FTZ R15, R231, R9.reuse, R15 ;  /* 0x00000009e70f7223 */ /* 0x080fe2000001000f */
[----:B------:R-:W-:Y:S01]  /*1080*/  FMUL.FTZ R224, R5, R9 ;  /* 0x0000000905e07220 */ /* 0x000fe20000410000 */
[----:B------:R-:W-:Y:S01]  /*1090*/  FMUL.FTZ R223, R10, UR32 ;  /* 0x000000200adf7c20 */ /* 0x000fe20008410000 */
[----:B------:R-:W-:Y:S02]  /*10a0*/  HADD2.F32 R9, -RZ, R198.H0_H0 ;  /* 0x200000c6ff097230 */ /* 0x000fe40000004100 */
[----:B------:R-:W-:Y:S02]  /*10b0*/  HADD2.F32 R10, -RZ, R38.H0_H0 ;  /* 0x20000026ff0a7230 */ /* 0x000fe40000004100 */
[----:B------:R-:W-:Y:S01]  /*10c0*/  FADD.FTZ R5, R201, -UR34 ;  /* 0x80000022c9057e21 */ /* 0x000fe20008010000 */
[----:B------:R0:W-:Y:S01]  /*10d0*/  STL [R1+0x38], R214 ;  /* 0x000038d601007387 */ /* 0x0001e20000100800 */
[----:B------:R-:W-:Y:S01]  /*10e0*/  FADD.FTZ R68, R68, R9 ;  /* 0x0000000944447221 */ /* 0x000fe20000010000 */
[----:B------:R-:W-:Y:S01]  /*10f0*/  FFMA.FTZ R100, R223, R9, R100 ;  /* 0x00000009df647223 */ /* 0x000fe20000010064 */
[----:B------:R-:W-:-:S02]  /*1100*/  HADD2.F32 R11, -RZ, R198.H1_H1 ;  /* 0x300000c6ff0b7230 */ /* 0x000fc40000004100 */
[----:B------:R-:W-:Y:S01]  /*1110*/  FMUL.FTZ R5, R5, UR32 ;  /* 0x0000002005057c20 */ /* 0x000fe20008410000 */
[----:B0-----:R-:W-:Y:S01]  /*1120*/  FMUL.FTZ R214, R10, R9 ;  /* 0x000000090ad67220 */ /* 0x001fe20000410000 */
[----:B------:R-:W-:Y:S02]  /*1130*/  HADD2.F32 R9, -RZ, R38.H1_H1 ;  /* 0x30000026ff097230 */ /* 0x000fe40000004100 */
[----:B------:R-:W-:Y:S01]  /*1140*/  FADD.FTZ R10, R202, -UR34 ;  /* 0x80000022ca0a7e21 */ /* 0x000fe20008010000 */
[----:B------:R-:W-:Y:S01]  /*1150*/  FADD.FTZ R69, R69, R11 ;  /* 0x0000000b45457221 */ /* 0x000fe20000010000 */
[-C--:B------:R-:W-:Y:S01]  /*1160*/  FFMA.FTZ R101, R5, R11.reuse, R101 ;  /* 0x0000000b05657223 */ /* 0x080fe20000010065 */
[----:B------:R0:W-:Y:S01]  /*1170*/  STL [R1+0x3c], R15 ;  /* 0x00003c0f01007387 */ /* 0x0001e20000100800 */
[----:B------:R-:W-:Y:S01]  /*1180*/  FMUL.FTZ R11, R9, R11 ;  /* 0x0000000b090b7220 */ /* 0x000fe20000410000 */
[----:B------:R-:W-:Y:S02]  /*1190*/  HADD2.F32 R9, -RZ, R199.H0_H0 ;  /* 0x200000c7ff097230 */ /* 0x000fe40000004100 */
[----:B------:R-:W-:Y:S01]  /*11a0*/  FMUL.FTZ R10, R10, UR32 ;  /* 0x000000200a0a7c20 */ /* 0x000fe20008410000 */
[----:B------:R-:W-:Y:S01]  /*11b0*/  FADD.FTZ R198, R203, -UR34 ;  /* 0x80000022cbc67e21 */ /* 0x000fe20008010000 */
[----:B0-----:R-:W-:-:S02]  /*11c0*/  HADD2.F32 R15, -RZ, R39.H0_H0 ;  /* 0x20000027ff0f7230 */ /* 0x001fc40000004100 */
[----:B------:R-:W-:Y:S01]  /*11d0*/  FADD.FTZ R70, R70, R9 ;  /* 0x0000000946467221 */ /* 0x000fe20000010000 */
[-C--:B------:R-:W-:Y:S01]  /*11e0*/  FFMA.FTZ R102, R10, R9.reuse, R102 ;  /* 0x000000090a667223 */ /* 0x080fe20000010066 */
[----:B------:R-:W-:Y:S01]  /*11f0*/  FMUL.FTZ R200, R198, UR32 ;  /* 0x00000020c6c87c20 */ /* 0x000fe20008410000 */
[----:B------:R-:W-:Y:S02]  /*1200*/  HADD2.F32 R198, -RZ, R39.H1_H1 ;  /* 0x30000027ffc67230 */ /* 0x000fe40000004100 */
[----:B------:R-:W-:Y:S01]  /*1210*/  FMUL.FTZ R9, R15, R9 ;  /* 0x000000090f097220 */ /* 0x000fe20000410000 */
[----:B------:R-:W-:Y:S02]  /*1220*/  HADD2.F32 R15, -RZ, R199.H1_H1 ;  /* 0x300000c7ff0f7230 */ /* 0x000fe40000004100 */
[----:B------:R-:W-:Y:S01]  /*1230*/  FADD.FTZ R25, R25, R196 ;  /* 0x000000c419197221 */ /* 0x000fe20000010000 */
[----:B------:R-:W-:Y:S01]  /*1240*/  FMUL.FTZ R244, R244, R196 ;  /* 0x000000c4f4f47220 */ /* 0x000fe20000410000 */
[----:B------:R-:W-:Y:S01]  /*1250*/  FADD.FTZ R196, RZ, R232 ;  /* 0x000000e8ffc47221 */ /* 0x000fe20000010000 */
[----:B------:R-:W-:Y:S01]  /*1260*/  FFMA.FTZ R197, R249, R232, RZ ;  /* 0x000000e8f9c57223 */ /* 0x000fe200000100ff */
[----:B------:R-:W-:-:S02]  /*1270*/  FMUL.FTZ R208, R198, R15 ;  /* 0x0000000fc6d07220 */ /* 0x000fc40000410000 */
[----:B------:R-:W-:Y:S01]  /*1280*/  FADD.FTZ R196, R196, R244 ;  /* 0x000000f4c4c47221 */ /* 0x000fe20000010000 */
[----:B------:R-:W-:Y:S01]  /*1290*/  FFMA.FTZ R197, R248, R244, R197 ;  /* 0x000000f4f8c57223 */ /* 0x000fe200000100c5 */
[----:B------:R1:W-:Y:S02]  /*12a0*/  STL [R1+0x20], R200 ;  /* 0x000020c801007387 */ /* 0x0003e40000100800 */
[----:B------:R-:W-:Y:S01]  /*12b0*/  FADD.FTZ R196, R196, R236 ;  /* 0x000000ecc4c47221 */ /* 0x000fe20000010000 */
[----:B------:R-:W-:Y:S01]  /*12c0*/  FFMA.FTZ R197, R243, R236, R197 ;  /* 0x000000ecf3c57223 */ /* 0x000fe200000100c5 */
[----:B------:R1:W-:Y:S02]  /*12d0*/  STL [R1+0x1c], R208 ;  /* 0x00001cd001007387 */ /* 0x0003e40000100800 */
[----:B------:R-:W-:Y:S01]  /*12e0*/  FADD.FTZ R196, R196, R224 ;  /* 0x000000e0c4c47221 */ /* 0x000fe20000010000 */
[----:B------:R-:W-:-:S03]  /*12f0*/  FFMA.FTZ R197, R231, R224, R197 ;  /* 0x000000e0e7c57223 */ /* 0x000fc600000100c5 */
        /* <DEDUP_REMOVED lines=9> */
[----:B-1----:R-:W-:-:S07]  /*1390*/  FFMA.FTZ R227, R200, R208, R197 ;  /* 0x000000d0c8e37223 */ /* 0x002fce00000100c5 */
.L_x_10390:
[----:B---34-:R-:W-:Y:S05]  /*13a0*/  BSYNC.RECONVERGENT B1 ;  /* 0x0000000000017941 */ /* 0x018fea0003800200 */
.L_x_10389:
[----:B------:R-:W-:Y:S04]  /*13b0*/  BSSY.RECONVERGENT B1, `(.L_x_10391) ;  /* 0x0000060000017945 */ /* 0x000fe80003800200 */
[----:B------:R-:W-:Y:S05]  /*13c0*/  @!P2 BRA `(.L_x_10392) ;  /* 0x000000040078a947 */ /* 0x000fea0003800000 */
[----:B------:R-:W1:Y:S08]  /*13d0*/  LDC.64 R6, c[0x0][0x3a8] ;  /* 0x0000ea00ff067b82 */ /* 0x000e700000000a00 */
[----:B------:R-:W2:Y:S01]  /*13e0*/  LDC.64 R18, c[0x0][0x428] ;  /* 0x00010a00ff127b82 */ /* 0x000ea20000000a00 */
[----:B-1----:R-:W-:-:S05]  /*13f0*/  IMAD.WIDE.U32 R6, R216, 0x20, R6 ;  /* 0x00000020d8067825 */ /* 0x002fca00078e0006 */
[----:B------:R-:W3:Y:S01]  /*1400*/  LDG.E.128 R208, desc[UR20][R6.64] ;  /* 0x0000001406d07981 */ /* 0x000ee2000c1e1d00 */
[----:B--2---:R-:W-:-:S03]  /*1410*/  IMAD.WIDE.U32 R18, R229, 0x10, R18 ;  /* 0x00000010e5127825 */ /* 0x004fc600078e0012 */
[----:B------:R-:W2:Y:S04]  /*1420*/  LDG.E.128 R200, desc[UR20][R6.64+0x10] ;  /* 0x0000101406c87981 */ /* 0x000ea8000c1e1d00 */
[----:B0-----:R0:W4:Y:S01]  /*1430*/  LDG.E.128 R196, desc[UR20][R18.64] ;  /* 0x0000001412c47981 */ /* 0x001122000c1e1d00 */
[----:B------:R-:W-:-:S04]  /*1440*/  ISETP.NE.U32.AND P0, PT, RZ, UR24, PT ;  /* 0x00000018ff007c0c */ /* 0x000fc8000bf05070 */
        /* <DEDUP_REMOVED lines=8> */
[----:B0----5:R-:W-:Y:S01]  /*14d0*/  HADD2.F32 R7, -RZ, R44.H0_H0 ;  /* 0x2000002cff077230 */ /* 0x021fe20000004100 */
[----:B------:R-:W-:Y:S02]  /*14e0*/  IADD3 R229, PT, PT, R229, 0x100, RZ ;  /* 0x00000100e5e57810 */ /* 0x000fe40007ffe0ff */
[----:B------:R-:W-:Y:S02]  /*14f0*/  IADD3 R217, PT, PT, R217, 0x100, RZ ;  /* 0x00000100d9d97810 */ /* 0x000fe40007ffe0ff */
[----:B------:R-:W-:Y:S01]  /*1500*/  IADD3 R216, PT, PT, R216, 0x100, RZ ;  /* 0x00000100d8d87810 */ /* 0x000fe20007ffe0ff */
[----:B---3--:R-:W-:Y:S01]  /*1510*/  FADD.FTZ R208, R208, -UR34 ;  /* 0x80000022d0d07e21 */ /* 0x008fe20008010000 */
[----:B------:R-:W-:-:S03]  /*1520*/  FADD.FTZ R4, R209, -UR34 ;  /* 0x80000022d1047e21 */ /* 0x000fc60008010000 */
[----:B------:R-:W-:Y:S01]  /*1530*/  FMUL.FTZ R208, R208, UR32 ;  /* 0x00000020d0d07c20 */ /* 0x000fe20008410000 */
[----:B----4-:R-:W-:Y:S02]  /*1540*/  HADD2.F32 R6, -RZ, R196.H0_H0 ;  /* 0x200000c4ff067230 */ /* 0x010fe40000004100 */
[----:B------:R-:W-:Y:S01]  /*1550*/  FMUL.FTZ R246, R4, UR32 ;  /* 0x0000002004f67c20 */ /* 0x000fe20008410000 */
[----:B------:R-:W-:Y:S02]  /*1560*/  HADD2.F32 R4, -RZ, R44.H1_H1 ;  /* 0x3000002cff047230 */ /* 0x000fe40000004100 */
[----:B------:R-:W-:Y:S01]  /*1570*/  FADD.FTZ R108, R108, R6 ;  /* 0x000000066c6c7221 */ /* 0x000fe20000010000 */
[-C--:B------:R-:W-:Y:S01]  /*1580*/  FFMA.FTZ R76, R208, R6.reuse, R76 ;  /* 0x00000006d04c7223 */ /* 0x080fe2000001004c */
[----:B------:R-:W-:Y:S01]  /*1590*/  FMUL.FTZ R252, R7, R6 ;  /* 0x0000000607fc7220 */ /* 0x000fe20000410000 */
[----:B------:R-:W-:Y:S02]  /*15a0*/  HADD2.F32 R6, -RZ, R196.H1_H1 ;  /* 0x300000c4ff067230 */ /* 0x000fe40000004100 */
[----:B------:R-:W-:-:S03]  /*15b0*/  FADD.FTZ R7, R210, -UR34 ;  /* 0x80000022d2077e21 */ /* 0x000fc60008010000 */
[----:B------:R-:W-:Y:S01]  /*15c0*/  FADD.FTZ R109, R109, R6 ;  /* 0x000000066d6d7221 */ /* 0x000fe20000010000 */
[-C--:B------:R-:W-:Y:S01]  /*15d0*/  FFMA.FTZ R77, R246, R6.reuse, R77 ;  /* 0x00000006f64d7223 */ /* 0x080fe2000001004d */
[----:B------:R-:W-:Y:S01]  /*15e0*/  FMUL.FTZ R242, R4, R6 ;  /* 0x0000000604f27220 */ /* 0x000fe20000410000 */
[----:B------:R-:W-:Y:S01]  /*15f0*/  FMUL.FTZ R238, R7, UR32 ;  /* 0x0000002007ee7c20 */ /* 0x000fe20008410000 */
[----:B------:R-:W-:Y:S02]  /*1600*/  HADD2.F32 R6, -RZ, R197.H0_H0 ;  /* 0x200000c5ff067230 */ /* 0x000fe40000004100 */
[----:B------:R-:W-:Y:S01]  /*1610*/  FADD.FTZ R4, R211, -UR34 ;  /* 0x80000022d3047e21 */ /* 0x000fe20008010000 */
[----:B------:R-:W-:Y:S02]  /*1620*/  HADD2.F32 R7, -RZ, R45.H0_H0 ;  /* 0x2000002dff077230 */ /* 0x000fe40000004100 */
[----:B------:R-:W-:Y:S01]  /*1630*/  FADD.FTZ R110, R110, R6 ;  /* 0x000000066e6e7221 */ /* 0x000fe20000010000 */
[----:B------:R-:W-:-:S02]  /*1640*/  FFMA.FTZ R78, R238, R6, R78 ;  /* 0x00000006ee4e7223 */ /* 0x000fc4000001004e */
[----:B------:R-:W-:Y:S01]  /*1650*/  FMUL.FTZ R235, R7, R6 ;  /* 0x0000000607eb7220 */ /* 0x000fe20000410000 */
[----:B------:R-:W-:Y:S01]  /*1660*/  FMUL.FTZ R226, R4, UR32 ;  /* 0x0000002004e27c20 */ /* 0x000fe20008410000 */
[----:B------:R-:W-:Y:S02]  /*1670*/  HADD2.F32 R6, -RZ, R197.H1_H1 ;  /* 0x300000c5ff067230 */ /* 0x000fe40000004100 */
[----:B--2---:R-:W-:Y:S01]  /*1680*/  FADD.FTZ R7, R200, -UR34 ;  /* 0x80000022c8077e21 */ /* 0x004fe20008010000 */
[----:B------:R-:W-:Y:S02]  /*1690*/  HADD2.F32 R4, -RZ, R45.H1_H1 ;  /* 0x3000002dff047230 */ /* 0x000fe40000004100 */
[----:B------:R-:W-:Y:S01]  /*16a0*/  FADD.FTZ R111, R111, R6 ;  /* 0x000000066f6f7221 */ /* 0x000fe20000010000 */
[-C--:B------:R-:W-:Y:S02]  /*16b0*/  FFMA.FTZ R79, R226, R6.reuse, R79 ;  /* 0x00000006e24f7223 */ /* 0x080fe4000001004f */
[----:B------:R-:W-:Y:S01]  /*16c0*/  FMUL.FTZ R222, R4, R6 ;  /* 0x0000000604de7220 */ /* 0x000fe20000410000 */
[----:B------:R-:W-:Y:S01]  /*16d0*/  FMUL.FTZ R218, R7, UR32 ;  /* 0x0000002007da7c20 */ /* 0x000fe20008410000 */
[----:B------:R-:W-:-:S02]  /*16e0*/  HADD2.F32 R6, -RZ, R198.H0_H0 ;  /* 0x200000c6ff067230 */ /* 0x000fc40000004100 */
[----:B------:R-:W-:Y:S02]  /*16f0*/  HADD2.F32 R7, -RZ, R46.H0_H0 ;  /* 0x2000002eff077230 */ /* 0x000fe40000004100 */
[----:B------:R-:W-:Y:S01]  /*1700*/  FADD.FTZ R4, R201, -UR34 ;  /* 0x80000022c9047e21 */ /* 0x000fe20008010000 */
[----:B------:R-:W-:Y:S01]  /*1710*/  FFMA.FTZ R196, R208, R252, R227 ;  /* 0x000000fcd0c47223 */ /* 0x000fe200000100e3 */
[----:B------:R-:W-:Y:S01]  /*1720*/  FADD.FTZ R112, R112, R6 ;  /* 0x0000000670707221 */ /* 0x000fe20000010000 */
[-C--:B------:R-:W-:Y:S01]  /*1730*/  FFMA.FTZ R80, R218, R6.reuse, R80 ;  /* 0x00000006da507223 */ /* 0x080fe20000010050 */
[----:B------:R-:W-:Y:S01]  /*1740*/  FMUL.FTZ R213, R7, R6 ;  /* 0x0000000607d57220 */ /* 0x000fe20000410000 */
[----:B------:R-:W-:Y:S02]  /*1750*/  HADD2.F32 R6, -RZ, R198.H1_H1 ;  /* 0x300000c6ff067230 */ /* 0x000fe40000004100 */
[----:B------:R-:W-:Y:S01]  /*1760*/  FMUL.FTZ R4, R4, UR32 ;  /* 0x0000002004047c20 */ /* 0x000fe20008410000 */
[----:B------:R-:W-:-:S02]  /*1770*/  HADD2.F32 R7, -RZ, R46.H1_H1 ;  /* 0x3000002eff077230 */ /* 0x000fc40000004100 */
[----:B------:R-:W-:Y:S01]  /*1780*/  FADD.FTZ R15, R202, -UR34 ;  /* 0x80000022ca0f7e21 */ /* 0x000fe20008010000 */
[----:B------:R-:W-:Y:S01]  /*1790*/  FFMA.FTZ R196, R246, R242, R196 ;  /* 0x000000f2f6c47223 */ /* 0x000fe200000100c4 */
[----:B------:R-:W-:Y:S01]  /*17a0*/  FADD.FTZ R113, R113, R6 ;  /* 0x0000000671717221 */ /* 0x000fe20000010000 */
[-C--:B------:R-:W-:Y:S01]  /*17b0*/  FFMA.FTZ R81, R4, R6.reuse, R81 ;  /* 0x0000000604517223 */ /* 0x080fe20000010051 */
[----:B------:R-:W-:Y:S01]  /*17c0*/  FMUL.FTZ R8, R7, R6 ;  /* 0x0000000607087220 */ /* 0x000fe20000410000 */
[----:B------:R-:W-:Y:S01]  /*17d0*/  FADD.FTZ R197, R203, -UR34 ;  /* 0x80000022cbc57e21 */ /* 0x000fe20008010000 */
[----:B------:R-:W-:Y:S01]  /*17e0*/  FMUL.FTZ R7, R15, UR32 ;  /* 0x000000200f077c20 */ /* 0x000fe20008410000 */
[----:B------:R-:W-:Y:S02]  /*17f0*/  HADD2.F32 R6, -RZ, R199.H0_H0 ;  /* 0x200000c7ff067230 */ /* 0x000fe40000004100 */
[----:B------:R-:W-:Y:S01]  /*1800*/  FFMA.FTZ R196, R238, R235, R196 ;  /* 0x000000ebeec47223 */ /* 0x000fe200000100c4 */
[----:B------:R-:W-:-:S02]  /*1810*/  HADD2.F32 R15, -RZ, R47.H0_H0 ;  /* 0x2000002fff0f7230 */ /* 0x000fc40000004100 */
[----:B------:R-:W-:Y:S01]  /*1820*/  FMUL.FTZ R198, R197, UR32 ;  /* 0x00000020c5c67c20 */ /* 0x000fe20008410000 */
[----:B------:R-:W-:Y:S02]  /*1830*/  HADD2.F32 R199, -RZ, R199.H1_H1 ;  /* 0x300000c7ffc77230 */ /* 0x000fe40000004100 */
[----:B------:R-:W-:Y:S01]  /*1840*/  FFMA.FTZ R197, R226, R222, R196 ;  /* 0x000000dee2c57223 */ /* 0x000fe200000100c4 */
[----:B------:R-:W-:Y:S01]  /*1850*/  FADD.FTZ R114, R114, R6 ;  /* 0x0000000672727221 */ /* 0x000fe20000010000 */
[-C--:B------:R-:W-:Y:S01]  /*1860*/  FFMA.FTZ R82, R7, R6.reuse, R82 ;  /* 0x0000000607527223 */ /* 0x080fe20000010052 */
[----:B------:R-:W-:Y:S02]  /*1870*/  HADD2.F32 R196, -RZ, R47.H1_H1 ;  /* 0x3000002fffc47230 */ /* 0x000fe40000004100 */
[----:B------:R-:W-:Y:S01]  /*1880*/  FMUL.FTZ R6, R15, R6 ;  /* 0x000000060f067220 */ /* 0x000fe20000410000 */
[----:B------:R-:W-:Y:S02]  /*1890*/  FADD.FTZ R15, R228, R252 ;  /* 0x000000fce40f7221 */ /* 0x000fe40000010000 */
[----:B------:R-:W-:-:S02]  /*18a0*/  FMUL.FTZ R200, R196, R199 ;  /* 0x000000c7c4c87220 */ /* 0x000fc40000410000 */
[----:B------:R-:W-:Y:S01]  /*18b0*/  FADD.FTZ R15, R15, R242 ;  /* 0x000000f20f0f7221 */ /* 0x000fe20000010000 */
[----:B------:R1:W-:Y:S03]  /*18c0*/  STL [R1+0x4], R208 ;  /* 0x000004d001007387 */ /* 0x0003e60000100800 */
[----:B------:R-:W-:Y:S01]  /*18d0*/  FADD.FTZ R15, R15, R235 ;  /* 0x000000eb0f0f7221 */ /* 0x000fe20000010000 */
[----:B------:R1:W-:Y:S04]  /*18e0*/  STL [R1+0x10], R198 ;  /* 0x000010c601007387 */ /* 0x0003e80000100800 */
[----:B------:R1:W-:Y:S01]  /*18f0*/  STL [R1+0x18], R200 ;  /* 0x000018c801007387 */ /* 0x0003e20000100800 */
[----:B------:R-:W-:Y:S01]  /*1900*/  FADD.FTZ R15, R15, R222 ;  /* 0x000000de0f0f7221 */ /* 0x000fe20000010000 */
[----:B------:R-:W-:-:S03]  /*1910*/  FFMA.FTZ R197, R218, R213, R197 ;  /* 0x000000d5dac57223 */ /* 0x000fc600000100c5 */
[----:B------:R-:W-:Y:S01]  /*1920*/  FADD.FTZ R15, R15, R213 ;  /* 0x000000d50f0f7221 */ /* 0x000fe20000010000 */
[----:B------:R-:W-:-:S03]  /*1930*/  FFMA.FTZ R197, R4, R8, R197 ;  /* 0x0000000804c57223 */ /* 0x000fc600000100c5 */
[----:B------:R-:W-:Y:S01]  /*1940*/  FADD.FTZ R15, R15, R8 ;  /* 0x000000080f0f7221 */ /* 0x000fe20000010000 */
[----:B------:R-:W-:-:S03]  /*1950*/  FFMA.FTZ R197, R7, R6, R197 ;  /* 0x0000000607c57223 */ /* 0x000fc600000100c5 */
[----:B------:R-:W-:Y:S01]  /*1960*/  FADD.FTZ R15, R15, R6 ;  /* 0x000000060f0f7221 */ /* 0x000fe20000010000 */
[----:B------:R-:W-:Y:S01]  /*1970*/  FADD.FTZ R115, R115, R199 ;  /* 0x000000c773737221 */ /* 0x000fe20000010000 */
[C---:B------:R-:W-:Y:S01]  /*1980*/  FFMA.FTZ R83, R198.reuse, R199, R83 ;  /* 0x000000c7c6537223 */ /* 0x040fe20000010053 */
[----:B------:R-:W-:Y:S01]  /*1990*/  FFMA.FTZ R227, R198, R200, R197 ;  /* 0x000000c8c6e37223 */ /* 0x000fe200000100c5 */
[----:B-1----:R-:W-:-:S07]  /*19a0*/  FADD.FTZ R228, R15, R200 ;  /* 0x000000c80fe47221 */ /* 0x002fce0000010000 */
.L_x_10392:
[----:B------:R-:W-:Y:S05]  /*19b0*/  BSYNC.RECONVERGENT B1 ;  /* 0x0000000000017941 */ /* 0x000fea0003800200 */
.L_x_10391:
[----:B------:R-:W-:Y:S04]  /*19c0*/  BSSY.RECONVERGENT B1, `(.L_x_10393) ;  /* 0x0000060000017945 */ /* 0x000fe80003800200 */
[----:B------:R-:W-:Y:S05]  /*19d0*/  @!P3 BRA `(.L_x_10394) ;  /* 0x000000040078b947 */ /* 0x000fea0003800000 */
[----:B------:R-:W1:Y:S08]  /*19e0*/  LDC.64 R20, c[0x0][0x3a8] ;  /* 0x0000ea00ff147b82 */ /* 0x000e700000000a00 */
[----:B------:R-:W2:Y:S01]  /*19f0*/  LDC.64 R12, c[0x0][0x428] ;  /* 0x00010a00ff0c7b82 */ /* 0x000ea20000000a00 */
[----:B------:R-:W-:-:S07]  /*1a00*/  ISETP.NE.U32.AND P0, PT, RZ, UR24, PT ;  /* 0x00000018ff007c0c */ /* 0x000fce000bf05070 */
[----:B------:R-:W3:Y:S01]  /*1a10*/  LDC.64 R208, c[0x0][0x3b0] ;  /* 0x0000ec00ffd07b82 */ /* 0x000ee20000000a00 */
[----:B-1----:R-:W-:-:S05]  /*1a20*/  IMAD.WIDE.U32 R20, R216, 0x20, R20 ;  /* 0x00000020d8147825 */ /* 0x002fca00078e0014 */
[----:B------:R-:W4:Y:S01]  /*1a30*/  LDG.E.128 R200, desc[UR20][R20.64] ;  /* 0x0000001414c87981 */ /* 0x000f22000c1e1d00 */
[----:B--2---:R-:W-:-:S03]  /*1a40*/  IMAD.WIDE.U32 R12, R229, 0x10, R12 ;  /* 0x00000010e50c7825 */ /* 0x004fc600078e000c */
[----:B0-----:R0:W2:Y:S04]  /*1a50*/  LDG.E.128 R196, desc[UR20][R20.64+0x10] ;  /* 0x0000101414c47981 */ /* 0x0010a8000c1e1d00 */
[----:B------:R-:W2:Y:S01]  /*1a60*/  LDG.E.128 R12, desc[UR20][R12.64] ;  /* 0x000000140c0c7981 */ /* 0x000ea2000c1e1d00 */
[----:B------:R-:W-:-:S13]  /*1a70*/  ISETP.NE.AND.EX P0, PT, RZ, UR25, PT, P0 ;  /* 0x00000019ff007c0c */ /* 0x000fda000bf05300 */
[----:B0-----:R-:W0:Y:S02]  /*1a80*/  @P0 LDC.64 R20, c[0x0][0x438] ;  /* 0x00010e00ff140b82 */ /* 0x001e240000000a00 */
[----:B0-----:R-:W-:-:S05]  /*1a90*/  @P0 IMAD.WIDE.U32 R20, R216, 0x20, R20 ;  /* 0x00000020d8140825 */ /* 0x001fca00078e0014 */
[----:B------:R-:W5:Y:S04]  /*1aa0*/  @P0 LDG.E.128 R176, desc[UR20][R20.64] ;  /* 0x0000001414b00981 */ /* 0x000f68000c1e1d00 */
[----:B------:R3:W5:Y:S02]  /*1ab0*/  @P0 LDG.E.128 R180, desc[UR20][R20.64+0x10] ;  /* 0x0000101414b40981 */ /* 0x000764000c1e1d00 */
[----:B---3--:R-:W-:-:S06]  /*1ac0*/  IMAD.WIDE.U32 R20, R217, 0x8, R208 ;  /* 0x00000008d9147825 */ /* 0x008fcc00078e00d0 */
[----:B------:R-:W5:Y:S02]  /*1ad0*/  LDG.E.64 R20, desc[UR20][R20.64] ;  /* 0x0000001414147981 */ /* 0x000f64000c1e1b00 */
[----:B-----5:R-:W-:Y:S01]  /*1ae0*/  HADD2.F32 R208, -RZ, R52.H0_H0 ;  /* 0x20000034ffd07230 */ /* 0x020fe20000004100 */
[----:B------:R-:W-:Y:S02]  /*1af0*/  IADD3 R229, PT, PT, R229, 0x100, RZ ;  /* 0x00000100e5e57810 */ /* 0x000fe40007ffe0ff */
[----:B------:R-:W-:Y:S02]  /*1b00*/  IADD3 R217, PT, PT, R217, 0x100, RZ ;  /* 0x00000100d9d97810 */ /* 0x000fe40007ffe0ff */
[----:B------:R-:W-:Y:S01]  /*1b10*/  IADD3 R216, PT, PT, R216, 0x100, RZ ;  /* 0x00000100d8d87810 */ /* 0x000fe20007ffe0ff */
[----:B----4-:R-:W-:Y:S01]  /*1b20*/  FADD.FTZ R200, R200, -UR34 ;  /* 0x80000022c8c87e21 */ /* 0x010fe20008010000 */
[----:B------:R-:W-:-:S03]  /*1b30*/  FADD.FTZ R3, R201, -UR34 ;  /* 0x80000022c9037e21 */ /* 0x000fc60008010000 */
[----:B------:R-:W-:Y:S01]  /*1b40*/  FMUL.FTZ R210, R200, UR32 ;  /* 0x00000020c8d27c20 */ /* 0x000fe20008410000 */
[----:B------:R-:W-:Y:S01]  /*1b50*/  FMUL.FTZ R245, R3, UR32 ;  /* 0x0000002003f57c20 */ /* 0x000fe20008410000 */
[----:B------:R-:W-:Y:S02]  /*1b60*/  HADD2.F32 R3, -RZ, R52.H1_H1 ;  /* 0x30000034ff037230 */ /* 0x000fe40000004100 */
[--C-:B--2---:R-:W-:Y:S02]  /*1b70*/  HADD2.F32 R200, -RZ, R12.reuse.H0_H0 ;  /* 0x2000000cffc87230 */ /* 0x104fe40000004100 */
[----:B------:R-:W-:Y:S02]  /*1b80*/  HADD2.F32 R12, -RZ, R12.H1_H1 ;  /* 0x3000000cff0c7230 */ /* 0x000fe40000004100 */
[----:B------:R-:W-:Y:S01]  /*1b90*/  FADD.FTZ R202, R202, -UR34 ;  /* 0x80000022caca7e21 */ /* 0x000fe20008010000 */
[----:B------:R-:W-:Y:S01]  /*1ba0*/  FADD.FTZ R116, R116, R200 ;  /* 0x000000c874747221 */ /* 0x000fe20000010000 */
[-C--:B------:R-:W-:Y:S01]  /*1bb0*/  FFMA.FTZ R84, R210, R200.reuse, R84 ;  /* 0x000000c8d2547223 */ /* 0x080fe20000010054 */
[----:B------:R-:W-:Y:S01]  /*1bc0*/  FMUL.FTZ R251, R208, R200 ;  /* 0x000000c8d0fb7220 */ /* 0x000fe20000410000 */
[----:B------:R-:W-:Y:S01]  /*1bd0*/  FADD.FTZ R117, R117, R12 ;  /* 0x0000000c75757221 */ /* 0x000fe20000010000 */
[-C--:B------:R-:W-:Y:S01]  /*1be0*/  FFMA.FTZ R85, R245, R12.reuse, R85 ;  /* 0x0000000cf5557223 */ /* 0x080fe20000010055 */
[----:B------:R-:W-:Y:S01]  /*1bf0*/  FMUL.FTZ R241, R3, R12 ;  /* 0x0000000c03f17220 */ /* 0x000fe20000410000 */
[----:B------:R-:W-:-:S02]  /*1c00*/  HADD2.F32 R12, -RZ, R13.H0_H0 ;  /* 0x2000000dff0c7230 */ /* 0x000fc40000004100 */
[----:B------:R-:W-:Y:S01]  /*1c10*/  FADD.FTZ R3, R203, -UR34 ;  /* 0x80000022cb037e21 */ /* 0x000fe20008010000 */
[----:B------:R-:W-:Y:S02]  /*1c20*/  HADD2.F32 R200, -RZ, R53.H0_H0 ;  /* 0x20000035ffc87230 */ /* 0x000fe40000004100 */
[----:B------:R-:W-:Y:S01]  /*1c30*/  FMUL.FTZ R237, R202, UR32 ;  /* 0x00000020caed7c20 */ /* 0x000fe20008410000 */
[----:B------:R-:W-:Y:S02]  /*1c40*/  HADD2.F32 R13, -RZ, R13.H1_H1 ;  /* 0x3000000dff0d7230 */ /* 0x000fe40000004100 */
[----:B------:R-:W-:Y:S01]  /*1c50*/  FMUL.FTZ R225, R3, UR32 ;  /* 0x0000002003e17c20 */ /* 0x000fe20008410000 */
[----:B------:R-:W-:Y:S01]  /*1c60*/  FADD.FTZ R118, R118, R12 ;  /* 0x0000000c76767221 */ /* 0x000fe20000010000 */
[-C--:B------:R-:W-:Y:S01]  /*1c70*/  FFMA.FTZ R86, R237, R12.reuse, R86 ;  /* 0x0000000ced567223 */ /* 0x080fe20000010056 */
[----:B------:R-:W-:Y:S01]  /*1c80*/  FMUL.FTZ R234, R200, R12 ;  /* 0x0000000cc8ea7220 */ /* 0x000fe20000410000 */
[----:B------:R-:W-:-:S02]  /*1c90*/  HADD2.F32 R3, -RZ, R53.H1_H1 ;  /* 0x30000035ff037230 */ /* 0x000fc40000004100 */
[----:B------:R-:W-:Y:S01]  /*1ca0*/  FADD.FTZ R12, R196, -UR34 ;  /* 0x80000022c40c7e21 */ /* 0x000fe20008010000 */
[----:B------:R-:W-:Y:S01]  /*1cb0*/  FADD.FTZ R119, R119, R13 ;  /* 0x0000000d77777221 */ /* 0x000fe20000010000 */
[-C--:B------:R-:W-:Y:S01]  /*1cc0*/  FFMA.FTZ R87, R225, R13.reuse, R87 ;  /* 0x0000000de1577223 */ /* 0x080fe20000010057 */
[----:B------:R-:W-:Y:S01]  /*1cd0*/  FMUL.FTZ R221, R3, R13 ;  /* 0x0000000d03dd7220 */ /* 0x000fe20000410000 */
[----:B------:R-:W-:Y:S01]  /*1ce0*/  FMUL.FTZ R215, R12, UR32 ;  /* 0x000000200cd77c20 */ /* 0x000fe20008410000 */
[----:B------:R-:W-:Y:S02]  /*1cf0*/  HADD2.F32 R12, -RZ, R14.H0_H0 ;  /* 0x2000000eff0c7230 */ /* 0x000fe40000004100 */
[----:B------:R-:W-:Y:S02]  /*1d00*/  HADD2.F32 R13, -RZ, R54.H0_H0 ;  /* 0x20000036ff0d7230 */ /* 0x000fe40000004100 */
[----:B------:R-:W-:Y:S01]  /*1d10*/  FADD.FTZ R3, R197, -UR34 ;  /* 0x80000022c5037e21 */ /* 0x000fe20008010000 */
[----:B------:R-:W-:Y:S01]  /*1d20*/  FADD.FTZ R120, R120, R12 ;  /* 0x0000000c78787221 */ /* 0x000fe20000010000 */
[-C--:B------:R-:W-:Y:S01]  /*1d30*/  FFMA.FTZ R88, R215, R12.reuse, R88 ;  /* 0x0000000cd7587223 */ /* 0x080fe20000010058 */
[----:B------:R-:W-:Y:S01]  /*1d40*/  FMUL.FTZ R212, R13, R12 ;  /* 0x0000000c0dd47220 */ /* 0x000fe20000410000 */
[----:B------:R-:W-:-:S02]  /*1d50*/  HADD2.F32 R12, -RZ, R14.H1_H1 ;  /* 0x3000000eff0c7230 */ /* 0x000fc40000004100 */
[----:B------:R-:W-:Y:S01]  /*1d60*/  FMUL.FTZ R3, R3, UR32 ;  /* 0x0000002003037c20 */ /* 0x000fe20008410000 */
[----:B------:R-:W-:Y:S02]  /*1d70*/  HADD2.F32 R13, -RZ, R54.H1_H1 ;  /* 0x30000036ff0d7230 */ /* 0x000fe40000004100 */
[----:B------:R-:W-:Y:S01]  /*1d80*/  FADD.FTZ R14, R198, -UR34 ;  /* 0x80000022c60e7e21 */ /* 0x000fe20008010000 */
[----:B------:R-:W-:Y:S01]  /*1d90*/  FADD.FTZ R121, R121, R12 ;  /* 0x0000000c79797221 */ /* 0x000fe20000010000 */
[-C--:B------:R-:W-:Y:S01]  /*1da0*/  FFMA.FTZ R89, R3, R12.reuse, R89 ;  /* 0x0000000c03597223 */ /* 0x080fe20000010059 */
[----:B------:R-:W-:Y:S01]  /*1db0*/  FMUL.FTZ R12, R13, R12 ;  /* 0x0000000c0d0c7220 */ /* 0x000fe20000410000 */
[----:B------:R-:W-:Y:S01]  /*1dc0*/  FMUL.FTZ R13, R14, UR32 ;  /* 0x000000200e0d7c20 */ /* 0x000fe20008410000 */
[----:B------:R-:W-:Y:S02]  /*1dd0*/  HADD2.F32 R14, -RZ, R15.H0_H0 ;  /* 0x2000000fff0e7230 */ /* 0x000fe40000004100 */
[----:B------:R-:W-:-:S03]  /*1de0*/  HADD2.F32 R196, -RZ, R55.H0_H0 ;  /* 0x20000037ffc47230 */ /* 0x000fc60000004100 */
[----:B------:R-:W-:Y:S01]  /*1df0*/  FADD.FTZ R122, R122, R14 ;  /* 0x0000000e7a7a7221 */ /* 0x000fe20000010000 */
[-C--:B------:R-:W-:Y:S01]  /*1e00*/  FFMA.FTZ R90, R13, R14.reuse, R90 ;  /* 0x0000000e0d5a7223 */ /* 0x080fe2000001005a */
[----:B------:R-:W-:Y:S01]  /*1e10*/  FMUL.FTZ R14, R196, R14 ;  /* 0x0000000ec40e7220 */ /* 0x000fe20000410000 */
[----:B------:R-:W-:Y:S01]  /*1e20*/  FADD.FTZ R196, R228, R251 ;  /* 0x000000fbe4c47221 */ /* 0x000fe20000010000 */
[----:B------:R-:W-:Y:S02]  /*1e30*/  HADD2.F32 R198, -RZ, R15.H1_H1 ;  /* 0x3000000fffc67230 */ /* 0x000fe40000004100 */
[----:B------:R-:W-:Y:S01]  /*1e40*/  FADD.FTZ R199, R199, -UR34 ;  /* 0x80000022c7c77e21 */ /* 0x000fe20008010000 */
[----:B------:R-:W-:Y:S01]  /*1e50*/  FADD.FTZ R15, R196, R241 ;  /* 0x000000f1c40f7221 */ /* 0x000fe20000010000 */
[----:B------:R-:W-:Y:S02]  /*1e60*/  HADD2.F32 R196, -RZ, R55.H1_H1 ;  /* 0x30000037ffc47230 */ /* 0x000fe40000004100 */
[----:B------:R-:W-:Y:S01]  /*1e70*/  FFMA.FTZ R197, R210, R251, R227 ;  /* 0x000000fbd2c57223 */ /* 0x000fe200000100e3 */
[----:B------:R-:W-:-:S02]  /*1e80*/  FMUL.FTZ R200, R199, UR32 ;  /* 0x00000020c7c87c20 */ /* 0x000fc40008410000 */
[----:B------:R-:W-:Y:S01]  /*1e90*/  FMUL.FTZ R201, R196, R198 ;  /* 0x000000c6c4c97220 */ /* 0x000fe20000410000 */
[----:B------:R-:W-:Y:S01]  /*1ea0*/  FFMA.FTZ R197, R245, R241, R197 ;  /* 0x000000f1f5c57223 */ /* 0x000fe200000100c5 */
[----:B------:R1:W-:Y:S01]  /*1eb0*/  STL [R1], R210 ;  /* 0x000000d201007387 */ /* 0x0003e20000100800 */
[----:B------:R-:W-:Y:S02]  /*1ec0*/  FADD.FTZ R15, R15, R234 ;  /* 0x000000ea0f0f7221 */ /* 0x000fe40000010000 */
[----:B------:R-:W-:Y:S01]  /*1ed0*/  FFMA.FTZ R197, R237, R234, R197 ;  /* 0x000000eaedc57223 */ /* 0x000fe200000100c5 */
        /* <DEDUP_REMOVED lines=10> */
[----:B------:R-:W-:Y:S01]  /*1f80*/  FADD.FTZ R123, R123, R198 ;  /* 0x000000c67b7b7221 */ /* 0x000fe20000010000 */
[C---:B------:R-:W-:Y:S01]  /*1f90*/  FFMA.FTZ R91, R200.reuse, R198, R91 ;  /* 0x000000c6c85b7223 */ /* 0x040fe2000001005b */
[----:B------:R-:W-:Y:S01]  /*1fa0*/  FADD.FTZ R228, R15, R201 ;  /* 0x000000c90fe47221 */ /* 0x000fe20000010000 */
[----:B-1----:R-:W-:-:S07]  /*1fb0*/  FFMA.FTZ R227, R200, R201, R197 ;  /* 0x000000c9c8e37223 */ /* 0x002fce00000100c5 */
.L_x_10394:
[----:B------:R-:W-:Y:S05]  /*1fc0*/  BSYNC.RECONVERGENT B1 ;  /* 0x0000000000017941 */ /* 0x000fea0003800200 */
.L_x_10393:
        /* <DEDUP_REMOVED lines=8> */
[----:B------:R1:W2:Y:S04]  /*2050*/  LDG.E.128 R200, desc[UR20][R22.64+0x10] ;  /* 0x0000101416c87981 */ /* 0x0002a8000c1e1d00 */
[----:B0-----:R-:W2:Y:S01]  /*2060*/  LDG.E.128 R196, desc[UR20][R196.64] ;  /* 0x00000014c4c47981 */ /* 0x001ea2000c1e1d00 */
[----:B------:R-:W-:-:S13]  /*2070*/  ISETP.NE.AND.EX P0, PT, RZ, UR25, PT, P0 ;  /* 0x00000019ff007c0c */ /* 0x000fda000bf05300 */
[----:B-1----:R-:W0:Y:S01]  /*2080*/  @P0 LDC.64 R22, c[0x0][0x438] ;  /* 0x00010e00ff160b82 */ /* 0x002e220000000a00 */
[----:B---3--:R-:W-:-:S04]  /*2090*/  IMAD.WIDE.U32 R208, R217, 0x8, R208 ;  /* 0x00000008d9d07825 */ /* 0x008fc800078e00d0 */
[----:B0-----:R-:W-:-:S05]  /*20a0*/  @P0 IMAD.WIDE.U32 R22, R216, 0x20, R22 ;  /* 0x00000020d8160825 */ /* 0x001fca00078e0016 */
[----:B------:R1:W5:Y:S04]  /*20b0*/  @P0 LDG.E.128 R184, desc[UR20][R22.64] ;  /* 0x0000001416b80981 */ /* 0x000368000c1e1d00 */
[----:B------:R1:W5:Y:S04]  /*20c0*/  @P0 LDG.E.128 R188, desc[UR20][R22.64+0x10] ;  /* 0x0000101416bc0981 */ /* 0x000368000c1e1d00 */
[----:B------:R1:W5:Y:S02]  /*20d0*/  LDG.E.64 R22, desc[UR20][R208.64] ;  /* 0x00000014d0167981 */ /* 0x000364000c1e1b00 */
[----:B-----5:R-:W-:-:S02]  /*20e0*/  HADD2.F32 R250, -RZ, R60.H0_H0 ;  /* 0x2000003cfffa7230 */ /* 0x020fc40000004100 */
[--C-:B------:R-:W-:Y:S02]  /*20f0*/  HADD2.F32 R2, -RZ, R61.reuse.H0_H0 ;  /* 0x2000003dff027230 */ /* 0x100fe40000004100 */
[----:B------:R-:W-:Y:S02]  /*2100*/  HADD2.F32 R220, -RZ, R61.H1_H1 ;  /* 0x3000003dffdc7230 */ /* 0x000fe40000004100 */
[----:B----4-:R-:W-:Y:S01]  /*2110*/  FADD.FTZ R204, R204, -UR34 ;  /* 0x80000022cccc7e21 */ /* 0x010fe20008010000 */
[----:B------:R-:W-:-:S03]  /*2120*/  FADD.FTZ R205, R205, -UR34 ;  /* 0x80000022cdcd7e21 */ /* 0x000fc60008010000 */
[----:B------:R-:W-:Y:S01]  /*2130*/  FMUL.FTZ R210, R204, UR32 ;  /* 0x00000020ccd27c20 */ /* 0x000fe20008410000 */
[----:B------:R-:W-:Y:S01]  /*2140*/  FADD.FTZ R206, R206, -UR34 ;  /* 0x80000022cece7e21 */ /* 0x000fe20008010000 */
[--C-:B--2---:R-:W-:Y:S02]  /*2150*/  HADD2.F32 R15, -RZ, R196.reuse.H0_H0 ;  /* 0x200000c4ff0f7230 */ /* 0x104fe40000004100 */
[----:B------:R-:W-:Y:S01]  /*2160*/  FMUL.FTZ R247, R205, UR32 ;  /* 0x00000020cdf77c20 */ /* 0x000fe20008410000 */
[----:B------:R-:W-:Y:S02]  /*2170*/  HADD2.F32 R196, -RZ, R196.H1_H1 ;  /* 0x300000c4ffc47230 */ /* 0x000fe40000004100 */
[----:B------:R-:W-:Y:S01]  /*2180*/  FADD.FTZ R124, R124, R15 ;  /* 0x0000000f7c7c7221 */ /* 0x000fe20000010000 */
[-C--:B------:R-:W-:Y:S01]  /*2190*/  FFMA.FTZ R92, R210, R15.reuse, R92 ;  /* 0x0000000fd25c7223 */ /* 0x080fe2000001005c */
[----:B------:R-:W-:Y:S01]  /*21a0*/  FMUL.FTZ R250, R250, R15 ;  /* 0x0000000ffafa7220 */ /* 0x000fe20000410000 */
[----:B------:R-:W-:-:S02]  /*21b0*/  HADD2.F32 R15, -RZ, R60.H1_H1 ;  /* 0x3000003cff0f7230 */ /* 0x000fc40000004100 */
[----:B------:R-:W-:Y:S01]  /*21c0*/  FMUL.FTZ R239, R206, UR32 ;  /* 0x00000020ceef7c20 */ /* 0x000fe20008410000 */
[--C-:B------:R-:W-:Y:S02]  /*21d0*/  HADD2.F32 R233, -RZ, R197.reuse.H0_H0 ;  /* 0x200000c5ffe97230 */ /* 0x100fe40000004100 */
[----:B------:R-:W-:Y:S01]  /*21e0*/  FADD.FTZ R125, R125, R196 ;  /* 0x000000c47d7d7221 */ /* 0x000fe20000010000 */
[-C--:B------:R-:W-:Y:S01]  /*21f0*/  FFMA.FTZ R93, R247, R196.reuse, R93 ;  /* 0x000000c4f75d7223 */ /* 0x080fe2000001005d */
[----:B------:R-:W-:Y:S01]  /*2200*/  FMUL.FTZ R240, R15, R196 ;  /* 0x000000c40ff07220 */ /* 0x000fe20000410000 */
[----:B------:R-:W-:Y:S01]  /*2210*/  FADD.FTZ R207, R207, -UR34 ;  /* 0x80000022cfcf7e21 */ /* 0x000fe20008010000 */
[----:B------:R-:W-:Y:S01]  /*2220*/  FADD.FTZ R126, R126, R233 ;  /* 0x000000e97e7e7221 */ /* 0x000fe20000010000 */
[-C--:B------:R-:W-:Y:S01]  /*2230*/  FFMA.FTZ R94, R239, R233.reuse, R94 ;  /* 0x000000e9ef5e7223 */ /* 0x080fe2000001005e */
[----:B------:R-:W-:Y:S01]  /*2240*/  FADD.FTZ R196, R201, -UR34 ;  /* 0x80000022c9c47e21 */ /* 0x000fe20008010000 */
[----:B------:R-:W-:Y:S01]  /*2250*/  FMUL.FTZ R233, R2, R233 ;  /* 0x000000e902e97220 */ /* 0x000fe20000410000 */
[----:B------:R-:W-:-:S02]  /*2260*/  HADD2.F32 R197, -RZ, R197.H1_H1 ;  /* 0x300000c5ffc57230 */ /* 0x000fc40000004100 */
[----:B------:R-:W-:Y:S01]  /*2270*/  FMUL.FTZ R230, R207, UR32 ;  /* 0x00000020cfe67c20 */ /* 0x000fe20008410000 */
[--C-:B------:R-:W-:Y:S02]  /*2280*/  HADD2.F32 R2, -RZ, R198.reuse.H0_H0 ;  /* 0x200000c6ff027230 */ /* 0x100fe40000004100 */
[----:B------:R-:W-:Y:S01]  /*2290*/  FADD.FTZ R200, R200, -UR34 ;  /* 0x80000022c8c87e21 */ /* 0x000fe20008010000 */
[----:B------:R-:W-:Y:S02]  /*22a0*/  HADD2.F32 R198, -RZ, R198.H1_H1 ;  /* 0x300000c6ffc67230 */ /* 0x000fe40000004100 */
[----:B------:R-:W-:Y:S01]  /*22b0*/  FMUL.FTZ R205, R196, UR32 ;  /* 0x00000020c4cd7c20 */ /* 0x000fe20008410000 */
[--C-:B------:R-:W-:Y:S02]  /*22c0*/  HADD2.F32 R204, -RZ, R62.reuse.H1_H1 ;  /* 0x3000003effcc7230 */ /* 0x100fe40000004100 */
[----:B------:R-:W-:Y:S01]  /*22d0*/  FADD.FTZ R127, R127, R197 ;  /* 0x000000c57f7f7221 */ /* 0x000fe20000010000 */
[-C--:B------:R-:W-:Y:S01]  /*22e0*/  FFMA.FTZ R95, R230, R197.reuse, R95 ;  /* 0x000000c5e65f7223 */ /* 0x080fe2000001005f */
[----:B------:R-:W-:Y:S01]  /*22f0*/  FMUL.FTZ R220, R220, R197 ;  /* 0x000000c5dcdc7220 */ /* 0x000fe20000410000 */
[----:B------:R-:W-:Y:S01]  /*2300*/  FMUL.FTZ R219, R200, UR32 ;  /* 0x00000020c8db7c20 */ /* 0x000fe20008410000 */
[----:B------:R-:W-:-:S02]  /*2310*/  HADD2.F32 R15, -RZ, R62.H0_H0 ;  /* 0x2000003eff0f7230 */ /* 0x000fc40000004100 */
        /* <DEDUP_REMOVED lines=9> */
[----:B------:R-:W-:Y:S02]  /*23b0*/  HADD2.F32 R15, -RZ, R199.H0_H0 ;  /* 0x200000c7ff0f7230 */ /* 0x000fe40000004100 */
[----:B------:R-:W-:Y:S01]  /*23c0*/  FFMA.FTZ R198, R247, R240, R198 ;  /* 0x000000f0f7c67223 */ /* 0x000fe200000100c6 */
[----:B------:R-:W-:-:S02]  /*23d0*/  HADD2.F32 R196, -RZ, R63.H0_H0 ;  /* 0x2000003fffc47230 */ /* 0x000fc40000004100 */
[----:B------:R-:W-:Y:S01]  /*23e0*/  FADD.FTZ R197, R197, R233 ;  /* 0x000000e9c5c57221 */ /* 0x000fe20000010000 */
[----:B------:R-:W-:Y:S01]  /*23f0*/  FADD.FTZ R202, R202, -UR34 ;  /* 0x80000022caca7e21 */ /* 0x000fe20008010000 */
[----:B------:R-:W-:Y:S01]  /*2400*/  FFMA.FTZ R198, R239, R233, R198 ;  /* 0x000000e9efc67223 */ /* 0x000fe200000100c6 */
[-C--:B------:R-:W-:Y:S01]  /*2410*/  FMUL.FTZ R207, R196, R15.reuse ;  /* 0x0000000fc4cf7220 */ /* 0x080fe20000410000 */
[----:B------:R-:W-:Y:S01]  /*2420*/  FADD.FTZ R196, R203, -UR34 ;  /* 0x80000022cbc47e21 */ /* 0x000fe20008010000 */
[----:B------:R-:W-:Y:S01]  /*2430*/  FADD.FTZ R197, R197, R220 ;  /* 0x000000dcc5c57221 */ /* 0x000fe20000010000 */
[----:B------:R-:W-:Y:S01]  /*2440*/  FMUL.FTZ R206, R202, UR32 ;  /* 0x00000020cace7c20 */ /* 0x000fe20008410000 */
[----:B------:R-:W-:Y:S01]  /*2450*/  FFMA.FTZ R198, R230, R220, R198 ;  /* 0x000000dce6c67223 */ /* 0x000fe200000100c6 */
[----:B------:R-:W-:Y:S01]  /*2460*/  FMUL.FTZ R200, R196, UR32 ;  /* 0x00000020c4c87c20 */ /* 0x000fe20008410000 */
[----:B------:R-:W-:Y:S01]  /*2470*/  FADD.FTZ R196, R197, R2 ;  /* 0x00000002c5c47221 */ /* 0x000fe20000010000 */
[----:B------:R-:W-:Y:S01]  /*2480*/  FADD.FTZ R130, R130, R15 ;  /* 0x0000000f82827221 */ /* 0x000fe20000010000 */
[----:B------:R-:W-:Y:S01]  /*2490*/  FFMA.FTZ R98, R206, R15, R98 ;  /* 0x0000000fce627223 */ /* 0x000fe20000010062 */
[----:B------:R-:W-:Y:S01]  /*24a0*/  FFMA.FTZ R197, R219, R2, R198 ;  /* 0x00000002dbc57223 */ /* 0x000fe200000100c6 */
[----:B------:R-:W-:-:S02]  /*24b0*/  HADD2.F32 R15, -RZ, R199.H1_H1 ;  /* 0x300000c7ff0f7230 */ /* 0x000fc40000004100 */
[----:B------:R-:W-:Y:S01]  /*24c0*/  HADD2.F32 R198, -RZ, R63.H1_H1 ;  /* 0x3000003fffc67230 */ /* 0x000fe20000004100 */
[----:B------:R1:W-:Y:S04]  /*24d0*/  STL [R1+0x8], R210 ;  /* 0x000008d201007387 */ /* 0x0003e80000100800 */
[-C--:B------:R-:W-:Y:S01]  /*24e0*/  FMUL.FTZ R201, R198, R15.reuse ;  /* 0x0000000fc6c97220 */ /* 0x080fe20000410000 */
[----:B------:R1:W-:Y:S04]  /*24f0*/  STL [R1+0x2c], R200 ;  /* 0x00002cc801007387 */ /* 0x0003e80000100800 */
[----:B------:R1:W-:Y:S01]  /*2500*/  STL [R1+0x28], R201 ;  /* 0x000028c901007387 */ /* 0x0003e20000100800 */
        /* <DEDUP_REMOVED lines=8> */
[----:B-1----:R-:W-:Y:S06]  /*2590*/  BRA `(.L_x_10395) ;  /* 0x0000000400507947 */ /* 0x002fec0003800000 */
.L_x_10388:
        /* <DEDUP_REMOVED lines=19> */
[----:B------:R0:W-:Y:S01]  /*26d0*/  STL [R1+0x24], R197 ;  /* 0x000024c501007387 */ /* 0x0001e20000100800 */
[----:B------:R-:W-:Y:S05]  /*26e0*/  BRA.U UP0, `(.L_x_10396) ;  /* 0x00000001005c7547 */ /* 0x000fea000b800000 */
        /* <DEDUP_REMOVED lines=15> */
[----:B------:R-:W-:Y:S02]  /*27e0*/  @P3 IADD3 R15, PT, PT, R15, 0x100, RZ ;  /* 0x000001000f0f3810 */ /* 0x000fe40007ffe0ff */
[----:B------:R-:W-:Y:S02]  /*27f0*/  MOV R228, RZ ;  /* 0x000000ff00e47202 */ /* 0x000fe40000000f00 */
[----:B------:R-:W-:-:S07]  /*2800*/  MOV R227, RZ ;  /* 0x000000ff00e37202 */ /* 0x000fce0000000f00 */
[----:B--2---:R-:W-:Y:S05]  /*2810*/  @!P4 BRA `(.L_x_10395) ;  /* 0x0000000000b0c947 */ /* 0x004fea0003800000 */
[----:B------:R-:W0:Y:S02]  /*2820*/  LDC.64 R22, c[0x0][0x3b0] ;  /* 0x0000ec00ff167b82 */ /* 0x000e240000000a00 */
[----:B0-----:R-:W-:-:S06]  /*2830*/  IMAD.WIDE.U32 R22, R15, 0x8, R22 ;  /* 0x000000080f167825 */ /* 0x001fcc00078e0016 */
[----:B------:R-:W5:Y:S01]  /*2840*/  LDG.E.64 R22, desc[UR20][R22.64] ;  /* 0x0000001416167981 */ /* 0x000f62000c1e1b00 */
[----:B------:R-:W-:Y:S05]  /*2850*/  BRA `(.L_x_10395) ;  /* 0x0000000000a07947 */ /* 0x000fea0003800000 */
.L_x_10396:
        /* <DEDUP_REMOVED lines=38> */
[----:B------:R-:W-:Y:S02]  /*2ac0*/  MOV R228, RZ ;  /* 0x000000ff00e47202 */ /* 0x000fe40000000f00 */
[----:B------:R-:W-:-:S07]  /*2ad0*/  MOV R227, RZ ;  /* 0x000000ff00e37202 */ /* 0x000fce0000000f00 */
.L_x_10395:
[----:B---34-:R-:W-:Y:S05]  /*2ae0*/  BSYNC.RECONVERGENT B0 ;  /* 0x0000000000007941 */ /* 0x018fea0003800200 */
.L_x_10387:
[----:B------:R-:W2:Y:S01]  /*2af0*/  SHFL.DOWN PT, R15, R228, 0x10, 0x1f ;  /* 0x0a001f00e40f7f89 */ /* 0x000ea200000e0000 */
[----:B------:R-:W-:Y:S03]  /*2b00*/  BSSY.RECONVERGENT B0, `(.L_x_10397) ;  /* 0x000001f000007945 */ /* 0x000fe60003800200 */
[----:B-1----:R-:W1:Y:S01]  /*2b10*/  SHFL.DOWN PT, R196, R227, 0x10, 0x1f ;  /* 0x0a001f00e3c47f89 */ /* 0x002e6200000e0000 */
[----:B------:R-:W3:Y:S01]  /*2b20*/  S2R R202, SR_TID.X ;  /* 0x0000000000ca7919 */ /* 0x000ee20000002100 */
[----:B--2---:R-:W-:Y:S01]  /*2b30*/  FADD.FTZ R15, R15, R228 ;  /* 0x000000e40f0f7221 */ /* 0x004fe20000010000 */
[----:B-1----:R-:W-:-:S04]  /*2b40*/  FADD.FTZ R196, R196, R227 ;  /* 0x000000e3c4c47221 */ /* 0x002fc80000010000 */
        /* <DEDUP_REMOVED lines=26> */
.L_x_10398:
[----:B------:R-:W-:Y:S05]  /*2cf0*/  BSYNC.RECONVERGENT B0 ;  /* 0x0000000000007941 */ /* 0x000fea0003800200 */
.L_x_10397:
        /* <DEDUP_REMOVED lines=12> */
[----:B01----:R-:W0:Y:S01]  /*2dc0*/  LDS.128 R196, [UR6] ;  /* 0x00000006ffc47984 */ /* 0x003e220008000c00 */
        /* <DEDUP_REMOVED lines=25> */
[----:B------:R-:W-:Y:S02]  /*2f60*/  MOV R196, UR5 ;  /* 0x0000000500c47c02 */ /* 0x000fe40008000f00 */
[----:B------:R-:W-:Y:S01]  /*2f70*/  FADD.FTZ R15, R198, R15 ;  /* 0x0000000fc60f7221 */ /* 0x000fe20000010000 */
[----:B------:R-:W-:-:S03]  /*2f80*/  FADD.FTZ R197, R199, R197 ;  /* 0x000000c5c7c57221 */ /* 0x000fc60000010000 */
[----:B------:R-:W-:Y:S01]  /*2f90*/  FMUL.FTZ R15, R15, UR31 ;  /* 0x0000001f0f0f7c20 */ /* 0x000fe20008410000 */
[----:B------:R-:W-:-:S04]  /*2fa0*/  FMUL.FTZ R197, R197, UR31 ;  /* 0x0000001fc5c57c20 */ /* 0x000fc80008410000 */
[----:B------:R-:W-:Y:S02]  /*2fb0*/  FSEL R15, R15, RZ, !P0 ;  /* 0x000000ff0f0f7208 */ /* 0x000fe40004000000 */
[----:B------:R-:W-:Y:S02]  /*2fc0*/  R2UR UR8, R197 ;  /* 0x00000000c50872ca */ /* 0x000fe400000e0000 */
[----:B------:R-:W-:Y:S01]  /*2fd0*/  R2UR UR10, R15 ;  /* 0x000000000f0a72ca */ /* 0x000fe200000e0000 */
[----:B------:R-:W-:Y:S01]  /*2fe0*/  HFMA2 R15, -RZ, RZ, 0, 0 ;  /* 0x00000000ff0f7431 */ /* 0x000fe200000001ff */
[----:B------:R-:W-:Y:S02]  /*2ff0*/  @P5 LEA.HI.SX32 R15, R196, R202, 0x1d ;  /* 0x000000cac40f5211 */ /* 0x000fe400078feaff */
[----:B--2---:R-:W-:Y:S01]  /*3000*/  MOV R196, R201 ;  /* 0x000000c900c47202 */ /* 0x004fe20000000f00 */
[----:B------:R-:W-:Y:S10]  /*3010*/  @!P1 BRA `(.L_x_10400) ;  /* 0x0000003c001c9947 */ /* 0x000ff40003800000 */
[----:B------:R-:W-:-:S04]  /*3020*/  UISETP.NE.U32.AND UP0, UPT, UR24, URZ, UPT ;  /* 0x000000ff1800728c */ /* 0x000fc8000bf05070 */
[----:B------:R-:W-:Y:S01]  /*3030*/  UISETP.NE.AND.EX UP0, UPT, UR25, URZ, UPT, UP0 ;  /* 0x000000ff1900728c */ /* 0x000fe2000bf05300 */
[----:B------:R-:W-:Y:S10]  /*3040*/  BRA.U !UP3, `(.L_x_10401) ;  /* 0x000000010b0c7547 */ /* 0x000ff4000b800000 */
[----:B------:R-:W0:Y:S02]  /*3050*/  LDC.64 R192, c[0x0][0x390] ;  /* 0x0000e400ffc07b82 */ /* 0x000e240000000a00 */
[----:B0-----:R-:W-:-:S06]  /*3060*/  IMAD.WIDE.U32 R192, R15, 0x10, R192 ;  /* 0x000000100fc07825 */ /* 0x001fcc00078e00c0 */
[----:B------:R-:W5:Y:S02]  /*3070*/  LDG.E.128 R192, desc[UR20][R192.64] ;  /* 0x00000014c0c07981 */ /* 0x000f64000c1e1d00 */
.L_x_10401:
        /* <DEDUP_REMOVED lines=21> */
.L_x_10406:
[----:B------:R-:W-:Y:S05]  /*31d0*/  BSYNC.RECONVERGENT B1 ;  /* 0x0000000000017941 */ /* 0x000fea0003800200 */
.L_x_10405:
[----:B------:R-:W-:Y:S01]  /*31e0*/  BSSY.RECONVERGENT B1, `(.L_x_10407) ;  /* 0x000000e000017945 */ /* 0x000fe20003800200 */
[----:B------:R-:W-:Y:S01]  /*31f0*/  FADD.FTZ R132, R132, R198 ;  /* 0x000000c684847221 */ /* 0x000fe20000010000 */
[----:B------:R-:W-:Y:S02]  /*3200*/  MOV R198, RZ ;  /* 0x000000ff00c67202 */ /* 0x000fe40000000f00 */
        /* <DEDUP_REMOVED lines=11> */
.L_x_10408:
[----:B------:R-:W-:Y:S05]  /*32c0*/  BSYNC.RECONVERGENT B1 ;  /* 0x0000000000017941 */ /* 0x000fea0003800200 */
.L_x_10407:
[----:B------:R-:W-:-:S04]  /*32d0*/  F2FP.F16.F32.PACK_AB R198, RZ, R198 ;  /* 0x000000c6ffc6723e */ /* 0x000fc800000000ff */
[----:B------:R-:W-:-:S07]  /*32e0*/  PRMT R104, R198, 0x7610, R104 ;  /* 0x00007610c6687816 */ /* 0x000fce0000000068 */
.L_x_10404:
        /* <DEDUP_REMOVED lines=15> */
.L_x_10411:
[----:B------:R-:W-:Y:S05]  /*33e0*/  BSYNC.RECONVERGENT B1 ;  /* 0x0000000000017941 */ /* 0x000fea0003800200 */
.L_x_10410:
[----:B------:R-:W-:Y:S01]  /*33f0*/  BSSY.RECONVERGENT B1, `(.L_x_10412) ;  /* 0x000000e000017945 */ /* 0x000fe20003800200 */
[----:B------:R-:W-:Y:S01]  /*3400*/  FADD.FTZ R133, R133, R198 ;  /* 0x000000c685857221 */ /* 0x000fe20000010000 */
[----:B------:R-:W-:Y:S02]  /*3410*/  MOV R198, RZ ;  /* 0x000000ff00c67202 */ /* 0x000fe40000000f00 */
        /* <DEDUP_REMOVED lines=11> */
.L_x_10413:
[----:B------:R-:W-:Y:S05]  /*34d0*/  BSYNC.RECONVERGENT B1 ;  /* 0x0000000000017941 */ /* 0x000fea0003800200 */
.L_x_10412:
[----:B------:R-:W-:-:S04]  /*34e0*/  F2FP.F16.F32.PACK_AB R198, RZ, R198 ;  /* 0x000000c6ffc6723e */ /* 0x000fc800000000ff */
[----:B------:R-:W-:-:S07]  /*34f0*/  PRMT R104, R104, 0x5410, R198 ;  /* 0x0000541068687816 */ /* 0x000fce00000000c6 */
.L_x_10409:
        /* <DEDUP_REMOVED lines=15> */
.L_x_10416:
[----:B------:R-:W-:Y:S05]  /*35f0*/  BSYNC.RECONVERGENT B1 ;  /* 0x0000000000017941 */ /* 0x000fea0003800200 */
.L_x_10415:
        /* <DEDUP_REMOVED lines=14> */
.L_x_10418:
[----:B------:R-:W-:Y:S05]  /*36e0*/  BSYNC.RECONVERGENT B1 ;  /* 0x0000000000017941 */ /* 0x000fea0003800200 */
.L_x_10417:
[----:B------:R-:W-:-:S04]  /*36f0*/  F2FP.F16.F32.PACK_AB R198, RZ, R198 ;  /* 0x000000c6ffc6723e */ /* 0x000fc800000000ff */
[----:B------:R-:W-:-:S07]  /*3700*/  PRMT R105, R198, 0x7610, R105 ;  /* 0x00007610c6697816 */ /* 0x000fce0000000069 */
.L_x_10414:
        /* <DEDUP_REMOVED lines=15> */
.L_x_10421:
[----:B------:R-:W-:Y:S05]  /*3800*/  BSYNC.RECONVERGENT B1 ;  /* 0x0000000000017941 */ /* 0x000fea0003800200 */
.L_x_10420:
        /* <DEDUP_REMOVED lines=14> */
.L_x_10423:
[----:B------:R-:W-:Y:S05]  /*38f0*/  BSYNC.RECONVERGENT B1 ;  /* 0x0000000000017941 */ /* 0x000fea0003800200 */
.L_x_10422:
[----:B------:R-:W-:-:S04]  /*3900*/  F2FP.F16.F32.PACK_AB R198, RZ, R198 ;  /* 0x000000c6ffc6723e */ /* 0x000fc800000000ff */
[----:B------:R-:W-:-:S07]  /*3910*/  PRMT R105, R105, 0x5410, R198 ;  /* 0x0000541069697816 */ /* 0x000fce00000000c6 */
.L_x_10419:
        /* <DEDUP_REMOVED lines=15> */
.L_x_10426:
[----:B------:R-:W-:Y:S05]  /*3a10*/  BSYNC.RECONVERGENT B1 ;  /* 0x0000000000017941 */ /* 0x000fea0003800200 */
.L_x_10425:
        /* <DEDUP_REMOVED lines=14> */
.L_x_10428:
[----:B------:R-:W-:Y:S05]  /*3b00*/  BSYNC.RECONVERGENT B1 ;  /* 0x0000000000017941 */ /* 0x000fea0003800200 */
.L_x_10427:
[----:B------:R-:W-:-:S04]  /*3b10*/  F2FP.F16.F32.PACK_AB R198, RZ, R198 ;  /* 0x000000c6ffc6723e */ /* 0x000fc800000000ff */
[----:B------:R-:W-:-:S07]  /*3b20*/  PRMT R106, R198, 0x7610, R106 ;  /* 0x00007610c66a7816 */ /* 0x000fce000000006a */
.L_x_10424:
        /* <DEDUP_REMOVED lines=15> */
.L_x_10431:
[----:B------:R-:W-:Y:S05]  /*3c20*/  BSYNC.RECONVERGENT B1 ;  /* 0x0000000000017941 */ /* 0x000fea0003800200 */
.L_x_10430:
        /* <DEDUP_REMOVED lines=14> */
.L_x_10433:
[----:B------:R-:W-:Y:S05]  /*3d10*/  BSYNC.RECONVERGENT B1 ;  /* 0x0000000000017941 */ /* 0x000fea0003800200 */
.L_x_10432:
[----:B------:R-:W-:-:S04]  /*3d20*/  F2FP.F16.F32.PACK_AB R198, RZ, R198 ;  /* 0x000000c6ffc6723e */ /* 0x000fc800000000ff */
[----:B------:R-:W-:-:S07]  /*3d30*/  PRMT R106, R106, 0x5410, R198 ;  /* 0x000054106a6a7816 */ /* 0x000fce00000000c6 */
.L_x_10429:
        /* <DEDUP_REMOVED lines=15> */
.L_x_10436:
[----:B------:R-:W-:Y:S05]  /*3e30*/  BSYNC.RECONVERGENT B1 ;  /* 0x0000000000017941 */ /* 0x000fea0003800200 */
.L_x_10435:
        /* <DEDUP_REMOVED lines=14> */
.L_x_10438:
[----:B------:R-:W-:Y:S05]  /*3f20*/  BSYNC.RECONVERGENT B1 ;  /* 0x0000000000017941 */ /* 0x000fea0003800200 */
.L_x_10437:
[----:B------:R-:W-:-:S04]  /*3f30*/  F2FP.F16.F32.PACK_AB R198, RZ, R198 ;  /* 0x000000c6ffc6723e */ /* 0x000fc800000000ff */
[----:B------:R-:W-:-:S07]  /*3f40*/  PRMT R107, R198, 0x7610, R107 ;  /* 0x00007610c66b7816 */ /* 0x000fce000000006b */
.L_x_10434:
[----:B------:R-:W-:Y:S05]  /*3f50*/  BRA.U !UP3, `(.L_x_10439) ;  /* 0x0000002d0b147547 */ /* 0x000fea000b800000 */
[----:B------:R0:W5:Y:S04]  /*3f60*/  LDL R202, [R1+0x20] ;  /* 0x0000200001ca7983 */ /* 0x0001680000100800 */
[----:B------:R0:W5:Y:S02]  /*3f70*/  LDL R201, [R1+0x1c] ;  /* 0x00001c0001c97983 */ /* 0x0001640000100800 */
[----:B-----5:R-:W-:Y:S01]  /*3f80*/  ISETP.GE.U32.AND P0, PT, R16, RZ, PT ;  /* 0x000000ff1000720c */ /* 0x020fe20003f06070 */
[----:B------:R-:W-:Y:S01]  /*3f90*/  BSSY.RECONVERGENT B1, `(.L_x_10440) ;  /* 0x000000e000017945 */ /* 0x000fe20003800200 */
[----:B------:R-:W-:Y:S02]  /*3fa0*/  HFMA2 R198, -RZ, RZ, 0, 0 ;  /* 0x00000000ffc67431 */ /* 0x000fe400000001ff */
[----:B------:R-:W-:-:S13]  /*3fb0*/  ISETP.GE.U32.AND.EX P0, PT, R17, 0x1000000, PT, P0 ;  /* 0x010000001100780c */ /* 0x000fda0003f06100 */
[----:B0-----:R-:W-:Y:S05]  /*3fc0*/  @!P0 BRA `(.L_x_10441) ;  /* 0x0000000000288947 */ /* 0x001fea0003800000 */
        /* <DEDUP_REMOVED lines=10> */
.L_x_10441:
[----:B------:R-:W-:Y:S05]  /*4070*/  BSYNC.RECONVERGENT B1 ;  /* 0x0000000000017941 */ /* 0x000fea0003800200 */
.L_x_10440:
        /* <DEDUP_REMOVED lines=14> */
.L_x_10443:
[----:B------:R-:W-:Y:S05]  /*4160*/  BSYNC.RECONVERGENT B1 ;  /* 0x0000000000017941 */ /* 0x000fea0003800200 */
.L_x_10442:
[----:B------:R-:W-:-:S04]  /*4170*/  F2FP.F16.F32.PACK_AB R198, RZ, R198 ;  /* 0x000000c6ffc6723e */ /* 0x000fc800000000ff */
[----:B------:R-:W-:Y:S01]  /*4180*/  PRMT R107, R107, 0x5410, R198 ;  /* 0x000054106b6b7816 */ /* 0x000fe200000000c6 */
[----:B------:R-:W-:Y:S06]  /*4190*/  BRA `(.L_x_10439) ;  /* 0x0000002800847947 */ /* 0x000fec0003800000 */
.L_x_10403:
[----:B------:R-:W-:Y:S05]  /*41a0*/  BRA.U !UP3, `(.L_x_10444) ;  /* 0x000000010b807547 */ /* 0x000fea000b800000 */
[----:B-----5:R-:W-:Y:S01]  /*41b0*/  LOP3.LUT P0, RZ, R16, 0xff, RZ, 0xc0, !PT ;  /* 0x000000ff10ff7812 */ /* 0x020fe2000780c0ff */
[----:B------:R-:W-:Y:S01]  /*41c0*/  BSSY.RECONVERGENT B1, `(.L_x_10445) ;  /* 0x000000d000017945 */ /* 0x000fe20003800200 */
[----:B------:R-:W-:-:S11]  /*41d0*/  HFMA2 R73, -RZ, RZ, 0, 0 ;  /* 0x00000000ff497431 */ /* 0x000fd600000001ff */
        /* <DEDUP_REMOVED lines=9> */
[----:B------:R-:W-:-:S05]  /*4270*/  HADD2.F32 R73, -RZ, R192.H0_H0 ;  /* 0x200000c0ff497230 */ /* 0x000fca0000004100 */
[----:B------:R-:W-:-:S07]  /*4280*/  FMUL.FTZ R73, R73, R72 ;  /* 0x0000004849497220 */ /* 0x000fce0000410000 */
.L_x_10446:
[----:B------:R-:W-:Y:S05]  /*4290*/  BSYNC.RECONVERGENT B1 ;  /* 0x0000000000017941 */ /* 0x000fea0003800200 */
.L_x_10445:
[----:B------:R-:W-:Y:S01]  /*42a0*/  BSSY.RECONVERGENT B1, `(.L_x_10447) ;  /* 0x000000e000017945 */ /* 0x000fe20003800200 */
[----:B------:R-:W-:Y:S01]  /*42b0*/  FADD.FTZ R132, R132, R73 ;  /* 0x0000004984847221 */ /* 0x000fe20000010000 */
[----:B------:R-:W-:Y:S02]  /*42c0*/  MOV R72, RZ ;  /* 0x000000ff00487202 */ /* 0x000fe40000000f00 */
[----:B------:R-:W-:Y:S05]  /*42d0*/  @!P0 BRA `(.L_x_10448) ;  /* 0x0000000000288947 */ /* 0x000fea0003800000 */
[----:B------:R-:W-:Y:S02]  /*42e0*/  MOV R72, UR8 ;  /* 0x0000000800487c02 */ /* 0x000fe40008000f00 */
[----:B------:R-:W-:-:S03]  /*42f0*/  ISETP.LT.AND P0, PT, RZ, UR33, PT ;  /* 0x00000021ff007c0c */ /* 0x000fc6000bf01270 */
[----:B------:R-:W-:Y:S01]  /*4300*/  FFMA.FTZ R73, R249, R72, UR10 ;  /* 0x0000000af9497e23 */ /* 0x000fe20008010048 */
[----:B------:R-:W-:-:S03]  /*4310*/  HADD2.F32 R72, -RZ, R40.H0_H0 ;  /* 0x20000028ff487230 */ /* 0x000fc60000004100 */
[----:B------:R-:W-:-:S04]  /*4320*/  FADD.FTZ R73, R232, -R73 ;  /* 0x80000049e8497221 */ /* 0x000fc80000010000 */
[----:B------:R-:W-:-:S05]  /*4330*/  FMUL.FTZ R73, R73, UR32 ;  /* 0x0000002049497c20 */ /* 0x000fca0008410000 */
[----:B------:R-:W-:-:S05]  /*4340*/  FSEL R73, R73, RZ, P0 ;  /* 0x000000ff49497208 */ /* 0x000fca0000000000 */
[----:B------:R-:W-:-:S04]  /*4350*/  FMUL.FTZ R73, R73, UR23 ;  /* 0x0000001749497c20 */ /* 0x000fc80008410000 */
[----:B------:R-:W-:-:S04]  /*4360*/  FMUL.FTZ R73, R73, UR22 ;  /* 0x0000001649497c20 */ /* 0x000fc80008410000 */
[----:B------:R-:W-:-:S07]  /*4370*/  FMUL.FTZ R72, R73, R72 ;  /* 0x0000004849487220 */ /* 0x000fce0000410000 */
.L_x_10448:
[----:B------:R-:W-:Y:S05]  /*4380*/  BSYNC.RECONVERGENT B1 ;  /* 0x0000000000017941 */ /* 0x000fea0003800200 */
.L_x_10447:
[----:B------:R-:W-:-:S04]  /*4390*/  F2FP.F16.F32.PACK_AB R72, RZ, R72 ;  /* 0x00000048ff48723e */ /* 0x000fc800000000ff */
[----:B------:R-:W-:-:S07]  /*43a0*/  PRMT R104, R72, 0x7610, R104 ;  /* 0x0000761048687816 */ /* 0x000fce0000000068 */
.L_x_10444:
        /* <DEDUP_REMOVED lines=15> */
.L_x_10451:
[----:B------:R-:W-:Y:S05]  /*44a0*/  BSYNC.RECONVERGENT B1 ;  /* 0x0000000000017941 */ /* 0x000fea0003800200 */
.L_x_10450:
        /* <DEDUP_REMOVED lines=14> */
.L_x_10453:
[----:B------:R-:W-:Y:S05]  /*4590*/  BSYNC.RECONVERGENT B1 ;  /* 0x0000000000017941 */ /* 0x000fea0003800200 */
.L_x_10452:
[----:B------:R-:W-:-:S04]  /*45a0*/  F2FP.F16.F32.PACK_AB R72, RZ, R72 ;  /* 0x00000048ff48723e */ /* 0x000fc800000000ff */
[----:B------:R-:W-:-:S07]  /*45b0*/  PRMT R104, R104, 0x5410, R72 ;  /* 0x0000541068687816 */ /* 0x000fce0000000048 */
.L_x_10449:
        /* <DEDUP_REMOVED lines=15> */
.L_x_10456:
[----:B------:R-:W-:Y:S05]  /*46b0*/  BSYNC.RECONVERGENT B1 ;  /* 0x0000000000017941 */ /* 0x000fea0003800200 */
.L_x_10455:
        /* <DEDUP_REMOVED lines=14> */
.L_x_10458:
[----:B------:R-:W-:Y:S05]  /*47a0*/  BSYNC.RECONVERGENT B1 ;  /* 0x0000000000017941 */ /* 0x000fea0003800200 */
.L_x_10457:
[----:B------:R-:W-:-:S04]  /*47b0*/  F2FP.F16.F32.PACK_AB R72, RZ, R72 ;  /* 0x00000048ff48723e */ /* 0x000fc800000000ff */
[----:B------:R-:W-:-:S07]  /*47c0*/  PRMT R105, R72, 0x7610, R105 ;  /* 0x0000761048697816 */ /* 0x000fce0000000069 */
.L_x_10454:
[----:B------:R-:W-:Y:S05]  /*47d0*/  BRA.U !UP3, `(.L_x_10459) ;  /* 0x000000010b807547 */ /* 0x000fea000b800000 */
[----:B-----5:R-:W-:Y:S01]  /*47e0*/  LOP3.LUT P0, RZ, R16, 0xff000000, RZ, 0xc0, !PT ;  /* 0xff00000010ff7812 */ /* 0x020fe2000780c0ff */
[----:B------:R-:W-:Y:S01]  /*47f0*/  BSSY.RECONVERGENT B1, `(.L_x_10460) ;  /* 0x000000d000017945 */ /* 0x000fe20003800200 */
[----:B------:R-:W-:-:S11]  /*4800*/  HFMA2 R72, -RZ, RZ, 0, 0 ;  /* 0x00000000ff487431 */ /* 0x000fd600000001ff */
[----:B------:R-:W-:Y:S05]  /*4810*/  @!P0 BRA `(.L_x_10461) ;  /* 0x0000000000288947 */ /* 0x000fea0003800000 */
[----:B------:R-:W-:Y:S02]  /*4820*/  MOV R72, UR8 ;  /* 0x0000000800487c02 */ /* 0x000fe40008000f00 */
[----:B------:R-:W-:-:S03]  /*4830*/  ISETP.LT.AND P5, PT, RZ, UR33, PT ;  /* 0x00000021ff007c0c */ /* 0x000fc6000bfa1270 */
[----:B------:R-:W-:Y:S01]  /*4840*/  FFMA.FTZ R73, R231, R72, UR10 ;  /* 0x0000000ae7497e23 */ /* 0x000fe20008010048 */
[----:B------:R-:W-:-:S03]  /*4850*/  HADD2.F32 R72, -RZ, R193.H1_H1 ;  /* 0x300000c1ff487230 */ /* 0x000fc60000004100 */
[----:B------:R-:W-:-:S04]  /*4860*/  FADD.FTZ R73, R224, -R73 ;  /* 0x80000049e0497221 */ /* 0x000fc80000010000 */
[----:B------:R-:W-:-:S05]  /*4870*/  FMUL.FTZ R73, R73, UR32 ;  /* 0x0000002049497c20 */ /* 0x000fca0008410000 */
[----:B------:R-:W-:-:S05]  /*4880*/  FSEL R73, R73, RZ, P5 ;  /* 0x000000ff49497208 */ /* 0x000fca0002800000 */
[----:B------:R-:W-:-:S04]  /*4890*/  FMUL.FTZ R73, R73, UR23 ;  /* 0x0000001749497c20 */ /* 0x000fc80008410000 */
[----:B------:R-:W-:-:S04]  /*48a0*/  FMUL.FTZ R73, R73, UR22 ;  /* 0x0000001649497c20 */ /* 0x000fc80008410000 */
[----:B------:R-:W-:-:S07]  /*48b0*/  FMUL.FTZ R72, R72, R73 ;  /* 0x0000004948487220 */ /* 0x000fce0000410000 */
.L_x_10461:
[----:B------:R-:W-:Y:S05]  /*48c0*/  BSYNC.RECONVERGENT B1 ;  /* 0x0000000000017941 */ /* 0x000fea0003800200 */
.L_x_10460:
[----:B------:R-:W-:Y:S01]  /*48d0*/  BSSY.RECONVERGENT B1, `(.L_x_10462) ;  /* 0x000000e000017945 */ /* 0x000fe20003800200 */
[----:B------:R-:W-:Y:S01]  /*48e0*/  FADD.FTZ R135, R135, R72 ;  /* 0x0000004887877221 */ /* 0x000fe20000010000 */
[----:B------:R-:W-:Y:S02]  /*48f0*/  MOV R72, RZ ;  /* 0x000000ff00487202 */ /* 0x000fe40000000f00 */
        /* <DEDUP_REMOVED lines=11> */
.L_x_10463:
[----:B------:R-:W-:Y:S05]  /*49b0*/  BSYNC.RECONVERGENT B1 ;  /* 0x0000000000017941 */ /* 0x000fea0003800200 */
.L_x_10462:
[----:B------:R-:W-:-:S04]  /*49c0*/  F2FP.F16.F32.PACK_AB R72, RZ, R72 ;  /* 0x00000048ff48723e */ /* 0x000fc800000000ff */
[----:B------:R-:W-:-:S07]  /*49d0*/  PRMT R105, R105, 0x5410, R72 ;  /* 0x0000541069697816 */ /* 0x000fce0000000048 */
.L_x_10459:
        /* <DEDUP_REMOVED lines=15> */
.L_x_10466:
[----:B------:R-:W-:Y:S05]  /*4ad0*/  BSYNC.RECONVERGENT B1 ;  /* 0x0000000000017941 */ /* 0x000fea0003800200 */
.L_x_10465:
        /* <DEDUP_REMOVED lines=14> */
.L_x_10468:
[----:B------:R-:W-:Y:S05]  /*4bc0*/  BSYNC.RECONVERGENT B1 ;  /* 0x0000000000017941 */ /* 0x000fea0003800200 */
.L_x_10467:
[----:B------:R-:W-:-:S04]  /*4bd0*/  F2FP.F16.F32.PACK_AB R72, RZ, R72 ;  /* 0x00000048ff48723e */ /* 0x000fc800000000ff */
[----:B------:R-:W-:-:S07]  /*4be0*/  PRMT R106, R72, 0x7610, R106 ;  /* 0x00007610486a7816 */ /* 0x000fce000000006a */
.L_x_10464:
        /* <DEDUP_REMOVED lines=13> */
[----:B------:R-:W-:-:S05]  /*4cc0*/  HADD2.F32 R72, -RZ, R194.H1_H1 ;  /* 0x300000c2ff487230 */ /* 0x000fca0000004100 */
[----:B------:R-:W-:-:S07]  /*4cd0*/  FMUL.FTZ R72, R72, R73 ;  /* 0x0000004948487220 */ /* 0x000fce0000410000 */
.L_x_10471:
[----:B------:R-:W-:Y:S05]  /*4ce0*/  BSYNC.RECONVERGENT B1 ;  /* 0x0000000000017941 */ /* 0x000fea0003800200 */
.L_x_10470:
        /* <DEDUP_REMOVED lines=14> */
.L_x_10473:
[----:B------:R-:W-:Y:S05]  /*4dd0*/  BSYNC.RECONVERGENT B1 ;  /* 0x0000000000017941 */ /* 0x000fea0003800200 */
.L_x_10472:
[----:B------:R-:W-:-:S04]  /*4de0*/  F2FP.F16.F32.PACK_AB R72, RZ, R72 ;  /* 0x00000048ff48723e */ /* 0x000fc800000000ff */
[----:B------:R-:W-:-:S07]  /*4df0*/  PRMT R106, R106, 0x5410, R72 ;  /* 0x000054106a6a7816 */ /* 0x000fce0000000048 */
.L_x_10469:
        /* <DEDUP_REMOVED lines=15> */
.L_x_10476:
[----:B------:R-:W-:Y:S05]  /*4ef0*/  BSYNC.RECONVERGENT B1 ;  /* 0x0000000000017941 */ /* 0x000fea0003800200 */
.L_x_10475:
        /* <DEDUP_REMOVED lines=14> */
.L_x_10478:
[----:B------:R-:W-:Y:S05]  /*4fe0*/  BSYNC.RECONVERGENT B1 ;  /* 0x0000000000017941 */ /* 0x000fea0003800200 */
.L_x_10477:
[----:B------:R-:W-:-:S04]  /*4ff0*/  F2FP.F16.F32.PACK_AB R72, RZ, R72 ;  /* 0x00000048ff48723e */ /* 0x000fc800000000ff */
[----:B------:R-:W-:-:S07]  /*5000*/  PRMT R107, R72, 0x7610, R107 ;  /* 0x00007610486b7816 */ /* 0x000fce000000006b */
.L_x_10474:
        /* <DEDUP_REMOVED lines=11> */
[-C--:B------:R-:W-:Y:S01]  /*50c0*/  FFMA.FTZ R165, R5, R74.reuse, UR10 ;  /* 0x0000000a05a57e23 */ /* 0x080fe2000801004a */
        /* <DEDUP_REMOVED lines=23> */
[----:B------:R-:W-:-:S03]  /*5240*/  FSEL R200, R167, RZ, P0 ;  /* 0x000000ffa7c87208 */ /* 0x000fc60000000000 */
[----:B---3--:R-:W-:Y:S01]  /*5250*/  FADD.FTZ R72, R198, -R72 ;  /* 0x80000048c6487221 */ /* 0x008fe20000010000 */
[----:B------:R-:W-:Y:S02]  /*5260*/  FSEL R198, R73, RZ, P0 ;  /* 0x000000ff49c67208 */ /* 0x000fe40000000000 */
[----:B------:R-:W-:Y:S01]  /*5270*/  MOV R73, R200 ;  /* 0x000000c800497202 */ /* 0x000fe20000000f00 */
[----:B------:R-:W-:-:S05]  /*5280*/  FMUL.FTZ R72, R72, UR32 ;  /* 0x0000002048487c20 */ /* 0x000fca0008410000 */
[----:B------:R-:W-:Y:S02]  /*5290*/  FSEL R167, R72, RZ, P0 ;  /* 0x000000ff48a77208 */ /* 0x000fe40000000000 */
[----:B------:R-:W-:Y:S01]  /*52a0*/  MOV R72, R198 ;  /* 0x000000c600487202 */ /* 0x000fe20000000f00 */
[----:B------:R-:W-:Y:S06]  /*52b0*/  BRA.U !UP3, `(.L_x_10439) ;  /* 0x000000190b3c7547 */ /* 0x000fec000b800000 */
[----:B-----5:R-:W-:-:S04]  /*52c0*/  ISETP.GE.U32.AND P0, PT, R16, RZ, PT ;  /* 0x000000ff1000720c */ /* 0x020fc80003f06070 */
[----:B------:R-:W-:-:S13]  /*52d0*/  ISETP.GE.U32.AND.EX P0, PT, R17, 0x1000000, PT, P0 ;  /* 0x010000001100780c */ /* 0x000fda0003f06100 */
[----:B------:R-:W0:Y:S01]  /*52e0*/  @P0 LDC.64 R72, c[0x0][0x408] ;  /* 0x00010200ff480b82 */ /* 0x000e220000000a00 */
[----:B------:R-:W-:Y:S02]  /*52f0*/  @P0 HADD2.F32 R201, -RZ, R195.H1_H1 ;  /* 0x300000c3ffc90230 */ /* 0x000fe40000004100 */
[----:B0-----:R-:W-:-:S04]  /*5300*/  @P0 FMUL.FTZ R73, R167, R73 ;  /* 0x00000049a7490220 */ /* 0x001fc80000410000 */
[----:B------:R-:W-:Y:S01]  /*5310*/  @P0 FMUL.FTZ R72, R73, R72 ;  /* 0x0000004849480220 */ /* 0x000fe20000410000 */
[----:B------:R-:W-:-:S03]  /*5320*/  HFMA2 R73, -RZ, RZ, 0, 0 ;  /* 0x00000000ff497431 */ /* 0x000fc600000001ff */
[----:B------:R-:W-:Y:S01]  /*5330*/  @P0 FMUL.FTZ R73, R201, R72 ;  /* 0x00000048c9490220 */ /* 0x000fe20000410000 */
[----:B------:R-:W-:-:S03]  /*5340*/  @P0 HADD2.F32 R201, -RZ, R43.H1_H1 ;  /* 0x3000002bffc90230 */ /* 0x000fc60000004100 */
[----:B------:R-:W-:Y:S02]  /*5350*/  FADD.FTZ R139, R139, R73 ;  /* 0x000000498b8b7221 */ /* 0x000fe40000010000 */
[----:B------:R-:W0:Y:S02]  /*5360*/  @P0 LDC.64 R72, c[0x0][0x408] ;  /* 0x00010200ff480b82 */ /* 0x000e240000000a00 */
[----:B0-----:R-:W-:-:S04]  /*5370*/  @P0 FMUL.FTZ R73, R167, R73 ;  /* 0x00000049a7490220 */ /* 0x001fc80000410000 */
[----:B------:R-:W-:Y:S01]  /*5380*/  @P0 FMUL.FTZ R72, R73, R72 ;  /* 0x0000004849480220 */ /* 0x000fe20000410000 */
[----:B------:R-:W-:-:S03]  /*5390*/  MOV R73, RZ ;  /* 0x000000ff00497202 */ /* 0x000fc60000000f00 */
[----:B------:R-:W-:Y:S01]  /*53a0*/  @P0 FMUL.FTZ R73, R201, R72 ;  /* 0x00000048c9490220 */ /* 0x000fe20000410000 */
[----:B------:R-:W-:-:S04]  /*53b0*/  MOV R72, R198 ;  /* 0x000000c600487202 */ /* 0x000fc80000000f00 */
[----:B------:R-:W-:-:S04]  /*53c0*/  F2FP.F16.F32.PACK_AB R73, RZ, R73 ;  /* 0x00000049ff49723e */ /* 0x000fc800000000ff */
[----:B------:R-:W-:Y:S02]  /*53d0*/  PRMT R107, R107, 0x5410, R73 ;  /* 0x000054106b6b7816 */ /* 0x000fe40000000049 */
[----:B------:R-:W-:Y:S01]  /*53e0*/  MOV R73, R200 ;  /* 0x000000c800497202 */ /* 0x000fe20000000f00 */
[----:B------:R-:W-:Y:S06]  /*53f0*/  BRA `(.L_x_10439) ;  /* 0x0000001400ec7947 */ /* 0x000fec0003800000 */
.L_x_10402:
        /* <DEDUP_REMOVED lines=17> */
[----:B------:R-:W-:Y:S02]  /*5510*/  @P5 HADD2.F32 R201, -RZ, R192.H0_H0 ;  /* 0x200000c0ffc95230 */ /* 0x000fe40000004100 */
[----:B------:R-:W-:-:S04]  /*5520*/  FMUL.FTZ R198, R198, UR22 ;  /* 0x00000016c6c67c20 */ /* 0x000fc80008410000 */
[----:B------:R-:W-:Y:S01]  /*5530*/  @P5 FMUL.FTZ R200, R201, R198 ;  /* 0x000000c6c9c85220 */ /* 0x000fe20000410000 */
[----:B------:R-:W-:-:S03]  /*5540*/  @P5 HADD2.F32 R201, -RZ, R40.H0_H0 ;  /* 0x20000028ffc95230 */ /* 0x000fc60000004100 */
[----:B------:R-:W-:Y:S01]  /*5550*/  FADD.FTZ R132, R132, R200 ;  /* 0x000000c884847221 */ /* 0x000fe20000010000 */
[----:B------:R-:W-:Y:S01]  /*5560*/  MOV R200, RZ ;  /* 0x000000ff00c87202 */ /* 0x000fe20000000f00 */
[----:B------:R-:W-:-:S05]  /*5570*/  @P5 FMUL.FTZ R200, R201, R198 ;  /* 0x000000c6c9c85220 */ /* 0x000fca0000410000 */
[----:B------:R-:W-:-:S04]  /*5580*/  F2FP.F16.F32.PACK_AB R198, RZ, R200 ;  /* 0x000000c8ffc6723e */ /* 0x000fc800000000ff */
[----:B------:R-:W-:-:S07]  /*5590*/  PRMT R104, R198, 0x7610, R104 ;  /* 0x00007610c6687816 */ /* 0x000fce0000000068 */
.L_x_10480:
        /* <DEDUP_REMOVED lines=12> */
[----:B------:R-:W-:Y:S02]  /*5660*/  @P5 HADD2.F32 R201, -RZ, R192.H1_H1 ;  /* 0x300000c0ffc95230 */ /* 0x000fe40000004100 */
[----:B------:R-:W-:-:S04]  /*5670*/  FMUL.FTZ R198, R198, UR22 ;  /* 0x00000016c6c67c20 */ /* 0x000fc80008410000 */
[----:B------:R-:W-:Y:S01]  /*5680*/  @P5 FMUL.FTZ R200, R201, R198 ;  /* 0x000000c6c9c85220 */ /* 0x000fe20000410000 */
[----:B------:R-:W-:-:S03]  /*5690*/  @P5 HADD2.F32 R201, -RZ, R40.H1_H1 ;  /* 0x30000028ffc95230 */ /* 0x000fc60000004100 */
[----:B------:R-:W-:Y:S01]  /*56a0*/  FADD.FTZ R133, R133, R200 ;  /* 0x000000c885857221 */ /* 0x000fe20000010000 */
[----:B------:R-:W-:Y:S01]  /*56b0*/  MOV R200, RZ ;  /* 0x000000ff00c87202 */ /* 0x000fe20000000f00 */
[----:B------:R-:W-:-:S05]  /*56c0*/  @P5 FMUL.FTZ R200, R201, R198 ;  /* 0x000000c6c9c85220 */ /* 0x000fca0000410000 */
[----:B------:R-:W-:-:S04]  /*56d0*/  F2FP.F16.F32.PACK_AB R198, RZ, R200 ;  /* 0x000000c8ffc6723e */ /* 0x000fc800000000ff */
[----:B------:R-:W-:-:S07]  /*56e0*/  PRMT R104, R104, 0x5410, R198 ;  /* 0x0000541068687816 */ /* 0x000fce00000000c6 */
.L_x_10481:
        /* <DEDUP_REMOVED lines=21> */
.L_x_10482:
        /* <DEDUP_REMOVED lines=21> */
.L_x_10483:
        /* <DEDUP_REMOVED lines=21> */
.L_x_10484:
        /* <DEDUP_REMOVED lines=21> */
.L_x_10485:
        /* <DEDUP_REMOVED lines=21> */
.L_x_10486:
[----:B------:R-:W-:Y:S05]  /*5d80*/  BRA.U !UP3, `(.L_x_10439) ;  /* 0x0000000d0b887547 */ /* 0x000fea000b800000 */
[----:B------:R-:W2:Y:S04]  /*5d90*/  LDL R201, [R1+0x20] ;  /* 0x0000200001c97983 */ /* 0x000ea80000100800 */
[----:B------:R-:W3:Y:S01]  /*5da0*/  LDL R200, [R1+0x1c] ;  /* 0x00001c0001c87983 */ /* 0x000ee20000100800 */
[----:B------:R-:W-:Y:S02]  /*5db0*/  PLOP3.LUT P0, PT, PT, PT, UP2, 0x80, 0x8 ;  /* 0x000000000008781c */ /* 0x000fe40003f0f028 */
[----:B------:R-:W-:Y:S02]  /*5dc0*/  PLOP3.LUT P6, PT, PT, PT, UP2, 0x80, 0x8 ;  /* 0x000000000008781c */ /* 0x000fe40003fcf028 */
[----:B------:R-:W-:Y:S02]  /*5dd0*/  MOV R198, UR8 ;  /* 0x0000000800c67c02 */ /* 0x000fe40008000f00 */
[----:B------:R-:W-:-:S07]  /*5de0*/  PLOP3.LUT P5, PT, PT, PT, UP2, 0x80, 0x8 ;  /* 0x000000000008781c */ /* 0x000fce0003faf028 */
[----:B--2---:R-:W-:Y:S01]  /*5df0*/  @P0 FFMA.FTZ R198, R201, R198, UR10 ;  /* 0x0000000ac9c60e23 */ /* 0x004fe200080100c6 */
[----:B-----5:R-:W-:-:S03]  /*5e00*/  ISETP.GE.U32.AND P0, PT, R16, RZ, PT ;  /* 0x000000ff1000720c */ /* 0x020fc60003f06070 */
[----:B---3--:R-:W-:Y:S01]  /*5e10*/  @P6 FADD.FTZ R198, R200, -R198 ;  /* 0x800000c6c8c66221 */ /* 0x008fe20000010000 */
[----:B------:R-:W-:Y:S02]  /*5e20*/  ISETP.GE.U32.AND.EX P0, PT, R17, 0x1000000, PT, P0 ;  /* 0x010000001100780c */ /* 0x000fe40003f06100 */
[----:B------:R-:W-:Y:S01]  /*5e30*/  MOV R200, R31 ;  /* 0x0000001f00c87202 */ /* 0x000fe20000000f00 */
[----:B------:R-:W-:-:S04]  /*5e40*/  @P5 FFMA.FTZ R200, R198, UR32, R31 ;  /* 0x00000020c6c85c23 */ /* 0x000fc8000801001f */
[----:B------:R-:W-:Y:S01]  /*5e50*/  FMUL.FTZ R198, R200, UR23 ;  /* 0x00000017c8c67c20 */ /* 0x000fe20008410000 */
[----:B------:R-:W-:-:S03]  /*5e60*/  HFMA2 R200, -RZ, RZ, 0, 0 ;  /* 0x00000000ffc87431 */ /* 0x000fc600000001ff */
[----:B------:R-:W-:Y:S02]  /*5e70*/  FMUL.FTZ R198, R198, UR22 ;  /* 0x00000016c6c67c20 */ /* 0x000fe40008410000 */
[----:B------:R-:W-:-:S05]  /*5e80*/  @P0 HADD2.F32 R201, -RZ, R195.H1_H1 ;  /* 0x300000c3ffc90230 */ /* 0x000fca0000004100 */
[----:B------:R-:W-:Y:S01]  /*5e90*/  @P0 FMUL.FTZ R200, R201, R198 ;  /* 0x000000c6c9c80220 */ /* 0x000fe20000410000 */
[----:B------:R-:W-:-:S03]  /*5ea0*/  @P0 HADD2.F32 R201, -RZ, R43.H1_H1 ;  /* 0x3000002bffc90230 */ /* 0x000fc60000004100 */
[----:B------:R-:W-:Y:S01]  /*5eb0*/  FADD.FTZ R139, R139, R200 ;  /* 0x000000c88b8b7221 */ /* 0x000fe20000010000 */
[----:B------:R-:W-:Y:S01]  /*5ec0*/  MOV R200, RZ ;  /* 0x000000ff00c87202 */ /* 0x000fe20000000f00 */
[----:B------:R-:W-:-:S05]  /*5ed0*/  @P0 FMUL.FTZ R200, R201, R198 ;  /* 0x000000c6c9c80220 */ /* 0x000fca0000410000 */
[----:B------:R-:W-:-:S04]  /*5ee0*/  F2FP.F16.F32.PACK_AB R198, RZ, R200 ;  /* 0x000000c8ffc6723e */ /* 0x000fc800000000ff */
[----:B------:R-:W-:Y:S01]  /*5ef0*/  PRMT R107, R107, 0x5410, R198 ;  /* 0x000054106b6b7816 */ /* 0x000fe200000000c6 */
[----:B------:R-:W-:Y:S06]  /*5f00*/  BRA `(.L_x_10439) ;  /* 0x0000000c00287947 */ /* 0x000fec0003800000 */
.L_x_10479:
        /* <DEDUP_REMOVED lines=13> */
[----:B------:R-:W-:Y:S02]  /*5fe0*/  @P5 HADD2.F32 R75, -RZ, R192.H0_H0 ;  /* 0x200000c0ff4b5230 */ /* 0x000fe40000004100 */
[----:B0-----:R-:W-:-:S04]  /*5ff0*/  @P5 FMUL.FTZ R73, R198, R73 ;  /* 0x00000049c6495220 */ /* 0x001fc80000410000 */
[----:B------:R-:W-:Y:S01]  /*6000*/  @P5 FMUL.FTZ R72, R73, R72 ;  /* 0x0000004849485220 */ /* 0x000fe20000410000 */
[----:B------:R-:W-:-:S03]  /*6010*/  HFMA2 R73, -RZ, RZ, 0, 0 ;  /* 0x00000000ff497431 */ /* 0x000fc600000001ff */
[----:B------:R-:W-:-:S04]  /*6020*/  @P5 FMUL.FTZ R73, R75, R72 ;  /* 0x000000484b495220 */ /* 0x000fc80000410000 */
[----:B------:R-:W-:Y:S02]  /*6030*/  FADD.FTZ R132, R132, R73 ;  /* 0x0000004984847221 */ /* 0x000fe40000010000 */
[----:B------:R-:W0:Y:S02]  /*6040*/  @P5 LDC.64 R72, c[0x0][0x408] ;  /* 0x00010200ff485b82 */ /* 0x000e240000000a00 */
[----:B0-----:R-:W-:-:S04]  /*6050*/  @P5 FMUL.FTZ R73, R198, R73 ;  /* 0x00000049c6495220 */ /* 0x001fc80000410000 */
[----:B------:R-:W-:Y:S01]  /*6060*/  @P5 FMUL.FTZ R74, R73, R72 ;  /* 0x00000048494a5220 */ /* 0x000fe20000410000 */
[----:B------:R-:W-:Y:S01]  /*6070*/  @P5 HADD2.F32 R73, -RZ, R40.H0_H0 ;  /* 0x20000028ff495230 */ /* 0x000fe20000004100 */
[----:B------:R-:W-:-:S04]  /*6080*/  MOV R72, RZ ;  /* 0x000000ff00487202 */ /* 0x000fc80000000f00 */
[----:B------:R-:W-:-:S05]  /*6090*/  @P5 FMUL.FTZ R72, R73, R74 ;  /* 0x0000004a49485220 */ /* 0x000fca0000410000 */
[----:B------:R-:W-:-:S04]  /*60a0*/  F2FP.F16.F32.PACK_AB R72, RZ, R72 ;  /* 0x00000048ff48723e */ /* 0x000fc800000000ff */
[----:B------:R-:W-:-:S07]  /*60b0*/  PRMT R104, R72, 0x7610, R104 ;  /* 0x0000761048687816 */ /* 0x000fce0000000068 */
.L_x_10487:
        /* <DEDUP_REMOVED lines=11> */
[----:B------:R-:W-:Y:S02]  /*6170*/  @P5 HADD2.F32 R74, -RZ, R192.H1_H1 ;  /* 0x300000c0ff4a5230 */ /* 0x000fe40000004100 */
        /* <DEDUP_REMOVED lines=8> */
[----:B------:R-:W-:Y:S01]  /*6200*/  @P5 HADD2.F32 R73, -RZ, R40.H1_H1 ;  /* 0x30000028ff495230 */ /* 0x000fe20000004100 */
[----:B------:R-:W-:-:S04]  /*6210*/  MOV R72, RZ ;  /* 0x000000ff00487202 */ /* 0x000fc80000000f00 */
[----:B------:R-:W-:-:S05]  /*6220*/  @P5 FMUL.FTZ R72, R73, R74 ;  /* 0x0000004a49485220 */ /* 0x000fca0000410000 */
[----:B------:R-:W-:-:S04]  /*6230*/  F2FP.F16.F32.PACK_AB R72, RZ, R72 ;  /* 0x00000048ff48723e */ /* 0x000fc800000000ff */
[----:B------:R-:W-:-:S07]  /*6240*/  PRMT R104, R104, 0x5410, R72 ;  /* 0x0000541068687816 */ /* 0x000fce0000000048 */
.L_x_10488:
        /* <DEDUP_REMOVED lines=25> */
.L_x_10489:
        /* <DEDUP_REMOVED lines=22> */
[----:B------:R-:W-:-:S05]  /*6540*/  @P5 FMUL.FTZ R73, R164, R72 ;  /* 0x00000048a4495220 */ /* 0x000fca0000410000 */
[----:B------:R-:W-:-:S04]  /*6550*/  F2FP.F16.F32.PACK_AB R73, RZ, R73 ;  /* 0x00000049ff49723e */ /* 0x000fc800000000ff */
[----:B------:R-:W-:-:S07]  /*6560*/  PRMT R105, R105, 0x5410, R73 ;  /* 0x0000541069697816 */ /* 0x000fce0000000049 */
.L_x_10490:
        /* <DEDUP_REMOVED lines=15> */
[----:B------:R-:W-:Y:S01]  /*6660*/  @P5 FMUL.FTZ R73, R165, R72 ;  /* 0x00000048a5495220 */ /* 0x000fe20000410000 */
[----:B------:R-:W-:-:S03]  /*6670*/  @P5 HADD2.F32 R165, -RZ, R42.H0_H0 ;  /* 0x2000002affa55230 */ /* 0x000fc60000004100 */
        /* <DEDUP_REMOVED lines=8> */
.L_x_10491:
        /* <DEDUP_REMOVED lines=25> */
.L_x_10492:
        /* <DEDUP_REMOVED lines=25> */
.L_x_10493:
        /* <DEDUP_REMOVED lines=17> */
[----:B------:R-:W-:-:S05]  /*6b30*/  @P0 HADD2.F32 R201, -RZ, R195.H1_H1 ;  /* 0x300000c3ffc90230 */ /* 0x000fca0000004100 */
[----:B------:R-:W-:Y:S01]  /*6b40*/  @P0 FMUL.FTZ R200, R201, R198 ;  /* 0x000000c6c9c80220 */ /* 0x000fe20000410000 */
[----:B------:R-:W-:-:S03]  /*6b50*/  @P0 HADD2.F32 R201, -RZ, R43.H1_H1 ;  /* 0x3000002bffc90230 */ /* 0x000fc60000004100 */
[----:B------:R-:W-:Y:S01]  /*6b60*/  FADD.FTZ R139, R139, R200 ;  /* 0x000000c88b8b7221 */ /* 0x000fe20000010000 */
[----:B------:R-:W-:Y:S01]  /*6b70*/  MOV R200, RZ ;  /* 0x000000ff00c87202 */ /* 0x000fe20000000f00 */
[----:B------:R-:W-:-:S05]  /*6b80*/  @P0 FMUL.FTZ R200, R201, R198 ;  /* 0x000000c6c9c80220 */ /* 0x000fca0000410000 */
[----:B------:R-:W-:-:S04]  /*6b90*/  F2FP.F16.F32.PACK_AB R198, RZ, R200 ;  /* 0x000000c8ffc6723e */ /* 0x000fc800000000ff */
[----:B------:R-:W-:-:S07]  /*6ba0*/  PRMT R107, R107, 0x5410, R198 ;  /* 0x000054106b6b7816 */ /* 0x000fce00000000c6 */
.L_x_10439:
        /* <DEDUP_REMOVED lines=8> */
[----:B------:R-:W-:Y:S04]  /*6c30*/  @P0 STG.E.128 desc[UR20][R198.64], R72 ;  /* 0x00000048c6000986 */ /* 0x000fe8000c101d14 */
[----:B------:R0:W-:Y:S01]  /*6c40*/  @P0 STG.E.128 desc[UR20][R198.64+0x10], R164 ;  /* 0x000010a4c6000986 */ /* 0x0001e2000c101d14 */
[----:B------:R-:W-:-:S13]  /*6c50*/  PLOP3.LUT P0, PT, PT, PT, UP3, 0x80, 0x8 ;  /* 0x000000000008781c */ /* 0x000fda0003f0f038 */
[C---:B0-----:R-:W-:Y:S01]  /*6c60*/  @P0 IMAD.WIDE.U32 R198, R15.reuse, R200, UR6 ;  /* 0x000000060fc60e25 */ /* 0x041fe2000f8e00c8 */
[----:B------:R-:W-:-:S04]  /*6c70*/  IADD3 R15, PT, PT, R15, 0x100, RZ ;  /* 0x000001000f0f7810 */ /* 0x000fc80007ffe0ff */
[----:B------:R0:W-:Y:S03]  /*6c80*/  @P5 STG.E.128 desc[UR20][R198.64], R104 ;  /* 0x00000068c6005986 */ /* 0x0001e6000c101d14 */
.L_x_10400:
[----:B------:R-:W-:Y:S05]  /*6c90*/  BSYNC.RECONVERGENT B0 ;  /* 0x0000000000007941 */ /* 0x000fea0003800200 */
.L_x_10399:
        /* <DEDUP_REMOVED lines=8> */
.L_x_10496:
[----:B------:R-:W-:Y:S05]  /*6d20*/  BRA.U !UP0, `(.L_x_10497) ;  /* 0x0000001508f47547 */ /* 0x000fea000b800000 */
[----:B------:R-:W-:-:S04]  /*6d30*/  UISETP.NE.U32.AND UP0, UPT, UR26, URZ, UPT ;  /* 0x000000ff1a00728c */ /* 0x000fc8000bf05070 */
[----:B------:R-:W-:-:S06]  /*6d40*/  UISETP.NE.AND.EX UP0, UPT, UR27, URZ, UPT, UP0 ;  /* 0x000000ff1b00728c */ /* 0x000fcc000bf05300 */
[----:B------:R-:W-:-:S13]  /*6d50*/  PLOP3.LUT P5, PT, PT, PT, UP0, 0x80, 0x8 ;  /* 0x000000000008781c */ /* 0x000fda0003faf008 */
[----:B------:R-:W-:Y:S05]  /*6d60*/  @!P5 BRA `(.L_x_10498) ;  /* 0x0000000c0030d947 */ /* 0x000fea0003800000 */
[----:B------:R-:W2:Y:S01]  /*6d70*/  LDL R197, [R1+0x4] ;  /* 0x0000040001c57983 */ /* 0x000ea20000100800 */
[----:B------:R-:W-:Y:S02]  /*6d80*/  PLOP3.LUT P0, PT, PT, PT, UP2, 0x80, 0x8 ;  /* 0x000000000008781c */ /* 0x000fe40003f0f028 */
[----:B------:R-:W-:Y:S02]  /*6d90*/  MOV R73, UR8 ;  /* 0x0000000800497c02 */ /* 0x000fe40008000f00 */
[----:B------:R-:W-:-:S09]  /*6da0*/  PLOP3.LUT P6, PT, PT, PT, UP2, 0x80, 0x8 ;  /* 0x000000000008781c */ /* 0x000fd20003fcf028 */
[----:B--2---:R-:W-:Y:S01]  /*6db0*/  @P0 FFMA.FTZ R73, R197, R73, UR10 ;  /* 0x0000000ac5490e23 */ /* 0x004fe20008010049 */
[----:B------:R-:W-:Y:S02]  /*6dc0*/  PLOP3.LUT P0, PT, PT, PT, UP2, 0x80, 0x8 ;  /* 0x000000000008781c */ /* 0x000fe40003f0f028 */
[----:B-----5:R-:W-:Y:S01]  /*6dd0*/  MOV R197, R168 ;  /* 0x000000a800c57202 */ /* 0x020fe20000000f00 */
[----:B------:R-:W-:Y:S01]  /*6de0*/  @P6 FADD.FTZ R73, R252, -R73 ;  /* 0x80000049fc496221 */ /* 0x000fe20000010000 */
[----:B------:R-:W-:-:S09]  /*6df0*/  PLOP3.LUT P6, PT, PT, PT, UP2, 0x80, 0x8 ;  /* 0x000000000008781c */ /* 0x000fd20003fcf028 */
[----:B------:R-:W-:Y:S01]  /*6e00*/  @P0 FFMA.FTZ R197, R73, UR32, R168 ;  /* 0x0000002049c50c23 */ /* 0x000fe200080100a8 */
[----:B------:R-:W-:Y:S06]  /*6e10*/  BRA.U !UP3, `(.L_x_10499) ;  /* 0x000000010b407547 */ /* 0x000fec000b800000 */
[----:B------:R-:W-:Y:S01]  /*6e20*/  LOP3.LUT P0, RZ, R18, 0xff, RZ, 0xc0, !PT ;  /* 0x000000ff12ff7812 */ /* 0x000fe2000780c0ff */
[----:B------:R-:W-:-:S12]  /*6e30*/  HFMA2 R75, -RZ, RZ, 0, 0 ;  /* 0x00000000ff4b7431 */ /* 0x000fd800000001ff */
[----:B------:R-:W1:Y:S02]  /*6e40*/  @P0 LDC.64 R72, c[0x0][0x408] ;  /* 0x00010200ff480b82 */ /* 0x000e640000000a00 */
[----:B-1----:R-:W-:-:S04]  /*6e50*/  @P0 FMUL.FTZ R73, R197, R73 ;  /* 0x00000049c5490220 */ /* 0x002fc80000410000 */
[----:B------:R-:W-:Y:S01]  /*6e60*/  @P0 FMUL.FTZ R72, R73, R72 ;  /* 0x0000004849480220 */ /* 0x000fe20000410000 */
[----:B------:R-:W-:-:S05]  /*6e70*/  @P0 HADD2.F32 R73, -RZ, R192.H0_H0 ;  /* 0x200000c0ff490230 */ /* 0x000fca0000004100 */
[----:B------:R-:W-:Y:S02]  /*6e80*/  @P0 FMUL.FTZ R75, R73, R72 ;  /* 0x00000048494b0220 */ /* 0x000fe40000410000 */
[----:B------:R-:W1:Y:S02]  /*6e90*/  @P0 LDC.64 R72, c[0x0][0x408] ;  /* 0x00010200ff480b82 */ /* 0x000e640000000a00 */
[----:B------:R-:W-:Y:S01]  /*6ea0*/  FADD.FTZ R140, R140, R75 ;  /* 0x0000004b8c8c7221 */ /* 0x000fe20000010000 */
[----:B-1----:R-:W-:-:S04]  /*6eb0*/  @P0 FMUL.FTZ R73, R197, R73 ;  /* 0x00000049c5490220 */ /* 0x002fc80000410000 */
[----:B------:R-:W-:Y:S01]  /*6ec0*/  @P0 FMUL.FTZ R74, R73, R72 ;  /* 0x00000048494a0220 */ /* 0x000fe20000410000 */
[----:B------:R-:W-:Y:S01]  /*6ed0*/  @P0 HADD2.F32 R73, -RZ, R48.H0_H0 ;  /* 0x20000030ff490230 */ /* 0x000fe20000004100 */
[----:B------:R-:W-:-:S04]  /*6ee0*/  MOV R72, RZ ;  /* 0x000000ff00487202 */ /* 0x000fc80000000f00 */
[----:B------:R-:W-:-:S05]  /*6ef0*/  @P0 FMUL.FTZ R72, R74, R73 ;  /* 0x000000494a480220 */ /* 0x000fca0000410000 */
[----:B------:R-:W-:-:S04]  /*6f00*/  F2FP.F16.F32.PACK_AB R72, RZ, R72 ;  /* 0x00000048ff48723e */ /* 0x000fc800000000ff */
[----:B0-----:R-:W-:-:S07]  /*6f10*/  PRMT R104, R72, 0x7610, R104 ;  /* 0x0000761048687816 */ /* 0x001fce0000000068 */
.L_x_10499:
        /* <DEDUP_REMOVED lines=11> */
[----:B------:R-:W1:Y:S02]  /*6fd0*/  @P6 LDC.64 R72, c[0x0][0x408] ;  /* 0x00010200ff486b82 */ /* 0x000e640000000a00 */
[----:B-1----:R-:W-:-:S04]  /*6fe0*/  @P6 FMUL.FTZ R73, R167, R73 ;  /* 0x00000049a7496220 */ /* 0x002fc80000410000 */
[----:B------:R-:W-:Y:S01]  /*6ff0*/  @P6 FMUL.FTZ R72, R73, R72 ;  /* 0x0000004849486220 */ /* 0x000fe20000410000 */
[----:B------:R-:W-:-:S05]  /*7000*/  @P6 HADD2.F32 R73, -RZ, R192.H1_H1 ;  /* 0x300000c0ff496230 */ /* 0x000fca0000004100 */
[----:B------:R-:W-:Y:S02]  /*7010*/  @P6 FMUL.FTZ R74, R73, R72 ;  /* 0x00000048494a6220 */ /* 0x000fe40000410000 */
[----:B------:R-:W1:Y:S02]  /*7020*/  @P6 LDC.64 R72, c[0x0][0x408] ;  /* 0x00010200ff486b82 */ /* 0x000e640000000a00 */
[----:B------:R-:W-:Y:S01]  /*7030*/  FADD.FTZ R141, R141, R74 ;  /* 0x0000004a8d8d7221 */ /* 0x000fe20000010000 */
[----:B-1----:R-:W-:-:S04]  /*7040*/  @P6 FMUL.FTZ R73, R167, R73 ;  /* 0x00000049a7496220 */ /* 0x002fc80000410000 */
[----:B------:R-:W-:Y:S01]  /*7050*/  @P6 FMUL.FTZ R164, R73, R72 ;  /* 0x0000004849a46220 */ /* 0x000fe20000410000 */
[----:B------:R-:W-:Y:S01]  /*7060*/  @P6 HADD2.F32 R73, -RZ, R48.H1_H1 ;  /* 0x30000030ff496230 */ /* 0x000fe20000004100 */
[----:B------:R-:W-:-:S04]  /*7070*/  MOV R72, RZ ;  /* 0x000000ff00487202 */ /* 0x000fc80000000f00 */
[----:B------:R-:W-:-:S05]  /*7080*/  @P6 FMUL.FTZ R72, R164, R73 ;  /* 0x00000049a4486220 */ /* 0x000fca0000410000 */
[----:B------:R-:W-:-:S04]  /*7090*/  F2FP.F16.F32.PACK_AB R72, RZ, R72 ;  /* 0x00000048ff48723e */ /* 0x000fc800000000ff */
[----:B0-----:R-:W-:-:S07]  /*70a0*/  PRMT R104, R104, 0x5410, R72 ;  /* 0x0000541068687816 */ /* 0x001fce0000000048 */
.L_x_10500:
        /* <DEDUP_REMOVED lines=10> */
[----:B------:R-:W1:Y:S01]  /*7150*/  @P0 LDC.64 R72, c[0x0][0x408] ;  /* 0x00010200ff480b82 */ /* 0x000e620000000a00 */
[----:B------:R-:W-:Y:S02]  /*7160*/  @P0 HADD2.F32 R75, -RZ, R193.H0_H0 ;  /* 0x200000c1ff4b0230 */ /* 0x000fe40000004100 */
[----:B-1----:R-:W-:-:S04]  /*7170*/  @P0 FMUL.FTZ R73, R74, R73 ;  /* 0x000000494a490220 */ /* 0x002fc80000410000 */
[----:B------:R-:W-:Y:S01]  /*7180*/  @P0 FMUL.FTZ R72, R73, R72 ;  /* 0x0000004849480220 */ /* 0x000fe20000410000 */
[----:B------:R-:W-:-:S03]  /*7190*/  HFMA2 R73, -RZ, RZ, 0, 0 ;  /* 0x00000000ff497431 */ /* 0x000fc600000001ff */
[----:B------:R-:W-:-:S04]  /*71a0*/  @P0 FMUL.FTZ R73, R75, R72 ;  /* 0x000000484b490220 */ /* 0x000fc80000410000 */
[----:B------:R-:W-:Y:S02]  /*71b0*/  FADD.FTZ R142, R142, R73 ;  /* 0x000000498e8e7221 */ /* 0x000fe40000010000 */
[----:B------:R-:W1:Y:S02]  /*71c0*/  @P0 LDC.64 R72, c[0x0][0x408] ;  /* 0x00010200ff480b82 */ /* 0x000e640000000a00 */
[----:B-1----:R-:W-:-:S04]  /*71d0*/  @P0 FMUL.FTZ R73, R74, R73 ;  /* 0x000000494a490220 */ /* 0x002fc80000410000 */
[----:B------:R-:W-:Y:S01]  /*71e0*/  @P0 FMUL.FTZ R164, R73, R72 ;  /* 0x0000004849a40220 */ /* 0x000fe20000410000 */
[----:B------:R-:W-:Y:S01]  /*71f0*/  @P0 HADD2.F32 R73, -RZ, R49.H0_H0 ;  /* 0x20000031ff490230 */ /* 0x000fe20000004100 */
[----:B------:R-:W-:-:S04]  /*7200*/  MOV R72, RZ ;  /* 0x000000ff00487202 */ /* 0x000fc80000000f00 */
[----:B------:R-:W-:-:S05]  /*7210*/  @P0 FMUL.FTZ R72, R164, R73 ;  /* 0x00000049a4480220 */ /* 0x000fca0000410000 */
[----:B------:R-:W-:-:S04]  /*7220*/  F2FP.F16.F32.PACK_AB R72, RZ, R72 ;  /* 0x00000048ff48723e */ /* 0x000fc800000000ff */
[----:B0-----:R-:W-:-:S07]  /*7230*/  PRMT R105, R72, 0x7610, R105 ;  /* 0x0000761048697816 */ /* 0x001fce0000000069 */
.L_x_10501:
        /* <DEDUP_REMOVED lines=11> */
[----:B------:R-:W-:Y:S02]  /*72f0*/  @P6 HADD2.F32 R164, -RZ, R193.H1_H1 ;  /* 0x300000c1ffa46230 */ /* 0x000fe40000004100 */
        /* <DEDUP_REMOVED lines=8> */
[----:B------:R-:W-:Y:S01]  /*7380*/  @P6 HADD2.F32 R73, -RZ, R49.H1_H1 ;  /* 0x30000031ff496230 */ /* 0x000fe20000004100 */
[----:B------:R-:W-:-:S04]  /*7390*/  MOV R72, RZ ;  /* 0x000000ff00487202 */ /* 0x000fc80000000f00 */
[----:B------:R-:W-:-:S05]  /*73a0*/  @P6 FMUL.FTZ R72, R164, R73 ;  /* 0x00000049a4486220 */ /* 0x000fca0000410000 */
[----:B------:R-:W-:-:S04]  /*73b0*/  F2FP.F16.F32.PACK_AB R72, RZ, R72 ;  /* 0x00000048ff48723e */ /* 0x000fc800000000ff */
[----:B0-----:R-:W-:-:S07]  /*73c0*/  PRMT R105, R105, 0x5410, R72 ;  /* 0x0000541069697816 */ /* 0x001fce0000000048 */
.L_x_10502:
        /* <DEDUP_REMOVED lines=25> */
.L_x_10503:
        /* <DEDUP_REMOVED lines=15> */
[----:B------:R-:W-:Y:S01]  /*7650*/  @P6 FMUL.FTZ R73, R166, R72 ;  /* 0x00000048a6496220 */ /* 0x000fe20000410000 */
[----:B------:R-:W-:-:S03]  /*7660*/  @P6 HADD2.F32 R166, -RZ, R50.H1_H1 ;  /* 0x30000032ffa66230 */ /* 0x000fc60000004100 */
[----:B------:R-:W-:Y:S02]  /*7670*/  FADD.FTZ R145, R145, R73 ;  /* 0x0000004991917221 */ /* 0x000fe40000010000 */
[----:B------:R-:W1:Y:S02]  /*7680*/  @P6 LDC.64 R72, c[0x0][0x408] ;  /* 0x00010200ff486b82 */ /* 0x000e640000000a00 */
[----:B-1----:R-:W-:-:S04]  /*7690*/  @P6 FMUL.FTZ R73, R165, R73 ;  /* 0x00000049a5496220 */ /* 0x002fc80000410000 */
[----:B------:R-:W-:Y:S01]  /*76a0*/  @P6 FMUL.FTZ R72, R73, R72 ;  /* 0x0000004849486220 */ /* 0x000fe20000410000 */
[----:B------:R-:W-:-:S03]  /*76b0*/  MOV R73, RZ ;  /* 0x000000ff00497202 */ /* 0x000fc60000000f00 */
[----:B------:R-:W-:-:S05]  /*76c0*/  @P6 FMUL.FTZ R73, R72, R166 ;  /* 0x000000a648496220 */ /* 0x000fca0000410000 */
[----:B------:R-:W-:-:S04]  /*76d0*/  F2FP.F16.F32.PACK_AB R73, RZ, R73 ;  /* 0x00000049ff49723e */ /* 0x000fc800000000ff */
[----:B0-----:R-:W-:-:S07]  /*76e0*/  PRMT R106, R106, 0x5410, R73 ;  /* 0x000054106a6a7816 */ /* 0x001fce0000000049 */
.L_x_10504:
        /* <DEDUP_REMOVED lines=10> */
[----:B------:R-:W1:Y:S01]  /*7790*/  @P6 LDC.64 R72, c[0x0][0x408] ;  /* 0x00010200ff486b82 */ /* 0x000e620000000a00 */
[----:B0-----:R-:W-:Y:S02]  /*77a0*/  @P6 HADD2.F32 R198, -RZ, R195.H0_H0 ;  /* 0x200000c3ffc66230 */ /* 0x001fe40000004100 */
[----:B-1----:R-:W-:-:S04]  /*77b0*/  @P6 FMUL.FTZ R73, R166, R73 ;  /* 0x00000049a6496220 */ /* 0x002fc80000410000 */
        /* <DEDUP_REMOVED lines=12> */
.L_x_10505:
[----:B0-----:R-:W2:Y:S04]  /*7880*/  LDL R198, [R1+0x10] ;  /* 0x0000100001c67983 */ /* 0x001ea80000100800 */
        /* <DEDUP_REMOVED lines=26> */
.L_x_10498:
[----:B------:R-:W-:Y:S05]  /*7a30*/  BRA.U !UP3, `(.L_x_10507) ;  /* 0x000000010b547547 */ /* 0x000fea000b800000 */
[----:B0-----:R-:W2:Y:S01]  /*7a40*/  LDL R198, [R1+0x4] ;  /* 0x0000040001c67983 */ /* 0x001ea20000100800 */
[----:B------:R-:W-:Y:S02]  /*7a50*/  PLOP3.LUT P0, PT, PT, PT, UP2, 0x80, 0x8 ;  /* 0x000000000008781c */ /* 0x000fe40003f0f028 */
[----:B------:R-:W-:Y:S02]  /*7a60*/  PLOP3.LUT P6, PT, PT, PT, UP2, 0x80, 0x8 ;  /* 0x000000000008781c */ /* 0x000fe40003fcf028 */
[----:B------:R-:W-:-:S09]  /*7a70*/  MOV R197, UR8 ;  /* 0x0000000800c57c02 */ /* 0x000fd20008000f00 */
[----:B--2---:R-:W-:Y:S01]  /*7a80*/  @P0 FFMA.FTZ R197, R198, R197, UR10 ;  /* 0x0000000ac6c50e23 */ /* 0x004fe200080100c5 */
[----:B------:R-:W-:Y:S02]  /*7a90*/  PLOP3.LUT P0, PT, PT, PT, UP2, 0x80, 0x8 ;  /* 0x000000000008781c */ /* 0x000fe40003f0f028 */
[----:B-----5:R-:W-:Y:S01]  /*7aa0*/  MOV R198, R168 ;  /* 0x000000a800c67202 */ /* 0x020fe20000000f00 */
[----:B------:R-:W-:Y:S01]  /*7ab0*/  @P6 FADD.FTZ R197, R252, -R197 ;  /* 0x800000c5fcc56221 */ /* 0x000fe20000010000 */
[----:B------:R-:W-:-:S09]  /*7ac0*/  LOP3.LUT P6, RZ, R18, 0xff, RZ, 0xc0, !PT ;  /* 0x000000ff12ff7812 */ /* 0x000fd200078cc0ff */
        /* <DEDUP_REMOVED lines=12> */
.L_x_10507:
[----:B------:R-:W-:Y:S05]  /*7b90*/  BRA.U !UP3, `(.L_x_10508) ;  /* 0x000000010b507547 */ /* 0x000fea000b800000 */
[----:B------:R-:W-:Y:S02]  /*7ba0*/  PLOP3.LUT P0, PT, PT, PT, UP2, 0x80, 0x8 ;  /* 0x000000000008781c */ /* 0x000fe40003f0f028 */
[----:B------:R-:W-:Y:S02]  /*7bb0*/  PLOP3.LUT P6, PT, PT, PT, UP2, 0x80, 0x8 ;  /* 0x000000000008781c */ /* 0x000fe40003fcf028 */
[----:B------:R-:W-:Y:S02]  /*7bc0*/  MOV R197, UR8 ;  /* 0x0000000800c57c02 */ /* 0x000fe40008000f00 */
[----:B0----5:R-:W-:-:S07]  /*7bd0*/  MOV R198, R169 ;  /* 0x000000a900c67202 */ /* 0x021fce0000000f00 */
[----:B------:R-:W-:Y:S01]  /*7be0*/  @P0 FFMA.FTZ R197, R246, R197, UR10 ;  /* 0x0000000af6c50e23 */ /* 0x000fe200080100c5 */
[----:B------:R-:W-:-:S03]  /*7bf0*/  PLOP3.LUT P0, PT, PT, PT, UP2, 0x80, 0x8 ;  /* 0x000000000008781c */ /* 0x000fc60003f0f028 */
[----:B------:R-:W-:Y:S01]  /*7c00*/  @P6 FADD.FTZ R197, R242, -R197 ;  /* 0x800000c5f2c56221 */ /* 0x000fe20000010000 */
[----:B------:R-:W-:-:S09]  /*7c10*/  LOP3.LUT P6, RZ, R18, 0xff00, RZ, 0xc0, !PT ;  /* 0x0000ff0012ff7812 */ /* 0x000fd200078cc0ff */
        /* <DEDUP_REMOVED lines=12> */
.L_x_10508:
        /* <DEDUP_REMOVED lines=21> */
.L_x_10509:
        /* <DEDUP_REMOVED lines=21> */
.L_x_10510:
        /* <DEDUP_REMOVED lines=21> */
.L_x_10511:
        /* <DEDUP_REMOVED lines=21> */
.L_x_10512:
        /* <DEDUP_REMOVED lines=21> */
.L_x_10513:
[----:B------:R-:W-:Y:S05]  /*8370*/  BRA.U !UP3, `(.L_x_10506) ;  /* 0x000000250b447547 */ /* 0x000fea000b800000 */
[----:B0-----:R-:W2:Y:S04]  /*8380*/  LDL R199, [R1+0x10] ;  /* 0x0000100001c77983 */ /* 0x001ea80000100800 */
[----:B------:R-:W3:Y:S01]  /*8390*/  LDL R198, [R1+0x18] ;  /* 0x0000180001c67983 */ /* 0x000ee20000100800 */
[----:B------:R-:W-:Y:S02]  /*83a0*/  PLOP3.LUT P6, PT, PT, PT, UP2, 0x80, 0x8 ;  /* 0x000000000008781c */ /* 0x000fe40003fcf028 */
[----:B------:R-:W-:Y:S02]  /*83b0*/  PLOP3.LUT P0, PT, PT, PT, UP2, 0x80, 0x8 ;  /* 0x000000000008781c */ /* 0x000fe40003f0f028 */
[----:B------:R-:W-:-:S09]  /*83c0*/  MOV R197, UR8 ;  /* 0x0000000800c57c02 */ /* 0x000fd20008000f00 */
[----:B--2---:R-:W-:Y:S01]  /*83d0*/  @P6 FFMA.FTZ R197, R199, R197, UR10 ;  /* 0x0000000ac7c56e23 */ /* 0x004fe200080100c5 */
[----:B------:R-:W-:-:S03]  /*83e0*/  PLOP3.LUT P6, PT, PT, PT, UP2, 0x80, 0x8 ;  /* 0x000000000008781c */ /* 0x000fc60003fcf028 */
[----:B---3--:R-:W-:Y:S01]  /*83f0*/  @P0 FADD.FTZ R197, R198, -R197 ;  /* 0x800000c5c6c50221 */ /* 0x008fe20000010000 */
[----:B-----5:R-:W-:Y:S02]  /*8400*/  ISETP.GE.U32.AND P0, PT, R18, RZ, PT ;  /* 0x000000ff1200720c */ /* 0x020fe40003f06070 */
[----:B------:R-:W-:Y:S02]  /*8410*/  MOV R198, R175 ;  /* 0x000000af00c67202 */ /* 0x000fe40000000f00 */
[----:B------:R-:W-:-:S05]  /*8420*/  ISETP.GE.U32.AND.EX P0, PT, R19, 0x1000000, PT, P0 ;  /* 0x010000001300780c */ /* 0x000fca0003f06100 */
[----:B------:R-:W-:-:S04]  /*8430*/  @P6 FFMA.FTZ R198, R197, UR32, R175 ;  /* 0x00000020c5c66c23 */ /* 0x000fc800080100af */
[----:B------:R-:W-:Y:S01]  /*8440*/  FMUL.FTZ R197, R198, UR23 ;  /* 0x00000017c6c57c20 */ /* 0x000fe20008410000 */
[----:B------:R-:W-:-:S03]  /*8450*/  HFMA2 R198, -RZ, RZ, 0, 0 ;  /* 0x00000000ffc67431 */ /* 0x000fc600000001ff */
        /* <DEDUP_REMOVED lines=10> */
.L_x_10497:
[----:B0-----:R0:W5:Y:S01]  /*8500*/  LDL R198, [R1+0x4] ;  /* 0x0000040001c67983 */ /* 0x0011620000100800 */
[----:B------:R-:W-:-:S04]  /*8510*/  UISETP.NE.U32.AND UP0, UPT, UR26, URZ, UPT ;  /* 0x000000ff1a00728c */ /* 0x000fc8000bf05070 */
[----:B------:R-:W-:-:S06]  /*8520*/  UISETP.NE.AND.EX UP0, UPT, UR27, URZ, UPT, UP0 ;  /* 0x000000ff1b00728c */ /* 0x000fcc000bf05300 */
[----:B------:R-:W-:-:S13]  /*8530*/  PLOP3.LUT P5, PT, PT, PT, UP0, 0x80, 0x8 ;  /* 0x000000000008781c */ /* 0x000fda0003faf008 */
[----:B0-----:R-:W-:Y:S05]  /*8540*/  @!P5 BRA `(.L_x_10514) ;  /* 0x0000001000a0d947 */ /* 0x001fea0003800000 */
        /* <DEDUP_REMOVED lines=8> */
[----:B------:R-:W-:Y:S01]  /*85d0*/  FADD.FTZ R72, R252, -R73 ;  /* 0x80000049fc487221 */ /* 0x000fe20000010000 */
[----:B------:R-:W-:-:S03]  /*85e0*/  HADD2.F32 R73, -RZ, R192.H0_H0 ;  /* 0x200000c0ff497230 */ /* 0x000fc60000004100 */
[----:B------:R-:W-:-:S05]  /*85f0*/  FMUL.FTZ R72, R72, UR32 ;  /* 0x0000002048487c20 */ /* 0x000fca0008410000 */
[----:B------:R-:W-:-:S05]  /*8600*/  FSEL R72, R72, RZ, P6 ;  /* 0x000000ff48487208 */ /* 0x000fca0003000000 */
[----:B------:R-:W-:-:S04]  /*8610*/  FMUL.FTZ R72, R72, UR23 ;  /* 0x0000001748487c20 */ /* 0x000fc80008410000 */
[----:B------:R-:W-:-:S04]  /*8620*/  FMUL.FTZ R72, R72, UR22 ;  /* 0x0000001648487c20 */ /* 0x000fc80008410000 */
[----:B------:R-:W-:-:S07]  /*8630*/  FMUL.FTZ R73, R73, R72 ;  /* 0x0000004849497220 */ /* 0x000fce0000410000 */
.L_x_10517:
[----:B------:R-:W-:Y:S05]  /*8640*/  BSYNC.RECONVERGENT B1 ;  /* 0x0000000000017941 */ /* 0x000fea0003800200 */
.L_x_10516:
        /* <DEDUP_REMOVED lines=14> */
.L_x_10519:
[----:B------:R-:W-:Y:S05]  /*8730*/  BSYNC.RECONVERGENT B1 ;  /* 0x0000000000017941 */ /* 0x000fea0003800200 */
.L_x_10518:
[----:B------:R-:W-:-:S04]  /*8740*/  F2FP.F16.F32.PACK_AB R72, RZ, R72 ;  /* 0x00000048ff48723e */ /* 0x000fc800000000ff */
[----:B------:R-:W-:-:S07]  /*8750*/  PRMT R104, R72, 0x7610, R104 ;  /* 0x0000761048687816 */ /* 0x000fce0000000068 */
.L_x_10515:
        /* <DEDUP_REMOVED lines=9> */
[----:B------:R-:W-:-:S03]  /*87f0*/  HADD2.F32 R73, -RZ, R192.H1_H1 ;  /* 0x300000c0ff497230 */ /* 0x000fc60000004100 */
[----:B------:R-:W-:-:S05]  /*8800*/  FMUL.FTZ R72, R72, UR32 ;  /* 0x0000002048487c20 */ /* 0x000fca0008410000 */
[----:B------:R-:W-:-:S05]  /*8810*/  FSEL R72, R72, RZ, P6 ;  /* 0x000000ff48487208 */ /* 0x000fca0003000000 */
[----:B------:R-:W-:-:S04]  /*8820*/  FMUL.FTZ R72, R72, UR23 ;  /* 0x0000001748487c20 */ /* 0x000fc80008410000 */
[----:B------:R-:W-:-:S04]  /*8830*/  FMUL.FTZ R72, R72, UR22 ;  /* 0x0000001648487c20 */ /* 0x000fc80008410000 */
[----:B------:R-:W-:-:S07]  /*8840*/  FMUL.FTZ R72, R73, R72 ;  /* 0x0000004849487220 */ /* 0x000fce0000410000 */
.L_x_10522:
[----:B------:R-:W-:Y:S05]  /*8850*/  BSYNC.RECONVERGENT B1 ;  /* 0x0000000000017941 */ /* 0x000fea0003800200 */
.L_x_10521:
        /* <DEDUP_REMOVED lines=14> */
.L_x_10524:
[----:B------:R-:W-:Y:S05]  /*8940*/  BSYNC.RECONVERGENT B1 ;  /* 0x0000000000017941 */ /* 0x000fea0003800200 */
.L_x_10523:
[----:B------:R-:W-:-:S04]  /*8950*/  F2FP.F16.F32.PACK_AB R72, RZ, R72 ;  /* 0x00000048ff48723e */ /* 0x000fc800000000ff */
[----:B------:R-:W-:-:S07]  /*8960*/  PRMT R104, R104, 0x5410, R72 ;  /* 0x0000541068687816 */ /* 0x000fce0000000048 */
.L_x_10520:
        /* <DEDUP_REMOVED lines=15> */
.L_x_10527:
[----:B------:R-:W-:Y:S05]  /*8a60*/  BSYNC.RECONVERGENT B1 ;  /* 0x0000000000017941 */ /* 0x000fea0003800200 */
.L_x_10526:
        /* <DEDUP_REMOVED lines=14> */
.L_x_10529:
[----:B------:R-:W-:Y:S05]  /*8b50*/  BSYNC.RECONVERGENT B1 ;  /* 0x0000000000017941 */ /* 0x000fea0003800200 */
.L_x_10528:
[----:B------:R-:W-:-:S04]  /*8b60*/  F2FP.F16.F32.PACK_AB R72, RZ, R72 ;  /* 0x00000048ff48723e */ /* 0x000fc800000000ff */
[----:B------:R-:W-:-:S07]  /*8b70*/  PRMT R105, R72, 0x7610, R105 ;  /* 0x0000761048697816 */ /* 0x000fce0000000069 */
.L_x_10525:
        /* <DEDUP_REMOVED lines=15> */
.L_x_10532:
[----:B------:R-:W-:Y:S05]  /*8c70*/  BSYNC.RECONVERGENT B1 ;  /* 0x0000000000017941 */ /* 0x000fea0003800200 */
.L_x_10531:
        /* <DEDUP_REMOVED lines=14> */
.L_x_10534:
[----:B------:R-:W-:Y:S05]  /*8d60*/  BSYNC.RECONVERGENT B1 ;  /* 0x0000000000017941 */ /* 0x000fea0003800200 */
.L_x_10533:
[----:B------:R-:W-:-:S04]  /*8d70*/  F2FP.F16.F32.PACK_AB R72, RZ, R72 ;  /* 0x00000048ff48723e */ /* 0x000fc800000000ff */
[----:B------:R-:W-:-:S07]  /*8d80*/  PRMT R105, R105, 0x5410, R72 ;  /* 0x0000541069697816 */ /* 0x000fce0000000048 */
.L_x_10530:
        /* <DEDUP_REMOVED lines=15> */
.L_x_10537:
[----:B------:R-:W-:Y:S05]  /*8e80*/  BSYNC.RECONVERGENT B1 ;  /* 0x0000000000017941 */ /* 0x000fea0003800200 */
.L_x_10536:
        /* <DEDUP_REMOVED lines=14> */
.L_x_10539:
[----:B------:R-:W-:Y:S05]  /*8f70*/  BSYNC.RECONVERGENT B1 ;  /* 0x0000000000017941 */ /* 0x000fea0003800200 */
.L_x_10538:
[----:B------:R-:W-:-:S04]  /*8f80*/  F2FP.F16.F32.PACK_AB R72, RZ, R72 ;  /* 0x00000048ff48723e */ /* 0x000fc800000000ff */
[----:B------:R-:W-:-:S07]  /*8f90*/  PRMT R106, R72, 0x7610, R106 ;  /* 0x00007610486a7816 */ /* 0x000fce000000006a */
.L_x_10535:
        /* <DEDUP_REMOVED lines=15> */
.L_x_10542:
[----:B------:R-:W-:Y:S05]  /*9090*/  BSYNC.RECONVERGENT B1 ;  /* 0x0000000000017941 */ /* 0x000fea0003800200 */
.L_x_10541:
        /* <DEDUP_REMOVED lines=14> */
.L_x_10544:
[----:B------:R-:W-:Y:S05]  /*9180*/  BSYNC.RECONVERGENT B1 ;  /* 0x0000000000017941 */ /* 0x000fea0003800200 */
.L_x_10543:
[----:B------:R-:W-:-:S04]  /*9190*/  F2FP.F16.F32.PACK_AB R72, RZ, R72 ;  /* 0x00000048ff48723e */ /* 0x000fc800000000ff */
[----:B------:R-:W-:-:S07]  /*91a0*/  PRMT R106, R106, 0x5410, R72 ;  /* 0x000054106a6a7816 */ /* 0x000fce0000000048 */
.L_x_10540:
        /* <DEDUP_REMOVED lines=15> */
.L_x_10547:
[----:B------:R-:W-:Y:S05]  /*92a0*/  BSYNC.RECONVERGENT B1 ;  /* 0x0000000000017941 */ /* 0x000fea0003800200 */
.L_x_10546:
        /* <DEDUP_REMOVED lines=14> */
.L_x_10549:
[----:B------:R-:W-:Y:S05]  /*9390*/  BSYNC.RECONVERGENT B1 ;  /* 0x0000000000017941 */ /* 0x000fea0003800200 */
.L_x_10548:
[----:B------:R-:W-:-:S04]  /*93a0*/  F2FP.F16.F32.PACK_AB R72, RZ, R72 ;  /* 0x00000048ff48723e */ /* 0x000fc800000000ff */
[----:B------:R-:W-:-:S07]  /*93b0*/  PRMT R107, R72, 0x7610, R107 ;  /* 0x00007610486b7816 */ /* 0x000fce000000006b */
.L_x_10545:
[----:B------:R-:W2:Y:S04]  /*93c0*/  LDL R166, [R1+0x10] ;  /* 0x0000100001a67983 */ /* 0x000ea80000100800 */
[----:B------:R-:W3:Y:S01]  /*93d0*/  LDL R200, [R1+0x18] ;  /* 0x0000180001c87983 */ /* 0x000ee20000100800 */
[----:B------:R-:W-:Y:S02]  /*93e0*/  MOV R73, UR8 ;  /* 0x0000000800497c02 */ /* 0x000fe40008000f00 */
[----:B------:R-:W-:Y:S02]  /*93f0*/  MOV R197, UR8 ;  /* 0x0000000800c57c02 */ /* 0x000fe40008000f00 */
[----:B------:R-:W-:Y:S01]  /*9400*/  MOV R72, UR8 ;  /* 0x0000000800487c02 */ /* 0x000fe20008000f00 */
[-C--:B------:R-:W-:Y:S01]  /*9410*/  FFMA.FTZ R164, R218, R73.reuse, UR10 ;  /* 0x0000000adaa47e23 */ /* 0x080fe20008010049 */
        /* <DEDUP_REMOVED lines=29> */
[----:B------:R-:W-:-:S02]  /*95f0*/  MOV R73, R198 ;  /* 0x000000c600497202 */ /* 0x000fc40000000f00 */
[----:B------:R-:W-:Y:S01]  /*9600*/  MOV R72, R197 ;  /* 0x000000c500487202 */ /* 0x000fe20000000f00 */
[----:B--2---:R-:W-:Y:S01]  /*9610*/  FFMA.FTZ R167, R166, R167, UR10 ;  /* 0x0000000aa6a77e23 */ /* 0x004fe200080100a7 */
[----:B------:R-:W-:-:S03]  /*9620*/  FADD.FTZ R166, R6, -R199 ;  /* 0x800000c706a67221 */ /* 0x000fc60000010000 */
[----:B---3--:R-:W-:Y:S01]  /*9630*/  FADD.FTZ R167, R200, -R167 ;  /* 0x800000a7c8a77221 */ /* 0x008fe20000010000 */
[----:B------:R-:W-:-:S03]  /*9640*/  FMUL.FTZ R166, R166, UR32 ;  /* 0x00000020a6a67c20 */ /* 0x000fc60008410000 */
[----:B------:R-:W-:Y:S02]  /*9650*/  FMUL.FTZ R167, R167, UR32 ;  /* 0x00000020a7a77c20 */ /* 0x000fe40008410000 */
[----:B------:R-:W-:-:S03]  /*9660*/  FSEL R166, R166, RZ, P0 ;  /* 0x000000ffa6a67208 */ /* 0x000fc60000000000 */
[----:B------:R-:W-:Y:S01]  /*9670*/  FSEL R167, R167, RZ, P0 ;  /* 0x000000ffa7a77208 */ /* 0x000fe20000000000 */
[----:B------:R-:W-:Y:S06]  /*9680*/  BRA.U !UP3, `(.L_x_10506) ;  /* 0x000000110b807547 */ /* 0x000fec000b800000 */
[----:B------:R-:W-:-:S04]  /*9690*/  ISETP.GE.U32.AND P0, PT, R18, RZ, PT ;  /* 0x000000ff1200720c */ /* 0x000fc80003f06070 */
        /* <DEDUP_REMOVED lines=19> */
.L_x_10514:
[----:B------:R-:W-:Y:S05]  /*97d0*/  BRA.U !UP3, `(.L_x_10550) ;  /* 0x000000010b847547 */ /* 0x000fea000b800000 */
[----:B------:R0:W5:Y:S02]  /*97e0*/  LDL R199, [R1+0x4] ;  /* 0x0000040001c77983 */ /* 0x0001640000100800 */
[----:B-----5:R-:W-:Y:S01]  /*97f0*/  LOP3.LUT P0, RZ, R18, 0xff, RZ, 0xc0, !PT ;  /* 0x000000ff12ff7812 */ /* 0x020fe2000780c0ff */
[----:B------:R-:W-:Y:S01]  /*9800*/  BSSY.RECONVERGENT B1, `(.L_x_10551) ;  /* 0x000000d000017945 */ /* 0x000fe20003800200 */
[----:B------:R-:W-:-:S11]  /*9810*/  HFMA2 R197, -RZ, RZ, 0, 0 ;  /* 0x00000000ffc57431 */ /* 0x000fd600000001ff */
[----:B0-----:R-:W-:Y:S05]  /*9820*/  @!P0 BRA `(.L_x_10552) ;  /* 0x0000000000288947 */ /* 0x001fea0003800000 */
        /* <DEDUP_REMOVED lines=10> */
.L_x_10552:
[----:B------:R-:W-:Y:S05]  /*98d0*/  BSYNC.RECONVERGENT B1 ;  /* 0x0000000000017941 */ /* 0x000fea0003800200 */
.L_x_10551:
        /* <DEDUP_REMOVED lines=14> */
.L_x_10554:
[----:B------:R-:W-:Y:S05]  /*99c0*/  BSYNC.RECONVERGENT B1 ;  /* 0x0000000000017941 */ /* 0x000fea0003800200 */
.L_x_10553:
[----:B------:R-:W-:-:S04]  /*99d0*/  F2FP.F16.F32.PACK_AB R197, RZ, R197 ;  /* 0x000000c5ffc5723e */ /* 0x000fc800000000ff */
[----:B------:R-:W-:-:S07]  /*99e0*/  PRMT R104, R197, 0x7610, R104 ;  /* 0x00007610c5687816 */ /* 0x000fce0000000068 */
.L_x_10550:
        /* <DEDUP_REMOVED lines=15> */
.L_x_10557:
[----:B------:R-:W-:Y:S05]  /*9ae0*/  BSYNC.RECONVERGENT B1 ;  /* 0x0000000000017941 */ /* 0x000fea0003800200 */
.L_x_10556:
        /* <DEDUP_REMOVED lines=14> */
.L_x_10559:
[----:B------:R-:W-:Y:S05]  /*9bd0*/  BSYNC.RECONVERGENT B1 ;  /* 0x0000000000017941 */ /* 0x000fea0003800200 */
.L_x_10558:
[----:B------:R-:W-:-:S04]  /*9be0*/  F2FP.F16.F32.PACK_AB R197, RZ, R197 ;  /* 0x000000c5ffc5723e */ /* 0x000fc800000000ff */
[----:B------:R-:W-:-:S07]  /*9bf0*/  PRMT R104, R104, 0x5410, R197 ;  /* 0x0000541068687816 */ /* 0x000fce00000000c5 */
.L_x_10555:
        /* <DEDUP_REMOVED lines=15> */
.L_x_10562:
[----:B------:R-:W-:Y:S05]  /*9cf0*/  BSYNC.RECONVERGENT B1 ;  /* 0x0000000000017941 */ /* 0x000fea0003800200 */
.L_x_10561:
        /* <DEDUP_REMOVED lines=14> */
.L_x_10564:
[----:B------:R-:W-:Y:S05]  /*9de0*/  BSYNC.RECONVERGENT B1 ;  /* 0x0000000000017941 */ /* 0x000fea0003800200 */
.L_x_10563:
[----:B------:R-:W-:-:S04]  /*9df0*/  F2FP.F16.F32.PACK_AB R197, RZ, R197 ;  /* 0x000000c5ffc5723e */ /* 0x000fc800000000ff */
[----:B------:R-:W-:-:S07]  /*9e00*/  PRMT R105, R197, 0x7610, R105 ;  /* 0x00007610c5697816 */ /* 0x000fce0000000069 */
.L_x_10560:
        /* <DEDUP_REMOVED lines=15> */
.L_x_10567:
[----:B------:R-:W-:Y:S05]  /*9f00*/  BSYNC.RECONVERGENT B1 ;  /* 0x0000000000017941 */ /* 0x000fea0003800200 */
.L_x_10566:
        /* <DEDUP_REMOVED lines=14> */
.L_x_10569:
[----:B------:R-:W-:Y:S05]  /*9ff0*/  BSYNC.RECONVERGENT B1 ;  /* 0x0000000000017941 */ /* 0x000fea0003800200 */
.L_x_10568:
[----:B------:R-:W-:-:S04]  /*a000*/  F2FP.F16.F32.PACK_AB R197, RZ, R197 ;  /* 0x000000c5ffc5723e */ /* 0x000fc800000000ff */
[----:B------:R-:W-:-:S07]  /*a010*/  PRMT R105, R105, 0x5410, R197 ;  /* 0x0000541069697816 */ /* 0x000fce00000000c5 */
.L_x_10565:
        /* <DEDUP_REMOVED lines=15> */
.L_x_10572:
[----:B------:R-:W-:Y:S05]  /*a110*/  BSYNC.RECONVERGENT B1 ;  /* 0x0000000000017941 */ /* 0x000fea0003800200 */
.L_x_10571:
        /* <DEDUP_REMOVED lines=14> */
.L_x_10574:
[----:B------:R-:W-:Y:S05]  /*a200*/  BSYNC.RECONVERGENT B1 ;  /* 0x0000000000017941 */ /* 0x000fea0003800200 */
.L_x_10573:
[----:B------:R-:W-:-:S04]  /*a210*/  F2FP.F16.F32.PACK_AB R197, RZ, R197 ;  /* 0x000000c5ffc5723e */ /* 0x000fc800000000ff */
[----:B------:R-:W-:-:S07]  /*a220*/  PRMT R106, R197, 0x7610, R106 ;  /* 0x00007610c56a7816 */ /* 0x000fce000000006a */
.L_x_10570:
        /* <DEDUP_REMOVED lines=15> */
.L_x_10577:
[----:B------:R-:W-:Y:S05]  /*a320*/  BSYNC.RECONVERGENT B1 ;  /* 0x0000000000017941 */ /* 0x000fea0003800200 */
.L_x_10576:
        /* <DEDUP_REMOVED lines=14> */
.L_x_10579:
[----:B------:R-:W-:Y:S05]  /*a410*/  BSYNC.RECONVERGENT B1 ;  /* 0x0000000000017941 */ /* 0x000fea0003800200 */
.L_x_10578:
[----:B------:R-:W-:-:S04]  /*a420*/  F2FP.F16.F32.PACK_AB R197, RZ, R197 ;  /* 0x000000c5ffc5723e */ /* 0x000fc800000000ff */
[----:B------:R-:W-:-:S07]  /*a430*/  PRMT R106, R106, 0x5410, R197 ;  /* 0x000054106a6a7816 */ /* 0x000fce00000000c5 */
.L_x_10575:
        /* <DEDUP_REMOVED lines=15> */
.L_x_10582:
[----:B------:R-:W-:Y:S05]  /*a530*/  BSYNC.RECONVERGENT B1 ;  /* 0x0000000000017941 */ /* 0x000fea0003800200 */
.L_x_10581:
        /* <DEDUP_REMOVED lines=14> */
.L_x_10584:
[----:B------:R-:W-:Y:S05]  /*a620*/  BSYNC.RECONVERGENT B1 ;  /* 0x0000000000017941 */ /* 0x000fea0003800200 */
.L_x_10583:
[----:B------:R-:W-:-:S04]  /*a630*/  F2FP.F16.F32.PACK_AB R197, RZ, R197 ;  /* 0x000000c5ffc5723e */ /* 0x000fc800000000ff */
[----:B------:R-:W-:-:S07]  /*a640*/  PRMT R107, R197, 0x7610, R107 ;  /* 0x00007610c56b7816 */ /* 0x000fce000000006b */
.L_x_10580:
        /* <DEDUP_REMOVED lines=18> */
.L_x_10586:
[----:B------:R-:W-:Y:S05]  /*a770*/  BSYNC.RECONVERGENT B1 ;  /* 0x0000000000017941 */ /* 0x000fea0003800200 */
.L_x_10585:
        /* <DEDUP_REMOVED lines=14> */
.L_x_10588:
[----:B------:R-:W-:Y:S05]  /*a860*/  BSYNC.RECONVERGENT B1 ;  /* 0x0000000000017941 */ /* 0x000fea0003800200 */
.L_x_10587:
[----:B------:R-:W-:-:S04]  /*a870*/  F2FP.F16.F32.PACK_AB R197, RZ, R197 ;  /* 0x000000c5ffc5723e */ /* 0x000fc800000000ff */
[----:B------:R-:W-:-:S07]  /*a880*/  PRMT R107, R107, 0x5410, R197 ;  /* 0x000054106b6b7816 */ /* 0x000fce00000000c5 */
.L_x_10506:
[----:B0----5:R-:W0:Y:S01]  /*a890*/  @P5 LDC.64 R198, c[0x0][0x478] ;  /* 0x00011e00ffc65b82 */ /* 0x021e220000000a00 */
        /* <DEDUP_REMOVED lines=11> */
.L_x_10495:
[----:B------:R-:W-:Y:S05]  /*a950*/  BSYNC.RECONVERGENT B0 ;  /* 0x0000000000007941 */ /* 0x000fea0003800200 */
.L_x_10494:
        /* <DEDUP_REMOVED lines=8> */
.L_x_10591:
[----:B------:R-:W-:Y:S05]  /*a9e0*/  BRA.U !UP0, `(.L_x_10592) ;  /* 0x0000001508f47547 */ /* 0x000fea000b800000 */
[----:B------:R-:W-:-:S04]  /*a9f0*/  UISETP.NE.U32.AND UP0, UPT, UR26, URZ, UPT ;  /* 0x000000ff1a00728c */ /* 0x000fc8000bf05070 */
[----:B------:R-:W-:-:S06]  /*aa00*/  UISETP.NE.AND.EX UP0, UPT, UR27, URZ, UPT, UP0 ;  /* 0x000000ff1b00728c */ /* 0x000fcc000bf05300 */
[----:B------:R-:W-:-:S13]  /*aa10*/  PLOP3.LUT P5, PT, PT, PT, UP0, 0x80, 0x8 ;  /* 0x000000000008781c */ /* 0x000fda0003faf008 */
[----:B------:R-:W-:Y:S05]  /*aa20*/  @!P5 BRA `(.L_x_10593) ;  /* 0x0000000c0030d947 */ /* 0x000fea0003800000 */
[----:B------:R-:W2:Y:S01]  /*aa30*/  LDL R197, [R1] ;  /* 0x0000000001c57983 */ /* 0x000ea20000100800 */
        /* <DEDUP_REMOVED lines=12> */
[----:B------:R-:W2:Y:S02]  /*ab00*/  @P0 LDC.64 R72, c[0x0][0x408] ;  /* 0x00010200ff480b82 */ /* 0x000ea40000000a00 */
[----:B--2---:R-:W-:-:S04]  /*ab10*/  @P0 FMUL.FTZ R73, R197, R73 ;  /* 0x00000049c5490220 */ /* 0x004fc80000410000 */
[----:B------:R-:W-:Y:S01]  /*ab20*/  @P0 FMUL.FTZ R72, R73, R72 ;  /* 0x0000004849480220 */ /* 0x000fe20000410000 */
[----:B------:R-:W-:-:S05]  /*ab30*/  @P0 HADD2.F32 R73, -RZ, R192.H0_H0 ;  /* 0x200000c0ff490230 */ /* 0x000fca0000004100 */
[----:B------:R-:W-:Y:S02]  /*ab40*/  @P0 FMUL.FTZ R75, R73, R72 ;  /* 0x00000048494b0220 */ /* 0x000fe40000410000 */
[----:B------:R-:W2:Y:S02]  /*ab50*/  @P0 LDC.64 R72, c[0x0][0x408] ;  /* 0x00010200ff480b82 */ /* 0x000ea40000000a00 */
[----:B------:R-:W-:Y:S01]  /*ab60*/  FADD.FTZ R148, R148, R75 ;  /* 0x0000004b94947221 */ /* 0x000fe20000010000 */
[----:B--2---:R-:W-:-:S04]  /*ab70*/  @P0 FMUL.FTZ R73, R197, R73 ;  /* 0x00000049c5490220 */ /* 0x004fc80000410000 */
[----:B------:R-:W-:Y:S01]  /*ab80*/  @P0 FMUL.FTZ R74, R73, R72 ;  /* 0x00000048494a0220 */ /* 0x000fe20000410000 */
[----:B------:R-:W-:Y:S01]  /*ab90*/  @P0 HADD2.F32 R73, -RZ, R56.H0_H0 ;  /* 0x20000038ff490230 */ /* 0x000fe20000004100 */
[----:B------:R-:W-:-:S04]  /*aba0*/  MOV R72, RZ ;  /* 0x000000ff00487202 */ /* 0x000fc80000000f00 */
[----:B------:R-:W-:-:S05]  /*abb0*/  @P0 FMUL.FTZ R72, R74, R73 ;  /* 0x000000494a480220 */ /* 0x000fca0000410000 */
[----:B------:R-:W-:-:S04]  /*abc0*/  F2FP.F16.F32.PACK_AB R72, RZ, R72 ;  /* 0x00000048ff48723e */ /* 0x000fc800000000ff */
[----:B01----:R-:W-:-:S07]  /*abd0*/  PRMT R104, R72, 0x7610, R104 ;  /* 0x0000761048687816 */ /* 0x003fce0000000068 */
.L_x_10594:
        /* <DEDUP_REMOVED lines=11> */
[----:B------:R-:W2:Y:S02]  /*ac90*/  @P6 LDC.64 R72, c[0x0][0x408] ;  /* 0x00010200ff486b82 */ /* 0x000ea40000000a00 */
[----:B--2---:R-:W-:-:S04]  /*aca0*/  @P6 FMUL.FTZ R73, R167, R73 ;  /* 0x00000049a7496220 */ /* 0x004fc80000410000 */
[----:B------:R-:W-:Y:S01]  /*acb0*/  @P6 FMUL.FTZ R72, R73, R72 ;  /* 0x0000004849486220 */ /* 0x000fe20000410000 */
[----:B------:R-:W-:-:S05]  /*acc0*/  @P6 HADD2.F32 R73, -RZ, R192.H1_H1 ;  /* 0x300000c0ff496230 */ /* 0x000fca0000004100 */
[----:B------:R-:W-:Y:S02]  /*acd0*/  @P6 FMUL.FTZ R74, R73, R72 ;  /* 0x00000048494a6220 */ /* 0x000fe40000410000 */
[----:B------:R-:W2:Y:S02]  /*ace0*/  @P6 LDC.64 R72, c[0x0][0x408] ;  /* 0x00010200ff486b82 */ /* 0x000ea40000000a00 */
[----:B------:R-:W-:Y:S01]  /*acf0*/  FADD.FTZ R149, R149, R74 ;  /* 0x0000004a95957221 */ /* 0x000fe20000010000 */
[----:B--2---:R-:W-:-:S04]  /*ad00*/  @P6 FMUL.FTZ R73, R167, R73 ;  /* 0x00000049a7496220 */ /* 0x004fc80000410000 */
[----:B------:R-:W-:Y:S01]  /*ad10*/  @P6 FMUL.FTZ R164, R73, R72 ;  /* 0x0000004849a46220 */ /* 0x000fe20000410000 */
[----:B------:R-:W-:Y:S01]  /*ad20*/  @P6 HADD2.F32 R73, -RZ, R56.H1_H1 ;  /* 0x30000038ff496230 */ /* 0x000fe20000004100 */
[----:B------:R-:W-:-:S04]  /*ad30*/  MOV R72, RZ ;  /* 0x000000ff00487202 */ /* 0x000fc80000000f00 */
[----:B------:R-:W-:-:S05]  /*ad40*/  @P6 FMUL.FTZ R72, R164, R73 ;  /* 0x00000049a4486220 */ /* 0x000fca0000410000 */
[----:B------:R-:W-:-:S04]  /*ad50*/  F2FP.F16.F32.PACK_AB R72, RZ, R72 ;  /* 0x00000048ff48723e */ /* 0x000fc800000000ff */
[----:B01----:R-:W-:-:S07]  /*ad60*/  PRMT R104, R104, 0x5410, R72 ;  /* 0x0000541068687816 */ /* 0x003fce0000000048 */
.L_x_10595:
        /* <DEDUP_REMOVED lines=10> */
[----:B------:R-:W2:Y:S01]  /*ae10*/  @P0 LDC.64 R72, c[0x0][0x408] ;  /* 0x00010200ff480b82 */ /* 0x000ea20000000a00 */
[----:B------:R-:W-:Y:S02]  /*ae20*/  @P0 HADD2.F32 R75, -RZ, R193.H0_H0 ;  /* 0x200000c1ff4b0230 */ /* 0x000fe40000004100 */
[----:B--2---:R-:W-:-:S04]  /*ae30*/  @P0 FMUL.FTZ R73, R74, R73 ;  /* 0x000000494a490220 */ /* 0x004fc80000410000 */
[----:B------:R-:W-:Y:S01]  /*ae40*/  @P0 FMUL.FTZ R72, R73, R72 ;  /* 0x0000004849480220 */ /* 0x000fe20000410000 */
[----:B------:R-:W-:-:S03]  /*ae50*/  HFMA2 R73, -RZ, RZ, 0, 0 ;  /* 0x00000000ff497431 */ /* 0x000fc600000001ff */
[----:B------:R-:W-:-:S04]  /*ae60*/  @P0 FMUL.FTZ R73, R75, R72 ;  /* 0x000000484b490220 */ /* 0x000fc80000410000 */
[----:B------:R-:W-:Y:S02]  /*ae70*/  FADD.FTZ R150, R150, R73 ;  /* 0x0000004996967221 */ /* 0x000fe40000010000 */
[----:B------:R-:W2:Y:S02]  /*ae80*/  @P0 LDC.64 R72, c[0x0][0x408] ;  /* 0x00010200ff480b82 */ /* 0x000ea40000000a00 */
[----:B--2---:R-:W-:-:S04]  /*ae90*/  @P0 FMUL.FTZ R73, R74, R73 ;  /* 0x000000494a490220 */ /* 0x004fc80000410000 */
[----:B------:R-:W-:Y:S01]  /*aea0*/  @P0 FMUL.FTZ R164, R73, R72 ;  /* 0x0000004849a40220 */ /* 0x000fe20000410000 */
[----:B------:R-:W-:Y:S01]  /*aeb0*/  @P0 HADD2.F32 R73, -RZ, R57.H0_H0 ;  /* 0x20000039ff490230 */ /* 0x000fe20000004100 */
[----:B------:R-:W-:-:S04]  /*aec0*/  MOV R72, RZ ;  /* 0x000000ff00487202 */ /* 0x000fc80000000f00 */
[----:B------:R-:W-:-:S05]  /*aed0*/  @P0 FMUL.FTZ R72, R164, R73 ;  /* 0x00000049a4480220 */ /* 0x000fca0000410000 */
[----:B------:R-:W-:-:S04]  /*aee0*/  F2FP.F16.F32.PACK_AB R72, RZ, R72 ;  /* 0x00000048ff48723e */ /* 0x000fc800000000ff */
[----:B01----:R-:W-:-:S07]  /*aef0*/  PRMT R105, R72, 0x7610, R105 ;  /* 0x0000761048697816 */ /* 0x003fce0000000069 */
.L_x_10596:
        /* <DEDUP_REMOVED lines=11> */
[----:B------:R-:W-:Y:S02]  /*afb0*/  @P6 HADD2.F32 R164, -RZ, R193.H1_H1 ;  /* 0x300000c1ffa46230 */ /* 0x000fe40000004100 */
        /* <DEDUP_REMOVED lines=8> */
[----:B------:R-:W-:Y:S01]  /*b040*/  @P6 HADD2.F32 R73, -RZ, R57.H1_H1 ;  /* 0x30000039ff496230 */ /* 0x000fe20000004100 */
[----:B------:R-:W-:-:S04]  /*b050*/  MOV R72, RZ ;  /* 0x000000ff00487202 */ /* 0x000fc80000000f00 */
[----:B------:R-:W-:-:S05]  /*b060*/  @P6 FMUL.FTZ R72, R164, R73 ;  /* 0x00000049a4486220 */ /* 0x000fca0000410000 */
[----:B------:R-:W-:-:S04]  /*b070*/  F2FP.F16.F32.PACK_AB R72, RZ, R72 ;  /* 0x00000048ff48723e */ /* 0x000fc800000000ff */
[----:B01----:R-:W-:-:S07]  /*b080*/  PRMT R105, R105, 0x5410, R72 ;  /* 0x0000541069697816 */ /* 0x003fce0000000048 */
.L_x_10597:
        /* <DEDUP_REMOVED lines=25> */
.L_x_10598:
        /* <DEDUP_REMOVED lines=15> */
[----:B------:R-:W-:Y:S01]  /*b310*/  @P6 FMUL.FTZ R73, R166, R72 ;  /* 0x00000048a6496220 */ /* 0x000fe20000410000 */
[----:B------:R-:W-:-:S03]  /*b320*/  @P6 HADD2.F32 R166, -RZ, R58.H1_H1 ;  /* 0x3000003affa66230 */ /* 0x000fc60000004100 */
[----:B------:R-:W-:Y:S02]  /*b330*/  FADD.FTZ R153, R153, R73 ;  /* 0x0000004999997221 */ /* 0x000fe40000010000 */
[----:B------:R-:W2:Y:S02]  /*b340*/  @P6 LDC.64 R72, c[0x0][0x408] ;  /* 0x00010200ff486b82 */ /* 0x000ea40000000a00 */
[----:B--2---:R-:W-:-:S04]  /*b350*/  @P6 FMUL.FTZ R73, R165, R73 ;  /* 0x00000049a5496220 */ /* 0x004fc80000410000 */
[----:B------:R-:W-:Y:S01]  /*b360*/  @P6 FMUL.FTZ R72, R73, R72 ;  /* 0x0000004849486220 */ /* 0x000fe20000410000 */
[----:B------:R-:W-:-:S03]  /*b370*/  MOV R73, RZ ;  /* 0x000000ff00497202 */ /* 0x000fc60000000f00 */
[----:B------:R-:W-:-:S05]  /*b380*/  @P6 FMUL.FTZ R73, R72, R166 ;  /* 0x000000a648496220 */ /* 0x000fca0000410000 */
[----:B------:R-:W-:-:S04]  /*b390*/  F2FP.F16.F32.PACK_AB R73, RZ, R73 ;  /* 0x00000049ff49723e */ /* 0x000fc800000000ff */
[----:B01----:R-:W-:-:S07]  /*b3a0*/  PRMT R106, R106, 0x5410, R73 ;  /* 0x000054106a6a7816 */ /* 0x003fce0000000049 */
.L_x_10599:
        /* <DEDUP_REMOVED lines=10> */
[----:B------:R-:W2:Y:S01]  /*b450*/  @P6 LDC.64 R72, c[0x0][0x408] ;  /* 0x00010200ff486b82 */ /* 0x000ea20000000a00 */
[----:B01----:R-:W-:Y:S02]  /*b460*/  @P6 HADD2.F32 R198, -RZ, R195.H0_H0 ;  /* 0x200000c3ffc66230 */ /* 0x003fe40000004100 */
[----:B--2---:R-:W-:-:S04]  /*b470*/  @P6 FMUL.FTZ R73, R166, R73 ;  /* 0x00000049a6496220 */ /* 0x004fc80000410000 */
        /* <DEDUP_REMOVED lines=12> */
.L_x_10600:
[----:B01----:R-:W2:Y:S04]  /*b540*/  LDL R198, [R1+0xc] ;  /* 0x00000c0001c67983 */ /* 0x003ea80000100800 */
        /* <DEDUP_REMOVED lines=26> */
.L_x_10593:
[----:B------:R-:W-:Y:S05]  /*b6f0*/  BRA.U !UP3, `(.L_x_10602) ;  /* 0x000000010b547547 */ /* 0x000fea000b800000 */
[----:B01----:R-:W2:Y:S01]  /*b700*/  LDL R198, [R1] ;  /* 0x0000000001c67983 */ /* 0x003ea20000100800 */
        /* <DEDUP_REMOVED lines=20> */
.L_x_10602:
[----:B------:R-:W-:Y:S05]  /*b850*/  BRA.U !UP3, `(.L_x_10603) ;  /* 0x000000010b507547 */ /* 0x000fea000b800000 */
[----:B------:R-:W-:Y:S02]  /*b860*/  PLOP3.LUT P0, PT, PT, PT, UP2, 0x80, 0x8 ;  /* 0x000000000008781c */ /* 0x000fe40003f0f028 */
[----:B------:R-:W-:Y:S02]  /*b870*/  PLOP3.LUT P6, PT, PT, PT, UP2, 0x80, 0x8 ;  /* 0x000000000008781c */ /* 0x000fe40003fcf028 */
[----:B------:R-:W-:Y:S02]  /*b880*/  MOV R197, UR8 ;  /* 0x0000000800c57c02 */ /* 0x000fe40008000f00 */
[----:B01---5:R-:W-:-:S07]  /*b890*/  MOV R198, R177 ;  /* 0x000000b100c67202 */ /* 0x023fce0000000f00 */
        /* <DEDUP_REMOVED lines=16> */
.L_x_10603:
        /* <DEDUP_REMOVED lines=21> */
.L_x_10604:
        /* <DEDUP_REMOVED lines=21> */
.L_x_10605:
        /* <DEDUP_REMOVED lines=21> */
.L_x_10606:
        /* <DEDUP_REMOVED lines=21> */
.L_x_10607:
        /* <DEDUP_REMOVED lines=21> */
.L_x_10608:
[----:B------:R-:W-:Y:S05]  /*c030*/  BRA.U !UP3, `(.L_x_10601) ;  /* 0x000000250b407547 */ /* 0x000fea000b800000 */
[----:B01----:R-:W2:Y:S04]  /*c040*/  LDL R199, [R1+0xc] ;  /* 0x00000c0001c77983 */ /* 0x003ea80000100800 */
        /* <DEDUP_REMOVED lines=23> */
.L_x_10592:
[----:B------:R2:W5:Y:S01]  /*c1c0*/  LDL R201, [R1] ;  /* 0x0000000001c97983 */ /* 0x0005620000100800 */
[----:B------:R-:W-:-:S04]  /*c1d0*/  UISETP.NE.U32.AND UP0, UPT, UR26, URZ, UPT ;  /* 0x000000ff1a00728c */ /* 0x000fc8000bf05070 */
[----:B------:R-:W-:-:S06]  /*c1e0*/  UISETP.NE.AND.EX UP0, UPT, UR27, URZ, UPT, UP0 ;  /* 0x000000ff1b00728c */ /* 0x000fcc000bf05300 */
[----:B------:R-:W-:-:S13]  /*c1f0*/  PLOP3.LUT P5, PT, PT, PT, UP0, 0x80, 0x8 ;  /* 0x000000000008781c */ /* 0x000fda0003faf008 */
[----:B--2---:R-:W-:Y:S05]  /*c200*/  @!P5 BRA `(.L_x_10609) ;  /* 0x00000010009cd947 */ /* 0x004fea0003800000 */
        /* <DEDUP_REMOVED lines=15> */
.L_x_10612:
[----:B------:R-:W-:Y:S05]  /*c300*/  BSYNC.RECONVERGENT B1 ;  /* 0x0000000000017941 */ /* 0x000fea0003800200 */
.L_x_10611:
        /* <DEDUP_REMOVED lines=14> */
.L_x_10614:
[----:B------:R-:W-:Y:S05]  /*c3f0*/  BSYNC.RECONVERGENT B1 ;  /* 0x0000000000017941 */ /* 0x000fea0003800200 */
.L_x_10613:
[----:B------:R-:W-:-:S04]  /*c400*/  F2FP.F16.F32.PACK_AB R72, RZ, R72 ;  /* 0x00000048ff48723e */ /* 0x000fc800000000ff */
[----:B01----:R-:W-:-:S07]  /*c410*/  PRMT R104, R72, 0x7610, R104 ;  /* 0x0000761048687816 */ /* 0x003fce0000000068 */
.L_x_10610:
        /* <DEDUP_REMOVED lines=15> */
.L_x_10617:
[----:B------:R-:W-:Y:S05]  /*c510*/  BSYNC.RECONVERGENT B1 ;  /* 0x0000000000017941 */ /* 0x000fea0003800200 */
.L_x_10616:
        /* <DEDUP_REMOVED lines=14> */
.L_x_10619:
[----:B------:R-:W-:Y:S05]  /*c600*/  BSYNC.RECONVERGENT B1 ;  /* 0x0000000000017941 */ /* 0x000fea0003800200 */
.L_x_10618:
[----:B------:R-:W-:-:S04]  /*c610*/  F2FP.F16.F32.PACK_AB R72, RZ, R72 ;  /* 0x00000048ff48723e */ /* 0x000fc800000000ff */
[----:B01----:R-:W-:-:S07]  /*c620*/  PRMT R104, R104, 0x5410, R72 ;  /* 0x0000541068687816 */ /* 0x003fce0000000048 */
.L_x_10615:
        /* <DEDUP_REMOVED lines=15> */
.L_x_10622:
[----:B------:R-:W-:Y:S05]  /*c720*/  BSYNC.RECONVERGENT B1 ;  /* 0x0000000000017941 */ /* 0x000fea0003800200 */
.L_x_10621:
        /* <DEDUP_REMOVED lines=14> */
.L_x_10624:
[----:B------:R-:W-:Y:S05]  /*c810*/  BSYNC.RECONVERGENT B1 ;  /* 0x0000000000017941 */ /* 0x000fea0003800200 */
.L_x_10623:
[----:B------:R-:W-:-:S04]  /*c820*/  F2FP.F16.F32.PACK_AB R72, RZ, R72 ;  /* 0x00000048ff48723e */ /* 0x000fc800000000ff */
[----:B01----:R-:W-:-:S07]  /*c830*/  PRMT R105, R72, 0x7610, R105 ;  /* 0x0000761048697816 */ /* 0x003fce0000000069 */
.L_x_10620:
        /* <DEDUP_REMOVED lines=15> */
.L_x_10627:
[----:B------:R-:W-:Y:S05]  /*c930*/  BSYNC.RECONVERGENT B1 ;  /* 0x0000000000017941 */ /* 0x000fea0003800200 */
.L_x_10626:
        /* <DEDUP_REMOVED lines=14> */
.L_x_10629:
[----:B------:R-:W-:Y:S05]  /*ca20*/  BSYNC.RECONVERGENT B1 ;  /* 0x0000000000017941 */ /* 0x000fea0003800200 */
.L_x_10628:
[----:B------:R-:W-:-:S04]  /*ca30*/  F2FP.F16.F32.PACK_AB R72, RZ, R72 ;  /* 0x00000048ff48723e */ /* 0x000fc800000000ff */
[----:B01----:R-:W-:-:S07]  /*ca40*/  PRMT R105, R105, 0x5410, R72 ;  /* 0x0000541069697816 */ /* 0x003fce0000000048 */
.L_x_10625:
        /* <DEDUP_REMOVED lines=15> */
.L_x_10632:
[----:B------:R-:W-:Y:S05]  /*cb40*/  BSYNC.RECONVERGENT B1 ;  /* 0x0000000000017941 */ /* 0x000fea0003800200 */
.L_x_10631:
        /* <DEDUP_REMOVED lines=14> */
.L_x_10634:
[----:B------:R-:W-:Y:S05]  /*cc30*/  BSYNC.RECONVERGENT B1 ;  /* 0x0000000000017941 */ /* 0x000fea0003800200 */
.L_x_10633:
[----:B------:R-:W-:-:S04]  /*cc40*/  F2FP.F16.F32.PACK_AB R72, RZ, R72 ;  /* 0x00000048ff48723e */ /* 0x000fc800000000ff */
[----:B01----:R-:W-:-:S07]  /*cc50*/  PRMT R106, R72, 0x7610, R106 ;  /* 0x00007610486a7816 */ /* 0x003fce000000006a */
.L_x_10630:
        /* <DEDUP_REMOVED lines=15> */
.L_x_10637:
[----:B------:R-:W-:Y:S05]  /*cd50*/  BSYNC.RECONVERGENT B1 ;  /* 0x0000000000017941 */ /* 0x000fea0003800200 */
.L_x_10636:
        /* <DEDUP_REMOVED lines=14> */
.L_x_10639:
[----:B------:R-:W-:Y:S05]  /*ce40*/  BSYNC.RECONVERGENT B1 ;  /* 0x0000000000017941 */ /* 0x000fea0003800200 */
.L_x_10638:
[----:B------:R-:W-:-:S04]  /*ce50*/  F2FP.F16.F32.PACK_AB R72, RZ, R72 ;  /* 0x00000048ff48723e */ /* 0x000fc800000000ff */
[----:B01----:R-:W-:-:S07]  /*ce60*/  PRMT R106, R106, 0x5410, R72 ;  /* 0x000054106a6a7816 */ /* 0x003fce0000000048 */
.L_x_10635:
        /* <DEDUP_REMOVED lines=15> */
.L_x_10642:
[----:B------:R-:W-:Y:S05]  /*cf60*/  BSYNC.RECONVERGENT B1 ;  /* 0x0000000000017941 */ /* 0x000fea0003800200 */
.L_x_10641:
        /* <DEDUP_REMOVED lines=14> */
.L_x_10644:
[----:B------:R-:W-:Y:S05]  /*d050*/  BSYNC.RECONVERGENT B1 ;  /* 0x0000000000017941 */ /* 0x000fea0003800200 */
.L_x_10643:
[----:B------:R-:W-:-:S04]  /*d060*/  F2FP.F16.F32.PACK_AB R72, RZ, R72 ;  /* 0x00000048ff48723e */ /* 0x000fc800000000ff */
[----:B01----:R-:W-:-:S07]  /*d070*/  PRMT R107, R72, 0x7610, R107 ;  /* 0x00007610486b7816 */ /* 0x003fce000000006b */
.L_x_10640:
[----:B------:R-:W2:Y:S04]  /*d080*/  LDL R200, [R1+0xc] ;  /* 0x00000c0001c87983 */ /* 0x000ea80000100800 */
[----:B01----:R-:W3:Y:S01]  /*d090*/  LDL R199, [R1+0x14] ;  /* 0x0000140001c77983 */ /* 0x003ee20000100800 */
[----:B------:R-:W-:Y:S02]  /*d0a0*/  MOV R72, UR8 ;  /* 0x0000000800487c02 */ /* 0x000fe40008000f00 */
[----:B------:R-:W-:Y:S02]  /*d0b0*/  MOV R198, UR8 ;  /* 0x0000000800c67c02 */ /* 0x000fe40008000f00 */
[----:B------:R-:W-:Y:S01]  /*d0c0*/  MOV R74, UR8 ;  /* 0x00000008004a7c02 */ /* 0x000fe20008000f00 */
[----:B------:R-:W-:Y:S01]  /*d0d0*/  FFMA.FTZ R197, R13, R72, UR10 ;  /* 0x0000000a0dc57e23 */ /* 0x000fe20008010048 */
[----:B------:R-:W-:Y:S01]  /*d0e0*/  MOV R164, UR8 ;  /* 0x0000000800a47c02 */ /* 0x000fe20008000f00 */
[----:B------:R-:W-:Y:S01]  /*d0f0*/  FFMA.FTZ R198, R245, R198, UR10 ;  /* 0x0000000af5c67e23 */ /* 0x000fe200080100c6 */
[----:B------:R-:W-:Y:S01]  /*d100*/  MOV R166, UR8 ;  /* 0x0000000800a67c02 */ /* 0x000fe20008000f00 */
[----:B-----5:R-:W-:Y:S01]  /*d110*/  FFMA.FTZ R72, R201, R72, UR10 ;  /* 0x0000000ac9487e23 */ /* 0x020fe20008010048 */
        /* <DEDUP_REMOVED lines=28> */
[----:B------:R-:W-:Y:S01]  /*d2e0*/  MOV R72, R197 ;  /* 0x000000c500487202 */ /* 0x000fe20000000f00 */
[----:B--2---:R-:W-:-:S04]  /*d2f0*/  FFMA.FTZ R167, R200, R167, UR10 ;  /* 0x0000000ac8a77e23 */ /* 0x004fc800080100a7 */
[----:B---3--:R-:W-:-:S04]  /*d300*/  FADD.FTZ R167, R199, -R167 ;  /* 0x800000a7c7a77221 */ /* 0x008fc80000010000 */
[----:B------:R-:W-:-:S05]  /*d310*/  FMUL.FTZ R167, R167, UR32 ;  /* 0x00000020a7a77c20 */ /* 0x000fca0008410000 */
        /* <DEDUP_REMOVED lines=22> */
.L_x_10609:
[----:B------:R-:W-:Y:S05]  /*d480*/  BRA.U !UP3, `(.L_x_10645) ;  /* 0x000000010b847547 */ /* 0x000fea000b800000 */
[----:B01----:R0:W5:Y:S02]  /*d490*/  LDL R199, [R1] ;  /* 0x0000000001c77983 */ /* 0x0031640000100800 */
        /* <DEDUP_REMOVED lines=14> */
.L_x_10647:
[----:B------:R-:W-:Y:S05]  /*d580*/  BSYNC.RECONVERGENT B1 ;  /* 0x0000000000017941 */ /* 0x000fea0003800200 */
.L_x_10646:
        /* <DEDUP_REMOVED lines=14> */
.L_x_10649:
[----:B------:R-:W-:Y:S05]  /*d670*/  BSYNC.RECONVERGENT B1 ;  /* 0x0000000000017941 */ /* 0x000fea0003800200 */
.L_x_10648:
[----:B------:R-:W-:-:S04]  /*d680*/  F2FP.F16.F32.PACK_AB R197, RZ, R197 ;  /* 0x000000c5ffc5723e */ /* 0x000fc800000000ff */
[----:B------:R-:W-:-:S07]  /*d690*/  PRMT R104, R197, 0x7610, R104 ;  /* 0x00007610c5687816 */ /* 0x000fce0000000068 */
.L_x_10645:
[----:B------:R-:W-:Y:S05]  /*d6a0*/  BRA.U !UP3, `(.L_x_10650) ;  /* 0x000000010b807547 */ /* 0x000fea000b800000 */
[----:B-----5:R-:W-:Y:S01]  /*d6b0*/  LOP3.LUT P0, RZ, R20, 0xff00, RZ, 0xc0, !PT ;  /* 0x0000ff0014ff7812 */ /* 0x020fe2000780c0ff */
[----:B------:R-:W-:Y:S01]  /*d6c0*/  BSSY.RECONVERGENT B1, `(.L_x_10651) ;  /* 0x000000d000017945 */ /* 0x000fe20003800200 */
[----:B------:R-:W-:-:S11]  /*d6d0*/  HFMA2 R197, -RZ, RZ, 0, 0 ;  /* 0x00000000ffc57431 */ /* 0x000fd600000001ff */
[----:B------:R-:W-:Y:S05]  /*d6e0*/  @!P0 BRA `(.L_x_10652) ;  /* 0x0000000000288947 */ /* 0x000fea0003800000 */
[----:B------:R-:W-:Y:S01]  /*d6f0*/  MOV R197, UR8 ;  /* 0x0000000800c57c02 */ /* 0x000fe20008000f00 */
[----:B01----:R-:W-:Y:S01]  /*d700*/  HADD2.F32 R198, -RZ, R192.H1_H1 ;  /* 0x300000c0ffc67230 */ /* 0x003fe20000004100 */
        /* <DEDUP_REMOVED lines=8> */
.L_x_10652:
[----:B------:R-:W-:Y:S05]  /*d790*/  BSYNC.RECONVERGENT B1 ;  /* 0x0000000000017941 */ /* 0x000fea0003800200 */
.L_x_10651:
[----:B------:R-:W-:Y:S01]  /*d7a0*/  BSSY.RECONVERGENT B1, `(.L_x_10653) ;  /* 0x000000e000017945 */ /* 0x000fe20003800200 */
[----:B------:R-:W-:Y:S01]  /*d7b0*/  FADD.FTZ R149, R149, R197 ;  /* 0x000000c595957221 */ /* 0x000fe20000010000 */
[----:B------:R-:W-:Y:S02]  /*d7c0*/  MOV R197, RZ ;  /* 0x000000ff00c57202 */ /* 0x000fe40000000f00 */
        /* <DEDUP_REMOVED lines=11> */
.L_x_10654:
[----:B------:R-:W-:Y:S05]  /*d880*/  BSYNC.RECONVERGENT B1 ;  /* 0x0000000000017941 */ /* 0x000fea0003800200 */
.L_x_10653:
[----:B------:R-:W-:-:S04]  /*d890*/  F2FP.F16.F32.PACK_AB R197, RZ, R197 ;  /* 0x000000c5ffc5723e */ /* 0x000fc800000000ff */
[----:B01----:R-:W-:-:S07]  /*d8a0*/  PRMT R104, R104, 0x5410, R197 ;  /* 0x0000541068687816 */ /* 0x003fce00000000c5 */
.L_x_10650:
[----:B------:R-:W-:Y:S05]  /*d8b0*/  BRA.U !UP3, `(.L_x_10655) ;  /* 0x000000010b807547 */ /* 0x000fea000b800000 */
[----:B-----5:R-:W-:Y:S01]  /*d8c0*/  LOP3.LUT P0, RZ, R20, 0xff0000, RZ, 0xc0, !PT ;  /* 0x00ff000014ff7812 */ /* 0x020fe2000780c0ff */
[----:B------:R-:W-:Y:S01]  /*d8d0*/  BSSY.RECONVERGENT B1, `(.L_x_10656) ;  /* 0x000000d000017945 */ /* 0x000fe20003800200 */
[----:B------:R-:W-:-:S11]  /*d8e0*/  HFMA2 R197, -RZ, RZ, 0, 0 ;  /* 0x00000000ffc57431 */ /* 0x000fd600000001ff */
[----:B------:R-:W-:Y:S05]  /*d8f0*/  @!P0 BRA `(.L_x_10657) ;  /* 0x0000000000288947 */ /* 0x000fea0003800000 */
[----:B------:R-:W-:Y:S01]  /*d900*/  MOV R197, UR8 ;  /* 0x0000000800c57c02 */ /* 0x000fe20008000f00 */
[----:B01----:R-:W-:Y:S01]  /*d910*/  HADD2.F32 R198, -RZ, R193.H0_H0 ;  /* 0x200000c1ffc67230 */ /* 0x003fe20000004100 */
        /* <DEDUP_REMOVED lines=8> */
.L_x_10657:
[----:B------:R-:W-:Y:S05]  /*d9a0*/  BSYNC.RECONVERGENT B1 ;  /* 0x0000000000017941 */ /* 0x000fea0003800200 */
.L_x_10656:
[----:B------:R-:W-:Y:S01]  /*d9b0*/  BSSY.RECONVERGENT B1, `(.L_x_10658) ;  /* 0x000000e000017945 */ /* 0x000fe20003800200 */
[----:B------:R-:W-:Y:S01]  /*d9c0*/  FADD.FTZ R150, R150, R197 ;  /* 0x000000c596967221 */ /* 0x000fe20000010000 */
[----:B------:R-:W-:Y:S02]  /*d9d0*/  MOV R197, RZ ;  /* 0x000000ff00c57202 */ /* 0x000fe40000000f00 */
        /* <DEDUP_REMOVED lines=11> */
.L_x_10659:
[----:B------:R-:W-:Y:S05]  /*da90*/  BSYNC.RECONVERGENT B1 ;  /* 0x0000000000017941 */ /* 0x000fea0003800200 */
.L_x_10658:
[----:B------:R-:W-:-:S04]  /*daa0*/  F2FP.F16.F32.PACK_AB R197, RZ, R197 ;  /* 0x000000c5ffc5723e */ /* 0x000fc800000000ff */
[----:B01----:R-:W-:-:S07]  /*dab0*/  PRMT R105, R197, 0x7610, R105 ;  /* 0x00007610c5697816 */ /* 0x003fce0000000069 */
.L_x_10655:
        /* <DEDUP_REMOVED lines=15> */
.L_x_10662:
[----:B------:R-:W-:Y:S05]  /*dbb0*/  BSYNC.RECONVERGENT B1 ;  /* 0x0000000000017941 */ /* 0x000fea0003800200 */
.L_x_10661:
        /* <DEDUP_REMOVED lines=14> */
.L_x_10664:
[----:B------:R-:W-:Y:S05]  /*dca0*/  BSYNC.RECONVERGENT B1 ;  /* 0x0000000000017941 */ /* 0x000fea0003800200 */
.L_x_10663:
[----:B------:R-:W-:-:S04]  /*dcb0*/  F2FP.F16.F32.PACK_AB R197, RZ, R197 ;  /* 0x000000c5ffc5723e */ /* 0x000fc800000000ff */
[----:B01----:R-:W-:-:S07]  /*dcc0*/  PRMT R105, R105, 0x5410, R197 ;  /* 0x0000541069697816 */ /* 0x003fce00000000c5 */
.L_x_10660:
        /* <DEDUP_REMOVED lines=15> */
.L_x_10667:
[----:B------:R-:W-:Y:S05]  /*ddc0*/  BSYNC.RECONVERGENT B1 ;  /* 0x0000000000017941 */ /* 0x000fea0003800200 */
.L_x_10666:
        /* <DEDUP_REMOVED lines=14> */
.L_x_10669:
[----:B------:R-:W-:Y:S05]  /*deb0*/  BSYNC.RECONVERGENT B1 ;  /* 0x0000000000017941 */ /* 0x000fea0003800200 */
.L_x_10668:
[----:B------:R-:W-:-:S04]  /*dec0*/  F2FP.F16.F32.PACK_AB R197, RZ, R197 ;  /* 0x000000c5ffc5723e */ /* 0x000fc800000000ff */
[----:B01----:R-:W-:-:S07]  /*ded0*/  PRMT R106, R197, 0x7610, R106 ;  /* 0x00007610c56a7816 */ /* 0x003fce000000006a */
.L_x_10665:
        /* <DEDUP_REMOVED lines=15> */
.L_x_10672:
[----:B------:R-:W-:Y:S05]  /*dfd0*/  BSYNC.RECONVERGENT B1 ;  /* 0x0000000000017941 */ /* 0x000fea0003800200 */
.L_x_10671:
        /* <DEDUP_REMOVED lines=14> */
.L_x_10674:
[----:B------:R-:W-:Y:S05]  /*e0c0*/  BSYNC.RECONVERGENT B1 ;  /* 0x0000000000017941 */ /* 0x000fea0003800200 */
.L_x_10673:
[----:B------:R-:W-:-:S04]  /*e0d0*/  F2FP.F16.F32.PACK_AB R197, RZ, R197 ;  /* 0x000000c5ffc5723e */ /* 0x000fc800000000ff */
[----:B01----:R-:W-:-:S07]  /*e0e0*/  PRMT R106, R106, 0x5410, R197 ;  /* 0x000054106a6a7816 */ /* 0x003fce00000000c5 */
.L_x_10670:
        /* <DEDUP_REMOVED lines=15> */
.L_x_10677:
[----:B------:R-:W-:Y:S05]  /*e1e0*/  BSYNC.RECONVERGENT B1 ;  /* 0x0000000000017941 */ /* 0x000fea0003800200 */
.L_x_10676:
        /* <DEDUP_REMOVED lines=14> */
.L_x_10679:
[----:B------:R-:W-:Y:S05]  /*e2d0*/  BSYNC.RECONVERGENT B1 ;  /* 0x0000000000017941 */ /* 0x000fea0003800200 */
.L_x_10678:
[----:B------:R-:W-:-:S04]  /*e2e0*/  F2FP.F16.F32.PACK_AB R197, RZ, R197 ;  /* 0x000000c5ffc5723e */ /* 0x000fc800000000ff */
[----:B01----:R-:W-:-:S07]  /*e2f0*/  PRMT R107, R197, 0x7610, R107 ;  /* 0x00007610c56b7816 */ /* 0x003fce000000006b */
.L_x_10675:
[----:B------:R-:W-:Y:S05]  /*e300*/  BRA.U !UP3, `(.L_x_10601) ;  /* 0x000000010b8c7547 */ /* 0x000fea000b800000 */
[----:B------:R2:W5:Y:S04]  /*e310*/  LDL R200, [R1+0xc] ;  /* 0x00000c0001c87983 */ /* 0x0005680000100800 */
[----:B01----:R2:W5:Y:S02]  /*e320*/  LDL R199, [R1+0x14] ;  /* 0x0000140001c77983 */ /* 0x0035640000100800 */
[----:B-----5:R-:W-:Y:S01]  /*e330*/  ISETP.GE.U32.AND P0, PT, R20, RZ, PT ;  /* 0x000000ff1400720c */ /* 0x020fe20003f06070 */
[----:B------:R-:W-:Y:S01]  /*e340*/  BSSY.RECONVERGENT B1, `(.L_x_10680) ;  /* 0x000000e000017945 */ /* 0x000fe20003800200 */
[----:B------:R-:W-:Y:S02]  /*e350*/  HFMA2 R197, -RZ, RZ, 0, 0 ;  /* 0x00000000ffc57431 */ /* 0x000fe400000001ff */
[----:B------:R-:W-:-:S13]  /*e360*/  ISETP.GE.U32.AND.EX P0, PT, R21, 0x1000000, PT, P0 ;  /* 0x010000001500780c */ /* 0x000fda0003f06100 */
[----:B--2---:R-:W-:Y:S05]  /*e370*/  @!P0 BRA `(.L_x_10681) ;  /* 0x0000000000288947 */ /* 0x004fea0003800000 */
        /* <DEDUP_REMOVED lines=10> */
.L_x_10681:
[----:B------:R-:W-:Y:S05]  /*e420*/  BSYNC.RECONVERGENT B1 ;  /* 0x0000000000017941 */ /* 0x000fea0003800200 */
.L_x_10680:
        /* <DEDUP_REMOVED lines=14> */
.L_x_10683:
[----:B------:R-:W-:Y:S05]  /*e510*/  BSYNC.RECONVERGENT B1 ;  /* 0x0000000000017941 */ /* 0x000fea0003800200 */
.L_x_10682:
[----:B------:R-:W-:-:S04]  /*e520*/  F2FP.F16.F32.PACK_AB R197, RZ, R197 ;  /* 0x000000c5ffc5723e */ /* 0x000fc800000000ff */
[----:B------:R-:W-:-:S07]  /*e530*/  PRMT R107, R107, 0x5410, R197 ;  /* 0x000054106b6b7816 */ /* 0x000fce00000000c5 */
.L_x_10601:
        /* <DEDUP_REMOVED lines=12> */
.L_x_10590:
[----:B------:R-:W-:Y:S05]  /*e600*/  BSYNC.RECONVERGENT B0 ;  /* 0x0000000000007941 */ /* 0x000fea0003800200 */
.L_x_10589:
        /* <DEDUP_REMOVED lines=8> */
.L_x_10686:
[----:B------:R-:W-:Y:S05]  /*e690*/  BRA.U !UP0, `(.L_x_10687) ;  /* 0x0000001508f47547 */ /* 0x000fea000b800000 */
[----:B------:R-:W-:-:S04]  /*e6a0*/  UISETP.NE.U32.AND UP0, UPT, UR26, URZ, UPT ;  /* 0x000000ff1a00728c */ /* 0x000fc8000bf05070 */
[----:B------:R-:W-:-:S06]  /*e6b0*/  UISETP.NE.AND.EX UP0, UPT, UR27, URZ, UPT, UP0 ;  /* 0x000000ff1b00728c */ /* 0x000fcc000bf05300 */
[----:B------:R-:W-:-:S13]  /*e6c0*/  PLOP3.LUT P5, PT, PT, PT, UP0, 0x80, 0x8 ;  /* 0x000000000008781c */ /* 0x000fda0003faf008 */
[----:B------:R-:W-:Y:S05]  /*e6d0*/  @!P5 BRA `(.L_x_10688) ;  /* 0x0000000c0030d947 */ /* 0x000fea0003800000 */
[----:B------:R-:W3:Y:S01]  /*e6e0*/  LDL R197, [R1+0x8] ;  /* 0x0000080001c57983 */ /* 0x000ee20000100800 */
[----:B------:R-:W-:Y:S02]  /*e6f0*/  PLOP3.LUT P0, PT, PT, PT, UP2, 0x80, 0x8 ;  /* 0x000000000008781c */ /* 0x000fe40003f0f028 */
[----:B------:R-:W-:Y:S02]  /*e700*/  MOV R73, UR8 ;  /* 0x0000000800497c02 */ /* 0x000fe40008000f00 */
[----:B------:R-:W-:-:S09]  /*e710*/  PLOP3.LUT P6, PT, PT, PT, UP2, 0x80, 0x8 ;  /* 0x000000000008781c */ /* 0x000fd20003fcf028 */
[----:B---3--:R-:W-:Y:S01]  /*e720*/  @P0 FFMA.FTZ R73, R197, R73, UR10 ;  /* 0x0000000ac5490e23 */ /* 0x008fe20008010049 */
        /* <DEDUP_REMOVED lines=8> */
[----:B------:R-:W3:Y:S02]  /*e7b0*/  @P0 LDC.64 R72, c[0x0][0x408] ;  /* 0x00010200ff480b82 */ /* 0x000ee40000000a00 */
[----:B---3--:R-:W-:-:S04]  /*e7c0*/  @P0 FMUL.FTZ R73, R197, R73 ;  /* 0x00000049c5490220 */ /* 0x008fc80000410000 */
[----:B------:R-:W-:Y:S01]  /*e7d0*/  @P0 FMUL.FTZ R72, R73, R72 ;  /* 0x0000004849480220 */ /* 0x000fe20000410000 */
[----:B------:R-:W-:-:S05]  /*e7e0*/  @P0 HADD2.F32 R73, -RZ, R192.H0_H0 ;  /* 0x200000c0ff490230 */ /* 0x000fca0000004100 */
[----:B------:R-:W-:Y:S02]  /*e7f0*/  @P0 FMUL.FTZ R75, R73, R72 ;  /* 0x00000048494b0220 */ /* 0x000fe40000410000 */
[----:B------:R-:W3:Y:S02]  /*e800*/  @P0 LDC.64 R72, c[0x0][0x408] ;  /* 0x00010200ff480b82 */ /* 0x000ee40000000a00 */
[----:B------:R-:W-:Y:S01]  /*e810*/  FADD.FTZ R156, R156, R75 ;  /* 0x0000004b9c9c7221 */ /* 0x000fe20000010000 */
[----:B---3--:R-:W-:-:S04]  /*e820*/  @P0 FMUL.FTZ R73, R197, R73 ;  /* 0x00000049c5490220 */ /* 0x008fc80000410000 */
[----:B------:R-:W-:Y:S01]  /*e830*/  @P0 FMUL.FTZ R74, R73, R72 ;  /* 0x00000048494a0220 */ /* 0x000fe20000410000 */
[----:B------:R-:W-:Y:S01]  /*e840*/  @P0 HADD2.F32 R73, -RZ, R64.H0_H0 ;  /* 0x20000040ff490230 */ /* 0x000fe20000004100 */
[----:B------:R-:W-:-:S04]  /*e850*/  MOV R72, RZ ;  /* 0x000000ff00487202 */ /* 0x000fc80000000f00 */
[----:B------:R-:W-:-:S05]  /*e860*/  @P0 FMUL.FTZ R72, R74, R73 ;  /* 0x000000494a480220 */ /* 0x000fca0000410000 */
[----:B------:R-:W-:-:S04]  /*e870*/  F2FP.F16.F32.PACK_AB R72, RZ, R72 ;  /* 0x00000048ff48723e */ /* 0x000fc800000000ff */
[----:B012---:R-:W-:-:S07]  /*e880*/  PRMT R104, R72, 0x7610, R104 ;  /* 0x0000761048687816 */ /* 0x007fce0000000068 */
.L_x_10689:
        /* <DEDUP_REMOVED lines=11> */
[----:B------:R-:W3:Y:S02]  /*e940*/  @P6 LDC.64 R72, c[0x0][0x408] ;  /* 0x00010200ff486b82 */ /* 0x000ee40000000a00 */
[----:B---3--:R-:W-:-:S04]  /*e950*/  @P6 FMUL.FTZ R73, R167, R73 ;  /* 0x00000049a7496220 */ /* 0x008fc80000410000 */
[----:B------:R-:W-:Y:S01]  /*e960*/  @P6 FMUL.FTZ R72, R73, R72 ;  /* 0x0000004849486220 */ /* 0x000fe20000410000 */
[----:B------:R-:W-:-:S05]  /*e970*/  @P6 HADD2.F32 R73, -RZ, R192.H1_H1 ;  /* 0x300000c0ff496230 */ /* 0x000fca0000004100 */
[----:B------:R-:W-:Y:S02]  /*e980*/  @P6 FMUL.FTZ R74, R73, R72 ;  /* 0x00000048494a6220 */ /* 0x000fe40000410000 */
[----:B------:R-:W3:Y:S02]  /*e990*/  @P6 LDC.64 R72, c[0x0][0x408] ;  /* 0x00010200ff486b82 */ /* 0x000ee40000000a00 */
[----:B------:R-:W-:Y:S01]  /*e9a0*/  FADD.FTZ R157, R157, R74 ;  /* 0x0000004a9d9d7221 */ /* 0x000fe20000010000 */
[----:B---3--:R-:W-:-:S04]  /*e9b0*/  @P6 FMUL.FTZ R73, R167, R73 ;  /* 0x00000049a7496220 */ /* 0x008fc80000410000 */
[----:B------:R-:W-:Y:S01]  /*e9c0*/  @P6 FMUL.FTZ R164, R73, R72 ;  /* 0x0000004849a46220 */ /* 0x000fe20000410000 */
[----:B------:R-:W-:Y:S01]  /*e9d0*/  @P6 HADD2.F32 R73, -RZ, R64.H1_H1 ;  /* 0x30000040ff496230 */ /* 0x000fe20000004100 */
[----:B------:R-:W-:-:S04]  /*e9e0*/  MOV R72, RZ ;  /* 0x000000ff00487202 */ /* 0x000fc80000000f00 */
[----:B------:R-:W-:-:S05]  /*e9f0*/  @P6 FMUL.FTZ R72, R164, R73 ;  /* 0x00000049a4486220 */ /* 0x000fca0000410000 */
[----:B------:R-:W-:-:S04]  /*ea00*/  F2FP.F16.F32.PACK_AB R72, RZ, R72 ;  /* 0x00000048ff48723e */ /* 0x000fc800000000ff */
[----:B012---:R-:W-:-:S07]  /*ea10*/  PRMT R104, R104, 0x5410, R72 ;  /* 0x0000541068687816 */ /* 0x007fce0000000048 */
.L_x_10690:
        /* <DEDUP_REMOVED lines=10> */
[----:B------:R-:W3:Y:S01]  /*eac0*/  @P0 LDC.64 R72, c[0x0][0x408] ;  /* 0x00010200ff480b82 */ /* 0x000ee20000000a00 */
[----:B------:R-:W-:Y:S02]  /*ead0*/  @P0 HADD2.F32 R75, -RZ, R193.H0_H0 ;  /* 0x200000c1ff4b0230 */ /* 0x000fe40000004100 */
[----:B---3--:R-:W-:-:S04]  /*eae0*/  @P0 FMUL.FTZ R73, R74, R73 ;  /* 0x000000494a490220 */ /* 0x008fc80000410000 */
[----:B------:R-:W-:Y:S01]  /*eaf0*/  @P0 FMUL.FTZ R72, R73, R72 ;  /* 0x0000004849480220 */ /* 0x000fe20000410000 */
[----:B------:R-:W-:-:S03]  /*eb00*/  HFMA2 R73, -RZ, RZ, 0, 0 ;  /* 0x00000000ff497431 */ /* 0x000fc600000001ff */
[----:B------:R-:W-:-:S04]  /*eb10*/  @P0 FMUL.FTZ R73, R75, R72 ;  /* 0x000000484b490220 */ /* 0x000fc80000410000 */
[----:B------:R-:W-:Y:S02]  /*eb20*/  FADD.FTZ R158, R158, R73 ;  /* 0x000000499e9e7221 */ /* 0x000fe40000010000 */
[----:B------:R-:W3:Y:S02]  /*eb30*/  @P0 LDC.64 R72, c[0x0][0x408] ;  /* 0x00010200ff480b82 */ /* 0x000ee40000000a00 */
[----:B---3--:R-:W-:-:S04]  /*eb40*/  @P0 FMUL.FTZ R73, R74, R73 ;  /* 0x000000494a490220 */ /* 0x008fc80000410000 */
[----:B------:R-:W-:Y:S01]  /*eb50*/  @P0 FMUL.FTZ R164, R73, R72 ;  /* 0x0000004849a40220 */ /* 0x000fe20000410000 */
[----:B------:R-:W-:Y:S01]  /*eb60*/  @P0 HADD2.F32 R73, -RZ, R65.H0_H0 ;  /* 0x20000041ff490230 */ /* 0x000fe20000004100 */
[----:B------:R-:W-:-:S04]  /*eb70*/  MOV R72, RZ ;  /* 0x000000ff00487202 */ /* 0x000fc80000000f00 */
[----:B------:R-:W-:-:S05]  /*eb80*/  @P0 FMUL.FTZ R72, R164, R73 ;  /* 0x00000049a4480220 */ /* 0x000fca0000410000 */
[----:B------:R-:W-:-:S04]  /*eb90*/  F2FP.F16.F32.PACK_AB R72, RZ, R72 ;  /* 0x00000048ff48723e */ /* 0x000fc800000000ff */
[----:B012---:R-:W-:-:S07]  /*eba0*/  PRMT R105, R72, 0x7610, R105 ;  /* 0x0000761048697816 */ /* 0x007fce0000000069 */
.L_x_10691:
        /* <DEDUP_REMOVED lines=11> */
[----:B------:R-:W-:Y:S02]  /*ec60*/  @P6 HADD2.F32 R164, -RZ, R193.H1_H1 ;  /* 0x300000c1ffa46230 */ /* 0x000fe40000004100 */
        /* <DEDUP_REMOVED lines=8> */
[----:B------:R-:W-:Y:S01]  /*ecf0*/  @P6 HADD2.F32 R73, -RZ, R65.H1_H1 ;  /* 0x30000041ff496230 */ /* 0x000fe20000004100 */
[----:B------:R-:W-:-:S04]  /*ed00*/  MOV R72, RZ ;  /* 0x000000ff00487202 */ /* 0x000fc80000000f00 */
[----:B------:R-:W-:-:S05]  /*ed10*/  @P6 FMUL.FTZ R72, R164, R73 ;  /* 0x00000049a4486220 */ /* 0x000fca0000410000 */
[----:B------:R-:W-:-:S04]  /*ed20*/  F2FP.F16.F32.PACK_AB R72, RZ, R72 ;  /* 0x00000048ff48723e */ /* 0x000fc800000000ff */
[----:B012---:R-:W-:-:S07]  /*ed30*/  PRMT R105, R105, 0x5410, R72 ;  /* 0x0000541069697816 */ /* 0x007fce0000000048 */
.L_x_10692:
        /* <DEDUP_REMOVED lines=25> */
.L_x_10693:
        /* <DEDUP_REMOVED lines=15> */
[----:B------:R-:W-:Y:S01]  /*efc0*/  @P6 FMUL.FTZ R73, R166, R72 ;  /* 0x00000048a6496220 */ /* 0x000fe20000410000 */
[----:B------:R-:W-:-:S03]  /*efd0*/  @P6 HADD2.F32 R166, -RZ, R66.H1_H1 ;  /* 0x30000042ffa66230 */ /* 0x000fc60000004100 */
[----:B------:R-:W-:Y:S02]  /*efe0*/  FADD.FTZ R161, R161, R73 ;  /* 0x00000049a1a17221 */ /* 0x000fe40000010000 */
[----:B------:R-:W3:Y:S02]  /*eff0*/  @P6 LDC.64 R72, c[0x0][0x408] ;  /* 0x00010200ff486b82 */ /* 0x000ee40000000a00 */
[----:B---3--:R-:W-:-:S04]  /*f000*/  @P6 FMUL.FTZ R73, R165, R73 ;  /* 0x00000049a5496220 */ /* 0x008fc80000410000 */
[----:B------:R-:W-:Y:S01]  /*f010*/  @P6 FMUL.FTZ R72, R73, R72 ;  /* 0x0000004849486220 */ /* 0x000fe20000410000 */
[----:B------:R-:W-:-:S03]  /*f020*/  MOV R73, RZ ;  /* 0x000000ff00497202 */ /* 0x000fc60000000f00 */
[----:B------:R-:W-:-:S05]  /*f030*/  @P6 FMUL.FTZ R73, R72, R166 ;  /* 0x000000a648496220 */ /* 0x000fca0000410000 */
[----:B------:R-:W-:-:S04]  /*f040*/  F2FP.F16.F32.PACK_AB R73, RZ, R73 ;  /* 0x00000049ff49723e */ /* 0x000fc800000000ff */
[----:B012---:R-:W-:-:S07]  /*f050*/  PRMT R106, R106, 0x5410, R73 ;  /* 0x000054106a6a7816 */ /* 0x007fce0000000049 */
.L_x_10694:
        /* <DEDUP_REMOVED lines=10> */
[----:B------:R-:W3:Y:S01]  /*f100*/  @P6 LDC.64 R72, c[0x0][0x408] ;  /* 0x00010200ff486b82 */ /* 0x000ee20000000a00 */
[----:B012---:R-:W-:Y:S02]  /*f110*/  @P6 HADD2.F32 R198, -RZ, R195.H0_H0 ;  /* 0x200000c3ffc66230 */ /* 0x007fe40000004100 */
[----:B---3--:R-:W-:-:S04]  /*f120*/  @P6 FMUL.FTZ R73, R166, R73 ;  /* 0x00000049a6496220 */ /* 0x008fc80000410000 */
        /* <DEDUP_REMOVED lines=12> */
.L_x_10695:
[----:B012---:R-:W2:Y:S04]  /*f1f0*/  LDL R198, [R1+0x2c] ;  /* 0x00002c0001c67983 */ /* 0x007ea80000100800 */
        /* <DEDUP_REMOVED lines=26> */
.L_x_10688:
[----:B------:R-:W-:Y:S05]  /*f3a0*/  BRA.U !UP3, `(.L_x_10697) ;  /* 0x000000010b547547 */ /* 0x000fea000b800000 */
[----:B012---:R-:W2:Y:S01]  /*f3b0*/  LDL R198, [R1+0x8] ;  /* 0x0000080001c67983 */ /* 0x007ea20000100800 */
        /* <DEDUP_REMOVED lines=20> */
.L_x_10697:
[----:B------:R-:W-:Y:S05]  /*f500*/  BRA.U !UP3, `(.L_x_10698) ;  /* 0x000000010b507547 */ /* 0x000fea000b800000 */
[----:B------:R-:W-:Y:S02]  /*f510*/  PLOP3.LUT P0, PT, PT, PT, UP2, 0x80, 0x8 ;  /* 0x000000000008781c */ /* 0x000fe40003f0f028 */
[----:B------:R-:W-:Y:S02]  /*f520*/  PLOP3.LUT P6, PT, PT, PT, UP2, 0x80, 0x8 ;  /* 0x000000000008781c */ /* 0x000fe40003fcf028 */
[----:B------:R-:W-:Y:S02]  /*f530*/  MOV R197, UR8 ;  /* 0x0000000800c57c02 */ /* 0x000fe40008000f00 */
[----:B012--5:R-:W-:-:S07]  /*f540*/  MOV R198, R185 ;  /* 0x000000b900c67202 */ /* 0x027fce0000000f00 */
        /* <DEDUP_REMOVED lines=16> */
.L_x_10698:
        /* <DEDUP_REMOVED lines=21> */
.L_x_10699:
        /* <DEDUP_REMOVED lines=21> */
.L_x_10700:
        /* <DEDUP_REMOVED lines=21> */
.L_x_10701:
        /* <DEDUP_REMOVED lines=21> */
.L_x_10702:
        /* <DEDUP_REMOVED lines=21> */
.L_x_10703:
[----:B------:R-:W-:Y:S05]  /*fce0*/  BRA.U !UP3, `(.L_x_10696) ;  /* 0x000000210be87547 */ /* 0x000fea000b800000 */
[----:B012---:R-:W2:Y:S04]  /*fcf0*/  LDL R199, [R1+0x2c] ;  /* 0x00002c0001c77983 */ /* 0x007ea80000100800 */
        /* <DEDUP_REMOVED lines=23> */
.L_x_10687:
[----:B------:R3:W5:Y:S01]  /*fe70*/  LDL R200, [R1+0x8] ;  /* 0x0000080001c87983 */ /* 0x0007620000100800 */
[----:B------:R-:W-:-:S04]  /*fe80*/  UISETP.NE.U32.AND UP0, UPT, UR26, URZ, UPT ;  /* 0x000000ff1a00728c */ /* 0x000fc8000bf05070 */
[----:B------:R-:W-:-:S06]  /*fe90*/  UISETP.NE.AND.EX UP0, UPT, UR27, URZ, UPT, UP0 ;  /* 0x000000ff1b00728c */ /* 0x000fcc000bf05300 */
[----:B------:R-:W-:-:S13]  /*fea0*/  PLOP3.LUT P5, PT, PT, PT, UP0, 0x80, 0x8 ;  /* 0x000000000008781c */ /* 0x000fda0003faf008 */
[----:B---3--:R-:W-:Y:S05]  /*feb0*/  @!P5 BRA `(.L_x_10704) ;  /* 0x00000010007cd947 */ /* 0x008fea0003800000 */
        /* <DEDUP_REMOVED lines=15> */
.L_x_10707:
[----:B------:R-:W-:Y:S05]  /*ffb0*/  BSYNC.RECONVERGENT B1 ;  /* 0x0000000000017941 */ /* 0x000fea0003800200 */
.L_x_10706:
        /* <DEDUP_REMOVED lines=14> */
.L_x_10709:
[----:B------:R-:W-:Y:S05]  /*100a0*/  BSYNC.RECONVERGENT B1 ;  /* 0x0000000000017941 */ /* 0x000fea0003800200 */
.L_x_10708:
[----:B------:R-:W-:-:S04]  /*100b0*/  F2FP.F16.F32.PACK_AB R72, RZ, R72 ;  /* 0x00000048ff48723e */ /* 0x000fc800000000ff */
[----:B012---:R-:W-:-:S07]  /*100c0*/  PRMT R104, R72, 0x7610, R104 ;  /* 0x0000761048687816 */ /* 0x007fce0000000068 */
.L_x_10705:
        /* <DEDUP_REMOVED lines=15> */
.L_x_10712:
[----:B------:R-:W-:Y:S05]  /*101c0*/  BSYNC.RECONVERGENT B1 ;  /* 0x0000000000017941 */ /* 0x000fea0003800200 */
.L_x_10711:
        /* <DEDUP_REMOVED lines=14> */
.L_x_10714:
[----:B------:R-:W-:Y:S05]  /*102b0*/  BSYNC.RECONVERGENT B1 ;  /* 0x0000000000017941 */ /* 0x000fea0003800200 */
.L_x_10713:
[----:B------:R-:W-:-:S04]  /*102c0*/  F2FP.F16.F32.PACK_AB R72, RZ, R72 ;  /* 0x00000048ff48723e */ /* 0x000fc800000000ff */
[----:B012---:R-:W-:-:S07]  /*102d0*/  PRMT R104, R104, 0x5410, R72 ;  /* 0x0000541068687816 */ /* 0x007fce0000000048 */
.L_x_10710:
        /* <DEDUP_REMOVED lines=15> */
.L_x_10717:
[----:B------:R-:W-:Y:S05]  /*103d0*/  BSYNC.RECONVERGENT B1 ;  /* 0x0000000000017941 */ /* 0x000fea0003800200 */
.L_x_10716:
        /* <DEDUP_REMOVED lines=14> */
.L_x_10719:
[----:B------:R-:W-:Y:S05]  /*104c0*/  BSYNC.RECONVERGENT B1 ;  /* 0x0000000000017941 */ /* 0x000fea0003800200 */
.L_x_10718:
[----:B------:R-:W-:-:S04]  /*104d0*/  F2FP.F16.F32.PACK_AB R72, RZ, R72 ;  /* 0x00000048ff48723e */ /* 0x000fc800000000ff */
[----:B012---:R-:W-:-:S07]  /*104e0*/  PRMT R105, R72, 0x7610, R105 ;  /* 0x0000761048697816 */ /* 0x007fce0000000069 */
.L_x_10715:
        /* <DEDUP_REMOVED lines=15> */
.L_x_10722:
[----:B------:R-:W-:Y:S05]  /*105e0*/  BSYNC.RECONVERGENT B1 ;  /* 0x0000000000017941 */ /* 0x000fea0003800200 */
.L_x_10721:
        /* <DEDUP_REMOVED lines=14> */
.L_x_10724:
[----:B------:R-:W-:Y:S05]  /*106d0*/  BSYNC.RECONVERGENT B1 ;  /* 0x0000000000017941 */ /* 0x000fea0003800200 */
.L_x_10723:
[----:B------:R-:W-:-:S04]  /*106e0*/  F2FP.F16.F32.PACK_AB R72, RZ, R72 ;  /* 0x00000048ff48723e */ /* 0x000fc800000000ff */
[----:B012---:R-:W-:-:S07]  /*106f0*/  PRMT R105, R105, 0x5410, R72 ;  /* 0x0000541069697816 */ /* 0x007fce0000000048 */
.L_x_10720:
        /* <DEDUP_REMOVED lines=15> */
.L_x_10727:
[----:B------:R-:W-:Y:S05]  /*107f0*/  BSYNC.RECONVERGENT B1 ;  /* 0x0000000000017941 */ /* 0x000fea0003800200 */
.L_x_10726:
        /* <DEDUP_REMOVED lines=14> */
.L_x_10729:
[----:B------:R-:W-:Y:S05]  /*108e0*/  BSYNC.RECONVERGENT B1 ;  /* 0x0000000000017941 */ /* 0x000fea0003800200 */
.L_x_10728:
[----:B------:R-:W-:-:S04]  /*108f0*/  F2FP.F16.F32.PACK_AB R72, RZ, R72 ;  /* 0x00000048ff48723e */ /* 0x000fc800000000ff */
[----:B012---:R-:W-:-:S07]  /*10900*/  PRMT R106, R72, 0x7610, R106 ;  /* 0x00007610486a7816 */ /* 0x007fce000000006a */
.L_x_10725:
        /* <DEDUP_REMOVED lines=15> */
.L_x_10732:
[----:B------:R-:W-:Y:S05]  /*10a00*/  BSYNC.RECONVERGENT B1 ;  /* 0x0000000000017941 */ /* 0x000fea0003800200 */
.L_x_10731:
        /* <DEDUP_REMOVED lines=14> */
.L_x_10734:
[----:B------:R-:W-:Y:S05]  /*10af0*/  BSYNC.RECONVERGENT B1 ;  /* 0x0000000000017941 */ /* 0x000fea0003800200 */
.L_x_10733:
[----:B------:R-:W-:-:S04]  /*10b00*/  F2FP.F16.F32.PACK_AB R72, RZ, R72 ;  /* 0x00000048ff48723e */ /* 0x000fc800000000ff */
[----:B012---:R-:W-:-:S07]  /*10b10*/  PRMT R106, R106, 0x5410, R72 ;  /* 0x000054106a6a7816 */ /* 0x007fce0000000048 */
.L_x_10730:
        /* <DEDUP_REMOVED lines=15> */
.L_x_10737:
[----:B------:R-:W-:Y:S05]  /*10c10*/  BSYNC.RECONVERGENT B1 ;  /* 0x0000000000017941 */ /* 0x000fea0003800200 */
.L_x_10736:
        /* <DEDUP_REMOVED lines=14> */
.L_x_10739:
[----:B------:R-:W-:Y:S05]  /*10d00*/  BSYNC.RECONVERGENT B1 ;  /* 0x0000000000017941 */ /* 0x000fea0003800200 */
.L_x_10738:
[----:B------:R-:W-:-:S04]  /*10d10*/  F2FP.F16.F32.PACK_AB R72, RZ, R72 ;  /* 0x00000048ff48723e */ /* 0x000fc800000000ff */
[----:B012---:R-:W-:-:S07]  /*10d20*/  PRMT R107, R72, 0x7610, R107 ;  /* 0x00007610486b7816 */ /* 0x007fce000000006b */
.L_x_10735:
[----:B------:R-:W3:Y:S04]  /*10d30*/  LDL R164, [R1+0x2c] ;  /* 0x00002c0001a47983 */ /* 0x000ee80000100800 */
[----:B012---:R-:W2:Y:S01]  /*10d40*/  LDL R198, [R1+0x28] ;  /* 0x0000280001c67983 */ /* 0x007ea20000100800 */
        /* <DEDUP_REMOVED lines=12> */
[----:B-----5:R-:W-:Y:S01]  /*10e10*/  FFMA.FTZ R197, R200, R197, UR10 ;  /* 0x0000000ac8c57e23 */ /* 0x020fe200080100c5 */
        /* <DEDUP_REMOVED lines=19> */
[----:B---3--:R-:W-:Y:S01]  /*10f50*/  FFMA.FTZ R167, R164, R167, UR10 ;  /* 0x0000000aa4a77e23 */ /* 0x008fe200080100a7 */
[----:B------:R-:W-:-:S03]  /*10f60*/  FADD.FTZ R164, R2, -R199 ;  /* 0x800000c702a47221 */ /* 0x000fc60000010000 */
[----:B--2---:R-:W-:Y:S01]  /*10f70*/  FADD.FTZ R167, R198, -R167 ;  /* 0x800000a7c6a77221 */ /* 0x004fe20000010000 */
[----:B------:R-:W-:-:S03]  /*10f80*/  FMUL.FTZ R164, R164, UR32 ;  /* 0x00000020a4a47c20 */ /* 0x000fc60008410000 */
[----:B------:R-:W-:Y:S02]  /*10f90*/  FMUL.FTZ R167, R167, UR32 ;  /* 0x00000020a7a77c20 */ /* 0x000fe40008410000 */
[----:B------:R-:W-:-:S03]  /*10fa0*/  FSEL R164, R164, RZ, P0 ;  /* 0x000000ffa4a47208 */ /* 0x000fc60000000000 */
[----:B------:R-:W-:Y:S01]  /*10fb0*/  FSEL R167, R167, RZ, P0 ;  /* 0x000000ffa7a77208 */ /* 0x000fe20000000000 */
        /* <DEDUP_REMOVED lines=15> */
.L_x_10704:
[----:B------:R-:W-:Y:S05]  /*110b0*/  BRA.U !UP3, `(.L_x_10740) ;  /* 0x000000010b847547 */ /* 0x000fea000b800000 */
[----:B012---:R0:W5:Y:S02]  /*110c0*/  LDL R199, [R1+0x8] ;  /* 0x0000080001c77983 */ /* 0x0071640000100800 */
        /* <DEDUP_REMOVED lines=14> */
.L_x_10742:
[----:B------:R-:W-:Y:S05]  /*111b0*/  BSYNC.RECONVERGENT B1 ;  /* 0x0000000000017941 */ /* 0x000fea0003800200 */
.L_x_10741:
        /* <DEDUP_REMOVED lines=14> */
.L_x_10744:
[----:B------:R-:W-:Y:S05]  /*112a0*/  BSYNC.RECONVERGENT B1 ;  /* 0x0000000000017941 */ /* 0x000fea0003800200 */
.L_x_10743:
[----:B------:R-:W-:-:S04]  /*112b0*/  F2FP.F16.F32.PACK_AB R197, RZ, R197 ;  /* 0x000000c5ffc5723e */ /* 0x000fc800000000ff */
[----:B------:R-:W-:-:S07]  /*112c0*/  PRMT R104, R197, 0x7610, R104 ;  /* 0x00007610c5687816 */ /* 0x000fce0000000068 */
.L_x_10740:
[----:B------:R-:W-:Y:S05]  /*112d0*/  BRA.U !UP3, `(.L_x_10745) ;  /* 0x000000010b807547 */ /* 0x000fea000b800000 */
[----:B-----5:R-:W-:Y:S01]  /*112e0*/  LOP3.LUT P0, RZ, R22, 0xff00, RZ, 0xc0, !PT ;  /* 0x0000ff0016ff7812 */ /* 0x020fe2000780c0ff */
[----:B------:R-:W-:Y:S01]  /*112f0*/  BSSY.RECONVERGENT B1, `(.L_x_10746) ;  /* 0x000000d000017945 */ /* 0x000fe20003800200 */
[----:B------:R-:W-:-:S11]  /*11300*/  HFMA2 R197, -RZ, RZ, 0, 0 ;  /* 0x00000000ffc57431 */ /* 0x000fd600000001ff */
[----:B------:R-:W-:Y:S05]  /*11310*/  @!P0 BRA `(.L_x_10747) ;  /* 0x0000000000288947 */ /* 0x000fea0003800000 */
[----:B------:R-:W-:Y:S01]  /*11320*/  MOV R197, UR8 ;  /* 0x0000000800c57c02 */ /* 0x000fe20008000f00 */
[----:B012---:R-:W-:Y:S01]  /*11330*/  HADD2.F32 R198, -RZ, R192.H1_H1 ;  /* 0x300000c0ffc67230 */ /* 0x007fe20000004100 */
        /* <DEDUP_REMOVED lines=8> */
.L_x_10747:
[----:B------:R-:W-:Y:S05]  /*113c0*/  BSYNC.RECONVERGENT B1 ;  /* 0x0000000000017941 */ /* 0x000fea0003800200 */
.L_x_10746:
[----:B------:R-:W-:Y:S01]  /*113d0*/  BSSY.RECONVERGENT B1, `(.L_x_10748) ;  /* 0x000000e000017945 */ /* 0x000fe20003800200 */
[----:B------:R-:W-:Y:S01]  /*113e0*/  FADD.FTZ R157, R157, R197 ;  /* 0x000000c59d9d7221 */ /* 0x000fe20000010000 */
[----:B------:R-:W-:Y:S02]  /*113f0*/  MOV R197, RZ ;  /* 0x000000ff00c57202 */ /* 0x000fe40000000f00 */
        /* <DEDUP_REMOVED lines=11> */
.L_x_10749:
[----:B------:R-:W-:Y:S05]  /*114b0*/  BSYNC.RECONVERGENT B1 ;  /* 0x0000000000017941 */ /* 0x000fea0003800200 */
.L_x_10748:
[----:B------:R-:W-:-:S04]  /*114c0*/  F2FP.F16.F32.PACK_AB R197, RZ, R197 ;  /* 0x000000c5ffc5723e */ /* 0x000fc800000000ff */
[----:B012---:R-:W-:-:S07]  /*114d0*/  PRMT R104, R104, 0x5410, R197 ;  /* 0x0000541068687816 */ /* 0x007fce00000000c5 */
.L_x_10745:
[----:B------:R-:W-:Y:S05]  /*114e0*/  BRA.U !UP3, `(.L_x_10750) ;  /* 0x000000010b807547 */ /* 0x000fea000b800000 */
[----:B-----5:R-:W-:Y:S01]  /*114f0*/  LOP3.LUT P0, RZ, R22, 0xff0000, RZ, 0xc0, !PT ;  /* 0x00ff000016ff7812 */ /* 0x020fe2000780c0ff */
[----:B------:R-:W-:Y:S01]  /*11500*/  BSSY.RECONVERGENT B1, `(.L_x_10751) ;  /* 0x000000d000017945 */ /* 0x000fe20003800200 */
[----:B------:R-:W-:-:S11]  /*11510*/  HFMA2 R197, -RZ, RZ, 0, 0 ;  /* 0x00000000ffc57431 */ /* 0x000fd600000001ff */
[----:B------:R-:W-:Y:S05]  /*11520*/  @!P0 BRA `(.L_x_10752) ;  /* 0x0000000000288947 */ /* 0x000fea0003800000 */
[----:B------:R-:W-:Y:S01]  /*11530*/  MOV R197, UR8 ;  /* 0x0000000800c57c02 */ /* 0x000fe20008000f00 */
[----:B012---:R-:W-:Y:S01]  /*11540*/  HADD2.F32 R198, -RZ, R193.H0_H0 ;  /* 0x200000c1ffc67230 */ /* 0x007fe20000004100 */
        /* <DEDUP_REMOVED lines=8> */
.L_x_10752:
[----:B------:R-:W-:Y:S05]  /*115d0*/  BSYNC.RECONVERGENT B1 ;  /* 0x0000000000017941 */ /* 0x000fea0003800200 */
.L_x_10751:
[----:B------:R-:W-:Y:S01]  /*115e0*/  BSSY.RECONVERGENT B1, `(.L_x_10753) ;  /* 0x000000e000017945 */ /* 0x000fe20003800200 */
[----:B------:R-:W-:Y:S01]  /*115f0*/  FADD.FTZ R158, R158, R197 ;  /* 0x000000c59e9e7221 */ /* 0x000fe20000010000 */
[----:B------:R-:W-:Y:S02]  /*11600*/  MOV R197, RZ ;  /* 0x000000ff00c57202 */ /* 0x000fe40000000f00 */
        /* <DEDUP_REMOVED lines=11> */
.L_x_10754:
[----:B------:R-:W-:Y:S05]  /*116c0*/  BSYNC.RECONVERGENT B1 ;  /* 0x0000000000017941 */ /* 0x000fea0003800200 */
.L_x_10753:
[----:B------:R-:W-:-:S04]  /*116d0*/  F2FP.F16.F32.PACK_AB R197, RZ, R197 ;  /* 0x000000c5ffc5723e */ /* 0x000fc800000000ff */
[----:B012---:R-:W-:-:S07]  /*116e0*/  PRMT R105, R197, 0x7610, R105 ;  /* 0x00007610c5697816 */ /* 0x007fce0000000069 */
.L_x_10750:
        /* <DEDUP_REMOVED lines=15> */
.L_x_10757:
[----:B------:R-:W-:Y:S05]  /*117e0*/  BSYNC.RECONVERGENT B1 ;  /* 0x0000000000017941 */ /* 0x000fea0003800200 */
.L_x_10756:
        /* <DEDUP_REMOVED lines=14> */
.L_x_10759:
[----:B------:R-:W-:Y:S05]  /*118d0*/  BSYNC.RECONVERGENT B1 ;  /* 0x0000000000017941 */ /* 0x000fea0003800200 */
.L_x_10758:
[----:B------:R-:W-:-:S04]  /*118e0*/  F2FP.F16.F32.PACK_AB R197, RZ, R197 ;  /* 0x000000c5ffc5723e */ /* 0x000fc800000000ff */
[----:B012---:R-:W-:-:S07]  /*118f0*/  PRMT R105, R105, 0x5410, R197 ;  /* 0x0000541069697816 */ /* 0x007fce00000000c5 */
.L_x_10755:
        /* <DEDUP_REMOVED lines=15> */
.L_x_10762:
[----:B------:R-:W-:Y:S05]  /*119f0*/  BSYNC.RECONVERGENT B1 ;  /* 0x0000000000017941 */ /* 0x000fea0003800200 */
.L_x_10761:
        /* <DEDUP_REMOVED lines=14> */
.L_x_10764:
[----:B------:R-:W-:Y:S05]  /*11ae0*/  BSYNC.RECONVERGENT B1 ;  /* 0x0000000000017941 */ /* 0x000fea0003800200 */
.L_x_10763:
[----:B------:R-:W-:-:S04]  /*11af0*/  F2FP.F16.F32.PACK_AB R197, RZ, R197 ;  /* 0x000000c5ffc5723e */ /* 0x000fc800000000ff */
[----:B012---:R-:W-:-:S07]  /*11b00*/  PRMT R106, R197, 0x7610, R106 ;  /* 0x00007610c56a7816 */ /* 0x007fce000000006a */
.L_x_10760:
        /* <DEDUP_REMOVED lines=15> */
.L_x_10767:
[----:B------:R-:W-:Y:S05]  /*11c00*/  BSYNC.RECONVERGENT B1 ;  /* 0x0000000000017941 */ /* 0x000fea0003800200 */
.L_x_10766:
        /* <DEDUP_REMOVED lines=14> */
.L_x_10769:
[----:B------:R-:W-:Y:S05]  /*11cf0*/  BSYNC.RECONVERGENT B1 ;  /* 0x0000000000017941 */ /* 0x000fea0003800200 */
.L_x_10768:
[----:B------:R-:W-:-:S04]  /*11d00*/  F2FP.F16.F32.PACK_AB R197, RZ, R197 ;  /* 0x000000c5ffc5723e */ /* 0x000fc800000000ff */
[----:B012---:R-:W-:-:S07]  /*11d10*/  PRMT R106, R106, 0x5410, R197 ;  /* 0x000054106a6a7816 */ /* 0x007fce00000000c5 */
.L_x_10765:
        /* <DEDUP_REMOVED lines=15> */
.L_x_10772:
[----:B------:R-:W-:Y:S05]  /*11e10*/  BSYNC.RECONVERGENT B1 ;  /* 0x0000000000017941 */ /* 0x000fea0003800200 */
.L_x_10771:
        /* <DEDUP_REMOVED lines=14> */
.L_x_10774:
[----:B------:R-:W-:Y:S05]  /*11f00*/  BSYNC.RECONVERGENT B1 ;  /* 0x0000000000017941 */ /* 0x000fea0003800200 */
.L_x_10773:
[----:B------:R-:W-:-:S04]  /*11f10*/  F2FP.F16.F32.PACK_AB R197, RZ, R197 ;  /* 0x000000c5ffc5723e */ /* 0x000fc800000000ff */
[----:B012---:R-:W-:-:S07]  /*11f20*/  PRMT R107, R197, 0x7610, R107 ;  /* 0x00007610c56b7816 */ /* 0x007fce000000006b */
.L_x_10770:
[----:B------:R-:W-:Y:S05]  /*11f30*/  BRA.U !UP3, `(.L_x_10696) ;  /* 0x000000010b547547 */ /* 0x000fea000b800000 */
[----:B012---:R-:W2:Y:S04]  /*11f40*/  LDL R199, [R1+0x2c] ;  /* 0x00002c0001c77983 */ /* 0x007ea80000100800 */
[----:B------:R-:W3:Y:S01]  /*11f50*/  LDL R198, [R1+0x28] ;  /* 0x0000280001c67983 */ /* 0x000ee20000100800 */
[----:B------:R-:W-:Y:S02]  /*11f60*/  MOV R197, UR8 ;  /* 0x0000000800c57c02 */ /* 0x000fe40008000f00 */
[----:B-----5:R-:W-:Y:S02]  /*11f70*/  ISETP.GE.U32.AND P0, PT, R22, RZ, PT ;  /* 0x000000ff1600720c */ /* 0x020fe40003f06070 */
[----:B------:R-:W-:Y:S02]  /*11f80*/  ISETP.LT.AND P6, PT, RZ, UR33, PT ;  /* 0x00000021ff007c0c */ /* 0x000fe4000bfc1270 */
[----:B------:R-:W-:Y:S01]  /*11f90*/  ISETP.GE.U32.AND.EX P0, PT, R23, 0x1000000, PT, P0 ;  /* 0x010000001700780c */ /* 0x000fe20003f06100 */
[----:B--2---:R-:W-:-:S12]  /*11fa0*/  FFMA.FTZ R197, R199, R197, UR10 ;  /* 0x0000000ac7c57e23 */ /* 0x004fd800080100c5 */
[----:B------:R-:W-:Y:S02]  /*11fb0*/  @P0 HADD2.F32 R199, -RZ, R195.H1_H1 ;  /* 0x300000c3ffc70230 */ /* 0x000fe40000004100 */
[----:B---3--:R-:W-:Y:S01]  /*11fc0*/  FADD.FTZ R197, R198, -R197 ;  /* 0x800000c5c6c57221 */ /* 0x008fe20000010000 */
[----:B------:R-:W-:-:S03]  /*11fd0*/  HFMA2 R198, -RZ, RZ, 0, 0 ;  /* 0x00000000ffc67431 */ /* 0x000fc600000001ff */
[----:B------:R-:W-:-:S05]  /*11fe0*/  FMUL.FTZ R197, R197, UR32 ;  /* 0x00000020c5c57c20 */ /* 0x000fca0008410000 */
[----:B------:R-:W-:-:S05]  /*11ff0*/  FSEL R197, R197, RZ, P6 ;  /* 0x000000ffc5c57208 */ /* 0x000fca0003000000 */
[----:B------:R-:W-:-:S04]  /*12000*/  FMUL.FTZ R197, R197, UR23 ;  /* 0x00000017c5c57c20 */ /* 0x000fc80008410000 */
        /* <DEDUP_REMOVED lines=8> */
.L_x_10696:
[----:B012---:R-:W0:Y:S01]  /*12090*/  @P5 LDC.64 R198, c[0x0][0x478] ;  /* 0x00011e00ffc65b82 */ /* 0x007e220000000a00 */
[----:B------:R-:W1:Y:S01]  /*120a0*/  @UP3 LDCU.64 UR6, c[0x0][0x468] ;  /* 0x00008d00ff0637ac */ /* 0x000e620008000a00 */
[----:B------:R-:W-:Y:S01]  /*120b0*/  PLOP3.LUT P0, PT, PT, PT, UP3, 0x80, 0x8 ;  /* 0x000000000008781c */ /* 0x000fe20003f0f038 */
[----:B0-----:R-:W-:Y:S01]  /*120c0*/  @P5 IMAD.WIDE.U32 R196, R196, 0x20, R198 ;  /* 0x00000020c4c45825 */ /* 0x001fe200078e00c6 */
[----:B------:R-:W-:-:S04]  /*120d0*/  MOV R198, 0x10 ;  /* 0x0000001000c67802 */ /* 0x000fc80000000f00 */
[----:B------:R-:W-:Y:S04]  /*120e0*/  @P5 STG.E.128 desc[UR20][R196.64], R72 ;  /* 0x00000048c4005986 */ /* 0x000fe8000c101d14 */
[----:B------:R1:W-:Y:S01]  /*120f0*/  @P5 STG.E.128 desc[UR20][R196.64+0x10], R164 ;  /* 0x000010a4c4005986 */ /* 0x0003e2000c101d14 */
[----:B------:R-:W-:Y:S02]  /*12100*/  PLOP3.LUT P5, PT, PT, PT, UP3, 0x80, 0x8 ;  /* 0x000000000008781c */ /* 0x000fe40003faf038 */
[----:B-1----:R-:W-:-:S11]  /*12110*/  @P0 IMAD.WIDE.U32 R196, R15, R198, UR6 ;  /* 0x000000060fc40e25 */ /* 0x002fd6000f8e00c6 */
[----:B------:R3:W-:Y:S02]  /*12120*/  @P5 STG.E.128 desc[UR20][R196.64], R104 ;  /* 0x00000068c4005986 */ /* 0x0007e4000c101d14 */
.L_x_10685:
[----:B------:R-:W-:Y:S05]  /*12130*/  BSYNC.RECONVERGENT B0 ;  /* 0x0000000000007941 */ /* 0x000fea0003800200 */
.L_x_10684:
[----:B------:R-:W-:Y:S02]  /*12140*/  UIADD3 UR11, UPT, UPT, UR11, UR28, URZ ;  /* 0x0000001c0b0b7290 */ /* 0x000fe4000fffe0ff */
[----:B------:R-:W-:Y:S02]  /*12150*/  UPLOP3.LUT UP1, UPT, UPT, UPT, UP1, 0x40, 0x4 ;  /* 0x000000000004789c */ /* 0x000fe40003f2e810 */
[----:B------:R-:W-:-:S09]  /*12160*/  UISETP.GE.AND UP0, UPT, UR11, UR29, UPT ;  /* 0x0000001d0b00728c */ /* 0x000fd2000bf06270 */
[----:B------:R-:W-:Y:S05]  /*12170*/  BRA.U !UP0, `(.L_x_10775) ;  /* 0xfffffee908107547 */ /* 0x000fea000b83ffff */
.L_x_10386:
[----:B------:R-:W4:Y:S01]  /*12180*/  S2UR UR4, SR_CTAID.X ;  /* 0x00000000000479c3 */ /* 0x000f220000002500 */
[----:B------:R-:W0:Y:S01]  /*12190*/  S2R R15, SR_TID.X ;  /* 0x00000000000f7919 */ /* 0x000e220000002100 */
[----:B------:R-:W-:Y:S01]  /*121a0*/  BSSY.RECONVERGENT B0, `(.L_x_10776) ;  /* 0x0000016000007945 */ /* 0x000fe20003800200 */
[----:B----4-:R-:W-:-:S06]  /*121b0*/  UIMAD UR4, UR4, UR9, URZ ;  /* 0x00000009040472a4 */ /* 0x010fcc000f8e02ff */
[----:B------:R-:W-:-:S04]  /*121c0*/  MOV R9, UR4 ;  /* 0x0000000400097c02 */ /* 0x000fc80008000f00 */
[----:B0-----:R-:W-:Y:S01]  /*121d0*/  LEA.HI R9, R9, R15, RZ, 0x1d ;  /* 0x0000000f09097211 */ /* 0x001fe200078fe8ff */
[----:B------:R-:W-:Y:S06]  /*121e0*/  @!P1 BRA `(.L_x_10777) ;  /* 0x0000000000449947 */ /* 0x000fec0003800000 */
[----:B---3--:R-:W3:Y:S01]  /*121f0*/  LDL.LU R196, [R1+0x30] ;  /* 0x0000300001c47983 */ /* 0x008ee20000300800 */
[----:B------:R-:W0:Y:S03]  /*12200*/  LDC.64 R2, c[0x0][0x440] ;  /* 0x00011000ff027b82 */ /* 0x000e260000000a00 */
[----:B------:R-:W3:Y:S04]  /*12210*/  LDL.LU R197, [R1+0x34] ;  /* 0x0000340001c57983 */ /* 0x000ee80000300800 */
[----:B-12---:R-:W3:Y:S01]  /*12220*/  LDL.LU R198, [R1+0x38] ;  /* 0x0000380001c67983 */ /* 0x006ee20000300800 */
[----:B------:R-:W1:Y:S03]  /*12230*/  LDC.64 R4, c[0x0][0x448] ;  /* 0x00011200ff047b82 */ /* 0x000e660000000a00 */
[----:B------:R-:W3:Y:S05]  /*12240*/  LDL.LU R199, [R1+0x3c] ;  /* 0x00003c0001c77983 */ /* 0x000eea0000300800 */
[----:B------:R-:W2:Y:S01]  /*12250*/  LDC.64 R6, c[0x0][0x460] ;  /* 0x00011800ff067b82 */ /* 0x000ea20000000a00 */
[----:B0-----:R-:W-:-:S05]  /*12260*/  IMAD.WIDE.U32 R2, R9, 0x20, R2 ;  /* 0x0000002009027825 */ /* 0x001fca00078e0002 */
[----:B------:R0:W-:Y:S01]  /*12270*/  STG.E.128 desc[UR20][R2.64], R24 ;  /* 0x0000001802007986 */ /* 0x0001e2000c101d14 */
[----:B-1----:R-:W-:-:S03]  /*12280*/  IMAD.WIDE.U32 R4, R9, 0x20, R4 ;  /* 0x0000002009047825 */ /* 0x002fc600078e0004 */
[----:B------:R0:W-:Y:S04]  /*12290*/  STG.E.128 desc[UR20][R2.64+0x10], R68 ;  /* 0x0000104402007986 */ /* 0x0001e8000c101d14 */
[----:B------:R0:W-:Y:S01]  /*122a0*/  STG.E.128 desc[UR20][R4.64+0x10], R100 ;  /* 0x0000106404007986 */ /* 0x0001e2000c101d14 */
[C---:B--2---:R-:W-:Y:S01]  /*122b0*/  IMAD.WIDE.U32 R6, R9.reuse, 0x20, R6 ;  /* 0x0000002009067825 */ /* 0x044fe200078e0006 */
[----:B------:R-:W-:Y:S02]  /*122c0*/  IADD3 R9, PT, PT, R9, 0x100, RZ ;  /* 0x0000010009097810 */ /* 0x000fe40007ffe0ff */
[----:B---3--:R0:W-:Y:S04]  /*122d0*/  STG.E.128 desc[UR20][R4.64], R196 ;  /* 0x000000c404007986 */ /* 0x0081e8000c101d14 */
[----:B------:R0:W-:Y:S04]  /*122e0*/  STG.E.128 desc[UR20][R6.64], R132 ;  /* 0x0000008406007986 */ /* 0x0001e8000c101d14 */
[----:B------:R0:W-:Y:S02]  /*122f0*/  STG.E.128 desc[UR20][R6.64+0x10], R136 ;  /* 0x0000108806007986 */ /* 0x0001e4000c101d14 */
.L_x_10777:
[----:B------:R-:W-:Y:S05]  /*12300*/  BSYNC.RECONVERGENT B0 ;  /* 0x0000000000007941 */ /* 0x000fea0003800200 */
.L_x_10776:
[----:B------:R-:W-:Y:S04]  /*12310*/  BSSY.RECONVERGENT B0, `(.L_x_10778) ;  /* 0x000000f000007945 */ /* 0x000fe80003800200 */
[----:B------:R-:W-:Y:S05]  /*12320*/  @!P2 BRA `(.L_x_10779) ;  /* 0x000000000034a947 */ /* 0x000fea0003800000 */
[----:B0-----:R-:W0:Y:S08]  /*12330*/  LDC.64 R2, c[0x0][0x440] ;  /* 0x00011000ff027b82 */ /* 0x001e300000000a00 */
[----:B------:R-:W4:Y:S08]  /*12340*/  LDC.64 R4, c[0x0][0x448] ;  /* 0x00011200ff047b82 */ /* 0x000f300000000a00 */
[----:B------:R-:W1:Y:S01]  /*12350*/  LDC.64 R6, c[0x0][0x460] ;  /* 0x00011800ff067b82 */ /* 0x000e620000000a00 */
[----:B0-----:R-:W-:-:S05]  /*12360*/  IMAD.WIDE.U32 R2, R9, 0x20, R2 ;  /* 0x0000002009027825 */ /* 0x001fca00078e0002 */
[----:B------:R0:W-:Y:S01]  /*12370*/  STG.E.128 desc[UR20][R2.64], R108 ;  /* 0x0000006c02007986 */ /* 0x0001e2000c101d14 */
[----:B----4-:R-:W-:-:S03]  /*12380*/  IMAD.WIDE.U32 R4, R9, 0x20, R4 ;  /* 0x0000002009047825 */ /* 0x010fc600078e0004 */
[----:B------:R0:W-:Y:S04]  /*12390*/  STG.E.128 desc[UR20][R2.64+0x10], R112 ;  /* 0x0000107002007986 */ /* 0x0001e8000c101d14 */
[----:B------:R0:W-:Y:S01]  /*123a0*/  STG.E.128 desc[UR20][R4.64], R76 ;  /* 0x0000004c04007986 */ /* 0x0001e2000c101d14 */
[----:B-1----:R-:W-:-:S03]  /*123b0*/  IMAD.WIDE.U32 R6, R9, 0x20, R6 ;  /* 0x0000002009067825 */ /* 0x002fc600078e0006 */
[----:B------:R0:W-:Y:S01]  /*123c0*/  STG.E.128 desc[UR20][R4.64+0x10], R80 ;  /* 0x0000105004007986 */ /* 0x0001e2000c101d14 */
[----:B------:R-:W-:-:S03]  /*123d0*/  IADD3 R9, PT, PT, R9, 0x100, RZ ;  /* 0x0000010009097810 */ /* 0x000fc60007ffe0ff */
[----:B------:R0:W-:Y:S04]  /*123e0*/  STG.E.128 desc[UR20][R6.64], R140 ;  /* 0x0000008c06007986 */ /* 0x0001e8000c101d14 */
[----:B------:R0:W-:Y:S02]  /*123f0*/  STG.E.128 desc[UR20][R6.64+0x10], R144 ;  /* 0x0000109006007986 */ /* 0x0001e4000c101d14 */
.L_x_10779:
[----:B------:R-:W-:Y:S05]  /*12400*/  BSYNC.RECONVERGENT B0 ;  /* 0x0000000000007941 */ /* 0x000fea0003800200 */
.L_x_10778:
        /* <DEDUP_REMOVED lines=15> */
.L_x_10781:
[----:B------:R-:W-:Y:S05]  /*12500*/  BSYNC.RECONVERGENT B0 ;  /* 0x0000000000007941 */ /* 0x000fea0003800200 */
.L_x_10780:
[----:B------:R-:W-:Y:S05]  /*12510*/  @!P4 EXIT ;  /* 0x000000000000c94d */ /* 0x000fea0003800000 */
[----:B0-----:R-:W0:Y:S08]  /*12520*/  LDC.64 R2, c[0x0][0x440] ;  /* 0x00011000ff027b82 */ /* 0x001e300000000a00 */
[----:B------:R-:W4:Y:S08]  /*12530*/  LDC.64 R4, c[0x0][0x448] ;  /* 0x00011200ff047b82 */ /* 0x000f300000000a00 */
[----:B------:R-:W1:Y:S01]  /*12540*/  LDC.64 R6, c[0x0][0x460] ;  /* 0x00011800ff067b82 */ /* 0x000e620000000a00 */
[----:B0-----:R-:W-:-:S05]  /*12550*/  IMAD.WIDE.U32 R2, R9, 0x20, R2 ;  /* 0x0000002009027825 */ /* 0x001fca00078e0002 */
[----:B------:R-:W-:Y:S01]  /*12560*/  STG.E.128 desc[UR20][R2.64], R124 ;  /* 0x0000007c02007986 */ /* 0x000fe2000c101d14 */
[----:B----4-:R-:W-:-:S03]  /*12570*/  IMAD.WIDE.U32 R4, R9, 0x20, R4 ;  /* 0x0000002009047825 */ /* 0x010fc600078e0004 */
[----:B------:R-:W-:Y:S04]  /*12580*/  STG.E.128 desc[UR20][R2.64+0x10], R128 ;  /* 0x0000108002007986 */ /* 0x000fe8000c101d14 */
[----:B------:R-:W-:Y:S01]  /*12590*/  STG.E.128 desc[UR20][R4.64], R92 ;  /* 0x0000005c04007986 */ /* 0x000fe2000c101d14 */
[----:B-1----:R-:W-:-:S03]  /*125a0*/  IMAD.WIDE.U32 R6, R9, 0x20, R6 ;  /* 0x0000002009067825 */ /* 0x002fc600078e0006 */
[----:B------:R-:W-:Y:S04]  /*125b0*/  STG.E.128 desc[UR20][R4.64+0x10], R96 ;  /* 0x0000106004007986 */ /* 0x000fe8000c101d14 */
[----:B------:R-:W-:Y:S04]  /*125c0*/  STG.E.128 desc[UR20][R6.64], R156 ;  /* 0x0000009c06007986 */ /* 0x000fe8000c101d14 */
[----:B------:R-:W-:Y:S01]  /*125d0*/  STG.E.128 desc[UR20][R6.64+0x10], R160 ;  /* 0x000010a006007986 */ /* 0x000fe2000c101d14 */
[----:B------:R-:W-:Y:S05]  /*125e0*/  EXIT ;  /* 0x000000000000794d */ /* 0x000fea0003800000 */
.L_x_10782:
        /* <DEDUP_REMOVED lines=9> */
.L_x_15715:


//--------------------- .text._ZN10layer_norm22ln_bwd_finalize_kernelINS_22Kernel_traits_finalizeILj8192E6__halfS2_fS2_fjLb1ELj1024ELj4ENS_18Kernel_traits_baseILj8192ES2_S2_fS2_fjLj1024EEEEELb1ELb1EEEvNS_9BwdParamsE --------------------------
	.section	.text._ZN10layer_norm22ln_bwd_finalize_kernelINS_22Kernel_traits_finalizeILj8192E6__halfS2_fS2_fjLb1ELj1024ELj4ENS_18Kernel_traits_baseILj8192ES2_S2_fS2_fjLj1024EEEEELb1ELb1EEEvNS_9BwdParamsE,"ax",@progbits
	.align	128
        .global         _ZN10layer_norm22ln_bwd_finalize_kernelINS_22Kernel_traits_finalizeILj8192E6__halfS2_fS2_fjLb1ELj1024ELj4ENS_18Kernel_traits_baseILj8192ES2_S2_fS2_fjLj1024EEEEELb1ELb1EEEvNS_9BwdParamsE
        .type           _ZN10layer_norm22ln_bwd_finalize_kernelINS_22Kernel_traits_finalizeILj8192E6__halfS2_fS2_fjLb1ELj1024ELj4ENS_18Kernel_traits_baseILj8192ES2_S2_fS2_fjLj1024EEEEELb1ELb1EEEvNS_9BwdParamsE,@function
        .size           _ZN10layer_norm22ln_bwd_finalize_kernelINS_22Kernel_traits_finalizeILj8192E6__halfS2_fS2_fjLb1ELj1024ELj4ENS_18Kernel_traits_baseILj8192ES2_S2_fS2_fjLj1024EEEEELb1ELb1EEEvNS_9BwdParamsE,(.L_x_15716 - _ZN10layer_norm22ln_bwd_finalize_kernelINS_22Kernel_traits_finalizeILj8192E6__halfS2_fS2_fjLb1ELj1024ELj4ENS_18Kernel_traits_baseILj8192ES2_S2_fS2_fjLj1024EEEEELb1ELb1EEEvNS_9BwdParamsE)
        .other          _ZN10layer_norm22ln_bwd_finalize_kernelINS_22Kernel_traits_finalizeILj8192E6__halfS2_fS2_fjLb1ELj1024ELj4ENS_18Kernel_traits_baseILj8192ES2_S2_fS2_fjLj1024EEEEELb1ELb1EEEvNS_9BwdParamsE,@"STO_CUDA_ENTRY STV_DEFAULT"
_ZN10layer_norm22ln_bwd_finalize_kernelINS_22Kernel_traits_finalizeILj8192E6__halfS2_fS2_fjLb1ELj1024ELj4ENS_18Kernel_traits_baseILj8192ES2_S2_fS2_fjLj1024EEEEELb1ELb1EEEvNS_9BwdParamsE:
.text._ZN10layer_norm22ln_bwd_finalize_kernelINS_22Kernel_traits_finalizeILj8192E6__halfS2_fS2_fjLb1ELj1024ELj4ENS_18Kernel_traits_baseILj8192ES2_S2_fS2_fjLj1024EEEEELb1ELb1EEEvNS_9BwdParamsE:
        /* <DEDUP_REMOVED lines=56> */
.L_x_10787:
        /* <DEDUP_REMOVED lines=87> */
.L_x_10786:
[----:B------:R-:W-:Y:S05]  /*08f0*/  BSYNC.RECONVERGENT B1 ;  /* 0x0000000000017941 */ /* 0x000fea0003800200 */
.L_x_10785:
        /* <DEDUP_REMOVED lines=51> */
.L_x_10789:
[----:B------:R-:W-:Y:S05]  /*0c30*/  BSYNC.RECONVERGENT B1 ;  /* 0x0000000000017941 */ /* 0x000fea0003800200 */
.L_x_10788:
        /* <DEDUP_REMOVED lines=30> */
.L_x_10791:
[----:B------:R-:W-:Y:S05]  /*0e20*/  BSYNC.RECONVERGENT B1 ;  /* 0x0000000000017941 */ /* 0x000fea0003800200 */
.L_x_10790:
        /* <DEDUP_REMOVED lines=15> */
.L_x_10784:
[----:B------:R-:W-:Y:S05]  /*0f20*/  BSYNC.RECONVERGENT B0 ;  /* 0x0000000000007941 */ /* 0x000fea0003800200 */
.L_x_10783:
        /* <DEDUP_REMOVED lines=75> */
.L_x_10792:
        /* <DEDUP_REMOVED lines=10> */
.L_x_15716:


//--------------------- .text._ZN10layer_norm13ln_bwd_kernelINS_13Kernel_traitsI6__halfS2_fS2_fjLj8192ELj1ELj1ELj8ELj16ENS_18Kernel_traits_baseILj8192ES2_S2_fS2_fjLj256EEEEELb1ELb1ELb1ELb1EEEvNS_9BwdParamsE --------------------------
	.section	.text._ZN10layer_norm13ln_bwd_kernelINS_13Kernel_traitsI6__halfS2_fS2_fjLj8192ELj1ELj1ELj8ELj16ENS_18Kernel_traits_baseILj8192ES2_S2_fS2_fjLj256EEEEELb1ELb1ELb1ELb1EEEvNS_9BwdParamsE,"ax",@progbits
	.align	128
        .global         _ZN10layer_norm13ln_bwd_kernelINS_13Kernel_traitsI6__halfS2_fS2_fjLj8192ELj1ELj1ELj8ELj16ENS_18Kernel_traits_baseILj8192ES2_S2_fS2_fjLj256EEEEELb1ELb1ELb1ELb1EEEvNS_9BwdParamsE
        .type           _ZN10layer_norm13ln_bwd_kernelINS_13Kernel_traitsI6__halfS2_fS2_fjLj8192ELj1ELj1ELj8ELj16ENS_18Kernel_traits_baseILj8192ES2_S2_fS2_fjLj256EEEEELb1ELb1ELb1ELb1EEEvNS_9BwdParamsE,@function
        .size           _ZN10layer_norm13ln_bwd_kernelINS_13Kernel_traitsI6__halfS2_fS2_fjLj8192ELj1ELj1ELj8ELj16ENS_18Kernel_traits_baseILj8192ES2_S2_fS2_fjLj256EEEEELb1ELb1ELb1ELb1EEEvNS_9BwdParamsE,(.L_x_15717 - _ZN10layer_norm13ln_bwd_kernelINS_13Kernel_traitsI6__halfS2_fS2_fjLj8192ELj1ELj1ELj8ELj16ENS_18Kernel_traits_baseILj8192ES2_S2_fS2_fjLj256EEEEELb1ELb1ELb1ELb1EEEvNS_9BwdParamsE)
        .other          _ZN10layer_norm13ln_bwd_kernelINS_13Kernel_traitsI6__halfS2_fS2_fjLj8192ELj1ELj1ELj8ELj16ENS_18Kernel_traits_baseILj8192ES2_S2_fS2_fjLj256EEEEELb1ELb1ELb1ELb1EEEvNS_9BwdParamsE,@"STO_CUDA_ENTRY STV_DEFAULT"
_ZN10layer_norm13ln_bwd_kernelINS_13Kernel_traitsI6__halfS2_fS2_fjLj8192ELj1ELj1ELj8ELj16ENS_18Kernel_traits_baseILj8192ES2_S2_fS2_fjLj256EEEEELb1ELb1ELb1ELb1EEEvNS_9BwdParamsE:
.text._ZN10layer_norm13ln_bwd_kernelINS_13Kernel_traitsI6__halfS2_fS2_fjLj8192ELj1ELj1ELj8ELj16ENS_18Kernel_traits_baseILj8192ES2_S2_fS2_fjLj256EEEEELb1ELb1ELb1ELb1EEEvNS_9BwdParamsE:
        /* <DEDUP_REMOVED lines=66> */
[----:B0-----:R0:W5:Y:S01]  /*0420*/  LDG.E.128 R76, desc[UR20][R2.64+0x3000] ;  /* 0x00300014024c7981 */ /* 0x001162000c1e1d00 */
[----:B------:R-:W0:Y:S01]  /*0430*/  LDCU.128 UR16, c[0x0][0x3f0] ;  /* 0x00007e00ff1077ac */ /* 0x000e220008000c00 */
[----:B----4-:R-:W-:-:S02]  /*0440*/  IMAD.WIDE.U32 R4, R0, 0x10, R4 ;  /* 0x0000001000047825 */ /* 0x010fc400078e0004 */
[----:B------:R4:W5:Y:S01]  /*0450*/  LDG.E.128 R72, desc[UR20][R2.64+0x2000] ;  /* 0x0020001402487981 */ /* 0x000962000c1e1d00 */
[----:B------:R-:W0:Y:S03]  /*0460*/  LDCU.64 UR24, c[0x0][0x380] ;  /* 0x00007000ff1877ac */ /* 0x000e260008000a00 */
[----:B------:R4:W5:Y:S04]  /*0470*/  LDG.E.128 R68, desc[UR20][R2.64+0x1000] ;  /* 0x0010001402447981 */ /* 0x000968000c1e1d00 */
[----:B------:R4:W5:Y:S04]  /*0480*/  LDG.E.128 R64, desc[UR20][R2.64] ;  /* 0x0000001402407981 */ /* 0x000968000c1e1d00 */
[----:B------:R4:W5:Y:S04]  /*0490*/  LDG.E.128 R60, desc[UR20][R4.64+0x3000] ;  /* 0x00300014043c7981 */ /* 0x000968000c1e1d00 */
[----:B------:R4:W5:Y:S04]  /*04a0*/  LDG.E.128 R56, desc[UR20][R4.64+0x2000] ;  /* 0x0020001404387981 */ /* 0x000968000c1e1d00 */
[----:B------:R4:W5:Y:S04]  /*04b0*/  LDG.E.128 R52, desc[UR20][R4.64+0x1000] ;  /* 0x0010001404347981 */ /* 0x000968000c1e1d00 */
[----:B------:R4:W5:Y:S01]  /*04c0*/  LDG.E.128 R48, desc[UR20][R4.64] ;  /* 0x0000001404307981 */ /* 0x000962000c1e1d00 */
[----:B------:R-:W-:Y:S01]  /*04d0*/  HFMA2 R172, -RZ, RZ, 0, 0 ;  /* 0x00000000ffac7431 */ /* 0x000fe200000001ff */
[----:B0123--:R-:W-:-:S11]  /*04e0*/  UPLOP3.LUT UP1, UPT, UPT, UPT, UPT, 0x40, 0x4 ;  /* 0x000000000004789c */ /* 0x00ffd60003f2e870 */
.L_x_11167:
[----:B------:R-:W-:Y:S02]  /*04f0*/  UIMAD.WIDE UR30, UR8, 0x4, UR18 ;  /* 0x00000004081e78a5 */ /* 0x000fe4000f8e0212 */
[----:B------:R-:W-:-:S04]  /*0500*/  UIMAD.WIDE UR10, UR8, 0x4, UR14 ;  /* 0x00000004080a78a5 */ /* 0x000fc8000f8e020e */
[----:B-1----:R-:W-:Y:S02]  /*0510*/  MOV R196, UR30 ;  /* 0x0000001e00c47c02 */ /* 0x002fe40008000f00 */
[----:B------:R-:W-:Y:S01]  /*0520*/  MOV R197, UR31 ;  /* 0x0000001f00c57c02 */ /* 0x000fe20008000f00 */
[----:B------:R-:W-:-:S04]  /*0530*/  UIMAD.WIDE UR30, UR8, 0x4, UR16 ;  /* 0x00000004081e78a5 */ /* 0x000fc8000f8e0210 */
[----:B------:R0:W2:Y:S02]  /*0540*/  LDG.E R199, desc[UR20][R196.64] ;  /* 0x00000014c4c77981 */ /* 0x0000a4000c1e1900 */
[----:B0-----:R-:W-:Y:S02]  /*0550*/  MOV R196, UR10 ;  /* 0x0000000a00c47c02 */ /* 0x001fe40008000f00 */
[----:B------:R-:W-:-:S05]  /*0560*/  MOV R197, UR11 ;  /* 0x0000000b00c57c02 */ /* 0x000fca0008000f00 */
[----:B------:R0:W3:Y:S02]  /*0570*/  LDG.E R198, desc[UR20][R196.64] ;  /* 0x00000014c4c67981 */ /* 0x0000e4000c1e1900 */
[----:B0-----:R-:W-:Y:S02]  /*0580*/  MOV R196, UR30 ;  /* 0x0000001e00c47c02 */ /* 0x001fe40008000f00 */
[----:B------:R-:W-:-:S05]  /*0590*/  MOV R197, UR31 ;  /* 0x0000001f00c57c02 */ /* 0x000fca0008000f00 */
[----:B------:R-:W4:Y:S01]  /*05a0*/  LDG.E R206, desc[UR20][R196.64] ;  /* 0x00000014c4ce7981 */ /* 0x000f22000c1e1900 */
[----:B--2---:R-:W-:-:S13]  /*05b0*/  R2UR UR29, R199 ;  /* 0x00000000c71d72ca */ /* 0x004fda00000e0000 */
[----:B------:R-:W-:Y:S01]  /*05c0*/  UISETP.GE.AND UP2, UPT, UR29, 0x1, UPT ;  /* 0x000000011d00788c */ /* 0x000fe2000bf46270 */
[----:B---3--:R-:W-:Y:S02]  /*05d0*/  R2UR UR30, R198 ;  /* 0x00000000c61e72ca */ /* 0x008fe400000e0000 */
[----:B----4-:R-:W-:-:S06]  /*05e0*/  R2UR UR11, R206 ;  /* 0x00000000ce0b72ca */ /* 0x010fcc00000e0000 */
[----:B-----5:R-:W-:Y:S09]  /*05f0*/  BRA.U !UP2, `(.L_x_10794) ;  /* 0x000000190a547547 */ /* 0x020ff2000b800000 */
[----:B------:R-:W0:Y:S01]  /*0600*/  S2R R4, SR_TID.X ;  /* 0x0000000000047919 */ /* 0x000e220000002100 */
[----:B------:R-:W1:Y:S01]  /*0610*/  LDC.64 R194, c[0x0][0x3a8] ;  /* 0x0000ea00ffc27b82 */ /* 0x000e620000000a00 */
[----:B------:R-:W-:Y:S02]  /*0620*/  UIMAD UR9, UR8, UR26, URZ ;  /* 0x0000001a080972a4 */ /* 0x000fe4000f8e02ff */
[----:B------:R-:W-:Y:S02]  /*0630*/  UIMAD.WIDE UR32, UR8, 0x4, UR12 ;  /* 0x00000004082078a5 */ /* 0x000fe4000f8e020c */
[----:B------:R-:W-:Y:S01]  /*0640*/  USHF.R.S32.HI UR10, URZ, 0x1f, UR9 ;  /* 0x0000001fff0a7899 */ /* 0x000fe20008011409 */
[----:B------:R-:W-:Y:S01]  /*0650*/  ISETP.NE.U32.AND P0, PT, RZ, UR4, PT ;  /* 0x00000004ff007c0c */ /* 0x000fe2000bf05070 */
[----:B------:R-:W-:Y:S01]  /*0660*/  UISETP.GE.AND UP3, UPT, UR11, 0x1, UPT ;  /* 0x000000010b00788c */ /* 0x000fe2000bf66270 */
[----:B------:R-:W2:Y:S01]  /*0670*/  LDC.64 R234, c[0x0][0x3b0] ;  /* 0x0000ec00ffea7b82 */ /* 0x000ea20000000a00 */
[----:B------:R-:W-:Y:S01]  /*0680*/  ULEA.HI UR10, UR10, UR9, URZ, 0x3 ;  /* 0x000000090a0a7291 */ /* 0x000fe2000f8f18ff */
[----:B------:R-:W-:-:S02]  /*0690*/  MOV R6, UR32 ;  /* 0x0000002000067c02 */ /* 0x000fc40008000f00 */
[----:B------:R-:W-:-:S03]  /*06a0*/  MOV R7, UR33 ;  /* 0x0000002100077c02 */ /* 0x000fc60008000f00 */
[----:B------:R-:W-:-:S04]  /*06b0*/  MOV R3, UR10 ;  /* 0x0000000a00037c02 */ /* 0x000fc80008000f00 */
[----:B0-----:R-:W-:Y:S02]  /*06c0*/  LEA.HI.SX32 R12, R3, R4, 0x1d ;  /* 0x00000004030c7211 */ /* 0x001fe400078feaff */
[----:B------:R0:W3:Y:S02]  /*06d0*/  LDG.E R3, desc[UR20][R6.64] ;  /* 0x0000001406037981 */ /* 0x0000e4000c1e1900 */
[C---:B------:R-:W-:Y:S01]  /*06e0*/  IADD3 R5, PT, PT, R12.reuse, 0x100, RZ ;  /* 0x000001000c057810 */ /* 0x040fe20007ffe0ff */
[----:B-1----:R-:W-:-:S04]  /*06f0*/  IMAD.WIDE.U32 R14, R12, 0x20, R194 ;  /* 0x000000200c0e7825 */ /* 0x002fc800078e00c2 */
[----:B------:R-:W-:Y:S01]  /*0700*/  IMAD.WIDE.U32 R192, R5, 0x20, R194 ;  /* 0x0000002005c07825 */ /* 0x000fe200078e00c2 */
[----:B------:R-:W4:Y:S01]  /*0710*/  LDG.E.128 R8, desc[UR20][R14.64+0x10] ;  /* 0x000010140e087981 */ /* 0x000f22000c1e1d00 */
[----:B------:R-:W-:Y:S01]  /*0720*/  UIADD3 UR9, UPT, UPT, UR29, -0x1, URZ ;  /* 0xffffffff1d097890 */ /* 0x000fe2000fffe0ff */
[----:B0-----:R-:W0:Y:S02]  /*0730*/  LDC.64 R6, c[0x0][0x428] ;  /* 0x00010a00ff067b82 */ /* 0x001e240000000a00 */
[----:B------:R-:W2:Y:S01]  /*0740*/  LDG.E.128 R204, desc[UR20][R192.64] ;  /* 0x00000014c0cc7981 */ /* 0x000ea2000c1e1d00 */
[----:B------:R-:W-:-:S03]  /*0750*/  UIMAD UR9, UR9, UR26, URZ ;  /* 0x0000001a090972a4 */ /* 0x000fc6000f8e02ff */
[----:B------:R1:W2:Y:S01]  /*0760*/  LDG.E.128 R244, desc[UR20][R14.64] ;  /* 0x000000140ef47981 */ /* 0x0002a2000c1e1d00 */
[----:B------:R-:W-:-:S03]  /*0770*/  USHF.R.S32.HI UR10, URZ, 0x1f, UR9 ;  /* 0x0000001fff0a7899 */ /* 0x000fc60008011409 */
[----:B------:R0:W2:Y:S01]  /*0780*/  LDG.E.128 R208, desc[UR20][R192.64+0x10] ;  /* 0x00001014c0d07981 */ /* 0x0000a2000c1e1d00 */
[----:B------:R-:W-:Y:S01]  /*0790*/  ULEA.HI UR10, UR10, UR9, URZ, 0x3 ;  /* 0x000000090a0a7291 */ /* 0x000fe2000f8f18ff */
[C---:B------:R-:W-:Y:S02]  /*07a0*/  IADD3 R0, PT, PT, R12.reuse, 0x300, RZ ;  /* 0x000003000c007810 */ /* 0x040fe40007ffe0ff */
[----:B------:R-:W-:-:S03]  /*07b0*/  IADD3 R2, PT, PT, R12, 0x200, RZ ;  /* 0x000002000c027810 */ /* 0x000fc60007ffe0ff */
[----:B------:R-:W-:Y:S01]  /*07c0*/  MOV R201, UR10 ;  /* 0x0000000a00c97c02 */ /* 0x000fe20008000f00 */
[----:B-1----:R-:W-:-:S03]  /*07d0*/  IMAD.WIDE.U32 R14, R0, 0x20, R194 ;  /* 0x00000020000e7825 */ /* 0x002fc600078e00c2 */
[----:B------:R-:W-:Y:S01]  /*07e0*/  LEA.HI.SX32 R201, R201, R4, 0x1d ;  /* 0x00000004c9c97211 */ /* 0x000fe200078feaff */
[----:B------:R-:W-:Y:S01]  /*07f0*/  IMAD.WIDE.U32 R196, R2, 0x20, R194 ;  /* 0x0000002002c47825 */ /* 0x000fe200078e00c2 */
[----:B------:R-:W2:Y:S03]  /*0800*/  LDG.E.128 R220, desc[UR20][R14.64] ;  /* 0x000000140edc7981 */ /* 0x000ea6000c1e1d00 */
[C---:B0-----:R-:W-:Y:S01]  /*0810*/  IMAD.WIDE.U32 R228, R201.reuse, 0x10, R6 ;  /* 0x00000010c9e47825 */ /* 0x041fe200078e0006 */
[----:B------:R-:W2:Y:S04]  /*0820*/  LDG.E.128 R216, desc[UR20][R196.64+0x10] ;  /* 0x00001014c4d87981 */ /* 0x000ea8000c1e1d00 */
[----:B------:R0:W2:Y:S01]  /*0830*/  LDG.E.128 R212, desc[UR20][R196.64] ;  /* 0x00000014c4d47981 */ /* 0x0000a2000c1e1d00 */
[----:B------:R-:W-:-:S03]  /*0840*/  IADD3 R193, PT, PT, R201, 0x100, RZ ;  /* 0x00000100c9c17810 */ /* 0x000fc60007ffe0ff */
[----:B------:R-:W2:Y:S04]  /*0850*/  LDG.E.128 R228, desc[UR20][R228.64] ;  /* 0x00000014e4e47981 */ /* 0x000ea8000c1e1d00 */
[----:B------:R-:W2:Y:S01]  /*0860*/  LDG.E.128 R224, desc[UR20][R14.64+0x10] ;  /* 0x000010140ee07981 */ /* 0x000ea2000c1e1d00 */
[----:B------:R-:W-:-:S06]  /*0870*/  IMAD.WIDE.U32 R192, R193, 0x10, R6 ;  /* 0x00000010c1c07825 */ /* 0x000fcc00078e0006 */
[----:B------:R-:W2:Y:S01]  /*0880*/  LDG.E.128 R192, desc[UR20][R192.64] ;  /* 0x00000014c0c07981 */ /* 0x000ea2000c1e1d00 */
[----:B------:R-:W-:-:S05]  /*0890*/  IADD3 R13, PT, PT, R201, 0x200, RZ ;  /* 0x00000200c90d7810 */ /* 0x000fca0007ffe0ff */
[----:B0-----:R-:W-:-:S06]  /*08a0*/  IMAD.WIDE.U32 R196, R13, 0x10, R6 ;  /* 0x000000100dc47825 */ /* 0x001fcc00078e0006 */
        /* <DEDUP_REMOVED lines=10> */
[----:B------:R-:W-:Y:S01]  /*0950*/  @UP3 ULEA.HI UR10, UR10, UR9, URZ, 0x3 ;  /* 0x000000090a0a3291 */ /* 0x000fe2000f8f18ff */
[----:B------:R-:W-:Y:S02]  /*0960*/  ISETP.NE.AND P1, PT, RZ, UR27, PT ;  /* 0x0000001bff007c0c */ /* 0x000fe4000bf25270 */
[----:B------:R-:W-:Y:S01]  /*0970*/  MOV R233, RZ ;  /* 0x000000ff00e97202 */ /* 0x000fe20000000f00 */
[----:B------:R-:W1:Y:S02]  /*0980*/  @P0 LDC.64 R236, c[0x0][0x438] ;  /* 0x00010e00ffec0b82 */ /* 0x000e640000000a00 */
[----:B------:R-:W-:-:S04]  /*0990*/  MOV R13, UR10 ;  /* 0x0000000a000d7c02 */ /* 0x000fc80008000f00 */
[----:B------:R-:W-:Y:S01]  /*09a0*/  @P2 LEA.HI.SX32 R233, R13, R4, 0x1d ;  /* 0x000000040de92211 */ /* 0x000fe200078feaff */
[----:B0-----:R-:W-:-:S03]  /*09b0*/  @P0 IMAD.WIDE.U32 R12, R12, 0x20, R6 ;  /* 0x000000200c0c0825 */ /* 0x001fc600078e0006 */
[----:B------:R-:W-:Y:S02]  /*09c0*/  IADD3 R7, PT, PT, R233, 0x100, RZ ;  /* 0x00000100e9077810 */ /* 0x000fe40007ffe0ff */
[----:B------:R-:W5:Y:S01]  /*09d0*/  @P0 LDG.E.128 R44, desc[UR20][R12.64] ;  /* 0x000000140c2c0981 */ /* 0x000f62000c1e1d00 */
[----:B-1----:R-:W-:-:S03]  /*09e0*/  @P0 IMAD.WIDE.U32 R236, R0, 0x20, R236 ;  /* 0x0000002000ec0825 */ /* 0x002fc600078e00ec */
[----:B------:R0:W5:Y:S04]  /*09f0*/  @P0 LDG.E.128 R40, desc[UR20][R12.64+0x10] ;  /* 0x000010140c280981 */ /* 0x000168000c1e1d00 */
[----:B------:R-:W5:Y:S04]  /*0a00*/  @P0 LDG.E.128 R20, desc[UR20][R236.64] ;  /* 0x00000014ec140981 */ /* 0x000f68000c1e1d00 */
[----:B------:R1:W5:Y:S02]  /*0a10*/  @P0 LDG.E.128 R16, desc[UR20][R236.64+0x10] ;  /* 0x00001014ec100981 */ /* 0x000364000c1e1d00 */
[----:B0----5:R-:W-:-:S02]  /*0a20*/  HADD2.F32 R12, -RZ, R64.H0_H0 ;  /* 0x20000040ff0c7230 */ /* 0x021fc40000004100 */
[----:B------:R-:W-:Y:S01]  /*0a30*/  HADD2.F32 R13, -RZ, R68.H0_H0 ;  /* 0x20000044ff0d7230 */ /* 0x000fe20000004100 */
[----:B---3--:R-:W-:-:S05]  /*0a40*/  FSEL R3, R3, RZ, !P1 ;  /* 0x000000ff03037208 */ /* 0x008fca0004800000 */
[----:B----4-:R-:W-:Y:S01]  /*0a50*/  FADD.FTZ R6, -R3, R9 ;  /* 0x0000000903067221 */ /* 0x010fe20000010100 */
[----:B------:R-:W-:Y:S01]  /*0a60*/  IADD3 R9, PT, PT, R233, 0x300, RZ ;  /* 0x00000300e9097810 */ /* 0x000fe20007ffe0ff */
[C---:B--2---:R-:W-:Y:S01]  /*0a70*/  FADD.FTZ R239, -R3.reuse, R206 ;  /* 0x000000ce03ef7221 */ /* 0x044fe20000010100 */
[----:B------:R-:W-:-:S03]  /*0a80*/  FADD.FTZ R238, -R3, R207 ;  /* 0x000000cf03ee7221 */ /* 0x000fc60000010100 */
[----:B------:R-:W-:-:S06]  /*0a90*/  IMAD.WIDE.U32 R206, R9, 0x8, R234 ;  /* 0x0000000809ce7825 */ /* 0x000fcc00078e00ea */
[----:B------:R-:W5:Y:S01]  /*0aa0*/  LDG.E.64 R206, desc[UR20][R206.64] ;  /* 0x00000014cece7981 */ /* 0x000f62000c1e1b00 */
[C---:B------:R-:W-:Y:S01]  /*0ab0*/  FADD.FTZ R243, -R3.reuse, R246 ;  /* 0x000000f603f37221 */ /* 0x040fe20000010100 */
[C---:B------:R-:W-:Y:S01]  /*0ac0*/  FADD.FTZ R251, -R3.reuse, R11 ;  /* 0x0000000b03fb7221 */ /* 0x040fe20000010100 */
[C---:B------:R-:W-:Y:S01]  /*0ad0*/  FADD.FTZ R246, -R3.reuse, R208 ;  /* 0x000000d003f67221 */ /* 0x040fe20000010100 */
[----:B------:R-:W-:Y:S01]  /*0ae0*/  FADD.FTZ R240, -R3, R209 ;  /* 0x000000d103f07221 */ /* 0x000fe20000010100 */
[----:B------:R-:W-:Y:S01]  /*0af0*/  IADD3 R11, PT, PT, R233, 0x200, RZ ;  /* 0x00000200e90b7810 */ /* 0x000fe20007ffe0ff */
[----:B------:R-:W0:Y:S01]  /*0b00*/  @P0 LDC.64 R208, c[0x0][0x438] ;  /* 0x00010e00ffd00b82 */ /* 0x000e220000000a00 */
[C---:B------:R-:W-:Y:S01]  /*0b10*/  FADD.FTZ R4, -R3.reuse, R10 ;  /* 0x0000000a03047221 */ /* 0x040fe20000010100 */
[C---:B------:R-:W-:Y:S01]  /*0b20*/  FADD.FTZ R15, -R3.reuse, R204 ;  /* 0x000000cc030f7221 */ /* 0x040fe20000010100 */
[----:B------:R-:W-:Y:S01]  /*0b30*/  FADD.FTZ R14, -R3, R205 ;  /* 0x000000cd030e7221 */ /* 0x000fe20000010100 */
[----:B------:R-:W-:-:S04]  /*0b40*/  IMAD.WIDE.U32 R232, R233, 0x8, R234 ;  /* 0x00000008e9e87825 */ /* 0x000fc800078e00ea */
[----:B------:R-:W-:-:S04]  /*0b50*/  IMAD.WIDE.U32 R204, R7, 0x8, R234 ;  /* 0x0000000807cc7825 */ /* 0x000fc800078e00ea */
[----:B------:R-:W-:Y:S02]  /*0b60*/  IMAD.WIDE.U32 R10, R11, 0x8, R234 ;  /* 0x000000080b0a7825 */ /* 0x000fe400078e00ea */
[----:B------:R-:W2:Y:S02]  /*0b70*/  @P0 LDC.64 R234, c[0x0][0x438] ;  /* 0x00010e00ffea0b82 */ /* 0x000ea40000000a00 */
        /* <DEDUP_REMOVED lines=10> */
[----:B0-----:R-:W-:-:S04]  /*0c20*/  @P0 IMAD.WIDE.U32 R208, R2, 0x20, R208 ;  /* 0x0000002002d00825 */ /* 0x001fc800078e00d0 */
[C---:B------:R-:W-:Y:S01]  /*0c30*/  FADD.FTZ R8, -R3.reuse, R8 ;  /* 0x0000000803087221 */ /* 0x040fe20000010100 */
[C---:B------:R-:W-:Y:S01]  /*0c40*/  FADD.FTZ R242, -R3.reuse, R220 ;  /* 0x000000dc03f27221 */ /* 0x040fe20000010100 */
[C---:B------:R-:W-:Y:S01]  /*0c50*/  FADD.FTZ R9, -R3.reuse, R223 ;  /* 0x000000df03097221 */ /* 0x040fe20000010100 */
[----:B------:R-:W-:Y:S01]  /*0c60*/  MOV R221, R7 ;  /* 0x0000000700dd7202 */ /* 0x000fe20000000f00 */
[C---:B------:R-:W-:Y:S01]  /*0c70*/  FADD.FTZ R252, -R3.reuse, R212 ;  /* 0x000000d403fc7221 */ /* 0x040fe20000010100 */
[C---:B------:R-:W-:Y:S01]  /*0c80*/  FADD.FTZ R250, -R3.reuse, R217 ;  /* 0x000000d903fa7221 */ /* 0x040fe20000010100 */
[----:B------:R-:W-:Y:S01]  /*0c90*/  MOV R219, R211 ;  /* 0x000000d300db7202 */ /* 0x000fe20000000f00 */
[----:B------:R-:W-:Y:S01]  /*0ca0*/  HADD2.F32 R7, -RZ, R228.H0_H0 ;  /* 0x200000e4ff077230 */ /* 0x000fe20000004100 */
        /* <DEDUP_REMOVED lines=9> */
[----:B------:R0:W5:Y:S01]  /*0d40*/  LDG.E.64 R210, desc[UR20][R204.64] ;  /* 0x00000014ccd27981 */ /* 0x000162000c1e1b00 */
[----:B------:R-:W-:-:S02]  /*0d50*/  HADD2.F32 R3, -RZ, R230.H0_H0 ;  /* 0x200000e6ff037230 */ /* 0x000fc40000004100 */
[----:B------:R-:W-:Y:S01]  /*0d60*/  FMUL.FTZ R0, R244, UR30 ;  /* 0x0000001ef4007c20 */ /* 0x000fe20008410000 */
[----:B------:R-:W-:Y:S01]  /*0d70*/  FMUL.FTZ R8, R8, UR30 ;  /* 0x0000001e08087c20 */ /* 0x000fe20008410000 */
[----:B------:R-:W5:Y:S01]  /*0d80*/  @P0 LDG.E.128 R28, desc[UR20][R208.64] ;  /* 0x00000014d01c0981 */ /* 0x000f62000c1e1d00 */
[----:B--2---:R-:W-:Y:S01]  /*0d90*/  @P0 IMAD.WIDE.U32 R234, R5, 0x20, R234 ;  /* 0x0000002005ea0825 */ /* 0x004fe200078e00ea */
[----:B-1----:R-:W-:Y:S02]  /*0da0*/  MOV R237, R9 ;  /* 0x0000000900ed7202 */ /* 0x002fe40000000f00 */
[----:B------:R-:W5:Y:S01]  /*0db0*/  @P0 LDG.E.128 R24, desc[UR20][R208.64+0x10] ;  /* 0x00001014d0180981 */ /* 0x000f62000c1e1d00 */
[----:B0-----:R-:W-:Y:S02]  /*0dc0*/  HADD2.F32 R204, -RZ, R66.H0_H0 ;  /* 0x20000042ffcc7230 */ /* 0x001fe40000004100 */
[----:B------:R-:W-:Y:S01]  /*0dd0*/  FFMA.FTZ R80, R0, R7, R80 ;  /* 0x0000000700507223 */ /* 0x000fe20000010050 */
[----:B------:R-:W-:-:S02]  /*0de0*/  HADD2.F32 R228, -RZ, R228.H1_H1 ;  /* 0x300000e4ffe47230 */ /* 0x000fc40000004100 */
[----:B------:R-:W-:Y:S01]  /*0df0*/  FADD.FTZ R172, R172, R7 ;  /* 0x00000007acac7221 */ /* 0x000fe20000010000 */
[--C-:B------:R-:W-:Y:S02]  /*0e00*/  HADD2.F32 R5, -RZ, R229.reuse.H0_H0 ;  /* 0x200000e5ff057230 */ /* 0x100fe40000004100 */
[----:B------:R-:W-:Y:S01]  /*0e10*/  FADD.FTZ R168, R168, R3 ;  /* 0x00000003a8a87221 */ /* 0x000fe20000010000 */
[----:B------:R-:W-:Y:S02]  /*0e20*/  HADD2.F32 R9, -RZ, R64.H1_H1 ;  /* 0x30000040ff097230 */ /* 0x000fe40000004100 */
[----:B------:R-:W-:Y:S01]  /*0e30*/  FFMA.FTZ R84, R8, R3, R84 ;  /* 0x0000000308547223 */ /* 0x000fe20000010054 */
[----:B------:R0:W5:Y:S01]  /*0e40*/  LDG.E.64 R208, desc[UR20][R10.64] ;  /* 0x000000140ad07981 */ /* 0x000162000c1e1b00 */
[----:B------:R-:W-:Y:S02]  /*0e50*/  HADD2.F32 R229, -RZ, R229.H1_H1 ;  /* 0x300000e5ffe57230 */ /* 0x000fe40000004100 */
[----:B------:R-:W-:Y:S01]  /*0e60*/  FMUL.FTZ R4, R4, UR30 ;  /* 0x0000001e04047c20 */ /* 0x000fe20008410000 */
[----:B------:R-:W-:-:S02]  /*0e70*/  HADD2.F32 R2, -RZ, R231.H0_H0 ;  /* 0x200000e7ff027230 */ /* 0x000fc40000004100 */
[----:B------:R-:W-:Y:S01]  /*0e80*/  FMUL.FTZ R244, R9, R228 ;  /* 0x000000e409f47220 */ /* 0x000fe20000410000 */
[----:B------:R-:W-:Y:S01]  /*0e90*/  FMUL.FTZ R14, R14, UR30 ;  /* 0x0000001e0e0e7c20 */ /* 0x000fe20008410000 */
[----:B------:R-:W-:Y:S01]  /*0ea0*/  MOV R225, R219 ;  /* 0x000000db00e17202 */ /* 0x000fe20000000f00 */
[----:B------:R-:W-:Y:S01]  /*0eb0*/  FMUL.FTZ R241, R241, UR30 ;  /* 0x0000001ef1f17c20 */ /* 0x000fe20008410000 */
[----:B------:R-:W-:Y:S01]  /*0ec0*/  MOV R236, R216 ;  /* 0x000000d800ec7202 */ /* 0x000fe20000000f00 */
[----:B------:R-:W-:Y:S02]  /*0ed0*/  HADD2.F32 R205, -RZ, R194.H0_H0 ;  /* 0x200000c2ffcd7230 */ /* 0x000fe40000004100 */
[----:B0-----:R-:W-:Y:S01]  /*0ee0*/  FMUL.FTZ R10, R12, R7 ;  /* 0x000000070c0a7220 */ /* 0x001fe20000410000 */
[----:B------:R-:W-:Y:S02]  /*0ef0*/  HADD2.F32 R12, -RZ, R65.H1_H1 ;  /* 0x30000041ff0c7230 */ /* 0x000fe40000004100 */
[----:B------:R-:W-:Y:S01]  /*0f00*/  FMUL.FTZ R7, R204, R3 ;  /* 0x00000003cc077220 */ /* 0x000fe20000410000 */
[----:B------:R-:W-:Y:S01]  /*0f10*/  HADD2.F32 R3, -RZ, R67.H0_H0 ;  /* 0x20000043ff037230 */ /* 0x000fe20000004100 */
[----:B------:R-:W-:Y:S01]  /*0f20*/  MOV R226, R215 ;  /* 0x000000d700e27202 */ /* 0x000fe20000000f00 */
[----:B------:R-:W-:-:S02]  /*0f30*/  HADD2.F32 R11, -RZ, R192.H0_H0 ;  /* 0x200000c0ff0b7230 */ /* 0x000fc40000004100 */
[----:B------:R-:W-:Y:S01]  /*0f40*/  FMUL.FTZ R9, R12, R229 ;  /* 0x000000e50c097220 */ /* 0x000fe20000410000 */
[----:B------:R-:W-:Y:S02]  /*0f50*/  HADD2.F32 R12, -RZ, R68.H1_H1 ;  /* 0x30000044ff0c7230 */ /* 0x000fe40000004100 */
[-C--:B------:R-:W-:Y:S01]  /*0f60*/  FMUL.FTZ R3, R3, R2.reuse ;  /* 0x0000000203037220 */ /* 0x080fe20000410000 */
[----:B------:R-:W-:Y:S02]  /*0f70*/  HADD2.F32 R192, -RZ, R192.H1_H1 ;  /* 0x300000c0ffc07230 */ /* 0x000fe40000004100 */
[----:B------:R-:W-:Y:S01]  /*0f80*/  FADD.FTZ R170, R170, R2 ;  /* 0x00000002aaaa7221 */ /* 0x000fe20000010000 */
[----:B------:R-:W-:Y:S01]  /*0f90*/  FFMA.FTZ R86, R4, R2, R86 ;  /* 0x0000000204567223 */ /* 0x000fe20000010056 */
[----:B------:R-:W-:Y:S01]  /*0fa0*/  FMUL.FTZ R2, R15, UR30 ;  /* 0x0000001e0f027c20 */ /* 0x000fe20008410000 */
[----:B------:R-:W-:Y:S01]  /*0fb0*/  MOV R219, R214 ;  /* 0x000000d600db7202 */ /* 0x000fe20000000f00 */
[-C--:B------:R-:W-:Y:S01]  /*0fc0*/  FMUL.FTZ R12, R12, R192.reuse ;  /* 0x000000c00c0c7220 */ /* 0x080fe20000410000 */
[----:B------:R-:W-:Y:S01]  /*0fd0*/  FFMA.FTZ R89, R14, R192, R89 ;  /* 0x000000c00e597223 */ /* 0x000fe20000010059 */
[----:B------:R-:W-:Y:S01]  /*0fe0*/  FADD.FTZ R165, R165, R192 ;  /* 0x000000c0a5a57221 */ /* 0x000fe20000010000 */
[-C--:B------:R-:W-:Y:S01]  /*0ff0*/  FMUL.FTZ R13, R13, R11.reuse ;  /* 0x0000000b0d0d7220 */ /* 0x080fe20000410000 */
[----:B------:R-:W-:Y:S01]  /*1000*/  FFMA.FTZ R88, R2, R11, R88 ;  /* 0x0000000b02587223 */ /* 0x000fe20000010058 */
[----:B------:R-:W-:Y:S01]  /*1010*/  FADD.FTZ R164, R164, R11 ;  /* 0x0000000ba4a47221 */ /* 0x000fe20000010000 */
[----:B------:R-:W-:-:S02]  /*1020*/  HADD2.F32 R192, -RZ, R69.H0_H0 ;  /* 0x20000045ffc07230 */ /* 0x000fc40000004100 */
[----:B------:R-:W-:Y:S01]  /*1030*/  FMUL.FTZ R11, R239, UR30 ;  /* 0x0000001eef0b7c20 */ /* 0x000fe20008410000 */
[----:B------:R-:W-:Y:S01]  /*1040*/  HADD2.F32 R15, -RZ, R193.H0_H0 ;  /* 0x200000c1ff0f7230 */ /* 0x000fe20000004100 */
[----:B------:R-:W5:Y:S01]  /*1050*/  @P0 LDG.E.128 R36, desc[UR20][R234.64] ;  /* 0x00000014ea240981 */ /* 0x000f62000c1e1d00 */
[----:B------:R-:W-:Y:S02]  /*1060*/  HADD2.F32 R204, -RZ, R69.H1_H1 ;  /* 0x30000045ffcc7230 */ /* 0x000fe40000004100 */
[----:B------:R-:W-:Y:S02]  /*1070*/  HADD2.F32 R214, -RZ, R193.H1_H1 ;  /* 0x300000c1ffd67230 */ /* 0x000fe40000004100 */
[----:B------:R-:W-:Y:S01]  /*1080*/  FMUL.FTZ R193, R238, UR30 ;  /* 0x0000001eeec17c20 */ /* 0x000fe20008410000 */
        /* <DEDUP_REMOVED lines=8> */
[----:B------:R-:W-:Y:S01]  /*1110*/  HADD2.F32 R204, -RZ, R194.H1_H1 ;  /* 0x300000c2ffcc7230 */ /* 0x000fe20000004100 */
[----:B------:R0:W5:Y:S01]  /*1120*/  @P0 LDG.E.128 R32, desc[UR20][R234.64+0x10] ;  /* 0x00001014ea200981 */ /* 0x000162000c1e1d00 */
[----:B------:R-:W-:Y:S02]  /*1130*/  HADD2.F32 R194, -RZ, R70.H1_H1 ;  /* 0x30000046ffc27230 */ /* 0x000fe40000004100 */
[----:B------:R-:W-:Y:S01]  /*1140*/  FFMA.FTZ R83, R241, R229, R83 ;  /* 0x000000e5f1537223 */ /* 0x000fe20000010053 */
[----:B------:R-:W-:Y:S01]  /*1150*/  FADD.FTZ R175, R175, R229 ;  /* 0x000000e5afaf7221 */ /* 0x000fe20000010000 */
[----:B------:R-:W-:Y:S01]  /*1160*/  FMUL.FTZ R215, R240, UR30 ;  /* 0x0000001ef0d77c20 */ /* 0x000fe20008410000 */
[----:B------:R-:W-:Y:S01]  /*1170*/  MOV R229, R221 ;  /* 0x000000dd00e57202 */ /* 0x000fe20000000f00 */
[----:B------:R-:W-:Y:S01]  /*1180*/  FADD.FTZ R160, R160, R205 ;  /* 0x000000cda0a07221 */ /* 0x000fe20000010000 */
[----:B------:R-:W-:Y:S01]  /*1190*/  MOV R227, R218 ;  /* 0x000000da00e37202 */ /* 0x000fe20000000f00 */
[-C--:B------:R-:W-:Y:S01]  /*11a0*/  FFMA.FTZ R92, R216, R205.reuse, R92 ;  /* 0x000000cdd85c7223 */ /* 0x080fe2000001005c */
[----:B------:R-:W-:Y:S01]  /*11b0*/  MOV R221, R248 ;  /* 0x000000f800dd7202 */ /* 0x000fe20000000f00 */
[----:B------:R-:W-:Y:S01]  /*11c0*/  FMUL.FTZ R214, R214, R205 ;  /* 0x000000cdd6d67220 */ /* 0x000fe20000410000 */
[----:B0-----:R-:W-:Y:S01]  /*11d0*/  MOV R234, R212 ;  /* 0x000000d400ea7202 */ /* 0x001fe20000000f00 */
[----:B------:R-:W-:Y:S01]  /*11e0*/  FMUL.FTZ R205, R194, R204 ;  /* 0x000000ccc2cd7220 */ /* 0x000fe20000410000 */
[----:B------:R0:W5:Y:S01]  /*11f0*/  LDG.E.64 R212, desc[UR20][R232.64] ;  /* 0x00000014e8d47981 */ /* 0x000162000c1e1b00 */
[----:B------:R-:W-:Y:S01]  /*1200*/  MOV R235, R217 ;  /* 0x000000d900eb7202 */ /* 0x000fe20000000f00 */
[----:B------:R-:W-:-:S02]  /*1210*/  HADD2.F32 R218, -RZ, R195.H1_H1 ;  /* 0x300000c3ffda7230 */ /* 0x000fc40000004100 */
[----:B------:R-:W-:Y:S01]  /*1220*/  FADD.FTZ R161, R161, R204 ;  /* 0x000000cca1a17221 */ /* 0x000fe20000010000 */
[----:B------:R-:W-:Y:S02]  /*1230*/  HADD2.F32 R248, -RZ, R71.H1_H1 ;  /* 0x30000047fff87230 */ /* 0x000fe40000004100 */
[----:B------:R-:W-:Y:S01]  /*1240*/  FFMA.FTZ R93, R215, R204, R93 ;  /* 0x000000ccd75d7223 */ /* 0x000fe2000001005d */
[----:B------:R-:W-:Y:S02]  /*1250*/  HADD2.F32 R217, -RZ, R195.H0_H0 ;  /* 0x200000c3ffd97230 */ /* 0x000fe40000004100 */
[----:B------:R-:W-:Y:S01]  /*1260*/  FMUL.FTZ R249, R249, UR30 ;  /* 0x0000001ef9f97c20 */ /* 0x000fe20008410000 */
[----:B------:R-:W-:Y:S02]  /*1270*/  HADD2.F32 R194, -RZ, R71.H0_H0 ;  /* 0x20000047ffc27230 */ /* 0x000fe40000004100 */
[----:B------:R-:W-:Y:S01]  /*1280*/  FMUL.FTZ R204, R247, UR30 ;  /* 0x0000001ef7cc7c20 */ /* 0x000fe20008410000 */
[----:B0-----:R-:W-:Y:S01]  /*1290*/  MOV R233, R242 ;  /* 0x000000f200e97202 */ /* 0x001fe20000000f00 */
[----:B------:R-:W-:-:S02]  /*12a0*/  HADD2.F32 R242, -RZ, R65.H0_H0 ;  /* 0x20000041fff27230 */ /* 0x000fc40000004100 */
[----:B------:R-:W-:Y:S01]  /*12b0*/  FMUL.FTZ R243, R243, UR30 ;  /* 0x0000001ef3f37c20 */ /* 0x000fe20008410000 */
[----:B------:R-:W-:Y:S01]  /*12c0*/  FMUL.FTZ R245, R245, UR30 ;  /* 0x0000001ef5f57c20 */ /* 0x000fe20008410000 */
[----:B------:R-:W-:Y:S01]  /*12d0*/  MOV R224, R220 ;  /* 0x000000dc00e07202 */ /* 0x000fe20000000f00 */
[----:B------:R-:W-:Y:S01]  /*12e0*/  FADD.FTZ R163, R163, R218 ;  /* 0x000000daa3a37221 */ /* 0x000fe20000010000 */
[----:B------:R-:W-:Y:S01]  /*12f0*/  MOV R220, R250 ;  /* 0x000000fa00dc7202 */ /* 0x000fe20000000f00 */
[-C--:B------:R-:W-:Y:S01]  /*1300*/  FFMA.FTZ R95, R249, R218.reuse, R95 ;  /* 0x000000daf95f7223 */ /* 0x080fe2000001005f */
[----:B------:R-:W-:Y:S01]  /*1310*/  FMUL.FTZ R248, R248, R218 ;  /* 0x000000daf8f87220 */ /* 0x000fe20000410000 */
[----:B------:R-:W-:Y:S01]  /*1320*/  FADD.FTZ R162, R162, R217 ;  /* 0x000000d9a2a27221 */ /* 0x000fe20000010000 */
[-C--:B------:R-:W-:Y:S01]  /*1330*/  FFMA.FTZ R94, R204, R217.reuse, R94 ;  /* 0x000000d9cc5e7223 */ /* 0x080fe2000001005e */
[----:B------:R-:W-:Y:S01]  /*1340*/  FMUL.FTZ R194, R194, R217 ;  /* 0x000000d9c2c27220 */ /* 0x000fe20000410000 */
[----:B------:R-:W-:-:S02]  /*1350*/  HADD2.F32 R218, -RZ, R196.H0_H0 ;  /* 0x200000c4ffda7230 */ /* 0x000fc40000004100 */
[-C--:B------:R-:W-:Y:S01]  /*1360*/  FMUL.FTZ R242, R242, R5.reuse ;  /* 0x00000005f2f27220 */ /* 0x080fe20000410000 */
[----:B------:R-:W-:Y:S02]  /*1370*/  HADD2.F32 R195, -RZ, R72.H0_H0 ;  /* 0x20000048ffc37230 */ /* 0x000fe40000004100 */
[----:B------:R-:W-:Y:S01]  /*1380*/  FFMA.FTZ R82, R243, R5, R82 ;  /* 0x00000005f3527223 */ /* 0x000fe20000010052 */
[----:B------:R-:W-:Y:S01]  /*1390*/  FADD.FTZ R174, R174, R5 ;  /* 0x00000005aeae7221 */ /* 0x000fe20000010000 */
[----:B------:R-:W-:Y:S01]  /*13a0*/  FMUL.FTZ R217, R252, UR30 ;  /* 0x0000001efcd97c20 */ /* 0x000fe20008410000 */
[----:B------:R-:W-:Y:S02]  /*13b0*/  HADD2.F32 R230, -RZ, R230.H1_H1 ;  /* 0x300000e6ffe67230 */ /* 0x000fe40000004100 */
[----:B------:R-:W-:Y:S01]  /*13c0*/  FFMA.FTZ R81, R245, R228, R81 ;  /* 0x000000e4f5517223 */ /* 0x000fe20000010051 */
[----:B------:R-:W-:Y:S01]  /*13d0*/  FADD.FTZ R173, R173, R228 ;  /* 0x000000e4adad7221 */ /* 0x000fe20000010000 */
[----:B------:R-:W-:-:S02]  /*13e0*/  HADD2.F32 R5, -RZ, R66.H1_H1 ;  /* 0x30000042ff057230 */ /* 0x000fc40000004100 */
[----:B------:R-:W-:Y:S01]  /*13f0*/  FMUL.FTZ R6, R6, UR30 ;  /* 0x0000001e06067c20 */ /* 0x000fe20008410000 */
[----:B------:R-:W-:Y:S01]  /*1400*/  MOV R228, R220 ;  /* 0x000000dc00e47202 */ /* 0x000fe20000000f00 */
[----:B------:R-:W-:Y:S01]  /*1410*/  HADD2.F32 R196, -RZ, R196.H1_H1 ;  /* 0x300000c4ffc47230 */ /* 0x000fe20000004100 */
[----:B------:R-:W-:Y:S01]  /*1420*/  MOV R232, R236 ;  /* 0x000000ec00e87202 */ /* 0x000fe20000000f00 */
[----:B------:R-:W-:Y:S02]  /*1430*/  HADD2.F32 R220, -RZ, R72.H1_H1 ;  /* 0x30000048ffdc7230 */ /* 0x000fe40000004100 */
[-C--:B------:R-:W-:Y:S01]  /*1440*/  FFMA.FTZ R96, R217, R218.reuse, R96 ;  /* 0x000000dad9607223 */ /* 0x080fe20000010060 */
[----:B------:R-:W-:Y:S01]  /*1450*/  FADD.FTZ R156, R156, R218 ;  /* 0x000000da9c9c7221 */ /* 0x000fe20000010000 */
[----:B------:R-:W-:Y:S01]  /*1460*/  FMUL.FTZ R195, R195, R218 ;  /* 0x000000dac3c37220 */ /* 0x000fe20000410000 */
[----:B------:R-:W-:Y:S01]  /*1470*/  FMUL.FTZ R221, R221, UR30 ;  /* 0x0000001edddd7c20 */ /* 0x000fe20008410000 */
[----:B------:R-:W-:Y:S01]  /*1480*/  MOV R236, R223 ;  /* 0x000000df00ec7202 */ /* 0x000fe20000000f00 */
[----:B------:R-:W-:-:S02]  /*1490*/  HADD2.F32 R223, -RZ, R197.H0_H0 ;  /* 0x200000c5ffdf7230 */ /* 0x000fc40000004100 */
[-C--:B------:R-:W-:Y:S01]  /*14a0*/  FMUL.FTZ R5, R5, R230.reuse ;  /* 0x000000e605057220 */ /* 0x080fe20000410000 */
[----:B------:R-:W-:Y:S02]  /*14b0*/  HADD2.F32 R218, -RZ, R73.H0_H0 ;  /* 0x20000049ffda7230 */ /* 0x000fe40000004100 */
[----:B------:R-:W-:Y:S01]  /*14c0*/  FADD.FTZ R169, R169, R230 ;  /* 0x000000e6a9a97221 */ /* 0x000fe20000010000 */
[----:B------:R-:W-:Y:S01]  /*14d0*/  FFMA.FTZ R85, R6, R230, R85 ;  /* 0x000000e606557223 */ /* 0x000fe20000010055 */
[----:B------:R-:W-:Y:S01]  /*14e0*/  FMUL.FTZ R219, R219, UR30 ;  /* 0x0000001edbdb7c20 */ /* 0x000fe20008410000 */
[----:B------:R-:W-:Y:S01]  /*14f0*/  MOV R230, R233 ;  /* 0x000000e900e67202 */ /* 0x000fe20000000f00 */
[----:B------:R-:W-:Y:S02]  /*1500*/  HADD2.F32 R231, -RZ, R231.H1_H1 ;  /* 0x300000e7ffe77230 */ /* 0x000fe40000004100 */
[----:B------:R-:W-:Y:S01]  /*1510*/  FFMA.FTZ R97, R221, R196, R97 ;  /* 0x000000c4dd617223 */ /* 0x000fe20000010061 */
[----:B------:R-:W-:-:S02]  /*1520*/  HADD2.F32 R250, -RZ, R67.H1_H1 ;  /* 0x30000043fffa7230 */ /* 0x000fc40000004100 */
[----:B------:R-:W-:Y:S01]  /*1530*/  FADD.FTZ R157, R157, R196 ;  /* 0x000000c49d9d7221 */ /* 0x000fe20000010000 */
[----:B------:R-:W-:Y:S01]  /*1540*/  FMUL.FTZ R220, R220, R196 ;  /* 0x000000c4dcdc7220 */ /* 0x000fe20000410000 */
[----:B------:R-:W-:Y:S01]  /*1550*/  MOV R233, R234 ;  /* 0x000000ea00e97202 */ /* 0x000fe20000000f00 */
[----:B------:R-:W-:Y:S01]  /*1560*/  FMUL.FTZ R251, R251, UR30 ;  /* 0x0000001efbfb7c20 */ /* 0x000fe20008410000 */
[----:B------:R-:W-:Y:S01]  /*1570*/  HADD2.F32 R196, -RZ, R197.H1_H1 ;  /* 0x300000c5ffc47230 */ /* 0x000fe20000004100 */
[----:B------:R-:W-:Y:S01]  /*1580*/  MOV R234, R222 ;  /* 0x000000de00ea7202 */ /* 0x000fe20000000f00 */
[-C--:B------:R-:W-:Y:S01]  /*1590*/  FFMA.FTZ R98, R219, R223.reuse, R98 ;  /* 0x000000dfdb627223 */ /* 0x080fe20000010062 */
[----:B------:R-:W-:Y:S01]  /*15a0*/  FADD.FTZ R158, R158, R223 ;  /* 0x000000df9e9e7221 */ /* 0x000fe20000010000 */
[----:B------:R-:W-:Y:S01]  /*15b0*/  FMUL.FTZ R218, R218, R223 ;  /* 0x000000dfdada7220 */ /* 0x000fe20000410000 */
[----:B------:R-:W-:Y:S02]  /*15c0*/  HADD2.F32 R197, -RZ, R198.H0_H0 ;  /* 0x200000c6ffc57230 */ /* 0x000fe40000004100 */
[----:B------:R-:W-:Y:S01]  /*15d0*/  FMUL.FTZ R223, R229, UR30 ;  /* 0x0000001ee5df7c20 */ /* 0x000fe20008410000 */
[----:B------:R-:W-:-:S02]  /*15e0*/  HADD2.F32 R222, -RZ, R74.H0_H0 ;  /* 0x2000004affde7230 */ /* 0x000fc40000004100 */
[-C--:B------:R-:W-:Y:S01]  /*15f0*/  FMUL.FTZ R250, R250, R231.reuse ;  /* 0x000000e7fafa7220 */ /* 0x080fe20000410000 */
[----:B------:R-:W-:Y:S01]  /*1600*/  FADD.FTZ R171, R171, R231 ;  /* 0x000000e7abab7221 */ /* 0x000fe20000010000 */
[----:B------:R-:W-:Y:S01]  /*1610*/  FFMA.FTZ R87, R251, R231, R87 ;  /* 0x000000e7fb577223 */ /* 0x000fe20000010057 */
[----:B------:R-:W-:Y:S01]  /*1620*/  MOV R231, R224 ;  /* 0x000000e000e77202 */ /* 0x000fe20000000f00 */
[----:B------:R-:W-:Y:S01]  /*1630*/  HADD2.F32 R224, -RZ, R73.H1_H1 ;  /* 0x30000049ffe07230 */ /* 0x000fe20000004100 */
[----:B------:R-:W-:Y:S01]  /*1640*/  MOV R239, R232 ;  /* 0x000000e800ef7202 */ /* 0x000fe20000000f00 */
[----:B------:R-:W-:Y:S01]  /*1650*/  FADD.FTZ R152, R152, R197 ;  /* 0x000000c598987221 */ /* 0x000fe20000010000 */
[-C--:B------:R-:W-:Y:S01]  /*1660*/  FFMA.FTZ R100, R223, R197.reuse, R100 ;  /* 0x000000c5df647223 */ /* 0x080fe20000010064 */
[----:B------:R-:W-:Y:S01]  /*1670*/  FMUL.FTZ R222, R222, R197 ;  /* 0x000000c5dede7220 */ /* 0x000fe20000410000 */
[----:B------:R-:W-:Y:S01]  /*1680*/  MOV R232, R226 ;  /* 0x000000e200e87202 */ /* 0x000fe20000000f00 */
[----:B------:R-:W-:Y:S01]  /*1690*/  FMUL.FTZ R225, R225, UR30 ;  /* 0x0000001ee1e17c20 */ /* 0x000fe20008410000 */
[----:B------:R-:W-:-:S02]  /*16a0*/  HADD2.F32 R197, -RZ, R199.H0_H0 ;  /* 0x200000c7ffc57230 */ /* 0x000fc40000004100 */
[----:B------:R-:W-:Y:S01]  /*16b0*/  FMUL.FTZ R227, R227, UR30 ;  /* 0x0000001ee3e37c20 */ /* 0x000fe20008410000 */
[----:B------:R-:W-:Y:S02]  /*16c0*/  HADD2.F32 R226, -RZ, R75.H0_H0 ;  /* 0x2000004bffe27230 */ /* 0x000fe40000004100 */
[-C--:B------:R-:W-:Y:S01]  /*16d0*/  FFMA.FTZ R99, R225, R196.reuse, R99 ;  /* 0x000000c4e1637223 */ /* 0x080fe20000010063 */
[----:B------:R-:W-:Y:S01]  /*16e0*/  FADD.FTZ R159, R159, R196 ;  /* 0x000000c49f9f7221 */ /* 0x000fe20000010000 */
[----:B------:R-:W-:Y:S01]  /*16f0*/  FMUL.FTZ R224, R224, R196 ;  /* 0x000000c4e0e07220 */ /* 0x000fe20000410000 */
[----:B------:R-:W-:Y:S01]  /*1700*/  FMUL.FTZ R247, R231, UR30 ;  /* 0x0000001ee7f77c20 */ /* 0x000fe20008410000 */
[----:B------:R-:W-:Y:S01]  /*1710*/  FADD.FTZ R154, R154, R197 ;  /* 0x000000c59a9a7221 */ /* 0x000fe20000010000 */
[-C--:B------:R-:W-:Y:S01]  /*1720*/  FFMA.FTZ R102, R227, R197.reuse, R102 ;  /* 0x000000c5e3667223 */ /* 0x080fe20000010066 */
[----:B------:R-:W-:Y:S01]  /*1730*/  FMUL.FTZ R226, R226, R197 ;  /* 0x000000c5e2e27220 */ /* 0x000fe20000410000 */
[----:B------:R-:W-:-:S02]  /*1740*/  HADD2.F32 R196, -RZ, R199.H1_H1 ;  /* 0x300000c7ffc47230 */ /* 0x000fc40000004100 */
[----:B------:R-:W-:Y:S01]  /*1750*/  FMUL.FTZ R231, R230, UR30 ;  /* 0x0000001ee6e77c20 */ /* 0x000fe20008410000 */
[----:B------:R-:W-:Y:S02]  /*1760*/  HADD2.F32 R246, -RZ, R75.H1_H1 ;  /* 0x3000004bfff67230 */ /* 0x000fe40000004100 */
[----:B------:R-:W-:Y:S02]  /*1770*/  HADD2.F32 R197, -RZ, R200.H0_H0 ;  /* 0x200000c8ffc57230 */ /* 0x000fe40000004100 */
[----:B------:R-:W-:Y:S02]  /*1780*/  HADD2.F32 R230, -RZ, R76.H0_H0 ;  /* 0x2000004cffe67230 */ /* 0x000fe40000004100 */
        /* <DEDUP_REMOVED lines=8> */
[----:B------:R-:W-:Y:S01]  /*1810*/  FMUL.FTZ R229, R228, UR30 ;  /* 0x0000001ee4e57c20 */ /* 0x000fe20008410000 */
[----:B------:R-:W-:-:S02]  /*1820*/  HADD2.F32 R198, -RZ, R198.H1_H1 ;  /* 0x300000c6ffc67230 */ /* 0x000fc40000004100 */
[----:B------:R-:W-:Y:S01]  /*1830*/  FFMA.FTZ R196, R245, R244, R196 ;  /* 0x000000f4f5c47223 */ /* 0x000fe200000100c4 */
[----:B------:R-:W-:Y:S02]  /*1840*/  HADD2.F32 R228, -RZ, R74.H1_H1 ;  /* 0x3000004affe47230 */ /* 0x000fe40000004100 */
        /* <DEDUP_REMOVED lines=10> */
[----:B------:R-:W-:Y:S01]  /*18f0*/  MOV R240, R233 ;  /* 0x000000e900f07202 */ /* 0x000fe20000000f00 */
[----:B------:R-:W-:Y:S02]  /*1900*/  HADD2.F32 R200, -RZ, R200.H1_H1 ;  /* 0x300000c8ffc87230 */ /* 0x000fe40000004100 */
[----:B------:R-:W-:Y:S01]  /*1910*/  FFMA.FTZ R199, R6, R5, R199 ;  /* 0x0000000506c77223 */ /* 0x000fe200000100c7 */
[----:B------:R-:W-:Y:S02]  /*1920*/  HADD2.F32 R233, -RZ, R76.H1_H1 ;  /* 0x3000004cffe97230 */ /* 0x000fe40000004100 */
[----:B------:R-:W-:Y:S01]  /*1930*/  FADD.FTZ R198, R5, R198 ;  /* 0x000000c605c67221 */ /* 0x000fe20000010000 */
[----:B------:R-:W-:Y:S01]  /*1940*/  FMUL.FTZ R234, R234, UR30 ;  /* 0x0000001eeaea7c20 */ /* 0x000fe20008410000 */
[----:B------:R-:W-:Y:S01]  /*1950*/  MOV R252, R235 ;  /* 0x000000eb00fc7202 */ /* 0x000fe20000000f00 */
[----:B------:R-:W-:Y:S01]  /*1960*/  FFMA.FTZ R196, R4, R3, R199 ;  /* 0x0000000304c47223 */ /* 0x000fe200000100c7 */
[----:B------:R-:W-:Y:S01]  /*1970*/  FADD.FTZ R235, R3, R198 ;  /* 0x000000c603eb7221 */ /* 0x000fe20000010000 */
[-C--:B------:R-:W-:Y:S01]  /*1980*/  FFMA.FTZ R105, R234, R200.reuse, R105 ;  /* 0x000000c8ea697223 */ /* 0x080fe20000010069 */
[----:B------:R-:W-:Y:S01]  /*1990*/  FADD.FTZ R149, R149, R200 ;  /* 0x000000c895957221 */ /* 0x000fe20000010000 */
[----:B------:R-:W-:Y:S01]  /*19a0*/  FMUL.FTZ R233, R233, R200 ;  /* 0x000000c8e9e97220 */ /* 0x000fe20000410000 */
[----:B------:R-:W-:-:S02]  /*19b0*/  HADD2.F32 R197, -RZ, R201.H0_H0 ;  /* 0x200000c9ffc57230 */ /* 0x000fc40000004100 */
[----:B------:R-:W-:Y:S01]  /*19c0*/  FMUL.FTZ R232, R232, UR30 ;  /* 0x0000001ee8e87c20 */ /* 0x000fe20008410000 */
[----:B------:R-:W-:Y:S02]  /*19d0*/  HADD2.F32 R200, -RZ, R77.H0_H0 ;  /* 0x2000004dffc87230 */ /* 0x000fe40000004100 */
        /* <DEDUP_REMOVED lines=29> */
[----:B------:R-:W-:Y:S02]  /*1bb0*/  MOV R238, R239 ;  /* 0x000000ef00ee7202 */ /* 0x000fe40000000f00 */
[----:B------:R-:W-:Y:S01]  /*1bc0*/  MOV R239, R236 ;  /* 0x000000ec00ef7202 */ /* 0x000fe20000000f00 */
[----:B------:R-:W-:Y:S01]  /*1bd0*/  FFMA.FTZ R196, R223, R222, R196 ;  /* 0x000000dedfc47223 */ /* 0x000fe200000100c4 */
[----:B------:R-:W-:Y:S02]  /*1be0*/  HADD2.F32 R236, -RZ, R201.H1_H1 ;  /* 0x300000c9ffec7230 */ /* 0x000fe40000004100 */
[----:B------:R-:W-:Y:S01]  /*1bf0*/  FADD.FTZ R197, R222, R197 ;  /* 0x000000c5dec57221 */ /* 0x000fe20000010000 */
[----:B------:R-:W-:Y:S01]  /*1c00*/  FMUL.FTZ R237, R237, UR30 ;  /* 0x0000001eeded7c20 */ /* 0x000fe20008410000 */
[----:B------:R-:W-:-:S02]  /*1c10*/  HADD2.F32 R201, -RZ, R77.H1_H1 ;  /* 0x3000004dffc97230 */ /* 0x000fc40000004100 */
[----:B------:R-:W-:Y:S01]  /*1c20*/  FFMA.FTZ R196, R229, R228, R196 ;  /* 0x000000e4e5c47223 */ /* 0x000fe200000100c4 */
[----:B------:R-:W-:Y:S01]  /*1c30*/  FADD.FTZ R197, R228, R197 ;  /* 0x000000c5e4c57221 */ /* 0x000fe20000010000 */
[-C--:B------:R-:W-:Y:S01]  /*1c40*/  FFMA.FTZ R107, R237, R236.reuse, R107 ;  /* 0x000000eced6b7223 */ /* 0x080fe2000001006b */
[----:B------:R-:W-:Y:S01]  /*1c50*/  FADD.FTZ R151, R151, R236 ;  /* 0x000000ec97977221 */ /* 0x000fe20000010000 */
[----:B------:R-:W-:Y:S01]  /*1c60*/  FMUL.FTZ R236, R201, R236 ;  /* 0x000000ecc9ec7220 */ /* 0x000fe20000410000 */
[----:B------:R-:W-:Y:S01]  /*1c70*/  FMUL.FTZ R235, R252, UR30 ;  /* 0x0000001efceb7c20 */ /* 0x000fe20008410000 */
[----:B------:R-:W-:Y:S01]  /*1c80*/  MOV R252, R238 ;  /* 0x000000ee00fc7202 */ /* 0x000fe20000000f00 */
[----:B------:R-:W-:Y:S02]  /*1c90*/  HADD2.F32 R201, -RZ, R202.H0_H0 ;  /* 0x200000caffc97230 */ /* 0x000fe40000004100 */
[----:B------:R-:W-:Y:S01]  /*1ca0*/  FFMA.FTZ R196, R227, R226, R196 ;  /* 0x000000e2e3c47223 */ /* 0x000fe200000100c4 */
[----:B------:R-:W-:-:S02]  /*1cb0*/  HADD2.F32 R238, -RZ, R78.H0_H0 ;  /* 0x2000004effee7230 */ /* 0x000fc40000004100 */
[----:B------:R-:W-:Y:S01]  /*1cc0*/  FADD.FTZ R197, R226, R197 ;  /* 0x000000c5e2c57221 */ /* 0x000fe20000010000 */
[----:B------:R-:W-:Y:S01]  /*1cd0*/  FFMA.FTZ R196, R247, R246, R196 ;  /* 0x000000f6f7c47223 */ /* 0x000fe200000100c4 */
[-C--:B------:R-:W-:Y:S01]  /*1ce0*/  FFMA.FTZ R108, R235, R201.reuse, R108 ;  /* 0x000000c9eb6c7223 */ /* 0x080fe2000001006c */
[----:B------:R-:W-:Y:S01]  /*1cf0*/  FADD.FTZ R144, R144, R201 ;  /* 0x000000c990907221 */ /* 0x000fe20000010000 */
[----:B------:R-:W-:Y:S01]  /*1d00*/  FADD.FTZ R197, R246, R197 ;  /* 0x000000c5f6c57221 */ /* 0x000fe20000010000 */
[----:B------:R-:W-:Y:S01]  /*1d10*/  FMUL.FTZ R201, R238, R201 ;  /* 0x000000c9eec97220 */ /* 0x000fe20000410000 */
[----:B------:R-:W-:Y:S02]  /*1d20*/  HADD2.F32 R238, -RZ, R202.H1_H1 ;  /* 0x300000caffee7230 */ /* 0x000fe40000004100 */
[----:B------:R-:W-:Y:S01]  /*1d30*/  FMUL.FTZ R202, R240, UR30 ;  /* 0x0000001ef0ca7c20 */ /* 0x000fe20008410000 */
[----:B------:R-:W-:Y:S02]  /*1d40*/  HADD2.F32 R199, -RZ, R78.H1_H1 ;  /* 0x3000004effc77230 */ /* 0x000fe40000004100 */
[----:B------:R-:W-:Y:S01]  /*1d50*/  FFMA.FTZ R196, R231, R230, R196 ;  /* 0x000000e6e7c47223 */ /* 0x000fe200000100c4 */
[----:B------:R-:W-:Y:S01]  /*1d60*/  FADD.FTZ R198, R230, R197 ;  /* 0x000000c5e6c67221 */ /* 0x000fe20000010000 */
[-C--:B------:R-:W-:Y:S01]  /*1d70*/  FFMA.FTZ R109, R202, R238.reuse, R109 ;  /* 0x000000eeca6d7223 */ /* 0x080fe2000001006d */
[----:B------:R-:W-:Y:S01]  /*1d80*/  FADD.FTZ R145, R145, R238 ;  /* 0x000000ee91917221 */ /* 0x000fe20000010000 */
[----:B------:R-:W-:Y:S01]  /*1d90*/  FFMA.FTZ R196, R234, R233, R196 ;  /* 0x000000e9eac47223 */ /* 0x000fe200000100c4 */
[----:B------:R-:W-:Y:S01]  /*1da0*/  FMUL.FTZ R238, R199, R238 ;  /* 0x000000eec7ee7220 */ /* 0x000fe20000410000 */
[----:B------:R-:W-:Y:S01]  /*1db0*/  FADD.FTZ R197, R198, R233 ;  /* 0x000000e9c6c57221 */ /* 0x000fe20000010000 */
        /* <DEDUP_REMOVED lines=9> */
[----:B------:R-:W-:Y:S01]  /*1e50*/  FADD.FTZ R196, R197, R236 ;  /* 0x000000ecc5c47221 */ /* 0x000fe20000010000 */
[----:B------:R-:W-:-:S02]  /*1e60*/  HADD2.F32 R198, -RZ, R203.H1_H1 ;  /* 0x300000cbffc67230 */ /* 0x000fc40000004100 */
        /* <DEDUP_REMOVED lines=13> */
[----:B------:R-:W-:Y:S06]  /*1f40*/  BRA `(.L_x_10795) ;  /* 0x0000000000f47947 */ /* 0x000fec0003800000 */
.L_x_10794:
        /* <DEDUP_REMOVED lines=12> */
.L_x_10796:
        /* <DEDUP_REMOVED lines=15> */
.L_x_10797:
[----:B------:R-:W0:Y:S01]  /*2100*/  S2R R18, SR_TID.X ;  /* 0x0000000000127919 */ /* 0x000e220000002100 */
[----:B------:R-:W-:Y:S01]  /*2110*/  UIMAD UR9, UR8, UR26, URZ ;  /* 0x0000001a080972a4 */ /* 0x000fe2000f8e02ff */
[----:B------:R-:W1:Y:S01]  /*2120*/  LDC.64 R206, c[0x0][0x3b0] ;  /* 0x0000ec00ffce7b82 */ /* 0x000e620000000a00 */
[C---:B------:R-:W-:Y:S02]  /*2130*/  IADD3 R211, PT, PT, R213.reuse, 0x100, RZ ;  /* 0x00000100d5d37810 */ /* 0x040fe40007ffe0ff */
[----:B------:R-:W-:Y:S01]  /*2140*/  USHF.R.S32.HI UR10, URZ, 0x1f, UR9 ;  /* 0x0000001fff0a7899 */ /* 0x000fe20008011409 */
[C---:B------:R-:W-:Y:S02]  /*2150*/  IADD3 R209, PT, PT, R213.reuse, 0x200, RZ ;  /* 0x00000200d5d17810 */ /* 0x040fe40007ffe0ff */
[C---:B------:R-:W-:Y:S01]  /*2160*/  IADD3 R21, PT, PT, R213.reuse, 0x300, RZ ;  /* 0x00000300d5157810 */ /* 0x040fe20007ffe0ff */
        /* <DEDUP_REMOVED lines=27> */
.L_x_10795:
        /* <DEDUP_REMOVED lines=35> */
.L_x_10799:
[----:B------:R-:W-:Y:S05]  /*2550*/  BSYNC.RECONVERGENT B0 ;  /* 0x0000000000007941 */ /* 0x000fea0003800200 */
.L_x_10798:
        /* <DEDUP_REMOVED lines=83> */
.L_x_10804:
[----:B------:R-:W-:Y:S05]  /*2a90*/  BSYNC.RECONVERGENT B0 ;  /* 0x0000000000007941 */ /* 0x000fea0003800200 */
.L_x_10803:
[----:B------:R-:W-:Y:S01]  /*2aa0*/  FADD.FTZ R140, R140, R197 ;  /* 0x000000c58c8c7221 */ /* 0x000fe20000010000 */
[----:B------:R-:W-:Y:S01]  /*2ab0*/  BSSY.RECONVERGENT B0, `(.L_x_10805) ;  /* 0x000000d000007945 */ /* 0x000fe20003800200 */
[----:B------:R-:W-:-:S03]  /*2ac0*/  HFMA2 R197, -RZ, RZ, 0, 0 ;  /* 0x00000000ffc57431 */ /* 0x000fc600000001ff */
[----:B------:R-:W-:Y:S05]  /*2ad0*/  @!P1 BRA `(.L_x_10806) ;  /* 0x0000000000289947 */ /* 0x000fea0003800000 */
[----:B------:R-:W-:Y:S01]  /*2ae0*/  MOV R197, UR31 ;  /* 0x0000001f00c57c02 */ /* 0x000fe20008000f00 */
[----:B------:R-:W-:Y:S01]  /*2af0*/  HADD2.F32 R198, -RZ, R48.H0_H0 ;  /* 0x20000030ffc67230 */ /* 0x000fe20000004100 */
[----:B------:R-:W-:-:S03]  /*2b00*/  ISETP.LT.AND P0, PT, RZ, UR29, PT ;  /* 0x0000001dff007c0c */ /* 0x000fc6000bf01270 */
[----:B-----5:R-:W-:-:S04]  /*2b10*/  FFMA.FTZ R197, R0, R197, UR32 ;  /* 0x0000002000c57e23 */ /* 0x020fc800080100c5 */
[----:B------:R-:W-:-:S04]  /*2b20*/  FADD.FTZ R197, R10, -R197 ;  /* 0x800000c50ac57221 */ /* 0x000fc80000010000 */
[----:B------:R-:W-:-:S05]  /*2b30*/  FMUL.FTZ R197, R197, UR30 ;  /* 0x0000001ec5c57c20 */ /* 0x000fca0008410000 */
[----:B------:R-:W-:-:S05]  /*2b40*/  FSEL R197, R197, RZ, P0 ;  /* 0x000000ffc5c57208 */ /* 0x000fca0000000000 */
[----:B------:R-:W-:-:S04]  /*2b50*/  FMUL.FTZ R197, R197, UR23 ;  /* 0x00000017c5c57c20 */ /* 0x000fc80008410000 */
[----:B------:R-:W-:-:S04]  /*2b60*/  FMUL.FTZ R197, R197, UR22 ;  /* 0x00000016c5c57c20 */ /* 0x000fc80008410000 */
[----:B------:R-:W-:-:S07]  /*2b70*/  FMUL.FTZ R197, R197, R198 ;  /* 0x000000c6c5c57220 */ /* 0x000fce0000410000 */
.L_x_10806:
[----:B------:R-:W-:Y:S05]  /*2b80*/  BSYNC.RECONVERGENT B0 ;  /* 0x0000000000007941 */ /* 0x000fea0003800200 */
.L_x_10805:
[----:B------:R-:W-:-:S04]  /*2b90*/  F2FP.F16.F32.PACK_AB R197, RZ, R197 ;  /* 0x000000c5ffc5723e */ /* 0x000fc800000000ff */
[----:B------:R-:W-:-:S07]  /*2ba0*/  PRMT R180, R197, 0x7610, R180 ;  /* 0x00007610c5b47816 */ /* 0x000fce00000000b4 */
.L_x_10802:
[----:B------:R-:W-:Y:S05]  /*2bb0*/  BRA.U !UP3, `(.L_x_10807) ;  /* 0x000000010b807547 */ /* 0x000fea000b800000 */
[----:B------:R-:W-:Y:S01]  /*2bc0*/  LOP3.LUT P0, RZ, R212, 0xff00, RZ, 0xc0, !PT ;  /* 0x0000ff00d4ff7812 */ /* 0x000fe2000780c0ff */
[----:B------:R-:W-:Y:S01]  /*2bd0*/  BSSY.RECONVERGENT B0, `(.L_x_10808) ;  /* 0x000000d000007945 */ /* 0x000fe20003800200 */
[----:B------:R-:W-:-:S11]  /*2be0*/  MOV R198, RZ ;  /* 0x000000ff00c67202 */ /* 0x000fd60000000f00 */
[----:B------:R-:W-:Y:S05]  /*2bf0*/  @!P0 BRA `(.L_x_10809) ;  /* 0x0000000000288947 */ /* 0x000fea0003800000 */
[----:B------:R-:W-:Y:S02]  /*2c00*/  MOV R198, UR31 ;  /* 0x0000001f00c67c02 */ /* 0x000fe40008000f00 */
[----:B------:R-:W-:-:S03]  /*2c10*/  ISETP.LT.AND P1, PT, RZ, UR29, PT ;  /* 0x0000001dff007c0c */ /* 0x000fc6000bf21270 */
[----:B0-----:R-:W-:Y:S01]  /*2c20*/  FFMA.FTZ R197, R245, R198, UR32 ;  /* 0x00000020f5c57e23 */ /* 0x001fe200080100c6 */
[----:B-----5:R-:W-:-:S03]  /*2c30*/  HADD2.F32 R198, -RZ, R176.H1_H1 ;  /* 0x300000b0ffc67230 */ /* 0x020fc60000004100 */
[----:B------:R-:W-:-:S04]  /*2c40*/  FADD.FTZ R197, R244, -R197 ;  /* 0x800000c5f4c57221 */ /* 0x000fc80000010000 */
[----:B------:R-:W-:-:S05]  /*2c50*/  FMUL.FTZ R197, R197, UR30 ;  /* 0x0000001ec5c57c20 */ /* 0x000fca0008410000 */
[----:B------:R-:W-:-:S05]  /*2c60*/  FSEL R197, R197, RZ, P1 ;  /* 0x000000ffc5c57208 */ /* 0x000fca0000800000 */
[----:B------:R-:W-:-:S04]  /*2c70*/  FMUL.FTZ R197, R197, UR23 ;  /* 0x00000017c5c57c20 */ /* 0x000fc80008410000 */
[----:B------:R-:W-:-:S04]  /*2c80*/  FMUL.FTZ R197, R197, UR22 ;  /* 0x00000016c5c57c20 */ /* 0x000fc80008410000 */
[----:B------:R-:W-:-:S07]  /*2c90*/  FMUL.FTZ R198, R198, R197 ;  /* 0x000000c5c6c67220 */ /* 0x000fce0000410000 */
.L_x_10809:
[----:B------:R-:W-:Y:S05]  /*2ca0*/  BSYNC.RECONVERGENT B0 ;  /* 0x0000000000007941 */ /* 0x000fea0003800200 */
.L_x_10808:
[----:B------:R-:W-:Y:S01]  /*2cb0*/  BSSY.RECONVERGENT B0, `(.L_x_10810) ;  /* 0x000000e000007945 */ /* 0x000fe20003800200 */
[----:B0-----:R-:W-:Y:S02]  /*2cc0*/  HFMA2 R197, -RZ, RZ, 0, 0 ;  /* 0x00000000ffc57431 */ /* 0x001fe400000001ff */
[----:B------:R-:W-:Y:S01]  /*2cd0*/  FADD.FTZ R141, R141, R198 ;  /* 0x000000c68d8d7221 */ /* 0x000fe20000010000 */
[----:B------:R-:W-:Y:S06]  /*2ce0*/  @!P0 BRA `(.L_x_10811) ;  /* 0x0000000000288947 */ /* 0x000fec0003800000 */
        /* <DEDUP_REMOVED lines=10> */
.L_x_10811:
[----:B------:R-:W-:Y:S05]  /*2d90*/  BSYNC.RECONVERGENT B0 ;  /* 0x0000000000007941 */ /* 0x000fea0003800200 */
.L_x_10810:
[----:B------:R-:W-:-:S04]  /*2da0*/  F2FP.F16.F32.PACK_AB R197, RZ, R197 ;  /* 0x000000c5ffc5723e */ /* 0x000fc800000000ff */
[----:B------:R-:W-:-:S07]  /*2db0*/  PRMT R180, R180, 0x5410, R197 ;  /* 0x00005410b4b47816 */ /* 0x000fce00000000c5 */
.L_x_10807:
[----:B------:R-:W-:Y:S05]  /*2dc0*/  BRA.U !UP3, `(.L_x_10812) ;  /* 0x000000010b807547 */ /* 0x000fea000b800000 */
[----:B------:R-:W-:Y:S01]  /*2dd0*/  LOP3.LUT P0, RZ, R212, 0xff0000, RZ, 0xc0, !PT ;  /* 0x00ff0000d4ff7812 */ /* 0x000fe2000780c0ff */
[----:B------:R-:W-:Y:S01]  /*2de0*/  BSSY.RECONVERGENT B0, `(.L_x_10813) ;  /* 0x000000d000007945 */ /* 0x000fe20003800200 */
[----:B0-----:R-:W-:-:S11]  /*2df0*/  MOV R197, RZ ;  /* 0x000000ff00c57202 */ /* 0x001fd60000000f00 */
[----:B------:R-:W-:Y:S05]  /*2e00*/  @!P0 BRA `(.L_x_10814) ;  /* 0x0000000000288947 */ /* 0x000fea0003800000 */
[----:B------:R-:W-:Y:S02]  /*2e10*/  MOV R198, UR31 ;  /* 0x0000001f00c67c02 */ /* 0x000fe40008000f00 */
[----:B------:R-:W-:-:S03]  /*2e20*/  ISETP.LT.AND P1, PT, RZ, UR29, PT ;  /* 0x0000001dff007c0c */ /* 0x000fc6000bf21270 */
[----:B------:R-:W-:Y:S01]  /*2e30*/  FFMA.FTZ R197, R243, R198, UR32 ;  /* 0x00000020f3c57e23 */ /* 0x000fe200080100c6 */
[----:B-----5:R-:W-:-:S03]  /*2e40*/  HADD2.F32 R198, -RZ, R177.H0_H0 ;  /* 0x200000b1ffc67230 */ /* 0x020fc60000004100 */
[----:B------:R-:W-:-:S04]  /*2e50*/  FADD.FTZ R197, R242, -R197 ;  /* 0x800000c5f2c57221 */ /* 0x000fc80000010000 */
[----:B------:R-:W-:-:S05]  /*2e60*/  FMUL.FTZ R197, R197, UR30 ;  /* 0x0000001ec5c57c20 */ /* 0x000fca0008410000 */
[----:B------:R-:W-:-:S05]  /*2e70*/  FSEL R197, R197, RZ, P1 ;  /* 0x000000ffc5c57208 */ /* 0x000fca0000800000 */
[----:B------:R-:W-:-:S04]  /*2e80*/  FMUL.FTZ R197, R197, UR23 ;  /* 0x00000017c5c57c20 */ /* 0x000fc80008410000 */
[----:B------:R-:W-:-:S04]  /*2e90*/  FMUL.FTZ R197, R197, UR22 ;  /* 0x00000016c5c57c20 */ /* 0x000fc80008410000 */
[----:B------:R-:W-:-:S07]  /*2ea0*/  FMUL.FTZ R197, R198, R197 ;  /* 0x000000c5c6c57220 */ /* 0x000fce0000410000 */
.L_x_10814:
[----:B------:R-:W-:Y:S05]  /*2eb0*/  BSYNC.RECONVERGENT B0 ;  /* 0x0000000000007941 */ /* 0x000fea0003800200 */
.L_x_10813:
[----:B------:R-:W-:Y:S01]  /*2ec0*/  FADD.FTZ R142, R142, R197 ;  /* 0x000000c58e8e7221 */ /* 0x000fe20000010000 */
[----:B------:R-:W-:Y:S01]  /*2ed0*/  BSSY.RECONVERGENT B0, `(.L_x_10815) ;  /* 0x000000d000007945 */ /* 0x000fe20003800200 */
[----:B------:R-:W-:-:S03]  /*2ee0*/  HFMA2 R197, -RZ, RZ, 0, 0 ;  /* 0x00000000ffc57431 */ /* 0x000fc600000001ff */
        /* <DEDUP_REMOVED lines=11> */
.L_x_10816:
[----:B------:R-:W-:Y:S05]  /*2fa0*/  BSYNC.RECONVERGENT B0 ;  /* 0x0000000000007941 */ /* 0x000fea0003800200 */
.L_x_10815:
[----:B------:R-:W-:-:S04]  /*2fb0*/  F2FP.F16.F32.PACK_AB R197, RZ, R197 ;  /* 0x000000c5ffc5723e */ /* 0x000fc800000000ff */
[----:B------:R-:W-:-:S07]  /*2fc0*/  PRMT R181, R197, 0x7610, R181 ;  /* 0x00007610c5b57816 */ /* 0x000fce00000000b5 */
.L_x_10812:
        /* <DEDUP_REMOVED lines=8> */
[----:B------:R-:W-:-:S04]  /*3050*/  FADD.FTZ R198, R9, -R198 ;  /* 0x800000c609c67221 */ /* 0x000fc80000010000 */
[----:B------:R-:W-:-:S05]  /*3060*/  FMUL.FTZ R198, R198, UR30 ;  /* 0x0000001ec6c67c20 */ /* 0x000fca0008410000 */
[----:B------:R-:W-:-:S05]  /*3070*/  FSEL R198, R198, RZ, P1 ;  /* 0x000000ffc6c67208 */ /* 0x000fca0000800000 */
[----:B0-----:R-:W-:Y:S01]  /*3080*/  FMUL.FTZ R197, R198, UR23 ;  /* 0x00000017c6c57c20 */ /* 0x001fe20008410000 */
[----:B-----5:R-:W-:-:S03]  /*3090*/  HADD2.F32 R198, -RZ, R177.H1_H1 ;  /* 0x300000b1ffc67230 */ /* 0x020fc60000004100 */
[----:B------:R-:W-:-:S04]  /*30a0*/  FMUL.FTZ R197, R197, UR22 ;  /* 0x00000016c5c57c20 */ /* 0x000fc80008410000 */
[----:B------:R-:W-:-:S07]  /*30b0*/  FMUL.FTZ R198, R198, R197 ;  /* 0x000000c5c6c67220 */ /* 0x000fce0000410000 */
.L_x_10819:
[----:B------:R-:W-:Y:S05]  /*30c0*/  BSYNC.RECONVERGENT B0 ;  /* 0x0000000000007941 */ /* 0x000fea0003800200 */
.L_x_10818:
[----:B------:R-:W-:Y:S01]  /*30d0*/  BSSY.RECONVERGENT B0, `(.L_x_10820) ;  /* 0x000000e000007945 */ /* 0x000fe20003800200 */
[----:B0-----:R-:W-:Y:S02]  /*30e0*/  HFMA2 R197, -RZ, RZ, 0, 0 ;  /* 0x00000000ffc57431 */ /* 0x001fe400000001ff */
[----:B------:R-:W-:Y:S01]  /*30f0*/  FADD.FTZ R143, R143, R198 ;  /* 0x000000c68f8f7221 */ /* 0x000fe20000010000 */
[----:B------:R-:W-:Y:S06]  /*3100*/  @!P0 BRA `(.L_x_10821) ;  /* 0x0000000000288947 */ /* 0x000fec0003800000 */
[----:B------:R-:W-:Y:S02]  /*3110*/  MOV R198, UR31 ;  /* 0x0000001f00c67c02 */ /* 0x000fe40008000f00 */
[----:B------:R-:W-:-:S03]  /*3120*/  ISETP.LT.AND P0, PT, RZ, UR29, PT ;  /* 0x0000001dff007c0c */ /* 0x000fc6000bf01270 */
[----:B------:R-:W-:-:S04]  /*3130*/  FFMA.FTZ R198, R241, R198, UR32 ;  /* 0x00000020f1c67e23 */ /* 0x000fc800080100c6 */
[----:B------:R-:W-:-:S04]  /*3140*/  FADD.FTZ R198, R9, -R198 ;  /* 0x800000c609c67221 */ /* 0x000fc80000010000 */
[----:B------:R-:W-:-:S05]  /*3150*/  FMUL.FTZ R198, R198, UR30 ;  /* 0x0000001ec6c67c20 */ /* 0x000fca0008410000 */
[----:B------:R-:W-:-:S05]  /*3160*/  FSEL R198, R198, RZ, P0 ;  /* 0x000000ffc6c67208 */ /* 0x000fca0000000000 */
[----:B------:R-:W-:Y:S01]  /*3170*/  FMUL.FTZ R197, R198, UR23 ;  /* 0x00000017c6c57c20 */ /* 0x000fe20008410000 */
[----:B------:R-:W-:-:S03]  /*3180*/  HADD2.F32 R198, -RZ, R49.H1_H1 ;  /* 0x30000031ffc67230 */ /* 0x000fc60000004100 */
[----:B------:R-:W-:-:S04]  /*3190*/  FMUL.FTZ R197, R197, UR22 ;  /* 0x00000016c5c57c20 */ /* 0x000fc80008410000 */
[----:B------:R-:W-:-:S07]  /*31a0*/  FMUL.FTZ R197, R197, R198 ;  /* 0x000000c6c5c57220 */ /* 0x000fce0000410000 */
.L_x_10821:
[----:B------:R-:W-:Y:S05]  /*31b0*/  BSYNC.RECONVERGENT B0 ;  /* 0x0000000000007941 */ /* 0x000fea0003800200 */
.L_x_10820:
[----:B------:R-:W-:-:S04]  /*31c0*/  F2FP.F16.F32.PACK_AB R197, RZ, R197 ;  /* 0x000000c5ffc5723e */ /* 0x000fc800000000ff */
[----:B------:R-:W-:-:S07]  /*31d0*/  PRMT R181, R181, 0x5410, R197 ;  /* 0x00005410b5b57816 */ /* 0x000fce00000000c5 */
.L_x_10817:
[----:B------:R-:W-:Y:S05]  /*31e0*/  BRA.U !UP3, `(.L_x_10822) ;  /* 0x000000010b807547 */ /* 0x000fea000b800000 */
[----:B------:R-:W-:Y:S01]  /*31f0*/  LOP3.LUT P0, RZ, R213, 0xff, RZ, 0xc0, !PT ;  /* 0x000000ffd5ff7812 */ /* 0x000fe2000780c0ff */
[----:B------:R-:W-:Y:S01]  /*3200*/  BSSY.RECONVERGENT B0, `(.L_x_10823) ;  /* 0x000000d000007945 */ /* 0x000fe20003800200 */
[----:B0-----:R-:W-:-:S11]  /*3210*/  MOV R197, RZ ;  /* 0x000000ff00c57202 */ /* 0x001fd60000000f00 */
[----:B------:R-:W-:Y:S05]  /*3220*/  @!P0 BRA `(.L_x_10824) ;  /* 0x0000000000288947 */ /* 0x000fea0003800000 */
[----:B------:R-:W-:Y:S02]  /*3230*/  MOV R197, UR31 ;  /* 0x0000001f00c57c02 */ /* 0x000fe40008000f00 */
[----:B------:R-:W-:-:S03]  /*3240*/  ISETP.LT.AND P1, PT, RZ, UR29, PT ;  /* 0x0000001dff007c0c */ /* 0x000fc6000bf21270 */
[----:B------:R-:W-:-:S04]  /*3250*/  FFMA.FTZ R198, R8, R197, UR32 ;  /* 0x0000002008c67e23 */ /* 0x000fc800080100c5 */
[----:B------:R-:W-:-:S04]  /*3260*/  FADD.FTZ R198, R7, -R198 ;  /* 0x800000c607c67221 */ /* 0x000fc80000010000 */
[----:B------:R-:W-:-:S05]  /*3270*/  FMUL.FTZ R198, R198, UR30 ;  /* 0x0000001ec6c67c20 */ /* 0x000fca0008410000 */
[----:B------:R-:W-:-:S05]  /*3280*/  FSEL R198, R198, RZ, P1 ;  /* 0x000000ffc6c67208 */ /* 0x000fca0000800000 */
[----:B------:R-:W-:Y:S01]  /*3290*/  FMUL.FTZ R197, R198, UR23 ;  /* 0x00000017c6c57c20 */ /* 0x000fe20008410000 */
[----:B-----5:R-:W-:-:S03]  /*32a0*/  HADD2.F32 R198, -RZ, R178.H0_H0 ;  /* 0x200000b2ffc67230 */ /* 0x020fc60000004100 */
[----:B------:R-:W-:-:S04]  /*32b0*/  FMUL.FTZ R197, R197, UR22 ;  /* 0x00000016c5c57c20 */ /* 0x000fc80008410000 */
[----:B------:R-:W-:-:S07]  /*32c0*/  FMUL.FTZ R197, R198, R197 ;  /* 0x000000c5c6c57220 */ /* 0x000fce0000410000 */
.L_x_10824:
[----:B------:R-:W-:Y:S05]  /*32d0*/  BSYNC.RECONVERGENT B0 ;  /* 0x0000000000007941 */ /* 0x000fea0003800200 */
.L_x_10823:
[----:B------:R-:W-:Y:S01]  /*32e0*/  FADD.FTZ R136, R136, R197 ;  /* 0x000000c588887221 */ /* 0x000fe20000010000 */
[----:B------:R-:W-:Y:S01]  /*32f0*/  BSSY.RECONVERGENT B0, `(.L_x_10825) ;  /* 0x000000d000007945 */ /* 0x000fe20003800200 */
[----:B------:R-:W-:-:S03]  /*3300*/  HFMA2 R197, -RZ, RZ, 0, 0 ;  /* 0x00000000ffc57431 */ /* 0x000fc600000001ff */
        /* <DEDUP_REMOVED lines=8> */
[----:B------:R-:W-:-:S03]  /*3390*/  HADD2.F32 R198, -RZ, R50.H0_H0 ;  /* 0x20000032ffc67230 */ /* 0x000fc60000004100 */
[----:B------:R-:W-:-:S04]  /*33a0*/  FMUL.FTZ R197, R197, UR22 ;  /* 0x00000016c5c57c20 */ /* 0x000fc80008410000 */
[----:B------:R-:W-:-:S07]  /*33b0*/  FMUL.FTZ R197, R197, R198 ;  /* 0x000000c6c5c57220 */ /* 0x000fce0000410000 */
.L_x_10826:
[----:B------:R-:W-:Y:S05]  /*33c0*/  BSYNC.RECONVERGENT B0 ;  /* 0x0000000000007941 */ /* 0x000fea0003800200 */
.L_x_10825:
[----:B------:R-:W-:-:S04]  /*33d0*/  F2FP.F16.F32.PACK_AB R197, RZ, R197 ;  /* 0x000000c5ffc5723e */ /* 0x000fc800000000ff */
[----:B------:R-:W-:-:S07]  /*33e0*/  PRMT R182, R197, 0x7610, R182 ;  /* 0x00007610c5b67816 */ /* 0x000fce00000000b6 */
.L_x_10822:
[----:B------:R-:W-:Y:S05]  /*33f0*/  BRA.U !UP3, `(.L_x_10827) ;  /* 0x000000010b807547 */ /* 0x000fea000b800000 */
[----:B------:R-:W-:Y:S01]  /*3400*/  LOP3.LUT P0, RZ, R213, 0xff00, RZ, 0xc0, !PT ;  /* 0x0000ff00d5ff7812 */ /* 0x000fe2000780c0ff */
[----:B------:R-:W-:Y:S01]  /*3410*/  BSSY.RECONVERGENT B0, `(.L_x_10828) ;  /* 0x000000d000007945 */ /* 0x000fe20003800200 */
[----:B------:R-:W-:-:S11]  /*3420*/  MOV R198, RZ ;  /* 0x000000ff00c67202 */ /* 0x000fd60000000f00 */
[----:B------:R-:W-:Y:S05]  /*3430*/  @!P0 BRA `(.L_x_10829) ;  /* 0x0000000000288947 */ /* 0x000fea0003800000 */
[----:B0-----:R-:W-:Y:S02]  /*3440*/  MOV R197, UR31 ;  /* 0x0000001f00c57c02 */ /* 0x001fe40008000f00 */
[----:B------:R-:W-:-:S03]  /*3450*/  ISETP.LT.AND P1, PT, RZ, UR29, PT ;  /* 0x0000001dff007c0c */ /* 0x000fc6000bf21270 */
[----:B------:R-:W-:-:S04]  /*3460*/  FFMA.FTZ R198, R6, R197, UR32 ;  /* 0x0000002006c67e23 */ /* 0x000fc800080100c5 */
[----:B------:R-:W-:-:S04]  /*3470*/  FADD.FTZ R198, R5, -R198 ;  /* 0x800000c605c67221 */ /* 0x000fc80000010000 */
[----:B------:R-:W-:-:S05]  /*3480*/  FMUL.FTZ R198, R198, UR30 ;  /* 0x0000001ec6c67c20 */ /* 0x000fca0008410000 */
[----:B------:R-:W-:-:S05]  /*3490*/  FSEL R198, R198, RZ, P1 ;  /* 0x000000ffc6c67208 */ /* 0x000fca0000800000 */
[----:B------:R-:W-:Y:S01]  /*34a0*/  FMUL.FTZ R197, R198, UR23 ;  /* 0x00000017c6c57c20 */ /* 0x000fe20008410000 */
[----:B-----5:R-:W-:-:S03]  /*34b0*/  HADD2.F32 R198, -RZ, R178.H1_H1 ;  /* 0x300000b2ffc67230 */ /* 0x020fc60000004100 */
[----:B------:R-:W-:-:S04]  /*34c0*/  FMUL.FTZ R197, R197, UR22 ;  /* 0x00000016c5c57c20 */ /* 0x000fc80008410000 */
[----:B------:R-:W-:-:S07]  /*34d0*/  FMUL.FTZ R198, R198, R197 ;  /* 0x000000c5c6c67220 */ /* 0x000fce0000410000 */
.L_x_10829:
[----:B------:R-:W-:Y:S05]  /*34e0*/  BSYNC.RECONVERGENT B0 ;  /* 0x0000000000007941 */ /* 0x000fea0003800200 */
.L_x_10828:
        /* <DEDUP_REMOVED lines=14> */
.L_x_10831:
[----:B------:R-:W-:Y:S05]  /*35d0*/  BSYNC.RECONVERGENT B0 ;  /* 0x0000000000007941 */ /* 0x000fea0003800200 */
.L_x_10830:
[----:B------:R-:W-:-:S04]  /*35e0*/  F2FP.F16.F32.PACK_AB R197, RZ, R197 ;  /* 0x000000c5ffc5723e */ /* 0x000fc800000000ff */
[----:B------:R-:W-:-:S07]  /*35f0*/  PRMT R182, R182, 0x5410, R197 ;  /* 0x00005410b6b67816 */ /* 0x000fce00000000c5 */
.L_x_10827:
        /* <DEDUP_REMOVED lines=15> */
.L_x_10834:
[----:B------:R-:W-:Y:S05]  /*36f0*/  BSYNC.RECONVERGENT B0 ;  /* 0x0000000000007941 */ /* 0x000fea0003800200 */
.L_x_10833:
        /* <DEDUP_REMOVED lines=14> */
.L_x_10836:
[----:B------:R-:W-:Y:S05]  /*37e0*/  BSYNC.RECONVERGENT B0 ;  /* 0x0000000000007941 */ /* 0x000fea0003800200 */
.L_x_10835:
[----:B------:R-:W-:-:S04]  /*37f0*/  F2FP.F16.F32.PACK_AB R197, RZ, R197 ;  /* 0x000000c5ffc5723e */ /* 0x000fc800000000ff */
[----:B------:R-:W-:-:S07]  /*3800*/  PRMT R183, R197, 0x7610, R183 ;  /* 0x00007610c5b77816 */ /* 0x000fce00000000b7 */
.L_x_10832:
[----:B------:R-:W-:Y:S05]  /*3810*/  BRA.U !UP3, `(.L_x_10837) ;  /* 0x000000290b6c7547 */ /* 0x000fea000b800000 */
[----:B------:R-:W-:Y:S01]  /*3820*/  ISETP.GE.U32.AND P0, PT, R212, RZ, PT ;  /* 0x000000ffd400720c */ /* 0x000fe20003f06070 */
[----:B------:R-:W-:Y:S01]  /*3830*/  BSSY.RECONVERGENT B0, `(.L_x_10838) ;  /* 0x000000e000007945 */ /* 0x000fe20003800200 */
[----:B------:R-:W-:Y:S02]  /*3840*/  MOV R198, RZ ;  /* 0x000000ff00c67202 */ /* 0x000fe40000000f00 */
[----:B------:R-:W-:-:S13]  /*3850*/  ISETP.GE.U32.AND.EX P0, PT, R213, 0x1000000, PT, P0 ;  /* 0x01000000d500780c */ /* 0x000fda0003f06100 */
        /* <DEDUP_REMOVED lines=11> */
.L_x_10839:
[----:B------:R-:W-:Y:S05]  /*3910*/  BSYNC.RECONVERGENT B0 ;  /* 0x0000000000007941 */ /* 0x000fea0003800200 */
.L_x_10838:
        /* <DEDUP_REMOVED lines=14> */
.L_x_10841:
[----:B------:R-:W-:Y:S05]  /*3a00*/  BSYNC.RECONVERGENT B0 ;  /* 0x0000000000007941 */ /* 0x000fea0003800200 */
.L_x_10840:
[----:B------:R-:W-:-:S04]  /*3a10*/  F2FP.F16.F32.PACK_AB R197, RZ, R197 ;  /* 0x000000c5ffc5723e */ /* 0x000fc800000000ff */
[----:B------:R-:W-:Y:S01]  /*3a20*/  PRMT R183, R183, 0x5410, R197 ;  /* 0x00005410b7b77816 */ /* 0x000fe200000000c5 */
[----:B------:R-:W-:Y:S06]  /*3a30*/  BRA `(.L_x_10837) ;  /* 0x0000002400e47947 */ /* 0x000fec0003800000 */
.L_x_10801:
[----:B------:R-:W-:Y:S05]  /*3a40*/  BRA.U !UP3, `(.L_x_10842) ;  /* 0x000000010b807547 */ /* 0x000fea000b800000 */
[----:B------:R-:W-:Y:S01]  /*3a50*/  LOP3.LUT P0, RZ, R212, 0xff, RZ, 0xc0, !PT ;  /* 0x000000ffd4ff7812 */ /* 0x000fe2000780c0ff */
[----:B------:R-:W-:Y:S01]  /*3a60*/  BSSY.RECONVERGENT B0, `(.L_x_10843) ;  /* 0x000000d000007945 */ /* 0x000fe20003800200 */
[----:B------:R-:W-:-:S11]  /*3a70*/  MOV R185, RZ ;  /* 0x000000ff00b97202 */ /* 0x000fd60000000f00 */
[----:B------:R-:W-:Y:S05]  /*3a80*/  @!P0 BRA `(.L_x_10844) ;  /* 0x0000000000288947 */ /* 0x000fea0003800000 */
[----:B------:R-:W-:Y:S02]  /*3a90*/  MOV R185, UR31 ;  /* 0x0000001f00b97c02 */ /* 0x000fe40008000f00 */
[----:B------:R-:W-:-:S03]  /*3aa0*/  ISETP.LT.AND P1, PT, RZ, UR29, PT ;  /* 0x0000001dff007c0c */ /* 0x000fc6000bf21270 */
[----:B-----5:R-:W-:-:S04]  /*3ab0*/  FFMA.FTZ R185, R0, R185, UR32 ;  /* 0x0000002000b97e23 */ /* 0x020fc800080100b9 */
[----:B------:R-:W-:-:S04]  /*3ac0*/  FADD.FTZ R185, R10, -R185 ;  /* 0x800000b90ab97221 */ /* 0x000fc80000010000 */
[----:B------:R-:W-:-:S05]  /*3ad0*/  FMUL.FTZ R185, R185, UR30 ;  /* 0x0000001eb9b97c20 */ /* 0x000fca0008410000 */
[----:B------:R-:W-:-:S05]  /*3ae0*/  FSEL R185, R185, RZ, P1 ;  /* 0x000000ffb9b97208 */ /* 0x000fca0000800000 */
[----:B------:R-:W-:-:S04]  /*3af0*/  FMUL.FTZ R185, R185, UR23 ;  /* 0x00000017b9b97c20 */ /* 0x000fc80008410000 */
[----:B------:R-:W-:Y:S01]  /*3b00*/  FMUL.FTZ R184, R185, UR22 ;  /* 0x00000016b9b87c20 */ /* 0x000fe20008410000 */
[----:B------:R-:W-:-:S05]  /*3b10*/  HADD2.F32 R185, -RZ, R176.H0_H0 ;  /* 0x200000b0ffb97230 */ /* 0x000fca0000004100 */
[----:B------:R-:W-:-:S07]  /*3b20*/  FMUL.FTZ R185, R185, R184 ;  /* 0x000000b8b9b97220 */ /* 0x000fce0000410000 */
.L_x_10844:
[----:B------:R-:W-:Y:S05]  /*3b30*/  BSYNC.RECONVERGENT B0 ;  /* 0x0000000000007941 */ /* 0x000fea0003800200 */
.L_x_10843:
[----:B------:R-:W-:Y:S01]  /*3b40*/  BSSY.RECONVERGENT B0, `(.L_x_10845) ;  /* 0x000000e000007945 */ /* 0x000fe20003800200 */
[----:B------:R-:W-:Y:S02]  /*3b50*/  HFMA2 R184, -RZ, RZ, 0, 0 ;  /* 0x00000000ffb87431 */ /* 0x000fe400000001ff */
[----:B------:R-:W-:Y:S01]  /*3b60*/  FADD.FTZ R140, R140, R185 ;  /* 0x000000b98c8c7221 */ /* 0x000fe20000010000 */
[----:B------:R-:W-:Y:S06]  /*3b70*/  @!P0 BRA `(.L_x_10846) ;  /* 0x0000000000288947 */ /* 0x000fec0003800000 */
        /* <DEDUP_REMOVED lines=10> */
.L_x_10846:
[----:B------:R-:W-:Y:S05]  /*3c20*/  BSYNC.RECONVERGENT B0 ;  /* 0x0000000000007941 */ /* 0x000fea0003800200 */
.L_x_10845:
[----:B------:R-:W-:-:S04]  /*3c30*/  F2FP.F16.F32.PACK_AB R184, RZ, R184 ;  /* 0x000000b8ffb8723e */ /* 0x000fc800000000ff */
[----:B------:R-:W-:-:S07]  /*3c40*/  PRMT R180, R184, 0x7610, R180 ;  /* 0x00007610b8b47816 */ /* 0x000fce00000000b4 */
.L_x_10842:
[----:B------:R-:W-:Y:S05]  /*3c50*/  BRA.U !UP3, `(.L_x_10847) ;  /* 0x000000010b807547 */ /* 0x000fea000b800000 */
[----:B------:R-:W-:Y:S01]  /*3c60*/  LOP3.LUT P0, RZ, R212, 0xff00, RZ, 0xc0, !PT ;  /* 0x0000ff00d4ff7812 */ /* 0x000fe2000780c0ff */
[----:B------:R-:W-:Y:S01]  /*3c70*/  BSSY.RECONVERGENT B0, `(.L_x_10848) ;  /* 0x000000d000007945 */ /* 0x000fe20003800200 */
[----:B------:R-:W-:-:S11]  /*3c80*/  MOV R184, RZ ;  /* 0x000000ff00b87202 */ /* 0x000fd60000000f00 */
[----:B------:R-:W-:Y:S05]  /*3c90*/  @!P0 BRA `(.L_x_10849) ;  /* 0x0000000000288947 */ /* 0x000fea0003800000 */
[----:B------:R-:W-:Y:S02]  /*3ca0*/  MOV R184, UR31 ;  /* 0x0000001f00b87c02 */ /* 0x000fe40008000f00 */
[----:B------:R-:W-:-:S03]  /*3cb0*/  ISETP.LT.AND P1, PT, RZ, UR29, PT ;  /* 0x0000001dff007c0c */ /* 0x000fc6000bf21270 */
[----:B------:R-:W-:Y:S01]  /*3cc0*/  FFMA.FTZ R185, R245, R184, UR32 ;  /* 0x00000020f5b97e23 */ /* 0x000fe200080100b8 */
[----:B-----5:R-:W-:-:S03]  /*3cd0*/  HADD2.F32 R184, -RZ, R176.H1_H1 ;  /* 0x300000b0ffb87230 */ /* 0x020fc60000004100 */
[----:B------:R-:W-:-:S04]  /*3ce0*/  FADD.FTZ R185, R244, -R185 ;  /* 0x800000b9f4b97221 */ /* 0x000fc80000010000 */
[----:B------:R-:W-:-:S05]  /*3cf0*/  FMUL.FTZ R185, R185, UR30 ;  /* 0x0000001eb9b97c20 */ /* 0x000fca0008410000 */
[----:B------:R-:W-:-:S05]  /*3d00*/  FSEL R185, R185, RZ, P1 ;  /* 0x000000ffb9b97208 */ /* 0x000fca0000800000 */
[----:B------:R-:W-:-:S04]  /*3d10*/  FMUL.FTZ R185, R185, UR23 ;  /* 0x00000017b9b97c20 */ /* 0x000fc80008410000 */
[----:B------:R-:W-:-:S04]  /*3d20*/  FMUL.FTZ R185, R185, UR22 ;  /* 0x00000016b9b97c20 */ /* 0x000fc80008410000 */
[----:B------:R-:W-:-:S07]  /*3d30*/  FMUL.FTZ R184, R184, R185 ;  /* 0x000000b9b8b87220 */ /* 0x000fce0000410000 */
.L_x_10849:
[----:B------:R-:W-:Y:S05]  /*3d40*/  BSYNC.RECONVERGENT B0 ;  /* 0x0000000000007941 */ /* 0x000fea0003800200 */
.L_x_10848:
[----:B------:R-:W-:Y:S01]  /*3d50*/  FADD.FTZ R141, R141, R184 ;  /* 0x000000b88d8d7221 */ /* 0x000fe20000010000 */
[----:B------:R-:W-:Y:S01]  /*3d60*/  BSSY.RECONVERGENT B0, `(.L_x_10850) ;  /* 0x000000d000007945 */ /* 0x000fe20003800200 */
[----:B------:R-:W-:-:S03]  /*3d70*/  HFMA2 R184, -RZ, RZ, 0, 0 ;  /* 0x00000000ffb87431 */ /* 0x000fc600000001ff */
        /* <DEDUP_REMOVED lines=11> */
.L_x_10851:
[----:B------:R-:W-:Y:S05]  /*3e30*/  BSYNC.RECONVERGENT B0 ;  /* 0x0000000000007941 */ /* 0x000fea0003800200 */
.L_x_10850:
[----:B------:R-:W-:-:S04]  /*3e40*/  F2FP.F16.F32.PACK_AB R184, RZ, R184 ;  /* 0x000000b8ffb8723e */ /* 0x000fc800000000ff */
[----:B------:R-:W-:-:S07]  /*3e50*/  PRMT R180, R180, 0x5410, R184 ;  /* 0x00005410b4b47816 */ /* 0x000fce00000000b8 */
.L_x_10847:
        /* <DEDUP_REMOVED lines=13> */
[----:B-----5:R-:W-:-:S05]  /*3f30*/  HADD2.F32 R185, -RZ, R177.H0_H0 ;  /* 0x200000b1ffb97230 */ /* 0x020fca0000004100 */
[----:B------:R-:W-:-:S07]  /*3f40*/  FMUL.FTZ R185, R185, R184 ;  /* 0x000000b8b9b97220 */ /* 0x000fce0000410000 */
.L_x_10854:
[----:B------:R-:W-:Y:S05]  /*3f50*/  BSYNC.RECONVERGENT B0 ;  /* 0x0000000000007941 */ /* 0x000fea0003800200 */
.L_x_10853:
[----:B------:R-:W-:Y:S01]  /*3f60*/  BSSY.RECONVERGENT B0, `(.L_x_10855) ;  /* 0x000000e000007945 */ /* 0x000fe20003800200 */
[----:B------:R-:W-:Y:S02]  /*3f70*/  HFMA2 R184, -RZ, RZ, 0, 0 ;  /* 0x00000000ffb87431 */ /* 0x000fe400000001ff */
[----:B------:R-:W-:Y:S01]  /*3f80*/  FADD.FTZ R142, R142, R185 ;  /* 0x000000b98e8e7221 */ /* 0x000fe20000010000 */
[----:B------:R-:W-:Y:S06]  /*3f90*/  @!P0 BRA `(.L_x_10856) ;  /* 0x0000000000288947 */ /* 0x000fec0003800000 */
        /* <DEDUP_REMOVED lines=10> */
.L_x_10856:
[----:B------:R-:W-:Y:S05]  /*4040*/  BSYNC.RECONVERGENT B0 ;  /* 0x0000000000007941 */ /* 0x000fea0003800200 */
.L_x_10855:
[----:B------:R-:W-:-:S04]  /*4050*/  F2FP.F16.F32.PACK_AB R184, RZ, R184 ;  /* 0x000000b8ffb8723e */ /* 0x000fc800000000ff */
[----:B------:R-:W-:-:S07]  /*4060*/  PRMT R181, R184, 0x7610, R181 ;  /* 0x00007610b8b57816 */ /* 0x000fce00000000b5 */
.L_x_10852:
        /* <DEDUP_REMOVED lines=13> */
[----:B-----5:R-:W-:-:S05]  /*4140*/  HADD2.F32 R184, -RZ, R177.H1_H1 ;  /* 0x300000b1ffb87230 */ /* 0x020fca0000004100 */
[----:B------:R-:W-:-:S07]  /*4150*/  FMUL.FTZ R184, R184, R185 ;  /* 0x000000b9b8b87220 */ /* 0x000fce0000410000 */
.L_x_10859:
[----:B------:R-:W-:Y:S05]  /*4160*/  BSYNC.RECONVERGENT B0 ;  /* 0x0000000000007941 */ /* 0x000fea0003800200 */
.L_x_10858:
        /* <DEDUP_REMOVED lines=14> */
.L_x_10861:
[----:B------:R-:W-:Y:S05]  /*4250*/  BSYNC.RECONVERGENT B0 ;  /* 0x0000000000007941 */ /* 0x000fea0003800200 */
.L_x_10860:
[----:B------:R-:W-:-:S04]  /*4260*/  F2FP.F16.F32.PACK_AB R184, RZ, R184 ;  /* 0x000000b8ffb8723e */ /* 0x000fc800000000ff */
[----:B------:R-:W-:-:S07]  /*4270*/  PRMT R181, R181, 0x5410, R184 ;  /* 0x00005410b5b57816 */ /* 0x000fce00000000b8 */
.L_x_10857:
        /* <DEDUP_REMOVED lines=15> */
.L_x_10864:
[----:B------:R-:W-:Y:S05]  /*4370*/  BSYNC.RECONVERGENT B0 ;  /* 0x0000000000007941 */ /* 0x000fea0003800200 */
.L_x_10863:
[----:B------:R-:W-:Y:S01]  /*4380*/  BSSY.RECONVERGENT B0, `(.L_x_10865) ;  /* 0x000000e000007945 */ /* 0x000fe20003800200 */
[----:B------:R-:W-:Y:S02]  /*4390*/  HFMA2 R184, -RZ, RZ, 0, 0 ;  /* 0x00000000ffb87431 */ /* 0x000fe400000001ff */
        /* <DEDUP_REMOVED lines=12> */
.L_x_10866:
[----:B------:R-:W-:Y:S05]  /*4460*/  BSYNC.RECONVERGENT B0 ;  /* 0x0000000000007941 */ /* 0x000fea0003800200 */
.L_x_10865:
[----:B------:R-:W-:-:S04]  /*4470*/  F2FP.F16.F32.PACK_AB R184, RZ, R184 ;  /* 0x000000b8ffb8723e */ /* 0x000fc800000000ff */
[----:B------:R-:W-:-:S07]  /*4480*/  PRMT R182, R184, 0x7610, R182 ;  /* 0x00007610b8b67816 */ /* 0x000fce00000000b6 */
.L_x_10862:
        /* <DEDUP_REMOVED lines=15> */
.L_x_10869:
[----:B------:R-:W-:Y:S05]  /*4580*/  BSYNC.RECONVERGENT B0 ;  /* 0x0000000000007941 */ /* 0x000fea0003800200 */
.L_x_10868:
        /* <DEDUP_REMOVED lines=14> */
.L_x_10871:
[----:B------:R-:W-:Y:S05]  /*4670*/  BSYNC.RECONVERGENT B0 ;  /* 0x0000000000007941 */ /* 0x000fea0003800200 */
.L_x_10870:
[----:B------:R-:W-:-:S04]  /*4680*/  F2FP.F16.F32.PACK_AB R184, RZ, R184 ;  /* 0x000000b8ffb8723e */ /* 0x000fc800000000ff */
[----:B------:R-:W-:-:S07]  /*4690*/  PRMT R182, R182, 0x5410, R184 ;  /* 0x00005410b6b67816 */ /* 0x000fce00000000b8 */
.L_x_10867:
        /* <DEDUP_REMOVED lines=15> */
.L_x_10874:
[----:B------:R-:W-:Y:S05]  /*4790*/  BSYNC.RECONVERGENT B0 ;  /* 0x0000000000007941 */ /* 0x000fea0003800200 */
.L_x_10873:
        /* <DEDUP_REMOVED lines=14> */
.L_x_10876:
[----:B------:R-:W-:Y:S05]  /*4880*/  BSYNC.RECONVERGENT B0 ;  /* 0x0000000000007941 */ /* 0x000fea0003800200 */
.L_x_10875:
[----:B------:R-:W-:-:S04]  /*4890*/  F2FP.F16.F32.PACK_AB R184, RZ, R184 ;  /* 0x000000b8ffb8723e */ /* 0x000fc800000000ff */
[----:B------:R-:W-:-:S07]  /*48a0*/  PRMT R183, R184, 0x7610, R183 ;  /* 0x00007610b8b77816 */ /* 0x000fce00000000b7 */
.L_x_10872:
[----:B------:R-:W-:Y:S02]  /*48b0*/  MOV R185, UR31 ;  /* 0x0000001f00b97c02 */ /* 0x000fe40008000f00 */
[----:B0-----:R-:W-:Y:S02]  /*48c0*/  MOV R197, UR31 ;  /* 0x0000001f00c57c02 */ /* 0x001fe40008000f00 */
        /* <DEDUP_REMOVED lines=55> */
[----:B------:R-:W-:Y:S01]  /*4c40*/  @P0 FMUL.FTZ R184, R185, R212 ;  /* 0x000000d4b9b80220 */ /* 0x000fe20000410000 */
[----:B------:R-:W-:-:S04]  /*4c50*/  MOV R185, R198 ;  /* 0x000000c600b97202 */ /* 0x000fc80000000f00 */
[----:B------:R-:W-:-:S04]  /*4c60*/  F2FP.F16.F32.PACK_AB R184, RZ, R184 ;  /* 0x000000b8ffb8723e */ /* 0x000fc800000000ff */
[----:B------:R-:W-:Y:S02]  /*4c70*/  PRMT R183, R183, 0x5410, R184 ;  /* 0x00005410b7b77816 */ /* 0x000fe400000000b8 */
[----:B------:R-:W-:Y:S01]  /*4c80*/  MOV R184, R197 ;  /* 0x000000c500b87202 */ /* 0x000fe20000000f00 */
[----:B------:R-:W-:Y:S06]  /*4c90*/  BRA `(.L_x_10837) ;  /* 0x00000014004c7947 */ /* 0x000fec0003800000 */
.L_x_10800:
        /* <DEDUP_REMOVED lines=13> */
[----:B------:R-:W-:-:S03]  /*4d70*/  @P0 HADD2.F32 R198, -RZ, R176.H0_H0 ;  /* 0x200000b0ffc60230 */ /* 0x000fc60000004100 */
        /* <DEDUP_REMOVED lines=8> */
.L_x_10878:
[----:B------:R-:W-:Y:S05]  /*4e00*/  BRA.U !UP3, `(.L_x_10879) ;  /* 0x000000010b487547 */ /* 0x000fea000b800000 */
[----:B------:R-:W-:Y:S02]  /*4e10*/  PLOP3.LUT P1, PT, PT, PT, UP2, 0x80, 0x8 ;  /* 0x000000000008781c */ /* 0x000fe40003f2f028 */
[----:B------:R-:W-:Y:S02]  /*4e20*/  MOV R198, UR31 ;  /* 0x0000001f00c67c02 */ /* 0x000fe40008000f00 */
[----:B------:R-:W-:-:S09]  /*4e30*/  LOP3.LUT P0, RZ, R212, 0xff00, RZ, 0xc0, !PT ;  /* 0x0000ff00d4ff7812 */ /* 0x000fd2000780c0ff */
[----:B0-----:R-:W-:Y:S01]  /*4e40*/  @P1 FFMA.FTZ R197, R245, R198, UR32 ;  /* 0x00000020f5c51e23 */ /* 0x001fe200080100c6 */
[----:B------:R-:W-:-:S03]  /*4e50*/  MOV R198, R45 ;  /* 0x0000002d00c67202 */ /* 0x000fc60000000f00 */
[----:B------:R-:W-:-:S04]  /*4e60*/  @P1 FADD.FTZ R197, R244, -R197 ;  /* 0x800000c5f4c51221 */ /* 0x000fc80000010000 */
[----:B------:R-:W-:Y:S01]  /*4e70*/  @P1 FFMA.FTZ R198, R197, UR30, R45 ;  /* 0x0000001ec5c61c23 */ /* 0x000fe2000801002d */
[----:B------:R-:W-:-:S03]  /*4e80*/  HFMA2 R197, -RZ, RZ, 0, 0 ;  /* 0x00000000ffc57431 */ /* 0x000fc600000001ff */
[----:B------:R-:W-:Y:S01]  /*4e90*/  FMUL.FTZ R199, R198, UR23 ;  /* 0x00000017c6c77c20 */ /* 0x000fe20008410000 */
[----:B-----5:R-:W-:-:S03]  /*4ea0*/  @P0 HADD2.F32 R198, -RZ, R176.H1_H1 ;  /* 0x300000b0ffc60230 */ /* 0x020fc60000004100 */
        /* <DEDUP_REMOVED lines=8> */
.L_x_10879:
        /* <DEDUP_REMOVED lines=10> */
[----:B-----5:R-:W-:-:S03]  /*4fd0*/  @P0 HADD2.F32 R198, -RZ, R177.H0_H0 ;  /* 0x200000b1ffc60230 */ /* 0x020fc60000004100 */
        /* <DEDUP_REMOVED lines=8> */
.L_x_10880:
[----:B------:R-:W-:Y:S05]  /*5060*/  BRA.U !UP3, `(.L_x_10881) ;  /* 0x000000010b487547 */ /* 0x000fea000b800000 */
[----:B------:R-:W-:Y:S02]  /*5070*/  PLOP3.LUT P1, PT, PT, PT, UP2, 0x80, 0x8 ;  /* 0x000000000008781c */ /* 0x000fe40003f2f028 */
[----:B------:R-:W-:Y:S02]  /*5080*/  MOV R198, UR31 ;  /* 0x0000001f00c67c02 */ /* 0x000fe40008000f00 */
[----:B------:R-:W-:-:S09]  /*5090*/  LOP3.LUT P0, RZ, R212, 0xff000000, RZ, 0xc0, !PT ;  /* 0xff000000d4ff7812 */ /* 0x000fd2000780c0ff */
[----:B------:R-:W-:-:S04]  /*50a0*/  @P1 FFMA.FTZ R198, R241, R198, UR32 ;  /* 0x00000020f1c61e23 */ /* 0x000fc800080100c6 */
[----:B0-----:R-:W-:Y:S01]  /*50b0*/  @P1 FADD.FTZ R197, R9, -R198 ;  /* 0x800000c609c51221 */ /* 0x001fe20000010000 */
[----:B------:R-:W-:-:S03]  /*50c0*/  MOV R198, R47 ;  /* 0x0000002f00c67202 */ /* 0x000fc60000000f00 */
        /* <DEDUP_REMOVED lines=12> */
.L_x_10881:
[----:B------:R-:W-:Y:S05]  /*5190*/  BRA.U !UP3, `(.L_x_10882) ;  /* 0x000000010b487547 */ /* 0x000fea000b800000 */
[----:B------:R-:W-:Y:S02]  /*51a0*/  PLOP3.LUT P1, PT, PT, PT, UP2, 0x80, 0x8 ;  /* 0x000000000008781c */ /* 0x000fe40003f2f028 */
[----:B0-----:R-:W-:Y:S02]  /*51b0*/  MOV R197, UR31 ;  /* 0x0000001f00c57c02 */ /* 0x001fe40008000f00 */
[----:B------:R-:W-:-:S09]  /*51c0*/  LOP3.LUT P0, RZ, R213, 0xff, RZ, 0xc0, !PT ;  /* 0x000000ffd5ff7812 */ /* 0x000fd2000780c0ff */
[----:B------:R-:W-:-:S04]  /*51d0*/  @P1 FFMA.FTZ R198, R8, R197, UR32 ;  /* 0x0000002008c61e23 */ /* 0x000fc800080100c5 */
[----:B------:R-:W-:Y:S01]  /*51e0*/  @P1 FADD.FTZ R197, R7, -R198 ;  /* 0x800000c607c51221 */ /* 0x000fe20000010000 */
[----:B------:R-:W-:-:S03]  /*51f0*/  MOV R198, R40 ;  /* 0x0000002800c67202 */ /* 0x000fc60000000f00 */
        /* <DEDUP_REMOVED lines=12> */
.L_x_10882:
        /* <DEDUP_REMOVED lines=19> */
.L_x_10883:
        /* <DEDUP_REMOVED lines=19> */
.L_x_10884:
[----:B------:R-:W-:Y:S05]  /*5520*/  BRA.U !UP3, `(.L_x_10837) ;  /* 0x0000000d0b287547 */ /* 0x000fea000b800000 */
[----:B------:R-:W-:Y:S02]  /*5530*/  PLOP3.LUT P1, PT, PT, PT, UP2, 0x80, 0x8 ;  /* 0x000000000008781c */ /* 0x000fe40003f2f028 */
[----:B------:R-:W-:Y:S02]  /*5540*/  MOV R198, UR31 ;  /* 0x0000001f00c67c02 */ /* 0x000fe40008000f00 */
[----:B------:R-:W-:-:S04]  /*5550*/  ISETP.GE.U32.AND P0, PT, R212, RZ, PT ;  /* 0x000000ffd400720c */ /* 0x000fc80003f06070 */
[----:B------:R-:W-:-:S05]  /*5560*/  ISETP.GE.U32.AND.EX P0, PT, R213, 0x1000000, PT, P0 ;  /* 0x01000000d500780c */ /* 0x000fca0003f06100 */
[----:B0-----:R-:W-:-:S04]  /*5570*/  @P1 FFMA.FTZ R197, R251, R198, UR32 ;  /* 0x00000020fbc51e23 */ /* 0x001fc800080100c6 */
[----:B------:R-:W-:Y:S01]  /*5580*/  @P1 FADD.FTZ R198, R250, -R197 ;  /* 0x800000c5fac61221 */ /* 0x000fe20000010000 */
[----:B------:R-:W-:-:S03]  /*5590*/  MOV R197, R43 ;  /* 0x0000002b00c57202 */ /* 0x000fc60000000f00 */
[----:B------:R-:W-:Y:S01]  /*55a0*/  @P1 FFMA.FTZ R197, R198, UR30, R43 ;  /* 0x0000001ec6c51c23 */ /* 0x000fe2000801002b */
[----:B------:R-:W-:Y:S02]  /*55b0*/  HFMA2 R198, -RZ, RZ, 0, 0 ;  /* 0x00000000ffc67431 */ /* 0x000fe400000001ff */
[----:B-----5:R-:W-:Y:S02]  /*55c0*/  @P0 HADD2.F32 R212, -RZ, R179.H1_H1 ;  /* 0x300000b3ffd40230 */ /* 0x020fe40000004100 */
        /* <DEDUP_REMOVED lines=10> */
.L_x_10877:
        /* <DEDUP_REMOVED lines=9> */
[----:B------:R-:W-:-:S07]  /*5700*/  @P1 HADD2.F32 R189, -RZ, R176.H0_H0 ;  /* 0x200000b0ffbd1230 */ /* 0x000fce0000004100 */
[----:B------:R-:W2:Y:S01]  /*5710*/  @P1 LDC.64 R184, c[0x0][0x408] ;  /* 0x00010200ffb81b82 */ /* 0x000ea20000000a00 */
[----:B-1----:R-:W-:-:S04]  /*5720*/  @P1 FMUL.FTZ R187, R198, R187 ;  /* 0x000000bbc6bb1220 */ /* 0x002fc80000410000 */
[----:B------:R-:W-:Y:S01]  /*5730*/  @P1 FMUL.FTZ R186, R187, R186 ;  /* 0x000000babbba1220 */ /* 0x000fe20000410000 */
[----:B------:R-:W-:Y:S02]  /*5740*/  HFMA2 R187, -RZ, RZ, 0, 0 ;  /* 0x00000000ffbb7431 */ /* 0x000fe400000001ff */
[----:B--2---:R-:W-:Y:S01]  /*5750*/  @P1 FMUL.FTZ R185, R198, R185 ;  /* 0x000000b9c6b91220 */ /* 0x004fe20000410000 */
        /* <DEDUP_REMOVED lines=8> */
.L_x_10885:
[----:B------:R-:W-:Y:S02]  /*57e0*/  MOV R184, UR31 ;  /* 0x0000001f00b87c02 */ /* 0x000fe40008000f00 */
[----:B0-----:R-:W-:-:S03]  /*57f0*/  MOV R197, R45 ;  /* 0x0000002d00c57202 */ /* 0x001fc60000000f00 */
        /* <DEDUP_REMOVED lines=9> */
[----:B------:R-:W-:-:S05]  /*5890*/  @P1 HADD2.F32 R185, -RZ, R176.H1_H1 ;  /* 0x300000b0ffb91230 */ /* 0x000fca0000004100 */
[----:B------:R-:W-:Y:S02]  /*58a0*/  @P1 FMUL.FTZ R186, R185, R184 ;  /* 0x000000b8b9ba1220 */ /* 0x000fe40000410000 */
[----:B------:R-:W0:Y:S02]  /*58b0*/  @P1 LDC.64 R184, c[0x0][0x408] ;  /* 0x00010200ffb81b82 */ /* 0x000e240000000a00 */
[----:B------:R-:W-:Y:S01]  /*58c0*/  FADD.FTZ R141, R141, R186 ;  /* 0x000000ba8d8d7221 */ /* 0x000fe20000010000 */
[----:B0-----:R-:W-:-:S04]  /*58d0*/  @P1 FMUL.FTZ R185, R197, R185 ;  /* 0x000000b9c5b91220 */ /* 0x001fc80000410000 */
[----:B------:R-:W-:Y:S01]  /*58e0*/  @P1 FMUL.FTZ R188, R185, R184 ;  /* 0x000000b8b9bc1220 */ /* 0x000fe20000410000 */
[----:B------:R-:W-:Y:S01]  /*58f0*/  @P1 HADD2.F32 R185, -RZ, R48.H1_H1 ;  /* 0x30000030ffb91230 */ /* 0x000fe20000004100 */
[----:B------:R-:W-:-:S04]  /*5900*/  MOV R184, RZ ;  /* 0x000000ff00b87202 */ /* 0x000fc80000000f00 */
[----:B------:R-:W-:-:S05]  /*5910*/  @P1 FMUL.FTZ R184, R185, R188 ;  /* 0x000000bcb9b81220 */ /* 0x000fca0000410000 */
[----:B------:R-:W-:-:S04]  /*5920*/  F2FP.F16.F32.PACK_AB R184, RZ, R184 ;  /* 0x000000b8ffb8723e */ /* 0x000fc800000000ff */
[----:B------:R-:W-:-:S07]  /*5930*/  PRMT R180, R180, 0x5410, R184 ;  /* 0x00005410b4b47816 */ /* 0x000fce00000000b8 */
.L_x_10886:
        /* <DEDUP_REMOVED lines=11> */
[----:B------:R-:W-:-:S05]  /*59f0*/  @P1 HADD2.F32 R185, -RZ, R177.H0_H0 ;  /* 0x200000b1ffb91230 */ /* 0x000fca0000004100 */
[----:B------:R-:W-:Y:S02]  /*5a00*/  @P1 FMUL.FTZ R187, R185, R184 ;  /* 0x000000b8b9bb1220 */ /* 0x000fe40000410000 */
[----:B------:R-:W0:Y:S02]  /*5a10*/  @P1 LDC.64 R184, c[0x0][0x408] ;  /* 0x00010200ffb81b82 */ /* 0x000e240000000a00 */
[----:B------:R-:W-:Y:S01]  /*5a20*/  FADD.FTZ R142, R142, R187 ;  /* 0x000000bb8e8e7221 */ /* 0x000fe20000010000 */
[----:B0-----:R-:W-:-:S04]  /*5a30*/  @P1 FMUL.FTZ R185, R191, R185 ;  /* 0x000000b9bfb91220 */ /* 0x001fc80000410000 */
[----:B------:R-:W-:Y:S01]  /*5a40*/  @P1 FMUL.FTZ R186, R185, R184 ;  /* 0x000000b8b9ba1220 */ /* 0x000fe20000410000 */
[----:B------:R-:W-:Y:S01]  /*5a50*/  @P1 HADD2.F32 R185, -RZ, R49.H0_H0 ;  /* 0x20000031ffb91230 */ /* 0x000fe20000004100 */
[----:B------:R-:W-:-:S04]  /*5a60*/  MOV R184, RZ ;  /* 0x000000ff00b87202 */ /* 0x000fc80000000f00 */
[----:B------:R-:W-:-:S05]  /*5a70*/  @P1 FMUL.FTZ R184, R185, R186 ;  /* 0x000000bab9b81220 */ /* 0x000fca0000410000 */
[----:B------:R-:W-:-:S04]  /*5a80*/  F2FP.F16.F32.PACK_AB R184, RZ, R184 ;  /* 0x000000b8ffb8723e */ /* 0x000fc800000000ff */
[----:B------:R-:W-:-:S07]  /*5a90*/  PRMT R181, R184, 0x7610, R181 ;  /* 0x00007610b8b57816 */ /* 0x000fce00000000b5 */
.L_x_10887:
        /* <DEDUP_REMOVED lines=22> */
.L_x_10888:
        /* <DEDUP_REMOVED lines=22> */
.L_x_10889:
        /* <DEDUP_REMOVED lines=22> */
.L_x_10890:
        /* <DEDUP_REMOVED lines=22> */
.L_x_10891:
        /* <DEDUP_REMOVED lines=27> */
.L_x_10837:
[----:B------:R-:W2:Y:S01]  /*61d0*/  LDL R213, [R1] ;  /* 0x0000000001d57983 */ /* 0x000ea20000100800 */
[----:B------:R-:W-:Y:S01]  /*61e0*/  ISETP.NE.U32.AND P0, PT, RZ, UR6, PT ;  /* 0x00000006ff007c0c */ /* 0x000fe2000bf05070 */
[----:B------:R-:W1:Y:S01]  /*61f0*/  @UP3 LDCU.64 UR10, c[0x0][0x468] ;  /* 0x00008d00ff0a37ac */ /* 0x000e620008000a00 */
[----:B------:R-:W-:Y:S02]  /*6200*/  PLOP3.LUT P1, PT, PT, PT, UP3, 0x80, 0x8 ;  /* 0x000000000008781c */ /* 0x000fe40003f2f038 */
[----:B------:R-:W-:Y:S01]  /*6210*/  ISETP.NE.AND.EX P0, PT, RZ, UR7, PT, P0 ;  /* 0x00000007ff007c0c */ /* 0x000fe2000bf05300 */
[----:B------:R-:W-:Y:S01]  /*6220*/  UISETP.NE.U32.AND UP0, UPT, UR4, URZ, UPT ;  /* 0x000000ff0400728c */ /* 0x000fe2000bf05070 */
[----:B0-----:R-:W-:-:S03]  /*6230*/  MOV R197, 0x10 ;  /* 0x0000001000c57802 */ /* 0x001fc60000000f00 */
[----:B------:R-:W-:-:S08]  /*6240*/  UISETP.NE.AND.EX UP0, UPT, UR5, URZ, UPT, UP0 ;  /* 0x000000ff0500728c */ /* 0x000fd0000bf05300 */
[----:B------:R-:W2:Y:S02]  /*6250*/  @P0 LDC.64 R198, c[0x0][0x478] ;  /* 0x00011e00ffc60b82 */ /* 0x000ea40000000a00 */
[----:B--2---:R-:W-:-:S05]  /*6260*/  @P0 IMAD.WIDE.U32 R198, R213, 0x20, R198 ;  /* 0x00000020d5c60825 */ /* 0x004fca00078e00c6 */
[----:B------:R-:W-:Y:S04]  /*6270*/  @P0 STG.E.128 desc[UR20][R198.64], R184 ;  /* 0x000000b8c6000986 */ /* 0x000fe8000c101d14 */
        /* <DEDUP_REMOVED lines=8> */
.L_x_10892:
[----:B------:R-:W-:Y:S05]  /*6300*/  BRA.U !UP0, `(.L_x_10893) ;  /* 0x0000001508487547 */ /* 0x000fea000b800000 */
[----:B------:R-:W-:Y:S05]  /*6310*/  @!P0 BRA `(.L_x_10894) ;  /* 0x0000000800dc8947 */ /* 0x000fea0003800000 */
[----:B------:R-:W-:Y:S02]  /*6320*/  PLOP3.LUT P1, PT, PT, PT, UP2, 0x80, 0x8 ;  /* 0x000000000008781c */ /* 0x000fe40003f2f028 */
[----:B------:R-:W-:Y:S02]  /*6330*/  MOV R185, UR31 ;  /* 0x0000001f00b97c02 */ /* 0x000fe40008000f00 */
[----:B0-----:R-:W-:-:S09]  /*6340*/  MOV R198, R36 ;  /* 0x0000002400c67202 */ /* 0x001fd20000000f00 */
[----:B-----5:R-:W-:-:S04]  /*6350*/  @P1 FFMA.FTZ R184, R2, R185, UR32 ;  /* 0x0000002002b81e23 */ /* 0x020fc800080100b9 */
[----:B------:R-:W-:-:S04]  /*6360*/  @P1 FADD.FTZ R185, R13, -R184 ;  /* 0x800000b80db91221 */ /* 0x000fc80000010000 */
[----:B------:R-:W-:Y:S01]  /*6370*/  @P1 FFMA.FTZ R198, R185, UR30, R36 ;  /* 0x0000001eb9c61c23 */ /* 0x000fe20008010024 */
[----:B------:R-:W-:Y:S06]  /*6380*/  BRA.U !UP3, `(.L_x_10895) ;  /* 0x000000010b407547 */ /* 0x000fec000b800000 */
[----:B------:R-:W-:-:S13]  /*6390*/  LOP3.LUT P2, RZ, R210, 0xff, RZ, 0xc0, !PT ;  /* 0x000000ffd2ff7812 */ /* 0x000fda000784c0ff */
        /* <DEDUP_REMOVED lines=15> */
.L_x_10895:
        /* <DEDUP_REMOVED lines=22> */
.L_x_10896:
        /* <DEDUP_REMOVED lines=22> */
.L_x_10897:
        /* <DEDUP_REMOVED lines=22> */
.L_x_10898:
        /* <DEDUP_REMOVED lines=22> */
.L_x_10899:
        /* <DEDUP_REMOVED lines=22> */
.L_x_10900:
        /* <DEDUP_REMOVED lines=22> */
.L_x_10901:
        /* <DEDUP_REMOVED lines=19> */
[----:B------:R-:W-:-:S11]  /*6e00*/  MOV R197, RZ ;  /* 0x000000ff00c57202 */ /* 0x000fd60000000f00 */
[----:B------:R-:W-:-:S05]  /*6e10*/  @P1 HADD2.F32 R210, -RZ, R179.H1_H1 ;  /* 0x300000b3ffd21230 */ /* 0x000fca0000004100 */
[----:B------:R-:W-:-:S04]  /*6e20*/  @P1 FMUL.FTZ R198, R210, R199 ;  /* 0x000000c7d2c61220 */ /* 0x000fc80000410000 */
[----:B------:R-:W-:Y:S01]  /*6e30*/  FADD.FTZ R131, R131, R198 ;  /* 0x000000c683837221 */ /* 0x000fe20000010000 */
[----:B------:R-:W-:-:S05]  /*6e40*/  @P1 HADD2.F32 R198, -RZ, R55.H1_H1 ;  /* 0x30000037ffc61230 */ /* 0x000fca0000004100 */
[----:B------:R-:W-:-:S05]  /*6e50*/  @P1 FMUL.FTZ R197, R199, R198 ;  /* 0x000000c6c7c51220 */ /* 0x000fca0000410000 */
[----:B------:R-:W-:-:S04]  /*6e60*/  F2FP.F16.F32.PACK_AB R197, RZ, R197 ;  /* 0x000000c5ffc5723e */ /* 0x000fc800000000ff */
[----:B------:R-:W-:Y:S01]  /*6e70*/  PRMT R183, R183, 0x5410, R197 ;  /* 0x00005410b7b77816 */ /* 0x000fe200000000c5 */
[----:B------:R-:W-:Y:S06]  /*6e80*/  BRA `(.L_x_10902) ;  /* 0x0000002c00487947 */ /* 0x000fec0003800000 */
.L_x_10894:
[----:B------:R-:W-:Y:S05]  /*6e90*/  BRA.U !UP3, `(.L_x_10903) ;  /* 0x000000010b487547 */ /* 0x000fea000b800000 */
[----:B------:R-:W-:Y:S02]  /*6ea0*/  PLOP3.LUT P2, PT, PT, PT, UP2, 0x80, 0x8 ;  /* 0x000000000008781c */ /* 0x000fe40003f4f028 */
[----:B------:R-:W-:Y:S02]  /*6eb0*/  MOV R197, UR31 ;  /* 0x0000001f00c57c02 */ /* 0x000fe40008000f00 */
[----:B------:R-:W-:-:S09]  /*6ec0*/  LOP3.LUT P1, RZ, R210, 0xff, RZ, 0xc0, !PT ;  /* 0x000000ffd2ff7812 */ /* 0x000fd2000782c0ff */
[----:B0----5:R-:W-:Y:S01]  /*6ed0*/  @P2 FFMA.FTZ R198, R2, R197, UR32 ;  /* 0x0000002002c62e23 */ /* 0x021fe200080100c5 */
[----:B------:R-:W-:-:S03]  /*6ee0*/  MOV R197, R36 ;  /* 0x0000002400c57202 */ /* 0x000fc60000000f00 */
[----:B------:R-:W-:Y:S01]  /*6ef0*/  @P2 FADD.FTZ R199, R13, -R198 ;  /* 0x800000c60dc72221 */ /* 0x000fe20000010000 */
[----:B------:R-:W-:Y:S02]  /*6f00*/  @P1 HADD2.F32 R198, -RZ, R176.H0_H0 ;  /* 0x200000b0ffc61230 */ /* 0x000fe40000004100 */
[----:B------:R-:W-:Y:S02]  /*6f10*/  @P1 HADD2.F32 R212, -RZ, R52.H0_H0 ;  /* 0x20000034ffd41230 */ /* 0x000fe40000004100 */
[----:B------:R-:W-:Y:S01]  /*6f20*/  @P2 FFMA.FTZ R197, R199, UR30, R36 ;  /* 0x0000001ec7c52c23 */ /* 0x000fe20008010024 */
[----:B------:R-:W-:-:S03]  /*6f30*/  HFMA2 R199, -RZ, RZ, 0, 0 ;  /* 0x00000000ffc77431 */ /* 0x000fc600000001ff */
[----:B------:R-:W-:-:S04]  /*6f40*/  FMUL.FTZ R197, R197, UR23 ;  /* 0x00000017c5c57c20 */ /* 0x000fc80008410000 */
[----:B------:R-:W-:-:S04]  /*6f50*/  FMUL.FTZ R197, R197, UR22 ;  /* 0x00000016c5c57c20 */ /* 0x000fc80008410000 */
[-C--:B------:R-:W-:Y:S01]  /*6f60*/  @P1 FMUL.FTZ R199, R198, R197.reuse ;  /* 0x000000c5c6c71220 */ /* 0x080fe20000410000 */
[----:B------:R-:W-:Y:S01]  /*6f70*/  MOV R198, RZ ;  /* 0x000000ff00c67202 */ /* 0x000fe20000000f00 */
[----:B------:R-:W-:Y:S02]  /*6f80*/  @P1 FMUL.FTZ R198, R212, R197 ;  /* 0x000000c5d4c61220 */ /* 0x000fe40000410000 */
[----:B------:R-:W-:-:S03]  /*6f90*/  FADD.FTZ R132, R132, R199 ;  /* 0x000000c784847221 */ /* 0x000fc60000010000 */
[----:B------:R-:W-:-:S04]  /*6fa0*/  F2FP.F16.F32.PACK_AB R198, RZ, R198 ;  /* 0x000000c6ffc6723e */ /* 0x000fc800000000ff */
[----:B------:R-:W-:-:S07]  /*6fb0*/  PRMT R180, R198, 0x7610, R180 ;  /* 0x00007610c6b47816 */ /* 0x000fce00000000b4 */
.L_x_10903:
[----:B------:R-:W-:Y:S05]  /*6fc0*/  BRA.U !UP3, `(.L_x_10904) ;  /* 0x000000010b487547 */ /* 0x000fea000b800000 */
[----:B------:R-:W-:Y:S02]  /*6fd0*/  PLOP3.LUT P2, PT, PT, PT, UP2, 0x80, 0x8 ;  /* 0x000000000008781c */ /* 0x000fe40003f4f028 */
[----:B------:R-:W-:Y:S02]  /*6fe0*/  MOV R197, UR31 ;  /* 0x0000001f00c57c02 */ /* 0x000fe40008000f00 */
[----:B------:R-:W-:-:S09]  /*6ff0*/  LOP3.LUT P1, RZ, R210, 0xff00, RZ, 0xc0, !PT ;  /* 0x0000ff00d2ff7812 */ /* 0x000fd2000782c0ff */
[----:B------:R-:W-:-:S04]  /*7000*/  @P2 FFMA.FTZ R197, R14, R197, UR32 ;  /* 0x000000200ec52e23 */ /* 0x000fc800080100c5 */
[----:B0-----:R-:W-:Y:S01]  /*7010*/  @P2 FADD.FTZ R198, R12, -R197 ;  /* 0x800000c50cc62221 */ /* 0x001fe20000010000 */
[----:B------:R-:W-:Y:S01]  /*7020*/  MOV R197, R37 ;  /* 0x0000002500c57202 */ /* 0x000fe20000000f00 */
[----:B-----5:R-:W-:Y:S02]  /*7030*/  @P1 HADD2.F32 R212, -RZ, R176.H1_H1 ;  /* 0x300000b0ffd41230 */ /* 0x020fe40000004100 */
[----:B------:R-:W-:Y:S01]  /*7040*/  @P2 FFMA.FTZ R197, R198, UR30, R37 ;  /* 0x0000001ec6c52c23 */ /* 0x000fe20008010025 */
[----:B------:R-:W-:-:S03]  /*7050*/  HFMA2 R198, -RZ, RZ, 0, 0 ;  /* 0x00000000ffc67431 */ /* 0x000fc600000001ff */
        /* <DEDUP_REMOVED lines=9> */
.L_x_10904:
[----:B------:R-:W-:Y:S05]  /*70f0*/  BRA.U !UP3, `(.L_x_10905) ;  /* 0x000000010b487547 */ /* 0x000fea000b800000 */
[----:B------:R-:W-:Y:S02]  /*7100*/  PLOP3.LUT P2, PT, PT, PT, UP2, 0x80, 0x8 ;  /* 0x000000000008781c */ /* 0x000fe40003f4f028 */
[----:B0-----:R-:W-:Y:S02]  /*7110*/  MOV R198, UR31 ;  /* 0x0000001f00c67c02 */ /* 0x001fe40008000f00 */
[----:B------:R-:W-:-:S09]  /*7120*/  LOP3.LUT P1, RZ, R210, 0xff0000, RZ, 0xc0, !PT ;  /* 0x00ff0000d2ff7812 */ /* 0x000fd2000782c0ff */
[----:B------:R-:W-:-:S04]  /*7130*/  @P2 FFMA.FTZ R197, R11, R198, UR32 ;  /* 0x000000200bc52e23 */ /* 0x000fc800080100c6 */
[----:B------:R-:W-:Y:S01]  /*7140*/  @P2 FADD.FTZ R199, R192, -R197 ;  /* 0x800000c5c0c72221 */ /* 0x000fe20000010000 */
[----:B------:R-:W-:Y:S01]  /*7150*/  MOV R197, R38 ;  /* 0x0000002600c57202 */ /* 0x000fe20000000f00 */
[----:B-----5:R-:W-:Y:S02]  /*7160*/  @P1 HADD2.F32 R198, -RZ, R177.H0_H0 ;  /* 0x200000b1ffc61230 */ /* 0x020fe40000004100 */
[----:B------:R-:W-:Y:S01]  /*7170*/  @P2 FFMA.FTZ R197, R199, UR30, R38 ;  /* 0x0000001ec7c52c23 */ /* 0x000fe20008010026 */
[----:B------:R-:W-:Y:S02]  /*7180*/  HFMA2 R199, -RZ, RZ, 0, 0 ;  /* 0x00000000ffc77431 */ /* 0x000fe400000001ff */
[----:B------:R-:W-:Y:S02]  /*7190*/  @P1 HADD2.F32 R212, -RZ, R53.H0_H0 ;  /* 0x20000035ffd41230 */ /* 0x000fe40000004100 */
        /* <DEDUP_REMOVED lines=8> */
.L_x_10905:
[----:B------:R-:W-:Y:S05]  /*7220*/  BRA.U !UP3, `(.L_x_10906) ;  /* 0x000000010b487547 */ /* 0x000fea000b800000 */
[----:B------:R-:W-:Y:S02]  /*7230*/  PLOP3.LUT P2, PT, PT, PT, UP2, 0x80, 0x8 ;  /* 0x000000000008781c */ /* 0x000fe40003f4f028 */
[----:B0-----:R-:W-:Y:S02]  /*7240*/  MOV R198, UR31 ;  /* 0x0000001f00c67c02 */ /* 0x001fe40008000f00 */
[----:B------:R-:W-:Y:S02]  /*7250*/  LOP3.LUT P1, RZ, R210, 0xff000000, RZ, 0xc0, !PT ;  /* 0xff000000d2ff7812 */ /* 0x000fe4000782c0ff */
[----:B------:R-:W-:-:S07]  /*7260*/  MOV R197, R39 ;  /* 0x0000002700c57202 */ /* 0x000fce0000000f00 */
[----:B------:R-:W-:-:S04]  /*7270*/  @P2 FFMA.FTZ R198, R193, R198, UR32 ;  /* 0x00000020c1c62e23 */ /* 0x000fc800080100c6 */
[----:B------:R-:W-:Y:S01]  /*7280*/  @P2 FADD.FTZ R198, R15, -R198 ;  /* 0x800000c60fc62221 */ /* 0x000fe20000010000 */
[----:B-----5:R-:W-:-:S03]  /*7290*/  @P1 HADD2.F32 R212, -RZ, R177.H1_H1 ;  /* 0x300000b1ffd41230 */ /* 0x020fc60000004100 */
        /* <DEDUP_REMOVED lines=11> */
.L_x_10906:
[----:B------:R-:W-:Y:S05]  /*7350*/  BRA.U !UP3, `(.L_x_10907) ;  /* 0x000000010b487547 */ /* 0x000fea000b800000 */
[----:B------:R-:W-:Y:S02]  /*7360*/  PLOP3.LUT P2, PT, PT, PT, UP2, 0x80, 0x8 ;  /* 0x000000000008781c */ /* 0x000fe40003f4f028 */
[----:B------:R-:W-:Y:S02]  /*7370*/  MOV R197, UR31 ;  /* 0x0000001f00c57c02 */ /* 0x000fe40008000f00 */
[----:B------:R-:W-:-:S09]  /*7380*/  LOP3.LUT P1, RZ, R211, 0xff, RZ, 0xc0, !PT ;  /* 0x000000ffd3ff7812 */ /* 0x000fd2000782c0ff */
[----:B------:R-:W-:-:S04]  /*7390*/  @P2 FFMA.FTZ R197, R216, R197, UR32 ;  /* 0x00000020d8c52e23 */ /* 0x000fc800080100c5 */
[----:B0-----:R-:W-:Y:S01]  /*73a0*/  @P2 FADD.FTZ R199, R214, -R197 ;  /* 0x800000c5d6c72221 */ /* 0x001fe20000010000 */
        /* <DEDUP_REMOVED lines=13> */
.L_x_10907:
        /* <DEDUP_REMOVED lines=19> */
.L_x_10908:
        /* <DEDUP_REMOVED lines=19> */
.L_x_10909:
[----:B------:R-:W-:Y:S05]  /*76e0*/  BRA.U !UP3, `(.L_x_10902) ;  /* 0x000000250b307547 */ /* 0x000fea000b800000 */
[----:B------:R-:W-:Y:S02]  /*76f0*/  PLOP3.LUT P2, PT, PT, PT, UP2, 0x80, 0x8 ;  /* 0x000000000008781c */ /* 0x000fe40003f4f028 */
[----:B0-----:R-:W-:Y:S02]  /*7700*/  MOV R198, UR31 ;  /* 0x0000001f00c67c02 */ /* 0x001fe40008000f00 */
[----:B------:R-:W-:-:S04]  /*7710*/  ISETP.GE.U32.AND P1, PT, R210, RZ, PT ;  /* 0x000000ffd200720c */ /* 0x000fc80003f26070 */
[----:B------:R-:W-:-:S05]  /*7720*/  ISETP.GE.U32.AND.EX P1, PT, R211, 0x1000000, PT, P1 ;  /* 0x01000000d300780c */ /* 0x000fca0003f26110 */
[----:B------:R-:W-:-:S04]  /*7730*/  @P2 FFMA.FTZ R197, R249, R198, UR32 ;  /* 0x00000020f9c52e23 */ /* 0x000fc800080100c6 */
[----:B------:R-:W-:Y:S01]  /*7740*/  @P2 FADD.FTZ R198, R248, -R197 ;  /* 0x800000c5f8c62221 */ /* 0x000fe20000010000 */
[----:B------:R-:W-:-:S03]  /*7750*/  MOV R197, R35 ;  /* 0x0000002300c57202 */ /* 0x000fc60000000f00 */
[----:B------:R-:W-:Y:S01]  /*7760*/  @P2 FFMA.FTZ R197, R198, UR30, R35 ;  /* 0x0000001ec6c52c23 */ /* 0x000fe20008010023 */
[----:B------:R-:W-:Y:S02]  /*7770*/  HFMA2 R198, -RZ, RZ, 0, 0 ;  /* 0x00000000ffc67431 */ /* 0x000fe400000001ff */
[----:B-----5:R-:W-:Y:S02]  /*7780*/  @P1 HADD2.F32 R210, -RZ, R179.H1_H1 ;  /* 0x300000b3ffd21230 */ /* 0x020fe40000004100 */
[----:B------:R-:W-:-:S04]  /*7790*/  FMUL.FTZ R197, R197, UR23 ;  /* 0x00000017c5c57c20 */ /* 0x000fc80008410000 */
[----:B------:R-:W-:Y:S01]  /*77a0*/  FMUL.FTZ R199, R197, UR22 ;  /* 0x00000016c5c77c20 */ /* 0x000fe20008410000 */
[----:B------:R-:W-:-:S03]  /*77b0*/  MOV R197, RZ ;  /* 0x000000ff00c57202 */ /* 0x000fc60000000f00 */
[----:B------:R-:W-:-:S04]  /*77c0*/  @P1 FMUL.FTZ R198, R210, R199 ;  /* 0x000000c7d2c61220 */ /* 0x000fc80000410000 */
[----:B------:R-:W-:Y:S01]  /*77d0*/  FADD.FTZ R131, R131, R198 ;  /* 0x000000c683837221 */ /* 0x000fe20000010000 */
[----:B------:R-:W-:-:S05]  /*77e0*/  @P1 HADD2.F32 R198, -RZ, R55.H1_H1 ;  /* 0x30000037ffc61230 */ /* 0x000fca0000004100 */
[----:B------:R-:W-:-:S05]  /*77f0*/  @P1 FMUL.FTZ R197, R198, R199 ;  /* 0x000000c7c6c51220 */ /* 0x000fca0000410000 */
[----:B------:R-:W-:-:S04]  /*7800*/  F2FP.F16.F32.PACK_AB R197, RZ, R197 ;  /* 0x000000c5ffc5723e */ /* 0x000fc800000000ff */
[----:B------:R-:W-:Y:S01]  /*7810*/  PRMT R183, R183, 0x5410, R197 ;  /* 0x00005410b7b77816 */ /* 0x000fe200000000c5 */
[----:B------:R-:W-:Y:S06]  /*7820*/  BRA `(.L_x_10902) ;  /* 0x0000002000e07947 */ /* 0x000fec0003800000 */
.L_x_10893:
[----:B------:R-:W-:Y:S05]  /*7830*/  @!P0 BRA `(.L_x_10910) ;  /* 0x0000001000b88947 */ /* 0x000fea0003800000 */
[----:B------:R-:W-:Y:S05]  /*7840*/  BRA.U !UP3, `(.L_x_10911) ;  /* 0x000000010b847547 */ /* 0x000fea000b800000 */
[----:B------:R-:W-:Y:S01]  /*7850*/  LOP3.LUT P1, RZ, R210, 0xff, RZ, 0xc0, !PT ;  /* 0x000000ffd2ff7812 */ /* 0x000fe2000782c0ff */
[----:B------:R-:W-:Y:S01]  /*7860*/  BSSY.RECONVERGENT B0, `(.L_x_10912) ;  /* 0x000000d000007945 */ /* 0x000fe20003800200 */
[----:B------:R-:W-:-:S11]  /*7870*/  HFMA2 R185, -RZ, RZ, 0, 0 ;  /* 0x00000000ffb97431 */ /* 0x000fd600000001ff */
[----:B------:R-:W-:Y:S05]  /*7880*/  @!P1 BRA `(.L_x_10913) ;  /* 0x0000000000289947 */ /* 0x000fea0003800000 */
[----:B------:R-:W-:Y:S02]  /*7890*/  MOV R185, UR31 ;  /* 0x0000001f00b97c02 */ /* 0x000fe40008000f00 */
[----:B------:R-:W-:-:S03]  /*78a0*/  ISETP.LT.AND P2, PT, RZ, UR29, PT ;  /* 0x0000001dff007c0c */ /* 0x000fc6000bf41270 */
[----:B-----5:R-:W-:Y:S01]  /*78b0*/  FFMA.FTZ R184, R2, R185, UR32 ;  /* 0x0000002002b87e23 */ /* 0x020fe200080100b9 */
[----:B------:R-:W-:-:S03]  /*78c0*/  HADD2.F32 R185, -RZ, R176.H0_H0 ;  /* 0x200000b0ffb97230 */ /* 0x000fc60000004100 */
[----:B------:R-:W-:-:S04]  /*78d0*/  FADD.FTZ R184, R13, -R184 ;  /* 0x800000b80db87221 */ /* 0x000fc80000010000 */
[----:B------:R-:W-:-:S05]  /*78e0*/  FMUL.FTZ R184, R184, UR30 ;  /* 0x0000001eb8b87c20 */ /* 0x000fca0008410000 */
[----:B------:R-:W-:-:S05]  /*78f0*/  FSEL R184, R184, RZ, P2 ;  /* 0x000000ffb8b87208 */ /* 0x000fca0001000000 */
[----:B------:R-:W-:-:S04]  /*7900*/  FMUL.FTZ R184, R184, UR23 ;  /* 0x00000017b8b87c20 */ /* 0x000fc80008410000 */
[----:B------:R-:W-:-:S04]  /*7910*/  FMUL.FTZ R184, R184, UR22 ;  /* 0x00000016b8b87c20 */ /* 0x000fc80008410000 */
[----:B------:R-:W-:-:S07]  /*7920*/  FMUL.FTZ R185, R185, R184 ;  /* 0x000000b8b9b97220 */ /* 0x000fce0000410000 */
.L_x_10913:
[----:B------:R-:W-:Y:S05]  /*7930*/  BSYNC.RECONVERGENT B0 ;  /* 0x0000000000007941 */ /* 0x000fea0003800200 */
.L_x_10912:
[----:B------:R-:W-:Y:S01]  /*7940*/  BSSY.RECONVERGENT B0, `(.L_x_10914) ;  /* 0x000000e000007945 */ /* 0x000fe20003800200 */
[----:B------:R-:W-:Y:S01]  /*7950*/  FADD.FTZ R185, R132, R185 ;  /* 0x000000b984b97221 */ /* 0x000fe20000010000 */
[----:B------:R-:W-:Y:S02]  /*7960*/  MOV R132, RZ ;  /* 0x000000ff00847202 */ /* 0x000fe40000000f00 */
        /* <DEDUP_REMOVED lines=11> */
.L_x_10915:
[----:B------:R-:W-:Y:S05]  /*7a20*/  BSYNC.RECONVERGENT B0 ;  /* 0x0000000000007941 */ /* 0x000fea0003800200 */
.L_x_10914:
[----:B------:R-:W-:Y:S02]  /*7a30*/  F2FP.F16.F32.PACK_AB R184, RZ, R132 ;  /* 0x00000084ffb8723e */ /* 0x000fe400000000ff */
[----:B------:R-:W-:Y:S02]  /*7a40*/  MOV R132, R185 ;  /* 0x000000b900847202 */ /* 0x000fe40000000f00 */
[----:B0-----:R-:W-:-:S07]  /*7a50*/  PRMT R180, R184, 0x7610, R180 ;  /* 0x00007610b8b47816 */ /* 0x001fce00000000b4 */
.L_x_10911:
        /* <DEDUP_REMOVED lines=9> */
[----:B-----5:R-:W-:-:S03]  /*7af0*/  HADD2.F32 R185, -RZ, R176.H1_H1 ;  /* 0x300000b0ffb97230 */ /* 0x020fc60000004100 */
[----:B------:R-:W-:-:S05]  /*7b00*/  FMUL.FTZ R184, R184, UR30 ;  /* 0x0000001eb8b87c20 */ /* 0x000fca0008410000 */
[----:B------:R-:W-:-:S05]  /*7b10*/  FSEL R184, R184, RZ, P2 ;  /* 0x000000ffb8b87208 */ /* 0x000fca0001000000 */
[----:B------:R-:W-:-:S04]  /*7b20*/  FMUL.FTZ R184, R184, UR23 ;  /* 0x00000017b8b87c20 */ /* 0x000fc80008410000 */
[----:B------:R-:W-:-:S04]  /*7b30*/  FMUL.FTZ R184, R184, UR22 ;  /* 0x00000016b8b87c20 */ /* 0x000fc80008410000 */
[----:B------:R-:W-:-:S07]  /*7b40*/  FMUL.FTZ R184, R185, R184 ;  /* 0x000000b8b9b87220 */ /* 0x000fce0000410000 */
.L_x_10918:
[----:B------:R-:W-:Y:S05]  /*7b50*/  BSYNC.RECONVERGENT B0 ;  /* 0x0000000000007941 */ /* 0x000fea0003800200 */
.L_x_10917:
        /* <DEDUP_REMOVED lines=14> */
.L_x_10920:
[----:B------:R-:W-:Y:S05]  /*7c40*/  BSYNC.RECONVERGENT B0 ;  /* 0x0000000000007941 */ /* 0x000fea0003800200 */
.L_x_10919:
[----:B------:R-:W-:Y:S02]  /*7c50*/  F2FP.F16.F32.PACK_AB R184, RZ, R133 ;  /* 0x00000085ffb8723e */ /* 0x000fe400000000ff */
[----:B------:R-:W-:Y:S02]  /*7c60*/  MOV R133, R185 ;  /* 0x000000b900857202 */ /* 0x000fe40000000f00 */
[----:B0-----:R-:W-:-:S07]  /*7c70*/  PRMT R180, R180, 0x5410, R184 ;  /* 0x00005410b4b47816 */ /* 0x001fce00000000b8 */
.L_x_10916:
        /* <DEDUP_REMOVED lines=9> */
[----:B-----5:R-:W-:-:S03]  /*7d10*/  HADD2.F32 R185, -RZ, R177.H0_H0 ;  /* 0x200000b1ffb97230 */ /* 0x020fc60000004100 */
[----:B------:R-:W-:-:S05]  /*7d20*/  FMUL.FTZ R184, R184, UR30 ;  /* 0x0000001eb8b87c20 */ /* 0x000fca0008410000 */
[----:B------:R-:W-:-:S05]  /*7d30*/  FSEL R184, R184, RZ, P2 ;  /* 0x000000ffb8b87208 */ /* 0x000fca0001000000 */
[----:B------:R-:W-:-:S04]  /*7d40*/  FMUL.FTZ R184, R184, UR23 ;  /* 0x00000017b8b87c20 */ /* 0x000fc80008410000 */
[----:B------:R-:W-:-:S04]  /*7d50*/  FMUL.FTZ R184, R184, UR22 ;  /* 0x00000016b8b87c20 */ /* 0x000fc80008410000 */
[----:B------:R-:W-:-:S07]  /*7d60*/  FMUL.FTZ R185, R185, R184 ;  /* 0x000000b8b9b97220 */ /* 0x000fce0000410000 */
.L_x_10923:
[----:B------:R-:W-:Y:S05]  /*7d70*/  BSYNC.RECONVERGENT B0 ;  /* 0x0000000000007941 */ /* 0x000fea0003800200 */
.L_x_10922:
        /* <DEDUP_REMOVED lines=14> */
.L_x_10925:
[----:B------:R-:W-:Y:S05]  /*7e60*/  BSYNC.RECONVERGENT B0 ;  /* 0x0000000000007941 */ /* 0x000fea0003800200 */
.L_x_10924:
[----:B------:R-:W-:Y:S02]  /*7e70*/  F2FP.F16.F32.PACK_AB R184, RZ, R134 ;  /* 0x00000086ffb8723e */ /* 0x000fe400000000ff */
[----:B------:R-:W-:Y:S02]  /*7e80*/  MOV R134, R185 ;  /* 0x000000b900867202 */ /* 0x000fe40000000f00 */
[----:B0-----:R-:W-:-:S07]  /*7e90*/  PRMT R181, R184, 0x7610, R181 ;  /* 0x00007610b8b57816 */ /* 0x001fce00000000b5 */
.L_x_10921:
[----:B------:R-:W-:Y:S05]  /*7ea0*/  BRA.U !UP3, `(.L_x_10926) ;  /* 0x000000010b847547 */ /* 0x000fea000b800000 */
[----:B------:R-:W-:Y:S01]  /*7eb0*/  LOP3.LUT P1, RZ, R210, 0xff000000, RZ, 0xc0, !PT ;  /* 0xff000000d2ff7812 */ /* 0x000fe2000782c0ff */
[----:B------:R-:W-:Y:S01]  /*7ec0*/  BSSY.RECONVERGENT B0, `(.L_x_10927) ;  /* 0x000000d000007945 */ /* 0x000fe20003800200 */
[----:B------:R-:W-:-:S11]  /*7ed0*/  HFMA2 R184, -RZ, RZ, 0, 0 ;  /* 0x00000000ffb87431 */ /* 0x000fd600000001ff */
        /* <DEDUP_REMOVED lines=11> */
.L_x_10928:
[----:B------:R-:W-:Y:S05]  /*7f90*/  BSYNC.RECONVERGENT B0 ;  /* 0x0000000000007941 */ /* 0x000fea0003800200 */
.L_x_10927:
        /* <DEDUP_REMOVED lines=14> */
.L_x_10930:
[----:B------:R-:W-:Y:S05]  /*8080*/  BSYNC.RECONVERGENT B0 ;  /* 0x0000000000007941 */ /* 0x000fea0003800200 */
.L_x_10929:
[----:B------:R-:W-:Y:S02]  /*8090*/  F2FP.F16.F32.PACK_AB R184, RZ, R135 ;  /* 0x00000087ffb8723e */ /* 0x000fe400000000ff */
[----:B------:R-:W-:Y:S02]  /*80a0*/  MOV R135, R185 ;  /* 0x000000b900877202 */ /* 0x000fe40000000f00 */
[----:B0-----:R-:W-:-:S07]  /*80b0*/  PRMT R181, R181, 0x5410, R184 ;  /* 0x00005410b5b57816 */ /* 0x001fce00000000b8 */
.L_x_10926:
        /* <DEDUP_REMOVED lines=15> */
.L_x_10933:
[----:B------:R-:W-:Y:S05]  /*81b0*/  BSYNC.RECONVERGENT B0 ;  /* 0x0000000000007941 */ /* 0x000fea0003800200 */
.L_x_10932:
        /* <DEDUP_REMOVED lines=14> */
.L_x_10935:
[----:B------:R-:W-:Y:S05]  /*82a0*/  BSYNC.RECONVERGENT B0 ;  /* 0x0000000000007941 */ /* 0x000fea0003800200 */
.L_x_10934:
[----:B------:R-:W-:Y:S02]  /*82b0*/  F2FP.F16.F32.PACK_AB R184, RZ, R128 ;  /* 0x00000080ffb8723e */ /* 0x000fe400000000ff */
[----:B------:R-:W-:Y:S02]  /*82c0*/  MOV R128, R185 ;  /* 0x000000b900807202 */ /* 0x000fe40000000f00 */
[----:B0-----:R-:W-:-:S07]  /*82d0*/  PRMT R182, R184, 0x7610, R182 ;  /* 0x00007610b8b67816 */ /* 0x001fce00000000b6 */
.L_x_10931:
        /* <DEDUP_REMOVED lines=15> */
.L_x_10938:
[----:B------:R-:W-:Y:S05]  /*83d0*/  BSYNC.RECONVERGENT B0 ;  /* 0x0000000000007941 */ /* 0x000fea0003800200 */
.L_x_10937:
        /* <DEDUP_REMOVED lines=14> */
.L_x_10940:
[----:B------:R-:W-:Y:S05]  /*84c0*/  BSYNC.RECONVERGENT B0 ;  /* 0x0000000000007941 */ /* 0x000fea0003800200 */
.L_x_10939:
[----:B------:R-:W-:Y:S02]  /*84d0*/  F2FP.F16.F32.PACK_AB R184, RZ, R129 ;  /* 0x00000081ffb8723e */ /* 0x000fe400000000ff */
[----:B------:R-:W-:Y:S02]  /*84e0*/  MOV R129, R185 ;  /* 0x000000b900817202 */ /* 0x000fe40000000f00 */
[----:B0-----:R-:W-:-:S07]  /*84f0*/  PRMT R182, R182, 0x5410, R184 ;  /* 0x00005410b6b67816 */ /* 0x001fce00000000b8 */
.L_x_10936:
        /* <DEDUP_REMOVED lines=15> */
.L_x_10943:
[----:B------:R-:W-:Y:S05]  /*85f0*/  BSYNC.RECONVERGENT B0 ;  /* 0x0000000000007941 */ /* 0x000fea0003800200 */
.L_x_10942:
        /* <DEDUP_REMOVED lines=14> */
.L_x_10945:
[----:B------:R-:W-:Y:S05]  /*86e0*/  BSYNC.RECONVERGENT B0 ;  /* 0x0000000000007941 */ /* 0x000fea0003800200 */
.L_x_10944:
[----:B------:R-:W-:Y:S02]  /*86f0*/  F2FP.F16.F32.PACK_AB R184, RZ, R130 ;  /* 0x00000082ffb8723e */ /* 0x000fe400000000ff */
[----:B------:R-:W-:Y:S02]  /*8700*/  MOV R130, R185 ;  /* 0x000000b900827202 */ /* 0x000fe40000000f00 */
[----:B0-----:R-:W-:-:S07]  /*8710*/  PRMT R183, R184, 0x7610, R183 ;  /* 0x00007610b8b77816 */ /* 0x001fce00000000b7 */
.L_x_10941:
        /* <DEDUP_REMOVED lines=14> */
[----:B------:R-:W-:Y:S01]  /*8800*/  ISETP.LT.AND P1, PT, RZ, UR29, PT ;  /* 0x0000001dff007c0c */ /* 0x000fe2000bf21270 */
[----:B------:R-:W-:Y:S01]  /*8810*/  FFMA.FTZ R191, R249, R190, UR32 ;  /* 0x00000020f9bf7e23 */ /* 0x000fe200080100be */
[----:B------:R-:W-:Y:S01]  /*8820*/  FADD.FTZ R190, R194, -R189 ;  /* 0x800000bdc2be7221 */ /* 0x000fe20000010000 */
[----:B------:R-:W-:Y:S01]  /*8830*/  FFMA.FTZ R185, R14, R185, UR32 ;  /* 0x000000200eb97e23 */ /* 0x000fe200080100b9 */
[----:B------:R-:W-:Y:S01]  /*8840*/  FADD.FTZ R189, R205, -R188 ;  /* 0x800000bccdbd7221 */ /* 0x000fe20000010000 */
[----:B------:R-:W-:Y:S01]  /*8850*/  FADD.FTZ R188, R214, -R187 ;  /* 0x800000bbd6bc7221 */ /* 0x000fe20000010000 */
[----:B------:R-:W-:Y:S01]  /*8860*/  FADD.FTZ R187, R15, -R186 ;  /* 0x800000ba0fbb7221 */ /* 0x000fe20000010000 */
[----:B------:R-:W-:Y:S01]  /*8870*/  FADD.FTZ R186, R192, -R197 ;  /* 0x800000c5c0ba7221 */ /* 0x000fe20000010000 */
[----:B0-----:R-:W-:Y:S01]  /*8880*/  FADD.FTZ R198, R12, -R185 ;  /* 0x800000b90cc67221 */ /* 0x001fe20000010000 */
        /* <DEDUP_REMOVED lines=41> */
.L_x_10910:
[----:B------:R-:W-:Y:S05]  /*8b20*/  BRA.U !UP3, `(.L_x_10946) ;  /* 0x000000010b807547 */ /* 0x000fea000b800000 */
[----:B------:R-:W-:Y:S01]  /*8b30*/  LOP3.LUT P1, RZ, R210, 0xff, RZ, 0xc0, !PT ;  /* 0x000000ffd2ff7812 */ /* 0x000fe2000782c0ff */
[----:B------:R-:W-:Y:S01]  /*8b40*/  BSSY.RECONVERGENT B0, `(.L_x_10947) ;  /* 0x000000d000007945 */ /* 0x000fe20003800200 */
[----:B------:R-:W-:-:S11]  /*8b50*/  HFMA2 R197, -RZ, RZ, 0, 0 ;  /* 0x00000000ffc57431 */ /* 0x000fd600000001ff */
[----:B------:R-:W-:Y:S05]  /*8b60*/  @!P1 BRA `(.L_x_10948) ;  /* 0x0000000000289947 */ /* 0x000fea0003800000 */
[----:B------:R-:W-:Y:S02]  /*8b70*/  MOV R197, UR31 ;  /* 0x0000001f00c57c02 */ /* 0x000fe40008000f00 */
[----:B------:R-:W-:-:S03]  /*8b80*/  ISETP.LT.AND P2, PT, RZ, UR29, PT ;  /* 0x0000001dff007c0c */ /* 0x000fc6000bf41270 */
[----:B0----5:R-:W-:Y:S01]  /*8b90*/  FFMA.FTZ R198, R2, R197, UR32 ;  /* 0x0000002002c67e23 */ /* 0x021fe200080100c5 */
[----:B------:R-:W-:-:S03]  /*8ba0*/  HADD2.F32 R197, -RZ, R176.H0_H0 ;  /* 0x200000b0ffc57230 */ /* 0x000fc60000004100 */
[----:B------:R-:W-:-:S04]  /*8bb0*/  FADD.FTZ R198, R13, -R198 ;  /* 0x800000c60dc67221 */ /* 0x000fc80000010000 */
[----:B------:R-:W-:-:S05]  /*8bc0*/  FMUL.FTZ R198, R198, UR30 ;  /* 0x0000001ec6c67c20 */ /* 0x000fca0008410000 */
[----:B------:R-:W-:-:S05]  /*8bd0*/  FSEL R198, R198, RZ, P2 ;  /* 0x000000ffc6c67208 */ /* 0x000fca0001000000 */
[----:B------:R-:W-:-:S04]  /*8be0*/  FMUL.FTZ R198, R198, UR23 ;  /* 0x00000017c6c67c20 */ /* 0x000fc80008410000 */
[----:B------:R-:W-:-:S04]  /*8bf0*/  FMUL.FTZ R198, R198, UR22 ;  /* 0x00000016c6c67c20 */ /* 0x000fc80008410000 */
[----:B------:R-:W-:-:S07]  /*8c00*/  FMUL.FTZ R197, R197, R198 ;  /* 0x000000c6c5c57220 */ /* 0x000fce0000410000 */
.L_x_10948:
[----:B------:R-:W-:Y:S05]  /*8c10*/  BSYNC.RECONVERGENT B0 ;  /* 0x0000000000007941 */ /* 0x000fea0003800200 */
.L_x_10947:
[----:B------:R-:W-:Y:S01]  /*8c20*/  BSSY.RECONVERGENT B0, `(.L_x_10949) ;  /* 0x000000e000007945 */ /* 0x000fe20003800200 */
[----:B------:R-:W-:Y:S01]  /*8c30*/  FADD.FTZ R132, R132, R197 ;  /* 0x000000c584847221 */ /* 0x000fe20000010000 */
[----:B------:R-:W-:Y:S02]  /*8c40*/  MOV R197, RZ ;  /* 0x000000ff00c57202 */ /* 0x000fe40000000f00 */
        /* <DEDUP_REMOVED lines=11> */
.L_x_10950:
[----:B------:R-:W-:Y:S05]  /*8d00*/  BSYNC.RECONVERGENT B0 ;  /* 0x0000000000007941 */ /* 0x000fea0003800200 */
.L_x_10949:
[----:B------:R-:W-:-:S04]  /*8d10*/  F2FP.F16.F32.PACK_AB R197, RZ, R197 ;  /* 0x000000c5ffc5723e */ /* 0x000fc800000000ff */
[----:B0-----:R-:W-:-:S07]  /*8d20*/  PRMT R180, R197, 0x7610, R180 ;  /* 0x00007610c5b47816 */ /* 0x001fce00000000b4 */
.L_x_10946:
        /* <DEDUP_REMOVED lines=15> */
.L_x_10953:
[----:B------:R-:W-:Y:S05]  /*8e20*/  BSYNC.RECONVERGENT B0 ;  /* 0x0000000000007941 */ /* 0x000fea0003800200 */
.L_x_10952:
        /* <DEDUP_REMOVED lines=14> */
.L_x_10955:
[----:B------:R-:W-:Y:S05]  /*8f10*/  BSYNC.RECONVERGENT B0 ;  /* 0x0000000000007941 */ /* 0x000fea0003800200 */
.L_x_10954:
[----:B------:R-:W-:-:S04]  /*8f20*/  F2FP.F16.F32.PACK_AB R197, RZ, R197 ;  /* 0x000000c5ffc5723e */ /* 0x000fc800000000ff */
[----:B------:R-:W-:-:S07]  /*8f30*/  PRMT R180, R180, 0x5410, R197 ;  /* 0x00005410b4b47816 */ /* 0x000fce00000000c5 */
.L_x_10951:
[----:B------:R-:W-:Y:S05]  /*8f40*/  BRA.U !UP3, `(.L_x_10956) ;  /* 0x000000010b807547 */ /* 0x000fea000b800000 */
[----:B------:R-:W-:Y:S01]  /*8f50*/  LOP3.LUT P1, RZ, R210, 0xff0000, RZ, 0xc0, !PT ;  /* 0x00ff0000d2ff7812 */ /* 0x000fe2000782c0ff */
[----:B------:R-:W-:Y:S01]  /*8f60*/  BSSY.RECONVERGENT B0, `(.L_x_10957) ;  /* 0x000000d000007945 */ /* 0x000fe20003800200 */
[----:B------:R-:W-:-:S11]  /*8f70*/  HFMA2 R197, -RZ, RZ, 0, 0 ;  /* 0x00000000ffc57431 */ /* 0x000fd600000001ff */
[----:B------:R-:W-:Y:S05]  /*8f80*/  @!P1 BRA `(.L_x_10958) ;  /* 0x0000000000289947 */ /* 0x000fea0003800000 */
[----:B0-----:R-:W-:Y:S02]  /*8f90*/  MOV R198, UR31 ;  /* 0x0000001f00c67c02 */ /* 0x001fe40008000f00 */
        /* <DEDUP_REMOVED lines=9> */
.L_x_10958:
[----:B------:R-:W-:Y:S05]  /*9030*/  BSYNC.RECONVERGENT B0 ;  /* 0x0000000000007941 */ /* 0x000fea0003800200 */
.L_x_10957:
[----:B------:R-:W-:Y:S01]  /*9040*/  BSSY.RECONVERGENT B0, `(.L_x_10959) ;  /* 0x000000e000007945 */ /* 0x000fe20003800200 */
[----:B------:R-:W-:Y:S01]  /*9050*/  FADD.FTZ R134, R134, R197 ;  /* 0x000000c586867221 */ /* 0x000fe20000010000 */
[----:B------:R-:W-:Y:S02]  /*9060*/  MOV R197, RZ ;  /* 0x000000ff00c57202 */ /* 0x000fe40000000f00 */
        /* <DEDUP_REMOVED lines=11> */
.L_x_10960:
[----:B------:R-:W-:Y:S05]  /*9120*/  BSYNC.RECONVERGENT B0 ;  /* 0x0000000000007941 */ /* 0x000fea0003800200 */
.L_x_10959:
[----:B------:R-:W-:-:S04]  /*9130*/  F2FP.F16.F32.PACK_AB R197, RZ, R197 ;  /* 0x000000c5ffc5723e */ /* 0x000fc800000000ff */
[----:B0-----:R-:W-:-:S07]  /*9140*/  PRMT R181, R197, 0x7610, R181 ;  /* 0x00007610c5b57816 */ /* 0x001fce00000000b5 */
.L_x_10956:
[----:B------:R-:W-:Y:S05]  /*9150*/  BRA.U !UP3, `(.L_x_10961) ;  /* 0x000000010b807547 */ /* 0x000fea000b800000 */
[----:B------:R-:W-:Y:S01]  /*9160*/  LOP3.LUT P1, RZ, R210, 0xff000000, RZ, 0xc0, !PT ;  /* 0xff000000d2ff7812 */ /* 0x000fe2000782c0ff */
[----:B------:R-:W-:Y:S01]  /*9170*/  BSSY.RECONVERGENT B0, `(.L_x_10962) ;  /* 0x000000d000007945 */ /* 0x000fe20003800200 */
[----:B0-----:R-:W-:-:S11]  /*9180*/  HFMA2 R198, -RZ, RZ, 0, 0 ;  /* 0x00000000ffc67431 */ /* 0x001fd600000001ff */
        /* <DEDUP_REMOVED lines=11> */
.L_x_10963:
[----:B------:R-:W-:Y:S05]  /*9240*/  BSYNC.RECONVERGENT B0 ;  /* 0x0000000000007941 */ /* 0x000fea0003800200 */
.L_x_10962:
        /* <DEDUP_REMOVED lines=14> */
.L_x_10965:
[----:B------:R-:W-:Y:S05]  /*9330*/  BSYNC.RECONVERGENT B0 ;  /* 0x0000000000007941 */ /* 0x000fea0003800200 */
.L_x_10964:
[----:B------:R-:W-:-:S04]  /*9340*/  F2FP.F16.F32.PACK_AB R197, RZ, R197 ;  /* 0x000000c5ffc5723e */ /* 0x000fc800000000ff */
[----:B------:R-:W-:-:S07]  /*9350*/  PRMT R181, R181, 0x5410, R197 ;  /* 0x00005410b5b57816 */ /* 0x000fce00000000c5 */
.L_x_10961:
        /* <DEDUP_REMOVED lines=12> */
[----:B0-----:R-:W-:Y:S01]  /*9420*/  FMUL.FTZ R198, R197, UR22 ;  /* 0x00000016c5c67c20 */ /* 0x001fe20008410000 */
[----:B-----5:R-:W-:-:S05]  /*9430*/  HADD2.F32 R197, -RZ, R178.H0_H0 ;  /* 0x200000b2ffc57230 */ /* 0x020fca0000004100 */
[----:B------:R-:W-:-:S07]  /*9440*/  FMUL.FTZ R197, R197, R198 ;  /* 0x000000c6c5c57220 */ /* 0x000fce0000410000 */
.L_x_10968:
[----:B------:R-:W-:Y:S05]  /*9450*/  BSYNC.RECONVERGENT B0 ;  /* 0x0000000000007941 */ /* 0x000fea0003800200 */
.L_x_10967:
        /* <DEDUP_REMOVED lines=12> */
[----:B------:R-:W-:-:S05]  /*9520*/  HADD2.F32 R197, -RZ, R54.H0_H0 ;  /* 0x20000036ffc57230 */ /* 0x000fca0000004100 */
[----:B------:R-:W-:-:S07]  /*9530*/  FMUL.FTZ R197, R197, R198 ;  /* 0x000000c6c5c57220 */ /* 0x000fce0000410000 */
.L_x_10970:
[----:B------:R-:W-:Y:S05]  /*9540*/  BSYNC.RECONVERGENT B0 ;  /* 0x0000000000007941 */ /* 0x000fea0003800200 */
.L_x_10969:
[----:B------:R-:W-:-:S04]  /*9550*/  F2FP.F16.F32.PACK_AB R197, RZ, R197 ;  /* 0x000000c5ffc5723e */ /* 0x000fc800000000ff */
[----:B0-----:R-:W-:-:S07]  /*9560*/  PRMT R182, R197, 0x7610, R182 ;  /* 0x00007610c5b67816 */ /* 0x001fce00000000b6 */
.L_x_10966:
        /* <DEDUP_REMOVED lines=15> */
.L_x_10973:
[----:B------:R-:W-:Y:S05]  /*9660*/  BSYNC.RECONVERGENT B0 ;  /* 0x0000000000007941 */ /* 0x000fea0003800200 */
.L_x_10972:
        /* <DEDUP_REMOVED lines=14> */
.L_x_10975:
[----:B------:R-:W-:Y:S05]  /*9750*/  BSYNC.RECONVERGENT B0 ;  /* 0x0000000000007941 */ /* 0x000fea0003800200 */
.L_x_10974:
[----:B------:R-:W-:-:S04]  /*9760*/  F2FP.F16.F32.PACK_AB R197, RZ, R197 ;  /* 0x000000c5ffc5723e */ /* 0x000fc800000000ff */
[----:B------:R-:W-:-:S07]  /*9770*/  PRMT R182, R182, 0x5410, R197 ;  /* 0x00005410b6b67816 */ /* 0x000fce00000000c5 */
.L_x_10971:
        /* <DEDUP_REMOVED lines=15> */
.L_x_10978:
[----:B------:R-:W-:Y:S05]  /*9870*/  BSYNC.RECONVERGENT B0 ;  /* 0x0000000000007941 */ /* 0x000fea0003800200 */
.L_x_10977:
        /* <DEDUP_REMOVED lines=14> */
.L_x_10980:
[----:B------:R-:W-:Y:S05]  /*9960*/  BSYNC.RECONVERGENT B0 ;  /* 0x0000000000007941 */ /* 0x000fea0003800200 */
.L_x_10979:
[----:B------:R-:W-:-:S04]  /*9970*/  F2FP.F16.F32.PACK_AB R197, RZ, R197 ;  /* 0x000000c5ffc5723e */ /* 0x000fc800000000ff */
[----:B0-----:R-:W-:-:S07]  /*9980*/  PRMT R183, R197, 0x7610, R183 ;  /* 0x00007610c5b77816 */ /* 0x001fce00000000b7 */
.L_x_10976:
[----:B------:R-:W-:Y:S05]  /*9990*/  BRA.U !UP3, `(.L_x_10902) ;  /* 0x000000010b847547 */ /* 0x000fea000b800000 */
[----:B------:R-:W-:Y:S01]  /*99a0*/  ISETP.GE.U32.AND P1, PT, R210, RZ, PT ;  /* 0x000000ffd200720c */ /* 0x000fe20003f26070 */
[----:B------:R-:W-:Y:S01]  /*99b0*/  BSSY.RECONVERGENT B0, `(.L_x_10981) ;  /* 0x000000e000007945 */ /* 0x000fe20003800200 */
[----:B0-----:R-:W-:Y:S02]  /*99c0*/  HFMA2 R198, -RZ, RZ, 0, 0 ;  /* 0x00000000ffc67431 */ /* 0x001fe400000001ff */
[----:B------:R-:W-:-:S13]  /*99d0*/  ISETP.GE.U32.AND.EX P1, PT, R211, 0x1000000, PT, P1 ;  /* 0x01000000d300780c */ /* 0x000fda0003f26110 */
        /* <DEDUP_REMOVED lines=11> */
.L_x_10982:
[----:B------:R-:W-:Y:S05]  /*9a90*/  BSYNC.RECONVERGENT B0 ;  /* 0x0000000000007941 */ /* 0x000fea0003800200 */
.L_x_10981:
        /* <DEDUP_REMOVED lines=14> */
.L_x_10984:
[----:B------:R-:W-:Y:S05]  /*9b80*/  BSYNC.RECONVERGENT B0 ;  /* 0x0000000000007941 */ /* 0x000fea0003800200 */
.L_x_10983:
[----:B------:R-:W-:-:S04]  /*9b90*/  F2FP.F16.F32.PACK_AB R197, RZ, R197 ;  /* 0x000000c5ffc5723e */ /* 0x000fc800000000ff */
[----:B------:R-:W-:-:S07]  /*9ba0*/  PRMT R183, R183, 0x5410, R197 ;  /* 0x00005410b7b77816 */ /* 0x000fce00000000c5 */
.L_x_10902:
[----:B0-----:R-:W0:Y:S01]  /*9bb0*/  @P0 LDC.64 R198, c[0x0][0x478] ;  /* 0x00011e00ffc60b82 */ /* 0x001e220000000a00 */
[----:B------:R-:W-:Y:S01]  /*9bc0*/  PLOP3.LUT P1, PT, PT, PT, UP3, 0x80, 0x8 ;  /* 0x000000000008781c */ /* 0x000fe20003f2f038 */
[----:B------:R-:W1:Y:S01]  /*9bd0*/  @UP3 LDCU.64 UR10, c[0x0][0x468] ;  /* 0x00008d00ff0a37ac */ /* 0x000e620008000a00 */
[----:B------:R-:W-:Y:S02]  /*9be0*/  @P0 IADD3 R197, PT, PT, R213, 0x100, RZ ;  /* 0x00000100d5c50810 */ /* 0x000fe40007ffe0ff */
[----:B------:R-:W-:-:S03]  /*9bf0*/  MOV R210, 0x10 ;  /* 0x0000001000d27802 */ /* 0x000fc60000000f00 */
[----:B0-----:R-:W-:-:S06]  /*9c00*/  @P0 IMAD.WIDE.U32 R198, R197, 0x20, R198 ;  /* 0x00000020c5c60825 */ /* 0x001fcc00078e00c6 */
[----:B------:R-:W-:Y:S01]  /*9c10*/  @P1 IADD3 R197, PT, PT, R196, 0x100, RZ ;  /* 0x00000100c4c51810 */ /* 0x000fe20007ffe0ff */
        /* <DEDUP_REMOVED lines=9> */
.L_x_10985:
[----:B------:R-:W-:Y:S05]  /*9cb0*/  BRA.U !UP0, `(.L_x_10986) ;  /* 0x00000015083c7547 */ /* 0x000fea000b800000 */
[----:B------:R-:W-:Y:S05]  /*9cc0*/  @!P0 BRA `(.L_x_10987) ;  /* 0x0000000800d08947 */ /* 0x000fea0003800000 */
[----:B------:R-:W-:Y:S02]  /*9cd0*/  PLOP3.LUT P1, PT, PT, PT, UP2, 0x80, 0x8 ;  /* 0x000000000008781c */ /* 0x000fe40003f2f028 */
[----:B------:R-:W-:Y:S02]  /*9ce0*/  MOV R184, UR31 ;  /* 0x0000001f00b87c02 */ /* 0x000fe40008000f00 */
[----:B0-----:R-:W-:Y:S02]  /*9cf0*/  MOV R198, R29 ;  /* 0x0000001d00c67202 */ /* 0x001fe40000000f00 */
[----:B------:R-:W-:Y:S02]  /*9d00*/  MOV R197, R30 ;  /* 0x0000001e00c57202 */ /* 0x000fe40000000f00 */
[----:B------:R-:W-:-:S05]  /*9d10*/  MOV R199, R28 ;  /* 0x0000001c00c77202 */ /* 0x000fca0000000f00 */
[----:B------:R-:W-:-:S04]  /*9d20*/  @P1 FFMA.FTZ R185, R221, R184, UR32 ;  /* 0x00000020ddb91e23 */ /* 0x000fc800080100b8 */
[----:B------:R-:W-:-:S04]  /*9d30*/  @P1 FADD.FTZ R184, R220, -R185 ;  /* 0x800000b9dcb81221 */ /* 0x000fc80000010000 */
[----:B------:R-:W-:Y:S01]  /*9d40*/  @P1 FFMA.FTZ R198, R184, UR30, R29 ;  /* 0x0000001eb8c61c23 */ /* 0x000fe2000801001d */
[----:B------:R-:W-:-:S05]  /*9d50*/  MOV R184, UR31 ;  /* 0x0000001f00b87c02 */ /* 0x000fca0008000f00 */
[-C--:B------:R-:W-:Y:S01]  /*9d60*/  @P1 FFMA.FTZ R185, R219, R184.reuse, UR32 ;  /* 0x00000020dbb91e23 */ /* 0x080fe200080100b8 */
[----:B------:R-:W-:-:S03]  /*9d70*/  @P1 FFMA.FTZ R184, R217, R184, UR32 ;  /* 0x00000020d9b81e23 */ /* 0x000fc600080100b8 */
[----:B------:R-:W-:-:S04]  /*9d80*/  @P1 FADD.FTZ R185, R218, -R185 ;  /* 0x800000b9dab91221 */ /* 0x000fc80000010000 */
[----:B------:R-:W-:Y:S01]  /*9d90*/  @P1 FFMA.FTZ R197, R185, UR30, R30 ;  /* 0x0000001eb9c51c23 */ /* 0x000fe2000801001e */
[----:B------:R-:W-:-:S04]  /*9da0*/  @P1 FADD.FTZ R185, R195, -R184 ;  /* 0x800000b8c3b91221 */ /* 0x000fc80000010000 */
[----:B------:R-:W-:Y:S01]  /*9db0*/  @P1 FFMA.FTZ R199, R185, UR30, R28 ;  /* 0x0000001eb9c71c23 */ /* 0x000fe2000801001c */
[----:B------:R-:W-:Y:S06]  /*9dc0*/  BRA.U !UP3, `(.L_x_10988) ;  /* 0x000000010b407547 */ /* 0x000fec000b800000 */
[----:B------:R-:W-:-:S13]  /*9dd0*/  LOP3.LUT P2, RZ, R208, 0xff, RZ, 0xc0, !PT ;  /* 0x000000ffd0ff7812 */ /* 0x000fda000784c0ff */
[----:B------:R-:W0:Y:S01]  /*9de0*/  @P2 LDC.64 R186, c[0x0][0x408] ;  /* 0x00010200ffba2b82 */ /* 0x000e220000000a00 */
[----:B-----5:R-:W-:-:S07]  /*9df0*/  @P2 HADD2.F32 R189, -RZ, R176.H0_H0 ;  /* 0x200000b0ffbd2230 */ /* 0x020fce0000004100 */
        /* <DEDUP_REMOVED lines=13> */
.L_x_10988:
[----:B------:R-:W-:Y:S05]  /*9ed0*/  BRA.U !UP3, `(.L_x_10989) ;  /* 0x000000010b407547 */ /* 0x000fea000b800000 */
[----:B------:R-:W-:-:S13]  /*9ee0*/  LOP3.LUT P2, RZ, R208, 0xff00, RZ, 0xc0, !PT ;  /* 0x0000ff00d0ff7812 */ /* 0x000fda000784c0ff */
[----:B------:R-:W0:Y:S01]  /*9ef0*/  @P2 LDC.64 R186, c[0x0][0x408] ;  /* 0x00010200ffba2b82 */ /* 0x000e220000000a00 */
[----:B-----5:R-:W-:-:S07]  /*9f00*/  @P2 HADD2.F32 R188, -RZ, R176.H1_H1 ;  /* 0x300000b0ffbc2230 */ /* 0x020fce0000004100 */
        /* <DEDUP_REMOVED lines=13> */
.L_x_10989:
[----:B------:R-:W-:Y:S05]  /*9fe0*/  BRA.U !UP3, `(.L_x_10990) ;  /* 0x000000010b407547 */ /* 0x000fea000b800000 */
        /* <DEDUP_REMOVED lines=16> */
.L_x_10990:
        /* <DEDUP_REMOVED lines=22> */
.L_x_10991:
        /* <DEDUP_REMOVED lines=22> */
.L_x_10992:
        /* <DEDUP_REMOVED lines=11> */
[----:B-----5:R-:W-:-:S05]  /*a460*/  @P2 HADD2.F32 R185, -RZ, R178.H1_H1 ;  /* 0x300000b2ffb92230 */ /* 0x020fca0000004100 */
        /* <DEDUP_REMOVED lines=10> */
.L_x_10993:
        /* <DEDUP_REMOVED lines=11> */
[----:B-----5:R-:W-:-:S05]  /*a5c0*/  @P2 HADD2.F32 R185, -RZ, R179.H0_H0 ;  /* 0x200000b3ffb92230 */ /* 0x020fca0000004100 */
        /* <DEDUP_REMOVED lines=10> */
.L_x_10994:
[----:B------:R-:W-:Y:S02]  /*a670*/  MOV R184, UR31 ;  /* 0x0000001f00b87c02 */ /* 0x000fe40008000f00 */
[----:B------:R-:W-:Y:S02]  /*a680*/  MOV R210, R27 ;  /* 0x0000001b00d27202 */ /* 0x000fe40000000f00 */
[----:B------:R-:W-:Y:S01]  /*a690*/  MOV R189, R186 ;  /* 0x000000ba00bd7202 */ /* 0x000fe20000000f00 */
[----:B------:R-:W-:Y:S01]  /*a6a0*/  @P1 FFMA.FTZ R185, R247, R184, UR32 ;  /* 0x00000020f7b91e23 */ /* 0x000fe200080100b8 */
[----:B------:R-:W-:Y:S02]  /*a6b0*/  MOV R187, R191 ;  /* 0x000000bf00bb7202 */ /* 0x000fe40000000f00 */
[----:B------:R-:W-:Y:S01]  /*a6c0*/  MOV R186, R197 ;  /* 0x000000c500ba7202 */ /* 0x000fe20000000f00 */
[----:B------:R-:W-:Y:S01]  /*a6d0*/  @P1 FADD.FTZ R184, R246, -R185 ;  /* 0x800000b9f6b81221 */ /* 0x000fe20000010000 */
        /* <DEDUP_REMOVED lines=10> */
[----:B-----5:R-:W-:Y:S02]  /*a780*/  @P1 HADD2.F32 R197, -RZ, R179.H1_H1 ;  /* 0x300000b3ffc51230 */ /* 0x020fe40000004100 */
[----:B------:R-:W-:-:S03]  /*a790*/  @P1 HADD2.F32 R199, -RZ, R59.H1_H1 ;  /* 0x3000003bffc71230 */ /* 0x000fc60000004100 */
[----:B------:R-:W-:Y:S01]  /*a7a0*/  @P1 FMUL.FTZ R198, R197, R208 ;  /* 0x000000d0c5c61220 */ /* 0x000fe20000410000 */
[----:B------:R-:W-:Y:S01]  /*a7b0*/  MOV R197, RZ ;  /* 0x000000ff00c57202 */ /* 0x000fe20000000f00 */
[----:B------:R-:W-:Y:S02]  /*a7c0*/  @P1 FMUL.FTZ R197, R208, R199 ;  /* 0x000000c7d0c51220 */ /* 0x000fe40000410000 */
[----:B------:R-:W-:-:S03]  /*a7d0*/  FADD.FTZ R123, R123, R198 ;  /* 0x000000c67b7b7221 */ /* 0x000fc60000010000 */
[----:B------:R-:W-:-:S04]  /*a7e0*/  F2FP.F16.F32.PACK_AB R197, RZ, R197 ;  /* 0x000000c5ffc5723e */ /* 0x000fc800000000ff */
[----:B------:R-:W-:Y:S01]  /*a7f0*/  PRMT R183, R183, 0x5410, R197 ;  /* 0x00005410b7b77816 */ /* 0x000fe200000000c5 */
[----:B------:R-:W-:Y:S06]  /*a800*/  BRA `(.L_x_10995) ;  /* 0x0000002c003c7947 */ /* 0x000fec0003800000 */
.L_x_10987:
        /* <DEDUP_REMOVED lines=8> */
[----:B-----5:R-:W-:-:S03]  /*a890*/  @P1 HADD2.F32 R199, -RZ, R176.H0_H0 ;  /* 0x200000b0ffc71230 */ /* 0x020fc60000004100 */
[----:B------:R-:W-:-:S04]  /*a8a0*/  FMUL.FTZ R197, R197, UR23 ;  /* 0x00000017c5c57c20 */ /* 0x000fc80008410000 */
[----:B------:R-:W-:Y:S01]  /*a8b0*/  FMUL.FTZ R198, R197, UR22 ;  /* 0x00000016c5c67c20 */ /* 0x000fe20008410000 */
[----:B------:R-:W-:-:S03]  /*a8c0*/  HFMA2 R197, -RZ, RZ, 0, 0 ;  /* 0x00000000ffc57431 */ /* 0x000fc600000001ff */
[----:B------:R-:W-:Y:S01]  /*a8d0*/  @P1 FMUL.FTZ R197, R199, R198 ;  /* 0x000000c6c7c51220 */ /* 0x000fe20000410000 */
[----:B------:R-:W-:-:S03]  /*a8e0*/  @P1 HADD2.F32 R199, -RZ, R56.H0_H0 ;  /* 0x20000038ffc71230 */ /* 0x000fc60000004100 */
[----:B------:R-:W-:Y:S01]  /*a8f0*/  FADD.FTZ R124, R124, R197 ;  /* 0x000000c57c7c7221 */ /* 0x000fe20000010000 */
[----:B------:R-:W-:Y:S01]  /*a900*/  MOV R197, RZ ;  /* 0x000000ff00c57202 */ /* 0x000fe20000000f00 */
[----:B------:R-:W-:-:S05]  /*a910*/  @P1 FMUL.FTZ R197, R199, R198 ;  /* 0x000000c6c7c51220 */ /* 0x000fca0000410000 */
[----:B------:R-:W-:-:S04]  /*a920*/  F2FP.F16.F32.PACK_AB R197, RZ, R197 ;  /* 0x000000c5ffc5723e */ /* 0x000fc800000000ff */
[----:B------:R-:W-:-:S07]  /*a930*/  PRMT R180, R197, 0x7610, R180 ;  /* 0x00007610c5b47816 */ /* 0x000fce00000000b4 */
.L_x_10996:
[----:B------:R-:W-:Y:S05]  /*a940*/  BRA.U !UP3, `(.L_x_10997) ;  /* 0x000000010b487547 */ /* 0x000fea000b800000 */
[----:B------:R-:W-:Y:S02]  /*a950*/  PLOP3.LUT P2, PT, PT, PT, UP2, 0x80, 0x8 ;  /* 0x000000000008781c */ /* 0x000fe40003f4f028 */
[----:B0-----:R-:W-:Y:S02]  /*a960*/  MOV R198, UR31 ;  /* 0x0000001f00c67c02 */ /* 0x001fe40008000f00 */
[----:B------:R-:W-:-:S09]  /*a970*/  LOP3.LUT P1, RZ, R208, 0xff00, RZ, 0xc0, !PT ;  /* 0x0000ff00d0ff7812 */ /* 0x000fd2000782c0ff */
[----:B------:R-:W-:-:S04]  /*a980*/  @P2 FFMA.FTZ R197, R221, R198, UR32 ;  /* 0x00000020ddc52e23 */ /* 0x000fc800080100c6 */
[----:B------:R-:W-:Y:S01]  /*a990*/  @P2 FADD.FTZ R198, R220, -R197 ;  /* 0x800000c5dcc62221 */ /* 0x000fe20000010000 */
[----:B------:R-:W-:Y:S01]  /*a9a0*/  MOV R197, R29 ;  /* 0x0000001d00c57202 */ /* 0x000fe20000000f00 */
[----:B-----5:R-:W-:Y:S02]  /*a9b0*/  @P1 HADD2.F32 R210, -RZ, R176.H1_H1 ;  /* 0x300000b0ffd21230 */ /* 0x020fe40000004100 */
[----:B------:R-:W-:Y:S01]  /*a9c0*/  @P2 FFMA.FTZ R197, R198, UR30, R29 ;  /* 0x0000001ec6c52c23 */ /* 0x000fe2000801001d */
[----:B------:R-:W-:-:S03]  /*a9d0*/  HFMA2 R198, -RZ, RZ, 0, 0 ;  /* 0x00000000ffc67431 */ /* 0x000fc600000001ff */
        /* <DEDUP_REMOVED lines=8> */
[----:B------:R-:W-:-:S07]  /*aa60*/  PRMT R180, R180, 0x5410, R197 ;  /* 0x00005410b4b47816 */ /* 0x000fce00000000c5 */
.L_x_10997:
        /* <DEDUP_REMOVED lines=19> */
.L_x_10998:
        /* <DEDUP_REMOVED lines=19> */
.L_x_10999:
        /* <DEDUP_REMOVED lines=19> */
.L_x_11000:
        /* <DEDUP_REMOVED lines=19> */
.L_x_11001:
        /* <DEDUP_REMOVED lines=19> */
.L_x_11002:
        /* <DEDUP_REMOVED lines=14> */
[----:B------:R-:W-:Y:S01]  /*b140*/  @P1 FMUL.FTZ R198, R208, R199 ;  /* 0x000000c7d0c61220 */ /* 0x000fe20000410000 */
[----:B------:R-:W-:-:S03]  /*b150*/  @P1 HADD2.F32 R208, -RZ, R59.H1_H1 ;  /* 0x3000003bffd01230 */ /* 0x000fc60000004100 */
[----:B------:R-:W-:Y:S02]  /*b160*/  FADD.FTZ R123, R123, R198 ;  /* 0x000000c67b7b7221 */ /* 0x000fe40000010000 */
[----:B------:R-:W-:-:S05]  /*b170*/  @P1 FMUL.FTZ R197, R208, R199 ;  /* 0x000000c7d0c51220 */ /* 0x000fca0000410000 */
[----:B------:R-:W-:-:S04]  /*b180*/  F2FP.F16.F32.PACK_AB R197, RZ, R197 ;  /* 0x000000c5ffc5723e */ /* 0x000fc800000000ff */
[----:B------:R-:W-:Y:S01]  /*b190*/  PRMT R183, R183, 0x5410, R197 ;  /* 0x00005410b7b77816 */ /* 0x000fe200000000c5 */
[----:B------:R-:W-:Y:S06]  /*b1a0*/  BRA `(.L_x_10995) ;  /* 0x0000002000d47947 */ /* 0x000fec0003800000 */
.L_x_10986:
[----:B------:R-:W-:Y:S05]  /*b1b0*/  @!P0 BRA `(.L_x_11003) ;  /* 0x0000001000ac8947 */ /* 0x000fea0003800000 */
[----:B------:R-:W-:Y:S05]  /*b1c0*/  BRA.U !UP3, `(.L_x_11004) ;  /* 0x000000010b847547 */ /* 0x000fea000b800000 */
[----:B------:R-:W-:Y:S01]  /*b1d0*/  LOP3.LUT P1, RZ, R208, 0xff, RZ, 0xc0, !PT ;  /* 0x000000ffd0ff7812 */ /* 0x000fe2000782c0ff */
[----:B------:R-:W-:Y:S01]  /*b1e0*/  BSSY.RECONVERGENT B0, `(.L_x_11005) ;  /* 0x000000d000007945 */ /* 0x000fe20003800200 */
[----:B------:R-:W-:-:S11]  /*b1f0*/  HFMA2 R185, -RZ, RZ, 0, 0 ;  /* 0x00000000ffb97431 */ /* 0x000fd600000001ff */
        /* <DEDUP_REMOVED lines=11> */
.L_x_11006:
[----:B------:R-:W-:Y:S05]  /*b2b0*/  BSYNC.RECONVERGENT B0 ;  /* 0x0000000000007941 */ /* 0x000fea0003800200 */
.L_x_11005:
        /* <DEDUP_REMOVED lines=14> */
.L_x_11008:
[----:B------:R-:W-:Y:S05]  /*b3a0*/  BSYNC.RECONVERGENT B0 ;  /* 0x0000000000007941 */ /* 0x000fea0003800200 */
.L_x_11007:
[----:B------:R-:W-:Y:S02]  /*b3b0*/  F2FP.F16.F32.PACK_AB R184, RZ, R124 ;  /* 0x0000007cffb8723e */ /* 0x000fe400000000ff */
[----:B------:R-:W-:Y:S02]  /*b3c0*/  MOV R124, R185 ;  /* 0x000000b9007c7202 */ /* 0x000fe40000000f00 */
[----:B0-----:R-:W-:-:S07]  /*b3d0*/  PRMT R180, R184, 0x7610, R180 ;  /* 0x00007610b8b47816 */ /* 0x001fce00000000b4 */
.L_x_11004:
        /* <DEDUP_REMOVED lines=15> */
.L_x_11011:
[----:B------:R-:W-:Y:S05]  /*b4d0*/  BSYNC.RECONVERGENT B0 ;  /* 0x0000000000007941 */ /* 0x000fea0003800200 */
.L_x_11010:
        /* <DEDUP_REMOVED lines=14> */
.L_x_11013:
[----:B------:R-:W-:Y:S05]  /*b5c0*/  BSYNC.RECONVERGENT B0 ;  /* 0x0000000000007941 */ /* 0x000fea0003800200 */
.L_x_11012:
[----:B------:R-:W-:Y:S02]  /*b5d0*/  F2FP.F16.F32.PACK_AB R184, RZ, R125 ;  /* 0x0000007dffb8723e */ /* 0x000fe400000000ff */
[----:B------:R-:W-:Y:S02]  /*b5e0*/  MOV R125, R185 ;  /* 0x000000b9007d7202 */ /* 0x000fe40000000f00 */
[----:B0-----:R-:W-:-:S07]  /*b5f0*/  PRMT R180, R180, 0x5410, R184 ;  /* 0x00005410b4b47816 */ /* 0x001fce00000000b8 */
.L_x_11009:
        /* <DEDUP_REMOVED lines=15> */
.L_x_11016:
[----:B------:R-:W-:Y:S05]  /*b6f0*/  BSYNC.RECONVERGENT B0 ;  /* 0x0000000000007941 */ /* 0x000fea0003800200 */
.L_x_11015:
        /* <DEDUP_REMOVED lines=14> */
.L_x_11018:
[----:B------:R-:W-:Y:S05]  /*b7e0*/  BSYNC.RECONVERGENT B0 ;  /* 0x0000000000007941 */ /* 0x000fea0003800200 */
.L_x_11017:
[----:B------:R-:W-:Y:S02]  /*b7f0*/  F2FP.F16.F32.PACK_AB R184, RZ, R126 ;  /* 0x0000007effb8723e */ /* 0x000fe400000000ff */
[----:B------:R-:W-:Y:S02]  /*b800*/  MOV R126, R185 ;  /* 0x000000b9007e7202 */ /* 0x000fe40000000f00 */
[----:B0-----:R-:W-:-:S07]  /*b810*/  PRMT R181, R184, 0x7610, R181 ;  /* 0x00007610b8b57816 */ /* 0x001fce00000000b5 */
.L_x_11014:
        /* <DEDUP_REMOVED lines=15> */
.L_x_11021:
[----:B------:R-:W-:Y:S05]  /*b910*/  BSYNC.RECONVERGENT B0 ;  /* 0x0000000000007941 */ /* 0x000fea0003800200 */
.L_x_11020:
        /* <DEDUP_REMOVED lines=14> */
.L_x_11023:
[----:B------:R-:W-:Y:S05]  /*ba00*/  BSYNC.RECONVERGENT B0 ;  /* 0x0000000000007941 */ /* 0x000fea0003800200 */
.L_x_11022:
[----:B------:R-:W-:Y:S02]  /*ba10*/  F2FP.F16.F32.PACK_AB R184, RZ, R127 ;  /* 0x0000007fffb8723e */ /* 0x000fe400000000ff */
[----:B------:R-:W-:Y:S02]  /*ba20*/  MOV R127, R185 ;  /* 0x000000b9007f7202 */ /* 0x000fe40000000f00 */
[----:B0-----:R-:W-:-:S07]  /*ba30*/  PRMT R181, R181, 0x5410, R184 ;  /* 0x00005410b5b57816 */ /* 0x001fce00000000b8 */
.L_x_11019:
        /* <DEDUP_REMOVED lines=15> */
.L_x_11026:
[----:B------:R-:W-:Y:S05]  /*bb30*/  BSYNC.RECONVERGENT B0 ;  /* 0x0000000000007941 */ /* 0x000fea0003800200 */
.L_x_11025:
        /* <DEDUP_REMOVED lines=14> */
.L_x_11028:
[----:B------:R-:W-:Y:S05]  /*bc20*/  BSYNC.RECONVERGENT B0 ;  /* 0x0000000000007941 */ /* 0x000fea0003800200 */
.L_x_11027:
[----:B------:R-:W-:Y:S02]  /*bc30*/  F2FP.F16.F32.PACK_AB R184, RZ, R120 ;  /* 0x00000078ffb8723e */ /* 0x000fe400000000ff */
[----:B------:R-:W-:Y:S02]  /*bc40*/  MOV R120, R185 ;  /* 0x000000b900787202 */ /* 0x000fe40000000f00 */
[----:B0-----:R-:W-:-:S07]  /*bc50*/  PRMT R182, R184, 0x7610, R182 ;  /* 0x00007610b8b67816 */ /* 0x001fce00000000b6 */
.L_x_11024:
        /* <DEDUP_REMOVED lines=15> */
.L_x_11031:
[----:B------:R-:W-:Y:S05]  /*bd50*/  BSYNC.RECONVERGENT B0 ;  /* 0x0000000000007941 */ /* 0x000fea0003800200 */
.L_x_11030:
        /* <DEDUP_REMOVED lines=14> */
.L_x_11033:
[----:B------:R-:W-:Y:S05]  /*be40*/  BSYNC.RECONVERGENT B0 ;  /* 0x0000000000007941 */ /* 0x000fea0003800200 */
.L_x_11032:
[----:B------:R-:W-:Y:S02]  /*be50*/  F2FP.F16.F32.PACK_AB R184, RZ, R121 ;  /* 0x00000079ffb8723e */ /* 0x000fe400000000ff */
[----:B------:R-:W-:Y:S02]  /*be60*/  MOV R121, R185 ;  /* 0x000000b900797202 */ /* 0x000fe40000000f00 */
[----:B0-----:R-:W-:-:S07]  /*be70*/  PRMT R182, R182, 0x5410, R184 ;  /* 0x00005410b6b67816 */ /* 0x001fce00000000b8 */
.L_x_11029:
        /* <DEDUP_REMOVED lines=15> */
.L_x_11036:
[----:B------:R-:W-:Y:S05]  /*bf70*/  BSYNC.RECONVERGENT B0 ;  /* 0x0000000000007941 */ /* 0x000fea0003800200 */
.L_x_11035:
        /* <DEDUP_REMOVED lines=14> */
.L_x_11038:
[----:B------:R-:W-:Y:S05]  /*c060*/  BSYNC.RECONVERGENT B0 ;  /* 0x0000000000007941 */ /* 0x000fea0003800200 */
.L_x_11037:
[----:B------:R-:W-:Y:S02]  /*c070*/  F2FP.F16.F32.PACK_AB R184, RZ, R122 ;  /* 0x0000007affb8723e */ /* 0x000fe400000000ff */
[----:B------:R-:W-:Y:S02]  /*c080*/  MOV R122, R185 ;  /* 0x000000b9007a7202 */ /* 0x000fe40000000f00 */
[----:B0-----:R-:W-:-:S07]  /*c090*/  PRMT R183, R184, 0x7610, R183 ;  /* 0x00007610b8b77816 */ /* 0x001fce00000000b7 */
.L_x_11034:
[----:B------:R-:W-:Y:S02]  /*c0a0*/  MOV R188, UR31 ;  /* 0x0000001f00bc7c02 */ /* 0x000fe40008000f00 */
[----:B------:R-:W-:Y:S02]  /*c0b0*/  MOV R186, UR31 ;  /* 0x0000001f00ba7c02 */ /* 0x000fe40008000f00 */
[----:B0-----:R-:W-:Y:S01]  /*c0c0*/  MOV R198, UR31 ;  /* 0x0000001f00c67c02 */ /* 0x001fe20008000f00 */
[----:B------:R-:W-:Y:S01]  /*c0d0*/  FFMA.FTZ R197, R223, R188, UR32 ;  /* 0x00000020dfc57e23 */ /* 0x000fe200080100bc */
[----:B------:R-:W-:Y:S01]  /*c0e0*/  MOV R184, UR31 ;  /* 0x0000001f00b87c02 */ /* 0x000fe20008000f00 */
[----:B------:R-:W-:Y:S01]  /*c0f0*/  FFMA.FTZ R211, R221, R186, UR32 ;  /* 0x00000020ddd37e23 */ /* 0x000fe200080100ba */
[----:B------:R-:W-:Y:S01]  /*c100*/  MOV R190, UR31 ;  /* 0x0000001f00be7c02 */ /* 0x000fe20008000f00 */
[----:B------:R-:W-:Y:S01]  /*c110*/  FFMA.FTZ R198, R217, R198, UR32 ;  /* 0x00000020d9c67e23 */ /* 0x000fe200080100c6 */
[----:B------:R-:W-:Y:S01]  /*c120*/  FFMA.FTZ R191, R247, R188, UR32 ;  /* 0x00000020f7bf7e23 */ /* 0x000fe200080100bc */
[----:B------:R-:W-:Y:S01]  /*c130*/  FADD.FTZ R188, R222, -R197 ;  /* 0x800000c5debc7221 */ /* 0x000fe20000010000 */
        /* <DEDUP_REMOVED lines=33> */
[----:B------:R-:W-:-:S13]  /*c350*/  ISETP.GE.U32.AND.EX P1, PT, R209, 0x1000000, PT, P1 ;  /* 0x01000000d100780c */ /* 0x000fda0003f26110 */
        /* <DEDUP_REMOVED lines=17> */
.L_x_11003:
[----:B------:R-:W-:Y:S05]  /*c470*/  BRA.U !UP3, `(.L_x_11039) ;  /* 0x000000010b807547 */ /* 0x000fea000b800000 */
[----:B------:R-:W-:Y:S01]  /*c480*/  LOP3.LUT P1, RZ, R208, 0xff, RZ, 0xc0, !PT ;  /* 0x000000ffd0ff7812 */ /* 0x000fe2000782c0ff */
[----:B------:R-:W-:Y:S01]  /*c490*/  BSSY.RECONVERGENT B0, `(.L_x_11040) ;  /* 0x000000d000007945 */ /* 0x000fe20003800200 */
[----:B------:R-:W-:-:S11]  /*c4a0*/  HFMA2 R197, -RZ, RZ, 0, 0 ;  /* 0x00000000ffc57431 */ /* 0x000fd600000001ff */
[----:B------:R-:W-:Y:S05]  /*c4b0*/  @!P1 BRA `(.L_x_11041) ;  /* 0x0000000000289947 */ /* 0x000fea0003800000 */
[----:B0-----:R-:W-:Y:S01]  /*c4c0*/  MOV R198, UR31 ;  /* 0x0000001f00c67c02 */ /* 0x001fe20008000f00 */
        /* <DEDUP_REMOVED lines=9> */
.L_x_11041:
[----:B------:R-:W-:Y:S05]  /*c560*/  BSYNC.RECONVERGENT B0 ;  /* 0x0000000000007941 */ /* 0x000fea0003800200 */
.L_x_11040:
[----:B------:R-:W-:Y:S01]  /*c570*/  BSSY.RECONVERGENT B0, `(.L_x_11042) ;  /* 0x000000e000007945 */ /* 0x000fe20003800200 */
[----:B------:R-:W-:Y:S01]  /*c580*/  FADD.FTZ R124, R124, R197 ;  /* 0x000000c57c7c7221 */ /* 0x000fe20000010000 */
[----:B------:R-:W-:Y:S02]  /*c590*/  MOV R197, RZ ;  /* 0x000000ff00c57202 */ /* 0x000fe40000000f00 */
[----:B------:R-:W-:Y:S05]  /*c5a0*/  @!P1 BRA `(.L_x_11043) ;  /* 0x0000000000289947 */ /* 0x000fea0003800000 */
[----:B0-----:R-:W-:Y:S01]  /*c5b0*/  MOV R198, UR31 ;  /* 0x0000001f00c67c02 */ /* 0x001fe20008000f00 */
        /* <DEDUP_REMOVED lines=9> */
.L_x_11043:
[----:B------:R-:W-:Y:S05]  /*c650*/  BSYNC.RECONVERGENT B0 ;  /* 0x0000000000007941 */ /* 0x000fea0003800200 */
.L_x_11042:
[----:B------:R-:W-:-:S04]  /*c660*/  F2FP.F16.F32.PACK_AB R197, RZ, R197 ;  /* 0x000000c5ffc5723e */ /* 0x000fc800000000ff */
[----:B0-----:R-:W-:-:S07]  /*c670*/  PRMT R180, R197, 0x7610, R180 ;  /* 0x00007610c5b47816 */ /* 0x001fce00000000b4 */
.L_x_11039:
[----:B------:R-:W-:Y:S05]  /*c680*/  BRA.U !UP3, `(.L_x_11044) ;  /* 0x000000010b807547 */ /* 0x000fea000b800000 */
[----:B------:R-:W-:Y:S01]  /*c690*/  LOP3.LUT P1, RZ, R208, 0xff00, RZ, 0xc0, !PT ;  /* 0x0000ff00d0ff7812 */ /* 0x000fe2000782c0ff */
[----:B------:R-:W-:Y:S01]  /*c6a0*/  BSSY.RECONVERGENT B0, `(.L_x_11045) ;  /* 0x000000d000007945 */ /* 0x000fe20003800200 */
[----:B0-----:R-:W-:-:S11]  /*c6b0*/  HFMA2 R198, -RZ, RZ, 0, 0 ;  /* 0x00000000ffc67431 */ /* 0x001fd600000001ff */
        /* <DEDUP_REMOVED lines=11> */
.L_x_11046:
[----:B------:R-:W-:Y:S05]  /*c770*/  BSYNC.RECONVERGENT B0 ;  /* 0x0000000000007941 */ /* 0x000fea0003800200 */
.L_x_11045:
        /* <DEDUP_REMOVED lines=14> */
.L_x_11048:
[----:B------:R-:W-:Y:S05]  /*c860*/  BSYNC.RECONVERGENT B0 ;  /* 0x0000000000007941 */ /* 0x000fea0003800200 */
.L_x_11047:
[----:B------:R-:W-:-:S04]  /*c870*/  F2FP.F16.F32.PACK_AB R197, RZ, R197 ;  /* 0x000000c5ffc5723e */ /* 0x000fc800000000ff */
[----:B------:R-:W-:-:S07]  /*c880*/  PRMT R180, R180, 0x5410, R197 ;  /* 0x00005410b4b47816 */ /* 0x000fce00000000c5 */
.L_x_11044:
        /* <DEDUP_REMOVED lines=15> */
.L_x_11051:
[----:B------:R-:W-:Y:S05]  /*c980*/  BSYNC.RECONVERGENT B0 ;  /* 0x0000000000007941 */ /* 0x000fea0003800200 */
.L_x_11050:
        /* <DEDUP_REMOVED lines=14> */
.L_x_11053:
[----:B------:R-:W-:Y:S05]  /*ca70*/  BSYNC.RECONVERGENT B0 ;  /* 0x0000000000007941 */ /* 0x000fea0003800200 */
.L_x_11052:
[----:B------:R-:W-:-:S04]  /*ca80*/  F2FP.F16.F32.PACK_AB R197, RZ, R197 ;  /* 0x000000c5ffc5723e */ /* 0x000fc800000000ff */
[----:B0-----:R-:W-:-:S07]  /*ca90*/  PRMT R181, R197, 0x7610, R181 ;  /* 0x00007610c5b57816 */ /* 0x001fce00000000b5 */
.L_x_11049:
        /* <DEDUP_REMOVED lines=15> */
.L_x_11056:
[----:B------:R-:W-:Y:S05]  /*cb90*/  BSYNC.RECONVERGENT B0 ;  /* 0x0000000000007941 */ /* 0x000fea0003800200 */
.L_x_11055:
        /* <DEDUP_REMOVED lines=14> */
.L_x_11058:
[----:B------:R-:W-:Y:S05]  /*cc80*/  BSYNC.RECONVERGENT B0 ;  /* 0x0000000000007941 */ /* 0x000fea0003800200 */
.L_x_11057:
[----:B------:R-:W-:-:S04]  /*cc90*/  F2FP.F16.F32.PACK_AB R197, RZ, R197 ;  /* 0x000000c5ffc5723e */ /* 0x000fc800000000ff */
[----:B------:R-:W-:-:S07]  /*cca0*/  PRMT R181, R181, 0x5410, R197 ;  /* 0x00005410b5b57816 */ /* 0x000fce00000000c5 */
.L_x_11054:
        /* <DEDUP_REMOVED lines=15> */
.L_x_11061:
[----:B------:R-:W-:Y:S05]  /*cda0*/  BSYNC.RECONVERGENT B0 ;  /* 0x0000000000007941 */ /* 0x000fea0003800200 */
.L_x_11060:
        /* <DEDUP_REMOVED lines=14> */
.L_x_11063:
[----:B------:R-:W-:Y:S05]  /*ce90*/  BSYNC.RECONVERGENT B0 ;  /* 0x0000000000007941 */ /* 0x000fea0003800200 */
.L_x_11062:
[----:B------:R-:W-:-:S04]  /*cea0*/  F2FP.F16.F32.PACK_AB R197, RZ, R197 ;  /* 0x000000c5ffc5723e */ /* 0x000fc800000000ff */
[----:B0-----:R-:W-:-:S07]  /*ceb0*/  PRMT R182, R197, 0x7610, R182 ;  /* 0x00007610c5b67816 */ /* 0x001fce00000000b6 */
.L_x_11059:
        /* <DEDUP_REMOVED lines=15> */
.L_x_11066:
[----:B------:R-:W-:Y:S05]  /*cfb0*/  BSYNC.RECONVERGENT B0 ;  /* 0x0000000000007941 */ /* 0x000fea0003800200 */
.L_x_11065:
        /* <DEDUP_REMOVED lines=14> */
.L_x_11068:
[----:B------:R-:W-:Y:S05]  /*d0a0*/  BSYNC.RECONVERGENT B0 ;  /* 0x0000000000007941 */ /* 0x000fea0003800200 */
.L_x_11067:
[----:B------:R-:W-:-:S04]  /*d0b0*/  F2FP.F16.F32.PACK_AB R197, RZ, R197 ;  /* 0x000000c5ffc5723e */ /* 0x000fc800000000ff */
[----:B------:R-:W-:-:S07]  /*d0c0*/  PRMT R182, R182, 0x5410, R197 ;  /* 0x00005410b6b67816 */ /* 0x000fce00000000c5 */
.L_x_11064:
        /* <DEDUP_REMOVED lines=15> */
.L_x_11071:
[----:B------:R-:W-:Y:S05]  /*d1c0*/  BSYNC.RECONVERGENT B0 ;  /* 0x0000000000007941 */ /* 0x000fea0003800200 */
.L_x_11070:
        /* <DEDUP_REMOVED lines=14> */
.L_x_11073:
[----:B------:R-:W-:Y:S05]  /*d2b0*/  BSYNC.RECONVERGENT B0 ;  /* 0x0000000000007941 */ /* 0x000fea0003800200 */
.L_x_11072:
[----:B------:R-:W-:-:S04]  /*d2c0*/  F2FP.F16.F32.PACK_AB R197, RZ, R197 ;  /* 0x000000c5ffc5723e */ /* 0x000fc800000000ff */
[----:B0-----:R-:W-:-:S07]  /*d2d0*/  PRMT R183, R197, 0x7610, R183 ;  /* 0x00007610c5b77816 */ /* 0x001fce00000000b7 */
.L_x_11069:
        /* <DEDUP_REMOVED lines=16> */
.L_x_11075:
[----:B------:R-:W-:Y:S05]  /*d3e0*/  BSYNC.RECONVERGENT B0 ;  /* 0x0000000000007941 */ /* 0x000fea0003800200 */
.L_x_11074:
        /* <DEDUP_REMOVED lines=14> */
.L_x_11077:
[----:B------:R-:W-:Y:S05]  /*d4d0*/  BSYNC.RECONVERGENT B0 ;  /* 0x0000000000007941 */ /* 0x000fea0003800200 */
.L_x_11076:
[----:B------:R-:W-:-:S04]  /*d4e0*/  F2FP.F16.F32.PACK_AB R197, RZ, R197 ;  /* 0x000000c5ffc5723e */ /* 0x000fc800000000ff */
[----:B------:R-:W-:-:S07]  /*d4f0*/  PRMT R183, R183, 0x5410, R197 ;  /* 0x00005410b7b77816 */ /* 0x000fce00000000c5 */
.L_x_10995:
        /* <DEDUP_REMOVED lines=10> */
[----:B------:R0:W-:Y:S02]  /*d5a0*/  @P1 STG.E.128 desc[UR20][R198.64], R180 ;  /* 0x000000b4c6001986 */ /* 0x0001e4000c101d14 */
[----:B0-----:R-:W-:Y:S01]  /*d5b0*/  IADD3 R199, PT, PT, R196, 0x300, RZ ;  /* 0x00000300c4c77810 */ /* 0x001fe20007ffe0ff */
[----:B------:R-:W-:Y:S06]  /*d5c0*/  BRA.U !UP3, `(.L_x_11078) ;  /* 0x000000010b0c7547 */ /* 0x000fec000b800000 */
[----:B-----5:R-:W0:Y:S02]  /*d5d0*/  LDC.64 R176, c[0x0][0x390] ;  /* 0x0000e400ffb07b82 */ /* 0x020e240000000a00 */
[----:B0-----:R-:W-:-:S06]  /*d5e0*/  IMAD.WIDE.U32 R176, R199, 0x10, R176 ;  /* 0x00000010c7b07825 */ /* 0x001fcc00078e00b0 */
[----:B------:R-:W5:Y:S02]  /*d5f0*/  LDG.E.128 R176, desc[UR20][R176.64] ;  /* 0x00000014b0b07981 */ /* 0x000f64000c1e1d00 */
.L_x_11078:
[----:B------:R-:W-:Y:S05]  /*d600*/  BRA.U !UP0, `(.L_x_11079) ;  /* 0x0000001508247547 */ /* 0x000fea000b800000 */
[----:B------:R-:W-:Y:S05]  /*d610*/  @!P0 BRA `(.L_x_11080) ;  /* 0x0000000800cc8947 */ /* 0x000fea0003800000 */
[----:B------:R-:W-:Y:S02]  /*d620*/  PLOP3.LUT P1, PT, PT, PT, UP2, 0x80, 0x8 ;  /* 0x000000000008781c */ /* 0x000fe40003f2f028 */
[----:B------:R-:W-:Y:S02]  /*d630*/  MOV R185, UR31 ;  /* 0x0000001f00b97c02 */ /* 0x000fe40008000f00 */
[----:B------:R-:W-:Y:S02]  /*d640*/  MOV R197, R21 ;  /* 0x0000001500c57202 */ /* 0x000fe40000000f00 */
[----:B------:R-:W-:Y:S02]  /*d650*/  MOV R191, R23 ;  /* 0x0000001700bf7202 */ /* 0x000fe40000000f00 */
[----:B------:R-:W-:Y:S02]  /*d660*/  MOV R186, UR31 ;  /* 0x0000001f00ba7c02 */ /* 0x000fe40008000f00 */
[----:B------:R-:W-:-:S02]  /*d670*/  MOV R196, R22 ;  /* 0x0000001600c47202 */ /* 0x000fc40000000f00 */
[----:B------:R-:W-:Y:S01]  /*d680*/  MOV R188, R16 ;  /* 0x0000001000bc7202 */ /* 0x000fe20000000f00 */
[-C--:B------:R-:W-:Y:S01]  /*d690*/  @P1 FFMA.FTZ R184, R234, R185.reuse, UR32 ;  /* 0x00000020eab81e23 */ /* 0x080fe200080100b9 */
[----:B------:R-:W-:Y:S01]  /*d6a0*/  @P1 FFMA.FTZ R185, R232, R185, UR32 ;  /* 0x00000020e8b91e23 */ /* 0x000fe200080100b9 */
[----:B------:R-:W-:Y:S02]  /*d6b0*/  MOV R198, R20 ;  /* 0x0000001400c67202 */ /* 0x000fe40000000f00 */
[----:B------:R-:W-:Y:S01]  /*d6c0*/  @P1 FADD.FTZ R184, R233, -R184 ;  /* 0x800000b8e9b81221 */ /* 0x000fe20000010000 */
[----:B------:R-:W-:-:S03]  /*d6d0*/  @P1 FADD.FTZ R185, R200, -R185 ;  /* 0x800000b9c8b91221 */ /* 0x000fc60000010000 */
[----:B------:R-:W-:Y:S01]  /*d6e0*/  @P1 FFMA.FTZ R197, R184, UR30, R21 ;  /* 0x0000001eb8c51c23 */ /* 0x000fe20008010015 */
[----:B------:R-:W-:Y:S01]  /*d6f0*/  MOV R184, UR31 ;  /* 0x0000001f00b87c02 */ /* 0x000fe20008000f00 */
[----:B------:R-:W-:Y:S01]  /*d700*/  @P1 FFMA.FTZ R196, R185, UR30, R22 ;  /* 0x0000001eb9c41c23 */ /* 0x000fe20008010016 */
[----:B------:R-:W-:-:S03]  /*d710*/  @P1 FFMA.FTZ R185, R231, R186, UR32 ;  /* 0x00000020e7b91e23 */ /* 0x000fc600080100ba */
[----:B------:R-:W-:Y:S01]  /*d720*/  @P1 FFMA.FTZ R187, R237, R184, UR32 ;  /* 0x00000020edbb1e23 */ /* 0x000fe200080100b8 */
[----:B------:R-:W-:-:S03]  /*d730*/  @P1 FADD.FTZ R185, R230, -R185 ;  /* 0x800000b9e6b91221 */ /* 0x000fc60000010000 */
[----:B------:R-:W-:Y:S01]  /*d740*/  @P1 FADD.FTZ R184, R236, -R187 ;  /* 0x800000bbecb81221 */ /* 0x000fe20000010000 */
[----:B------:R-:W-:-:S03]  /*d750*/  @P1 FFMA.FTZ R198, R185, UR30, R20 ;  /* 0x0000001eb9c61c23 */ /* 0x000fc60008010014 */
[----:B------:R-:W-:Y:S01]  /*d760*/  @P1 FFMA.FTZ R191, R184, UR30, R23 ;  /* 0x0000001eb8bf1c23 */ /* 0x000fe20008010017 */
[----:B------:R-:W-:-:S05]  /*d770*/  MOV R184, UR31 ;  /* 0x0000001f00b87c02 */ /* 0x000fca0008000f00 */
        /* <DEDUP_REMOVED lines=20> */
.L_x_11081:
        /* <DEDUP_REMOVED lines=17> */
.L_x_11082:
        /* <DEDUP_REMOVED lines=17> */
.L_x_11083:
        /* <DEDUP_REMOVED lines=17> */
.L_x_11084:
        /* <DEDUP_REMOVED lines=17> */
.L_x_11085:
        /* <DEDUP_REMOVED lines=22> */
.L_x_11086:
        /* <DEDUP_REMOVED lines=22> */
.L_x_11087:
[----:B------:R-:W-:Y:S02]  /*dfc0*/  MOV R185, UR31 ;  /* 0x0000001f00b97c02 */ /* 0x000fe40008000f00 */
[----:B------:R-:W-:Y:S02]  /*dfd0*/  MOV R208, R19 ;  /* 0x0000001300d07202 */ /* 0x000fe40000000f00 */
[----:B------:R-:W-:Y:S01]  /*dfe0*/  MOV R187, R191 ;  /* 0x000000bf00bb7202 */ /* 0x000fe20000000f00 */
[----:B------:R-:W-:Y:S01]  /*dff0*/  @P1 FFMA.FTZ R184, R252, R185, UR32 ;  /* 0x00000020fcb81e23 */ /* 0x000fe200080100b9 */
[----:B------:R-:W-:Y:S02]  /*e000*/  MOV R186, R196 ;  /* 0x000000c400ba7202 */ /* 0x000fe40000000f00 */
[----:B------:R-:W-:Y:S01]  /*e010*/  MOV R185, R197 ;  /* 0x000000c500b97202 */ /* 0x000fe20000000f00 */
[----:B------:R-:W-:-:S04]  /*e020*/  @P1 FADD.FTZ R184, R203, -R184 ;  /* 0x800000b8cbb81221 */ /* 0x000fc80000010000 */
        /* <DEDUP_REMOVED lines=9> */
[----:B------:R-:W-:Y:S02]  /*e0c0*/  @P1 HADD2.F32 R196, -RZ, R63.H1_H1 ;  /* 0x3000003fffc41230 */ /* 0x000fe40000004100 */
[----:B-----5:R-:W-:-:S03]  /*e0d0*/  @P1 HADD2.F32 R198, -RZ, R179.H1_H1 ;  /* 0x300000b3ffc61230 */ /* 0x020fc60000004100 */
[----:B------:R-:W-:Y:S01]  /*e0e0*/  @P1 FMUL.FTZ R197, R207, R196 ;  /* 0x000000c4cfc51220 */ /* 0x000fe20000410000 */
[----:B------:R-:W-:Y:S01]  /*e0f0*/  MOV R196, RZ ;  /* 0x000000ff00c47202 */ /* 0x000fe20000000f00 */
[----:B------:R-:W-:-:S03]  /*e100*/  @P1 FMUL.FTZ R196, R198, R207 ;  /* 0x000000cfc6c41220 */ /* 0x000fc60000410000 */
[----:B------:R-:W-:Y:S01]  /*e110*/  F2FP.F16.F32.PACK_AB R197, RZ, R197 ;  /* 0x000000c5ffc5723e */ /* 0x000fe200000000ff */
[----:B------:R-:W-:-:S03]  /*e120*/  FADD.FTZ R115, R115, R196 ;  /* 0x000000c473737221 */ /* 0x000fc60000010000 */
[----:B------:R-:W-:Y:S01]  /*e130*/  PRMT R183, R183, 0x5410, R197 ;  /* 0x00005410b7b77816 */ /* 0x000fe200000000c5 */
[----:B------:R-:W-:Y:S06]  /*e140*/  BRA `(.L_x_11088) ;  /* 0x0000002800d07947 */ /* 0x000fec0003800000 */
.L_x_11080:
[----:B------:R-:W-:Y:S05]  /*e150*/  BRA.U !UP3, `(.L_x_11089) ;  /* 0x000000010b447547 */ /* 0x000fea000b800000 */
[----:B------:R-:W-:Y:S02]  /*e160*/  PLOP3.LUT P2, PT, PT, PT, UP2, 0x80, 0x8 ;  /* 0x000000000008781c */ /* 0x000fe40003f4f028 */
[----:B------:R-:W-:Y:S02]  /*e170*/  MOV R196, UR31 ;  /* 0x0000001f00c47c02 */ /* 0x000fe40008000f00 */
[----:B------:R-:W-:-:S09]  /*e180*/  LOP3.LUT P1, RZ, R206, 0xff, RZ, 0xc0, !PT ;  /* 0x000000ffceff7812 */ /* 0x000fd2000782c0ff */
[----:B------:R-:W-:Y:S01]  /*e190*/  @P2 FFMA.FTZ R197, R231, R196, UR32 ;  /* 0x00000020e7c52e23 */ /* 0x000fe200080100c4 */
[----:B------:R-:W-:-:S03]  /*e1a0*/  MOV R196, R20 ;  /* 0x0000001400c47202 */ /* 0x000fc60000000f00 */
[----:B------:R-:W-:Y:S01]  /*e1b0*/  @P2 FADD.FTZ R197, R230, -R197 ;  /* 0x800000c5e6c52221 */ /* 0x000fe20000010000 */
[----:B-----5:R-:W-:-:S03]  /*e1c0*/  @P1 HADD2.F32 R209, -RZ, R176.H0_H0 ;  /* 0x200000b0ffd11230 */ /* 0x020fc60000004100 */
[----:B------:R-:W-:-:S04]  /*e1d0*/  @P2 FFMA.FTZ R196, R197, UR30, R20 ;  /* 0x0000001ec5c42c23 */ /* 0x000fc80008010014 */
[----:B------:R-:W-:-:S04]  /*e1e0*/  FMUL.FTZ R196, R196, UR23 ;  /* 0x00000017c4c47c20 */ /* 0x000fc80008410000 */
[----:B------:R-:W-:Y:S01]  /*e1f0*/  FMUL.FTZ R198, R196, UR22 ;  /* 0x00000016c4c67c20 */ /* 0x000fe20008410000 */
[----:B------:R-:W-:-:S03]  /*e200*/  CS2R R196, SRZ ;  /* 0x0000000000c47805 */ /* 0x000fc6000001ff00 */
[----:B------:R-:W-:Y:S01]  /*e210*/  @P1 FMUL.FTZ R197, R209, R198 ;  /* 0x000000c6d1c51220 */ /* 0x000fe20000410000 */
[----:B------:R-:W-:-:S03]  /*e220*/  @P1 HADD2.F32 R209, -RZ, R60.H0_H0 ;  /* 0x2000003cffd11230 */ /* 0x000fc60000004100 */
[----:B------:R-:W-:Y:S02]  /*e230*/  FADD.FTZ R116, R116, R197 ;  /* 0x000000c574747221 */ /* 0x000fe40000010000 */
[----:B------:R-:W-:-:S05]  /*e240*/  @P1 FMUL.FTZ R196, R209, R198 ;  /* 0x000000c6d1c41220 */ /* 0x000fca0000410000 */
[----:B------:R-:W-:-:S04]  /*e250*/  F2FP.F16.F32.PACK_AB R196, RZ, R196 ;  /* 0x000000c4ffc4723e */ /* 0x000fc800000000ff */
[----:B------:R-:W-:-:S07]  /*e260*/  PRMT R180, R196, 0x7610, R180 ;  /* 0x00007610c4b47816 */ /* 0x000fce00000000b4 */
.L_x_11089:
[----:B------:R-:W-:Y:S05]  /*e270*/  BRA.U !UP3, `(.L_x_11090) ;  /* 0x000000010b487547 */ /* 0x000fea000b800000 */
[----:B------:R-:W-:Y:S02]  /*e280*/  PLOP3.LUT P2, PT, PT, PT, UP2, 0x80, 0x8 ;  /* 0x000000000008781c */ /* 0x000fe40003f4f028 */
[----:B------:R-:W-:Y:S02]  /*e290*/  MOV R197, UR31 ;  /* 0x0000001f00c57c02 */ /* 0x000fe40008000f00 */
[----:B------:R-:W-:-:S09]  /*e2a0*/  LOP3.LUT P1, RZ, R206, 0xff00, RZ, 0xc0, !PT ;  /* 0x0000ff00ceff7812 */ /* 0x000fd2000782c0ff */
[----:B------:R-:W-:-:S04]  /*e2b0*/  @P2 FFMA.FTZ R196, R234, R197, UR32 ;  /* 0x00000020eac42e23 */ /* 0x000fc800080100c5 */
[----:B------:R-:W-:Y:S01]  /*e2c0*/  @P2 FADD.FTZ R198, R233, -R196 ;  /* 0x800000c4e9c62221 */ /* 0x000fe20000010000 */
[----:B------:R-:W-:Y:S01]  /*e2d0*/  MOV R196, R21 ;  /* 0x0000001500c47202 */ /* 0x000fe20000000f00 */
[----:B-----5:R-:W-:Y:S02]  /*e2e0*/  @P1 HADD2.F32 R197, -RZ, R176.H1_H1 ;  /* 0x300000b0ffc51230 */ /* 0x020fe40000004100 */
[----:B------:R-:W-:Y:S01]  /*e2f0*/  @P2 FFMA.FTZ R196, R198, UR30, R21 ;  /* 0x0000001ec6c42c23 */ /* 0x000fe20008010015 */
[----:B------:R-:W-:-:S03]  /*e300*/  @P1 HADD2.F32 R209, -RZ, R60.H1_H1 ;  /* 0x3000003cffd11230 */ /* 0x000fc60000004100 */
[----:B------:R-:W-:-:S04]  /*e310*/  FMUL.FTZ R196, R196, UR23 ;  /* 0x00000017c4c47c20 */ /* 0x000fc80008410000 */
[----:B------:R-:W-:Y:S01]  /*e320*/  FMUL.FTZ R198, R196, UR22 ;  /* 0x00000016c4c67c20 */ /* 0x000fe20008410000 */
[----:B------:R-:W-:-:S03]  /*e330*/  HFMA2 R196, -RZ, RZ, 0, 0 ;  /* 0x00000000ffc47431 */ /* 0x000fc600000001ff */
[-C--:B------:R-:W-:Y:S01]  /*e340*/  @P1 FMUL.FTZ R196, R197, R198.reuse ;  /* 0x000000c6c5c41220 */ /* 0x080fe20000410000 */
[----:B------:R-:W-:Y:S01]  /*e350*/  MOV R197, RZ ;  /* 0x000000ff00c57202 */ /* 0x000fe20000000f00 */
[----:B------:R-:W-:Y:S02]  /*e360*/  @P1 FMUL.FTZ R197, R209, R198 ;  /* 0x000000c6d1c51220 */ /* 0x000fe40000410000 */
[----:B------:R-:W-:-:S03]  /*e370*/  FADD.FTZ R117, R117, R196 ;  /* 0x000000c475757221 */ /* 0x000fc60000010000 */
[----:B------:R-:W-:-:S04]  /*e380*/  F2FP.F16.F32.PACK_AB R197, RZ, R197 ;  /* 0x000000c5ffc5723e */ /* 0x000fc800000000ff */
[----:B------:R-:W-:-:S07]  /*e390*/  PRMT R180, R180, 0x5410, R197 ;  /* 0x00005410b4b47816 */ /* 0x000fce00000000c5 */
.L_x_11090:
[----:B------:R-:W-:Y:S05]  /*e3a0*/  BRA.U !UP3, `(.L_x_11091) ;  /* 0x000000010b447547 */ /* 0x000fea000b800000 */
[----:B------:R-:W-:Y:S02]  /*e3b0*/  PLOP3.LUT P2, PT, PT, PT, UP2, 0x80, 0x8 ;  /* 0x000000000008781c */ /* 0x000fe40003f4f028 */
[----:B------:R-:W-:Y:S02]  /*e3c0*/  MOV R197, UR31 ;  /* 0x0000001f00c57c02 */ /* 0x000fe40008000f00 */
[----:B------:R-:W-:Y:S02]  /*e3d0*/  LOP3.LUT P1, RZ, R206, 0xff0000, RZ, 0xc0, !PT ;  /* 0x00ff0000ceff7812 */ /* 0x000fe4000782c0ff */
[----:B------:R-:W-:-:S07]  /*e3e0*/  MOV R196, R22 ;  /* 0x0000001600c47202 */ /* 0x000fce0000000f00 */
[----:B------:R-:W-:-:S04]  /*e3f0*/  @P2 FFMA.FTZ R197, R232, R197, UR32 ;  /* 0x00000020e8c52e23 */ /* 0x000fc800080100c5 */
        /* <DEDUP_REMOVED lines=12> */
.L_x_11091:
[----:B------:R-:W-:Y:S05]  /*e4c0*/  BRA.U !UP3, `(.L_x_11092) ;  /* 0x000000010b487547 */ /* 0x000fea000b800000 */
[----:B------:R-:W-:Y:S02]  /*e4d0*/  PLOP3.LUT P2, PT, PT, PT, UP2, 0x80, 0x8 ;  /* 0x000000000008781c */ /* 0x000fe40003f4f028 */
[----:B------:R-:W-:Y:S02]  /*e4e0*/  MOV R196, UR31 ;  /* 0x0000001f00c47c02 */ /* 0x000fe40008000f00 */
[----:B------:R-:W-:-:S09]  /*e4f0*/  LOP3.LUT P1, RZ, R206, 0xff000000, RZ, 0xc0, !PT ;  /* 0xff000000ceff7812 */ /* 0x000fd2000782c0ff */
[----:B------:R-:W-:Y:S01]  /*e500*/  @P2 FFMA.FTZ R197, R237, R196, UR32 ;  /* 0x00000020edc52e23 */ /* 0x000fe200080100c4 */
[----:B------:R-:W-:-:S03]  /*e510*/  MOV R196, R23 ;  /* 0x0000001700c47202 */ /* 0x000fc60000000f00 */
[----:B------:R-:W-:Y:S01]  /*e520*/  @P2 FADD.FTZ R198, R236, -R197 ;  /* 0x800000c5ecc62221 */ /* 0x000fe20000010000 */
[----:B-----5:R-:W-:Y:S02]  /*e530*/  @P1 HADD2.F32 R197, -RZ, R177.H1_H1 ;  /* 0x300000b1ffc51230 */ /* 0x020fe40000004100 */
[----:B------:R-:W-:Y:S02]  /*e540*/  @P1 HADD2.F32 R209, -RZ, R61.H1_H1 ;  /* 0x3000003dffd11230 */ /* 0x000fe40000004100 */
[----:B------:R-:W-:-:S04]  /*e550*/  @P2 FFMA.FTZ R196, R198, UR30, R23 ;  /* 0x0000001ec6c42c23 */ /* 0x000fc80008010017 */
        /* <DEDUP_REMOVED lines=9> */
.L_x_11092:
[----:B------:R-:W-:Y:S05]  /*e5f0*/  BRA.U !UP3, `(.L_x_11093) ;  /* 0x000000010b447547 */ /* 0x000fea000b800000 */
[----:B------:R-:W-:Y:S02]  /*e600*/  PLOP3.LUT P2, PT, PT, PT, UP2, 0x80, 0x8 ;  /* 0x000000000008781c */ /* 0x000fe40003f4f028 */
[----:B------:R-:W-:Y:S02]  /*e610*/  MOV R196, UR31 ;  /* 0x0000001f00c47c02 */ /* 0x000fe40008000f00 */
[----:B------:R-:W-:-:S09]  /*e620*/  LOP3.LUT P1, RZ, R207, 0xff, RZ, 0xc0, !PT ;  /* 0x000000ffcfff7812 */ /* 0x000fd2000782c0ff */
[----:B------:R-:W-:-:S04]  /*e630*/  @P2 FFMA.FTZ R196, R235, R196, UR32 ;  /* 0x00000020ebc42e23 */ /* 0x000fc800080100c4 */
[----:B------:R-:W-:Y:S01]  /*e640*/  @P2 FADD.FTZ R197, R201, -R196 ;  /* 0x800000c4c9c52221 */ /* 0x000fe20000010000 */
[----:B------:R-:W-:Y:S01]  /*e650*/  MOV R196, R16 ;  /* 0x0000001000c47202 */ /* 0x000fe20000000f00 */
[----:B-----5:R-:W-:Y:S02]  /*e660*/  @P1 HADD2.F32 R209, -RZ, R178.H0_H0 ;  /* 0x200000b2ffd11230 */ /* 0x020fe40000004100 */
        /* <DEDUP_REMOVED lines=10> */
.L_x_11093:
[----:B------:R-:W-:Y:S05]  /*e710*/  BRA.U !UP3, `(.L_x_11094) ;  /* 0x000000010b487547 */ /* 0x000fea000b800000 */
[----:B------:R-:W-:Y:S02]  /*e720*/  PLOP3.LUT P2, PT, PT, PT, UP2, 0x80, 0x8 ;  /* 0x000000000008781c */ /* 0x000fe40003f4f028 */
[----:B------:R-:W-:Y:S02]  /*e730*/  MOV R197, UR31 ;  /* 0x0000001f00c57c02 */ /* 0x000fe40008000f00 */
[----:B------:R-:W-:Y:S02]  /*e740*/  LOP3.LUT P1, RZ, R207, 0xff00, RZ, 0xc0, !PT ;  /* 0x0000ff00cfff7812 */ /* 0x000fe4000782c0ff */
[----:B------:R-:W-:-:S07]  /*e750*/  MOV R196, R17 ;  /* 0x0000001100c47202 */ /* 0x000fce0000000f00 */
[----:B------:R-:W-:-:S04]  /*e760*/  @P2 FFMA.FTZ R197, R202, R197, UR32 ;  /* 0x00000020cac52e23 */ /* 0x000fc800080100c5 */
        /* <DEDUP_REMOVED lines=13> */
.L_x_11094:
        /* <DEDUP_REMOVED lines=18> */
.L_x_11095:
[----:B------:R-:W-:Y:S05]  /*e960*/  BRA.U !UP3, `(.L_x_11088) ;  /* 0x000000210bc87547 */ /* 0x000fea000b800000 */
[----:B------:R-:W-:Y:S02]  /*e970*/  PLOP3.LUT P2, PT, PT, PT, UP2, 0x80, 0x8 ;  /* 0x000000000008781c */ /* 0x000fe40003f4f028 */
[----:B------:R-:W-:Y:S02]  /*e980*/  MOV R197, UR31 ;  /* 0x0000001f00c57c02 */ /* 0x000fe40008000f00 */
[----:B------:R-:W-:-:S04]  /*e990*/  ISETP.GE.U32.AND P1, PT, R206, RZ, PT ;  /* 0x000000ffce00720c */ /* 0x000fc80003f26070 */
[----:B------:R-:W-:-:S05]  /*e9a0*/  ISETP.GE.U32.AND.EX P1, PT, R207, 0x1000000, PT, P1 ;  /* 0x01000000cf00780c */ /* 0x000fca0003f26110 */
[----:B------:R-:W-:-:S04]  /*e9b0*/  @P2 FFMA.FTZ R196, R252, R197, UR32 ;  /* 0x00000020fcc42e23 */ /* 0x000fc800080100c5 */
[----:B------:R-:W-:Y:S01]  /*e9c0*/  @P2 FADD.FTZ R198, R203, -R196 ;  /* 0x800000c4cbc62221 */ /* 0x000fe20000010000 */
[----:B------:R-:W-:-:S03]  /*e9d0*/  MOV R196, R19 ;  /* 0x0000001300c47202 */ /* 0x000fc60000000f00 */
[----:B------:R-:W-:Y:S01]  /*e9e0*/  @P2 FFMA.FTZ R196, R198, UR30, R19 ;  /* 0x0000001ec6c42c23 */ /* 0x000fe20008010013 */
[----:B------:R-:W-:-:S03]  /*e9f0*/  @P1 HADD2.F32 R207, -RZ, R63.H1_H1 ;  /* 0x3000003fffcf1230 */ /* 0x000fc60000004100 */
[----:B------:R-:W-:-:S04]  /*ea00*/  FMUL.FTZ R196, R196, UR23 ;  /* 0x00000017c4c47c20 */ /* 0x000fc80008410000 */
[----:B------:R-:W-:Y:S01]  /*ea10*/  FMUL.FTZ R198, R196, UR22 ;  /* 0x00000016c4c67c20 */ /* 0x000fe20008410000 */
[----:B------:R-:W-:-:S03]  /*ea20*/  CS2R R196, SRZ ;  /* 0x0000000000c47805 */ /* 0x000fc6000001ff00 */
[----:B------:R-:W-:Y:S01]  /*ea30*/  @P1 FMUL.FTZ R197, R207, R198 ;  /* 0x000000c6cfc51220 */ /* 0x000fe20000410000 */
[----:B-----5:R-:W-:-:S04]  /*ea40*/  @P1 HADD2.F32 R207, -RZ, R179.H1_H1 ;  /* 0x300000b3ffcf1230 */ /* 0x020fc80000004100 */
[----:B------:R-:W-:Y:S01]  /*ea50*/  F2FP.F16.F32.PACK_AB R197, RZ, R197 ;  /* 0x000000c5ffc5723e */ /* 0x000fe200000000ff */
[----:B------:R-:W-:-:S03]  /*ea60*/  @P1 FMUL.FTZ R196, R207, R198 ;  /* 0x000000c6cfc41220 */ /* 0x000fc60000410000 */
[----:B------:R-:W-:Y:S01]  /*ea70*/  PRMT R183, R183, 0x5410, R197 ;  /* 0x00005410b7b77816 */ /* 0x000fe200000000c5 */
[----:B------:R-:W-:Y:S01]  /*ea80*/  FADD.FTZ R115, R115, R196 ;  /* 0x000000c473737221 */ /* 0x000fe20000010000 */
[----:B------:R-:W-:Y:S06]  /*ea90*/  BRA `(.L_x_11088) ;  /* 0x00000020007c7947 */ /* 0x000fec0003800000 */
.L_x_11079:
        /* <DEDUP_REMOVED lines=16> */
.L_x_11099:
[----:B------:R-:W-:Y:S05]  /*eba0*/  BSYNC.RECONVERGENT B0 ;  /* 0x0000000000007941 */ /* 0x000fea0003800200 */
.L_x_11098:
        /* <DEDUP_REMOVED lines=14> */
.L_x_11101:
[----:B------:R-:W-:Y:S05]  /*ec90*/  BSYNC.RECONVERGENT B0 ;  /* 0x0000000000007941 */ /* 0x000fea0003800200 */
.L_x_11100:
[----:B------:R-:W-:Y:S02]  /*eca0*/  F2FP.F16.F32.PACK_AB R184, RZ, R116 ;  /* 0x00000074ffb8723e */ /* 0x000fe400000000ff */
[----:B------:R-:W-:Y:S02]  /*ecb0*/  MOV R116, R185 ;  /* 0x000000b900747202 */ /* 0x000fe40000000f00 */
[----:B------:R-:W-:-:S07]  /*ecc0*/  PRMT R180, R184, 0x7610, R180 ;  /* 0x00007610b8b47816 */ /* 0x000fce00000000b4 */
.L_x_11097:
[----:B------:R-:W-:Y:S05]  /*ecd0*/  BRA.U !UP3, `(.L_x_11102) ;  /* 0x000000010b847547 */ /* 0x000fea000b800000 */
[----:B------:R-:W-:Y:S01]  /*ece0*/  LOP3.LUT P1, RZ, R206, 0xff00, RZ, 0xc0, !PT ;  /* 0x0000ff00ceff7812 */ /* 0x000fe2000782c0ff */
[----:B------:R-:W-:Y:S01]  /*ecf0*/  BSSY.RECONVERGENT B0, `(.L_x_11103) ;  /* 0x000000d000007945 */ /* 0x000fe20003800200 */
[----:B------:R-:W-:-:S11]  /*ed00*/  HFMA2 R184, -RZ, RZ, 0, 0 ;  /* 0x00000000ffb87431 */ /* 0x000fd600000001ff */
        /* <DEDUP_REMOVED lines=11> */
.L_x_11104:
[----:B------:R-:W-:Y:S05]  /*edc0*/  BSYNC.RECONVERGENT B0 ;  /* 0x0000000000007941 */ /* 0x000fea0003800200 */
.L_x_11103:
        /* <DEDUP_REMOVED lines=14> */
.L_x_11106:
[----:B------:R-:W-:Y:S05]  /*eeb0*/  BSYNC.RECONVERGENT B0 ;  /* 0x0000000000007941 */ /* 0x000fea0003800200 */
.L_x_11105:
[----:B------:R-:W-:Y:S02]  /*eec0*/  F2FP.F16.F32.PACK_AB R184, RZ, R117 ;  /* 0x00000075ffb8723e */ /* 0x000fe400000000ff */
[----:B------:R-:W-:Y:S02]  /*eed0*/  MOV R117, R185 ;  /* 0x000000b900757202 */ /* 0x000fe40000000f00 */
[----:B------:R-:W-:-:S07]  /*eee0*/  PRMT R180, R180, 0x5410, R184 ;  /* 0x00005410b4b47816 */ /* 0x000fce00000000b8 */
.L_x_11102:
        /* <DEDUP_REMOVED lines=15> */
.L_x_11109:
[----:B------:R-:W-:Y:S05]  /*efe0*/  BSYNC.RECONVERGENT B0 ;  /* 0x0000000000007941 */ /* 0x000fea0003800200 */
.L_x_11108:
        /* <DEDUP_REMOVED lines=14> */
.L_x_11111:
[----:B------:R-:W-:Y:S05]  /*f0d0*/  BSYNC.RECONVERGENT B0 ;  /* 0x0000000000007941 */ /* 0x000fea0003800200 */
.L_x_11110:
[----:B------:R-:W-:Y:S02]  /*f0e0*/  F2FP.F16.F32.PACK_AB R184, RZ, R118 ;  /* 0x00000076ffb8723e */ /* 0x000fe400000000ff */
[----:B------:R-:W-:Y:S02]  /*f0f0*/  MOV R118, R185 ;  /* 0x000000b900767202 */ /* 0x000fe40000000f00 */
[----:B------:R-:W-:-:S07]  /*f100*/  PRMT R181, R184, 0x7610, R181 ;  /* 0x00007610b8b57816 */ /* 0x000fce00000000b5 */
.L_x_11107:
        /* <DEDUP_REMOVED lines=15> */
.L_x_11114:
[----:B------:R-:W-:Y:S05]  /*f200*/  BSYNC.RECONVERGENT B0 ;  /* 0x0000000000007941 */ /* 0x000fea0003800200 */
.L_x_11113:
        /* <DEDUP_REMOVED lines=14> */
.L_x_11116:
[----:B------:R-:W-:Y:S05]  /*f2f0*/  BSYNC.RECONVERGENT B0 ;  /* 0x0000000000007941 */ /* 0x000fea0003800200 */
.L_x_11115:
[----:B------:R-:W-:Y:S02]  /*f300*/  F2FP.F16.F32.PACK_AB R184, RZ, R119 ;  /* 0x00000077ffb8723e */ /* 0x000fe400000000ff */
[----:B------:R-:W-:Y:S02]  /*f310*/  MOV R119, R185 ;  /* 0x000000b900777202 */ /* 0x000fe40000000f00 */
[----:B------:R-:W-:-:S07]  /*f320*/  PRMT R181, R181, 0x5410, R184 ;  /* 0x00005410b5b57816 */ /* 0x000fce00000000b8 */
.L_x_11112:
        /* <DEDUP_REMOVED lines=15> */
.L_x_11119:
[----:B------:R-:W-:Y:S05]  /*f420*/  BSYNC.RECONVERGENT B0 ;  /* 0x0000000000007941 */ /* 0x000fea0003800200 */
.L_x_11118:
        /* <DEDUP_REMOVED lines=14> */
.L_x_11121:
[----:B------:R-:W-:Y:S05]  /*f510*/  BSYNC.RECONVERGENT B0 ;  /* 0x0000000000007941 */ /* 0x000fea0003800200 */
.L_x_11120:
[----:B------:R-:W-:Y:S02]  /*f520*/  F2FP.F16.F32.PACK_AB R184, RZ, R112 ;  /* 0x00000070ffb8723e */ /* 0x000fe400000000ff */
[----:B------:R-:W-:Y:S02]  /*f530*/  MOV R112, R185 ;  /* 0x000000b900707202 */ /* 0x000fe40000000f00 */
[----:B------:R-:W-:-:S07]  /*f540*/  PRMT R182, R184, 0x7610, R182 ;  /* 0x00007610b8b67816 */ /* 0x000fce00000000b6 */
.L_x_11117:
        /* <DEDUP_REMOVED lines=15> */
.L_x_11124:
[----:B------:R-:W-:Y:S05]  /*f640*/  BSYNC.RECONVERGENT B0 ;  /* 0x0000000000007941 */ /* 0x000fea0003800200 */
.L_x_11123:
        /* <DEDUP_REMOVED lines=14> */
.L_x_11126:
[----:B------:R-:W-:Y:S05]  /*f730*/  BSYNC.RECONVERGENT B0 ;  /* 0x0000000000007941 */ /* 0x000fea0003800200 */
.L_x_11125:
[----:B------:R-:W-:Y:S02]  /*f740*/  F2FP.F16.F32.PACK_AB R184, RZ, R113 ;  /* 0x00000071ffb8723e */ /* 0x000fe400000000ff */
[----:B------:R-:W-:Y:S02]  /*f750*/  MOV R113, R185 ;  /* 0x000000b900717202 */ /* 0x000fe40000000f00 */
[----:B------:R-:W-:-:S07]  /*f760*/  PRMT R182, R182, 0x5410, R184 ;  /* 0x00005410b6b67816 */ /* 0x000fce00000000b8 */
.L_x_11122:
        /* <DEDUP_REMOVED lines=15> */
.L_x_11129:
[----:B------:R-:W-:Y:S05]  /*f860*/  BSYNC.RECONVERGENT B0 ;  /* 0x0000000000007941 */ /* 0x000fea0003800200 */
.L_x_11128:
        /* <DEDUP_REMOVED lines=14> */
.L_x_11131:
[----:B------:R-:W-:Y:S05]  /*f950*/  BSYNC.RECONVERGENT B0 ;  /* 0x0000000000007941 */ /* 0x000fea0003800200 */
.L_x_11130:
[----:B------:R-:W-:Y:S02]  /*f960*/  F2FP.F16.F32.PACK_AB R184, RZ, R114 ;  /* 0x00000072ffb8723e */ /* 0x000fe400000000ff */
[----:B------:R-:W-:Y:S02]  /*f970*/  MOV R114, R185 ;  /* 0x000000b900727202 */ /* 0x000fe40000000f00 */
[----:B------:R-:W-:-:S07]  /*f980*/  PRMT R183, R184, 0x7610, R183 ;  /* 0x00007610b8b77816 */ /* 0x000fce00000000b7 */
.L_x_11127:
        /* <DEDUP_REMOVED lines=9> */
[-C--:B------:R-:W-:Y:S01]  /*fa20*/  FFMA.FTZ R191, R237, R188.reuse, UR32 ;  /* 0x00000020edbf7e23 */ /* 0x080fe200080100bc */
        /* <DEDUP_REMOVED lines=31> */
[----:B------:R-:W-:Y:S01]  /*fc20*/  ISETP.GE.U32.AND P1, PT, R206, RZ, PT ;  /* 0x000000ffce00720c */ /* 0x000fe20003f26070 */
[----:B------:R-:W-:-:S03]  /*fc30*/  FMUL.FTZ R196, R191, UR23 ;  /* 0x00000017bfc47c20 */ /* 0x000fc60008410000 */
[----:B------:R-:W-:Y:S01]  /*fc40*/  ISETP.GE.U32.AND.EX P1, PT, R207, 0x1000000, PT, P1 ;  /* 0x01000000cf00780c */ /* 0x000fe20003f26110 */
[----:B------:R-:W-:Y:S01]  /*fc50*/  FMUL.FTZ R198, R196, UR22 ;  /* 0x00000016c4c67c20 */ /* 0x000fe20008410000 */
[----:B------:R-:W-:-:S11]  /*fc60*/  CS2R R196, SRZ ;  /* 0x0000000000c47805 */ /* 0x000fd6000001ff00 */
[----:B------:R-:W-:-:S05]  /*fc70*/  @P1 HADD2.F32 R207, -RZ, R63.H1_H1 ;  /* 0x3000003fffcf1230 */ /* 0x000fca0000004100 */
[----:B------:R-:W-:Y:S01]  /*fc80*/  @P1 FMUL.FTZ R197, R207, R198 ;  /* 0x000000c6cfc51220 */ /* 0x000fe20000410000 */
[----:B-----5:R-:W-:-:S04]  /*fc90*/  @P1 HADD2.F32 R207, -RZ, R179.H1_H1 ;  /* 0x300000b3ffcf1230 */ /* 0x020fc80000004100 */
[----:B------:R-:W-:Y:S01]  /*fca0*/  F2FP.F16.F32.PACK_AB R197, RZ, R197 ;  /* 0x000000c5ffc5723e */ /* 0x000fe200000000ff */
[----:B------:R-:W-:-:S03]  /*fcb0*/  @P1 FMUL.FTZ R196, R207, R198 ;  /* 0x000000c6cfc41220 */ /* 0x000fc60000410000 */
[----:B------:R-:W-:Y:S01]  /*fcc0*/  PRMT R183, R183, 0x5410, R197 ;  /* 0x00005410b7b77816 */ /* 0x000fe200000000c5 */
[----:B------:R-:W-:Y:S01]  /*fcd0*/  FADD.FTZ R115, R115, R196 ;  /* 0x000000c473737221 */ /* 0x000fe20000010000 */
[----:B------:R-:W-:Y:S06]  /*fce0*/  BRA `(.L_x_11088) ;  /* 0x0000000c00e87947 */ /* 0x000fec0003800000 */
.L_x_11096:
        /* <DEDUP_REMOVED lines=15> */
.L_x_11134:
[----:B------:R-:W-:Y:S05]  /*fde0*/  BSYNC.RECONVERGENT B0 ;  /* 0x0000000000007941 */ /* 0x000fea0003800200 */
.L_x_11133:
        /* <DEDUP_REMOVED lines=14> */
.L_x_11136:
[----:B------:R-:W-:Y:S05]  /*fed0*/  BSYNC.RECONVERGENT B0 ;  /* 0x0000000000007941 */ /* 0x000fea0003800200 */
.L_x_11135:
[----:B------:R-:W-:-:S04]  /*fee0*/  F2FP.F16.F32.PACK_AB R196, RZ, R196 ;  /* 0x000000c4ffc4723e */ /* 0x000fc800000000ff */
[----:B------:R-:W-:-:S07]  /*fef0*/  PRMT R180, R196, 0x7610, R180 ;  /* 0x00007610c4b47816 */ /* 0x000fce00000000b4 */
.L_x_11132:
        /* <DEDUP_REMOVED lines=15> */
.L_x_11139:
[----:B------:R-:W-:Y:S05]  /*fff0*/  BSYNC.RECONVERGENT B0 ;  /* 0x0000000000007941 */ /* 0x000fea0003800200 */
.L_x_11138:
        /* <DEDUP_REMOVED lines=14> */
.L_x_11141:
[----:B------:R-:W-:Y:S05]  /*100e0*/  BSYNC.RECONVERGENT B0 ;  /* 0x0000000000007941 */ /* 0x000fea0003800200 */
.L_x_11140:
[----:B------:R-:W-:-:S04]  /*100f0*/  F2FP.F16.F32.PACK_AB R196, RZ, R196 ;  /* 0x000000c4ffc4723e */ /* 0x000fc800000000ff */
[----:B------:R-:W-:-:S07]  /*10100*/  PRMT R180, R180, 0x5410, R196 ;  /* 0x00005410b4b47816 */ /* 0x000fce00000000c4 */
.L_x_11137:
        /* <DEDUP_REMOVED lines=15> */
.L_x_11144:
[----:B------:R-:W-:Y:S05]  /*10200*/  BSYNC.RECONVERGENT B0 ;  /* 0x0000000000007941 */ /* 0x000fea0003800200 */
.L_x_11143:
        /* <DEDUP_REMOVED lines=14> */
.L_x_11146:
[----:B------:R-:W-:Y:S05]  /*102f0*/  BSYNC.RECONVERGENT B0 ;  /* 0x0000000000007941 */ /* 0x000fea0003800200 */
.L_x_11145:
[----:B------:R-:W-:-:S04]  /*10300*/  F2FP.F16.F32.PACK_AB R196, RZ, R196 ;  /* 0x000000c4ffc4723e */ /* 0x000fc800000000ff */
[----:B------:R-:W-:-:S07]  /*10310*/  PRMT R181, R196, 0x7610, R181 ;  /* 0x00007610c4b57816 */ /* 0x000fce00000000b5 */
.L_x_11142:
        /* <DEDUP_REMOVED lines=15> */
.L_x_11149:
[----:B------:R-:W-:Y:S05]  /*10410*/  BSYNC.RECONVERGENT B0 ;  /* 0x0000000000007941 */ /* 0x000fea0003800200 */
.L_x_11148:
        /* <DEDUP_REMOVED lines=14> */
.L_x_11151:
[----:B------:R-:W-:Y:S05]  /*10500*/  BSYNC.RECONVERGENT B0 ;  /* 0x0000000000007941 */ /* 0x000fea0003800200 */
.L_x_11150:
[----:B------:R-:W-:-:S04]  /*10510*/  F2FP.F16.F32.PACK_AB R196, RZ, R196 ;  /* 0x000000c4ffc4723e */ /* 0x000fc800000000ff */
[----:B------:R-:W-:-:S07]  /*10520*/  PRMT R181, R181, 0x5410, R196 ;  /* 0x00005410b5b57816 */ /* 0x000fce00000000c4 */
.L_x_11147:
        /* <DEDUP_REMOVED lines=15> */
.L_x_11154:
[----:B------:R-:W-:Y:S05]  /*10620*/  BSYNC.RECONVERGENT B0 ;  /* 0x0000000000007941 */ /* 0x000fea0003800200 */
.L_x_11153:
        /* <DEDUP_REMOVED lines=14> */
.L_x_11156:
[----:B------:R-:W-:Y:S05]  /*10710*/  BSYNC.RECONVERGENT B0 ;  /* 0x0000000000007941 */ /* 0x000fea0003800200 */
.L_x_11155:
[----:B------:R-:W-:-:S04]  /*10720*/  F2FP.F16.F32.PACK_AB R196, RZ, R196 ;  /* 0x000000c4ffc4723e */ /* 0x000fc800000000ff */
[----:B------:R-:W-:-:S07]  /*10730*/  PRMT R182, R196, 0x7610, R182 ;  /* 0x00007610c4b67816 */ /* 0x000fce00000000b6 */
.L_x_11152:
        /* <DEDUP_REMOVED lines=15> */
.L_x_11159:
[----:B------:R-:W-:Y:S05]  /*10830*/  BSYNC.RECONVERGENT B0 ;  /* 0x0000000000007941 */ /* 0x000fea0003800200 */
.L_x_11158:
        /* <DEDUP_REMOVED lines=14> */
.L_x_11161:
[----:B------:R-:W-:Y:S05]  /*10920*/  BSYNC.RECONVERGENT B0 ;  /* 0x0000000000007941 */ /* 0x000fea0003800200 */
.L_x_11160:
[----:B------:R-:W-:-:S04]  /*10930*/  F2FP.F16.F32.PACK_AB R196, RZ, R196 ;  /* 0x000000c4ffc4723e */ /* 0x000fc800000000ff */
[----:B------:R-:W-:-:S07]  /*10940*/  PRMT R182, R182, 0x5410, R196 ;  /* 0x00005410b6b67816 */ /* 0x000fce00000000c4 */
.L_x_11157:
        /* <DEDUP_REMOVED lines=15> */
.L_x_11164:
[----:B------:R-:W-:Y:S05]  /*10a40*/  BSYNC.RECONVERGENT B0 ;  /* 0x0000000000007941 */ /* 0x000fea0003800200 */
.L_x_11163:
        /* <DEDUP_REMOVED lines=14> */
.L_x_11166:
[----:B------:R-:W-:Y:S05]  /*10b30*/  BSYNC.RECONVERGENT B0 ;  /* 0x0000000000007941 */ /* 0x000fea0003800200 */
.L_x_11165:
[----:B------:R-:W-:-:S04]  /*10b40*/  F2FP.F16.F32.PACK_AB R196, RZ, R196 ;  /* 0x000000c4ffc4723e */ /* 0x000fc800000000ff */
[----:B------:R-:W-:-:S07]  /*10b50*/  PRMT R183, R196, 0x7610, R183 ;  /* 0x00007610c4b77816 */ /* 0x000fce00000000b7 */
.L_x_11162:
[----:B------:R-:W-:Y:S05]  /*10b60*/  BRA.U !UP3, `(.L_x_11088) ;  /* 0x000000010b487547 */ /* 0x000fea000b800000 */
[----:B------:R-:W-:Y:S02]  /*10b70*/  MOV R197, UR31 ;  /* 0x0000001f00c57c02 */ /* 0x000fe40008000f00 */
[----:B------:R-:W-:Y:S02]  /*10b80*/  ISETP.GE.U32.AND P1, PT, R206, RZ, PT ;  /* 0x000000ffce00720c */ /* 0x000fe40003f26070 */
[----:B------:R-:W-:Y:S01]  /*10b90*/  ISETP.LT.AND P2, PT, RZ, UR29, PT ;  /* 0x0000001dff007c0c */ /* 0x000fe2000bf41270 */
[----:B------:R-:W-:Y:S01]  /*10ba0*/  FFMA.FTZ R196, R252, R197, UR32 ;  /* 0x00000020fcc47e23 */ /* 0x000fe200080100c5 */
[----:B------:R-:W-:-:S03]  /*10bb0*/  ISETP.GE.U32.AND.EX P1, PT, R207, 0x1000000, PT, P1 ;  /* 0x01000000cf00780c */ /* 0x000fc60003f26110 */
[----:B------:R-:W-:-:S04]  /*10bc0*/  FADD.FTZ R196, R203, -R196 ;  /* 0x800000c4cbc47221 */ /* 0x000fc80000010000 */
[----:B------:R-:W-:-:S05]  /*10bd0*/  FMUL.FTZ R196, R196, UR30 ;  /* 0x0000001ec4c47c20 */ /* 0x000fca0008410000 */
[----:B------:R-:W-:Y:S01]  /*10be0*/  FSEL R196, R196, RZ, P2 ;  /* 0x000000ffc4c47208 */ /* 0x000fe20001000000 */
[----:B------:R-:W-:Y:S02]  /*10bf0*/  @P1 HADD2.F32 R209, -RZ, R63.H1_H1 ;  /* 0x3000003fffd11230 */ /* 0x000fe40000004100 */
[----:B-----5:R-:W-:Y:S02]  /*10c00*/  @P1 HADD2.F32 R207, -RZ, R179.H1_H1 ;  /* 0x300000b3ffcf1230 */ /* 0x020fe40000004100 */
[----:B------:R-:W-:-:S04]  /*10c10*/  FMUL.FTZ R196, R196, UR23 ;  /* 0x00000017c4c47c20 */ /* 0x000fc80008410000 */
[----:B------:R-:W-:Y:S01]  /*10c20*/  FMUL.FTZ R198, R196, UR22 ;  /* 0x00000016c4c67c20 */ /* 0x000fe20008410000 */
[----:B------:R-:W-:-:S03]  /*10c30*/  CS2R R196, SRZ ;  /* 0x0000000000c47805 */ /* 0x000fc6000001ff00 */
[-C--:B------:R-:W-:Y:S01]  /*10c40*/  @P1 FMUL.FTZ R197, R209, R198.reuse ;  /* 0x000000c6d1c51220 */ /* 0x080fe20000410000 */
[----:B------:R-:W-:-:S04]  /*10c50*/  @P1 FMUL.FTZ R196, R207, R198 ;  /* 0x000000c6cfc41220 */ /* 0x000fc80000410000 */
[----:B------:R-:W-:Y:S01]  /*10c60*/  F2FP.F16.F32.PACK_AB R197, RZ, R197 ;  /* 0x000000c5ffc5723e */ /* 0x000fe200000000ff */
[----:B------:R-:W-:-:S03]  /*10c70*/  FADD.FTZ R115, R115, R196 ;  /* 0x000000c473737221 */ /* 0x000fc60000010000 */
[----:B------:R-:W-:-:S07]  /*10c80*/  PRMT R183, R183, 0x5410, R197 ;  /* 0x00005410b7b77816 */ /* 0x000fce00000000c5 */
.L_x_11088:
[----:B------:R-:W0:Y:S01]  /*10c90*/  @P0 LDC.64 R196, c[0x0][0x478] ;  /* 0x00011e00ffc40b82 */ /* 0x000e220000000a00 */
[----:B------:R-:W1:Y:S01]  /*10ca0*/  @UP3 LDCU.64 UR10, c[0x0][0x468] ;  /* 0x00008d00ff0a37ac */ /* 0x000e620008000a00 */
[----:B------:R-:W-:Y:S02]  /*10cb0*/  PLOP3.LUT P1, PT, PT, PT, UP3, 0x80, 0x8 ;  /* 0x000000000008781c */ /* 0x000fe40003f2f038 */
[----:B------:R-:W-:Y:S01]  /*10cc0*/  @P0 IADD3 R207, PT, PT, R213, 0x300, RZ ;  /* 0x00000300d5cf0810 */ /* 0x000fe20007ffe0ff */
[----:B------:R-:W-:Y:S01]  /*10cd0*/  UIADD3 UR8, UPT, UPT, UR8, UR24, URZ ;  /* 0x0000001808087290 */ /* 0x000fe2000fffe0ff */
[----:B------:R-:W-:Y:S01]  /*10ce0*/  MOV R198, 0x10 ;  /* 0x0000001000c67802 */ /* 0x000fe20000000f00 */
[----:B------:R-:W-:Y:S02]  /*10cf0*/  UPLOP3.LUT UP1, UPT, UPT, UPT, UP1, 0x40, 0x4 ;  /* 0x000000000004789c */ /* 0x000fe40003f2e810 */
[----:B------:R-:W-:Y:S01]  /*10d00*/  UISETP.GE.AND UP0, UPT, UR8, UR25, UPT ;  /* 0x000000190800728c */ /* 0x000fe2000bf06270 */
[----:B0-----:R-:W-:-:S05]  /*10d10*/  @P0 IMAD.WIDE.U32 R196, R207, 0x20, R196 ;  /* 0x00000020cfc40825 */ /* 0x001fca00078e00c4 */
[----:B------:R-:W-:Y:S04]  /*10d20*/  @P0 STG.E.128 desc[UR20][R196.64], R184 ;  /* 0x000000b8c4000986 */ /* 0x000fe8000c101d14 */
[----:B------:R1:W-:Y:S02]  /*10d30*/  @P0 STG.E.128 desc[UR20][R196.64+0x10], R188 ;  /* 0x000010bcc4000986 */ /* 0x0003e4000c101d14 */
[----:B-1----:R-:W-:-:S05]  /*10d40*/  @P1 IMAD.WIDE.U32 R196, R199, R198, UR10 ;  /* 0x0000000ac7c41e25 */ /* 0x002fca000f8e00c6 */
[----:B------:R1:W-:Y:S01]  /*10d50*/  @P1 STG.E.128 desc[UR20][R196.64], R180 ;  /* 0x000000b4c4001986 */ /* 0x0003e2000c101d14 */
[----:B------:R-:W-:Y:S05]  /*10d60*/  BRA.U !UP0, `(.L_x_11167) ;  /* 0xfffffef508e07547 */ /* 0x000fea000b83ffff */
.L_x_10793:
        /* <DEDUP_REMOVED lines=36> */
.L_x_11168:
        /* <DEDUP_REMOVED lines=13> */
.L_x_15717:


//--------------------- .text._ZN10layer_norm13ln_bwd_kernelINS_13Kernel_traitsIf6__halffS2_fjLj8192ELj1ELj1ELj8ELj16ENS_18Kernel_traits_baseILj8192EfS2_fS2_fjLj256EEEEELb0ELb0ELb0ELb0EEEvNS_9BwdParamsE --------------------------
	.section	.text._ZN10layer_norm13ln_bwd_kernelINS_13Kernel_traitsIf6__halffS2_fjLj8192ELj1ELj1ELj8ELj16ENS_18Kernel_traits_baseILj8192EfS2_fS2_fjLj256EEEEELb0ELb0ELb0ELb0EEEvNS_9BwdParamsE,"ax",@progbits
	.align	128
        .global         _ZN10layer_norm13ln_bwd_kernelINS_13Kernel_traitsIf6__halffS2_fjLj8192ELj1ELj1ELj8ELj16ENS_18Kernel_traits_baseILj8192EfS2_fS2_fjLj256EEEEELb0ELb0ELb0ELb0EEEvNS_9BwdParamsE
        .type           _ZN10layer_norm13ln_bwd_kernelINS_13Kernel_traitsIf6__halffS2_fjLj8192ELj1ELj1ELj8ELj16ENS_18Kernel_traits_baseILj8192EfS2_fS2_fjLj256EEEEELb0ELb0ELb0ELb0EEEvNS_9BwdParamsE,@function
        .size           _ZN10layer_norm13ln_bwd_kernelINS_13Kernel_traitsIf6__halffS2_fjLj8192ELj1ELj1ELj8ELj16ENS_18Kernel_traits_baseILj8192EfS2_fS2_fjLj256EEEEELb0ELb0ELb0ELb0EEEvNS_9BwdParamsE,(.L_x_15718 - _ZN10layer_norm13ln_bwd_kernelINS_13Kernel_traitsIf6__halffS2_fjLj8192ELj1ELj1ELj8ELj16ENS_18Kernel_traits_baseILj8192EfS2_fS2_fjLj256EEEEELb0ELb0ELb0ELb0EEEvNS_9BwdParamsE)
        .other          _ZN10layer_norm13ln_bwd_kernelINS_13Kernel_traitsIf6__halffS2_fjLj8192ELj1ELj1ELj8ELj16ENS_18Kernel_traits_baseILj8192EfS2_fS2_fjLj256EEEEELb0ELb0ELb0ELb0EEEvNS_9BwdParamsE,@"STO_CUDA_ENTRY STV_DEFAULT"
_ZN10layer_norm13ln_bwd_kernelINS_13Kernel_traitsIf6__halffS2_fjLj8192ELj1ELj1ELj8ELj16ENS_18Kernel_traits_baseILj8192EfS2_fS2_fjLj256EEEEELb0ELb0ELb0ELb0EEEvNS_9BwdParamsE:
.text._ZN10layer_norm13ln_bwd_kernelINS_13Kernel_traitsIf6__halffS2_fjLj8192ELj1ELj1ELj8ELj16ENS_18Kernel_traits_baseILj8192EfS2_fS2_fjLj256EEEEELb0ELb0ELb0ELb0EEEvNS_9BwdParamsE:
        /* <DEDUP_REMOVED lines=110> */
.L_x_11211:
        /* <DEDUP_REMOVED lines=39> */
[----:B--2---:R-:W-:-:S04]  /*0950*/  FADD.FTZ R164, -R176, R164 ;  /* 0x000000a4b0a47221 */ /* 0x004fc80000010100 */
[----:B-----5:R-:W-:Y:S01]  /*0960*/  FMUL.FTZ R223, R189, R164 ;  /* 0x000000a4bddf7220 */ /* 0x020fe20000410000 */
[--C-:B----4-:R-:W-:Y:S02]  /*0970*/  HADD2.F32 R221, -RZ, R168.reuse.H0_H0 ;  /* 0x200000a8ffdd7230 */ /* 0x110fe40000004100 */
[C---:B------:R-:W-:Y:S01]  /*0980*/  FADD.FTZ R166, -R176.reuse, R166 ;  /* 0x000000a6b0a67221 */ /* 0x040fe20000010100 */
[----:B------:R-:W-:Y:S02]  /*0990*/  HADD2.F32 R168, -RZ, R168.H1_H1 ;  /* 0x300000a8ffa87230 */ /* 0x000fe40000004100 */
[----:B------:R-:W-:Y:S01]  /*09a0*/  FADD.FTZ R220, -R176, R165 ;  /* 0x000000a5b0dc7221 */ /* 0x000fe20000010100 */
[----:B------:R-:W-:Y:S01]  /*09b0*/  FADD.FTZ R80, R80, R221 ;  /* 0x000000dd50507221 */ /* 0x000fe20000010000 */
[-C--:B------:R-:W-:Y:S01]  /*09c0*/  FFMA.FTZ R112, R223, R221.reuse, R112 ;  /* 0x000000dddf707223 */ /* 0x080fe20000010070 */
[----:B------:R-:W-:Y:S01]  /*09d0*/  FMUL.FTZ R221, R144, R221 ;  /* 0x000000dd90dd7220 */ /* 0x000fe20000410000 */
[----:B------:R-:W-:-:S02]  /*09e0*/  HADD2.F32 R217, -RZ, R169.H0_H0 ;  /* 0x200000a9ffd97230 */ /* 0x000fc40000004100 */
[C---:B------:R-:W-:Y:S01]  /*09f0*/  FADD.FTZ R216, -R176.reuse, R167 ;  /* 0x000000a7b0d87221 */ /* 0x040fe20000010100 */
[C---:B------:R-:W-:Y:S01]  /*0a00*/  FMUL.FTZ R219, R189.reuse, R166 ;  /* 0x000000a6bddb7220 */ /* 0x040fe20000410000 */
[----:B------:R-:W-:Y:S01]  /*0a10*/  FMUL.FTZ R220, R189, R220 ;  /* 0x000000dcbddc7220 */ /* 0x000fe20000410000 */
[----:B------:R-:W-:Y:S01]  /*0a20*/  FMUL.FTZ R218, R145, R168 ;  /* 0x000000a891da7220 */ /* 0x000fe20000410000 */
[----:B------:R-:W-:Y:S01]  /*0a30*/  FADD.FTZ R165, RZ, R221 ;  /* 0x000000ddffa57221 */ /* 0x000fe20000010000 */
[----:B------:R-:W-:Y:S01]  /*0a40*/  FFMA.FTZ R167, R223, R221, RZ ;  /* 0x000000dddfa77223 */ /* 0x000fe200000100ff */
[----:B------:R-:W-:Y:S02]  /*0a50*/  HADD2.F32 R214, -RZ, R169.H1_H1 ;  /* 0x300000a9ffd67230 */ /* 0x000fe40000004100 */
[----:B------:R-:W-:Y:S01]  /*0a60*/  FADD.FTZ R172, -R176, R172 ;  /* 0x000000acb0ac7221 */ /* 0x000fe20000010100 */
        /* <DEDUP_REMOVED lines=14> */
[----:B------:R-:W-:Y:S01]  /*0b50*/  FADD.FTZ R174, -R176, R174 ;  /* 0x000000aeb0ae7221 */ /* 0x000fe20000010100 */
[----:B------:R-:W-:Y:S01]  /*0b60*/  FADD.FTZ R76, R76, R213 ;  /* 0x000000d54c4c7221 */ /* 0x000fe20000010000 */
[-C--:B------:R-:W-:Y:S01]  /*0b70*/  FFMA.FTZ R108, R215, R213.reuse, R108 ;  /* 0x000000d5d76c7223 */ /* 0x080fe2000001006c */
[----:B------:R-:W-:Y:S01]  /*0b80*/  FADD.FTZ R212, -R176, R173 ;  /* 0x000000adb0d47221 */ /* 0x000fe20000010100 */
[----:B------:R-:W-:Y:S01]  /*0b90*/  FMUL.FTZ R213, R140, R213 ;  /* 0x000000d58cd57220 */ /* 0x000fe20000410000 */
[----:B------:R-:W-:Y:S01]  /*0ba0*/  FADD.FTZ R164, R165, R214 ;  /* 0x000000d6a5a47221 */ /* 0x000fe20000010000 */
[----:B------:R-:W-:Y:S01]  /*0bb0*/  FFMA.FTZ R166, R216, R214, R167 ;  /* 0x000000d6d8a67223 */ /* 0x000fe200000100a7 */
[----:B------:R-:W-:-:S02]  /*0bc0*/  HADD2.F32 R209, -RZ, R171.H0_H0 ;  /* 0x200000abffd17230 */ /* 0x000fc40000004100 */
[C---:B------:R-:W-:Y:S01]  /*0bd0*/  FMUL.FTZ R211, R189.reuse, R174 ;  /* 0x000000aebdd37220 */ /* 0x040fe20000410000 */
[----:B------:R-:W-:Y:S01]  /*0be0*/  FMUL.FTZ R212, R189, R212 ;  /* 0x000000d4bdd47220 */ /* 0x000fe20000410000 */
[----:B------:R-:W-:Y:S01]  /*0bf0*/  FMUL.FTZ R210, R141, R170 ;  /* 0x000000aa8dd27220 */ /* 0x000fe20000410000 */
[----:B------:R-:W-:Y:S01]  /*0c00*/  FADD.FTZ R165, R164, R213 ;  /* 0x000000d5a4a57221 */ /* 0x000fe20000010000 */
[----:B------:R-:W-:Y:S01]  /*0c10*/  FFMA.FTZ R167, R215, R213, R166 ;  /* 0x000000d5d7a77223 */ /* 0x000fe200000100a6 */
[----:B0-----:R-:W-:Y:S02]  /*0c20*/  HADD2.F32 R178, -RZ, R171.H1_H1 ;  /* 0x300000abffb27230 */ /* 0x001fe40000004100 */
[----:B------:R-:W-:Y:S01]  /*0c30*/  FADD.FTZ R208, -R176, R175 ;  /* 0x000000afb0d07221 */ /* 0x000fe20000010100 */
[----:B------:R-:W-:Y:S01]  /*0c40*/  FADD.FTZ R78, R78, R209 ;  /* 0x000000d14e4e7221 */ /* 0x000fe20000010000 */
[-C--:B------:R-:W-:Y:S01]  /*0c50*/  FFMA.FTZ R110, R211, R209.reuse, R110 ;  /* 0x000000d1d36e7223 */ /* 0x080fe2000001006e */
        /* <DEDUP_REMOVED lines=15> */
.L_x_11171:
[----:B---3--:R-:W-:Y:S05]  /*0d50*/  BSYNC.RECONVERGENT B0 ;  /* 0x0000000000007941 */ /* 0x008fea0003800200 */
.L_x_11170:
        /* <DEDUP_REMOVED lines=30> */
[----:B------:R-:W-:Y:S01]  /*0f40*/  FADD.FTZ R179, R179, R205 ;  /* 0x000000cdb3b37221 */ /* 0x000fe20000010000 */
[----:B------:R-:W-:Y:S01]  /*0f50*/  FFMA.FTZ R165, R207, R205, R178 ;  /* 0x000000cdcfa57223 */ /* 0x000fe200000100b2 */
[----:B------:R-:W-:Y:S02]  /*0f60*/  HADD2.F32 R198, -RZ, R169.H1_H1 ;  /* 0x300000a9ffc67230 */ /* 0x000fe40000004100 */
[----:B---3--:R-:W-:Y:S01]  /*0f70*/  FADD.FTZ R172, -R176, R172 ;  /* 0x000000acb0ac7221 */ /* 0x008fe20000010100 */
        /* <DEDUP_REMOVED lines=22> */
[C---:B0-----:R-:W-:Y:S01]  /*10e0*/  FMUL.FTZ R193, R189.reuse, R174 ;  /* 0x000000aebdc17220 */ /* 0x041fe20000410000 */
[----:B------:R-:W-:Y:S01]  /*10f0*/  FMUL.FTZ R196, R189, R196 ;  /* 0x000000c4bdc47220 */ /* 0x000fe20000410000 */
[----:B------:R-:W-:Y:S01]  /*1100*/  FMUL.FTZ R195, R133, R170 ;  /* 0x000000aa85c37220 */ /* 0x000fe20000410000 */
[----:B------:R-:W-:Y:S01]  /*1110*/  FADD.FTZ R164, R164, R197 ;  /* 0x000000c5a4a47221 */ /* 0x000fe20000010000 */
[----:B------:R-:W-:Y:S01]  /*1120*/  FFMA.FTZ R165, R199, R197, R166 ;  /* 0x000000c5c7a57223 */ /* 0x000fe200000100a6 */
[----:B------:R-:W-:Y:S02]  /*1130*/  HADD2.F32 R224, -RZ, R171.H1_H1 ;  /* 0x300000abffe07230 */ /* 0x000fe40000004100 */
[----:B------:R-:W-:Y:S01]  /*1140*/  FADD.FTZ R70, R70, R191 ;  /* 0x000000bf46467221 */ /* 0x000fe20000010000 */
[-C--:B------:R-:W-:Y:S01]  /*1150*/  FFMA.FTZ R102, R193, R191.reuse, R102 ;  /* 0x000000bfc1667223 */ /* 0x080fe20000010066 */
        /* <DEDUP_REMOVED lines=16> */
.L_x_11173:
[----:B------:R-:W-:Y:S05]  /*1260*/  BSYNC.RECONVERGENT B0 ;  /* 0x0000000000007941 */ /* 0x000fea0003800200 */
.L_x_11172:
        /* <DEDUP_REMOVED lines=17> */
[C---:B------:R-:W-:Y:S01]  /*1380*/  FADD.FTZ R182, -R176.reuse, R27 ;  /* 0x0000001bb0b67221 */ /* 0x040fe20000010100 */
[C---:B------:R-:W-:Y:S01]  /*1390*/  FADD.FTZ R180, -R176.reuse, R25 ;  /* 0x00000019b0b47221 */ /* 0x040fe20000010100 */
[----:B------:R-:W-:Y:S01]  /*13a0*/  FADD.FTZ R26, -R176, R26 ;  /* 0x0000001ab01a7221 */ /* 0x000fe20000010100 */
[----:B0----5:R-:W-:Y:S01]  /*13b0*/  FMUL.FTZ R23, R189, R24 ;  /* 0x00000018bd177220 */ /* 0x021fe20000410000 */
[----:B----4-:R-:W-:-:S02]  /*13c0*/  HADD2.F32 R27, -RZ, R164.H0_H0 ;  /* 0x200000a4ff1b7230 */ /* 0x010fc40000004100 */
[C---:B------:R-:W-:Y:S01]  /*13d0*/  FMUL.FTZ R22, R189.reuse, R180 ;  /* 0x000000b4bd167220 */ /* 0x040fe20000410000 */
[----:B------:R-:W-:Y:S02]  /*13e0*/  HADD2.F32 R164, -RZ, R164.H1_H1 ;  /* 0x300000a4ffa47230 */ /* 0x000fe40000004100 */
[----:B------:R-:W-:Y:S01]  /*13f0*/  FMUL.FTZ R25, R189, R26 ;  /* 0x0000001abd197220 */ /* 0x000fe20000410000 */
[-C--:B------:R-:W-:Y:S01]  /*1400*/  FMUL.FTZ R26, R128, R27.reuse ;  /* 0x0000001b801a7220 */ /* 0x080fe20000410000 */
[----:B------:R-:W-:Y:S01]  /*1410*/  FADD.FTZ R64, R64, R27 ;  /* 0x0000001b40407221 */ /* 0x000fe20000010000 */
[----:B------:R-:W-:Y:S01]  /*1420*/  FFMA.FTZ R96, R23, R27, R96 ;  /* 0x0000001b17607223 */ /* 0x000fe20000010060 */
[----:B------:R-:W-:Y:S01]  /*1430*/  FADD.FTZ R65, R65, R164 ;  /* 0x000000a441417221 */ /* 0x000fe20000010000 */
[-C--:B------:R-:W-:Y:S01]  /*1440*/  FFMA.FTZ R97, R22, R164.reuse, R97 ;  /* 0x000000a416617223 */ /* 0x080fe20000010061 */
[----:B------:R-:W-:Y:S01]  /*1450*/  FMUL.FTZ R27, R129, R164 ;  /* 0x000000a4811b7220 */ /* 0x000fe20000410000 */
[----:B------:R-:W-:-:S02]  /*1460*/  HADD2.F32 R173, -RZ, R165.H0_H0 ;  /* 0x200000a5ffad7230 */ /* 0x000fc40000004100 */
[----:B------:R-:W-:Y:S01]  /*1470*/  FADD.FTZ R164, R179, R26 ;  /* 0x0000001ab3a47221 */ /* 0x000fe20000010000 */
[----:B------:R-:W-:Y:S02]  /*1480*/  HADD2.F32 R172, -RZ, R165.H1_H1 ;  /* 0x300000a5ffac7230 */ /* 0x000fe40000004100 */
[----:B------:R-:W-:Y:S01]  /*1490*/  FFMA.FTZ R165, R23, R26, R178 ;  /* 0x0000001a17a57223 */ /* 0x000fe200000100b2 */
[--C-:B------:R-:W-:Y:S02]  /*14a0*/  HADD2.F32 R225, -RZ, R167.reuse.H0_H0 ;  /* 0x200000a7ffe17230 */ /* 0x100fe40000004100 */
[----:B------:R-:W-:Y:S02]  /*14b0*/  HADD2.F32 R224, -RZ, R167.H1_H1 ;  /* 0x300000a7ffe07230 */ /* 0x000fe40000004100 */
[----:B------:R-:W-:Y:S01]  /*14c0*/  FADD.FTZ R167, R164, R27 ;  /* 0x0000001ba4a77221 */ /* 0x000fe20000010000 */
[----:B------:R-:W-:Y:S01]  /*14d0*/  FMUL.FTZ R180, R130, R173 ;  /* 0x000000ad82b47220 */ /* 0x000fe20000410000 */
[----:B------:R-:W-:Y:S01]  /*14e0*/  FFMA.FTZ R164, R22, R27, R165 ;  /* 0x0000001b16a47223 */ /* 0x000fe200000100a5 */
[----:B------:R-:W-:-:S02]  /*14f0*/  HADD2.F32 R175, -RZ, R166.H0_H0 ;  /* 0x200000a6ffaf7230 */ /* 0x000fc40000004100 */
[C---:B---3--:R-:W-:Y:S01]  /*1500*/  FADD.FTZ R168, -R176.reuse, R168 ;  /* 0x000000a8b0a87221 */ /* 0x048fe20000010100 */
[----:B------:R-:W-:Y:S02]  /*1510*/  HADD2.F32 R174, -RZ, R166.H1_H1 ;  /* 0x300000a6ffae7230 */ /* 0x000fe40000004100 */
        /* <DEDUP_REMOVED lines=9> */
[C---:B------:R-:W-:Y:S01]  /*15b0*/  FADD.FTZ R170, -R176.reuse, R170 ;  /* 0x000000aab0aa7221 */ /* 0x040fe20000010100 */
        /* <DEDUP_REMOVED lines=27> */
.L_x_11175:
[----:B------:R-:W-:Y:S05]  /*1770*/  BSYNC.RECONVERGENT B0 ;  /* 0x0000000000007941 */ /* 0x000fea0003800200 */
.L_x_11174:
        /* <DEDUP_REMOVED lines=17> */
[C---:B---3--:R-:W-:Y:S01]  /*1890*/  FADD.FTZ R12, -R176.reuse, R12 ;  /* 0x0000000cb00c7221 */ /* 0x048fe20000010100 */
[C---:B------:R-:W-:Y:S01]  /*18a0*/  FADD.FTZ R14, -R176.reuse, R14 ;  /* 0x0000000eb00e7221 */ /* 0x040fe20000010100 */
[----:B------:R-:W-:Y:S01]  /*18b0*/  FADD.FTZ R4, -R176, R13 ;  /* 0x0000000db0047221 */ /* 0x000fe20000010100 */
[----:B----4-:R-:W-:-:S02]  /*18c0*/  HADD2.F32 R17, -RZ, R164.H0_H0 ;  /* 0x200000a4ff117230 */ /* 0x010fc40000004100 */
[----:B------:R-:W-:Y:S01]  /*18d0*/  FADD.FTZ R18, -R176, R18 ;  /* 0x00000012b0127221 */ /* 0x000fe20000010100 */
[----:B------:R-:W-:Y:S02]  /*18e0*/  HADD2.F32 R164, -RZ, R164.H1_H1 ;  /* 0x300000a4ffa47230 */ /* 0x000fe40000004100 */
[C---:B-----5:R-:W-:Y:S01]  /*18f0*/  FMUL.FTZ R9, R189.reuse, R12 ;  /* 0x0000000cbd097220 */ /* 0x060fe20000410000 */
[--C-:B0-----:R-:W-:Y:S02]  /*1900*/  HADD2.F32 R7, -RZ, R165.reuse.H0_H0 ;  /* 0x200000a5ff077230 */ /* 0x101fe40000004100 */
[C---:B------:R-:W-:Y:S01]  /*1910*/  FMUL.FTZ R13, R189.reuse, R16 ;  /* 0x00000010bd0d7220 */ /* 0x040fe20000410000 */
[C---:B------:R-:W-:Y:S01]  /*1920*/  FMUL.FTZ R11, R189.reuse, R14 ;  /* 0x0000000ebd0b7220 */ /* 0x040fe20000410000 */
[-C--:B------:R-:W-:Y:S01]  /*1930*/  FMUL.FTZ R16, R120, R17.reuse ;  /* 0x0000001178107220 */ /* 0x080fe20000410000 */
[----:B------:R-:W-:Y:S01]  /*1940*/  FADD.FTZ R20, -R176, R15 ;  /* 0x0000000fb0147221 */ /* 0x000fe20000010100 */
[C---:B------:R-:W-:Y:S01]  /*1950*/  FMUL.FTZ R10, R189.reuse, R4 ;  /* 0x00000004bd0a7220 */ /* 0x040fe20000410000 */
[----:B------:R-:W-:Y:S01]  /*1960*/  FMUL.FTZ R15, R189, R18 ;  /* 0x00000012bd0f7220 */ /* 0x000fe20000410000 */
        /* <DEDUP_REMOVED lines=13> */
[--C-:B------:R-:W-:Y:S02]  /*1a40*/  HADD2.F32 R165, -RZ, R166.reuse.H0_H0 ;  /* 0x200000a6ffa57230 */ /* 0x100fe40000004100 */
        /* <DEDUP_REMOVED lines=13> */
[----:B------:R-:W-:Y:S01]  /*1b20*/  FADD.FTZ R6, R165, R20 ;  /* 0x00000014a5067221 */ /* 0x000fe20000010000 */
[----:B------:R-:W-:Y:S01]  /*1b30*/  FMUL.FTZ R21, R117, R166 ;  /* 0x000000a675157220 */ /* 0x000fe20000410000 */
[----:B------:R-:W-:Y:S01]  /*1b40*/  FFMA.FTZ R165, R13, R20, R4 ;  /* 0x000000140da57223 */ /* 0x000fe20000010004 */
[----:B------:R-:W-:Y:S02]  /*1b50*/  HADD2.F32 R170, -RZ, R167.H1_H1 ;  /* 0x300000a7ffaa7230 */ /* 0x000fe40000004100 */
[----:B------:R-:W-:Y:S01]  /*1b60*/  FADD.FTZ R57, R57, R164 ;  /* 0x000000a439397221 */ /* 0x000fe20000010000 */
[----:B------:R-:W-:Y:S01]  /*1b70*/  FFMA.FTZ R89, R10, R164, R89 ;  /* 0x000000a40a597223 */ /* 0x000fe20000010059 */
[----:B------:R-:W-:Y:S01]  /*1b80*/  FADD.FTZ R53, R53, R166 ;  /* 0x000000a635357221 */ /* 0x000fe20000010000 */
[----:B------:R-:W-:Y:S01]  /*1b90*/  FFMA.FTZ R85, R14, R166, R85 ;  /* 0x000000a60e557223 */ /* 0x000fe20000010055 */
        /* <DEDUP_REMOVED lines=13> */
.L_x_11177:
[----:B------:R-:W-:Y:S05]  /*1c70*/  BSYNC.RECONVERGENT B0 ;  /* 0x0000000000007941 */ /* 0x000fea0003800200 */
.L_x_11176:
        /* <DEDUP_REMOVED lines=31> */
.L_x_11179:
[----:B------:R-:W-:Y:S05]  /*1e70*/  BSYNC.RECONVERGENT B0 ;  /* 0x0000000000007941 */ /* 0x000fea0003800200 */
.L_x_11178:
        /* <DEDUP_REMOVED lines=83> */
.L_x_11184:
        /* <DEDUP_REMOVED lines=36> */
.L_x_11185:
        /* <DEDUP_REMOVED lines=8> */
.L_x_11183:
[----:B------:R-:W-:Y:S05]  /*2670*/  BSYNC.RECONVERGENT B1 ;  /* 0x0000000000017941 */ /* 0x000fea0003800200 */
.L_x_11182:
        /* <DEDUP_REMOVED lines=42> */
.L_x_11188:
        /* <DEDUP_REMOVED lines=36> */
.L_x_11189:
        /* <DEDUP_REMOVED lines=8> */
.L_x_11187:
[----:B------:R-:W-:Y:S05]  /*2be0*/  BSYNC.RECONVERGENT B1 ;  /* 0x0000000000017941 */ /* 0x000fea0003800200 */
.L_x_11186:
        /* <DEDUP_REMOVED lines=42> */
.L_x_11192:
        /* <DEDUP_REMOVED lines=36> */
.L_x_11193:
        /* <DEDUP_REMOVED lines=8> */
.L_x_11191:
[----:B------:R-:W-:Y:S05]  /*3150*/  BSYNC.RECONVERGENT B1 ;  /* 0x0000000000017941 */ /* 0x000fea0003800200 */
.L_x_11190:
        /* <DEDUP_REMOVED lines=41> */
.L_x_11195:
        /* <DEDUP_REMOVED lines=36> */
.L_x_11196:
        /* <DEDUP_REMOVED lines=8> */
.L_x_11181:
        /* <DEDUP_REMOVED lines=42> */
.L_x_11199:
        /* <DEDUP_REMOVED lines=36> */
.L_x_11200:
        /* <DEDUP_REMOVED lines=10> */
.L_x_11198:
[----:B------:R-:W-:Y:S05]  /*3c30*/  BSYNC.RECONVERGENT B1 ;  /* 0x0000000000017941 */ /* 0x000fea0003800200 */
.L_x_11197:
        /* <DEDUP_REMOVED lines=42> */
.L_x_11203:
        /* <DEDUP_REMOVED lines=36> */
.L_x_11204:
        /* <DEDUP_REMOVED lines=8> */
.L_x_11202:
[----:B------:R-:W-:Y:S05]  /*41a0*/  BSYNC.RECONVERGENT B1 ;  /* 0x0000000000017941 */ /* 0x000fea0003800200 */
.L_x_11201:
        /* <DEDUP_REMOVED lines=42> */
.L_x_11207:
        /* <DEDUP_REMOVED lines=36> */
.L_x_11208:
        /* <DEDUP_REMOVED lines=8> */
.L_x_11206:
[----:B------:R-:W-:Y:S05]  /*4710*/  BSYNC.RECONVERGENT B1 ;  /* 0x0000000000017941 */ /* 0x000fea0003800200 */
.L_x_11205:
        /* <DEDUP_REMOVED lines=41> */
.L_x_11209:
        /* <DEDUP_REMOVED lines=36> */
.L_x_11210:
[----:B------:R-:W0:Y:S08]  /*4bf0*/  @P1 LDC.64 R170, c[0x0][0x478] ;  /* 0x00011e00ffaa1b82 */ /* 0x000e300000000a00 */
[----:B------:R-:W1:Y:S01]  /*4c00*/  LDC.64 R168, c[0x0][0x468] ;  /* 0x00011a00ffa87b82 */ /* 0x000e620000000a00 */
[----:B0-----:R-:W-:-:S05]  /*4c10*/  @P1 IMAD.WIDE.U32 R170, R8, 0x20, R170 ;  /* 0x0000002008aa1825 */ /* 0x001fca00078e00aa */
[----:B------:R0:W-:Y:S01]  /*4c20*/  @P1 STG.E.128 desc[UR8][R170.64], R160 ;  /* 0x000000a0aa001986 */ /* 0x0001e2000c101d08 */
[----:B-1----:R-:W-:-:S03]  /*4c30*/  IMAD.WIDE.U32 R168, R8, 0x10, R168 ;  /* 0x0000001008a87825 */ /* 0x002fc600078e00a8 */
[----:B------:R0:W-:Y:S04]  /*4c40*/  @P1 STG.E.128 desc[UR8][R170.64+0x10], R156 ;  /* 0x0000109caa001986 */ /* 0x0001e8000c101d08 */
[----:B------:R0:W-:Y:S02]  /*4c50*/  STG.E.128 desc[UR8][R168.64], R164 ;  /* 0x000000a4a8007986 */ /* 0x0001e4000c101d08 */
.L_x_11194:
[----:B------:R-:W-:Y:S05]  /*4c60*/  BSYNC.RECONVERGENT B0 ;  /* 0x0000000000007941 */ /* 0x000fea0003800200 */
.L_x_11180:
[----:B0-234-:R-:W0:Y:S01]  /*4c70*/  LDC.64 R164, c[0x0][0x380] ;  /* 0x0000e000ffa47b82 */ /* 0x01de220000000a00 */
[----:B------:R-:W-:Y:S01]  /*4c80*/  UPLOP3.LUT UP1, UPT, UPT, UPT, UP1, 0x40, 0x4 ;  /* 0x000000000004789c */ /* 0x000fe20003f2e810 */
[----:B0-----:R-:W-:-:S04]  /*4c90*/  IADD3 R5, PT, PT, R5, R164, RZ ;  /* 0x000000a405057210 */ /* 0x001fc80007ffe0ff */
[----:B------:R-:W-:-:S13]  /*4ca0*/  ISETP.GE.AND P1, PT, R5, R165, PT ;  /* 0x000000a50500720c */ /* 0x000fda0003f26270 */
[----:B------:R-:W-:Y:S05]  /*4cb0*/  @!P1 BRA `(.L_x_11211) ;  /* 0xffffffb800889947 */ /* 0x000fea000383ffff */
.L_x_11169:
        /* <DEDUP_REMOVED lines=40> */
.L_x_11212:
        /* <DEDUP_REMOVED lines=12> */
.L_x_15718:


//--------------------- .text._ZN10layer_norm13ln_bwd_kernelINS_13Kernel_traitsIf6__halffS2_fjLj8192ELj1ELj1ELj8ELj16ENS_18Kernel_traits_baseILj8192EfS2_fS2_fjLj256EEEEELb0ELb0ELb0ELb1EEEvNS_9BwdParamsE --------------------------
	.section	.text._ZN10layer_norm13ln_bwd_kernelINS_13Kernel_traitsIf6__halffS2_fjLj8192ELj1ELj1ELj8ELj16ENS_18Kernel_traits_baseILj8192EfS2_fS2_fjLj256EEEEELb0ELb0ELb0ELb1EEEvNS_9BwdParamsE,"ax",@progbits
	.align	128
        .global         _ZN10layer_norm13ln_bwd_kernelINS_13Kernel_traitsIf6__halffS2_fjLj8192ELj1ELj1ELj8ELj16ENS_18Kernel_traits_baseILj8192EfS2_fS2_fjLj256EEEEELb0ELb0ELb0ELb1EEEvNS_9BwdParamsE
        .type           _ZN10layer_norm13ln_bwd_kernelINS_13Kernel_traitsIf6__halffS2_fjLj8192ELj1ELj1ELj8ELj16ENS_18Kernel_traits_baseILj8192EfS2_fS2_fjLj256EEEEELb0ELb0ELb0ELb1EEEvNS_9BwdParamsE,@function
        .size           _ZN10layer_norm13ln_bwd_kernelINS_13Kernel_traitsIf6__halffS2_fjLj8192ELj1ELj1ELj8ELj16ENS_18Kernel_traits_baseILj8192EfS2_fS2_fjLj256EEEEELb0ELb0ELb0ELb1EEEvNS_9BwdParamsE,(.L_x_15719 - _ZN10layer_norm13ln_bwd_kernelINS_13Kernel_traitsIf6__halffS2_fjLj8192ELj1ELj1ELj8ELj16ENS_18Kernel_traits_baseILj8192EfS2_fS2_fjLj256EEEEELb0ELb0ELb0ELb1EEEvNS_9BwdParamsE)
        .other          _ZN10layer_norm13ln_bwd_kernelINS_13Kernel_traitsIf6__halffS2_fjLj8192ELj1ELj1ELj8ELj16ENS_18Kernel_traits_baseILj8192EfS2_fS2_fjLj256EEEEELb0ELb0ELb0ELb1EEEvNS_9BwdParamsE,@"STO_CUDA_ENTRY STV_DEFAULT"
_ZN10layer_norm13ln_bwd_kernelINS_13Kernel_traitsIf6__halffS2_fjLj8192ELj1ELj1ELj8ELj16ENS_18Kernel_traits_baseILj8192EfS2_fS2_fjLj256EEEEELb0ELb0ELb0ELb1EEEvNS_9BwdParamsE:
.text._ZN10layer_norm13ln_bwd_kernelINS_13Kernel_traitsIf6__halffS2_fjLj8192ELj1ELj1ELj8ELj16ENS_18Kernel_traits_baseILj8192EfS2_fS2_fjLj256EEEEELb0ELb0ELb0ELb1EEEvNS_9BwdParamsE:
        /* <DEDUP_REMOVED lines=42> */
[----:B------:R-:W-:Y:S01]  /*02a0*/  MOV R187, UR4 ;  /* 0x0000000400bb7c02 */ /* 0x000fe20008000f00 */
        /* <DEDUP_REMOVED lines=20> */
[----:B------:R-:W-:Y:S02]  /*03f0*/  MOV R184, RZ ;  /* 0x000000ff00b87202 */ /* 0x000fe40000000f00 */
[----:B------:R-:W-:-:S02]  /*0400*/  CS2R R26, SRZ ;  /* 0x00000000001a7805 */ /* 0x000fc4000001ff00 */
[----:B--2---:R-:W-:Y:S01]  /*0410*/  ISETP.NE.U32.AND P0, PT, R4, RZ, PT ;  /* 0x000000ff0400720c */ /* 0x004fe20003f05070 */
[----:B------:R-:W5:Y:S01]  /*0420*/  LDG.E.128 R60, desc[UR8][R2.64+0x10] ;  /* 0x00001008023c7981 */ /* 0x000f62000c1e1d00 */
[----:B------:R-:W-:Y:S02]  /*0430*/  CS2R R24, SRZ ;  /* 0x0000000000187805 */ /* 0x000fe4000001ff00 */
[----:B------:R-:W-:Y:S02]  /*0440*/  CS2R R22, SRZ ;  /* 0x0000000000167805 */ /* 0x000fe4000001ff00 */
[----:B------:R-:W-:Y:S01]  /*0450*/  ISETP.NE.AND.EX P0, PT, R5, RZ, PT, P0 ;  /* 0x000000ff0500720c */ /* 0x000fe20003f05300 */
[----:B------:R-:W5:Y:S01]  /*0460*/  LDG.E.128 R56, desc[UR8][R2.64+0x2000] ;  /* 0x0020000802387981 */ /* 0x000f62000c1e1d00 */
[----:B------:R-:W-:Y:S02]  /*0470*/  CS2R R20, SRZ ;  /* 0x0000000000147805 */ /* 0x000fe4000001ff00 */
[----:B------:R-:W-:-:S02]  /*0480*/  CS2R R18, SRZ ;  /* 0x0000000000127805 */ /* 0x000fc4000001ff00 */
[----:B------:R-:W-:Y:S01]  /*0490*/  CS2R R16, SRZ ;  /* 0x0000000000107805 */ /* 0x000fe2000001ff00 */
[----:B------:R-:W5:Y:S01]  /*04a0*/  LDG.E.128 R52, desc[UR8][R2.64+0x2010] ;  /* 0x0020100802347981 */ /* 0x000f62000c1e1d00 */
[----:B------:R-:W-:Y:S02]  /*04b0*/  CS2R R14, SRZ ;  /* 0x00000000000e7805 */ /* 0x000fe4000001ff00 */
[----:B------:R-:W-:Y:S02]  /*04c0*/  CS2R R12, SRZ ;  /* 0x00000000000c7805 */ /* 0x000fe4000001ff00 */
[----:B------:R-:W-:Y:S01]  /*04d0*/  CS2R R10, SRZ ;  /* 0x00000000000a7805 */ /* 0x000fe2000001ff00 */
[----:B------:R-:W5:Y:S01]  /*04e0*/  LDG.E.128 R48, desc[UR8][R2.64+0x4000] ;  /* 0x0040000802307981 */ /* 0x000f62000c1e1d00 */
[----:B------:R-:W-:Y:S02]  /*04f0*/  CS2R R8, SRZ ;  /* 0x0000000000087805 */ /* 0x000fe4000001ff00 */
[----:B------:R-:W-:-:S02]  /*0500*/  CS2R R6, SRZ ;  /* 0x0000000000067805 */ /* 0x000fc4000001ff00 */
[----:B------:R-:W-:Y:S01]  /*0510*/  CS2R R4, SRZ ;  /* 0x0000000000047805 */ /* 0x000fe2000001ff00 */
[----:B------:R-:W5:Y:S01]  /*0520*/  LDG.E.128 R44, desc[UR8][R2.64+0x4010] ;  /* 0x00401008022c7981 */ /* 0x000f62000c1e1d00 */
[----:B------:R-:W-:Y:S01]  /*0530*/  MOV R186, RZ ;  /* 0x000000ff00ba7202 */ /* 0x000fe20000000f00 */
[----:B------:R-:W-:Y:S02]  /*0540*/  UPLOP3.LUT UP1, UPT, UPT, UPT, UPT, 0x40, 0x4 ;  /* 0x000000000004789c */ /* 0x000fe40003f2e870 */
[----:B------:R-:W5:Y:S01]  /*0550*/  LDG.E.128 R40, desc[UR8][R2.64+0x6000] ;  /* 0x0060000802287981 */ /* 0x000f62000c1e1d00 */
[----:B------:R-:W0:Y:S03]  /*0560*/  LDCU UR12, c[0x0][0x388] ;  /* 0x00007100ff0c77ac */ /* 0x000e260008000800 */
[----:B------:R1:W5:Y:S01]  /*0570*/  LDG.E.128 R36, desc[UR8][R2.64+0x6010] ;  /* 0x0060100802247981 */ /* 0x000362000c1e1d00 */
[----:B------:R-:W2:Y:S01]  /*0580*/  LDCU.U8 UR7, c[0x0][0x410] ;  /* 0x00008200ff0777ac */ /* 0x000ea20008000000 */
[----:B------:R-:W3:Y:S01]  /*0590*/  LDCU UR13, c[0x0][0x400] ;  /* 0x00008000ff0d77ac */ /* 0x000ee20008000800 */
[----:B------:R-:W4:Y:S01]  /*05a0*/  LDCU.64 UR14, c[0x0][0x478] ;  /* 0x00008f00ff0e77ac */ /* 0x000f220008000a00 */
[----:B-1----:R-:W-:Y:S01]  /*05b0*/  CS2R R2, SRZ ;  /* 0x0000000000027805 */ /* 0x002fe2000001ff00 */
[----:B------:R-:W1:Y:S06]  /*05c0*/  LDCU.64 UR10, c[0x0][0x438] ;  /* 0x00008700ff0a77ac */ /* 0x000e6c0008000a00 */
.L_x_11234:
[----:B------:R-:W2:Y:S01]  /*05d0*/  S2R R177, SR_TID.X ;  /* 0x0000000000b17919 */ /* 0x000ea20000002100 */
[----:B------:R-:W3:Y:S01]  /*05e0*/  LDC.64 R128, c[0x0][0x3c0] ;  /* 0x0000f000ff807b82 */ /* 0x000ee20000000a00 */
[----:B0-----:R-:W-:-:S05]  /*05f0*/  IMAD R108, R187, UR12, RZ ;  /* 0x0000000cbb6c7c24 */ /* 0x001fca000f8e02ff */
[----:B------:R-:W-:Y:S02]  /*0600*/  SHF.R.S32.HI R109, RZ, 0x1f, R108 ;  /* 0x0000001fff6d7819 */ /* 0x000fe4000001146c */
[----:B------:R-:W0:Y:S02]  /*0610*/  LDC.64 R200, c[0x0][0x3a8] ;  /* 0x0000ea00ffc87b82 */ /* 0x000e240000000a00 */
[----:B------:R-:W-:-:S06]  /*0620*/  LEA.HI R108, R109, R108, RZ, 0x3 ;  /* 0x0000006c6d6c7211 */ /* 0x000fcc00078f18ff */
[----:B------:R-:W4:Y:S01]  /*0630*/  LDC.64 R152, c[0x0][0x428] ;  /* 0x00010a00ff987b82 */ /* 0x000f220000000a00 */
[----:B---3--:R-:W-:-:S07]  /*0640*/  IMAD.WIDE R128, R187, 0x4, R128 ;  /* 0x00000004bb807825 */ /* 0x008fce00078e0280 */
[----:B------:R-:W3:Y:S01]  /*0650*/  LDC.64 R198, c[0x0][0x3c8] ;  /* 0x0000f200ffc67b82 */ /* 0x000ee20000000a00 */
[----:B------:R-:W3:Y:S01]  /*0660*/  LDG.E R197, desc[UR8][R128.64] ;  /* 0x0000000880c57981 */ /* 0x000ee2000c1e1900 */
[----:B--2---:R-:W-:-:S06]  /*0670*/  LEA.HI.SX32 R191, R108, R177, 0x1d ;  /* 0x000000b16cbf7211 */ /* 0x004fcc00078feaff */
[----:B------:R-:W2:Y:S01]  /*0680*/  @P0 LDC.64 R194, c[0x0][0x3e0] ;  /* 0x0000f800ffc20b82 */ /* 0x000ea20000000a00 */
[C---:B------:R-:W-:Y:S01]  /*0690*/  IADD3 R190, PT, PT, R191.reuse, 0x100, RZ ;  /* 0x00000100bfbe7810 */ /* 0x040fe20007ffe0ff */
[----:B0-----:R-:W-:-:S04]  /*06a0*/  IMAD.WIDE.U32 R140, R191, 0x20, R200 ;  /* 0x00000020bf8c7825 */ /* 0x001fc800078e00c8 */
[C-C-:B----4-:R-:W-:Y:S01]  /*06b0*/  IMAD.WIDE.U32 R124, R190.reuse, 0x10, R152.reuse ;  /* 0x00000010be7c7825 */ /* 0x150fe200078e0098 */
[----:B------:R-:W4:Y:S03]  /*06c0*/  LDG.E.128 R116, desc[UR8][R140.64+0x10] ;  /* 0x000010088c747981 */ /* 0x000f26000c1e1d00 */
[C---:B------:R-:W-:Y:S01]  /*06d0*/  IMAD.WIDE.U32 R112, R191.reuse, 0x10, R152 ;  /* 0x00000010bf707825 */ /* 0x040fe200078e0098 */
[----:B------:R-:W4:Y:S04]  /*06e0*/  LDG.E.128 R108, desc[UR8][R140.64] ;  /* 0x000000088c6c7981 */ /* 0x000f28000c1e1d00 */
[----:B------:R-:W4:Y:S04]  /*06f0*/  LDG.E.128 R124, desc[UR8][R124.64] ;  /* 0x000000087c7c7981 */ /* 0x000f28000c1e1d00 */
[----:B------:R-:W4:Y:S01]  /*0700*/  LDG.E.128 R112, desc[UR8][R112.64] ;  /* 0x0000000870707981 */ /* 0x000f22000c1e1d00 */
[C---:B------:R-:W-:Y:S01]  /*0710*/  IADD3 R188, PT, PT, R191.reuse, 0x200, RZ ;  /* 0x00000200bfbc7810 */ /* 0x040fe20007ffe0ff */
[----:B------:R-:W-:Y:S01]  /*0720*/  IMAD.WIDE.U32 R148, R190, 0x20, R200 ;  /* 0x00000020be947825 */ /* 0x000fe200078e00c8 */
[----:B------:R-:W-:-:S03]  /*0730*/  IADD3 R185, PT, PT, R191, 0x300, RZ ;  /* 0x00000300bfb97810 */ /* 0x000fc60007ffe0ff */
[C---:B------:R-:W-:Y:S01]  /*0740*/  IMAD.WIDE.U32 R192, R188.reuse, 0x20, R200 ;  /* 0x00000020bcc07825 */ /* 0x040fe200078e00c8 */
[----:B------:R-:W4:Y:S03]  /*0750*/  LDG.E.128 R120, desc[UR8][R148.64] ;  /* 0x0000000894787981 */ /* 0x000f26000c1e1d00 */
[----:B---3--:R-:W-:Y:S01]  /*0760*/  IMAD.WIDE R198, R187, 0x4, R198 ;  /* 0x00000004bbc67825 */ /* 0x008fe200078e02c6 */
[----:B------:R-:W3:Y:S03]  /*0770*/  LDG.E.128 R140, desc[UR8][R192.64+0x10] ;  /* 0x00001008c08c7981 */ /* 0x000ee6000c1e1d00 */
[C---:B------:R-:W-:Y:S01]  /*0780*/  IMAD.WIDE.U32 R200, R185.reuse, 0x20, R200 ;  /* 0x00000020b9c87825 */ /* 0x040fe200078e00c8 */
[----:B------:R-:W3:Y:S03]  /*0790*/  LDG.E R189, desc[UR8][R198.64] ;  /* 0x00000008c6bd7981 */ /* 0x000ee6000c1e1900 */
[--C-:B------:R-:W-:Y:S01]  /*07a0*/  IMAD.WIDE.U32 R136, R188, 0x10, R152.reuse ;  /* 0x00000010bc887825 */ /* 0x100fe200078e0098 */
[----:B------:R-:W3:Y:S04]  /*07b0*/  LDG.E.128 R128, desc[UR8][R148.64+0x10] ;  /* 0x0000100894807981 */ /* 0x000ee8000c1e1d00 */
[----:B------:R-:W3:Y:S04]  /*07c0*/  LDG.E.128 R144, desc[UR8][R200.64] ;  /* 0x00000008c8907981 */ /* 0x000ee8000c1e1d00 */
[----:B------:R-:W3:Y:S04]  /*07d0*/  LDG.E.128 R136, desc[UR8][R136.64] ;  /* 0x0000000888887981 */ /* 0x000ee8000c1e1d00 */
[----:B------:R0:W3:Y:S01]  /*07e0*/  LDG.E.128 R132, desc[UR8][R192.64] ;  /* 0x00000008c0847981 */ /* 0x0000e2000c1e1d00 */
[----:B------:R-:W-:-:S03]  /*07f0*/  IMAD.WIDE.U32 R152, R185, 0x10, R152 ;  /* 0x00000010b9987825 */ /* 0x000fc600078e0098 */
[----:B------:R-:W3:Y:S04]  /*0800*/  LDG.E.128 R148, desc[UR8][R200.64+0x10] ;  /* 0x00001008c8947981 */ /* 0x000ee8000c1e1d00 */
[----:B------:R-:W3:Y:S01]  /*0810*/  LDG.E.128 R152, desc[UR8][R152.64] ;  /* 0x0000000898987981 */ /* 0x000ee2000c1e1d00 */
[----:B-1----:R-:W-:-:S04]  /*0820*/  ISETP.NE.U32.AND P1, PT, RZ, UR10, PT ;  /* 0x0000000aff007c0c */ /* 0x002fc8000bf25070 */
[----:B------:R-:W-:Y:S02]  /*0830*/  ISETP.NE.AND.EX P1, PT, RZ, UR11, PT, P1 ;  /* 0x0000000bff007c0c */ /* 0x000fe4000bf25310 */
[----:B------:R-:W-:Y:S01]  /*0840*/  ISETP.NE.AND P2, PT, RZ, UR7, PT ;  /* 0x00000007ff007c0c */ /* 0x000fe2000bf45270 */
[----:B--2---:R-:W-:-:S05]  /*0850*/  @P0 IMAD.WIDE R194, R187, 0x2, R194 ;  /* 0x00000002bbc20825 */ /* 0x004fca00078e02c2 */
[----:B-----5:R1:W5:Y:S05]  /*0860*/  @P0 LDG.E.U16 R192, desc[UR8][R194.64] ;  /* 0x00000008c2c00981 */ /* 0x02036a000c1e1500 */
[----:B------:R-:W2:Y:S08]  /*0870*/  @P1 LDC.64 R238, c[0x0][0x438] ;  /* 0x00010e00ffee1b82 */ /* 0x000eb00000000a00 */
[----:B------:R-:W3:Y:S01]  /*0880*/  @P1 LDC.64 R222, c[0x0][0x438] ;  /* 0x00010e00ffde1b82 */ /* 0x000ee20000000a00 */
[----:B--2---:R-:W-:-:S05]  /*0890*/  @P1 IMAD.WIDE.U32 R238, R190, 0x20, R238 ;  /* 0x00000020beee1825 */ /* 0x004fca00078e00ee */
[----:B------:R-:W5:Y:S04]  /*08a0*/  @P1 LDG.E.128 R76, desc[UR8][R238.64] ;  /* 0x00000008ee4c1981 */ /* 0x000f68000c1e1d00 */
[----:B------:R2:W5:Y:S01]  /*08b0*/  @P1 LDG.E.128 R80, desc[UR8][R238.64+0x10] ;  /* 0x00001008ee501981 */ /* 0x000562000c1e1d00 */
[----:B------:R-:W-:-:S05]  /*08c0*/  FSEL R197, R197, RZ, !P2 ;  /* 0x000000ffc5c57208 */ /* 0x000fca0005000000 */
[C---:B----4-:R-:W-:Y:S01]  /*08d0*/  FADD.FTZ R230, -R197.reuse, R116 ;  /* 0x00000074c5e67221 */ /* 0x050fe20000010100 */
[C---:B------:R-:W-:Y:S01]  /*08e0*/  FADD.FTZ R232, -R197.reuse, R117 ;  /* 0x00000075c5e87221 */ /* 0x040fe20000010100 */
[C---:B------:R-:W-:Y:S01]  /*08f0*/  FADD.FTZ R234, -R197.reuse, R118 ;  /* 0x00000076c5ea7221 */ /* 0x040fe20000010100 */
[C---:B------:R-:W-:Y:S01]  /*0900*/  FADD.FTZ R208, -R197.reuse, R119 ;  /* 0x00000077c5d07221 */ /* 0x040fe20000010100 */
[C---:B------:R-:W-:Y:S01]  /*0910*/  FADD.FTZ R224, -R197.reuse, R108 ;  /* 0x0000006cc5e07221 */ /* 0x040fe20000010100 */
[C---:B------:R-:W-:Y:S01]  /*0920*/  FADD.FTZ R228, -R197.reuse, R111 ;  /* 0x0000006fc5e47221 */ /* 0x040fe20000010100 */
[----:B------:R-:W-:Y:S01]  /*0930*/  FADD.FTZ R226, -R197, R110 ;  /* 0x0000006ec5e27221 */ /* 0x000fe20000010100 */
[--C-:B------:R-:W-:Y:S02]  /*0940*/  HADD2.F32 R116, -RZ, R126.reuse.H0_H0 ;  /* 0x2000007eff747230 */ /* 0x100fe40000004100 */
[----:B------:R-:W-:Y:S02]  /*0950*/  HADD2.F32 R119, -RZ, R126.H1_H1 ;  /* 0x3000007eff777230 */ /* 0x000fe40000004100 */
[----:B------:R-:W-:-:S02]  /*0960*/  HADD2.F32 R118, -RZ, R127.H0_H0 ;  /* 0x2000007fff767230 */ /* 0x000fc40000004100 */
[----:B------:R-:W-:Y:S02]  /*0970*/  HADD2.F32 R117, -RZ, R127.H1_H1 ;  /* 0x3000007fff757230 */ /* 0x000fe40000004100 */
[----:B------:R-:W4:Y:S01]  /*0980*/  @P1 LDC.64 R126, c[0x0][0x438] ;  /* 0x00010e00ff7e1b82 */ /* 0x000f220000000a00 */
[--C-:B------:R-:W-:Y:S02]  /*0990*/  HADD2.F32 R111, -RZ, R113.reuse.H0_H0 ;  /* 0x20000071ff6f7230 */ /* 0x100fe40000004100 */
[----:B------:R-:W-:Y:S02]  /*09a0*/  HADD2.F32 R108, -RZ, R113.H1_H1 ;  /* 0x30000071ff6c7230 */ /* 0x000fe40000004100 */
[--C-:B------:R-:W-:Y:S02]  /*09b0*/  HADD2.F32 R113, -RZ, R114.reuse.H0_H0 ;  /* 0x20000072ff717230 */ /* 0x100fe40000004100 */
[----:B0-----:R-:W-:Y:S02]  /*09c0*/  HADD2.F32 R193, -RZ, R114.H1_H1 ;  /* 0x30000072ffc17230 */ /* 0x001fe40000004100 */
[----:B------:R-:W-:-:S02]  /*09d0*/  HADD2.F32 R110, -RZ, R115.H0_H0 ;  /* 0x20000073ff6e7230 */ /* 0x000fc40000004100 */
[----:B-1----:R-:W-:Y:S02]  /*09e0*/  HADD2.F32 R195, -RZ, R115.H1_H1 ;  /* 0x30000073ffc37230 */ /* 0x002fe40000004100 */
[----:B------:R-:W0:Y:S01]  /*09f0*/  @P1 LDC.64 R114, c[0x0][0x438] ;  /* 0x00010e00ff721b82 */ /* 0x000e220000000a00 */
[C---:B------:R-:W-:Y:S01]  /*0a00*/  FADD.FTZ R236, -R197.reuse, R109 ;  /* 0x0000006dc5ec7221 */ /* 0x040fe20000010100 */
[--C-:B------:R-:W-:Y:S02]  /*0a10*/  HADD2.F32 R109, -RZ, R112.reuse.H0_H0 ;  /* 0x20000070ff6d7230 */ /* 0x100fe40000004100 */
[C---:B------:R-:W-:Y:S01]  /*0a20*/  FADD.FTZ R250, -R197.reuse, R120 ;  /* 0x00000078c5fa7221 */ /* 0x040fe20000010100 */
[----:B------:R-:W-:Y:S02]  /*0a30*/  HADD2.F32 R112, -RZ, R112.H1_H1 ;  /* 0x30000070ff707230 */ /* 0x000fe40000004100 */
[----:B------:R-:W-:Y:S01]  /*0a40*/  FADD.FTZ R214, -R197, R123 ;  /* 0x0000007bc5d67221 */ /* 0x000fe20000010100 */
[----:B------:R-:W-:-:S02]  /*0a50*/  HADD2.F32 R120, -RZ, R124.H0_H0 ;  /* 0x2000007cff787230 */ /* 0x000fc40000004100 */
[C---:B---3--:R-:W-:Y:S01]  /*0a60*/  FADD.FTZ R244, -R197.reuse, R140 ;  /* 0x0000008cc5f47221 */ /* 0x048fe20000010100 */
[----:B------:R-:W-:Y:S02]  /*0a70*/  HADD2.F32 R123, -RZ, R124.H1_H1 ;  /* 0x3000007cff7b7230 */ /* 0x000fe40000004100 */
[----:B--2---:R-:W-:Y:S01]  /*0a80*/  FMUL.FTZ R238, R64, R109 ;  /* 0x0000006d40ee7220 */ /* 0x004fe20000410000 */
[C---:B------:R-:W-:Y:S01]  /*0a90*/  FADD.FTZ R140, -R197.reuse, R142 ;  /* 0x0000008ec58c7221 */ /* 0x040fe20000010100 */
[----:B------:R-:W-:Y:S01]  /*0aa0*/  FADD.FTZ R124, -R197, R143 ;  /* 0x0000008fc57c7221 */ /* 0x000fe20000010100 */
[----:B----4-:R-:W-:-:S04]  /*0ab0*/  @P1 IMAD.WIDE.U32 R142, R191, 0x20, R126 ;  /* 0x00000020bf8e1825 */ /* 0x010fc800078e007e */
[----:B------:R-:W-:Y:S01]  /*0ac0*/  FMUL.FTZ R239, R189, R224 ;  /* 0x000000e0bdef7220 */ /* 0x000fe20000410000 */
[C---:B------:R-:W-:Y:S01]  /*0ad0*/  FADD.FTZ R216, -R197.reuse, R128 ;  /* 0x00000080c5d87221 */ /* 0x040fe20000010100 */
[C---:B------:R-:W-:Y:S01]  /*0ae0*/  FADD.FTZ R220, -R197.reuse, R130 ;  /* 0x00000082c5dc7221 */ /* 0x040fe20000010100 */
[--C-:B------:R-:W-:Y:S02]  /*0af0*/  HADD2.F32 R204, -RZ, R125.reuse.H0_H0 ;  /* 0x2000007dffcc7230 */ /* 0x100fe40000004100 */
[C---:B------:R-:W-:Y:S01]  /*0b00*/  FADD.FTZ R128, -R197.reuse, R146 ;  /* 0x00000092c5807221 */ /* 0x040fe20000010100 */
[----:B------:R-:W-:Y:S02]  /*0b10*/  HADD2.F32 R205, -RZ, R125.H1_H1 ;  /* 0x3000007dffcd7230 */ /* 0x000fe40000004100 */
[----:B------:R-:W-:Y:S01]  /*0b20*/  FADD.FTZ R130, -R197, R147 ;  /* 0x00000093c5827221 */ /* 0x000fe20000010100 */
[----:B------:R-:W-:Y:S01]  /*0b30*/  FMUL.FTZ R224, R65, R112 ;  /* 0x0000007041e07220 */ /* 0x000fe20000410000 */
[----:B------:R-:W-:Y:S01]  /*0b40*/  FADD.FTZ R125, RZ, R238 ;  /* 0x000000eeff7d7221 */ /* 0x000fe20000010000 */
[----:B------:R-:W-:Y:S01]  /*0b50*/  FMUL.FTZ R236, R189, R236 ;  /* 0x000000ecbdec7220 */ /* 0x000fe20000410000 */
[----:B------:R-:W5:Y:S01]  /*0b60*/  @P1 LDG.E.128 R68, desc[UR8][R142.64] ;  /* 0x000000088e441981 */ /* 0x000f62000c1e1d00 */
[----:B0-----:R-:W-:-:S04]  /*0b70*/  @P1 IMAD.WIDE.U32 R146, R185, 0x20, R114 ;  /* 0x00000020b9921825 */ /* 0x001fc800078e0072 */
[----:B------:R-:W-:Y:S01]  /*0b80*/  FFMA.FTZ R115, R239, R238, RZ ;  /* 0x000000eeef737223 */ /* 0x000fe200000100ff */
[----:B------:R-:W-:Y:S01]  /*0b90*/  FMUL.FTZ R225, R66, R111 ;  /* 0x0000006f42e17220 */ /* 0x000fe20000410000 */
[----:B------:R0:W5:Y:S01]  /*0ba0*/  @P1 LDG.E.128 R72, desc[UR8][R142.64+0x10] ;  /* 0x000010088e481981 */ /* 0x000162000c1e1d00 */
[--C-:B------:R-:W-:Y:S02]  /*0bb0*/  HADD2.F32 R198, -RZ, R138.reuse.H0_H0 ;  /* 0x2000008affc67230 */ /* 0x100fe40000004100 */
[C---:B------:R-:W-:Y:S01]  /*0bc0*/  FADD.FTZ R126, -R197.reuse, R145 ;  /* 0x00000091c57e7221 */ /* 0x040fe20000010100 */
[----:B------:R-:W-:Y:S02]  /*0bd0*/  HADD2.F32 R202, -RZ, R138.H1_H1 ;  /* 0x3000008affca7230 */ /* 0x000fe40000004100 */
[----:B------:R-:W-:Y:S01]  /*0be0*/  FADD.FTZ R138, -R197, R144 ;  /* 0x00000090c58a7221 */ /* 0x000fe20000010100 */
[----:B------:R-:W-:-:S04]  /*0bf0*/  @P1 IMAD.WIDE.U32 R144, R188, 0x20, R222 ;  /* 0x00000020bc901825 */ /* 0x000fc800078e00de */
[----:B------:R-:W-:Y:S01]  /*0c00*/  FMUL.FTZ R226, R189, R226 ;  /* 0x000000e2bde27220 */ /* 0x000fe20000410000 */
[----:B------:R-:W-:Y:S01]  /*0c10*/  FFMA.FTZ R115, R236, R224, R115 ;  /* 0x000000e0ec737223 */ /* 0x000fe20000010073 */
[----:B------:R-:W-:Y:S01]  /*0c20*/  FMUL.FTZ R227, R67, R108 ;  /* 0x0000006c43e37220 */ /* 0x000fe20000410000 */
[----:B------:R-:W-:Y:S01]  /*0c30*/  FMUL.FTZ R228, R189, R228 ;  /* 0x000000e4bde47220 */ /* 0x000fe20000410000 */
[----:B0-----:R-:W-:Y:S01]  /*0c40*/  FADD.FTZ R142, R224, R125 ;  /* 0x0000007de08e7221 */ /* 0x001fe20000010000 */
[----:B------:R-:W-:Y:S01]  /*0c50*/  FFMA.FTZ R115, R226, R225, R115 ;  /* 0x000000e1e2737223 */ /* 0x000fe20000010073 */
[----:B------:R-:W5:Y:S02]  /*0c60*/  @P1 LDG.E.128 R84, desc[UR8][R144.64] ;  /* 0x0000000890541981 */ /* 0x000f64000c1e1d00 */
[----:B------:R-:W-:Y:S01]  /*0c70*/  FADD.FTZ R142, R225, R142 ;  /* 0x0000008ee18e7221 */ /* 0x000fe20000010000 */
[----:B------:R-:W-:Y:S01]  /*0c80*/  FMUL.FTZ R229, R60, R113 ;  /* 0x000000713ce57220 */ /* 0x000fe20000410000 */
[----:B------:R0:W5:Y:S01]  /*0c90*/  @P1 LDG.E.128 R88, desc[UR8][R144.64+0x10] ;  /* 0x0000100890581981 */ /* 0x000162000c1e1d00 */
[----:B------:R-:W-:Y:S01]  /*0ca0*/  FMUL.FTZ R231, R189, R230 ;  /* 0x000000e6bde77220 */ /* 0x000fe20000410000 */
[----:B------:R-:W-:Y:S01]  /*0cb0*/  FMUL.FTZ R230, R61, R193 ;  /* 0x000000c13de67220 */ /* 0x000fe20000410000 */
[C---:B------:R-:W-:Y:S01]  /*0cc0*/  FMUL.FTZ R233, R189.reuse, R232 ;  /* 0x000000e8bde97220 */ /* 0x040fe20000410000 */
[----:B------:R-:W-:Y:S01]  /*0cd0*/  FMUL.FTZ R234, R189, R234 ;  /* 0x000000eabdea7220 */ /* 0x000fe20000410000 */
[----:B------:R-:W-:Y:S01]  /*0ce0*/  FMUL.FTZ R235, R63, R195 ;  /* 0x000000c33feb7220 */ /* 0x000fe20000410000 */
[----:B------:R-:W-:Y:S01]  /*0cf0*/  FMUL.FTZ R237, R189, R208 ;  /* 0x000000d0bded7220 */ /* 0x000fe20000410000 */
[C---:B------:R-:W-:Y:S01]  /*0d00*/  FADD.FTZ R210, -R197.reuse, R121 ;  /* 0x00000079c5d27221 */ /* 0x040fe20000010100 */
        /* <DEDUP_REMOVED lines=32> */
[----:B------:R-:W-:Y:S01]  /*0f10*/  HADD2.F32 R206, -RZ, R136.H0_H0 ;  /* 0x20000088ffce7230 */ /* 0x000fe20000004100 */
[----:B------:R-:W5:Y:S01]  /*0f20*/  @P1 LDG.E.128 R92, desc[UR8][R146.64] ;  /* 0x00000008925c1981 */ /* 0x000f62000c1e1d00 */
[----:B------:R-:W-:Y:S01]  /*0f30*/  FADD.FTZ R144, R214, R125 ;  /* 0x0000007dd6907221 */ /* 0x000fe20000010000 */
[----:B------:R-:W-:Y:S01]  /*0f40*/  FFMA.FTZ R115, R213, R214, R142 ;  /* 0x000000d6d5737223 */ /* 0x000fe2000001008e */
[----:B------:R-:W-:Y:S01]  /*0f50*/  FMUL.FTZ R219, R189, R218 ;  /* 0x000000dabddb7220 */ /* 0x000fe20000410000 */
[----:B------:R0:W5:Y:S01]  /*0f60*/  @P1 LDG.E.128 R96, desc[UR8][R146.64+0x10] ;  /* 0x0000100892601981 */ /* 0x000162000c1e1d00 */
[----:B------:R-:W-:Y:S01]  /*0f70*/  FADD.FTZ R144, R215, R144 ;  /* 0x00000090d7907221 */ /* 0x000fe20000010000 */
[----:B------:R-:W-:Y:S01]  /*0f80*/  FFMA.FTZ R142, R216, R215, R115 ;  /* 0x000000d7d88e7223 */ /* 0x000fe20000010073 */
[----:B------:R-:W-:-:S02]  /*0f90*/  FMUL.FTZ R218, R54, R118 ;  /* 0x0000007636da7220 */ /* 0x000fc40000410000 */
[----:B------:R-:W-:Y:S01]  /*0fa0*/  FADD.FTZ R125, R217, R144 ;  /* 0x00000090d97d7221 */ /* 0x000fe20000010000 */
[----:B------:R-:W-:Y:S01]  /*0fb0*/  FFMA.FTZ R115, R219, R217, R142 ;  /* 0x000000d9db737223 */ /* 0x000fe2000001008e */
[----:B------:R-:W-:Y:S01]  /*0fc0*/  FMUL.FTZ R221, R55, R117 ;  /* 0x0000007537dd7220 */ /* 0x000fe20000410000 */
[----:B------:R-:W-:Y:S01]  /*0fd0*/  FADD.FTZ R248, -R197, R132 ;  /* 0x00000084c5f87221 */ /* 0x000fe20000010100 */
[----:B0-----:R-:W-:Y:S01]  /*0fe0*/  FADD.FTZ R146, R218, R125 ;  /* 0x0000007dda927221 */ /* 0x001fe20000010000 */
[----:B------:R-:W-:Y:S01]  /*0ff0*/  FMUL.FTZ R223, R189, R246 ;  /* 0x000000f6bddf7220 */ /* 0x000fe20000410000 */
[----:B------:R-:W-:Y:S01]  /*1000*/  FFMA.FTZ R144, R220, R218, R115 ;  /* 0x000000dadc907223 */ /* 0x000fe20000010073 */
[----:B------:R-:W-:Y:S02]  /*1010*/  HADD2.F32 R122, -RZ, R136.H1_H1 ;  /* 0x30000088ff7a7230 */ /* 0x000fe40000004100 */
[----:B------:R-:W-:Y:S01]  /*1020*/  FADD.FTZ R240, -R197, R141 ;  /* 0x0000008dc5f07221 */ /* 0x000fe20000010100 */
        /* <DEDUP_REMOVED lines=9> */
[----:B------:R-:W-:Y:S01]  /*10c0*/  FADD.FTZ R196, -R197, R134 ;  /* 0x00000086c5c47221 */ /* 0x000fe20000010100 */
[----:B------:R-:W-:Y:S01]  /*10d0*/  FMUL.FTZ R143, R189, R242 ;  /* 0x000000f2bd8f7220 */ /* 0x000fe20000410000 */
[----:B------:R-:W-:Y:S01]  /*10e0*/  FFMA.FTZ R148, R142, R141, R125 ;  /* 0x0000008d8e947223 */ /* 0x000fe2000001007d */
[----:B------:R-:W-:Y:S02]  /*10f0*/  HADD2.F32 R200, -RZ, R137.H1_H1 ;  /* 0x30000089ffc87230 */ /* 0x000fe40000004100 */
[C---:B------:R-:W-:Y:S01]  /*1100*/  FADD.FTZ R136, -R197.reuse, R150 ;  /* 0x00000096c5887221 */ /* 0x040fe20000010100 */
[----:B------:R-:W-:Y:S01]  /*1110*/  FMUL.FTZ R145, R50, R121 ;  /* 0x0000007932917220 */ /* 0x000fe20000410000 */
[----:B------:R-:W-:Y:S01]  /*1120*/  FADD.FTZ R150, R144, R115 ;  /* 0x0000007390967221 */ /* 0x000fe20000010000 */
[----:B------:R-:W-:Y:S01]  /*1130*/  FADD.FTZ R194, -R197, R135 ;  /* 0x00000087c5c27221 */ /* 0x000fe20000010100 */
[----:B------:R-:W-:Y:S01]  /*1140*/  FMUL.FTZ R146, R189, R196 ;  /* 0x000000c4bd927220 */ /* 0x000fe20000410000 */
[----:B------:R-:W-:Y:S01]  /*1150*/  FFMA.FTZ R115, R143, R144, R148 ;  /* 0x000000908f737223 */ /* 0x000fe20000010094 */
[----:B------:R-:W-:Y:S01]  /*1160*/  FMUL.FTZ R148, R51, R200 ;  /* 0x000000c833947220 */ /* 0x000fe20000410000 */
[----:B------:R-:W-:Y:S01]  /*1170*/  FADD.FTZ R125, R145, R150 ;  /* 0x00000096917d7221 */ /* 0x000fe20000010000 */
[----:B------:R-:W-:-:S02]  /*1180*/  HADD2.F32 R222, -RZ, R152.H0_H0 ;  /* 0x20000098ffde7230 */ /* 0x000fc40000004100 */
[----:B------:R-:W-:Y:S01]  /*1190*/  FMUL.FTZ R147, R189, R194 ;  /* 0x000000c2bd937220 */ /* 0x000fe20000410000 */
[----:B------:R-:W-:Y:S02]  /*11a0*/  HADD2.F32 R241, -RZ, R152.H1_H1 ;  /* 0x30000098fff17230 */ /* 0x000fe40000004100 */
[----:B------:R-:W-:Y:S01]  /*11b0*/  FFMA.FTZ R152, R146, R145, R115 ;  /* 0x0000009192987223 */ /* 0x000fe20000010073 */
[C---:B------:R-:W-:Y:S01]  /*11c0*/  FADD.FTZ R134, -R197.reuse, R149 ;  /* 0x00000095c5867221 */ /* 0x040fe20000010100 */
[----:B------:R-:W-:Y:S01]  /*11d0*/  FMUL.FTZ R149, R44, R198 ;  /* 0x000000c62c957220 */ /* 0x000fe20000410000 */
[----:B------:R-:W-:Y:S01]  /*11e0*/  FADD.FTZ R194, R148, R125 ;  /* 0x0000007d94c27221 */ /* 0x000fe20000010000 */
[----:B------:R-:W-:Y:S01]  /*11f0*/  FADD.FTZ R114, -R197, R151 ;  /* 0x00000097c5727221 */ /* 0x000fe20000010100 */
[----:B------:R-:W-:Y:S01]  /*1200*/  FMUL.FTZ R150, R189, R244 ;  /* 0x000000f4bd967220 */ /* 0x000fe20000410000 */
        /* <DEDUP_REMOVED lines=86> */
.L_x_11215:
[----:B------:R-:W-:Y:S05]  /*1770*/  BSYNC.RECONVERGENT B0 ;  /* 0x0000000000007941 */ /* 0x000fea0003800200 */
.L_x_11214:
        /* <DEDUP_REMOVED lines=142> */
.L_x_11217:
        /* <DEDUP_REMOVED lines=36> */
.L_x_11218:
        /* <DEDUP_REMOVED lines=47> */
.L_x_11219:
        /* <DEDUP_REMOVED lines=36> */
.L_x_11220:
        /* <DEDUP_REMOVED lines=44> */
.L_x_11221:
        /* <DEDUP_REMOVED lines=36> */
.L_x_11222:
        /* <DEDUP_REMOVED lines=44> */
.L_x_11223:
        /* <DEDUP_REMOVED lines=36> */
.L_x_11224:
[----:B------:R-:W0:Y:S01]  /*31d0*/  @P1 LDC.64 R114, c[0x0][0x478] ;  /* 0x00011e00ff721b82 */ /* 0x000e220000000a00 */
[----:B------:R-:W-:-:S04]  /*31e0*/  IMAD.WIDE.U32 R112, R185, 0x10, R112 ;  /* 0x00000010b9707825 */ /* 0x000fc800078e0070 */
[----:B0-----:R-:W-:-:S05]  /*31f0*/  @P1 IMAD.WIDE.U32 R114, R185, 0x20, R114 ;  /* 0x00000020b9721825 */ /* 0x001fca00078e0072 */
[----:B------:R1:W-:Y:S04]  /*3200*/  @P1 STG.E.128 desc[UR8][R114.64], R100 ;  /* 0x0000006472001986 */ /* 0x0003e8000c101d08 */
[----:B------:R1:W-:Y:S04]  /*3210*/  @P1 STG.E.128 desc[UR8][R114.64+0x10], R104 ;  /* 0x0000106872001986 */ /* 0x0003e8000c101d08 */
[----:B------:R1:W-:Y:S01]  /*3220*/  STG.E.128 desc[UR8][R112.64], R108 ;  /* 0x0000006c70007986 */ /* 0x0003e2000c101d08 */
[----:B------:R-:W-:Y:S05]  /*3230*/  BRA `(.L_x_11225) ;  /* 0x00000014000c7947 */ /* 0x000fea0003800000 */
.L_x_11216:
        /* <DEDUP_REMOVED lines=40> */
.L_x_11226:
        /* <DEDUP_REMOVED lines=36> */
.L_x_11227:
        /* <DEDUP_REMOVED lines=45> */
.L_x_11228:
        /* <DEDUP_REMOVED lines=36> */
.L_x_11229:
        /* <DEDUP_REMOVED lines=44> */
.L_x_11230:
        /* <DEDUP_REMOVED lines=36> */
.L_x_11231:
        /* <DEDUP_REMOVED lines=44> */
.L_x_11232:
        /* <DEDUP_REMOVED lines=36> */
.L_x_11233:
[----:B------:R-:W0:Y:S01]  /*4610*/  @P1 LDC.64 R114, c[0x0][0x478] ;  /* 0x00011e00ff721b82 */ /* 0x000e220000000a00 */
[----:B------:R-:W-:-:S04]  /*4620*/  IMAD.WIDE.U32 R112, R185, 0x10, R112 ;  /* 0x00000010b9707825 */ /* 0x000fc800078e0070 */
[----:B0-----:R-:W-:-:S05]  /*4630*/  @P1 IMAD.WIDE.U32 R114, R185, 0x20, R114 ;  /* 0x00000020b9721825 */ /* 0x001fca00078e0072 */
[----:B------:R0:W-:Y:S04]  /*4640*/  @P1 STG.E.128 desc[UR8][R114.64], R100 ;  /* 0x0000006472001986 */ /* 0x0001e8000c101d08 */
[----:B------:R0:W-:Y:S04]  /*4650*/  @P1 STG.E.128 desc[UR8][R114.64+0x10], R104 ;  /* 0x0000106872001986 */ /* 0x0001e8000c101d08 */
[----:B------:R0:W-:Y:S02]  /*4660*/  STG.E.128 desc[UR8][R112.64], R108 ;  /* 0x0000006c70007986 */ /* 0x0001e4000c101d08 */
.L_x_11225:
        /* <DEDUP_REMOVED lines=69> */
.L_x_11213:
        /* <DEDUP_REMOVED lines=25> */
.L_x_11235:
        /* <DEDUP_REMOVED lines=11> */
.L_x_15719:


//--------------------- .text._ZN10layer_norm13ln_bwd_kernelINS_13Kernel_traitsIf6__halffS2_fjLj8192ELj1ELj1ELj8ELj16ENS_18Kernel_traits_baseILj8192EfS2_fS2_fjLj256EEEEELb0ELb0ELb1ELb0EEEvNS_9BwdParamsE --------------------------
	.section	.text._ZN10layer_norm13ln_bwd_kernelINS_13Kernel_traitsIf6__halffS2_fjLj8192ELj1ELj1ELj8ELj16ENS_18Kernel_traits_baseILj8192EfS2_fS2_fjLj256EEEEELb0ELb0ELb1ELb0EEEvNS_9BwdParamsE,"ax",@progbits
	.align	128
        .global         _ZN10layer_norm13ln_bwd_kernelINS_13Kernel_traitsIf6__halffS2_fjLj8192ELj1ELj1ELj8ELj16ENS_18Kernel_traits_baseILj8192EfS2_fS2_fjLj256EEEEELb0ELb0ELb1ELb0EEEvNS_9BwdParamsE
        .type           _ZN10layer_norm13ln_bwd_kernelINS_13Kernel_traitsIf6__halffS2_fjLj8192ELj1ELj1ELj8ELj16ENS_18Kernel_traits_baseILj8192EfS2_fS2_fjLj256EEEEELb0ELb0ELb1ELb0EEEvNS_9BwdParamsE,@function
        .size           _ZN10layer_norm13ln_bwd_kernelINS_13Kernel_traitsIf6__halffS2_fjLj8192ELj1ELj1ELj8ELj16ENS_18Kernel_traits_baseILj8192EfS2_fS2_fjLj256EEEEELb0ELb0ELb1ELb0EEEvNS_9BwdParamsE,(.L_x_15720 - _ZN10layer_norm13ln_bwd_kernelINS_13Kernel_traitsIf6__halffS2_fjLj8192ELj1ELj1ELj8ELj16ENS_18Kernel_traits_baseILj8192EfS2_fS2_fjLj256EEEEELb0ELb0ELb1ELb0EEEvNS_9BwdParamsE)
        .other          _ZN10layer_norm13ln_bwd_kernelINS_13Kernel_traitsIf6__halffS2_fjLj8192ELj1ELj1ELj8ELj16ENS_18Kernel_traits_baseILj8192EfS2_fS2_fjLj256EEEEELb0ELb0ELb1ELb0EEEvNS_9BwdParamsE,@"STO_CUDA_ENTRY STV_DEFAULT"
_ZN10layer_norm13ln_bwd_kernelINS_13Kernel_traitsIf6__halffS2_fjLj8192ELj1ELj1ELj8ELj16ENS_18Kernel_traits_baseILj8192EfS2_fS2_fjLj256EEEEELb0ELb0ELb1ELb0EEEvNS_9BwdParamsE:
.text._ZN10layer_norm13ln_bwd_kernelINS_13Kernel_traitsIf6__halffS2_fjLj8192ELj1ELj1ELj8ELj16ENS_18Kernel_traits_baseILj8192EfS2_fS2_fjLj256EEEEELb0ELb0ELb1ELb0EEEvNS_9BwdParamsE:
        /* <DEDUP_REMOVED lines=108> */
.L_x_11328:
        /* <DEDUP_REMOVED lines=79> */
[----:B------:R-:W-:Y:S01]  /*0bb0*/  FMUL.FTZ R221, R3, R176 ;  /* 0x000000b003dd7220 */ /* 0x000fe20000410000 */
[----:B------:R-:W-:Y:S01]  /*0bc0*/  FADD.FTZ R75, R75, R220 ;  /* 0x000000dc4b4b7221 */ /* 0x000fe20000010000 */
[-C--:B------:R-:W-:Y:S01]  /*0bd0*/  FFMA.FTZ R107, R222, R220.reuse, R107 ;  /* 0x000000dcde6b7223 */ /* 0x080fe2000001006b */
        /* <DEDUP_REMOVED lines=11> */
[----:B0-----:R-:W-:-:S02]  /*0c90*/  HADD2.F32 R215, -RZ, R175.H0_H0 ;  /* 0x200000afffd77230 */ /* 0x001fc40000004100 */
[C---:B------:R-:W-:Y:S01]  /*0ca0*/  FMUL.FTZ R217, R3.reuse, R178 ;  /* 0x000000b203d97220 */ /* 0x040fe20000410000 */
        /* <DEDUP_REMOVED lines=23> */
.L_x_11240:
[----:B----4-:R-:W-:Y:S05]  /*0e20*/  BSYNC.RECONVERGENT B1 ;  /* 0x0000000000017941 */ /* 0x010fea0003800200 */
.L_x_11239:
        /* <DEDUP_REMOVED lines=19> */
[----:B------:R-:W-:-:S03]  /*0f60*/  FADD.FTZ R14, -R180, R14 ;  /* 0x0000000eb40e7221 */ /* 0x000fc60000010100 */
[C---:B-----5:R-:W-:Y:S01]  /*0f70*/  FMUL.FTZ R9, R3.reuse, R12 ;  /* 0x0000000c03097220 */ /* 0x060fe20000410000 */
[--C-:B----4-:R-:W-:Y:S02]  /*0f80*/  HADD2.F32 R13, -RZ, R16.reuse.H0_H0 ;  /* 0x20000010ff0d7230 */ /* 0x110fe40000004100 */
[C---:B0-----:R-:W-:Y:S01]  /*0f90*/  FMUL.FTZ R11, R3.reuse, R14 ;  /* 0x0000000e030b7220 */ /* 0x041fe20000410000 */
[----:B------:R-:W-:Y:S02]  /*0fa0*/  HADD2.F32 R16, -RZ, R16.H1_H1 ;  /* 0x30000010ff107230 */ /* 0x000fe40000004100 */
[----:B------:R-:W-:Y:S01]  /*0fb0*/  FADD.FTZ R174, -R180, R15 ;  /* 0x0000000fb4ae7221 */ /* 0x000fe20000010100 */
[-C--:B------:R-:W-:Y:S01]  /*0fc0*/  FMUL.FTZ R14, R128, R13.reuse ;  /* 0x0000000d800e7220 */ /* 0x080fe20000410000 */
[----:B------:R-:W-:Y:S02]  /*0fd0*/  HADD2.F32 R15, -RZ, R17.H0_H0 ;  /* 0x20000011ff0f7230 */ /* 0x000fe40000004100 */
[----:B---3--:R-:W-:Y:S01]  /*0fe0*/  FADD.FTZ R178, -R180, R22 ;  /* 0x00000016b4b27221 */ /* 0x008fe20000010100 */
[----:B------:R-:W-:Y:S01]  /*0ff0*/  FMUL.FTZ R10, R3, R172 ;  /* 0x000000ac030a7220 */ /* 0x000fe20000410000 */
[----:B------:R-:W-:Y:S01]  /*1000*/  FADD.FTZ R64, R64, R13 ;  /* 0x0000000d40407221 */ /* 0x000fe20000010000 */
[----:B------:R-:W-:Y:S01]  /*1010*/  FFMA.FTZ R96, R9, R13, R96 ;  /* 0x0000000d09607223 */ /* 0x000fe20000010060 */
[----:B------:R-:W-:-:S02]  /*1020*/  HADD2.F32 R171, -RZ, R19.H0_H0 ;  /* 0x20000013ffab7230 */ /* 0x000fc40000004100 */
[----:B------:R-:W-:Y:S01]  /*1030*/  FMUL.FTZ R13, R129, R16 ;  /* 0x00000010810d7220 */ /* 0x000fe20000410000 */
[----:B------:R-:W-:Y:S02]  /*1040*/  HADD2.F32 R170, -RZ, R19.H1_H1 ;  /* 0x30000013ffaa7230 */ /* 0x000fe40000004100 */
[----:B------:R-:W-:Y:S01]  /*1050*/  FADD.FTZ R22, R183, R14 ;  /* 0x0000000eb7167221 */ /* 0x000fe20000010000 */
[----:B------:R-:W-:Y:S01]  /*1060*/  FFMA.FTZ R19, R9, R14, R228 ;  /* 0x0000000e09137223 */ /* 0x000fe200000100e4 */
[----:B------:R-:W-:Y:S02]  /*1070*/  HADD2.F32 R24, -RZ, R17.H1_H1 ;  /* 0x30000011ff187230 */ /* 0x000fe40000004100 */
[C---:B------:R-:W-:Y:S01]  /*1080*/  FADD.FTZ R20, -R180.reuse, R20 ;  /* 0x00000014b4147221 */ /* 0x040fe20000010100 */
[----:B------:R-:W-:Y:S01]  /*1090*/  FADD.FTZ R176, -R180, R21 ;  /* 0x00000015b4b07221 */ /* 0x000fe20000010100 */
[----:B------:R-:W-:Y:S01]  /*10a0*/  FMUL.FTZ R12, R3, R174 ;  /* 0x000000ae030c7220 */ /* 0x000fe20000410000 */
[----:B------:R-:W-:Y:S01]  /*10b0*/  FADD.FTZ R65, R65, R16 ;  /* 0x0000001041417221 */ /* 0x000fe20000010000 */
[----:B------:R-:W-:Y:S01]  /*10c0*/  FFMA.FTZ R97, R10, R16, R97 ;  /* 0x000000100a617223 */ /* 0x000fe20000010061 */
[----:B------:R-:W-:Y:S01]  /*10d0*/  FMUL.FTZ R16, R130, R15 ;  /* 0x0000000f82107220 */ /* 0x000fe20000410000 */
[----:B------:R-:W-:Y:S01]  /*10e0*/  FADD.FTZ R21, R22, R13 ;  /* 0x0000000d16157221 */ /* 0x000fe20000010000 */
[----:B------:R-:W-:Y:S01]  /*10f0*/  FFMA.FTZ R22, R10, R13, R19 ;  /* 0x0000000d0a167223 */ /* 0x000fe20000010013 */
[----:B------:R-:W-:-:S02]  /*1100*/  HADD2.F32 R169, -RZ, R18.H0_H0 ;  /* 0x20000012ffa97230 */ /* 0x000fc40000004100 */
[----:B------:R-:W-:Y:S01]  /*1110*/  FADD.FTZ R66, R66, R15 ;  /* 0x0000000f42427221 */ /* 0x000fe20000010000 */
[----:B------:R-:W-:Y:S01]  /*1120*/  FFMA.FTZ R98, R11, R15, R98 ;  /* 0x0000000f0b627223 */ /* 0x000fe20000010062 */
[----:B------:R-:W-:Y:S01]  /*1130*/  FMUL.FTZ R15, R3, R20 ;  /* 0x00000014030f7220 */ /* 0x000fe20000410000 */
[----:B------:R-:W-:Y:S01]  /*1140*/  FADD.FTZ R67, R67, R24 ;  /* 0x0000001843437221 */ /* 0x000fe20000010000 */
[-C--:B------:R-:W-:Y:S01]  /*1150*/  FFMA.FTZ R99, R12, R24.reuse, R99 ;  /* 0x000000180c637223 */ /* 0x080fe20000010063 */
[----:B------:R-:W-:Y:S01]  /*1160*/  FMUL.FTZ R17, R131, R24 ;  /* 0x0000001883117220 */ /* 0x000fe20000410000 */
[----:B------:R-:W-:Y:S01]  /*1170*/  FADD.FTZ R230, -R180, R23 ;  /* 0x00000017b4e67221 */ /* 0x000fe20000010100 */
[----:B------:R-:W-:Y:S01]  /*1180*/  FADD.FTZ R24, R21, R16 ;  /* 0x0000001015187221 */ /* 0x000fe20000010000 */
        /* <DEDUP_REMOVED lines=27> */
.L_x_11242:
[----:B------:R-:W-:Y:S05]  /*1340*/  BSYNC.RECONVERGENT B1 ;  /* 0x0000000000017941 */ /* 0x000fea0003800200 */
.L_x_11241:
        /* <DEDUP_REMOVED lines=23> */
[C---:B0-----:R-:W-:Y:S01]  /*14c0*/  FMUL.FTZ R184, R3.reuse, R190 ;  /* 0x000000be03b87220 */ /* 0x041fe20000410000 */
[--C-:B------:R-:W-:Y:S02]  /*14d0*/  HADD2.F32 R168, -RZ, R173.reuse.H1_H1 ;  /* 0x300000adffa87230 */ /* 0x100fe40000004100 */
[----:B------:R-:W-:Y:S02]  /*14e0*/  HADD2.F32 R172, -RZ, R172.H1_H1 ;  /* 0x300000acffac7230 */ /* 0x000fe40000004100 */
[-C--:B------:R-:W-:Y:S01]  /*14f0*/  FMUL.FTZ R186, R120, R169.reuse ;  /* 0x000000a978ba7220 */ /* 0x080fe20000410000 */
[----:B------:R-:W-:Y:S02]  /*1500*/  HADD2.F32 R171, -RZ, R173.H0_H0 ;  /* 0x200000adffab7230 */ /* 0x000fe40000004100 */
[----:B-1----:R-:W-:Y:S01]  /*1510*/  FMUL.FTZ R27, R3, R170 ;  /* 0x000000aa031b7220 */ /* 0x002fe20000410000 */
        /* <DEDUP_REMOVED lines=25> */
[C---:B------:R-:W-:Y:S01]  /*16b0*/  FADD.FTZ R178, -R180.reuse, R178 ;  /* 0x000000b2b4b27221 */ /* 0x040fe20000010100 */
[----:B------:R-:W-:Y:S01]  /*16c0*/  FMUL.FTZ R192, R3, R192 ;  /* 0x000000c003c07220 */ /* 0x000fe20000410000 */
[----:B------:R-:W-:Y:S01]  /*16d0*/  FMUL.FTZ R191, R117, R174 ;  /* 0x000000ae75bf7220 */ /* 0x000fe20000410000 */
[----:B------:R-:W-:Y:S01]  /*16e0*/  FADD.FTZ R170, R171, R190 ;  /* 0x000000beabaa7221 */ /* 0x000fe20000010000 */
[----:B------:R-:W-:Y:S01]  /*16f0*/  FFMA.FTZ R169, R187, R190, R168 ;  /* 0x000000bebba97223 */ /* 0x000fe200000100a8 */
[----:B------:R-:W-:Y:S02]  /*1700*/  HADD2.F32 R230, -RZ, R175.H1_H1 ;  /* 0x300000afffe67230 */ /* 0x000fe40000004100 */
        /* <DEDUP_REMOVED lines=21> */
.L_x_11244:
[----:B------:R-:W-:Y:S05]  /*1860*/  BSYNC.RECONVERGENT B1 ;  /* 0x0000000000017941 */ /* 0x000fea0003800200 */
.L_x_11243:
        /* <DEDUP_REMOVED lines=16> */
[C---:B------:R-:W-:Y:S01]  /*1970*/  FADD.FTZ R170, -R180.reuse, R170 ;  /* 0x000000aab4aa7221 */ /* 0x040fe20000010100 */
[C---:B0-----:R-:W-:Y:S01]  /*1980*/  FADD.FTZ R200, -R180.reuse, R171 ;  /* 0x000000abb4c87221 */ /* 0x041fe20000010100 */
[C---:B---3--:R-:W-:Y:S01]  /*1990*/  FADD.FTZ R202, -R180.reuse, R172 ;  /* 0x000000acb4ca7221 */ /* 0x048fe20000010100 */
[----:B------:R-:W-:Y:S01]  /*19a0*/  FADD.FTZ R204, -R180, R173 ;  /* 0x000000adb4cc7221 */ /* 0x000fe20000010100 */
[C---:B-----5:R-:W-:Y:S01]  /*19b0*/  FMUL.FTZ R197, R3.reuse, R168 ;  /* 0x000000a803c57220 */ /* 0x060fe20000410000 */
[C---:B-1----:R-:W-:Y:S01]  /*19c0*/  FMUL.FTZ R199, R3.reuse, R170 ;  /* 0x000000aa03c77220 */ /* 0x042fe20000410000 */
[----:B------:R-:W-:Y:S01]  /*19d0*/  FMUL.FTZ R201, R3, R202 ;  /* 0x000000ca03c97220 */ /* 0x000fe20000410000 */
[----:B----4-:R-:W-:-:S02]  /*19e0*/  HADD2.F32 R169, -RZ, R176.H0_H0 ;  /* 0x200000b0ffa97230 */ /* 0x010fc40000004100 */
[C---:B------:R-:W-:Y:S01]  /*19f0*/  FMUL.FTZ R202, R3.reuse, R204 ;  /* 0x000000cc03ca7220 */ /* 0x040fe20000410000 */
[----:B------:R-:W-:Y:S02]  /*1a00*/  HADD2.F32 R176, -RZ, R176.H1_H1 ;  /* 0x300000b0ffb07230 */ /* 0x000fe40000004100 */
[----:B------:R-:W-:Y:S01]  /*1a10*/  FMUL.FTZ R198, R3, R182 ;  /* 0x000000b603c67220 */ /* 0x000fe20000410000 */
[--C-:B------:R-:W-:Y:S02]  /*1a20*/  HADD2.F32 R171, -RZ, R177.reuse.H0_H0 ;  /* 0x200000b1ffab7230 */ /* 0x100fe40000004100 */
[-C--:B------:R-:W-:Y:S01]  /*1a30*/  FMUL.FTZ R204, R112, R169.reuse ;  /* 0x000000a970cc7220 */ /* 0x080fe20000410000 */
        /* <DEDUP_REMOVED lines=21> */
[----:B------:R-:W-:-:S02]  /*1b90*/  HADD2.F32 R175, -RZ, R179.H0_H0 ;  /* 0x200000b3ffaf7230 */ /* 0x000fc40000004100 */
[----:B------:R-:W-:Y:S01]  /*1ba0*/  FADD.FTZ R174, -R180, R174 ;  /* 0x000000aeb4ae7221 */ /* 0x000fe20000010100 */
[----:B------:R-:W-:Y:S01]  /*1bb0*/  FMUL.FTZ R209, R109, R178 ;  /* 0x000000b26dd17220 */ /* 0x000fe20000410000 */
[----:B------:R-:W-:Y:S01]  /*1bc0*/  FADD.FTZ R170, R171, R208 ;  /* 0x000000d0abaa7221 */ /* 0x000fe20000010000 */
[----:B------:R-:W-:Y:S01]  /*1bd0*/  FFMA.FTZ R169, R201, R208, R168 ;  /* 0x000000d0c9a97223 */ /* 0x000fe200000100a8 */
[----:B------:R-:W-:Y:S02]  /*1be0*/  HADD2.F32 R180, -RZ, R179.H1_H1 ;  /* 0x300000b3ffb47230 */ /* 0x000fe40000004100 */
        /* <DEDUP_REMOVED lines=23> */
.L_x_11238:
        /* <DEDUP_REMOVED lines=33> */
.L_x_11245:
[----:B----4-:R-:W-:Y:S05]  /*1f70*/  BSYNC.RECONVERGENT B0 ;  /* 0x0000000000007941 */ /* 0x010fea0003800200 */
.L_x_11237:
        /* <DEDUP_REMOVED lines=31> */
.L_x_11247:
[----:B------:R-:W-:Y:S05]  /*2170*/  BSYNC.RECONVERGENT B0 ;  /* 0x0000000000007941 */ /* 0x000fea0003800200 */
.L_x_11246:
        /* <DEDUP_REMOVED lines=63> */
.L_x_11252:
        /* <DEDUP_REMOVED lines=9> */
.L_x_11253:
        /* <DEDUP_REMOVED lines=9> */
.L_x_11254:
        /* <DEDUP_REMOVED lines=9> */
.L_x_11255:
        /* <DEDUP_REMOVED lines=9> */
.L_x_11256:
        /* <DEDUP_REMOVED lines=9> */
.L_x_11257:
        /* <DEDUP_REMOVED lines=9> */
.L_x_11258:
        /* <DEDUP_REMOVED lines=10> */
.L_x_11251:
        /* <DEDUP_REMOVED lines=42> */
.L_x_11260:
        /* <DEDUP_REMOVED lines=9> */
.L_x_11261:
        /* <DEDUP_REMOVED lines=9> */
.L_x_11262:
        /* <DEDUP_REMOVED lines=9> */
.L_x_11263:
        /* <DEDUP_REMOVED lines=9> */
.L_x_11264:
        /* <DEDUP_REMOVED lines=9> */
.L_x_11265:
        /* <DEDUP_REMOVED lines=9> */
.L_x_11266:
[----:B------:R-:W-:Y:S05]  /*2f70*/  @!P3 BRA `(.L_x_11259) ;  /* 0x000000080028b947 */ /* 0x000fea0003800000 */
[----:B------:R-:W-:-:S05]  /*2f80*/  FMUL.FTZ R168, R167, UR15 ;  /* 0x0000000fa7a87c20 */ /* 0x000fca0008410000 */
[----:B------:R-:W-:-:S04]  /*2f90*/  F2FP.F16.F32.PACK_AB R168, RZ, R168 ;  /* 0x000000a8ffa8723e */ /* 0x000fc800000000ff */
[----:B------:R-:W-:Y:S01]  /*2fa0*/  PRMT R159, R159, 0x5410, R168 ;  /* 0x000054109f9f7816 */ /* 0x000fe200000000a8 */
[----:B------:R-:W-:Y:S06]  /*2fb0*/  BRA `(.L_x_11259) ;  /* 0x0000000800187947 */ /* 0x000fec0003800000 */
.L_x_11250:
        /* <DEDUP_REMOVED lines=70> */
.L_x_11267:
        /* <DEDUP_REMOVED lines=51> */
[----:B------:R-:W-:Y:S02]  /*3750*/  @P3 PRMT R159, R159, 0x5410, R176 ;  /* 0x000054109f9f3816 */ /* 0x000fe400000000b0 */
[----:B------:R-:W-:Y:S01]  /*3760*/  @P3 F2FP.F16.F32.PACK_AB R170, RZ, R170 ;  /* 0x000000aaffaa323e */ /* 0x000fe200000000ff */
[----:B-1----:R-:W-:Y:S01]  /*3770*/  @P3 FMUL.FTZ R172, R164, R179 ;  /* 0x000000b3a4ac3220 */ /* 0x002fe20000410000 */
[----:B------:R-:W-:Y:S02]  /*3780*/  @P3 PRMT R156, R156, 0x5410, R169 ;  /* 0x000054109c9c3816 */ /* 0x000fe400000000a9 */
        /* <DEDUP_REMOVED lines=8> */
[----:B------:R-:W-:-:S07]  /*3810*/  @P3 PRMT R158, R158, 0x5410, R174 ;  /* 0x000054109e9e3816 */ /* 0x000fce00000000ae */
.L_x_11259:
        /* <DEDUP_REMOVED lines=11> */
.L_x_11249:
[----:B------:R-:W-:Y:S05]  /*38d0*/  BSYNC.RECONVERGENT B0 ;  /* 0x0000000000007941 */ /* 0x000fea0003800200 */
.L_x_11248:
        /* <DEDUP_REMOVED lines=76> */
.L_x_11271:
        /* <DEDUP_REMOVED lines=65> */
.L_x_11270:
        /* <DEDUP_REMOVED lines=46> */
.L_x_11274:
        /* <DEDUP_REMOVED lines=9> */
.L_x_11275:
        /* <DEDUP_REMOVED lines=9> */
.L_x_11276:
        /* <DEDUP_REMOVED lines=9> */
.L_x_11277:
        /* <DEDUP_REMOVED lines=9> */
.L_x_11278:
        /* <DEDUP_REMOVED lines=9> */
.L_x_11279:
        /* <DEDUP_REMOVED lines=9> */
.L_x_11280:
[----:B------:R-:W-:Y:S05]  /*47f0*/  @!P3 BRA `(.L_x_11272) ;  /* 0x000000040030b947 */ /* 0x000fea0003800000 */
[----:B------:R-:W-:-:S05]  /*4800*/  FMUL.FTZ R168, R167, UR15 ;  /* 0x0000000fa7a87c20 */ /* 0x000fca0008410000 */
[----:B------:R-:W-:-:S04]  /*4810*/  F2FP.F16.F32.PACK_AB R168, RZ, R168 ;  /* 0x000000a8ffa8723e */ /* 0x000fc800000000ff */
[----:B------:R-:W-:Y:S01]  /*4820*/  PRMT R159, R159, 0x5410, R168 ;  /* 0x000054109f9f7816 */ /* 0x000fe200000000a8 */
[----:B------:R-:W-:Y:S06]  /*4830*/  BRA `(.L_x_11272) ;  /* 0x0000000400207947 */ /* 0x000fec0003800000 */
.L_x_11273:
        /* <DEDUP_REMOVED lines=9> */
.L_x_11281:
        /* <DEDUP_REMOVED lines=9> */
.L_x_11282:
        /* <DEDUP_REMOVED lines=9> */
.L_x_11283:
        /* <DEDUP_REMOVED lines=9> */
.L_x_11284:
        /* <DEDUP_REMOVED lines=9> */
.L_x_11285:
        /* <DEDUP_REMOVED lines=9> */
.L_x_11286:
        /* <DEDUP_REMOVED lines=9> */
.L_x_11287:
        /* <DEDUP_REMOVED lines=9> */
.L_x_11272:
        /* <DEDUP_REMOVED lines=9> */
.L_x_11269:
[----:B------:R-:W-:Y:S05]  /*4d50*/  BSYNC.RECONVERGENT B0 ;  /* 0x0000000000007941 */ /* 0x000fea0003800200 */
.L_x_11268:
        /* <DEDUP_REMOVED lines=76> */
.L_x_11291:
        /* <DEDUP_REMOVED lines=65> */
.L_x_11290:
        /* <DEDUP_REMOVED lines=46> */
.L_x_11294:
        /* <DEDUP_REMOVED lines=9> */
.L_x_11295:
        /* <DEDUP_REMOVED lines=9> */
.L_x_11296:
        /* <DEDUP_REMOVED lines=9> */
.L_x_11297:
        /* <DEDUP_REMOVED lines=9> */
.L_x_11298:
        /* <DEDUP_REMOVED lines=9> */
.L_x_11299:
        /* <DEDUP_REMOVED lines=9> */
.L_x_11300:
[----:B------:R-:W-:Y:S05]  /*5c70*/  @!P3 BRA `(.L_x_11292) ;  /* 0x000000040030b947 */ /* 0x000fea0003800000 */
[----:B------:R-:W-:-:S05]  /*5c80*/  FMUL.FTZ R168, R167, UR15 ;  /* 0x0000000fa7a87c20 */ /* 0x000fca0008410000 */
[----:B------:R-:W-:-:S04]  /*5c90*/  F2FP.F16.F32.PACK_AB R168, RZ, R168 ;  /* 0x000000a8ffa8723e */ /* 0x000fc800000000ff */
[----:B------:R-:W-:Y:S01]  /*5ca0*/  PRMT R159, R159, 0x5410, R168 ;  /* 0x000054109f9f7816 */ /* 0x000fe200000000a8 */
[----:B------:R-:W-:Y:S06]  /*5cb0*/  BRA `(.L_x_11292) ;  /* 0x0000000400207947 */ /* 0x000fec0003800000 */
.L_x_11293:
        /* <DEDUP_REMOVED lines=9> */
.L_x_11301:
        /* <DEDUP_REMOVED lines=9> */
.L_x_11302:
        /* <DEDUP_REMOVED lines=9> */
.L_x_11303:
        /* <DEDUP_REMOVED lines=9> */
.L_x_11304:
        /* <DEDUP_REMOVED lines=9> */
.L_x_11305:
        /* <DEDUP_REMOVED lines=9> */
.L_x_11306:
        /* <DEDUP_REMOVED lines=9> */
.L_x_11307:
        /* <DEDUP_REMOVED lines=9> */
.L_x_11292:
        /* <DEDUP_REMOVED lines=9> */
.L_x_11289:
[----:B------:R-:W-:Y:S05]  /*61d0*/  BSYNC.RECONVERGENT B0 ;  /* 0x0000000000007941 */ /* 0x000fea0003800200 */
.L_x_11288:
        /* <DEDUP_REMOVED lines=76> */
.L_x_11311:
        /* <DEDUP_REMOVED lines=65> */
.L_x_11310:
        /* <DEDUP_REMOVED lines=46> */
.L_x_11314:
        /* <DEDUP_REMOVED lines=9> */
.L_x_11315:
        /* <DEDUP_REMOVED lines=9> */
.L_x_11316:
        /* <DEDUP_REMOVED lines=9> */
.L_x_11317:
        /* <DEDUP_REMOVED lines=9> */
.L_x_11318:
        /* <DEDUP_REMOVED lines=9> */
.L_x_11319:
        /* <DEDUP_REMOVED lines=9> */
.L_x_11320:
[----:B------:R-:W-:Y:S05]  /*70f0*/  @!P3 BRA `(.L_x_11312) ;  /* 0x000000040030b947 */ /* 0x000fea0003800000 */
[----:B------:R-:W-:-:S05]  /*7100*/  FMUL.FTZ R2, R167, UR15 ;  /* 0x0000000fa7027c20 */ /* 0x000fca0008410000 */
[----:B------:R-:W-:-:S04]  /*7110*/  F2FP.F16.F32.PACK_AB R2, RZ, R2 ;  /* 0x00000002ff02723e */ /* 0x000fc800000000ff */
[----:B------:R-:W-:Y:S01]  /*7120*/  PRMT R159, R159, 0x5410, R2 ;  /* 0x000054109f9f7816 */ /* 0x000fe20000000002 */
[----:B------:R-:W-:Y:S06]  /*7130*/  BRA `(.L_x_11312) ;  /* 0x0000000400207947 */ /* 0x000fec0003800000 */
.L_x_11313:
        /* <DEDUP_REMOVED lines=16> */
.L_x_11321:
        /* <DEDUP_REMOVED lines=9> */
.L_x_11322:
        /* <DEDUP_REMOVED lines=9> */
.L_x_11323:
        /* <DEDUP_REMOVED lines=9> */
.L_x_11324:
        /* <DEDUP_REMOVED lines=9> */
.L_x_11325:
        /* <DEDUP_REMOVED lines=9> */
.L_x_11326:
        /* <DEDUP_REMOVED lines=9> */
.L_x_11327:
[----:B------:R-:W-:-:S04]  /*75a0*/  @P3 F2FP.F16.F32.PACK_AB R168, RZ, R168 ;  /* 0x000000a8ffa8323e */ /* 0x000fc800000000ff */
[----:B------:R-:W-:-:S07]  /*75b0*/  @P3 PRMT R159, R159, 0x5410, R168 ;  /* 0x000054109f9f3816 */ /* 0x000fce00000000a8 */
.L_x_11312:
[----:B------:R-:W0:Y:S08]  /*75c0*/  @P0 LDC.64 R168, c[0x0][0x478] ;  /* 0x00011e00ffa80b82 */ /* 0x000e300000000a00 */
[----:B------:R-:W1:Y:S01]  /*75d0*/  @P3 LDC.64 R2, c[0x0][0x468] ;  /* 0x00011a00ff023b82 */ /* 0x000e620000000a00 */
[----:B0-----:R-:W-:-:S05]  /*75e0*/  @P0 IMAD.WIDE.U32 R168, R0, 0x20, R168 ;  /* 0x0000002000a80825 */ /* 0x001fca00078e00a8 */
[----:B------:R4:W-:Y:S01]  /*75f0*/  @P0 STG.E.128 desc[UR10][R168.64], R160 ;  /* 0x000000a0a8000986 */ /* 0x0009e2000c101d0a */
[----:B-1----:R-:W-:-:S03]  /*7600*/  @P3 IMAD.WIDE.U32 R2, R173, 0x10, R2 ;  /* 0x00000010ad023825 */ /* 0x002fc600078e0002 */
[----:B------:R4:W-:Y:S04]  /*7610*/  @P0 STG.E.128 desc[UR10][R168.64+0x10], R164 ;  /* 0x000010a4a8000986 */ /* 0x0009e8000c101d0a */
[----:B------:R4:W-:Y:S02]  /*7620*/  @P3 STG.E.128 desc[UR10][R2.64], R156 ;  /* 0x0000009c02003986 */ /* 0x0009e4000c101d0a */
.L_x_11309:
[----:B------:R-:W-:Y:S05]  /*7630*/  BSYNC.RECONVERGENT B0 ;  /* 0x0000000000007941 */ /* 0x000fea0003800200 */
.L_x_11308:
[----:B----4-:R-:W1:Y:S01]  /*7640*/  LDC.64 R2, c[0x0][0x380] ;  /* 0x0000e000ff027b82 */ /* 0x010e620000000a00 */
[----:B------:R-:W-:Y:S01]  /*7650*/  UPLOP3.LUT UP1, UPT, UPT, UPT, UP1, 0x40, 0x4 ;  /* 0x000000000004789c */ /* 0x000fe20003f2e810 */
[----:B-1----:R-:W-:-:S04]  /*7660*/  IADD3 R5, PT, PT, R5, R2, RZ ;  /* 0x0000000205057210 */ /* 0x002fc80007ffe0ff */
[----:B------:R-:W-:-:S13]  /*7670*/  ISETP.GE.AND P0, PT, R5, R3, PT ;  /* 0x000000030500720c */ /* 0x000fda0003f06270 */
[----:B------:R-:W-:Y:S05]  /*7680*/  @!P0 BRA `(.L_x_11328) ;  /* 0xffffff90000c8947 */ /* 0x000fea000383ffff */
.L_x_11236:
        /* <DEDUP_REMOVED lines=40> */
.L_x_11329:
        /* <DEDUP_REMOVED lines=15> */
.L_x_15720:


//--------------------- .text._ZN10layer_norm13ln_bwd_kernelINS_13Kernel_traitsIf6__halffS2_fjLj8192ELj1ELj1ELj8ELj16ENS_18Kernel_traits_baseILj8192EfS2_fS2_fjLj256EEEEELb0ELb0ELb1ELb1EEEvNS_9BwdParamsE --------------------------
	.section	.text._ZN10layer_norm13ln_bwd_kernelINS_13Kernel_traitsIf6__halffS2_fjLj8192ELj1ELj1ELj8ELj16ENS_18Kernel_traits_baseILj8192EfS2_fS2_fjLj256EEEEELb0ELb0ELb1ELb1EEEvNS_9BwdParamsE,"ax",@progbits
	.align	128
        .global         _ZN10layer_norm13ln_bwd_kernelINS_13Kernel_traitsIf6__halffS2_fjLj8192ELj1ELj1ELj8ELj16ENS_18Kernel_traits_baseILj8192EfS2_fS2_fjLj256EEEEELb0ELb0ELb1ELb1EEEvNS_9BwdParamsE
        .type           _ZN10layer_norm13ln_bwd_kernelINS_13Kernel_traitsIf6__halffS2_fjLj8192ELj1ELj1ELj8ELj16ENS_18Kernel_traits_baseILj8192EfS2_fS2_fjLj256EEEEELb0ELb0ELb1ELb1EEEvNS_9BwdParamsE,@function
        .size           _ZN10layer_norm13ln_bwd_kernelINS_13Kernel_traitsIf6__halffS2_fjLj8192ELj1ELj1ELj8ELj16ENS_18Kernel_traits_baseILj8192EfS2_fS2_fjLj256EEEEELb0ELb0ELb1ELb1EEEvNS_9BwdParamsE,(.L_x_15721 - _ZN10layer_norm13ln_bwd_kernelINS_13Kernel_traitsIf6__halffS2_fjLj8192ELj1ELj1ELj8ELj16ENS_18Kernel_traits_baseILj8192EfS2_fS2_fjLj256EEEEELb0ELb0ELb1ELb1EEEvNS_9BwdParamsE)
        .other          _ZN10layer_norm13ln_bwd_kernelINS_13Kernel_traitsIf6__halffS2_fjLj8192ELj1ELj1ELj8ELj16ENS_18Kernel_traits_baseILj8192EfS2_fS2_fjLj256EEEEELb0ELb0ELb1ELb1EEEvNS_9BwdParamsE,@"STO_CUDA_ENTRY STV_DEFAULT"
_ZN10layer_norm13ln_bwd_kernelINS_13Kernel_traitsIf6__halffS2_fjLj8192ELj1ELj1ELj8ELj16ENS_18Kernel_traits_baseILj8192EfS2_fS2_fjLj256EEEEELb0ELb0ELb1ELb1EEEvNS_9BwdParamsE:
.text._ZN10layer_norm13ln_bwd_kernelINS_13Kernel_traitsIf6__halffS2_fjLj8192ELj1ELj1ELj8ELj16ENS_18Kernel_traits_baseILj8192EfS2_fS2_fjLj256EEEEELb0ELb0ELb1ELb1EEEvNS_9BwdParamsE:
        /* <DEDUP_REMOVED lines=58> */
.L_x_11407:
        /* <DEDUP_REMOVED lines=28> */
[C---:B------:R-:W-:Y:S02]  /*0560*/  IADD3 R3, PT, PT, R201.reuse, 0x100, RZ ;  /* 0x00000100c9037810 */ /* 0x040fe40007ffe0ff */
[----:B------:R-:W-:Y:S01]  /*0570*/  IADD3 R199, PT, PT, R201, 0x200, RZ ;  /* 0x00000200c9c77810 */ /* 0x000fe20007ffe0ff */
[----:B--2---:R-:W-:Y:S01]  /*0580*/  IMAD.WIDE.U32 R184, R9, 0x10, R12 ;  /* 0x0000001009b87825 */ /* 0x004fe200078e000c */
[----:B------:R-:W-:Y:S02]  /*0590*/  IADD3 R203, PT, PT, R201, 0x300, RZ ;  /* 0x00000300c9cb7810 */ /* 0x000fe40007ffe0ff */
[----:B------:R-:W-:Y:S01]  /*05a0*/  IADD3 R173, PT, PT, R9, 0x100, RZ ;  /* 0x0000010009ad7810 */ /* 0x000fe20007ffe0ff */
[--C-:B---3--:R-:W-:Y:S01]  /*05b0*/  IMAD.WIDE.U32 R6, R201, 0x20, R196.reuse ;  /* 0x00000020c9067825 */ /* 0x108fe200078e00c4 */
[C---:B------:R-:W-:Y:S01]  /*05c0*/  IADD3 R21, PT, PT, R9.reuse, 0x200, RZ ;  /* 0x0000020009157810 */ /* 0x040fe20007ffe0ff */
[----:B------:R-:W2:Y:S01]  /*05d0*/  LDG.E.128 R184, desc[UR12][R184.64] ;  /* 0x0000000cb8b87981 */ /* 0x000ea2000c1e1d00 */
[----:B0-----:R-:W-:Y:S01]  /*05e0*/  IADD3 R5, PT, PT, R9, 0x300, RZ ;  /* 0x0000030009057810 */ /* 0x001fe20007ffe0ff */
[----:B------:R-:W-:-:S02]  /*05f0*/  IMAD.WIDE.U32 R192, R3, 0x20, R196 ;  /* 0x0000002003c07825 */ /* 0x000fc400078e00c4 */
[----:B------:R-:W3:Y:S02]  /*0600*/  LDG.E.128 R188, desc[UR12][R6.64] ;  /* 0x0000000c06bc7981 */ /* 0x000ee4000c1e1d00 */
[--C-:B------:R-:W-:Y:S02]  /*0610*/  IMAD.WIDE.U32 R194, R199, 0x20, R196.reuse ;  /* 0x00000020c7c27825 */ /* 0x100fe400078e00c4 */
[----:B------:R-:W3:Y:S02]  /*0620*/  LDG.E.128 R180, desc[UR12][R6.64+0x10] ;  /* 0x0000100c06b47981 */ /* 0x000ee4000c1e1d00 */
[----:B------:R-:W-:Y:S02]  /*0630*/  IMAD.WIDE.U32 R196, R203, 0x20, R196 ;  /* 0x00000020cbc47825 */ /* 0x000fe400078e00c4 */
[----:B------:R-:W3:Y:S02]  /*0640*/  LDG.E.128 R176, desc[UR12][R192.64] ;  /* 0x0000000cc0b07981 */ /* 0x000ee4000c1e1d00 */
[----:B------:R-:W-:-:S02]  /*0650*/  IMAD.WIDE.U32 R172, R173, 0x10, R12 ;  /* 0x00000010adac7825 */ /* 0x000fc400078e000c */
[----:B------:R-:W3:Y:S02]  /*0660*/  LDG.E.128 R164, desc[UR12][R194.64] ;  /* 0x0000000cc2a47981 */ /* 0x000ee4000c1e1d00 */
[--C-:B------:R-:W-:Y:S02]  /*0670*/  IMAD.WIDE.U32 R20, R21, 0x10, R12.reuse ;  /* 0x0000001015147825 */ /* 0x100fe400078e000c */
[----:B------:R-:W3:Y:S02]  /*0680*/  LDG.E.128 R172, desc[UR12][R172.64] ;  /* 0x0000000cacac7981 */ /* 0x000ee4000c1e1d00 */
[----:B------:R-:W-:Y:S02]  /*0690*/  IMAD.WIDE.U32 R4, R5, 0x10, R12 ;  /* 0x0000001005047825 */ /* 0x000fe400078e000c */
[----:B------:R-:W3:Y:S04]  /*06a0*/  LDG.E.128 R12, desc[UR12][R196.64+0x10] ;  /* 0x0000100cc40c7981 */ /* 0x000ee8000c1e1d00 */
[----:B------:R0:W3:Y:S04]  /*06b0*/  LDG.E.128 R168, desc[UR12][R192.64+0x10] ;  /* 0x0000100cc0a87981 */ /* 0x0000e8000c1e1d00 */
[----:B------:R-:W3:Y:S04]  /*06c0*/  LDG.E.128 R20, desc[UR12][R20.64] ;  /* 0x0000000c14147981 */ /* 0x000ee8000c1e1d00 */
[----:B------:R-:W3:Y:S04]  /*06d0*/  LDG.E.128 R8, desc[UR12][R196.64] ;  /* 0x0000000cc4087981 */ /* 0x000ee8000c1e1d00 */
[----:B------:R-:W3:Y:S04]  /*06e0*/  LDG.E.128 R4, desc[UR12][R4.64] ;  /* 0x0000000c04047981 */ /* 0x000ee8000c1e1d00 */
[----:B------:R1:W3:Y:S01]  /*06f0*/  LDG.E.128 R16, desc[UR12][R194.64+0x10] ;  /* 0x0000100cc2107981 */ /* 0x0002e2000c1e1d00 */
        /* <DEDUP_REMOVED lines=20> */
[----:B----4-:R-:W-:Y:S01]  /*0840*/  FSEL R222, R0, RZ, !P1 ;  /* 0x000000ff00de7208 */ /* 0x010fe20004800000 */
[----:B--2---:R-:W-:-:S04]  /*0850*/  HADD2.F32 R193, -RZ, R184.H0_H0 ;  /* 0x200000b8ffc17230 */ /* 0x004fc80000004100 */
[C---:B---3--:R-:W-:Y:S01]  /*0860*/  FADD.FTZ R196, -R222.reuse, R188 ;  /* 0x000000bcdec47221 */ /* 0x048fe20000010100 */
[C---:B------:R-:W-:Y:S01]  /*0870*/  FADD.FTZ R200, -R222.reuse, R190 ;  /* 0x000000bedec87221 */ /* 0x040fe20000010100 */
[----:B------:R-:W-:Y:S02]  /*0880*/  HADD2.F32 R190, -RZ, R184.H1_H1 ;  /* 0x300000b8ffbe7230 */ /* 0x000fe40000004100 */
[C---:B------:R-:W-:Y:S01]  /*0890*/  FADD.FTZ R198, -R222.reuse, R189 ;  /* 0x000000bddec67221 */ /* 0x040fe20000010100 */
[C---:B------:R-:W-:Y:S01]  /*08a0*/  FADD.FTZ R230, -R222.reuse, R180 ;  /* 0x000000b4dee67221 */ /* 0x040fe20000010100 */
[C---:B------:R-:W-:Y:S01]  /*08b0*/  FADD.FTZ R202, -R222.reuse, R191 ;  /* 0x000000bfdeca7221 */ /* 0x040fe20000010100 */
[----:B-----5:R-:W-:Y:S01]  /*08c0*/  FMUL.FTZ R3, R225, R196 ;  /* 0x000000c4e1037220 */ /* 0x020fe20000410000 */
[C---:B0-----:R-:W-:Y:S01]  /*08d0*/  FADD.FTZ R194, -R222.reuse, R179 ;  /* 0x000000b3dec27221 */ /* 0x041fe20000010100 */
[C---:B------:R-:W-:Y:S01]  /*08e0*/  FADD.FTZ R180, -R222.reuse, R176 ;  /* 0x000000b0deb47221 */ /* 0x040fe20000010100 */
[C---:B------:R-:W-:Y:S01]  /*08f0*/  FADD.FTZ R192, -R222.reuse, R178 ;  /* 0x000000b2dec07221 */ /* 0x040fe20000010100 */
[C---:B------:R-:W-:Y:S01]  /*0900*/  FADD.FTZ R226, -R222.reuse, R166 ;  /* 0x000000a6dee27221 */ /* 0x040fe20000010100 */
[----:B------:R-:W-:Y:S01]  /*0910*/  FADD.FTZ R228, -R222, R167 ;  /* 0x000000a7dee47221 */ /* 0x000fe20000010100 */
[----:B------:R-:W-:-:S02]  /*0920*/  HADD2.F32 R191, -RZ, R185.H0_H0 ;  /* 0x200000b9ffbf7230 */ /* 0x000fc40000004100 */
[--C-:B------:R-:W-:Y:S02]  /*0930*/  HADD2.F32 R199, -RZ, R172.reuse.H0_H0 ;  /* 0x200000acffc77230 */ /* 0x100fe40000004100 */
[----:B------:R-:W-:Y:S02]  /*0940*/  HADD2.F32 R176, -RZ, R172.H1_H1 ;  /* 0x300000acffb07230 */ /* 0x000fe40000004100 */
[----:B------:R-:W-:Y:S01]  /*0950*/  FADD.FTZ R195, -R222, R12 ;  /* 0x0000000cdec37221 */ /* 0x000fe20000010100 */
[----:B------:R-:W-:Y:S01]  /*0960*/  FMUL.FTZ R12, R84, R193 ;  /* 0x000000c1540c7220 */ /* 0x000fe20000410000 */
[C---:B------:R-:W-:Y:S01]  /*0970*/  FADD.FTZ R197, -R222.reuse, R13 ;  /* 0x0000000ddec57221 */ /* 0x040fe20000010100 */
[----:B------:R-:W-:Y:S02]  /*0980*/  HADD2.F32 R172, -RZ, R173.H1_H1 ;  /* 0x300000adffac7230 */ /* 0x000fe40000004100 */
[C---:B-1----:R-:W-:Y:S01]  /*0990*/  FADD.FTZ R204, -R222.reuse, R168 ;  /* 0x000000a8decc7221 */ /* 0x042fe20000010100 */
[C---:B------:R-:W-:Y:S01]  /*09a0*/  FADD.FTZ R206, -R222.reuse, R169 ;  /* 0x000000a9dece7221 */ /* 0x040fe20000010100 */
[C---:B------:R-:W-:Y:S01]  /*09b0*/  FADD.FTZ R201, -R222.reuse, R14 ;  /* 0x0000000edec97221 */ /* 0x040fe20000010100 */
[----:B------:R-:W-:Y:S01]  /*09c0*/  FADD.FTZ R234, -R222, R182 ;  /* 0x000000b6deea7221 */ /* 0x000fe20000010100 */
[----:B------:R-:W-:-:S02]  /*09d0*/  HADD2.F32 R167, -RZ, R22.H0_H0 ;  /* 0x20000016ffa77230 */ /* 0x000fc40000004100 */
[----:B------:R-:W-:Y:S02]  /*09e0*/  HADD2.F32 R166, -RZ, R22.H1_H1 ;  /* 0x30000016ffa67230 */ /* 0x000fe40000004100 */
[----:B------:R-:W-:Y:S01]  /*09f0*/  FMUL.FTZ R22, R225, R194 ;  /* 0x000000c2e1167220 */ /* 0x000fe20000410000 */
[----:B------:R-:W-:Y:S02]  /*0a00*/  HADD2.F32 R179, -RZ, R173.H0_H0 ;  /* 0x200000adffb37230 */ /* 0x000fe40000004100 */
[C---:B------:R-:W-:Y:S01]  /*0a10*/  FADD.FTZ R252, -R222.reuse, R11 ;  /* 0x0000000bdefc7221 */ /* 0x040fe20000010100 */
        /* <DEDUP_REMOVED lines=8> */
[--C-:B------:R-:W-:Y:S02]  /*0aa0*/  HADD2.F32 R219, -RZ, R6.reuse.H0_H0 ;  /* 0x20000006ffdb7230 */ /* 0x100fe40000004100 */
[----:B------:R-:W-:Y:S01]  /*0ab0*/  FFMA.FTZ R203, R3, R12, RZ ;  /* 0x0000000c03cb7223 */ /* 0x000fe200000100ff */
[----:B------:R-:W-:Y:S02]  /*0ac0*/  HADD2.F32 R220, -RZ, R6.H1_H1 ;  /* 0x30000006ffdc7230 */ /* 0x000fe40000004100 */
[C---:B------:R-:W-:Y:S01]  /*0ad0*/  FMUL.FTZ R6, R225.reuse, R202 ;  /* 0x000000cae1067220 */ /* 0x040fe20000410000 */
[C---:B------:R-:W-:Y:S01]  /*0ae0*/  FADD.FTZ R212, -R222.reuse, R164 ;  /* 0x000000a4ded47221 */ /* 0x040fe20000010100 */
[----:B------:R-:W-:Y:S01]  /*0af0*/  FADD.FTZ R214, -R222, R165 ;  /* 0x000000a5ded67221 */ /* 0x000fe20000010100 */
[----:B------:R-:W-:Y:S01]  /*0b00*/  FMUL.FTZ R196, R225, R197 ;  /* 0x000000c5e1c47220 */ /* 0x000fe20000410000 */
[----:B------:R-:W-:Y:S01]  /*0b10*/  FADD.FTZ R202, RZ, R12 ;  /* 0x0000000cffca7221 */ /* 0x000fe20000010000 */
[----:B------:R-:W-:-:S02]  /*0b20*/  HADD2.F32 R177, -RZ, R174.H0_H0 ;  /* 0x200000aeffb17230 */ /* 0x000fc40000004100 */
[C---:B------:R-:W-:Y:S01]  /*0b30*/  FADD.FTZ R208, -R222.reuse, R170 ;  /* 0x000000aaded07221 */ /* 0x040fe20000010100 */
[C---:B------:R-:W-:Y:S01]  /*0b40*/  FADD.FTZ R210, -R222.reuse, R171 ;  /* 0x000000abded27221 */ /* 0x040fe20000010100 */
[--C-:B------:R-:W-:Y:S02]  /*0b50*/  HADD2.F32 R165, -RZ, R23.reuse.H0_H0 ;  /* 0x20000017ffa57230 */ /* 0x100fe40000004100 */
[----:B------:R-:W-:Y:S01]  /*0b60*/  FADD.FTZ R244, -R222, R19 ;  /* 0x00000013def47221 */ /* 0x000fe20000010100 */
[----:B------:R-:W-:Y:S02]  /*0b70*/  HADD2.F32 R164, -RZ, R23.H1_H1 ;  /* 0x30000017ffa47230 */ /* 0x000fe40000004100 */
[C---:B------:R-:W-:Y:S01]  /*0b80*/  FMUL.FTZ R197, R225.reuse, R201 ;  /* 0x000000c9e1c57220 */ /* 0x040fe20000410000 */
[--C-:B------:R-:W-:Y:S02]  /*0b90*/  HADD2.F32 R217, -RZ, R5.reuse.H0_H0 ;  /* 0x20000005ffd97230 */ /* 0x100fe40000004100 */
[----:B------:R-:W-:Y:S01]  /*0ba0*/  FMUL.FTZ R19, R225, R180 ;  /* 0x000000b4e1137220 */ /* 0x000fe20000410000 */
[----:B------:R-:W-:-:S02]  /*0bb0*/  HADD2.F32 R218, -RZ, R5.H1_H1 ;  /* 0x30000005ffda7230 */ /* 0x000fc40000004100 */
[C---:B------:R-:W-:Y:S01]  /*0bc0*/  FMUL.FTZ R5, R225.reuse, R200 ;  /* 0x000000c8e1057220 */ /* 0x040fe20000410000 */
[----:B------:R-:W-:Y:S02]  /*0bd0*/  HADD2.F32 R188, -RZ, R185.H1_H1 ;  /* 0x300000b9ffbc7230 */ /* 0x000fe40000004100 */
[----:B------:R-:W-:Y:S01]  /*0be0*/  FMUL.FTZ R23, R225, R204 ;  /* 0x000000cce1177220 */ /* 0x000fe20000410000 */
[--C-:B------:R-:W-:Y:S02]  /*0bf0*/  HADD2.F32 R171, -RZ, R20.reuse.H0_H0 ;  /* 0x20000014ffab7230 */ /* 0x100fe40000004100 */
[-C--:B------:R-:W-:Y:S01]  /*0c00*/  FFMA.FTZ R99, R22, R172.reuse, R99 ;  /* 0x000000ac16637223 */ /* 0x080fe20000010063 */
[----:B------:R-:W-:Y:S02]  /*0c10*/  HADD2.F32 R170, -RZ, R20.H1_H1 ;  /* 0x30000014ffaa7230 */ /* 0x000fe40000004100 */
[----:B------:R-:W-:Y:S01]  /*0c20*/  FADD.FTZ R143, R143, R172 ;  /* 0x000000ac8f8f7221 */ /* 0x000fe20000010000 */
[----:B------:R-:W-:Y:S01]  /*0c30*/  FMUL.FTZ R201, R79, R172 ;  /* 0x000000ac4fc97220 */ /* 0x000fe20000410000 */
[----:B------:R-:W-:Y:S01]  /*0c40*/  FMUL.FTZ R14, R86, R191 ;  /* 0x000000bf560e7220 */ /* 0x000fe20000410000 */
[----:B------:R-:W-:Y:S01]  /*0c50*/  FMUL.FTZ R20, R225, R182 ;  /* 0x000000b6e1147220 */ /* 0x000fe20000410000 */
[-C--:B------:R-:W-:Y:S01]  /*0c60*/  FFMA.FTZ R98, R21, R179.reuse, R98 ;  /* 0x000000b315627223 */ /* 0x080fe20000010062 */
[----:B------:R-:W-:Y:S01]  /*0c70*/  FADD.FTZ R142, R142, R179 ;  /* 0x000000b38e8e7221 */ /* 0x000fe20000010000 */
[----:B------:R-:W-:Y:S01]  /*0c80*/  FMUL.FTZ R200, R78, R179 ;  /* 0x000000b34ec87220 */ /* 0x000fe20000410000 */
[----:B------:R-:W-:Y:S01]  /*0c90*/  FFMA.FTZ R172, R4, R11, R203 ;  /* 0x0000000b04ac7223 */ /* 0x000fe200000100cb */
[----:B------:R-:W-:Y:S01]  /*0ca0*/  FADD.FTZ R179, R11, R202 ;  /* 0x000000ca0bb37221 */ /* 0x000fe20000010000 */
[----:B------:R-:W-:-:S02]  /*0cb0*/  HADD2.F32 R189, -RZ, R186.H0_H0 ;  /* 0x200000baffbd7230 */ /* 0x000fc40000004100 */
[-C--:B------:R-:W-:Y:S01]  /*0cc0*/  FFMA.FTZ R96, R19, R199.reuse, R96 ;  /* 0x000000c713607223 */ /* 0x080fe20000010060 */
[----:B------:R-:W-:Y:S01]  /*0cd0*/  FADD.FTZ R140, R140, R199 ;  /* 0x000000c78c8c7221 */ /* 0x000fe20000010000 */
[----:B------:R-:W-:Y:S01]  /*0ce0*/  FMUL.FTZ R198, R76, R199 ;  /* 0x000000c74cc67220 */ /* 0x000fe20000410000 */
[----:B------:R-:W-:Y:S01]  /*0cf0*/  FADD.FTZ R136, R136, R177 ;  /* 0x000000b188887221 */ /* 0x000fe20000010000 */
[-C--:B------:R-:W-:Y:S01]  /*0d00*/  FFMA.FTZ R100, R23, R177.reuse, R100 ;  /* 0x000000b117647223 */ /* 0x080fe20000010064 */
        /* <DEDUP_REMOVED lines=8> */
[C---:B------:R-:W-:Y:S01]  /*0d90*/  FADD.FTZ R238, -R222.reuse, R16 ;  /* 0x00000010deee7221 */ /* 0x040fe20000010100 */
[----:B------:R-:W-:Y:S02]  /*0da0*/  HADD2.F32 R0, -RZ, R175.H1_H1 ;  /* 0x300000afff007230 */ /* 0x000fe40000004100 */
[----:B------:R-:W-:Y:S01]  /*0db0*/  FADD.FTZ R232, -R222, R181 ;  /* 0x000000b5dee87221 */ /* 0x000fe20000010100 */
[----:B------:R-:W-:Y:S02]  /*0dc0*/  HADD2.F32 R186, -RZ, R186.H1_H1 ;  /* 0x300000baffba7230 */ /* 0x000fe40000004100 */
[----:B------:R-:W-:Y:S01]  /*0dd0*/  FMUL.FTZ R16, R80, R189 ;  /* 0x000000bd50107220 */ /* 0x000fe20000410000 */
[----:B------:R-:W-:Y:S02]  /*0de0*/  HADD2.F32 R174, -RZ, R174.H1_H1 ;  /* 0x300000aeffae7230 */ /* 0x000fe40000004100 */
[----:B------:R-:W-:Y:S01]  /*0df0*/  FMUL.FTZ R180, R225, R206 ;  /* 0x000000cee1b47220 */ /* 0x000fe20000410000 */
[----:B------:R-:W-:-:S02]  /*0e00*/  HADD2.F32 R175, -RZ, R7.H0_H0 ;  /* 0x20000007ffaf7230 */ /* 0x000fc40000004100 */
[----:B------:R-:W-:Y:S01]  /*0e10*/  FFMA.FTZ R172, R6, R13, R177 ;  /* 0x0000000d06ac7223 */ /* 0x000fe200000100b1 */
[----:B------:R-:W-:Y:S02]  /*0e20*/  HADD2.F32 R178, -RZ, R7.H1_H1 ;  /* 0x30000007ffb27230 */ /* 0x000fe40000004100 */
[----:B------:R-:W-:Y:S01]  /*0e30*/  FMUL.FTZ R7, R225, R230 ;  /* 0x000000e6e1077220 */ /* 0x000fe20000410000 */
[----:B------:R-:W-:Y:S01]  /*0e40*/  FADD.FTZ R179, R13, R176 ;  /* 0x000000b00db37221 */ /* 0x000fe20000010000 */
[C---:B------:R-:W-:Y:S01]  /*0e50*/  FADD.FTZ R236, -R222.reuse, R183 ;  /* 0x000000b7deec7221 */ /* 0x040fe20000010100 */
[C---:B------:R-:W-:Y:S01]  /*0e60*/  FADD.FTZ R240, -R222.reuse, R17 ;  /* 0x00000011def07221 */ /* 0x040fe20000010100 */
[C---:B------:R-:W-:Y:S01]  /*0e70*/  FADD.FTZ R242, -R222.reuse, R18 ;  /* 0x00000012def27221 */ /* 0x040fe20000010100 */
[C---:B------:R-:W-:Y:S01]  /*0e80*/  FADD.FTZ R246, -R222.reuse, R8 ;  /* 0x00000008def67221 */ /* 0x040fe20000010100 */
[C---:B------:R-:W-:Y:S01]  /*0e90*/  FADD.FTZ R248, -R222.reuse, R9 ;  /* 0x00000009def87221 */ /* 0x040fe20000010100 */
[----:B------:R-:W-:Y:S01]  /*0ea0*/  FADD.FTZ R250, -R222, R10 ;  /* 0x0000000adefa7221 */ /* 0x000fe20000010100 */
[----:B------:R-:W-:-:S02]  /*0eb0*/  HADD2.F32 R185, -RZ, R187.H0_H0 ;  /* 0x200000bbffb97230 */ /* 0x000fc40000004100 */
[----:B------:R-:W-:Y:S01]  /*0ec0*/  FADD.FTZ R222, -R222, R15 ;  /* 0x0000000fdede7221 */ /* 0x000fe20000010100 */
[----:B------:R-:W-:Y:S01]  /*0ed0*/  FMUL.FTZ R8, R225, R232 ;  /* 0x000000e8e1087220 */ /* 0x000fe20000410000 */
[----:B------:R-:W-:Y:S01]  /*0ee0*/  FMUL.FTZ R15, R81, R186 ;  /* 0x000000ba510f7220 */ /* 0x000fe20000410000 */
[----:B------:R-:W-:Y:S01]  /*0ef0*/  FADD.FTZ R137, R137, R174 ;  /* 0x000000ae89897221 */ /* 0x000fe20000010000 */
[-C--:B------:R-:W-:Y:S01]  /*0f00*/  FFMA.FTZ R101, R180, R174.reuse, R101 ;  /* 0x000000aeb4657223 */ /* 0x080fe20000010065 */
[----:B------:R-:W-:Y:S01]  /*0f10*/  FMUL.FTZ R203, R73, R174 ;  /* 0x000000ae49cb7220 */ /* 0x000fe20000410000 */
[----:B------:R-:W-:Y:S01]  /*0f20*/  FFMA.FTZ R177, R7, R16, R172 ;  /* 0x0000001007b17223 */ /* 0x000fe200000100ac */
[----:B------:R-:W-:Y:S01]  /*0f30*/  FADD.FTZ R174, R16, R179 ;  /* 0x000000b310ae7221 */ /* 0x000fe20000010000 */
[----:B------:R-:W-:Y:S02]  /*0f40*/  HADD2.F32 R184, -RZ, R187.H1_H1 ;  /* 0x300000bbffb87230 */ /* 0x000fe40000004100 */
[C---:B------:R-:W-:Y:S01]  /*0f50*/  FMUL.FTZ R181, R225.reuse, R208 ;  /* 0x000000d0e1b57220 */ /* 0x040fe20000410000 */
[----:B------:R-:W-:Y:S01]  /*0f60*/  FMUL.FTZ R9, R225, R234 ;  /* 0x000000eae1097220 */ /* 0x000fe20000410000 */
[----:B------:R-:W-:Y:S01]  /*0f70*/  FMUL.FTZ R18, R82, R185 ;  /* 0x000000b952127220 */ /* 0x000fe20000410000 */
[----:B------:R-:W-:Y:S01]  /*0f80*/  FFMA.FTZ R172, R8, R15, R177 ;  /* 0x0000000f08ac7223 */ /* 0x000fe200000100b1 */
        /* <DEDUP_REMOVED lines=13> */
[----:B------:R-:W-:Y:S01]  /*1060*/  FFMA.FTZ R0, R10, R17, R173 ;  /* 0x000000110a007223 */ /* 0x000fe200000100ad */
[----:B------:R-:W-:Y:S01]  /*1070*/  FADD.FTZ R173, R17, R172 ;  /* 0x000000ac11ad7221 */ /* 0x000fe20000010000 */
[-C--:B------:R-:W-:Y:S01]  /*1080*/  FFMA.FTZ R104, R183, R171.reuse, R104 ;  /* 0x000000abb7687223 */ /* 0x080fe20000010068 */
[----:B------:R-:W-:Y:S01]  /*1090*/  FADD.FTZ R132, R132, R171 ;  /* 0x000000ab84847221 */ /* 0x000fe20000010000 */
[----:B------:R-:W-:Y:S01]  /*10a0*/  FMUL.FTZ R206, R68, R171 ;  /* 0x000000ab44ce7220 */ /* 0x000fe20000410000 */
[----:B------:R-:W-:Y:S01]  /*10b0*/  FFMA.FTZ R171, R19, R198, R0 ;  /* 0x000000c613ab7223 */ /* 0x000fe20000010000 */
[----:B------:R-:W-:Y:S01]  /*10c0*/  FADD.FTZ R172, R198, R173 ;  /* 0x000000adc6ac7221 */ /* 0x000fe20000010000 */
[----:B------:R-:W-:Y:S01]  /*10d0*/  FADD.FTZ R147, R147, R184 ;  /* 0x000000b893937221 */ /* 0x000fe20000010000 */
[----:B------:R-:W-:Y:S01]  /*10e0*/  FFMA.FTZ R95, R10, R184, R95 ;  /* 0x000000b80a5f7223 */ /* 0x000fe2000001005f */
        /* <DEDUP_REMOVED lines=18> */
[----:B------:R-:W-:-:S02]  /*1210*/  FMUL.FTZ R187, R225, R238 ;  /* 0x000000eee1bb7220 */ /* 0x000fc40000410000 */
[----:B------:R-:W-:Y:S01]  /*1220*/  FFMA.FTZ R0, R180, R203, R169 ;  /* 0x000000cbb4007223 */ /* 0x000fe200000100a9 */
[----:B------:R-:W-:Y:S01]  /*1230*/  FADD.FTZ R169, R203, R170 ;  /* 0x000000aacba97221 */ /* 0x000fe20000010000 */
[----:B------:R-:W-:Y:S01]  /*1240*/  FADD.FTZ R145, R145, R186 ;  /* 0x000000ba91917221 */ /* 0x000fe20000010000 */
[----:B------:R-:W-:Y:S01]  /*1250*/  FFMA.FTZ R93, R8, R186, R93 ;  /* 0x000000ba085d7223 */ /* 0x000fe2000001005d */
[----:B------:R-:W-:Y:S01]  /*1260*/  FMUL.FTZ R186, R225, R228 ;  /* 0x000000e4e1ba7220 */ /* 0x000fe20000410000 */
[----:B------:R-:W-:Y:S01]  /*1270*/  FADD.FTZ R128, R128, R167 ;  /* 0x000000a780807221 */ /* 0x000fe20000010000 */
[-C--:B------:R-:W-:Y:S01]  /*1280*/  FFMA.FTZ R108, R187, R167.reuse, R108 ;  /* 0x000000a7bb6c7223 */ /* 0x080fe2000001006c */
[----:B------:R-:W-:Y:S01]  /*1290*/  FMUL.FTZ R210, R64, R167 ;  /* 0x000000a740d27220 */ /* 0x000fe20000410000 */
[----:B------:R-:W-:Y:S01]  /*12a0*/  FFMA.FTZ R167, R181, R204, R0 ;  /* 0x000000ccb5a77223 */ /* 0x000fe20000010000 */
[----:B------:R-:W-:Y:S01]  /*12b0*/  FADD.FTZ R0, R204, R169 ;  /* 0x000000a9cc007221 */ /* 0x000fe20000010000 */
[----:B------:R-:W-:Y:S01]  /*12c0*/  FFMA.FTZ R91, R6, R188, R91 ;  /* 0x000000bc065b7223 */ /* 0x000fe2000001005b */
[----:B------:R-:W-:Y:S01]  /*12d0*/  FADD.FTZ R151, R151, R188 ;  /* 0x000000bc97977221 */ /* 0x000fe20000010000 */
[-C--:B------:R-:W-:Y:S01]  /*12e0*/  FFMA.FTZ R107, R186, R168.reuse, R107 ;  /* 0x000000a8ba6b7223 */ /* 0x080fe2000001006b */
[----:B------:R-:W-:Y:S01]  /*12f0*/  FADD.FTZ R135, R135, R168 ;  /* 0x000000a887877221 */ /* 0x000fe20000010000 */
[----:B------:R-:W-:Y:S01]  /*1300*/  FMUL.FTZ R209, R71, R168 ;  /* 0x000000a847d17220 */ /* 0x000fe20000410000 */
        /* <DEDUP_REMOVED lines=33> */
[----:B------:R-:W-:Y:S01]  /*1520*/  FADD.FTZ R150, R150, R191 ;  /* 0x000000bf96967221 */ /* 0x000fe20000010000 */
[----:B------:R-:W-:Y:S01]  /*1530*/  FMUL.FTZ R191, R225, R246 ;  /* 0x000000f6e1bf7220 */ /* 0x000fe20000410000 */
[----:B------:R-:W-:Y:S01]  /*1540*/  FFMA.FTZ R164, R190, R213, R165 ;  /* 0x000000d5bea47223 */ /* 0x000fe200000100a5 */
[-C--:B------:R-:W-:Y:S01]  /*1550*/  FMUL.FTZ R214, R60, R215.reuse ;  /* 0x000000d73cd67220 */ /* 0x080fe20000410000 */
[----:B------:R-:W-:Y:S01]  /*1560*/  FADD.FTZ R165, R213, R0 ;  /* 0x00000000d5a57221 */ /* 0x000fe20000010000 */
[----:B------:R-:W-:Y:S01]  /*1570*/  FMUL.FTZ R192, R225, R248 ;  /* 0x000000f8e1c07220 */ /* 0x000fe20000410000 */
[----:B------:R-:W-:Y:S01]  /*1580*/  FFMA.FTZ R112, R191, R215, R112 ;  /* 0x000000d7bf707223 */ /* 0x000fe20000010070 */
        /* <DEDUP_REMOVED lines=45> */
.L_x_11331:
        /* <DEDUP_REMOVED lines=24> */
.L_x_11332:
        /* <DEDUP_REMOVED lines=32> */
.L_x_11334:
[----:B------:R-:W-:Y:S05]  /*1be0*/  BSYNC.RECONVERGENT B0 ;  /* 0x0000000000007941 */ /* 0x000fea0003800200 */
.L_x_11333:
        /* <DEDUP_REMOVED lines=65> */
.L_x_11337:
        /* <DEDUP_REMOVED lines=9> */
.L_x_11338:
        /* <DEDUP_REMOVED lines=9> */
.L_x_11339:
        /* <DEDUP_REMOVED lines=9> */
.L_x_11340:
        /* <DEDUP_REMOVED lines=9> */
.L_x_11341:
        /* <DEDUP_REMOVED lines=9> */
.L_x_11342:
        /* <DEDUP_REMOVED lines=9> */
.L_x_11343:
        /* <DEDUP_REMOVED lines=10> */
.L_x_11336:
        /* <DEDUP_REMOVED lines=42> */
.L_x_11345:
        /* <DEDUP_REMOVED lines=9> */
.L_x_11346:
        /* <DEDUP_REMOVED lines=9> */
.L_x_11347:
        /* <DEDUP_REMOVED lines=9> */
.L_x_11348:
        /* <DEDUP_REMOVED lines=9> */
.L_x_11349:
        /* <DEDUP_REMOVED lines=9> */
.L_x_11350:
        /* <DEDUP_REMOVED lines=9> */
.L_x_11351:
[----:B------:R-:W-:Y:S05]  /*2a00*/  @!P3 BRA `(.L_x_11344) ;  /* 0x00000008002cb947 */ /* 0x000fea0003800000 */
[----:B------:R-:W-:-:S05]  /*2a10*/  FMUL.FTZ R164, R163, UR16 ;  /* 0x00000010a3a47c20 */ /* 0x000fca0008410000 */
[----:B------:R-:W-:-:S04]  /*2a20*/  F2FP.F16.F32.PACK_AB R164, RZ, R164 ;  /* 0x000000a4ffa4723e */ /* 0x000fc800000000ff */
[----:B------:R-:W-:Y:S01]  /*2a30*/  PRMT R155, R155, 0x5410, R164 ;  /* 0x000054109b9b7816 */ /* 0x000fe200000000a4 */
[----:B------:R-:W-:Y:S06]  /*2a40*/  BRA `(.L_x_11344) ;  /* 0x00000008001c7947 */ /* 0x000fec0003800000 */
.L_x_11335:
        /* <DEDUP_REMOVED lines=70> */
.L_x_11352:
        /* <DEDUP_REMOVED lines=65> */
.L_x_11344:
        /* <DEDUP_REMOVED lines=77> */
.L_x_11354:
        /* <DEDUP_REMOVED lines=65> */
.L_x_11353:
        /* <DEDUP_REMOVED lines=43> */
.L_x_11357:
        /* <DEDUP_REMOVED lines=9> */
.L_x_11358:
        /* <DEDUP_REMOVED lines=9> */
.L_x_11359:
        /* <DEDUP_REMOVED lines=9> */
.L_x_11360:
        /* <DEDUP_REMOVED lines=9> */
.L_x_11361:
        /* <DEDUP_REMOVED lines=9> */
.L_x_11362:
        /* <DEDUP_REMOVED lines=9> */
.L_x_11363:
[----:B------:R-:W-:Y:S05]  /*41b0*/  @!P3 BRA `(.L_x_11355) ;  /* 0x000000040030b947 */ /* 0x000fea0003800000 */
[----:B------:R-:W-:-:S05]  /*41c0*/  FMUL.FTZ R164, R163, UR16 ;  /* 0x00000010a3a47c20 */ /* 0x000fca0008410000 */
[----:B------:R-:W-:-:S04]  /*41d0*/  F2FP.F16.F32.PACK_AB R164, RZ, R164 ;  /* 0x000000a4ffa4723e */ /* 0x000fc800000000ff */
[----:B------:R-:W-:Y:S01]  /*41e0*/  PRMT R155, R155, 0x5410, R164 ;  /* 0x000054109b9b7816 */ /* 0x000fe200000000a4 */
[----:B------:R-:W-:Y:S06]  /*41f0*/  BRA `(.L_x_11355) ;  /* 0x0000000400207947 */ /* 0x000fec0003800000 */
.L_x_11356:
        /* <DEDUP_REMOVED lines=9> */
.L_x_11364:
        /* <DEDUP_REMOVED lines=9> */
.L_x_11365:
        /* <DEDUP_REMOVED lines=9> */
.L_x_11366:
        /* <DEDUP_REMOVED lines=9> */
.L_x_11367:
        /* <DEDUP_REMOVED lines=9> */
.L_x_11368:
        /* <DEDUP_REMOVED lines=9> */
.L_x_11369:
        /* <DEDUP_REMOVED lines=9> */
.L_x_11370:
        /* <DEDUP_REMOVED lines=9> */
.L_x_11355:
        /* <DEDUP_REMOVED lines=77> */
.L_x_11372:
        /* <DEDUP_REMOVED lines=65> */
.L_x_11371:
        /* <DEDUP_REMOVED lines=43> */
.L_x_11375:
        /* <DEDUP_REMOVED lines=9> */
.L_x_11376:
        /* <DEDUP_REMOVED lines=9> */
.L_x_11377:
        /* <DEDUP_REMOVED lines=9> */
.L_x_11378:
        /* <DEDUP_REMOVED lines=9> */
.L_x_11379:
        /* <DEDUP_REMOVED lines=9> */
.L_x_11380:
        /* <DEDUP_REMOVED lines=9> */
.L_x_11381:
[----:B------:R-:W-:Y:S05]  /*5570*/  @!P3 BRA `(.L_x_11373) ;  /* 0x000000040030b947 */ /* 0x000fea0003800000 */
[----:B------:R-:W-:-:S05]  /*5580*/  FMUL.FTZ R164, R163, UR16 ;  /* 0x00000010a3a47c20 */ /* 0x000fca0008410000 */
[----:B------:R-:W-:-:S04]  /*5590*/  F2FP.F16.F32.PACK_AB R164, RZ, R164 ;  /* 0x000000a4ffa4723e */ /* 0x000fc800000000ff */
[----:B------:R-:W-:Y:S01]  /*55a0*/  PRMT R155, R155, 0x5410, R164 ;  /* 0x000054109b9b7816 */ /* 0x000fe200000000a4 */
[----:B------:R-:W-:Y:S06]  /*55b0*/  BRA `(.L_x_11373) ;  /* 0x0000000400207947 */ /* 0x000fec0003800000 */
.L_x_11374:
        /* <DEDUP_REMOVED lines=9> */
.L_x_11382:
        /* <DEDUP_REMOVED lines=9> */
.L_x_11383:
        /* <DEDUP_REMOVED lines=9> */
.L_x_11384:
        /* <DEDUP_REMOVED lines=9> */
.L_x_11385:
        /* <DEDUP_REMOVED lines=9> */
.L_x_11386:
        /* <DEDUP_REMOVED lines=9> */
.L_x_11387:
        /* <DEDUP_REMOVED lines=9> */
.L_x_11388:
        /* <DEDUP_REMOVED lines=9> */
.L_x_11373:
        /* <DEDUP_REMOVED lines=77> */
.L_x_11390:
        /* <DEDUP_REMOVED lines=65> */
.L_x_11389:
        /* <DEDUP_REMOVED lines=35> */
.L_x_11393:
        /* <DEDUP_REMOVED lines=9> */
.L_x_11394:
        /* <DEDUP_REMOVED lines=9> */
.L_x_11395:
        /* <DEDUP_REMOVED lines=9> */
.L_x_11396:
        /* <DEDUP_REMOVED lines=9> */
.L_x_11397:
        /* <DEDUP_REMOVED lines=9> */
.L_x_11398:
        /* <DEDUP_REMOVED lines=9> */
.L_x_11399:
        /* <DEDUP_REMOVED lines=13> */
.L_x_11392:
        /* <DEDUP_REMOVED lines=16> */
.L_x_11400:
        /* <DEDUP_REMOVED lines=9> */
.L_x_11401:
        /* <DEDUP_REMOVED lines=9> */
.L_x_11402:
        /* <DEDUP_REMOVED lines=9> */
.L_x_11403:
        /* <DEDUP_REMOVED lines=9> */
.L_x_11404:
        /* <DEDUP_REMOVED lines=9> */
.L_x_11405:
        /* <DEDUP_REMOVED lines=9> */
.L_x_11406:
[----:B------:R-:W-:-:S04]  /*6de0*/  @P3 F2FP.F16.F32.PACK_AB R164, RZ, R164 ;  /* 0x000000a4ffa4323e */ /* 0x000fc800000000ff */
[----:B------:R-:W-:-:S07]  /*6df0*/  @P3 PRMT R155, R155, 0x5410, R164 ;  /* 0x000054109b9b3816 */ /* 0x000fce00000000a4 */
.L_x_11391:
        /* <DEDUP_REMOVED lines=14> */
.L_x_11330:
        /* <DEDUP_REMOVED lines=25> */
.L_x_11408:
        /* <DEDUP_REMOVED lines=9> */
.L_x_15721:


//--------------------- .text._ZN10layer_norm13ln_bwd_kernelINS_13Kernel_traitsIf6__halffS2_fjLj8192ELj1ELj1ELj8ELj16ENS_18Kernel_traits_baseILj8192EfS2_fS2_fjLj256EEEEELb0ELb1ELb0ELb0EEEvNS_9BwdParamsE --------------------------
	.section	.text._ZN10layer_norm13ln_bwd_kernelINS_13Kernel_traitsIf6__halffS2_fjLj8192ELj1ELj1ELj8ELj16ENS_18Kernel_traits_baseILj8192EfS2_fS2_fjLj256EEEEELb0ELb1ELb0ELb0EEEvNS_9BwdParamsE,"ax",@progbits
	.align	128
        .global         _ZN10layer_norm13ln_bwd_kernelINS_13Kernel_traitsIf6__halffS2_fjLj8192ELj1ELj1ELj8ELj16ENS_18Kernel_traits_baseILj8192EfS2_fS2_fjLj256EEEEELb0ELb1ELb0ELb0EEEvNS_9BwdParamsE
        .type           _ZN10layer_norm13ln_bwd_kernelINS_13Kernel_traitsIf6__halffS2_fjLj8192ELj1ELj1ELj8ELj16ENS_18Kernel_traits_baseILj8192EfS2_fS2_fjLj256EEEEELb0ELb1ELb0ELb0EEEvNS_9BwdParamsE,@function
        .size           _ZN10layer_norm13ln_bwd_kernelINS_13Kernel_traitsIf6__halffS2_fjLj8192ELj1ELj1ELj8ELj16ENS_18Kernel_traits_baseILj8192EfS2_fS2_fjLj256EEEEELb0ELb1ELb0ELb0EEEvNS_9BwdParamsE,(.L_x_15722 - _ZN10layer_norm13ln_bwd_kernelINS_13Kernel_traitsIf6__halffS2_fjLj8192ELj1ELj1ELj8ELj16ENS_18Kernel_traits_baseILj8192EfS2_fS2_fjLj256EEEEELb0ELb1ELb0ELb0EEEvNS_9BwdParamsE)
        .other          _ZN10layer_norm13ln_bwd_kernelINS_13Kernel_traitsIf6__halffS2_fjLj8192ELj1ELj1ELj8ELj16ENS_18Kernel_traits_baseILj8192EfS2_fS2_fjLj256EEEEELb0ELb1ELb0ELb0EEEvNS_9BwdParamsE,@"STO_CUDA_ENTRY STV_DEFAULT"
_ZN10layer_norm13ln_bwd_kernelINS_13Kernel_traitsIf6__halffS2_fjLj8192ELj1ELj1ELj8ELj16ENS_18Kernel_traits_baseILj8192EfS2_fS2_fjLj256EEEEELb0ELb1ELb0ELb0EEEvNS_9BwdParamsE:
.text._ZN10layer_norm13ln_bwd_kernelINS_13Kernel_traitsIf6__halffS2_fjLj8192ELj1ELj1ELj8ELj16ENS_18Kernel_traits_baseILj8192EfS2_fS2_fjLj256EEEEELb0ELb1ELb0ELb0EEEvNS_9BwdParamsE:
        /* <DEDUP_REMOVED lines=193> */
.L_x_11444:
[----:B------:R-:W1:Y:S01]  /*0c10*/  @UP0 LDCU.64 UR4, c[0x0][0x3e0] ;  /* 0x00007c00ff0407ac */ /* 0x000e620008000a00 */
[----:B------:R-:W-:Y:S01]  /*0c20*/  PLOP3.LUT P0, PT, PT, PT, UP0, 0x80, 0x8 ;  /* 0x000000000008781c */ /* 0x000fe20003f0f008 */
[----:B0-----:R-:W-:-:S06]  /*0c30*/  UIMAD.WIDE UR16, UR7, 0x4, UR12 ;  /* 0x00000004071078a5 */ /* 0x001fcc000f8e020c */
[----:B------:R-:W-:Y:S02]  /*0c40*/  MOV R188, UR16 ;  /* 0x0000001000bc7c02 */ /* 0x000fe40008000f00 */
[----:B------:R-:W-:-:S05]  /*0c50*/  MOV R189, UR17 ;  /* 0x0000001100bd7c02 */ /* 0x000fca0008000f00 */
[----:B------:R0:W2:Y:S01]  /*0c60*/  LDG.E R2, desc[UR10][R188.64] ;  /* 0x0000000abc027981 */ /* 0x0000a2000c1e1900 */
[----:B-1----:R-:W-:-:S06]  /*0c70*/  @UP0 UIMAD.WIDE UR4, UR7, 0x2, UR4 ;  /* 0x00000002070408a5 */ /* 0x002fcc000f8e0204 */
[----:B0-----:R-:W-:Y:S02]  /*0c80*/  MOV R188, UR4 ;  /* 0x0000000400bc7c02 */ /* 0x001fe40008000f00 */
[----:B------:R-:W-:-:S05]  /*0c90*/  MOV R189, UR5 ;  /* 0x0000000500bd7c02 */ /* 0x000fca0008000f00 */
[----:B------:R0:W3:Y:S01]  /*0ca0*/  @P0 LDG.E.U16 R190, desc[UR10][R188.64] ;  /* 0x0000000abcbe0981 */ /* 0x0000e2000c1e1500 */
[----:B------:R-:W-:-:S06]  /*0cb0*/  UIMAD.WIDE UR16, UR7, 0x4, UR14 ;  /* 0x00000004071078a5 */ /* 0x000fcc000f8e020e */
[----:B0-----:R-:W-:Y:S02]  /*0cc0*/  MOV R188, UR16 ;  /* 0x0000001000bc7c02 */ /* 0x001fe40008000f00 */
[----:B------:R-:W-:-:S05]  /*0cd0*/  MOV R189, UR17 ;  /* 0x0000001100bd7c02 */ /* 0x000fca0008000f00 */
[----:B------:R-:W4:Y:S01]  /*0ce0*/  LDG.E R188, desc[UR10][R188.64] ;  /* 0x0000000abcbc7981 */ /* 0x000f22000c1e1900 */
[----:B------:R-:W0:Y:S01]  /*0cf0*/  S2R R251, SR_TID.X ;  /* 0x0000000000fb7919 */ /* 0x000e220000002100 */
[----:B------:R-:W-:Y:S01]  /*0d00*/  ISETP.NE.AND P5, PT, RZ, UR18, PT ;  /* 0x00000012ff007c0c */ /* 0x000fe2000bfa5270 */
[----:B------:R-:W-:Y:S01]  /*0d10*/  UIMAD UR4, UR7, UR6, URZ ;  /* 0x00000006070472a4 */ /* 0x000fe2000f8e02ff */
[----:B------:R-:W-:-:S03]  /*0d20*/  ISETP.GE.U32.AND P4, PT, R249, 0x100, PT ;  /* 0x00000100f900780c */ /* 0x000fc60003f86070 */
[----:B------:R-:W-:-:S04]  /*0d30*/  USHF.R.S32.HI UR5, URZ, 0x1f, UR4 ;  /* 0x0000001fff057899 */ /* 0x000fc80008011404 */
        /* <DEDUP_REMOVED lines=9> */
[----:B------:R-:W-:Y:S01]  /*0dd0*/  R2UR UR25, R2 ;  /* 0x00000000021972ca */ /* 0x000fe200000e0000 */
[----:B---3--:R-:W-:-:S05]  /*0de0*/  @P0 HADD2.F32 R2, -RZ, R190.H0_H0 ;  /* 0x200000beff020230 */ /* 0x008fca0000004100 */
        /* <DEDUP_REMOVED lines=31> */
[----:B------:R-:W-:Y:S02]  /*0fe0*/  FADD.FTZ R209, R191, -UR25 ;  /* 0x80000019bfd17e21 */ /* 0x000fe40008010000 */
[----:B------:R-:W-:Y:S01]  /*0ff0*/  FMUL.FTZ R211, R211, UR24 ;  /* 0x00000018d3d37c20 */ /* 0x000fe20008410000 */
[----:B------:R-:W-:Y:S01]  /*1000*/  FADD.FTZ R210, R190, -UR25 ;  /* 0x80000019bed27e21 */ /* 0x000fe20008010000 */
[----:B---3--:R-:W-:-:S02]  /*1010*/  HADD2.F32 R208, -RZ, R192.H1_H1 ;  /* 0x300000c0ffd07230 */ /* 0x008fc40000004100 */
[--C-:B------:R-:W-:Y:S02]  /*1020*/  HADD2.F32 R18, -RZ, R195.reuse.H0_H0 ;  /* 0x200000c3ff127230 */ /* 0x100fe40000004100 */
[----:B------:R-:W-:Y:S02]  /*1030*/  HADD2.F32 R188, -RZ, R195.H1_H1 ;  /* 0x300000c3ffbc7230 */ /* 0x000fe40000004100 */
[----:B----4-:R-:W-:Y:S01]  /*1040*/  FADD.FTZ R195, R196, -UR25 ;  /* 0x80000019c4c37e21 */ /* 0x010fe20008010000 */
[----:B0-----:R-:W-:Y:S02]  /*1050*/  HADD2.F32 R207, -RZ, R192.H0_H0 ;  /* 0x200000c0ffcf7230 */ /* 0x001fe40000004100 */
[----:B------:R-:W-:Y:S01]  /*1060*/  FADD.FTZ R89, R89, R208 ;  /* 0x000000d059597221 */ /* 0x000fe20000010000 */
[--C-:B------:R-:W-:Y:S02]  /*1070*/  HADD2.F32 R206, -RZ, R193.reuse.H0_H0 ;  /* 0x200000c1ffce7230 */ /* 0x100fe40000004100 */
[----:B------:R-:W-:Y:S01]  /*1080*/  FFMA.FTZ R121, R211, R208, R121 ;  /* 0x000000d0d3797223 */ /* 0x000fe20000010079 */
[----:B------:R-:W-:-:S02]  /*1090*/  HADD2.F32 R191, -RZ, R193.H1_H1 ;  /* 0x300000c1ffbf7230 */ /* 0x000fc40000004100 */
[----:B------:R-:W-:Y:S01]  /*10a0*/  FMUL.FTZ R235, R233, R208 ;  /* 0x000000d0e9eb7220 */ /* 0x000fe20000410000 */
[--C-:B------:R-:W-:Y:S02]  /*10b0*/  HADD2.F32 R190, -RZ, R194.reuse.H0_H0 ;  /* 0x200000c2ffbe7230 */ /* 0x100fe40000004100 */
[----:B------:R-:W-:Y:S01]  /*10c0*/  FMUL.FTZ R209, R209, UR24 ;  /* 0x00000018d1d17c20 */ /* 0x000fe20008410000 */
[----:B------:R-:W-:Y:S01]  /*10d0*/  FMUL.FTZ R208, R195, UR24 ;  /* 0x00000018c3d07c20 */ /* 0x000fe20008410000 */
[----:B------:R-:W-:Y:S01]  /*10e0*/  FMUL.FTZ R0, R0, UR24 ;  /* 0x0000001800007c20 */ /* 0x000fe20008410000 */
[----:B------:R-:W-:Y:S01]  /*10f0*/  FMUL.FTZ R214, R234, R207 ;  /* 0x000000cfead67220 */ /* 0x000fe20000410000 */
[----:B------:R-:W-:Y:S02]  /*1100*/  HADD2.F32 R189, -RZ, R194.H1_H1 ;  /* 0x300000c2ffbd7230 */ /* 0x000fe40000004100 */
[----:B------:R-:W-:Y:S01]  /*1110*/  FMUL.FTZ R234, R230, R206 ;  /* 0x000000cee6ea7220 */ /* 0x000fe20000410000 */
[----:B------:R-:W-:Y:S01]  /*1120*/  FADD.FTZ R194, R197, -UR25 ;  /* 0x80000019c5c27e21 */ /* 0x000fe20008010000 */
[----:B------:R-:W-:Y:S01]  /*1130*/  FADD.FTZ R91, R91, R191 ;  /* 0x000000bf5b5b7221 */ /* 0x000fe20000010000 */
[-C--:B------:R-:W-:Y:S01]  /*1140*/  FFMA.FTZ R123, R209, R191.reuse, R123 ;  /* 0x000000bfd17b7223 */ /* 0x080fe2000001007b */
[----:B------:R-:W-:Y:S01]  /*1150*/  FMUL.FTZ R233, R229, R191 ;  /* 0x000000bfe5e97220 */ /* 0x000fe20000410000 */
[----:B------:R-:W-:Y:S01]  /*1160*/  FADD.FTZ R84, R84, R190 ;  /* 0x000000be54547221 */ /* 0x000fe20000010000 */
[-C--:B------:R-:W-:Y:S01]  /*1170*/  FFMA.FTZ R116, R208, R190.reuse, R116 ;  /* 0x000000bed0747223 */ /* 0x080fe20000010074 */
[----:B------:R-:W-:Y:S01]  /*1180*/  FMUL.FTZ R230, R228, R190 ;  /* 0x000000bee4e67220 */ /* 0x000fe20000410000 */
[----:B------:R-:W-:Y:S01]  /*1190*/  FADD.FTZ R191, RZ, R214 ;  /* 0x000000d6ffbf7221 */ /* 0x000fe20000010000 */
[----:B------:R-:W-:Y:S01]  /*11a0*/  FFMA.FTZ R190, R0, R214, RZ ;  /* 0x000000d600be7223 */ /* 0x000fe200000100ff */
[----:B------:R-:W-:Y:S01]  /*11b0*/  FADD.FTZ R88, R88, R207 ;  /* 0x000000cf58587221 */ /* 0x000fe20000010000 */
[----:B------:R-:W-:Y:S01]  /*11c0*/  FFMA.FTZ R120, R0, R207, R120 ;  /* 0x000000cf00787223 */ /* 0x000fe20000010078 */
        /* <DEDUP_REMOVED lines=14> */
[----:B------:R-:W-:Y:S01]  /*12b0*/  FADD.FTZ R90, R90, R206 ;  /* 0x000000ce5a5a7221 */ /* 0x000fe20000010000 */
[----:B------:R-:W-:Y:S01]  /*12c0*/  FFMA.FTZ R122, R210, R206, R122 ;  /* 0x000000ced27a7223 */ /* 0x000fe2000001007a */
[----:B------:R-:W-:Y:S01]  /*12d0*/  FMUL.FTZ R206, R193, UR24 ;  /* 0x00000018c1ce7c20 */ /* 0x000fe20008410000 */
[----:B------:R-:W-:Y:S01]  /*12e0*/  FADD.FTZ R192, R199, -UR25 ;  /* 0x80000019c7c07e21 */ /* 0x000fe20008010000 */
[-C--:B------:R-:W-:Y:S01]  /*12f0*/  FMUL.FTZ R228, R252, R18.reuse ;  /* 0x00000012fce47220 */ /* 0x080fe20000410000 */
[----:B------:R-:W-:Y:S01]  /*1300*/  FADD.FTZ R189, R189, R229 ;  /* 0x000000e5bdbd7221 */ /* 0x000fe20000010000 */
[----:B------:R-:W-:Y:S01]  /*1310*/  FFMA.FTZ R190, R207, R229, R190 ;  /* 0x000000e5cfbe7223 */ /* 0x000fe200000100be */
        /* <DEDUP_REMOVED lines=9> */
[----:B------:R-:W-:-:S07]  /*13b0*/  FFMA.FTZ R225, R18, R224, R190 ;  /* 0x000000e012e17223 */ /* 0x000fce00000100be */
.L_x_11411:
[----:B------:R-:W-:Y:S05]  /*13c0*/  BSYNC.RECONVERGENT B0 ;  /* 0x0000000000007941 */ /* 0x000fea0003800200 */
.L_x_11410:
        /* <DEDUP_REMOVED lines=16> */
[----:B------:R-:W3:Y:S01]  /*14d0*/  LDG.E.128 R188, desc[UR10][R188.64] ;  /* 0x0000000abcbc7981 */ /* 0x000ee2000c1e1d00 */
        /* <DEDUP_REMOVED lines=11> */
[----:B------:R-:W-:-:S02]  /*1590*/  FMUL.FTZ R205, R198, UR24 ;  /* 0x00000018c6cd7c20 */ /* 0x000fc40008410000 */
[----:B------:R-:W-:Y:S01]  /*15a0*/  FMUL.FTZ R4, R4, UR24 ;  /* 0x0000001804047c20 */ /* 0x000fe20008410000 */
[----:B------:R-:W-:Y:S01]  /*15b0*/  FMUL.FTZ R5, R5, UR24 ;  /* 0x0000001805057c20 */ /* 0x000fe20008410000 */
[--C-:B---3--:R-:W-:Y:S02]  /*15c0*/  HADD2.F32 R196, -RZ, R188.reuse.H0_H0 ;  /* 0x200000bcffc47230 */ /* 0x108fe40000004100 */
[----:B------:R-:W-:Y:S02]  /*15d0*/  HADD2.F32 R197, -RZ, R188.H1_H1 ;  /* 0x300000bcffc57230 */ /* 0x000fe40000004100 */
[--C-:B------:R-:W-:Y:S02]  /*15e0*/  HADD2.F32 R6, -RZ, R189.reuse.H0_H0 ;  /* 0x200000bdff067230 */ /* 0x100fe40000004100 */
[----:B0-----:R-:W-:Y:S02]  /*15f0*/  HADD2.F32 R8, -RZ, R189.H1_H1 ;  /* 0x300000bdff087230 */ /* 0x001fe40000004100 */
[----:B------:R-:W-:-:S02]  /*1600*/  HADD2.F32 R7, -RZ, R190.H0_H0 ;  /* 0x200000beff077230 */ /* 0x000fc40000004100 */
[----:B------:R-:W-:Y:S02]  /*1610*/  HADD2.F32 R199, -RZ, R190.H1_H1 ;  /* 0x300000beffc77230 */ /* 0x000fe40000004100 */
[----:B------:R-:W-:Y:S01]  /*1620*/  FADD.FTZ R190, R192, -UR25 ;  /* 0x80000019c0be7e21 */ /* 0x000fe20008010000 */
[----:B------:R-:W-:Y:S01]  /*1630*/  FMUL.FTZ R248, R247, R196 ;  /* 0x000000c4f7f87220 */ /* 0x000fe20000410000 */
[----:B------:R-:W-:Y:S01]  /*1640*/  FMUL.FTZ R247, R246, R197 ;  /* 0x000000c5f6f77220 */ /* 0x000fe20000410000 */
[----:B------:R-:W-:Y:S01]  /*1650*/  FADD.FTZ R82, R82, R6 ;  /* 0x0000000652527221 */ /* 0x000fe20000010000 */
[-C--:B------:R-:W-:Y:S01]  /*1660*/  FFMA.FTZ R114, R4, R6.reuse, R114 ;  /* 0x0000000604727223 */ /* 0x080fe20000010072 */
[----:B----4-:R-:W-:Y:S01]  /*1670*/  FMUL.FTZ R246, R245, R6 ;  /* 0x00000006f5f67220 */ /* 0x010fe20000410000 */
[----:B------:R-:W-:Y:S01]  /*1680*/  FMUL.FTZ R6, R190, UR24 ;  /* 0x00000018be067c20 */ /* 0x000fe20008410000 */
[----:B------:R-:W-:Y:S01]  /*1690*/  FADD.FTZ R83, R83, R8 ;  /* 0x0000000853537221 */ /* 0x000fe20000010000 */
[-C--:B------:R-:W-:Y:S01]  /*16a0*/  FFMA.FTZ R115, R5, R8.reuse, R115 ;  /* 0x0000000805737223 */ /* 0x080fe20000010073 */
[----:B------:R-:W-:Y:S01]  /*16b0*/  FMUL.FTZ R245, R244, R8 ;  /* 0x00000008f4f57220 */ /* 0x000fe20000410000 */
[----:B------:R-:W-:Y:S01]  /*16c0*/  FMUL.FTZ R3, R3, UR24 ;  /* 0x0000001803037c20 */ /* 0x000fe20008410000 */
[----:B------:R-:W-:Y:S01]  /*16d0*/  FADD.FTZ R8, R227, R248 ;  /* 0x000000f8e3087221 */ /* 0x000fe20000010000 */
[----:B------:R-:W-:Y:S01]  /*16e0*/  FFMA.FTZ R190, R205, R248, R225 ;  /* 0x000000f8cdbe7223 */ /* 0x000fe200000100e1 */
[----:B------:R-:W-:-:S02]  /*16f0*/  FADD.FTZ R189, R193, -UR25 ;  /* 0x80000019c1bd7e21 */ /* 0x000fc40008010000 */
        /* <DEDUP_REMOVED lines=8> */
[----:B------:R-:W-:Y:S02]  /*1780*/  FADD.FTZ R188, R194, -UR25 ;  /* 0x80000019c2bc7e21 */ /* 0x000fe40008010000 */
[----:B------:R-:W-:Y:S01]  /*1790*/  FADD.FTZ R189, R189, R245 ;  /* 0x000000f5bdbd7221 */ /* 0x000fe20000010000 */
[----:B------:R-:W-:Y:S01]  /*17a0*/  FFMA.FTZ R190, R5, R245, R190 ;  /* 0x000000f505be7223 */ /* 0x000fe200000100be */
[----:B------:R-:W-:-:S02]  /*17b0*/  HADD2.F32 R242, -RZ, R191.H0_H0 ;  /* 0x200000bffff27230 */ /* 0x000fc40000004100 */
[----:B------:R-:W-:Y:S01]  /*17c0*/  FMUL.FTZ R8, R188, UR24 ;  /* 0x00000018bc087c20 */ /* 0x000fe20008410000 */
[----:B------:R-:W-:Y:S01]  /*17d0*/  FMUL.FTZ R243, R241, R199 ;  /* 0x000000c7f1f37220 */ /* 0x000fe20000410000 */
[----:B------:R-:W-:Y:S01]  /*17e0*/  FADD.FTZ R189, R189, R244 ;  /* 0x000000f4bdbd7221 */ /* 0x000fe20000010000 */
[----:B------:R-:W-:Y:S01]  /*17f0*/  FFMA.FTZ R190, R6, R244, R190 ;  /* 0x000000f406be7223 */ /* 0x000fe200000100be */
[----:B------:R-:W-:Y:S02]  /*1800*/  HADD2.F32 R191, -RZ, R191.H1_H1 ;  /* 0x300000bfffbf7230 */ /* 0x000fe40000004100 */
[----:B------:R-:W-:Y:S01]  /*1810*/  FADD.FTZ R78, R78, R242 ;  /* 0x000000f24e4e7221 */ /* 0x000fe20000010000 */
[-C--:B------:R-:W-:Y:S01]  /*1820*/  FFMA.FTZ R110, R8, R242.reuse, R110 ;  /* 0x000000f2086e7223 */ /* 0x080fe2000001006e */
[----:B------:R-:W-:Y:S01]  /*1830*/  FADD.FTZ R9, R195, -UR25 ;  /* 0x80000019c3097e21 */ /* 0x000fe20008010000 */
        /* <DEDUP_REMOVED lines=17> */
.L_x_11413:
[----:B------:R-:W-:Y:S05]  /*1950*/  BSYNC.RECONVERGENT B0 ;  /* 0x0000000000007941 */ /* 0x000fea0003800200 */
.L_x_11412:
        /* <DEDUP_REMOVED lines=16> */
[----:B------:R-:W3:Y:S01]  /*1a60*/  LDL R250, [R1+0x2c] ;  /* 0x00002c0001fa7983 */ /* 0x000ee20000100800 */
        /* <DEDUP_REMOVED lines=11> */
[----:B----4-:R-:W-:-:S02]  /*1b20*/  HADD2.F32 R196, -RZ, R188.H0_H0 ;  /* 0x200000bcffc47230 */ /* 0x010fc40000004100 */
[----:B------:R-:W-:Y:S01]  /*1b30*/  FMUL.FTZ R12, R12, UR24 ;  /* 0x000000180c0c7c20 */ /* 0x000fe20008410000 */
[----:B------:R-:W-:Y:S02]  /*1b40*/  HADD2.F32 R197, -RZ, R188.H1_H1 ;  /* 0x300000bcffc57230 */ /* 0x000fe40000004100 */
[--C-:B------:R-:W-:Y:S02]  /*1b50*/  HADD2.F32 R14, -RZ, R189.reuse.H0_H0 ;  /* 0x200000bdff0e7230 */ /* 0x100fe40000004100 */
[----:B------:R-:W-:Y:S01]  /*1b60*/  FMUL.FTZ R13, R13, UR24 ;  /* 0x000000180d0d7c20 */ /* 0x000fe20008410000 */
[----:B------:R-:W-:Y:S02]  /*1b70*/  HADD2.F32 R16, -RZ, R189.H1_H1 ;  /* 0x300000bdff107230 */ /* 0x000fe40000004100 */
[--C-:B------:R-:W-:Y:S02]  /*1b80*/  HADD2.F32 R15, -RZ, R190.reuse.H0_H0 ;  /* 0x200000beff0f7230 */ /* 0x100fe40000004100 */
[----:B------:R-:W-:-:S02]  /*1b90*/  HADD2.F32 R198, -RZ, R190.H1_H1 ;  /* 0x300000beffc67230 */ /* 0x000fc40000004100 */
[----:B---3--:R-:W-:Y:S01]  /*1ba0*/  FADD.FTZ R190, R192, -UR25 ;  /* 0x80000019c0be7e21 */ /* 0x008fe20008010000 */
[----:B------:R-:W-:Y:S01]  /*1bb0*/  FMUL.FTZ R10, R10, UR24 ;  /* 0x000000180a0a7c20 */ /* 0x000fe20008410000 */
[----:B------:R-:W-:Y:S01]  /*1bc0*/  FMUL.FTZ R240, R238, R196 ;  /* 0x000000c4eef07220 */ /* 0x000fe20000410000 */
[----:B------:R-:W-:Y:S01]  /*1bd0*/  FMUL.FTZ R239, R237, R197 ;  /* 0x000000c5edef7220 */ /* 0x000fe20000410000 */
        /* <DEDUP_REMOVED lines=21> */
[--C-:B------:R-:W-:Y:S02]  /*1d30*/  HADD2.F32 R199, -RZ, R191.reuse.H0_H0 ;  /* 0x200000bfffc77230 */ /* 0x100fe40000004100 */
[----:B------:R-:W-:Y:S01]  /*1d40*/  FADD.FTZ R188, R194, -UR25 ;  /* 0x80000019c2bc7e21 */ /* 0x000fe20008010000 */
[----:B------:R-:W-:Y:S01]  /*1d50*/  FMUL.FTZ R223, R221, R198 ;  /* 0x000000c6dddf7220 */ /* 0x000fe20000410000 */
[----:B------:R-:W-:Y:S01]  /*1d60*/  FADD.FTZ R189, R189, R236 ;  /* 0x000000ecbdbd7221 */ /* 0x000fe20000010000 */
[----:B------:R-:W-:Y:S01]  /*1d70*/  FFMA.FTZ R190, R14, R236, R190 ;  /* 0x000000ec0ebe7223 */ /* 0x000fe200000100be */
[----:B------:R-:W-:Y:S02]  /*1d80*/  HADD2.F32 R191, -RZ, R191.H1_H1 ;  /* 0x300000bfffbf7230 */ /* 0x000fe40000004100 */
        /* <DEDUP_REMOVED lines=21> */
.L_x_11415:
[----:B------:R-:W-:Y:S05]  /*1ee0*/  BSYNC.RECONVERGENT B0 ;  /* 0x0000000000007941 */ /* 0x000fea0003800200 */
.L_x_11414:
        /* <DEDUP_REMOVED lines=24> */
[----:B0-----:R-:W-:Y:S01]  /*2070*/  FADD.FTZ R200, R189, -UR25 ;  /* 0x80000019bdc87e21 */ /* 0x001fe20008010000 */
[----:B------:R-:W-:Y:S01]  /*2080*/  FADD.FTZ R201, R190, -UR25 ;  /* 0x80000019bec97e21 */ /* 0x000fe20008010000 */
[----:B------:R-:W-:Y:S01]  /*2090*/  FADD.FTZ R204, R191, -UR25 ;  /* 0x80000019bfcc7e21 */ /* 0x000fe20008010000 */
[----:B------:R-:W-:Y:S01]  /*20a0*/  FMUL.FTZ R19, R19, UR24 ;  /* 0x0000001813137c20 */ /* 0x000fe20008410000 */
[----:B------:R-:W-:Y:S01]  /*20b0*/  FMUL.FTZ R213, R200, UR24 ;  /* 0x00000018c8d57c20 */ /* 0x000fe20008410000 */
[----:B---3--:R-:W-:-:S02]  /*20c0*/  HADD2.F32 R202, -RZ, R192.H0_H0 ;  /* 0x200000c0ffca7230 */ /* 0x008fc40000004100 */
[--C-:B------:R-:W-:Y:S02]  /*20d0*/  HADD2.F32 R215, -RZ, R195.reuse.H0_H0 ;  /* 0x200000c3ffd77230 */ /* 0x100fe40000004100 */
[----:B------:R-:W-:Y:S02]  /*20e0*/  HADD2.F32 R226, -RZ, R195.H1_H1 ;  /* 0x300000c3ffe27230 */ /* 0x000fe40000004100 */
[----:B----4-:R-:W-:Y:S01]  /*20f0*/  FADD.FTZ R195, R196, -UR25 ;  /* 0x80000019c4c37e21 */ /* 0x010fe20008010000 */
[----:B------:R-:W-:Y:S02]  /*2100*/  HADD2.F32 R203, -RZ, R192.H1_H1 ;  /* 0x300000c0ffcb7230 */ /* 0x000fe40000004100 */
[----:B------:R-:W-:Y:S01]  /*2110*/  FMUL.FTZ R200, R201, UR24 ;  /* 0x00000018c9c87c20 */ /* 0x000fe20008410000 */
[--C-:B------:R-:W-:Y:S02]  /*2120*/  HADD2.F32 R192, -RZ, R193.reuse.H0_H0 ;  /* 0x200000c1ffc07230 */ /* 0x100fe40000004100 */
[----:B------:R-:W-:Y:S01]  /*2130*/  FADD.FTZ R64, R64, R202 ;  /* 0x000000ca40407221 */ /* 0x000fe20000010000 */
[----:B------:R-:W-:-:S02]  /*2140*/  HADD2.F32 R190, -RZ, R193.H1_H1 ;  /* 0x300000c1ffbe7230 */ /* 0x000fc40000004100 */
[-C--:B------:R-:W-:Y:S01]  /*2150*/  FFMA.FTZ R96, R19, R202.reuse, R96 ;  /* 0x000000ca13607223 */ /* 0x080fe20000010060 */
[----:B------:R-:W-:Y:S02]  /*2160*/  HADD2.F32 R189, -RZ, R194.H0_H0 ;  /* 0x200000c2ffbd7230 */ /* 0x000fe40000004100 */
[----:B------:R-:W-:Y:S01]  /*2170*/  FMUL.FTZ R232, R220, R202 ;  /* 0x000000cadce87220 */ /* 0x000fe20000410000 */
[----:B------:R-:W-:Y:S01]  /*2180*/  FMUL.FTZ R201, R204, UR24 ;  /* 0x00000018ccc97c20 */ /* 0x000fe20008410000 */
[----:B------:R-:W-:Y:S01]  /*2190*/  FMUL.FTZ R202, R195, UR24 ;  /* 0x00000018c3ca7c20 */ /* 0x000fe20008410000 */
[----:B------:R-:W-:Y:S01]  /*21a0*/  FMUL.FTZ R231, R219, R203 ;  /* 0x000000cbdbe77220 */ /* 0x000fe20000410000 */
        /* <DEDUP_REMOVED lines=14> */
[----:B------:R-:W-:Y:S01]  /*2290*/  FADD.FTZ R194, R197, -UR25 ;  /* 0x80000019c5c27e21 */ /* 0x000fe20008010000 */
[----:B------:R-:W-:Y:S01]  /*22a0*/  FADD.FTZ R189, R189, R219 ;  /* 0x000000dbbdbd7221 */ /* 0x000fe20000010000 */
[----:B------:R-:W-:Y:S01]  /*22b0*/  FFMA.FTZ R190, R201, R219, R190 ;  /* 0x000000dbc9be7223 */ /* 0x000fe200000100be */
[----:B------:R-:W-:Y:S01]  /*22c0*/  FADD.FTZ R193, R198, -UR25 ;  /* 0x80000019c6c17e21 */ /* 0x000fe20008010000 */
[----:B------:R-:W-:Y:S01]  /*22d0*/  FADD.FTZ R65, R65, R203 ;  /* 0x000000cb41417221 */ /* 0x000fe20000010000 */
[----:B------:R-:W-:Y:S01]  /*22e0*/  FFMA.FTZ R97, R213, R203, R97 ;  /* 0x000000cbd5617223 */ /* 0x000fe20000010061 */
[----:B------:R-:W-:Y:S01]  /*22f0*/  FMUL.FTZ R203, R194, UR24 ;  /* 0x00000018c2cb7c20 */ /* 0x000fe20008410000 */
[----:B------:R-:W-:Y:S01]  /*2300*/  FMUL.FTZ R217, R216, R188 ;  /* 0x000000bcd8d97220 */ /* 0x000fe20000410000 */
[----:B------:R-:W-:Y:S01]  /*2310*/  FADD.FTZ R189, R189, R218 ;  /* 0x000000dabdbd7221 */ /* 0x000fe20000010000 */
[----:B------:R-:W-:Y:S01]  /*2320*/  FFMA.FTZ R190, R202, R218, R190 ;  /* 0x000000dacabe7223 */ /* 0x000fe200000100be */
[----:B------:R-:W-:Y:S01]  /*2330*/  FMUL.FTZ R212, R193, UR24 ;  /* 0x00000018c1d47c20 */ /* 0x000fe20008410000 */
[----:B------:R-:W-:Y:S01]  /*2340*/  FADD.FTZ R191, R199, -UR25 ;  /* 0x80000019c7bf7e21 */ /* 0x000fe20008010000 */
[----:B------:R-:W-:Y:S01]  /*2350*/  FMUL.FTZ R216, R252, R215 ;  /* 0x000000d7fcd87220 */ /* 0x000fe20000410000 */
        /* <DEDUP_REMOVED lines=16> */
.L_x_11417:
[----:B------:R-:W-:Y:S05]  /*2460*/  BSYNC.RECONVERGENT B0 ;  /* 0x0000000000007941 */ /* 0x000fea0003800200 */
.L_x_11416:
        /* <DEDUP_REMOVED lines=31> */
.L_x_11419:
[----:B------:R-:W-:Y:S05]  /*2660*/  BSYNC.RECONVERGENT B0 ;  /* 0x0000000000007941 */ /* 0x000fea0003800200 */
.L_x_11418:
        /* <DEDUP_REMOVED lines=50> */
[--C-:B-----5:R-:W-:Y:S02]  /*2990*/  HADD2.F32 R194, -RZ, R191.reuse.H0_H0 ;  /* 0x200000bfffc27230 */ /* 0x120fe40000004100 */
[----:B------:R-:W-:Y:S02]  /*29a0*/  HADD2.F32 R191, -RZ, R191.H1_H1 ;  /* 0x300000bfffbf7230 */ /* 0x000fe40000004100 */
[----:B------:R-:W-:-:S04]  /*29b0*/  FADD.FTZ R193, R228, -R193 ;  /* 0x800000c1e4c17221 */ /* 0x000fc80000010000 */
        /* <DEDUP_REMOVED lines=12> */
[----:B------:R-:W-:Y:S02]  /*2a80*/  F2FP.F16.F32.PACK_AB R191, R194, R191 ;  /* 0x000000bfc2bf723e */ /* 0x000fe400000000ff */
[----:B------:R-:W-:-:S04]  /*2a90*/  FMUL.FTZ R193, R193, UR24 ;  /* 0x00000018c1c17c20 */ /* 0x000fc80008410000 */
[----:B------:R-:W-:Y:S01]  /*2aa0*/  FMUL.FTZ R195, R193, UR16 ;  /* 0x00000010c1c37c20 */ /* 0x000fe20008410000 */
[--C-:B------:R-:W-:Y:S02]  /*2ab0*/  HADD2.F32 R193, -RZ, R190.reuse.H0_H0 ;  /* 0x200000beffc17230 */ /* 0x100fe40000004100 */
        /* <DEDUP_REMOVED lines=9> */
[----:B------:R-:W-:Y:S01]  /*2b50*/  F2FP.F16.F32.PACK_AB R190, R52, R53 ;  /* 0x0000003534be723e */ /* 0x000fe200000000ff */
[----:B------:R-:W-:Y:S01]  /*2b60*/  FFMA.FTZ R52, R210, UR17, R192 ;  /* 0x00000011d2347c23 */ /* 0x000fe200080100c0 */
[--C-:B------:R-:W-:Y:S02]  /*2b70*/  HADD2.F32 R53, -RZ, R189.reuse.H0_H0 ;  /* 0x200000bdff357230 */ /* 0x100fe40000004100 */
[----:B------:R-:W-:Y:S02]  /*2b80*/  HADD2.F32 R189, -RZ, R189.H1_H1 ;  /* 0x300000bdffbd7230 */ /* 0x000fe40000004100 */
        /* <DEDUP_REMOVED lines=28> */
.L_x_11423:
        /* <DEDUP_REMOVED lines=8> */
[----:B------:R-:W-:-:S02]  /*2dd0*/  HADD2.F32 R185, -RZ, R189.H0_H0 ;  /* 0x200000bdffb97230 */ /* 0x000fc40000004100 */
[----:B------:R-:W-:Y:S01]  /*2de0*/  FMUL.FTZ R182, R180, UR16 ;  /* 0x00000010b4b67c20 */ /* 0x000fe20008410000 */
[----:B------:R-:W-:Y:S02]  /*2df0*/  HADD2.F32 R186, -RZ, R189.H1_H1 ;  /* 0x300000bdffba7230 */ /* 0x000fe40000004100 */
[----:B------:R-:W-:Y:S02]  /*2e00*/  HADD2.F32 R187, -RZ, R190.H1_H1 ;  /* 0x300000beffbb7230 */ /* 0x000fe40000004100 */
[----:B------:R-:W-:Y:S01]  /*2e10*/  FFMA.FTZ R56, R182, R183, R56 ;  /* 0x000000b7b6387223 */ /* 0x000fe20000010038 */
[----:B------:R-:W-:Y:S01]  /*2e20*/  FMUL.FTZ R183, R181, UR16 ;  /* 0x00000010b5b77c20 */ /* 0x000fe20008410000 */
[----:B------:R-:W-:-:S03]  /*2e30*/  FMUL.FTZ R182, R152, R182 ;  /* 0x000000b698b67220 */ /* 0x000fc60000410000 */
[----:B------:R-:W-:Y:S01]  /*2e40*/  FFMA.FTZ R57, R183, R184, R57 ;  /* 0x000000b8b7397223 */ /* 0x000fe20000010039 */
[----:B------:R-:W-:-:S05]  /*2e50*/  FMUL.FTZ R183, R153, R183 ;  /* 0x000000b799b77220 */ /* 0x000fca0000410000 */
[----:B------:R-:W-:Y:S01]  /*2e60*/  F2FP.F16.F32.PACK_AB R188, R183, R182 ;  /* 0x000000b6b7bc723e */ /* 0x000fe200000000ff */
        /* <DEDUP_REMOVED lines=8> */
[----:B------:R-:W-:Y:S01]  /*2ef0*/  FMUL.FTZ R185, R183, UR16 ;  /* 0x00000010b7b97c20 */ /* 0x000fe20008410000 */
[----:B------:R-:W-:-:S03]  /*2f00*/  FMUL.FTZ R184, R154, R184 ;  /* 0x000000b89ab87220 */ /* 0x000fc60000410000 */
[----:B------:R-:W-:Y:S01]  /*2f10*/  FFMA.FTZ R59, R185, R186, R59 ;  /* 0x000000bab93b7223 */ /* 0x000fe2000001003b */
[----:B------:R-:W-:Y:S01]  /*2f20*/  FFMA.FTZ R186, R208, UR17, R192 ;  /* 0x00000011d0ba7c23 */ /* 0x000fe200080100c0 */
[----:B------:R-:W-:-:S03]  /*2f30*/  FMUL.FTZ R185, R155, R185 ;  /* 0x000000b99bb97220 */ /* 0x000fc60000410000 */
[----:B------:R-:W-:Y:S02]  /*2f40*/  FADD.FTZ R186, R230, -R186 ;  /* 0x800000bae6ba7221 */ /* 0x000fe40000010000 */
[----:B------:R-:W-:Y:S01]  /*2f50*/  F2FP.F16.F32.PACK_AB R189, R185, R184 ;  /* 0x000000b8b9bd723e */ /* 0x000fe200000000ff */
[----:B------:R-:W-:Y:S02]  /*2f60*/  HADD2.F32 R185, -RZ, R190.H0_H0 ;  /* 0x200000beffb97230 */ /* 0x000fe40000004100 */
        /* <DEDUP_REMOVED lines=27> */
.L_x_11422:
        /* <DEDUP_REMOVED lines=21> */
[----:B------:R-:W-:Y:S02]  /*3270*/  F2FP.F16.F32.PACK_AB R191, R194, R191 ;  /* 0x000000bfc2bf723e */ /* 0x000fe400000000ff */
[----:B------:R-:W-:-:S04]  /*3280*/  FFMA.FTZ R193, R193, UR24, R20 ;  /* 0x00000018c1c17c23 */ /* 0x000fc80008010014 */
[----:B------:R-:W-:Y:S01]  /*3290*/  FMUL.FTZ R195, R193, UR16 ;  /* 0x00000010c1c37c20 */ /* 0x000fe20008410000 */
[--C-:B------:R-:W-:Y:S02]  /*32a0*/  HADD2.F32 R193, -RZ, R190.reuse.H0_H0 ;  /* 0x200000beffc17230 */ /* 0x100fe40000004100 */
[----:B------:R-:W-:-:S03]  /*32b0*/  HADD2.F32 R190, -RZ, R190.H1_H1 ;  /* 0x300000beffbe7230 */ /* 0x000fc60000004100 */
[----:B------:R-:W-:Y:S01]  /*32c0*/  FFMA.FTZ R193, R193, R195, R52 ;  /* 0x000000c3c1c17223 */ /* 0x000fe20000010034 */
[----:B------:R-:W-:-:S04]  /*32d0*/  FFMA.FTZ R52, R207, UR17, R192 ;  /* 0x00000011cf347c23 */ /* 0x000fc800080100c0 */
[----:B------:R-:W-:-:S04]  /*32e0*/  FADD.FTZ R52, R229, -R52 ;  /* 0x80000034e5347221 */ /* 0x000fc80000010000 */
[----:B------:R-:W-:-:S04]  /*32f0*/  FFMA.FTZ R52, R52, UR24, R21 ;  /* 0x0000001834347c23 */ /* 0x000fc80008010015 */
[----:B------:R-:W-:-:S04]  /*3300*/  FMUL.FTZ R52, R52, UR16 ;  /* 0x0000001034347c20 */ /* 0x000fc80008410000 */
[-C--:B------:R-:W-:Y:S01]  /*3310*/  FFMA.FTZ R194, R190, R52.reuse, R53 ;  /* 0x00000034bec27223 */ /* 0x080fe20000010035 */
[----:B------:R-:W-:Y:S01]  /*3320*/  FMUL.FTZ R53, R148, R195 ;  /* 0x000000c394357220 */ /* 0x000fe20000410000 */
[----:B------:R-:W-:-:S05]  /*3330*/  FMUL.FTZ R52, R149, R52 ;  /* 0x0000003495347220 */ /* 0x000fca0000410000 */
[----:B------:R-:W-:Y:S01]  /*3340*/  F2FP.F16.F32.PACK_AB R190, R52, R53 ;  /* 0x0000003534be723e */ /* 0x000fe200000000ff */
[----:B------:R-:W-:Y:S01]  /*3350*/  FFMA.FTZ R52, R210, UR17, R192 ;  /* 0x00000011d2347c23 */ /* 0x000fe200080100c0 */
[--C-:B------:R-:W-:Y:S02]  /*3360*/  HADD2.F32 R53, -RZ, R189.reuse.H0_H0 ;  /* 0x200000bdff357230 */ /* 0x100fe40000004100 */
[----:B------:R-:W-:Y:S02]  /*3370*/  HADD2.F32 R189, -RZ, R189.H1_H1 ;  /* 0x300000bdffbd7230 */ /* 0x000fe40000004100 */
[----:B------:R-:W-:-:S04]  /*3380*/  FADD.FTZ R52, R234, -R52 ;  /* 0x80000034ea347221 */ /* 0x000fc80000010000 */
        /* <DEDUP_REMOVED lines=26> */
[----:B------:R-:W-:Y:S06]  /*3530*/  BRA `(.L_x_11424) ;  /* 0x0000000000f07947 */ /* 0x000fec0003800000 */
.L_x_11425:
        /* <DEDUP_REMOVED lines=10> */
[----:B------:R-:W-:Y:S02]  /*35e0*/  HADD2.F32 R186, -RZ, R189.H1_H1 ;  /* 0x300000bdffba7230 */ /* 0x000fe40000004100 */
[----:B------:R-:W-:Y:S02]  /*35f0*/  HADD2.F32 R187, -RZ, R190.H1_H1 ;  /* 0x300000beffbb7230 */ /* 0x000fe40000004100 */
[-C--:B------:R-:W-:Y:S01]  /*3600*/  FFMA.FTZ R56, R183, R182.reuse, R56 ;  /* 0x000000b6b7387223 */ /* 0x080fe20000010038 */
[----:B------:R-:W-:Y:S01]  /*3610*/  FMUL.FTZ R183, R181, UR16 ;  /* 0x00000010b5b77c20 */ /* 0x000fe20008410000 */
[----:B------:R-:W-:-:S03]  /*3620*/  FMUL.FTZ R182, R152, R182 ;  /* 0x000000b698b67220 */ /* 0x000fc60000410000 */
[-C--:B------:R-:W-:Y:S01]  /*3630*/  FFMA.FTZ R57, R184, R183.reuse, R57 ;  /* 0x000000b7b8397223 */ /* 0x080fe20000010039 */
[----:B------:R-:W-:-:S05]  /*3640*/  FMUL.FTZ R183, R153, R183 ;  /* 0x000000b799b77220 */ /* 0x000fca0000410000 */
[----:B------:R-:W-:Y:S01]  /*3650*/  F2FP.F16.F32.PACK_AB R188, R183, R182 ;  /* 0x000000b6b7bc723e */ /* 0x000fe200000000ff */
        /* <DEDUP_REMOVED lines=8> */
[----:B------:R-:W-:Y:S01]  /*36e0*/  FMUL.FTZ R185, R183, UR16 ;  /* 0x00000010b7b97c20 */ /* 0x000fe20008410000 */
[----:B------:R-:W-:-:S03]  /*36f0*/  FMUL.FTZ R184, R154, R184 ;  /* 0x000000b89ab87220 */ /* 0x000fc60000410000 */
[-C--:B------:R-:W-:Y:S01]  /*3700*/  FFMA.FTZ R59, R186, R185.reuse, R59 ;  /* 0x000000b9ba3b7223 */ /* 0x080fe2000001003b */
[----:B------:R-:W-:Y:S01]  /*3710*/  FFMA.FTZ R186, R208, UR17, R192 ;  /* 0x00000011d0ba7c23 */ /* 0x000fe200080100c0 */
[----:B------:R-:W-:-:S03]  /*3720*/  FMUL.FTZ R185, R155, R185 ;  /* 0x000000b99bb97220 */ /* 0x000fc60000410000 */
[----:B------:R-:W-:Y:S02]  /*3730*/  FADD.FTZ R186, R230, -R186 ;  /* 0x800000bae6ba7221 */ /* 0x000fe40000010000 */
[----:B------:R-:W-:Y:S01]  /*3740*/  F2FP.F16.F32.PACK_AB R189, R185, R184 ;  /* 0x000000b8b9bd723e */ /* 0x000fe200000000ff */
[----:B------:R-:W-:Y:S02]  /*3750*/  HADD2.F32 R185, -RZ, R190.H0_H0 ;  /* 0x200000beffb97230 */ /* 0x000fe40000004100 */
        /* <DEDUP_REMOVED lines=25> */
[----:B------:R-:W-:-:S07]  /*38f0*/  F2FP.F16.F32.PACK_AB R191, R53, R52 ;  /* 0x0000003435bf723e */ /* 0x000fce00000000ff */
.L_x_11424:
        /* <DEDUP_REMOVED lines=12> */
.L_x_11421:
[----:B------:R-:W-:Y:S05]  /*39c0*/  BSYNC.RECONVERGENT B0 ;  /* 0x0000000000007941 */ /* 0x000fea0003800200 */
.L_x_11420:
        /* <DEDUP_REMOVED lines=71> */
[----:B------:R-:W-:Y:S01]  /*3e40*/  F2FP.F16.F32.PACK_AB R191, R45, R44 ;  /* 0x0000002c2dbf723e */ /* 0x000fe200000000ff */
[----:B------:R-:W-:Y:S06]  /*3e50*/  BRA `(.L_x_11430) ;  /* 0x0000000800e87947 */ /* 0x000fec0003800000 */
.L_x_11429:
        /* <DEDUP_REMOVED lines=61> */
.L_x_11428:
[----:B------:R-:W0:Y:S02]  /*4230*/  LDC.64 R194, c[0x0][0x478] ;  /* 0x00011e00ffc27b82 */ /* 0x000e240000000a00 */
[----:B0-----:R-:W-:-:S04]  /*4240*/  ISETP.NE.U32.AND P0, PT, R194, RZ, PT ;  /* 0x000000ffc200720c */ /* 0x001fc80003f05070 */
[----:B------:R-:W-:-:S13]  /*4250*/  ISETP.NE.AND.EX P0, PT, R195, RZ, PT, P0 ;  /* 0x000000ffc300720c */ /* 0x000fda0003f05300 */
        /* <DEDUP_REMOVED lines=60> */
[----:B------:R-:W-:Y:S01]  /*4620*/  F2FP.F16.F32.PACK_AB R191, R45, R44 ;  /* 0x0000002c2dbf723e */ /* 0x000fe200000000ff */
[----:B------:R-:W-:Y:S06]  /*4630*/  BRA `(.L_x_11430) ;  /* 0x0000000000f07947 */ /* 0x000fec0003800000 */
.L_x_11431:
        /* <DEDUP_REMOVED lines=59> */
[----:B------:R-:W-:-:S07]  /*49f0*/  F2FP.F16.F32.PACK_AB R188, R45, R44 ;  /* 0x0000002c2dbc723e */ /* 0x000fce00000000ff */
.L_x_11430:
        /* <DEDUP_REMOVED lines=10> */
.L_x_11427:
[----:B------:R-:W-:Y:S05]  /*4aa0*/  BSYNC.RECONVERGENT B0 ;  /* 0x0000000000007941 */ /* 0x000fea0003800200 */
.L_x_11426:
        /* <DEDUP_REMOVED lines=73> */
.L_x_11435:
        /* <DEDUP_REMOVED lines=61> */
.L_x_11434:
        /* <DEDUP_REMOVED lines=65> */
.L_x_11437:
        /* <DEDUP_REMOVED lines=60> */
.L_x_11436:
        /* <DEDUP_REMOVED lines=10> */
.L_x_11433:
[----:B------:R-:W-:Y:S05]  /*5b80*/  BSYNC.RECONVERGENT B0 ;  /* 0x0000000000007941 */ /* 0x000fea0003800200 */
.L_x_11432:
        /* <DEDUP_REMOVED lines=58> */
[----:B------:R-:W-:Y:S01]  /*5f30*/  F2FP.F16.F32.PACK_AB R190, R28, R29 ;  /* 0x0000001d1cbe723e */ /* 0x000fe200000000ff */
[--C-:B------:R-:W-:Y:S02]  /*5f40*/  HADD2.F32 R29, -RZ, R191.reuse.H1_H1 ;  /* 0x300000bfff1d7230 */ /* 0x100fe40000004100 */
[----:B------:R-:W-:Y:S01]  /*5f50*/  FFMA.FTZ R187, R186, UR24, R179 ;  /* 0x00000018babb7c23 */ /* 0x000fe200080100b3 */
[----:B------:R-:W-:-:S03]  /*5f60*/  HADD2.F32 R191, -RZ, R191.H0_H0 ;  /* 0x200000bfffbf7230 */ /* 0x000fc60000004100 */
        /* <DEDUP_REMOVED lines=11> */
.L_x_11441:
[----:B------:R-:W-:Y:S01]  /*6020*/  FFMA.FTZ R193, R204, UR17, R192 ;  /* 0x00000011ccc17c23 */ /* 0x000fe200080100c0 */
[--C-:B-----5:R-:W-:Y:S02]  /*6030*/  HADD2.F32 R194, -RZ, R191.reuse.H1_H1 ;  /* 0x300000bfffc27230 */ /* 0x120fe40000004100 */
[----:B------:R-:W-:Y:S02]  /*6040*/  HADD2.F32 R191, -RZ, R191.H0_H0 ;  /* 0x200000bfffbf7230 */ /* 0x000fe40000004100 */
        /* <DEDUP_REMOVED lines=58> */
.L_x_11440:
        /* <DEDUP_REMOVED lines=52> */
[----:B------:R-:W-:Y:S01]  /*6730*/  FMUL.FTZ R187, R186, UR24 ;  /* 0x00000018babb7c20 */ /* 0x000fe20008410000 */
[----:B------:R-:W-:-:S03]  /*6740*/  HADD2.F32 R191, -RZ, R191.H0_H0 ;  /* 0x200000bfffbf7230 */ /* 0x000fc60000004100 */
        /* <DEDUP_REMOVED lines=11> */
.L_x_11443:
[----:B------:R-:W-:Y:S01]  /*6800*/  FFMA.FTZ R193, R204, UR17, R192 ;  /* 0x00000011ccc17c23 */ /* 0x000fe200080100c0 */
[--C-:B-----5:R-:W-:Y:S02]  /*6810*/  HADD2.F32 R194, -RZ, R191.reuse.H1_H1 ;  /* 0x300000bfffc27230 */ /* 0x120fe40000004100 */
[----:B------:R-:W-:Y:S02]  /*6820*/  HADD2.F32 R191, -RZ, R191.H0_H0 ;  /* 0x200000bfffbf7230 */ /* 0x000fe40000004100 */
        /* <DEDUP_REMOVED lines=57> */
.L_x_11442:
        /* <DEDUP_REMOVED lines=9> */
.L_x_11439:
[----:B------:R-:W-:Y:S05]  /*6c50*/  BSYNC.RECONVERGENT B0 ;  /* 0x0000000000007941 */ /* 0x000fea0003800200 */
.L_x_11438:
[----:B------:R-:W-:Y:S02]  /*6c60*/  UIADD3 UR7, UPT, UPT, UR7, UR22, URZ ;  /* 0x0000001607077290 */ /* 0x000fe4000fffe0ff */
[----:B------:R-:W-:Y:S02]  /*6c70*/  UPLOP3.LUT UP2, UPT, UPT, UPT, UP2, 0x40, 0x4 ;  /* 0x000000000004789c */ /* 0x000fe40003f4e820 */
[----:B------:R-:W-:-:S09]  /*6c80*/  UISETP.GE.AND UP1, UPT, UR7, UR23, UPT ;  /* 0x000000170700728c */ /* 0x000fd2000bf26270 */
[----:B------:R-:W-:Y:S05]  /*6c90*/  BRA.U !UP1, `(.L_x_11444) ;  /* 0xffffff9d09dc7547 */ /* 0x000fea000b83ffff */
.L_x_11409:
        /* <DEDUP_REMOVED lines=19> */
.L_x_11446:
[----:B------:R-:W-:Y:S05]  /*6dd0*/  BSYNC.RECONVERGENT B0 ;  /* 0x0000000000007941 */ /* 0x000fea0003800200 */
.L_x_11445:
        /* <DEDUP_REMOVED lines=15> */
.L_x_11448:
[----:B------:R-:W-:Y:S05]  /*6ed0*/  BSYNC.RECONVERGENT B0 ;  /* 0x0000000000007941 */ /* 0x000fea0003800200 */
.L_x_11447:
        /* <DEDUP_REMOVED lines=15> */
.L_x_11450:
[----:B------:R-:W-:Y:S05]  /*6fd0*/  BSYNC.RECONVERGENT B0 ;  /* 0x0000000000007941 */ /* 0x000fea0003800200 */
.L_x_11449:
        /* <DEDUP_REMOVED lines=14> */
.L_x_11451:
        /* <DEDUP_REMOVED lines=12> */
.L_x_15722:


//--------------------- .text._ZN10layer_norm13ln_bwd_kernelINS_13Kernel_traitsIf6__halffS2_fjLj8192ELj1ELj1ELj8ELj16ENS_18Kernel_traits_baseILj8192EfS2_fS2_fjLj256EEEEELb0ELb1ELb0ELb1EEEvNS_9BwdParamsE --------------------------
	.section	.text._ZN10layer_norm13ln_bwd_kernelINS_13Kernel_traitsIf6__halffS2_fjLj8192ELj1ELj1ELj8ELj16ENS_18Kernel_traits_baseILj8192EfS2_fS2_fjLj256EEEEELb0ELb1ELb0ELb1EEEvNS_9BwdParamsE,"ax",@progbits
	.align	128
        .global         _ZN10layer_norm13ln_bwd_kernelINS_13Kernel_traitsIf6__halffS2_fjLj8192ELj1ELj1ELj8ELj16ENS_18Kernel_traits_baseILj8192EfS2_fS2_fjLj256EEEEELb0ELb1ELb0ELb1EEEvNS_9BwdParamsE
        .type           _ZN10layer_norm13ln_bwd_kernelINS_13Kernel_traitsIf6__halffS2_fjLj8192ELj1ELj1ELj8ELj16ENS_18Kernel_traits_baseILj8192EfS2_fS2_fjLj256EEEEELb0ELb1ELb0ELb1EEEvNS_9BwdParamsE,@function
        .size           _ZN10layer_norm13ln_bwd_kernelINS_13Kernel_traitsIf6__halffS2_fjLj8192ELj1ELj1ELj8ELj16ENS_18Kernel_traits_baseILj8192EfS2_fS2_fjLj256EEEEELb0ELb1ELb0ELb1EEEvNS_9BwdParamsE,(.L_x_15723 - _ZN10layer_norm13ln_bwd_kernelINS_13Kernel_traitsIf6__halffS2_fjLj8192ELj1ELj1ELj8ELj16ENS_18Kernel_traits_baseILj8192EfS2_fS2_fjLj256EEEEELb0ELb1ELb0ELb1EEEvNS_9BwdParamsE)
        .other          _ZN10layer_norm13ln_bwd_kernelINS_13Kernel_traitsIf6__halffS2_fjLj8192ELj1ELj1ELj8ELj16ENS_18Kernel_traits_baseILj8192EfS2_fS2_fjLj256EEEEELb0ELb1ELb0ELb1EEEvNS_9BwdParamsE,@"STO_CUDA_ENTRY STV_DEFAULT"
_ZN10layer_norm13ln_bwd_kernelINS_13Kernel_traitsIf6__halffS2_fjLj8192ELj1ELj1ELj8ELj16ENS_18Kernel_traits_baseILj8192EfS2_fS2_fjLj256EEEEELb0ELb1ELb0ELb1EEEvNS_9BwdParamsE:
.text._ZN10layer_norm13ln_bwd_kernelINS_13Kernel_traitsIf6__halffS2_fjLj8192ELj1ELj1ELj8ELj16ENS_18Kernel_traits_baseILj8192EfS2_fS2_fjLj256EEEEELb0ELb1ELb0ELb1EEEvNS_9BwdParamsE:
        /* <DEDUP_REMOVED lines=75> */
[----:B------:R-:W-:Y:S01]  /*04b0*/  CS2R R232, SRZ ;  /* 0x0000000000e87805 */ /* 0x000fe2000001ff00 */
[----:B--2---:R-:W-:Y:S01]  /*04c0*/  IMAD.WIDE.U32 R2, R0, 0x20, R2 ;  /* 0x0000002000027825 */ /* 0x004fe200078e0002 */
[----:B------:R1:W-:Y:S01]  /*04d0*/  STL [R1+0x10], RZ ;  /* 0x000010ff01007387 */ /* 0x0003e20000100800 */
[----:B------:R-:W-:Y:S02]  /*04e0*/  CS2R R230, SRZ ;  /* 0x0000000000e67805 */ /* 0x000fe4000001ff00 */
[----:B------:R-:W-:Y:S02]  /*04f0*/  CS2R R212, SRZ ;  /* 0x0000000000d47805 */ /* 0x000fe4000001ff00 */
[----:B------:R-:W-:Y:S01]  /*0500*/  CS2R R210, SRZ ;  /* 0x0000000000d27805 */ /* 0x000fe2000001ff00 */
[----:B------:R1:W-:Y:S01]  /*0510*/  STL [R1+0x24], RZ ;  /* 0x000024ff01007387 */ /* 0x0003e20000100800 */
[----:B------:R-:W-:-:S02]  /*0520*/  CS2R R208, SRZ ;  /* 0x0000000000d07805 */ /* 0x000fc4000001ff00 */
[----:B------:R-:W-:Y:S01]  /*0530*/  CS2R R206, SRZ ;  /* 0x0000000000ce7805 */ /* 0x000fe2000001ff00 */
[----:B----4-:R-:W-:Y:S01]  /*0540*/  IMAD.WIDE.U32 R4, R0, 0x20, R4 ;  /* 0x0000002000047825 */ /* 0x010fe200078e0004 */
[----:B------:R1:W-:Y:S01]  /*0550*/  STL [R1+0x20], RZ ;  /* 0x000020ff01007387 */ /* 0x0003e20000100800 */
[----:B------:R-:W-:Y:S02]  /*0560*/  CS2R R204, SRZ ;  /* 0x0000000000cc7805 */ /* 0x000fe4000001ff00 */
[----:B------:R-:W-:Y:S02]  /*0570*/  CS2R R202, SRZ ;  /* 0x0000000000ca7805 */ /* 0x000fe4000001ff00 */
[----:B------:R-:W-:Y:S01]  /*0580*/  CS2R R200, SRZ ;  /* 0x0000000000c87805 */ /* 0x000fe2000001ff00 */
[----:B------:R1:W-:Y:S01]  /*0590*/  STL [R1+0x1c], RZ ;  /* 0x00001cff01007387 */ /* 0x0003e20000100800 */
[----:B------:R-:W-:Y:S02]  /*05a0*/  CS2R R198, SRZ ;  /* 0x0000000000c67805 */ /* 0x000fe4000001ff00 */
[----:B------:R-:W-:-:S02]  /*05b0*/  MOV R24, RZ ;  /* 0x000000ff00187202 */ /* 0x000fc40000000f00 */
[----:B------:R-:W-:Y:S01]  /*05c0*/  CS2R R22, SRZ ;  /* 0x0000000000167805 */ /* 0x000fe2000001ff00 */
[----:B------:R1:W-:Y:S01]  /*05d0*/  STL [R1+0x30], RZ ;  /* 0x000030ff01007387 */ /* 0x0003e20000100800 */
[----:B------:R-:W-:Y:S02]  /*05e0*/  CS2R R20, SRZ ;  /* 0x0000000000147805 */ /* 0x000fe4000001ff00 */
[----:B------:R-:W-:Y:S02]  /*05f0*/  CS2R R18, SRZ ;  /* 0x0000000000127805 */ /* 0x000fe4000001ff00 */
[----:B------:R-:W-:Y:S01]  /*0600*/  CS2R R16, SRZ ;  /* 0x0000000000107805 */ /* 0x000fe2000001ff00 */
[----:B------:R1:W-:Y:S01]  /*0610*/  STL [R1+0x2c], RZ ;  /* 0x00002cff01007387 */ /* 0x0003e20000100800 */
[----:B------:R-:W-:Y:S01]  /*0620*/  CS2R R14, SRZ ;  /* 0x00000000000e7805 */ /* 0x000fe2000001ff00 */
[----:B------:R-:W-:Y:S02]  /*0630*/  UPLOP3.LUT UP2, UPT, UPT, UPT, UPT, 0x40, 0x4 ;  /* 0x000000000004789c */ /* 0x000fe40003f4e870 */
[----:B------:R1:W-:Y:S01]  /*0640*/  STL [R1+0x28], RZ ;  /* 0x000028ff01007387 */ /* 0x0003e20000100800 */
[----:B------:R-:W2:Y:S03]  /*0650*/  LDCU UR20, c[0x0][0x388] ;  /* 0x00007100ff1477ac */ /* 0x000ea60008000800 */
        /* <DEDUP_REMOVED lines=30> */
[----:B---3--:R-:W-:-:S03]  /*0840*/  UISETP.NE.U32.AND UP0, UPT, UR4, URZ, UPT ;  /* 0x000000ff0400728c */ /* 0x008fc6000bf05070 */
[----:B0-----:R-:W5:Y:S01]  /*0850*/  LDG.E.128 R88, desc[UR10][R2.64] ;  /* 0x0000000a02587981 */ /* 0x001f62000c1e1d00 */
[----:B------:R-:W-:-:S03]  /*0860*/  CS2R R12, SRZ ;  /* 0x00000000000c7805 */ /* 0x000fc6000001ff00 */
[----:B------:R-:W5:Y:S01]  /*0870*/  LDG.E.128 R84, desc[UR10][R2.64+0x10] ;  /* 0x0000100a02547981 */ /* 0x000f62000c1e1d00 */
[----:B------:R-:W-:-:S03]  /*0880*/  CS2R R10, SRZ ;  /* 0x00000000000a7805 */ /* 0x000fc6000001ff00 */
[----:B------:R-:W5:Y:S01]  /*0890*/  LDG.E.128 R80, desc[UR10][R2.64+0x2000] ;  /* 0x0020000a02507981 */ /* 0x000f62000c1e1d00 */
[----:B------:R-:W-:-:S03]  /*08a0*/  CS2R R8, SRZ ;  /* 0x0000000000087805 */ /* 0x000fc6000001ff00 */
[----:B------:R-:W5:Y:S01]  /*08b0*/  LDG.E.128 R76, desc[UR10][R2.64+0x2010] ;  /* 0x0020100a024c7981 */ /* 0x000f62000c1e1d00 */
[----:B------:R-:W-:-:S03]  /*08c0*/  CS2R R6, SRZ ;  /* 0x0000000000067805 */ /* 0x000fc6000001ff00 */
[----:B------:R-:W5:Y:S04]  /*08d0*/  LDG.E.128 R72, desc[UR10][R2.64+0x4000] ;  /* 0x0040000a02487981 */ /* 0x000f68000c1e1d00 */
[----:B------:R-:W5:Y:S04]  /*08e0*/  LDG.E.128 R68, desc[UR10][R2.64+0x4010] ;  /* 0x0040100a02447981 */ /* 0x000f68000c1e1d00 */
[----:B------:R-:W5:Y:S04]  /*08f0*/  LDG.E.128 R64, desc[UR10][R2.64+0x6000] ;  /* 0x0060000a02407981 */ /* 0x000f68000c1e1d00 */
[----:B------:R0:W5:Y:S04]  /*0900*/  LDG.E.128 R60, desc[UR10][R2.64+0x6010] ;  /* 0x0060100a023c7981 */ /* 0x000168000c1e1d00 */
[----:B------:R-:W5:Y:S04]  /*0910*/  LDG.E.128 R56, desc[UR10][R4.64+0x6010] ;  /* 0x0060100a04387981 */ /* 0x000f68000c1e1d00 */
[----:B------:R-:W5:Y:S01]  /*0920*/  LDG.E.128 R52, desc[UR10][R4.64+0x6000] ;  /* 0x0060000a04347981 */ /* 0x000f62000c1e1d00 */
[----:B0-----:R-:W-:-:S03]  /*0930*/  HFMA2 R3, -RZ, RZ, 0, 0 ;  /* 0x00000000ff037431 */ /* 0x001fc600000001ff */
        /* <DEDUP_REMOVED lines=8> */
.L_x_11473:
[----:B0-----:R-:W0:Y:S01]  /*09c0*/  S2R R2, SR_TID.X ;  /* 0x0000000000027919 */ /* 0x001e220000002100 */
[----:B------:R-:W1:Y:S01]  /*09d0*/  @UP0 LDCU.64 UR4, c[0x0][0x3e0] ;  /* 0x00007c00ff0407ac */ /* 0x000e620008000a00 */
[----:B------:R-:W2:Y:S01]  /*09e0*/  LDC.64 R172, c[0x0][0x428] ;  /* 0x00010a00ffac7b82 */ /* 0x000ea20000000a00 */
[----:B------:R-:W-:Y:S01]  /*09f0*/  PLOP3.LUT P1, PT, PT, PT, UP0, 0x80, 0x8 ;  /* 0x000000000008781c */ /* 0x000fe20003f2f008 */
[----:B------:R-:W-:Y:S02]  /*0a00*/  UIMAD UR7, UR6, UR20, URZ ;  /* 0x00000014060772a4 */ /* 0x000fe4000f8e02ff */
[----:B------:R-:W-:Y:S02]  /*0a10*/  UIMAD.WIDE UR16, UR6, 0x4, UR12 ;  /* 0x00000004061078a5 */ /* 0x000fe4000f8e020c */
[----:B------:R-:W-:Y:S02]  /*0a20*/  USHF.R.S32.HI UR8, URZ, 0x1f, UR7 ;  /* 0x0000001fff087899 */ /* 0x000fe40008011407 */
[----:B------:R-:W3:Y:S02]  /*0a30*/  LDC.64 R176, c[0x0][0x3a8] ;  /* 0x0000ea00ffb07b82 */ /* 0x000ee40000000a00 */
[----:B------:R-:W-:Y:S01]  /*0a40*/  ULEA.HI UR8, UR8, UR7, URZ, 0x3 ;  /* 0x0000000708087291 */ /* 0x000fe2000f8f18ff */
[----:B------:R-:W-:-:S02]  /*0a50*/  MOV R27, UR17 ;  /* 0x00000011001b7c02 */ /* 0x000fc40008000f00 */
[----:B------:R-:W-:Y:S01]  /*0a60*/  MOV R26, UR16 ;  /* 0x00000010001a7c02 */ /* 0x000fe20008000f00 */
[----:B-1----:R-:W-:Y:S02]  /*0a70*/  @UP0 UIMAD.WIDE UR4, UR6, 0x2, UR4 ;  /* 0x00000002060408a5 */ /* 0x002fe4000f8e0204 */
[----:B------:R-:W-:Y:S02]  /*0a80*/  MOV R0, UR8 ;  /* 0x0000000800007c02 */ /* 0x000fe40008000f00 */
[----:B------:R0:W4:Y:S01]  /*0a90*/  LDG.E R27, desc[UR10][R26.64] ;  /* 0x0000000a1a1b7981 */ /* 0x000122000c1e1900 */
[----:B------:R-:W-:Y:S01]  /*0aa0*/  UIMAD.WIDE UR16, UR6, 0x4, UR14 ;  /* 0x00000004061078a5 */ /* 0x000fe2000f8e020e */
[----:B------:R-:W-:Y:S02]  /*0ab0*/  MOV R132, UR4 ;  /* 0x0000000400847c02 */ /* 0x000fe40008000f00 */
[----:B------:R-:W-:Y:S02]  /*0ac0*/  MOV R133, UR5 ;  /* 0x0000000500857c02 */ /* 0x000fe40008000f00 */
[----:B0-----:R-:W-:-:S03]  /*0ad0*/  LEA.HI.SX32 R26, R0, R2, 0x1d ;  /* 0x00000002001a7211 */ /* 0x001fc600078feaff */
[----:B------:R0:W4:Y:S01]  /*0ae0*/  @P1 LDG.E.U16 R182, desc[UR10][R132.64] ;  /* 0x0000000a84b61981 */ /* 0x000122000c1e1500 */
[C---:B------:R-:W-:Y:S01]  /*0af0*/  IADD3 R2, PT, PT, R26.reuse, 0x200, RZ ;  /* 0x000002001a027810 */ /* 0x040fe20007ffe0ff */
[----:B--2---:R-:W-:-:S04]  /*0b00*/  IMAD.WIDE.U32 R136, R26, 0x10, R172 ;  /* 0x000000101a887825 */ /* 0x004fc800078e00ac */
[----:B---3--:R-:W-:Y:S01]  /*0b10*/  IMAD.WIDE.U32 R140, R26, 0x20, R176 ;  /* 0x000000201a8c7825 */ /* 0x008fe200078e00b0 */
[----:B0-----:R-:W-:Y:S01]  /*0b20*/  MOV R132, UR16 ;  /* 0x0000001000847c02 */ /* 0x001fe20008000f00 */
[----:B------:R-:W2:Y:S01]  /*0b30*/  LDG.E.128 R136, desc[UR10][R136.64] ;  /* 0x0000000a88887981 */ /* 0x000ea2000c1e1d00 */
[----:B------:R-:W-:Y:S01]  /*0b40*/  MOV R133, UR17 ;  /* 0x0000001100857c02 */ /* 0x000fe20008000f00 */
[----:B------:R-:W-:-:S04]  /*0b50*/  IMAD.WIDE.U32 R160, R2, 0x10, R172 ;  /* 0x0000001002a07825 */ /* 0x000fc800078e00ac */
[----:B------:R-:W3:Y:S04]  /*0b60*/  LDG.E R183, desc[UR10][R132.64] ;  /* 0x0000000a84b77981 */ /* 0x000ee8000c1e1900 */
[----:B------:R-:W3:Y:S04]  /*0b70*/  LDG.E.128 R160, desc[UR10][R160.64] ;  /* 0x0000000aa0a07981 */ /* 0x000ee8000c1e1d00 */
[----:B------:R-:W3:Y:S01]  /*0b80*/  LDG.E.128 R132, desc[UR10][R140.64] ;  /* 0x0000000a8c847981 */ /* 0x000ee2000c1e1d00 */
[----:B------:R-:W-:Y:S01]  /*0b90*/  IMAD.WIDE.U32 R164, R2, 0x20, R176 ;  /* 0x0000002002a47825 */ /* 0x000fe200078e00b0 */
[----:B------:R-:W-:-:S04]  /*0ba0*/  IADD3 R25, PT, PT, R26, 0x100, RZ ;  /* 0x000001001a197810 */ /* 0x000fc80007ffe0ff */
[----:B------:R-:W3:Y:S04]  /*0bb0*/  LDG.E.128 R156, desc[UR10][R164.64] ;  /* 0x0000000aa49c7981 */ /* 0x000ee8000c1e1d00 */
[----:B------:R-:W3:Y:S01]  /*0bc0*/  LDG.E.128 R140, desc[UR10][R140.64+0x10] ;  /* 0x0000100a8c8c7981 */ /* 0x000ee2000c1e1d00 */
[----:B------:R-:W-:-:S03]  /*0bd0*/  IMAD.WIDE.U32 R152, R25, 0x20, R176 ;  /* 0x0000002019987825 */ /* 0x000fc600078e00b0 */
[----:B------:R-:W3:Y:S01]  /*0be0*/  LDG.E.128 R164, desc[UR10][R164.64+0x10] ;  /* 0x0000100aa4a47981 */ /* 0x000ee2000c1e1d00 */
[----:B------:R-:W-:Y:S01]  /*0bf0*/  IMAD.WIDE.U32 R148, R25, 0x10, R172 ;  /* 0x0000001019947825 */ /* 0x000fe200078e00ac */
[----:B------:R-:W-:Y:S02]  /*0c00*/  ISETP.NE.AND P2, PT, RZ, UR9, PT ;  /* 0x00000009ff007c0c */ /* 0x000fe4000bf45270 */
[----:B------:R-:W3:Y:S01]  /*0c10*/  LDG.E.128 R144, desc[UR10][R152.64] ;  /* 0x0000000a98907981 */ /* 0x000ee2000c1e1d00 */
[----:B------:R-:W-:-:S03]  /*0c20*/  IADD3 R0, PT, PT, R26, 0x300, RZ ;  /* 0x000003001a007810 */ /* 0x000fc60007ffe0ff */
[----:B------:R-:W3:Y:S02]  /*0c30*/  LDG.E.128 R148, desc[UR10][R148.64] ;  /* 0x0000000a94947981 */ /* 0x000ee4000c1e1d00 */
[----:B------:R-:W-:Y:S02]  /*0c40*/  IMAD.WIDE.U32 R176, R0, 0x20, R176 ;  /* 0x0000002000b07825 */ /* 0x000fe400078e00b0 */
[----:B------:R-:W3:Y:S04]  /*0c50*/  LDG.E.128 R152, desc[UR10][R152.64+0x10] ;  /* 0x0000100a98987981 */ /* 0x000ee8000c1e1d00 */
[----:B------:R-:W3:Y:S01]  /*0c60*/  LDG.E.128 R168, desc[UR10][R176.64] ;  /* 0x0000000ab0a87981 */ /* 0x000ee2000c1e1d00 */
[----:B----4-:R-:W-:Y:S01]  /*0c70*/  FSEL R27, R27, RZ, !P2 ;  /* 0x000000ff1b1b7208 */ /* 0x010fe20005000000 */
[----:B--2---:R-:W-:-:S03]  /*0c80*/  HADD2.F32 R218, -RZ, R136.H0_H0 ;  /* 0x20000088ffda7230 */ /* 0x004fc60000004100 */
[----:B------:R-:W-:Y:S01]  /*0c90*/  R2UR UR5, R27 ;  /* 0x000000001b0572ca */ /* 0x000fe200000e0000 */
[----:B------:R-:W-:Y:S01]  /*0ca0*/  HADD2.F32 R219, -RZ, R136.H1_H1 ;  /* 0x30000088ffdb7230 */ /* 0x000fe20000004100 */
[----:B------:R-:W-:Y:S02]  /*0cb0*/  ISETP.NE.U32.AND P0, PT, RZ, UR18, PT ;  /* 0x00000012ff007c0c */ /* 0x000fe4000bf05070 */
[----:B---3--:R-:W-:Y:S01]  /*0cc0*/  R2UR UR8, R183 ;  /* 0x00000000b70872ca */ /* 0x008fe200000e0000 */
[----:B------:R-:W-:Y:S01]  /*0cd0*/  @P1 HADD2.F32 R182, -RZ, R182.H0_H0 ;  /* 0x200000b6ffb61230 */ /* 0x000fe20000004100 */
[----:B------:R-:W2:Y:S01]  /*0ce0*/  LDG.E.128 R176, desc[UR10][R176.64+0x10] ;  /* 0x0000100ab0b07981 */ /* 0x000ea2000c1e1d00 */
[----:B------:R-:W-:-:S06]  /*0cf0*/  HADD2.F32 R136, -RZ, R162.H0_H0 ;  /* 0x200000a2ff887230 */ /* 0x000fcc0000004100 */
[----:B------:R-:W-:Y:S01]  /*0d00*/  FADD.FTZ R214, R132, -UR5 ;  /* 0x8000000584d67e21 */ /* 0x000fe20008010000 */
[----:B------:R-:W-:Y:S02]  /*0d10*/  HADD2.F32 R132, -RZ, R162.H1_H1 ;  /* 0x300000a2ff847230 */ /* 0x000fe40000004100 */
[----:B------:R-:W3:Y:S01]  /*0d20*/  LDL.LU R162, [R1+0x58] ;  /* 0x0000580001a27983 */ /* 0x000ee20000300800 */
[----:B------:R-:W-:Y:S01]  /*0d30*/  ISETP.NE.AND.EX P0, PT, RZ, UR19, PT, P0 ;  /* 0x00000013ff007c0c */ /* 0x000fe2000bf05300 */
[----:B------:R-:W-:Y:S01]  /*0d40*/  FADD.FTZ R133, R133, -UR5 ;  /* 0x8000000585857e21 */ /* 0x000fe20008010000 */
[----:B------:R-:W-:-:S11]  /*0d50*/  FMUL.FTZ R214, R214, UR8 ;  /* 0x00000008d6d67c20 */ /* 0x000fd60008410000 */
[----:B------:R-:W0:Y:S01]  /*0d60*/  @P0 LDC.64 R180, c[0x0][0x438] ;  /* 0x00010e00ffb40b82 */ /* 0x000e220000000a00 */
[----:B------:R-:W-:Y:S01]  /*0d70*/  @P1 R2UR UR4, R182 ;  /* 0x00000000b60412ca */ /* 0x000fe200000e0000 */
[----:B------:R-:W-:Y:S01]  /*0d80*/  FADD.FTZ R134, R134, -UR5 ;  /* 0x8000000586867e21 */ /* 0x000fe20008010000 */
[----:B------:R-:W-:Y:S01]  /*0d90*/  FMUL.FTZ R215, R133, UR8 ;  /* 0x0000000885d77c20 */ /* 0x000fe20008410000 */
[----:B------:R-:W-:Y:S01]  /*0da0*/  FADD.FTZ R208, R218, R208 ;  /* 0x000000d0dad07221 */ /* 0x000fe20000010000 */
[----:B------:R-:W-:-:S03]  /*0db0*/  FFMA.FTZ R3, R214, R218, R3 ;  /* 0x000000dad6037223 */ /* 0x000fc60000010003 */
[----:B------:R-:W1:Y:S01]  /*0dc0*/  @P0 LDC.64 R186, c[0x0][0x438] ;  /* 0x00010e00ffba0b82 */ /* 0x000e620000000a00 */
[----:B-----5:R-:W-:Y:S01]  /*0dd0*/  FMUL.FTZ R218, R88, R218 ;  /* 0x000000da58da7220 */ /* 0x020fe20000410000 */
[----:B------:R-:W-:-:S06]  /*0de0*/  HADD2.F32 R220, -RZ, R137.H0_H0 ;  /* 0x20000089ffdc7230 */ /* 0x000fcc0000004100 */
[----:B------:R-:W4:Y:S01]  /*0df0*/  @P0 LDC.64 R182, c[0x0][0x438] ;  /* 0x00010e00ffb60b82 */ /* 0x000f220000000a00 */
[----:B------:R-:W-:Y:S01]  /*0e00*/  FADD.FTZ R135, R135, -UR5 ;  /* 0x8000000587877e21 */ /* 0x000fe20008010000 */
[----:B------:R-:W-:Y:S01]  /*0e10*/  FMUL.FTZ R216, R134, UR8 ;  /* 0x0000000886d87c20 */ /* 0x000fe20008410000 */
[----:B------:R-:W-:Y:S01]  /*0e20*/  FADD.FTZ R209, R219, R209 ;  /* 0x000000d1dbd17221 */ /* 0x000fe20000010000 */
[-C--:B------:R-:W-:Y:S01]  /*0e30*/  FFMA.FTZ R4, R215, R219.reuse, R4 ;  /* 0x000000dbd7047223 */ /* 0x080fe20000010004 */
[----:B------:R-:W-:Y:S01]  /*0e40*/  FMUL.FTZ R219, R89, R219 ;  /* 0x000000db59db7220 */ /* 0x000fe20000410000 */
[----:B------:R-:W-:Y:S01]  /*0e50*/  FADD.FTZ R133, RZ, R218 ;  /* 0x000000daff857221 */ /* 0x000fe20000010000 */
[----:B------:R-:W-:Y:S01]  /*0e60*/  HADD2.F32 R222, -RZ, R137.H1_H1 ;  /* 0x30000089ffde7230 */ /* 0x000fe20000004100 */
[----:B------:R-:W4:Y:S01]  /*0e70*/  @P0 LDC.64 R184, c[0x0][0x438] ;  /* 0x00010e00ffb80b82 */ /* 0x000f220000000a00 */
[----:B------:R-:W-:Y:S01]  /*0e80*/  FADD.FTZ R221, R140, -UR5 ;  /* 0x800000058cdd7e21 */ /* 0x000fe20008010000 */
[----:B------:R-:W-:Y:S01]  /*0e90*/  FMUL.FTZ R217, R135, UR8 ;  /* 0x0000000887d97c20 */ /* 0x000fe20008410000 */
[----:B------:R-:W-:Y:S01]  /*0ea0*/  FADD.FTZ R210, R220, R210 ;  /* 0x000000d2dcd27221 */ /* 0x000fe20000010000 */
[----:B------:R-:W-:Y:S01]  /*0eb0*/  FFMA.FTZ R5, R216, R220, R5 ;  /* 0x000000dcd8057223 */ /* 0x000fe20000010005 */
[----:B0-----:R-:W-:-:S04]  /*0ec0*/  @P0 IMAD.WIDE.U32 R180, R25, 0x20, R180 ;  /* 0x0000002019b40825 */ /* 0x001fc800078e00b4 */
[----:B------:R-:W-:Y:S01]  /*0ed0*/  FMUL.FTZ R220, R90, R220 ;  /* 0x000000dc5adc7220 */ /* 0x000fe20000410000 */
[----:B------:R-:W-:Y:S01]  /*0ee0*/  FADD.FTZ R133, R219, R133 ;  /* 0x00000085db857221 */ /* 0x000fe20000010000 */
[----:B------:R-:W-:Y:S01]  /*0ef0*/  FADD.FTZ R211, R222, R211 ;  /* 0x000000d3ded37221 */ /* 0x000fe20000010000 */
[----:B------:R-:W-:Y:S02]  /*0f00*/  HADD2.F32 R224, -RZ, R138.H0_H0 ;  /* 0x2000008affe07230 */ /* 0x000fe40000004100 */
[----:B------:R-:W-:Y:S01]  /*0f10*/  FMUL.FTZ R221, R221, UR8 ;  /* 0x00000008dddd7c20 */ /* 0x000fe20008410000 */
[-C--:B------:R-:W-:Y:S01]  /*0f20*/  FFMA.FTZ R6, R217, R222.reuse, R6 ;  /* 0x000000ded9067223 */ /* 0x080fe20000010006 */
[----:B------:R-:W-:Y:S01]  /*0f30*/  FMUL.FTZ R222, R91, R222 ;  /* 0x000000de5bde7220 */ /* 0x000fe20000410000 */
[----:B------:R-:W-:Y:S01]  /*0f40*/  FADD.FTZ R133, R220, R133 ;  /* 0x00000085dc857221 */ /* 0x000fe20000010000 */
[----:B------:R-:W5:Y:S01]  /*0f50*/  @P0 LDG.E.128 R100, desc[UR10][R180.64] ;  /* 0x0000000ab4640981 */ /* 0x000f62000c1e1d00 */
[----:B------:R-:W-:-:S02]  /*0f60*/  HADD2.F32 R27, -RZ, R163.H0_H0 ;  /* 0x200000a3ff1b7230 */ /* 0x000fc40000004100 */
[----:B------:R-:W-:Y:S01]  /*0f70*/  FADD.FTZ R225, R142, -UR5 ;  /* 0x800000058ee17e21 */ /* 0x000fe20008010000 */
[----:B------:R0:W5:Y:S01]  /*0f80*/  @P0 LDG.E.128 R104, desc[UR10][R180.64+0x10] ;  /* 0x0000100ab4680981 */ /* 0x000162000c1e1d00 */
[----:B------:R-:W-:Y:S02]  /*0f90*/  HADD2.F32 R138, -RZ, R138.H1_H1 ;  /* 0x3000008aff8a7230 */ /* 0x000fe40000004100 */
[----:B------:R-:W-:Y:S01]  /*0fa0*/  FADD.FTZ R212, R224, R212 ;  /* 0x000000d4e0d47221 */ /* 0x000fe20000010000 */
[-C--:B------:R-:W-:Y:S01]  /*0fb0*/  FFMA.FTZ R7, R221, R224.reuse, R7 ;  /* 0x000000e0dd077223 */ /* 0x080fe20000010007 */
[----:B------:R-:W-:Y:S01]  /*0fc0*/  FADD.FTZ R142, R166, -UR5 ;  /* 0x80000005a68e7e21 */ /* 0x000fe20008010000 */
[----:B------:R-:W-:Y:S01]  /*0fd0*/  FMUL.FTZ R224, R84, R224 ;  /* 0x000000e054e07220 */ /* 0x000fe20000410000 */
[----:B------:R-:W-:Y:S01]  /*0fe0*/  FADD.FTZ R133, R222, R133 ;  /* 0x00000085de857221 */ /* 0x000fe20000010000 */
[----:B0-----:R-:W-:Y:S02]  /*0ff0*/  HADD2.F32 R181, -RZ, R163.H1_H1 ;  /* 0x300000a3ffb57230 */ /* 0x001fe40000004100 */
[----:B------:R-:W-:-:S02]  /*1000*/  FADD.FTZ R163, R164, -UR5 ;  /* 0x80000005a4a37e21 */ /* 0x000fc40008010000 */
[----:B------:R-:W2:Y:S01]  /*1010*/  LDL.LU R164, [R1+0x5c] ;  /* 0x00005c0001a47983 */ /* 0x000ea20000300800 */
[----:B------:R-:W-:Y:S02]  /*1020*/  HADD2.F32 R228, -RZ, R139.H0_H0 ;  /* 0x2000008bffe47230 */ /* 0x000fe40000004100 */
[----:B------:R-:W-:Y:S01]  /*1030*/  FMUL.FTZ R225, R225, UR8 ;  /* 0x00000008e1e17c20 */ /* 0x000fe20008410000 */
[----:B------:R-:W2:Y:S01]  /*1040*/  LDL.LU R166, [R1+0x60] ;  /* 0x0000600001a67983 */ /* 0x000ea20000300800 */
[----:B-1----:R-:W-:-:S04]  /*1050*/  @P0 IMAD.WIDE.U32 R186, R26, 0x20, R186 ;  /* 0x000000201aba0825 */ /* 0x002fc800078e00ba */
[----:B------:R-:W-:Y:S01]  /*1060*/  FMUL.FTZ R226, R85, R138 ;  /* 0x0000008a55e27220 */ /* 0x000fe20000410000 */
[----:B------:R-:W-:Y:S01]  /*1070*/  FADD.FTZ R133, R224, R133 ;  /* 0x00000085e0857221 */ /* 0x000fe20000010000 */
[----:B----4-:R-:W-:-:S04]  /*1080*/  @P0 IMAD.WIDE.U32 R182, R2, 0x20, R182 ;  /* 0x0000002002b60825 */ /* 0x010fc800078e00b6 */
[----:B------:R-:W-:Y:S01]  /*1090*/  FADD.FTZ R144, R144, -UR5 ;  /* 0x8000000590907e21 */ /* 0x000fe20008010000 */
[----:B------:R-:W-:Y:S01]  /*10a0*/  FADD.FTZ R230, R228, R230 ;  /* 0x000000e6e4e67221 */ /* 0x000fe20000010000 */
[-C--:B------:R-:W-:Y:S01]  /*10b0*/  FFMA.FTZ R9, R225, R228.reuse, R9 ;  /* 0x000000e4e1097223 */ /* 0x080fe20000010009 */
[----:B------:R-:W-:Y:S02]  /*10c0*/  HADD2.F32 R139, -RZ, R139.H1_H1 ;  /* 0x3000008bff8b7230 */ /* 0x000fe40000004100 */
[----:B------:R-:W-:Y:S01]  /*10d0*/  FMUL.FTZ R228, R86, R228 ;  /* 0x000000e456e47220 */ /* 0x000fe20000410000 */
[----:B------:R-:W-:Y:S01]  /*10e0*/  FADD.FTZ R133, R226, R133 ;  /* 0x00000085e2857221 */ /* 0x000fe20000010000 */
[----:B------:R-:W5:Y:S01]  /*10f0*/  @P0 LDG.E.128 R92, desc[UR10][R186.64] ;  /* 0x0000000aba5c0981 */ /* 0x000f62000c1e1d00 */
[----:B------:R-:W-:-:S03]  /*1100*/  FFMA.FTZ R134, R214, R218, RZ ;  /* 0x000000dad6867223 */ /* 0x000fc600000100ff */
[----:B------:R0:W5:Y:S01]  /*1110*/  @P0 LDG.E.128 R96, desc[UR10][R186.64+0x10] ;  /* 0x0000100aba600981 */ /* 0x000162000c1e1d00 */
[----:B------:R-:W-:Y:S01]  /*1120*/  FMUL.FTZ R229, R87, R139 ;  /* 0x0000008b57e57220 */ /* 0x000fe20000410000 */
[----:B------:R-:W-:Y:S02]  /*1130*/  FADD.FTZ R133, R228, R133 ;  /* 0x00000085e4857221 */ /* 0x000fe40000010000 */
[----:B------:R-:W5:Y:S01]  /*1140*/  @P0 LDG.E.128 R108, desc[UR10][R182.64] ;  /* 0x0000000ab66c0981 */ /* 0x000f62000c1e1d00 */
[----:B------:R-:W-:-:S03]  /*1150*/  @P0 IMAD.WIDE.U32 R184, R0, 0x20, R184 ;  /* 0x0000002000b80825 */ /* 0x000fc600078e00b8 */
[----:B------:R1:W5:Y:S01]  /*1160*/  @P0 LDG.E.128 R112, desc[UR10][R182.64+0x10] ;  /* 0x0000100ab6700981 */ /* 0x000362000c1e1d00 */
[--C-:B0-----:R-:W-:Y:S02]  /*1170*/  HADD2.F32 R186, -RZ, R148.reuse.H0_H0 ;  /* 0x20000094ffba7230 */ /* 0x101fe40000004100 */
[----:B------:R-:W-:Y:S01]  /*1180*/  FADD.FTZ R146, R146, -UR5 ;  /* 0x8000000592927e21 */ /* 0x000fe20008010000 */
[----:B------:R-:W-:Y:S02]  /*1190*/  HADD2.F32 R148, -RZ, R148.H1_H1 ;  /* 0x30000094ff947230 */ /* 0x000fe40000004100 */
[----:B------:R-:W-:Y:S01]  /*11a0*/  FFMA.FTZ R134, R215, R219, R134 ;  /* 0x000000dbd7867223 */ /* 0x000fe20000010086 */
[----:B------:R-:W-:Y:S01]  /*11b0*/  FADD.FTZ R133, R229, R133 ;  /* 0x00000085e5857221 */ /* 0x000fe20000010000 */
[----:B------:R-:W5:Y:S01]  /*11c0*/  @P0 LDG.E.128 R116, desc[UR10][R184.64] ;  /* 0x0000000ab8740981 */ /* 0x000f62000c1e1d00 */
[----:B-1----:R-:W-:Y:S01]  /*11d0*/  FMUL.FTZ R182, R144, UR8 ;  /* 0x0000000890b67c20 */ /* 0x002fe20008410000 */
[----:B------:R-:W-:-:S02]  /*11e0*/  FADD.FTZ R232, R186, R232 ;  /* 0x000000e8bae87221 */ /* 0x000fc40000010000 */
[----:B------:R0:W5:Y:S01]  /*11f0*/  @P0 LDG.E.128 R120, desc[UR10][R184.64+0x10] ;  /* 0x0000100ab8780981 */ /* 0x000162000c1e1d00 */
[-C--:B------:R-:W-:Y:S01]  /*1200*/  FFMA.FTZ R11, R182, R186.reuse, R11 ;  /* 0x000000bab60b7223 */ /* 0x080fe2000001000b */
[----:B------:R-:W-:Y:S01]  /*1210*/  FMUL.FTZ R186, R80, R186 ;  /* 0x000000ba50ba7220 */ /* 0x000fe20000410000 */
[----:B------:R-:W-:Y:S02]  /*1220*/  HADD2.F32 R188, -RZ, R149.H0_H0 ;  /* 0x20000095ffbc7230 */ /* 0x000fe40000004100 */
[----:B------:R-:W-:Y:S01]  /*1230*/  FFMA.FTZ R134, R216, R220, R134 ;  /* 0x000000dcd8867223 */ /* 0x000fe20000010086 */
[----:B------:R-:W-:Y:S01]  /*1240*/  FADD.FTZ R137, R168, -UR5 ;  /* 0x80000005a8897e21 */ /* 0x000fe20008010000 */
[----:B------:R-:W-:Y:S01]  /*1250*/  FMUL.FTZ R187, R81, R148 ;  /* 0x0000009451bb7220 */ /* 0x000fe20000410000 */
[----:B------:R-:W-:Y:S01]  /*1260*/  FADD.FTZ R133, R186, R133 ;  /* 0x00000085ba857221 */ /* 0x000fe20000010000 */
[----:B------:R-:W-:Y:S01]  /*1270*/  FADD.FTZ R195, R155, -UR5 ;  /* 0x800000059bc37e21 */ /* 0x000fe20008010000 */
[----:B0-----:R-:W-:Y:S01]  /*1280*/  FMUL.FTZ R184, R146, UR8 ;  /* 0x0000000892b87c20 */ /* 0x001fe20008410000 */
[----:B------:R-:W4:Y:S01]  /*1290*/  LDL.LU R168, [R1+0x64] ;  /* 0x0000640001a87983 */ /* 0x000f220000300800 */
[----:B------:R-:W-:Y:S01]  /*12a0*/  FADD.FTZ R223, R141, -UR5 ;  /* 0x800000058ddf7e21 */ /* 0x000fe20008010000 */
[----:B------:R-:W-:Y:S01]  /*12b0*/  FADD.FTZ R155, R156, -UR5 ;  /* 0x800000059c9b7e21 */ /* 0x000fe20008010000 */
[----:B------:R-:W-:-:S04]  /*12c0*/  IMAD.WIDE.U32 R172, R0, 0x10, R172 ;  /* 0x0000001000ac7825 */ /* 0x000fc800078e00ac */
[----:B------:R-:W-:Y:S01]  /*12d0*/  FADD.FTZ R156, R157, -UR5 ;  /* 0x800000059d9c7e21 */ /* 0x000fe20008010000 */
[----:B------:R-:W-:Y:S01]  /*12e0*/  FADD.FTZ R234, R188, R234 ;  /* 0x000000eabcea7221 */ /* 0x000fe20000010000 */
[----:B------:R-:W-:Y:S01]  /*12f0*/  FFMA.FTZ R13, R184, R188, R13 ;  /* 0x000000bcb80d7223 */ /* 0x000fe2000001000d */
[----:B------:R-:W-:Y:S02]  /*1300*/  HADD2.F32 R141, -RZ, R161.H1_H1 ;  /* 0x300000a1ff8d7230 */ /* 0x000fe40000004100 */
[----:B------:R-:W-:Y:S01]  /*1310*/  FFMA.FTZ R134, R217, R222, R134 ;  /* 0x000000ded9867223 */ /* 0x000fe20000010086 */
[----:B------:R-:W-:Y:S02]  /*1320*/  HADD2.F32 R149, -RZ, R149.H1_H1 ;  /* 0x30000095ff957230 */ /* 0x000fe40000004100 */
[----:B------:R-:W-:Y:S01]  /*1330*/  FADD.FTZ R157, R158, -UR5 ;  /* 0x800000059e9d7e21 */ /* 0x000fe20008010000 */
[----:B------:R-:W-:Y:S01]  /*1340*/  FMUL.FTZ R188, R82, R188 ;  /* 0x000000bc52bc7220 */ /* 0x000fe20000410000 */
[----:B------:R-:W-:Y:S01]  /*1350*/  FADD.FTZ R135, R187, R133 ;  /* 0x00000085bb877221 */ /* 0x000fe20000010000 */
[----:B------:R-:W-:-:S02]  /*1360*/  HADD2.F32 R140, -RZ, R161.H0_H0 ;  /* 0x200000a1ff8c7230 */ /* 0x000fc40000004100 */
[----:B------:R-:W-:Y:S01]  /*1370*/  FFMA.FTZ R133, R221, R224, R134 ;  /* 0x000000e0dd857223 */ /* 0x000fe20000010086 */
[----:B------:R-:W-:Y:S01]  /*1380*/  FMUL.FTZ R157, R157, UR8 ;  /* 0x000000089d9d7c20 */ /* 0x000fe20008410000 */
[----:B------:R-:W-:Y:S01]  /*1390*/  FADD.FTZ R134, R188, R135 ;  /* 0x00000087bc867221 */ /* 0x000fe20000010000 */
[----:B------:R-:W4:Y:S01]  /*13a0*/  LDG.E.128 R172, desc[UR10][R172.64] ;  /* 0x0000000aacac7981 */ /* 0x000f22000c1e1d00 */
[----:B------:R-:W-:Y:S01]  /*13b0*/  FMUL.FTZ R190, R83, R149 ;  /* 0x0000009553be7220 */ /* 0x000fe20000410000 */
[----:B------:R-:W-:Y:S02]  /*13c0*/  FADD.FTZ R242, R140, R242 ;  /* 0x000000f28cf27221 */ /* 0x000fe40000010000 */
[----:B------:R-:W4:Y:S01]  /*13d0*/  LDL.LU R135, [R1+0x68] ;  /* 0x0000680001877983 */ /* 0x000f220000300800 */
[-C--:B------:R-:W-:Y:S01]  /*13e0*/  FFMA.FTZ R21, R157, R140.reuse, R21 ;  /* 0x0000008c9d157223 */ /* 0x080fe20000010015 */
[----:B------:R-:W-:Y:S01]  /*13f0*/  FMUL.FTZ R161, R74, R140 ;  /* 0x0000008c4aa17220 */ /* 0x000fe20000410000 */
[----:B------:R-:W-:Y:S01]  /*1400*/  FADD.FTZ R140, R190, R134 ;  /* 0x00000086be8c7221 */ /* 0x000fe20000010000 */
[----:B---3--:R-:W-:-:S05]  /*1410*/  FADD.FTZ R162, R141, R162 ;  /* 0x000000a28da27221 */ /* 0x008fca0000010000 */
[----:B------:R-:W-:Y:S04]  /*1420*/  STL [R1+0x58], R162 ;  /* 0x000058a201007387 */ /* 0x000fe80000100800 */
[----:B------:R-:W3:Y:S01]  /*1430*/  LDL.LU R134, [R1+0x6c] ;  /* 0x00006c0001867983 */ /* 0x000ee20000300800 */
[----:B------:R-:W-:Y:S01]  /*1440*/  FADD.FTZ R152, R152, -UR5 ;  /* 0x8000000598987e21 */ /* 0x000fe20008010000 */
[--C-:B------:R-:W-:Y:S02]  /*1450*/  HADD2.F32 R192, -RZ, R150.reuse.H0_H0 ;  /* 0x20000096ffc07230 */ /* 0x100fe40000004100 */
[----:B------:R-:W-:Y:S01]  /*1460*/  FMUL.FTZ R223, R223, UR8 ;  /* 0x00000008dfdf7c20 */ /* 0x000fe20008410000 */
[----:B------:R-:W-:Y:S01]  /*1470*/  FMUL.FTZ R189, R152, UR8 ;  /* 0x0000000898bd7c20 */ /* 0x000fe20008410000 */
[----:B------:R-:W-:-:S02]  /*1480*/  HADD2.F32 R150, -RZ, R150.H1_H1 ;  /* 0x30000096ff967230 */ /* 0x000fc40000004100 */
[----:B------:R-:W-:Y:S01]  /*1490*/  FADD.FTZ R154, R154, -UR5 ;  /* 0x800000059a9a7e21 */ /* 0x000fe20008010000 */
[----:B------:R-:W-:Y:S01]  /*14a0*/  FADD.FTZ R236, R192, R236 ;  /* 0x000000ecc0ec7221 */ /* 0x000fe20000010000 */
[-C--:B------:R-:W-:Y:S01]  /*14b0*/  FFMA.FTZ R15, R189, R192.reuse, R15 ;  /* 0x000000c0bd0f7223 */ /* 0x080fe2000001000f */
[----:B------:R-:W-:Y:S01]  /*14c0*/  FMUL.FTZ R192, R76, R192 ;  /* 0x000000c04cc07220 */ /* 0x000fe20000410000 */
[----:B------:R-:W-:Y:S01]  /*14d0*/  FADD.FTZ R143, R143, -UR5 ;  /* 0x800000058f8f7e21 */ /* 0x000fe20008010000 */
[----:B------:R-:W-:Y:S01]  /*14e0*/  FFMA.FTZ R133, R223, R226, R133 ;  /* 0x000000e2df857223 */ /* 0x000fe20000010085 */
[--C-:B------:R-:W-:Y:S02]  /*14f0*/  HADD2.F32 R196, -RZ, R151.reuse.H0_H0 ;  /* 0x20000097ffc47230 */ /* 0x100fe40000004100 */
[----:B------:R-:W-:Y:S01]  /*1500*/  FMUL.FTZ R194, R154, UR8 ;  /* 0x000000089ac27c20 */ /* 0x000fe20008410000 */
[----:B------:R-:W-:Y:S01]  /*1510*/  FMUL.FTZ R193, R77, R150 ;  /* 0x000000964dc17220 */ /* 0x000fe20000410000 */
[----:B------:R-:W-:Y:S01]  /*1520*/  FADD.FTZ R140, R192, R140 ;  /* 0x0000008cc08c7221 */ /* 0x000fe20000010000 */
[----:B------:R-:W-:Y:S01]  /*1530*/  FMUL.FTZ R227, R143, UR8 ;  /* 0x000000088fe37c20 */ /* 0x000fe20008410000 */
[----:B------:R-:W-:Y:S01]  /*1540*/  FFMA.FTZ R133, R225, R228, R133 ;  /* 0x000000e4e1857223 */ /* 0x000fe20000010085 */
[----:B------:R-:W-:-:S02]  /*1550*/  HADD2.F32 R151, -RZ, R151.H1_H1 ;  /* 0x30000097ff977230 */ /* 0x000fc40000004100 */
[----:B------:R-:W-:Y:S01]  /*1560*/  FADD.FTZ R238, R196, R238 ;  /* 0x000000eec4ee7221 */ /* 0x000fe20000010000 */
[-C--:B------:R-:W-:Y:S01]  /*1570*/  FFMA.FTZ R17, R194, R196.reuse, R17 ;  /* 0x000000c4c2117223 */ /* 0x080fe20000010011 */
[----:B------:R-:W-:Y:S01]  /*1580*/  FMUL.FTZ R196, R78, R196 ;  /* 0x000000c44ec47220 */ /* 0x000fe20000410000 */
[----:B------:R-:W-:Y:S01]  /*1590*/  FADD.FTZ R140, R193, R140 ;  /* 0x0000008cc18c7221 */ /* 0x000fe20000010000 */
[----:B------:R-:W-:Y:S01]  /*15a0*/  FADD.FTZ R145, R145, -UR5 ;  /* 0x8000000591917e21 */ /* 0x000fe20008010000 */
[----:B------:R-:W-:Y:S01]  /*15b0*/  FADD.FTZ R158, R159, -UR5 ;  /* 0x800000059f9e7e21 */ /* 0x000fe20008010000 */
[----:B------:R-:W-:Y:S01]  /*15c0*/  FFMA.FTZ R133, R227, R229, R133 ;  /* 0x000000e5e3857223 */ /* 0x000fe20000010085 */
[--C-:B------:R-:W-:Y:S02]  /*15d0*/  HADD2.F32 R159, -RZ, R160.reuse.H0_H0 ;  /* 0x200000a0ff9f7230 */ /* 0x100fe40000004100 */
[----:B------:R-:W-:Y:S01]  /*15e0*/  FMUL.FTZ R155, R155, UR8 ;  /* 0x000000089b9b7c20 */ /* 0x000fe20008410000 */
[----:B------:R-:W-:Y:S01]  /*15f0*/  FADD.FTZ R165, R165, -UR5 ;  /* 0x80000005a5a57e21 */ /* 0x000fe20008010000 */
[----:B------:R-:W-:Y:S01]  /*1600*/  FMUL.FTZ R197, R79, R151 ;  /* 0x000000974fc57220 */ /* 0x000fe20000410000 */
[----:B------:R-:W-:Y:S01]  /*1610*/  FADD.FTZ R140, R196, R140 ;  /* 0x0000008cc48c7221 */ /* 0x000fe20000010000 */
[----:B------:R-:W-:Y:S01]  /*1620*/  FMUL.FTZ R183, R145, UR8 ;  /* 0x0000000891b77c20 */ /* 0x000fe20008410000 */
[----:B------:R-:W-:Y:S01]  /*1630*/  FFMA.FTZ R133, R182, R186, R133 ;  /* 0x000000bab6857223 */ /* 0x000fe20000010085 */
[----:B------:R-:W-:-:S02]  /*1640*/  HADD2.F32 R160, -RZ, R160.H1_H1 ;  /* 0x300000a0ffa07230 */ /* 0x000fc40000004100 */
[----:B------:R-:W-:Y:S01]  /*1650*/  FMUL.FTZ R156, R156, UR8 ;  /* 0x000000089c9c7c20 */ /* 0x000fe20008410000 */
[----:B------:R-:W-:Y:S01]  /*1660*/  FADD.FTZ R240, R159, R240 ;  /* 0x000000f09ff07221 */ /* 0x000fe20000010000 */
[-C--:B------:R-:W-:Y:S01]  /*1670*/  FFMA.FTZ R19, R155, R159.reuse, R19 ;  /* 0x0000009f9b137223 */ /* 0x080fe20000010013 */
[----:B------:R-:W-:Y:S01]  /*1680*/  FMUL.FTZ R159, R72, R159 ;  /* 0x0000009f489f7220 */ /* 0x000fe20000410000 */
[----:B------:R-:W-:Y:S01]  /*1690*/  FMUL.FTZ R165, R165, UR8 ;  /* 0x00000008a5a57c20 */ /* 0x000fe20008410000 */
[----:B------:R-:W-:Y:S01]  /*16a0*/  FADD.FTZ R140, R197, R140 ;  /* 0x0000008cc58c7221 */ /* 0x000fe20000010000 */
[----:B------:R-:W-:Y:S01]  /*16b0*/  FADD.FTZ R147, R147, -UR5 ;  /* 0x8000000593937e21 */ /* 0x000fe20008010000 */
[----:B------:R-:W-:Y:S01]  /*16c0*/  FFMA.FTZ R133, R183, R187, R133 ;  /* 0x000000bbb7857223 */ /* 0x000fe20000010085 */
[----:B------:R-:W-:Y:S01]  /*16d0*/  FADD.FTZ R241, R160, R241 ;  /* 0x000000f1a0f17221 */ /* 0x000fe20000010000 */
[-C--:B------:R-:W-:Y:S01]  /*16e0*/  FFMA.FTZ R20, R156, R160.reuse, R20 ;  /* 0x000000a09c147223 */ /* 0x080fe20000010014 */
[----:B------:R-:W-:Y:S01]  /*16f0*/  FMUL.FTZ R160, R73, R160 ;  /* 0x000000a049a07220 */ /* 0x000fe20000410000 */
[----:B------:R-:W-:Y:S01]  /*1700*/  FFMA.FTZ R24, R165, R132, R24 ;  /* 0x00000084a5187223 */ /* 0x000fe20000010018 */
[----:B------:R-:W-:Y:S01]  /*1710*/  FADD.FTZ R140, R159, R140 ;  /* 0x0000008c9f8c7221 */ /* 0x000fe20000010000 */
[----:B------:R-:W-:Y:S01]  /*1720*/  FMUL.FTZ R185, R147, UR8 ;  /* 0x0000000893b97c20 */ /* 0x000fe20008410000 */
[----:B------:R-:W-:Y:S01]  /*1730*/  FADD.FTZ R180, R167, -UR5 ;  /* 0x80000005a7b47e21 */ /* 0x000fe20008010000 */
[----:B--2---:R-:W-:Y:S01]  /*1740*/  FADD.FTZ R164, R136, R164 ;  /* 0x000000a488a47221 */ /* 0x004fe20000010000 */
[----:B------:R-:W-:-:S04]  /*1750*/  FADD.FTZ R166, R132, R166 ;  /* 0x000000a684a67221 */ /* 0x000fc80000010000 */
[----:B------:R-:W-:Y:S04]  /*1760*/  STL [R1+0x5c], R164 ;  /* 0x00005ca401007387 */ /* 0x000fe80000100800 */
[----:B------:R0:W-:Y:S01]  /*1770*/  STL [R1+0x60], R166 ;  /* 0x000060a601007387 */ /* 0x0001e20000100800 */
[----:B------:R-:W-:Y:S01]  /*1780*/  FMUL.FTZ R167, R142, UR8 ;  /* 0x000000088ea77c20 */ /* 0x000fe20008410000 */
[----:B------:R-:W-:Y:S01]  /*1790*/  FADD.FTZ R140, R160, R140 ;  /* 0x0000008ca08c7221 */ /* 0x000fe20000010000 */
[----:B------:R-:W-:Y:S01]  /*17a0*/  FADD.FTZ R153, R153, -UR5 ;  /* 0x8000000599997e21 */ /* 0x000fe20008010000 */
[----:B0-----:R-:W-:Y:S01]  /*17b0*/  FMUL.FTZ R166, R69, R132 ;  /* 0x0000008445a67220 */ /* 0x001fe20000410000 */
[----:B------:R-:W-:Y:S01]  /*17c0*/  FFMA.FTZ R132, R184, R188, R133 ;  /* 0x000000bcb8847223 */ /* 0x000fe20000010085 */
[----:B------:R-:W-:-:S03]  /*17d0*/  FMUL.FTZ R162, R75, R141 ;  /* 0x0000008d4ba27220 */ /* 0x000fc60000410000 */
[----:B------:R-:W-:Y:S01]  /*17e0*/  FFMA.FTZ R142, R185, R190, R132 ;  /* 0x000000beb98e7223 */ /* 0x000fe20000010084 */
[----:B------:R-:W-:Y:S01]  /*17f0*/  FADD.FTZ R140, R161, R140 ;  /* 0x0000008ca18c7221 */ /* 0x000fe20000010000 */
[----:B------:R-:W-:Y:S02]  /*1800*/  FMUL.FTZ R191, R153, UR8 ;  /* 0x0000000899bf7c20 */ /* 0x000fe40008410000 */
[----:B------:R-:W-:Y:S01]  /*1810*/  FFMA.FTZ R142, R189, R192, R142 ;  /* 0x000000c0bd8e7223 */ /* 0x000fe2000001008e */
[----:B------:R-:W-:Y:S01]  /*1820*/  FMUL.FTZ R164, R68, R136 ;  /* 0x0000008844a47220 */ /* 0x000fe20000410000 */
[----:B------:R-:W-:Y:S02]  /*1830*/  FADD.FTZ R140, R162, R140 ;  /* 0x0000008ca28c7221 */ /* 0x000fe40000010000 */
[----:B------:R-:W-:Y:S01]  /*1840*/  FFMA.FTZ R142, R191, R193, R142 ;  /* 0x000000c1bf8e7223 */ /* 0x000fe2000001008e */
[----:B------:R-:W-:Y:S01]  /*1850*/  FMUL.FTZ R195, R195, UR8 ;  /* 0x00000008c3c37c20 */ /* 0x000fe20008410000 */
[----:B------:R-:W-:-:S02]  /*1860*/  FADD.FTZ R140, R164, R140 ;  /* 0x0000008ca48c7221 */ /* 0x000fc40000010000 */
[----:B------:R-:W-:Y:S01]  /*1870*/  FFMA.FTZ R142, R194, R196, R142 ;  /* 0x000000c4c28e7223 */ /* 0x000fe2000001008e */
[----:B------:R-:W-:Y:S01]  /*1880*/  FMUL.FTZ R180, R180, UR8 ;  /* 0x00000008b4b47c20 */ /* 0x000fe20008410000 */
[----:B------:R-:W-:Y:S01]  /*1890*/  FADD.FTZ R140, R166, R140 ;  /* 0x0000008ca68c7221 */ /* 0x000fe20000010000 */
[----:B------:R-:W-:Y:S01]  /*18a0*/  FFMA.FTZ R198, R167, R27, R198 ;  /* 0x0000001ba7c67223 */ /* 0x000fe200000100c6 */
[----:B------:R-:W-:Y:S01]  /*18b0*/  FFMA.FTZ R142, R195, R197, R142 ;  /* 0x000000c5c38e7223 */ /* 0x000fe2000001008e */
[----:B------:R-:W-:Y:S01]  /*18c0*/  FFMA.FTZ R199, R180, R181, R199 ;  /* 0x000000b5b4c77223 */ /* 0x000fe200000100c7 */
[----:B----4-:R-:W-:-:S05]  /*18d0*/  FADD.FTZ R168, R27, R168 ;  /* 0x000000a81ba87221 */ /* 0x010fca0000010000 */
[----:B------:R0:W-:Y:S01]  /*18e0*/  STL [R1+0x64], R168 ;  /* 0x000064a801007387 */ /* 0x0001e20000100800 */
[----:B------:R-:W-:Y:S01]  /*18f0*/  FFMA.FTZ R142, R155, R159, R142 ;  /* 0x0000009f9b8e7223 */ /* 0x000fe2000001008e */
[----:B0-----:R-:W-:Y:S01]  /*1900*/  FMUL.FTZ R168, R70, R27 ;  /* 0x0000001b46a87220 */ /* 0x001fe20000410000 */
[----:B------:R-:W-:Y:S01]  /*1910*/  FMUL.FTZ R27, R137, UR8 ;  /* 0x00000008891b7c20 */ /* 0x000fe20008410000 */
[--C-:B------:R-:W-:Y:S02]  /*1920*/  HADD2.F32 R132, -RZ, R172.reuse.H0_H0 ;  /* 0x200000acff847230 */ /* 0x100fe40000004100 */
[----:B------:R-:W-:Y:S01]  /*1930*/  FADD.FTZ R140, R168, R140 ;  /* 0x0000008ca88c7221 */ /* 0x000fe20000010000 */
[----:B------:R-:W-:Y:S01]  /*1940*/  FADD.FTZ R135, R181, R135 ;  /* 0x00000087b5877221 */ /* 0x000fe20000010000 */
[----:B------:R-:W-:Y:S01]  /*1950*/  FMUL.FTZ R181, R71, R181 ;  /* 0x000000b547b57220 */ /* 0x000fe20000410000 */
[----:B------:R-:W-:Y:S01]  /*1960*/  FFMA.FTZ R200, R27, R132, R200 ;  /* 0x000000841bc87223 */ /* 0x000fe200000100c8 */
[----:B------:R-:W-:-:S02]  /*1970*/  HADD2.F32 R172, -RZ, R172.H1_H1 ;  /* 0x300000acffac7230 */ /* 0x000fc40000004100 */
[----:B------:R-:W-:Y:S01]  /*1980*/  FFMA.FTZ R142, R156, R160, R142 ;  /* 0x000000a09c8e7223 */ /* 0x000fe2000001008e */
[----:B------:R-:W-:Y:S01]  /*1990*/  FADD.FTZ R140, R181, R140 ;  /* 0x0000008cb58c7221 */ /* 0x000fe20000010000 */
[--C-:B------:R-:W-:Y:S02]  /*19a0*/  HADD2.F32 R145, -RZ, R173.reuse.H0_H0 ;  /* 0x200000adff917230 */ /* 0x100fe40000004100 */
[----:B------:R-:W-:Y:S01]  /*19b0*/  FMUL.FTZ R158, R158, UR8 ;  /* 0x000000089e9e7c20 */ /* 0x000fe20008410000 */
[----:B------:R-:W-:Y:S01]  /*19c0*/  FMUL.FTZ R133, R65, R172 ;  /* 0x000000ac41857220 */ /* 0x000fe20000410000 */
[----:B------:R-:W-:Y:S01]  /*19d0*/  FFMA.FTZ R142, R157, R161, R142 ;  /* 0x000000a19d8e7223 */ /* 0x000fe2000001008e */
[----:B------:R0:W-:Y:S01]  /*19e0*/  STL [R1+0x68], R135 ;  /* 0x0000688701007387 */ /* 0x0001e20000100800 */
[----:B------:R-:W-:Y:S02]  /*19f0*/  HADD2.F32 R173, -RZ, R173.H1_H1 ;  /* 0x300000adffad7230 */ /* 0x000fe40000004100 */
[----:B------:R-:W-:Y:S01]  /*1a00*/  FMUL.FTZ R163, R163, UR8 ;  /* 0x00000008a3a37c20 */ /* 0x000fe20008410000 */
[----:B------:R-:W-:Y:S01]  /*1a10*/  FFMA.FTZ R142, R158, R162, R142 ;  /* 0x000000a29e8e7223 */ /* 0x000fe2000001008e */
[----:B------:R-:W-:-:S03]  /*1a20*/  HADD2.F32 R144, -RZ, R174.H0_H0 ;  /* 0x200000aeff907230 */ /* 0x000fc60000004100 */
[----:B------:R-:W-:Y:S01]  /*1a30*/  FFMA.FTZ R142, R163, R164, R142 ;  /* 0x000000a4a38e7223 */ /* 0x000fe2000001008e */
[----:B0-----:R-:W-:Y:S01]  /*1a40*/  FMUL.FTZ R135, R67, R173 ;  /* 0x000000ad43877220 */ /* 0x001fe20000410000 */
[----:B------:R-:W-:Y:S01]  /*1a50*/  FFMA.FTZ R23, R163, R136, R23 ;  /* 0x00000088a3177223 */ /* 0x000fe20000010017 */
[----:B------:R-:W-:Y:S02]  /*1a60*/  HADD2.F32 R174, -RZ, R174.H1_H1 ;  /* 0x300000aeffae7230 */ /* 0x000fe40000004100 */
[----:B------:R-:W-:Y:S01]  /*1a70*/  FMUL.FTZ R136, R60, R144 ;  /* 0x000000903c887220 */ /* 0x000fe20000410000 */
[----:B------:R-:W-:Y:S01]  /*1a80*/  FADD.FTZ R231, R139, R231 ;  /* 0x000000e78be77221 */ /* 0x000fe20000010000 */
[----:B------:R-:W-:Y:S01]  /*1a90*/  FFMA.FTZ R10, R227, R139, R10 ;  /* 0x0000008be30a7223 */ /* 0x000fe2000001000a */
[----:B------:R-:W-:Y:S01]  /*1aa0*/  FFMA.FTZ R142, R165, R166, R142 ;  /* 0x000000a6a58e7223 */ /* 0x000fe2000001008e */
[----:B------:R-:W-:Y:S01]  /*1ab0*/  FADD.FTZ R139, R169, -UR5 ;  /* 0x80000005a98b7e21 */ /* 0x000fe20008010000 */
[----:B------:R-:W-:-:S02]  /*1ac0*/  HADD2.F32 R169, -RZ, R175.H0_H0 ;  /* 0x200000afffa97230 */ /* 0x000fc40000004100 */
[----:B------:R-:W-:Y:S01]  /*1ad0*/  FMUL.FTZ R137, R61, R174 ;  /* 0x000000ae3d897220 */ /* 0x000fe20000410000 */
[----:B------:R-:W-:Y:S01]  /*1ae0*/  FFMA.FTZ R142, R167, R168, R142 ;  /* 0x000000a8a78e7223 */ /* 0x000fe2000001008e */
[----:B------:R-:W-:Y:S01]  /*1af0*/  FADD.FTZ R213, R138, R213 ;  /* 0x000000d58ad57221 */ /* 0x000fe20000010000 */
[----:B------:R-:W-:Y:S01]  /*1b00*/  FFMA.FTZ R8, R223, R138, R8 ;  /* 0x0000008adf087223 */ /* 0x000fe20000010008 */
[----:B------:R-:W-:Y:S02]  /*1b10*/  HADD2.F32 R175, -RZ, R175.H1_H1 ;  /* 0x300000afffaf7230 */ /* 0x000fe40000004100 */
[----:B------:R-:W-:Y:S01]  /*1b20*/  FMUL.FTZ R138, R62, R169 ;  /* 0x000000a93e8a7220 */ /* 0x000fe20000410000 */
[----:B------:R-:W-:Y:S01]  /*1b30*/  FFMA.FTZ R142, R180, R181, R142 ;  /* 0x000000b5b48e7223 */ /* 0x000fe2000001008e */
        /* <DEDUP_REMOVED lines=21> */
[----:B------:R-:W-:Y:S02]  /*1c90*/  FMUL.FTZ R153, R153, UR8 ;  /* 0x0000000899997c20 */ /* 0x000fe40008410000 */
[----:B------:R-:W-:Y:S01]  /*1ca0*/  FMUL.FTZ R154, R154, UR8 ;  /* 0x000000089a9a7c20 */ /* 0x000fe20008410000 */
[----:B---3--:R-:W-:Y:S01]  /*1cb0*/  FADD.FTZ R134, R132, R134 ;  /* 0x0000008684867221 */ /* 0x008fe20000010000 */
[----:B------:R-:W-:-:S04]  /*1cc0*/  FMUL.FTZ R132, R64, R132 ;  /* 0x0000008440847220 */ /* 0x000fc80000410000 */
[----:B------:R-:W-:Y:S01]  /*1cd0*/  FADD.FTZ R140, R132, R140 ;  /* 0x0000008c848c7221 */ /* 0x000fe20000010000 */
[----:B------:R0:W-:Y:S03]  /*1ce0*/  STL [R1+0x6c], R134 ;  /* 0x00006c8601007387 */ /* 0x0001e60000100800 */
[----:B------:R-:W-:Y:S01]  /*1cf0*/  FADD.FTZ R140, R140, R133 ;  /* 0x000000858c8c7221 */ /* 0x000fe20000010000 */
[----:B0-----:R-:W-:-:S04]  /*1d00*/  FMUL.FTZ R134, R66, R145 ;  /* 0x0000009142867220 */ /* 0x001fc80000410000 */
        /* <DEDUP_REMOVED lines=48> */
.L_x_11454:
[----:B------:R-:W-:Y:S05]  /*2010*/  BSYNC.RECONVERGENT B0 ;  /* 0x0000000000007941 */ /* 0x000fea0003800200 */
.L_x_11453:
[----:B0-----:R-:W2:Y:S04]  /*2020*/  LDL.LU R140, [R1+0x70] ;  /* 0x00007000018c7983 */ /* 0x001ea80000300800 */
[----:B------:R-:W3:Y:S04]  /*2030*/  LDL.LU R170, [R1+0x74] ;  /* 0x0000740001aa7983 */ /* 0x000ee80000300800 */
[----:B------:R-:W4:Y:S04]  /*2040*/  LDL.LU R146, [R1+0x78] ;  /* 0x0000780001927983 */ /* 0x000f280000300800 */
[----:B------:R-:W4:Y:S01]  /*2050*/  LDL.LU R147, [R1+0x7c] ;  /* 0x00007c0001937983 */ /* 0x000f220000300800 */
[----:B------:R-:W-:Y:S01]  /*2060*/  FFMA.FTZ R201, R139, R172, R201 ;  /* 0x000000ac8bc97223 */ /* 0x000fe200000100c9 */
[----:B------:R-:W0:Y:S01]  /*2070*/  S2UR UR5, SR_CgaCtaId ;  /* 0x00000000000579c3 */ /* 0x000e220000008800 */
[----:B------:R-:W-:-:S02]  /*2080*/  UMOV UR4, 0x400 ;  /* 0x0000040000047882 */ /* 0x000fc40000000000 */
[----:B0-----:R-:W-:-:S04]  /*2090*/  ULEA UR4, UR5, UR4, 0x18 ;  /* 0x0000000405047291 */ /* 0x001fc8000f8ec0ff */
[----:B------:R-:W-:Y:S02]  /*20a0*/  UIADD3 UR5, UPT, UPT, UR4, 0x8040, URZ ;  /* 0x0000804004057890 */ /* 0x000fe4000fffe0ff */
[----:B------:R-:W-:Y:S01]  /*20b0*/  @!UP2 UIADD3 UR5, UPT, UPT, UR4, 0x8000, URZ ;  /* 0x000080000405a890 */ /* 0x000fe2000fffe0ff */
[----:B------:R-:W-:Y:S01]  /*20c0*/  FFMA.FTZ R202, R149, R145, R202 ;  /* 0x0000009195ca7223 */ /* 0x000fe200000100ca */
[----:B------:R-:W-:Y:S01]  /*20d0*/  BAR.SYNC.DEFER_BLOCKING 0x0 ;  /* 0x0000000000007b1d */ /* 0x000fe20000010000 */
[----:B--2---:R-:W-:Y:S01]  /*20e0*/  FADD.FTZ R140, R172, R140 ;  /* 0x0000008cac8c7221 */ /* 0x004fe20000010000 */
[----:B---3--:R-:W-:-:S04]  /*20f0*/  FADD.FTZ R170, R145, R170 ;  /* 0x000000aa91aa7221 */ /* 0x008fc80000010000 */
[----:B------:R-:W-:Y:S04]  /*2100*/  STL [R1+0x70], R140 ;  /* 0x0000708c01007387 */ /* 0x000fe80000100800 */
[----:B------:R-:W2:Y:S04]  /*2110*/  LDL.LU R172, [R1+0x80] ;  /* 0x0000800001ac7983 */ /* 0x000ea80000300800 */
[----:B------:R0:W-:Y:S04]  /*2120*/  STL [R1+0x74], R170 ;  /* 0x000074aa01007387 */ /* 0x0001e80000100800 */
[----:B------:R-:W3:Y:S04]  /*2130*/  LDL.LU R171, [R1+0x84] ;  /* 0x0000840001ab7983 */ /* 0x000ee80000300800 */
[----:B------:R-:W1:Y:S04]  /*2140*/  LDS.128 R140, [UR5] ;  /* 0x00000005ff8c7984 */ /* 0x000e680008000c00 */
[----:B0-----:R-:W3:Y:S01]  /*2150*/  LDL.LU R170, [R1+0x88] ;  /* 0x0000880001aa7983 */ /* 0x001ee20000300800 */
[----:B------:R-:W-:-:S02]  /*2160*/  UIADD3 UR5, UPT, UPT, UR4, 0x8050, URZ ;  /* 0x0000805004057890 */ /* 0x000fc4000fffe0ff */
[----:B------:R-:W-:Y:S01]  /*2170*/  @!UP2 UIADD3 UR5, UPT, UPT, UR4, 0x8010, URZ ;  /* 0x000080100405a890 */ /* 0x000fe2000fffe0ff */
[----:B----4-:R-:W-:-:S05]  /*2180*/  FADD.FTZ R146, R173, R146 ;  /* 0x00000092ad927221 */ /* 0x010fca0000010000 */
[----:B------:R0:W-:Y:S01]  /*2190*/  STL [R1+0x78], R146 ;  /* 0x0000789201007387 */ /* 0x0001e20000100800 */
[----:B-1----:R-:W-:Y:S01]  /*21a0*/  FADD.FTZ R140, RZ, R140 ;  /* 0x0000008cff8c7221 */ /* 0x002fe20000010000 */
[----:B------:R-:W-:-:S03]  /*21b0*/  FADD.FTZ R141, RZ, R141 ;  /* 0x0000008dff8d7221 */ /* 0x000fc60000010000 */
[----:B------:R-:W-:Y:S01]  /*21c0*/  FADD.FTZ R145, R142, R140 ;  /* 0x0000008c8e917221 */ /* 0x000fe20000010000 */
[----:B0-----:R-:W-:Y:S02]  /*21d0*/  FADD.FTZ R146, R143, R141 ;  /* 0x0000008d8f927221 */ /* 0x001fe40000010000 */
        /* <DEDUP_REMOVED lines=10> */
[----:B------:R-:W-:Y:S01]  /*2280*/  FADD.FTZ R147, R144, R147 ;  /* 0x0000009390937221 */ /* 0x000fe20000010000 */
[----:B------:R-:W-:-:S04]  /*2290*/  FFMA.FTZ R204, R151, R144, R204 ;  /* 0x0000009097cc7223 */ /* 0x000fc800000100cc */
[----:B------:R-:W-:Y:S01]  /*22a0*/  STL [R1+0x7c], R147 ;  /* 0x00007c9301007387 */ /* 0x000fe20000100800 */
[----:B0-----:R-:W-:Y:S01]  /*22b0*/  FADD.FTZ R141, R146, R141 ;  /* 0x0000008d928d7221 */ /* 0x001fe20000010000 */
[----:B------:R-:W-:Y:S02]  /*22c0*/  FADD.FTZ R140, R145, R140 ;  /* 0x0000008c918c7221 */ /* 0x000fe40000010000 */
[----:B------:R-:W0:Y:S01]  /*22d0*/  LDS.128 R144, [UR5] ;  /* 0x00000005ff907984 */ /* 0x000e220008000c00 */
[----:B------:R-:W-:Y:S01]  /*22e0*/  FADD.FTZ R141, R143, R141 ;  /* 0x0000008d8f8d7221 */ /* 0x000fe20000010000 */
[----:B------:R-:W-:Y:S01]  /*22f0*/  FADD.FTZ R140, R142, R140 ;  /* 0x0000008c8e8c7221 */ /* 0x000fe20000010000 */
[----:B------:R-:W-:-:S04]  /*2300*/  UISETP.NE.U32.AND UP1, UPT, UR18, URZ, UPT ;  /* 0x000000ff1200728c */ /* 0x000fc8000bf25070 */
[----:B------:R-:W-:Y:S01]  /*2310*/  UISETP.NE.AND.EX UP1, UPT, UR19, URZ, UPT, UP1 ;  /* 0x000000ff1300728c */ /* 0x000fe2000bf25310 */
[----:B------:R-:W-:Y:S01]  /*2320*/  FFMA.FTZ R203, R150, R173, R203 ;  /* 0x000000ad96cb7223 */ /* 0x000fe200000100cb */
        /* <DEDUP_REMOVED lines=11> */
[----:B--2---:R-:W-:Y:S01]  /*23e0*/  FADD.FTZ R172, R174, R172 ;  /* 0x000000acaeac7221 */ /* 0x004fe20000010000 */
[----:B---3--:R-:W-:-:S04]  /*23f0*/  FADD.FTZ R171, R169, R171 ;  /* 0x000000aba9ab7221 */ /* 0x008fc80000010000 */
[----:B------:R0:W-:Y:S01]  /*2400*/  STL [R1+0x80], R172 ;  /* 0x000080ac01007387 */ /* 0x0001e20000100800 */
[----:B------:R-:W-:-:S03]  /*2410*/  FADD.FTZ R170, R175, R170 ;  /* 0x000000aaafaa7221 */ /* 0x000fc60000010000 */
[----:B------:R0:W-:Y:S04]  /*2420*/  STL [R1+0x84], R171 ;  /* 0x000084ab01007387 */ /* 0x0001e80000100800 */
[----:B------:R0:W-:Y:S01]  /*2430*/  STL [R1+0x88], R170 ;  /* 0x000088aa01007387 */ /* 0x0001e20000100800 */
[----:B------:R-:W-:Y:S05]  /*2440*/  BRA.U UP1, `(.L_x_11455) ;  /* 0x0000002101487547 */ /* 0x000fea000b800000 */
[----:B------:R-:W-:-:S05]  /*2450*/  MOV R141, 0x10 ;  /* 0x00000010008d7802 */ /* 0x000fca0000000f00 */
[----:B------:R-:W-:-:S06]  /*2460*/  IMAD.WIDE.U32 R140, R26, R141, UR24 ;  /* 0x000000181a8c7e25 */ /* 0x000fcc000f8e008d */
        /* <DEDUP_REMOVED lines=12> */
[----:B------:R-:W-:Y:S01]  /*2530*/  FMUL.FTZ R146, R214, UR8 ;  /* 0x00000008d6927c20 */ /* 0x000fe20008410000 */
[----:B------:R-:W-:Y:S01]  /*2540*/  FMUL.FTZ R145, R219, UR8 ;  /* 0x00000008db917c20 */ /* 0x000fe20008410000 */
[----:B------:R-:W-:Y:S01]  /*2550*/  FADD.FTZ R220, R220, -R216 ;  /* 0x800000d8dcdc7221 */ /* 0x000fe20000010000 */
[--C-:B------:R-:W-:Y:S01]  /*2560*/  FFMA.FTZ R223, R223, UR4, R144.reuse ;  /* 0x00000004dfdf7c23 */ /* 0x100fe20008010090 */
[----:B------:R-:W-:Y:S01]  /*2570*/  FMUL.FTZ R146, R146, UR7 ;  /* 0x0000000792927c20 */ /* 0x000fe20008410000 */
[----:B------:R-:W-:Y:S01]  /*2580*/  FMUL.FTZ R145, R145, UR7 ;  /* 0x0000000791917c20 */ /* 0x000fe20008410000 */
[----:B------:R-:W-:Y:S01]  /*2590*/  FADD.FTZ R222, R222, -R217 ;  /* 0x800000d9dede7221 */ /* 0x000fe20000010000 */
[--C-:B------:R-:W-:Y:S01]  /*25a0*/  FFMA.FTZ R225, R225, UR4, R144.reuse ;  /* 0x00000004e1e17c23 */ /* 0x100fe20008010090 */
[----:B------:R-:W-:Y:S01]  /*25b0*/  FFMA.FTZ R227, R227, UR4, R144 ;  /* 0x00000004e3e37c23 */ /* 0x000fe20008010090 */
[----:B------:R-:W-:-:S02]  /*25c0*/  HADD2.F32 R147, -RZ, R140.H1_H1 ;  /* 0x3000008cff937230 */ /* 0x000fc40000004100 */
[----:B------:R-:W-:Y:S01]  /*25d0*/  FADD.FTZ R224, R224, -R221 ;  /* 0x800000dde0e07221 */ /* 0x000fe20000010000 */
[----:B------:R-:W-:Y:S01]  /*25e0*/  FMUL.FTZ R169, R146, R169 ;  /* 0x000000a992a97220 */ /* 0x000fe20000410000 */
[----:B------:R-:W-:Y:S01]  /*25f0*/  FMUL.FTZ R140, R28, R146 ;  /* 0x000000921c8c7220 */ /* 0x000fe20000410000 */
[----:B------:R-:W-:Y:S01]  /*2600*/  FADD.FTZ R226, R226, -R223 ;  /* 0x800000dfe2e27221 */ /* 0x000fe20000010000 */
[----:B------:R-:W-:Y:S01]  /*2610*/  FMUL.FTZ R146, R29, R145 ;  /* 0x000000911d927220 */ /* 0x000fe20000410000 */
[----:B0-----:R-:W-:Y:S01]  /*2620*/  FMUL.FTZ R170, R220, UR8 ;  /* 0x00000008dcaa7c20 */ /* 0x001fe20008410000 */
[----:B------:R-:W-:Y:S01]  /*2630*/  FMUL.FTZ R176, R222, UR8 ;  /* 0x00000008deb07c20 */ /* 0x000fe20008410000 */
[----:B------:R-:W-:Y:S01]  /*2640*/  FADD.FTZ R228, R228, -R225 ;  /* 0x800000e1e4e47221 */ /* 0x000fe20000010000 */
[----:B------:R-:W-:Y:S01]  /*2650*/  FADD.FTZ R229, R229, -R227 ;  /* 0x800000e3e5e57221 */ /* 0x000fe20000010000 */
[--C-:B------:R-:W-:Y:S02]  /*2660*/  HADD2.F32 R171, -RZ, R141.reuse.H0_H0 ;  /* 0x2000008dffab7230 */ /* 0x100fe40000004100 */
[----:B------:R-:W-:Y:S01]  /*2670*/  FMUL.FTZ R172, R224, UR8 ;  /* 0x00000008e0ac7c20 */ /* 0x000fe20008410000 */
[----:B------:R-:W-:-:S02]  /*2680*/  HADD2.F32 R141, -RZ, R141.H1_H1 ;  /* 0x3000008dff8d7230 */ /* 0x000fc40000004100 */
[----:B------:R-:W-:Y:S01]  /*2690*/  FMUL.FTZ R175, R226, UR8 ;  /* 0x00000008e2af7c20 */ /* 0x000fe20008410000 */
[----:B------:R-:W-:Y:S01]  /*26a0*/  FMUL.FTZ R170, R170, UR7 ;  /* 0x00000007aaaa7c20 */ /* 0x000fe20008410000 */
[----:B------:R-:W-:Y:S01]  /*26b0*/  FMUL.FTZ R145, R145, R147 ;  /* 0x0000009391917220 */ /* 0x000fe20000410000 */
[----:B------:R-:W-:Y:S01]  /*26c0*/  F2FP.F16.F32.PACK_AB R140, R146, R140 ;  /* 0x0000008c928c723e */ /* 0x000fe200000000ff */
[----:B------:R-:W-:Y:S01]  /*26d0*/  FMUL.FTZ R176, R176, UR7 ;  /* 0x00000007b0b07c20 */ /* 0x000fe20008410000 */
[--C-:B------:R-:W-:Y:S02]  /*26e0*/  HADD2.F32 R173, -RZ, R142.reuse.H0_H0 ;  /* 0x2000008effad7230 */ /* 0x100fe40000004100 */
[----:B------:R-:W-:Y:S01]  /*26f0*/  FMUL.FTZ R147, R228, UR8 ;  /* 0x00000008e4937c20 */ /* 0x000fe20008410000 */
[----:B------:R-:W-:Y:S01]  /*2700*/  FMUL.FTZ R146, R229, UR8 ;  /* 0x00000008e5927c20 */ /* 0x000fe20008410000 */
[----:B------:R-:W-:Y:S02]  /*2710*/  HADD2.F32 R142, -RZ, R142.H1_H1 ;  /* 0x3000008eff8e7230 */ /* 0x000fe40000004100 */
[----:B------:R-:W-:Y:S01]  /*2720*/  FMUL.FTZ R172, R172, UR7 ;  /* 0x00000007acac7c20 */ /* 0x000fe20008410000 */
[----:B------:R-:W-:-:S02]  /*2730*/  HADD2.F32 R174, -RZ, R143.H0_H0 ;  /* 0x2000008fffae7230 */ /* 0x000fc40000004100 */
[----:B------:R-:W-:Y:S01]  /*2740*/  FMUL.FTZ R175, R175, UR7 ;  /* 0x00000007afaf7c20 */ /* 0x000fe20008410000 */
[----:B------:R-:W-:Y:S01]  /*2750*/  FMUL.FTZ R171, R170, R171 ;  /* 0x000000abaaab7220 */ /* 0x000fe20000410000 */
        /* <DEDUP_REMOVED lines=18> */
.L_x_11456:
[--C-:B------:R-:W-:Y:S01]  /*2880*/  FFMA.FTZ R125, R215, UR4, R144.reuse ;  /* 0x00000004d77d7c23 */ /* 0x100fe20008010090 */
[--C-:B------:R-:W-:Y:S01]  /*2890*/  FFMA.FTZ R126, R216, UR4, R144.reuse ;  /* 0x00000004d87e7c23 */ /* 0x100fe20008010090 */
[--C-:B------:R-:W-:Y:S01]  /*28a0*/  FFMA.FTZ R127, R217, UR4, R144.reuse ;  /* 0x00000004d97f7c23 */ /* 0x100fe20008010090 */
[----:B------:R-:W-:Y:S01]  /*28b0*/  FFMA.FTZ R124, R214, UR4, R144 ;  /* 0x00000004d67c7c23 */ /* 0x000fe20008010090 */
[----:B------:R-:W-:Y:S01]  /*28c0*/  FADD.FTZ R125, R219, -R125 ;  /* 0x8000007ddb7d7221 */ /* 0x000fe20000010000 */
[----:B------:R-:W-:Y:S01]  /*28d0*/  FADD.FTZ R126, R220, -R126 ;  /* 0x8000007edc7e7221 */ /* 0x000fe20000010000 */
[----:B------:R-:W-:Y:S01]  /*28e0*/  FADD.FTZ R127, R222, -R127 ;  /* 0x8000007fde7f7221 */ /* 0x000fe20000010000 */
[--C-:B-----5:R-:W-:Y:S02]  /*28f0*/  HADD2.F32 R169, -RZ, R140.reuse.H0_H0 ;  /* 0x2000008cffa97230 */ /* 0x120fe40000004100 */
[----:B------:R-:W-:Y:S01]  /*2900*/  FMUL.FTZ R125, R125, UR8 ;  /* 0x000000087d7d7c20 */ /* 0x000fe20008410000 */
[----:B------:R-:W-:Y:S01]  /*2910*/  FADD.FTZ R124, R218, -R124 ;  /* 0x8000007cda7c7221 */ /* 0x000fe20000010000 */
[----:B------:R-:W-:-:S02]  /*2920*/  HADD2.F32 R140, -RZ, R140.H1_H1 ;  /* 0x3000008cff8c7230 */ /* 0x000fc40000004100 */
[----:B------:R-:W-:Y:S01]  /*2930*/  FMUL.FTZ R126, R126, UR8 ;  /* 0x000000087e7e7c20 */ /* 0x000fe20008410000 */
[----:B------:R-:W-:Y:S01]  /*2940*/  FMUL.FTZ R147, R125, UR7 ;  /* 0x000000077d937c20 */ /* 0x000fe20008410000 */
[----:B------:R-:W-:Y:S01]  /*2950*/  FMUL.FTZ R127, R127, UR8 ;  /* 0x000000087f7f7c20 */ /* 0x000fe20008410000 */
[----:B------:R-:W-:Y:S01]  /*2960*/  FMUL.FTZ R124, R124, UR8 ;  /* 0x000000087c7c7c20 */ /* 0x000fe20008410000 */
[--C-:B0-----:R-:W-:Y:S02]  /*2970*/  HADD2.F32 R171, -RZ, R141.reuse.H0_H0 ;  /* 0x2000008dffab7230 */ /* 0x101fe40000004100 */
[----:B------:R-:W-:Y:S01]  /*2980*/  FMUL.FTZ R145, R147, R140 ;  /* 0x0000008c93917220 */ /* 0x000fe20000410000 */
[----:B------:R-:W-:Y:S02]  /*2990*/  HADD2.F32 R141, -RZ, R141.H1_H1 ;  /* 0x3000008dff8d7230 */ /* 0x000fe40000004100 */
[----:B------:R-:W-:Y:S01]  /*29a0*/  FMUL.FTZ R140, R29, R147 ;  /* 0x000000931d8c7220 */ /* 0x000fe20000410000 */
[--C-:B------:R-:W-:Y:S01]  /*29b0*/  FFMA.FTZ R128, R221, UR4, R144.reuse ;  /* 0x00000004dd807c23 */ /* 0x100fe20008010090 */
[----:B------:R-:W-:Y:S01]  /*29c0*/  FFMA.FTZ R129, R223, UR4, R144 ;  /* 0x00000004df817c23 */ /* 0x000fe20008010090 */
[----:B------:R-:W-:Y:S01]  /*29d0*/  FMUL.FTZ R172, R126, UR7 ;  /* 0x000000077eac7c20 */ /* 0x000fe20008410000 */
[----:B------:R-:W-:Y:S01]  /*29e0*/  FMUL.FTZ R147, R127, UR7 ;  /* 0x000000077f937c20 */ /* 0x000fe20008410000 */
[----:B------:R-:W-:Y:S01]  /*29f0*/  FMUL.FTZ R146, R124, UR7 ;  /* 0x000000077c927c20 */ /* 0x000fe20008410000 */
[----:B------:R-:W-:Y:S01]  /*2a00*/  FADD.FTZ R128, R224, -R128 ;  /* 0x80000080e0807221 */ /* 0x000fe20000010000 */
[----:B------:R-:W-:Y:S01]  /*2a10*/  FADD.FTZ R129, R226, -R129 ;  /* 0x80000081e2817221 */ /* 0x000fe20000010000 */
[----:B------:R-:W-:Y:S01]  /*2a20*/  FMUL.FTZ R171, R172, R171 ;  /* 0x000000abacab7220 */ /* 0x000fe20000410000 */
[----:B------:R-:W-:Y:S01]  /*2a30*/  FMUL.FTZ R170, R147, R141 ;  /* 0x0000008d93aa7220 */ /* 0x000fe20000410000 */
[----:B------:R-:W-:Y:S01]  /*2a40*/  FMUL.FTZ R169, R146, R169 ;  /* 0x000000a992a97220 */ /* 0x000fe20000410000 */
[----:B------:R-:W-:Y:S01]  /*2a50*/  FMUL.FTZ R172, R30, R172 ;  /* 0x000000ac1eac7220 */ /* 0x000fe20000410000 */
[----:B------:R-:W-:Y:S01]  /*2a60*/  FMUL.FTZ R141, R31, R147 ;  /* 0x000000931f8d7220 */ /* 0x000fe20000410000 */
[----:B------:R-:W-:Y:S01]  /*2a70*/  FMUL.FTZ R146, R28, R146 ;  /* 0x000000921c927220 */ /* 0x000fe20000410000 */
[----:B------:R-:W-:Y:S01]  /*2a80*/  FMUL.FTZ R128, R128, UR8 ;  /* 0x0000000880807c20 */ /* 0x000fe20008410000 */
[----:B------:R-:W-:Y:S01]  /*2a90*/  FMUL.FTZ R129, R129, UR8 ;  /* 0x0000000881817c20 */ /* 0x000fe20008410000 */
[--C-:B------:R-:W-:Y:S01]  /*2aa0*/  FFMA.FTZ R130, R225, UR4, R144.reuse ;  /* 0x00000004e1827c23 */ /* 0x100fe20008010090 */
[----:B------:R-:W-:Y:S01]  /*2ab0*/  F2FP.F16.F32.PACK_AB R141, R141, R172 ;  /* 0x000000ac8d8d723e */ /* 0x000fe200000000ff */
[----:B------:R-:W-:Y:S01]  /*2ac0*/  FFMA.FTZ R131, R227, UR4, R144 ;  /* 0x00000004e3837c23 */ /* 0x000fe20008010090 */
[----:B------:R-:W-:Y:S01]  /*2ad0*/  F2FP.F16.F32.PACK_AB R140, R140, R146 ;  /* 0x000000928c8c723e */ /* 0x000fe200000000ff */
[----:B------:R-:W-:-:S02]  /*2ae0*/  HADD2.F32 R173, -RZ, R142.H0_H0 ;  /* 0x2000008effad7230 */ /* 0x000fc40000004100 */
[----:B------:R-:W-:Y:S01]  /*2af0*/  FMUL.FTZ R146, R128, UR7 ;  /* 0x0000000780927c20 */ /* 0x000fe20008410000 */
[----:B------:R-:W-:Y:S02]  /*2b00*/  HADD2.F32 R172, -RZ, R142.H1_H1 ;  /* 0x3000008effac7230 */ /* 0x000fe40000004100 */
[----:B------:R-:W-:Y:S01]  /*2b10*/  FMUL.FTZ R142, R129, UR7 ;  /* 0x00000007818e7c20 */ /* 0x000fe20008410000 */
[----:B------:R-:W-:Y:S01]  /*2b20*/  FADD.FTZ R130, R228, -R130 ;  /* 0x80000082e4827221 */ /* 0x000fe20000010000 */
[----:B------:R-:W-:Y:S01]  /*2b30*/  FADD.FTZ R131, R229, -R131 ;  /* 0x80000083e5837221 */ /* 0x000fe20000010000 */
[----:B------:R-:W-:Y:S01]  /*2b40*/  FMUL.FTZ R173, R146, R173 ;  /* 0x000000ad92ad7220 */ /* 0x000fe20000410000 */
[----:B------:R-:W-:Y:S01]  /*2b50*/  FMUL.FTZ R172, R142, R172 ;  /* 0x000000ac8eac7220 */ /* 0x000fe20000410000 */
[----:B------:R-:W-:Y:S01]  /*2b60*/  FMUL.FTZ R146, R32, R146 ;  /* 0x0000009220927220 */ /* 0x000fe20000410000 */
[----:B------:R-:W-:Y:S01]  /*2b70*/  FMUL.FTZ R142, R33, R142 ;  /* 0x0000008e218e7220 */ /* 0x000fe20000410000 */
[----:B------:R-:W-:Y:S01]  /*2b80*/  FMUL.FTZ R130, R130, UR8 ;  /* 0x0000000882827c20 */ /* 0x000fe20008410000 */
[----:B------:R-:W-:Y:S01]  /*2b90*/  FMUL.FTZ R131, R131, UR8 ;  /* 0x0000000883837c20 */ /* 0x000fe20008410000 */
[----:B------:R-:W-:-:S02]  /*2ba0*/  HADD2.F32 R174, -RZ, R143.H0_H0 ;  /* 0x2000008fffae7230 */ /* 0x000fc40000004100 */
[----:B------:R-:W-:Y:S01]  /*2bb0*/  F2FP.F16.F32.PACK_AB R142, R142, R146 ;  /* 0x000000928e8e723e */ /* 0x000fe200000000ff */
[----:B------:R-:W-:Y:S02]  /*2bc0*/  HADD2.F32 R175, -RZ, R143.H1_H1 ;  /* 0x3000008fffaf7230 */ /* 0x000fe40000004100 */
[----:B------:R-:W-:Y:S01]  /*2bd0*/  FMUL.FTZ R146, R130, UR7 ;  /* 0x0000000782927c20 */ /* 0x000fe20008410000 */
[----:B------:R-:W-:-:S03]  /*2be0*/  FMUL.FTZ R143, R131, UR7 ;  /* 0x00000007838f7c20 */ /* 0x000fc60008410000 */
[----:B------:R-:W-:Y:S01]  /*2bf0*/  FMUL.FTZ R174, R146, R174 ;  /* 0x000000ae92ae7220 */ /* 0x000fe20000410000 */
[----:B------:R-:W-:Y:S01]  /*2c00*/  FMUL.FTZ R175, R143, R175 ;  /* 0x000000af8faf7220 */ /* 0x000fe20000410000 */
[----:B------:R-:W-:Y:S01]  /*2c10*/  FMUL.FTZ R146, R34, R146 ;  /* 0x0000009222927220 */ /* 0x000fe20000410000 */
[----:B------:R-:W-:-:S05]  /*2c20*/  FMUL.FTZ R143, R35, R143 ;  /* 0x0000008f238f7220 */ /* 0x000fca0000410000 */
[----:B------:R-:W-:-:S07]  /*2c30*/  F2FP.F16.F32.PACK_AB R143, R143, R146 ;  /* 0x000000928f8f723e */ /* 0x000fce00000000ff */
.L_x_11457:
        /* <DEDUP_REMOVED lines=25> */
[----:B------:R-:W-:Y:S01]  /*2dd0*/  FADD.FTZ R130, R196, -R131 ;  /* 0x80000083c4827221 */ /* 0x000fe20000010000 */
[----:B-----5:R-:W-:-:S02]  /*2de0*/  HADD2.F32 R177, -RZ, R141.H0_H0 ;  /* 0x2000008dffb17230 */ /* 0x020fc40000004100 */
[----:B------:R-:W-:Y:S01]  /*2df0*/  FADD.FTZ R131, R197, -R26 ;  /* 0x8000001ac5837221 */ /* 0x000fe20000010000 */
[----:B------:R-:W-:Y:S02]  /*2e00*/  HADD2.F32 R141, -RZ, R141.H1_H1 ;  /* 0x3000008dff8d7230 */ /* 0x000fe40000004100 */
[--C-:B------:R-:W-:Y:S01]  /*2e10*/  FFMA.FTZ R128, R189, UR4, R144.reuse ;  /* 0x00000004bd807c23 */ /* 0x100fe20008010090 */
[----:B------:R-:W-:Y:S01]  /*2e20*/  FFMA.FTZ R129, R191, UR4, R144 ;  /* 0x00000004bf817c23 */ /* 0x000fe20008010090 */
[--C-:B------:R-:W-:Y:S02]  /*2e30*/  HADD2.F32 R176, -RZ, R140.reuse.H0_H0 ;  /* 0x2000008cffb07230 */ /* 0x100fe40000004100 */
[----:B------:R-:W-:Y:S01]  /*2e40*/  FMUL.FTZ R179, R126, UR7 ;  /* 0x000000077eb37c20 */ /* 0x000fe20008410000 */
[----:B------:R-:W-:Y:S02]  /*2e50*/  HADD2.F32 R26, -RZ, R140.H1_H1 ;  /* 0x3000008cff1a7230 */ /* 0x000fe40000004100 */
        /* <DEDUP_REMOVED lines=15> */
[----:B------:R-:W-:Y:S01]  /*2f50*/  F2FP.F16.F32.PACK_AB R141, R141, R179 ;  /* 0x000000b38d8d723e */ /* 0x000fe200000000ff */
[--C-:B------:R-:W-:Y:S01]  /*2f60*/  HADD2.F32 R179, -RZ, R142.reuse.H0_H0 ;  /* 0x2000008effb37230 */ /* 0x100fe20000004100 */
[----:B------:R-:W-:Y:S01]  /*2f70*/  F2FP.F16.F32.PACK_AB R140, R146, R140 ;  /* 0x0000008c928c723e */ /* 0x000fe200000000ff */
[----:B------:R-:W-:-:S02]  /*2f80*/  HADD2.F32 R182, -RZ, R142.H1_H1 ;  /* 0x3000008effb67230 */ /* 0x000fc40000004100 */
        /* <DEDUP_REMOVED lines=8> */
[--C-:B------:R-:W-:Y:S02]  /*3010*/  HADD2.F32 R183, -RZ, R143.reuse.H0_H0 ;  /* 0x2000008fffb77230 */ /* 0x100fe40000004100 */
[----:B------:R-:W-:-:S02]  /*3020*/  HADD2.F32 R184, -RZ, R143.H1_H1 ;  /* 0x3000008fffb87230 */ /* 0x000fc40000004100 */
[----:B------:R-:W-:Y:S01]  /*3030*/  FMUL.FTZ R143, R131, UR7 ;  /* 0x00000007838f7c20 */ /* 0x000fe20008410000 */
[----:B------:R-:W-:Y:S01]  /*3040*/  F2FP.F16.F32.PACK_AB R142, R142, R146 ;  /* 0x000000928e8e723e */ /* 0x000fe200000000ff */
[----:B------:R-:W-:Y:S02]  /*3050*/  FMUL.FTZ R146, R130, UR7 ;  /* 0x0000000782927c20 */ /* 0x000fe40008410000 */
[----:B------:R-:W-:Y:S01]  /*3060*/  FMUL.FTZ R184, R143, R184 ;  /* 0x000000b88fb87220 */ /* 0x000fe20000410000 */
[----:B------:R-:W-:Y:S01]  /*3070*/  FMUL.FTZ R143, R43, R143 ;  /* 0x0000008f2b8f7220 */ /* 0x000fe20000410000 */
[----:B------:R-:W-:Y:S01]  /*3080*/  FMUL.FTZ R183, R146, R183 ;  /* 0x000000b792b77220 */ /* 0x000fe20000410000 */
[----:B------:R-:W-:-:S05]  /*3090*/  FMUL.FTZ R146, R42, R146 ;  /* 0x000000922a927220 */ /* 0x000fca0000410000 */
[----:B------:R-:W-:Y:S01]  /*30a0*/  F2FP.F16.F32.PACK_AB R143, R143, R146 ;  /* 0x000000928f8f723e */ /* 0x000fe200000000ff */
[----:B------:R-:W-:Y:S06]  /*30b0*/  BRA `(.L_x_11459) ;  /* 0x0000000000f07947 */ /* 0x000fec0003800000 */
.L_x_11458:
        /* <DEDUP_REMOVED lines=23> */
[----:B------:R-:W-:Y:S01]  /*3230*/  FMUL.FTZ R178, R188, UR8 ;  /* 0x00000008bcb27c20 */ /* 0x000fe20008410000 */
        /* <DEDUP_REMOVED lines=36> */
.L_x_11459:
        /* <DEDUP_REMOVED lines=20> */
[----:B------:R-:W-:Y:S01]  /*35c0*/  FADD.FTZ R129, R166, -R129 ;  /* 0x80000081a6817221 */ /* 0x000fe20000010000 */
[----:B------:R-:W-:Y:S01]  /*35d0*/  FMUL.FTZ R125, R125, UR8 ;  /* 0x000000087d7d7c20 */ /* 0x000fe20008410000 */
[----:B------:R-:W-:Y:S01]  /*35e0*/  FADD.FTZ R126, R161, -R126 ;  /* 0x8000007ea17e7221 */ /* 0x000fe20000010000 */
[----:B------:R-:W-:Y:S01]  /*35f0*/  FMUL.FTZ R127, R127, UR8 ;  /* 0x000000087f7f7c20 */ /* 0x000fe20008410000 */
[----:B------:R-:W-:Y:S01]  /*3600*/  FADD.FTZ R124, R159, -R124 ;  /* 0x8000007c9f7c7221 */ /* 0x000fe20000010000 */
[----:B-----5:R-:W-:-:S02]  /*3610*/  HADD2.F32 R25, -RZ, R140.H1_H1 ;  /* 0x3000008cff197230 */ /* 0x020fc40000004100 */
[----:B------:R-:W-:Y:S01]  /*3620*/  FMUL.FTZ R128, R128, UR8 ;  /* 0x0000000880807c20 */ /* 0x000fe20008410000 */
[--C-:B------:R-:W-:Y:S02]  /*3630*/  HADD2.F32 R159, -RZ, R141.reuse.H0_H0 ;  /* 0x2000008dff9f7230 */ /* 0x100fe40000004100 */
[----:B------:R-:W-:Y:S01]  /*3640*/  FMUL.FTZ R129, R129, UR8 ;  /* 0x0000000881817c20 */ /* 0x000fe20008410000 */
[----:B------:R-:W-:Y:S01]  /*3650*/  FMUL.FTZ R146, R125, UR7 ;  /* 0x000000077d927c20 */ /* 0x000fe20008410000 */
[----:B------:R-:W-:Y:S02]  /*3660*/  HADD2.F32 R141, -RZ, R141.H1_H1 ;  /* 0x3000008dff8d7230 */ /* 0x000fe40000004100 */
[----:B------:R-:W-:Y:S01]  /*3670*/  FMUL.FTZ R126, R126, UR8 ;  /* 0x000000087e7e7c20 */ /* 0x000fe20008410000 */
[--C-:B------:R-:W-:Y:S02]  /*3680*/  HADD2.F32 R157, -RZ, R142.reuse.H0_H0 ;  /* 0x2000008eff9d7230 */ /* 0x100fe40000004100 */
[----:B------:R-:W-:Y:S01]  /*3690*/  FMUL.FTZ R156, R127, UR7 ;  /* 0x000000077f9c7c20 */ /* 0x000fe20008410000 */
[----:B------:R-:W-:-:S02]  /*36a0*/  HADD2.F32 R142, -RZ, R142.H1_H1 ;  /* 0x3000008eff8e7230 */ /* 0x000fc40000004100 */
[--C-:B------:R-:W-:Y:S01]  /*36b0*/  FFMA.FTZ R167, R167, UR4, R144.reuse ;  /* 0x00000004a7a77c23 */ /* 0x100fe20008010090 */
[----:B------:R-:W-:Y:S01]  /*36c0*/  FFMA.FTZ R180, R180, UR4, R144 ;  /* 0x00000004b4b47c23 */ /* 0x000fe20008010090 */
[----:B------:R-:W-:Y:S01]  /*36d0*/  FMUL.FTZ R25, R146, R25 ;  /* 0x0000001992197220 */ /* 0x000fe20000410000 */
[----:B------:R-:W-:Y:S01]  /*36e0*/  FMUL.FTZ R147, R45, R146 ;  /* 0x000000922d937220 */ /* 0x000fe20000410000 */
[----:B------:R-:W-:Y:S01]  /*36f0*/  FMUL.FTZ R160, R128, UR7 ;  /* 0x0000000780a07c20 */ /* 0x000fe20008410000 */
[----:B------:R-:W-:Y:S01]  /*3700*/  FMUL.FTZ R161, R129, UR7 ;  /* 0x0000000781a17c20 */ /* 0x000fe20008410000 */
[----:B------:R-:W-:Y:S01]  /*3710*/  FMUL.FTZ R146, R126, UR7 ;  /* 0x000000077e927c20 */ /* 0x000fe20008410000 */
[----:B------:R-:W-:Y:S01]  /*3720*/  FMUL.FTZ R158, R156, R141 ;  /* 0x0000008d9c9e7220 */ /* 0x000fe20000410000 */
        /* <DEDUP_REMOVED lines=11> */
[----:B------:R-:W-:Y:S01]  /*37e0*/  FMUL.FTZ R131, R131, UR8 ;  /* 0x0000000883837c20 */ /* 0x000fe20008410000 */
[----:B------:R-:W-:Y:S01]  /*37f0*/  F2FP.F16.F32.PACK_AB R142, R161, R160 ;  /* 0x000000a0a18e723e */ /* 0x000fe200000000ff */
[----:B------:R-:W-:Y:S01]  /*3800*/  HADD2.F32 R155, -RZ, R140.H0_H0 ;  /* 0x2000008cff9b7230 */ /* 0x000fe20000004100 */
[----:B------:R-:W-:Y:S01]  /*3810*/  F2FP.F16.F32.PACK_AB R141, R141, R146 ;  /* 0x000000928d8d723e */ /* 0x000fe200000000ff */
[----:B------:R-:W-:-:S02]  /*3820*/  HADD2.F32 R160, -RZ, R143.H0_H0 ;  /* 0x2000008fffa07230 */ /* 0x000fc40000004100 */
[----:B------:R-:W-:Y:S01]  /*3830*/  FMUL.FTZ R140, R124, UR7 ;  /* 0x000000077c8c7c20 */ /* 0x000fe20008410000 */
[----:B------:R-:W-:Y:S02]  /*3840*/  HADD2.F32 R161, -RZ, R143.H1_H1 ;  /* 0x3000008fffa17230 */ /* 0x000fe40000004100 */
        /* <DEDUP_REMOVED lines=8> */
[----:B------:R-:W-:-:S04]  /*38d0*/  F2FP.F16.F32.PACK_AB R140, R147, R140 ;  /* 0x0000008c938c723e */ /* 0x000fc800000000ff */
[----:B------:R-:W-:Y:S01]  /*38e0*/  F2FP.F16.F32.PACK_AB R143, R146, R143 ;  /* 0x0000008f928f723e */ /* 0x000fe200000000ff */
[----:B------:R-:W-:Y:S06]  /*38f0*/  BRA `(.L_x_11461) ;  /* 0x0000000000f07947 */ /* 0x000fec0003800000 */
.L_x_11460:
[--C-:B------:R-:W-:Y:S01]  /*3900*/  FFMA.FTZ R155, R155, UR4, R144.reuse ;  /* 0x000000049b9b7c23 */ /* 0x100fe20008010090 */
[--C-:B------:R-:W-:Y:S01]  /*3910*/  FFMA.FTZ R156, R156, UR4, R144.reuse ;  /* 0x000000049c9c7c23 */ /* 0x100fe20008010090 */
[--C-:B------:R-:W-:Y:S01]  /*3920*/  FFMA.FTZ R157, R157, UR4, R144.reuse ;  /* 0x000000049d9d7c23 */ /* 0x100fe20008010090 */
[----:B------:R-:W-:Y:S01]  /*3930*/  FFMA.FTZ R158, R158, UR4, R144 ;  /* 0x000000049e9e7c23 */ /* 0x000fe20008010090 */
[----:B------:R-:W-:Y:S01]  /*3940*/  FADD.FTZ R155, R159, -R155 ;  /* 0x8000009b9f9b7221 */ /* 0x000fe20000010000 */
[----:B------:R-:W-:Y:S01]  /*3950*/  FADD.FTZ R160, R160, -R156 ;  /* 0x8000009ca0a07221 */ /* 0x000fe20000010000 */
[--C-:B------:R-:W-:Y:S01]  /*3960*/  FFMA.FTZ R163, R163, UR4, R144.reuse ;  /* 0x00000004a3a37c23 */ /* 0x100fe20008010090 */
[----:B------:R-:W-:Y:S01]  /*3970*/  FADD.FTZ R161, R161, -R157 ;  /* 0x8000009da1a17221 */ /* 0x000fe20000010000 */
[----:B------:R-:W-:Y:S01]  /*3980*/  FMUL.FTZ R155, R155, UR8 ;  /* 0x000000089b9b7c20 */ /* 0x000fe20008410000 */
[----:B------:R-:W-:Y:S01]  /*3990*/  FMUL.FTZ R146, R160, UR8 ;  /* 0x00000008a0927c20 */ /* 0x000fe20008410000 */
[----:B------:R-:W-:Y:S01]  /*39a0*/  FFMA.FTZ R165, R165, UR4, R144 ;  /* 0x00000004a5a57c23 */ /* 0x000fe20008010090 */
[----:B------:R-:W-:Y:S01]  /*39b0*/  FADD.FTZ R162, R162, -R158 ;  /* 0x8000009ea2a27221 */ /* 0x000fe20000010000 */
[----:B------:R-:W-:Y:S01]  /*39c0*/  FMUL.FTZ R25, R155, UR7 ;  /* 0x000000079b197c20 */ /* 0x000fe20008410000 */
[----:B------:R-:W-:Y:S01]  /*39d0*/  FMUL.FTZ R146, R146, UR7 ;  /* 0x0000000792927c20 */ /* 0x000fe20008410000 */
[----:B-----5:R-:W-:-:S02]  /*39e0*/  HADD2.F32 R156, -RZ, R140.H0_H0 ;  /* 0x2000008cff9c7230 */ /* 0x020fc40000004100 */
[--C-:B------:R-:W-:Y:S01]  /*39f0*/  FFMA.FTZ R167, R167, UR4, R144.reuse ;  /* 0x00000004a7a77c23 */ /* 0x100fe20008010090 */
[----:B------:R-:W-:Y:S01]  /*3a00*/  FFMA.FTZ R180, R180, UR4, R144 ;  /* 0x00000004b4b47c23 */ /* 0x000fe20008010090 */
[----:B------:R-:W-:Y:S01]  /*3a10*/  FADD.FTZ R164, R164, -R163 ;  /* 0x800000a3a4a47221 */ /* 0x000fe20000010000 */
[----:B------:R-:W-:Y:S02]  /*3a20*/  HADD2.F32 R147, -RZ, R140.H1_H1 ;  /* 0x3000008cff937230 */ /* 0x000fe40000004100 */
[----:B------:R-:W-:Y:S01]  /*3a30*/  FADD.FTZ R166, R166, -R165 ;  /* 0x800000a5a6a67221 */ /* 0x000fe20000010000 */
[----:B------:R-:W-:Y:S01]  /*3a40*/  FMUL.FTZ R140, R44, R25 ;  /* 0x000000192c8c7220 */ /* 0x000fe20000410000 */
[----:B------:R-:W-:Y:S01]  /*3a50*/  FMUL.FTZ R157, R45, R146 ;  /* 0x000000922d9d7220 */ /* 0x000fe20000410000 */
[----:B------:R-:W-:Y:S01]  /*3a60*/  FMUL.FTZ R158, R161, UR8 ;  /* 0x00000008a19e7c20 */ /* 0x000fe20008410000 */
[----:B------:R-:W-:Y:S01]  /*3a70*/  FMUL.FTZ R162, R162, UR8 ;  /* 0x00000008a2a27c20 */ /* 0x000fe20008410000 */
[----:B------:R-:W-:Y:S01]  /*3a80*/  FADD.FTZ R168, R168, -R167 ;  /* 0x800000a7a8a87221 */ /* 0x000fe20000010000 */
[----:B------:R-:W-:Y:S01]  /*3a90*/  FADD.FTZ R181, R181, -R180 ;  /* 0x800000b4b5b57221 */ /* 0x000fe20000010000 */
[----:B------:R-:W-:Y:S01]  /*3aa0*/  FMUL.FTZ R155, R25, R156 ;  /* 0x0000009c199b7220 */ /* 0x000fe20000410000 */
[----:B------:R-:W-:-:S02]  /*3ab0*/  HADD2.F32 R159, -RZ, R141.H0_H0 ;  /* 0x2000008dff9f7230 */ /* 0x000fc40000004100 */
[----:B------:R-:W-:Y:S01]  /*3ac0*/  FMUL.FTZ R156, R164, UR8 ;  /* 0x00000008a49c7c20 */ /* 0x000fe20008410000 */
[----:B------:R-:W-:Y:S02]  /*3ad0*/  HADD2.F32 R141, -RZ, R141.H1_H1 ;  /* 0x3000008dff8d7230 */ /* 0x000fe40000004100 */
        /* <DEDUP_REMOVED lines=8> */
[----:B------:R-:W-:-:S02]  /*3b60*/  HADD2.F32 R142, -RZ, R142.H1_H1 ;  /* 0x3000008eff8e7230 */ /* 0x000fc40000004100 */
[----:B------:R-:W-:Y:S01]  /*3b70*/  FMUL.FTZ R156, R156, UR7 ;  /* 0x000000079c9c7c20 */ /* 0x000fe20008410000 */
[--C-:B------:R-:W-:Y:S02]  /*3b80*/  HADD2.F32 R160, -RZ, R143.reuse.H0_H0 ;  /* 0x2000008fffa07230 */ /* 0x100fe40000004100 */
        /* <DEDUP_REMOVED lines=19> */
.L_x_11461:
        /* <DEDUP_REMOVED lines=18> */
[----:B------:R-:W-:Y:S01]  /*3de0*/  FMUL.FTZ R124, R27, UR8 ;  /* 0x000000081b7c7c20 */ /* 0x000fe20008410000 */
[----:B------:R-:W-:Y:S01]  /*3df0*/  FMUL.FTZ R125, R2, UR8 ;  /* 0x00000008027d7c20 */ /* 0x000fe20008410000 */
[----:B-----5:R-:W-:-:S02]  /*3e00*/  HADD2.F32 R2, -RZ, R140.H0_H0 ;  /* 0x2000008cff027230 */ /* 0x020fc40000004100 */
[--C-:B------:R-:W-:Y:S01]  /*3e10*/  FFMA.FTZ R153, R153, UR4, R144.reuse ;  /* 0x0000000499997c23 */ /* 0x100fe20008010090 */
[----:B------:R-:W-:Y:S01]  /*3e20*/  FMUL.FTZ R131, R124, UR7 ;  /* 0x000000077c837c20 */ /* 0x000fe20008410000 */
[----:B------:R-:W-:Y:S01]  /*3e30*/  FMUL.FTZ R130, R125, UR7 ;  /* 0x000000077d827c20 */ /* 0x000fe20008410000 */
[----:B------:R-:W-:Y:S01]  /*3e40*/  FFMA.FTZ R139, R154, UR4, R144 ;  /* 0x000000049a8b7c23 */ /* 0x000fe20008010090 */
[----:B------:R-:W-:Y:S01]  /*3e50*/  FADD.FTZ R126, R134, -R149 ;  /* 0x80000095867e7221 */ /* 0x000fe20000010000 */
[----:B------:R-:W-:Y:S01]  /*3e60*/  FMUL.FTZ R27, R131, R2 ;  /* 0x00000002831b7220 */ /* 0x000fe20000410000 */
[----:B------:R-:W-:Y:S01]  /*3e70*/  FMUL.FTZ R132, R52, R131 ;  /* 0x0000008334847220 */ /* 0x000fe20000410000 */
[----:B------:R-:W-:Y:S01]  /*3e80*/  FADD.FTZ R127, R135, -R150 ;  /* 0x80000096877f7221 */ /* 0x000fe20000010000 */
[----:B------:R-:W-:Y:S02]  /*3e90*/  HADD2.F32 R133, -RZ, R140.H1_H1 ;  /* 0x3000008cff857230 */ /* 0x000fe40000004100 */
[----:B------:R-:W-:Y:S01]  /*3ea0*/  FMUL.FTZ R131, R53, R130 ;  /* 0x0000008235837220 */ /* 0x000fe20000410000 */
[----:B------:R-:W-:Y:S01]  /*3eb0*/  FADD.FTZ R128, R136, -R151 ;  /* 0x8000009788807221 */ /* 0x000fe20000010000 */
[----:B------:R-:W-:Y:S01]  /*3ec0*/  FADD.FTZ R129, R137, -R152 ;  /* 0x8000009889817221 */ /* 0x000fe20000010000 */
[----:B------:R-:W-:Y:S01]  /*3ed0*/  FADD.FTZ R153, R138, -R153 ;  /* 0x800000998a997221 */ /* 0x000fe20000010000 */
[----:B------:R-:W-:Y:S01]  /*3ee0*/  FADD.FTZ R148, R148, -R139 ;  /* 0x8000008b94947221 */ /* 0x000fe20000010000 */
[----:B------:R-:W-:Y:S01]  /*3ef0*/  FMUL.FTZ R126, R126, UR8 ;  /* 0x000000087e7e7c20 */ /* 0x000fe20008410000 */
[----:B------:R-:W-:Y:S01]  /*3f00*/  FMUL.FTZ R127, R127, UR8 ;  /* 0x000000087f7f7c20 */ /* 0x000fe20008410000 */
[----:B------:R-:W-:Y:S01]  /*3f10*/  FMUL.FTZ R2, R130, R133 ;  /* 0x0000008582027220 */ /* 0x000fe20000410000 */
[----:B------:R-:W-:Y:S01]  /*3f20*/  F2FP.F16.F32.PACK_AB R132, R131, R132 ;  /* 0x000000848384723e */ /* 0x000fe200000000ff */
        /* <DEDUP_REMOVED lines=32> */
.L_x_11462:
        /* <DEDUP_REMOVED lines=11> */
[--C-:B------:R-:W-:Y:S01]  /*41e0*/  FFMA.FTZ R150, R150, UR4, R144.reuse ;  /* 0x0000000496967c23 */ /* 0x100fe20008010090 */
[----:B------:R-:W-:Y:S01]  /*41f0*/  FMUL.FTZ R133, R27, UR7 ;  /* 0x000000071b857c20 */ /* 0x000fe20008410000 */
[----:B------:R-:W-:Y:S01]  /*4200*/  FMUL.FTZ R136, R132, UR7 ;  /* 0x0000000784887c20 */ /* 0x000fe20008410000 */
[--C-:B------:R-:W-:Y:S01]  /*4210*/  FFMA.FTZ R153, R153, UR4, R144.reuse ;  /* 0x0000000499997c23 */ /* 0x100fe20008010090 */
[----:B------:R-:W-:Y:S01]  /*4220*/  FFMA.FTZ R139, R154, UR4, R144 ;  /* 0x000000049a8b7c23 */ /* 0x000fe20008010090 */
[----:B------:R-:W-:Y:S01]  /*4230*/  FADD.FTZ R152, R137, -R152 ;  /* 0x8000009889987221 */ /* 0x000fe20000010000 */
[----:B------:R-:W-:Y:S02]  /*4240*/  HADD2.F32 R137, -RZ, R140.H1_H1 ;  /* 0x3000008cff897230 */ /* 0x000fe40000004100 */
[----:B------:R-:W-:Y:S01]  /*4250*/  FMUL.FTZ R27, R133, R2 ;  /* 0x00000002851b7220 */ /* 0x000fe20000410000 */
[----:B------:R-:W-:Y:S01]  /*4260*/  FMUL.FTZ R132, R52, R133 ;  /* 0x0000008534847220 */ /* 0x000fe20000410000 */
[----:B------:R-:W-:Y:S01]  /*4270*/  FMUL.FTZ R133, R53, R136 ;  /* 0x0000008835857220 */ /* 0x000fe20000410000 */
        /* <DEDUP_REMOVED lines=34> */
[----:B------:R-:W-:Y:S01]  /*44a0*/  F2FP.F16.F32.PACK_AB R133, R136, R135 ;  /* 0x000000878885723e */ /* 0x000fe200000000ff */
[----:B------:R-:W-:Y:S01]  /*44b0*/  FMUL.FTZ R140, R151, R140 ;  /* 0x0000008c978c7220 */ /* 0x000fe20000410000 */
[----:B------:R-:W-:Y:S01]  /*44c0*/  FMUL.FTZ R141, R152, R141 ;  /* 0x0000008d988d7220 */ /* 0x000fe20000410000 */
[----:B------:R-:W-:-:S02]  /*44d0*/  F2FP.F16.F32.PACK_AB R134, R137, R134 ;  /* 0x000000868986723e */ /* 0x000fc400000000ff */
[----:B------:R-:W-:-:S07]  /*44e0*/  F2FP.F16.F32.PACK_AB R135, R144, R153 ;  /* 0x000000999087723e */ /* 0x000fce00000000ff */
.L_x_11463:
        /* <DEDUP_REMOVED lines=8> */
.L_x_11455:
        /* <DEDUP_REMOVED lines=29> */
[----:B0-----:R-:W-:Y:S01]  /*4740*/  FFMA.FTZ R170, R220, UR8, R94 ;  /* 0x00000008dcaa7c23 */ /* 0x001fe2000801005e */
[----:B------:R-:W-:Y:S01]  /*4750*/  FFMA.FTZ R176, R222, UR8, R95 ;  /* 0x00000008deb07c23 */ /* 0x000fe2000801005f */
[----:B------:R-:W-:Y:S01]  /*4760*/  FADD.FTZ R228, R228, -R225 ;  /* 0x800000e1e4e47221 */ /* 0x000fe20000010000 */
[----:B------:R-:W-:Y:S01]  /*4770*/  FADD.FTZ R229, R229, -R227 ;  /* 0x800000e3e5e57221 */ /* 0x000fe20000010000 */
[--C-:B------:R-:W-:Y:S02]  /*4780*/  HADD2.F32 R171, -RZ, R141.reuse.H0_H0 ;  /* 0x2000008dffab7230 */ /* 0x100fe40000004100 */
[----:B------:R-:W-:Y:S01]  /*4790*/  FFMA.FTZ R172, R224, UR8, R96 ;  /* 0x00000008e0ac7c23 */ /* 0x000fe20008010060 */
[----:B------:R-:W-:-:S02]  /*47a0*/  HADD2.F32 R141, -RZ, R141.H1_H1 ;  /* 0x3000008dff8d7230 */ /* 0x000fc40000004100 */
[----:B------:R-:W-:Y:S01]  /*47b0*/  FFMA.FTZ R175, R226, UR8, R97 ;  /* 0x00000008e2af7c23 */ /* 0x000fe20008010061 */
[----:B------:R-:W-:Y:S01]  /*47c0*/  FMUL.FTZ R170, R170, UR7 ;  /* 0x00000007aaaa7c20 */ /* 0x000fe20008410000 */
[----:B------:R-:W-:Y:S01]  /*47d0*/  FMUL.FTZ R145, R145, R147 ;  /* 0x0000009391917220 */ /* 0x000fe20000410000 */
[----:B------:R-:W-:Y:S01]  /*47e0*/  F2FP.F16.F32.PACK_AB R140, R146, R140 ;  /* 0x0000008c928c723e */ /* 0x000fe200000000ff */
[----:B------:R-:W-:Y:S01]  /*47f0*/  FMUL.FTZ R176, R176, UR7 ;  /* 0x00000007b0b07c20 */ /* 0x000fe20008410000 */
[--C-:B------:R-:W-:Y:S02]  /*4800*/  HADD2.F32 R173, -RZ, R142.reuse.H0_H0 ;  /* 0x2000008effad7230 */ /* 0x100fe40000004100 */
[----:B------:R-:W-:Y:S01]  /*4810*/  FFMA.FTZ R147, R228, UR8, R98 ;  /* 0x00000008e4937c23 */ /* 0x000fe20008010062 */
[----:B------:R-:W-:Y:S01]  /*4820*/  FFMA.FTZ R146, R229, UR8, R99 ;  /* 0x00000008e5927c23 */ /* 0x000fe20008010063 */
        /* <DEDUP_REMOVED lines=23> */
.L_x_11465:
        /* <DEDUP_REMOVED lines=8> */
[----:B------:R-:W-:Y:S01]  /*4a20*/  FFMA.FTZ R125, R125, UR8, R93 ;  /* 0x000000087d7d7c23 */ /* 0x000fe2000801005d */
[----:B------:R-:W-:Y:S01]  /*4a30*/  FADD.FTZ R124, R218, -R124 ;  /* 0x8000007cda7c7221 */ /* 0x000fe20000010000 */
[----:B------:R-:W-:-:S02]  /*4a40*/  HADD2.F32 R140, -RZ, R140.H1_H1 ;  /* 0x3000008cff8c7230 */ /* 0x000fc40000004100 */
[----:B------:R-:W-:Y:S01]  /*4a50*/  FFMA.FTZ R126, R126, UR8, R94 ;  /* 0x000000087e7e7c23 */ /* 0x000fe2000801005e */
[----:B------:R-:W-:Y:S01]  /*4a60*/  FMUL.FTZ R147, R125, UR7 ;  /* 0x000000077d937c20 */ /* 0x000fe20008410000 */
[----:B------:R-:W-:Y:S01]  /*4a70*/  FFMA.FTZ R127, R127, UR8, R95 ;  /* 0x000000087f7f7c23 */ /* 0x000fe2000801005f */
[----:B------:R-:W-:Y:S01]  /*4a80*/  FFMA.FTZ R124, R124, UR8, R92 ;  /* 0x000000087c7c7c23 */ /* 0x000fe2000801005c */
        /* <DEDUP_REMOVED lines=17> */
[----:B------:R-:W-:Y:S01]  /*4ba0*/  FFMA.FTZ R128, R128, UR8, R96 ;  /* 0x0000000880807c23 */ /* 0x000fe20008010060 */
[----:B------:R-:W-:Y:S01]  /*4bb0*/  FFMA.FTZ R129, R129, UR8, R97 ;  /* 0x0000000881817c23 */ /* 0x000fe20008010061 */
        /* <DEDUP_REMOVED lines=14> */
[----:B------:R-:W-:Y:S01]  /*4ca0*/  FFMA.FTZ R130, R130, UR8, R98 ;  /* 0x0000000882827c23 */ /* 0x000fe20008010062 */
[----:B------:R-:W-:Y:S01]  /*4cb0*/  FFMA.FTZ R131, R131, UR8, R99 ;  /* 0x0000000883837c23 */ /* 0x000fe20008010063 */
        /* <DEDUP_REMOVED lines=10> */
.L_x_11466:
[----:B------:R-:W-:-:S04]  /*4d60*/  ISETP.NE.U32.AND P0, PT, RZ, UR22, PT ;  /* 0x00000016ff007c0c */ /* 0x000fc8000bf05070 */
[----:B------:R-:W-:-:S13]  /*4d70*/  ISETP.NE.AND.EX P0, PT, RZ, UR23, PT, P0 ;  /* 0x00000017ff007c0c */ /* 0x000fda000bf05300 */
        /* <DEDUP_REMOVED lines=21> */
[----:B------:R-:W-:Y:S01]  /*4ed0*/  FFMA.FTZ R126, R126, UR8, R102 ;  /* 0x000000087e7e7c23 */ /* 0x000fe20008010066 */
[----:B------:R-:W-:Y:S01]  /*4ee0*/  FFMA.FTZ R127, R127, UR8, R103 ;  /* 0x000000087f7f7c23 */ /* 0x000fe20008010067 */
[----:B------:R-:W-:Y:S01]  /*4ef0*/  FFMA.FTZ R124, R124, UR8, R100 ;  /* 0x000000087c7c7c23 */ /* 0x000fe20008010064 */
[----:B------:R-:W-:Y:S01]  /*4f00*/  FFMA.FTZ R125, R125, UR8, R101 ;  /* 0x000000087d7d7c23 */ /* 0x000fe20008010065 */
        /* <DEDUP_REMOVED lines=24> */
[----:B------:R-:W-:Y:S01]  /*5090*/  F2FP.F16.F32.PACK_AB R141, R141, R179 ;  /* 0x000000b38d8d723e */ /* 0x000fe200000000ff */
[--C-:B------:R-:W-:Y:S01]  /*50a0*/  HADD2.F32 R179, -RZ, R142.reuse.H0_H0 ;  /* 0x2000008effb37230 */ /* 0x100fe20000004100 */
[----:B------:R-:W-:Y:S01]  /*50b0*/  F2FP.F16.F32.PACK_AB R140, R146, R140 ;  /* 0x0000008c928c723e */ /* 0x000fe200000000ff */
[----:B------:R-:W-:-:S02]  /*50c0*/  HADD2.F32 R182, -RZ, R142.H1_H1 ;  /* 0x3000008effb67230 */ /* 0x000fc40000004100 */
[----:B------:R-:W-:Y:S01]  /*50d0*/  FMUL.FTZ R146, R128, UR7 ;  /* 0x0000000780927c20 */ /* 0x000fe20008410000 */
[----:B------:R-:W-:Y:S01]  /*50e0*/  FMUL.FTZ R142, R129, UR7 ;  /* 0x00000007818e7c20 */ /* 0x000fe20008410000 */
[----:B------:R-:W-:Y:S01]  /*50f0*/  FFMA.FTZ R130, R130, UR8, R106 ;  /* 0x0000000882827c23 */ /* 0x000fe2000801006a */
[----:B------:R-:W-:Y:S01]  /*5100*/  FFMA.FTZ R131, R131, UR8, R107 ;  /* 0x0000000883837c23 */ /* 0x000fe2000801006b */
        /* <DEDUP_REMOVED lines=15> */
.L_x_11467:
        /* <DEDUP_REMOVED lines=23> */
[----:B------:R-:W-:Y:S01]  /*5370*/  FFMA.FTZ R178, R188, UR8, R102 ;  /* 0x00000008bcb27c23 */ /* 0x000fe20008010066 */
        /* <DEDUP_REMOVED lines=36> */
.L_x_11468:
        /* <DEDUP_REMOVED lines=14> */
[--C-:B-----5:R-:W-:Y:S02]  /*56a0*/  HADD2.F32 R155, -RZ, R140.reuse.H0_H0 ;  /* 0x2000008cff9b7230 */ /* 0x120fe40000004100 */
[----:B------:R-:W-:Y:S01]  /*56b0*/  FADD.FTZ R160, R160, -R25 ;  /* 0x80000019a0a07221 */ /* 0x000fe20000010000 */
[----:B------:R-:W-:Y:S01]  /*56c0*/  FFMA.FTZ R25, R158, UR4, R144 ;  /* 0x000000049e197c23 */ /* 0x000fe20008010090 */
[----:B------:R-:W-:Y:S01]  /*56d0*/  FADD.FTZ R159, R159, -R124 ;  /* 0x8000007c9f9f7221 */ /* 0x000fe20000010000 */
[--C-:B------:R-:W-:Y:S01]  /*56e0*/  FFMA.FTZ R124, R157, UR4, R144.reuse ;  /* 0x000000049d7c7c23 */ /* 0x100fe20008010090 */
[----:B------:R-:W-:Y:S01]  /*56f0*/  FFMA.FTZ R125, R160, UR8, R109 ;  /* 0x00000008a07d7c23 */ /* 0x000fe2000801006d */
[----:B------:R-:W-:Y:S01]  /*5700*/  FADD.FTZ R162, R162, -R25 ;  /* 0x80000019a2a27221 */ /* 0x000fe20000010000 */
[----:B------:R-:W-:Y:S01]  /*5710*/  FFMA.FTZ R25, R163, UR4, R144 ;  /* 0x00000004a3197c23 */ /* 0x000fe20008010090 */
[----:B------:R-:W-:Y:S01]  /*5720*/  FADD.FTZ R161, R161, -R124 ;  /* 0x8000007ca1a17221 */ /* 0x000fe20000010000 */
[----:B------:R-:W-:-:S02]  /*5730*/  HADD2.F32 R140, -RZ, R140.H1_H1 ;  /* 0x3000008cff8c7230 */ /* 0x000fc40000004100 */
[----:B------:R-:W-:Y:S01]  /*5740*/  FMUL.FTZ R156, R125, UR7 ;  /* 0x000000077d9c7c20 */ /* 0x000fe20008410000 */
[----:B------:R-:W-:Y:S01]  /*5750*/  FADD.FTZ R25, R164, -R25 ;  /* 0x80000019a4197221 */ /* 0x000fe20000010000 */
[----:B------:R-:W-:Y:S01]  /*5760*/  FFMA.FTZ R126, R161, UR8, R110 ;  /* 0x00000008a17e7c23 */ /* 0x000fe2000801006e */
[----:B------:R-:W-:Y:S01]  /*5770*/  FADD.FTZ R166, R166, -R165 ;  /* 0x800000a5a6a67221 */ /* 0x000fe20000010000 */
[----:B------:R-:W-:Y:S01]  /*5780*/  FFMA.FTZ R127, R162, UR8, R111 ;  /* 0x00000008a27f7c23 */ /* 0x000fe2000801006f */
[--C-:B------:R-:W-:Y:S02]  /*5790*/  HADD2.F32 R130, -RZ, R141.reuse.H0_H0 ;  /* 0x2000008dff827230 */ /* 0x100fe40000004100 */
[----:B------:R-:W-:Y:S01]  /*57a0*/  FFMA.FTZ R128, R25, UR8, R112 ;  /* 0x0000000819807c23 */ /* 0x000fe20008010070 */
[----:B------:R-:W-:Y:S01]  /*57b0*/  FMUL.FTZ R25, R156, R140 ;  /* 0x0000008c9c197220 */ /* 0x000fe20000410000 */
[----:B------:R-:W-:Y:S01]  /*57c0*/  FMUL.FTZ R161, R126, UR7 ;  /* 0x000000077ea17c20 */ /* 0x000fe20008410000 */
[----:B------:R-:W-:-:S02]  /*57d0*/  HADD2.F32 R141, -RZ, R141.H1_H1 ;  /* 0x3000008dff8d7230 */ /* 0x000fc40000004100 */
[----:B------:R-:W-:Y:S01]  /*57e0*/  FMUL.FTZ R140, R45, R156 ;  /* 0x0000009c2d8c7220 */ /* 0x000fe20000410000 */
[----:B------:R-:W-:Y:S01]  /*57f0*/  FFMA.FTZ R129, R166, UR8, R113 ;  /* 0x00000008a6817c23 */ /* 0x000fe20008010071 */
[----:B------:R-:W-:Y:S01]  /*5800*/  FMUL.FTZ R156, R127, UR7 ;  /* 0x000000077f9c7c20 */ /* 0x000fe20008410000 */
[----:B------:R-:W-:Y:S01]  /*5810*/  FFMA.FTZ R124, R159, UR8, R108 ;  /* 0x000000089f7c7c23 */ /* 0x000fe2000801006c */
[--C-:B------:R-:W-:Y:S02]  /*5820*/  HADD2.F32 R157, -RZ, R142.reuse.H0_H0 ;  /* 0x2000008eff9d7230 */ /* 0x100fe40000004100 */
[----:B------:R-:W-:Y:S01]  /*5830*/  FMUL.FTZ R159, R161, R130 ;  /* 0x00000082a19f7220 */ /* 0x000fe20000410000 */
[--C-:B------:R-:W-:Y:S01]  /*5840*/  FFMA.FTZ R131, R167, UR4, R144.reuse ;  /* 0x00000004a7837c23 */ /* 0x100fe20008010090 */
[----:B------:R-:W-:Y:S02]  /*5850*/  HADD2.F32 R142, -RZ, R142.H1_H1 ;  /* 0x3000008eff8e7230 */ /* 0x000fe40000004100 */
[----:B------:R-:W-:Y:S01]  /*5860*/  FMUL.FTZ R130, R46, R161 ;  /* 0x000000a12e827220 */ /* 0x000fe20000410000 */
[----:B------:R-:W-:Y:S01]  /*5870*/  FFMA.FTZ R146, R180, UR4, R144 ;  /* 0x00000004b4927c23 */ /* 0x000fe20008010090 */
[----:B------:R-:W-:Y:S01]  /*5880*/  FMUL.FTZ R158, R156, R141 ;  /* 0x0000008d9c9e7220 */ /* 0x000fe20000410000 */
[----:B------:R-:W-:Y:S01]  /*5890*/  FMUL.FTZ R160, R128, UR7 ;  /* 0x0000000780a07c20 */ /* 0x000fe20008410000 */
        /* <DEDUP_REMOVED lines=8> */
[----:B------:R-:W-:Y:S01]  /*5920*/  F2FP.F16.F32.PACK_AB R141, R141, R130 ;  /* 0x000000828d8d723e */ /* 0x000fe200000000ff */
[----:B------:R-:W-:Y:S01]  /*5930*/  FFMA.FTZ R130, R131, UR8, R114 ;  /* 0x0000000883827c23 */ /* 0x000fe20008010072 */
[----:B------:R-:W-:Y:S01]  /*5940*/  FFMA.FTZ R131, R146, UR8, R115 ;  /* 0x0000000892837c23 */ /* 0x000fe20008010073 */
[----:B------:R-:W-:Y:S01]  /*5950*/  FMUL.FTZ R147, R124, UR7 ;  /* 0x000000077c937c20 */ /* 0x000fe20008410000 */
[----:B------:R-:W-:Y:S01]  /*5960*/  F2FP.F16.F32.PACK_AB R142, R161, R160 ;  /* 0x000000a0a18e723e */ /* 0x000fe200000000ff */
[----:B------:R-:W-:-:S02]  /*5970*/  HADD2.F32 R160, -RZ, R143.H0_H0 ;  /* 0x2000008fffa07230 */ /* 0x000fc40000004100 */
[----:B------:R-:W-:Y:S01]  /*5980*/  FMUL.FTZ R146, R131, UR7 ;  /* 0x0000000783927c20 */ /* 0x000fe20008410000 */
[----:B------:R-:W-:Y:S02]  /*5990*/  HADD2.F32 R161, -RZ, R143.H1_H1 ;  /* 0x3000008fffa17230 */ /* 0x000fe40000004100 */
[----:B------:R-:W-:Y:S01]  /*59a0*/  FMUL.FTZ R143, R130, UR7 ;  /* 0x00000007828f7c20 */ /* 0x000fe20008410000 */
[----:B------:R-:W-:Y:S01]  /*59b0*/  FMUL.FTZ R155, R147, R155 ;  /* 0x0000009b939b7220 */ /* 0x000fe20000410000 */
[----:B------:R-:W-:Y:S02]  /*59c0*/  FMUL.FTZ R147, R44, R147 ;  /* 0x000000932c937220 */ /* 0x000fe40000410000 */
[----:B------:R-:W-:Y:S01]  /*59d0*/  FMUL.FTZ R160, R143, R160 ;  /* 0x000000a08fa07220 */ /* 0x000fe20000410000 */
[----:B------:R-:W-:Y:S01]  /*59e0*/  FMUL.FTZ R161, R146, R161 ;  /* 0x000000a192a17220 */ /* 0x000fe20000410000 */
[----:B------:R-:W-:Y:S01]  /*59f0*/  FMUL.FTZ R143, R50, R143 ;  /* 0x0000008f328f7220 */ /* 0x000fe20000410000 */
[----:B------:R-:W-:Y:S01]  /*5a00*/  FMUL.FTZ R146, R51, R146 ;  /* 0x0000009233927220 */ /* 0x000fe20000410000 */
[----:B------:R-:W-:-:S04]  /*5a10*/  F2FP.F16.F32.PACK_AB R140, R140, R147 ;  /* 0x000000938c8c723e */ /* 0x000fc800000000ff */
[----:B------:R-:W-:Y:S01]  /*5a20*/  F2FP.F16.F32.PACK_AB R143, R146, R143 ;  /* 0x0000008f928f723e */ /* 0x000fe200000000ff */
[----:B------:R-:W-:Y:S06]  /*5a30*/  BRA `(.L_x_11470) ;  /* 0x0000000000f07947 */ /* 0x000fec0003800000 */
.L_x_11469:
        /* <DEDUP_REMOVED lines=22> */
[----:B------:R-:W-:Y:S01]  /*5ba0*/  FFMA.FTZ R158, R161, UR8, R110 ;  /* 0x00000008a19e7c23 */ /* 0x000fe2000801006e */
[----:B------:R-:W-:Y:S01]  /*5bb0*/  FFMA.FTZ R162, R162, UR8, R111 ;  /* 0x00000008a2a27c23 */ /* 0x000fe2000801006f */
[----:B------:R-:W-:Y:S01]  /*5bc0*/  FADD.FTZ R168, R168, -R167 ;  /* 0x800000a7a8a87221 */ /* 0x000fe20000010000 */
[----:B------:R-:W-:Y:S01]  /*5bd0*/  FADD.FTZ R181, R181, -R180 ;  /* 0x800000b4b5b57221 */ /* 0x000fe20000010000 */
[----:B------:R-:W-:Y:S01]  /*5be0*/  FMUL.FTZ R155, R25, R156 ;  /* 0x0000009c199b7220 */ /* 0x000fe20000410000 */
[----:B------:R-:W-:-:S02]  /*5bf0*/  HADD2.F32 R159, -RZ, R141.H0_H0 ;  /* 0x2000008dff9f7230 */ /* 0x000fc40000004100 */
[----:B------:R-:W-:Y:S01]  /*5c00*/  FFMA.FTZ R156, R164, UR8, R112 ;  /* 0x00000008a49c7c23 */ /* 0x000fe20008010070 */
[----:B------:R-:W-:Y:S02]  /*5c10*/  HADD2.F32 R141, -RZ, R141.H1_H1 ;  /* 0x3000008dff8d7230 */ /* 0x000fe40000004100 */
        /* <DEDUP_REMOVED lines=30> */
.L_x_11470:
        /* <DEDUP_REMOVED lines=17> */
[--C-:B-----5:R-:W-:Y:S02]  /*5f10*/  HADD2.F32 R133, -RZ, R140.reuse.H1_H1 ;  /* 0x3000008cff857230 */ /* 0x120fe40000004100 */
[----:B------:R-:W-:Y:S01]  /*5f20*/  FFMA.FTZ R124, R27, UR8, R116 ;  /* 0x000000081b7c7c23 */ /* 0x000fe20008010074 */
[----:B------:R-:W-:Y:S01]  /*5f30*/  FFMA.FTZ R125, R2, UR8, R117 ;  /* 0x00000008027d7c23 */ /* 0x000fe20008010075 */
[----:B------:R-:W-:-:S02]  /*5f40*/  HADD2.F32 R2, -RZ, R140.H0_H0 ;  /* 0x2000008cff027230 */ /* 0x000fc40000004100 */
[--C-:B------:R-:W-:Y:S01]  /*5f50*/  FFMA.FTZ R130, R152, UR4, R144.reuse ;  /* 0x0000000498827c23 */ /* 0x100fe20008010090 */
[----:B------:R-:W-:Y:S01]  /*5f60*/  FMUL.FTZ R131, R124, UR7 ;  /* 0x000000077c837c20 */ /* 0x000fe20008410000 */
[----:B------:R-:W-:Y:S01]  /*5f70*/  FMUL.FTZ R126, R125, UR7 ;  /* 0x000000077d7e7c20 */ /* 0x000fe20008410000 */
[--C-:B------:R-:W-:Y:S01]  /*5f80*/  FFMA.FTZ R153, R153, UR4, R144.reuse ;  /* 0x0000000499997c23 */ /* 0x100fe20008010090 */
[----:B------:R-:W-:Y:S01]  /*5f90*/  FFMA.FTZ R139, R154, UR4, R144 ;  /* 0x000000049a8b7c23 */ /* 0x000fe20008010090 */
[----:B------:R-:W-:Y:S01]  /*5fa0*/  FADD.FTZ R127, R134, -R127 ;  /* 0x8000007f867f7221 */ /* 0x000fe20000010000 */
[----:B------:R-:W-:Y:S01]  /*5fb0*/  FADD.FTZ R128, R135, -R128 ;  /* 0x8000008087807221 */ /* 0x000fe20000010000 */
[----:B------:R-:W-:Y:S01]  /*5fc0*/  FMUL.FTZ R27, R131, R2 ;  /* 0x00000002831b7220 */ /* 0x000fe20000410000 */
[----:B------:R-:W-:Y:S01]  /*5fd0*/  FMUL.FTZ R132, R52, R131 ;  /* 0x0000008334847220 */ /* 0x000fe20000410000 */
[----:B------:R-:W-:Y:S01]  /*5fe0*/  FADD.FTZ R129, R136, -R129 ;  /* 0x8000008188817221 */ /* 0x000fe20000010000 */
[----:B------:R-:W-:Y:S01]  /*5ff0*/  FMUL.FTZ R131, R53, R126 ;  /* 0x0000007e35837220 */ /* 0x000fe20000410000 */
[----:B------:R-:W-:Y:S01]  /*6000*/  FADD.FTZ R130, R137, -R130 ;  /* 0x8000008289827221 */ /* 0x000fe20000010000 */
[----:B------:R-:W-:Y:S01]  /*6010*/  FMUL.FTZ R2, R126, R133 ;  /* 0x000000857e027220 */ /* 0x000fe20000410000 */
[----:B------:R-:W-:Y:S01]  /*6020*/  FADD.FTZ R153, R138, -R153 ;  /* 0x800000998a997221 */ /* 0x000fe20000010000 */
[----:B------:R-:W-:Y:S01]  /*6030*/  FADD.FTZ R148, R148, -R139 ;  /* 0x8000008b94947221 */ /* 0x000fe20000010000 */
[----:B------:R-:W-:Y:S01]  /*6040*/  FFMA.FTZ R126, R127, UR8, R118 ;  /* 0x000000087f7e7c23 */ /* 0x000fe20008010076 */
[----:B------:R-:W-:Y:S01]  /*6050*/  FFMA.FTZ R127, R128, UR8, R119 ;  /* 0x00000008807f7c23 */ /* 0x000fe20008010077 */
[----:B------:R-:W-:Y:S01]  /*6060*/  FFMA.FTZ R128, R129, UR8, R120 ;  /* 0x0000000881807c23 */ /* 0x000fe20008010078 */
[----:B------:R-:W-:Y:S01]  /*6070*/  F2FP.F16.F32.PACK_AB R132, R131, R132 ;  /* 0x000000848384723e */ /* 0x000fe200000000ff */
[----:B------:R-:W-:Y:S01]  /*6080*/  FFMA.FTZ R129, R130, UR8, R121 ;  /* 0x0000000882817c23 */ /* 0x000fe20008010079 */
[----:B------:R-:W-:-:S02]  /*6090*/  HADD2.F32 R138, -RZ, R141.H0_H0 ;  /* 0x2000008dff8a7230 */ /* 0x000fc40000004100 */
[----:B------:R-:W-:Y:S01]  /*60a0*/  FFMA.FTZ R130, R153, UR8, R122 ;  /* 0x0000000899827c23 */ /* 0x000fe2000801007a */
[----:B------:R-:W-:Y:S02]  /*60b0*/  HADD2.F32 R139, -RZ, R141.H1_H1 ;  /* 0x3000008dff8b7230 */ /* 0x000fe40000004100 */
[----:B------:R-:W-:Y:S01]  /*60c0*/  FFMA.FTZ R131, R148, UR8, R123 ;  /* 0x0000000894837c23 */ /* 0x000fe2000801007b */
        /* <DEDUP_REMOVED lines=26> */
.L_x_11471:
[--C-:B------:R-:W-:Y:S01]  /*6270*/  FFMA.FTZ R27, R27, UR4, R144.reuse ;  /* 0x000000041b1b7c23 */ /* 0x100fe20008010090 */
[--C-:B------:R-:W-:Y:S01]  /*6280*/  FFMA.FTZ R2, R139, UR4, R144.reuse ;  /* 0x000000048b027c23 */ /* 0x100fe20008010090 */
[--C-:B------:R-:W-:Y:S01]  /*6290*/  FFMA.FTZ R149, R149, UR4, R144.reuse ;  /* 0x0000000495957c23 */ /* 0x100fe20008010090 */
[----:B------:R-:W-:Y:S01]  /*62a0*/  FFMA.FTZ R150, R150, UR4, R144 ;  /* 0x0000000496967c23 */ /* 0x000fe20008010090 */
[----:B------:R-:W-:Y:S01]  /*62b0*/  FADD.FTZ R27, R132, -R27 ;  /* 0x8000001b841b7221 */ /* 0x000fe20000010000 */
[----:B------:R-:W-:Y:S01]  /*62c0*/  FADD.FTZ R2, R133, -R2 ;  /* 0x8000000285027221 */ /* 0x000fe20000010000 */
        /* <DEDUP_REMOVED lines=13> */
[----:B------:R-:W-:Y:S01]  /*63a0*/  FMUL.FTZ R135, R27, UR7 ;  /* 0x000000071b877c20 */ /* 0x000fe20008410000 */
[----:B------:R-:W-:Y:S01]  /*63b0*/  FMUL.FTZ R136, R132, UR7 ;  /* 0x0000000784887c20 */ /* 0x000fe20008410000 */
[----:B------:R-:W-:Y:S01]  /*63c0*/  FFMA.FTZ R133, R133, UR8, R118 ;  /* 0x0000000885857c23 */ /* 0x000fe20008010076 */
[----:B------:R-:W-:Y:S01]  /*63d0*/  FFMA.FTZ R134, R134, UR8, R119 ;  /* 0x0000000886867c23 */ /* 0x000fe20008010077 */
[----:B------:R-:W-:Y:S02]  /*63e0*/  HADD2.F32 R137, -RZ, R140.H1_H1 ;  /* 0x3000008cff897230 */ /* 0x000fe40000004100 */
[----:B------:R-:W-:Y:S01]  /*63f0*/  FFMA.FTZ R151, R151, UR8, R120 ;  /* 0x0000000897977c23 */ /* 0x000fe20008010078 */
[--C-:B------:R-:W-:Y:S02]  /*6400*/  HADD2.F32 R138, -RZ, R141.reuse.H0_H0 ;  /* 0x2000008dff8a7230 */ /* 0x100fe40000004100 */
[----:B------:R-:W-:Y:S01]  /*6410*/  FFMA.FTZ R152, R152, UR8, R121 ;  /* 0x0000000898987c23 */ /* 0x000fe20008010079 */
[----:B------:R-:W-:-:S02]  /*6420*/  HADD2.F32 R139, -RZ, R141.H1_H1 ;  /* 0x3000008dff8b7230 */ /* 0x000fc40000004100 */
[----:B------:R-:W-:Y:S01]  /*6430*/  FFMA.FTZ R148, R148, UR8, R123 ;  /* 0x0000000894947c23 */ /* 0x000fe2000801007b */
[--C-:B------:R-:W-:Y:S02]  /*6440*/  HADD2.F32 R140, -RZ, R142.reuse.H0_H0 ;  /* 0x2000008eff8c7230 */ /* 0x100fe40000004100 */
[----:B------:R-:W-:Y:S01]  /*6450*/  FFMA.FTZ R153, R153, UR8, R122 ;  /* 0x0000000899997c23 */ /* 0x000fe2000801007a */
[----:B------:R-:W-:Y:S02]  /*6460*/  HADD2.F32 R141, -RZ, R142.H1_H1 ;  /* 0x3000008eff8d7230 */ /* 0x000fe40000004100 */
[----:B------:R-:W-:Y:S01]  /*6470*/  FMUL.FTZ R27, R135, R2 ;  /* 0x00000002871b7220 */ /* 0x000fe20000410000 */
[----:B------:R-:W-:Y:S01]  /*6480*/  FMUL.FTZ R132, R52, R135 ;  /* 0x0000008734847220 */ /* 0x000fe20000410000 */
[--C-:B------:R-:W-:Y:S02]  /*6490*/  HADD2.F32 R142, -RZ, R143.reuse.H0_H0 ;  /* 0x2000008fff8e7230 */ /* 0x100fe40000004100 */
[----:B------:R-:W-:Y:S01]  /*64a0*/  FMUL.FTZ R135, R53, R136 ;  /* 0x0000008835877220 */ /* 0x000fe20000410000 */
[----:B------:R-:W-:-:S02]  /*64b0*/  HADD2.F32 R143, -RZ, R143.H1_H1 ;  /* 0x3000008fff8f7230 */ /* 0x000fc40000004100 */
[----:B------:R-:W-:Y:S01]  /*64c0*/  FMUL.FTZ R133, R133, UR7 ;  /* 0x0000000785857c20 */ /* 0x000fe20008410000 */
[----:B------:R-:W-:Y:S01]  /*64d0*/  FMUL.FTZ R134, R134, UR7 ;  /* 0x0000000786867c20 */ /* 0x000fe20008410000 */
[----:B------:R-:W-:Y:S01]  /*64e0*/  FMUL.FTZ R151, R151, UR7 ;  /* 0x0000000797977c20 */ /* 0x000fe20008410000 */
[----:B------:R-:W-:Y:S01]  /*64f0*/  FMUL.FTZ R152, R152, UR7 ;  /* 0x0000000798987c20 */ /* 0x000fe20008410000 */
        /* <DEDUP_REMOVED lines=19> */
.L_x_11472:
[----:B------:R-:W0:Y:S01]  /*6630*/  @P0 LDC.64 R136, c[0x0][0x478] ;  /* 0x00011e00ff880b82 */ /* 0x000e220000000a00 */
[----:B------:R-:W-:Y:S02]  /*6640*/  HFMA2 R147, -RZ, RZ, 0, 9.5367431640625e-07 ;  /* 0x00000010ff937431 */ /* 0x000fe400000001ff */
[----:B0-----:R-:W-:-:S05]  /*6650*/  @P0 IMAD.WIDE.U32 R136, R0, 0x20, R136 ;  /* 0x0000002000880825 */ /* 0x001fca00078e0088 */
[----:B------:R-:W-:Y:S04]  /*6660*/  @P0 STG.E.128 desc[UR10][R136.64], R124 ;  /* 0x0000007c88000986 */ /* 0x000fe8000c101d0a */
[----:B------:R0:W-:Y:S02]  /*6670*/  @P0 STG.E.128 desc[UR10][R136.64+0x10], R128 ;  /* 0x0000108088000986 */ /* 0x0001e4000c101d0a */
[----:B0-----:R-:W-:-:S05]  /*6680*/  IMAD.WIDE.U32 R136, R0, R147, UR26 ;  /* 0x0000001a00887e25 */ /* 0x001fca000f8e0093 */
[----:B------:R0:W-:Y:S02]  /*6690*/  STG.E.128 desc[UR10][R136.64], R132 ;  /* 0x0000008488007986 */ /* 0x0001e4000c101d0a */
.L_x_11464:
        /* <DEDUP_REMOVED lines=147> */
.L_x_11452:
[----:B------:R-:W1:Y:S01]  /*6fd0*/  S2R R64, SR_TID.X ;  /* 0x0000000000407919 */ /* 0x000e620000002100 */
[----:B------:R-:W2:Y:S08]  /*6fe0*/  S2UR UR4, SR_CTAID.X ;  /* 0x00000000000479c3 */ /* 0x000eb00000002500 */
[----:B0-----:R-:W2:Y:S08]  /*6ff0*/  LDC R0, c[0x0][0x388] ;  /* 0x0000e200ff007b82 */ /* 0x001eb00000000800 */
[----:B------:R-:W0:Y:S08]  /*7000*/  LDC.64 R2, c[0x0][0x440] ;  /* 0x00011000ff027b82 */ /* 0x000e300000000a00 */
        /* <DEDUP_REMOVED lines=32> */
.L_x_11474:
        /* <DEDUP_REMOVED lines=15> */
.L_x_15723:


//--------------------- .text._ZN10layer_norm13ln_bwd_kernelINS_13Kernel_traitsIf6__halffS2_fjLj8192ELj1ELj1ELj8ELj16ENS_18Kernel_traits_baseILj8192EfS2_fS2_fjLj256EEEEELb0ELb1ELb1ELb0EEEvNS_9BwdParamsE --------------------------
	.section	.text._ZN10layer_norm13ln_bwd_kernelINS_13Kernel_traitsIf6__halffS2_fjLj8192ELj1ELj1ELj8ELj16ENS_18Kernel_traits_baseILj8192EfS2_fS2_fjLj256EEEEELb0ELb1ELb1ELb0EEEvNS_9BwdParamsE,"ax",@progbits
	.align	128
        .global         _ZN10layer_norm13ln_bwd_kernelINS_13Kernel_traitsIf6__halffS2_fjLj8192ELj1ELj1ELj8ELj16ENS_18Kernel_traits_baseILj8192EfS2_fS2_fjLj256EEEEELb0ELb1ELb1ELb0EEEvNS_9BwdParamsE
        .type           _ZN10layer_norm13ln_bwd_kernelINS_13Kernel_traitsIf6__halffS2_fjLj8192ELj1ELj1ELj8ELj16ENS_18Kernel_traits_baseILj8192EfS2_fS2_fjLj256EEEEELb0ELb1ELb1ELb0EEEvNS_9BwdParamsE,@function
        .size           _ZN10layer_norm13ln_bwd_kernelINS_13Kernel_traitsIf6__halffS2_fjLj8192ELj1ELj1ELj8ELj16ENS_18Kernel_traits_baseILj8192EfS2_fS2_fjLj256EEEEELb0ELb1ELb1ELb0EEEvNS_9BwdParamsE,(.L_x_15724 - _ZN10layer_norm13ln_bwd_kernelINS_13Kernel_traitsIf6__halffS2_fjLj8192ELj1ELj1ELj8ELj16ENS_18Kernel_traits_baseILj8192EfS2_fS2_fjLj256EEEEELb0ELb1ELb1ELb0EEEvNS_9BwdParamsE)
        .other          _ZN10layer_norm13ln_bwd_kernelINS_13Kernel_traitsIf6__halffS2_fjLj8192ELj1ELj1ELj8ELj16ENS_18Kernel_traits_baseILj8192EfS2_fS2_fjLj256EEEEELb0ELb1ELb1ELb0EEEvNS_9BwdParamsE,@"STO_CUDA_ENTRY STV_DEFAULT"
_ZN10layer_norm13ln_bwd_kernelINS_13Kernel_traitsIf6__halffS2_fjLj8192ELj1ELj1ELj8ELj16ENS_18Kernel_traits_baseILj8192EfS2_fS2_fjLj256EEEEELb0ELb1ELb1ELb0EEEvNS_9BwdParamsE:
.text._ZN10layer_norm13ln_bwd_kernelINS_13Kernel_traitsIf6__halffS2_fjLj8192ELj1ELj1ELj8ELj16ENS_18Kernel_traits_baseILj8192EfS2_fS2_fjLj256EEEEELb0ELb1ELb1ELb0EEEvNS_9BwdParamsE:
        /* <DEDUP_REMOVED lines=193> */
.L_x_11627:
        /* <DEDUP_REMOVED lines=53> */
[----:B------:R-:W-:Y:S01]  /*0f60*/  ISETP.NE.U32.AND P0, PT, RZ, UR22, PT ;  /* 0x00000016ff007c0c */ /* 0x000fe2000bf05070 */
[----:B------:R-:W4:Y:S04]  /*0f70*/  LDL R244, [R1+0x94] ;  /* 0x0000940001f47983 */ /* 0x000f280000100800 */
[----:B------:R-:W4:Y:S04]  /*0f80*/  LDL R243, [R1+0x90] ;  /* 0x0000900001f37983 */ /* 0x000f280000100800 */
[----:B------:R-:W4:Y:S01]  /*0f90*/  LDL R241, [R1+0x78] ;  /* 0x0000780001f17983 */ /* 0x000f220000100800 */
[----:B0-----:R-:W-:-:S06]  /*0fa0*/  IMAD.WIDE.U32 R196, R226, 0x10, R196 ;  /* 0x00000010e2c47825 */ /* 0x001fcc00078e00c4 */
[----:B------:R-:W2:Y:S01]  /*0fb0*/  LDG.E.128 R196, desc[UR16][R196.64] ;  /* 0x00000010c4c47981 */ /* 0x000ea2000c1e1d00 */
[----:B-1----:R-:W-:-:S05]  /*0fc0*/  IMAD.WIDE.U32 R200, R216, 0x20, R200 ;  /* 0x00000020d8c87825 */ /* 0x002fca00078e00c8 */
[----:B------:R-:W3:Y:S04]  /*0fd0*/  LDG.E.128 R192, desc[UR16][R200.64] ;  /* 0x00000010c8c07981 */ /* 0x000ee8000c1e1d00 */
[----:B------:R-:W4:Y:S01]  /*0fe0*/  LDG.E.128 R200, desc[UR16][R200.64+0x10] ;  /* 0x00001010c8c87981 */ /* 0x000f22000c1e1d00 */
[----:B------:R-:W-:-:S13]  /*0ff0*/  ISETP.NE.AND.EX P0, PT, RZ, UR23, PT, P0 ;  /* 0x00000017ff007c0c */ /* 0x000fda000bf05300 */
[----:B------:R-:W0:Y:S02]  /*1000*/  @P0 LDC.64 R238, c[0x0][0x438] ;  /* 0x00010e00ffee0b82 */ /* 0x000e240000000a00 */
[----:B0-----:R-:W-:-:S05]  /*1010*/  @P0 IMAD.WIDE.U32 R238, R216, 0x20, R238 ;  /* 0x00000020d8ee0825 */ /* 0x001fca00078e00ee */
[----:B------:R-:W5:Y:S04]  /*1020*/  @P0 LDG.E.128 R28, desc[UR16][R238.64] ;  /* 0x00000010ee1c0981 */ /* 0x000f68000c1e1d00 */
[----:B------:R2:W5:Y:S02]  /*1030*/  @P0 LDG.E.128 R24, desc[UR16][R238.64+0x10] ;  /* 0x00001010ee180981 */ /* 0x000564000c1e1d00 */
[--C-:B--2---:R-:W-:Y:S02]  /*1040*/  HADD2.F32 R238, -RZ, R197.reuse.H0_H0 ;  /* 0x200000c5ffee7230 */ /* 0x104fe40000004100 */
[----:B------:R-:W-:Y:S02]  /*1050*/  HADD2.F32 R239, -RZ, R197.H1_H1 ;  /* 0x300000c5ffef7230 */ /* 0x000fe40000004100 */
[----:B------:R-:W-:-:S02]  /*1060*/  HADD2.F32 R240, -RZ, R199.H0_H0 ;  /* 0x200000c7fff07230 */ /* 0x000fc40000004100 */
[----:B----4-:R-:W-:Y:S02]  /*1070*/  FADD.FTZ R197, R200, -UR32 ;  /* 0x80000020c8c57e21 */ /* 0x010fe40008010000 */
[----:B------:R-:W2:Y:S01]  /*1080*/  LDL R200, [R1+0x84] ;  /* 0x0000840001c87983 */ /* 0x000ea20000100800 */
[----:B---3--:R-:W-:Y:S01]  /*1090*/  FADD.FTZ R205, R193, -UR32 ;  /* 0x80000020c1cd7e21 */ /* 0x008fe20008010000 */
[----:B------:R-:W-:Y:S01]  /*10a0*/  FADD.FTZ R193, R202, -UR32 ;  /* 0x80000020cac17e21 */ /* 0x000fe20008010000 */
[----:B------:R-:W-:Y:S01]  /*10b0*/  MOV R202, R240 ;  /* 0x000000f000ca7202 */ /* 0x000fe20000000f00 */
[----:B------:R-:W-:Y:S01]  /*10c0*/  FADD.FTZ R227, R194, -UR32 ;  /* 0x80000020c2e37e21 */ /* 0x000fe20008010000 */
[----:B------:R-:W3:Y:S01]  /*10d0*/  LDL R240, [R1+0x7c] ;  /* 0x00007c0001f07983 */ /* 0x000ee20000100800 */
[----:B------:R-:W-:Y:S01]  /*10e0*/  FADD.FTZ R228, R195, -UR32 ;  /* 0x80000020c3e47e21 */ /* 0x000fe20008010000 */
[--C-:B------:R-:W-:Y:S02]  /*10f0*/  HADD2.F32 R194, -RZ, R196.reuse.H0_H0 ;  /* 0x200000c4ffc27230 */ /* 0x100fe40000004100 */
[----:B------:R-:W-:-:S02]  /*1100*/  HADD2.F32 R195, -RZ, R196.H1_H1 ;  /* 0x300000c4ffc37230 */ /* 0x000fc40000004100 */
[----:B------:R-:W-:Y:S02]  /*1110*/  FADD.FTZ R196, R201, -UR32 ;  /* 0x80000020c9c47e21 */ /* 0x000fe40008010000 */
[----:B------:R-:W4:Y:S01]  /*1120*/  LDL R201, [R1+0x80] ;  /* 0x0000800001c97983 */ /* 0x000f220000100800 */
[----:B------:R-:W-:Y:S01]  /*1130*/  FADD.FTZ R0, R192, -UR32 ;  /* 0x80000020c0007e21 */ /* 0x000fe20008010000 */
[----:B------:R-:W-:Y:S01]  /*1140*/  FMUL.FTZ R249, R205, UR30 ;  /* 0x0000001ecdf97c20 */ /* 0x000fe20008410000 */
[-C--:B------:R-:W-:Y:S02]  /*1150*/  FMUL.FTZ R205, R248, R194.reuse ;  /* 0x000000c2f8cd7220 */ /* 0x080fe40000410000 */
[----:B------:R-:W-:Y:S01]  /*1160*/  FMUL.FTZ R0, R0, UR30 ;  /* 0x0000001e00007c20 */ /* 0x000fe20008410000 */
[----:B------:R-:W-:Y:S01]  /*1170*/  FMUL.FTZ R245, R228, UR30 ;  /* 0x0000001ee4f57c20 */ /* 0x000fe20008410000 */
[----:B------:R-:W-:Y:S02]  /*1180*/  HADD2.F32 R199, -RZ, R199.H1_H1 ;  /* 0x300000c7ffc77230 */ /* 0x000fe40000004100 */
[----:B------:R-:W-:Y:S01]  /*1190*/  FADD.FTZ R192, R203, -UR32 ;  /* 0x80000020cbc07e21 */ /* 0x000fe20008010000 */
[----:B------:R-:W-:Y:S01]  /*11a0*/  FADD.FTZ R92, R92, R194 ;  /* 0x000000c25c5c7221 */ /* 0x000fe20000010000 */
[----:B------:R-:W-:Y:S01]  /*11b0*/  FFMA.FTZ R124, R0, R194, R124 ;  /* 0x000000c2007c7223 */ /* 0x000fe2000001007c */
        /* <DEDUP_REMOVED lines=9> */
[----:B------:R-:W-:Y:S01]  /*1250*/  FMUL.FTZ R192, R192, UR30 ;  /* 0x0000001ec0c07c20 */ /* 0x000fe20008410000 */
[----:B------:R-:W-:Y:S01]  /*1260*/  FMUL.FTZ R247, R227, UR30 ;  /* 0x0000001ee3f77c20 */ /* 0x000fe20008410000 */
[----:B------:R-:W-:Y:S01]  /*1270*/  FMUL.FTZ R246, R243, R238 ;  /* 0x000000eef3f67220 */ /* 0x000fe20000410000 */
[----:B------:R-:W-:Y:S01]  /*1280*/  FADD.FTZ R194, R194, R248 ;  /* 0x000000f8c2c27221 */ /* 0x000fe20000010000 */
[----:B------:R-:W-:Y:S01]  /*1290*/  FFMA.FTZ R195, R249, R248, R195 ;  /* 0x000000f8f9c37223 */ /* 0x000fe200000100c3 */
[----:B------:R-:W-:-:S02]  /*12a0*/  HADD2.F32 R242, -RZ, R198.H0_H0 ;  /* 0x200000c6fff27230 */ /* 0x000fc40000004100 */
[----:B------:R-:W-:Y:S01]  /*12b0*/  FMUL.FTZ R243, R197, UR30 ;  /* 0x0000001ec5f37c20 */ /* 0x000fe20008410000 */
[----:B------:R0:W-:Y:S01]  /*12c0*/  STL [R1+0x10], R192 ;  /* 0x000010c001007387 */ /* 0x0001e20000100800 */
        /* <DEDUP_REMOVED lines=21> */
[----:B--2---:R-:W-:-:S05]  /*1420*/  FMUL.FTZ R193, R200, R199 ;  /* 0x000000c7c8c17220 */ /* 0x004fca0000410000 */
[----:B------:R0:W-:Y:S01]  /*1430*/  STL [R1+0xc], R193 ;  /* 0x00000cc101007387 */ /* 0x0001e20000100800 */
[----:B---3--:R-:W-:-:S04]  /*1440*/  FMUL.FTZ R240, R240, R198 ;  /* 0x000000c6f0f07220 */ /* 0x008fc80000410000 */
[----:B------:R-:W-:Y:S01]  /*1450*/  FADD.FTZ R194, R194, R240 ;  /* 0x000000f0c2c27221 */ /* 0x000fe20000010000 */
[----:B------:R-:W-:Y:S01]  /*1460*/  FFMA.FTZ R195, R241, R240, R195 ;  /* 0x000000f0f1c37223 */ /* 0x000fe200000100c3 */
[----:B----4-:R-:W-:-:S04]  /*1470*/  FMUL.FTZ R238, R201, R202 ;  /* 0x000000cac9ee7220 */ /* 0x010fc80000410000 */
[----:B------:R-:W-:Y:S01]  /*1480*/  FADD.FTZ R194, R194, R238 ;  /* 0x000000eec2c27221 */ /* 0x000fe20000010000 */
[----:B------:R-:W-:-:S03]  /*1490*/  FFMA.FTZ R195, R239, R238, R195 ;  /* 0x000000eeefc37223 */ /* 0x000fc600000100c3 */
[----:B------:R-:W-:Y:S01]  /*14a0*/  FADD.FTZ R228, R194, R193 ;  /* 0x000000c1c2e47221 */ /* 0x000fe20000010000 */
[----:B0-----:R-:W-:-:S07]  /*14b0*/  FFMA.FTZ R227, R192, R193, R195 ;  /* 0x000000c1c0e37223 */ /* 0x001fce00000100c3 */
.L_x_11479:
[----:B------:R-:W-:Y:S05]  /*14c0*/  BSYNC.RECONVERGENT B1 ;  /* 0x0000000000017941 */ /* 0x000fea0003800200 */
.L_x_11478:
        /* <DEDUP_REMOVED lines=8> */
[----:B------:R-:W4:Y:S01]  /*1550*/  LDL R234, [R1+0x74] ;  /* 0x0000740001ea7983 */ /* 0x000f220000100800 */
[----:B0-----:R-:W-:-:S06]  /*1560*/  IMAD.WIDE.U32 R192, R226, 0x10, R192 ;  /* 0x00000010e2c07825 */ /* 0x001fcc00078e00c0 */
[----:B------:R-:W2:Y:S01]  /*1570*/  LDG.E.128 R192, desc[UR16][R192.64] ;  /* 0x00000010c0c07981 */ /* 0x000ea2000c1e1d00 */
[----:B-1----:R-:W-:-:S05]  /*1580*/  IMAD.WIDE.U32 R10, R216, 0x20, R10 ;  /* 0x00000020d80a7825 */ /* 0x002fca00078e000a */
[----:B------:R-:W3:Y:S01]  /*1590*/  LDG.E.128 R196, desc[UR16][R10.64+0x10] ;  /* 0x000010100ac47981 */ /* 0x000ee2000c1e1d00 */
[----:B------:R-:W-:-:S03]  /*15a0*/  ISETP.NE.U32.AND P0, PT, RZ, UR22, PT ;  /* 0x00000016ff007c0c */ /* 0x000fc6000bf05070 */
[----:B------:R0:W4:Y:S01]  /*15b0*/  LDG.E.128 R12, desc[UR16][R10.64] ;  /* 0x000000100a0c7981 */ /* 0x000122000c1e1d00 */
[----:B------:R-:W-:-:S13]  /*15c0*/  ISETP.NE.AND.EX P0, PT, RZ, UR23, PT, P0 ;  /* 0x00000017ff007c0c */ /* 0x000fda000bf05300 */
[----:B0-----:R-:W0:Y:S02]  /*15d0*/  @P0 LDC.64 R10, c[0x0][0x438] ;  /* 0x00010e00ff0a0b82 */ /* 0x001e240000000a00 */
[----:B0-----:R-:W-:-:S05]  /*15e0*/  @P0 IMAD.WIDE.U32 R10, R216, 0x20, R10 ;  /* 0x00000020d80a0825 */ /* 0x001fca00078e000a */
[----:B------:R-:W5:Y:S04]  /*15f0*/  @P0 LDG.E.128 R20, desc[UR16][R10.64] ;  /* 0x000000100a140981 */ /* 0x000f68000c1e1d00 */
[----:B------:R0:W5:Y:S01]  /*1600*/  @P0 LDG.E.128 R16, desc[UR16][R10.64+0x10] ;  /* 0x000010100a100981 */ /* 0x000162000c1e1d00 */
[--C-:B--2---:R-:W-:Y:S02]  /*1610*/  HADD2.F32 R203, -RZ, R193.reuse.H0_H0 ;  /* 0x200000c1ffcb7230 */ /* 0x104fe40000004100 */
[----:B------:R-:W-:Y:S02]  /*1620*/  HADD2.F32 R231, -RZ, R193.H1_H1 ;  /* 0x300000c1ffe77230 */ /* 0x000fe40000004100 */
[----:B---3--:R-:W-:Y:S02]  /*1630*/  FADD.FTZ R193, R196, -UR32 ;  /* 0x80000020c4c17e21 */ /* 0x008fe40008010000 */
[----:B------:R-:W2:Y:S01]  /*1640*/  LDL R196, [R1+0x58] ;  /* 0x0000580001c47983 */ /* 0x000ea20000100800 */
[----:B0-----:R-:W-:-:S03]  /*1650*/  FADD.FTZ R11, R197, -UR32 ;  /* 0x80000020c50b7e21 */ /* 0x001fc60008010000 */
[----:B------:R-:W3:Y:S01]  /*1660*/  LDL R197, [R1+0x64] ;  /* 0x0000640001c57983 */ /* 0x000ee20000100800 */
[----:B------:R-:W-:-:S03]  /*1670*/  FADD.FTZ R10, R198, -UR32 ;  /* 0x80000020c60a7e21 */ /* 0x000fc60008010000 */
[----:B------:R-:W3:Y:S01]  /*1680*/  LDL R198, [R1+0x60] ;  /* 0x0000600001c67983 */ /* 0x000ee20000100800 */
[----:B----4-:R-:W-:Y:S01]  /*1690*/  FADD.FTZ R200, R12, -UR32 ;  /* 0x800000200cc87e21 */ /* 0x010fe20008010000 */
[----:B------:R-:W-:Y:S01]  /*16a0*/  FADD.FTZ R13, R13, -UR32 ;  /* 0x800000200d0d7e21 */ /* 0x000fe20008010000 */
[----:B------:R-:W-:Y:S01]  /*16b0*/  FADD.FTZ R12, R15, -UR32 ;  /* 0x800000200f0c7e21 */ /* 0x000fe20008010000 */
[----:B------:R-:W-:Y:S02]  /*16c0*/  HADD2.F32 R202, -RZ, R192.H0_H0 ;  /* 0x200000c0ffca7230 */ /* 0x000fe40000004100 */
[----:B------:R-:W-:Y:S01]  /*16d0*/  FMUL.FTZ R15, R13, UR30 ;  /* 0x0000001e0d0f7c20 */ /* 0x000fe20008410000 */
[----:B------:R-:W-:Y:S02]  /*16e0*/  HADD2.F32 R233, -RZ, R194.H0_H0 ;  /* 0x200000c2ffe97230 */ /* 0x000fe40000004100 */
[----:B------:R-:W-:Y:S01]  /*16f0*/  FMUL.FTZ R13, R12, UR30 ;  /* 0x0000001e0c0d7c20 */ /* 0x000fe20008410000 */
[----:B------:R-:W-:Y:S01]  /*1700*/  FMUL.FTZ R12, R193, UR30 ;  /* 0x0000001ec10c7c20 */ /* 0x000fe20008410000 */
[----:B------:R-:W-:-:S02]  /*1710*/  HADD2.F32 R201, -RZ, R192.H1_H1 ;  /* 0x300000c0ffc97230 */ /* 0x000fc40000004100 */
[----:B------:R-:W-:Y:S01]  /*1720*/  FMUL.FTZ R204, R200, UR30 ;  /* 0x0000001ec8cc7c20 */ /* 0x000fe20008410000 */
[----:B------:R-:W-:Y:S01]  /*1730*/  FMUL.FTZ R237, R237, R202 ;  /* 0x000000caeded7220 */ /* 0x000fe20000410000 */
[----:B------:R-:W-:Y:S01]  /*1740*/  FADD.FTZ R80, R80, R233 ;  /* 0x000000e950507221 */ /* 0x000fe20000010000 */
[----:B------:R-:W-:Y:S01]  /*1750*/  FFMA.FTZ R112, R12, R233, R112 ;  /* 0x000000e90c707223 */ /* 0x000fe20000010070 */
[----:B------:R-:W-:Y:S01]  /*1760*/  FADD.FTZ R14, R14, -UR32 ;  /* 0x800000200e0e7e21 */ /* 0x000fe20008010000 */
[----:B------:R-:W-:Y:S01]  /*1770*/  FMUL.FTZ R236, R236, R201 ;  /* 0x000000c9ecec7220 */ /* 0x000fe20000410000 */
[----:B------:R-:W-:Y:S02]  /*1780*/  HADD2.F32 R194, -RZ, R194.H1_H1 ;  /* 0x300000c2ffc27230 */ /* 0x000fe40000004100 */
[----:B------:R-:W-:Y:S01]  /*1790*/  FMUL.FTZ R11, R11, UR30 ;  /* 0x0000001e0b0b7c20 */ /* 0x000fe20008410000 */
[--C-:B------:R-:W-:Y:S02]  /*17a0*/  HADD2.F32 R251, -RZ, R195.reuse.H0_H0 ;  /* 0x200000c3fffb7230 */ /* 0x100fe40000004100 */
[----:B------:R-:W-:Y:S01]  /*17b0*/  FMUL.FTZ R14, R14, UR30 ;  /* 0x0000001e0e0e7c20 */ /* 0x000fe20008410000 */
[----:B------:R-:W-:-:S02]  /*17c0*/  HADD2.F32 R195, -RZ, R195.H1_H1 ;  /* 0x300000c3ffc37230 */ /* 0x000fc40000004100 */
[----:B------:R-:W-:Y:S01]  /*17d0*/  FMUL.FTZ R235, R235, R203 ;  /* 0x000000cbebeb7220 */ /* 0x000fe20000410000 */
[----:B------:R-:W-:Y:S01]  /*17e0*/  FADD.FTZ R193, R228, R237 ;  /* 0x000000ede4c17221 */ /* 0x000fe20000010000 */
[----:B------:R-:W-:Y:S01]  /*17f0*/  FADD.FTZ R81, R81, R194 ;  /* 0x000000c251517221 */ /* 0x000fe20000010000 */
[-C--:B------:R-:W-:Y:S01]  /*1800*/  FFMA.FTZ R113, R11, R194.reuse, R113 ;  /* 0x000000c20b717223 */ /* 0x080fe20000010071 */
[----:B------:R-:W-:Y:S01]  /*1810*/  FMUL.FTZ R232, R232, R194 ;  /* 0x000000c2e8e87220 */ /* 0x000fe20000410000 */
[----:B------:R-:W-:Y:S01]  /*1820*/  FADD.FTZ R193, R193, R236 ;  /* 0x000000ecc1c17221 */ /* 0x000fe20000010000 */
[----:B------:R-:W-:-:S03]  /*1830*/  FMUL.FTZ R234, R234, R231 ;  /* 0x000000e7eaea7220 */ /* 0x000fc60000410000 */
[----:B------:R-:W-:-:S04]  /*1840*/  FADD.FTZ R193, R193, R235 ;  /* 0x000000ebc1c17221 */ /* 0x000fc80000010000 */
[----:B------:R-:W-:Y:S01]  /*1850*/  FADD.FTZ R193, R193, R234 ;  /* 0x000000eac1c17221 */ /* 0x000fe20000010000 */
[----:B------:R-:W-:Y:S01]  /*1860*/  FADD.FTZ R87, R87, R231 ;  /* 0x000000e757577221 */ /* 0x000fe20000010000 */
[----:B------:R-:W-:Y:S01]  /*1870*/  FFMA.FTZ R119, R13, R231, R119 ;  /* 0x000000e70d777223 */ /* 0x000fe20000010077 */
[----:B------:R-:W-:Y:S01]  /*1880*/  FMUL.FTZ R10, R10, UR30 ;  /* 0x0000001e0a0a7c20 */ /* 0x000fe20008410000 */
[----:B------:R-:W-:Y:S01]  /*1890*/  FADD.FTZ R192, R199, -UR32 ;  /* 0x80000020c7c07e21 */ /* 0x000fe20008010000 */
[----:B------:R-:W-:Y:S02]  /*18a0*/  FADD.FTZ R82, R82, R251 ;  /* 0x000000fb52527221 */ /* 0x000fe40000010000 */
        /* <DEDUP_REMOVED lines=8> */
[----:B------:R-:W-:-:S02]  /*1930*/  IADD3 R226, PT, PT, R226, 0x100, RZ ;  /* 0x00000100e2e27810 */ /* 0x000fc40007ffe0ff */
[----:B------:R-:W-:Y:S01]  /*1940*/  IADD3 R216, PT, PT, R216, 0x100, RZ ;  /* 0x00000100d8d87810 */ /* 0x000fe20007ffe0ff */
[----:B--2---:R-:W-:Y:S01]  /*1950*/  FMUL.FTZ R233, R196, R233 ;  /* 0x000000e9c4e97220 */ /* 0x004fe20000410000 */
[----:B------:R-:W-:-:S04]  /*1960*/  FFMA.FTZ R196, R204, R237, R227 ;  /* 0x000000edccc47223 */ /* 0x000fc800000100e3 */
[----:B------:R-:W-:-:S04]  /*1970*/  FFMA.FTZ R196, R15, R236, R196 ;  /* 0x000000ec0fc47223 */ /* 0x000fc800000100c4 */
[----:B------:R-:W-:Y:S01]  /*1980*/  FFMA.FTZ R194, R14, R235, R196 ;  /* 0x000000eb0ec27223 */ /* 0x000fe200000100c4 */
[----:B---3--:R-:W-:-:S05]  /*1990*/  FMUL.FTZ R196, R197, R195 ;  /* 0x000000c3c5c47220 */ /* 0x008fca0000410000 */
[----:B------:R0:W-:Y:S01]  /*19a0*/  STL [R1+0x8], R196 ;  /* 0x000008c401007387 */ /* 0x0001e20000100800 */
[----:B------:R-:W-:Y:S01]  /*19b0*/  FFMA.FTZ R194, R13, R234, R194 ;  /* 0x000000ea0dc27223 */ /* 0x000fe200000100c2 */
[----:B------:R-:W-:-:S03]  /*19c0*/  FADD.FTZ R193, R193, R233 ;  /* 0x000000e9c1c17221 */ /* 0x000fc60000010000 */
[----:B------:R-:W-:Y:S01]  /*19d0*/  FFMA.FTZ R194, R12, R233, R194 ;  /* 0x000000e90cc27223 */ /* 0x000fe200000100c2 */
[----:B------:R-:W-:Y:S01]  /*19e0*/  FMUL.FTZ R231, R198, R251 ;  /* 0x000000fbc6e77220 */ /* 0x000fe20000410000 */
[----:B------:R-:W-:Y:S02]  /*19f0*/  FADD.FTZ R193, R193, R232 ;  /* 0x000000e8c1c17221 */ /* 0x000fe40000010000 */
[----:B------:R-:W-:Y:S01]  /*1a00*/  FFMA.FTZ R194, R11, R232, R194 ;  /* 0x000000e80bc27223 */ /* 0x000fe200000100c2 */
[----:B------:R-:W-:Y:S01]  /*1a10*/  FMUL.FTZ R251, R192, UR30 ;  /* 0x0000001ec0fb7c20 */ /* 0x000fe20008410000 */
[----:B------:R-:W-:Y:S02]  /*1a20*/  FADD.FTZ R193, R193, R231 ;  /* 0x000000e7c1c17221 */ /* 0x000fe40000010000 */
[----:B------:R-:W-:Y:S01]  /*1a30*/  FFMA.FTZ R194, R10, R231, R194 ;  /* 0x000000e70ac27223 */ /* 0x000fe200000100c2 */
[----:B------:R-:W-:Y:S01]  /*1a40*/  FFMA.FTZ R115, R251, R195, R115 ;  /* 0x000000c3fb737223 */ /* 0x000fe20000010073 */
[----:B------:R-:W-:-:S02]  /*1a50*/  FADD.FTZ R228, R193, R196 ;  /* 0x000000c4c1e47221 */ /* 0x000fc40000010000 */
[----:B0-----:R-:W-:-:S07]  /*1a60*/  FFMA.FTZ R227, R251, R196, R194 ;  /* 0x000000c4fbe37223 */ /* 0x001fce00000100c2 */
.L_x_11481:
[----:B------:R-:W-:Y:S05]  /*1a70*/  BSYNC.RECONVERGENT B1 ;  /* 0x0000000000017941 */ /* 0x000fea0003800200 */
.L_x_11480:
        /* <DEDUP_REMOVED lines=12> */
[----:B------:R-:W3:Y:S04]  /*1b40*/  LDG.E.128 R196, desc[UR16][R8.64+0x10] ;  /* 0x0000101008c47981 */ /* 0x000ee8000c1e1d00 */
[----:B------:R0:W4:Y:S01]  /*1b50*/  LDG.E.128 R4, desc[UR16][R8.64] ;  /* 0x0000001008047981 */ /* 0x000122000c1e1d00 */
[----:B------:R-:W-:-:S04]  /*1b60*/  ISETP.NE.U32.AND P0, PT, RZ, UR22, PT ;  /* 0x00000016ff007c0c */ /* 0x000fc8000bf05070 */
        /* <DEDUP_REMOVED lines=9> */
[----:B----4-:R-:W-:Y:S01]  /*1c00*/  FADD.FTZ R9, R4, -UR32 ;  /* 0x8000002004097e21 */ /* 0x010fe20008010000 */
[----:B------:R-:W-:-:S02]  /*1c10*/  FADD.FTZ R4, R197, -UR32 ;  /* 0x80000020c5047e21 */ /* 0x000fc40008010000 */
[----:B------:R-:W3:Y:S01]  /*1c20*/  LDL R197, [R1+0x44] ;  /* 0x0000440001c57983 */ /* 0x000ee20000100800 */
[----:B------:R-:W-:-:S03]  /*1c30*/  FADD.FTZ R3, R198, -UR32 ;  /* 0x80000020c6037e21 */ /* 0x000fc60008010000 */
[----:B------:R-:W4:Y:S01]  /*1c40*/  LDL R198, [R1+0x40] ;  /* 0x0000400001c67983 */ /* 0x000f220000100800 */
[----:B------:R-:W-:Y:S01]  /*1c50*/  FADD.FTZ R5, R5, -UR32 ;  /* 0x8000002005057e21 */ /* 0x000fe20008010000 */
[----:B------:R-:W-:Y:S02]  /*1c60*/  HADD2.F32 R202, -RZ, R192.H0_H0 ;  /* 0x200000c0ffca7230 */ /* 0x000fe40000004100 */
[----:B------:R-:W-:Y:S02]  /*1c70*/  HADD2.F32 R223, -RZ, R194.H0_H0 ;  /* 0x200000c2ffdf7230 */ /* 0x000fe40000004100 */
[----:B------:R-:W-:Y:S01]  /*1c80*/  FMUL.FTZ R8, R5, UR30 ;  /* 0x0000001e05087c20 */ /* 0x000fe20008410000 */
[----:B------:R-:W-:Y:S01]  /*1c90*/  FMUL.FTZ R5, R193, UR30 ;  /* 0x0000001ec1057c20 */ /* 0x000fe20008410000 */
[----:B------:R-:W-:Y:S02]  /*1ca0*/  HADD2.F32 R201, -RZ, R192.H1_H1 ;  /* 0x300000c0ffc97230 */ /* 0x000fe40000004100 */
[----:B------:R-:W-:Y:S01]  /*1cb0*/  FMUL.FTZ R9, R9, UR30 ;  /* 0x0000001e09097c20 */ /* 0x000fe20008410000 */
[----:B------:R-:W-:Y:S01]  /*1cc0*/  FMUL.FTZ R230, R230, R202 ;  /* 0x000000cae6e67220 */ /* 0x000fe20000410000 */
[----:B------:R-:W-:Y:S01]  /*1cd0*/  FADD.FTZ R72, R72, R223 ;  /* 0x000000df48487221 */ /* 0x000fe20000010000 */
[----:B------:R-:W-:Y:S01]  /*1ce0*/  FFMA.FTZ R104, R5, R223, R104 ;  /* 0x000000df05687223 */ /* 0x000fe20000010068 */
[----:B------:R-:W-:Y:S01]  /*1cf0*/  FADD.FTZ R6, R6, -UR32 ;  /* 0x8000002006067e21 */ /* 0x000fe20008010000 */
[----:B------:R-:W-:Y:S01]  /*1d00*/  FMUL.FTZ R229, R229, R201 ;  /* 0x000000c9e5e57220 */ /* 0x000fe20000410000 */
[----:B------:R-:W-:-:S02]  /*1d10*/  HADD2.F32 R194, -RZ, R194.H1_H1 ;  /* 0x300000c2ffc27230 */ /* 0x000fc40000004100 */
[----:B------:R-:W-:Y:S01]  /*1d20*/  FADD.FTZ R200, R7, -UR32 ;  /* 0x8000002007c87e21 */ /* 0x000fe20008010000 */
[--C-:B------:R-:W-:Y:S02]  /*1d30*/  HADD2.F32 R250, -RZ, R195.reuse.H0_H0 ;  /* 0x200000c3fffa7230 */ /* 0x100fe40000004100 */
[----:B------:R-:W-:Y:S01]  /*1d40*/  FMUL.FTZ R4, R4, UR30 ;  /* 0x0000001e04047c20 */ /* 0x000fe20008410000 */
[----:B------:R-:W-:Y:S02]  /*1d50*/  HADD2.F32 R195, -RZ, R195.H1_H1 ;  /* 0x300000c3ffc37230 */ /* 0x000fe40000004100 */
[----:B------:R-:W-:Y:S01]  /*1d60*/  FMUL.FTZ R7, R6, UR30 ;  /* 0x0000001e06077c20 */ /* 0x000fe20008410000 */
[----:B------:R-:W-:Y:S01]  /*1d70*/  FMUL.FTZ R225, R225, R203 ;  /* 0x000000cbe1e17220 */ /* 0x000fe20000410000 */
[----:B------:R-:W-:Y:S01]  /*1d80*/  FADD.FTZ R193, R228, R230 ;  /* 0x000000e6e4c17221 */ /* 0x000fe20000010000 */
[----:B------:R-:W-:Y:S01]  /*1d90*/  FADD.FTZ R73, R73, R194 ;  /* 0x000000c249497221 */ /* 0x000fe20000010000 */
[-C--:B------:R-:W-:Y:S01]  /*1da0*/  FFMA.FTZ R105, R4, R194.reuse, R105 ;  /* 0x000000c204697223 */ /* 0x080fe20000010069 */
[----:B------:R-:W-:Y:S01]  /*1db0*/  FMUL.FTZ R222, R222, R194 ;  /* 0x000000c2dede7220 */ /* 0x000fe20000410000 */
[----:B------:R-:W-:Y:S01]  /*1dc0*/  FADD.FTZ R193, R193, R229 ;  /* 0x000000e5c1c17221 */ /* 0x000fe20000010000 */
[----:B------:R-:W-:Y:S01]  /*1dd0*/  FMUL.FTZ R6, R200, UR30 ;  /* 0x0000001ec8067c20 */ /* 0x000fe20008410000 */
[----:B------:R-:W-:-:S02]  /*1de0*/  FMUL.FTZ R224, R224, R221 ;  /* 0x000000dde0e07220 */ /* 0x000fc40000410000 */
        /* <DEDUP_REMOVED lines=26> */
[----:B----4-:R-:W-:Y:S01]  /*1f90*/  FMUL.FTZ R221, R198, R250 ;  /* 0x000000fac6dd7220 */ /* 0x010fe20000410000 */
        /* <DEDUP_REMOVED lines=8> */
.L_x_11483:
[----:B------:R-:W-:Y:S05]  /*2020*/  BSYNC.RECONVERGENT B1 ;  /* 0x0000000000017941 */ /* 0x000fea0003800200 */
.L_x_11482:
        /* <DEDUP_REMOVED lines=22> */
[----:B---3--:R-:W-:Y:S02]  /*2190*/  HADD2.F32 R194, -RZ, R196.H0_H0 ;  /* 0x200000c4ffc27230 */ /* 0x008fe40000004100 */
[----:B----4-:R-:W-:-:S02]  /*21a0*/  FADD.FTZ R193, R202, -UR32 ;  /* 0x80000020cac17e21 */ /* 0x010fc40008010000 */
[----:B------:R-:W2:Y:S01]  /*21b0*/  LDL R202, [R1+0x34] ;  /* 0x0000340001ca7983 */ /* 0x000ea20000100800 */
[----:B------:R-:W-:Y:S02]  /*21c0*/  HADD2.F32 R195, -RZ, R196.H1_H1 ;  /* 0x300000c4ffc37230 */ /* 0x000fe40000004100 */
[----:B------:R-:W-:Y:S02]  /*21d0*/  FADD.FTZ R196, R201, -UR32 ;  /* 0x80000020c9c47e21 */ /* 0x000fe40008010000 */
[----:B------:R-:W3:Y:S01]  /*21e0*/  LDL R201, [R1+0x18] ;  /* 0x0000180001c97983 */ /* 0x000ee20000100800 */
[--C-:B------:R-:W-:Y:S02]  /*21f0*/  HADD2.F32 R210, -RZ, R197.reuse.H0_H0 ;  /* 0x200000c5ffd27230 */ /* 0x100fe40000004100 */
[----:B------:R-:W-:Y:S02]  /*2200*/  HADD2.F32 R211, -RZ, R197.H1_H1 ;  /* 0x300000c5ffd37230 */ /* 0x000fe40000004100 */
[----:B------:R-:W-:-:S02]  /*2210*/  FADD.FTZ R197, R200, -UR32 ;  /* 0x80000020c8c57e21 */ /* 0x000fc40008010000 */
[----:B------:R-:W4:Y:S01]  /*2220*/  LDL R200, [R1+0x1c] ;  /* 0x00001c0001c87983 */ /* 0x000f220000100800 */
[----:B------:R-:W-:Y:S01]  /*2230*/  FADD.FTZ R209, R192, -UR32 ;  /* 0x80000020c0d17e21 */ /* 0x000fe20008010000 */
[----:B------:R-:W-:Y:S01]  /*2240*/  FMUL.FTZ R218, R206, UR30 ;  /* 0x0000001eceda7c20 */ /* 0x000fe20008410000 */
[-C--:B------:R-:W-:Y:S02]  /*2250*/  FMUL.FTZ R219, R219, R194.reuse ;  /* 0x000000c2dbdb7220 */ /* 0x080fe40000410000 */
[----:B------:R-:W-:Y:S01]  /*2260*/  FMUL.FTZ R220, R209, UR30 ;  /* 0x0000001ed1dc7c20 */ /* 0x000fe20008410000 */
[----:B------:R-:W-:Y:S01]  /*2270*/  FADD.FTZ R192, R203, -UR32 ;  /* 0x80000020cbc07e21 */ /* 0x000fe20008010000 */
[----:B------:R-:W-:Y:S01]  /*2280*/  FADD.FTZ R68, R68, R194 ;  /* 0x000000c244447221 */ /* 0x000fe20000010000 */
[----:B------:R-:W-:Y:S01]  /*2290*/  FADD.FTZ R69, R69, R195 ;  /* 0x000000c345457221 */ /* 0x000fe20000010000 */
[----:B------:R-:W-:Y:S01]  /*22a0*/  FFMA.FTZ R100, R220, R194, R100 ;  /* 0x000000c2dc647223 */ /* 0x000fe20000010064 */
[-C--:B------:R-:W-:Y:S01]  /*22b0*/  FFMA.FTZ R101, R218, R195.reuse, R101 ;  /* 0x000000c3da657223 */ /* 0x080fe20000010065 */
[----:B------:R-:W-:Y:S01]  /*22c0*/  FMUL.FTZ R217, R217, R195 ;  /* 0x000000c3d9d97220 */ /* 0x000fe20000410000 */
[----:B------:R-:W-:Y:S01]  /*22d0*/  FADD.FTZ R194, R228, R219 ;  /* 0x000000dbe4c27221 */ /* 0x000fe20000010000 */
[----:B------:R-:W-:Y:S01]  /*22e0*/  FFMA.FTZ R195, R220, R219, R227 ;  /* 0x000000dbdcc37223 */ /* 0x000fe200000100e3 */
[----:B------:R-:W-:Y:S01]  /*22f0*/  FMUL.FTZ R192, R192, UR30 ;  /* 0x0000001ec0c07c20 */ /* 0x000fe20008410000 */
[----:B------:R-:W-:Y:S01]  /*2300*/  FMUL.FTZ R215, R207, UR30 ;  /* 0x0000001ecfd77c20 */ /* 0x000fe20008410000 */
[----:B------:R-:W-:Y:S01]  /*2310*/  FMUL.FTZ R214, R214, R210 ;  /* 0x000000d2d6d67220 */ /* 0x000fe20000410000 */
[----:B------:R-:W-:Y:S01]  /*2320*/  FADD.FTZ R194, R194, R217 ;  /* 0x000000d9c2c27221 */ /* 0x000fe20000010000 */
[----:B------:R-:W-:Y:S01]  /*2330*/  FFMA.FTZ R195, R218, R217, R195 ;  /* 0x000000d9dac37223 */ /* 0x000fe200000100c3 */
[----:B------:R-:W-:-:S02]  /*2340*/  HADD2.F32 R212, -RZ, R198.H0_H0 ;  /* 0x200000c6ffd47230 */ /* 0x000fc40000004100 */
[----:B------:R-:W-:Y:S01]  /*2350*/  FMUL.FTZ R213, R208, UR30 ;  /* 0x0000001ed0d57c20 */ /* 0x000fe20008410000 */
[----:B------:R-:W-:Y:S01]  /*2360*/  FADD.FTZ R194, R194, R214 ;  /* 0x000000d6c2c27221 */ /* 0x000fe20000010000 */
[----:B------:R-:W-:Y:S01]  /*2370*/  FFMA.FTZ R195, R215, R214, R195 ;  /* 0x000000d6d7c37223 */ /* 0x000fe200000100c3 */
[----:B------:R0:W-:Y:S01]  /*2380*/  STL [R1], R192 ;  /* 0x000000c001007387 */ /* 0x0001e20000100800 */
[----:B------:R-:W-:Y:S02]  /*2390*/  HADD2.F32 R198, -RZ, R198.H1_H1 ;  /* 0x300000c6ffc67230 */ /* 0x000fe40000004100 */
[----:B------:R-:W-:Y:S01]  /*23a0*/  FMUL.FTZ R206, R197, UR30 ;  /* 0x0000001ec5ce7c20 */ /* 0x000fe20008410000 */
[--C-:B------:R-:W-:Y:S02]  /*23b0*/  HADD2.F32 R216, -RZ, R199.reuse.H0_H0 ;  /* 0x200000c7ffd87230 */ /* 0x100fe40000004100 */
[----:B------:R-:W-:Y:S01]  /*23c0*/  FADD.FTZ R70, R70, R210 ;  /* 0x000000d246467221 */ /* 0x000fe20000010000 */
[----:B------:R-:W-:Y:S01]  /*23d0*/  FFMA.FTZ R102, R215, R210, R102 ;  /* 0x000000d2d7667223 */ /* 0x000fe20000010066 */
[----:B------:R-:W-:Y:S01]  /*23e0*/  FMUL.FTZ R209, R196, UR30 ;  /* 0x0000001ec4d17c20 */ /* 0x000fe20008410000 */
[----:B------:R-:W-:-:S02]  /*23f0*/  HADD2.F32 R199, -RZ, R199.H1_H1 ;  /* 0x300000c7ffc77230 */ /* 0x000fc40000004100 */
        /* <DEDUP_REMOVED lines=8> */
[----:B------:R-:W-:Y:S01]  /*2480*/  FADD.FTZ R67, R67, R199 ;  /* 0x000000c743437221 */ /* 0x000fe20000010000 */
[----:B------:R-:W-:Y:S01]  /*2490*/  FFMA.FTZ R99, R192, R199, R99 ;  /* 0x000000c7c0637223 */ /* 0x000fe20000010063 */
[----:B--2---:R-:W-:Y:S01]  /*24a0*/  FMUL.FTZ R207, R202, R211 ;  /* 0x000000d3cacf7220 */ /* 0x004fe20000410000 */
[----:B---3--:R-:W-:-:S03]  /*24b0*/  FMUL.FTZ R208, R201, R212 ;  /* 0x000000d4c9d07220 */ /* 0x008fc60000410000 */
[----:B------:R-:W-:Y:S01]  /*24c0*/  FADD.FTZ R194, R194, R207 ;  /* 0x000000cfc2c27221 */ /* 0x000fe20000010000 */
[----:B------:R-:W-:-:S03]  /*24d0*/  FFMA.FTZ R195, R213, R207, R195 ;  /* 0x000000cfd5c37223 */ /* 0x000fc600000100c3 */
[----:B------:R-:W-:Y:S01]  /*24e0*/  FADD.FTZ R194, R194, R208 ;  /* 0x000000d0c2c27221 */ /* 0x000fe20000010000 */
[----:B----4-:R-:W-:Y:S01]  /*24f0*/  FMUL.FTZ R210, R200, R198 ;  /* 0x000000c6c8d27220 */ /* 0x010fe20000410000 */
[----:B------:R-:W-:Y:S01]  /*2500*/  FFMA.FTZ R195, R206, R208, R195 ;  /* 0x000000d0cec37223 */ /* 0x000fe200000100c3 */
[----:B------:R-:W-:Y:S01]  /*2510*/  FMUL.FTZ R211, R193, UR30 ;  /* 0x0000001ec1d37c20 */ /* 0x000fe20008410000 */
[----:B------:R-:W-:Y:S01]  /*2520*/  FMUL.FTZ R212, R226, R216 ;  /* 0x000000d8e2d47220 */ /* 0x000fe20000410000 */
[----:B------:R-:W-:Y:S01]  /*2530*/  FADD.FTZ R194, R194, R210 ;  /* 0x000000d2c2c27221 */ /* 0x000fe20000010000 */
[----:B------:R-:W-:-:S03]  /*2540*/  FFMA.FTZ R195, R209, R210, R195 ;  /* 0x000000d2d1c37223 */ /* 0x000fc600000100c3 */
[----:B------:R-:W-:Y:S01]  /*2550*/  FADD.FTZ R194, R194, R212 ;  /* 0x000000d4c2c27221 */ /* 0x000fe20000010000 */
[C---:B------:R-:W-:Y:S01]  /*2560*/  FFMA.FTZ R195, R211.reuse, R212, R195 ;  /* 0x000000d4d3c37223 */ /* 0x040fe200000100c3 */
[----:B------:R-:W-:Y:S02]  /*2570*/  FFMA.FTZ R98, R211, R216, R98 ;  /* 0x000000d8d3627223 */ /* 0x000fe40000010062 */
[----:B------:R-:W-:Y:S01]  /*2580*/  FADD.FTZ R228, R194, R252 ;  /* 0x000000fcc2e47221 */ /* 0x000fe20000010000 */
[----:B------:R-:W-:Y:S01]  /*2590*/  FFMA.FTZ R227, R192, R252, R195 ;  /* 0x000000fcc0e37223 */ /* 0x000fe200000100c3 */
[----:B0-----:R-:W-:Y:S06]  /*25a0*/  BRA `(.L_x_11484) ;  /* 0x0000000000847947 */ /* 0x001fec0003800000 */
.L_x_11477:
        /* <DEDUP_REMOVED lines=33> */
.L_x_11484:
[----:B----4-:R-:W-:Y:S05]  /*27c0*/  BSYNC.RECONVERGENT B0 ;  /* 0x0000000000007941 */ /* 0x010fea0003800200 */
.L_x_11476:
        /* <DEDUP_REMOVED lines=32> */
.L_x_11486:
[----:B------:R-:W-:Y:S05]  /*29d0*/  BSYNC.RECONVERGENT B0 ;  /* 0x0000000000007941 */ /* 0x000fea0003800200 */
.L_x_11485:
        /* <DEDUP_REMOVED lines=58> */
.L_x_11489:
        /* <DEDUP_REMOVED lines=17> */
.L_x_11492:
        /* <DEDUP_REMOVED lines=13> */
.L_x_11493:
        /* <DEDUP_REMOVED lines=13> */
.L_x_11494:
        /* <DEDUP_REMOVED lines=13> */
.L_x_11495:
        /* <DEDUP_REMOVED lines=13> */
.L_x_11496:
        /* <DEDUP_REMOVED lines=13> */
.L_x_11497:
        /* <DEDUP_REMOVED lines=13> */
.L_x_11498:
[----:B------:R-:W-:Y:S05]  /*3370*/  BRA.U !UP3, `(.L_x_11499) ;  /* 0x000000150bac7547 */ /* 0x000fea000b800000 */
[----:B------:R-:W2:Y:S04]  /*3380*/  LDL R196, [R1+0x10] ;  /* 0x0000100001c47983 */ /* 0x000ea80000100800 */
[----:B------:R-:W3:Y:S01]  /*3390*/  LDL R193, [R1+0xc] ;  /* 0x00000c0001c17983 */ /* 0x000ee20000100800 */
[----:B------:R-:W-:Y:S02]  /*33a0*/  MOV R192, UR8 ;  /* 0x0000000800c07c02 */ /* 0x000fe40008000f00 */
[----:B------:R-:W-:-:S03]  /*33b0*/  ISETP.LT.AND P0, PT, RZ, UR31, PT ;  /* 0x0000001fff007c0c */ /* 0x000fc6000bf01270 */
[----:B--2---:R-:W-:-:S04]  /*33c0*/  FFMA.FTZ R192, R196, R192, UR9 ;  /* 0x00000009c4c07e23 */ /* 0x004fc800080100c0 */
[----:B---3--:R-:W-:Y:S01]  /*33d0*/  FADD.FTZ R192, R193, -R192 ;  /* 0x800000c0c1c07221 */ /* 0x008fe20000010000 */
[----:B-----5:R-:W-:-:S03]  /*33e0*/  HADD2.F32 R193, -RZ, R179.H1_H1 ;  /* 0x300000b3ffc17230 */ /* 0x020fc60000004100 */
        /* <DEDUP_REMOVED lines=8> */
.L_x_11491:
        /* <DEDUP_REMOVED lines=53> */
.L_x_11500:
        /* <DEDUP_REMOVED lines=13> */
.L_x_11501:
        /* <DEDUP_REMOVED lines=13> */
.L_x_11502:
        /* <DEDUP_REMOVED lines=13> */
.L_x_11503:
        /* <DEDUP_REMOVED lines=13> */
.L_x_11504:
        /* <DEDUP_REMOVED lines=13> */
.L_x_11505:
        /* <DEDUP_REMOVED lines=13> */
.L_x_11506:
[----:B------:R-:W-:Y:S05]  /*3ca0*/  BRA.U !UP3, `(.L_x_11499) ;  /* 0x0000000d0b607547 */ /* 0x000fea000b800000 */
[----:B-----5:R-:W-:Y:S02]  /*3cb0*/  HADD2.F32 R192, -RZ, R179.H1_H1 ;  /* 0x300000b3ffc07230 */ /* 0x020fe40000004100 */
[----:B------:R-:W-:-:S04]  /*3cc0*/  FMUL.FTZ R193, R191, UR29 ;  /* 0x0000001dbfc17c20 */ /* 0x000fc80008410000 */
[-C--:B------:R-:W-:Y:S01]  /*3cd0*/  FFMA.FTZ R59, R192, R193.reuse, R59 ;  /* 0x000000c1c03b7223 */ /* 0x080fe2000001003b */
[----:B------:R-:W-:-:S05]  /*3ce0*/  FMUL.FTZ R192, R155, R193 ;  /* 0x000000c19bc07220 */ /* 0x000fca0000410000 */
[----:B------:R-:W-:-:S04]  /*3cf0*/  F2FP.F16.F32.PACK_AB R192, RZ, R192 ;  /* 0x000000c0ffc0723e */ /* 0x000fc800000000ff */
[----:B------:R-:W-:Y:S01]  /*3d00*/  PRMT R183, R183, 0x5410, R192 ;  /* 0x00005410b7b77816 */ /* 0x000fe200000000c0 */
[----:B------:R-:W-:Y:S06]  /*3d10*/  BRA `(.L_x_11499) ;  /* 0x0000000c00447947 */ /* 0x000fec0003800000 */
.L_x_11490:
        /* <DEDUP_REMOVED lines=11> */
[----:B------:R-:W-:-:S05]  /*3dd0*/  HADD2.F32 R193, -RZ, R176.H0_H0 ;  /* 0x200000b0ffc17230 */ /* 0x000fca0000004100 */
[-C--:B------:R-:W-:Y:S01]  /*3de0*/  FFMA.FTZ R60, R193, R192.reuse, R60 ;  /* 0x000000c0c13c7223 */ /* 0x080fe2000001003c */
[----:B------:R-:W-:-:S05]  /*3df0*/  FMUL.FTZ R192, R156, R192 ;  /* 0x000000c09cc07220 */ /* 0x000fca0000410000 */
[----:B------:R-:W-:-:S04]  /*3e00*/  F2FP.F16.F32.PACK_AB R192, RZ, R192 ;  /* 0x000000c0ffc0723e */ /* 0x000fc800000000ff */
[----:B------:R-:W-:-:S07]  /*3e10*/  PRMT R180, R192, 0x7610, R180 ;  /* 0x00007610c0b47816 */ /* 0x000fce00000000b4 */
.L_x_11508:
        /* <DEDUP_REMOVED lines=8> */
[----:B------:R-:W-:-:S05]  /*3ea0*/  HADD2.F32 R193, -RZ, R176.H1_H1 ;  /* 0x300000b0ffc17230 */ /* 0x000fca0000004100 */
[-C--:B------:R-:W-:Y:S01]  /*3eb0*/  FFMA.FTZ R61, R193, R192.reuse, R61 ;  /* 0x000000c0c13d7223 */ /* 0x080fe2000001003d */
[----:B------:R-:W-:-:S05]  /*3ec0*/  FMUL.FTZ R192, R157, R192 ;  /* 0x000000c09dc07220 */ /* 0x000fca0000410000 */
[----:B------:R-:W-:-:S04]  /*3ed0*/  F2FP.F16.F32.PACK_AB R192, RZ, R192 ;  /* 0x000000c0ffc0723e */ /* 0x000fc800000000ff */
[----:B------:R-:W-:-:S07]  /*3ee0*/  PRMT R180, R180, 0x5410, R192 ;  /* 0x00005410b4b47816 */ /* 0x000fce00000000c0 */
.L_x_11509:
        /* <DEDUP_REMOVED lines=13> */
.L_x_11510:
        /* <DEDUP_REMOVED lines=13> */
.L_x_11511:
        /* <DEDUP_REMOVED lines=13> */
.L_x_11512:
        /* <DEDUP_REMOVED lines=13> */
.L_x_11513:
        /* <DEDUP_REMOVED lines=13> */
.L_x_11514:
        /* <DEDUP_REMOVED lines=8> */
[----:B------:R-:W-:-:S04]  /*4380*/  @P0 FFMA.FTZ R193, R192, UR30, R27 ;  /* 0x0000001ec0c10c23 */ /* 0x000fc8000801001b */
[----:B------:R-:W-:Y:S01]  /*4390*/  FMUL.FTZ R192, R193, UR29 ;  /* 0x0000001dc1c07c20 */ /* 0x000fe20008410000 */
[----:B------:R-:W-:-:S05]  /*43a0*/  HADD2.F32 R193, -RZ, R179.H1_H1 ;  /* 0x300000b3ffc17230 */ /* 0x000fca0000004100 */
[-C--:B------:R-:W-:Y:S01]  /*43b0*/  FFMA.FTZ R59, R193, R192.reuse, R59 ;  /* 0x000000c0c13b7223 */ /* 0x080fe2000001003b */
[----:B------:R-:W-:-:S05]  /*43c0*/  FMUL.FTZ R192, R155, R192 ;  /* 0x000000c09bc07220 */ /* 0x000fca0000410000 */
[----:B------:R-:W-:-:S04]  /*43d0*/  F2FP.F16.F32.PACK_AB R192, RZ, R192 ;  /* 0x000000c0ffc0723e */ /* 0x000fc800000000ff */
[----:B------:R-:W-:Y:S01]  /*43e0*/  PRMT R183, R183, 0x5410, R192 ;  /* 0x00005410b7b77816 */ /* 0x000fe200000000c0 */
[----:B------:R-:W-:Y:S06]  /*43f0*/  BRA `(.L_x_11499) ;  /* 0x00000004008c7947 */ /* 0x000fec0003800000 */
.L_x_11507:
        /* <DEDUP_REMOVED lines=28> */
.L_x_11515:
[----:B------:R-:W-:Y:S05]  /*45c0*/  BRA.U !UP3, `(.L_x_11516) ;  /* 0x000000010b187547 */ /* 0x000fea000b800000 */
[----:B------:R-:W-:Y:S02]  /*45d0*/  HADD2.F32 R188, -RZ, R176.H1_H1 ;  /* 0x300000b0ffbc7230 */ /* 0x000fe40000004100 */
[----:B------:R-:W-:-:S04]  /*45e0*/  FMUL.FTZ R189, R185, UR29 ;  /* 0x0000001db9bd7c20 */ /* 0x000fc80008410000 */
[-C--:B------:R-:W-:Y:S01]  /*45f0*/  FFMA.FTZ R61, R188, R189.reuse, R61 ;  /* 0x000000bdbc3d7223 */ /* 0x080fe2000001003d */
[----:B------:R-:W-:-:S05]  /*4600*/  FMUL.FTZ R188, R157, R189 ;  /* 0x000000bd9dbc7220 */ /* 0x000fca0000410000 */
[----:B------:R-:W-:-:S04]  /*4610*/  F2FP.F16.F32.PACK_AB R188, RZ, R188 ;  /* 0x000000bcffbc723e */ /* 0x000fc800000000ff */
[----:B------:R-:W-:-:S07]  /*4620*/  PRMT R180, R180, 0x5410, R188 ;  /* 0x00005410b4b47816 */ /* 0x000fce00000000bc */
.L_x_11516:
[----:B------:R-:W-:Y:S05]  /*4630*/  BRA.U !UP3, `(.L_x_11517) ;  /* 0x000000010b187547 */ /* 0x000fea000b800000 */
[----:B------:R-:W-:Y:S02]  /*4640*/  HADD2.F32 R188, -RZ, R177.H0_H0 ;  /* 0x200000b1ffbc7230 */ /* 0x000fe40000004100 */
[----:B------:R-:W-:-:S04]  /*4650*/  FMUL.FTZ R189, R186, UR29 ;  /* 0x0000001dbabd7c20 */ /* 0x000fc80008410000 */
[-C--:B------:R-:W-:Y:S01]  /*4660*/  FFMA.FTZ R62, R188, R189.reuse, R62 ;  /* 0x000000bdbc3e7223 */ /* 0x080fe2000001003e */
[----:B------:R-:W-:-:S05]  /*4670*/  FMUL.FTZ R188, R158, R189 ;  /* 0x000000bd9ebc7220 */ /* 0x000fca0000410000 */
[----:B------:R-:W-:-:S04]  /*4680*/  F2FP.F16.F32.PACK_AB R188, RZ, R188 ;  /* 0x000000bcffbc723e */ /* 0x000fc800000000ff */
[----:B------:R-:W-:-:S07]  /*4690*/  PRMT R181, R188, 0x7610, R181 ;  /* 0x00007610bcb57816 */ /* 0x000fce00000000b5 */
.L_x_11517:
[----:B------:R-:W-:Y:S05]  /*46a0*/  BRA.U !UP3, `(.L_x_11518) ;  /* 0x000000010b187547 */ /* 0x000fea000b800000 */
[----:B------:R-:W-:Y:S02]  /*46b0*/  HADD2.F32 R188, -RZ, R177.H1_H1 ;  /* 0x300000b1ffbc7230 */ /* 0x000fe40000004100 */
[----:B------:R-:W-:-:S04]  /*46c0*/  FMUL.FTZ R189, R187, UR29 ;  /* 0x0000001dbbbd7c20 */ /* 0x000fc80008410000 */
[-C--:B------:R-:W-:Y:S01]  /*46d0*/  FFMA.FTZ R63, R188, R189.reuse, R63 ;  /* 0x000000bdbc3f7223 */ /* 0x080fe2000001003f */
[----:B------:R-:W-:-:S05]  /*46e0*/  FMUL.FTZ R188, R159, R189 ;  /* 0x000000bd9fbc7220 */ /* 0x000fca0000410000 */
[----:B------:R-:W-:-:S04]  /*46f0*/  F2FP.F16.F32.PACK_AB R188, RZ, R188 ;  /* 0x000000bcffbc723e */ /* 0x000fc800000000ff */
[----:B------:R-:W-:-:S07]  /*4700*/  PRMT R181, R181, 0x5410, R188 ;  /* 0x00005410b5b57816 */ /* 0x000fce00000000bc */
.L_x_11518:
[----:B------:R-:W-:-:S05]  /*4710*/  MOV R188, UR8 ;  /* 0x0000000800bc7c02 */ /* 0x000fca0008000f00 */
[----:B------:R-:W-:-:S04]  /*4720*/  @P0 FFMA.FTZ R188, R243, R188, UR9 ;  /* 0x00000009f3bc0e23 */ /* 0x000fc800080100bc */
[----:B------:R-:W-:Y:S01]  /*4730*/  @P0 FADD.FTZ R189, R242, -R188 ;  /* 0x800000bcf2bd0221 */ /* 0x000fe20000010000 */
[----:B------:R-:W-:-:S03]  /*4740*/  MOV R188, R24 ;  /* 0x0000001800bc7202 */ /* 0x000fc60000000f00 */
        /* <DEDUP_REMOVED lines=8> */
.L_x_11519:
[----:B------:R-:W-:-:S05]  /*47d0*/  MOV R189, UR8 ;  /* 0x0000000800bd7c02 */ /* 0x000fca0008000f00 */
[----:B------:R-:W-:-:S04]  /*47e0*/  @P0 FFMA.FTZ R189, R241, R189, UR9 ;  /* 0x00000009f1bd0e23 */ /* 0x000fc800080100bd */
[----:B------:R-:W-:Y:S01]  /*47f0*/  @P0 FADD.FTZ R190, R240, -R189 ;  /* 0x800000bdf0be0221 */ /* 0x000fe20000010000 */
[----:B------:R-:W-:-:S03]  /*4800*/  MOV R189, R25 ;  /* 0x0000001900bd7202 */ /* 0x000fc60000000f00 */
        /* <DEDUP_REMOVED lines=8> */
.L_x_11520:
        /* <DEDUP_REMOVED lines=12> */
.L_x_11521:
        /* <DEDUP_REMOVED lines=14> */
.L_x_11499:
        /* <DEDUP_REMOVED lines=12> */
.L_x_11488:
[----:B------:R-:W-:Y:S05]  /*4af0*/  BSYNC.RECONVERGENT B0 ;  /* 0x0000000000007941 */ /* 0x000fea0003800200 */
.L_x_11487:
        /* <DEDUP_REMOVED lines=9> */
.L_x_11524:
        /* <DEDUP_REMOVED lines=33> */
.L_x_11527:
[----:B------:R-:W-:Y:S05]  /*4da0*/  BRA.U !UP3, `(.L_x_11528) ;  /* 0x000000010b187547 */ /* 0x000fea000b800000 */
[----:B------:R-:W-:Y:S02]  /*4db0*/  HADD2.F32 R188, -RZ, R176.H1_H1 ;  /* 0x300000b0ffbc7230 */ /* 0x000fe40000004100 */
[----:B------:R-:W-:-:S04]  /*4dc0*/  FMUL.FTZ R189, R185, UR29 ;  /* 0x0000001db9bd7c20 */ /* 0x000fc80008410000 */
[-C--:B------:R-:W-:Y:S01]  /*4dd0*/  FFMA.FTZ R53, R188, R189.reuse, R53 ;  /* 0x000000bdbc357223 */ /* 0x080fe20000010035 */
[----:B------:R-:W-:-:S05]  /*4de0*/  FMUL.FTZ R188, R149, R189 ;  /* 0x000000bd95bc7220 */ /* 0x000fca0000410000 */
[----:B------:R-:W-:-:S04]  /*4df0*/  F2FP.F16.F32.PACK_AB R188, RZ, R188 ;  /* 0x000000bcffbc723e */ /* 0x000fc800000000ff */
[----:B0-----:R-:W-:-:S07]  /*4e00*/  PRMT R180, R180, 0x5410, R188 ;  /* 0x00005410b4b47816 */ /* 0x001fce00000000bc */
.L_x_11528:
[----:B------:R-:W-:Y:S05]  /*4e10*/  BRA.U !UP3, `(.L_x_11529) ;  /* 0x000000010b187547 */ /* 0x000fea000b800000 */
[----:B------:R-:W-:Y:S02]  /*4e20*/  HADD2.F32 R188, -RZ, R177.H0_H0 ;  /* 0x200000b1ffbc7230 */ /* 0x000fe40000004100 */
[----:B------:R-:W-:-:S04]  /*4e30*/  FMUL.FTZ R189, R186, UR29 ;  /* 0x0000001dbabd7c20 */ /* 0x000fc80008410000 */
[-C--:B------:R-:W-:Y:S01]  /*4e40*/  FFMA.FTZ R54, R188, R189.reuse, R54 ;  /* 0x000000bdbc367223 */ /* 0x080fe20000010036 */
[----:B------:R-:W-:-:S05]  /*4e50*/  FMUL.FTZ R188, R150, R189 ;  /* 0x000000bd96bc7220 */ /* 0x000fca0000410000 */
[----:B------:R-:W-:-:S04]  /*4e60*/  F2FP.F16.F32.PACK_AB R188, RZ, R188 ;  /* 0x000000bcffbc723e */ /* 0x000fc800000000ff */
[----:B0-----:R-:W-:-:S07]  /*4e70*/  PRMT R181, R188, 0x7610, R181 ;  /* 0x00007610bcb57816 */ /* 0x001fce00000000b5 */
.L_x_11529:
[----:B------:R-:W-:Y:S05]  /*4e80*/  BRA.U !UP3, `(.L_x_11530) ;  /* 0x000000010b187547 */ /* 0x000fea000b800000 */
[----:B------:R-:W-:Y:S02]  /*4e90*/  HADD2.F32 R188, -RZ, R177.H1_H1 ;  /* 0x300000b1ffbc7230 */ /* 0x000fe40000004100 */
[----:B------:R-:W-:-:S04]  /*4ea0*/  FMUL.FTZ R189, R187, UR29 ;  /* 0x0000001dbbbd7c20 */ /* 0x000fc80008410000 */
[-C--:B------:R-:W-:Y:S01]  /*4eb0*/  FFMA.FTZ R55, R188, R189.reuse, R55 ;  /* 0x000000bdbc377223 */ /* 0x080fe20000010037 */
[----:B------:R-:W-:-:S05]  /*4ec0*/  FMUL.FTZ R188, R151, R189 ;  /* 0x000000bd97bc7220 */ /* 0x000fca0000410000 */
[----:B------:R-:W-:-:S04]  /*4ed0*/  F2FP.F16.F32.PACK_AB R188, RZ, R188 ;  /* 0x000000bcffbc723e */ /* 0x000fc800000000ff */
[----:B0-----:R-:W-:-:S07]  /*4ee0*/  PRMT R181, R181, 0x5410, R188 ;  /* 0x00005410b5b57816 */ /* 0x001fce00000000bc */
.L_x_11530:
        /* <DEDUP_REMOVED lines=12> */
.L_x_11531:
        /* <DEDUP_REMOVED lines=12> */
.L_x_11532:
[----:B------:R-:W-:-:S05]  /*5070*/  MOV R190, UR8 ;  /* 0x0000000800be7c02 */ /* 0x000fca0008000f00 */
[----:B------:R-:W-:-:S04]  /*5080*/  @P4 FFMA.FTZ R190, R10, R190, UR9 ;  /* 0x000000090abe4e23 */ /* 0x000fc800080100be */
[----:B------:R-:W-:Y:S01]  /*5090*/  @P4 FADD.FTZ R191, R231, -R190 ;  /* 0x800000bee7bf4221 */ /* 0x000fe20000010000 */
[----:B------:R-:W-:-:S03]  /*50a0*/  MOV R190, R18 ;  /* 0x0000001200be7202 */ /* 0x000fc60000000f00 */
[----:B------:R-:W-:Y:S01]  /*50b0*/  @P4 FFMA.FTZ R190, R191, UR30, R18 ;  /* 0x0000001ebfbe4c23 */ /* 0x000fe20008010012 */
[----:B------:R-:W-:Y:S06]  /*50c0*/  BRA.U !UP3, `(.L_x_11533) ;  /* 0x000000010b187547 */ /* 0x000fec000b800000 */
[----:B------:R-:W-:Y:S02]  /*50d0*/  HADD2.F32 R191, -RZ, R179.H0_H0 ;  /* 0x200000b3ffbf7230 */ /* 0x000fe40000004100 */
[----:B0-----:R-:W-:-:S04]  /*50e0*/  FMUL.FTZ R192, R190, UR29 ;  /* 0x0000001dbec07c20 */ /* 0x001fc80008410000 */
[-C--:B------:R-:W-:Y:S01]  /*50f0*/  FFMA.FTZ R50, R191, R192.reuse, R50 ;  /* 0x000000c0bf327223 */ /* 0x080fe20000010032 */
[----:B------:R-:W-:-:S05]  /*5100*/  FMUL.FTZ R191, R146, R192 ;  /* 0x000000c092bf7220 */ /* 0x000fca0000410000 */
[----:B------:R-:W-:-:S04]  /*5110*/  F2FP.F16.F32.PACK_AB R191, RZ, R191 ;  /* 0x000000bfffbf723e */ /* 0x000fc800000000ff */
[----:B------:R-:W-:-:S07]  /*5120*/  PRMT R183, R191, 0x7610, R183 ;  /* 0x00007610bfb77816 */ /* 0x000fce00000000b7 */
.L_x_11533:
[----:B0-----:R-:W2:Y:S01]  /*5130*/  LDL R192, [R1+0x8] ;  /* 0x0000080001c07983 */ /* 0x001ea20000100800 */
[----:B------:R-:W-:-:S05]  /*5140*/  MOV R191, UR8 ;  /* 0x0000000800bf7c02 */ /* 0x000fca0008000f00 */
[----:B------:R-:W-:-:S04]  /*5150*/  @P4 FFMA.FTZ R191, R251, R191, UR9 ;  /* 0x00000009fbbf4e23 */ /* 0x000fc800080100bf */
[----:B--2---:R-:W-:Y:S01]  /*5160*/  @P4 FADD.FTZ R192, R192, -R191 ;  /* 0x800000bfc0c04221 */ /* 0x004fe20000010000 */
        /* <DEDUP_REMOVED lines=10> */
.L_x_11526:
        /* <DEDUP_REMOVED lines=13> */
.L_x_11535:
        /* <DEDUP_REMOVED lines=13> */
.L_x_11536:
        /* <DEDUP_REMOVED lines=13> */
.L_x_11537:
        /* <DEDUP_REMOVED lines=13> */
.L_x_11538:
        /* <DEDUP_REMOVED lines=13> */
.L_x_11539:
        /* <DEDUP_REMOVED lines=13> */
.L_x_11540:
        /* <DEDUP_REMOVED lines=13> */
.L_x_11541:
[----:B------:R-:W-:Y:S05]  /*57c0*/  BRA.U !UP3, `(.L_x_11534) ;  /* 0x000000110b147547 */ /* 0x000fea000b800000 */
[----:B0-----:R-:W2:Y:S01]  /*57d0*/  LDL R193, [R1+0x8] ;  /* 0x0000080001c17983 */ /* 0x001ea20000100800 */
[----:B------:R-:W-:Y:S02]  /*57e0*/  PLOP3.LUT P4, PT, PT, PT, UP2, 0x80, 0x8 ;  /* 0x000000000008781c */ /* 0x000fe40003f8f028 */
[----:B------:R-:W-:-:S11]  /*57f0*/  MOV R192, UR8 ;  /* 0x0000000800c07c02 */ /* 0x000fd60008000f00 */
[----:B------:R-:W-:-:S04]  /*5800*/  @P4 FFMA.FTZ R192, R251, R192, UR9 ;  /* 0x00000009fbc04e23 */ /* 0x000fc800080100c0 */
[----:B--2---:R-:W-:Y:S01]  /*5810*/  @P4 FADD.FTZ R192, R193, -R192 ;  /* 0x800000c0c1c04221 */ /* 0x004fe20000010000 */
        /* <DEDUP_REMOVED lines=9> */
.L_x_11525:
        /* <DEDUP_REMOVED lines=56> */
.L_x_11543:
        /* <DEDUP_REMOVED lines=13> */
.L_x_11544:
        /* <DEDUP_REMOVED lines=13> */
.L_x_11545:
        /* <DEDUP_REMOVED lines=13> */
.L_x_11546:
        /* <DEDUP_REMOVED lines=13> */
.L_x_11547:
        /* <DEDUP_REMOVED lines=13> */
.L_x_11548:
        /* <DEDUP_REMOVED lines=13> */
.L_x_11549:
        /* <DEDUP_REMOVED lines=8> */
.L_x_11542:
        /* <DEDUP_REMOVED lines=13> */
.L_x_11550:
        /* <DEDUP_REMOVED lines=13> */
.L_x_11551:
        /* <DEDUP_REMOVED lines=13> */
.L_x_11552:
        /* <DEDUP_REMOVED lines=13> */
.L_x_11553:
        /* <DEDUP_REMOVED lines=13> */
.L_x_11554:
        /* <DEDUP_REMOVED lines=13> */
.L_x_11555:
        /* <DEDUP_REMOVED lines=13> */
.L_x_11556:
[----:B------:R-:W-:Y:S05]  /*6740*/  BRA.U !UP3, `(.L_x_11534) ;  /* 0x000000010b347547 */ /* 0x000fea000b800000 */
[----:B------:R-:W2:Y:S01]  /*6750*/  LDL R193, [R1+0x8] ;  /* 0x0000080001c17983 */ /* 0x000ea20000100800 */
[----:B------:R-:W-:Y:S02]  /*6760*/  MOV R192, UR8 ;  /* 0x0000000800c07c02 */ /* 0x000fe40008000f00 */
[----:B------:R-:W-:-:S03]  /*6770*/  ISETP.LT.AND P4, PT, RZ, UR31, PT ;  /* 0x0000001fff007c0c */ /* 0x000fc6000bf81270 */
[----:B------:R-:W-:-:S04]  /*6780*/  FFMA.FTZ R192, R251, R192, UR9 ;  /* 0x00000009fbc07e23 */ /* 0x000fc800080100c0 */
[----:B--2---:R-:W-:Y:S01]  /*6790*/  FADD.FTZ R192, R193, -R192 ;  /* 0x800000c0c1c07221 */ /* 0x004fe20000010000 */
[----:B-----5:R-:W-:-:S03]  /*67a0*/  HADD2.F32 R193, -RZ, R179.H1_H1 ;  /* 0x300000b3ffc17230 */ /* 0x020fc60000004100 */
[----:B------:R-:W-:-:S05]  /*67b0*/  FMUL.FTZ R192, R192, UR30 ;  /* 0x0000001ec0c07c20 */ /* 0x000fca0008410000 */
[----:B------:R-:W-:-:S05]  /*67c0*/  FSEL R192, R192, RZ, P4 ;  /* 0x000000ffc0c07208 */ /* 0x000fca0002000000 */
[----:B------:R-:W-:-:S04]  /*67d0*/  FMUL.FTZ R192, R192, UR29 ;  /* 0x0000001dc0c07c20 */ /* 0x000fc80008410000 */
[-C--:B------:R-:W-:Y:S01]  /*67e0*/  FFMA.FTZ R51, R193, R192.reuse, R51 ;  /* 0x000000c0c1337223 */ /* 0x080fe20000010033 */
[----:B------:R-:W-:-:S05]  /*67f0*/  FMUL.FTZ R192, R147, R192 ;  /* 0x000000c093c07220 */ /* 0x000fca0000410000 */
[----:B------:R-:W-:-:S04]  /*6800*/  F2FP.F16.F32.PACK_AB R192, RZ, R192 ;  /* 0x000000c0ffc0723e */ /* 0x000fc800000000ff */
[----:B------:R-:W-:-:S07]  /*6810*/  PRMT R183, R183, 0x5410, R192 ;  /* 0x00005410b7b77816 */ /* 0x000fce00000000c0 */
.L_x_11534:
        /* <DEDUP_REMOVED lines=10> */
.L_x_11523:
[----:B------:R-:W-:Y:S05]  /*68c0*/  BSYNC.RECONVERGENT B0 ;  /* 0x0000000000007941 */ /* 0x000fea0003800200 */
.L_x_11522:
        /* <DEDUP_REMOVED lines=9> */
.L_x_11559:
        /* <DEDUP_REMOVED lines=32> */
[----:B01----:R-:W-:-:S07]  /*6b60*/  PRMT R180, R188, 0x7610, R180 ;  /* 0x00007610bcb47816 */ /* 0x003fce00000000b4 */
.L_x_11562:
[----:B------:R-:W-:Y:S05]  /*6b70*/  BRA.U !UP3, `(.L_x_11563) ;  /* 0x000000010b187547 */ /* 0x000fea000b800000 */
[----:B------:R-:W-:Y:S02]  /*6b80*/  HADD2.F32 R188, -RZ, R176.H1_H1 ;  /* 0x300000b0ffbc7230 */ /* 0x000fe40000004100 */
[----:B------:R-:W-:-:S04]  /*6b90*/  FMUL.FTZ R189, R185, UR29 ;  /* 0x0000001db9bd7c20 */ /* 0x000fc80008410000 */
[-C--:B------:R-:W-:Y:S01]  /*6ba0*/  FFMA.FTZ R45, R188, R189.reuse, R45 ;  /* 0x000000bdbc2d7223 */ /* 0x080fe2000001002d */
[----:B------:R-:W-:-:S05]  /*6bb0*/  FMUL.FTZ R188, R141, R189 ;  /* 0x000000bd8dbc7220 */ /* 0x000fca0000410000 */
[----:B------:R-:W-:-:S04]  /*6bc0*/  F2FP.F16.F32.PACK_AB R188, RZ, R188 ;  /* 0x000000bcffbc723e */ /* 0x000fc800000000ff */
[----:B01----:R-:W-:-:S07]  /*6bd0*/  PRMT R180, R180, 0x5410, R188 ;  /* 0x00005410b4b47816 */ /* 0x003fce00000000bc */
.L_x_11563:
[----:B------:R-:W-:Y:S05]  /*6be0*/  BRA.U !UP3, `(.L_x_11564) ;  /* 0x000000010b187547 */ /* 0x000fea000b800000 */
[----:B------:R-:W-:Y:S02]  /*6bf0*/  HADD2.F32 R188, -RZ, R177.H0_H0 ;  /* 0x200000b1ffbc7230 */ /* 0x000fe40000004100 */
[----:B------:R-:W-:-:S04]  /*6c00*/  FMUL.FTZ R189, R186, UR29 ;  /* 0x0000001dbabd7c20 */ /* 0x000fc80008410000 */
[-C--:B------:R-:W-:Y:S01]  /*6c10*/  FFMA.FTZ R46, R188, R189.reuse, R46 ;  /* 0x000000bdbc2e7223 */ /* 0x080fe2000001002e */
[----:B------:R-:W-:-:S05]  /*6c20*/  FMUL.FTZ R188, R142, R189 ;  /* 0x000000bd8ebc7220 */ /* 0x000fca0000410000 */
[----:B------:R-:W-:-:S04]  /*6c30*/  F2FP.F16.F32.PACK_AB R188, RZ, R188 ;  /* 0x000000bcffbc723e */ /* 0x000fc800000000ff */
[----:B01----:R-:W-:-:S07]  /*6c40*/  PRMT R181, R188, 0x7610, R181 ;  /* 0x00007610bcb57816 */ /* 0x003fce00000000b5 */
.L_x_11564:
[----:B------:R-:W-:Y:S05]  /*6c50*/  BRA.U !UP3, `(.L_x_11565) ;  /* 0x000000010b187547 */ /* 0x000fea000b800000 */
[----:B------:R-:W-:Y:S02]  /*6c60*/  HADD2.F32 R188, -RZ, R177.H1_H1 ;  /* 0x300000b1ffbc7230 */ /* 0x000fe40000004100 */
[----:B------:R-:W-:-:S04]  /*6c70*/  FMUL.FTZ R189, R187, UR29 ;  /* 0x0000001dbbbd7c20 */ /* 0x000fc80008410000 */
[-C--:B------:R-:W-:Y:S01]  /*6c80*/  FFMA.FTZ R47, R188, R189.reuse, R47 ;  /* 0x000000bdbc2f7223 */ /* 0x080fe2000001002f */
[----:B------:R-:W-:-:S05]  /*6c90*/  FMUL.FTZ R188, R143, R189 ;  /* 0x000000bd8fbc7220 */ /* 0x000fca0000410000 */
[----:B------:R-:W-:-:S04]  /*6ca0*/  F2FP.F16.F32.PACK_AB R188, RZ, R188 ;  /* 0x000000bcffbc723e */ /* 0x000fc800000000ff */
[----:B01----:R-:W-:-:S07]  /*6cb0*/  PRMT R181, R181, 0x5410, R188 ;  /* 0x00005410b5b57816 */ /* 0x003fce00000000bc */
.L_x_11565:
        /* <DEDUP_REMOVED lines=12> */
.L_x_11566:
        /* <DEDUP_REMOVED lines=11> */
[----:B01----:R-:W-:-:S07]  /*6e30*/  PRMT R182, R182, 0x5410, R190 ;  /* 0x00005410b6b67816 */ /* 0x003fce00000000be */
.L_x_11567:
[----:B------:R-:W-:-:S05]  /*6e40*/  MOV R190, UR8 ;  /* 0x0000000800be7c02 */ /* 0x000fca0008000f00 */
[----:B------:R-:W-:-:S04]  /*6e50*/  @P5 FFMA.FTZ R190, R3, R190, UR9 ;  /* 0x0000000903be5e23 */ /* 0x000fc800080100be */
[----:B------:R-:W-:Y:S01]  /*6e60*/  @P5 FADD.FTZ R191, R221, -R190 ;  /* 0x800000beddbf5221 */ /* 0x000fe20000010000 */
[----:B------:R-:W-:-:S03]  /*6e70*/  MOV R190, R166 ;  /* 0x000000a600be7202 */ /* 0x000fc60000000f00 */
[----:B------:R-:W-:Y:S01]  /*6e80*/  @P5 FFMA.FTZ R190, R191, UR30, R166 ;  /* 0x0000001ebfbe5c23 */ /* 0x000fe200080100a6 */
[----:B------:R-:W-:Y:S06]  /*6e90*/  BRA.U !UP3, `(.L_x_11568) ;  /* 0x000000010b187547 */ /* 0x000fec000b800000 */
[----:B------:R-:W-:Y:S02]  /*6ea0*/  HADD2.F32 R191, -RZ, R179.H0_H0 ;  /* 0x200000b3ffbf7230 */ /* 0x000fe40000004100 */
[----:B01----:R-:W-:-:S04]  /*6eb0*/  FMUL.FTZ R192, R190, UR29 ;  /* 0x0000001dbec07c20 */ /* 0x003fc80008410000 */
[-C--:B------:R-:W-:Y:S01]  /*6ec0*/  FFMA.FTZ R42, R191, R192.reuse, R42 ;  /* 0x000000c0bf2a7223 */ /* 0x080fe2000001002a */
[----:B------:R-:W-:-:S05]  /*6ed0*/  FMUL.FTZ R191, R138, R192 ;  /* 0x000000c08abf7220 */ /* 0x000fca0000410000 */
[----:B------:R-:W-:-:S04]  /*6ee0*/  F2FP.F16.F32.PACK_AB R191, RZ, R191 ;  /* 0x000000bfffbf723e */ /* 0x000fc800000000ff */
[----:B------:R-:W-:-:S07]  /*6ef0*/  PRMT R183, R191, 0x7610, R183 ;  /* 0x00007610bfb77816 */ /* 0x000fce00000000b7 */
.L_x_11568:
[----:B01----:R-:W2:Y:S01]  /*6f00*/  LDL R192, [R1+0x4] ;  /* 0x0000040001c07983 */ /* 0x003ea20000100800 */
        /* <DEDUP_REMOVED lines=13> */
.L_x_11561:
        /* <DEDUP_REMOVED lines=13> */
.L_x_11570:
        /* <DEDUP_REMOVED lines=13> */
.L_x_11571:
        /* <DEDUP_REMOVED lines=13> */
.L_x_11572:
        /* <DEDUP_REMOVED lines=13> */
.L_x_11573:
        /* <DEDUP_REMOVED lines=13> */
.L_x_11574:
        /* <DEDUP_REMOVED lines=13> */
.L_x_11575:
        /* <DEDUP_REMOVED lines=13> */
.L_x_11576:
[----:B------:R-:W-:Y:S05]  /*7590*/  BRA.U !UP3, `(.L_x_11569) ;  /* 0x000000110b147547 */ /* 0x000fea000b800000 */
[----:B01----:R-:W2:Y:S01]  /*75a0*/  LDL R193, [R1+0x4] ;  /* 0x0000040001c17983 */ /* 0x003ea20000100800 */
        /* <DEDUP_REMOVED lines=13> */
.L_x_11560:
        /* <DEDUP_REMOVED lines=56> */
.L_x_11578:
        /* <DEDUP_REMOVED lines=13> */
.L_x_11579:
        /* <DEDUP_REMOVED lines=13> */
.L_x_11580:
        /* <DEDUP_REMOVED lines=13> */
.L_x_11581:
        /* <DEDUP_REMOVED lines=13> */
.L_x_11582:
        /* <DEDUP_REMOVED lines=13> */
.L_x_11583:
        /* <DEDUP_REMOVED lines=13> */
.L_x_11584:
        /* <DEDUP_REMOVED lines=8> */
.L_x_11577:
        /* <DEDUP_REMOVED lines=13> */
.L_x_11585:
        /* <DEDUP_REMOVED lines=13> */
.L_x_11586:
        /* <DEDUP_REMOVED lines=13> */
.L_x_11587:
        /* <DEDUP_REMOVED lines=13> */
.L_x_11588:
        /* <DEDUP_REMOVED lines=13> */
.L_x_11589:
        /* <DEDUP_REMOVED lines=13> */
.L_x_11590:
        /* <DEDUP_REMOVED lines=13> */
.L_x_11591:
        /* <DEDUP_REMOVED lines=14> */
.L_x_11569:
        /* <DEDUP_REMOVED lines=10> */
.L_x_11558:
[----:B------:R-:W-:Y:S05]  /*8690*/  BSYNC.RECONVERGENT B0 ;  /* 0x0000000000007941 */ /* 0x000fea0003800200 */
.L_x_11557:
        /* <DEDUP_REMOVED lines=9> */
.L_x_11594:
        /* <DEDUP_REMOVED lines=32> */
[----:B012---:R-:W-:-:S07]  /*8930*/  PRMT R180, R188, 0x7610, R180 ;  /* 0x00007610bcb47816 */ /* 0x007fce00000000b4 */
.L_x_11597:
[----:B------:R-:W-:Y:S05]  /*8940*/  BRA.U !UP3, `(.L_x_11598) ;  /* 0x000000010b187547 */ /* 0x000fea000b800000 */
[----:B------:R-:W-:Y:S02]  /*8950*/  HADD2.F32 R188, -RZ, R176.H1_H1 ;  /* 0x300000b0ffbc7230 */ /* 0x000fe40000004100 */
[----:B------:R-:W-:-:S04]  /*8960*/  FMUL.FTZ R189, R185, UR29 ;  /* 0x0000001db9bd7c20 */ /* 0x000fc80008410000 */
[-C--:B------:R-:W-:Y:S01]  /*8970*/  FFMA.FTZ R37, R188, R189.reuse, R37 ;  /* 0x000000bdbc257223 */ /* 0x080fe20000010025 */
[----:B------:R-:W-:-:S05]  /*8980*/  FMUL.FTZ R188, R133, R189 ;  /* 0x000000bd85bc7220 */ /* 0x000fca0000410000 */
[----:B------:R-:W-:-:S04]  /*8990*/  F2FP.F16.F32.PACK_AB R188, RZ, R188 ;  /* 0x000000bcffbc723e */ /* 0x000fc800000000ff */
[----:B012---:R-:W-:-:S07]  /*89a0*/  PRMT R180, R180, 0x5410, R188 ;  /* 0x00005410b4b47816 */ /* 0x007fce00000000bc */
.L_x_11598:
[----:B------:R-:W-:Y:S05]  /*89b0*/  BRA.U !UP3, `(.L_x_11599) ;  /* 0x000000010b187547 */ /* 0x000fea000b800000 */
[----:B------:R-:W-:Y:S02]  /*89c0*/  HADD2.F32 R188, -RZ, R177.H0_H0 ;  /* 0x200000b1ffbc7230 */ /* 0x000fe40000004100 */
[----:B------:R-:W-:-:S04]  /*89d0*/  FMUL.FTZ R189, R186, UR29 ;  /* 0x0000001dbabd7c20 */ /* 0x000fc80008410000 */
[-C--:B------:R-:W-:Y:S01]  /*89e0*/  FFMA.FTZ R38, R188, R189.reuse, R38 ;  /* 0x000000bdbc267223 */ /* 0x080fe20000010026 */
[----:B------:R-:W-:-:S05]  /*89f0*/  FMUL.FTZ R188, R134, R189 ;  /* 0x000000bd86bc7220 */ /* 0x000fca0000410000 */
[----:B------:R-:W-:-:S04]  /*8a00*/  F2FP.F16.F32.PACK_AB R188, RZ, R188 ;  /* 0x000000bcffbc723e */ /* 0x000fc800000000ff */
[----:B012---:R-:W-:-:S07]  /*8a10*/  PRMT R181, R188, 0x7610, R181 ;  /* 0x00007610bcb57816 */ /* 0x007fce00000000b5 */
.L_x_11599:
[----:B------:R-:W-:Y:S05]  /*8a20*/  BRA.U !UP3, `(.L_x_11600) ;  /* 0x000000010b187547 */ /* 0x000fea000b800000 */
[----:B------:R-:W-:Y:S02]  /*8a30*/  HADD2.F32 R188, -RZ, R177.H1_H1 ;  /* 0x300000b1ffbc7230 */ /* 0x000fe40000004100 */
[----:B------:R-:W-:-:S04]  /*8a40*/  FMUL.FTZ R189, R187, UR29 ;  /* 0x0000001dbbbd7c20 */ /* 0x000fc80008410000 */
[-C--:B------:R-:W-:Y:S01]  /*8a50*/  FFMA.FTZ R39, R188, R189.reuse, R39 ;  /* 0x000000bdbc277223 */ /* 0x080fe20000010027 */
[----:B------:R-:W-:-:S05]  /*8a60*/  FMUL.FTZ R188, R135, R189 ;  /* 0x000000bd87bc7220 */ /* 0x000fca0000410000 */
[----:B------:R-:W-:-:S04]  /*8a70*/  F2FP.F16.F32.PACK_AB R188, RZ, R188 ;  /* 0x000000bcffbc723e */ /* 0x000fc800000000ff */
[----:B012---:R-:W-:-:S07]  /*8a80*/  PRMT R181, R181, 0x5410, R188 ;  /* 0x00005410b5b57816 */ /* 0x007fce00000000bc */
.L_x_11600:
        /* <DEDUP_REMOVED lines=12> */
.L_x_11601:
        /* <DEDUP_REMOVED lines=11> */
[----:B012---:R-:W-:-:S07]  /*8c00*/  PRMT R182, R182, 0x5410, R190 ;  /* 0x00005410b6b67816 */ /* 0x007fce00000000be */
.L_x_11602:
[----:B------:R-:W-:-:S05]  /*8c10*/  MOV R190, UR8 ;  /* 0x0000000800be7c02 */ /* 0x000fca0008000f00 */
[----:B------:R-:W-:-:S04]  /*8c20*/  @P6 FFMA.FTZ R190, R211, R190, UR9 ;  /* 0x00000009d3be6e23 */ /* 0x000fc800080100be */
[----:B------:R-:W-:Y:S01]  /*8c30*/  @P6 FADD.FTZ R191, R212, -R190 ;  /* 0x800000bed4bf6221 */ /* 0x000fe20000010000 */
[----:B------:R-:W-:-:S03]  /*8c40*/  MOV R190, R174 ;  /* 0x000000ae00be7202 */ /* 0x000fc60000000f00 */
[----:B------:R-:W-:Y:S01]  /*8c50*/  @P6 FFMA.FTZ R190, R191, UR30, R174 ;  /* 0x0000001ebfbe6c23 */ /* 0x000fe200080100ae */
[----:B------:R-:W-:Y:S06]  /*8c60*/  BRA.U !UP3, `(.L_x_11603) ;  /* 0x000000010b187547 */ /* 0x000fec000b800000 */
[----:B------:R-:W-:Y:S02]  /*8c70*/  HADD2.F32 R191, -RZ, R179.H0_H0 ;  /* 0x200000b3ffbf7230 */ /* 0x000fe40000004100 */
[----:B012---:R-:W-:-:S04]  /*8c80*/  FMUL.FTZ R192, R190, UR29 ;  /* 0x0000001dbec07c20 */ /* 0x007fc80008410000 */
[-C--:B------:R-:W-:Y:S01]  /*8c90*/  FFMA.FTZ R34, R191, R192.reuse, R34 ;  /* 0x000000c0bf227223 */ /* 0x080fe20000010022 */
[----:B------:R-:W-:-:S05]  /*8ca0*/  FMUL.FTZ R191, R130, R192 ;  /* 0x000000c082bf7220 */ /* 0x000fca0000410000 */
[----:B------:R-:W-:-:S04]  /*8cb0*/  F2FP.F16.F32.PACK_AB R191, RZ, R191 ;  /* 0x000000bfffbf723e */ /* 0x000fc800000000ff */
[----:B------:R-:W-:-:S07]  /*8cc0*/  PRMT R183, R191, 0x7610, R183 ;  /* 0x00007610bfb77816 */ /* 0x000fce00000000b7 */
.L_x_11603:
[----:B012---:R-:W2:Y:S01]  /*8cd0*/  LDL R192, [R1] ;  /* 0x0000000001c07983 */ /* 0x007ea20000100800 */
[----:B------:R-:W-:-:S05]  /*8ce0*/  MOV R191, UR8 ;  /* 0x0000000800bf7c02 */ /* 0x000fca0008000f00 */
[----:B--2---:R-:W-:-:S04]  /*8cf0*/  @P6 FFMA.FTZ R191, R192, R191, UR9 ;  /* 0x00000009c0bf6e23 */ /* 0x004fc800080100bf */
        /* <DEDUP_REMOVED lines=11> */
.L_x_11596:
        /* <DEDUP_REMOVED lines=13> */
.L_x_11605:
        /* <DEDUP_REMOVED lines=13> */
.L_x_11606:
        /* <DEDUP_REMOVED lines=13> */
.L_x_11607:
        /* <DEDUP_REMOVED lines=13> */
.L_x_11608:
        /* <DEDUP_REMOVED lines=13> */
.L_x_11609:
        /* <DEDUP_REMOVED lines=13> */
.L_x_11610:
        /* <DEDUP_REMOVED lines=13> */
.L_x_11611:
[----:B------:R-:W-:Y:S05]  /*9360*/  BRA.U !UP3, `(.L_x_11604) ;  /* 0x000000110b147547 */ /* 0x000fea000b800000 */
[----:B012---:R-:W2:Y:S01]  /*9370*/  LDL R193, [R1] ;  /* 0x0000000001c17983 */ /* 0x007ea20000100800 */
[----:B------:R-:W-:Y:S02]  /*9380*/  PLOP3.LUT P6, PT, PT, PT, UP2, 0x80, 0x8 ;  /* 0x000000000008781c */ /* 0x000fe40003fcf028 */
[----:B------:R-:W-:-:S11]  /*9390*/  MOV R192, UR8 ;  /* 0x0000000800c07c02 */ /* 0x000fd60008000f00 */
[----:B--2---:R-:W-:Y:S01]  /*93a0*/  @P6 FFMA.FTZ R192, R193, R192, UR9 ;  /* 0x00000009c1c06e23 */ /* 0x004fe200080100c0 */
[----:B-----5:R-:W-:-:S03]  /*93b0*/  MOV R193, R175 ;  /* 0x000000af00c17202 */ /* 0x020fc60000000f00 */
[----:B------:R-:W-:-:S04]  /*93c0*/  @P6 FADD.FTZ R192, R252, -R192 ;  /* 0x800000c0fcc06221 */ /* 0x000fc80000010000 */
        /* <DEDUP_REMOVED lines=8> */
.L_x_11595:
[----:B012---:R-:W0:Y:S02]  /*9450*/  LDC.64 R192, c[0x0][0x478] ;  /* 0x00011e00ffc07b82 */ /* 0x007e240000000a00 */
[----:B0-----:R-:W-:-:S04]  /*9460*/  ISETP.NE.U32.AND P0, PT, R192, RZ, PT ;  /* 0x000000ffc000720c */ /* 0x001fc80003f05070 */
[----:B------:R-:W-:-:S13]  /*9470*/  ISETP.NE.AND.EX P0, PT, R193, RZ, PT, P0 ;  /* 0x000000ffc100720c */ /* 0x000fda0003f05300 */
[----:B------:R-:W-:Y:S05]  /*9480*/  @!P0 BRA `(.L_x_11612) ;  /* 0x0000000800288947 */ /* 0x000fea0003800000 */
        /* <DEDUP_REMOVED lines=13> */
.L_x_11613:
        /* <DEDUP_REMOVED lines=13> */
.L_x_11614:
        /* <DEDUP_REMOVED lines=13> */
.L_x_11615:
        /* <DEDUP_REMOVED lines=13> */
.L_x_11616:
        /* <DEDUP_REMOVED lines=13> */
.L_x_11617:
        /* <DEDUP_REMOVED lines=13> */
.L_x_11618:
        /* <DEDUP_REMOVED lines=13> */
.L_x_11619:
        /* <DEDUP_REMOVED lines=47> */
.L_x_11612:
        /* <DEDUP_REMOVED lines=13> */
.L_x_11620:
        /* <DEDUP_REMOVED lines=13> */
.L_x_11621:
        /* <DEDUP_REMOVED lines=13> */
.L_x_11622:
        /* <DEDUP_REMOVED lines=13> */
.L_x_11623:
        /* <DEDUP_REMOVED lines=13> */
.L_x_11624:
        /* <DEDUP_REMOVED lines=13> */
.L_x_11625:
        /* <DEDUP_REMOVED lines=13> */
.L_x_11626:
[----:B------:R-:W-:Y:S05]  /*a2e0*/  BRA.U !UP3, `(.L_x_11604) ;  /* 0x000000010b347547 */ /* 0x000fea000b800000 */
[----:B------:R-:W2:Y:S01]  /*a2f0*/  LDL R193, [R1] ;  /* 0x0000000001c17983 */ /* 0x000ea20000100800 */
[----:B------:R-:W-:Y:S02]  /*a300*/  MOV R192, UR8 ;  /* 0x0000000800c07c02 */ /* 0x000fe40008000f00 */
[----:B------:R-:W-:-:S03]  /*a310*/  ISETP.LT.AND P6, PT, RZ, UR31, PT ;  /* 0x0000001fff007c0c */ /* 0x000fc6000bfc1270 */
[----:B--2---:R-:W-:Y:S01]  /*a320*/  FFMA.FTZ R192, R193, R192, UR9 ;  /* 0x00000009c1c07e23 */ /* 0x004fe200080100c0 */
[----:B-----5:R-:W-:-:S03]  /*a330*/  HADD2.F32 R193, -RZ, R179.H1_H1 ;  /* 0x300000b3ffc17230 */ /* 0x020fc60000004100 */
        /* <DEDUP_REMOVED lines=8> */
.L_x_11604:
        /* <DEDUP_REMOVED lines=8> */
.L_x_11593:
[----:B------:R-:W-:Y:S05]  /*a440*/  BSYNC.RECONVERGENT B0 ;  /* 0x0000000000007941 */ /* 0x000fea0003800200 */
.L_x_11592:
[----:B------:R-:W-:Y:S02]  /*a450*/  UIADD3 UR26, UPT, UPT, UR26, UR24, URZ ;  /* 0x000000181a1a7290 */ /* 0x000fe4000fffe0ff */
[----:B------:R-:W-:Y:S02]  /*a460*/  UPLOP3.LUT UP1, UPT, UPT, UPT, UP1, 0x40, 0x4 ;  /* 0x000000000004789c */ /* 0x000fe40003f2e810 */
[----:B------:R-:W-:-:S09]  /*a470*/  UISETP.GE.AND UP0, UPT, UR26, UR25, UPT ;  /* 0x000000191a00728c */ /* 0x000fd2000bf06270 */
[----:B------:R-:W-:Y:S05]  /*a480*/  BRA.U !UP0, `(.L_x_11627) ;  /* 0xffffff6508e07547 */ /* 0x000fea000b83ffff */
.L_x_11475:
        /* <DEDUP_REMOVED lines=20> */
.L_x_11629:
[----:B------:R-:W-:Y:S05]  /*a5d0*/  BSYNC.RECONVERGENT B0 ;  /* 0x0000000000007941 */ /* 0x000fea0003800200 */
.L_x_11628:
        /* <DEDUP_REMOVED lines=15> */
.L_x_11631:
[----:B------:R-:W-:Y:S05]  /*a6d0*/  BSYNC.RECONVERGENT B0 ;  /* 0x0000000000007941 */ /* 0x000fea0003800200 */
.L_x_11630:
        /* <DEDUP_REMOVED lines=15> */
.L_x_11633:
[----:B------:R-:W-:Y:S05]  /*a7d0*/  BSYNC.RECONVERGENT B0 ;  /* 0x0000000000007941 */ /* 0x000fea0003800200 */
.L_x_11632:
        /* <DEDUP_REMOVED lines=14> */
.L_x_11634:
        /* <DEDUP_REMOVED lines=12> */
.L_x_15724:


//--------------------- .text._ZN10layer_norm13ln_bwd_kernelINS_13Kernel_traitsIf6__halffS2_fjLj8192ELj1ELj1ELj8ELj16ENS_18Kernel_traits_baseILj8192EfS2_fS2_fjLj256EEEEELb0ELb1ELb1ELb1EEEvNS_9BwdParamsE --------------------------
	.section	.text._ZN10layer_norm13ln_bwd_kernelINS_13Kernel_traitsIf6__halffS2_fjLj8192ELj1ELj1ELj8ELj16ENS_18Kernel_traits_baseILj8192EfS2_fS2_fjLj256EEEEELb0ELb1ELb1ELb1EEEvNS_9BwdParamsE,"ax",@progbits
	.align	128
        .global         _ZN10layer_norm13ln_bwd_kernelINS_13Kernel_traitsIf6__halffS2_fjLj8192ELj1ELj1ELj8ELj16ENS_18Kernel_traits_baseILj8192EfS2_fS2_fjLj256EEEEELb0ELb1ELb1ELb1EEEvNS_9BwdParamsE
        .type           _ZN10layer_norm13ln_bwd_kernelINS_13Kernel_traitsIf6__halffS2_fjLj8192ELj1ELj1ELj8ELj16ENS_18Kernel_traits_baseILj8192EfS2_fS2_fjLj256EEEEELb0ELb1ELb1ELb1EEEvNS_9BwdParamsE,@function
        .size           _ZN10layer_norm13ln_bwd_kernelINS_13Kernel_traitsIf6__halffS2_fjLj8192ELj1ELj1ELj8ELj16ENS_18Kernel_traits_baseILj8192EfS2_fS2_fjLj256EEEEELb0ELb1ELb1ELb1EEEvNS_9BwdParamsE,(.L_x_15725 - _ZN10layer_norm13ln_bwd_kernelINS_13Kernel_traitsIf6__halffS2_fjLj8192ELj1ELj1ELj8ELj16ENS_18Kernel_traits_baseILj8192EfS2_fS2_fjLj256EEEEELb0ELb1ELb1ELb1EEEvNS_9BwdParamsE)
        .other          _ZN10layer_norm13ln_bwd_kernelINS_13Kernel_traitsIf6__halffS2_fjLj8192ELj1ELj1ELj8ELj16ENS_18Kernel_traits_baseILj8192EfS2_fS2_fjLj256EEEEELb0ELb1ELb1ELb1EEEvNS_9BwdParamsE,@"STO_CUDA_ENTRY STV_DEFAULT"
_ZN10layer_norm13ln_bwd_kernelINS_13Kernel_traitsIf6__halffS2_fjLj8192ELj1ELj1ELj8ELj16ENS_18Kernel_traits_baseILj8192EfS2_fS2_fjLj256EEEEELb0ELb1ELb1ELb1EEEvNS_9BwdParamsE:
.text._ZN10layer_norm13ln_bwd_kernelINS_13Kernel_traitsIf6__halffS2_fjLj8192ELj1ELj1ELj8ELj16ENS_18Kernel_traits_baseILj8192EfS2_fS2_fjLj256EEEEELb0ELb1ELb1ELb1EEEvNS_9BwdParamsE:
        /* <DEDUP_REMOVED lines=102> */
.L_x_11771:
        /* <DEDUP_REMOVED lines=22> */
[----:B------:R2:W-:Y:S01]  /*07c0*/  STL [R1+0x78], R22 ;  /* 0x0000781601007387 */ /* 0x0005e20000100800 */
[----:B------:R-:W-:Y:S02]  /*07d0*/  USHF.R.S32.HI UR10, URZ, 0x1f, UR9 ;  /* 0x0000001fff0a7899 */ /* 0x000fe40008011409 */
[----:B------:R-:W-:Y:S02]  /*07e0*/  UIMAD UR11, UR11, UR27, URZ ;  /* 0x0000001b0b0b72a4 */ /* 0x000fe4000f8e02ff */
[----:B------:R-:W-:Y:S01]  /*07f0*/  USHF.R.S32.HI UR16, URZ, 0x1f, UR8 ;  /* 0x0000001fff107899 */ /* 0x000fe20008011408 */
[----:B------:R-:W3:Y:S01]  /*0800*/  LDC.64 R200, c[0x0][0x428] ;  /* 0x00010a00ffc87b82 */ /* 0x000ee20000000a00 */
        /* <DEDUP_REMOVED lines=9> */
[----:B------:R4:W-:Y:S03]  /*08a0*/  STL [R1+0x70], R20 ;  /* 0x0000701401007387 */ /* 0x0009e60000100800 */
[----:B------:R-:W-:-:S02]  /*08b0*/  MOV R197, UR16 ;  /* 0x0000001000c57c02 */ /* 0x000fc40008000f00 */
[----:B------:R-:W-:-:S03]  /*08c0*/  MOV R3, UR9 ;  /* 0x0000000900037c02 */ /* 0x000fc60008000f00 */
[----:B------:R-:W2:Y:S01]  /*08d0*/  LDG.E R2, desc[UR18][R196.64] ;  /* 0x00000012c4027981 */ /* 0x000ea2000c1e1900 */
[-C--:B0-----:R-:W-:Y:S02]  /*08e0*/  LEA.HI.SX32 R237, R237, R14.reuse, 0x1d ;  /* 0x0000000eeded7211 */ /* 0x081fe400078feaff */
[----:B------:R-:W-:Y:S02]  /*08f0*/  LEA.HI.SX32 R14, R3, R14, 0x1d ;  /* 0x0000000e030e7211 */ /* 0x000fe400078feaff */
[C---:B------:R-:W-:Y:S01]  /*0900*/  IADD3 R236, PT, PT, R237.reuse, 0x100, RZ ;  /* 0x00000100edec7810 */ /* 0x040fe20007ffe0ff */
[C-C-:B-1----:R-:W-:Y:S01]  /*0910*/  IMAD.WIDE.U32 R12, R237.reuse, 0x20, R16.reuse ;  /* 0x00000020ed0c7825 */ /* 0x142fe200078e0010 */
[----:B------:R-:W-:Y:S02]  /*0920*/  IADD3 R15, PT, PT, R14, 0x100, RZ ;  /* 0x000001000e0f7810 */ /* 0x000fe40007ffe0ff */
[C---:B------:R-:W-:Y:S01]  /*0930*/  IADD3 R3, PT, PT, R237.reuse, 0x200, RZ ;  /* 0x00000200ed037810 */ /* 0x040fe20007ffe0ff */
[----:B------:R-:W-:Y:S01]  /*0940*/  IMAD.WIDE.U32 R18, R236, 0x20, R16 ;  /* 0x00000020ec127825 */ /* 0x000fe200078e0010 */
[----:B------:R-:W4:Y:S01]  /*0950*/  LDG.E.128 R8, desc[UR18][R12.64] ;  /* 0x000000120c087981 */ /* 0x000f22000c1e1d00 */
[----:B------:R-:W-:-:S03]  /*0960*/  IADD3 R0, PT, PT, R237, 0x300, RZ ;  /* 0x00000300ed007810 */ /* 0x000fc60007ffe0ff */
[----:B------:R3:W4:Y:S01]  /*0970*/  LDG.E.128 R4, desc[UR18][R12.64+0x10] ;  /* 0x000010120c047981 */ /* 0x000722000c1e1d00 */
[----:B------:R-:W-:-:S03]  /*0980*/  IMAD.WIDE.U32 R202, R3, 0x20, R16 ;  /* 0x0000002003ca7825 */ /* 0x000fc600078e0010 */
[----:B------:R-:W4:Y:S01]  /*0990*/  LDG.E.128 R204, desc[UR18][R18.64] ;  /* 0x0000001212cc7981 */ /* 0x000f22000c1e1d00 */
[----:B------:R-:W-:-:S03]  /*09a0*/  IMAD.WIDE.U32 R16, R0, 0x20, R16 ;  /* 0x0000002000107825 */ /* 0x000fc600078e0010 */
[----:B------:R-:W4:Y:S01]  /*09b0*/  LDG.E.128 R208, desc[UR18][R18.64+0x10] ;  /* 0x0000101212d07981 */ /* 0x000f22000c1e1d00 */
[--C-:B---3--:R-:W-:Y:S01]  /*09c0*/  IMAD.WIDE.U32 R12, R15, 0x10, R200.reuse ;  /* 0x000000100f0c7825 */ /* 0x108fe200078e00c8 */
[----:B------:R-:W-:Y:S02]  /*09d0*/  IADD3 R15, PT, PT, R14, 0x200, RZ ;  /* 0x000002000e0f7810 */ /* 0x000fe40007ffe0ff */
[----:B------:R-:W3:Y:S04]  /*09e0*/  LDG.E.128 R216, desc[UR18][R202.64+0x10] ;  /* 0x00001012cad87981 */ /* 0x000ee8000c1e1d00 */
[----:B------:R0:W3:Y:S04]  /*09f0*/  LDG.E.128 R196, desc[UR18][R12.64] ;  /* 0x000000120cc47981 */ /* 0x0000e8000c1e1d00 */
[----:B------:R-:W3:Y:S04]  /*0a00*/  LDG.E.128 R212, desc[UR18][R202.64] ;  /* 0x00000012cad47981 */ /* 0x000ee8000c1e1d00 */
[----:B------:R-:W3:Y:S01]  /*0a10*/  LDG.E.128 R220, desc[UR18][R16.64] ;  /* 0x0000001210dc7981 */ /* 0x000ee2000c1e1d00 */
[----:B0-----:R-:W-:-:S03]  /*0a20*/  IMAD.WIDE.U32 R12, R15, 0x10, R200 ;  /* 0x000000100f0c7825 */ /* 0x001fc600078e00c8 */
[----:B------:R-:W3:Y:S04]  /*0a30*/  LDG.E.128 R224, desc[UR18][R16.64+0x10] ;  /* 0x0000101210e07981 */ /* 0x000ee8000c1e1d00 */
[----:B------:R0:W4:Y:S01]  /*0a40*/  LDG.E.128 R16, desc[UR18][R12.64] ;  /* 0x000000120c107981 */ /* 0x000122000c1e1d00 */
[----:B------:R-:W-:Y:S01]  /*0a50*/  IMAD.WIDE.U32 R228, R14, 0x10, R200 ;  /* 0x000000100ee47825 */ /* 0x000fe200078e00c8 */
[----:B------:R-:W-:-:S05]  /*0a60*/  UISETP.NE.U32.AND UP0, UPT, UR4, URZ, UPT ;  /* 0x000000ff0400728c */ /* 0x000fca000bf05070 */
[----:B------:R-:W3:Y:S01]  /*0a70*/  LDG.E.128 R228, desc[UR18][R228.64] ;  /* 0x00000012e4e47981 */ /* 0x000ee2000c1e1d00 */
[----:B------:R-:W-:-:S06]  /*0a80*/  UISETP.NE.AND.EX UP0, UPT, UR5, URZ, UPT, UP0 ;  /* 0x000000ff0500728c */ /* 0x000fcc000bf05300 */
[----:B------:R-:W-:Y:S02]  /*0a90*/  PLOP3.LUT P0, PT, PT, PT, UP0, 0x80, 0x8 ;  /* 0x000000000008781c */ /* 0x000fe40003f0f008 */
[----:B------:R-:W-:-:S11]  /*0aa0*/  IADD3 R14, PT, PT, R14, 0x300, RZ ;  /* 0x000003000e0e7810 */ /* 0x000fd60007ffe0ff */
[----:B------:R-:W1:Y:S01]  /*0ab0*/  @P0 LDC.64 R232, c[0x0][0x438] ;  /* 0x00010e00ffe80b82 */ /* 0x000e620000000a00 */
[----:B0-----:R-:W-:-:S05]  /*0ac0*/  IMAD.WIDE.U32 R12, R14, 0x10, R200 ;  /* 0x000000100e0c7825 */ /* 0x001fca00078e00c8 */
[----:B------:R0:W3:Y:S02]  /*0ad0*/  LDG.E.128 R200, desc[UR18][R12.64] ;  /* 0x000000120cc87981 */ /* 0x0000e4000c1e1d00 */
[----:B------:R-:W2:Y:S08]  /*0ae0*/  @P0 LDC.64 R234, c[0x0][0x438] ;  /* 0x00010e00ffea0b82 */ /* 0x000eb00000000a00 */
[----:B0-----:R-:W0:Y:S01]  /*0af0*/  @P0 LDC.64 R12, c[0x0][0x438] ;  /* 0x00010e00ff0c0b82 */ /* 0x001e220000000a00 */
[----:B-1----:R-:W-:-:S07]  /*0b00*/  @P0 IMAD.WIDE.U32 R232, R236, 0x20, R232 ;  /* 0x00000020ece80825 */ /* 0x002fce00078e00e8 */
[----:B------:R-:W1:Y:S01]  /*0b10*/  @P0 LDC.64 R14, c[0x0][0x438] ;  /* 0x00010e00ff0e0b82 */ /* 0x000e620000000a00 */
[----:B------:R-:W5:Y:S01]  /*0b20*/  @P0 LDG.E.128 R156, desc[UR18][R232.64] ;  /* 0x00000012e89c0981 */ /* 0x000f62000c1e1d00 */
[----:B--2---:R-:W-:Y:S01]  /*0b30*/  FSEL R2, R2, RZ, !P1 ;  /* 0x000000ff02027208 */ /* 0x004fe20004800000 */
[----:B------:R-:W-:Y:S02]  /*0b40*/  @P0 IMAD.WIDE.U32 R234, R237, 0x20, R234 ;  /* 0x00000020edea0825 */ /* 0x000fe400078e00ea */
[----:B------:R2:W5:Y:S04]  /*0b50*/  @P0 LDG.E.128 R160, desc[UR18][R232.64+0x10] ;  /* 0x00001012e8a00981 */ /* 0x000568000c1e1d00 */
[----:B------:R-:W5:Y:S01]  /*0b60*/  @P0 LDG.E.128 R148, desc[UR18][R234.64] ;  /* 0x00000012ea940981 */ /* 0x000f62000c1e1d00 */
[----:B----4-:R-:W-:-:S02]  /*0b70*/  HADD2.F32 R236, -RZ, R19.H1_H1 ;  /* 0x30000013ffec7230 */ /* 0x010fc40000004100 */
[C---:B------:R-:W-:Y:S01]  /*0b80*/  FADD.FTZ R242, -R2.reuse, R207 ;  /* 0x000000cf02f27221 */ /* 0x040fe20000010100 */
[C---:B------:R-:W-:Y:S01]  /*0b90*/  FADD.FTZ R238, -R2.reuse, R204 ;  /* 0x000000cc02ee7221 */ /* 0x040fe20000010100 */
[C---:B------:R-:W-:Y:S01]  /*0ba0*/  FADD.FTZ R207, -R2.reuse, R208 ;  /* 0x000000d002cf7221 */ /* 0x040fe20000010100 */
[C---:B---3--:R-:W-:Y:S01]  /*0bb0*/  FADD.FTZ R216, -R2.reuse, R216 ;  /* 0x000000d802d87221 */ /* 0x048fe20000010100 */
[C---:B------:R-:W-:Y:S01]  /*0bc0*/  FADD.FTZ R22, -R2.reuse, R215 ;  /* 0x000000d702167221 */ /* 0x040fe20000010100 */
[----:B------:R-:W-:Y:S01]  /*0bd0*/  MOV R208, R242 ;  /* 0x000000f200d07202 */ /* 0x000fe20000000f00 */
[----:B------:R-:W-:Y:S01]  /*0be0*/  FADD.FTZ R242, -R2, R211 ;  /* 0x000000d302f27221 */ /* 0x000fe20000010100 */
[----:B------:R-:W-:Y:S01]  /*0bf0*/  MOV R211, R238 ;  /* 0x000000ee00d37202 */ /* 0x000fe20000000f00 */
[----:B------:R-:W-:Y:S01]  /*0c00*/  HADD2.F32 R238, -RZ, R19.H0_H0 ;  /* 0x20000013ffee7230 */ /* 0x000fe20000004100 */
[----:B------:R-:W3:Y:S01]  /*0c10*/  LDL R215, [R1+0x6c] ;  /* 0x00006c0001d77983 */ /* 0x000ee20000100800 */
[----:B------:R-:W-:-:S03]  /*0c20*/  MOV R19, R216 ;  /* 0x000000d800137202 */ /* 0x000fc60000000f00 */
[----:B------:R-:W4:Y:S01]  /*0c30*/  LDL R216, [R1+0x68] ;  /* 0x0000680001d87983 */ /* 0x000f220000100800 */
[----:B------:R-:W-:Y:S01]  /*0c40*/  FADD.FTZ R217, -R2, R217 ;  /* 0x000000d902d97221 */ /* 0x000fe20000010100 */
[----:B--2---:R-:W-:Y:S02]  /*0c50*/  HADD2.F32 R233, -RZ, R18.H1_H1 ;  /* 0x30000012ffe97230 */ /* 0x004fe40000004100 */
[----:B------:R2:W5:Y:S01]  /*0c60*/  @P0 LDG.E.128 R152, desc[UR18][R234.64+0x10] ;  /* 0x00001012ea980981 */ /* 0x000562000c1e1d00 */
[----:B0-----:R-:W-:-:S04]  /*0c70*/  @P0 IMAD.WIDE.U32 R12, R3, 0x20, R12 ;  /* 0x00000020030c0825 */ /* 0x001fc800078e000c */
[----:B------:R-:W-:Y:S01]  /*0c80*/  FADD.FTZ R241, -R2, R206 ;  /* 0x000000ce02f17221 */ /* 0x000fe20000010100 */
[----:B-1----:R-:W-:-:S04]  /*0c90*/  @P0 IMAD.WIDE.U32 R14, R0, 0x20, R14 ;  /* 0x00000020000e0825 */ /* 0x002fc800078e000e */
[----:B--2---:R-:W-:Y:S01]  /*0ca0*/  HADD2.F32 R235, -RZ, R18.H0_H0 ;  /* 0x20000012ffeb7230 */ /* 0x004fe20000004100 */
[----:B------:R-:W-:Y:S01]  /*0cb0*/  MOV R18, R217 ;  /* 0x000000d900127202 */ /* 0x000fe20000000f00 */
[C---:B------:R-:W-:Y:S01]  /*0cc0*/  FADD.FTZ R234, -R2.reuse, R9 ;  /* 0x0000000902ea7221 */ /* 0x040fe20000010100 */
[----:B------:R-:W2:Y:S01]  /*0cd0*/  LDL R217, [R1+0x64] ;  /* 0x0000640001d97983 */ /* 0x000ea20000100800 */
[C---:B------:R-:W-:Y:S01]  /*0ce0*/  FADD.FTZ R237, -R2.reuse, R10 ;  /* 0x0000000a02ed7221 */ /* 0x040fe20000010100 */
[C---:B------:R-:W-:Y:S01]  /*0cf0*/  FADD.FTZ R206, -R2.reuse, R209 ;  /* 0x000000d102ce7221 */ /* 0x040fe20000010100 */
[C---:B------:R-:W-:Y:S01]  /*0d00*/  FADD.FTZ R240, -R2.reuse, R11 ;  /* 0x0000000b02f07221 */ /* 0x040fe20000010100 */
[----:B------:R-:W5:Y:S01]  /*0d10*/  @P0 LDG.E.128 R164, desc[UR18][R12.64] ;  /* 0x000000120ca40981 */ /* 0x000f62000c1e1d00 */
[--C-:B------:R-:W-:Y:S01]  /*0d20*/  HADD2.F32 R10, -RZ, R231.reuse.H0_H0 ;  /* 0x200000e7ff0a7230 */ /* 0x100fe20000004100 */
[----:B------:R-:W-:Y:S01]  /*0d30*/  MOV R209, R241 ;  /* 0x000000f100d17202 */ /* 0x000fe20000000f00 */
[----:B------:R-:W-:Y:S01]  /*0d40*/  HADD2.F32 R9, -RZ, R231.H1_H1 ;  /* 0x300000e7ff097230 */ /* 0x000fe20000004100 */
[----:B------:R0:W5:Y:S01]  /*0d50*/  @P0 LDG.E.128 R168, desc[UR18][R12.64+0x10] ;  /* 0x000010120ca80981 */ /* 0x000162000c1e1d00 */
[C---:B------:R-:W-:Y:S01]  /*0d60*/  FADD.FTZ R218, -R2.reuse, R218 ;  /* 0x000000da02da7221 */ /* 0x040fe20000010100 */
[----:B------:R-:W-:Y:S01]  /*0d70*/  FADD.FTZ R0, -R2, R8 ;  /* 0x0000000802007221 */ /* 0x000fe20000010100 */
[----:B------:R-:W-:Y:S01]  /*0d80*/  HADD2.F32 R232, -RZ, R228.H0_H0 ;  /* 0x200000e4ffe87230 */ /* 0x000fe20000004100 */
[----:B------:R-:W5:Y:S01]  /*0d90*/  @P0 LDG.E.128 R172, desc[UR18][R14.64] ;  /* 0x000000120eac0981 */ /* 0x000f62000c1e1d00 */
[----:B------:R-:W-:-:S02]  /*0da0*/  HADD2.F32 R11, -RZ, R230.H1_H1 ;  /* 0x300000e6ff0b7230 */ /* 0x000fc40000004100 */
[C---:B------:R-:W-:Y:S01]  /*0db0*/  FADD.FTZ R231, -R2.reuse, R7 ;  /* 0x0000000702e77221 */ /* 0x040fe20000010100 */
[C---:B------:R-:W-:Y:S01]  /*0dc0*/  FADD.FTZ R239, -R2.reuse, R205 ;  /* 0x000000cd02ef7221 */ /* 0x040fe20000010100 */
[----:B------:R1:W5:Y:S01]  /*0dd0*/  @P0 LDG.E.128 R176, desc[UR18][R14.64+0x10] ;  /* 0x000010120eb00981 */ /* 0x000362000c1e1d00 */
[C---:B------:R-:W-:Y:S01]  /*0de0*/  FADD.FTZ R204, -R2.reuse, R212 ;  /* 0x000000d402cc7221 */ /* 0x040fe20000010100 */
[----:B0-----:R-:W-:Y:S02]  /*0df0*/  HADD2.F32 R13, -RZ, R229.H1_H1 ;  /* 0x300000e5ff0d7230 */ /* 0x001fe40000004100 */
[C---:B------:R-:W-:Y:S01]  /*0e00*/  FADD.FTZ R20, -R2.reuse, R213 ;  /* 0x000000d502147221 */ /* 0x040fe20000010100 */
[----:B------:R-:W-:Y:S02]  /*0e10*/  HADD2.F32 R12, -RZ, R230.H0_H0 ;  /* 0x200000e6ff0c7230 */ /* 0x000fe40000004100 */
[C---:B------:R-:W-:Y:S01]  /*0e20*/  FADD.FTZ R21, -R2.reuse, R214 ;  /* 0x000000d602157221 */ /* 0x040fe20000010100 */
[C---:B------:R-:W-:Y:S01]  /*0e30*/  FADD.FTZ R241, -R2.reuse, R225 ;  /* 0x000000e102f17221 */ /* 0x040fe20000010100 */
[C---:B------:R-:W-:Y:S01]  /*0e40*/  FADD.FTZ R230, -R2.reuse, R6 ;  /* 0x0000000602e67221 */ /* 0x040fe20000010100 */
[C---:B------:R-:W-:Y:S01]  /*0e50*/  FADD.FTZ R205, -R2.reuse, R210 ;  /* 0x000000d202cd7221 */ /* 0x040fe20000010100 */
[----:B------:R-:W-:Y:S01]  /*0e60*/  FADD.FTZ R219, -R2, R219 ;  /* 0x000000db02db7221 */ /* 0x000fe20000010100 */
[----:B-1----:R-:W-:-:S02]  /*0e70*/  HADD2.F32 R15, -RZ, R228.H1_H1 ;  /* 0x300000e4ff0f7230 */ /* 0x002fc40000004100 */
[C---:B------:R-:W-:Y:S01]  /*0e80*/  FADD.FTZ R228, -R2.reuse, R4 ;  /* 0x0000000402e47221 */ /* 0x040fe20000010100 */
        /* <DEDUP_REMOVED lines=14> */
[----:B------:R-:W-:Y:S01]  /*0f70*/  HADD2.F32 R199, -RZ, R17.H1_H1 ;  /* 0x30000011ffc77230 */ /* 0x000fe20000004100 */
[----:B------:R-:W-:Y:S02]  /*0f80*/  MOV R17, R218 ;  /* 0x000000da00117202 */ /* 0x000fe40000000f00 */
[----:B------:R-:W2:Y:S01]  /*0f90*/  LDL R218, [R1+0x60] ;  /* 0x0000600001da7983 */ /* 0x000ea20000100800 */
[----:B------:R-:W-:Y:S01]  /*0fa0*/  MOV R210, R239 ;  /* 0x000000ef00d27202 */ /* 0x000fe20000000f00 */
[----:B------:R-:W-:-:S02]  /*0fb0*/  HADD2.F32 R245, -RZ, R200.H0_H0 ;  /* 0x200000c8fff57230 */ /* 0x000fc40000004100 */
[----:B------:R-:W-:Y:S01]  /*0fc0*/  HADD2.F32 R239, -RZ, R200.H1_H1 ;  /* 0x300000c8ffef7230 */ /* 0x000fe20000004100 */
[----:B------:R-:W-:Y:S01]  /*0fd0*/  MOV R200, R22 ;  /* 0x0000001600c87202 */ /* 0x000fe20000000f00 */
[--C-:B------:R-:W-:Y:S02]  /*0fe0*/  HADD2.F32 R247, -RZ, R201.reuse.H0_H0 ;  /* 0x200000c9fff77230 */ /* 0x100fe40000004100 */
[----:B------:R-:W-:Y:S01]  /*0ff0*/  HADD2.F32 R246, -RZ, R201.H1_H1 ;  /* 0x300000c9fff67230 */ /* 0x000fe20000004100 */
[----:B------:R-:W-:Y:S01]  /*1000*/  MOV R201, R21 ;  /* 0x0000001500c97202 */ /* 0x000fe20000000f00 */
[--C-:B------:R-:W-:Y:S02]  /*1010*/  HADD2.F32 R22, -RZ, R202.reuse.H0_H0 ;  /* 0x200000caff167230 */ /* 0x100fe40000004100 */
[----:B------:R-:W-:Y:S01]  /*1020*/  HADD2.F32 R252, -RZ, R202.H1_H1 ;  /* 0x300000cafffc7230 */ /* 0x000fe20000004100 */
[----:B------:R-:W-:Y:S01]  /*1030*/  MOV R202, R20 ;  /* 0x0000001400ca7202 */ /* 0x000fe20000000f00 */
[----:B------:R-:W-:-:S02]  /*1040*/  HADD2.F32 R21, -RZ, R203.H0_H0 ;  /* 0x200000cbff157230 */ /* 0x000fc40000004100 */
[----:B------:R-:W-:Y:S01]  /*1050*/  FMUL.FTZ R222, R240, UR31 ;  /* 0x0000001ff0de7c20 */ /* 0x000fe20008410000 */
[----:B------:R-:W-:Y:S01]  /*1060*/  HADD2.F32 R20, -RZ, R203.H1_H1 ;  /* 0x300000cbff147230 */ /* 0x000fe20000004100 */
[----:B------:R-:W-:Y:S01]  /*1070*/  MOV R203, R223 ;  /* 0x000000df00cb7202 */ /* 0x000fe20000000f00 */
[----:B------:R-:W-:Y:S01]  /*1080*/  FMUL.FTZ R223, R237, UR31 ;  /* 0x0000001feddf7c20 */ /* 0x000fe20008410000 */
[--C-:B------:R-:W-:Y:S02]  /*1090*/  HADD2.F32 R6, -RZ, R197.reuse.H0_H0 ;  /* 0x200000c5ff067230 */ /* 0x100fe40000004100 */
[----:B------:R-:W-:Y:S01]  /*10a0*/  FMUL.FTZ R224, R234, UR31 ;  /* 0x0000001feae07c20 */ /* 0x000fe20008410000 */
[----:B------:R-:W-:Y:S02]  /*10b0*/  HADD2.F32 R5, -RZ, R197.H1_H1 ;  /* 0x300000c5ff057230 */ /* 0x000fe40000004100 */
[----:B------:R-:W-:Y:S01]  /*10c0*/  FFMA.FTZ R115, R222, R13, R115 ;  /* 0x0000000dde737223 */ /* 0x000fe20000010073 */
[----:B------:R-:W-:-:S02]  /*10d0*/  HADD2.F32 R4, -RZ, R198.H0_H0 ;  /* 0x200000c6ff047230 */ /* 0x000fc40000004100 */
[----:B------:R-:W-:Y:S01]  /*10e0*/  FADD.FTZ R83, R83, R13 ;  /* 0x0000000d53537221 */ /* 0x000fe20000010000 */
[----:B------:R-:W-:Y:S01]  /*10f0*/  HADD2.F32 R3, -RZ, R198.H1_H1 ;  /* 0x300000c6ff037230 */ /* 0x000fe20000004100 */
[----:B------:R-:W-:Y:S01]  /*1100*/  MOV R234, R212 ;  /* 0x000000d400ea7202 */ /* 0x000fe20000000f00 */
[--C-:B------:R-:W-:Y:S02]  /*1110*/  HADD2.F32 R198, -RZ, R16.reuse.H0_H0 ;  /* 0x20000010ffc67230 */ /* 0x100fe40000004100 */
[----:B------:R-:W-:Y:S01]  /*1120*/  FFMA.FTZ R114, R223, R14, R114 ;  /* 0x0000000edf727223 */ /* 0x000fe20000010072 */
[----:B------:R-:W-:Y:S01]  /*1130*/  HADD2.F32 R197, -RZ, R16.H1_H1 ;  /* 0x30000010ffc57230 */ /* 0x000fe20000004100 */
[----:B------:R-:W-:Y:S01]  /*1140*/  MOV R16, R219 ;  /* 0x000000db00107202 */ /* 0x000fe20000000f00 */
[----:B------:R-:W-:Y:S01]  /*1150*/  FMUL.FTZ R219, R230, UR31 ;  /* 0x0000001fe6db7c20 */ /* 0x000fe20008410000 */
[----:B------:R-:W-:Y:S01]  /*1160*/  FADD.FTZ R82, R82, R14 ;  /* 0x0000000e52527221 */ /* 0x000fe20000010000 */
[----:B------:R-:W2:Y:S04]  /*1170*/  LDL R212, [R1+0x50] ;  /* 0x0000500001d47983 */ /* 0x000ea80000100800 */
[----:B------:R-:W2:Y:S01]  /*1180*/  LDL R230, [R1+0x48] ;  /* 0x0000480001e67983 */ /* 0x000ea20000100800 */
[----:B---3--:R-:W-:-:S03]  /*1190*/  FMUL.FTZ R215, R215, R13 ;  /* 0x0000000dd7d77220 */ /* 0x008fc60000410000 */
[----:B------:R-:W3:Y:S01]  /*11a0*/  LDL R13, [R1+0x5c] ;  /* 0x00005c00010d7983 */ /* 0x000ee20000100800 */
[----:B----4-:R-:W-:-:S03]  /*11b0*/  FMUL.FTZ R216, R216, R14 ;  /* 0x0000000ed8d87220 */ /* 0x010fc60000410000 */
[----:B------:R-:W4:Y:S01]  /*11c0*/  LDL R14, [R1+0x58] ;  /* 0x00005800010e7983 */ /* 0x000f220000100800 */
[-C--:B------:R-:W-:Y:S01]  /*11d0*/  FFMA.FTZ R113, R224, R15.reuse, R113 ;  /* 0x0000000fe0717223 */ /* 0x080fe20000010071 */
[----:B------:R-:W-:Y:S01]  /*11e0*/  FADD.FTZ R81, R81, R15 ;  /* 0x0000000f51517221 */ /* 0x000fe20000010000 */
[----:B------:R-:W-:Y:S01]  /*11f0*/  FMUL.FTZ R0, R0, UR31 ;  /* 0x0000001f00007c20 */ /* 0x000fe20008410000 */
[----:B------:R-:W-:Y:S01]  /*1200*/  FADD.FTZ R80, R80, R232 ;  /* 0x000000e850507221 */ /* 0x000fe20000010000 */
[----:B--2---:R-:W-:Y:S02]  /*1210*/  FMUL.FTZ R217, R217, R15 ;  /* 0x0000000fd9d97220 */ /* 0x004fe40000410000 */
[----:B------:R-:W2:Y:S01]  /*1220*/  LDL R15, [R1+0x54] ;  /* 0x00005400010f7983 */ /* 0x000ea20000100800 */
[----:B------:R-:W-:Y:S01]  /*1230*/  FFMA.FTZ R112, R0, R232, R112 ;  /* 0x000000e800707223 */ /* 0x000fe20000010070 */
[----:B------:R-:W-:Y:S02]  /*1240*/  FMUL.FTZ R244, R231, UR31 ;  /* 0x0000001fe7f47c20 */ /* 0x000fe40008410000 */
[----:B------:R-:W2:Y:S01]  /*1250*/  LDL R231, [R1+0x44] ;  /* 0x0000440001e77983 */ /* 0x000ea20000100800 */
[----:B------:R-:W-:-:S02]  /*1260*/  MOV R237, R203 ;  /* 0x000000cb00ed7202 */ /* 0x000fc40000000f00 */
[----:B------:R-:W-:Y:S02]  /*1270*/  MOV R203, R202 ;  /* 0x000000ca00cb7202 */ /* 0x000fe40000000f00 */
[----:B------:R-:W-:Y:S02]  /*1280*/  MOV R202, R201 ;  /* 0x000000c900ca7202 */ /* 0x000fe40000000f00 */
[----:B------:R-:W-:Y:S01]  /*1290*/  MOV R201, R200 ;  /* 0x000000c800c97202 */ /* 0x000fe20000000f00 */
[----:B------:R-:W-:Y:S02]  /*12a0*/  FMUL.FTZ R218, R218, R232 ;  /* 0x000000e8dada7220 */ /* 0x000fe40000410000 */
[----:B------:R-:W2:Y:S01]  /*12b0*/  LDL R232, [R1+0x40] ;  /* 0x0000400001e87983 */ /* 0x000ea20000100800 */
[----:B------:R-:W-:Y:S01]  /*12c0*/  MOV R200, R19 ;  /* 0x0000001300c87202 */ /* 0x000fe20000000f00 */
[----:B------:R-:W-:Y:S01]  /*12d0*/  FMUL.FTZ R221, R228, UR31 ;  /* 0x0000001fe4dd7c20 */ /* 0x000fe20008410000 */
[----:B------:R-:W-:Y:S01]  /*12e0*/  MOV R19, R18 ;  /* 0x0000001200137202 */ /* 0x000fe20000000f00 */
[----:B------:R-:W-:Y:S01]  /*12f0*/  FMUL.FTZ R209, R209, UR31 ;  /* 0x0000001fd1d17c20 */ /* 0x000fe20008410000 */
[----:B------:R-:W-:-:S02]  /*1300*/  MOV R18, R17 ;  /* 0x0000001100127202 */ /* 0x000fc40000000f00 */
[----:B------:R-:W-:Y:S01]  /*1310*/  MOV R240, R213 ;  /* 0x000000d500f07202 */ /* 0x000fe20000000f00 */
[----:B------:R-:W-:Y:S01]  /*1320*/  FMUL.FTZ R220, R229, UR31 ;  /* 0x0000001fe5dc7c20 */ /* 0x000fe20008410000 */
[----:B------:R-:W-:Y:S02]  /*1330*/  MOV R17, R16 ;  /* 0x0000001000117202 */ /* 0x000fe40000000f00 */
[----:B------:R-:W-:Y:S01]  /*1340*/  MOV R228, R243 ;  /* 0x000000f300e47202 */ /* 0x000fe20000000f00 */
[----:B------:R-:W-:Y:S01]  /*1350*/  FADD.FTZ R76, R76, R12 ;  /* 0x0000000c4c4c7221 */ /* 0x000fe20000010000 */
[----:B------:R-:W-:Y:S01]  /*1360*/  MOV R16, R214 ;  /* 0x000000d600107202 */ /* 0x000fe20000000f00 */
[----:B------:R-:W-:Y:S01]  /*1370*/  FFMA.FTZ R108, R221, R12, R108 ;  /* 0x0000000cdd6c7223 */ /* 0x000fe2000001006c */
[----:B------:R-:W2:Y:S01]  /*1380*/  LDL R229, [R1+0x3c] ;  /* 0x00003c0001e57983 */ /* 0x000ea20000100800 */
[----:B------:R-:W-:Y:S01]  /*1390*/  FFMA.FTZ R106, R209, R6, R106 ;  /* 0x00000006d16a7223 */ /* 0x000fe2000001006a */
[----:B------:R-:W-:Y:S01]  /*13a0*/  FADD.FTZ R74, R74, R6 ;  /* 0x000000064a4a7221 */ /* 0x000fe20000010000 */
[----:B------:R-:W-:Y:S01]  /*13b0*/  FMUL.FTZ R214, R212, R12 ;  /* 0x0000000cd4d67220 */ /* 0x000fe20000410000 */
[----:B------:R-:W-:-:S02]  /*13c0*/  FMUL.FTZ R12, R234, UR31 ;  /* 0x0000001fea0c7c20 */ /* 0x000fc40008410000 */
[----:B------:R-:W2:Y:S01]  /*13d0*/  LDL R234, [R1+0x38] ;  /* 0x0000380001ea7983 */ /* 0x000ea20000100800 */
[----:B------:R-:W-:-:S03]  /*13e0*/  FMUL.FTZ R6, R230, R6 ;  /* 0x00000006e6067220 */ /* 0x000fc60000410000 */
[----:B------:R-:W2:Y:S01]  /*13f0*/  LDL R230, [R1+0x28] ;  /* 0x0000280001e67983 */ /* 0x000ea20000100800 */
[----:B---3--:R-:W-:Y:S01]  /*1400*/  FMUL.FTZ R243, R13, R9 ;  /* 0x000000090df37220 */ /* 0x008fe20000410000 */
[----:B------:R-:W-:Y:S02]  /*1410*/  FMUL.FTZ R13, R237, UR31 ;  /* 0x0000001fed0d7c20 */ /* 0x000fe40008410000 */
[----:B------:R-:W3:Y:S01]  /*1420*/  LDL R237, [R1+0x34] ;  /* 0x0000340001ed7983 */ /* 0x000ee20000100800 */
[----:B----4-:R-:W-:Y:S01]  /*1430*/  FMUL.FTZ R212, R14, R10 ;  /* 0x0000000a0ed47220 */ /* 0x010fe20000410000 */
[----:B------:R-:W-:Y:S02]  /*1440*/  FMUL.FTZ R14, R240, UR31 ;  /* 0x0000001ff00e7c20 */ /* 0x000fe40008410000 */
[----:B------:R-:W4:Y:S01]  /*1450*/  LDL R240, [R1+0x30] ;  /* 0x0000300001f07983 */ /* 0x000f220000100800 */
[----:B------:R-:W-:Y:S01]  /*1460*/  FMUL.FTZ R211, R211, UR31 ;  /* 0x0000001fd3d37c20 */ /* 0x000fe20008410000 */
[----:B------:R-:W-:Y:S01]  /*1470*/  FMUL.FTZ R210, R210, UR31 ;  /* 0x0000001fd2d27c20 */ /* 0x000fe20008410000 */
[----:B------:R-:W-:Y:S01]  /*1480*/  FADD.FTZ R72, R72, R8 ;  /* 0x0000000848487221 */ /* 0x000fe20000010000 */
[----:B--2---:R-:W-:Y:S01]  /*1490*/  FMUL.FTZ R213, R15, R11 ;  /* 0x0000000b0fd57220 */ /* 0x004fe20000410000 */
[----:B------:R-:W-:-:S02]  /*14a0*/  FMUL.FTZ R15, R228, UR31 ;  /* 0x0000001fe40f7c20 */ /* 0x000fc40008410000 */
[----:B------:R-:W2:Y:S01]  /*14b0*/  LDL R228, [R1+0x4c] ;  /* 0x00004c0001e47983 */ /* 0x000ea20000100800 */
[-C--:B------:R-:W-:Y:S01]  /*14c0*/  FFMA.FTZ R104, R211, R8.reuse, R104 ;  /* 0x00000008d3687223 */ /* 0x080fe20000010068 */
[-C--:B------:R-:W-:Y:S01]  /*14d0*/  FFMA.FTZ R105, R210, R7.reuse, R105 ;  /* 0x00000007d2697223 */ /* 0x080fe20000010069 */
[----:B------:R-:W-:Y:S01]  /*14e0*/  FADD.FTZ R73, R73, R7 ;  /* 0x0000000749497221 */ /* 0x000fe20000010000 */
[----:B------:R-:W-:Y:S02]  /*14f0*/  FMUL.FTZ R7, R231, R7 ;  /* 0x00000007e7077220 */ /* 0x000fe40000410000 */
[----:B------:R-:W2:Y:S01]  /*1500*/  LDL R231, [R1+0x24] ;  /* 0x0000240001e77983 */ /* 0x000ea20000100800 */
[----:B------:R-:W-:Y:S01]  /*1510*/  FMUL.FTZ R206, R206, UR31 ;  /* 0x0000001fcece7c20 */ /* 0x000fe20008410000 */
[----:B------:R-:W-:Y:S01]  /*1520*/  FMUL.FTZ R205, R205, UR31 ;  /* 0x0000001fcdcd7c20 */ /* 0x000fe20008410000 */
[----:B------:R-:W-:Y:S02]  /*1530*/  FMUL.FTZ R8, R232, R8 ;  /* 0x00000008e8087220 */ /* 0x000fe40000410000 */
[----:B------:R-:W2:Y:S01]  /*1540*/  LDL R232, [R1+0x20] ;  /* 0x0000200001e87983 */ /* 0x000ea20000100800 */
[----:B------:R-:W-:Y:S01]  /*1550*/  FMUL.FTZ R202, R202, UR31 ;  /* 0x0000001fcaca7c20 */ /* 0x000fe20008410000 */
[----:B------:R-:W-:Y:S01]  /*1560*/  FADD.FTZ R77, R77, R11 ;  /* 0x0000000b4d4d7221 */ /* 0x000fe20000010000 */
[----:B------:R-:W-:Y:S01]  /*1570*/  FFMA.FTZ R109, R220, R11, R109 ;  /* 0x0000000bdc6d7223 */ /* 0x000fe2000001006d */
[----:B------:R-:W-:Y:S01]  /*1580*/  FMUL.FTZ R207, R207, UR31 ;  /* 0x0000001fcfcf7c20 */ /* 0x000fe20008410000 */
[----:B------:R-:W-:Y:S01]  /*1590*/  FMUL.FTZ R11, R241, UR31 ;  /* 0x0000001ff10b7c20 */ /* 0x000fe20008410000 */
[----:B------:R-:W-:Y:S01]  /*15a0*/  FADD.FTZ R69, R69, R3 ;  /* 0x0000000345457221 */ /* 0x000fe20000010000 */
[----:B------:R-:W-:Y:S01]  /*15b0*/  FFMA.FTZ R101, R206, R3, R101 ;  /* 0x00000003ce657223 */ /* 0x000fe20000010065 */
[----:B------:R-:W-:Y:S01]  /*15c0*/  FADD.FTZ R70, R70, R2 ;  /* 0x0000000246467221 */ /* 0x000fe20000010000 */
[----:B------:R-:W-:Y:S01]  /*15d0*/  FFMA.FTZ R102, R205, R2, R102 ;  /* 0x00000002cd667223 */ /* 0x000fe20000010066 */
[----:B------:R-:W-:Y:S01]  /*15e0*/  FFMA.FTZ R98, R202, R227, R98 ;  /* 0x000000e3ca627223 */ /* 0x000fe20000010062 */
[----:B------:R-:W-:Y:S01]  /*15f0*/  FADD.FTZ R66, R66, R227 ;  /* 0x000000e342427221 */ /* 0x000fe20000010000 */
[----:B------:R-:W-:Y:S01]  /*1600*/  FMUL.FTZ R241, R229, R196 ;  /* 0x000000c4e5f17220 */ /* 0x000fe20000410000 */
[----:B------:R-:W-:Y:S01]  /*1610*/  FADD.FTZ R68, R68, R4 ;  /* 0x0000000444447221 */ /* 0x000fe20000010000 */
[----:B------:R-:W2:Y:S01]  /*1620*/  LDL R229, [R1+0x10] ;  /* 0x0000100001e57983 */ /* 0x000ea20000100800 */
[----:B------:R-:W-:Y:S01]  /*1630*/  FFMA.FTZ R100, R207, R4, R100 ;  /* 0x00000004cf647223 */ /* 0x000fe20000010064 */
[----:B------:R-:W-:-:S02]  /*1640*/  FMUL.FTZ R2, R234, R2 ;  /* 0x00000002ea027220 */ /* 0x000fc40000410000 */
[----:B------:R-:W2:Y:S01]  /*1650*/  LDL R234, [R1+0x4] ;  /* 0x0000040001ea7983 */ /* 0x000ea20000100800 */
[----:B------:R-:W-:-:S03]  /*1660*/  FMUL.FTZ R227, R230, R227 ;  /* 0x000000e3e6e37220 */ /* 0x000fc60000410000 */
[----:B------:R-:W2:Y:S01]  /*1670*/  LDL R230, [R1+0x14] ;  /* 0x0000140001e67983 */ /* 0x000ea20000100800 */
[----:B---3--:R-:W-:-:S03]  /*1680*/  FMUL.FTZ R3, R237, R3 ;  /* 0x00000003ed037220 */ /* 0x008fc60000410000 */
[----:B------:R-:W3:Y:S01]  /*1690*/  LDL R237, [R1+0x8] ;  /* 0x0000080001ed7983 */ /* 0x000ee20000100800 */
[----:B----4-:R-:W-:-:S03]  /*16a0*/  FMUL.FTZ R4, R240, R4 ;  /* 0x00000004f0047220 */ /* 0x010fc60000410000 */
[----:B------:R-:W4:Y:S01]  /*16b0*/  LDL R240, [R1] ;  /* 0x0000000001f07983 */ /* 0x000f220000100800 */
[----:B------:R-:W-:Y:S01]  /*16c0*/  FADD.FTZ R78, R78, R10 ;  /* 0x0000000a4e4e7221 */ /* 0x000fe20000010000 */
[----:B------:R-:W-:Y:S01]  /*16d0*/  FFMA.FTZ R110, R219, R10, R110 ;  /* 0x0000000adb6e7223 */ /* 0x000fe2000001006e */
[----:B------:R-:W-:Y:S01]  /*16e0*/  FMUL.FTZ R10, R226, UR31 ;  /* 0x0000001fe20a7c20 */ /* 0x000fe20008410000 */
[----:B------:R-:W-:Y:S01]  /*16f0*/  FADD.FTZ R226, RZ, R218 ;  /* 0x000000daffe27221 */ /* 0x000fe20000010000 */
[----:B------:R-:W-:Y:S01]  /*1700*/  FADD.FTZ R79, R79, R9 ;  /* 0x000000094f4f7221 */ /* 0x000fe20000010000 */
[----:B------:R-:W-:Y:S01]  /*1710*/  FFMA.FTZ R111, R244, R9, R111 ;  /* 0x00000009f46f7223 */ /* 0x000fe2000001006f */
[----:B------:R-:W-:Y:S01]  /*1720*/  FMUL.FTZ R9, R225, UR31 ;  /* 0x0000001fe1097c20 */ /* 0x000fe20008410000 */
[----:B------:R-:W-:Y:S01]  /*1730*/  FADD.FTZ R226, R217, R226 ;  /* 0x000000e2d9e27221 */ /* 0x000fe20000010000 */
[----:B------:R-:W-:-:S03]  /*1740*/  FFMA.FTZ R225, R0, R218, RZ ;  /* 0x000000da00e17223 */ /* 0x000fc600000100ff */
[----:B------:R-:W-:Y:S01]  /*1750*/  FADD.FTZ R226, R216, R226 ;  /* 0x000000e2d8e27221 */ /* 0x000fe20000010000 */
[----:B------:R-:W-:-:S03]  /*1760*/  FFMA.FTZ R225, R224, R217, R225 ;  /* 0x000000d9e0e17223 */ /* 0x000fc600000100e1 */
[----:B------:R-:W-:Y:S01]  /*1770*/  FADD.FTZ R226, R215, R226 ;  /* 0x000000e2d7e27221 */ /* 0x000fe20000010000 */
[----:B------:R-:W-:Y:S01]  /*1780*/  FFMA.FTZ R225, R223, R216, R225 ;  /* 0x000000d8dfe17223 */ /* 0x000fe200000100e1 */
[----:B------:R-:W-:Y:S02]  /*1790*/  FMUL.FTZ R208, R208, UR31 ;  /* 0x0000001fd0d07c20 */ /* 0x000fe40008410000 */
[----:B------:R-:W-:Y:S01]  /*17a0*/  FADD.FTZ R226, R214, R226 ;  /* 0x000000e2d6e27221 */ /* 0x000fe20000010000 */
[----:B------:R-:W-:Y:S01]  /*17b0*/  FFMA.FTZ R225, R222, R215, R225 ;  /* 0x000000d7dee17223 */ /* 0x000fe200000100e1 */
[-C--:B------:R-:W-:Y:S01]  /*17c0*/  FFMA.FTZ R107, R208, R5.reuse, R107 ;  /* 0x00000005d06b7223 */ /* 0x080fe2000001006b */
[----:B------:R-:W-:Y:S01]  /*17d0*/  FADD.FTZ R75, R75, R5 ;  /* 0x000000054b4b7221 */ /* 0x000fe20000010000 */
[----:B------:R-:W-:Y:S01]  /*17e0*/  FADD.FTZ R226, R213, R226 ;  /* 0x000000e2d5e27221 */ /* 0x000fe20000010000 */
[----:B--2---:R-:W-:Y:S01]  /*17f0*/  FMUL.FTZ R5, R228, R5 ;  /* 0x00000005e4057220 */ /* 0x004fe20000410000 */
[----:B------:R-:W-:Y:S01]  /*1800*/  FFMA.FTZ R225, R221, R214, R225 ;  /* 0x000000d6dde17223 */ /* 0x000fe200000100e1 */
[----:B------:R-:W2:Y:S01]  /*1810*/  LDL R228, [R1+0x2c] ;  /* 0x00002c0001e47983 */ /* 0x000ea20000100800 */
        /* <DEDUP_REMOVED lines=8> */
[----:B------:R-:W-:Y:S01]  /*18a0*/  FFMA.FTZ R96, R204, R198, R96 ;  /* 0x000000c6cc607223 */ /* 0x000fe20000010060 */
[----:B------:R-:W-:Y:S01]  /*18b0*/  FADD.FTZ R64, R64, R198 ;  /* 0x000000c640407221 */ /* 0x000fe20000010000 */
[----:B------:R-:W-:Y:S01]  /*18c0*/  FMUL.FTZ R203, R203, UR31 ;  /* 0x0000001fcbcb7c20 */ /* 0x000fe20008410000 */
[----:B------:R-:W-:-:S03]  /*18d0*/  FADD.FTZ R65, R65, R197 ;  /* 0x000000c541417221 */ /* 0x000fc60000010000 */
[-C--:B------:R-:W-:Y:S01]  /*18e0*/  FFMA.FTZ R97, R203, R197.reuse, R97 ;  /* 0x000000c5cb617223 */ /* 0x080fe20000010061 */
[----:B------:R-:W-:Y:S01]  /*18f0*/  FMUL.FTZ R225, R232, R198 ;  /* 0x000000c6e8e17220 */ /* 0x000fe20000410000 */
[----:B------:R-:W-:Y:S01]  /*1900*/  FADD.FTZ R198, R8, R226 ;  /* 0x000000e208c67221 */ /* 0x000fe20000010000 */
[----:B------:R-:W-:Y:S01]  /*1910*/  FMUL.FTZ R226, R231, R197 ;  /* 0x000000c5e7e27220 */ /* 0x000fe20000410000 */
[----:B------:R-:W2:Y:S04]  /*1920*/  LDL R232, [R1+0x1c] ;  /* 0x00001c0001e87983 */ /* 0x000ea80000100800 */
[----:B------:R-:W2:Y:S01]  /*1930*/  LDL R231, [R1+0x18] ;  /* 0x0000180001e77983 */ /* 0x000ea20000100800 */
[----:B------:R-:W-:-:S03]  /*1940*/  FADD.FTZ R197, R7, R198 ;  /* 0x000000c607c57221 */ /* 0x000fc60000010000 */
[----:B------:R-:W2:Y:S01]  /*1950*/  LDL R198, [R1+0xc] ;  /* 0x00000c0001c67983 */ /* 0x000ea20000100800 */
[----:B------:R-:W-:Y:S01]  /*1960*/  FMUL.FTZ R200, R200, UR31 ;  /* 0x0000001fc8c87c20 */ /* 0x000fe20008410000 */
[----:B------:R-:W-:Y:S01]  /*1970*/  FMUL.FTZ R19, R19, UR31 ;  /* 0x0000001f13137c20 */ /* 0x000fe20008410000 */
[----:B------:R-:W-:Y:S01]  /*1980*/  FADD.FTZ R60, R60, R235 ;  /* 0x000000eb3c3c7221 */ /* 0x000fe20000010000 */
[-C--:B------:R-:W-:Y:S01]  /*1990*/  FMUL.FTZ R229, R229, R235.reuse ;  /* 0x000000ebe5e57220 */ /* 0x080fe20000410000 */
        /* <DEDUP_REMOVED lines=11> */
[----:B------:R-:W-:Y:S01]  /*1a50*/  FMUL.FTZ R234, R234, R239 ;  /* 0x000000efeaea7220 */ /* 0x000fe20000410000 */
[----:B-----5:R-:W-:Y:S01]  /*1a60*/  FMUL.FTZ R239, R250, R21 ;  /* 0x00000015faef7220 */ /* 0x020fe20000410000 */
[----:B------:R-:W-:Y:S01]  /*1a70*/  FMUL.FTZ R230, R230, R233 ;  /* 0x000000e9e6e67220 */ /* 0x000fe20000410000 */
[----:B---3--:R-:W-:Y:S01]  /*1a80*/  FMUL.FTZ R235, R237, R247 ;  /* 0x000000f7edeb7220 */ /* 0x008fe20000410000 */
[----:B------:R-:W-:-:S02]  /*1a90*/  FMUL.FTZ R237, R248, R22 ;  /* 0x00000016f8ed7220 */ /* 0x000fc40000410000 */
[----:B------:R0:W5:Y:S01]  /*1aa0*/  LDL.LU R22, [R1+0x78] ;  /* 0x0000780001167983 */ /* 0x0001620000300800 */
[----:B----4-:R-:W-:Y:S01]  /*1ab0*/  FMUL.FTZ R233, R240, R245 ;  /* 0x000000f5f0e97220 */ /* 0x010fe20000410000 */
[----:B------:R-:W-:Y:S02]  /*1ac0*/  FMUL.FTZ R240, R251, R20 ;  /* 0x00000014fbf07220 */ /* 0x000fe40000410000 */
[----:B------:R0:W5:Y:S04]  /*1ad0*/  LDL.LU R21, [R1+0x74] ;  /* 0x0000740001157983 */ /* 0x0001680000300800 */
[----:B------:R0:W5:Y:S01]  /*1ae0*/  LDL.LU R20, [R1+0x70] ;  /* 0x0000700001147983 */ /* 0x0001620000300800 */
        /* <DEDUP_REMOVED lines=19> */
[----:B------:R-:W-:Y:S01]  /*1c20*/  FMUL.FTZ R201, R201, UR31 ;  /* 0x0000001fc9c97c20 */ /* 0x000fe20008410000 */
[----:B--2---:R-:W-:Y:S01]  /*1c30*/  FMUL.FTZ R228, R228, R199 ;  /* 0x000000c7e4e47220 */ /* 0x004fe20000410000 */
[----:B------:R-:W-:Y:S01]  /*1c40*/  FADD.FTZ R197, R227, R197 ;  /* 0x000000c5e3c57221 */ /* 0x000fe20000010000 */
[----:B------:R-:W-:-:S03]  /*1c50*/  FFMA.FTZ R196, R202, R227, R196 ;  /* 0x000000e3cac47223 */ /* 0x000fc600000100c4 */
[----:B------:R-:W-:Y:S01]  /*1c60*/  FADD.FTZ R197, R228, R197 ;  /* 0x000000c5e4c57221 */ /* 0x000fe20000010000 */
[----:B------:R-:W-:-:S03]  /*1c70*/  FFMA.FTZ R196, R201, R228, R196 ;  /* 0x000000e4c9c47223 */ /* 0x000fc600000100c4 */
[----:B------:R-:W-:Y:S01]  /*1c80*/  FADD.FTZ R197, R229, R197 ;  /* 0x000000c5e5c57221 */ /* 0x000fe20000010000 */
[----:B------:R-:W-:Y:S01]  /*1c90*/  FFMA.FTZ R196, R200, R229, R196 ;  /* 0x000000e5c8c47223 */ /* 0x000fe200000100c4 */
[----:B------:R-:W-:Y:S02]  /*1ca0*/  FMUL.FTZ R18, R18, UR31 ;  /* 0x0000001f12127c20 */ /* 0x000fe40008410000 */
[----:B------:R-:W-:Y:S01]  /*1cb0*/  FADD.FTZ R197, R230, R197 ;  /* 0x000000c5e6c57221 */ /* 0x000fe20000010000 */
[----:B------:R-:W-:Y:S01]  /*1cc0*/  FFMA.FTZ R196, R19, R230, R196 ;  /* 0x000000e613c47223 */ /* 0x000fe200000100c4 */
[----:B------:R-:W-:Y:S01]  /*1cd0*/  FMUL.FTZ R17, R17, UR31 ;  /* 0x0000001f11117c20 */ /* 0x000fe20008410000 */
[----:B------:R-:W-:Y:S01]  /*1ce0*/  FMUL.FTZ R232, R232, R236 ;  /* 0x000000ece8e87220 */ /* 0x000fe20000410000 */
[----:B------:R-:W-:-:S04]  /*1cf0*/  FMUL.FTZ R231, R231, R238 ;  /* 0x000000eee7e77220 */ /* 0x000fc80000410000 */
[----:B------:R-:W-:Y:S01]  /*1d00*/  FFMA.FTZ R196, R18, R231, R196 ;  /* 0x000000e712c47223 */ /* 0x000fe200000100c4 */
[----:B------:R-:W-:Y:S01]  /*1d10*/  FADD.FTZ R197, R231, R197 ;  /* 0x000000c5e7c57221 */ /* 0x000fe20000010000 */
[----:B------:R-:W-:Y:S02]  /*1d20*/  FMUL.FTZ R16, R16, UR31 ;  /* 0x0000001f10107c20 */ /* 0x000fe40008410000 */
[----:B------:R-:W-:Y:S01]  /*1d30*/  FFMA.FTZ R196, R17, R232, R196 ;  /* 0x000000e811c47223 */ /* 0x000fe200000100c4 */
[----:B------:R-:W-:-:S03]  /*1d40*/  FADD.FTZ R197, R232, R197 ;  /* 0x000000c5e8c57221 */ /* 0x000fc60000010000 */
[----:B------:R-:W-:Y:S01]  /*1d50*/  FFMA.FTZ R196, R16, R233, R196 ;  /* 0x000000e910c47223 */ /* 0x000fe200000100c4 */
[----:B------:R-:W-:-:S03]  /*1d60*/  FADD.FTZ R197, R233, R197 ;  /* 0x000000c5e9c57221 */ /* 0x000fc60000010000 */
[----:B------:R-:W-:Y:S01]  /*1d70*/  FFMA.FTZ R196, R15, R234, R196 ;  /* 0x000000ea0fc47223 */ /* 0x000fe200000100c4 */
[----:B------:R-:W-:Y:S01]  /*1d80*/  FADD.FTZ R197, R197, R234 ;  /* 0x000000eac5c57221 */ /* 0x000fe20000010000 */
[----:B------:R-:W-:Y:S01]  /*1d90*/  FADD.FTZ R63, R63, R236 ;  /* 0x000000ec3f3f7221 */ /* 0x000fe20000010000 */
[----:B------:R-:W-:Y:S01]  /*1da0*/  FFMA.FTZ R95, R17, R236, R95 ;  /* 0x000000ec115f7223 */ /* 0x000fe2000001005f */
[----:B------:R-:W-:Y:S01]  /*1db0*/  FMUL.FTZ R236, R198, R246 ;  /* 0x000000f6c6ec7220 */ /* 0x000fe20000410000 */
        /* <DEDUP_REMOVED lines=25> */
[----:B0-----:R-:W-:Y:S06]  /*1f50*/  BRA `(.L_x_11637) ;  /* 0x0000000000647947 */ /* 0x001fec0003800000 */
.L_x_11636:
        /* <DEDUP_REMOVED lines=25> */
.L_x_11637:
        /* <DEDUP_REMOVED lines=32> */
.L_x_11639:
[----:B------:R-:W-:Y:S05]  /*22f0*/  BSYNC.RECONVERGENT B0 ;  /* 0x0000000000007941 */ /* 0x000fea0003800200 */
.L_x_11638:
        /* <DEDUP_REMOVED lines=75> */
.L_x_11642:
        /* <DEDUP_REMOVED lines=13> */
.L_x_11643:
        /* <DEDUP_REMOVED lines=13> */
.L_x_11644:
        /* <DEDUP_REMOVED lines=13> */
.L_x_11645:
        /* <DEDUP_REMOVED lines=13> */
.L_x_11646:
        /* <DEDUP_REMOVED lines=13> */
.L_x_11647:
        /* <DEDUP_REMOVED lines=13> */
.L_x_11648:
        /* <DEDUP_REMOVED lines=14> */
.L_x_11641:
        /* <DEDUP_REMOVED lines=53> */
.L_x_11650:
        /* <DEDUP_REMOVED lines=13> */
.L_x_11651:
        /* <DEDUP_REMOVED lines=13> */
.L_x_11652:
        /* <DEDUP_REMOVED lines=13> */
.L_x_11653:
        /* <DEDUP_REMOVED lines=13> */
.L_x_11654:
        /* <DEDUP_REMOVED lines=13> */
.L_x_11655:
        /* <DEDUP_REMOVED lines=13> */
.L_x_11656:
        /* <DEDUP_REMOVED lines=8> */
.L_x_11640:
        /* <DEDUP_REMOVED lines=16> */
.L_x_11658:
        /* <DEDUP_REMOVED lines=13> */
.L_x_11659:
        /* <DEDUP_REMOVED lines=13> */
.L_x_11660:
        /* <DEDUP_REMOVED lines=13> */
.L_x_11661:
        /* <DEDUP_REMOVED lines=13> */
.L_x_11662:
        /* <DEDUP_REMOVED lines=13> */
.L_x_11663:
        /* <DEDUP_REMOVED lines=13> */
.L_x_11664:
        /* <DEDUP_REMOVED lines=14> */
.L_x_11657:
        /* <DEDUP_REMOVED lines=28> */
.L_x_11665:
[----:B------:R-:W-:Y:S05]  /*3ea0*/  BRA.U !UP3, `(.L_x_11666) ;  /* 0x000000010b187547 */ /* 0x000fea000b800000 */
[----:B------:R-:W-:Y:S02]  /*3eb0*/  HADD2.F32 R188, -RZ, R180.H1_H1 ;  /* 0x300000b4ffbc7230 */ /* 0x000fe40000004100 */
[----:B------:R-:W-:-:S04]  /*3ec0*/  FMUL.FTZ R189, R193, UR26 ;  /* 0x0000001ac1bd7c20 */ /* 0x000fc80008410000 */
[-C--:B------:R-:W-:Y:S01]  /*3ed0*/  FFMA.FTZ R21, R188, R189.reuse, R21 ;  /* 0x000000bdbc157223 */ /* 0x080fe20000010015 */
[----:B------:R-:W-:-:S05]  /*3ee0*/  FMUL.FTZ R188, R145, R189 ;  /* 0x000000bd91bc7220 */ /* 0x000fca0000410000 */
[----:B------:R-:W-:-:S04]  /*3ef0*/  F2FP.F16.F32.PACK_AB R188, RZ, R188 ;  /* 0x000000bcffbc723e */ /* 0x000fc800000000ff */
[----:B------:R-:W-:-:S07]  /*3f00*/  PRMT R184, R184, 0x5410, R188 ;  /* 0x00005410b8b87816 */ /* 0x000fce00000000bc */
.L_x_11666:
[----:B------:R-:W-:Y:S05]  /*3f10*/  BRA.U !UP3, `(.L_x_11667) ;  /* 0x000000010b187547 */ /* 0x000fea000b800000 */
[----:B------:R-:W-:Y:S02]  /*3f20*/  HADD2.F32 R188, -RZ, R181.H0_H0 ;  /* 0x200000b5ffbc7230 */ /* 0x000fe40000004100 */
[----:B------:R-:W-:-:S04]  /*3f30*/  FMUL.FTZ R189, R194, UR26 ;  /* 0x0000001ac2bd7c20 */ /* 0x000fc80008410000 */
[-C--:B------:R-:W-:Y:S01]  /*3f40*/  FFMA.FTZ R22, R188, R189.reuse, R22 ;  /* 0x000000bdbc167223 */ /* 0x080fe20000010016 */
[----:B------:R-:W-:-:S05]  /*3f50*/  FMUL.FTZ R188, R146, R189 ;  /* 0x000000bd92bc7220 */ /* 0x000fca0000410000 */
[----:B------:R-:W-:-:S04]  /*3f60*/  F2FP.F16.F32.PACK_AB R188, RZ, R188 ;  /* 0x000000bcffbc723e */ /* 0x000fc800000000ff */
[----:B------:R-:W-:-:S07]  /*3f70*/  PRMT R185, R188, 0x7610, R185 ;  /* 0x00007610bcb97816 */ /* 0x000fce00000000b9 */
.L_x_11667:
[----:B------:R-:W-:Y:S05]  /*3f80*/  BRA.U !UP3, `(.L_x_11668) ;  /* 0x000000010b187547 */ /* 0x000fea000b800000 */
[----:B------:R-:W-:Y:S02]  /*3f90*/  HADD2.F32 R188, -RZ, R181.H1_H1 ;  /* 0x300000b5ffbc7230 */ /* 0x000fe40000004100 */
[----:B------:R-:W-:-:S04]  /*3fa0*/  FMUL.FTZ R189, R195, UR26 ;  /* 0x0000001ac3bd7c20 */ /* 0x000fc80008410000 */
[-C--:B------:R-:W-:Y:S01]  /*3fb0*/  FFMA.FTZ R23, R188, R189.reuse, R23 ;  /* 0x000000bdbc177223 */ /* 0x080fe20000010017 */
[----:B------:R-:W-:-:S05]  /*3fc0*/  FMUL.FTZ R188, R147, R189 ;  /* 0x000000bd93bc7220 */ /* 0x000fca0000410000 */
[----:B------:R-:W-:-:S04]  /*3fd0*/  F2FP.F16.F32.PACK_AB R188, RZ, R188 ;  /* 0x000000bcffbc723e */ /* 0x000fc800000000ff */
[----:B------:R-:W-:-:S07]  /*3fe0*/  PRMT R185, R185, 0x5410, R188 ;  /* 0x00005410b9b97816 */ /* 0x000fce00000000bc */
.L_x_11668:
        /* <DEDUP_REMOVED lines=12> */
.L_x_11669:
        /* <DEDUP_REMOVED lines=12> */
.L_x_11670:
        /* <DEDUP_REMOVED lines=12> */
.L_x_11671:
        /* <DEDUP_REMOVED lines=12> */
.L_x_11649:
        /* <DEDUP_REMOVED lines=15> */
.L_x_11672:
        /* <DEDUP_REMOVED lines=30> */
.L_x_11675:
[----:B------:R-:W-:Y:S05]  /*45c0*/  BRA.U !UP3, `(.L_x_11676) ;  /* 0x000000010b187547 */ /* 0x000fea000b800000 */
[----:B------:R-:W-:Y:S02]  /*45d0*/  HADD2.F32 R188, -RZ, R180.H1_H1 ;  /* 0x300000b4ffbc7230 */ /* 0x000fe40000004100 */
[----:B------:R-:W-:-:S04]  /*45e0*/  FMUL.FTZ R189, R193, UR26 ;  /* 0x0000001ac1bd7c20 */ /* 0x000fc80008410000 */
[-C--:B------:R-:W-:Y:S01]  /*45f0*/  FFMA.FTZ R29, R188, R189.reuse, R29 ;  /* 0x000000bdbc1d7223 */ /* 0x080fe2000001001d */
[----:B------:R-:W-:-:S05]  /*4600*/  FMUL.FTZ R188, R137, R189 ;  /* 0x000000bd89bc7220 */ /* 0x000fca0000410000 */
[----:B------:R-:W-:-:S04]  /*4610*/  F2FP.F16.F32.PACK_AB R188, RZ, R188 ;  /* 0x000000bcffbc723e */ /* 0x000fc800000000ff */
[----:B0-----:R-:W-:-:S07]  /*4620*/  PRMT R184, R184, 0x5410, R188 ;  /* 0x00005410b8b87816 */ /* 0x001fce00000000bc */
.L_x_11676:
[----:B------:R-:W-:Y:S05]  /*4630*/  BRA.U !UP3, `(.L_x_11677) ;  /* 0x000000010b187547 */ /* 0x000fea000b800000 */
[----:B------:R-:W-:Y:S02]  /*4640*/  HADD2.F32 R188, -RZ, R181.H0_H0 ;  /* 0x200000b5ffbc7230 */ /* 0x000fe40000004100 */
[----:B------:R-:W-:-:S04]  /*4650*/  FMUL.FTZ R189, R194, UR26 ;  /* 0x0000001ac2bd7c20 */ /* 0x000fc80008410000 */
[-C--:B------:R-:W-:Y:S01]  /*4660*/  FFMA.FTZ R30, R188, R189.reuse, R30 ;  /* 0x000000bdbc1e7223 */ /* 0x080fe2000001001e */
[----:B------:R-:W-:-:S05]  /*4670*/  FMUL.FTZ R188, R138, R189 ;  /* 0x000000bd8abc7220 */ /* 0x000fca0000410000 */
[----:B------:R-:W-:-:S04]  /*4680*/  F2FP.F16.F32.PACK_AB R188, RZ, R188 ;  /* 0x000000bcffbc723e */ /* 0x000fc800000000ff */
[----:B0-----:R-:W-:-:S07]  /*4690*/  PRMT R185, R188, 0x7610, R185 ;  /* 0x00007610bcb97816 */ /* 0x001fce00000000b9 */
.L_x_11677:
[----:B------:R-:W-:Y:S05]  /*46a0*/  BRA.U !UP3, `(.L_x_11678) ;  /* 0x000000010b187547 */ /* 0x000fea000b800000 */
[----:B------:R-:W-:Y:S02]  /*46b0*/  HADD2.F32 R188, -RZ, R181.H1_H1 ;  /* 0x300000b5ffbc7230 */ /* 0x000fe40000004100 */
[----:B------:R-:W-:-:S04]  /*46c0*/  FMUL.FTZ R189, R195, UR26 ;  /* 0x0000001ac3bd7c20 */ /* 0x000fc80008410000 */
[-C--:B------:R-:W-:Y:S01]  /*46d0*/  FFMA.FTZ R31, R188, R189.reuse, R31 ;  /* 0x000000bdbc1f7223 */ /* 0x080fe2000001001f */
[----:B------:R-:W-:-:S05]  /*46e0*/  FMUL.FTZ R188, R139, R189 ;  /* 0x000000bd8bbc7220 */ /* 0x000fca0000410000 */
[----:B------:R-:W-:-:S04]  /*46f0*/  F2FP.F16.F32.PACK_AB R188, RZ, R188 ;  /* 0x000000bcffbc723e */ /* 0x000fc800000000ff */
[----:B0-----:R-:W-:-:S07]  /*4700*/  PRMT R185, R185, 0x5410, R188 ;  /* 0x00005410b9b97816 */ /* 0x001fce00000000bc */
.L_x_11678:
        /* <DEDUP_REMOVED lines=12> */
.L_x_11679:
        /* <DEDUP_REMOVED lines=12> */
.L_x_11680:
        /* <DEDUP_REMOVED lines=12> */
.L_x_11681:
[----:B------:R-:W-:-:S05]  /*4950*/  MOV R191, UR30 ;  /* 0x0000001e00bf7c02 */ /* 0x000fca0008000f00 */
[----:B------:R-:W-:-:S04]  /*4960*/  @P3 FFMA.FTZ R191, R242, R191, UR16 ;  /* 0x00000010f2bf3e23 */ /* 0x000fc800080100bf */
[----:B0-----:R-:W-:Y:S01]  /*4970*/  @P3 FADD.FTZ R196, R241, -R191 ;  /* 0x800000bff1c43221 */ /* 0x001fe20000010000 */
        /* <DEDUP_REMOVED lines=10> */
.L_x_11674:
        /* <DEDUP_REMOVED lines=13> */
.L_x_11683:
        /* <DEDUP_REMOVED lines=13> */
.L_x_11684:
        /* <DEDUP_REMOVED lines=13> */
.L_x_11685:
        /* <DEDUP_REMOVED lines=13> */
.L_x_11686:
        /* <DEDUP_REMOVED lines=13> */
.L_x_11687:
        /* <DEDUP_REMOVED lines=13> */
.L_x_11688:
        /* <DEDUP_REMOVED lines=13> */
.L_x_11689:
        /* <DEDUP_REMOVED lines=14> */
.L_x_11673:
        /* <DEDUP_REMOVED lines=54> */
.L_x_11691:
[----:B------:R-:W-:Y:S05]  /*5410*/  BRA.U !UP3, `(.L_x_11692) ;  /* 0x000000010b307547 */ /* 0x000fea000b800000 */
[----:B0-----:R-:W-:Y:S01]  /*5420*/  MOV R196, UR30 ;  /* 0x0000001e00c47c02 */ /* 0x001fe20008000f00 */
        /* <DEDUP_REMOVED lines=11> */
.L_x_11692:
[----:B------:R-:W-:Y:S05]  /*54e0*/  BRA.U !UP3, `(.L_x_11693) ;  /* 0x000000010b307547 */ /* 0x000fea000b800000 */
        /* <DEDUP_REMOVED lines=12> */
.L_x_11693:
        /* <DEDUP_REMOVED lines=13> */
.L_x_11694:
        /* <DEDUP_REMOVED lines=13> */
.L_x_11695:
        /* <DEDUP_REMOVED lines=13> */
.L_x_11696:
        /* <DEDUP_REMOVED lines=13> */
.L_x_11697:
[----:B------:R-:W-:Y:S05]  /*58f0*/  BRA.U !UP3, `(.L_x_11682) ;  /* 0x000000050bbc7547 */ /* 0x000fea000b800000 */
[----:B0----5:R-:W-:Y:S02]  /*5900*/  HADD2.F32 R196, -RZ, R183.H1_H1 ;  /* 0x300000b7ffc47230 */ /* 0x021fe40000004100 */
[----:B------:R-:W-:-:S04]  /*5910*/  FMUL.FTZ R197, R191, UR26 ;  /* 0x0000001abfc57c20 */ /* 0x000fc80008410000 */
[-C--:B------:R-:W-:Y:S01]  /*5920*/  FFMA.FTZ R35, R196, R197.reuse, R35 ;  /* 0x000000c5c4237223 */ /* 0x080fe20000010023 */
[----:B------:R-:W-:-:S05]  /*5930*/  FMUL.FTZ R196, R135, R197 ;  /* 0x000000c587c47220 */ /* 0x000fca0000410000 */
[----:B------:R-:W-:-:S04]  /*5940*/  F2FP.F16.F32.PACK_AB R196, RZ, R196 ;  /* 0x000000c4ffc4723e */ /* 0x000fc800000000ff */
[----:B------:R-:W-:Y:S01]  /*5950*/  PRMT R187, R187, 0x5410, R196 ;  /* 0x00005410bbbb7816 */ /* 0x000fe200000000c4 */
[----:B------:R-:W-:Y:S06]  /*5960*/  BRA `(.L_x_11682) ;  /* 0x0000000400a07947 */ /* 0x000fec0003800000 */
.L_x_11690:
        /* <DEDUP_REMOVED lines=13> */
.L_x_11698:
        /* <DEDUP_REMOVED lines=13> */
.L_x_11699:
        /* <DEDUP_REMOVED lines=13> */
.L_x_11700:
        /* <DEDUP_REMOVED lines=13> */
.L_x_11701:
        /* <DEDUP_REMOVED lines=13> */
.L_x_11702:
        /* <DEDUP_REMOVED lines=13> */
.L_x_11703:
        /* <DEDUP_REMOVED lines=13> */
.L_x_11704:
        /* <DEDUP_REMOVED lines=13> */
.L_x_11682:
        /* <DEDUP_REMOVED lines=15> */
.L_x_11705:
        /* <DEDUP_REMOVED lines=30> */
.L_x_11708:
[----:B------:R-:W-:Y:S05]  /*62c0*/  BRA.U !UP3, `(.L_x_11709) ;  /* 0x000000010b187547 */ /* 0x000fea000b800000 */
[----:B------:R-:W-:Y:S02]  /*62d0*/  HADD2.F32 R188, -RZ, R180.H1_H1 ;  /* 0x300000b4ffbc7230 */ /* 0x000fe40000004100 */
[----:B------:R-:W-:-:S04]  /*62e0*/  FMUL.FTZ R189, R193, UR26 ;  /* 0x0000001ac1bd7c20 */ /* 0x000fc80008410000 */
[-C--:B------:R-:W-:Y:S01]  /*62f0*/  FFMA.FTZ R37, R188, R189.reuse, R37 ;  /* 0x000000bdbc257223 */ /* 0x080fe20000010025 */
[----:B------:R-:W-:-:S05]  /*6300*/  FMUL.FTZ R188, R129, R189 ;  /* 0x000000bd81bc7220 */ /* 0x000fca0000410000 */
[----:B------:R-:W-:-:S04]  /*6310*/  F2FP.F16.F32.PACK_AB R188, RZ, R188 ;  /* 0x000000bcffbc723e */ /* 0x000fc800000000ff */
[----:B0-----:R-:W-:-:S07]  /*6320*/  PRMT R184, R184, 0x5410, R188 ;  /* 0x00005410b8b87816 */ /* 0x001fce00000000bc */
.L_x_11709:
[----:B------:R-:W-:Y:S05]  /*6330*/  BRA.U !UP3, `(.L_x_11710) ;  /* 0x000000010b187547 */ /* 0x000fea000b800000 */
[----:B------:R-:W-:Y:S02]  /*6340*/  HADD2.F32 R188, -RZ, R181.H0_H0 ;  /* 0x200000b5ffbc7230 */ /* 0x000fe40000004100 */
[----:B------:R-:W-:-:S04]  /*6350*/  FMUL.FTZ R189, R194, UR26 ;  /* 0x0000001ac2bd7c20 */ /* 0x000fc80008410000 */
[-C--:B------:R-:W-:Y:S01]  /*6360*/  FFMA.FTZ R38, R188, R189.reuse, R38 ;  /* 0x000000bdbc267223 */ /* 0x080fe20000010026 */
[----:B------:R-:W-:-:S05]  /*6370*/  FMUL.FTZ R188, R130, R189 ;  /* 0x000000bd82bc7220 */ /* 0x000fca0000410000 */
[----:B------:R-:W-:-:S04]  /*6380*/  F2FP.F16.F32.PACK_AB R188, RZ, R188 ;  /* 0x000000bcffbc723e */ /* 0x000fc800000000ff */
[----:B0-----:R-:W-:-:S07]  /*6390*/  PRMT R185, R188, 0x7610, R185 ;  /* 0x00007610bcb97816 */ /* 0x001fce00000000b9 */
.L_x_11710:
[----:B------:R-:W-:Y:S05]  /*63a0*/  BRA.U !UP3, `(.L_x_11711) ;  /* 0x000000010b187547 */ /* 0x000fea000b800000 */
[----:B------:R-:W-:Y:S02]  /*63b0*/  HADD2.F32 R188, -RZ, R181.H1_H1 ;  /* 0x300000b5ffbc7230 */ /* 0x000fe40000004100 */
[----:B------:R-:W-:-:S04]  /*63c0*/  FMUL.FTZ R189, R195, UR26 ;  /* 0x0000001ac3bd7c20 */ /* 0x000fc80008410000 */
[-C--:B------:R-:W-:Y:S01]  /*63d0*/  FFMA.FTZ R39, R188, R189.reuse, R39 ;  /* 0x000000bdbc277223 */ /* 0x080fe20000010027 */
[----:B------:R-:W-:-:S05]  /*63e0*/  FMUL.FTZ R188, R131, R189 ;  /* 0x000000bd83bc7220 */ /* 0x000fca0000410000 */
[----:B------:R-:W-:-:S04]  /*63f0*/  F2FP.F16.F32.PACK_AB R188, RZ, R188 ;  /* 0x000000bcffbc723e */ /* 0x000fc800000000ff */
[----:B0-----:R-:W-:-:S07]  /*6400*/  PRMT R185, R185, 0x5410, R188 ;  /* 0x00005410b9b97816 */ /* 0x001fce00000000bc */
.L_x_11711:
        /* <DEDUP_REMOVED lines=12> */
.L_x_11712:
        /* <DEDUP_REMOVED lines=12> */
.L_x_11713:
        /* <DEDUP_REMOVED lines=12> */
.L_x_11714:
        /* <DEDUP_REMOVED lines=13> */
.L_x_11707:
        /* <DEDUP_REMOVED lines=13> */
.L_x_11716:
        /* <DEDUP_REMOVED lines=13> */
.L_x_11717:
        /* <DEDUP_REMOVED lines=13> */
.L_x_11718:
        /* <DEDUP_REMOVED lines=13> */
.L_x_11719:
        /* <DEDUP_REMOVED lines=13> */
.L_x_11720:
        /* <DEDUP_REMOVED lines=13> */
.L_x_11721:
        /* <DEDUP_REMOVED lines=13> */
.L_x_11722:
        /* <DEDUP_REMOVED lines=14> */
.L_x_11706:
        /* <DEDUP_REMOVED lines=54> */
.L_x_11724:
        /* <DEDUP_REMOVED lines=13> */
.L_x_11725:
        /* <DEDUP_REMOVED lines=13> */
.L_x_11726:
        /* <DEDUP_REMOVED lines=13> */
.L_x_11727:
        /* <DEDUP_REMOVED lines=13> */
.L_x_11728:
        /* <DEDUP_REMOVED lines=13> */
.L_x_11729:
        /* <DEDUP_REMOVED lines=13> */
.L_x_11730:
        /* <DEDUP_REMOVED lines=8> */
.L_x_11723:
        /* <DEDUP_REMOVED lines=13> */
.L_x_11731:
        /* <DEDUP_REMOVED lines=13> */
.L_x_11732:
        /* <DEDUP_REMOVED lines=13> */
.L_x_11733:
        /* <DEDUP_REMOVED lines=13> */
.L_x_11734:
        /* <DEDUP_REMOVED lines=13> */
.L_x_11735:
        /* <DEDUP_REMOVED lines=13> */
.L_x_11736:
        /* <DEDUP_REMOVED lines=13> */
.L_x_11737:
        /* <DEDUP_REMOVED lines=13> */
.L_x_11715:
        /* <DEDUP_REMOVED lines=15> */
.L_x_11738:
        /* <DEDUP_REMOVED lines=30> */
.L_x_11741:
[----:B------:R-:W-:Y:S05]  /*7fc0*/  BRA.U !UP3, `(.L_x_11742) ;  /* 0x000000010b187547 */ /* 0x000fea000b800000 */
[----:B------:R-:W-:Y:S02]  /*7fd0*/  HADD2.F32 R188, -RZ, R180.H1_H1 ;  /* 0x300000b4ffbc7230 */ /* 0x000fe40000004100 */
[----:B------:R-:W-:-:S04]  /*7fe0*/  FMUL.FTZ R189, R193, UR26 ;  /* 0x0000001ac1bd7c20 */ /* 0x000fc80008410000 */
[-C--:B------:R-:W-:Y:S01]  /*7ff0*/  FFMA.FTZ R45, R188, R189.reuse, R45 ;  /* 0x000000bdbc2d7223 */ /* 0x080fe2000001002d */
[----:B------:R-:W-:-:S05]  /*8000*/  FMUL.FTZ R188, R121, R189 ;  /* 0x000000bd79bc7220 */ /* 0x000fca0000410000 */
[----:B------:R-:W-:-:S04]  /*8010*/  F2FP.F16.F32.PACK_AB R188, RZ, R188 ;  /* 0x000000bcffbc723e */ /* 0x000fc800000000ff */
[----:B0-----:R-:W-:-:S07]  /*8020*/  PRMT R184, R184, 0x5410, R188 ;  /* 0x00005410b8b87816 */ /* 0x001fce00000000bc */
.L_x_11742:
[----:B------:R-:W-:Y:S05]  /*8030*/  BRA.U !UP3, `(.L_x_11743) ;  /* 0x000000010b187547 */ /* 0x000fea000b800000 */
[----:B------:R-:W-:Y:S02]  /*8040*/  HADD2.F32 R188, -RZ, R181.H0_H0 ;  /* 0x200000b5ffbc7230 */ /* 0x000fe40000004100 */
[----:B------:R-:W-:-:S04]  /*8050*/  FMUL.FTZ R189, R194, UR26 ;  /* 0x0000001ac2bd7c20 */ /* 0x000fc80008410000 */
[-C--:B------:R-:W-:Y:S01]  /*8060*/  FFMA.FTZ R46, R188, R189.reuse, R46 ;  /* 0x000000bdbc2e7223 */ /* 0x080fe2000001002e */
[----:B------:R-:W-:-:S05]  /*8070*/  FMUL.FTZ R188, R122, R189 ;  /* 0x000000bd7abc7220 */ /* 0x000fca0000410000 */
[----:B------:R-:W-:-:S04]  /*8080*/  F2FP.F16.F32.PACK_AB R188, RZ, R188 ;  /* 0x000000bcffbc723e */ /* 0x000fc800000000ff */
[----:B0-----:R-:W-:-:S07]  /*8090*/  PRMT R185, R188, 0x7610, R185 ;  /* 0x00007610bcb97816 */ /* 0x001fce00000000b9 */
.L_x_11743:
[----:B------:R-:W-:Y:S05]  /*80a0*/  BRA.U !UP3, `(.L_x_11744) ;  /* 0x000000010b187547 */ /* 0x000fea000b800000 */
[----:B------:R-:W-:Y:S02]  /*80b0*/  HADD2.F32 R188, -RZ, R181.H1_H1 ;  /* 0x300000b5ffbc7230 */ /* 0x000fe40000004100 */
[----:B------:R-:W-:-:S04]  /*80c0*/  FMUL.FTZ R189, R195, UR26 ;  /* 0x0000001ac3bd7c20 */ /* 0x000fc80008410000 */
[-C--:B------:R-:W-:Y:S01]  /*80d0*/  FFMA.FTZ R47, R188, R189.reuse, R47 ;  /* 0x000000bdbc2f7223 */ /* 0x080fe2000001002f */
[----:B------:R-:W-:-:S05]  /*80e0*/  FMUL.FTZ R188, R123, R189 ;  /* 0x000000bd7bbc7220 */ /* 0x000fca0000410000 */
[----:B------:R-:W-:-:S04]  /*80f0*/  F2FP.F16.F32.PACK_AB R188, RZ, R188 ;  /* 0x000000bcffbc723e */ /* 0x000fc800000000ff */
[----:B0-----:R-:W-:-:S07]  /*8100*/  PRMT R185, R185, 0x5410, R188 ;  /* 0x00005410b9b97816 */ /* 0x001fce00000000bc */
.L_x_11744:
        /* <DEDUP_REMOVED lines=12> */
.L_x_11745:
        /* <DEDUP_REMOVED lines=12> */
.L_x_11746:
        /* <DEDUP_REMOVED lines=12> */
.L_x_11747:
        /* <DEDUP_REMOVED lines=13> */
.L_x_11740:
        /* <DEDUP_REMOVED lines=13> */
.L_x_11749:
        /* <DEDUP_REMOVED lines=13> */
.L_x_11750:
        /* <DEDUP_REMOVED lines=13> */
.L_x_11751:
        /* <DEDUP_REMOVED lines=13> */
.L_x_11752:
        /* <DEDUP_REMOVED lines=13> */
.L_x_11753:
        /* <DEDUP_REMOVED lines=13> */
.L_x_11754:
        /* <DEDUP_REMOVED lines=13> */
.L_x_11755:
        /* <DEDUP_REMOVED lines=14> */
.L_x_11739:
        /* <DEDUP_REMOVED lines=23> */
.L_x_11757:
        /* <DEDUP_REMOVED lines=13> */
.L_x_11758:
        /* <DEDUP_REMOVED lines=13> */
.L_x_11759:
        /* <DEDUP_REMOVED lines=13> */
.L_x_11760:
        /* <DEDUP_REMOVED lines=13> */
.L_x_11761:
        /* <DEDUP_REMOVED lines=13> */
.L_x_11762:
        /* <DEDUP_REMOVED lines=13> */
.L_x_11763:
        /* <DEDUP_REMOVED lines=33> */
[----:B0----5:R-:W-:Y:S02]  /*9310*/  HADD2.F32 R197, -RZ, R183.H1_H1 ;  /* 0x300000b7ffc57230 */ /* 0x021fe40000004100 */
[----:B------:R-:W-:-:S04]  /*9320*/  FMUL.FTZ R196, R191, UR26 ;  /* 0x0000001abfc47c20 */ /* 0x000fc80008410000 */
[-C--:B------:R-:W-:Y:S01]  /*9330*/  FFMA.FTZ R51, R197, R196.reuse, R51 ;  /* 0x000000c4c5337223 */ /* 0x080fe20000010033 */
[----:B------:R-:W-:-:S05]  /*9340*/  FMUL.FTZ R196, R119, R196 ;  /* 0x000000c477c47220 */ /* 0x000fca0000410000 */
[----:B------:R-:W-:-:S04]  /*9350*/  F2FP.F16.F32.PACK_AB R196, RZ, R196 ;  /* 0x000000c4ffc4723e */ /* 0x000fc800000000ff */
[----:B------:R-:W-:Y:S01]  /*9360*/  PRMT R187, R187, 0x5410, R196 ;  /* 0x00005410bbbb7816 */ /* 0x000fe200000000c4 */
[----:B------:R-:W-:Y:S06]  /*9370*/  BRA `(.L_x_11748) ;  /* 0x0000000400a07947 */ /* 0x000fec0003800000 */
.L_x_11756:
        /* <DEDUP_REMOVED lines=13> */
.L_x_11764:
        /* <DEDUP_REMOVED lines=13> */
.L_x_11765:
        /* <DEDUP_REMOVED lines=13> */
.L_x_11766:
        /* <DEDUP_REMOVED lines=13> */
.L_x_11767:
        /* <DEDUP_REMOVED lines=13> */
.L_x_11768:
        /* <DEDUP_REMOVED lines=13> */
.L_x_11769:
        /* <DEDUP_REMOVED lines=13> */
.L_x_11770:
        /* <DEDUP_REMOVED lines=13> */
.L_x_11748:
        /* <DEDUP_REMOVED lines=13> */
.L_x_11635:
        /* <DEDUP_REMOVED lines=35> */
.L_x_11772:
        /* <DEDUP_REMOVED lines=16> */
.L_x_15725:


//--------------------- .text._ZN10layer_norm13ln_bwd_kernelINS_13Kernel_traitsIf6__halffS2_fjLj8192ELj1ELj1ELj8ELj16ENS_18Kernel_traits_baseILj8192EfS2_fS2_fjLj256EEEEELb1ELb0ELb0ELb0EEEvNS_9BwdParamsE --------------------------
	.section	.text._ZN10layer_norm13ln_bwd_kernelINS_13Kernel_traitsIf6__halffS2_fjLj8192ELj1ELj1ELj8ELj16ENS_18Kernel_traits_baseILj8192EfS2_fS2_fjLj256EEEEELb1ELb0ELb0ELb0EEEvNS_9BwdParamsE,"ax",@progbits
	.align	128
        .global         _ZN10layer_norm13ln_bwd_kernelINS_13Kernel_traitsIf6__halffS2_fjLj8192ELj1ELj1ELj8ELj16ENS_18Kernel_traits_baseILj8192EfS2_fS2_fjLj256EEEEELb1ELb0ELb0ELb0EEEvNS_9BwdParamsE
        .type           _ZN10layer_norm13ln_bwd_kernelINS_13Kernel_traitsIf6__halffS2_fjLj8192ELj1ELj1ELj8ELj16ENS_18Kernel_traits_baseILj8192EfS2_fS2_fjLj256EEEEELb1ELb0ELb0ELb0EEEvNS_9BwdParamsE,@function
        .size           _ZN10layer_norm13ln_bwd_kernelINS_13Kernel_traitsIf6__halffS2_fjLj8192ELj1ELj1ELj8ELj16ENS_18Kernel_traits_baseILj8192EfS2_fS2_fjLj256EEEEELb1ELb0ELb0ELb0EEEvNS_9BwdParamsE,(.L_x_15726 - _ZN10layer_norm13ln_bwd_kernelINS_13Kernel_traitsIf6__halffS2_fjLj8192ELj1ELj1ELj8ELj16ENS_18Kernel_traits_baseILj8192EfS2_fS2_fjLj256EEEEELb1ELb0ELb0ELb0EEEvNS_9BwdParamsE)
        .other          _ZN10layer_norm13ln_bwd_kernelINS_13Kernel_traitsIf6__halffS2_fjLj8192ELj1ELj1ELj8ELj16ENS_18Kernel_traits_baseILj8192EfS2_fS2_fjLj256EEEEELb1ELb0ELb0ELb0EEEvNS_9BwdParamsE,@"STO_CUDA_ENTRY STV_DEFAULT"
_ZN10layer_norm13ln_bwd_kernelINS_13Kernel_traitsIf6__halffS2_fjLj8192ELj1ELj1ELj8ELj16ENS_18Kernel_traits_baseILj8192EfS2_fS2_fjLj256EEEEELb1ELb0ELb0ELb0EEEvNS_9BwdParamsE:
.text._ZN10layer_norm13ln_bwd_kernelINS_13Kernel_traitsIf6__halffS2_fjLj8192ELj1ELj1ELj8ELj16ENS_18Kernel_traits_baseILj8192EfS2_fS2_fjLj256EEEEELb1ELb0ELb0ELb0EEEvNS_9BwdParamsE:
        /* <DEDUP_REMOVED lines=113> */
.L_x_11813:
        /* <DEDUP_REMOVED lines=35> */
[----:B------:R-:W5:Y:S01]  /*0940*/  LDG.E.64 R232, desc[UR4][R178.64] ;  /* 0x00000004b2e87981 */ /* 0x000f62000c1e1b00 */
[----:B0-----:R-:W-:-:S05]  /*0950*/  @P0 IMAD.WIDE.U32 R210, R8, 0x20, R210 ;  /* 0x0000002008d20825 */ /* 0x001fca00078e00d2 */
[----:B------:R-:W5:Y:S04]  /*0960*/  @P0 LDG.E.128 R48, desc[UR4][R210.64] ;  /* 0x00000004d2300981 */ /* 0x000f68000c1e1d00 */
[----:B------:R0:W5:Y:S01]  /*0970*/  @P0 LDG.E.128 R44, desc[UR4][R210.64+0x10] ;  /* 0x00001004d22c0981 */ /* 0x000162000c1e1d00 */
[----:B----4-:R-:W-:-:S04]  /*0980*/  FADD.FTZ R225, -R176, R164 ;  /* 0x000000a4b0e17221 */ /* 0x010fc80000010100 */
[----:B-----5:R-:W-:Y:S01]  /*0990*/  FMUL.FTZ R225, R194, R225 ;  /* 0x000000e1c2e17220 */ /* 0x020fe20000410000 */
[--C-:B---3--:R-:W-:Y:S02]  /*09a0*/  HADD2.F32 R223, -RZ, R168.reuse.H0_H0 ;  /* 0x200000a8ffdf7230 */ /* 0x108fe40000004100 */
[C---:B------:R-:W-:Y:S01]  /*09b0*/  FADD.FTZ R165, -R176.reuse, R165 ;  /* 0x000000a5b0a57221 */ /* 0x040fe20000010100 */
[C---:B------:R-:W-:Y:S01]  /*09c0*/  FADD.FTZ R221, -R176.reuse, R166 ;  /* 0x000000a6b0dd7221 */ /* 0x040fe20000010100 */
[----:B------:R-:W-:Y:S01]  /*09d0*/  FADD.FTZ R167, -R176, R167 ;  /* 0x000000a7b0a77221 */ /* 0x000fe20000010100 */
[----:B------:R-:W-:Y:S02]  /*09e0*/  HADD2.F32 R168, -RZ, R168.H1_H1 ;  /* 0x300000a8ffa87230 */ /* 0x000fe40000004100 */
[----:B------:R-:W-:Y:S01]  /*09f0*/  FADD.FTZ R80, R80, R223 ;  /* 0x000000df50507221 */ /* 0x000fe20000010000 */
[-C--:B------:R-:W-:Y:S01]  /*0a00*/  FFMA.FTZ R112, R225, R223.reuse, R112 ;  /* 0x000000dfe1707223 */ /* 0x080fe20000010070 */
[----:B------:R-:W-:Y:S01]  /*0a10*/  FMUL.FTZ R223, R120, R223 ;  /* 0x000000df78df7220 */ /* 0x000fe20000410000 */
[----:B------:R-:W-:-:S02]  /*0a20*/  HADD2.F32 R219, -RZ, R169.H0_H0 ;  /* 0x200000a9ffdb7230 */ /* 0x000fc40000004100 */
[C---:B------:R-:W-:Y:S01]  /*0a30*/  FMUL.FTZ R222, R194.reuse, R165 ;  /* 0x000000a5c2de7220 */ /* 0x040fe20000410000 */
[C---:B------:R-:W-:Y:S01]  /*0a40*/  FMUL.FTZ R221, R194.reuse, R221 ;  /* 0x000000ddc2dd7220 */ /* 0x040fe20000410000 */
[----:B------:R-:W-:Y:S01]  /*0a50*/  FMUL.FTZ R218, R194, R167 ;  /* 0x000000a7c2da7220 */ /* 0x000fe20000410000 */
[----:B------:R-:W-:Y:S01]  /*0a60*/  FMUL.FTZ R220, R121, R168 ;  /* 0x000000a879dc7220 */ /* 0x000fe20000410000 */
[----:B------:R-:W-:Y:S01]  /*0a70*/  FADD.FTZ R165, RZ, R223 ;  /* 0x000000dfffa57221 */ /* 0x000fe20000010000 */
[----:B------:R-:W-:Y:S01]  /*0a80*/  FFMA.FTZ R167, R225, R223, RZ ;  /* 0x000000dfe1a77223 */ /* 0x000fe200000100ff */
[----:B------:R-:W-:Y:S02]  /*0a90*/  HADD2.F32 R216, -RZ, R169.H1_H1 ;  /* 0x300000a9ffd87230 */ /* 0x000fe40000004100 */
[----:B------:R-:W-:Y:S01]  /*0aa0*/  FADD.FTZ R217, -R176, R172 ;  /* 0x000000acb0d97221 */ /* 0x000fe20000010100 */
[----:B------:R-:W-:Y:S01]  /*0ab0*/  FADD.FTZ R82, R82, R219 ;  /* 0x000000db52527221 */ /* 0x000fe20000010000 */
[-C--:B------:R-:W-:Y:S01]  /*0ac0*/  FFMA.FTZ R114, R221, R219.reuse, R114 ;  /* 0x000000dbdd727223 */ /* 0x080fe20000010072 */
[----:B------:R-:W-:Y:S01]  /*0ad0*/  FMUL.FTZ R219, R122, R219 ;  /* 0x000000db7adb7220 */ /* 0x000fe20000410000 */
[----:B------:R-:W-:Y:S01]  /*0ae0*/  FADD.FTZ R164, R165, R220 ;  /* 0x000000dca5a47221 */ /* 0x000fe20000010000 */
[----:B------:R-:W-:Y:S01]  /*0af0*/  FFMA.FTZ R166, R222, R220, R167 ;  /* 0x000000dcdea67223 */ /* 0x000fe200000100a7 */
[----:B------:R-:W-:-:S02]  /*0b00*/  HADD2.F32 R215, -RZ, R170.H0_H0 ;  /* 0x200000aaffd77230 */ /* 0x000fc40000004100 */
[----:B------:R-:W-:Y:S01]  /*0b10*/  FADD.FTZ R83, R83, R216 ;  /* 0x000000d853537221 */ /* 0x000fe20000010000 */
[-C--:B------:R-:W-:Y:S01]  /*0b20*/  FFMA.FTZ R115, R218, R216.reuse, R115 ;  /* 0x000000d8da737223 */ /* 0x080fe20000010073 */
        /* <DEDUP_REMOVED lines=38> */
.L_x_11775:
[----:B---34-:R-:W-:Y:S05]  /*0d90*/  BSYNC.RECONVERGENT B0 ;  /* 0x0000000000007941 */ /* 0x018fea0003800200 */
.L_x_11774:
        /* <DEDUP_REMOVED lines=13> */
[----:B--2---:R-:W-:-:S05]  /*0e70*/  IMAD.WIDE.U32 R196, R178, 0x8, R196 ;  /* 0x00000008b2c47825 */ /* 0x004fca00078e00c4 */
[----:B------:R-:W5:Y:S01]  /*0e80*/  LDG.E.64 R230, desc[UR4][R196.64] ;  /* 0x00000004c4e67981 */ /* 0x000f62000c1e1b00 */
[----:B-1----:R-:W-:-:S05]  /*0e90*/  @P0 IMAD.WIDE.U32 R198, R178, 0x20, R198 ;  /* 0x00000020b2c60825 */ /* 0x002fca00078e00c6 */
[----:B------:R-:W5:Y:S04]  /*0ea0*/  @P0 LDG.E.128 R40, desc[UR4][R198.64] ;  /* 0x00000004c6280981 */ /* 0x000f68000c1e1d00 */
[----:B------:R1:W5:Y:S01]  /*0eb0*/  @P0 LDG.E.128 R36, desc[UR4][R198.64+0x10] ;  /* 0x00001004c6240981 */ /* 0x000362000c1e1d00 */
[----:B------:R-:W-:Y:S01]  /*0ec0*/  IADD3 R178, PT, PT, R178, 0x100, RZ ;  /* 0x00000100b2b27810 */ /* 0x000fe20007ffe0ff */
[----:B---3--:R-:W-:-:S04]  /*0ed0*/  FADD.FTZ R209, -R176, R164 ;  /* 0x000000a4b0d17221 */ /* 0x008fc80000010100 */
[----:B-----5:R-:W-:Y:S01]  /*0ee0*/  FMUL.FTZ R209, R194, R209 ;  /* 0x000000d1c2d17220 */ /* 0x020fe20000410000 */
[--C-:B----4-:R-:W-:Y:S02]  /*0ef0*/  HADD2.F32 R207, -RZ, R168.reuse.H0_H0 ;  /* 0x200000a8ffcf7230 */ /* 0x110fe40000004100 */
[C---:B------:R-:W-:Y:S01]  /*0f00*/  FADD.FTZ R165, -R176.reuse, R165 ;  /* 0x000000a5b0a57221 */ /* 0x040fe20000010100 */
[----:B------:R-:W-:Y:S01]  /*0f10*/  FADD.FTZ R205, -R176, R166 ;  /* 0x000000a6b0cd7221 */ /* 0x000fe20000010100 */
[----:B------:R-:W-:Y:S02]  /*0f20*/  HADD2.F32 R168, -RZ, R168.H1_H1 ;  /* 0x300000a8ffa87230 */ /* 0x000fe40000004100 */
[----:B------:R-:W-:Y:S01]  /*0f30*/  FADD.FTZ R72, R72, R207 ;  /* 0x000000cf48487221 */ /* 0x000fe20000010000 */
[-C--:B------:R-:W-:Y:S01]  /*0f40*/  FFMA.FTZ R104, R209, R207.reuse, R104 ;  /* 0x000000cfd1687223 */ /* 0x080fe20000010068 */
[----:B------:R-:W-:Y:S01]  /*0f50*/  FMUL.FTZ R207, R144, R207 ;  /* 0x000000cf90cf7220 */ /* 0x000fe20000410000 */
[----:B------:R-:W-:-:S02]  /*0f60*/  HADD2.F32 R203, -RZ, R169.H0_H0 ;  /* 0x200000a9ffcb7230 */ /* 0x000fc40000004100 */
[----:B------:R-:W-:Y:S01]  /*0f70*/  FADD.FTZ R167, -R176, R167 ;  /* 0x000000a7b0a77221 */ /* 0x000fe20000010100 */
[C---:B------:R-:W-:Y:S01]  /*0f80*/  FMUL.FTZ R206, R194.reuse, R165 ;  /* 0x000000a5c2ce7220 */ /* 0x040fe20000410000 */
[C---:B------:R-:W-:Y:S01]  /*0f90*/  FMUL.FTZ R205, R194.reuse, R205 ;  /* 0x000000cdc2cd7220 */ /* 0x040fe20000410000 */
[-C--:B------:R-:W-:Y:S01]  /*0fa0*/  FMUL.FTZ R204, R145, R168.reuse ;  /* 0x000000a891cc7220 */ /* 0x080fe20000410000 */
[----:B------:R-:W-:Y:S01]  /*0fb0*/  FADD.FTZ R179, R179, R207 ;  /* 0x000000cfb3b37221 */ /* 0x000fe20000010000 */
[----:B------:R-:W-:Y:S01]  /*0fc0*/  FFMA.FTZ R165, R209, R207, R224 ;  /* 0x000000cfd1a57223 */ /* 0x000fe200000100e0 */
[----:B0-----:R-:W-:Y:S02]  /*0fd0*/  HADD2.F32 R200, -RZ, R169.H1_H1 ;  /* 0x300000a9ffc87230 */ /* 0x001fe40000004100 */
        /* <DEDUP_REMOVED lines=11> */
[----:B------:R-:W-:Y:S01]  /*1090*/  FADD.FTZ R201, -R176, R172 ;  /* 0x000000acb0c97221 */ /* 0x000fe20000010100 */
[----:B------:R-:W-:Y:S01]  /*10a0*/  FMUL.FTZ R200, R147, R200 ;  /* 0x000000c893c87220 */ /* 0x000fe20000410000 */
[----:B------:R-:W-:Y:S01]  /*10b0*/  FADD.FTZ R165, R166, R203 ;  /* 0x000000cba6a57221 */ /* 0x000fe20000010000 */
[----:B------:R-:W-:Y:S01]  /*10c0*/  FFMA.FTZ R167, R205, R203, R168 ;  /* 0x000000cbcda77223 */ /* 0x000fe200000100a8 */
[----:B------:R-:W-:Y:S02]  /*10d0*/  HADD2.F32 R170, -RZ, R170.H1_H1 ;  /* 0x300000aaffaa7230 */ /* 0x000fe40000004100 */
[C---:B------:R-:W-:Y:S01]  /*10e0*/  FADD.FTZ R195, -R176.reuse, R174 ;  /* 0x000000aeb0c37221 */ /* 0x040fe20000010100 */
[----:B------:R-:W-:Y:S01]  /*10f0*/  FADD.FTZ R173, -R176, R173 ;  /* 0x000000adb0ad7221 */ /* 0x000fe20000010100 */
[----:B------:R-:W-:Y:S01]  /*1100*/  FMUL.FTZ R201, R194, R201 ;  /* 0x000000c9c2c97220 */ /* 0x000fe20000410000 */
[----:B-1----:R-:W-:Y:S01]  /*1110*/  FMUL.FTZ R199, R140, R169 ;  /* 0x000000a98cc77220 */ /* 0x002fe20000410000 */
        /* <DEDUP_REMOVED lines=27> */
.L_x_11777:
[----:B------:R-:W-:Y:S05]  /*12d0*/  BSYNC.RECONVERGENT B0 ;  /* 0x0000000000007941 */ /* 0x000fea0003800200 */
.L_x_11776:
        /* <DEDUP_REMOVED lines=18> */
[----:B------:R-:W-:Y:S01]  /*1400*/  IADD3 R178, PT, PT, R178, 0x100, RZ ;  /* 0x00000100b2b27810 */ /* 0x000fe20007ffe0ff */
[--C-:B---3--:R-:W-:Y:S02]  /*1410*/  HADD2.F32 R175, -RZ, R164.reuse.H0_H0 ;  /* 0x200000a4ffaf7230 */ /* 0x108fe40000004100 */
[----:B------:R-:W-:Y:S02]  /*1420*/  HADD2.F32 R174, -RZ, R164.H1_H1 ;  /* 0x300000a4ffae7230 */ /* 0x000fe40000004100 */
[----:B------:R-:W-:-:S02]  /*1430*/  HADD2.F32 R183, -RZ, R165.H0_H0 ;  /* 0x200000a5ffb77230 */ /* 0x000fc40000004100 */
[C---:B----4-:R-:W-:Y:S01]  /*1440*/  FADD.FTZ R181, -R176.reuse, R24 ;  /* 0x00000018b0b57221 */ /* 0x050fe20000010100 */
[----:B------:R-:W-:Y:S01]  /*1450*/  FADD.FTZ R185, -R176, R25 ;  /* 0x00000019b0b97221 */ /* 0x000fe20000010100 */
[----:B------:R-:W-:Y:S02]  /*1460*/  HADD2.F32 R184, -RZ, R165.H1_H1 ;  /* 0x300000a5ffb87230 */ /* 0x000fe40000004100 */
[----:B------:R-:W-:Y:S01]  /*1470*/  FMUL.FTZ R180, R136, R175 ;  /* 0x000000af88b47220 */ /* 0x000fe20000410000 */
[----:B------:R-:W-:Y:S01]  /*1480*/  FADD.FTZ R165, -R176, R168 ;  /* 0x000000a8b0a57221 */ /* 0x000fe20000010100 */
[C---:B-----5:R-:W-:Y:S01]  /*1490*/  FMUL.FTZ R25, R194.reuse, R181 ;  /* 0x000000b5c2197220 */ /* 0x060fe20000410000 */
[--C-:B------:R-:W-:Y:S02]  /*14a0*/  HADD2.F32 R187, -RZ, R166.reuse.H0_H0 ;  /* 0x200000a6ffbb7230 */ /* 0x100fe40000004100 */
[----:B------:R-:W-:Y:S01]  /*14b0*/  FMUL.FTZ R24, R194, R185 ;  /* 0x000000b9c2187220 */ /* 0x000fe20000410000 */
[----:B0-----:R-:W-:-:S02]  /*14c0*/  HADD2.F32 R172, -RZ, R166.H1_H1 ;  /* 0x300000a6ffac7230 */ /* 0x001fc40000004100 */
[----:B------:R-:W-:Y:S01]  /*14d0*/  FADD.FTZ R189, -R176, R26 ;  /* 0x0000001ab0bd7221 */ /* 0x000fe20000010100 */
[----:B------:R-:W-:Y:S01]  /*14e0*/  FMUL.FTZ R181, R137, R174 ;  /* 0x000000ae89b57220 */ /* 0x000fe20000410000 */
[----:B------:R-:W-:Y:S01]  /*14f0*/  FMUL.FTZ R185, R194, R165 ;  /* 0x000000a5c2b97220 */ /* 0x000fe20000410000 */
[----:B------:R-:W-:Y:S01]  /*1500*/  FADD.FTZ R166, R179, R180 ;  /* 0x000000b4b3a67221 */ /* 0x000fe20000010000 */
[----:B------:R-:W-:Y:S01]  /*1510*/  FFMA.FTZ R165, R25, R180, R224 ;  /* 0x000000b419a57223 */ /* 0x000fe200000100e0 */
[----:B------:R-:W-:Y:S01]  /*1520*/  FADD.FTZ R235, -R176, R27 ;  /* 0x0000001bb0eb7221 */ /* 0x000fe20000010100 */
[--C-:B------:R-:W-:Y:S02]  /*1530*/  HADD2.F32 R173, -RZ, R167.reuse.H0_H0 ;  /* 0x200000a7ffad7230 */ /* 0x100fe40000004100 */
[----:B------:R-:W-:Y:S01]  /*1540*/  FMUL.FTZ R27, R194, R189 ;  /* 0x000000bdc21b7220 */ /* 0x000fe20000410000 */
[----:B------:R-:W-:Y:S02]  /*1550*/  HADD2.F32 R164, -RZ, R167.H1_H1 ;  /* 0x300000a7ffa47230 */ /* 0x000fe40000004100 */
[----:B------:R-:W-:Y:S01]  /*1560*/  FADD.FTZ R167, R166, R181 ;  /* 0x000000b5a6a77221 */ /* 0x000fe20000010000 */
[----:B------:R-:W-:Y:S01]  /*1570*/  FMUL.FTZ R182, R138, R183 ;  /* 0x000000b78ab67220 */ /* 0x000fe20000410000 */
[----:B------:R-:W-:Y:S01]  /*1580*/  FFMA.FTZ R166, R24, R181, R165 ;  /* 0x000000b518a67223 */ /* 0x000fe200000100a5 */
[----:B------:R-:W-:Y:S01]  /*1590*/  FMUL.FTZ R26, R194, R235 ;  /* 0x000000ebc21a7220 */ /* 0x000fe20000410000 */
        /* <DEDUP_REMOVED lines=39> */
.L_x_11779:
[----:B------:R-:W-:Y:S05]  /*1810*/  BSYNC.RECONVERGENT B0 ;  /* 0x0000000000007941 */ /* 0x000fea0003800200 */
.L_x_11778:
        /* <DEDUP_REMOVED lines=17> */
[----:B------:R1:W5:Y:S01]  /*1930*/  @P0 LDG.E.128 R152, desc[UR4][R166.64+0x10] ;  /* 0x00001004a6980981 */ /* 0x000362000c1e1d00 */
[----:B0-----:R-:W-:-:S05]  /*1940*/  IMAD.WIDE.U32 R4, R178, 0x8, R4 ;  /* 0x00000008b2047825 */ /* 0x001fca00078e0004 */
[----:B------:R0:W5:Y:S01]  /*1950*/  LDG.E.64 R228, desc[UR4][R4.64] ;  /* 0x0000000404e47981 */ /* 0x000162000c1e1b00 */
[C---:B---3--:R-:W-:Y:S01]  /*1960*/  FADD.FTZ R11, -R176.reuse, R12 ;  /* 0x0000000cb00b7221 */ /* 0x048fe20000010100 */
[C---:B------:R-:W-:Y:S01]  /*1970*/  FADD.FTZ R13, -R176.reuse, R13 ;  /* 0x0000000db00d7221 */ /* 0x040fe20000010100 */
[C---:B-1----:R-:W-:Y:S01]  /*1980*/  FADD.FTZ R167, -R176.reuse, R14 ;  /* 0x0000000eb0a77221 */ /* 0x042fe20000010100 */
[----:B----4-:R-:W-:Y:S01]  /*1990*/  FADD.FTZ R175, -R176, R19 ;  /* 0x00000013b0af7221 */ /* 0x010fe20000010100 */
[----:B-----5:R-:W-:Y:S01]  /*19a0*/  FMUL.FTZ R11, R194, R11 ;  /* 0x0000000bc20b7220 */ /* 0x020fe20000410000 */
[--C-:B------:R-:W-:Y:S02]  /*19b0*/  HADD2.F32 R19, -RZ, R20.reuse.H0_H0 ;  /* 0x20000014ff137230 */ /* 0x100fe40000004100 */
[----:B------:R-:W-:Y:S01]  /*19c0*/  FADD.FTZ R171, -R176, R18 ;  /* 0x00000012b0ab7221 */ /* 0x000fe20000010100 */
[----:B------:R-:W-:Y:S02]  /*19d0*/  HADD2.F32 R20, -RZ, R20.H1_H1 ;  /* 0x30000014ff147230 */ /* 0x000fe40000004100 */
[----:B------:R-:W-:Y:S01]  /*19e0*/  FMUL.FTZ R12, R194, R13 ;  /* 0x0000000dc20c7220 */ /* 0x000fe20000410000 */
[----:B0-----:R-:W-:-:S02]  /*19f0*/  HADD2.F32 R5, -RZ, R21.H0_H0 ;  /* 0x20000015ff057230 */ /* 0x001fc40000004100 */
[----:B------:R-:W-:Y:S01]  /*1a00*/  FMUL.FTZ R13, R194, R167 ;  /* 0x000000a7c20d7220 */ /* 0x000fe20000410000 */
[-C--:B------:R-:W-:Y:S01]  /*1a10*/  FMUL.FTZ R18, R128, R19.reuse ;  /* 0x0000001380127220 */ /* 0x080fe20000410000 */
[----:B------:R-:W-:Y:S01]  /*1a20*/  FADD.FTZ R56, R56, R19 ;  /* 0x0000001338387221 */ /* 0x000fe20000010000 */
[----:B------:R-:W-:Y:S01]  /*1a30*/  FFMA.FTZ R88, R11, R19, R88 ;  /* 0x000000130b587223 */ /* 0x000fe20000010058 */
[----:B------:R-:W-:Y:S01]  /*1a40*/  FADD.FTZ R15, -R176, R15 ;  /* 0x0000000fb00f7221 */ /* 0x000fe20000010100 */
        /* <DEDUP_REMOVED lines=8> */
[----:B------:R-:W-:-:S02]  /*1ad0*/  HADD2.F32 R6, -RZ, R21.H1_H1 ;  /* 0x30000015ff067230 */ /* 0x000fc40000004100 */
[----:B------:R-:W-:Y:S01]  /*1ae0*/  FADD.FTZ R169, -R176, R16 ;  /* 0x00000010b0a97221 */ /* 0x000fe20000010100 */
[--C-:B------:R-:W-:Y:S02]  /*1af0*/  HADD2.F32 R173, -RZ, R23.reuse.H0_H0 ;  /* 0x20000017ffad7230 */ /* 0x100fe40000004100 */
[----:B------:R-:W-:Y:S01]  /*1b00*/  FMUL.FTZ R14, R194, R15 ;  /* 0x0000000fc20e7220 */ /* 0x000fe20000410000 */
[----:B------:R-:W-:Y:S02]  /*1b10*/  HADD2.F32 R170, -RZ, R23.H1_H1 ;  /* 0x30000017ffaa7230 */ /* 0x000fe40000004100 */
[----:B------:R-:W-:Y:S01]  /*1b20*/  FADD.FTZ R23, R4, R19 ;  /* 0x0000001304177221 */ /* 0x000fe20000010000 */
[----:B------:R-:W-:Y:S01]  /*1b30*/  FFMA.FTZ R4, R12, R19, R5 ;  /* 0x000000130c047223 */ /* 0x000fe20000010005 */
[--C-:B------:R-:W-:Y:S02]  /*1b40*/  HADD2.F32 R165, -RZ, R22.reuse.H0_H0 ;  /* 0x20000016ffa57230 */ /* 0x100fe40000004100 */
[----:B------:R-:W-:Y:S01]  /*1b50*/  FMUL.FTZ R15, R194, R169 ;  /* 0x000000a9c20f7220 */ /* 0x000fe20000410000 */
[----:B------:R-:W-:Y:S01]  /*1b60*/  FADD.FTZ R59, R59, R6 ;  /* 0x000000063b3b7221 */ /* 0x000fe20000010000 */
[-C--:B------:R-:W-:Y:S01]  /*1b70*/  FFMA.FTZ R91, R14, R6.reuse, R91 ;  /* 0x000000060e5b7223 */ /* 0x080fe2000001005b */
[----:B------:R-:W-:Y:S01]  /*1b80*/  FMUL.FTZ R21, R131, R6 ;  /* 0x0000000683157220 */ /* 0x000fe20000410000 */
[----:B------:R-:W-:Y:S01]  /*1b90*/  FADD.FTZ R6, R23, R20 ;  /* 0x0000001417067221 */ /* 0x000fe20000010000 */
[----:B------:R-:W-:Y:S01]  /*1ba0*/  FFMA.FTZ R5, R13, R20, R4 ;  /* 0x000000140d057223 */ /* 0x000fe20000010004 */
[----:B------:R-:W-:-:S02]  /*1bb0*/  HADD2.F32 R164, -RZ, R22.H1_H1 ;  /* 0x30000016ffa47230 */ /* 0x000fc40000004100 */
[----:B------:R-:W-:Y:S01]  /*1bc0*/  FADD.FTZ R52, R52, R165 ;  /* 0x000000a534347221 */ /* 0x000fe20000010000 */
[-C--:B------:R-:W-:Y:S01]  /*1bd0*/  FFMA.FTZ R84, R15, R165.reuse, R84 ;  /* 0x000000a50f547223 */ /* 0x080fe20000010054 */
        /* <DEDUP_REMOVED lines=24> */
.L_x_11781:
[----:B------:R-:W-:Y:S05]  /*1d60*/  BSYNC.RECONVERGENT B0 ;  /* 0x0000000000007941 */ /* 0x000fea0003800200 */
.L_x_11780:
        /* <DEDUP_REMOVED lines=138> */
.L_x_11786:
        /* <DEDUP_REMOVED lines=61> */
.L_x_11787:
        /* <DEDUP_REMOVED lines=8> */
.L_x_11785:
[----:B------:R-:W-:Y:S05]  /*2a60*/  BSYNC.RECONVERGENT B1 ;  /* 0x0000000000017941 */ /* 0x000fea0003800200 */
.L_x_11784:
        /* <DEDUP_REMOVED lines=8> */
[----:B------:R-:W-:Y:S01]  /*2af0*/  FFMA.FTZ R176, R196, R173, R174 ;  /* 0x000000adc4b07223 */ /* 0x000fe200000100ae */
        /* <DEDUP_REMOVED lines=56> */
[----:B------:R-:W-:Y:S01]  /*2e80*/  F2FP.F16.F32.PACK_AB R167, R171, R170 ;  /* 0x000000aaaba7723e */ /* 0x000fe200000000ff */
[----:B------:R-:W-:Y:S06]  /*2e90*/  BRA `(.L_x_11791) ;  /* 0x0000000000f47947 */ /* 0x000fec0003800000 */
.L_x_11790:
        /* <DEDUP_REMOVED lines=61> */
.L_x_11791:
        /* <DEDUP_REMOVED lines=8> */
.L_x_11789:
[----:B------:R-:W-:Y:S05]  /*32f0*/  BSYNC.RECONVERGENT B1 ;  /* 0x0000000000017941 */ /* 0x000fea0003800200 */
.L_x_11788:
        /* <DEDUP_REMOVED lines=16> */
[----:B------:R-:W-:Y:S01]  /*3400*/  FFMA.FTZ R163, R189, R173, R174 ;  /* 0x000000adbda37223 */ /* 0x000fe200000100ae */
[----:B------:R-:W-:-:S03]  /*3410*/  FMUL.FTZ R157, R156, R172 ;  /* 0x000000ac9c9d7220 */ /* 0x000fc60000410000 */
        /* <DEDUP_REMOVED lines=49> */
.L_x_11794:
[-CC-:B0-2---:R-:W-:Y:S01]  /*3730*/  FFMA.FTZ R165, R189, R173.reuse, R174.reuse ;  /* 0x000000adbda57223 */ /* 0x185fe200000100ae */
[----:B------:R-:W-:Y:S01]  /*3740*/  LOP3.LUT P0, RZ, R227, 0xff0000, RZ, 0xc0, !PT ;  /* 0x00ff0000e3ff7812 */ /* 0x000fe2000780c0ff */
[----:B------:R-:W-:Y:S02]  /*3750*/  FFMA.FTZ R168, R186, R173, R174 ;  /* 0x000000adbaa87223 */ /* 0x000fe400000100ae */
        /* <DEDUP_REMOVED lines=58> */
.L_x_11795:
        /* <DEDUP_REMOVED lines=8> */
.L_x_11793:
[----:B------:R-:W-:Y:S05]  /*3b80*/  BSYNC.RECONVERGENT B1 ;  /* 0x0000000000017941 */ /* 0x000fea0003800200 */
.L_x_11792:
        /* <DEDUP_REMOVED lines=19> */
[----:B------:R-:W-:Y:S01]  /*3cc0*/  FMUL.FTZ R157, R157, UR11 ;  /* 0x0000000b9d9d7c20 */ /* 0x000fe20008410000 */
[----:B------:R-:W-:Y:S02]  /*3cd0*/  FADD.FTZ R171, R5, -R174 ;  /* 0x800000ae05ab7221 */ /* 0x000fe40000010000 */
[----:B------:R-:W-:Y:S02]  /*3ce0*/  FMUL.FTZ R163, R194, R163 ;  /* 0x000000a3c2a37220 */ /* 0x000fe40000410000 */
        /* <DEDUP_REMOVED lines=32> */
[----:B------:R-:W-:Y:S02]  /*3ef0*/  ISETP.GE.U32.AND P0, PT, R228, RZ, PT ;  /* 0x000000ffe400720c */ /* 0x000fe40003f06070 */
[----:B------:R-:W-:Y:S01]  /*3f00*/  F2FP.F16.F32.PACK_AB R166, R169, R168 ;  /* 0x000000a8a9a6723e */ /* 0x000fe200000000ff */
[----:B------:R-:W-:Y:S01]  /*3f10*/  FMUL.FTZ R162, R162, UR11 ;  /* 0x0000000ba2a27c20 */ /* 0x000fe20008410000 */
[----:B------:R-:W-:-:S04]  /*3f20*/  ISETP.GE.U32.AND.EX P0, PT, R229, 0x1000000, PT, P0 ;  /* 0x01000000e500780c */ /* 0x000fc80003f06100 */
        /* <DEDUP_REMOVED lines=8> */
.L_x_11797:
[-CC-:B0-23--:R-:W-:Y:S01]  /*3fb0*/  FFMA.FTZ R164, R17, R173.reuse, R174.reuse ;  /* 0x000000ad11a47223 */ /* 0x18dfe200000100ae */
        /* <DEDUP_REMOVED lines=60> */
.L_x_11798:
        /* <DEDUP_REMOVED lines=8> */
.L_x_11783:
        /* <DEDUP_REMOVED lines=37> */
[----:B------:R-:W-:Y:S01]  /*4650*/  F2FP.F16.F32.PACK_AB R167, R164, R167 ;  /* 0x000000a7a4a7723e */ /* 0x000fe200000000ff */
        /* <DEDUP_REMOVED lines=13> */
[----:B------:R-:W-:Y:S01]  /*4730*/  F2FP.F16.F32.PACK_AB R166, R175, R166 ;  /* 0x000000a6afa6723e */ /* 0x000fe200000000ff */
        /* <DEDUP_REMOVED lines=12> */
[----:B------:R-:W-:Y:S02]  /*4800*/  F2FP.F16.F32.PACK_AB R165, R171, R170 ;  /* 0x000000aaaba5723e */ /* 0x000fe400000000ff */
[----:B------:R-:W-:Y:S01]  /*4810*/  F2FP.F16.F32.PACK_AB R164, R169, R168 ;  /* 0x000000a8a9a4723e */ /* 0x000fe200000000ff */
[----:B------:R-:W-:Y:S06]  /*4820*/  BRA `(.L_x_11802) ;  /* 0x0000000000f47947 */ /* 0x000fec0003800000 */
.L_x_11801:
        /* <DEDUP_REMOVED lines=61> */
.L_x_11802:
        /* <DEDUP_REMOVED lines=10> */
.L_x_11800:
[----:B------:R-:W-:Y:S05]  /*4ca0*/  BSYNC.RECONVERGENT B1 ;  /* 0x0000000000017941 */ /* 0x000fea0003800200 */
.L_x_11799:
        /* <DEDUP_REMOVED lines=9> */
[----:B------:R-:W-:Y:S02]  /*4d40*/  FADD.FTZ R157, R207, -R156 ;  /* 0x8000009ccf9d7221 */ /* 0x000fe40000010000 */
[----:B------:R-:W-:Y:S01]  /*4d50*/  FADD.FTZ R162, R197, -R162 ;  /* 0x800000a2c5a27221 */ /* 0x000fe20000010000 */
[----:B------:R-:W-:Y:S01]  /*4d60*/  FADD.FTZ R176, R191, -R176 ;  /* 0x800000b0bfb07221 */ /* 0x000fe20000010000 */
        /* <DEDUP_REMOVED lines=53> */
[----:B------:R-:W-:Y:S01]  /*50c0*/  F2FP.F16.F32.PACK_AB R167, R171, R170 ;  /* 0x000000aaaba7723e */ /* 0x000fe200000000ff */
[----:B------:R-:W-:Y:S06]  /*50d0*/  BRA `(.L_x_11806) ;  /* 0x0000000000f47947 */ /* 0x000fec0003800000 */
.L_x_11805:
[-CC-:B0-----:R-:W-:Y:S01]  /*50e0*/  FFMA.FTZ R164, R195, R173.reuse, R174.reuse ;  /* 0x000000adc3a47223 */ /* 0x181fe200000100ae */
        /* <DEDUP_REMOVED lines=19> */
[----:B------:R-:W-:Y:S01]  /*5220*/  F2FP.F16.F32.PACK_AB R167, R167, R164 ;  /* 0x000000a4a7a7723e */ /* 0x000fe200000000ff */
        /* <DEDUP_REMOVED lines=11> */
[----:B------:R-:W-:Y:S01]  /*52e0*/  LOP3.LUT P0, RZ, R230, 0xff0000, RZ, 0xc0, !PT ;  /* 0x00ff0000e6ff7812 */ /* 0x000fe2000780c0ff */
[----:B------:R-:W-:Y:S01]  /*52f0*/  FFMA.FTZ R168, R209, R173, R174 ;  /* 0x000000add1a87223 */ /* 0x000fe200000100ae */
[----:B------:R-:W-:Y:S01]  /*5300*/  F2FP.F16.F32.PACK_AB R166, R175, R166 ;  /* 0x000000a6afa6723e */ /* 0x000fe200000000ff */
        /* <DEDUP_REMOVED lines=26> */
.L_x_11806:
        /* <DEDUP_REMOVED lines=8> */
.L_x_11804:
[----:B------:R-:W-:Y:S05]  /*5530*/  BSYNC.RECONVERGENT B1 ;  /* 0x0000000000017941 */ /* 0x000fea0003800200 */
.L_x_11803:
        /* <DEDUP_REMOVED lines=19> */
[----:B------:R-:W-:Y:S01]  /*5670*/  FFMA.FTZ R163, R189, R173, R174 ;  /* 0x000000adbda37223 */ /* 0x000fe200000100ae */
[----:B------:R-:W-:Y:S01]  /*5680*/  FADD.FTZ R162, R187, -R162 ;  /* 0x800000a2bba27221 */ /* 0x000fe20000010000 */
[----:B------:R-:W-:-:S02]  /*5690*/  FMUL.FTZ R157, R157, UR11 ;  /* 0x0000000b9d9d7c20 */ /* 0x000fc40008410000 */
[----:B------:R-:W-:-:S03]  /*56a0*/  FADD.FTZ R163, R188, -R163 ;  /* 0x800000a3bca37221 */ /* 0x000fc60000010000 */
        /* <DEDUP_REMOVED lines=44> */
.L_x_11809:
[-CC-:B0-2---:R-:W-:Y:S01]  /*5970*/  FFMA.FTZ R165, R189, R173.reuse, R174.reuse ;  /* 0x000000adbda57223 */ /* 0x185fe200000100ae */
[----:B------:R-:W-:Y:S01]  /*5980*/  LOP3.LUT P0, RZ, R227, 0xff0000, RZ, 0xc0, !PT ;  /* 0x00ff0000e3ff7812 */ /* 0x000fe2000780c0ff */
[----:B------:R-:W-:Y:S02]  /*5990*/  FFMA.FTZ R168, R186, R173, R174 ;  /* 0x000000adbaa87223 */ /* 0x000fe400000100ae */
[----:B------:R-:W-:Y:S02]  /*59a0*/  FADD.FTZ R165, R188, -R165 ;  /* 0x800000a5bca57221 */ /* 0x000fe40000010000 */
[----:B------:R-:W-:Y:S02]  /*59b0*/  FADD.FTZ R168, R187, -R168 ;  /* 0x800000a8bba87221 */ /* 0x000fe40000010000 */
[----:B-----5:R-:W-:-:S04]  /*59c0*/  FFMA.FTZ R165, R194, R165, R30 ;  /* 0x000000a5c2a57223 */ /* 0x020fc8000001001e */
[----:B------:R-:W-:-:S04]  /*59d0*/  FMUL.FTZ R165, R165, R172 ;  /* 0x000000aca5a57220 */ /* 0x000fc80000410000 */
[----:B------:R-:W-:Y:S01]  /*59e0*/  FMUL.FTZ R164, R165, UR11 ;  /* 0x0000000ba5a47c20 */ /* 0x000fe20008410000 */
[----:B------:R-:W-:-:S04]  /*59f0*/  FFMA.FTZ R165, R192, R173, R174 ;  /* 0x000000adc0a57223 */ /* 0x000fc800000100ae */
[----:B------:R-:W-:Y:S01]  /*5a00*/  FADD.FTZ R165, R190, -R165 ;  /* 0x800000a5bea57221 */ /* 0x000fe20000010000 */
[----:B------:R-:W-:Y:S02]  /*5a10*/  FSEL R164, R164, RZ, P0 ;  /* 0x000000ffa4a47208 */ /* 0x000fe40000000000 */
[----:B------:R-:W-:Y:S01]  /*5a20*/  ISETP.GE.U32.AND P0, PT, R226, RZ, PT ;  /* 0x000000ffe200720c */ /* 0x000fe20003f06070 */
[----:B------:R-:W-:-:S03]  /*5a30*/  FFMA.FTZ R165, R194, R165, R31 ;  /* 0x000000a5c2a57223 */ /* 0x000fc6000001001f */
        /* <DEDUP_REMOVED lines=48> */
.L_x_11810:
        /* <DEDUP_REMOVED lines=8> */
.L_x_11808:
[----:B------:R-:W-:Y:S05]  /*5dc0*/  BSYNC.RECONVERGENT B1 ;  /* 0x0000000000017941 */ /* 0x000fea0003800200 */
.L_x_11807:
        /* <DEDUP_REMOVED lines=26> */
[----:B------:R-:W-:Y:S01]  /*5f70*/  FFMA.FTZ R163, R194, R163, R155 ;  /* 0x000000a3c2a37223 */ /* 0x000fe2000001009b */
[----:B------:R-:W-:Y:S01]  /*5f80*/  FADD.FTZ R173, R5, -R174 ;  /* 0x800000ae05ad7221 */ /* 0x000fe20000010000 */
        /* <DEDUP_REMOVED lines=38> */
.L_x_11811:
[-CC-:B0-23--:R-:W-:Y:S01]  /*61f0*/  FFMA.FTZ R164, R17, R173.reuse, R174.reuse ;  /* 0x000000ad11a47223 */ /* 0x18dfe200000100ae */
        /* <DEDUP_REMOVED lines=60> */
.L_x_11812:
[----:B------:R-:W0:Y:S08]  /*65c0*/  @P6 LDC.64 R170, c[0x0][0x478] ;  /* 0x00011e00ffaa6b82 */ /* 0x000e300000000a00 */
[----:B------:R-:W1:Y:S01]  /*65d0*/  LDC.64 R168, c[0x0][0x468] ;  /* 0x00011a00ffa87b82 */ /* 0x000e620000000a00 */
[----:B0-----:R-:W-:-:S05]  /*65e0*/  @P6 IMAD.WIDE.U32 R170, R8, 0x20, R170 ;  /* 0x0000002008aa6825 */ /* 0x001fca00078e00aa */
[----:B------:R4:W-:Y:S01]  /*65f0*/  @P6 STG.E.128 desc[UR4][R170.64], R156 ;  /* 0x0000009caa006986 */ /* 0x0009e2000c101d04 */
[----:B-1----:R-:W-:-:S03]  /*6600*/  IMAD.WIDE.U32 R168, R8, 0x10, R168 ;  /* 0x0000001008a87825 */ /* 0x002fc600078e00a8 */
[----:B------:R4:W-:Y:S04]  /*6610*/  @P6 STG.E.128 desc[UR4][R170.64+0x10], R160 ;  /* 0x000010a0aa006986 */ /* 0x0009e8000c101d04 */
[----:B------:R4:W-:Y:S02]  /*6620*/  STG.E.128 desc[UR4][R168.64], R164 ;  /* 0x000000a4a8007986 */ /* 0x0009e4000c101d04 */
.L_x_11796:
[----:B------:R-:W-:Y:S05]  /*6630*/  BSYNC.RECONVERGENT B0 ;  /* 0x0000000000007941 */ /* 0x000fea0003800200 */
.L_x_11782:
[----:B0-234-:R-:W0:Y:S01]  /*6640*/  LDC.64 R164, c[0x0][0x380] ;  /* 0x0000e000ffa47b82 */ /* 0x01de220000000a00 */
[----:B------:R-:W-:Y:S02]  /*6650*/  PLOP3.LUT P1, PT, P1, PT, PT, 0x8, 0x80 ;  /* 0x000000000080781c */ /* 0x000fe40000f2e170 */
[----:B0-----:R-:W-:-:S04]  /*6660*/  IADD3 R9, PT, PT, R9, R164, RZ ;  /* 0x000000a409097210 */ /* 0x001fc80007ffe0ff */
[----:B------:R-:W-:-:S13]  /*6670*/  ISETP.GE.AND P0, PT, R9, R165, PT ;  /* 0x000000a50900720c */ /* 0x000fda0003f06270 */
[----:B------:R-:W-:Y:S05]  /*6680*/  @!P0 BRA `(.L_x_11813) ;  /* 0xffffffa000208947 */ /* 0x000fea000383ffff */
.L_x_11773:
        /* <DEDUP_REMOVED lines=39> */
.L_x_11814:
        /* <DEDUP_REMOVED lines=16> */
.L_x_15726:


//--------------------- .text._ZN10layer_norm13ln_bwd_kernelINS_13Kernel_traitsIf6__halffS2_fjLj8192ELj1ELj1ELj8ELj16ENS_18Kernel_traits_baseILj8192EfS2_fS2_fjLj256EEEEELb1ELb0ELb0ELb1EEEvNS_9BwdParamsE --------------------------
	.section	.text._ZN10layer_norm13ln_bwd_kernelINS_13Kernel_traitsIf6__halffS2_fjLj8192ELj1ELj1ELj8ELj16ENS_18Kernel_traits_baseILj8192EfS2_fS2_fjLj256EEEEELb1ELb0ELb0ELb1EEEvNS_9BwdParamsE,"ax",@progbits
	.align	128
        .global         _ZN10layer_norm13ln_bwd_kernelINS_13Kernel_traitsIf6__halffS2_fjLj8192ELj1ELj1ELj8ELj16ENS_18Kernel_traits_baseILj8192EfS2_fS2_fjLj256EEEEELb1ELb0ELb0ELb1EEEvNS_9BwdParamsE
        .type           _ZN10layer_norm13ln_bwd_kernelINS_13Kernel_traitsIf6__halffS2_fjLj8192ELj1ELj1ELj8ELj16ENS_18Kernel_traits_baseILj8192EfS2_fS2_fjLj256EEEEELb1ELb0ELb0ELb1EEEvNS_9BwdParamsE,@function
        .size           _ZN10layer_norm13ln_bwd_kernelINS_13Kernel_traitsIf6__halffS2_fjLj8192ELj1ELj1ELj8ELj16ENS_18Kernel_traits_baseILj8192EfS2_fS2_fjLj256EEEEELb1ELb0ELb0ELb1EEEvNS_9BwdParamsE,(.L_x_15727 - _ZN10layer_norm13ln_bwd_kernelINS_13Kernel_traitsIf6__halffS2_fjLj8192ELj1ELj1ELj8ELj16ENS_18Kernel_traits_baseILj8192EfS2_fS2_fjLj256EEEEELb1ELb0ELb0ELb1EEEvNS_9BwdParamsE)
        .other          _ZN10layer_norm13ln_bwd_kernelINS_13Kernel_traitsIf6__halffS2_fjLj8192ELj1ELj1ELj8ELj16ENS_18Kernel_traits_baseILj8192EfS2_fS2_fjLj256EEEEELb1ELb0ELb0ELb1EEEvNS_9BwdParamsE,@"STO_CUDA_ENTRY STV_DEFAULT"
_ZN10layer_norm13ln_bwd_kernelINS_13Kernel_traitsIf6__halffS2_fjLj8192ELj1ELj1ELj8ELj16ENS_18Kernel_traits_baseILj8192EfS2_fS2_fjLj256EEEEELb1ELb0ELb0ELb1EEEvNS_9BwdParamsE:
.text._ZN10layer_norm13ln_bwd_kernelINS_13Kernel_traitsIf6__halffS2_fjLj8192ELj1ELj1ELj8ELj16ENS_18Kernel_traits_baseILj8192EfS2_fS2_fjLj256EEEEELb1ELb0ELb0ELb1EEEvNS_9BwdParamsE:
        /* <DEDUP_REMOVED lines=44> */
[----:B------:R-:W3:Y:S01]  /*02c0*/  LDCU.U8 UR8, c[0x0][0x410] ;  /* 0x00008200ff0877ac */ /* 0x000ee20008000000 */
[----:B------:R-:W-:Y:S01]  /*02d0*/  HFMA2 R172, -RZ, RZ, 0, 0 ;  /* 0x00000000ffac7431 */ /* 0x000fe200000001ff */
[----:B------:R-:W-:-:S02]  /*02e0*/  CS2R R228, SRZ ;  /* 0x0000000000e47805 */ /* 0x000fc4000001ff00 */
[----:B------:R-:W-:Y:S02]  /*02f0*/  CS2R R226, SRZ ;  /* 0x0000000000e27805 */ /* 0x000fe4000001ff00 */
[----:B------:R-:W-:Y:S02]  /*0300*/  CS2R R224, SRZ ;  /* 0x0000000000e07805 */ /* 0x000fe4000001ff00 */
[----:B------:R-:W-:Y:S02]  /*0310*/  CS2R R222, SRZ ;  /* 0x0000000000de7805 */ /* 0x000fe4000001ff00 */
[----:B------:R-:W-:Y:S02]  /*0320*/  CS2R R220, SRZ ;  /* 0x0000000000dc7805 */ /* 0x000fe4000001ff00 */
[----:B------:R-:W-:Y:S02]  /*0330*/  MOV R219, RZ ;  /* 0x000000ff00db7202 */ /* 0x000fe40000000f00 */
[----:B------:R-:W-:-:S02]  /*0340*/  CS2R R170, SRZ ;  /* 0x0000000000aa7805 */ /* 0x000fc4000001ff00 */
[----:B------:R-:W-:Y:S02]  /*0350*/  MOV R185, RZ ;  /* 0x000000ff00b97202 */ /* 0x000fe40000000f00 */
        /* <DEDUP_REMOVED lines=10> */
[----:B--2---:R-:W-:Y:S01]  /*0400*/  ISETP.NE.U32.AND P1, PT, R4, RZ, PT ;  /* 0x000000ff0400720c */ /* 0x004fe20003f25070 */
[----:B------:R-:W5:Y:S01]  /*0410*/  LDG.E.128 R60, desc[UR6][R2.64+0x10] ;  /* 0x00001006023c7981 */ /* 0x000f62000c1e1d00 */
[----:B------:R-:W-:Y:S02]  /*0420*/  CS2R R32, SRZ ;  /* 0x0000000000207805 */ /* 0x000fe4000001ff00 */
[----:B------:R-:W-:-:S02]  /*0430*/  CS2R R30, SRZ ;  /* 0x00000000001e7805 */ /* 0x000fc4000001ff00 */
[----:B------:R-:W-:Y:S01]  /*0440*/  ISETP.NE.AND.EX P1, PT, R5, RZ, PT, P1 ;  /* 0x000000ff0500720c */ /* 0x000fe20003f25310 */
        /* <DEDUP_REMOVED lines=17> */
[----:B------:R-:W-:Y:S01]  /*0560*/  CS2R R4, SRZ ;  /* 0x0000000000047805 */ /* 0x000fe2000001ff00 */
[----:B------:R-:W0:Y:S02]  /*0570*/  LDCU UR4, c[0x0][0x408] ;  /* 0x00008100ff0477ac */ /* 0x000e240008000800 */
[----:B------:R1:W5:Y:S01]  /*0580*/  LDG.E.128 R36, desc[UR6][R2.64+0x6010] ;  /* 0x0060100602247981 */ /* 0x000362000c1e1d00 */
[----:B------:R-:W2:Y:S01]  /*0590*/  LDCU UR9, c[0x0][0x388] ;  /* 0x00007100ff0977ac */ /* 0x000ea20008000800 */
[----:B------:R-:W4:Y:S01]  /*05a0*/  LDCU UR12, c[0x0][0x400] ;  /* 0x00008000ff0c77ac */ /* 0x000f220008000800 */
[----:B-1----:R-:W-:Y:S01]  /*05b0*/  MOV R3, RZ ;  /* 0x000000ff00037202 */ /* 0x002fe20000000f00 */
[----:B------:R-:W1:Y:S01]  /*05c0*/  LDCU.64 UR14, c[0x0][0x478] ;  /* 0x00008f00ff0e77ac */ /* 0x000e620008000a00 */
[----:B------:R-:W-:Y:S01]  /*05d0*/  MOV R2, UR5 ;  /* 0x0000000500027c02 */ /* 0x000fe20008000f00 */
[----:B---3--:R-:W0:Y:S06]  /*05e0*/  LDCU.64 UR10, c[0x0][0x438] ;  /* 0x00008700ff0a77ac */ /* 0x008e2c0008000a00 */
.L_x_11834:
[----:B------:R-:W3:Y:S01]  /*05f0*/  S2R R108, SR_TID.X ;  /* 0x00000000006c7919 */ /* 0x000ee20000002100 */
[----:B------:R-:W4:Y:S01]  /*0600*/  LDC.64 R128, c[0x0][0x3c0] ;  /* 0x0000f000ff807b82 */ /* 0x000f220000000a00 */
[----:B--2---:R-:W-:-:S05]  /*0610*/  IMAD R0, R2, UR9, RZ ;  /* 0x0000000902007c24 */ /* 0x004fca000f8e02ff */
[----:B------:R-:W-:Y:S02]  /*0620*/  SHF.R.S32.HI R109, RZ, 0x1f, R0 ;  /* 0x0000001fff6d7819 */ /* 0x000fe40000011400 */
[----:B------:R-:W2:Y:S02]  /*0630*/  LDC.64 R152, c[0x0][0x428] ;  /* 0x00010a00ff987b82 */ /* 0x000ea40000000a00 */
[----:B------:R-:W-:-:S06]  /*0640*/  LEA.HI R109, R109, R0, RZ, 0x3 ;  /* 0x000000006d6d7211 */ /* 0x000fcc00078f18ff */
[----:B------:R-:W1:Y:S08]  /*0650*/  LDC.64 R148, c[0x0][0x3a8] ;  /* 0x0000ea00ff947b82 */ /* 0x000e700000000a00 */
[----:B------:R-:W0:Y:S01]  /*0660*/  LDC.64 R178, c[0x0][0x3c8] ;  /* 0x0000f200ffb27b82 */ /* 0x000e220000000a00 */
[----:B----4-:R-:W-:-:S05]  /*0670*/  IMAD.WIDE R128, R2, 0x4, R128 ;  /* 0x0000000402807825 */ /* 0x010fca00078e0280 */
[----:B------:R-:W4:Y:S01]  /*0680*/  LDG.E R177, desc[UR6][R128.64] ;  /* 0x0000000680b17981 */ /* 0x000f22000c1e1900 */
[----:B---3--:R-:W-:-:S05]  /*0690*/  LEA.HI.SX32 R176, R109, R108, 0x1d ;  /* 0x0000006c6db07211 */ /* 0x008fca00078feaff */
[C---:B--2---:R-:W-:Y:S01]  /*06a0*/  IMAD.WIDE.U32 R112, R176.reuse, 0x10, R152 ;  /* 0x00000010b0707825 */ /* 0x044fe200078e0098 */
[C---:B------:R-:W-:Y:S02]  /*06b0*/  IADD3 R175, PT, PT, R176.reuse, 0x100, RZ ;  /* 0x00000100b0af7810 */ /* 0x040fe40007ffe0ff */
[C---:B------:R-:W-:Y:S01]  /*06c0*/  IADD3 R173, PT, PT, R176.reuse, 0x200, RZ ;  /* 0x00000200b0ad7810 */ /* 0x040fe20007ffe0ff */
[C-C-:B-1----:R-:W-:Y:S01]  /*06d0*/  IMAD.WIDE.U32 R142, R176.reuse, 0x20, R148.reuse ;  /* 0x00000020b08e7825 */ /* 0x142fe200078e0094 */
[----:B------:R-:W-:Y:S01]  /*06e0*/  IADD3 R0, PT, PT, R176, 0x300, RZ ;  /* 0x00000300b0007810 */ /* 0x000fe20007ffe0ff */
[----:B------:R-:W2:Y:S02]  /*06f0*/  LDG.E.128 R112, desc[UR6][R112.64] ;  /* 0x0000000670707981 */ /* 0x000ea4000c1e1d00 */
[----:B------:R-:W-:Y:S02]  /*0700*/  IMAD.WIDE.U32 R154, R175, 0x20, R148 ;  /* 0x00000020af9a7825 */ /* 0x000fe400078e0094 */
[----:B------:R-:W3:Y:S02]  /*0710*/  LDG.E.128 R108, desc[UR6][R142.64] ;  /* 0x000000068e6c7981 */ /* 0x000ee4000c1e1d00 */
[----:B0-----:R-:W-:-:S02]  /*0720*/  IMAD.WIDE R178, R2, 0x4, R178 ;  /* 0x0000000402b27825 */ /* 0x001fc400078e02b2 */
[----:B------:R-:W3:Y:S02]  /*0730*/  LDG.E.128 R128, desc[UR6][R154.64+0x10] ;  /* 0x000010069a807981 */ /* 0x000ee4000c1e1d00 */
[--C-:B------:R-:W-:Y:S02]  /*0740*/  IMAD.WIDE.U32 R140, R173, 0x20, R148.reuse ;  /* 0x00000020ad8c7825 */ /* 0x100fe400078e0094 */
[----:B------:R-:W3:Y:S02]  /*0750*/  LDG.E R174, desc[UR6][R178.64] ;  /* 0x00000006b2ae7981 */ /* 0x000ee4000c1e1900 */
[----:B------:R-:W-:Y:S02]  /*0760*/  IMAD.WIDE.U32 R148, R0, 0x20, R148 ;  /* 0x0000002000947825 */ /* 0x000fe400078e0094 */
[----:B------:R-:W3:Y:S04]  /*0770*/  LDG.E.128 R116, desc[UR6][R142.64+0x10] ;  /* 0x000010068e747981 */ /* 0x000ee8000c1e1d00 */
[----:B------:R-:W3:Y:S01]  /*0780*/  LDG.E.128 R144, desc[UR6][R148.64] ;  /* 0x0000000694907981 */ /* 0x000ee2000c1e1d00 */
[----:B------:R-:W-:-:S03]  /*0790*/  IMAD.WIDE.U32 R124, R175, 0x10, R152 ;  /* 0x00000010af7c7825 */ /* 0x000fc600078e0098 */
[----:B------:R-:W3:Y:S04]  /*07a0*/  LDG.E.128 R120, desc[UR6][R154.64] ;  /* 0x000000069a787981 */ /* 0x000ee8000c1e1d00 */
[----:B------:R-:W3:Y:S01]  /*07b0*/  LDG.E.128 R124, desc[UR6][R124.64] ;  /* 0x000000067c7c7981 */ /* 0x000ee2000c1e1d00 */
[----:B------:R-:W-:-:S03]  /*07c0*/  IMAD.WIDE.U32 R136, R173, 0x10, R152 ;  /* 0x00000010ad887825 */ /* 0x000fc600078e0098 */
[----:B------:R-:W3:Y:S04]  /*07d0*/  LDG.E.128 R132, desc[UR6][R140.64] ;  /* 0x000000068c847981 */ /* 0x000ee8000c1e1d00 */
[----:B------:R-:W3:Y:S01]  /*07e0*/  LDG.E.128 R136, desc[UR6][R136.64] ;  /* 0x0000000688887981 */ /* 0x000ee2000c1e1d00 */
[----:B------:R-:W-:-:S03]  /*07f0*/  IMAD.WIDE.U32 R152, R0, 0x10, R152 ;  /* 0x0000001000987825 */ /* 0x000fc600078e0098 */
[----:B------:R-:W3:Y:S04]  /*0800*/  LDG.E.128 R148, desc[UR6][R148.64+0x10] ;  /* 0x0000100694947981 */ /* 0x000ee8000c1e1d00 */
[----:B------:R-:W3:Y:S04]  /*0810*/  LDG.E.128 R140, desc[UR6][R140.64+0x10] ;  /* 0x000010068c8c7981 */ /* 0x000ee8000c1e1d00 */
[----:B------:R-:W3:Y:S01]  /*0820*/  LDG.E.128 R152, desc[UR6][R152.64] ;  /* 0x0000000698987981 */ /* 0x000ee2000c1e1d00 */
[----:B------:R-:W-:-:S04]  /*0830*/  ISETP.NE.AND P5, PT, RZ, UR8, PT ;  /* 0x00000008ff007c0c */ /* 0x000fc8000bfa5270 */
[----:B----4-:R-:W-:Y:S01]  /*0840*/  FSEL R180, R177, RZ, !P5 ;  /* 0x000000ffb1b47208 */ /* 0x010fe20006800000 */
[--C-:B--2---:R-:W-:Y:S02]  /*0850*/  HADD2.F32 R239, -RZ, R112.reuse.H0_H0 ;  /* 0x20000070ffef7230 */ /* 0x104fe40000004100 */
[--C-:B------:R-:W-:Y:S02]  /*0860*/  HADD2.F32 R181, -RZ, R113.reuse.H0_H0 ;  /* 0x20000071ffb57230 */ /* 0x100fe40000004100 */
[C---:B---3--:R-:W-:Y:S01]  /*0870*/  FADD.FTZ R203, -R180.reuse, R108 ;  /* 0x0000006cb4cb7221 */ /* 0x048fe20000010100 */
[----:B------:R-:W-:Y:S01]  /*0880*/  FADD.FTZ R109, -R180, R109 ;  /* 0x0000006db46d7221 */ /* 0x000fe20000010100 */
[----:B------:R-:W-:Y:S02]  /*0890*/  HADD2.F32 R240, -RZ, R112.H1_H1 ;  /* 0x30000070fff07230 */ /* 0x000fe40000004100 */
[----:B-----5:R-:W-:Y:S01]  /*08a0*/  FMUL.FTZ R204, R64, R239 ;  /* 0x000000ef40cc7220 */ /* 0x020fe20000410000 */
[----:B------:R-:W-:Y:S01]  /*08b0*/  FADD.FTZ R201, -R180, R131 ;  /* 0x00000083b4c97221 */ /* 0x000fe20000010100 */
[C---:B------:R-:W-:Y:S01]  /*08c0*/  FMUL.FTZ R203, R174.reuse, R203 ;  /* 0x000000cbaecb7220 */ /* 0x040fe20000410000 */
[----:B------:R-:W-:Y:S01]  /*08d0*/  FMUL.FTZ R206, R174, R109 ;  /* 0x0000006daece7220 */ /* 0x000fe20000410000 */
[C---:B------:R-:W-:Y:S01]  /*08e0*/  FADD.FTZ R110, -R180.reuse, R110 ;  /* 0x0000006eb46e7221 */ /* 0x040fe20000010100 */
[----:B------:R-:W-:Y:S01]  /*08f0*/  FMUL.FTZ R205, R65, R240 ;  /* 0x000000f041cd7220 */ /* 0x000fe20000410000 */
[----:B------:R-:W-:Y:S01]  /*0900*/  FADD.FTZ R112, RZ, R204 ;  /* 0x000000ccff707221 */ /* 0x000fe20000010000 */
[----:B------:R-:W-:Y:S01]  /*0910*/  FFMA.FTZ R109, R203, R204, RZ ;  /* 0x000000cccb6d7223 */ /* 0x000fe200000100ff */
[----:B------:R-:W-:Y:S01]  /*0920*/  FADD.FTZ R131, -R180, R147 ;  /* 0x00000093b4837221 */ /* 0x000fe20000010100 */
[----:B------:R-:W-:Y:S01]  /*0930*/  MOV R147, R181 ;  /* 0x000000b500937202 */ /* 0x000fe20000000f00 */
[----:B------:R-:W-:-:S02]  /*0940*/  HADD2.F32 R251, -RZ, R113.H1_H1 ;  /* 0x30000071fffb7230 */ /* 0x000fc40000004100 */
[----:B------:R-:W-:Y:S01]  /*0950*/  FADD.FTZ R111, -R180, R111 ;  /* 0x0000006fb46f7221 */ /* 0x000fe20000010100 */
[----:B------:R-:W-:Y:S01]  /*0960*/  FADD.FTZ R112, R112, R205 ;  /* 0x000000cd70707221 */ /* 0x000fe20000010000 */
[----:B------:R-:W-:Y:S01]  /*0970*/  FMUL.FTZ R208, R174, R110 ;  /* 0x0000006eaed07220 */ /* 0x000fe20000410000 */
[----:B------:R-:W-:Y:S01]  /*0980*/  FMUL.FTZ R207, R66, R147 ;  /* 0x0000009342cf7220 */ /* 0x000fe20000410000 */
[----:B------:R-:W-:Y:S01]  /*0990*/  FFMA.FTZ R109, R206, R205, R109 ;  /* 0x000000cdce6d7223 */ /* 0x000fe2000001006d */
[--C-:B------:R-:W-:Y:S02]  /*09a0*/  HADD2.F32 R183, -RZ, R114.reuse.H1_H1 ;  /* 0x30000072ffb77230 */ /* 0x100fe40000004100 */
[----:B------:R-:W-:Y:S01]  /*09b0*/  FADD.FTZ R213, -R180, R116 ;  /* 0x00000074b4d57221 */ /* 0x000fe20000010100 */
[----:B------:R-:W-:Y:S02]  /*09c0*/  HADD2.F32 R250, -RZ, R114.H0_H0 ;  /* 0x20000072fffa7230 */ /* 0x000fe40000004100 */
[----:B------:R-:W-:Y:S01]  /*09d0*/  FMUL.FTZ R209, R67, R251 ;  /* 0x000000fb43d17220 */ /* 0x000fe20000410000 */
[----:B------:R-:W-:Y:S01]  /*09e0*/  FADD.FTZ R112, R112, R207 ;  /* 0x000000cf70707221 */ /* 0x000fe20000010000 */
[----:B------:R-:W-:Y:S01]  /*09f0*/  FMUL.FTZ R210, R174, R111 ;  /* 0x0000006faed27220 */ /* 0x000fe20000410000 */
[----:B------:R-:W-:Y:S01]  /*0a00*/  FFMA.FTZ R109, R208, R207, R109 ;  /* 0x000000cfd06d7223 */ /* 0x000fe2000001006d */
[C---:B------:R-:W-:Y:S01]  /*0a10*/  FADD.FTZ R198, -R180.reuse, R129 ;  /* 0x00000081b4c67221 */ /* 0x040fe20000010100 */
[C---:B------:R-:W-:Y:S01]  /*0a20*/  FADD.FTZ R129, -R180.reuse, R146 ;  /* 0x00000092b4817221 */ /* 0x040fe20000010100 */
[----:B------:R-:W-:Y:S01]  /*0a30*/  MOV R146, R183 ;  /* 0x000000b700927202 */ /* 0x000fe20000000f00 */
[----:B------:R-:W-:Y:S01]  /*0a40*/  FADD.FTZ R215, -R180, R117 ;  /* 0x00000075b4d77221 */ /* 0x000fe20000010100 */
[----:B------:R-:W-:Y:S01]  /*0a50*/  FMUL.FTZ R211, R60, R250 ;  /* 0x000000fa3cd37220 */ /* 0x000fe20000410000 */
[----:B------:R-:W-:Y:S01]  /*0a60*/  FADD.FTZ R112, R112, R209 ;  /* 0x000000d170707221 */ /* 0x000fe20000010000 */
[----:B------:R-:W-:Y:S01]  /*0a70*/  FMUL.FTZ R213, R174, R213 ;  /* 0x000000d5aed57220 */ /* 0x000fe20000410000 */
[----:B------:R-:W-:Y:S01]  /*0a80*/  FFMA.FTZ R110, R210, R209, R109 ;  /* 0x000000d1d26e7223 */ /* 0x000fe2000001006d */
[----:B------:R-:W-:-:S02]  /*0a90*/  HADD2.F32 R252, -RZ, R115.H0_H0 ;  /* 0x20000073fffc7230 */ /* 0x000fc40000004100 */
[----:B------:R-:W-:Y:S01]  /*0aa0*/  FADD.FTZ R217, -R180, R118 ;  /* 0x00000076b4d97221 */ /* 0x000fe20000010100 */
[----:B------:R-:W-:Y:S01]  /*0ab0*/  FMUL.FTZ R212, R61, R146 ;  /* 0x000000923dd47220 */ /* 0x000fe20000410000 */
[----:B------:R-:W-:Y:S01]  /*0ac0*/  FADD.FTZ R109, R112, R211 ;  /* 0x000000d3706d7221 */ /* 0x000fe20000010000 */
[----:B------:R-:W-:Y:S01]  /*0ad0*/  FMUL.FTZ R215, R174, R215 ;  /* 0x000000d7aed77220 */ /* 0x000fe20000410000 */
[----:B------:R-:W-:Y:S01]  /*0ae0*/  FFMA.FTZ R110, R213, R211, R110 ;  /* 0x000000d3d56e7223 */ /* 0x000fe2000001006e */
[----:B------:R-:W-:Y:S02]  /*0af0*/  HADD2.F32 R249, -RZ, R115.H1_H1 ;  /* 0x30000073fff97230 */ /* 0x000fe40000004100 */
        /* <DEDUP_REMOVED lines=57> */
[C---:B------:R-:W-:Y:S01]  /*0e90*/  FADD.FTZ R108, -R180.reuse, R133 ;  /* 0x00000085b46c7221 */ /* 0x040fe20000010100 */
[----:B------:R-:W-:Y:S02]  /*0ea0*/  HADD2.F32 R117, -RZ, R136.H1_H1 ;  /* 0x30000088ff757230 */ /* 0x000fe40000004100 */
[C---:B------:R-:W-:Y:S01]  /*0eb0*/  FADD.FTZ R125, -R180.reuse, R144 ;  /* 0x00000090b47d7221 */ /* 0x040fe20000010100 */
[----:B------:R-:W-:Y:S01]  /*0ec0*/  FADD.FTZ R127, -R180, R145 ;  /* 0x00000091b47f7221 */ /* 0x000fe20000010100 */
[----:B------:R-:W-:Y:S01]  /*0ed0*/  FMUL.FTZ R144, R48, R118 ;  /* 0x0000007630907220 */ /* 0x000fe20000410000 */
[----:B------:R-:W-:Y:S01]  /*0ee0*/  FADD.FTZ R109, R110, R199 ;  /* 0x000000c76e6d7221 */ /* 0x000fe20000010000 */
[----:B------:R-:W-:Y:S01]  /*0ef0*/  FMUL.FTZ R145, R174, R132 ;  /* 0x00000084ae917220 */ /* 0x000fe20000410000 */
[----:B------:R-:W-:Y:S01]  /*0f00*/  FFMA.FTZ R112, R201, R199, R112 ;  /* 0x000000c7c9707223 */ /* 0x000fe20000010070 */
[C---:B------:R-:W-:Y:S01]  /*0f10*/  FADD.FTZ R177, -R180.reuse, R135 ;  /* 0x00000087b4b17221 */ /* 0x040fe20000010100 */
[----:B------:R-:W-:Y:S01]  /*0f20*/  FADD.FTZ R135, -R180, R149 ;  /* 0x00000095b4877221 */ /* 0x000fe20000010100 */
[----:B------:R-:W-:-:S02]  /*0f30*/  HADD2.F32 R116, -RZ, R137.H0_H0 ;  /* 0x20000089ff747230 */ /* 0x000fc40000004100 */
[----:B------:R-:W-:Y:S01]  /*0f40*/  FADD.FTZ R133, -R180, R148 ;  /* 0x00000094b4857221 */ /* 0x000fe20000010100 */
[----:B------:R-:W-:Y:S01]  /*0f50*/  FMUL.FTZ R149, R174, R108 ;  /* 0x0000006cae957220 */ /* 0x000fe20000410000 */
[C---:B------:R-:W-:Y:S01]  /*0f60*/  FADD.FTZ R134, -R180.reuse, R134 ;  /* 0x00000086b4867221 */ /* 0x040fe20000010100 */
[----:B------:R-:W-:Y:S01]  /*0f70*/  FMUL.FTZ R148, R49, R117 ;  /* 0x0000007531947220 */ /* 0x000fe20000410000 */
[----:B------:R-:W-:Y:S01]  /*0f80*/  FADD.FTZ R109, R109, R144 ;  /* 0x000000906d6d7221 */ /* 0x000fe20000010000 */
[----:B------:R-:W-:Y:S01]  /*0f90*/  FFMA.FTZ R108, R145, R144, R112 ;  /* 0x00000090916c7223 */ /* 0x000fe20000010070 */
[--C-:B------:R-:W-:Y:S02]  /*0fa0*/  HADD2.F32 R246, -RZ, R139.reuse.H0_H0 ;  /* 0x2000008bfff67230 */ /* 0x100fe40000004100 */
[C---:B------:R-:W-:Y:S01]  /*0fb0*/  FADD.FTZ R182, -R180.reuse, R141 ;  /* 0x0000008db4b67221 */ /* 0x040fe20000010100 */
[----:B------:R-:W-:Y:S02]  /*0fc0*/  HADD2.F32 R244, -RZ, R139.H1_H1 ;  /* 0x3000008bfff47230 */ /* 0x000fe40000004100 */
[----:B------:R-:W-:Y:S01]  /*0fd0*/  FADD.FTZ R139, -R180, R150 ;  /* 0x00000096b48b7221 */ /* 0x000fe20000010100 */
[----:B------:R-:W-:-:S02]  /*0fe0*/  HADD2.F32 R119, -RZ, R137.H1_H1 ;  /* 0x30000089ff777230 */ /* 0x000fc40000004100 */
[----:B------:R-:W-:Y:S01]  /*0ff0*/  FADD.FTZ R141, -R180, R151 ;  /* 0x00000097b48d7221 */ /* 0x000fe20000010100 */
[----:B------:R-:W-:Y:S01]  /*1000*/  FMUL.FTZ R150, R50, R116 ;  /* 0x0000007432967220 */ /* 0x000fe20000410000 */
[----:B------:R-:W-:Y:S01]  /*1010*/  FADD.FTZ R109, R109, R148 ;  /* 0x000000946d6d7221 */ /* 0x000fe20000010000 */
[----:B------:R-:W-:Y:S01]  /*1020*/  FMUL.FTZ R151, R174, R134 ;  /* 0x00000086ae977220 */ /* 0x000fe20000410000 */
[----:B------:R-:W-:Y:S01]  /*1030*/  FFMA.FTZ R108, R149, R148, R108 ;  /* 0x00000094956c7223 */ /* 0x000fe2000001006c */
[----:B------:R-:W-:Y:S02]  /*1040*/  HADD2.F32 R248, -RZ, R138.H0_H0 ;  /* 0x2000008afff87230 */ /* 0x000fe40000004100 */
[----:B------:R-:W-:Y:S01]  /*1050*/  FADD.FTZ R140, -R180, R140 ;  /* 0x0000008cb48c7221 */ /* 0x000fe20000010100 */
[--C-:B------:R-:W-:Y:S02]  /*1060*/  HADD2.F32 R234, -RZ, R154.reuse.H0_H0 ;  /* 0x2000009affea7230 */ /* 0x100fe40000004100 */
[----:B------:R-:W-:Y:S01]  /*1070*/  FADD.FTZ R109, R109, R150 ;  /* 0x000000966d6d7221 */ /* 0x000fe20000010000 */
[----:B------:R-:W-:-:S02]  /*1080*/  HADD2.F32 R233, -RZ, R154.H1_H1 ;  /* 0x3000009affe97230 */ /* 0x000fc40000004100 */
[----:B------:R-:W-:Y:S01]  /*1090*/  FMUL.FTZ R154, R51, R119 ;  /* 0x00000077339a7220 */ /* 0x000fe20000410000 */
[----:B------:R-:W-:Y:S01]  /*10a0*/  FMUL.FTZ R177, R174, R177 ;  /* 0x000000b1aeb17220 */ /* 0x000fe20000410000 */
[----:B------:R-:W-:Y:S01]  /*10b0*/  FFMA.FTZ R108, R151, R150, R108 ;  /* 0x00000096976c7223 */ /* 0x000fe2000001006c */
[----:B------:R-:W-:Y:S02]  /*10c0*/  HADD2.F32 R247, -RZ, R138.H1_H1 ;  /* 0x3000008afff77230 */ /* 0x000fe40000004100 */
[C---:B------:R-:W-:Y:S01]  /*10d0*/  FADD.FTZ R142, -R180.reuse, R142 ;  /* 0x0000008eb48e7221 */ /* 0x040fe20000010100 */
[----:B------:R-:W-:Y:S01]  /*10e0*/  FADD.FTZ R143, -R180, R143 ;  /* 0x0000008fb48f7221 */ /* 0x000fe20000010100 */
        /* <DEDUP_REMOVED lines=14> */
[--C-:B------:R-:W-:Y:S02]  /*11d0*/  HADD2.F32 R232, -RZ, R155.reuse.H0_H0 ;  /* 0x2000009bffe87230 */ /* 0x100fe40000004100 */
[----:B------:R-:W-:Y:S01]  /*11e0*/  FMUL.FTZ R184, R47, R244 ;  /* 0x000000f42fb87220 */ /* 0x000fe20000410000 */
[----:B------:R-:W-:Y:S02]  /*11f0*/  HADD2.F32 R231, -RZ, R155.H1_H1 ;  /* 0x3000009bffe77230 */ /* 0x000fe40000004100 */
[----:B------:R-:W-:Y:S01]  /*1200*/  FMUL.FTZ R155, R174, R143 ;  /* 0x0000008fae9b7220 */ /* 0x000fe20000410000 */
[----:B------:R-:W-:Y:S01]  /*1210*/  FFMA.FTZ R110, R183, R181, R110 ;  /* 0x000000b5b76e7223 */ /* 0x000fe2000001006e */
[----:B------:R-:W-:Y:S02]  /*1220*/  HADD2.F32 R237, -RZ, R152.H1_H1 ;  /* 0x30000098ffed7230 */ /* 0x000fe40000004100 */
[----:B------:R-:W-:Y:S01]  /*1230*/  FADD.FTZ R109, R109, R184 ;  /* 0x000000b86d6d7221 */ /* 0x000fe20000010000 */
[----:B------:R-:W-:Y:S01]  /*1240*/  FMUL.FTZ R124, R40, R238 ;  /* 0x000000ee287c7220 */ /* 0x000fe20000410000 */
        /* <DEDUP_REMOVED lines=64> */
[----:B------:R-:W-:Y:S02]  /*1650*/  SHF.R.U32.HI R152, RZ, 0x5, R152 ;  /* 0x00000005ff987819 */ /* 0x000fe40000011698 */
[----:B------:R-:W-:Y:S01]  /*1660*/  @!P4 MOV R136, R108 ;  /* 0x0000006c0088c202 */ /* 0x000fe20000000f00 */
[----:B0-----:R-:W-:-:S03]  /*1670*/  FADD.FTZ R108, R110, R113 ;  /* 0x000000716e6c7221 */ /* 0x001fc60000010000 */
[----:B------:R-:W-:Y:S01]  /*1680*/  @!P4 LEA R136, R152, R136, 0x3 ;  /* 0x000000889888c211 */ /* 0x000fe200078e18ff */
[----:B-1----:R-:W-:Y:S01]  /*1690*/  FADD.FTZ R109, R111, R112 ;  /* 0x000000706f6d7221 */ /* 0x002fe20000010000 */
[----:B------:R-:W-:Y:S01]  /*16a0*/  FADD.FTZ R35, R239, R35 ;  /* 0x00000023ef237221 */ /* 0x000fe20000010000 */
[----:B------:R-:W-:Y:S02]  /*16b0*/  FFMA.FTZ R3, R203, R239, R3 ;  /* 0x000000efcb037223 */ /* 0x000fe40000010003 */
        /* <DEDUP_REMOVED lines=15> */
[----:B--2---:R-:W-:-:S05]  /*17b0*/  @P0 IMAD.WIDE.U32 R112, R176, 0x20, R112 ;  /* 0x00000020b0700825 */ /* 0x004fca00078e0070 */
[----:B------:R-:W5:Y:S01]  /*17c0*/  @P0 LDG.E.128 R68, desc[UR6][R112.64] ;  /* 0x0000000670440981 */ /* 0x000f62000c1e1d00 */
[----:B0-----:R-:W-:-:S03]  /*17d0*/  IMAD.WIDE.U32 R152, R176, 0x8, R136 ;  /* 0x00000008b0987825 */ /* 0x001fc600078e0088 */
[----:B------:R0:W5:Y:S01]  /*17e0*/  @P0 LDG.E.128 R72, desc[UR6][R112.64+0x10] ;  /* 0x0000100670480981 */ /* 0x000162000c1e1d00 */
[----:B------:R-:W-:-:S03]  /*17f0*/  IMAD.WIDE.U32 R142, R173, 0x8, R136 ;  /* 0x00000008ad8e7825 */ /* 0x000fc600078e0088 */
[----:B------:R-:W5:Y:S01]  /*1800*/  LDG.E.64 R152, desc[UR6][R152.64] ;  /* 0x0000000698987981 */ /* 0x000f62000c1e1b00 */
[----:B-1----:R-:W-:-:S03]  /*1810*/  @P0 IMAD.WIDE.U32 R110, R0, 0x20, R110 ;  /* 0x00000020006e0825 */ /* 0x002fc600078e006e */
[----:B------:R-:W5:Y:S01]  /*1820*/  LDG.E.64 R142, desc[UR6][R142.64] ;  /* 0x000000068e8e7981 */ /* 0x000f62000c1e1b00 */
[----:B0-----:R-:W-:Y:S02]  /*1830*/  MOV R112, R147 ;  /* 0x0000009300707202 */ /* 0x001fe40000000f00 */
[----:B------:R-:W-:Y:S01]  /*1840*/  MOV R113, R146 ;  /* 0x0000009200717202 */ /* 0x000fe20000000f00 */
[--C-:B------:R-:W-:Y:S01]  /*1850*/  IMAD.WIDE.U32 R146, R175, 0x8, R136.reuse ;  /* 0x00000008af927825 */ /* 0x100fe200078e0088 */
[----:B------:R-:W5:Y:S03]  /*1860*/  @P0 LDG.E.128 R92, desc[UR6][R110.64] ;  /* 0x000000066e5c0981 */ /* 0x000f66000c1e1d00 */
[----:B------:R-:W-:Y:S01]  /*1870*/  IMAD.WIDE.U32 R136, R0, 0x8, R136 ;  /* 0x0000000800887825 */ /* 0x000fe200078e0088 */
[----:B------:R0:W5:Y:S04]  /*1880*/  @P0 LDG.E.128 R96, desc[UR6][R110.64+0x10] ;  /* 0x000010066e600981 */ /* 0x000168000c1e1d00 */
[----:B------:R-:W5:Y:S04]  /*1890*/  LDG.E.64 R146, desc[UR6][R146.64] ;  /* 0x0000000692927981 */ /* 0x000f68000c1e1b00 */
[----:B------:R-:W5:Y:S01]  /*18a0*/  LDG.E.64 R136, desc[UR6][R136.64] ;  /* 0x0000000688887981 */ /* 0x000f62000c1e1b00 */
[----:B------:R-:W-:Y:S01]  /*18b0*/  @!P3 IADD3 R115, PT, PT, R114, 0x8000, RZ ;  /* 0x000080007273b810 */ /* 0x000fe20007ffe0ff */
[----:B------:R-:W-:Y:S01]  /*18c0*/  BAR.SYNC.DEFER_BLOCKING 0x0 ;  /* 0x0000000000007b1d */ /* 0x000fe20000010000 */
[----:B------:R-:W-:Y:S01]  /*18d0*/  FADD.FTZ R157, R112, R157 ;  /* 0x0000009d709d7221 */ /* 0x000fe20000010000 */
[----:B------:R-:W-:Y:S01]  /*18e0*/  FFMA.FTZ R5, R208, R112, R5 ;  /* 0x00000070d0057223 */ /* 0x000fe20000010005 */
[----:B------:R-:W-:-:S02]  /*18f0*/  IADD3 R112, PT, PT, R114, 0x8050, RZ ;  /* 0x0000805072707810 */ /* 0x000fc40007ffe0ff */
[----:B------:R-:W-:Y:S01]  /*1900*/  @!P3 IADD3 R112, PT, PT, R114, 0x8010, RZ ;  /* 0x000080107270b810 */ /* 0x000fe20007ffe0ff */
[----:B------:R-:W-:Y:S01]  /*1910*/  FADD.FTZ R156, R240, R156 ;  /* 0x0000009cf09c7221 */ /* 0x000fe20000010000 */
[----:B------:R-:W-:Y:S01]  /*1920*/  FFMA.FTZ R4, R206, R240, R4 ;  /* 0x000000f0ce047223 */ /* 0x000fe20000010004 */
[----:B------:R-:W-:Y:S01]  /*1930*/  FADD.FTZ R159, R250, R159 ;  /* 0x0000009ffa9f7221 */ /* 0x000fe20000010000 */
[----:B------:R-:W-:Y:S01]  /*1940*/  FFMA.FTZ R7, R213, R250, R7 ;  /* 0x000000fad5077223 */ /* 0x000fe20000010007 */
[C---:B------:R-:W-:Y:S01]  /*1950*/  IADD3 R250, PT, PT, R114.reuse, 0x8060, RZ ;  /* 0x0000806072fa7810 */ /* 0x040fe20007ffe0ff */
[----:B------:R-:W-:Y:S01]  /*1960*/  FADD.FTZ R160, R113, R160 ;  /* 0x000000a071a07221 */ /* 0x000fe20000010000 */
[C---:B------:R-:W-:Y:S01]  /*1970*/  IADD3 R240, PT, PT, R114.reuse, 0x8070, RZ ;  /* 0x0000807072f07810 */ /* 0x040fe20007ffe0ff */
[----:B------:R-:W-:Y:S01]  /*1980*/  FFMA.FTZ R8, R215, R113, R8 ;  /* 0x00000071d7087223 */ /* 0x000fe20000010008 */
[C---:B------:R-:W-:Y:S02]  /*1990*/  @!P3 IADD3 R250, PT, PT, R114.reuse, 0x8020, RZ ;  /* 0x0000802072fab810 */ /* 0x040fe40007ffe0ff */
        /* <DEDUP_REMOVED lines=144> */
[----:B------:R-:W-:Y:S01]  /*22a0*/  F2FP.F16.F32.PACK_AB R108, R113, R108 ;  /* 0x0000006c716c723e */ /* 0x000fe200000000ff */
[----:B------:R-:W-:Y:S06]  /*22b0*/  BRA `(.L_x_11818) ;  /* 0x0000000000f47947 */ /* 0x000fec0003800000 */
.L_x_11817:
        /* <DEDUP_REMOVED lines=19> */
[----:B------:R-:W-:Y:S01]  /*23f0*/  LOP3.LUT P5, RZ, R153, 0xff, RZ, 0xc0, !PT ;  /* 0x000000ff99ff7812 */ /* 0x000fe200078ac0ff */
[----:B------:R-:W-:Y:S01]  /*2400*/  FMUL.FTZ R104, R104, UR4 ;  /* 0x0000000468687c20 */ /* 0x000fe20008410000 */
[----:B------:R-:W-:Y:S01]  /*2410*/  FMUL.FTZ R105, R105, UR4 ;  /* 0x0000000469697c20 */ /* 0x000fe20008410000 */
[C---:B------:R-:W-:Y:S01]  /*2420*/  LOP3.LUT P6, RZ, R153.reuse, 0xff0000, RZ, 0xc0, !PT ;  /* 0x00ff000099ff7812 */ /* 0x040fe200078cc0ff */
[----:B------:R-:W-:Y:S01]  /*2430*/  FADD.FTZ R212, R212, -R215 ;  /* 0x800000d7d4d47221 */ /* 0x000fe20000010000 */
[----:B------:R-:W-:Y:S01]  /*2440*/  ISETP.GE.U32.AND.EX P0, PT, R153, 0x1000000, PT, P0 ;  /* 0x010000009900780c */ /* 0x000fe20003f06100 */
[----:B------:R-:W-:Y:S01]  /*2450*/  FADD.FTZ R206, R205, -R206 ;  /* 0x800000cecdce7221 */ /* 0x000fe20000010000 */
[----:B------:R-:W-:Y:S01]  /*2460*/  FADD.FTZ R207, R207, -R208 ;  /* 0x800000d0cfcf7221 */ /* 0x000fe20000010000 */
[----:B------:R-:W-:Y:S01]  /*2470*/  FADD.FTZ R210, R209, -R210 ;  /* 0x800000d2d1d27221 */ /* 0x000fe20000010000 */
[----:B------:R-:W-:Y:S01]  /*2480*/  FADD.FTZ R203, R204, -R203 ;  /* 0x800000cbcccb7221 */ /* 0x000fe20000010000 */
[----:B------:R-:W-:Y:S01]  /*2490*/  FSEL R114, R101, RZ, P5 ;  /* 0x000000ff65727208 */ /* 0x000fe20002800000 */
[----:B------:R-:W-:Y:S01]  /*24a0*/  FFMA.FTZ R101, R174, R212, R73 ;  /* 0x000000d4ae657223 */ /* 0x000fe20000010049 */
[----:B------:R-:W-:Y:S01]  /*24b0*/  FSEL R119, R104, RZ, P6 ;  /* 0x000000ff68777208 */ /* 0x000fe20003000000 */
[C---:B------:R-:W-:Y:S01]  /*24c0*/  FFMA.FTZ R106, R174.reuse, R207, R70 ;  /* 0x000000cfae6a7223 */ /* 0x040fe20000010046 */
        /* <DEDUP_REMOVED lines=28> */
.L_x_11818:
        /* <DEDUP_REMOVED lines=18> */
[C---:B------:R-:W-:Y:S01]  /*27b0*/  FFMA.FTZ R103, R174.reuse, R100, R83 ;  /* 0x00000064ae677223 */ /* 0x040fe20000010053 */
[C---:B------:R-:W-:Y:S01]  /*27c0*/  FFMA.FTZ R100, R174.reuse, R101, R80 ;  /* 0x00000065ae647223 */ /* 0x040fe20000010050 */
[----:B------:R-:W-:Y:S01]  /*27d0*/  FFMA.FTZ R102, R174, R197, R82 ;  /* 0x000000c5ae667223 */ /* 0x000fe20000010052 */
[----:B------:R-:W-:Y:S01]  /*27e0*/  FADD.FTZ R198, R195, -R198 ;  /* 0x800000c6c3c67221 */ /* 0x000fe20000010000 */
[-C--:B------:R-:W-:Y:S01]  /*27f0*/  FMUL.FTZ R105, R103, R116.reuse ;  /* 0x0000007467697220 */ /* 0x080fe20000410000 */
[-C--:B------:R-:W-:Y:S01]  /*2800*/  FMUL.FTZ R101, R100, R116.reuse ;  /* 0x0000007464657220 */ /* 0x080fe20000410000 */
[----:B------:R-:W-:Y:S01]  /*2810*/  FMUL.FTZ R104, R102, R116 ;  /* 0x0000007466687220 */ /* 0x000fe20000410000 */
[----:B------:R-:W-:Y:S01]  /*2820*/  ISETP.GE.U32.AND P2, PT, R146, RZ, PT ;  /* 0x000000ff9200720c */ /* 0x000fe20003f46070 */
[-CC-:B------:R-:W-:Y:S01]  /*2830*/  FFMA.FTZ R189, R189, R118.reuse, R120.reuse ;  /* 0x00000076bdbd7223 */ /* 0x180fe20000010078 */
[----:B------:R-:W-:Y:S01]  /*2840*/  FMUL.FTZ R101, R101, UR4 ;  /* 0x0000000465657c20 */ /* 0x000fe20008410000 */
[-CC-:B------:R-:W-:Y:S01]  /*2850*/  FFMA.FTZ R191, R191, R118.reuse, R120.reuse ;  /* 0x00000076bfbf7223 */ /* 0x180fe20000010078 */
[-CC-:B------:R-:W-:Y:S01]  /*2860*/  FFMA.FTZ R193, R193, R118.reuse, R120.reuse ;  /* 0x00000076c1c17223 */ /* 0x180fe20000010078 */
[----:B------:R-:W-:Y:S01]  /*2870*/  FFMA.FTZ R187, R187, R118, R120 ;  /* 0x00000076bbbb7223 */ /* 0x000fe20000010078 */
[----:B------:R-:W-:Y:S01]  /*2880*/  FMUL.FTZ R104, R104, UR4 ;  /* 0x0000000468687c20 */ /* 0x000fe20008410000 */
[----:B------:R-:W-:Y:S01]  /*2890*/  FMUL.FTZ R105, R105, UR4 ;  /* 0x0000000469697c20 */ /* 0x000fe20008410000 */
[----:B------:R-:W-:Y:S01]  /*28a0*/  FSEL R114, R101, RZ, P5 ;  /* 0x000000ff65727208 */ /* 0x000fe20002800000 */
[----:B------:R-:W-:Y:S01]  /*28b0*/  FFMA.FTZ R101, R174, R198, R81 ;  /* 0x000000c6ae657223 */ /* 0x000fe20000010051 */
[C---:B------:R-:W-:Y:S01]  /*28c0*/  LOP3.LUT P6, RZ, R147.reuse, 0xff0000, RZ, 0xc0, !PT ;  /* 0x00ff000093ff7812 */ /* 0x040fe200078cc0ff */
[----:B------:R-:W-:Y:S01]  /*28d0*/  FADD.FTZ R189, R188, -R189 ;  /* 0x800000bdbcbd7221 */ /* 0x000fe20000010000 */
[----:B------:R-:W-:Y:S01]  /*28e0*/  ISETP.GE.U32.AND.EX P2, PT, R147, 0x1000000, PT, P2 ;  /* 0x010000009300780c */ /* 0x000fe20003f46120 */
[----:B------:R-:W-:Y:S01]  /*28f0*/  FADD.FTZ R191, R190, -R191 ;  /* 0x800000bfbebf7221 */ /* 0x000fe20000010000 */
        /* <DEDUP_REMOVED lines=33> */
.L_x_11819:
[-CC-:B------:R-:W-:Y:S01]  /*2b10*/  FFMA.FTZ R189, R189, R118.reuse, R120.reuse ;  /* 0x00000076bdbd7223 */ /* 0x180fe20000010078 */
[-CC-:B0-----:R-:W-:Y:S01]  /*2b20*/  FFMA.FTZ R109, R196, R118.reuse, R120.reuse ;  /* 0x00000076c46d7223 */ /* 0x181fe20000010078 */
[-CC-:B------:R-:W-:Y:S01]  /*2b30*/  FFMA.FTZ R191, R191, R118.reuse, R120.reuse ;  /* 0x00000076bfbf7223 */ /* 0x180fe20000010078 */
[-CC-:B------:R-:W-:Y:S01]  /*2b40*/  FFMA.FTZ R200, R200, R118.reuse, R120.reuse ;  /* 0x00000076c8c87223 */ /* 0x180fe20000010078 */
        /* <DEDUP_REMOVED lines=57> */
.L_x_11820:
        /* <DEDUP_REMOVED lines=23> */
[----:B------:R-:W-:Y:S01]  /*3050*/  FMUL.FTZ R101, R101, UR4 ;  /* 0x0000000465657c20 */ /* 0x000fe20008410000 */
[-CC-:B------:R-:W-:Y:S01]  /*3060*/  FFMA.FTZ R149, R149, R118.reuse, R120.reuse ;  /* 0x0000007695957223 */ /* 0x180fe20000010078 */
        /* <DEDUP_REMOVED lines=44> */
.L_x_11821:
        /* <DEDUP_REMOVED lines=61> */
.L_x_11822:
        /* <DEDUP_REMOVED lines=69> */
.L_x_11823:
[-CC-:B------:R-:W-:Y:S01]  /*3b50*/  FFMA.FTZ R127, R127, R118.reuse, R120.reuse ;  /* 0x000000767f7f7223 */ /* 0x180fe20000010078 */
[-CC-:B------:R-:W-:Y:S01]  /*3b60*/  FFMA.FTZ R133, R133, R118.reuse, R120.reuse ;  /* 0x0000007685857223 */ /* 0x180fe20000010078 */
[-CC-:B------:R-:W-:Y:S01]  /*3b70*/  FFMA.FTZ R129, R129, R118.reuse, R120.reuse ;  /* 0x0000007681817223 */ /* 0x180fe20000010078 */
[-CC-:B------:R-:W-:Y:S01]  /*3b80*/  FFMA.FTZ R139, R139, R118.reuse, R120.reuse ;  /* 0x000000768b8b7223 */ /* 0x180fe20000010078 */
[----:B------:R-:W-:Y:S01]  /*3b90*/  FADD.FTZ R127, R126, -R127 ;  /* 0x8000007f7e7f7221 */ /* 0x000fe20000010000 */
[----:B------:R-:W-:Y:S01]  /*3ba0*/  FADD.FTZ R133, R132, -R133 ;  /* 0x8000008584857221 */ /* 0x000fe20000010000 */
[-CC-:B------:R-:W-:Y:S01]  /*3bb0*/  FFMA.FTZ R131, R131, R118.reuse, R120.reuse ;  /* 0x0000007683837223 */ /* 0x180fe20000010078 */
[-C--:B------:R-:W-:Y:S01]  /*3bc0*/  FFMA.FTZ R141, R141, R118.reuse, R120 ;  /* 0x000000768d8d7223 */ /* 0x080fe20000010078 */
[C---:B------:R-:W-:Y:S01]  /*3bd0*/  FFMA.FTZ R127, R174.reuse, R127, R93 ;  /* 0x0000007fae7f7223 */ /* 0x040fe2000001005d */
[----:B------:R-:W-:Y:S01]  /*3be0*/  FFMA.FTZ R133, R174, R133, R96 ;  /* 0x00000085ae857223 */ /* 0x000fe20000010060 */
[----:B------:R-:W-:Y:S01]  /*3bf0*/  FADD.FTZ R129, R128, -R129 ;  /* 0x8000008180817221 */ /* 0x000fe20000010000 */
[----:B------:R-:W-:Y:S01]  /*3c00*/  FADD.FTZ R139, R138, -R139 ;  /* 0x8000008b8a8b7221 */ /* 0x000fe20000010000 */
[-CC-:B------:R-:W-:Y:S01]  /*3c10*/  FFMA.FTZ R135, R135, R118.reuse, R120.reuse ;  /* 0x0000007687877223 */ /* 0x180fe20000010078 */
[----:B------:R-:W-:Y:S01]  /*3c20*/  FFMA.FTZ R125, R125, R118, R120 ;  /* 0x000000767d7d7223 */ /* 0x000fe20000010078 */
[-C--:B------:R-:W-:Y:S01]  /*3c30*/  FMUL.FTZ R127, R127, R116.reuse ;  /* 0x000000747f7f7220 */ /* 0x080fe20000410000 */
[----:B------:R-:W-:Y:S01]  /*3c40*/  FMUL.FTZ R133, R133, R116 ;  /* 0x0000007485857220 */ /* 0x000fe20000410000 */
[----:B------:R-:W-:Y:S01]  /*3c50*/  FADD.FTZ R130, R130, -R131 ;  /* 0x8000008382827221 */ /* 0x000fe20000010000 */
[----:B------:R-:W-:Y:S01]  /*3c60*/  FADD.FTZ R140, R140, -R141 ;  /* 0x8000008d8c8c7221 */ /* 0x000fe20000010000 */
[C---:B------:R-:W-:Y:S01]  /*3c70*/  FFMA.FTZ R129, R174.reuse, R129, R94 ;  /* 0x00000081ae817223 */ /* 0x040fe2000001005e */
[----:B------:R-:W-:Y:S01]  /*3c80*/  FFMA.FTZ R139, R174, R139, R98 ;  /* 0x0000008bae8b7223 */ /* 0x000fe20000010062 */
[----:B------:R-:W-:Y:S01]  /*3c90*/  FADD.FTZ R134, R134, -R135 ;  /* 0x8000008786867221 */ /* 0x000fe20000010000 */
[----:B------:R-:W-:Y:S01]  /*3ca0*/  FADD.FTZ R125, R124, -R125 ;  /* 0x8000007d7c7d7221 */ /* 0x000fe20000010000 */
[----:B------:R-:W-:Y:S01]  /*3cb0*/  FMUL.FTZ R127, R127, UR4 ;  /* 0x000000047f7f7c20 */ /* 0x000fe20008410000 */
[----:B------:R-:W-:Y:S01]  /*3cc0*/  FMUL.FTZ R133, R133, UR4 ;  /* 0x0000000485857c20 */ /* 0x000fe20008410000 */
[C---:B0-----:R-:W-:Y:S01]  /*3cd0*/  FFMA.FTZ R109, R174.reuse, R130, R95 ;  /* 0x00000082ae6d7223 */ /* 0x041fe2000001005f */
[----:B------:R-:W-:Y:S01]  /*3ce0*/  FFMA.FTZ R113, R174, R140, R99 ;  /* 0x0000008cae717223 */ /* 0x000fe20000010063 */
[-C--:B------:R-:W-:Y:S01]  /*3cf0*/  FMUL.FTZ R129, R129, R116.reuse ;  /* 0x0000007481817220 */ /* 0x080fe20000410000 */
[----:B------:R-:W-:Y:S01]  /*3d00*/  FMUL.FTZ R139, R139, R116 ;  /* 0x000000748b8b7220 */ /* 0x000fe20000410000 */
[----:B------:R-:W-:Y:S01]  /*3d10*/  LOP3.LUT P2, RZ, R136, 0xff00, RZ, 0xc0, !PT ;  /* 0x0000ff0088ff7812 */ /* 0x000fe2000784c0ff */
[C---:B------:R-:W-:Y:S01]  /*3d20*/  FFMA.FTZ R111, R174.reuse, R134, R97 ;  /* 0x00000086ae6f7223 */ /* 0x040fe20000010061 */
[----:B------:R-:W-:Y:S01]  /*3d30*/  LOP3.LUT P6, RZ, R137, 0xff, RZ, 0xc0, !PT ;  /* 0x000000ff89ff7812 */ /* 0x000fe200078cc0ff */
[----:B------:R-:W-:Y:S01]  /*3d40*/  FFMA.FTZ R125, R174, R125, R92 ;  /* 0x0000007dae7d7223 */ /* 0x000fe2000001005c */
[-C--:B------:R-:W-:Y:S01]  /*3d50*/  FMUL.FTZ R108, R109, R116.reuse ;  /* 0x000000746d6c7220 */ /* 0x080fe20000410000 */
[-C--:B------:R-:W-:Y:S01]  /*3d60*/  FMUL.FTZ R113, R113, R116.reuse ;  /* 0x0000007471717220 */ /* 0x080fe20000410000 */
[----:B------:R-:W-:Y:S01]  /*3d70*/  FMUL.FTZ R129, R129, UR4 ;  /* 0x0000000481817c20 */ /* 0x000fe20008410000 */
[----:B------:R-:W-:Y:S01]  /*3d80*/  FSEL R127, R127, RZ, P2 ;  /* 0x000000ff7f7f7208 */ /* 0x000fe20001000000 */
[----:B------:R-:W-:Y:S01]  /*3d90*/  FMUL.FTZ R139, R139, UR4 ;  /* 0x000000048b8b7c20 */ /* 0x000fe20008410000 */
[----:B------:R-:W-:Y:S01]  /*3da0*/  FSEL R110, R133, RZ, P6 ;  /* 0x000000ff856e7208 */ /* 0x000fe20003000000 */
[-C--:B------:R-:W-:Y:S01]  /*3db0*/  FMUL.FTZ R111, R111, R116.reuse ;  /* 0x000000746f6f7220 */ /* 0x080fe20000410000 */
[----:B------:R-:W-:Y:S01]  /*3dc0*/  FMUL.FTZ R125, R125, R116 ;  /* 0x000000747d7d7220 */ /* 0x000fe20000410000 */
[----:B------:R-:W-:Y:S01]  /*3dd0*/  LOP3.LUT P5, RZ, R136, 0xff0000, RZ, 0xc0, !PT ;  /* 0x00ff000088ff7812 */ /* 0x000fe200078ac0ff */
[----:B------:R-:W-:Y:S01]  /*3de0*/  FMUL.FTZ R108, R108, UR4 ;  /* 0x000000046c6c7c20 */ /* 0x000fe20008410000 */
[C---:B------:R-:W-:Y:S01]  /*3df0*/  ISETP.GE.U32.AND P2, PT, R136.reuse, RZ, PT ;  /* 0x000000ff8800720c */ /* 0x040fe20003f46070 */
[----:B------:R-:W-:Y:S01]  /*3e00*/  FMUL.FTZ R113, R113, UR4 ;  /* 0x0000000471717c20 */ /* 0x000fe20008410000 */
[----:B------:R-:W-:Y:S01]  /*3e10*/  LOP3.LUT P6, RZ, R137, 0xff0000, RZ, 0xc0, !PT ;  /* 0x00ff000089ff7812 */ /* 0x000fe200078cc0ff */
[----:B------:R-:W-:Y:S01]  /*3e20*/  FMUL.FTZ R111, R111, UR4 ;  /* 0x000000046f6f7c20 */ /* 0x000fe20008410000 */
[----:B------:R-:W-:Y:S01]  /*3e30*/  LOP3.LUT P4, RZ, R136, 0xff000000, RZ, 0xc0, !PT ;  /* 0xff00000088ff7812 */ /* 0x000fe2000788c0ff */
[----:B------:R-:W-:Y:S01]  /*3e40*/  FMUL.FTZ R125, R125, UR4 ;  /* 0x000000047d7d7c20 */ /* 0x000fe20008410000 */
[----:B------:R-:W-:-:S02]  /*3e50*/  FSEL R109, R129, RZ, P5 ;  /* 0x000000ff816d7208 */ /* 0x000fc40002800000 */
[----:B------:R-:W-:Y:S02]  /*3e60*/  ISETP.GE.U32.AND.EX P2, PT, R137, 0x1000000, PT, P2 ;  /* 0x010000008900780c */ /* 0x000fe40003f46120 */
[----:B------:R-:W-:Y:S02]  /*3e70*/  FSEL R139, R139, RZ, P6 ;  /* 0x000000ff8b8b7208 */ /* 0x000fe40003000000 */
        /* <DEDUP_REMOVED lines=10> */
.L_x_11824:
[----:B------:R-:W0:Y:S01]  /*3f20*/  @P0 LDC.64 R112, c[0x0][0x478] ;  /* 0x00011e00ff700b82 */ /* 0x000e220000000a00 */
[----:B------:R-:W-:-:S04]  /*3f30*/  IMAD.WIDE.U32 R122, R0, 0x10, R122 ;  /* 0x00000010007a7825 */ /* 0x000fc800078e007a */
[----:B0-----:R-:W-:-:S05]  /*3f40*/  @P0 IMAD.WIDE.U32 R112, R0, 0x20, R112 ;  /* 0x0000002000700825 */ /* 0x001fca00078e0070 */
[----:B------:R0:W-:Y:S04]  /*3f50*/  @P0 STG.E.128 desc[UR6][R112.64], R104 ;  /* 0x0000006870000986 */ /* 0x0001e8000c101d06 */
[----:B------:R0:W-:Y:S04]  /*3f60*/  @P0 STG.E.128 desc[UR6][R112.64+0x10], R100 ;  /* 0x0000106470000986 */ /* 0x0001e8000c101d06 */
[----:B------:R0:W-:Y:S01]  /*3f70*/  STG.E.128 desc[UR6][R122.64], R108 ;  /* 0x0000006c7a007986 */ /* 0x0001e2000c101d06 */
[----:B------:R-:W-:Y:S05]  /*3f80*/  BRA `(.L_x_11825) ;  /* 0x00000020002c7947 */ /* 0x000fea0003800000 */
.L_x_11816:
        /* <DEDUP_REMOVED lines=65> */
.L_x_11826:
[-CC-:B------:R-:W-:Y:S01]  /*43a0*/  FFMA.FTZ R100, R213, R118.reuse, R120.reuse ;  /* 0x00000076d5647223 */ /* 0x180fe20000010078 */
[-CC-:B------:R-:W-:Y:S01]  /*43b0*/  FFMA.FTZ R101, R218, R118.reuse, R120.reuse ;  /* 0x00000076da657223 */ /* 0x180fe20000010078 */
[-CC-:B------:R-:W-:Y:S01]  /*43c0*/  FFMA.FTZ R217, R217, R118.reuse, R120.reuse ;  /* 0x00000076d9d97223 */ /* 0x180fe20000010078 */
[----:B------:R-:W-:Y:S01]  /*43d0*/  FFMA.FTZ R215, R215, R118, R120 ;  /* 0x00000076d7d77223 */ /* 0x000fe20000010078 */
[----:B------:R-:W-:Y:S01]  /*43e0*/  FADD.FTZ R211, R211, -R100 ;  /* 0x80000064d3d37221 */ /* 0x000fe20000010000 */
[----:B------:R-:W-:Y:S01]  /*43f0*/  FADD.FTZ R101, R216, -R101 ;  /* 0x80000065d8657221 */ /* 0x000fe20000010000 */
[----:B------:R-:W-:Y:S01]  /*4400*/  FADD.FTZ R217, R214, -R217 ;  /* 0x800000d9d6d97221 */ /* 0x000fe20000010000 */
[----:B-----5:R-:W-:Y:S01]  /*4410*/  LOP3.LUT P5, RZ, R153, 0xff, RZ, 0xc0, !PT ;  /* 0x000000ff99ff7812 */ /* 0x020fe200078ac0ff */
[C---:B------:R-:W-:Y:S01]  /*4420*/  FMUL.FTZ R100, R174.reuse, R211 ;  /* 0x000000d3ae647220 */ /* 0x040fe20000410000 */
[C---:B------:R-:W-:Y:S01]  /*4430*/  FMUL.FTZ R103, R174.reuse, R101 ;  /* 0x00000065ae677220 */ /* 0x040fe20000410000 */
[----:B------:R-:W-:Y:S01]  /*4440*/  FMUL.FTZ R102, R174, R217 ;  /* 0x000000d9ae667220 */ /* 0x000fe20000410000 */
        /* <DEDUP_REMOVED lines=50> */
.L_x_11827:
        /* <DEDUP_REMOVED lines=70> */
.L_x_11828:
        /* <DEDUP_REMOVED lines=61> */
.L_x_11829:
        /* <DEDUP_REMOVED lines=69> */
.L_x_11830:
        /* <DEDUP_REMOVED lines=61> */
.L_x_11831:
        /* <DEDUP_REMOVED lines=69> */
.L_x_11832:
[-CC-:B------:R-:W-:Y:S01]  /*5c10*/  FFMA.FTZ R133, R133, R118.reuse, R120.reuse ;  /* 0x0000007685857223 */ /* 0x180fe20000010078 */
[-CC-:B------:R-:W-:Y:S01]  /*5c20*/  FFMA.FTZ R127, R127, R118.reuse, R120.reuse ;  /* 0x000000767f7f7223 */ /* 0x180fe20000010078 */
[-CC-:B------:R-:W-:Y:S01]  /*5c30*/  FFMA.FTZ R129, R129, R118.reuse, R120.reuse ;  /* 0x0000007681817223 */ /* 0x180fe20000010078 */
[-CC-:B------:R-:W-:Y:S01]  /*5c40*/  FFMA.FTZ R139, R139, R118.reuse, R120.reuse ;  /* 0x000000768b8b7223 */ /* 0x180fe20000010078 */
[----:B------:R-:W-:Y:S01]  /*5c50*/  FADD.FTZ R133, R132, -R133 ;  /* 0x8000008584857221 */ /* 0x000fe20000010000 */
[----:B------:R-:W-:Y:S01]  /*5c60*/  FADD.FTZ R127, R126, -R127 ;  /* 0x8000007f7e7f7221 */ /* 0x000fe20000010000 */
[----:B------:R-:W-:Y:S01]  /*5c70*/  FADD.FTZ R129, R128, -R129 ;  /* 0x8000008180817221 */ /* 0x000fe20000010000 */
[----:B------:R-:W-:Y:S01]  /*5c80*/  FADD.FTZ R139, R138, -R139 ;  /* 0x8000008b8a8b7221 */ /* 0x000fe20000010000 */
[C---:B------:R-:W-:Y:S01]  /*5c90*/  FMUL.FTZ R133, R174.reuse, R133 ;  /* 0x00000085ae857220 */ /* 0x040fe20000410000 */
[C---:B------:R-:W-:Y:S01]  /*5ca0*/  FMUL.FTZ R127, R174.reuse, R127 ;  /* 0x0000007fae7f7220 */ /* 0x040fe20000410000 */
[-CC-:B------:R-:W-:Y:S01]  /*5cb0*/  FFMA.FTZ R131, R131, R118.reuse, R120.reuse ;  /* 0x0000007683837223 */ /* 0x180fe20000010078 */
[-CC-:B------:R-:W-:Y:S01]  /*5cc0*/  FFMA.FTZ R135, R135, R118.reuse, R120.reuse ;  /* 0x0000007687877223 */ /* 0x180fe20000010078 */
[-CC-:B------:R-:W-:Y:S01]  /*5cd0*/  FFMA.FTZ R141, R141, R118.reuse, R120.reuse ;  /* 0x000000768d8d7223 */ /* 0x180fe20000010078 */
        /* <DEDUP_REMOVED lines=48> */
.L_x_11833:
[----:B------:R-:W0:Y:S01]  /*5fe0*/  @P0 LDC.64 R112, c[0x0][0x478] ;  /* 0x00011e00ff700b82 */ /* 0x000e220000000a00 */
[----:B------:R-:W-:-:S04]  /*5ff0*/  IMAD.WIDE.U32 R122, R0, 0x10, R122 ;  /* 0x00000010007a7825 */ /* 0x000fc800078e007a */
[----:B0-----:R-:W-:-:S05]  /*6000*/  @P0 IMAD.WIDE.U32 R112, R0, 0x20, R112 ;  /* 0x0000002000700825 */ /* 0x001fca00078e0070 */
[----:B------:R1:W-:Y:S04]  /*6010*/  @P0 STG.E.128 desc[UR6][R112.64], R104 ;  /* 0x0000006870000986 */ /* 0x0003e8000c101d06 */
[----:B------:R1:W-:Y:S04]  /*6020*/  @P0 STG.E.128 desc[UR6][R112.64+0x10], R100 ;  /* 0x0000106470000986 */ /* 0x0003e8000c101d06 */
[----:B------:R1:W-:Y:S02]  /*6030*/  STG.E.128 desc[UR6][R122.64], R108 ;  /* 0x0000006c7a007986 */ /* 0x0003e4000c101d06 */
.L_x_11825:
        /* <DEDUP_REMOVED lines=69> */
.L_x_11815:
        /* <DEDUP_REMOVED lines=25> */
.L_x_11835:
        /* <DEDUP_REMOVED lines=14> */
.L_x_15727:


//--------------------- .text._ZN10layer_norm22ln_bwd_finalize_kernelINS_22Kernel_traits_finalizeILj8192Ef6__halffS2_fjLb0ELj1024ELj4ENS_18Kernel_traits_baseILj8192EfS2_fS2_fjLj1024EEEEELb0ELb0EEEvNS_9BwdParamsE --------------------------
	.section	.text._ZN10layer_norm22ln_bwd_finalize_kernelINS_22Kernel_traits_finalizeILj8192Ef6__halffS2_fjLb0ELj1024ELj4ENS_18Kernel_traits_baseILj8192EfS2_fS2_fjLj1024EEEEELb0ELb0EEEvNS_9BwdParamsE,"ax",@progbits
	.align	128
        .global         _ZN10layer_norm22ln_bwd_finalize_kernelINS_22Kernel_traits_finalizeILj8192Ef6__halffS2_fjLb0ELj1024ELj4ENS_18Kernel_traits_baseILj8192EfS2_fS2_fjLj1024EEEEELb0ELb0EEEvNS_9BwdParamsE
        .type           _ZN10layer_norm22ln_bwd_finalize_kernelINS_22Kernel_traits_finalizeILj8192Ef6__halffS2_fjLb0ELj1024ELj4ENS_18Kernel_traits_baseILj8192EfS2_fS2_fjLj1024EEEEELb0ELb0EEEvNS_9BwdParamsE,@function
        .size           _ZN10layer_norm22ln_bwd_finalize_kernelINS_22Kernel_traits_finalizeILj8192Ef6__halffS2_fjLb0ELj1024ELj4ENS_18Kernel_traits_baseILj8192EfS2_fS2_fjLj1024EEEEELb0ELb0EEEvNS_9BwdParamsE,(.L_x_15728 - _ZN10layer_norm22ln_bwd_finalize_kernelINS_22Kernel_traits_finalizeILj8192Ef6__halffS2_fjLb0ELj1024ELj4ENS_18Kernel_traits_baseILj8192EfS2_fS2_fjLj1024EEEEELb0ELb0EEEvNS_9BwdParamsE)
        .other          _ZN10layer_norm22ln_bwd_finalize_kernelINS_22Kernel_traits_finalizeILj8192Ef6__halffS2_fjLb0ELj1024ELj4ENS_18Kernel_traits_baseILj8192EfS2_fS2_fjLj1024EEEEELb0ELb0EEEvNS_9BwdParamsE,@"STO_CUDA_ENTRY STV_DEFAULT"
_ZN10layer_norm22ln_bwd_finalize_kernelINS_22Kernel_traits_finalizeILj8192Ef6__halffS2_fjLb0ELj1024ELj4ENS_18Kernel_traits_baseILj8192EfS2_fS2_fjLj1024EEEEELb0ELb0EEEvNS_9BwdParamsE:
.text._ZN10layer_norm22ln_bwd_finalize_kernelINS_22Kernel_traits_finalizeILj8192Ef6__halffS2_fjLb0ELj1024ELj4ENS_18Kernel_traits_baseILj8192EfS2_fS2_fjLj1024EEEEELb0ELb0EEEvNS_9BwdParamsE:
        /* <DEDUP_REMOVED lines=78> */
.L_x_11840:
        /* <DEDUP_REMOVED lines=118> */
.L_x_11839:
[----:B------:R-:W-:Y:S05]  /*0c40*/  BSYNC.RECONVERGENT B1 ;  /* 0x0000000000017941 */ /* 0x000fea0003800200 */
.L_x_11838:
        /* <DEDUP_REMOVED lines=68> */
.L_x_11842:
[----:B------:R-:W-:Y:S05]  /*1090*/  BSYNC.RECONVERGENT B1 ;  /* 0x0000000000017941 */ /* 0x000fea0003800200 */
.L_x_11841:
        /* <DEDUP_REMOVED lines=37> */
.L_x_11844:
[----:B------:R-:W-:Y:S05]  /*12f0*/  BSYNC.RECONVERGENT B1 ;  /* 0x0000000000017941 */ /* 0x000fea0003800200 */
.L_x_11843:
[----:B------:R-:W-:Y:S05]  /*1300*/  @!P1 BRA `(.L_x_11837) ;  /* 0x00000000003c9947 */ /* 0x000fea0003800000 */
[----:B------:R-:W0:Y:S01]  /*1310*/  LDC.64 R8, c[0x0][0x440] ;  /* 0x00011000ff087b82 */ /* 0x000e220000000a00 */
[----:B------:R-:W-:Y:S01]  /*1320*/  IMAD R0, R3, R54, R0 ;  /* 0x0000003603007224 */ /* 0x000fe200078e0200 */
[----:B------:R-:W-:-:S04]  /*1330*/  IADD3 R12, PT, PT, -R55, RZ, RZ ;  /* 0x000000ff370c7210 */ /* 0x000fc80007ffe1ff */
[----:B------:R-:W-:Y:S02]  /*1340*/  IADD3 R3, PT, PT, R57, R0, RZ ;  /* 0x0000000039037210 */ /* 0x000fe40007ffe0ff */
[----:B------:R-:W1:Y:S05]  /*1350*/  LDC.64 R10, c[0x0][0x448] ;  /* 0x00011200ff0a7b82 */ /* 0x000e6a0000000a00 */
.L_x_11845:
        /* <DEDUP_REMOVED lines=10> */
.L_x_11837:
[----:B------:R-:W-:Y:S05]  /*1400*/  BSYNC.RECONVERGENT B0 ;  /* 0x0000000000007941 */ /* 0x000fea0003800200 */
.L_x_11836:
        /* <DEDUP_REMOVED lines=60> */
.L_x_11846:
        /* <DEDUP_REMOVED lines=11> */
.L_x_15728:


//--------------------- .text._ZN10layer_norm13ln_bwd_kernelINS_13Kernel_traitsIf6__halffS2_fjLj8192ELj1ELj1ELj8ELj16ENS_18Kernel_traits_baseILj8192EfS2_fS2_fjLj256EEEEELb1ELb0ELb1ELb0EEEvNS_9BwdParamsE --------------------------
	.section	.text._ZN10layer_norm13ln_bwd_kernelINS_13Kernel_traitsIf6__halffS2_fjLj8192ELj1ELj1ELj8ELj16ENS_18Kernel_traits_baseILj8192EfS2_fS2_fjLj256EEEEELb1ELb0ELb1ELb0EEEvNS_9BwdParamsE,"ax",@progbits
	.align	128
        .global         _ZN10layer_norm13ln_bwd_kernelINS_13Kernel_traitsIf6__halffS2_fjLj8192ELj1ELj1ELj8ELj16ENS_18Kernel_traits_baseILj8192EfS2_fS2_fjLj256EEEEELb1ELb0ELb1ELb0EEEvNS_9BwdParamsE
        .type           _ZN10layer_norm13ln_bwd_kernelINS_13Kernel_traitsIf6__halffS2_fjLj8192ELj1ELj1ELj8ELj16ENS_18Kernel_traits_baseILj8192EfS2_fS2_fjLj256EEEEELb1ELb0ELb1ELb0EEEvNS_9BwdParamsE,@function
        .size           _ZN10layer_norm13ln_bwd_kernelINS_13Kernel_traitsIf6__halffS2_fjLj8192ELj1ELj1ELj8ELj16ENS_18Kernel_traits_baseILj8192EfS2_fS2_fjLj256EEEEELb1ELb0ELb1ELb0EEEvNS_9BwdParamsE,(.L_x_15729 - _ZN10layer_norm13ln_bwd_kernelINS_13Kernel_traitsIf6__halffS2_fjLj8192ELj1ELj1ELj8ELj16ENS_18Kernel_traits_baseILj8192EfS2_fS2_fjLj256EEEEELb1ELb0ELb1ELb0EEEvNS_9BwdParamsE)
        .other          _ZN10layer_norm13ln_bwd_kernelINS_13Kernel_traitsIf6__halffS2_fjLj8192ELj1ELj1ELj8ELj16ENS_18Kernel_traits_baseILj8192EfS2_fS2_fjLj256EEEEELb1ELb0ELb1ELb0EEEvNS_9BwdParamsE,@"STO_CUDA_ENTRY STV_DEFAULT"
_ZN10layer_norm13ln_bwd_kernelINS_13Kernel_traitsIf6__halffS2_fjLj8192ELj1ELj1ELj8ELj16ENS_18Kernel_traits_baseILj8192EfS2_fS2_fjLj256EEEEELb1ELb0ELb1ELb0EEEvNS_9BwdParamsE:
.text._ZN10layer_norm13ln_bwd_kernelINS_13Kernel_traitsIf6__halffS2_fjLj8192ELj1ELj1ELj8ELj16ENS_18Kernel_traits_baseILj8192EfS2_fS2_fjLj256EEEEELb1ELb0ELb1ELb0EEEvNS_9BwdParamsE:
        /* <DEDUP_REMOVED lines=8> */
[----:B------:R-:W-:Y:S01]  /*0080*/  IMAD.MOV.U32 R15, RZ, RZ, R3 ;  /* 0x000000ffff0f7224 */ /* 0x000fe200078e0003 */
[----:B------:R-:W0:Y:S01]  /*0090*/  S2UR UR6, SR_CTAID.X ;  /* 0x00000000000679c3 */ /* 0x000e220000002500 */
        /* <DEDUP_REMOVED lines=102> */
.L_x_11996:
[----:B0-----:R-:W-:Y:S02]  /*0700*/  UIMAD.WIDE UR10, UR7, 0x4, UR14 ;  /* 0x00000004070a78a5 */ /* 0x001fe4000f8e020e */
[----:B------:R-:W-:-:S04]  /*0710*/  UIMAD.WIDE UR20, UR7, 0x4, UR12 ;  /* 0x00000004071478a5 */ /* 0x000fc8000f8e020c */
[----:B------:R-:W-:Y:S01]  /*0720*/  MOV R168, UR10 ;  /* 0x0000000a00a87c02 */ /* 0x000fe20008000f00 */
[----:B------:R-:W-:Y:S01]  /*0730*/  IMAD.U32 R169, RZ, RZ, UR11 ;  /* 0x0000000bffa97e24 */ /* 0x000fe2000f8e00ff */
[----:B------:R-:W-:-:S04]  /*0740*/  UIMAD.WIDE UR10, UR7, 0x4, UR18 ;  /* 0x00000004070a78a5 */ /* 0x000fc8000f8e0212 */
[----:B--2---:R-:W2:Y:S01]  /*0750*/  LDG.E R168, desc[UR22][R168.64] ;  /* 0x00000016a8a87981 */ /* 0x004ea2000c1e1900 */
[----:B-1-3--:R-:W-:Y:S01]  /*0760*/  MOV R164, UR20 ;  /* 0x0000001400a47c02 */ /* 0x00afe20008000f00 */
[----:B------:R-:W-:Y:S01]  /*0770*/  IMAD.U32 R167, RZ, RZ, UR11 ;  /* 0x0000000bffa77e24 */ /* 0x000fe2000f8e00ff */
[----:B------:R-:W-:Y:S01]  /*0780*/  MOV R166, UR10 ;  /* 0x0000000a00a67c02 */ /* 0x000fe20008000f00 */
[----:B------:R-:W-:-:S05]  /*0790*/  IMAD.U32 R165, RZ, RZ, UR21 ;  /* 0x00000015ffa57e24 */ /* 0x000fca000f8e00ff */
        /* <DEDUP_REMOVED lines=9> */
[----:B------:R-:W-:Y:S01]  /*0830*/  MOV R164, UR10 ;  /* 0x0000000a00a47c02 */ /* 0x000fe20008000f00 */
[----:B------:R-:W-:-:S05]  /*0840*/  IMAD.U32 R165, RZ, RZ, UR11 ;  /* 0x0000000bffa57e24 */ /* 0x000fca000f8e00ff */
[----:B------:R0:W2:Y:S01]  /*0850*/  LDG.E R176, desc[UR22][R164.64] ;  /* 0x00000016a4b07981 */ /* 0x0000a2000c1e1900 */
[----:B------:R-:W-:Y:S01]  /*0860*/  UISETP.GE.AND UP3, UPT, UR20, 0x1, UPT ;  /* 0x000000011400788c */ /* 0x000fe2000bf66270 */
[C---:B------:R-:W-:Y:S01]  /*0870*/  ISETP.GE.U32.AND P4, PT, R2.reuse, 0x100, PT ;  /* 0x000001000200780c */ /* 0x040fe20003f86070 */
[----:B------:R-:W-:Y:S01]  /*0880*/  UIADD3 UR11, UPT, UPT, UR33, -0x1, URZ ;  /* 0xffffffff210b7890 */ /* 0x000fe2000fffe0ff */
[----:B------:R-:W-:Y:S01]  /*0890*/  IMAD.MOV.U32 R177, RZ, RZ, RZ ;  /* 0x000000ffffb17224 */ /* 0x000fe200078e00ff */
[----:B------:R-:W-:Y:S01]  /*08a0*/  BSSY.RECONVERGENT B1, `(.L_x_11850) ;  /* 0x000006d000017945 */ /* 0x000fe20003800200 */
[----:B------:R-:W-:Y:S02]  /*08b0*/  ISETP.GE.U32.AND P1, PT, R2, 0x200, PT ;  /* 0x000002000200780c */ /* 0x000fe40003f26070 */
[----:B------:R-:W-:Y:S02]  /*08c0*/  CS2R R232, SRZ ;  /* 0x0000000000e87805 */ /* 0x000fe4000001ff00 */
[----:B------:R-:W-:-:S02]  /*08d0*/  PLOP3.LUT P0, PT, PT, PT, UP3, 0x80, 0x8 ;  /* 0x000000000008781c */ /* 0x000fc40003f0f038 */
[----:B------:R-:W-:Y:S01]  /*08e0*/  MOV R0, UR11 ;  /* 0x0000000b00007c02 */ /* 0x000fe20008000f00 */
[----:B------:R-:W-:Y:S01]  /*08f0*/  @UP3 UIADD3 UR9, UPT, UPT, UR20, -0x1, URZ ;  /* 0xffffffff14093890 */ /* 0x000fe2000fffe0ff */
[----:B------:R-:W-:-:S03]  /*0900*/  ISETP.GE.U32.AND P2, PT, R2, 0x300, PT ;  /* 0x000003000200780c */ /* 0x000fc60003f46070 */
[----:B-1----:R-:W-:Y:S01]  /*0910*/  IMAD R0, R0, UR8, RZ ;  /* 0x0000000800007c24 */ /* 0x002fe2000f8e02ff */
[----:B------:R-:W-:Y:S01]  /*0920*/  @UP3 UIMAD UR10, UR9, UR8, URZ ;  /* 0x00000008090a32a4 */ /* 0x000fe2000f8e02ff */
[----:B------:R-:W-:Y:S01]  /*0930*/  ISETP.GE.U32.AND P3, PT, R2, 0x400, PT ;  /* 0x000004000200780c */ /* 0x000fe20003f66070 */
[----:B------:R-:W-:Y:S02]  /*0940*/  UIMAD UR9, UR7, UR8, URZ ;  /* 0x00000008070972a4 */ /* 0x000fe4000f8e02ff */
[----:B------:R-:W-:Y:S01]  /*0950*/  @UP3 USHF.R.S32.HI UR11, URZ, 0x1f, UR10 ;  /* 0x0000001fff0b3899 */ /* 0x000fe2000801140a */
[----:B0-----:R-:W-:-:S03]  /*0960*/  SHF.R.S32.HI R165, RZ, 0x1f, R0 ;  /* 0x0000001fffa57819 */ /* 0x001fc60000011400 */
[----:B------:R-:W-:Y:S01]  /*0970*/  @UP3 ULEA.HI UR11, UR11, UR10, URZ, 0x3 ;  /* 0x0000000a0b0b3291 */ /* 0x000fe2000f8f18ff */
[----:B------:R-:W-:Y:S01]  /*0980*/  LEA.HI R164, R165, R0, RZ, 0x3 ;  /* 0x00000000a5a47211 */ /* 0x000fe200078f18ff */
[----:B------:R-:W-:-:S03]  /*0990*/  USHF.R.S32.HI UR10, URZ, 0x1f, UR9 ;  /* 0x0000001fff0a7899 */ /* 0x000fc60008011409 */
[----:B------:R-:W-:Y:S01]  /*09a0*/  LEA.HI.SX32 R179, R164, R3, 0x1d ;  /* 0x00000003a4b37211 */ /* 0x000fe200078feaff */
[----:B------:R-:W-:Y:S01]  /*09b0*/  ULEA.HI UR10, UR10, UR9, URZ, 0x3 ;  /* 0x000000090a0a7291 */ /* 0x000fe2000f8f18ff */
[----:B------:R-:W-:-:S04]  /*09c0*/  MOV R166, UR11 ;  /* 0x0000000b00a67c02 */ /* 0x000fc80008000f00 */
[----:B------:R-:W-:Y:S01]  /*09d0*/  @P0 LEA.HI.SX32 R177, R166, R3, 0x1d ;  /* 0x00000003a6b10211 */ /* 0x000fe200078feaff */
[----:B------:R-:W-:Y:S01]  /*09e0*/  IMAD.U32 R0, RZ, RZ, UR10 ;  /* 0x0000000aff007e24 */ /* 0x000fe2000f8e00ff */
[----:B------:R-:W-:-:S04]  /*09f0*/  ISETP.NE.AND P0, PT, RZ, UR30, PT ;  /* 0x0000001eff007c0c */ /* 0x000fc8000bf05270 */
[----:B------:R-:W-:-:S04]  /*0a00*/  LEA.HI.SX32 R0, R0, R3, 0x1d ;  /* 0x0000000300007211 */ /* 0x000fc800078feaff */
[----:B------:R-:W-:Y:S02]  /*0a10*/  MOV R178, R0 ;  /* 0x0000000000b27202 */ /* 0x000fe40000000f00 */
[----:B--2---:R-:W-:Y:S01]  /*0a20*/  FSEL R176, R176, RZ, !P0 ;  /* 0x000000ffb0b07208 */ /* 0x004fe20004000000 */
[----:B------:R-:W-:Y:S06]  /*0a30*/  @!P4 BRA `(.L_x_11851) ;  /* 0x00000004004cc947 */ /* 0x000fec0003800000 */
        /* <DEDUP_REMOVED lines=13> */
[----:B------:R-:W-:Y:S01]  /*0b10*/  VIADD R179, R179, 0x100 ;  /* 0x00000100b3b37836 */ /* 0x000fe20000000000 */
[----:B------:R-:W-:Y:S01]  /*0b20*/  IADD3 R177, PT, PT, R177, 0x100, RZ ;  /* 0x00000100b1b17810 */ /* 0x000fe20007ffe0ff */
[----:B0-----:R-:W-:-:S05]  /*0b30*/  @P0 IMAD.WIDE.U32 R216, R178, 0x20, R216 ;  /* 0x00000020b2d80825 */ /* 0x001fca00078e00d8 */
[----:B------:R-:W5:Y:S04]  /*0b40*/  @P0 LDG.E.128 R44, desc[UR22][R216.64] ;  /* 0x00000016d82c0981 */ /* 0x000f68000c1e1d00 */
[----:B------:R0:W5:Y:S01]  /*0b50*/  @P0 LDG.E.128 R40, desc[UR22][R216.64+0x10] ;  /* 0x00001016d8280981 */ /* 0x000162000c1e1d00 */
[----:B------:R-:W-:Y:S02]  /*0b60*/  VIADD R178, R178, 0x100 ;  /* 0x00000100b2b27836 */ /* 0x000fe40000000000 */
[----:B---3--:R-:W-:-:S04]  /*0b70*/  FADD.FTZ R164, -R176, R164 ;  /* 0x000000a4b0a47221 */ /* 0x008fc80000010100 */
[----:B------:R-:W-:Y:S01]  /*0b80*/  FMUL.FTZ R231, R164, UR32 ;  /* 0x00000020a4e77c20 */ /* 0x000fe20008410000 */
[--C-:B----4-:R-:W-:Y:S02]  /*0b90*/  HADD2.F32 R229, -RZ, R168.reuse.H0_H0 ;  /* 0x200000a8ffe57230 */ /* 0x110fe40000004100 */
[C---:B------:R-:W-:Y:S01]  /*0ba0*/  FADD.FTZ R165, -R176.reuse, R165 ;  /* 0x000000a5b0a57221 */ /* 0x040fe20000010100 */
[C---:B------:R-:W-:Y:S01]  /*0bb0*/  FADD.FTZ R166, -R176.reuse, R166 ;  /* 0x000000a6b0a67221 */ /* 0x040fe20000010100 */
[----:B------:R-:W-:Y:S01]  /*0bc0*/  FADD.FTZ R167, -R176, R167 ;  /* 0x000000a7b0a77221 */ /* 0x000fe20000010100 */
[----:B------:R-:W-:Y:S02]  /*0bd0*/  HADD2.F32 R168, -RZ, R168.H1_H1 ;  /* 0x300000a8ffa87230 */ /* 0x000fe40000004100 */
[----:B------:R-:W-:Y:S01]  /*0be0*/  FADD.FTZ R76, R76, R229 ;  /* 0x000000e54c4c7221 */ /* 0x000fe20000010000 */
[-C--:B------:R-:W-:Y:S01]  /*0bf0*/  FFMA.FTZ R108, R231, R229.reuse, R108 ;  /* 0x000000e5e76c7223 */ /* 0x080fe2000001006c */
[----:B-----5:R-:W-:Y:S01]  /*0c00*/  FMUL.FTZ R229, R116, R229 ;  /* 0x000000e574e57220 */ /* 0x020fe20000410000 */
[----:B------:R-:W-:-:S02]  /*0c10*/  HADD2.F32 R225, -RZ, R169.H0_H0 ;  /* 0x200000a9ffe17230 */ /* 0x000fc40000004100 */
[----:B------:R-:W-:Y:S01]  /*0c20*/  FMUL.FTZ R230, R165, UR32 ;  /* 0x00000020a5e67c20 */ /* 0x000fe20008410000 */
[----:B------:R-:W-:Y:S01]  /*0c30*/  FMUL.FTZ R227, R166, UR32 ;  /* 0x00000020a6e37c20 */ /* 0x000fe20008410000 */
[----:B------:R-:W-:Y:S01]  /*0c40*/  FMUL.FTZ R226, R167, UR32 ;  /* 0x00000020a7e27c20 */ /* 0x000fe20008410000 */
        /* <DEDUP_REMOVED lines=11> */
[----:B------:R-:W-:Y:S01]  /*0d00*/  FMUL.FTZ R223, R172, UR32 ;  /* 0x00000020acdf7c20 */ /* 0x000fe20008410000 */
        /* <DEDUP_REMOVED lines=14> */
[----:B------:R-:W-:Y:S01]  /*0df0*/  FADD.FTZ R175, -R176, R175 ;  /* 0x000000afb0af7221 */ /* 0x000fe20000010100 */
[----:B------:R-:W-:Y:S01]  /*0e00*/  FMUL.FTZ R219, R174, UR32 ;  /* 0x00000020aedb7c20 */ /* 0x000fe20008410000 */
[----:B------:R-:W-:Y:S01]  /*0e10*/  FMUL.FTZ R222, R173, UR32 ;  /* 0x00000020adde7c20 */ /* 0x000fe20008410000 */
[----:B------:R-:W-:Y:S01]  /*0e20*/  FMUL.FTZ R220, R113, R170 ;  /* 0x000000aa71dc7220 */ /* 0x000fe20000410000 */
[----:B------:R-:W-:Y:S01]  /*0e30*/  FADD.FTZ R165, R164, R221 ;  /* 0x000000dda4a57221 */ /* 0x000fe20000010000 */
[----:B------:R-:W-:Y:S01]  /*0e40*/  FFMA.FTZ R167, R223, R221, R166 ;  /* 0x000000dddfa77223 */ /* 0x000fe200000100a6 */
[----:B------:R-:W-:Y:S02]  /*0e50*/  HADD2.F32 R216, -RZ, R171.H1_H1 ;  /* 0x300000abffd87230 */ /* 0x000fe40000004100 */
        /* <DEDUP_REMOVED lines=17> */
.L_x_11851:
[----:B------:R-:W-:Y:S05]  /*0f70*/  BSYNC.RECONVERGENT B1 ;  /* 0x0000000000017941 */ /* 0x000fea0003800200 */
.L_x_11850:
        /* <DEDUP_REMOVED lines=19> */
[----:B------:R-:W-:Y:S01]  /*10b0*/  VIADD R177, R177, 0x100 ;  /* 0x00000100b1b17836 */ /* 0x000fe20000000000 */
[----:B------:R-:W-:Y:S01]  /*10c0*/  IADD3 R178, PT, PT, R178, 0x100, RZ ;  /* 0x00000100b2b27810 */ /* 0x000fe20007ffe0ff */
[--C-:B---3--:R-:W-:Y:S02]  /*10d0*/  HADD2.F32 R19, -RZ, R8.reuse.H0_H0 ;  /* 0x20000008ff137230 */ /* 0x108fe40000004100 */
[----:B------:R-:W-:-:S02]  /*10e0*/  HADD2.F32 R8, -RZ, R8.H1_H1 ;  /* 0x30000008ff087230 */ /* 0x000fc40000004100 */
[C---:B----4-:R-:W-:Y:S01]  /*10f0*/  FADD.FTZ R4, -R176.reuse, R4 ;  /* 0x00000004b0047221 */ /* 0x050fe20000010100 */
[C---:B------:R-:W-:Y:S01]  /*1100*/  FADD.FTZ R5, -R176.reuse, R5 ;  /* 0x00000005b0057221 */ /* 0x040fe20000010100 */
[----:B------:R-:W-:Y:S01]  /*1110*/  FADD.FTZ R170, -R176, R7 ;  /* 0x00000007b0aa7221 */ /* 0x000fe20000010100 */
[----:B-----5:R-:W-:Y:S01]  /*1120*/  FMUL.FTZ R214, R140, R19 ;  /* 0x000000138cd67220 */ /* 0x020fe20000410000 */
[--C-:B------:R-:W-:Y:S02]  /*1130*/  HADD2.F32 R169, -RZ, R11.reuse.H0_H0 ;  /* 0x2000000bffa97230 */ /* 0x100fe40000004100 */
[----:B------:R-:W-:Y:S01]  /*1140*/  FMUL.FTZ R7, R4, UR32 ;  /* 0x0000002004077c20 */ /* 0x000fe20008410000 */
[----:B------:R-:W-:Y:S02]  /*1150*/  HADD2.F32 R166, -RZ, R11.H1_H1 ;  /* 0x3000000bffa67230 */ /* 0x000fe40000004100 */
[C---:B------:R-:W-:Y:S01]  /*1160*/  FADD.FTZ R168, -R176.reuse, R6 ;  /* 0x00000006b0a87221 */ /* 0x040fe20000010100 */
[----:B------:R-:W-:Y:S01]  /*1170*/  FADD.FTZ R11, -R176, R12 ;  /* 0x0000000cb00b7221 */ /* 0x000fe20000010100 */
[----:B------:R-:W-:-:S02]  /*1180*/  HADD2.F32 R165, -RZ, R9.H0_H0 ;  /* 0x20000009ffa57230 */ /* 0x000fc40000004100 */
[C---:B------:R-:W-:Y:S01]  /*1190*/  FADD.FTZ R12, -R176.reuse, R13 ;  /* 0x0000000db00c7221 */ /* 0x040fe20000010100 */
[----:B------:R-:W-:Y:S02]  /*11a0*/  HADD2.F32 R164, -RZ, R9.H1_H1 ;  /* 0x30000009ffa47230 */ /* 0x000fe40000004100 */
[C---:B------:R-:W-:Y:S01]  /*11b0*/  FADD.FTZ R171, -R176.reuse, R14 ;  /* 0x0000000eb0ab7221 */ /* 0x040fe20000010100 */
[----:B------:R-:W-:Y:S01]  /*11c0*/  FMUL.FTZ R6, R5, UR32 ;  /* 0x0000002005067c20 */ /* 0x000fe20008410000 */
[----:B------:R-:W-:Y:S01]  /*11d0*/  FADD.FTZ R172, -R176, R15 ;  /* 0x0000000fb0ac7221 */ /* 0x000fe20000010100 */
[----:B------:R-:W-:Y:S01]  /*11e0*/  FMUL.FTZ R9, R141, R8 ;  /* 0x000000088d097220 */ /* 0x000fe20000410000 */
[----:B------:R-:W-:Y:S01]  /*11f0*/  FADD.FTZ R14, R233, R214 ;  /* 0x000000d6e90e7221 */ /* 0x000fe20000010000 */
[----:B------:R-:W-:Y:S01]  /*1200*/  FFMA.FTZ R15, R7, R214, R232 ;  /* 0x000000d6070f7223 */ /* 0x000fe200000100e8 */
[--C-:B0-----:R-:W-:Y:S02]  /*1210*/  HADD2.F32 R16, -RZ, R10.reuse.H1_H1 ;  /* 0x3000000aff107230 */ /* 0x101fe40000004100 */
[----:B------:R-:W-:Y:S01]  /*1220*/  FADD.FTZ R69, R69, R8 ;  /* 0x0000000845457221 */ /* 0x000fe20000010000 */
[----:B------:R-:W-:Y:S01]  /*1230*/  FFMA.FTZ R101, R6, R8, R101 ;  /* 0x0000000806657223 */ /* 0x000fe20000010065 */
[----:B------:R-:W-:Y:S01]  /*1240*/  FMUL.FTZ R12, R12, UR32 ;  /* 0x000000200c0c7c20 */ /* 0x000fe20008410000 */
[----:B------:R-:W-:Y:S01]  /*1250*/  FMUL.FTZ R8, R142, R165 ;  /* 0x000000a58e087220 */ /* 0x000fe20000410000 */
[----:B------:R-:W-:Y:S01]  /*1260*/  FADD.FTZ R17, R14, R9 ;  /* 0x000000090e117221 */ /* 0x000fe20000010000 */
[----:B------:R-:W-:Y:S01]  /*1270*/  FMUL.FTZ R5, R168, UR32 ;  /* 0x00000020a8057c20 */ /* 0x000fe20008410000 */
[----:B------:R-:W-:Y:S01]  /*1280*/  FFMA.FTZ R14, R6, R9, R15 ;  /* 0x00000009060e7223 */ /* 0x000fe2000001000f */
[----:B------:R-:W-:-:S02]  /*1290*/  HADD2.F32 R167, -RZ, R10.H0_H0 ;  /* 0x2000000affa77230 */ /* 0x000fc40000004100 */
[----:B------:R-:W-:Y:S01]  /*12a0*/  FADD.FTZ R65, R65, R16 ;  /* 0x0000001041417221 */ /* 0x000fe20000010000 */
[-C--:B------:R-:W-:Y:S01]  /*12b0*/  FFMA.FTZ R97, R12, R16.reuse, R97 ;  /* 0x000000100c617223 */ /* 0x080fe20000010061 */
[----:B------:R-:W-:Y:S01]  /*12c0*/  FMUL.FTZ R15, R137, R16 ;  /* 0x00000010890f7220 */ /* 0x000fe20000410000 */
[----:B------:R-:W-:Y:S01]  /*12d0*/  FADD.FTZ R68, R68, R19 ;  /* 0x0000001344447221 */ /* 0x000fe20000010000 */
[----:B------:R-:W-:Y:S01]  /*12e0*/  FFMA.FTZ R100, R7, R19, R100 ;  /* 0x0000001307647223 */ /* 0x000fe20000010064 */
[----:B------:R-:W-:Y:S01]  /*12f0*/  FMUL.FTZ R13, R143, R164 ;  /* 0x000000a48f0d7220 */ /* 0x000fe20000410000 */
[----:B------:R-:W-:Y:S01]  /*1300*/  FADD.FTZ R16, R17, R8 ;  /* 0x0000000811107221 */ /* 0x000fe20000010000 */
[----:B------:R-:W-:Y:S01]  /*1310*/  FMUL.FTZ R4, R170, UR32 ;  /* 0x00000020aa047c20 */ /* 0x000fe20008410000 */
[C---:B------:R-:W-:Y:S01]  /*1320*/  FFMA.FTZ R19, R5.reuse, R8, R14 ;  /* 0x0000000805137223 */ /* 0x040fe2000001000e */
        /* <DEDUP_REMOVED lines=8> */
[----:B------:R-:W-:Y:S01]  /*13b0*/  FADD.FTZ R164, R165, R10 ;  /* 0x0000000aa5a47221 */ /* 0x000fe20000010000 */
[----:B------:R-:W-:Y:S01]  /*13c0*/  FFMA.FTZ R19, R11, R10, R16 ;  /* 0x0000000a0b137223 */ /* 0x000fe20000010010 */
        /* <DEDUP_REMOVED lines=16> */
.L_x_11853:
[----:B------:R-:W-:Y:S05]  /*14d0*/  BSYNC.RECONVERGENT B1 ;  /* 0x0000000000017941 */ /* 0x000fea0003800200 */
.L_x_11852:
        /* <DEDUP_REMOVED lines=18> */
[----:B------:R-:W-:Y:S01]  /*1600*/  VIADD R179, R179, 0x100 ;  /* 0x00000100b3b37836 */ /* 0x000fe20000000000 */
[----:B------:R-:W-:Y:S01]  /*1610*/  IADD3 R177, PT, PT, R177, 0x100, RZ ;  /* 0x00000100b1b17810 */ /* 0x000fe20007ffe0ff */
[----:B------:R-:W-:Y:S02]  /*1620*/  VIADD R178, R178, 0x100 ;  /* 0x00000100b2b27836 */ /* 0x000fe40000000000 */
[C---:B---3--:R-:W-:Y:S01]  /*1630*/  FADD.FTZ R22, -R176.reuse, R22 ;  /* 0x00000016b0167221 */ /* 0x048fe20000010100 */
[C---:B------:R-:W-:Y:S01]  /*1640*/  FADD.FTZ R20, -R176.reuse, R20 ;  /* 0x00000014b0147221 */ /* 0x040fe20000010100 */
[C---:B------:R-:W-:Y:S01]  /*1650*/  FADD.FTZ R180, -R176.reuse, R23 ;  /* 0x00000017b0b47221 */ /* 0x040fe20000010100 */
[----:B------:R-:W-:Y:S01]  /*1660*/  FADD.FTZ R18, -R176, R21 ;  /* 0x00000015b0127221 */ /* 0x000fe20000010100 */
[----:B------:R-:W-:Y:S01]  /*1670*/  FMUL.FTZ R23, R22, UR32 ;  /* 0x0000002016177c20 */ /* 0x000fe20008410000 */
[----:B----4-:R-:W-:Y:S01]  /*1680*/  FADD.FTZ R168, -R176, R168 ;  /* 0x000000a8b0a87221 */ /* 0x010fe20000010100 */
[----:B------:R-:W-:Y:S01]  /*1690*/  FMUL.FTZ R21, R20, UR32 ;  /* 0x0000002014157c20 */ /* 0x000fe20008410000 */
[----:B------:R-:W-:-:S02]  /*16a0*/  HADD2.F32 R183, -RZ, R165.H0_H0 ;  /* 0x200000a5ffb77230 */ /* 0x000fc40000004100 */
[--C-:B------:R-:W-:Y:S02]  /*16b0*/  HADD2.F32 R175, -RZ, R164.reuse.H0_H0 ;  /* 0x200000a4ffaf7230 */ /* 0x100fe40000004100 */
[----:B------:R-:W-:Y:S01]  /*16c0*/  FMUL.FTZ R20, R180, UR32 ;  /* 0x00000020b4147c20 */ /* 0x000fe20008410000 */
[----:B------:R-:W-:Y:S02]  /*16d0*/  HADD2.F32 R164, -RZ, R164.H1_H1 ;  /* 0x300000a4ffa47230 */ /* 0x000fe40000004100 */
[----:B------:R-:W-:Y:S01]  /*16e0*/  FMUL.FTZ R18, R18, UR32 ;  /* 0x0000002012127c20 */ /* 0x000fe20008410000 */
[----:B------:R-:W-:Y:S02]  /*16f0*/  HADD2.F32 R174, -RZ, R165.H1_H1 ;  /* 0x300000a5ffae7230 */ /* 0x000fe40000004100 */
[----:B------:R-:W-:Y:S01]  /*1700*/  FADD.FTZ R62, R62, R183 ;  /* 0x000000b73e3e7221 */ /* 0x000fe20000010000 */
[--C-:B------:R-:W-:Y:S02]  /*1710*/  HADD2.F32 R165, -RZ, R166.reuse.H0_H0 ;  /* 0x200000a6ffa57230 */ /* 0x100fe40000004100 */
[-C--:B------:R-:W-:Y:S01]  /*1720*/  FFMA.FTZ R94, R23, R183.reuse, R94 ;  /* 0x000000b7175e7223 */ /* 0x080fe2000001005e */
[----:B-----5:R-:W-:Y:S01]  /*1730*/  FMUL.FTZ R180, R134, R183 ;  /* 0x000000b786b47220 */ /* 0x020fe20000410000 */
[----:B------:R-:W-:Y:S01]  /*1740*/  FMUL.FTZ R22, R132, R175 ;  /* 0x000000af84167220 */ /* 0x000fe20000410000 */
[----:B------:R-:W-:Y:S01]  /*1750*/  FMUL.FTZ R183, R168, UR32 ;  /* 0x00000020a8b77c20 */ /* 0x000fe20008410000 */
        /* <DEDUP_REMOVED lines=9> */
[----:B------:R-:W-:-:S02]  /*17f0*/  HADD2.F32 R166, -RZ, R166.H1_H1 ;  /* 0x300000a6ffa67230 */ /* 0x000fc40000004100 */
[----:B------:R-:W-:Y:S01]  /*1800*/  FMUL.FTZ R184, R169, UR32 ;  /* 0x00000020a9b87c20 */ /* 0x000fe20008410000 */
[--C-:B0-----:R-:W-:Y:S02]  /*1810*/  HADD2.F32 R173, -RZ, R167.reuse.H0_H0 ;  /* 0x200000a7ffad7230 */ /* 0x101fe40000004100 */
        /* <DEDUP_REMOVED lines=8> */
[----:B------:R-:W-:-:S03]  /*18a0*/  FFMA.FTZ R165, R23, R180, R164 ;  /* 0x000000b417a57223 */ /* 0x000fc600000100a4 */
[----:B------:R-:W-:Y:S01]  /*18b0*/  FADD.FTZ R167, R166, R185 ;  /* 0x000000b9a6a77221 */ /* 0x000fe20000010000 */
[----:B------:R-:W-:Y:S01]  /*18c0*/  FFMA.FTZ R164, R20, R185, R165 ;  /* 0x000000b914a47223 */ /* 0x000fe200000100a5 */
[C---:B------:R-:W-:Y:S02]  /*18d0*/  FADD.FTZ R170, -R176.reuse, R170 ;  /* 0x000000aab0aa7221 */ /* 0x040fe40000010100 */
[----:B------:R-:W-:Y:S01]  /*18e0*/  FADD.FTZ R166, R167, R182 ;  /* 0x000000b6a7a67221 */ /* 0x000fe20000010000 */
[----:B------:R-:W-:Y:S01]  /*18f0*/  FFMA.FTZ R165, R183, R182, R164 ;  /* 0x000000b6b7a57223 */ /* 0x000fe200000100a4 */
[----:B------:R-:W-:Y:S01]  /*1900*/  FADD.FTZ R171, -R176, R171 ;  /* 0x000000abb0ab7221 */ /* 0x000fe20000010100 */
        /* <DEDUP_REMOVED lines=18> */
.L_x_11855:
[----:B------:R-:W-:Y:S05]  /*1a30*/  BSYNC.RECONVERGENT B1 ;  /* 0x0000000000017941 */ /* 0x000fea0003800200 */
.L_x_11854:
        /* <DEDUP_REMOVED lines=13> */
[----:B------:R-:W0:Y:S02]  /*1b10*/  @P0 LDC.64 R200, c[0x0][0x438] ;  /* 0x00010e00ffc80b82 */ /* 0x000e240000000a00 */
[----:B0-----:R-:W-:-:S05]  /*1b20*/  @P0 IMAD.WIDE.U32 R200, R178, 0x20, R200 ;  /* 0x00000020b2c80825 */ /* 0x001fca00078e00c8 */
[----:B------:R-:W5:Y:S04]  /*1b30*/  @P0 LDG.E.128 R144, desc[UR22][R200.64] ;  /* 0x00000016c8900981 */ /* 0x000f68000c1e1d00 */
[----:B------:R0:W5:Y:S01]  /*1b40*/  @P0 LDG.E.128 R148, desc[UR22][R200.64+0x10] ;  /* 0x00001016c8940981 */ /* 0x000162000c1e1d00 */
[C---:B---3--:R-:W-:Y:S01]  /*1b50*/  FADD.FTZ R198, -R176.reuse, R165 ;  /* 0x000000a5b0c67221 */ /* 0x048fe20000010100 */
[C---:B------:R-:W-:Y:S01]  /*1b60*/  FADD.FTZ R164, -R176.reuse, R164 ;  /* 0x000000a4b0a47221 */ /* 0x040fe20000010100 */
[C---:B------:R-:W-:Y:S01]  /*1b70*/  FADD.FTZ R166, -R176.reuse, R166 ;  /* 0x000000a6b0a67221 */ /* 0x040fe20000010100 */
[----:B------:R-:W-:Y:S01]  /*1b80*/  FADD.FTZ R177, -R176, R167 ;  /* 0x000000a7b0b17221 */ /* 0x000fe20000010100 */
[--C-:B----4-:R-:W-:Y:S02]  /*1b90*/  HADD2.F32 R165, -RZ, R172.reuse.H0_H0 ;  /* 0x200000acffa57230 */ /* 0x110fe40000004100 */
[----:B0-----:R-:W-:Y:S01]  /*1ba0*/  FMUL.FTZ R201, R164, UR32 ;  /* 0x00000020a4c97c20 */ /* 0x001fe20008410000 */
[----:B------:R-:W-:-:S02]  /*1bb0*/  HADD2.F32 R172, -RZ, R172.H1_H1 ;  /* 0x300000acffac7230 */ /* 0x000fc40000004100 */
[-C--:B-----5:R-:W-:Y:S01]  /*1bc0*/  FMUL.FTZ R204, R124, R165.reuse ;  /* 0x000000a57ccc7220 */ /* 0x0a0fe20000410000 */
[--C-:B------:R-:W-:Y:S02]  /*1bd0*/  HADD2.F32 R167, -RZ, R173.reuse.H0_H0 ;  /* 0x200000adffa77230 */ /* 0x100fe40000004100 */
[----:B------:R-:W-:Y:S01]  /*1be0*/  FMUL.FTZ R203, R166, UR32 ;  /* 0x00000020a6cb7c20 */ /* 0x000fe20008410000 */
[----:B------:R-:W-:Y:S01]  /*1bf0*/  FADD.FTZ R52, R52, R165 ;  /* 0x000000a534347221 */ /* 0x000fe20000010000 */
[----:B------:R-:W-:Y:S01]  /*1c00*/  FFMA.FTZ R84, R201, R165, R84 ;  /* 0x000000a5c9547223 */ /* 0x000fe20000010054 */
[----:B------:R-:W-:Y:S01]  /*1c10*/  FMUL.FTZ R209, R125, R172 ;  /* 0x000000ac7dd17220 */ /* 0x000fe20000410000 */
[----:B------:R-:W-:Y:S01]  /*1c20*/  FADD.FTZ R164, R233, R204 ;  /* 0x000000cce9a47221 */ /* 0x000fe20000010000 */
[----:B------:R-:W-:Y:S01]  /*1c30*/  FMUL.FTZ R198, R198, UR32 ;  /* 0x00000020c6c67c20 */ /* 0x000fe20008410000 */
[----:B------:R-:W-:Y:S01]  /*1c40*/  FFMA.FTZ R165, R201, R204, R232 ;  /* 0x000000ccc9a57223 */ /* 0x000fe200000100e8 */
[----:B------:R-:W-:Y:S01]  /*1c50*/  FADD.FTZ R205, -R176, R168 ;  /* 0x000000a8b0cd7221 */ /* 0x000fe20000010100 */
[----:B------:R-:W-:Y:S01]  /*1c60*/  FADD.FTZ R54, R54, R167 ;  /* 0x000000a736367221 */ /* 0x000fe20000010000 */
[-C--:B------:R-:W-:Y:S01]  /*1c70*/  FFMA.FTZ R86, R203, R167.reuse, R86 ;  /* 0x000000a7cb567223 */ /* 0x080fe20000010056 */
[----:B------:R-:W-:Y:S01]  /*1c80*/  FMUL.FTZ R206, R126, R167 ;  /* 0x000000a77ece7220 */ /* 0x000fe20000410000 */
[----:B------:R-:W-:-:S02]  /*1c90*/  HADD2.F32 R168, -RZ, R173.H1_H1 ;  /* 0x300000adffa87230 */ /* 0x000fc40000004100 */
[----:B------:R-:W-:Y:S01]  /*1ca0*/  FADD.FTZ R167, R164, R209 ;  /* 0x000000d1a4a77221 */ /* 0x000fe20000010000 */
[----:B------:R-:W-:Y:S01]  /*1cb0*/  FFMA.FTZ R164, R198, R209, R165 ;  /* 0x000000d1c6a47223 */ /* 0x000fe200000100a5 */
[----:B------:R-:W-:Y:S01]  /*1cc0*/  FADD.FTZ R202, -R176, R169 ;  /* 0x000000a9b0ca7221 */ /* 0x000fe20000010100 */
[--C-:B------:R-:W-:Y:S02]  /*1cd0*/  HADD2.F32 R169, -RZ, R174.reuse.H0_H0 ;  /* 0x200000aeffa97230 */ /* 0x100fe40000004100 */
[----:B------:R-:W-:Y:S01]  /*1ce0*/  FMUL.FTZ R200, R177, UR32 ;  /* 0x00000020b1c87c20 */ /* 0x000fe20008410000 */
[----:B------:R-:W-:Y:S01]  /*1cf0*/  FMUL.FTZ R211, R127, R168 ;  /* 0x000000a87fd37220 */ /* 0x000fe20000410000 */
[----:B------:R-:W-:Y:S01]  /*1d00*/  FADD.FTZ R166, R167, R206 ;  /* 0x000000cea7a67221 */ /* 0x000fe20000010000 */
[----:B------:R-:W-:Y:S01]  /*1d10*/  FFMA.FTZ R165, R203, R206, R164 ;  /* 0x000000cecba57223 */ /* 0x000fe200000100a4 */
[----:B------:R-:W-:Y:S02]  /*1d20*/  HADD2.F32 R174, -RZ, R174.H1_H1 ;  /* 0x300000aeffae7230 */ /* 0x000fe40000004100 */
[----:B------:R-:W-:Y:S01]  /*1d30*/  FMUL.FTZ R205, R205, UR32 ;  /* 0x00000020cdcd7c20 */ /* 0x000fe20008410000 */
[----:B------:R-:W-:Y:S01]  /*1d40*/  FMUL.FTZ R208, R120, R169 ;  /* 0x000000a978d07220 */ /* 0x000fe20000410000 */
[----:B------:R-:W-:Y:S01]  /*1d50*/  FADD.FTZ R167, R166, R211 ;  /* 0x000000d3a6a77221 */ /* 0x000fe20000010000 */
[----:B------:R-:W-:Y:S01]  /*1d60*/  FFMA.FTZ R164, R200, R211, R165 ;  /* 0x000000d3c8a47223 */ /* 0x000fe200000100a5 */
[----:B------:R-:W-:Y:S01]  /*1d70*/  FADD.FTZ R212, -R176, R171 ;  /* 0x000000abb0d47221 */ /* 0x000fe20000010100 */
[----:B------:R-:W-:-:S02]  /*1d80*/  HADD2.F32 R171, -RZ, R175.H0_H0 ;  /* 0x200000afffab7230 */ /* 0x000fc40000004100 */
[----:B------:R-:W-:Y:S01]  /*1d90*/  FADD.FTZ R170, -R176, R170 ;  /* 0x000000aab0aa7221 */ /* 0x000fe20000010100 */
        /* <DEDUP_REMOVED lines=28> */
.L_x_11849:
[----:B------:R-:W-:Y:S01]  /*1f60*/  UISETP.GE.AND UP3, UPT, UR20, 0x1, UPT ;  /* 0x000000011400788c */ /* 0x000fe2000bf66270 */
[----:B------:R-:W-:Y:S01]  /*1f70*/  IMAD.MOV.U32 R235, RZ, RZ, RZ ;  /* 0x000000ffffeb7224 */ /* 0x000fe200078e00ff */
        /* <DEDUP_REMOVED lines=31> */
[----:B------:R-:W-:Y:S02]  /*2170*/  CS2R R232, SRZ ;  /* 0x0000000000e87805 */ /* 0x000fe4000001ff00 */
[----:B------:R-:W-:-:S09]  /*2180*/  @P2 IADD3 R235, PT, PT, R235, 0x100, RZ ;  /* 0x00000100ebeb2810 */ /* 0x000fd20007ffe0ff */
[----:B---3--:R-:W-:Y:S05]  /*2190*/  @!P3 BRA `(.L_x_11856) ;  /* 0x0000000000acb947 */ /* 0x008fea0003800000 */
[----:B------:R-:W0:Y:S02]  /*21a0*/  LDC.64 R164, c[0x0][0x3b0] ;  /* 0x0000ec00ffa47b82 */ /* 0x000e240000000a00 */
[----:B0-----:R-:W-:-:S05]  /*21b0*/  IMAD.WIDE.U32 R164, R235, 0x8, R164 ;  /* 0x00000008eba47825 */ /* 0x001fca00078e00a4 */
[----:B------:R1:W5:Y:S01]  /*21c0*/  LDG.E.64 R196, desc[UR22][R164.64] ;  /* 0x00000016a4c47981 */ /* 0x000362000c1e1b00 */
[----:B------:R-:W-:Y:S05]  /*21d0*/  BRA `(.L_x_11856) ;  /* 0x00000000009c7947 */ /* 0x000fea0003800000 */
.L_x_11857:
        /* <DEDUP_REMOVED lines=13> */
[----:B------:R0:W5:Y:S03]  /*22b0*/  @P4 LDG.E.128 R40, desc[UR22][R178.64+0x10] ;  /* 0x00001016b2284981 */ /* 0x000166000c1e1d00 */
[----:B------:R-:W-:Y:S01]  /*22c0*/  @P4 VIADD R235, R235, 0x100 ;  /* 0x00000100ebeb4836 */ /* 0x000fe20000000000 */
[----:B------:R0:W5:Y:S02]  /*22d0*/  @P4 LDG.E.64 R194, desc[UR22][R176.64] ;  /* 0x00000016b0c24981 */ /* 0x000164000c1e1b00 */
[----:B------:R-:W1:Y:S01]  /*22e0*/  @P2 LDC.64 R168, c[0x0][0x3b0] ;  /* 0x0000ec00ffa82b82 */ /* 0x000e620000000a00 */
[C---:B--2---:R-:W-:Y:S01]  /*22f0*/  @P1 IMAD.WIDE.U32 R174, R233.reuse, 0x20, R174 ;  /* 0x00000020e9ae1825 */ /* 0x044fe200078e00ae */
[----:B------:R-:W-:-:S04]  /*2300*/  @P1 IADD3 R233, PT, PT, R233, 0x100, RZ ;  /* 0x00000100e9e91810 */ /* 0x000fc80007ffe0ff */
[----:B------:R0:W5:Y:S02]  /*2310*/  @P1 LDG.E.128 R36, desc[UR22][R174.64] ;  /* 0x00000016ae241981 */ /* 0x000164000c1e1d00 */
[----:B------:R-:W2:Y:S01]  /*2320*/  @P3 LDC.64 R164, c[0x0][0x3b0] ;  /* 0x0000ec00ffa43b82 */ /* 0x000ea20000000a00 */
[C---:B---3--:R-:W-:Y:S01]  /*2330*/  @P1 IMAD.WIDE.U32 R172, R235.reuse, 0x8, R172 ;  /* 0x00000008ebac1825 */ /* 0x048fe200078e00ac */
[----:B------:R0:W5:Y:S03]  /*2340*/  @P1 LDG.E.128 R32, desc[UR22][R174.64+0x10] ;  /* 0x00001016ae201981 */ /* 0x000166000c1e1d00 */
[----:B------:R-:W-:Y:S01]  /*2350*/  @P1 VIADD R235, R235, 0x100 ;  /* 0x00000100ebeb1836 */ /* 0x000fe20000000000 */
[----:B------:R0:W5:Y:S02]  /*2360*/  @P1 LDG.E.64 R192, desc[UR22][R172.64] ;  /* 0x00000016acc01981 */ /* 0x000164000c1e1b00 */
        /* <DEDUP_REMOVED lines=14> */
.L_x_11856:
[----:B------:R-:W-:Y:S05]  /*2450*/  BSYNC.RECONVERGENT B0 ;  /* 0x0000000000007941 */ /* 0x000fea0003800200 */
.L_x_11848:
        /* <DEDUP_REMOVED lines=32> */
.L_x_11859:
[----:B------:R-:W-:Y:S05]  /*2660*/  BSYNC.RECONVERGENT B0 ;  /* 0x0000000000007941 */ /* 0x000fea0003800200 */
.L_x_11858:
        /* <DEDUP_REMOVED lines=25> */
[----:B------:R-:W-:Y:S02]  /*2800*/  MOV R164, UR9 ;  /* 0x0000000900a47c02 */ /* 0x000fe40008000f00 */
[----:B------:R-:W-:Y:S01]  /*2810*/  FADD.FTZ R232, R167, R232 ;  /* 0x000000e8a7e87221 */ /* 0x000fe20000010000 */
[----:B------:R-:W-:-:S03]  /*2820*/  FADD.FTZ R165, R166, R165 ;  /* 0x000000a5a6a57221 */ /* 0x000fc60000010000 */
[----:B-1----:R-:W-:Y:S01]  /*2830*/  FADD.FTZ R232, R232, R169 ;  /* 0x000000a9e8e87221 */ /* 0x002fe20000010000 */
[----:B------:R-:W-:Y:S01]  /*2840*/  FADD.FTZ R165, R165, R168 ;  /* 0x000000a8a5a57221 */ /* 0x000fe20000010000 */
[----:B------:R-:W-:Y:S01]  /*2850*/  IMAD.MOV.U32 R168, RZ, RZ, RZ ;  /* 0x000000ffffa87224 */ /* 0x000fe200078e00ff */
[----:B------:R-:W-:Y:S01]  /*2860*/  @P5 LEA.HI.SX32 R168, R164, R3, 0x1d ;  /* 0x00000003a4a85211 */ /* 0x000fe200078feaff */
        /* <DEDUP_REMOVED lines=31> */
[----:B------:R-:W-:-:S04]  /*2a60*/  F2FP.F16.F32.PACK_AB R164, RZ, R164 ;  /* 0x000000a4ffa4723e */ /* 0x000fc800000000ff */
[----:B------:R-:W-:-:S07]  /*2a70*/  PRMT R152, R164, 0x7610, R152 ;  /* 0x00007610a4987816 */ /* 0x000fce0000000098 */
.L_x_11864:
        /* <DEDUP_REMOVED lines=12> */
.L_x_11865:
        /* <DEDUP_REMOVED lines=12> */
.L_x_11866:
        /* <DEDUP_REMOVED lines=12> */
.L_x_11867:
        /* <DEDUP_REMOVED lines=12> */
.L_x_11868:
        /* <DEDUP_REMOVED lines=12> */
.L_x_11869:
        /* <DEDUP_REMOVED lines=12> */
.L_x_11870:
        /* <DEDUP_REMOVED lines=14> */
.L_x_11863:
        /* <DEDUP_REMOVED lines=38> */
[----:B------:R-:W-:-:S04]  /*3240*/  F2FP.F16.F32.PACK_AB R156, RZ, R156 ;  /* 0x0000009cff9c723e */ /* 0x000fc800000000ff */
[----:B------:R-:W-:-:S07]  /*3250*/  PRMT R152, R156, 0x7610, R152 ;  /* 0x000076109c987816 */ /* 0x000fce0000000098 */
.L_x_11872:
[----:B------:R-:W-:Y:S05]  /*3260*/  BRA.U !UP3, `(.L_x_11873) ;  /* 0x000000010b187547 */ /* 0x000fea000b800000 */
[----:B------:R-:W-:Y:S01]  /*3270*/  FMUL.FTZ R156, R157, UR25 ;  /* 0x000000199d9c7c20 */ /* 0x000fe20008410000 */
[----:B-----5:R-:W-:-:S03]  /*3280*/  LOP3.LUT P0, RZ, R194, 0xff00, RZ, 0xc0, !PT ;  /* 0x0000ff00c2ff7812 */ /* 0x020fc6000780c0ff */
[----:B------:R-:W-:-:S05]  /*3290*/  FMUL.FTZ R156, R156, UR24 ;  /* 0x000000189c9c7c20 */ /* 0x000fca0008410000 */
[----:B------:R-:W-:-:S04]  /*32a0*/  FSEL R156, R156, RZ, P0 ;  /* 0x000000ff9c9c7208 */ /* 0x000fc80000000000 */
[----:B------:R-:W-:-:S04]  /*32b0*/  F2FP.F16.F32.PACK_AB R156, RZ, R156 ;  /* 0x0000009cff9c723e */ /* 0x000fc800000000ff */
[----:B------:R-:W-:-:S07]  /*32c0*/  PRMT R152, R152, 0x5410, R156 ;  /* 0x0000541098987816 */ /* 0x000fce000000009c */
.L_x_11873:
[----:B------:R-:W-:Y:S05]  /*32d0*/  BRA.U !UP3, `(.L_x_11874) ;  /* 0x000000010b187547 */ /* 0x000fea000b800000 */
[----:B------:R-:W-:Y:S01]  /*32e0*/  FMUL.FTZ R156, R158, UR25 ;  /* 0x000000199e9c7c20 */ /* 0x000fe20008410000 */
[----:B-----5:R-:W-:-:S03]  /*32f0*/  LOP3.LUT P0, RZ, R194, 0xff0000, RZ, 0xc0, !PT ;  /* 0x00ff0000c2ff7812 */ /* 0x020fc6000780c0ff */
[----:B------:R-:W-:-:S05]  /*3300*/  FMUL.FTZ R156, R156, UR24 ;  /* 0x000000189c9c7c20 */ /* 0x000fca0008410000 */
[----:B------:R-:W-:-:S04]  /*3310*/  FSEL R156, R156, RZ, P0 ;  /* 0x000000ff9c9c7208 */ /* 0x000fc80000000000 */
[----:B------:R-:W-:-:S04]  /*3320*/  F2FP.F16.F32.PACK_AB R156, RZ, R156 ;  /* 0x0000009cff9c723e */ /* 0x000fc800000000ff */
[----:B------:R-:W-:-:S07]  /*3330*/  PRMT R153, R156, 0x7610, R153 ;  /* 0x000076109c997816 */ /* 0x000fce0000000099 */
.L_x_11874:
[----:B------:R-:W-:Y:S05]  /*3340*/  BRA.U !UP3, `(.L_x_11875) ;  /* 0x000000010b187547 */ /* 0x000fea000b800000 */
[----:B------:R-:W-:Y:S01]  /*3350*/  FMUL.FTZ R156, R159, UR25 ;  /* 0x000000199f9c7c20 */ /* 0x000fe20008410000 */
[----:B-----5:R-:W-:-:S03]  /*3360*/  LOP3.LUT P0, RZ, R194, 0xff000000, RZ, 0xc0, !PT ;  /* 0xff000000c2ff7812 */ /* 0x020fc6000780c0ff */
[----:B------:R-:W-:-:S05]  /*3370*/  FMUL.FTZ R156, R156, UR24 ;  /* 0x000000189c9c7c20 */ /* 0x000fca0008410000 */
[----:B------:R-:W-:-:S04]  /*3380*/  FSEL R156, R156, RZ, P0 ;  /* 0x000000ff9c9c7208 */ /* 0x000fc80000000000 */
[----:B------:R-:W-:-:S04]  /*3390*/  F2FP.F16.F32.PACK_AB R156, RZ, R156 ;  /* 0x0000009cff9c723e */ /* 0x000fc800000000ff */
[----:B------:R-:W-:-:S07]  /*33a0*/  PRMT R153, R153, 0x5410, R156 ;  /* 0x0000541099997816 */ /* 0x000fce000000009c */
.L_x_11875:
[----:B------:R-:W-:Y:S05]  /*33b0*/  BRA.U !UP3, `(.L_x_11876) ;  /* 0x000000010b187547 */ /* 0x000fea000b800000 */
[----:B------:R-:W-:Y:S01]  /*33c0*/  FMUL.FTZ R156, R160, UR25 ;  /* 0x00000019a09c7c20 */ /* 0x000fe20008410000 */
[----:B-----5:R-:W-:-:S03]  /*33d0*/  LOP3.LUT P0, RZ, R195, 0xff, RZ, 0xc0, !PT ;  /* 0x000000ffc3ff7812 */ /* 0x020fc6000780c0ff */
[----:B------:R-:W-:-:S05]  /*33e0*/  FMUL.FTZ R156, R156, UR24 ;  /* 0x000000189c9c7c20 */ /* 0x000fca0008410000 */
[----:B------:R-:W-:-:S04]  /*33f0*/  FSEL R156, R156, RZ, P0 ;  /* 0x000000ff9c9c7208 */ /* 0x000fc80000000000 */
[----:B------:R-:W-:-:S04]  /*3400*/  F2FP.F16.F32.PACK_AB R156, RZ, R156 ;  /* 0x0000009cff9c723e */ /* 0x000fc800000000ff */
[----:B------:R-:W-:-:S07]  /*3410*/  PRMT R154, R156, 0x7610, R154 ;  /* 0x000076109c9a7816 */ /* 0x000fce000000009a */
.L_x_11876:
[----:B------:R-:W-:Y:S05]  /*3420*/  BRA.U !UP3, `(.L_x_11877) ;  /* 0x000000010b187547 */ /* 0x000fea000b800000 */
[----:B------:R-:W-:Y:S01]  /*3430*/  FMUL.FTZ R156, R161, UR25 ;  /* 0x00000019a19c7c20 */ /* 0x000fe20008410000 */
[----:B-----5:R-:W-:-:S03]  /*3440*/  LOP3.LUT P0, RZ, R195, 0xff00, RZ, 0xc0, !PT ;  /* 0x0000ff00c3ff7812 */ /* 0x020fc6000780c0ff */
[----:B------:R-:W-:-:S05]  /*3450*/  FMUL.FTZ R156, R156, UR24 ;  /* 0x000000189c9c7c20 */ /* 0x000fca0008410000 */
[----:B------:R-:W-:-:S04]  /*3460*/  FSEL R156, R156, RZ, P0 ;  /* 0x000000ff9c9c7208 */ /* 0x000fc80000000000 */
[----:B------:R-:W-:-:S04]  /*3470*/  F2FP.F16.F32.PACK_AB R156, RZ, R156 ;  /* 0x0000009cff9c723e */ /* 0x000fc800000000ff */
[----:B------:R-:W-:-:S07]  /*3480*/  PRMT R154, R154, 0x5410, R156 ;  /* 0x000054109a9a7816 */ /* 0x000fce000000009c */
.L_x_11877:
[----:B------:R-:W-:Y:S05]  /*3490*/  BRA.U !UP3, `(.L_x_11878) ;  /* 0x000000010b187547 */ /* 0x000fea000b800000 */
[----:B------:R-:W-:Y:S01]  /*34a0*/  FMUL.FTZ R156, R162, UR25 ;  /* 0x00000019a29c7c20 */ /* 0x000fe20008410000 */
[----:B-----5:R-:W-:-:S03]  /*34b0*/  LOP3.LUT P0, RZ, R195, 0xff0000, RZ, 0xc0, !PT ;  /* 0x00ff0000c3ff7812 */ /* 0x020fc6000780c0ff */
[----:B------:R-:W-:-:S05]  /*34c0*/  FMUL.FTZ R156, R156, UR24 ;  /* 0x000000189c9c7c20 */ /* 0x000fca0008410000 */
[----:B------:R-:W-:-:S04]  /*34d0*/  FSEL R156, R156, RZ, P0 ;  /* 0x000000ff9c9c7208 */ /* 0x000fc80000000000 */
[----:B------:R-:W-:-:S04]  /*34e0*/  F2FP.F16.F32.PACK_AB R156, RZ, R156 ;  /* 0x0000009cff9c723e */ /* 0x000fc800000000ff */
[----:B------:R-:W-:-:S07]  /*34f0*/  PRMT R155, R156, 0x7610, R155 ;  /* 0x000076109c9b7816 */ /* 0x000fce000000009b */
.L_x_11878:
[----:B------:R-:W-:Y:S01]  /*3500*/  IMAD.MOV.U32 R156, RZ, RZ, R164 ;  /* 0x000000ffff9c7224 */ /* 0x000fe200078e00a4 */
[----:B------:R-:W-:Y:S06]  /*3510*/  BRA.U !UP3, `(.L_x_11871) ;  /* 0x0000000d0bb87547 */ /* 0x000fec000b800000 */
        /* <DEDUP_REMOVED lines=8> */
.L_x_11862:
        /* <DEDUP_REMOVED lines=15> */
[----:B------:R-:W-:-:S04]  /*3690*/  F2FP.F16.F32.PACK_AB R164, RZ, R164 ;  /* 0x000000a4ffa4723e */ /* 0x000fc800000000ff */
[----:B------:R-:W-:-:S07]  /*36a0*/  PRMT R152, R164, 0x7610, R152 ;  /* 0x00007610a4987816 */ /* 0x000fce0000000098 */
.L_x_11880:
        /* <DEDUP_REMOVED lines=14> */
.L_x_11881:
        /* <DEDUP_REMOVED lines=14> */
.L_x_11882:
        /* <DEDUP_REMOVED lines=14> */
.L_x_11883:
        /* <DEDUP_REMOVED lines=14> */
.L_x_11884:
        /* <DEDUP_REMOVED lines=14> */
.L_x_11885:
        /* <DEDUP_REMOVED lines=14> */
.L_x_11886:
        /* <DEDUP_REMOVED lines=13> */
[----:B------:R-:W-:-:S04]  /*3cc0*/  F2FP.F16.F32.PACK_AB R164, RZ, R164 ;  /* 0x000000a4ffa4723e */ /* 0x000fc800000000ff */
[----:B------:R-:W-:Y:S01]  /*3cd0*/  PRMT R155, R155, 0x5410, R164 ;  /* 0x000054109b9b7816 */ /* 0x000fe200000000a4 */
[----:B------:R-:W-:Y:S06]  /*3ce0*/  BRA `(.L_x_11871) ;  /* 0x0000000400c47947 */ /* 0x000fec0003800000 */
.L_x_11879:
        /* <DEDUP_REMOVED lines=61> */
[----:B------:R-:W-:-:S04]  /*40c0*/  F2FP.F16.F32.PACK_AB R164, RZ, R164 ;  /* 0x000000a4ffa4723e */ /* 0x000fc800000000ff */
[----:B------:R-:W-:-:S07]  /*40d0*/  PRMT R152, R164, 0x7610, R152 ;  /* 0x00007610a4987816 */ /* 0x000fce0000000098 */
.L_x_11887:
[----:B------:R-:W-:Y:S05]  /*40e0*/  BRA.U !UP3, `(.L_x_11888) ;  /* 0x000000010b187547 */ /* 0x000fea000b800000 */
[----:B------:R-:W-:Y:S01]  /*40f0*/  FMUL.FTZ R164, R157, UR25 ;  /* 0x000000199da47c20 */ /* 0x000fe20008410000 */
[----:B------:R-:W-:-:S03]  /*4100*/  LOP3.LUT P0, RZ, R194, 0xff00, RZ, 0xc0, !PT ;  /* 0x0000ff00c2ff7812 */ /* 0x000fc6000780c0ff */
[----:B------:R-:W-:-:S05]  /*4110*/  FMUL.FTZ R164, R164, UR24 ;  /* 0x00000018a4a47c20 */ /* 0x000fca0008410000 */
[----:B------:R-:W-:-:S04]  /*4120*/  FSEL R164, R164, RZ, P0 ;  /* 0x000000ffa4a47208 */ /* 0x000fc80000000000 */
[----:B------:R-:W-:-:S04]  /*4130*/  F2FP.F16.F32.PACK_AB R164, RZ, R164 ;  /* 0x000000a4ffa4723e */ /* 0x000fc800000000ff */
[----:B------:R-:W-:-:S07]  /*4140*/  PRMT R152, R152, 0x5410, R164 ;  /* 0x0000541098987816 */ /* 0x000fce00000000a4 */
.L_x_11888:
[----:B------:R-:W-:Y:S05]  /*4150*/  BRA.U !UP3, `(.L_x_11889) ;  /* 0x000000010b187547 */ /* 0x000fea000b800000 */
[----:B------:R-:W-:Y:S01]  /*4160*/  FMUL.FTZ R164, R158, UR25 ;  /* 0x000000199ea47c20 */ /* 0x000fe20008410000 */
[----:B------:R-:W-:-:S03]  /*4170*/  LOP3.LUT P0, RZ, R194, 0xff0000, RZ, 0xc0, !PT ;  /* 0x00ff0000c2ff7812 */ /* 0x000fc6000780c0ff */
[----:B------:R-:W-:-:S05]  /*4180*/  FMUL.FTZ R164, R164, UR24 ;  /* 0x00000018a4a47c20 */ /* 0x000fca0008410000 */
[----:B------:R-:W-:-:S04]  /*4190*/  FSEL R164, R164, RZ, P0 ;  /* 0x000000ffa4a47208 */ /* 0x000fc80000000000 */
[----:B------:R-:W-:-:S04]  /*41a0*/  F2FP.F16.F32.PACK_AB R164, RZ, R164 ;  /* 0x000000a4ffa4723e */ /* 0x000fc800000000ff */
[----:B------:R-:W-:-:S07]  /*41b0*/  PRMT R153, R164, 0x7610, R153 ;  /* 0x00007610a4997816 */ /* 0x000fce0000000099 */
.L_x_11889:
[----:B------:R-:W-:Y:S05]  /*41c0*/  BRA.U !UP3, `(.L_x_11890) ;  /* 0x000000010b187547 */ /* 0x000fea000b800000 */
[----:B------:R-:W-:Y:S01]  /*41d0*/  FMUL.FTZ R164, R159, UR25 ;  /* 0x000000199fa47c20 */ /* 0x000fe20008410000 */
[----:B------:R-:W-:-:S03]  /*41e0*/  LOP3.LUT P0, RZ, R194, 0xff000000, RZ, 0xc0, !PT ;  /* 0xff000000c2ff7812 */ /* 0x000fc6000780c0ff */
[----:B------:R-:W-:-:S05]  /*41f0*/  FMUL.FTZ R164, R164, UR24 ;  /* 0x00000018a4a47c20 */ /* 0x000fca0008410000 */
[----:B------:R-:W-:-:S04]  /*4200*/  FSEL R164, R164, RZ, P0 ;  /* 0x000000ffa4a47208 */ /* 0x000fc80000000000 */
[----:B------:R-:W-:-:S04]  /*4210*/  F2FP.F16.F32.PACK_AB R164, RZ, R164 ;  /* 0x000000a4ffa4723e */ /* 0x000fc800000000ff */
[----:B------:R-:W-:-:S07]  /*4220*/  PRMT R153, R153, 0x5410, R164 ;  /* 0x0000541099997816 */ /* 0x000fce00000000a4 */
.L_x_11890:
[----:B------:R-:W-:Y:S05]  /*4230*/  BRA.U !UP3, `(.L_x_11891) ;  /* 0x000000010b187547 */ /* 0x000fea000b800000 */
[----:B------:R-:W-:Y:S01]  /*4240*/  FMUL.FTZ R164, R160, UR25 ;  /* 0x00000019a0a47c20 */ /* 0x000fe20008410000 */
[----:B------:R-:W-:-:S03]  /*4250*/  LOP3.LUT P0, RZ, R195, 0xff, RZ, 0xc0, !PT ;  /* 0x000000ffc3ff7812 */ /* 0x000fc6000780c0ff */
[----:B------:R-:W-:-:S05]  /*4260*/  FMUL.FTZ R164, R164, UR24 ;  /* 0x00000018a4a47c20 */ /* 0x000fca0008410000 */
[----:B------:R-:W-:-:S04]  /*4270*/  FSEL R164, R164, RZ, P0 ;  /* 0x000000ffa4a47208 */ /* 0x000fc80000000000 */
[----:B------:R-:W-:-:S04]  /*4280*/  F2FP.F16.F32.PACK_AB R164, RZ, R164 ;  /* 0x000000a4ffa4723e */ /* 0x000fc800000000ff */
[----:B------:R-:W-:-:S07]  /*4290*/  PRMT R154, R164, 0x7610, R154 ;  /* 0x00007610a49a7816 */ /* 0x000fce000000009a */
.L_x_11891:
[----:B------:R-:W-:Y:S05]  /*42a0*/  BRA.U !UP3, `(.L_x_11892) ;  /* 0x000000010b187547 */ /* 0x000fea000b800000 */
[----:B------:R-:W-:Y:S01]  /*42b0*/  FMUL.FTZ R164, R161, UR25 ;  /* 0x00000019a1a47c20 */ /* 0x000fe20008410000 */
[----:B------:R-:W-:-:S03]  /*42c0*/  LOP3.LUT P0, RZ, R195, 0xff00, RZ, 0xc0, !PT ;  /* 0x0000ff00c3ff7812 */ /* 0x000fc6000780c0ff */
[----:B------:R-:W-:-:S05]  /*42d0*/  FMUL.FTZ R164, R164, UR24 ;  /* 0x00000018a4a47c20 */ /* 0x000fca0008410000 */
[----:B------:R-:W-:-:S04]  /*42e0*/  FSEL R164, R164, RZ, P0 ;  /* 0x000000ffa4a47208 */ /* 0x000fc80000000000 */
[----:B------:R-:W-:-:S04]  /*42f0*/  F2FP.F16.F32.PACK_AB R164, RZ, R164 ;  /* 0x000000a4ffa4723e */ /* 0x000fc800000000ff */
[----:B------:R-:W-:-:S07]  /*4300*/  PRMT R154, R154, 0x5410, R164 ;  /* 0x000054109a9a7816 */ /* 0x000fce00000000a4 */
.L_x_11892:
[----:B------:R-:W-:Y:S05]  /*4310*/  BRA.U !UP3, `(.L_x_11893) ;  /* 0x000000010b187547 */ /* 0x000fea000b800000 */
[----:B------:R-:W-:Y:S01]  /*4320*/  FMUL.FTZ R164, R162, UR25 ;  /* 0x00000019a2a47c20 */ /* 0x000fe20008410000 */
[----:B------:R-:W-:-:S03]  /*4330*/  LOP3.LUT P0, RZ, R195, 0xff0000, RZ, 0xc0, !PT ;  /* 0x00ff0000c3ff7812 */ /* 0x000fc6000780c0ff */
[----:B------:R-:W-:-:S05]  /*4340*/  FMUL.FTZ R164, R164, UR24 ;  /* 0x00000018a4a47c20 */ /* 0x000fca0008410000 */
[----:B------:R-:W-:-:S04]  /*4350*/  FSEL R164, R164, RZ, P0 ;  /* 0x000000ffa4a47208 */ /* 0x000fc80000000000 */
[----:B------:R-:W-:-:S04]  /*4360*/  F2FP.F16.F32.PACK_AB R164, RZ, R164 ;  /* 0x000000a4ffa4723e */ /* 0x000fc800000000ff */
[----:B------:R-:W-:-:S07]  /*4370*/  PRMT R155, R164, 0x7610, R155 ;  /* 0x00007610a49b7816 */ /* 0x000fce000000009b */
.L_x_11893:
[----:B------:R-:W-:Y:S05]  /*4380*/  BRA.U !UP3, `(.L_x_11871) ;  /* 0x000000010b1c7547 */ /* 0x000fea000b800000 */
[----:B------:R-:W-:Y:S01]  /*4390*/  FMUL.FTZ R164, R163, UR25 ;  /* 0x00000019a3a47c20 */ /* 0x000fe20008410000 */
[----:B------:R-:W-:-:S03]  /*43a0*/  ISETP.GE.U32.AND P0, PT, R194, RZ, PT ;  /* 0x000000ffc200720c */ /* 0x000fc60003f06070 */
[----:B------:R-:W-:Y:S01]  /*43b0*/  FMUL.FTZ R164, R164, UR24 ;  /* 0x00000018a4a47c20 */ /* 0x000fe20008410000 */
[----:B------:R-:W-:-:S04]  /*43c0*/  ISETP.GE.U32.AND.EX P0, PT, R195, 0x1000000, PT, P0 ;  /* 0x01000000c300780c */ /* 0x000fc80003f06100 */
[----:B------:R-:W-:-:S04]  /*43d0*/  FSEL R164, R164, RZ, P0 ;  /* 0x000000ffa4a47208 */ /* 0x000fc80000000000 */
[----:B------:R-:W-:-:S04]  /*43e0*/  F2FP.F16.F32.PACK_AB R164, RZ, R164 ;  /* 0x000000a4ffa4723e */ /* 0x000fc800000000ff */
[----:B------:R-:W-:-:S07]  /*43f0*/  PRMT R155, R155, 0x5410, R164 ;  /* 0x000054109b9b7816 */ /* 0x000fce00000000a4 */
.L_x_11871:
        /* <DEDUP_REMOVED lines=14> */
.L_x_11861:
[----:B------:R-:W-:Y:S05]  /*44e0*/  BSYNC.RECONVERGENT B0 ;  /* 0x0000000000007941 */ /* 0x000fea0003800200 */
.L_x_11860:
        /* <DEDUP_REMOVED lines=72> */
.L_x_11898:
[----:B------:R-:W-:Y:S05]  /*4970*/  BRA.U !UP3, `(.L_x_11899) ;  /* 0x000000010b187547 */ /* 0x000fea000b800000 */
[----:B------:R-:W-:Y:S01]  /*4980*/  FMUL.FTZ R161, R157, UR25 ;  /* 0x000000199da17c20 */ /* 0x000fe20008410000 */
[----:B------:R-:W-:-:S03]  /*4990*/  LOP3.LUT P5, RZ, R192, 0xff00, RZ, 0xc0, !PT ;  /* 0x0000ff00c0ff7812 */ /* 0x000fc600078ac0ff */
[----:B------:R-:W-:-:S05]  /*49a0*/  FMUL.FTZ R161, R161, UR24 ;  /* 0x00000018a1a17c20 */ /* 0x000fca0008410000 */
[----:B------:R-:W-:-:S04]  /*49b0*/  FSEL R161, R161, RZ, P5 ;  /* 0x000000ffa1a17208 */ /* 0x000fc80002800000 */
[----:B------:R-:W-:-:S04]  /*49c0*/  F2FP.F16.F32.PACK_AB R161, RZ, R161 ;  /* 0x000000a1ffa1723e */ /* 0x000fc800000000ff */
[----:B------:R-:W-:-:S07]  /*49d0*/  PRMT R152, R152, 0x5410, R161 ;  /* 0x0000541098987816 */ /* 0x000fce00000000a1 */
.L_x_11899:
[----:B------:R-:W-:Y:S05]  /*49e0*/  BRA.U !UP3, `(.L_x_11900) ;  /* 0x000000010b187547 */ /* 0x000fea000b800000 */
[----:B------:R-:W-:Y:S01]  /*49f0*/  FMUL.FTZ R161, R158, UR25 ;  /* 0x000000199ea17c20 */ /* 0x000fe20008410000 */
[----:B------:R-:W-:-:S03]  /*4a00*/  LOP3.LUT P5, RZ, R192, 0xff0000, RZ, 0xc0, !PT ;  /* 0x00ff0000c0ff7812 */ /* 0x000fc600078ac0ff */
[----:B------:R-:W-:-:S05]  /*4a10*/  FMUL.FTZ R161, R161, UR24 ;  /* 0x00000018a1a17c20 */ /* 0x000fca0008410000 */
[----:B------:R-:W-:-:S04]  /*4a20*/  FSEL R161, R161, RZ, P5 ;  /* 0x000000ffa1a17208 */ /* 0x000fc80002800000 */
[----:B------:R-:W-:-:S04]  /*4a30*/  F2FP.F16.F32.PACK_AB R161, RZ, R161 ;  /* 0x000000a1ffa1723e */ /* 0x000fc800000000ff */
[----:B------:R-:W-:-:S07]  /*4a40*/  PRMT R153, R161, 0x7610, R153 ;  /* 0x00007610a1997816 */ /* 0x000fce0000000099 */
.L_x_11900:
[----:B------:R-:W-:Y:S05]  /*4a50*/  BRA.U !UP3, `(.L_x_11901) ;  /* 0x000000010b187547 */ /* 0x000fea000b800000 */
[----:B------:R-:W-:Y:S01]  /*4a60*/  FMUL.FTZ R161, R159, UR25 ;  /* 0x000000199fa17c20 */ /* 0x000fe20008410000 */
[----:B------:R-:W-:-:S03]  /*4a70*/  LOP3.LUT P5, RZ, R192, 0xff000000, RZ, 0xc0, !PT ;  /* 0xff000000c0ff7812 */ /* 0x000fc600078ac0ff */
[----:B------:R-:W-:-:S05]  /*4a80*/  FMUL.FTZ R161, R161, UR24 ;  /* 0x00000018a1a17c20 */ /* 0x000fca0008410000 */
[----:B------:R-:W-:-:S04]  /*4a90*/  FSEL R161, R161, RZ, P5 ;  /* 0x000000ffa1a17208 */ /* 0x000fc80002800000 */
[----:B------:R-:W-:-:S04]  /*4aa0*/  F2FP.F16.F32.PACK_AB R161, RZ, R161 ;  /* 0x000000a1ffa1723e */ /* 0x000fc800000000ff */
[----:B------:R-:W-:-:S07]  /*4ab0*/  PRMT R153, R153, 0x5410, R161 ;  /* 0x0000541099997816 */ /* 0x000fce00000000a1 */
.L_x_11901:
[----:B------:R-:W-:Y:S05]  /*4ac0*/  BRA.U !UP3, `(.L_x_11902) ;  /* 0x000000010b187547 */ /* 0x000fea000b800000 */
[----:B------:R-:W-:Y:S01]  /*4ad0*/  FMUL.FTZ R161, R160, UR25 ;  /* 0x00000019a0a17c20 */ /* 0x000fe20008410000 */
[----:B------:R-:W-:-:S03]  /*4ae0*/  LOP3.LUT P5, RZ, R193, 0xff, RZ, 0xc0, !PT ;  /* 0x000000ffc1ff7812 */ /* 0x000fc600078ac0ff */
[----:B------:R-:W-:-:S05]  /*4af0*/  FMUL.FTZ R161, R161, UR24 ;  /* 0x00000018a1a17c20 */ /* 0x000fca0008410000 */
[----:B------:R-:W-:-:S04]  /*4b00*/  FSEL R161, R161, RZ, P5 ;  /* 0x000000ffa1a17208 */ /* 0x000fc80002800000 */
[----:B------:R-:W-:-:S04]  /*4b10*/  F2FP.F16.F32.PACK_AB R161, RZ, R161 ;  /* 0x000000a1ffa1723e */ /* 0x000fc800000000ff */
[----:B------:R-:W-:-:S07]  /*4b20*/  PRMT R154, R161, 0x7610, R154 ;  /* 0x00007610a19a7816 */ /* 0x000fce000000009a */
.L_x_11902:
[----:B------:R-:W-:Y:S05]  /*4b30*/  BRA.U !UP3, `(.L_x_11903) ;  /* 0x000000010b187547 */ /* 0x000fea000b800000 */
[----:B------:R-:W-:Y:S01]  /*4b40*/  FMUL.FTZ R161, R164, UR25 ;  /* 0x00000019a4a17c20 */ /* 0x000fe20008410000 */
[----:B------:R-:W-:-:S03]  /*4b50*/  LOP3.LUT P5, RZ, R193, 0xff00, RZ, 0xc0, !PT ;  /* 0x0000ff00c1ff7812 */ /* 0x000fc600078ac0ff */
[----:B------:R-:W-:-:S05]  /*4b60*/  FMUL.FTZ R161, R161, UR24 ;  /* 0x00000018a1a17c20 */ /* 0x000fca0008410000 */
[----:B------:R-:W-:-:S04]  /*4b70*/  FSEL R161, R161, RZ, P5 ;  /* 0x000000ffa1a17208 */ /* 0x000fc80002800000 */
[----:B------:R-:W-:-:S04]  /*4b80*/  F2FP.F16.F32.PACK_AB R161, RZ, R161 ;  /* 0x000000a1ffa1723e */ /* 0x000fc800000000ff */
[----:B------:R-:W-:-:S07]  /*4b90*/  PRMT R154, R154, 0x5410, R161 ;  /* 0x000054109a9a7816 */ /* 0x000fce00000000a1 */
.L_x_11903:
[----:B------:R-:W-:Y:S05]  /*4ba0*/  BRA.U !UP3, `(.L_x_11904) ;  /* 0x000000010b187547 */ /* 0x000fea000b800000 */
[----:B------:R-:W-:Y:S01]  /*4bb0*/  FMUL.FTZ R161, R162, UR25 ;  /* 0x00000019a2a17c20 */ /* 0x000fe20008410000 */
[----:B------:R-:W-:-:S03]  /*4bc0*/  LOP3.LUT P5, RZ, R193, 0xff0000, RZ, 0xc0, !PT ;  /* 0x00ff0000c1ff7812 */ /* 0x000fc600078ac0ff */
[----:B------:R-:W-:-:S05]  /*4bd0*/  FMUL.FTZ R161, R161, UR24 ;  /* 0x00000018a1a17c20 */ /* 0x000fca0008410000 */
[----:B------:R-:W-:-:S04]  /*4be0*/  FSEL R161, R161, RZ, P5 ;  /* 0x000000ffa1a17208 */ /* 0x000fc80002800000 */
[----:B------:R-:W-:-:S04]  /*4bf0*/  F2FP.F16.F32.PACK_AB R161, RZ, R161 ;  /* 0x000000a1ffa1723e */ /* 0x000fc800000000ff */
[----:B------:R-:W-:-:S07]  /*4c00*/  PRMT R155, R161, 0x7610, R155 ;  /* 0x00007610a19b7816 */ /* 0x000fce000000009b */
.L_x_11904:
[----:B------:R-:W-:Y:S01]  /*4c10*/  IMAD.MOV.U32 R161, RZ, RZ, R164 ;  /* 0x000000ffffa17224 */ /* 0x000fe200078e00a4 */
[----:B------:R-:W-:Y:S06]  /*4c20*/  BRA.U !UP3, `(.L_x_11905) ;  /* 0x000000110bec7547 */ /* 0x000fec000b800000 */
        /* <DEDUP_REMOVED lines=8> */
.L_x_11897:
        /* <DEDUP_REMOVED lines=12> */
[----:B------:R-:W-:-:S04]  /*4d70*/  F2FP.F16.F32.PACK_AB R164, RZ, R164 ;  /* 0x000000a4ffa4723e */ /* 0x000fc800000000ff */
[----:B------:R-:W-:-:S07]  /*4d80*/  PRMT R152, R164, 0x7610, R152 ;  /* 0x00007610a4987816 */ /* 0x000fce0000000098 */
.L_x_11906:
        /* <DEDUP_REMOVED lines=14> */
.L_x_11907:
        /* <DEDUP_REMOVED lines=14> */
.L_x_11908:
        /* <DEDUP_REMOVED lines=14> */
.L_x_11909:
        /* <DEDUP_REMOVED lines=14> */
.L_x_11910:
        /* <DEDUP_REMOVED lines=14> */
.L_x_11911:
        /* <DEDUP_REMOVED lines=14> */
.L_x_11912:
        /* <DEDUP_REMOVED lines=13> */
[----:B------:R-:W-:-:S04]  /*53a0*/  F2FP.F16.F32.PACK_AB R164, RZ, R164 ;  /* 0x000000a4ffa4723e */ /* 0x000fc800000000ff */
[----:B------:R-:W-:Y:S01]  /*53b0*/  PRMT R155, R155, 0x5410, R164 ;  /* 0x000054109b9b7816 */ /* 0x000fe200000000a4 */
[----:B------:R-:W-:Y:S06]  /*53c0*/  BRA `(.L_x_11905) ;  /* 0x0000000c00047947 */ /* 0x000fec0003800000 */
.L_x_11896:
        /* <DEDUP_REMOVED lines=44> */
.L_x_11914:
[----:B------:R-:W-:Y:S05]  /*5690*/  BRA.U !UP3, `(.L_x_11915) ;  /* 0x000000010b187547 */ /* 0x000fea000b800000 */
[----:B------:R-:W-:Y:S01]  /*56a0*/  FMUL.FTZ R156, R157, UR25 ;  /* 0x000000199d9c7c20 */ /* 0x000fe20008410000 */
[----:B-----5:R-:W-:-:S03]  /*56b0*/  LOP3.LUT P5, RZ, R192, 0xff00, RZ, 0xc0, !PT ;  /* 0x0000ff00c0ff7812 */ /* 0x020fc600078ac0ff */
[----:B------:R-:W-:-:S05]  /*56c0*/  FMUL.FTZ R156, R156, UR24 ;  /* 0x000000189c9c7c20 */ /* 0x000fca0008410000 */
[----:B------:R-:W-:-:S04]  /*56d0*/  FSEL R156, R156, RZ, P5 ;  /* 0x000000ff9c9c7208 */ /* 0x000fc80002800000 */
[----:B------:R-:W-:-:S04]  /*56e0*/  F2FP.F16.F32.PACK_AB R156, RZ, R156 ;  /* 0x0000009cff9c723e */ /* 0x000fc800000000ff */
[----:B------:R-:W-:-:S07]  /*56f0*/  PRMT R152, R152, 0x5410, R156 ;  /* 0x0000541098987816 */ /* 0x000fce000000009c */
.L_x_11915:
[----:B------:R-:W-:Y:S05]  /*5700*/  BRA.U !UP3, `(.L_x_11916) ;  /* 0x000000010b187547 */ /* 0x000fea000b800000 */
[----:B------:R-:W-:Y:S01]  /*5710*/  FMUL.FTZ R156, R158, UR25 ;  /* 0x000000199e9c7c20 */ /* 0x000fe20008410000 */
[----:B-----5:R-:W-:-:S03]  /*5720*/  LOP3.LUT P5, RZ, R192, 0xff0000, RZ, 0xc0, !PT ;  /* 0x00ff0000c0ff7812 */ /* 0x020fc600078ac0ff */
[----:B------:R-:W-:-:S05]  /*5730*/  FMUL.FTZ R156, R156, UR24 ;  /* 0x000000189c9c7c20 */ /* 0x000fca0008410000 */
[----:B------:R-:W-:-:S04]  /*5740*/  FSEL R156, R156, RZ, P5 ;  /* 0x000000ff9c9c7208 */ /* 0x000fc80002800000 */
[----:B------:R-:W-:-:S04]  /*5750*/  F2FP.F16.F32.PACK_AB R156, RZ, R156 ;  /* 0x0000009cff9c723e */ /* 0x000fc800000000ff */
[----:B------:R-:W-:-:S07]  /*5760*/  PRMT R153, R156, 0x7610, R153 ;  /* 0x000076109c997816 */ /* 0x000fce0000000099 */
.L_x_11916:
[----:B------:R-:W-:Y:S05]  /*5770*/  BRA.U !UP3, `(.L_x_11917) ;  /* 0x000000010b187547 */ /* 0x000fea000b800000 */
[----:B------:R-:W-:Y:S01]  /*5780*/  FMUL.FTZ R156, R159, UR25 ;  /* 0x000000199f9c7c20 */ /* 0x000fe20008410000 */
[----:B-----5:R-:W-:-:S03]  /*5790*/  LOP3.LUT P5, RZ, R192, 0xff000000, RZ, 0xc0, !PT ;  /* 0xff000000c0ff7812 */ /* 0x020fc600078ac0ff */
[----:B------:R-:W-:-:S05]  /*57a0*/  FMUL.FTZ R156, R156, UR24 ;  /* 0x000000189c9c7c20 */ /* 0x000fca0008410000 */
[----:B------:R-:W-:-:S04]  /*57b0*/  FSEL R156, R156, RZ, P5 ;  /* 0x000000ff9c9c7208 */ /* 0x000fc80002800000 */
[----:B------:R-:W-:-:S04]  /*57c0*/  F2FP.F16.F32.PACK_AB R156, RZ, R156 ;  /* 0x0000009cff9c723e */ /* 0x000fc800000000ff */
[----:B------:R-:W-:-:S07]  /*57d0*/  PRMT R153, R153, 0x5410, R156 ;  /* 0x0000541099997816 */ /* 0x000fce000000009c */
.L_x_11917:
[----:B------:R-:W-:Y:S05]  /*57e0*/  BRA.U !UP3, `(.L_x_11918) ;  /* 0x000000010b187547 */ /* 0x000fea000b800000 */
[----:B------:R-:W-:Y:S01]  /*57f0*/  FMUL.FTZ R156, R160, UR25 ;  /* 0x00000019a09c7c20 */ /* 0x000fe20008410000 */
[----:B-----5:R-:W-:-:S03]  /*5800*/  LOP3.LUT P5, RZ, R193, 0xff, RZ, 0xc0, !PT ;  /* 0x000000ffc1ff7812 */ /* 0x020fc600078ac0ff */
[----:B------:R-:W-:-:S05]  /*5810*/  FMUL.FTZ R156, R156, UR24 ;  /* 0x000000189c9c7c20 */ /* 0x000fca0008410000 */
[----:B------:R-:W-:-:S04]  /*5820*/  FSEL R156, R156, RZ, P5 ;  /* 0x000000ff9c9c7208 */ /* 0x000fc80002800000 */
[----:B------:R-:W-:-:S04]  /*5830*/  F2FP.F16.F32.PACK_AB R156, RZ, R156 ;  /* 0x0000009cff9c723e */ /* 0x000fc800000000ff */
[----:B------:R-:W-:-:S07]  /*5840*/  PRMT R154, R156, 0x7610, R154 ;  /* 0x000076109c9a7816 */ /* 0x000fce000000009a */
.L_x_11918:
[----:B------:R-:W-:Y:S05]  /*5850*/  BRA.U !UP3, `(.L_x_11919) ;  /* 0x000000010b187547 */ /* 0x000fea000b800000 */
[----:B------:R-:W-:Y:S01]  /*5860*/  FMUL.FTZ R156, R161, UR25 ;  /* 0x00000019a19c7c20 */ /* 0x000fe20008410000 */
[----:B-----5:R-:W-:-:S03]  /*5870*/  LOP3.LUT P5, RZ, R193, 0xff00, RZ, 0xc0, !PT ;  /* 0x0000ff00c1ff7812 */ /* 0x020fc600078ac0ff */
[----:B------:R-:W-:-:S05]  /*5880*/  FMUL.FTZ R156, R156, UR24 ;  /* 0x000000189c9c7c20 */ /* 0x000fca0008410000 */
[----:B------:R-:W-:-:S04]  /*5890*/  FSEL R156, R156, RZ, P5 ;  /* 0x000000ff9c9c7208 */ /* 0x000fc80002800000 */
[----:B------:R-:W-:-:S04]  /*58a0*/  F2FP.F16.F32.PACK_AB R156, RZ, R156 ;  /* 0x0000009cff9c723e */ /* 0x000fc800000000ff */
[----:B------:R-:W-:-:S07]  /*58b0*/  PRMT R154, R154, 0x5410, R156 ;  /* 0x000054109a9a7816 */ /* 0x000fce000000009c */
.L_x_11919:
[----:B------:R-:W-:Y:S05]  /*58c0*/  BRA.U !UP3, `(.L_x_11920) ;  /* 0x000000010b187547 */ /* 0x000fea000b800000 */
[----:B------:R-:W-:Y:S01]  /*58d0*/  FMUL.FTZ R156, R162, UR25 ;  /* 0x00000019a29c7c20 */ /* 0x000fe20008410000 */
[----:B-----5:R-:W-:-:S03]  /*58e0*/  LOP3.LUT P5, RZ, R193, 0xff0000, RZ, 0xc0, !PT ;  /* 0x00ff0000c1ff7812 */ /* 0x020fc600078ac0ff */
[----:B------:R-:W-:-:S05]  /*58f0*/  FMUL.FTZ R156, R156, UR24 ;  /* 0x000000189c9c7c20 */ /* 0x000fca0008410000 */
[----:B------:R-:W-:-:S04]  /*5900*/  FSEL R156, R156, RZ, P5 ;  /* 0x000000ff9c9c7208 */ /* 0x000fc80002800000 */
[----:B------:R-:W-:-:S04]  /*5910*/  F2FP.F16.F32.PACK_AB R156, RZ, R156 ;  /* 0x0000009cff9c723e */ /* 0x000fc800000000ff */
[----:B------:R-:W-:-:S07]  /*5920*/  PRMT R155, R156, 0x7610, R155 ;  /* 0x000076109c9b7816 */ /* 0x000fce000000009b */
.L_x_11920:
[----:B------:R-:W-:Y:S01]  /*5930*/  MOV R156, R164 ;  /* 0x000000a4009c7202 */ /* 0x000fe20000000f00 */
        /* <DEDUP_REMOVED lines=9> */
.L_x_11913:
        /* <DEDUP_REMOVED lines=12> */
.L_x_11921:
        /* <DEDUP_REMOVED lines=12> */
.L_x_11922:
        /* <DEDUP_REMOVED lines=12> */
.L_x_11923:
        /* <DEDUP_REMOVED lines=12> */
.L_x_11924:
        /* <DEDUP_REMOVED lines=12> */
.L_x_11925:
        /* <DEDUP_REMOVED lines=12> */
.L_x_11926:
        /* <DEDUP_REMOVED lines=12> */
.L_x_11927:
        /* <DEDUP_REMOVED lines=13> */
.L_x_11905:
[----:B0-----:R-:W0:Y:S01]  /*5fe0*/  @P0 LDC.64 R166, c[0x0][0x478] ;  /* 0x00011e00ffa60b82 */ /* 0x001e220000000a00 */
[----:B------:R-:W1:Y:S01]  /*5ff0*/  @UP3 LDCU.64 UR10, c[0x0][0x468] ;  /* 0x00008d00ff0a37ac */ /* 0x000e620008000a00 */
[----:B------:R-:W-:Y:S01]  /*6000*/  PLOP3.LUT P5, PT, PT, PT, UP3, 0x80, 0x8 ;  /* 0x000000000008781c */ /* 0x000fe20003faf038 */
[----:B------:R-:W-:Y:S01]  /*6010*/  IMAD.MOV.U32 R165, RZ, RZ, 0x10 ;  /* 0x00000010ffa57424 */ /* 0x000fe200078e00ff */
[----:B------:R-:W-:-:S11]  /*6020*/  PLOP3.LUT P6, PT, PT, PT, UP3, 0x80, 0x8 ;  /* 0x000000000008781c */ /* 0x000fd60003fcf038 */
[C---:B-1----:R-:W-:Y:S01]  /*6030*/  @P5 IMAD.WIDE.U32 R164, R168.reuse, R165, UR10 ;  /* 0x0000000aa8a45e25 */ /* 0x042fe2000f8e00a5 */
[----:B------:R-:W-:-:S03]  /*6040*/  IADD3 R168, PT, PT, R168, 0x100, RZ ;  /* 0x00000100a8a87810 */ /* 0x000fc60007ffe0ff */
[C---:B0-----:R-:W-:Y:S01]  /*6050*/  @P0 IMAD.WIDE.U32 R166, R0.reuse, 0x20, R166 ;  /* 0x0000002000a60825 */ /* 0x041fe200078e00a6 */
[----:B------:R-:W-:-:S04]  /*6060*/  IADD3 R0, PT, PT, R0, 0x100, RZ ;  /* 0x0000010000007810 */ /* 0x000fc80007ffe0ff */
[----:B------:R1:W-:Y:S04]  /*6070*/  @P0 STG.E.128 desc[UR22][R166.64], R156 ;  /* 0x0000009ca6000986 */ /* 0x0003e8000c101d16 */
[----:B------:R1:W-:Y:S04]  /*6080*/  @P0 STG.E.128 desc[UR22][R166.64+0x10], R160 ;  /* 0x000010a0a6000986 */ /* 0x0003e8000c101d16 */
[----:B------:R1:W-:Y:S02]  /*6090*/  @P6 STG.E.128 desc[UR22][R164.64], R152 ;  /* 0x00000098a4006986 */ /* 0x0003e4000c101d16 */
.L_x_11895:
[----:B------:R-:W-:Y:S05]  /*60a0*/  BSYNC.RECONVERGENT B0 ;  /* 0x0000000000007941 */ /* 0x000fea0003800200 */
.L_x_11894:
        /* <DEDUP_REMOVED lines=72> */
.L_x_11932:
[----:B------:R-:W-:Y:S05]  /*6530*/  BRA.U !UP3, `(.L_x_11933) ;  /* 0x000000010b187547 */ /* 0x000fea000b800000 */
[----:B------:R-:W-:Y:S01]  /*6540*/  FMUL.FTZ R161, R157, UR25 ;  /* 0x000000199da17c20 */ /* 0x000fe20008410000 */
[----:B------:R-:W-:-:S03]  /*6550*/  LOP3.LUT P5, RZ, R190, 0xff00, RZ, 0xc0, !PT ;  /* 0x0000ff00beff7812 */ /* 0x000fc600078ac0ff */
[----:B------:R-:W-:-:S05]  /*6560*/  FMUL.FTZ R161, R161, UR24 ;  /* 0x00000018a1a17c20 */ /* 0x000fca0008410000 */
[----:B------:R-:W-:-:S04]  /*6570*/  FSEL R161, R161, RZ, P5 ;  /* 0x000000ffa1a17208 */ /* 0x000fc80002800000 */
[----:B------:R-:W-:-:S04]  /*6580*/  F2FP.F16.F32.PACK_AB R161, RZ, R161 ;  /* 0x000000a1ffa1723e */ /* 0x000fc800000000ff */
[----:B------:R-:W-:-:S07]  /*6590*/  PRMT R152, R152, 0x5410, R161 ;  /* 0x0000541098987816 */ /* 0x000fce00000000a1 */
.L_x_11933:
[----:B------:R-:W-:Y:S05]  /*65a0*/  BRA.U !UP3, `(.L_x_11934) ;  /* 0x000000010b187547 */ /* 0x000fea000b800000 */
[----:B------:R-:W-:Y:S01]  /*65b0*/  FMUL.FTZ R161, R158, UR25 ;  /* 0x000000199ea17c20 */ /* 0x000fe20008410000 */
[----:B------:R-:W-:-:S03]  /*65c0*/  LOP3.LUT P5, RZ, R190, 0xff0000, RZ, 0xc0, !PT ;  /* 0x00ff0000beff7812 */ /* 0x000fc600078ac0ff */
[----:B------:R-:W-:-:S05]  /*65d0*/  FMUL.FTZ R161, R161, UR24 ;  /* 0x00000018a1a17c20 */ /* 0x000fca0008410000 */
[----:B------:R-:W-:-:S04]  /*65e0*/  FSEL R161, R161, RZ, P5 ;  /* 0x000000ffa1a17208 */ /* 0x000fc80002800000 */
[----:B------:R-:W-:-:S04]  /*65f0*/  F2FP.F16.F32.PACK_AB R161, RZ, R161 ;  /* 0x000000a1ffa1723e */ /* 0x000fc800000000ff */
[----:B------:R-:W-:-:S07]  /*6600*/  PRMT R153, R161, 0x7610, R153 ;  /* 0x00007610a1997816 */ /* 0x000fce0000000099 */
.L_x_11934:
[----:B------:R-:W-:Y:S05]  /*6610*/  BRA.U !UP3, `(.L_x_11935) ;  /* 0x000000010b187547 */ /* 0x000fea000b800000 */
[----:B------:R-:W-:Y:S01]  /*6620*/  FMUL.FTZ R161, R159, UR25 ;  /* 0x000000199fa17c20 */ /* 0x000fe20008410000 */
[----:B------:R-:W-:-:S03]  /*6630*/  LOP3.LUT P5, RZ, R190, 0xff000000, RZ, 0xc0, !PT ;  /* 0xff000000beff7812 */ /* 0x000fc600078ac0ff */
[----:B------:R-:W-:-:S05]  /*6640*/  FMUL.FTZ R161, R161, UR24 ;  /* 0x00000018a1a17c20 */ /* 0x000fca0008410000 */
[----:B------:R-:W-:-:S04]  /*6650*/  FSEL R161, R161, RZ, P5 ;  /* 0x000000ffa1a17208 */ /* 0x000fc80002800000 */
[----:B------:R-:W-:-:S04]  /*6660*/  F2FP.F16.F32.PACK_AB R161, RZ, R161 ;  /* 0x000000a1ffa1723e */ /* 0x000fc800000000ff */
[----:B------:R-:W-:-:S07]  /*6670*/  PRMT R153, R153, 0x5410, R161 ;  /* 0x0000541099997816 */ /* 0x000fce00000000a1 */
.L_x_11935:
[----:B------:R-:W-:Y:S05]  /*6680*/  BRA.U !UP3, `(.L_x_11936) ;  /* 0x000000010b187547 */ /* 0x000fea000b800000 */
[----:B------:R-:W-:Y:S01]  /*6690*/  FMUL.FTZ R161, R160, UR25 ;  /* 0x00000019a0a17c20 */ /* 0x000fe20008410000 */
[----:B------:R-:W-:-:S03]  /*66a0*/  LOP3.LUT P5, RZ, R191, 0xff, RZ, 0xc0, !PT ;  /* 0x000000ffbfff7812 */ /* 0x000fc600078ac0ff */
[----:B------:R-:W-:-:S05]  /*66b0*/  FMUL.FTZ R161, R161, UR24 ;  /* 0x00000018a1a17c20 */ /* 0x000fca0008410000 */
[----:B------:R-:W-:-:S04]  /*66c0*/  FSEL R161, R161, RZ, P5 ;  /* 0x000000ffa1a17208 */ /* 0x000fc80002800000 */
[----:B------:R-:W-:-:S04]  /*66d0*/  F2FP.F16.F32.PACK_AB R161, RZ, R161 ;  /* 0x000000a1ffa1723e */ /* 0x000fc800000000ff */
[----:B------:R-:W-:-:S07]  /*66e0*/  PRMT R154, R161, 0x7610, R154 ;  /* 0x00007610a19a7816 */ /* 0x000fce000000009a */
.L_x_11936:
[----:B------:R-:W-:Y:S05]  /*66f0*/  BRA.U !UP3, `(.L_x_11937) ;  /* 0x000000010b187547 */ /* 0x000fea000b800000 */
[----:B------:R-:W-:Y:S01]  /*6700*/  FMUL.FTZ R161, R164, UR25 ;  /* 0x00000019a4a17c20 */ /* 0x000fe20008410000 */
[----:B------:R-:W-:-:S03]  /*6710*/  LOP3.LUT P5, RZ, R191, 0xff00, RZ, 0xc0, !PT ;  /* 0x0000ff00bfff7812 */ /* 0x000fc600078ac0ff */
[----:B------:R-:W-:-:S05]  /*6720*/  FMUL.FTZ R161, R161, UR24 ;  /* 0x00000018a1a17c20 */ /* 0x000fca0008410000 */
[----:B------:R-:W-:-:S04]  /*6730*/  FSEL R161, R161, RZ, P5 ;  /* 0x000000ffa1a17208 */ /* 0x000fc80002800000 */
[----:B------:R-:W-:-:S04]  /*6740*/  F2FP.F16.F32.PACK_AB R161, RZ, R161 ;  /* 0x000000a1ffa1723e */ /* 0x000fc800000000ff */
[----:B------:R-:W-:-:S07]  /*6750*/  PRMT R154, R154, 0x5410, R161 ;  /* 0x000054109a9a7816 */ /* 0x000fce00000000a1 */
.L_x_11937:
[----:B------:R-:W-:Y:S05]  /*6760*/  BRA.U !UP3, `(.L_x_11938) ;  /* 0x000000010b187547 */ /* 0x000fea000b800000 */
[----:B------:R-:W-:Y:S01]  /*6770*/  FMUL.FTZ R161, R162, UR25 ;  /* 0x00000019a2a17c20 */ /* 0x000fe20008410000 */
[----:B------:R-:W-:-:S03]  /*6780*/  LOP3.LUT P5, RZ, R191, 0xff0000, RZ, 0xc0, !PT ;  /* 0x00ff0000bfff7812 */ /* 0x000fc600078ac0ff */
[----:B------:R-:W-:-:S05]  /*6790*/  FMUL.FTZ R161, R161, UR24 ;  /* 0x00000018a1a17c20 */ /* 0x000fca0008410000 */
[----:B------:R-:W-:-:S04]  /*67a0*/  FSEL R161, R161, RZ, P5 ;  /* 0x000000ffa1a17208 */ /* 0x000fc80002800000 */
[----:B------:R-:W-:-:S04]  /*67b0*/  F2FP.F16.F32.PACK_AB R161, RZ, R161 ;  /* 0x000000a1ffa1723e */ /* 0x000fc800000000ff */
[----:B------:R-:W-:-:S07]  /*67c0*/  PRMT R155, R161, 0x7610, R155 ;  /* 0x00007610a19b7816 */ /* 0x000fce000000009b */
.L_x_11938:
[----:B------:R-:W-:Y:S01]  /*67d0*/  MOV R161, R164 ;  /* 0x000000a400a17202 */ /* 0x000fe20000000f00 */
        /* <DEDUP_REMOVED lines=9> */
.L_x_11931:
        /* <DEDUP_REMOVED lines=14> */
.L_x_11940:
        /* <DEDUP_REMOVED lines=14> */
.L_x_11941:
        /* <DEDUP_REMOVED lines=14> */
.L_x_11942:
        /* <DEDUP_REMOVED lines=14> */
.L_x_11943:
        /* <DEDUP_REMOVED lines=14> */
.L_x_11944:
        /* <DEDUP_REMOVED lines=14> */
.L_x_11945:
        /* <DEDUP_REMOVED lines=14> */
.L_x_11946:
        /* <DEDUP_REMOVED lines=16> */
.L_x_11930:
        /* <DEDUP_REMOVED lines=44> */
.L_x_11948:
[----:B------:R-:W-:Y:S05]  /*7250*/  BRA.U !UP3, `(.L_x_11949) ;  /* 0x000000010b187547 */ /* 0x000fea000b800000 */
[----:B------:R-:W-:Y:S01]  /*7260*/  FMUL.FTZ R156, R157, UR25 ;  /* 0x000000199d9c7c20 */ /* 0x000fe20008410000 */
[----:B-----5:R-:W-:-:S03]  /*7270*/  LOP3.LUT P5, RZ, R190, 0xff00, RZ, 0xc0, !PT ;  /* 0x0000ff00beff7812 */ /* 0x020fc600078ac0ff */
[----:B------:R-:W-:-:S05]  /*7280*/  FMUL.FTZ R156, R156, UR24 ;  /* 0x000000189c9c7c20 */ /* 0x000fca0008410000 */
[----:B------:R-:W-:-:S04]  /*7290*/  FSEL R156, R156, RZ, P5 ;  /* 0x000000ff9c9c7208 */ /* 0x000fc80002800000 */
[----:B------:R-:W-:-:S04]  /*72a0*/  F2FP.F16.F32.PACK_AB R156, RZ, R156 ;  /* 0x0000009cff9c723e */ /* 0x000fc800000000ff */
[----:B------:R-:W-:-:S07]  /*72b0*/  PRMT R152, R152, 0x5410, R156 ;  /* 0x0000541098987816 */ /* 0x000fce000000009c */
.L_x_11949:
[----:B------:R-:W-:Y:S05]  /*72c0*/  BRA.U !UP3, `(.L_x_11950) ;  /* 0x000000010b187547 */ /* 0x000fea000b800000 */
[----:B------:R-:W-:Y:S01]  /*72d0*/  FMUL.FTZ R156, R158, UR25 ;  /* 0x000000199e9c7c20 */ /* 0x000fe20008410000 */
[----:B-----5:R-:W-:-:S03]  /*72e0*/  LOP3.LUT P5, RZ, R190, 0xff0000, RZ, 0xc0, !PT ;  /* 0x00ff0000beff7812 */ /* 0x020fc600078ac0ff */
[----:B------:R-:W-:-:S05]  /*72f0*/  FMUL.FTZ R156, R156, UR24 ;  /* 0x000000189c9c7c20 */ /* 0x000fca0008410000 */
[----:B------:R-:W-:-:S04]  /*7300*/  FSEL R156, R156, RZ, P5 ;  /* 0x000000ff9c9c7208 */ /* 0x000fc80002800000 */
[----:B------:R-:W-:-:S04]  /*7310*/  F2FP.F16.F32.PACK_AB R156, RZ, R156 ;  /* 0x0000009cff9c723e */ /* 0x000fc800000000ff */
[----:B------:R-:W-:-:S07]  /*7320*/  PRMT R153, R156, 0x7610, R153 ;  /* 0x000076109c997816 */ /* 0x000fce0000000099 */
.L_x_11950:
[----:B------:R-:W-:Y:S05]  /*7330*/  BRA.U !UP3, `(.L_x_11951) ;  /* 0x000000010b187547 */ /* 0x000fea000b800000 */
[----:B------:R-:W-:Y:S01]  /*7340*/  FMUL.FTZ R156, R159, UR25 ;  /* 0x000000199f9c7c20 */ /* 0x000fe20008410000 */
[----:B-----5:R-:W-:-:S03]  /*7350*/  LOP3.LUT P5, RZ, R190, 0xff000000, RZ, 0xc0, !PT ;  /* 0xff000000beff7812 */ /* 0x020fc600078ac0ff */
[----:B------:R-:W-:-:S05]  /*7360*/  FMUL.FTZ R156, R156, UR24 ;  /* 0x000000189c9c7c20 */ /* 0x000fca0008410000 */
[----:B------:R-:W-:-:S04]  /*7370*/  FSEL R156, R156, RZ, P5 ;  /* 0x000000ff9c9c7208 */ /* 0x000fc80002800000 */
[----:B------:R-:W-:-:S04]  /*7380*/  F2FP.F16.F32.PACK_AB R156, RZ, R156 ;  /* 0x0000009cff9c723e */ /* 0x000fc800000000ff */
[----:B------:R-:W-:-:S07]  /*7390*/  PRMT R153, R153, 0x5410, R156 ;  /* 0x0000541099997816 */ /* 0x000fce000000009c */
.L_x_11951:
[----:B------:R-:W-:Y:S05]  /*73a0*/  BRA.U !UP3, `(.L_x_11952) ;  /* 0x000000010b187547 */ /* 0x000fea000b800000 */
[----:B------:R-:W-:Y:S01]  /*73b0*/  FMUL.FTZ R156, R160, UR25 ;  /* 0x00000019a09c7c20 */ /* 0x000fe20008410000 */
[----:B-----5:R-:W-:-:S03]  /*73c0*/  LOP3.LUT P5, RZ, R191, 0xff, RZ, 0xc0, !PT ;  /* 0x000000ffbfff7812 */ /* 0x020fc600078ac0ff */
[----:B------:R-:W-:-:S05]  /*73d0*/  FMUL.FTZ R156, R156, UR24 ;  /* 0x000000189c9c7c20 */ /* 0x000fca0008410000 */
[----:B------:R-:W-:-:S04]  /*73e0*/  FSEL R156, R156, RZ, P5 ;  /* 0x000000ff9c9c7208 */ /* 0x000fc80002800000 */
[----:B------:R-:W-:-:S04]  /*73f0*/  F2FP.F16.F32.PACK_AB R156, RZ, R156 ;  /* 0x0000009cff9c723e */ /* 0x000fc800000000ff */
[----:B------:R-:W-:-:S07]  /*7400*/  PRMT R154, R156, 0x7610, R154 ;  /* 0x000076109c9a7816 */ /* 0x000fce000000009a */
.L_x_11952:
[----:B------:R-:W-:Y:S05]  /*7410*/  BRA.U !UP3, `(.L_x_11953) ;  /* 0x000000010b187547 */ /* 0x000fea000b800000 */
[----:B------:R-:W-:Y:S01]  /*7420*/  FMUL.FTZ R156, R161, UR25 ;  /* 0x00000019a19c7c20 */ /* 0x000fe20008410000 */
[----:B-----5:R-:W-:-:S03]  /*7430*/  LOP3.LUT P5, RZ, R191, 0xff00, RZ, 0xc0, !PT ;  /* 0x0000ff00bfff7812 */ /* 0x020fc600078ac0ff */
[----:B------:R-:W-:-:S05]  /*7440*/  FMUL.FTZ R156, R156, UR24 ;  /* 0x000000189c9c7c20 */ /* 0x000fca0008410000 */
[----:B------:R-:W-:-:S04]  /*7450*/  FSEL R156, R156, RZ, P5 ;  /* 0x000000ff9c9c7208 */ /* 0x000fc80002800000 */
[----:B------:R-:W-:-:S04]  /*7460*/  F2FP.F16.F32.PACK_AB R156, RZ, R156 ;  /* 0x0000009cff9c723e */ /* 0x000fc800000000ff */
[----:B------:R-:W-:-:S07]  /*7470*/  PRMT R154, R154, 0x5410, R156 ;  /* 0x000054109a9a7816 */ /* 0x000fce000000009c */
.L_x_11953:
[----:B------:R-:W-:Y:S05]  /*7480*/  BRA.U !UP3, `(.L_x_11954) ;  /* 0x000000010b187547 */ /* 0x000fea000b800000 */
[----:B------:R-:W-:Y:S01]  /*7490*/  FMUL.FTZ R156, R162, UR25 ;  /* 0x00000019a29c7c20 */ /* 0x000fe20008410000 */
[----:B-----5:R-:W-:-:S03]  /*74a0*/  LOP3.LUT P5, RZ, R191, 0xff0000, RZ, 0xc0, !PT ;  /* 0x00ff0000bfff7812 */ /* 0x020fc600078ac0ff */
[----:B------:R-:W-:-:S05]  /*74b0*/  FMUL.FTZ R156, R156, UR24 ;  /* 0x000000189c9c7c20 */ /* 0x000fca0008410000 */
[----:B------:R-:W-:-:S04]  /*74c0*/  FSEL R156, R156, RZ, P5 ;  /* 0x000000ff9c9c7208 */ /* 0x000fc80002800000 */
[----:B------:R-:W-:-:S04]  /*74d0*/  F2FP.F16.F32.PACK_AB R156, RZ, R156 ;  /* 0x0000009cff9c723e */ /* 0x000fc800000000ff */
[----:B------:R-:W-:-:S07]  /*74e0*/  PRMT R155, R156, 0x7610, R155 ;  /* 0x000076109c9b7816 */ /* 0x000fce000000009b */
.L_x_11954:
        /* <DEDUP_REMOVED lines=10> */
.L_x_11947:
        /* <DEDUP_REMOVED lines=12> */
.L_x_11955:
        /* <DEDUP_REMOVED lines=12> */
.L_x_11956:
        /* <DEDUP_REMOVED lines=12> */
.L_x_11957:
        /* <DEDUP_REMOVED lines=12> */
.L_x_11958:
        /* <DEDUP_REMOVED lines=12> */
.L_x_11959:
        /* <DEDUP_REMOVED lines=12> */
.L_x_11960:
        /* <DEDUP_REMOVED lines=12> */
.L_x_11961:
        /* <DEDUP_REMOVED lines=13> */
.L_x_11939:
[----:B01----:R-:W0:Y:S01]  /*7ba0*/  @P0 LDC.64 R166, c[0x0][0x478] ;  /* 0x00011e00ffa60b82 */ /* 0x003e220000000a00 */
        /* <DEDUP_REMOVED lines=11> */
.L_x_11929:
[----:B------:R-:W-:Y:S05]  /*7c60*/  BSYNC.RECONVERGENT B0 ;  /* 0x0000000000007941 */ /* 0x000fea0003800200 */
.L_x_11928:
        /* <DEDUP_REMOVED lines=72> */
.L_x_11966:
[----:B------:R-:W-:Y:S05]  /*80f0*/  BRA.U !UP3, `(.L_x_11967) ;  /* 0x000000010b187547 */ /* 0x000fea000b800000 */
[----:B------:R-:W-:Y:S01]  /*8100*/  FMUL.FTZ R161, R157, UR25 ;  /* 0x000000199da17c20 */ /* 0x000fe20008410000 */
[----:B------:R-:W-:-:S03]  /*8110*/  LOP3.LUT P5, RZ, R196, 0xff00, RZ, 0xc0, !PT ;  /* 0x0000ff00c4ff7812 */ /* 0x000fc600078ac0ff */
[----:B------:R-:W-:-:S05]  /*8120*/  FMUL.FTZ R161, R161, UR24 ;  /* 0x00000018a1a17c20 */ /* 0x000fca0008410000 */
[----:B------:R-:W-:-:S04]  /*8130*/  FSEL R161, R161, RZ, P5 ;  /* 0x000000ffa1a17208 */ /* 0x000fc80002800000 */
[----:B------:R-:W-:-:S04]  /*8140*/  F2FP.F16.F32.PACK_AB R161, RZ, R161 ;  /* 0x000000a1ffa1723e */ /* 0x000fc800000000ff */
[----:B------:R-:W-:-:S07]  /*8150*/  PRMT R152, R152, 0x5410, R161 ;  /* 0x0000541098987816 */ /* 0x000fce00000000a1 */
.L_x_11967:
[----:B------:R-:W-:Y:S05]  /*8160*/  BRA.U !UP3, `(.L_x_11968) ;  /* 0x000000010b187547 */ /* 0x000fea000b800000 */
[----:B------:R-:W-:Y:S01]  /*8170*/  FMUL.FTZ R161, R158, UR25 ;  /* 0x000000199ea17c20 */ /* 0x000fe20008410000 */
[----:B------:R-:W-:-:S03]  /*8180*/  LOP3.LUT P5, RZ, R196, 0xff0000, RZ, 0xc0, !PT ;  /* 0x00ff0000c4ff7812 */ /* 0x000fc600078ac0ff */
[----:B------:R-:W-:-:S05]  /*8190*/  FMUL.FTZ R161, R161, UR24 ;  /* 0x00000018a1a17c20 */ /* 0x000fca0008410000 */
[----:B------:R-:W-:-:S04]  /*81a0*/  FSEL R161, R161, RZ, P5 ;  /* 0x000000ffa1a17208 */ /* 0x000fc80002800000 */
[----:B------:R-:W-:-:S04]  /*81b0*/  F2FP.F16.F32.PACK_AB R161, RZ, R161 ;  /* 0x000000a1ffa1723e */ /* 0x000fc800000000ff */
[----:B------:R-:W-:-:S07]  /*81c0*/  PRMT R153, R161, 0x7610, R153 ;  /* 0x00007610a1997816 */ /* 0x000fce0000000099 */
.L_x_11968:
[----:B------:R-:W-:Y:S05]  /*81d0*/  BRA.U !UP3, `(.L_x_11969) ;  /* 0x000000010b187547 */ /* 0x000fea000b800000 */
[----:B------:R-:W-:Y:S01]  /*81e0*/  FMUL.FTZ R161, R159, UR25 ;  /* 0x000000199fa17c20 */ /* 0x000fe20008410000 */
[----:B------:R-:W-:-:S03]  /*81f0*/  LOP3.LUT P5, RZ, R196, 0xff000000, RZ, 0xc0, !PT ;  /* 0xff000000c4ff7812 */ /* 0x000fc600078ac0ff */
[----:B------:R-:W-:-:S05]  /*8200*/  FMUL.FTZ R161, R161, UR24 ;  /* 0x00000018a1a17c20 */ /* 0x000fca0008410000 */
[----:B------:R-:W-:-:S04]  /*8210*/  FSEL R161, R161, RZ, P5 ;  /* 0x000000ffa1a17208 */ /* 0x000fc80002800000 */
[----:B------:R-:W-:-:S04]  /*8220*/  F2FP.F16.F32.PACK_AB R161, RZ, R161 ;  /* 0x000000a1ffa1723e */ /* 0x000fc800000000ff */
[----:B------:R-:W-:-:S07]  /*8230*/  PRMT R153, R153, 0x5410, R161 ;  /* 0x0000541099997816 */ /* 0x000fce00000000a1 */
.L_x_11969:
[----:B------:R-:W-:Y:S05]  /*8240*/  BRA.U !UP3, `(.L_x_11970) ;  /* 0x000000010b187547 */ /* 0x000fea000b800000 */
[----:B------:R-:W-:Y:S01]  /*8250*/  FMUL.FTZ R161, R160, UR25 ;  /* 0x00000019a0a17c20 */ /* 0x000fe20008410000 */
[----:B------:R-:W-:-:S03]  /*8260*/  LOP3.LUT P5, RZ, R197, 0xff, RZ, 0xc0, !PT ;  /* 0x000000ffc5ff7812 */ /* 0x000fc600078ac0ff */
[----:B------:R-:W-:-:S05]  /*8270*/  FMUL.FTZ R161, R161, UR24 ;  /* 0x00000018a1a17c20 */ /* 0x000fca0008410000 */
[----:B------:R-:W-:-:S04]  /*8280*/  FSEL R161, R161, RZ, P5 ;  /* 0x000000ffa1a17208 */ /* 0x000fc80002800000 */
[----:B------:R-:W-:-:S04]  /*8290*/  F2FP.F16.F32.PACK_AB R161, RZ, R161 ;  /* 0x000000a1ffa1723e */ /* 0x000fc800000000ff */
[----:B------:R-:W-:-:S07]  /*82a0*/  PRMT R154, R161, 0x7610, R154 ;  /* 0x00007610a19a7816 */ /* 0x000fce000000009a */
.L_x_11970:
[----:B------:R-:W-:Y:S05]  /*82b0*/  BRA.U !UP3, `(.L_x_11971) ;  /* 0x000000010b187547 */ /* 0x000fea000b800000 */
[----:B------:R-:W-:Y:S01]  /*82c0*/  FMUL.FTZ R161, R164, UR25 ;  /* 0x00000019a4a17c20 */ /* 0x000fe20008410000 */
[----:B------:R-:W-:-:S03]  /*82d0*/  LOP3.LUT P5, RZ, R197, 0xff00, RZ, 0xc0, !PT ;  /* 0x0000ff00c5ff7812 */ /* 0x000fc600078ac0ff */
[----:B------:R-:W-:-:S05]  /*82e0*/  FMUL.FTZ R161, R161, UR24 ;  /* 0x00000018a1a17c20 */ /* 0x000fca0008410000 */
[----:B------:R-:W-:-:S04]  /*82f0*/  FSEL R161, R161, RZ, P5 ;  /* 0x000000ffa1a17208 */ /* 0x000fc80002800000 */
[----:B------:R-:W-:-:S04]  /*8300*/  F2FP.F16.F32.PACK_AB R161, RZ, R161 ;  /* 0x000000a1ffa1723e */ /* 0x000fc800000000ff */
[----:B------:R-:W-:-:S07]  /*8310*/  PRMT R154, R154, 0x5410, R161 ;  /* 0x000054109a9a7816 */ /* 0x000fce00000000a1 */
.L_x_11971:
[----:B------:R-:W-:Y:S05]  /*8320*/  BRA.U !UP3, `(.L_x_11972) ;  /* 0x000000010b187547 */ /* 0x000fea000b800000 */
[----:B------:R-:W-:Y:S01]  /*8330*/  FMUL.FTZ R161, R162, UR25 ;  /* 0x00000019a2a17c20 */ /* 0x000fe20008410000 */
[----:B------:R-:W-:-:S03]  /*8340*/  LOP3.LUT P5, RZ, R197, 0xff0000, RZ, 0xc0, !PT ;  /* 0x00ff0000c5ff7812 */ /* 0x000fc600078ac0ff */
[----:B------:R-:W-:-:S05]  /*8350*/  FMUL.FTZ R161, R161, UR24 ;  /* 0x00000018a1a17c20 */ /* 0x000fca0008410000 */
[----:B------:R-:W-:-:S04]  /*8360*/  FSEL R161, R161, RZ, P5 ;  /* 0x000000ffa1a17208 */ /* 0x000fc80002800000 */
[----:B------:R-:W-:-:S04]  /*8370*/  F2FP.F16.F32.PACK_AB R161, RZ, R161 ;  /* 0x000000a1ffa1723e */ /* 0x000fc800000000ff */
[----:B------:R-:W-:-:S07]  /*8380*/  PRMT R155, R161, 0x7610, R155 ;  /* 0x00007610a19b7816 */ /* 0x000fce000000009b */
.L_x_11972:
        /* <DEDUP_REMOVED lines=10> */
.L_x_11965:
        /* <DEDUP_REMOVED lines=14> */
.L_x_11974:
        /* <DEDUP_REMOVED lines=14> */
.L_x_11975:
        /* <DEDUP_REMOVED lines=14> */
.L_x_11976:
        /* <DEDUP_REMOVED lines=14> */
.L_x_11977:
        /* <DEDUP_REMOVED lines=14> */
.L_x_11978:
        /* <DEDUP_REMOVED lines=14> */
.L_x_11979:
        /* <DEDUP_REMOVED lines=14> */
.L_x_11980:
[----:B------:R-:W-:Y:S05]  /*8a50*/  BRA.U !UP3, `(.L_x_11973) ;  /* 0x0000000d0b447547 */ /* 0x000fea000b800000 */
[----:B------:R-:W-:Y:S02]  /*8a60*/  PLOP3.LUT P6, PT, PT, PT, UP2, 0x80, 0x8 ;  /* 0x000000000008781c */ /* 0x000fe40003fcf028 */
[----:B------:R-:W-:Y:S02]  /*8a70*/  PLOP3.LUT P5, PT, PT, PT, UP2, 0x80, 0x8 ;  /* 0x000000000008781c */ /* 0x000fe40003faf028 */
[----:B012--5:R-:W-:-:S09]  /*8a80*/  MOV R164, R151 ;  /* 0x0000009700a47202 */ /* 0x027fd20000000f00 */
        /* <DEDUP_REMOVED lines=12> */
.L_x_11964:
        /* <DEDUP_REMOVED lines=44> */
.L_x_11982:
[----:B------:R-:W-:Y:S05]  /*8e10*/  BRA.U !UP3, `(.L_x_11983) ;  /* 0x000000010b187547 */ /* 0x000fea000b800000 */
[----:B------:R-:W-:Y:S01]  /*8e20*/  FMUL.FTZ R156, R157, UR25 ;  /* 0x000000199d9c7c20 */ /* 0x000fe20008410000 */
[----:B-----5:R-:W-:-:S03]  /*8e30*/  LOP3.LUT P5, RZ, R196, 0xff00, RZ, 0xc0, !PT ;  /* 0x0000ff00c4ff7812 */ /* 0x020fc600078ac0ff */
[----:B------:R-:W-:-:S05]  /*8e40*/  FMUL.FTZ R156, R156, UR24 ;  /* 0x000000189c9c7c20 */ /* 0x000fca0008410000 */
[----:B------:R-:W-:-:S04]  /*8e50*/  FSEL R156, R156, RZ, P5 ;  /* 0x000000ff9c9c7208 */ /* 0x000fc80002800000 */
[----:B------:R-:W-:-:S04]  /*8e60*/  F2FP.F16.F32.PACK_AB R156, RZ, R156 ;  /* 0x0000009cff9c723e */ /* 0x000fc800000000ff */
[----:B------:R-:W-:-:S07]  /*8e70*/  PRMT R152, R152, 0x5410, R156 ;  /* 0x0000541098987816 */ /* 0x000fce000000009c */
.L_x_11983:
[----:B------:R-:W-:Y:S05]  /*8e80*/  BRA.U !UP3, `(.L_x_11984) ;  /* 0x000000010b187547 */ /* 0x000fea000b800000 */
[----:B------:R-:W-:Y:S01]  /*8e90*/  FMUL.FTZ R156, R158, UR25 ;  /* 0x000000199e9c7c20 */ /* 0x000fe20008410000 */
[----:B-----5:R-:W-:-:S03]  /*8ea0*/  LOP3.LUT P5, RZ, R196, 0xff0000, RZ, 0xc0, !PT ;  /* 0x00ff0000c4ff7812 */ /* 0x020fc600078ac0ff */
[----:B------:R-:W-:-:S05]  /*8eb0*/  FMUL.FTZ R156, R156, UR24 ;  /* 0x000000189c9c7c20 */ /* 0x000fca0008410000 */
[----:B------:R-:W-:-:S04]  /*8ec0*/  FSEL R156, R156, RZ, P5 ;  /* 0x000000ff9c9c7208 */ /* 0x000fc80002800000 */
[----:B------:R-:W-:-:S04]  /*8ed0*/  F2FP.F16.F32.PACK_AB R156, RZ, R156 ;  /* 0x0000009cff9c723e */ /* 0x000fc800000000ff */
[----:B------:R-:W-:-:S07]  /*8ee0*/  PRMT R153, R156, 0x7610, R153 ;  /* 0x000076109c997816 */ /* 0x000fce0000000099 */
.L_x_11984:
[----:B------:R-:W-:Y:S05]  /*8ef0*/  BRA.U !UP3, `(.L_x_11985) ;  /* 0x000000010b187547 */ /* 0x000fea000b800000 */
[----:B------:R-:W-:Y:S01]  /*8f00*/  FMUL.FTZ R156, R159, UR25 ;  /* 0x000000199f9c7c20 */ /* 0x000fe20008410000 */
[----:B-----5:R-:W-:-:S03]  /*8f10*/  LOP3.LUT P5, RZ, R196, 0xff000000, RZ, 0xc0, !PT ;  /* 0xff000000c4ff7812 */ /* 0x020fc600078ac0ff */
[----:B------:R-:W-:-:S05]  /*8f20*/  FMUL.FTZ R156, R156, UR24 ;  /* 0x000000189c9c7c20 */ /* 0x000fca0008410000 */
[----:B------:R-:W-:-:S04]  /*8f30*/  FSEL R156, R156, RZ, P5 ;  /* 0x000000ff9c9c7208 */ /* 0x000fc80002800000 */
[----:B------:R-:W-:-:S04]  /*8f40*/  F2FP.F16.F32.PACK_AB R156, RZ, R156 ;  /* 0x0000009cff9c723e */ /* 0x000fc800000000ff */
[----:B------:R-:W-:-:S07]  /*8f50*/  PRMT R153, R153, 0x5410, R156 ;  /* 0x0000541099997816 */ /* 0x000fce000000009c */
.L_x_11985:
[----:B------:R-:W-:Y:S05]  /*8f60*/  BRA.U !UP3, `(.L_x_11986) ;  /* 0x000000010b187547 */ /* 0x000fea000b800000 */
[----:B------:R-:W-:Y:S01]  /*8f70*/  FMUL.FTZ R156, R160, UR25 ;  /* 0x00000019a09c7c20 */ /* 0x000fe20008410000 */
[----:B-----5:R-:W-:-:S03]  /*8f80*/  LOP3.LUT P5, RZ, R197, 0xff, RZ, 0xc0, !PT ;  /* 0x000000ffc5ff7812 */ /* 0x020fc600078ac0ff */
[----:B------:R-:W-:-:S05]  /*8f90*/  FMUL.FTZ R156, R156, UR24 ;  /* 0x000000189c9c7c20 */ /* 0x000fca0008410000 */
[----:B------:R-:W-:-:S04]  /*8fa0*/  FSEL R156, R156, RZ, P5 ;  /* 0x000000ff9c9c7208 */ /* 0x000fc80002800000 */
[----:B------:R-:W-:-:S04]  /*8fb0*/  F2FP.F16.F32.PACK_AB R156, RZ, R156 ;  /* 0x0000009cff9c723e */ /* 0x000fc800000000ff */
[----:B------:R-:W-:-:S07]  /*8fc0*/  PRMT R154, R156, 0x7610, R154 ;  /* 0x000076109c9a7816 */ /* 0x000fce000000009a */
.L_x_11986:
[----:B------:R-:W-:Y:S05]  /*8fd0*/  BRA.U !UP3, `(.L_x_11987) ;  /* 0x000000010b187547 */ /* 0x000fea000b800000 */
[----:B------:R-:W-:Y:S01]  /*8fe0*/  FMUL.FTZ R156, R161, UR25 ;  /* 0x00000019a19c7c20 */ /* 0x000fe20008410000 */
[----:B-----5:R-:W-:-:S03]  /*8ff0*/  LOP3.LUT P5, RZ, R197, 0xff00, RZ, 0xc0, !PT ;  /* 0x0000ff00c5ff7812 */ /* 0x020fc600078ac0ff */
[----:B------:R-:W-:-:S05]  /*9000*/  FMUL.FTZ R156, R156, UR24 ;  /* 0x000000189c9c7c20 */ /* 0x000fca0008410000 */
[----:B------:R-:W-:-:S04]  /*9010*/  FSEL R156, R156, RZ, P5 ;  /* 0x000000ff9c9c7208 */ /* 0x000fc80002800000 */
[----:B------:R-:W-:-:S04]  /*9020*/  F2FP.F16.F32.PACK_AB R156, RZ, R156 ;  /* 0x0000009cff9c723e */ /* 0x000fc800000000ff */
[----:B------:R-:W-:-:S07]  /*9030*/  PRMT R154, R154, 0x5410, R156 ;  /* 0x000054109a9a7816 */ /* 0x000fce000000009c */
.L_x_11987:
[----:B------:R-:W-:Y:S05]  /*9040*/  BRA.U !UP3, `(.L_x_11988) ;  /* 0x000000010b187547 */ /* 0x000fea000b800000 */
[----:B------:R-:W-:Y:S01]  /*9050*/  FMUL.FTZ R156, R162, UR25 ;  /* 0x00000019a29c7c20 */ /* 0x000fe20008410000 */
[----:B-----5:R-:W-:-:S03]  /*9060*/  LOP3.LUT P5, RZ, R197, 0xff0000, RZ, 0xc0, !PT ;  /* 0x00ff0000c5ff7812 */ /* 0x020fc600078ac0ff */
[----:B------:R-:W-:-:S05]  /*9070*/  FMUL.FTZ R156, R156, UR24 ;  /* 0x000000189c9c7c20 */ /* 0x000fca0008410000 */
[----:B------:R-:W-:-:S04]  /*9080*/  FSEL R156, R156, RZ, P5 ;  /* 0x000000ff9c9c7208 */ /* 0x000fc80002800000 */
[----:B------:R-:W-:-:S04]  /*9090*/  F2FP.F16.F32.PACK_AB R156, RZ, R156 ;  /* 0x0000009cff9c723e */ /* 0x000fc800000000ff */
[----:B------:R-:W-:-:S07]  /*90a0*/  PRMT R155, R156, 0x7610, R155 ;  /* 0x000076109c9b7816 */ /* 0x000fce000000009b */
.L_x_11988:
        /* <DEDUP_REMOVED lines=11> */
.L_x_11981:
        /* <DEDUP_REMOVED lines=12> */
.L_x_11989:
        /* <DEDUP_REMOVED lines=12> */
.L_x_11990:
        /* <DEDUP_REMOVED lines=12> */
.L_x_11991:
        /* <DEDUP_REMOVED lines=12> */
.L_x_11992:
        /* <DEDUP_REMOVED lines=12> */
.L_x_11993:
        /* <DEDUP_REMOVED lines=12> */
.L_x_11994:
        /* <DEDUP_REMOVED lines=12> */
.L_x_11995:
        /* <DEDUP_REMOVED lines=13> */
.L_x_11973:
        /* <DEDUP_REMOVED lines=10> */
.L_x_11963:
[----:B------:R-:W-:Y:S05]  /*9810*/  BSYNC.RECONVERGENT B0 ;  /* 0x0000000000007941 */ /* 0x000fea0003800200 */
.L_x_11962:
[----:B------:R-:W-:Y:S02]  /*9820*/  UIADD3 UR7, UPT, UPT, UR7, UR28, URZ ;  /* 0x0000001c07077290 */ /* 0x000fe4000fffe0ff */
[----:B------:R-:W-:Y:S02]  /*9830*/  UPLOP3.LUT UP1, UPT, UPT, UPT, UP1, 0x40, 0x4 ;  /* 0x000000000004789c */ /* 0x000fe40003f2e810 */
[----:B------:R-:W-:-:S09]  /*9840*/  UISETP.GE.AND UP0, UPT, UR7, UR29, UPT ;  /* 0x0000001d0700728c */ /* 0x000fd2000bf06270 */
[----:B------:R-:W-:Y:S05]  /*9850*/  BRA.U !UP0, `(.L_x_11996) ;  /* 0xffffff6d08a87547 */ /* 0x000fea000b83ffff */
.L_x_11847:
[----:B------:R-:W4:Y:S01]  /*9860*/  LDC.64 R4, c[0x0][0x440] ;  /* 0x00011000ff047b82 */ /* 0x000f220000000a00 */
[----:B------:R-:W-:-:S06]  /*9870*/  UIMAD UR9, UR6, UR8, URZ ;  /* 0x00000008060972a4 */ /* 0x000fcc000f8e02ff */
[----:B------:R-:W-:Y:S01]  /*9880*/  MOV R0, UR9 ;  /* 0x0000000900007c02 */ /* 0x000fe20008000f00 */
[----:B------:R-:W0:Y:S03]  /*9890*/  LDC.64 R6, c[0x0][0x448] ;  /* 0x00011200ff067b82 */ /* 0x000e260000000a00 */
[----:B------:R-:W-:-:S05]  /*98a0*/  LEA.HI R17, R0, R3, RZ, 0x1d ;  /* 0x0000000300117211 */ /* 0x000fca00078fe8ff */
[----:B------:R-:W1:Y:S08]  /*98b0*/  LDC.64 R8, c[0x0][0x440] ;  /* 0x00011000ff087b82 */ /* 0x000e700000000a00 */
[----:B------:R-:W2:Y:S01]  /*98c0*/  LDC.64 R10, c[0x0][0x448] ;  /* 0x00011200ff0a7b82 */ /* 0x000ea20000000a00 */
[----:B----4-:R-:W-:-:S05]  /*98d0*/  @P4 IMAD.WIDE.U32 R2, R17, 0x20, R4 ;  /* 0x0000002011024825 */ /* 0x010fca00078e0004 */
[----:B------:R4:W-:Y:S02]  /*98e0*/  @P4 STG.E.128 desc[UR22][R2.64], R76 ;  /* 0x0000004c02004986 */ /* 0x0009e4000c101d16 */
[----:B------:R-:W3:Y:S01]  /*98f0*/  LDC.64 R12, c[0x0][0x440] ;  /* 0x00011000ff0c7b82 */ /* 0x000ee20000000a00 */
[C---:B0-----:R-:W-:Y:S01]  /*9900*/  @P4 IMAD.WIDE.U32 R4, R17.reuse, 0x20, R6 ;  /* 0x0000002011044825 */ /* 0x041fe200078e0006 */
[----:B------:R4:W-:Y:S03]  /*9910*/  @P4 STG.E.128 desc[UR22][R2.64+0x10], R72 ;  /* 0x0000104802004986 */ /* 0x0009e6000c101d16 */
[----:B------:R-:W-:Y:S01]  /*9920*/  @P4 VIADD R17, R17, 0x100 ;  /* 0x0000010011114836 */ /* 0x000fe20000000000 */
[----:B------:R4:W-:Y:S02]  /*9930*/  @P4 STG.E.128 desc[UR22][R4.64], R108 ;  /* 0x0000006c04004986 */ /* 0x0009e4000c101d16 */
[----:B------:R-:W0:Y:S01]  /*9940*/  LDC.64 R14, c[0x0][0x448] ;  /* 0x00011200ff0e7b82 */ /* 0x000e220000000a00 */
[C---:B-1----:R-:W-:Y:S01]  /*9950*/  @P1 IMAD.WIDE.U32 R8, R17.reuse, 0x20, R8 ;  /* 0x0000002011081825 */ /* 0x042fe200078e0008 */
[----:B------:R4:W-:Y:S04]  /*9960*/  @P4 STG.E.128 desc[UR22][R4.64+0x10], R104 ;  /* 0x0000106804004986 */ /* 0x0009e8000c101d16 */
[----:B------:R4:W-:Y:S01]  /*9970*/  @P1 STG.E.128 desc[UR22][R8.64], R68 ;  /* 0x0000004408001986 */ /* 0x0009e2000c101d16 */
[C---:B--2---:R-:W-:Y:S01]  /*9980*/  @P1 IMAD.WIDE.U32 R10, R17.reuse, 0x20, R10 ;  /* 0x00000020110a1825 */ /* 0x044fe200078e000a */
[----:B------:R-:W-:-:S02]  /*9990*/  @P1 IADD3 R17, PT, PT, R17, 0x100, RZ ;  /* 0x0000010011111810 */ /* 0x000fc40007ffe0ff */
[----:B------:R4:W-:Y:S04]  /*99a0*/  @P1 STG.E.128 desc[UR22][R8.64+0x10], R64 ;  /* 0x0000104008001986 */ /* 0x0009e8000c101d16 */
        /* <DEDUP_REMOVED lines=19> */
.L_x_11997:
        /* <DEDUP_REMOVED lines=10> */
.L_x_15729:


//--------------------- .text._ZN10layer_norm22ln_bwd_finalize_kernelINS_22Kernel_traits_finalizeILj8192Ef6__halffS2_fjLb0ELj1024ELj4ENS_18Kernel_traits_baseILj8192EfS2_fS2_fjLj1024EEEEELb0ELb1EEEvNS_9BwdParamsE --------------------------
	.section	.text._ZN10layer_norm22ln_bwd_finalize_kernelINS_22Kernel_traits_finalizeILj8192Ef6__halffS2_fjLb0ELj1024ELj4ENS_18Kernel_traits_baseILj8192EfS2_fS2_fjLj1024EEEEELb0ELb1EEEvNS_9BwdParamsE,"ax",@progbits
	.align	128
        .global         _ZN10layer_norm22ln_bwd_finalize_kernelINS_22Kernel_traits_finalizeILj8192Ef6__halffS2_fjLb0ELj1024ELj4ENS_18Kernel_traits_baseILj8192EfS2_fS2_fjLj1024EEEEELb0ELb1EEEvNS_9BwdParamsE
        .type           _ZN10layer_norm22ln_bwd_finalize_kernelINS_22Kernel_traits_finalizeILj8192Ef6__halffS2_fjLb0ELj1024ELj4ENS_18Kernel_traits_baseILj8192EfS2_fS2_fjLj1024EEEEELb0ELb1EEEvNS_9BwdParamsE,@function
        .size           _ZN10layer_norm22ln_bwd_finalize_kernelINS_22Kernel_traits_finalizeILj8192Ef6__halffS2_fjLb0ELj1024ELj4ENS_18Kernel_traits_baseILj8192EfS2_fS2_fjLj1024EEEEELb0ELb1EEEvNS_9BwdParamsE,(.L_x_15730 - _ZN10layer_norm22ln_bwd_finalize_kernelINS_22Kernel_traits_finalizeILj8192Ef6__halffS2_fjLb0ELj1024ELj4ENS_18Kernel_traits_baseILj8192EfS2_fS2_fjLj1024EEEEELb0ELb1EEEvNS_9BwdParamsE)
        .other          _ZN10layer_norm22ln_bwd_finalize_kernelINS_22Kernel_traits_finalizeILj8192Ef6__halffS2_fjLb0ELj1024ELj4ENS_18Kernel_traits_baseILj8192EfS2_fS2_fjLj1024EEEEELb0ELb1EEEvNS_9BwdParamsE,@"STO_CUDA_ENTRY STV_DEFAULT"
_ZN10layer_norm22ln_bwd_finalize_kernelINS_22Kernel_traits_finalizeILj8192Ef6__halffS2_fjLb0ELj1024ELj4ENS_18Kernel_traits_baseILj8192EfS2_fS2_fjLj1024EEEEELb0ELb1EEEvNS_9BwdParamsE:
.text._ZN10layer_norm22ln_bwd_finalize_kernelINS_22Kernel_traits_finalizeILj8192Ef6__halffS2_fjLb0ELj1024ELj4ENS_18Kernel_traits_baseILj8192EfS2_fS2_fjLj1024EEEEELb0ELb1EEEvNS_9BwdParamsE:
        /* <DEDUP_REMOVED lines=77> */
.L_x_12002:
        /* <DEDUP_REMOVED lines=118> */
.L_x_12001:
[----:B------:R-:W-:Y:S05]  /*0c30*/  BSYNC.RECONVERGENT B1 ;  /* 0x0000000000017941 */ /* 0x000fea0003800200 */
.L_x_12000:
        /* <DEDUP_REMOVED lines=69> */
.L_x_12004:
[----:B------:R-:W-:Y:S05]  /*1090*/  BSYNC.RECONVERGENT B1 ;  /* 0x0000000000017941 */ /* 0x000fea0003800200 */
.L_x_12003:
        /* <DEDUP_REMOVED lines=38> */
.L_x_12006:
[----:B------:R-:W-:Y:S05]  /*1300*/  BSYNC.RECONVERGENT B1 ;  /* 0x0000000000017941 */ /* 0x000fea0003800200 */
.L_x_12005:
[----:B------:R-:W-:Y:S05]  /*1310*/  @!P1 BRA `(.L_x_11999) ;  /* 0x0000000000409947 */ /* 0x000fea0003800000 */
[----:B------:R-:W0:Y:S01]  /*1320*/  LDC R14, c[0x0][0x388] ;  /* 0x0000e200ff0e7b82 */ /* 0x000e220000000800 */
[----:B------:R-:W-:-:S07]  /*1330*/  IADD3 R12, PT, PT, -R54, RZ, RZ ;  /* 0x000000ff360c7210 */ /* 0x000fce0007ffe1ff */
[----:B------:R-:W1:Y:S08]  /*1340*/  LDC.64 R8, c[0x0][0x440] ;  /* 0x00011000ff087b82 */ /* 0x000e700000000a00 */
[----:B------:R-:W2:Y:S01]  /*1350*/  LDC.64 R10, c[0x0][0x448] ;  /* 0x00011200ff0a7b82 */ /* 0x000ea20000000a00 */
[----:B0-----:R-:W-:-:S05]  /*1360*/  IMAD R0, R3, R14, R0 ;  /* 0x0000000e03007224 */ /* 0x001fca00078e0200 */
[----:B------:R-:W-:-:S07]  /*1370*/  IADD3 R3, PT, PT, R57, R0, RZ ;  /* 0x0000000039037210 */ /* 0x000fce0007ffe0ff */
.L_x_12007:
        /* <DEDUP_REMOVED lines=10> */
.L_x_11999:
[----:B------:R-:W-:Y:S05]  /*1420*/  BSYNC.RECONVERGENT B0 ;  /* 0x0000000000007941 */ /* 0x000fea0003800200 */
.L_x_11998:
        /* <DEDUP_REMOVED lines=57> */
.L_x_12008:
        /* <DEDUP_REMOVED lines=12> */
.L_x_15730:


//--------------------- .text._ZN10layer_norm13ln_bwd_kernelINS_13Kernel_traitsIf6__halffS2_fjLj8192ELj1ELj1ELj8ELj16ENS_18Kernel_traits_baseILj8192EfS2_fS2_fjLj256EEEEELb1ELb0ELb1ELb1EEEvNS_9BwdParamsE --------------------------
	.section	.text._ZN10layer_norm13ln_bwd_kernelINS_13Kernel_traitsIf6__halffS2_fjLj8192ELj1ELj1ELj8ELj16ENS_18Kernel_traits_baseILj8192EfS2_fS2_fjLj256EEEEELb1ELb0ELb1ELb1EEEvNS_9BwdParamsE,"ax",@progbits
	.align	128
        .global         _ZN10layer_norm13ln_bwd_kernelINS_13Kernel_traitsIf6__halffS2_fjLj8192ELj1ELj1ELj8ELj16ENS_18Kernel_traits_baseILj8192EfS2_fS2_fjLj256EEEEELb1ELb0ELb1ELb1EEEvNS_9BwdParamsE
        .type           _ZN10layer_norm13ln_bwd_kernelINS_13Kernel_traitsIf6__halffS2_fjLj8192ELj1ELj1ELj8ELj16ENS_18Kernel_traits_baseILj8192EfS2_fS2_fjLj256EEEEELb1ELb0ELb1ELb1EEEvNS_9BwdParamsE,@function
        .size           _ZN10layer_norm13ln_bwd_kernelINS_13Kernel_traitsIf6__halffS2_fjLj8192ELj1ELj1ELj8ELj16ENS_18Kernel_traits_baseILj8192EfS2_fS2_fjLj256EEEEELb1ELb0ELb1ELb1EEEvNS_9BwdParamsE,(.L_x_15731 - _ZN10layer_norm13ln_bwd_kernelINS_13Kernel_traitsIf6__halffS2_fjLj8192ELj1ELj1ELj8ELj16ENS_18Kernel_traits_baseILj8192EfS2_fS2_fjLj256EEEEELb1ELb0ELb1ELb1EEEvNS_9BwdParamsE)
        .other          _ZN10layer_norm13ln_bwd_kernelINS_13Kernel_traitsIf6__halffS2_fjLj8192ELj1ELj1ELj8ELj16ENS_18Kernel_traits_baseILj8192EfS2_fS2_fjLj256EEEEELb1ELb0ELb1ELb1EEEvNS_9BwdParamsE,@"STO_CUDA_ENTRY STV_DEFAULT"
_ZN10layer_norm13ln_bwd_kernelINS_13Kernel_traitsIf6__halffS2_fjLj8192ELj1ELj1ELj8ELj16ENS_18Kernel_traits_baseILj8192EfS2_fS2_fjLj256EEEEELb1ELb0ELb1ELb1EEEvNS_9BwdParamsE:
.text._ZN10layer_norm13ln_bwd_kernelINS_13Kernel_traitsIf6__halffS2_fjLj8192ELj1ELj1ELj8ELj16ENS_18Kernel_traits_baseILj8192EfS2_fS2_fjLj256EEEEELb1ELb0ELb1ELb1EEEvNS_9BwdParamsE:
        /* <DEDUP_REMOVED lines=58> */
.L_x_12143:
        /* <DEDUP_REMOVED lines=26> */
[C---:B--2---:R-:W-:Y:S01]  /*0540*/  IADD3 R15, PT, PT, R213.reuse, 0x200, RZ ;  /* 0x00000200d50f7810 */ /* 0x044fe20007ffe0ff */
[--C-:B-1----:R-:W-:Y:S01]  /*0550*/  IMAD.WIDE.U32 R8, R213, 0x20, R204.reuse ;  /* 0x00000020d5087825 */ /* 0x102fe200078e00cc */
[----:B------:R-:W-:Y:S02]  /*0560*/  IADD3 R161, PT, PT, R5, 0x300, RZ ;  /* 0x0000030005a17810 */ /* 0x000fe40007ffe0ff */
[----:B------:R-:W-:Y:S02]  /*0570*/  IADD3 R215, PT, PT, R213, 0x100, RZ ;  /* 0x00000100d5d77810 */ /* 0x000fe40007ffe0ff */
[C---:B------:R-:W-:Y:S01]  /*0580*/  IADD3 R165, PT, PT, R5.reuse, 0x100, RZ ;  /* 0x0000010005a57810 */ /* 0x040fe20007ffe0ff */
[----:B------:R-:W2:Y:S01]  /*0590*/  LDG.E.128 R200, desc[UR12][R8.64] ;  /* 0x0000000c08c87981 */ /* 0x000ea2000c1e1d00 */
[----:B------:R-:W-:Y:S01]  /*05a0*/  IADD3 R185, PT, PT, R5, 0x200, RZ ;  /* 0x0000020005b97810 */ /* 0x000fe20007ffe0ff */
[----:B------:R-:W-:Y:S02]  /*05b0*/  IMAD.WIDE.U32 R12, R15, 0x20, R204 ;  /* 0x000000200f0c7825 */ /* 0x000fe400078e00cc */
[----:B------:R0:W2:Y:S02]  /*05c0*/  LDG.E.128 R168, desc[UR12][R8.64+0x10] ;  /* 0x0000100c08a87981 */ /* 0x0000a4000c1e1d00 */
[----:B----4-:R-:W-:-:S02]  /*05d0*/  IMAD.WIDE.U32 R160, R161, 0x10, R162 ;  /* 0x00000010a1a07825 */ /* 0x010fc400078e00a2 */
[----:B------:R-:W4:Y:S02]  /*05e0*/  LDG.E.128 R180, desc[UR12][R12.64] ;  /* 0x0000000c0cb47981 */ /* 0x000f24000c1e1d00 */
[----:B------:R-:W-:Y:S02]  /*05f0*/  IMAD.WIDE.U32 R16, R5, 0x10, R162 ;  /* 0x0000001005107825 */ /* 0x000fe400078e00a2 */
[----:B------:R-:W4:Y:S01]  /*0600*/  LDG.E.128 R188, desc[UR12][R12.64+0x10] ;  /* 0x0000100c0cbc7981 */ /* 0x000f22000c1e1d00 */
[----:B0-----:R-:W-:Y:S01]  /*0610*/  IADD3 R9, PT, PT, R213, 0x300, RZ ;  /* 0x00000300d5097810 */ /* 0x001fe20007ffe0ff */
[----:B------:R-:W-:Y:S02]  /*0620*/  IMAD.WIDE.U32 R10, R215, 0x20, R204 ;  /* 0x00000020d70a7825 */ /* 0x000fe400078e00cc */
[----:B------:R-:W4:Y:S02]  /*0630*/  LDG.E.128 R16, desc[UR12][R16.64] ;  /* 0x0000000c10107981 */ /* 0x000f24000c1e1d00 */
[----:B------:R-:W-:-:S02]  /*0640*/  IMAD.WIDE.U32 R164, R165, 0x10, R162 ;  /* 0x00000010a5a47825 */ /* 0x000fc400078e00a2 */
[----:B------:R-:W4:Y:S02]  /*0650*/  LDG.E.128 R172, desc[UR12][R10.64] ;  /* 0x0000000c0aac7981 */ /* 0x000f24000c1e1d00 */
[----:B------:R-:W-:Y:S02]  /*0660*/  IMAD.WIDE.U32 R184, R185, 0x10, R162 ;  /* 0x00000010b9b87825 */ /* 0x000fe400078e00a2 */
[----:B------:R0:W4:Y:S02]  /*0670*/  LDG.E.128 R176, desc[UR12][R10.64+0x10] ;  /* 0x0000100c0ab07981 */ /* 0x000124000c1e1d00 */
[----:B------:R-:W-:Y:S02]  /*0680*/  IMAD.WIDE.U32 R204, R9, 0x20, R204 ;  /* 0x0000002009cc7825 */ /* 0x000fe400078e00cc */
[----:B------:R-:W4:Y:S04]  /*0690*/  LDG.E.128 R160, desc[UR12][R160.64] ;  /* 0x0000000ca0a07981 */ /* 0x000f28000c1e1d00 */
[----:B------:R-:W4:Y:S01]  /*06a0*/  LDG.E.128 R164, desc[UR12][R164.64] ;  /* 0x0000000ca4a47981 */ /* 0x000f22000c1e1d00 */
[----:B------:R-:W-:Y:S01]  /*06b0*/  MOV R8, UR7 ;  /* 0x0000000700087c02 */ /* 0x000fe20008000f00 */
[----:B0-----:R-:W0:Y:S02]  /*06c0*/  LDC.64 R10, c[0x0][0x3b0] ;  /* 0x0000ec00ff0a7b82 */ /* 0x001e240000000a00 */
[----:B------:R-:W4:Y:S04]  /*06d0*/  LDG.E.128 R184, desc[UR12][R184.64] ;  /* 0x0000000cb8b87981 */ /* 0x000f28000c1e1d00 */
[----:B------:R-:W4:Y:S04]  /*06e0*/  LDG.E.128 R192, desc[UR12][R204.64] ;  /* 0x0000000cccc07981 */ /* 0x000f28000c1e1d00 */
[----:B------:R1:W4:Y:S01]  /*06f0*/  LDG.E.128 R196, desc[UR12][R204.64+0x10] ;  /* 0x0000100cccc47981 */ /* 0x000322000c1e1d00 */
[----:B------:R-:W-:-:S04]  /*0700*/  ISETP.NE.U32.AND P0, PT, RZ, UR6, PT ;  /* 0x00000006ff007c0c */ /* 0x000fc8000bf05070 */
[----:B------:R-:W-:Y:S02]  /*0710*/  ISETP.NE.AND.EX P0, PT, R8, RZ, PT, P0 ;  /* 0x000000ff0800720c */ /* 0x000fe40003f05300 */
[----:B-----5:R-:W-:-:S11]  /*0720*/  ISETP.GE.AND P3, PT, R7, 0x1, PT ;  /* 0x000000010700780c */ /* 0x020fd60003f66270 */
[----:B------:R-:W0:Y:S02]  /*0730*/  @P0 LDC.64 R12, c[0x0][0x438] ;  /* 0x00010e00ff0c0b82 */ /* 0x000e240000000a00 */
[----:B------:R-:W-:-:S06]  /*0740*/  @P3 IADD3 R3, PT, PT, R7, -0x1, RZ ;  /* 0xffffffff07033810 */ /* 0x000fcc0007ffe0ff */
[----:B------:R-:W0:Y:S01]  /*0750*/  @P0 LDC.64 R206, c[0x0][0x438] ;  /* 0x00010e00ffce0b82 */ /* 0x000e220000000a00 */
[----:B------:R-:W-:-:S07]  /*0760*/  @P3 IMAD R3, R3, R212, RZ ;  /* 0x000000d403033224 */ /* 0x000fce00078e02ff */
[----:B------:R-:W0:Y:S08]  /*0770*/  @P0 LDC.64 R208, c[0x0][0x438] ;  /* 0x00010e00ffd00b82 */ /* 0x000e300000000a00 */
[----:B------:R-:W0:Y:S01]  /*0780*/  @P0 LDC.64 R210, c[0x0][0x438] ;  /* 0x00010e00ffd20b82 */ /* 0x000e220000000a00 */
[----:B-1----:R-:W-:-:S04]  /*0790*/  @P3 SHF.R.S32.HI R204, RZ, 0x1f, R3 ;  /* 0x0000001fffcc3819 */ /* 0x002fc80000011403 */
[----:B------:R-:W-:Y:S02]  /*07a0*/  @P3 LEA.HI R5, R204, R3, RZ, 0x3 ;  /* 0x00000003cc053211 */ /* 0x000fe400078f18ff */
[----:B------:R-:W-:Y:S02]  /*07b0*/  MOV R3, RZ ;  /* 0x000000ff00037202 */ /* 0x000fe40000000f00 */
[----:B------:R-:W-:Y:S01]  /*07c0*/  @P3 LEA.HI.SX32 R3, R5, R0, 0x1d ;  /* 0x0000000005033211 */ /* 0x000fe200078feaff */
[----:B0-----:R-:W-:-:S03]  /*07d0*/  @P0 IMAD.WIDE.U32 R12, R213, 0x20, R12 ;  /* 0x00000020d50c0825 */ /* 0x001fc600078e000c */
[----:B------:R-:W-:Y:S01]  /*07e0*/  IADD3 R213, PT, PT, R3, 0x100, RZ ;  /* 0x0000010003d57810 */ /* 0x000fe20007ffe0ff */
[----:B------:R-:W-:Y:S01]  /*07f0*/  @P0 IMAD.WIDE.U32 R204, R215, 0x20, R206 ;  /* 0x00000020d7cc0825 */ /* 0x000fe200078e00ce */
[C---:B------:R-:W-:Y:S01]  /*0800*/  IADD3 R215, PT, PT, R3.reuse, 0x200, RZ ;  /* 0x0000020003d77810 */ /* 0x040fe20007ffe0ff */
[----:B------:R-:W5:Y:S01]  /*0810*/  @P0 LDG.E.128 R48, desc[UR12][R12.64] ;  /* 0x0000000c0c300981 */ /* 0x000f62000c1e1d00 */
[----:B------:R-:W-:Y:S01]  /*0820*/  IADD3 R217, PT, PT, R3, 0x300, RZ ;  /* 0x0000030003d97810 */ /* 0x000fe20007ffe0ff */
[----:B------:R-:W-:Y:S02]  /*0830*/  @P0 IMAD.WIDE.U32 R206, R15, 0x20, R208 ;  /* 0x000000200fce0825 */ /* 0x000fe400078e00d0 */
[----:B------:R2:W5:Y:S02]  /*0840*/  @P0 LDG.E.128 R44, desc[UR12][R12.64+0x10] ;  /* 0x0000100c0c2c0981 */ /* 0x000564000c1e1d00 */
[----:B------:R-:W-:Y:S02]  /*0850*/  IMAD.WIDE.U32 R212, R213, 0x8, R10 ;  /* 0x00000008d5d47825 */ /* 0x000fe400078e000a */
[----:B------:R-:W5:Y:S02]  /*0860*/  @P0 LDG.E.128 R40, desc[UR12][R204.64] ;  /* 0x0000000ccc280981 */ /* 0x000f64000c1e1d00 */
[----:B------:R-:W-:-:S02]  /*0870*/  @P0 IMAD.WIDE.U32 R208, R9, 0x20, R210 ;  /* 0x0000002009d00825 */ /* 0x000fc400078e00d2 */
[----:B------:R-:W5:Y:S02]  /*0880*/  LDG.E.64 R212, desc[UR12][R212.64] ;  /* 0x0000000cd4d47981 */ /* 0x000f64000c1e1b00 */
[--C-:B------:R-:W-:Y:S02]  /*0890*/  IMAD.WIDE.U32 R210, R3, 0x8, R10.reuse ;  /* 0x0000000803d27825 */ /* 0x100fe400078e000a */
[----:B------:R-:W5:Y:S02]  /*08a0*/  @P0 LDG.E.128 R36, desc[UR12][R204.64+0x10] ;  /* 0x0000100ccc240981 */ /* 0x000f64000c1e1d00 */
[--C-:B------:R-:W-:Y:S02]  /*08b0*/  IMAD.WIDE.U32 R214, R215, 0x8, R10.reuse ;  /* 0x00000008d7d67825 */ /* 0x100fe400078e000a */
[----:B------:R-:W5:Y:S02]  /*08c0*/  LDG.E.64 R210, desc[UR12][R210.64] ;  /* 0x0000000cd2d27981 */ /* 0x000f64000c1e1b00 */
[----:B------:R-:W-:-:S02]  /*08d0*/  IMAD.WIDE.U32 R216, R217, 0x8, R10 ;  /* 0x00000008d9d87825 */ /* 0x000fc400078e000a */
[----:B------:R-:W5:Y:S04]  /*08e0*/  LDG.E.64 R214, desc[UR12][R214.64] ;  /* 0x0000000cd6d67981 */ /* 0x000f68000c1e1b00 */
[----:B------:R-:W5:Y:S04]  /*08f0*/  LDG.E.64 R216, desc[UR12][R216.64] ;  /* 0x0000000cd8d87981 */ /* 0x000f68000c1e1b00 */
[----:B------:R-:W5:Y:S04]  /*0900*/  @P0 LDG.E.128 R32, desc[UR12][R206.64] ;  /* 0x0000000cce200981 */ /* 0x000f68000c1e1d00 */
[----:B------:R0:W5:Y:S04]  /*0910*/  @P0 LDG.E.128 R28, desc[UR12][R206.64+0x10] ;  /* 0x0000100cce1c0981 */ /* 0x000168000c1e1d00 */
[----:B------:R-:W5:Y:S04]  /*0920*/  @P0 LDG.E.128 R24, desc[UR12][R208.64] ;  /* 0x0000000cd0180981 */ /* 0x000f68000c1e1d00 */
[----:B------:R1:W5:Y:S01]  /*0930*/  @P0 LDG.E.128 R20, desc[UR12][R208.64+0x10] ;  /* 0x0000100cd0140981 */ /* 0x000362000c1e1d00 */
[----:B------:R-:W-:-:S04]  /*0940*/  ISETP.NE.AND P0, PT, RZ, UR14, PT ;  /* 0x0000000eff007c0c */ /* 0x000fc8000bf05270 */
[----:B---3--:R-:W-:-:S05]  /*0950*/  FSEL R14, R14, RZ, !P0 ;  /* 0x000000ff0e0e7208 */ /* 0x008fca0004000000 */
[C---:B--2---:R-:W-:Y:S01]  /*0960*/  FADD.FTZ R13, -R14.reuse, R203 ;  /* 0x000000cb0e0d7221 */ /* 0x044fe20000010100 */
[C---:B------:R-:W-:Y:S01]  /*0970*/  FADD.FTZ R9, -R14.reuse, R201 ;  /* 0x000000c90e097221 */ /* 0x040fe20000010100 */
[C---:B------:R-:W-:Y:S01]  /*0980*/  FADD.FTZ R3, -R14.reuse, R200 ;  /* 0x000000c80e037221 */ /* 0x040fe20000010100 */
[C---:B------:R-:W-:Y:S01]  /*0990*/  FADD.FTZ R203, -R14.reuse, R170 ;  /* 0x000000aa0ecb7221 */ /* 0x040fe20000010100 */
[C---:B----4-:R-:W-:Y:S01]  /*09a0*/  FADD.FTZ R225, -R14.reuse, R180 ;  /* 0x000000b40ee17221 */ /* 0x050fe20000010100 */
[C---:B------:R-:W-:Y:S01]  /*09b0*/  FADD.FTZ R227, -R14.reuse, R182 ;  /* 0x000000b60ee37221 */ /* 0x040fe20000010100 */
[C---:B------:R-:W-:Y:S01]  /*09c0*/  FADD.FTZ R169, -R14.reuse, R169 ;  /* 0x000000a90ea97221 */ /* 0x040fe20000010100 */
[C---:B------:R-:W-:Y:S01]  /*09d0*/  FADD.FTZ R11, -R14.reuse, R202 ;  /* 0x000000ca0e0b7221 */ /* 0x040fe20000010100 */
[C---:B------:R-:W-:Y:S01]  /*09e0*/  FADD.FTZ R171, -R14.reuse, R171 ;  /* 0x000000ab0eab7221 */ /* 0x040fe20000010100 */
[----:B------:R-:W-:Y:S01]  /*09f0*/  FADD.FTZ R181, -R14, R181 ;  /* 0x000000b50eb57221 */ /* 0x000fe20000010100 */
[----:B------:R-:W-:-:S02]  /*0a00*/  HADD2.F32 R12, -RZ, R17.H1_H1 ;  /* 0x30000011ff0c7230 */ /* 0x000fc40000004100 */
[--C-:B------:R-:W-:Y:S02]  /*0a10*/  HADD2.F32 R5, -RZ, R16.reuse.H0_H0 ;  /* 0x20000010ff057230 */ /* 0x100fe40000004100 */
[----:B------:R-:W-:Y:S02]  /*0a20*/  HADD2.F32 R10, -RZ, R16.H1_H1 ;  /* 0x30000010ff0a7230 */ /* 0x000fe40000004100 */
[C---:B0-----:R-:W-:Y:S01]  /*0a30*/  FADD.FTZ R207, -R14.reuse, R174 ;  /* 0x000000ae0ecf7221 */ /* 0x041fe20000010100 */
[--C-:B------:R-:W-:Y:S02]  /*0a40*/  HADD2.F32 R201, -RZ, R19.reuse.H0_H0 ;  /* 0x20000013ffc97230 */ /* 0x100fe40000004100 */
[----:B------:R-:W-:Y:S01]  /*0a50*/  FADD.FTZ R205, -R14, R172 ;  /* 0x000000ac0ecd7221 */ /* 0x000fe20000010100 */
[----:B------:R-:W-:Y:S02]  /*0a60*/  HADD2.F32 R16, -RZ, R19.H1_H1 ;  /* 0x30000013ff107230 */ /* 0x000fe40000004100 */
[----:B------:R-:W-:-:S02]  /*0a70*/  HADD2.F32 R247, -RZ, R161.H0_H0 ;  /* 0x200000a1fff77230 */ /* 0x000fc40000004100 */
[----:B------:R-:W-:Y:S02]  /*0a80*/  HADD2.F32 R180, -RZ, R161.H1_H1 ;  /* 0x300000a1ffb47230 */ /* 0x000fe40000004100 */
[--C-:B------:R-:W-:Y:S02]  /*0a90*/  HADD2.F32 R161, -RZ, R162.reuse.H0_H0 ;  /* 0x200000a2ffa17230 */ /* 0x100fe40000004100 */
[----:B------:R-:W-:Y:S02]  /*0aa0*/  HADD2.F32 R182, -RZ, R162.H1_H1 ;  /* 0x300000a2ffb67230 */ /* 0x000fe40000004100 */
[----:B------:R-:W-:Y:S01]  /*0ab0*/  FMUL.FTZ R162, R6, R13 ;  /* 0x0000000d06a27220 */ /* 0x000fe20000410000 */
        /* <DEDUP_REMOVED lines=26> */
[----:B------:R-:W-:Y:S01]  /*0c60*/  FMUL.FTZ R14, R6, R9 ;  /* 0x00000009060e7220 */ /* 0x000fe20000410000 */
[----:B------:R-:W-:Y:S02]  /*0c70*/  HADD2.F32 R18, -RZ, R18.H1_H1 ;  /* 0x30000012ff127230 */ /* 0x000fe40000004100 */
        /* <DEDUP_REMOVED lines=13> */
[----:B------:R-:W-:-:S02]  /*0d50*/  HADD2.F32 R219, -RZ, R165.H0_H0 ;  /* 0x200000a5ffdb7230 */ /* 0x000fc40000004100 */
[----:B------:R-:W-:Y:S01]  /*0d60*/  FADD.FTZ R141, R141, R10 ;  /* 0x0000000a8d8d7221 */ /* 0x000fe20000010000 */
[----:B------:R-:W-:Y:S02]  /*0d70*/  HADD2.F32 R168, -RZ, R165.H1_H1 ;  /* 0x300000a5ffa87230 */ /* 0x000fe40000004100 */
[-C--:B------:R-:W-:Y:S01]  /*0d80*/  FFMA.FTZ R53, R14, R10.reuse, R53 ;  /* 0x0000000a0e357223 */ /* 0x080fe20000010035 */
[----:B------:R-:W-:Y:S01]  /*0d90*/  FMUL.FTZ R5, R105, R10 ;  /* 0x0000000a69057220 */ /* 0x000fe20000410000 */
[----:B-1----:R-:W-:Y:S02]  /*0da0*/  HADD2.F32 R209, -RZ, R164.H0_H0 ;  /* 0x200000a4ffd17230 */ /* 0x002fe40000004100 */
[----:B------:R-:W-:Y:S01]  /*0db0*/  FADD.FTZ R142, R142, R15 ;  /* 0x0000000f8e8e7221 */ /* 0x000fe20000010000 */
[----:B------:R-:W-:Y:S02]  /*0dc0*/  HADD2.F32 R165, -RZ, R166.H0_H0 ;  /* 0x200000a6ffa57230 */ /* 0x000fe40000004100 */
[----:B------:R-:W-:Y:S01]  /*0dd0*/  FFMA.FTZ R54, R11, R15, R54 ;  /* 0x0000000f0b367223 */ /* 0x000fe20000010036 */
[----:B------:R-:W-:-:S02]  /*0de0*/  HADD2.F32 R249, -RZ, R163.H0_H0 ;  /* 0x200000a3fff97230 */ /* 0x000fc40000004100 */
[----:B------:R-:W-:Y:S01]  /*0df0*/  FMUL.FTZ R10, R106, R15 ;  /* 0x0000000f6a0a7220 */ /* 0x000fe20000410000 */
[----:B------:R-:W-:Y:S02]  /*0e00*/  HADD2.F32 R190, -RZ, R163.H1_H1 ;  /* 0x300000a3ffbe7230 */ /* 0x000fe40000004100 */
[----:B------:R-:W-:Y:S01]  /*0e10*/  FMUL.FTZ R19, R6, R19 ;  /* 0x0000001306137220 */ /* 0x000fe20000410000 */
[----:B------:R-:W-:Y:S02]  /*0e20*/  HADD2.F32 R164, -RZ, R164.H1_H1 ;  /* 0x300000a4ffa47230 */ /* 0x000fe40000004100 */
[----:B------:R-:W-:Y:S01]  /*0e30*/  FADD.FTZ R151, R151, R16 ;  /* 0x0000001097977221 */ /* 0x000fe20000010000 */
[-C--:B------:R-:W-:Y:S01]  /*0e40*/  FFMA.FTZ R59, R18, R16.reuse, R59 ;  /* 0x00000010123b7223 */ /* 0x080fe2000001003b */
[----:B------:R-:W-:Y:S01]  /*0e50*/  FMUL.FTZ R15, R111, R16 ;  /* 0x000000106f0f7220 */ /* 0x000fe20000410000 */
[C---:B------:R-:W-:Y:S01]  /*0e60*/  FMUL.FTZ R163, R6.reuse, R167 ;  /* 0x000000a706a37220 */ /* 0x040fe20000410000 */
[----:B------:R-:W-:Y:S01]  /*0e70*/  FADD.FTZ R218, RZ, R176 ;  /* 0x000000b0ffda7221 */ /* 0x000fe20000010000 */
[----:B------:R-:W-:Y:S01]  /*0e80*/  FMUL.FTZ R16, R6, R173 ;  /* 0x000000ad06107220 */ /* 0x000fe20000410000 */
[----:B------:R-:W-:Y:S01]  /*0e90*/  FFMA.FTZ R169, R3, R176, RZ ;  /* 0x000000b003a97223 */ /* 0x000fe200000100ff */
[----:B------:R-:W-:-:S02]  /*0ea0*/  HADD2.F32 R166, -RZ, R166.H1_H1 ;  /* 0x300000a6ffa67230 */ /* 0x000fc40000004100 */
        /* <DEDUP_REMOVED lines=42> */
[----:B------:R-:W-:-:S02]  /*1150*/  FFMA.FTZ R165, R207, R196, R164 ;  /* 0x000000c4cfa57223 */ /* 0x000fc400000100a4 */
[----:B------:R-:W-:Y:S02]  /*1160*/  FADD.FTZ R167, R166, R201 ;  /* 0x000000c9a6a77221 */ /* 0x000fe40000010000 */
[----:B------:R-:W-:Y:S02]  /*1170*/  FFMA.FTZ R164, R192, R201, R165 ;  /* 0x000000c9c0a47223 */ /* 0x000fe400000100a5 */
[----:B------:R-:W-:Y:S02]  /*1180*/  FADD.FTZ R166, R167, R200 ;  /* 0x000000c8a7a67221 */ /* 0x000fe40000010000 */
[----:B------:R-:W-:Y:S01]  /*1190*/  FFMA.FTZ R165, R163, R200, R164 ;  /* 0x000000c8a3a57223 */ /* 0x000fe200000100a4 */
[----:B------:R-:W-:Y:S01]  /*11a0*/  FMUL.FTZ R204, R118, R221 ;  /* 0x000000dd76cc7220 */ /* 0x000fe20000410000 */
[----:B------:R-:W-:Y:S01]  /*11b0*/  FADD.FTZ R167, R166, R177 ;  /* 0x000000b1a6a77221 */ /* 0x000fe20000010000 */
        /* <DEDUP_REMOVED lines=20> */
[----:B------:R-:W-:Y:S01]  /*1300*/  FADD.FTZ R73, R73, R184 ;  /* 0x000000b849497221 */ /* 0x000fe20000010000 */
        /* <DEDUP_REMOVED lines=9> */
[----:B------:R-:W-:Y:S01]  /*13a0*/  FADD.FTZ R166, R167, R184 ;  /* 0x000000b8a7a67221 */ /* 0x000fe20000010000 */
[C---:B------:R-:W-:Y:S01]  /*13b0*/  FMUL.FTZ R208, R6.reuse, R183 ;  /* 0x000000b706d07220 */ /* 0x040fe20000410000 */
        /* <DEDUP_REMOVED lines=91> */
.L_x_12010:
        /* <DEDUP_REMOVED lines=26> */
.L_x_12012:
        /* <DEDUP_REMOVED lines=32> */
.L_x_12011:
        /* <DEDUP_REMOVED lines=32> */
.L_x_12014:
[----:B------:R-:W-:Y:S05]  /*1f10*/  BSYNC.RECONVERGENT B0 ;  /* 0x0000000000007941 */ /* 0x000fea0003800200 */
.L_x_12013:
        /* <DEDUP_REMOVED lines=28> */
[----:B------:R-:W-:Y:S01]  /*20e0*/  SHF.R.S32.HI R165, RZ, 0x1f, R164 ;  /* 0x0000001fffa57819 */ /* 0x000fe200000114a4 */
[----:B------:R-:W-:Y:S02]  /*20f0*/  @P3 IMAD R166, R166, R199, RZ ;  /* 0x000000c7a6a63224 */ /* 0x000fe400078e02ff */
        /* <DEDUP_REMOVED lines=8> */
[----:B------:R-:W-:Y:S02]  /*2180*/  LEA.HI.SX32 R167, R165, R0, 0x1d ;  /* 0x00000000a5a77211 */ /* 0x000fe400078feaff */
[----:B----4-:R-:W-:Y:S01]  /*2190*/  FADD.FTZ R161, R161, R180 ;  /* 0x000000b4a1a17221 */ /* 0x010fe20000010000 */
[----:B------:R-:W-:-:S03]  /*21a0*/  FADD.FTZ R160, R160, R181 ;  /* 0x000000b5a0a07221 */ /* 0x000fc60000010000 */
[----:B------:R-:W-:Y:S01]  /*21b0*/  FADD.FTZ R7, R182, R161 ;  /* 0x000000a1b6077221 */ /* 0x000fe20000010000 */
[----:B------:R-:W-:Y:S01]  /*21c0*/  @P3 SHF.R.S32.HI R161, RZ, 0x1f, R166 ;  /* 0x0000001fffa13819 */ /* 0x000fe200000114a6 */
[----:B------:R-:W-:Y:S02]  /*21d0*/  FADD.FTZ R160, R183, R160 ;  /* 0x000000a0b7a07221 */ /* 0x000fe40000010000 */
[----:B------:R-:W-:Y:S01]  /*21e0*/  FMUL.FTZ R7, R7, UR15 ;  /* 0x0000000f07077c20 */ /* 0x000fe20008410000 */
[----:B------:R-:W-:Y:S01]  /*21f0*/  @P3 LEA.HI R161, R161, R166, RZ, 0x3 ;  /* 0x000000a6a1a13211 */ /* 0x000fe200078f18ff */
[----:B------:R-:W-:-:S03]  /*2200*/  FMUL.FTZ R166, R160, UR15 ;  /* 0x0000000fa0a67c20 */ /* 0x000fc60008410000 */
[----:B------:R-:W-:Y:S02]  /*2210*/  @P3 LEA.HI.SX32 R169, R161, R0, 0x1d ;  /* 0x00000000a1a93211 */ /* 0x000fe400078feaff */
        /* <DEDUP_REMOVED lines=19> */
.L_x_12017:
        /* <DEDUP_REMOVED lines=12> */
.L_x_12018:
        /* <DEDUP_REMOVED lines=12> */
.L_x_12019:
        /* <DEDUP_REMOVED lines=12> */
.L_x_12020:
        /* <DEDUP_REMOVED lines=12> */
.L_x_12021:
        /* <DEDUP_REMOVED lines=12> */
.L_x_12022:
        /* <DEDUP_REMOVED lines=12> */
.L_x_12023:
        /* <DEDUP_REMOVED lines=14> */
.L_x_12016:
        /* <DEDUP_REMOVED lines=40> */
.L_x_12025:
[----:B------:R-:W-:Y:S05]  /*2b30*/  @!P3 BRA `(.L_x_12026) ;  /* 0x000000000018b947 */ /* 0x000fea0003800000 */
[----:B------:R-:W-:Y:S01]  /*2b40*/  FMUL.FTZ R81, R137, UR17 ;  /* 0x0000001189517c20 */ /* 0x000fe20008410000 */
[----:B-----5:R-:W-:-:S03]  /*2b50*/  LOP3.LUT P0, RZ, R210, 0xff00, RZ, 0xc0, !PT ;  /* 0x0000ff00d2ff7812 */ /* 0x020fc6000780c0ff */
[----:B------:R-:W-:-:S05]  /*2b60*/  FMUL.FTZ R81, R81, UR16 ;  /* 0x0000001051517c20 */ /* 0x000fca0008410000 */
[----:B------:R-:W-:-:S04]  /*2b70*/  FSEL R81, R81, RZ, P0 ;  /* 0x000000ff51517208 */ /* 0x000fc80000000000 */
[----:B------:R-:W-:-:S04]  /*2b80*/  F2FP.F16.F32.PACK_AB R81, RZ, R81 ;  /* 0x00000051ff51723e */ /* 0x000fc800000000ff */
[----:B------:R-:W-:-:S07]  /*2b90*/  PRMT R100, R100, 0x5410, R81 ;  /* 0x0000541064647816 */ /* 0x000fce0000000051 */
.L_x_12026:
[----:B------:R-:W-:Y:S05]  /*2ba0*/  @!P3 BRA `(.L_x_12027) ;  /* 0x000000000018b947 */ /* 0x000fea0003800000 */
[----:B------:R-:W-:Y:S01]  /*2bb0*/  FMUL.FTZ R81, R138, UR17 ;  /* 0x000000118a517c20 */ /* 0x000fe20008410000 */
[----:B-----5:R-:W-:-:S03]  /*2bc0*/  LOP3.LUT P0, RZ, R210, 0xff0000, RZ, 0xc0, !PT ;  /* 0x00ff0000d2ff7812 */ /* 0x020fc6000780c0ff */
[----:B------:R-:W-:-:S05]  /*2bd0*/  FMUL.FTZ R81, R81, UR16 ;  /* 0x0000001051517c20 */ /* 0x000fca0008410000 */
[----:B------:R-:W-:-:S04]  /*2be0*/  FSEL R81, R81, RZ, P0 ;  /* 0x000000ff51517208 */ /* 0x000fc80000000000 */
[----:B------:R-:W-:-:S04]  /*2bf0*/  F2FP.F16.F32.PACK_AB R81, RZ, R81 ;  /* 0x00000051ff51723e */ /* 0x000fc800000000ff */
[----:B------:R-:W-:-:S07]  /*2c00*/  PRMT R101, R81, 0x7610, R101 ;  /* 0x0000761051657816 */ /* 0x000fce0000000065 */
.L_x_12027:
[----:B------:R-:W-:Y:S05]  /*2c10*/  @!P3 BRA `(.L_x_12028) ;  /* 0x000000000018b947 */ /* 0x000fea0003800000 */
[----:B------:R-:W-:Y:S01]  /*2c20*/  FMUL.FTZ R81, R139, UR17 ;  /* 0x000000118b517c20 */ /* 0x000fe20008410000 */
[----:B-----5:R-:W-:-:S03]  /*2c30*/  LOP3.LUT P0, RZ, R210, 0xff000000, RZ, 0xc0, !PT ;  /* 0xff000000d2ff7812 */ /* 0x020fc6000780c0ff */
[----:B------:R-:W-:-:S05]  /*2c40*/  FMUL.FTZ R81, R81, UR16 ;  /* 0x0000001051517c20 */ /* 0x000fca0008410000 */
[----:B------:R-:W-:-:S04]  /*2c50*/  FSEL R81, R81, RZ, P0 ;  /* 0x000000ff51517208 */ /* 0x000fc80000000000 */
[----:B------:R-:W-:-:S04]  /*2c60*/  F2FP.F16.F32.PACK_AB R81, RZ, R81 ;  /* 0x00000051ff51723e */ /* 0x000fc800000000ff */
[----:B------:R-:W-:-:S07]  /*2c70*/  PRMT R101, R101, 0x5410, R81 ;  /* 0x0000541065657816 */ /* 0x000fce0000000051 */
.L_x_12028:
[----:B------:R-:W-:Y:S05]  /*2c80*/  @!P3 BRA `(.L_x_12029) ;  /* 0x000000000018b947 */ /* 0x000fea0003800000 */
[----:B------:R-:W-:Y:S01]  /*2c90*/  FMUL.FTZ R81, R80, UR17 ;  /* 0x0000001150517c20 */ /* 0x000fe20008410000 */
[----:B-----5:R-:W-:-:S03]  /*2ca0*/  LOP3.LUT P0, RZ, R211, 0xff, RZ, 0xc0, !PT ;  /* 0x000000ffd3ff7812 */ /* 0x020fc6000780c0ff */
[----:B------:R-:W-:-:S05]  /*2cb0*/  FMUL.FTZ R81, R81, UR16 ;  /* 0x0000001051517c20 */ /* 0x000fca0008410000 */
[----:B------:R-:W-:-:S04]  /*2cc0*/  FSEL R81, R81, RZ, P0 ;  /* 0x000000ff51517208 */ /* 0x000fc80000000000 */
[----:B------:R-:W-:-:S04]  /*2cd0*/  F2FP.F16.F32.PACK_AB R81, RZ, R81 ;  /* 0x00000051ff51723e */ /* 0x000fc800000000ff */
[----:B------:R-:W-:-:S07]  /*2ce0*/  PRMT R102, R81, 0x7610, R102 ;  /* 0x0000761051667816 */ /* 0x000fce0000000066 */
.L_x_12029:
[----:B------:R-:W-:Y:S05]  /*2cf0*/  @!P3 BRA `(.L_x_12030) ;  /* 0x000000000018b947 */ /* 0x000fea0003800000 */
[----:B------:R-:W-:Y:S01]  /*2d00*/  FMUL.FTZ R81, R160, UR17 ;  /* 0x00000011a0517c20 */ /* 0x000fe20008410000 */
[----:B-----5:R-:W-:-:S03]  /*2d10*/  LOP3.LUT P0, RZ, R211, 0xff00, RZ, 0xc0, !PT ;  /* 0x0000ff00d3ff7812 */ /* 0x020fc6000780c0ff */
[----:B------:R-:W-:-:S05]  /*2d20*/  FMUL.FTZ R81, R81, UR16 ;  /* 0x0000001051517c20 */ /* 0x000fca0008410000 */
[----:B------:R-:W-:-:S04]  /*2d30*/  FSEL R81, R81, RZ, P0 ;  /* 0x000000ff51517208 */ /* 0x000fc80000000000 */
[----:B------:R-:W-:-:S04]  /*2d40*/  F2FP.F16.F32.PACK_AB R81, RZ, R81 ;  /* 0x00000051ff51723e */ /* 0x000fc800000000ff */
[----:B------:R-:W-:-:S07]  /*2d50*/  PRMT R102, R102, 0x5410, R81 ;  /* 0x0000541066667816 */ /* 0x000fce0000000051 */
.L_x_12030:
[----:B------:R-:W-:Y:S05]  /*2d60*/  @!P3 BRA `(.L_x_12031) ;  /* 0x000000000018b947 */ /* 0x000fea0003800000 */
[----:B------:R-:W-:Y:S01]  /*2d70*/  FMUL.FTZ R81, R82, UR17 ;  /* 0x0000001152517c20 */ /* 0x000fe20008410000 */
[----:B-----5:R-:W-:-:S03]  /*2d80*/  LOP3.LUT P0, RZ, R211, 0xff0000, RZ, 0xc0, !PT ;  /* 0x00ff0000d3ff7812 */ /* 0x020fc6000780c0ff */
[----:B------:R-:W-:-:S05]  /*2d90*/  FMUL.FTZ R81, R81, UR16 ;  /* 0x0000001051517c20 */ /* 0x000fca0008410000 */
[----:B------:R-:W-:-:S04]  /*2da0*/  FSEL R81, R81, RZ, P0 ;  /* 0x000000ff51517208 */ /* 0x000fc80000000000 */
[----:B------:R-:W-:-:S04]  /*2db0*/  F2FP.F16.F32.PACK_AB R81, RZ, R81 ;  /* 0x00000051ff51723e */ /* 0x000fc800000000ff */
[----:B------:R-:W-:-:S07]  /*2dc0*/  PRMT R103, R81, 0x7610, R103 ;  /* 0x0000761051677816 */ /* 0x000fce0000000067 */
.L_x_12031:
        /* <DEDUP_REMOVED lines=10> */
.L_x_12015:
        /* <DEDUP_REMOVED lines=16> */
.L_x_12033:
        /* <DEDUP_REMOVED lines=11> */
.L_x_12034:
        /* <DEDUP_REMOVED lines=11> */
.L_x_12035:
        /* <DEDUP_REMOVED lines=11> */
.L_x_12036:
        /* <DEDUP_REMOVED lines=11> */
.L_x_12037:
        /* <DEDUP_REMOVED lines=11> */
.L_x_12038:
        /* <DEDUP_REMOVED lines=11> */
.L_x_12039:
        /* <DEDUP_REMOVED lines=13> */
.L_x_12032:
[-CC-:B------:R-:W-:Y:S01]  /*3460*/  @P2 FFMA.FTZ R136, R162, R166.reuse, R7.reuse ;  /* 0x000000a6a2882223 */ /* 0x180fe20000010007 */
[-CC-:B------:R-:W-:Y:S01]  /*3470*/  @P2 FFMA.FTZ R161, R203, R166.reuse, R7.reuse ;  /* 0x000000a6cba12223 */ /* 0x180fe20000010007 */
[-CC-:B------:R-:W-:Y:S01]  /*3480*/  @P2 FFMA.FTZ R80, R14, R166.reuse, R7.reuse ;  /* 0x000000a60e502223 */ /* 0x180fe20000010007 */
[-C--:B------:R-:W-:Y:S01]  /*3490*/  @P2 FFMA.FTZ R81, R11, R166.reuse, R7 ;  /* 0x000000a60b512223 */ /* 0x080fe20000010007 */
[----:B------:R-:W-:Y:S01]  /*34a0*/  @P2 FADD.FTZ R136, R9, -R136 ;  /* 0x8000008809882221 */ /* 0x000fe20000010000 */
[----:B------:R-:W-:Y:S01]  /*34b0*/  @P2 FADD.FTZ R161, R188, -R161 ;  /* 0x800000a1bca12221 */ /* 0x000fe20000010000 */
[----:B-----5:R-:W-:Y:S01]  /*34c0*/  MOV R139, R51 ;  /* 0x00000033008b7202 */ /* 0x020fe20000000f00 */
[----:B------:R-:W-:Y:S01]  /*34d0*/  @P2 FFMA.FTZ R83, R19, R166, R7 ;  /* 0x000000a613532223 */ /* 0x000fe20000010007 */
[----:B------:R-:W-:Y:S01]  /*34e0*/  MOV R82, R46 ;  /* 0x0000002e00527202 */ /* 0x000fe20000000f00 */
[C---:B------:R-:W-:Y:S01]  /*34f0*/  @P2 FFMA.FTZ R139, R6.reuse, R136, R51 ;  /* 0x00000088068b2223 */ /* 0x040fe20000010033 */
[----:B------:R-:W-:Y:S01]  /*3500*/  @P2 FFMA.FTZ R82, R6, R161, R46 ;  /* 0x000000a106522223 */ /* 0x000fe2000001002e */
[----:B------:R-:W-:Y:S01]  /*3510*/  @P2 FADD.FTZ R80, R5, -R80 ;  /* 0x8000005005502221 */ /* 0x000fe20000010000 */
[-CC-:B------:R-:W-:Y:S01]  /*3520*/  @P2 FFMA.FTZ R161, R3, R166.reuse, R7.reuse ;  /* 0x000000a603a12223 */ /* 0x180fe20000010007 */
[-CC-:B------:R-:W-:Y:S01]  /*3530*/  @P2 FFMA.FTZ R136, R12, R166.reuse, R7.reuse ;  /* 0x000000a60c882223 */ /* 0x180fe20000010007 */
[----:B------:R-:W-:Y:S01]  /*3540*/  @P2 FFMA.FTZ R164, R18, R166, R7 ;  /* 0x000000a612a42223 */ /* 0x000fe20000010007 */
[----:B------:R-:W-:Y:S01]  /*3550*/  @P2 FADD.FTZ R81, R10, -R81 ;  /* 0x800000510a512221 */ /* 0x000fe20000010000 */
[----:B------:R-:W-:Y:S01]  /*3560*/  @P2 FADD.FTZ R83, R178, -R83 ;  /* 0x80000053b2532221 */ /* 0x000fe20000010000 */
[----:B------:R-:W-:Y:S01]  /*3570*/  MOV R137, R49 ;  /* 0x0000003100897202 */ /* 0x000fe20000000f00 */
        /* <DEDUP_REMOVED lines=21> */
.L_x_12040:
[----:B------:R-:W-:Y:S05]  /*36d0*/  @!P3 BRA `(.L_x_12041) ;  /* 0x000000000018b947 */ /* 0x000fea0003800000 */
[----:B------:R-:W-:Y:S01]  /*36e0*/  FMUL.FTZ R160, R137, UR17 ;  /* 0x0000001189a07c20 */ /* 0x000fe20008410000 */
[----:B------:R-:W-:-:S03]  /*36f0*/  LOP3.LUT P0, RZ, R210, 0xff00, RZ, 0xc0, !PT ;  /* 0x0000ff00d2ff7812 */ /* 0x000fc6000780c0ff */
[----:B------:R-:W-:-:S05]  /*3700*/  FMUL.FTZ R160, R160, UR16 ;  /* 0x00000010a0a07c20 */ /* 0x000fca0008410000 */
[----:B------:R-:W-:-:S04]  /*3710*/  FSEL R160, R160, RZ, P0 ;  /* 0x000000ffa0a07208 */ /* 0x000fc80000000000 */
[----:B------:R-:W-:-:S04]  /*3720*/  F2FP.F16.F32.PACK_AB R160, RZ, R160 ;  /* 0x000000a0ffa0723e */ /* 0x000fc800000000ff */
[----:B------:R-:W-:-:S07]  /*3730*/  PRMT R100, R100, 0x5410, R160 ;  /* 0x0000541064647816 */ /* 0x000fce00000000a0 */
.L_x_12041:
[----:B------:R-:W-:Y:S05]  /*3740*/  @!P3 BRA `(.L_x_12042) ;  /* 0x000000000018b947 */ /* 0x000fea0003800000 */
[----:B------:R-:W-:Y:S01]  /*3750*/  FMUL.FTZ R160, R138, UR17 ;  /* 0x000000118aa07c20 */ /* 0x000fe20008410000 */
[----:B------:R-:W-:-:S03]  /*3760*/  LOP3.LUT P0, RZ, R210, 0xff0000, RZ, 0xc0, !PT ;  /* 0x00ff0000d2ff7812 */ /* 0x000fc6000780c0ff */
[----:B------:R-:W-:-:S05]  /*3770*/  FMUL.FTZ R160, R160, UR16 ;  /* 0x00000010a0a07c20 */ /* 0x000fca0008410000 */
[----:B------:R-:W-:-:S04]  /*3780*/  FSEL R160, R160, RZ, P0 ;  /* 0x000000ffa0a07208 */ /* 0x000fc80000000000 */
[----:B------:R-:W-:-:S04]  /*3790*/  F2FP.F16.F32.PACK_AB R160, RZ, R160 ;  /* 0x000000a0ffa0723e */ /* 0x000fc800000000ff */
[----:B------:R-:W-:-:S07]  /*37a0*/  PRMT R101, R160, 0x7610, R101 ;  /* 0x00007610a0657816 */ /* 0x000fce0000000065 */
.L_x_12042:
[----:B------:R-:W-:Y:S05]  /*37b0*/  @!P3 BRA `(.L_x_12043) ;  /* 0x000000000018b947 */ /* 0x000fea0003800000 */
[----:B------:R-:W-:Y:S01]  /*37c0*/  FMUL.FTZ R160, R139, UR17 ;  /* 0x000000118ba07c20 */ /* 0x000fe20008410000 */
[----:B------:R-:W-:-:S03]  /*37d0*/  LOP3.LUT P0, RZ, R210, 0xff000000, RZ, 0xc0, !PT ;  /* 0xff000000d2ff7812 */ /* 0x000fc6000780c0ff */
[----:B------:R-:W-:-:S05]  /*37e0*/  FMUL.FTZ R160, R160, UR16 ;  /* 0x00000010a0a07c20 */ /* 0x000fca0008410000 */
[----:B------:R-:W-:-:S04]  /*37f0*/  FSEL R160, R160, RZ, P0 ;  /* 0x000000ffa0a07208 */ /* 0x000fc80000000000 */
[----:B------:R-:W-:-:S04]  /*3800*/  F2FP.F16.F32.PACK_AB R160, RZ, R160 ;  /* 0x000000a0ffa0723e */ /* 0x000fc800000000ff */
[----:B------:R-:W-:-:S07]  /*3810*/  PRMT R101, R101, 0x5410, R160 ;  /* 0x0000541065657816 */ /* 0x000fce00000000a0 */
.L_x_12043:
[----:B------:R-:W-:Y:S05]  /*3820*/  @!P3 BRA `(.L_x_12044) ;  /* 0x000000000018b947 */ /* 0x000fea0003800000 */
[----:B------:R-:W-:Y:S01]  /*3830*/  FMUL.FTZ R160, R80, UR17 ;  /* 0x0000001150a07c20 */ /* 0x000fe20008410000 */
[----:B------:R-:W-:-:S03]  /*3840*/  LOP3.LUT P0, RZ, R211, 0xff, RZ, 0xc0, !PT ;  /* 0x000000ffd3ff7812 */ /* 0x000fc6000780c0ff */
[----:B------:R-:W-:-:S05]  /*3850*/  FMUL.FTZ R160, R160, UR16 ;  /* 0x00000010a0a07c20 */ /* 0x000fca0008410000 */
[----:B------:R-:W-:-:S04]  /*3860*/  FSEL R160, R160, RZ, P0 ;  /* 0x000000ffa0a07208 */ /* 0x000fc80000000000 */
[----:B------:R-:W-:-:S04]  /*3870*/  F2FP.F16.F32.PACK_AB R160, RZ, R160 ;  /* 0x000000a0ffa0723e */ /* 0x000fc800000000ff */
[----:B------:R-:W-:-:S07]  /*3880*/  PRMT R102, R160, 0x7610, R102 ;  /* 0x00007610a0667816 */ /* 0x000fce0000000066 */
.L_x_12044:
[----:B------:R-:W-:Y:S05]  /*3890*/  @!P3 BRA `(.L_x_12045) ;  /* 0x000000000018b947 */ /* 0x000fea0003800000 */
[----:B------:R-:W-:Y:S01]  /*38a0*/  FMUL.FTZ R160, R81, UR17 ;  /* 0x0000001151a07c20 */ /* 0x000fe20008410000 */
[----:B------:R-:W-:-:S03]  /*38b0*/  LOP3.LUT P0, RZ, R211, 0xff00, RZ, 0xc0, !PT ;  /* 0x0000ff00d3ff7812 */ /* 0x000fc6000780c0ff */
[----:B------:R-:W-:-:S05]  /*38c0*/  FMUL.FTZ R160, R160, UR16 ;  /* 0x00000010a0a07c20 */ /* 0x000fca0008410000 */
[----:B------:R-:W-:-:S04]  /*38d0*/  FSEL R160, R160, RZ, P0 ;  /* 0x000000ffa0a07208 */ /* 0x000fc80000000000 */
[----:B------:R-:W-:-:S04]  /*38e0*/  F2FP.F16.F32.PACK_AB R160, RZ, R160 ;  /* 0x000000a0ffa0723e */ /* 0x000fc800000000ff */
[----:B------:R-:W-:-:S07]  /*38f0*/  PRMT R102, R102, 0x5410, R160 ;  /* 0x0000541066667816 */ /* 0x000fce00000000a0 */
.L_x_12045:
[----:B------:R-:W-:Y:S05]  /*3900*/  @!P3 BRA `(.L_x_12046) ;  /* 0x000000000018b947 */ /* 0x000fea0003800000 */
[----:B------:R-:W-:Y:S01]  /*3910*/  FMUL.FTZ R160, R82, UR17 ;  /* 0x0000001152a07c20 */ /* 0x000fe20008410000 */
[----:B------:R-:W-:-:S03]  /*3920*/  LOP3.LUT P0, RZ, R211, 0xff0000, RZ, 0xc0, !PT ;  /* 0x00ff0000d3ff7812 */ /* 0x000fc6000780c0ff */
[----:B------:R-:W-:-:S05]  /*3930*/  FMUL.FTZ R160, R160, UR16 ;  /* 0x00000010a0a07c20 */ /* 0x000fca0008410000 */
[----:B------:R-:W-:-:S04]  /*3940*/  FSEL R160, R160, RZ, P0 ;  /* 0x000000ffa0a07208 */ /* 0x000fc80000000000 */
[----:B------:R-:W-:-:S04]  /*3950*/  F2FP.F16.F32.PACK_AB R160, RZ, R160 ;  /* 0x000000a0ffa0723e */ /* 0x000fc800000000ff */
[----:B------:R-:W-:-:S07]  /*3960*/  PRMT R103, R160, 0x7610, R103 ;  /* 0x00007610a0677816 */ /* 0x000fce0000000067 */
.L_x_12046:
[----:B------:R-:W-:Y:S05]  /*3970*/  @!P3 BRA `(.L_x_12024) ;  /* 0x00000000001cb947 */ /* 0x000fea0003800000 */
[----:B------:R-:W-:Y:S01]  /*3980*/  FMUL.FTZ R160, R83, UR17 ;  /* 0x0000001153a07c20 */ /* 0x000fe20008410000 */
[----:B------:R-:W-:-:S03]  /*3990*/  ISETP.GE.U32.AND P0, PT, R210, RZ, PT ;  /* 0x000000ffd200720c */ /* 0x000fc60003f06070 */
[----:B------:R-:W-:Y:S01]  /*39a0*/  FMUL.FTZ R160, R160, UR16 ;  /* 0x00000010a0a07c20 */ /* 0x000fe20008410000 */
[----:B------:R-:W-:-:S04]  /*39b0*/  ISETP.GE.U32.AND.EX P0, PT, R211, 0x1000000, PT, P0 ;  /* 0x01000000d300780c */ /* 0x000fc80003f06100 */
[----:B------:R-:W-:-:S04]  /*39c0*/  FSEL R160, R160, RZ, P0 ;  /* 0x000000ffa0a07208 */ /* 0x000fc80000000000 */
[----:B------:R-:W-:-:S04]  /*39d0*/  F2FP.F16.F32.PACK_AB R160, RZ, R160 ;  /* 0x000000a0ffa0723e */ /* 0x000fc800000000ff */
[----:B------:R-:W-:-:S07]  /*39e0*/  PRMT R103, R103, 0x5410, R160 ;  /* 0x0000541067677816 */ /* 0x000fce00000000a0 */
.L_x_12024:
        /* <DEDUP_REMOVED lines=13> */
[-CC-:B------:R-:W-:Y:S01]  /*3ac0*/  @P2 FFMA.FTZ R8, R16, R166.reuse, R7.reuse ;  /* 0x000000a610082223 */ /* 0x180fe20000010007 */
[----:B0----5:R-:W-:Y:S01]  /*3ad0*/  MOV R137, R41 ;  /* 0x0000002900897202 */ /* 0x021fe20000000f00 */
        /* <DEDUP_REMOVED lines=37> */
.L_x_12049:
[----:B------:R-:W-:Y:S05]  /*3d30*/  @!P3 BRA `(.L_x_12050) ;  /* 0x000000000018b947 */ /* 0x000fea0003800000 */
[----:B------:R-:W-:Y:S01]  /*3d40*/  FMUL.FTZ R8, R137, UR17 ;  /* 0x0000001189087c20 */ /* 0x000fe20008410000 */
[----:B------:R-:W-:-:S03]  /*3d50*/  LOP3.LUT P4, RZ, R212, 0xff00, RZ, 0xc0, !PT ;  /* 0x0000ff00d4ff7812 */ /* 0x000fc6000788c0ff */
[----:B------:R-:W-:-:S05]  /*3d60*/  FMUL.FTZ R8, R8, UR16 ;  /* 0x0000001008087c20 */ /* 0x000fca0008410000 */
[----:B------:R-:W-:-:S04]  /*3d70*/  FSEL R8, R8, RZ, P4 ;  /* 0x000000ff08087208 */ /* 0x000fc80002000000 */
[----:B------:R-:W-:-:S04]  /*3d80*/  F2FP.F16.F32.PACK_AB R8, RZ, R8 ;  /* 0x00000008ff08723e */ /* 0x000fc800000000ff */
[----:B------:R-:W-:-:S07]  /*3d90*/  PRMT R100, R100, 0x5410, R8 ;  /* 0x0000541064647816 */ /* 0x000fce0000000008 */
.L_x_12050:
[----:B------:R-:W-:Y:S05]  /*3da0*/  @!P3 BRA `(.L_x_12051) ;  /* 0x000000000018b947 */ /* 0x000fea0003800000 */
[----:B------:R-:W-:Y:S01]  /*3db0*/  FMUL.FTZ R8, R138, UR17 ;  /* 0x000000118a087c20 */ /* 0x000fe20008410000 */
[----:B------:R-:W-:-:S03]  /*3dc0*/  LOP3.LUT P4, RZ, R212, 0xff0000, RZ, 0xc0, !PT ;  /* 0x00ff0000d4ff7812 */ /* 0x000fc6000788c0ff */
[----:B------:R-:W-:-:S05]  /*3dd0*/  FMUL.FTZ R8, R8, UR16 ;  /* 0x0000001008087c20 */ /* 0x000fca0008410000 */
[----:B------:R-:W-:-:S04]  /*3de0*/  FSEL R8, R8, RZ, P4 ;  /* 0x000000ff08087208 */ /* 0x000fc80002000000 */
[----:B------:R-:W-:-:S04]  /*3df0*/  F2FP.F16.F32.PACK_AB R8, RZ, R8 ;  /* 0x00000008ff08723e */ /* 0x000fc800000000ff */
[----:B------:R-:W-:-:S07]  /*3e00*/  PRMT R101, R8, 0x7610, R101 ;  /* 0x0000761008657816 */ /* 0x000fce0000000065 */
.L_x_12051:
[----:B------:R-:W-:Y:S05]  /*3e10*/  @!P3 BRA `(.L_x_12052) ;  /* 0x000000000018b947 */ /* 0x000fea0003800000 */
[----:B------:R-:W-:Y:S01]  /*3e20*/  FMUL.FTZ R8, R139, UR17 ;  /* 0x000000118b087c20 */ /* 0x000fe20008410000 */
[----:B------:R-:W-:-:S03]  /*3e30*/  LOP3.LUT P4, RZ, R212, 0xff000000, RZ, 0xc0, !PT ;  /* 0xff000000d4ff7812 */ /* 0x000fc6000788c0ff */
[----:B------:R-:W-:-:S05]  /*3e40*/  FMUL.FTZ R8, R8, UR16 ;  /* 0x0000001008087c20 */ /* 0x000fca0008410000 */
[----:B------:R-:W-:-:S04]  /*3e50*/  FSEL R8, R8, RZ, P4 ;  /* 0x000000ff08087208 */ /* 0x000fc80002000000 */
[----:B------:R-:W-:-:S04]  /*3e60*/  F2FP.F16.F32.PACK_AB R8, RZ, R8 ;  /* 0x00000008ff08723e */ /* 0x000fc800000000ff */
[----:B------:R-:W-:-:S07]  /*3e70*/  PRMT R101, R101, 0x5410, R8 ;  /* 0x0000541065657816 */ /* 0x000fce0000000008 */
.L_x_12052:
[----:B------:R-:W-:Y:S05]  /*3e80*/  @!P3 BRA `(.L_x_12053) ;  /* 0x000000000018b947 */ /* 0x000fea0003800000 */
[----:B------:R-:W-:Y:S01]  /*3e90*/  FMUL.FTZ R8, R80, UR17 ;  /* 0x0000001150087c20 */ /* 0x000fe20008410000 */
[----:B------:R-:W-:-:S03]  /*3ea0*/  LOP3.LUT P4, RZ, R213, 0xff, RZ, 0xc0, !PT ;  /* 0x000000ffd5ff7812 */ /* 0x000fc6000788c0ff */
[----:B------:R-:W-:-:S05]  /*3eb0*/  FMUL.FTZ R8, R8, UR16 ;  /* 0x0000001008087c20 */ /* 0x000fca0008410000 */
[----:B------:R-:W-:-:S04]  /*3ec0*/  FSEL R8, R8, RZ, P4 ;  /* 0x000000ff08087208 */ /* 0x000fc80002000000 */
[----:B------:R-:W-:-:S04]  /*3ed0*/  F2FP.F16.F32.PACK_AB R8, RZ, R8 ;  /* 0x00000008ff08723e */ /* 0x000fc800000000ff */
[----:B------:R-:W-:-:S07]  /*3ee0*/  PRMT R102, R8, 0x7610, R102 ;  /* 0x0000761008667816 */ /* 0x000fce0000000066 */
.L_x_12053:
[----:B------:R-:W-:Y:S05]  /*3ef0*/  @!P3 BRA `(.L_x_12054) ;  /* 0x000000000018b947 */ /* 0x000fea0003800000 */
[----:B------:R-:W-:Y:S01]  /*3f00*/  FMUL.FTZ R8, R81, UR17 ;  /* 0x0000001151087c20 */ /* 0x000fe20008410000 */
[----:B------:R-:W-:-:S03]  /*3f10*/  LOP3.LUT P4, RZ, R213, 0xff00, RZ, 0xc0, !PT ;  /* 0x0000ff00d5ff7812 */ /* 0x000fc6000788c0ff */
[----:B------:R-:W-:-:S05]  /*3f20*/  FMUL.FTZ R8, R8, UR16 ;  /* 0x0000001008087c20 */ /* 0x000fca0008410000 */
[----:B------:R-:W-:-:S04]  /*3f30*/  FSEL R8, R8, RZ, P4 ;  /* 0x000000ff08087208 */ /* 0x000fc80002000000 */
[----:B------:R-:W-:-:S04]  /*3f40*/  F2FP.F16.F32.PACK_AB R8, RZ, R8 ;  /* 0x00000008ff08723e */ /* 0x000fc800000000ff */
[----:B------:R-:W-:-:S07]  /*3f50*/  PRMT R102, R102, 0x5410, R8 ;  /* 0x0000541066667816 */ /* 0x000fce0000000008 */
.L_x_12054:
[----:B------:R-:W-:Y:S05]  /*3f60*/  @!P3 BRA `(.L_x_12055) ;  /* 0x000000000018b947 */ /* 0x000fea0003800000 */
[----:B------:R-:W-:Y:S01]  /*3f70*/  FMUL.FTZ R8, R82, UR17 ;  /* 0x0000001152087c20 */ /* 0x000fe20008410000 */
[----:B------:R-:W-:-:S03]  /*3f80*/  LOP3.LUT P4, RZ, R213, 0xff0000, RZ, 0xc0, !PT ;  /* 0x00ff0000d5ff7812 */ /* 0x000fc6000788c0ff */
[----:B------:R-:W-:-:S05]  /*3f90*/  FMUL.FTZ R8, R8, UR16 ;  /* 0x0000001008087c20 */ /* 0x000fca0008410000 */
[----:B------:R-:W-:-:S04]  /*3fa0*/  FSEL R8, R8, RZ, P4 ;  /* 0x000000ff08087208 */ /* 0x000fc80002000000 */
[----:B------:R-:W-:-:S04]  /*3fb0*/  F2FP.F16.F32.PACK_AB R8, RZ, R8 ;  /* 0x00000008ff08723e */ /* 0x000fc800000000ff */
[----:B------:R-:W-:-:S07]  /*3fc0*/  PRMT R103, R8, 0x7610, R103 ;  /* 0x0000761008677816 */ /* 0x000fce0000000067 */
.L_x_12055:
[----:B------:R-:W-:Y:S05]  /*3fd0*/  @!P3 BRA `(.L_x_12056) ;  /* 0x00000010007cb947 */ /* 0x000fea0003800000 */
        /* <DEDUP_REMOVED lines=8> */
.L_x_12048:
        /* <DEDUP_REMOVED lines=11> */
.L_x_12057:
        /* <DEDUP_REMOVED lines=11> */
.L_x_12058:
        /* <DEDUP_REMOVED lines=11> */
.L_x_12059:
        /* <DEDUP_REMOVED lines=11> */
.L_x_12060:
        /* <DEDUP_REMOVED lines=11> */
.L_x_12061:
        /* <DEDUP_REMOVED lines=11> */
.L_x_12062:
        /* <DEDUP_REMOVED lines=11> */
.L_x_12063:
        /* <DEDUP_REMOVED lines=13> */
.L_x_12047:
        /* <DEDUP_REMOVED lines=41> */
.L_x_12065:
[----:B------:R-:W-:Y:S05]  /*4890*/  @!P3 BRA `(.L_x_12066) ;  /* 0x000000000018b947 */ /* 0x000fea0003800000 */
[----:B------:R-:W-:Y:S01]  /*48a0*/  FMUL.FTZ R8, R137, UR17 ;  /* 0x0000001189087c20 */ /* 0x000fe20008410000 */
[----:B-----5:R-:W-:-:S03]  /*48b0*/  LOP3.LUT P4, RZ, R212, 0xff00, RZ, 0xc0, !PT ;  /* 0x0000ff00d4ff7812 */ /* 0x020fc6000788c0ff */
[----:B------:R-:W-:-:S05]  /*48c0*/  FMUL.FTZ R8, R8, UR16 ;  /* 0x0000001008087c20 */ /* 0x000fca0008410000 */
[----:B------:R-:W-:-:S04]  /*48d0*/  FSEL R8, R8, RZ, P4 ;  /* 0x000000ff08087208 */ /* 0x000fc80002000000 */
[----:B------:R-:W-:-:S04]  /*48e0*/  F2FP.F16.F32.PACK_AB R8, RZ, R8 ;  /* 0x00000008ff08723e */ /* 0x000fc800000000ff */
[----:B------:R-:W-:-:S07]  /*48f0*/  PRMT R100, R100, 0x5410, R8 ;  /* 0x0000541064647816 */ /* 0x000fce0000000008 */
.L_x_12066:
[----:B------:R-:W-:Y:S05]  /*4900*/  @!P3 BRA `(.L_x_12067) ;  /* 0x000000000018b947 */ /* 0x000fea0003800000 */
[----:B------:R-:W-:Y:S01]  /*4910*/  FMUL.FTZ R8, R138, UR17 ;  /* 0x000000118a087c20 */ /* 0x000fe20008410000 */
[----:B-----5:R-:W-:-:S03]  /*4920*/  LOP3.LUT P4, RZ, R212, 0xff0000, RZ, 0xc0, !PT ;  /* 0x00ff0000d4ff7812 */ /* 0x020fc6000788c0ff */
[----:B------:R-:W-:-:S05]  /*4930*/  FMUL.FTZ R8, R8, UR16 ;  /* 0x0000001008087c20 */ /* 0x000fca0008410000 */
[----:B------:R-:W-:-:S04]  /*4940*/  FSEL R8, R8, RZ, P4 ;  /* 0x000000ff08087208 */ /* 0x000fc80002000000 */
[----:B------:R-:W-:-:S04]  /*4950*/  F2FP.F16.F32.PACK_AB R8, RZ, R8 ;  /* 0x00000008ff08723e */ /* 0x000fc800000000ff */
[----:B------:R-:W-:-:S07]  /*4960*/  PRMT R101, R8, 0x7610, R101 ;  /* 0x0000761008657816 */ /* 0x000fce0000000065 */
.L_x_12067:
[----:B------:R-:W-:Y:S05]  /*4970*/  @!P3 BRA `(.L_x_12068) ;  /* 0x000000000018b947 */ /* 0x000fea0003800000 */
[----:B------:R-:W-:Y:S01]  /*4980*/  FMUL.FTZ R8, R139, UR17 ;  /* 0x000000118b087c20 */ /* 0x000fe20008410000 */
[----:B-----5:R-:W-:-:S03]  /*4990*/  LOP3.LUT P4, RZ, R212, 0xff000000, RZ, 0xc0, !PT ;  /* 0xff000000d4ff7812 */ /* 0x020fc6000788c0ff */
[----:B------:R-:W-:-:S05]  /*49a0*/  FMUL.FTZ R8, R8, UR16 ;  /* 0x0000001008087c20 */ /* 0x000fca0008410000 */
[----:B------:R-:W-:-:S04]  /*49b0*/  FSEL R8, R8, RZ, P4 ;  /* 0x000000ff08087208 */ /* 0x000fc80002000000 */
[----:B------:R-:W-:-:S04]  /*49c0*/  F2FP.F16.F32.PACK_AB R8, RZ, R8 ;  /* 0x00000008ff08723e */ /* 0x000fc800000000ff */
[----:B------:R-:W-:-:S07]  /*49d0*/  PRMT R101, R101, 0x5410, R8 ;  /* 0x0000541065657816 */ /* 0x000fce0000000008 */
.L_x_12068:
[----:B------:R-:W-:Y:S05]  /*49e0*/  @!P3 BRA `(.L_x_12069) ;  /* 0x000000000018b947 */ /* 0x000fea0003800000 */
[----:B------:R-:W-:Y:S01]  /*49f0*/  FMUL.FTZ R8, R80, UR17 ;  /* 0x0000001150087c20 */ /* 0x000fe20008410000 */
[----:B-----5:R-:W-:-:S03]  /*4a00*/  LOP3.LUT P4, RZ, R213, 0xff, RZ, 0xc0, !PT ;  /* 0x000000ffd5ff7812 */ /* 0x020fc6000788c0ff */
[----:B------:R-:W-:-:S05]  /*4a10*/  FMUL.FTZ R8, R8, UR16 ;  /* 0x0000001008087c20 */ /* 0x000fca0008410000 */
[----:B------:R-:W-:-:S04]  /*4a20*/  FSEL R8, R8, RZ, P4 ;  /* 0x000000ff08087208 */ /* 0x000fc80002000000 */
[----:B------:R-:W-:-:S04]  /*4a30*/  F2FP.F16.F32.PACK_AB R8, RZ, R8 ;  /* 0x00000008ff08723e */ /* 0x000fc800000000ff */
[----:B------:R-:W-:-:S07]  /*4a40*/  PRMT R102, R8, 0x7610, R102 ;  /* 0x0000761008667816 */ /* 0x000fce0000000066 */
.L_x_12069:
[----:B------:R-:W-:Y:S05]  /*4a50*/  @!P3 BRA `(.L_x_12070) ;  /* 0x000000000018b947 */ /* 0x000fea0003800000 */
[----:B------:R-:W-:Y:S01]  /*4a60*/  FMUL.FTZ R8, R81, UR17 ;  /* 0x0000001151087c20 */ /* 0x000fe20008410000 */
[----:B-----5:R-:W-:-:S03]  /*4a70*/  LOP3.LUT P4, RZ, R213, 0xff00, RZ, 0xc0, !PT ;  /* 0x0000ff00d5ff7812 */ /* 0x020fc6000788c0ff */
[----:B------:R-:W-:-:S05]  /*4a80*/  FMUL.FTZ R8, R8, UR16 ;  /* 0x0000001008087c20 */ /* 0x000fca0008410000 */
[----:B------:R-:W-:-:S04]  /*4a90*/  FSEL R8, R8, RZ, P4 ;  /* 0x000000ff08087208 */ /* 0x000fc80002000000 */
[----:B------:R-:W-:-:S04]  /*4aa0*/  F2FP.F16.F32.PACK_AB R8, RZ, R8 ;  /* 0x00000008ff08723e */ /* 0x000fc800000000ff */
[----:B------:R-:W-:-:S07]  /*4ab0*/  PRMT R102, R102, 0x5410, R8 ;  /* 0x0000541066667816 */ /* 0x000fce0000000008 */
.L_x_12070:
[----:B------:R-:W-:Y:S05]  /*4ac0*/  @!P3 BRA `(.L_x_12071) ;  /* 0x000000000018b947 */ /* 0x000fea0003800000 */
[----:B------:R-:W-:Y:S01]  /*4ad0*/  FMUL.FTZ R8, R82, UR17 ;  /* 0x0000001152087c20 */ /* 0x000fe20008410000 */
[----:B-----5:R-:W-:-:S03]  /*4ae0*/  LOP3.LUT P4, RZ, R213, 0xff0000, RZ, 0xc0, !PT ;  /* 0x00ff0000d5ff7812 */ /* 0x020fc6000788c0ff */
[----:B------:R-:W-:-:S05]  /*4af0*/  FMUL.FTZ R8, R8, UR16 ;  /* 0x0000001008087c20 */ /* 0x000fca0008410000 */
[----:B------:R-:W-:-:S04]  /*4b00*/  FSEL R8, R8, RZ, P4 ;  /* 0x000000ff08087208 */ /* 0x000fc80002000000 */
[----:B------:R-:W-:-:S04]  /*4b10*/  F2FP.F16.F32.PACK_AB R8, RZ, R8 ;  /* 0x00000008ff08723e */ /* 0x000fc800000000ff */
[----:B------:R-:W-:-:S07]  /*4b20*/  PRMT R103, R8, 0x7610, R103 ;  /* 0x0000761008677816 */ /* 0x000fce0000000067 */
.L_x_12071:
[----:B------:R-:W-:Y:S05]  /*4b30*/  @!P3 BRA `(.L_x_12056) ;  /* 0x0000000400a4b947 */ /* 0x000fea0003800000 */
        /* <DEDUP_REMOVED lines=8> */
.L_x_12064:
        /* <DEDUP_REMOVED lines=12> */
.L_x_12072:
[----:B------:R-:W-:Y:S05]  /*4c80*/  @!P3 BRA `(.L_x_12073) ;  /* 0x00000000002cb947 */ /* 0x000fea0003800000 */
[----:B------:R-:W-:Y:S01]  /*4c90*/  FFMA.FTZ R8, R16, R166, R7 ;  /* 0x000000a610087223 */ /* 0x000fe20000010007 */
[----:B------:R-:W-:-:S03]  /*4ca0*/  ISETP.GT.AND P4, PT, R4, RZ, PT ;  /* 0x000000ff0400720c */ /* 0x000fc60003f84270 */
[----:B0-----:R-:W-:-:S04]  /*4cb0*/  FADD.FTZ R161, R17, -R8 ;  /* 0x8000000811a17221 */ /* 0x001fc80000010000 */
        /* <DEDUP_REMOVED lines=8> */
.L_x_12073:
        /* <DEDUP_REMOVED lines=12> */
.L_x_12074:
        /* <DEDUP_REMOVED lines=12> */
.L_x_12075:
        /* <DEDUP_REMOVED lines=12> */
.L_x_12076:
        /* <DEDUP_REMOVED lines=12> */
.L_x_12077:
        /* <DEDUP_REMOVED lines=12> */
.L_x_12078:
        /* <DEDUP_REMOVED lines=13> */
.L_x_12056:
        /* <DEDUP_REMOVED lines=11> */
[-CC-:B------:R-:W-:Y:S01]  /*5280*/  @P2 FFMA.FTZ R8, R206, R166.reuse, R7.reuse ;  /* 0x000000a6ce082223 */ /* 0x180fe20000010007 */
[----:B0----5:R-:W-:Y:S01]  /*5290*/  MOV R137, R33 ;  /* 0x0000002100897202 */ /* 0x021fe20000000f00 */
        /* <DEDUP_REMOVED lines=37> */
.L_x_12081:
[----:B------:R-:W-:Y:S05]  /*54f0*/  @!P3 BRA `(.L_x_12082) ;  /* 0x000000000018b947 */ /* 0x000fea0003800000 */
[----:B------:R-:W-:Y:S01]  /*5500*/  FMUL.FTZ R8, R137, UR17 ;  /* 0x0000001189087c20 */ /* 0x000fe20008410000 */
[----:B------:R-:W-:-:S03]  /*5510*/  LOP3.LUT P4, RZ, R214, 0xff00, RZ, 0xc0, !PT ;  /* 0x0000ff00d6ff7812 */ /* 0x000fc6000788c0ff */
[----:B------:R-:W-:-:S05]  /*5520*/  FMUL.FTZ R8, R8, UR16 ;  /* 0x0000001008087c20 */ /* 0x000fca0008410000 */
[----:B------:R-:W-:-:S04]  /*5530*/  FSEL R8, R8, RZ, P4 ;  /* 0x000000ff08087208 */ /* 0x000fc80002000000 */
[----:B------:R-:W-:-:S04]  /*5540*/  F2FP.F16.F32.PACK_AB R8, RZ, R8 ;  /* 0x00000008ff08723e */ /* 0x000fc800000000ff */
[----:B------:R-:W-:-:S07]  /*5550*/  PRMT R100, R100, 0x5410, R8 ;  /* 0x0000541064647816 */ /* 0x000fce0000000008 */
.L_x_12082:
[----:B------:R-:W-:Y:S05]  /*5560*/  @!P3 BRA `(.L_x_12083) ;  /* 0x000000000018b947 */ /* 0x000fea0003800000 */
[----:B------:R-:W-:Y:S01]  /*5570*/  FMUL.FTZ R8, R138, UR17 ;  /* 0x000000118a087c20 */ /* 0x000fe20008410000 */
[----:B------:R-:W-:-:S03]  /*5580*/  LOP3.LUT P4, RZ, R214, 0xff0000, RZ, 0xc0, !PT ;  /* 0x00ff0000d6ff7812 */ /* 0x000fc6000788c0ff */
[----:B------:R-:W-:-:S05]  /*5590*/  FMUL.FTZ R8, R8, UR16 ;  /* 0x0000001008087c20 */ /* 0x000fca0008410000 */
[----:B------:R-:W-:-:S04]  /*55a0*/  FSEL R8, R8, RZ, P4 ;  /* 0x000000ff08087208 */ /* 0x000fc80002000000 */
[----:B------:R-:W-:-:S04]  /*55b0*/  F2FP.F16.F32.PACK_AB R8, RZ, R8 ;  /* 0x00000008ff08723e */ /* 0x000fc800000000ff */
[----:B------:R-:W-:-:S07]  /*55c0*/  PRMT R101, R8, 0x7610, R101 ;  /* 0x0000761008657816 */ /* 0x000fce0000000065 */
.L_x_12083:
[----:B------:R-:W-:Y:S05]  /*55d0*/  @!P3 BRA `(.L_x_12084) ;  /* 0x000000000018b947 */ /* 0x000fea0003800000 */
[----:B------:R-:W-:Y:S01]  /*55e0*/  FMUL.FTZ R8, R139, UR17 ;  /* 0x000000118b087c20 */ /* 0x000fe20008410000 */
[----:B------:R-:W-:-:S03]  /*55f0*/  LOP3.LUT P4, RZ, R214, 0xff000000, RZ, 0xc0, !PT ;  /* 0xff000000d6ff7812 */ /* 0x000fc6000788c0ff */
[----:B------:R-:W-:-:S05]  /*5600*/  FMUL.FTZ R8, R8, UR16 ;  /* 0x0000001008087c20 */ /* 0x000fca0008410000 */
[----:B------:R-:W-:-:S04]  /*5610*/  FSEL R8, R8, RZ, P4 ;  /* 0x000000ff08087208 */ /* 0x000fc80002000000 */
[----:B------:R-:W-:-:S04]  /*5620*/  F2FP.F16.F32.PACK_AB R8, RZ, R8 ;  /* 0x00000008ff08723e */ /* 0x000fc800000000ff */
[----:B------:R-:W-:-:S07]  /*5630*/  PRMT R101, R101, 0x5410, R8 ;  /* 0x0000541065657816 */ /* 0x000fce0000000008 */
.L_x_12084:
[----:B------:R-:W-:Y:S05]  /*5640*/  @!P3 BRA `(.L_x_12085) ;  /* 0x000000000018b947 */ /* 0x000fea0003800000 */
[----:B------:R-:W-:Y:S01]  /*5650*/  FMUL.FTZ R8, R80, UR17 ;  /* 0x0000001150087c20 */ /* 0x000fe20008410000 */
[----:B------:R-:W-:-:S03]  /*5660*/  LOP3.LUT P4, RZ, R215, 0xff, RZ, 0xc0, !PT ;  /* 0x000000ffd7ff7812 */ /* 0x000fc6000788c0ff */
[----:B------:R-:W-:-:S05]  /*5670*/  FMUL.FTZ R8, R8, UR16 ;  /* 0x0000001008087c20 */ /* 0x000fca0008410000 */
[----:B------:R-:W-:-:S04]  /*5680*/  FSEL R8, R8, RZ, P4 ;  /* 0x000000ff08087208 */ /* 0x000fc80002000000 */
[----:B------:R-:W-:-:S04]  /*5690*/  F2FP.F16.F32.PACK_AB R8, RZ, R8 ;  /* 0x00000008ff08723e */ /* 0x000fc800000000ff */
[----:B------:R-:W-:-:S07]  /*56a0*/  PRMT R102, R8, 0x7610, R102 ;  /* 0x0000761008667816 */ /* 0x000fce0000000066 */
.L_x_12085:
[----:B------:R-:W-:Y:S05]  /*56b0*/  @!P3 BRA `(.L_x_12086) ;  /* 0x000000000018b947 */ /* 0x000fea0003800000 */
[----:B------:R-:W-:Y:S01]  /*56c0*/  FMUL.FTZ R8, R160, UR17 ;  /* 0x00000011a0087c20 */ /* 0x000fe20008410000 */
[----:B------:R-:W-:-:S03]  /*56d0*/  LOP3.LUT P4, RZ, R215, 0xff00, RZ, 0xc0, !PT ;  /* 0x0000ff00d7ff7812 */ /* 0x000fc6000788c0ff */
[----:B------:R-:W-:-:S05]  /*56e0*/  FMUL.FTZ R8, R8, UR16 ;  /* 0x0000001008087c20 */ /* 0x000fca0008410000 */
[----:B------:R-:W-:-:S04]  /*56f0*/  FSEL R8, R8, RZ, P4 ;  /* 0x000000ff08087208 */ /* 0x000fc80002000000 */
[----:B------:R-:W-:-:S04]  /*5700*/  F2FP.F16.F32.PACK_AB R8, RZ, R8 ;  /* 0x00000008ff08723e */ /* 0x000fc800000000ff */
[----:B------:R-:W-:-:S07]  /*5710*/  PRMT R102, R102, 0x5410, R8 ;  /* 0x0000541066667816 */ /* 0x000fce0000000008 */
.L_x_12086:
[----:B------:R-:W-:Y:S05]  /*5720*/  @!P3 BRA `(.L_x_12087) ;  /* 0x000000000018b947 */ /* 0x000fea0003800000 */
[----:B------:R-:W-:Y:S01]  /*5730*/  FMUL.FTZ R8, R82, UR17 ;  /* 0x0000001152087c20 */ /* 0x000fe20008410000 */
[----:B------:R-:W-:-:S03]  /*5740*/  LOP3.LUT P4, RZ, R215, 0xff0000, RZ, 0xc0, !PT ;  /* 0x00ff0000d7ff7812 */ /* 0x000fc6000788c0ff */
[----:B------:R-:W-:-:S05]  /*5750*/  FMUL.FTZ R8, R8, UR16 ;  /* 0x0000001008087c20 */ /* 0x000fca0008410000 */
[----:B------:R-:W-:-:S04]  /*5760*/  FSEL R8, R8, RZ, P4 ;  /* 0x000000ff08087208 */ /* 0x000fc80002000000 */
[----:B------:R-:W-:-:S04]  /*5770*/  F2FP.F16.F32.PACK_AB R8, RZ, R8 ;  /* 0x00000008ff08723e */ /* 0x000fc800000000ff */
[----:B------:R-:W-:-:S07]  /*5780*/  PRMT R103, R8, 0x7610, R103 ;  /* 0x0000761008677816 */ /* 0x000fce0000000067 */
.L_x_12087:
        /* <DEDUP_REMOVED lines=10> */
.L_x_12080:
        /* <DEDUP_REMOVED lines=11> */
.L_x_12089:
        /* <DEDUP_REMOVED lines=11> */
.L_x_12090:
        /* <DEDUP_REMOVED lines=11> */
.L_x_12091:
        /* <DEDUP_REMOVED lines=11> */
.L_x_12092:
        /* <DEDUP_REMOVED lines=11> */
.L_x_12093:
        /* <DEDUP_REMOVED lines=11> */
.L_x_12094:
        /* <DEDUP_REMOVED lines=11> */
.L_x_12095:
        /* <DEDUP_REMOVED lines=13> */
.L_x_12079:
        /* <DEDUP_REMOVED lines=42> */
.L_x_12097:
[----:B------:R-:W-:Y:S05]  /*6070*/  @!P3 BRA `(.L_x_12098) ;  /* 0x000000000018b947 */ /* 0x000fea0003800000 */
[----:B------:R-:W-:Y:S01]  /*6080*/  FMUL.FTZ R8, R137, UR17 ;  /* 0x0000001189087c20 */ /* 0x000fe20008410000 */
[----:B-----5:R-:W-:-:S03]  /*6090*/  LOP3.LUT P4, RZ, R214, 0xff00, RZ, 0xc0, !PT ;  /* 0x0000ff00d6ff7812 */ /* 0x020fc6000788c0ff */
[----:B------:R-:W-:-:S05]  /*60a0*/  FMUL.FTZ R8, R8, UR16 ;  /* 0x0000001008087c20 */ /* 0x000fca0008410000 */
[----:B------:R-:W-:-:S04]  /*60b0*/  FSEL R8, R8, RZ, P4 ;  /* 0x000000ff08087208 */ /* 0x000fc80002000000 */
[----:B------:R-:W-:-:S04]  /*60c0*/  F2FP.F16.F32.PACK_AB R8, RZ, R8 ;  /* 0x00000008ff08723e */ /* 0x000fc800000000ff */
[----:B------:R-:W-:-:S07]  /*60d0*/  PRMT R100, R100, 0x5410, R8 ;  /* 0x0000541064647816 */ /* 0x000fce0000000008 */
.L_x_12098:
[----:B------:R-:W-:Y:S05]  /*60e0*/  @!P3 BRA `(.L_x_12099) ;  /* 0x000000000018b947 */ /* 0x000fea0003800000 */
[----:B------:R-:W-:Y:S01]  /*60f0*/  FMUL.FTZ R8, R138, UR17 ;  /* 0x000000118a087c20 */ /* 0x000fe20008410000 */
[----:B-----5:R-:W-:-:S03]  /*6100*/  LOP3.LUT P4, RZ, R214, 0xff0000, RZ, 0xc0, !PT ;  /* 0x00ff0000d6ff7812 */ /* 0x020fc6000788c0ff */
[----:B------:R-:W-:-:S05]  /*6110*/  FMUL.FTZ R8, R8, UR16 ;  /* 0x0000001008087c20 */ /* 0x000fca0008410000 */
[----:B------:R-:W-:-:S04]  /*6120*/  FSEL R8, R8, RZ, P4 ;  /* 0x000000ff08087208 */ /* 0x000fc80002000000 */
[----:B------:R-:W-:-:S04]  /*6130*/  F2FP.F16.F32.PACK_AB R8, RZ, R8 ;  /* 0x00000008ff08723e */ /* 0x000fc800000000ff */
[----:B------:R-:W-:-:S07]  /*6140*/  PRMT R101, R8, 0x7610, R101 ;  /* 0x0000761008657816 */ /* 0x000fce0000000065 */
.L_x_12099:
[----:B------:R-:W-:Y:S05]  /*6150*/  @!P3 BRA `(.L_x_12100) ;  /* 0x000000000018b947 */ /* 0x000fea0003800000 */
[----:B------:R-:W-:Y:S01]  /*6160*/  FMUL.FTZ R8, R139, UR17 ;  /* 0x000000118b087c20 */ /* 0x000fe20008410000 */
[----:B-----5:R-:W-:-:S03]  /*6170*/  LOP3.LUT P4, RZ, R214, 0xff000000, RZ, 0xc0, !PT ;  /* 0xff000000d6ff7812 */ /* 0x020fc6000788c0ff */
[----:B------:R-:W-:-:S05]  /*6180*/  FMUL.FTZ R8, R8, UR16 ;  /* 0x0000001008087c20 */ /* 0x000fca0008410000 */
[----:B------:R-:W-:-:S04]  /*6190*/  FSEL R8, R8, RZ, P4 ;  /* 0x000000ff08087208 */ /* 0x000fc80002000000 */
[----:B------:R-:W-:-:S04]  /*61a0*/  F2FP.F16.F32.PACK_AB R8, RZ, R8 ;  /* 0x00000008ff08723e */ /* 0x000fc800000000ff */
[----:B------:R-:W-:-:S07]  /*61b0*/  PRMT R101, R101, 0x5410, R8 ;  /* 0x0000541065657816 */ /* 0x000fce0000000008 */
.L_x_12100:
[----:B------:R-:W-:Y:S05]  /*61c0*/  @!P3 BRA `(.L_x_12101) ;  /* 0x000000000018b947 */ /* 0x000fea0003800000 */
[----:B------:R-:W-:Y:S01]  /*61d0*/  FMUL.FTZ R8, R80, UR17 ;  /* 0x0000001150087c20 */ /* 0x000fe20008410000 */
[----:B-----5:R-:W-:-:S03]  /*61e0*/  LOP3.LUT P4, RZ, R215, 0xff, RZ, 0xc0, !PT ;  /* 0x000000ffd7ff7812 */ /* 0x020fc6000788c0ff */
[----:B------:R-:W-:-:S05]  /*61f0*/  FMUL.FTZ R8, R8, UR16 ;  /* 0x0000001008087c20 */ /* 0x000fca0008410000 */
[----:B------:R-:W-:-:S04]  /*6200*/  FSEL R8, R8, RZ, P4 ;  /* 0x000000ff08087208 */ /* 0x000fc80002000000 */
[----:B------:R-:W-:-:S04]  /*6210*/  F2FP.F16.F32.PACK_AB R8, RZ, R8 ;  /* 0x00000008ff08723e */ /* 0x000fc800000000ff */
[----:B------:R-:W-:-:S07]  /*6220*/  PRMT R102, R8, 0x7610, R102 ;  /* 0x0000761008667816 */ /* 0x000fce0000000066 */
.L_x_12101:
[----:B------:R-:W-:Y:S05]  /*6230*/  @!P3 BRA `(.L_x_12102) ;  /* 0x000000000018b947 */ /* 0x000fea0003800000 */
[----:B------:R-:W-:Y:S01]  /*6240*/  FMUL.FTZ R8, R81, UR17 ;  /* 0x0000001151087c20 */ /* 0x000fe20008410000 */
[----:B-----5:R-:W-:-:S03]  /*6250*/  LOP3.LUT P4, RZ, R215, 0xff00, RZ, 0xc0, !PT ;  /* 0x0000ff00d7ff7812 */ /* 0x020fc6000788c0ff */
[----:B------:R-:W-:-:S05]  /*6260*/  FMUL.FTZ R8, R8, UR16 ;  /* 0x0000001008087c20 */ /* 0x000fca0008410000 */
[----:B------:R-:W-:-:S04]  /*6270*/  FSEL R8, R8, RZ, P4 ;  /* 0x000000ff08087208 */ /* 0x000fc80002000000 */
[----:B------:R-:W-:-:S04]  /*6280*/  F2FP.F16.F32.PACK_AB R8, RZ, R8 ;  /* 0x00000008ff08723e */ /* 0x000fc800000000ff */
[----:B------:R-:W-:-:S07]  /*6290*/  PRMT R102, R102, 0x5410, R8 ;  /* 0x0000541066667816 */ /* 0x000fce0000000008 */
.L_x_12102:
[----:B------:R-:W-:Y:S05]  /*62a0*/  @!P3 BRA `(.L_x_12103) ;  /* 0x000000000018b947 */ /* 0x000fea0003800000 */
[----:B------:R-:W-:Y:S01]  /*62b0*/  FMUL.FTZ R8, R83, UR17 ;  /* 0x0000001153087c20 */ /* 0x000fe20008410000 */
[----:B-----5:R-:W-:-:S03]  /*62c0*/  LOP3.LUT P4, RZ, R215, 0xff0000, RZ, 0xc0, !PT ;  /* 0x00ff0000d7ff7812 */ /* 0x020fc6000788c0ff */
[----:B------:R-:W-:-:S05]  /*62d0*/  FMUL.FTZ R8, R8, UR16 ;  /* 0x0000001008087c20 */ /* 0x000fca0008410000 */
[----:B------:R-:W-:-:S04]  /*62e0*/  FSEL R8, R8, RZ, P4 ;  /* 0x000000ff08087208 */ /* 0x000fc80002000000 */
[----:B------:R-:W-:-:S04]  /*62f0*/  F2FP.F16.F32.PACK_AB R8, RZ, R8 ;  /* 0x00000008ff08723e */ /* 0x000fc800000000ff */
[----:B------:R-:W-:-:S07]  /*6300*/  PRMT R103, R8, 0x7610, R103 ;  /* 0x0000761008677816 */ /* 0x000fce0000000067 */
.L_x_12103:
        /* <DEDUP_REMOVED lines=10> */
.L_x_12096:
        /* <DEDUP_REMOVED lines=12> */
.L_x_12104:
        /* <DEDUP_REMOVED lines=12> */
.L_x_12105:
        /* <DEDUP_REMOVED lines=12> */
.L_x_12106:
        /* <DEDUP_REMOVED lines=12> */
.L_x_12107:
        /* <DEDUP_REMOVED lines=12> */
.L_x_12108:
        /* <DEDUP_REMOVED lines=12> */
.L_x_12109:
        /* <DEDUP_REMOVED lines=12> */
.L_x_12110:
        /* <DEDUP_REMOVED lines=13> */
.L_x_12088:
        /* <DEDUP_REMOVED lines=20> */
[----:B-----5:R-:W-:Y:S01]  /*6b00*/  MOV R160, R22 ;  /* 0x0000001600a07202 */ /* 0x020fe20000000f00 */
[----:B------:R-:W-:Y:S01]  /*6b10*/  @P2 FADD.FTZ R83, R234, -R83 ;  /* 0x80000053ea532221 */ /* 0x000fe20000010000 */
[----:B------:R-:W-:Y:S01]  /*6b20*/  @P2 FFMA.FTZ R160, R6, R165, R22 ;  /* 0x000000a506a02223 */ /* 0x000fe20000010016 */
[----:B------:R-:W-:Y:S01]  /*6b30*/  @P2 FADD.FTZ R82, R195, -R82 ;  /* 0x80000052c3522221 */ /* 0x000fe20000010000 */
        /* <DEDUP_REMOVED lines=27> */
.L_x_12113:
[----:B------:R-:W-:Y:S05]  /*6cf0*/  @!P3 BRA `(.L_x_12114) ;  /* 0x000000000018b947 */ /* 0x000fea0003800000 */
[----:B------:R-:W-:Y:S01]  /*6d00*/  FMUL.FTZ R4, R137, UR17 ;  /* 0x0000001189047c20 */ /* 0x000fe20008410000 */
[----:B------:R-:W-:-:S03]  /*6d10*/  LOP3.LUT P1, RZ, R216, 0xff00, RZ, 0xc0, !PT ;  /* 0x0000ff00d8ff7812 */ /* 0x000fc6000782c0ff */
[----:B------:R-:W-:-:S05]  /*6d20*/  FMUL.FTZ R4, R4, UR16 ;  /* 0x0000001004047c20 */ /* 0x000fca0008410000 */
[----:B------:R-:W-:-:S04]  /*6d30*/  FSEL R4, R4, RZ, P1 ;  /* 0x000000ff04047208 */ /* 0x000fc80000800000 */
[----:B------:R-:W-:-:S04]  /*6d40*/  F2FP.F16.F32.PACK_AB R4, RZ, R4 ;  /* 0x00000004ff04723e */ /* 0x000fc800000000ff */
[----:B------:R-:W-:-:S07]  /*6d50*/  PRMT R100, R100, 0x5410, R4 ;  /* 0x0000541064647816 */ /* 0x000fce0000000004 */
.L_x_12114:
[----:B------:R-:W-:Y:S05]  /*6d60*/  @!P3 BRA `(.L_x_12115) ;  /* 0x000000000018b947 */ /* 0x000fea0003800000 */
[----:B------:R-:W-:Y:S01]  /*6d70*/  FMUL.FTZ R4, R138, UR17 ;  /* 0x000000118a047c20 */ /* 0x000fe20008410000 */
[----:B------:R-:W-:-:S03]  /*6d80*/  LOP3.LUT P1, RZ, R216, 0xff0000, RZ, 0xc0, !PT ;  /* 0x00ff0000d8ff7812 */ /* 0x000fc6000782c0ff */
[----:B------:R-:W-:-:S05]  /*6d90*/  FMUL.FTZ R4, R4, UR16 ;  /* 0x0000001004047c20 */ /* 0x000fca0008410000 */
[----:B------:R-:W-:-:S04]  /*6da0*/  FSEL R4, R4, RZ, P1 ;  /* 0x000000ff04047208 */ /* 0x000fc80000800000 */
[----:B------:R-:W-:-:S04]  /*6db0*/  F2FP.F16.F32.PACK_AB R4, RZ, R4 ;  /* 0x00000004ff04723e */ /* 0x000fc800000000ff */
[----:B------:R-:W-:-:S07]  /*6dc0*/  PRMT R101, R4, 0x7610, R101 ;  /* 0x0000761004657816 */ /* 0x000fce0000000065 */
.L_x_12115:
[----:B------:R-:W-:Y:S05]  /*6dd0*/  @!P3 BRA `(.L_x_12116) ;  /* 0x000000000018b947 */ /* 0x000fea0003800000 */
[----:B------:R-:W-:Y:S01]  /*6de0*/  FMUL.FTZ R4, R139, UR17 ;  /* 0x000000118b047c20 */ /* 0x000fe20008410000 */
[----:B------:R-:W-:-:S03]  /*6df0*/  LOP3.LUT P1, RZ, R216, 0xff000000, RZ, 0xc0, !PT ;  /* 0xff000000d8ff7812 */ /* 0x000fc6000782c0ff */
[----:B------:R-:W-:-:S05]  /*6e00*/  FMUL.FTZ R4, R4, UR16 ;  /* 0x0000001004047c20 */ /* 0x000fca0008410000 */
[----:B------:R-:W-:-:S04]  /*6e10*/  FSEL R4, R4, RZ, P1 ;  /* 0x000000ff04047208 */ /* 0x000fc80000800000 */
[----:B------:R-:W-:-:S04]  /*6e20*/  F2FP.F16.F32.PACK_AB R4, RZ, R4 ;  /* 0x00000004ff04723e */ /* 0x000fc800000000ff */
[----:B------:R-:W-:-:S07]  /*6e30*/  PRMT R101, R101, 0x5410, R4 ;  /* 0x0000541065657816 */ /* 0x000fce0000000004 */
.L_x_12116:
[----:B------:R-:W-:Y:S05]  /*6e40*/  @!P3 BRA `(.L_x_12117) ;  /* 0x000000000018b947 */ /* 0x000fea0003800000 */
[----:B------:R-:W-:Y:S01]  /*6e50*/  FMUL.FTZ R4, R80, UR17 ;  /* 0x0000001150047c20 */ /* 0x000fe20008410000 */
[----:B------:R-:W-:-:S03]  /*6e60*/  LOP3.LUT P1, RZ, R217, 0xff, RZ, 0xc0, !PT ;  /* 0x000000ffd9ff7812 */ /* 0x000fc6000782c0ff */
[----:B------:R-:W-:-:S05]  /*6e70*/  FMUL.FTZ R4, R4, UR16 ;  /* 0x0000001004047c20 */ /* 0x000fca0008410000 */
[----:B------:R-:W-:-:S04]  /*6e80*/  FSEL R4, R4, RZ, P1 ;  /* 0x000000ff04047208 */ /* 0x000fc80000800000 */
[----:B------:R-:W-:-:S04]  /*6e90*/  F2FP.F16.F32.PACK_AB R4, RZ, R4 ;  /* 0x00000004ff04723e */ /* 0x000fc800000000ff */
[----:B------:R-:W-:-:S07]  /*6ea0*/  PRMT R102, R4, 0x7610, R102 ;  /* 0x0000761004667816 */ /* 0x000fce0000000066 */
.L_x_12117:
[----:B------:R-:W-:Y:S05]  /*6eb0*/  @!P3 BRA `(.L_x_12118) ;  /* 0x000000000018b947 */ /* 0x000fea0003800000 */
[----:B------:R-:W-:Y:S01]  /*6ec0*/  FMUL.FTZ R4, R7, UR17 ;  /* 0x0000001107047c20 */ /* 0x000fe20008410000 */
[----:B------:R-:W-:-:S03]  /*6ed0*/  LOP3.LUT P1, RZ, R217, 0xff00, RZ, 0xc0, !PT ;  /* 0x0000ff00d9ff7812 */ /* 0x000fc6000782c0ff */
[----:B------:R-:W-:-:S05]  /*6ee0*/  FMUL.FTZ R4, R4, UR16 ;  /* 0x0000001004047c20 */ /* 0x000fca0008410000 */
[----:B------:R-:W-:-:S04]  /*6ef0*/  FSEL R4, R4, RZ, P1 ;  /* 0x000000ff04047208 */ /* 0x000fc80000800000 */
[----:B------:R-:W-:-:S04]  /*6f00*/  F2FP.F16.F32.PACK_AB R4, RZ, R4 ;  /* 0x00000004ff04723e */ /* 0x000fc800000000ff */
[----:B------:R-:W-:-:S07]  /*6f10*/  PRMT R102, R102, 0x5410, R4 ;  /* 0x0000541066667816 */ /* 0x000fce0000000004 */
.L_x_12118:
[----:B------:R-:W-:Y:S05]  /*6f20*/  @!P3 BRA `(.L_x_12119) ;  /* 0x000000000018b947 */ /* 0x000fea0003800000 */
[----:B------:R-:W-:Y:S01]  /*6f30*/  FMUL.FTZ R4, R160, UR17 ;  /* 0x00000011a0047c20 */ /* 0x000fe20008410000 */
[----:B------:R-:W-:-:S03]  /*6f40*/  LOP3.LUT P1, RZ, R217, 0xff0000, RZ, 0xc0, !PT ;  /* 0x00ff0000d9ff7812 */ /* 0x000fc6000782c0ff */
[----:B------:R-:W-:-:S05]  /*6f50*/  FMUL.FTZ R4, R4, UR16 ;  /* 0x0000001004047c20 */ /* 0x000fca0008410000 */
[----:B------:R-:W-:-:S04]  /*6f60*/  FSEL R4, R4, RZ, P1 ;  /* 0x000000ff04047208 */ /* 0x000fc80000800000 */
[----:B------:R-:W-:-:S04]  /*6f70*/  F2FP.F16.F32.PACK_AB R4, RZ, R4 ;  /* 0x00000004ff04723e */ /* 0x000fc800000000ff */
[----:B------:R-:W-:-:S07]  /*6f80*/  PRMT R103, R4, 0x7610, R103 ;  /* 0x0000761004677816 */ /* 0x000fce0000000067 */
.L_x_12119:
        /* <DEDUP_REMOVED lines=10> */
.L_x_12112:
        /* <DEDUP_REMOVED lines=11> */
.L_x_12121:
        /* <DEDUP_REMOVED lines=10> */
[----:B0-----:R-:W-:-:S07]  /*7180*/  PRMT R100, R100, 0x5410, R4 ;  /* 0x0000541064647816 */ /* 0x001fce0000000004 */
.L_x_12122:
        /* <DEDUP_REMOVED lines=11> */
.L_x_12123:
        /* <DEDUP_REMOVED lines=11> */
.L_x_12124:
        /* <DEDUP_REMOVED lines=11> */
.L_x_12125:
        /* <DEDUP_REMOVED lines=11> */
.L_x_12126:
        /* <DEDUP_REMOVED lines=11> */
.L_x_12127:
        /* <DEDUP_REMOVED lines=11> */
[----:B0-----:R-:W-:Y:S01]  /*75b0*/  PRMT R103, R103, 0x5410, R4 ;  /* 0x0000541067677816 */ /* 0x001fe20000000004 */
[----:B------:R-:W-:Y:S06]  /*75c0*/  BRA `(.L_x_12120) ;  /* 0x0000000800fc7947 */ /* 0x000fec0003800000 */
.L_x_12111:
[----:B------:R-:W-:Y:S05]  /*75d0*/  @!P0 BRA `(.L_x_12128) ;  /* 0x0000000400748947 */ /* 0x000fea0003800000 */
[-CC-:B0-----:R-:W-:Y:S01]  /*75e0*/  FFMA.FTZ R83, R239, R166.reuse, R7.reuse ;  /* 0x000000a6ef537223 */ /* 0x181fe20000010007 */
[-CC-:B------:R-:W-:Y:S01]  /*75f0*/  FFMA.FTZ R165, R243, R166.reuse, R7.reuse ;  /* 0x000000a6f3a57223 */ /* 0x180fe20000010007 */
[-CC-:B------:R-:W-:Y:S01]  /*7600*/  FFMA.FTZ R81, R237, R166.reuse, R7.reuse ;  /* 0x000000a6ed517223 */ /* 0x180fe20000010007 */
[-CC-:B------:R-:W-:Y:S01]  /*7610*/  FFMA.FTZ R8, R228, R166.reuse, R7.reuse ;  /* 0x000000a6e4087223 */ /* 0x180fe20000010007 */
[----:B------:R-:W-:Y:S01]  /*7620*/  ISETP.GT.AND P1, PT, R4, RZ, PT ;  /* 0x000000ff0400720c */ /* 0x000fe20003f24270 */
        /* <DEDUP_REMOVED lines=36> */
.L_x_12129:
[----:B------:R-:W-:Y:S05]  /*7870*/  @!P3 BRA `(.L_x_12130) ;  /* 0x000000000018b947 */ /* 0x000fea0003800000 */
[----:B------:R-:W-:Y:S01]  /*7880*/  FMUL.FTZ R4, R137, UR17 ;  /* 0x0000001189047c20 */ /* 0x000fe20008410000 */
[----:B-----5:R-:W-:-:S03]  /*7890*/  LOP3.LUT P1, RZ, R216, 0xff00, RZ, 0xc0, !PT ;  /* 0x0000ff00d8ff7812 */ /* 0x020fc6000782c0ff */
[----:B------:R-:W-:-:S05]  /*78a0*/  FMUL.FTZ R4, R4, UR16 ;  /* 0x0000001004047c20 */ /* 0x000fca0008410000 */
[----:B------:R-:W-:-:S04]  /*78b0*/  FSEL R4, R4, RZ, P1 ;  /* 0x000000ff04047208 */ /* 0x000fc80000800000 */
[----:B------:R-:W-:-:S04]  /*78c0*/  F2FP.F16.F32.PACK_AB R4, RZ, R4 ;  /* 0x00000004ff04723e */ /* 0x000fc800000000ff */
[----:B------:R-:W-:-:S07]  /*78d0*/  PRMT R100, R100, 0x5410, R4 ;  /* 0x0000541064647816 */ /* 0x000fce0000000004 */
.L_x_12130:
[----:B------:R-:W-:Y:S05]  /*78e0*/  @!P3 BRA `(.L_x_12131) ;  /* 0x000000000018b947 */ /* 0x000fea0003800000 */
[----:B------:R-:W-:Y:S01]  /*78f0*/  FMUL.FTZ R4, R138, UR17 ;  /* 0x000000118a047c20 */ /* 0x000fe20008410000 */
[----:B-----5:R-:W-:-:S03]  /*7900*/  LOP3.LUT P1, RZ, R216, 0xff0000, RZ, 0xc0, !PT ;  /* 0x00ff0000d8ff7812 */ /* 0x020fc6000782c0ff */
[----:B------:R-:W-:-:S05]  /*7910*/  FMUL.FTZ R4, R4, UR16 ;  /* 0x0000001004047c20 */ /* 0x000fca0008410000 */
[----:B------:R-:W-:-:S04]  /*7920*/  FSEL R4, R4, RZ, P1 ;  /* 0x000000ff04047208 */ /* 0x000fc80000800000 */
[----:B------:R-:W-:-:S04]  /*7930*/  F2FP.F16.F32.PACK_AB R4, RZ, R4 ;  /* 0x00000004ff04723e */ /* 0x000fc800000000ff */
[----:B------:R-:W-:-:S07]  /*7940*/  PRMT R101, R4, 0x7610, R101 ;  /* 0x0000761004657816 */ /* 0x000fce0000000065 */
.L_x_12131:
[----:B------:R-:W-:Y:S05]  /*7950*/  @!P3 BRA `(.L_x_12132) ;  /* 0x000000000018b947 */ /* 0x000fea0003800000 */
[----:B------:R-:W-:Y:S01]  /*7960*/  FMUL.FTZ R4, R139, UR17 ;  /* 0x000000118b047c20 */ /* 0x000fe20008410000 */
[----:B-----5:R-:W-:-:S03]  /*7970*/  LOP3.LUT P1, RZ, R216, 0xff000000, RZ, 0xc0, !PT ;  /* 0xff000000d8ff7812 */ /* 0x020fc6000782c0ff */
[----:B------:R-:W-:-:S05]  /*7980*/  FMUL.FTZ R4, R4, UR16 ;  /* 0x0000001004047c20 */ /* 0x000fca0008410000 */
[----:B------:R-:W-:-:S04]  /*7990*/  FSEL R4, R4, RZ, P1 ;  /* 0x000000ff04047208 */ /* 0x000fc80000800000 */
[----:B------:R-:W-:-:S04]  /*79a0*/  F2FP.F16.F32.PACK_AB R4, RZ, R4 ;  /* 0x00000004ff04723e */ /* 0x000fc800000000ff */
[----:B------:R-:W-:-:S07]  /*79b0*/  PRMT R101, R101, 0x5410, R4 ;  /* 0x0000541065657816 */ /* 0x000fce0000000004 */
.L_x_12132:
[----:B------:R-:W-:Y:S05]  /*79c0*/  @!P3 BRA `(.L_x_12133) ;  /* 0x000000000018b947 */ /* 0x000fea0003800000 */
[----:B------:R-:W-:Y:S01]  /*79d0*/  FMUL.FTZ R4, R80, UR17 ;  /* 0x0000001150047c20 */ /* 0x000fe20008410000 */
[----:B-----5:R-:W-:-:S03]  /*79e0*/  LOP3.LUT P1, RZ, R217, 0xff, RZ, 0xc0, !PT ;  /* 0x000000ffd9ff7812 */ /* 0x020fc6000782c0ff */
[----:B------:R-:W-:-:S05]  /*79f0*/  FMUL.FTZ R4, R4, UR16 ;  /* 0x0000001004047c20 */ /* 0x000fca0008410000 */
[----:B------:R-:W-:-:S04]  /*7a00*/  FSEL R4, R4, RZ, P1 ;  /* 0x000000ff04047208 */ /* 0x000fc80000800000 */
[----:B------:R-:W-:-:S04]  /*7a10*/  F2FP.F16.F32.PACK_AB R4, RZ, R4 ;  /* 0x00000004ff04723e */ /* 0x000fc800000000ff */
[----:B------:R-:W-:-:S07]  /*7a20*/  PRMT R102, R4, 0x7610, R102 ;  /* 0x0000761004667816 */ /* 0x000fce0000000066 */
.L_x_12133:
[----:B------:R-:W-:Y:S05]  /*7a30*/  @!P3 BRA `(.L_x_12134) ;  /* 0x000000000018b947 */ /* 0x000fea0003800000 */
[----:B------:R-:W-:Y:S01]  /*7a40*/  FMUL.FTZ R4, R81, UR17 ;  /* 0x0000001151047c20 */ /* 0x000fe20008410000 */
[----:B-----5:R-:W-:-:S03]  /*7a50*/  LOP3.LUT P1, RZ, R217, 0xff00, RZ, 0xc0, !PT ;  /* 0x0000ff00d9ff7812 */ /* 0x020fc6000782c0ff */
[----:B------:R-:W-:-:S05]  /*7a60*/  FMUL.FTZ R4, R4, UR16 ;  /* 0x0000001004047c20 */ /* 0x000fca0008410000 */
[----:B------:R-:W-:-:S04]  /*7a70*/  FSEL R4, R4, RZ, P1 ;  /* 0x000000ff04047208 */ /* 0x000fc80000800000 */
[----:B------:R-:W-:-:S04]  /*7a80*/  F2FP.F16.F32.PACK_AB R4, RZ, R4 ;  /* 0x00000004ff04723e */ /* 0x000fc800000000ff */
[----:B------:R-:W-:-:S07]  /*7a90*/  PRMT R102, R102, 0x5410, R4 ;  /* 0x0000541066667816 */ /* 0x000fce0000000004 */
.L_x_12134:
[----:B------:R-:W-:Y:S05]  /*7aa0*/  @!P3 BRA `(.L_x_12135) ;  /* 0x000000000018b947 */ /* 0x000fea0003800000 */
[----:B------:R-:W-:Y:S01]  /*7ab0*/  FMUL.FTZ R4, R83, UR17 ;  /* 0x0000001153047c20 */ /* 0x000fe20008410000 */
[----:B-----5:R-:W-:-:S03]  /*7ac0*/  LOP3.LUT P1, RZ, R217, 0xff0000, RZ, 0xc0, !PT ;  /* 0x00ff0000d9ff7812 */ /* 0x020fc6000782c0ff */
[----:B------:R-:W-:-:S05]  /*7ad0*/  FMUL.FTZ R4, R4, UR16 ;  /* 0x0000001004047c20 */ /* 0x000fca0008410000 */
[----:B------:R-:W-:-:S04]  /*7ae0*/  FSEL R4, R4, RZ, P1 ;  /* 0x000000ff04047208 */ /* 0x000fc80000800000 */
[----:B------:R-:W-:-:S04]  /*7af0*/  F2FP.F16.F32.PACK_AB R4, RZ, R4 ;  /* 0x00000004ff04723e */ /* 0x000fc800000000ff */
[----:B------:R-:W-:-:S07]  /*7b00*/  PRMT R103, R4, 0x7610, R103 ;  /* 0x0000761004677816 */ /* 0x000fce0000000067 */
.L_x_12135:
        /* <DEDUP_REMOVED lines=10> */
.L_x_12128:
        /* <DEDUP_REMOVED lines=12> */
.L_x_12136:
        /* <DEDUP_REMOVED lines=12> */
.L_x_12137:
        /* <DEDUP_REMOVED lines=12> */
.L_x_12138:
        /* <DEDUP_REMOVED lines=12> */
.L_x_12139:
        /* <DEDUP_REMOVED lines=12> */
.L_x_12140:
        /* <DEDUP_REMOVED lines=12> */
.L_x_12141:
        /* <DEDUP_REMOVED lines=12> */
.L_x_12142:
        /* <DEDUP_REMOVED lines=12> */
[----:B0-----:R-:W-:-:S07]  /*81b0*/  PRMT R103, R103, 0x5410, R4 ;  /* 0x0000541067677816 */ /* 0x001fce0000000004 */
.L_x_12120:
        /* <DEDUP_REMOVED lines=14> */
.L_x_12009:
        /* <DEDUP_REMOVED lines=24> */
.L_x_12144:
        /* <DEDUP_REMOVED lines=14> */
.L_x_15731:


//--------------------- .text._ZN10layer_norm13ln_bwd_kernelINS_13Kernel_traitsIf6__halffS2_fjLj8192ELj1ELj1ELj8ELj16ENS_18Kernel_traits_baseILj8192EfS2_fS2_fjLj256EEEEELb1ELb1ELb0ELb0EEEvNS_9BwdParamsE --------------------------
	.section	.text._ZN10layer_norm13ln_bwd_kernelINS_13Kernel_traitsIf6__halffS2_fjLj8192ELj1ELj1ELj8ELj16ENS_18Kernel_traits_baseILj8192EfS2_fS2_fjLj256EEEEELb1ELb1ELb0ELb0EEEvNS_9BwdParamsE,"ax",@progbits
	.align	128
        .global         _ZN10layer_norm13ln_bwd_kernelINS_13Kernel_traitsIf6__halffS2_fjLj8192ELj1ELj1ELj8ELj16ENS_18Kernel_traits_baseILj8192EfS2_fS2_fjLj256EEEEELb1ELb1ELb0ELb0EEEvNS_9BwdParamsE
        .type           _ZN10layer_norm13ln_bwd_kernelINS_13Kernel_traitsIf6__halffS2_fjLj8192ELj1ELj1ELj8ELj16ENS_18Kernel_traits_baseILj8192EfS2_fS2_fjLj256EEEEELb1ELb1ELb0ELb0EEEvNS_9BwdParamsE,@function
        .size           _ZN10layer_norm13ln_bwd_kernelINS_13Kernel_traitsIf6__halffS2_fjLj8192ELj1ELj1ELj8ELj16ENS_18Kernel_traits_baseILj8192EfS2_fS2_fjLj256EEEEELb1ELb1ELb0ELb0EEEvNS_9BwdParamsE,(.L_x_15732 - _ZN10layer_norm13ln_bwd_kernelINS_13Kernel_traitsIf6__halffS2_fjLj8192ELj1ELj1ELj8ELj16ENS_18Kernel_traits_baseILj8192EfS2_fS2_fjLj256EEEEELb1ELb1ELb0ELb0EEEvNS_9BwdParamsE)
        .other          _ZN10layer_norm13ln_bwd_kernelINS_13Kernel_traitsIf6__halffS2_fjLj8192ELj1ELj1ELj8ELj16ENS_18Kernel_traits_baseILj8192EfS2_fS2_fjLj256EEEEELb1ELb1ELb0ELb0EEEvNS_9BwdParamsE,@"STO_CUDA_ENTRY STV_DEFAULT"
_ZN10layer_norm13ln_bwd_kernelINS_13Kernel_traitsIf6__halffS2_fjLj8192ELj1ELj1ELj8ELj16ENS_18Kernel_traits_baseILj8192EfS2_fS2_fjLj256EEEEELb1ELb1ELb0ELb0EEEvNS_9BwdParamsE:
.text._ZN10layer_norm13ln_bwd_kernelINS_13Kernel_traitsIf6__halffS2_fjLj8192ELj1ELj1ELj8ELj16ENS_18Kernel_traits_baseILj8192EfS2_fS2_fjLj256EEEEELb1ELb1ELb0ELb0EEEvNS_9BwdParamsE:
        /* <DEDUP_REMOVED lines=199> */
.L_x_12180:
        /* <DEDUP_REMOVED lines=15> */
[----:B--2---:R-:W-:Y:S01]  /*0d60*/  ISETP.NE.AND P3, PT, RZ, UR18, PT ;  /* 0x00000012ff007c0c */ /* 0x004fe2000bf65270 */
[----:B------:R-:W-:Y:S01]  /*0d70*/  UIMAD UR4, UR7, UR6, URZ ;  /* 0x00000006070472a4 */ /* 0x000fe2000f8e02ff */
[----:B------:R-:W-:Y:S01]  /*0d80*/  BSSY.RECONVERGENT B0, `(.L_x_12146) ;  /* 0x0000072000007945 */ /* 0x000fe20003800200 */
[----:B------:R-:W0:Y:S01]  /*0d90*/  S2R R175, SR_TID.X ;  /* 0x0000000000af7919 */ /* 0x000e220000002100 */
[----:B------:R-:W-:Y:S01]  /*0da0*/  UMOV UR16, 0x3f800000 ;  /* 0x3f80000000107882 */ /* 0x000fe20000000000 */
[----:B------:R-:W-:Y:S01]  /*0db0*/  USHF.R.S32.HI UR5, URZ, 0x1f, UR4 ;  /* 0x0000001fff057899 */ /* 0x000fe20008011404 */
[----:B------:R-:W-:Y:S01]  /*0dc0*/  HFMA2 R223, -RZ, RZ, 0, 0 ;  /* 0x00000000ffdf7431 */ /* 0x000fe200000001ff */
[----:B------:R-:W-:Y:S02]  /*0dd0*/  MOV R221, RZ ;  /* 0x000000ff00dd7202 */ /* 0x000fe40000000f00 */
[----:B------:R-:W-:Y:S01]  /*0de0*/  ULEA.HI UR5, UR5, UR4, URZ, 0x3 ;  /* 0x0000000405057291 */ /* 0x000fe2000f8f18ff */
[----:B---3--:R-:W-:-:S02]  /*0df0*/  ISETP.GE.U32.AND P4, PT, R180, 0x100, PT ;  /* 0x00000100b400780c */ /* 0x008fc40003f86070 */
[C---:B------:R-:W-:Y:S02]  /*0e00*/  ISETP.GE.U32.AND P5, PT, R180.reuse, 0x400, PT ;  /* 0x00000400b400780c */ /* 0x040fe40003fa6070 */
[----:B------:R-:W-:Y:S02]  /*0e10*/  ISETP.GE.U32.AND P1, PT, R180, 0x300, PT ;  /* 0x00000300b400780c */ /* 0x000fe40003f26070 */
[----:B----4-:R-:W-:-:S04]  /*0e20*/  FSEL R0, R0, RZ, !P3 ;  /* 0x000000ff00007208 */ /* 0x010fc80005800000 */
[----:B------:R-:W-:Y:S01]  /*0e30*/  R2UR UR26, R0 ;  /* 0x00000000001a72ca */ /* 0x000fe200000e0000 */
[----:B------:R-:W-:-:S05]  /*0e40*/  @P0 HADD2.F32 R0, -RZ, R174.H0_H0 ;  /* 0x200000aeff000230 */ /* 0x000fca0000004100 */
[----:B------:R-:W-:Y:S02]  /*0e50*/  @P0 R2UR UR17, R0 ;  /* 0x00000000001102ca */ /* 0x000fe400000e0000 */
[----:B------:R-:W-:Y:S02]  /*0e60*/  MOV R0, UR5 ;  /* 0x0000000500007c02 */ /* 0x000fe40008000f00 */
[----:B------:R-:W-:Y:S02]  /*0e70*/  ISETP.GE.U32.AND P0, PT, R180, 0x200, PT ;  /* 0x00000200b400780c */ /* 0x000fe40003f06070 */
[----:B0-----:R-:W-:-:S04]  /*0e80*/  LEA.HI.SX32 R0, R0, R175, 0x1d ;  /* 0x000000af00007211 */ /* 0x001fc800078feaff */
[----:B------:R-:W-:Y:S02]  /*0e90*/  MOV R222, R0 ;  /* 0x0000000000de7202 */ /* 0x000fe40000000f00 */
[----:B------:R-:W-:Y:S01]  /*0ea0*/  R2UR UR23, R172 ;  /* 0x00000000ac1772ca */ /* 0x000fe200000e0000 */
[----:B------:R-:W-:Y:S01]  /*0eb0*/  @UP0 UMOV UR16, UR17 ;  /* 0x0000001100100c82 */ /* 0x000fe20008000000 */
[----:B------:R-:W-:-:S05]  /*0ec0*/  P2R R172, PR, RZ, 0x10 ;  /* 0x00000010ffac7803 */ /* 0x000fca0000000000 */
[----:B------:R0:W-:Y:S02]  /*0ed0*/  STL [R1+0xc], R172 ;  /* 0x00000cac01007387 */ /* 0x0001e40000100800 */
[----:B0-----:R-:W-:-:S05]  /*0ee0*/  P2R R172, PR, RZ, 0x20 ;  /* 0x00000020ffac7803 */ /* 0x001fca0000000000 */
[----:B------:R0:W-:Y:S01]  /*0ef0*/  STL [R1+0x8], R172 ;  /* 0x000008ac01007387 */ /* 0x0001e20000100800 */
[----:B-----5:R-:W-:Y:S05]  /*0f00*/  @!P4 BRA `(.L_x_12147) ;  /* 0x000000040064c947 */ /* 0x020fea0003800000 */
[----:B------:R-:W1:Y:S01]  /*0f10*/  LDC.64 R180, c[0x0][0x3a8] ;  /* 0x0000ea00ffb47b82 */ /* 0x000e620000000a00 */
[----:B------:R-:W2:Y:S04]  /*0f20*/  LDL R251, [R1+0x88] ;  /* 0x0000880001fb7983 */ /* 0x000ea80000100800 */
[----:B------:R-:W3:Y:S03]  /*0f30*/  LDL R223, [R1+0x80] ;  /* 0x0000800001df7983 */ /* 0x000ee60000100800 */
[----:B------:R-:W4:Y:S01]  /*0f40*/  LDC.64 R176, c[0x0][0x428] ;  /* 0x00010a00ffb07b82 */ /* 0x000f220000000a00 */
[----:B------:R-:W-:Y:S01]  /*0f50*/  ISETP.NE.U32.AND P2, PT, RZ, UR20, PT ;  /* 0x00000014ff007c0c */ /* 0x000fe2000bf45070 */
[----:B------:R-:W3:Y:S03]  /*0f60*/  LDL R250, [R1+0x8c] ;  /* 0x00008c0001fa7983 */ /* 0x000ee60000100800 */
[----:B------:R-:W-:Y:S01]  /*0f70*/  ISETP.NE.AND.EX P2, PT, RZ, UR21, PT, P2 ;  /* 0x00000015ff007c0c */ /* 0x000fe2000bf45320 */
[----:B------:R-:W3:Y:S02]  /*0f80*/  LDL R249, [R1+0x70] ;  /* 0x0000700001f97983 */ /* 0x000ee40000100800 */
[----:B------:R-:W4:Y:S02]  /*0f90*/  LDC.64 R214, c[0x0][0x3b0] ;  /* 0x0000ec00ffd67b82 */ /* 0x000f240000000a00 */
[----:B------:R-:W3:Y:S04]  /*0fa0*/  LDL R252, [R1+0x84] ;  /* 0x0000840001fc7983 */ /* 0x000ee80000100800 */
[----:B------:R-:W3:Y:S01]  /*0fb0*/  LDL R248, [R1+0x74] ;  /* 0x0000740001f87983 */ /* 0x000ee20000100800 */
[----:B-1----:R-:W-:-:S03]  /*0fc0*/  IMAD.WIDE.U32 R180, R0, 0x20, R180 ;  /* 0x0000002000b47825 */ /* 0x002fc600078e00b4 */
[----:B------:R-:W1:Y:S01]  /*0fd0*/  @P2 LDC.64 R188, c[0x0][0x438] ;  /* 0x00010e00ffbc2b82 */ /* 0x000e620000000a00 */
[----:B------:R-:W3:Y:S04]  /*0fe0*/  LDL R247, [R1+0x78] ;  /* 0x0000780001f77983 */ /* 0x000ee80000100800 */
[----:B0-----:R-:W2:Y:S01]  /*0ff0*/  LDG.E.128 R172, desc[UR10][R180.64] ;  /* 0x0000000ab4ac7981 */ /* 0x001ea2000c1e1d00 */
[----:B----4-:R-:W-:-:S03]  /*1000*/  IMAD.WIDE.U32 R176, R0, 0x10, R176 ;  /* 0x0000001000b07825 */ /* 0x010fc600078e00b0 */
[----:B------:R-:W4:Y:S04]  /*1010*/  LDL R246, [R1+0x7c] ;  /* 0x00007c0001f67983 */ /* 0x000f280000100800 */
[----:B------:R-:W3:Y:S04]  /*1020*/  LDG.E.128 R176, desc[UR10][R176.64] ;  /* 0x0000000ab0b07981 */ /* 0x000ee8000c1e1d00 */
[----:B------:R-:W4:Y:S01]  /*1030*/  LDG.E.128 R180, desc[UR10][R180.64+0x10] ;  /* 0x0000100ab4b47981 */ /* 0x000f22000c1e1d00 */
[----:B-1----:R-:W-:-:S05]  /*1040*/  @P2 IMAD.WIDE.U32 R188, R0, 0x20, R188 ;  /* 0x0000002000bc2825 */ /* 0x002fca00078e00bc */
[----:B------:R-:W5:Y:S04]  /*1050*/  @P2 LDG.E.128 R24, desc[UR10][R188.64] ;  /* 0x0000000abc182981 */ /* 0x000f68000c1e1d00 */
[----:B------:R0:W5:Y:S02]  /*1060*/  @P2 LDG.E.128 R20, desc[UR10][R188.64+0x10] ;  /* 0x0000100abc142981 */ /* 0x000164000c1e1d00 */
[----:B0-----:R-:W-:-:S06]  /*1070*/  IMAD.WIDE.U32 R188, R0, 0x8, R214 ;  /* 0x0000000800bc7825 */ /* 0x001fcc00078e00d6 */
[----:B------:R-:W5:Y:S01]  /*1080*/  LDG.E.64 R188, desc[UR10][R188.64] ;  /* 0x0000000abcbc7981 */ /* 0x000f62000c1e1b00 */
[----:B--2---:R-:W-:Y:S01]  /*1090*/  FADD.FTZ R215, R174, -UR26 ;  /* 0x8000001aaed77e21 */ /* 0x004fe20008010000 */
[----:B------:R-:W-:Y:S01]  /*10a0*/  FADD.FTZ R216, R172, -UR26 ;  /* 0x8000001aacd87e21 */ /* 0x000fe20008010000 */
[----:B------:R-:W-:Y:S01]  /*10b0*/  FADD.FTZ R214, R173, -UR26 ;  /* 0x8000001aadd67e21 */ /* 0x000fe20008010000 */
[----:B------:R-:W-:Y:S01]  /*10c0*/  FADD.FTZ R222, R175, -UR26 ;  /* 0x8000001aafde7e21 */ /* 0x000fe20008010000 */
[----:B------:R-:W-:Y:S01]  /*10d0*/  FMUL.FTZ R215, R215, UR23 ;  /* 0x00000017d7d77c20 */ /* 0x000fe20008410000 */
[----:B---3--:R-:W-:Y:S02]  /*10e0*/  HADD2.F32 R213, -RZ, R177.H0_H0 ;  /* 0x200000b1ffd57230 */ /* 0x008fe40000004100 */
[--C-:B------:R-:W-:Y:S02]  /*10f0*/  HADD2.F32 R217, -RZ, R176.reuse.H0_H0 ;  /* 0x200000b0ffd97230 */ /* 0x100fe40000004100 */
[----:B------:R-:W-:-:S02]  /*1100*/  HADD2.F32 R221, -RZ, R176.H1_H1 ;  /* 0x300000b0ffdd7230 */ /* 0x000fc40000004100 */
[----:B----4-:R-:W-:Y:S01]  /*1110*/  FADD.FTZ R180, R180, -UR26 ;  /* 0x8000001ab4b47e21 */ /* 0x010fe20008010000 */
[----:B------:R-:W-:Y:S01]  /*1120*/  FMUL.FTZ R176, R216, UR23 ;  /* 0x00000017d8b07c20 */ /* 0x000fe20008410000 */
[----:B------:R-:W-:Y:S02]  /*1130*/  HADD2.F32 R177, -RZ, R177.H1_H1 ;  /* 0x300000b1ffb17230 */ /* 0x000fe40000004100 */
[----:B------:R-:W-:Y:S01]  /*1140*/  FMUL.FTZ R216, R214, UR23 ;  /* 0x00000017d6d87c20 */ /* 0x000fe20008410000 */
[----:B------:R-:W-:Y:S02]  /*1150*/  HADD2.F32 R175, -RZ, R178.H0_H0 ;  /* 0x200000b2ffaf7230 */ /* 0x000fe40000004100 */
[----:B------:R-:W-:Y:S01]  /*1160*/  FADD.FTZ R90, R90, R213 ;  /* 0x000000d55a5a7221 */ /* 0x000fe20000010000 */
[-C--:B------:R-:W-:Y:S01]  /*1170*/  FFMA.FTZ R122, R215, R213.reuse, R122 ;  /* 0x000000d5d77a7223 */ /* 0x080fe2000001007a */
[----:B------:R-:W-:Y:S01]  /*1180*/  FMUL.FTZ R251, R251, R213 ;  /* 0x000000d5fbfb7220 */ /* 0x000fe20000410000 */
[----:B------:R-:W-:Y:S01]  /*1190*/  FMUL.FTZ R214, R222, UR23 ;  /* 0x00000017ded67c20 */ /* 0x000fe20008410000 */
[----:B------:R-:W-:Y:S01]  /*11a0*/  FADD.FTZ R88, R88, R217 ;  /* 0x000000d958587221 */ /* 0x000fe20000010000 */
[-C--:B------:R-:W-:Y:S01]  /*11b0*/  FFMA.FTZ R120, R176, R217.reuse, R120 ;  /* 0x000000d9b0787223 */ /* 0x080fe20000010078 */
[----:B------:R-:W-:Y:S01]  /*11c0*/  FMUL.FTZ R213, R180, UR23 ;  /* 0x00000017b4d57c20 */ /* 0x000fe20008410000 */
[----:B------:R-:W-:Y:S01]  /*11d0*/  FMUL.FTZ R217, R223, R217 ;  /* 0x000000d9dfd97220 */ /* 0x000fe20000410000 */
[----:B------:R-:W-:-:S02]  /*11e0*/  HADD2.F32 R173, -RZ, R179.H0_H0 ;  /* 0x200000b3ffad7230 */ /* 0x000fc40000004100 */
[----:B------:R-:W-:Y:S01]  /*11f0*/  FADD.FTZ R91, R91, R177 ;  /* 0x000000b15b5b7221 */ /* 0x000fe20000010000 */
[----:B------:R-:W-:Y:S02]  /*1200*/  HADD2.F32 R172, -RZ, R179.H1_H1 ;  /* 0x300000b3ffac7230 */ /* 0x000fe40000004100 */
[----:B------:R-:W-:Y:S01]  /*1210*/  FADD.FTZ R179, R181, -UR26 ;  /* 0x8000001ab5b37e21 */ /* 0x000fe20008010000 */
[-C--:B------:R-:W-:Y:S01]  /*1220*/  FFMA.FTZ R123, R214, R177.reuse, R123 ;  /* 0x000000b1d67b7223 */ /* 0x080fe2000001007b */
[----:B------:R-:W-:Y:S01]  /*1230*/  FMUL.FTZ R250, R250, R177 ;  /* 0x000000b1fafa7220 */ /* 0x000fe20000410000 */
[----:B------:R-:W-:Y:S01]  /*1240*/  FADD.FTZ R84, R84, R175 ;  /* 0x000000af54547221 */ /* 0x000fe20000010000 */
[-C--:B------:R-:W-:Y:S01]  /*1250*/  FFMA.FTZ R116, R213, R175.reuse, R116 ;  /* 0x000000afd5747223 */ /* 0x080fe20000010074 */
[----:B------:R-:W-:Y:S01]  /*1260*/  FMUL.FTZ R249, R249, R175 ;  /* 0x000000aff9f97220 */ /* 0x000fe20000410000 */
[----:B------:R-:W-:Y:S01]  /*1270*/  FMUL.FTZ R252, R252, R221 ;  /* 0x000000ddfcfc7220 */ /* 0x000fe20000410000 */
[----:B------:R-:W-:Y:S01]  /*1280*/  FADD.FTZ R177, RZ, R217 ;  /* 0x000000d9ffb17221 */ /* 0x000fe20000010000 */
[----:B------:R-:W-:Y:S01]  /*1290*/  FFMA.FTZ R175, R176, R217, RZ ;  /* 0x000000d9b0af7223 */ /* 0x000fe200000100ff */
[----:B------:R-:W-:-:S02]  /*12a0*/  HADD2.F32 R174, -RZ, R178.H1_H1 ;  /* 0x300000b2ffae7230 */ /* 0x000fc40000004100 */
        /* <DEDUP_REMOVED lines=31> */
.L_x_12147:
[----:B------:R-:W-:Y:S05]  /*14a0*/  BSYNC.RECONVERGENT B0 ;  /* 0x0000000000007941 */ /* 0x000fea0003800200 */
.L_x_12146:
        /* <DEDUP_REMOVED lines=9> */
[----:B------:R-:W0:Y:S01]  /*1540*/  LDC.64 R190, c[0x0][0x3b0] ;  /* 0x0000ec00ffbe7b82 */ /* 0x000e220000000a00 */
[----:B-1----:R-:W-:-:S06]  /*1550*/  IMAD.WIDE.U32 R180, R222, 0x10, R180 ;  /* 0x00000010deb47825 */ /* 0x002fcc00078e00b4 */
[----:B------:R-:W2:Y:S01]  /*1560*/  LDG.E.128 R180, desc[UR10][R180.64] ;  /* 0x0000000ab4b47981 */ /* 0x000ea2000c1e1d00 */
[----:B----4-:R-:W-:-:S05]  /*1570*/  IMAD.WIDE.U32 R186, R222, 0x20, R186 ;  /* 0x00000020deba7825 */ /* 0x010fca00078e00ba */
[----:B0-----:R-:W4:Y:S04]  /*1580*/  LDG.E.128 R172, desc[UR10][R186.64] ;  /* 0x0000000abaac7981 */ /* 0x001f28000c1e1d00 */
[----:B------:R0:W3:Y:S01]  /*1590*/  LDG.E.128 R208, desc[UR10][R186.64+0x10] ;  /* 0x0000100abad07981 */ /* 0x0000e2000c1e1d00 */
[----:B------:R-:W-:-:S13]  /*15a0*/  ISETP.NE.AND.EX P2, PT, RZ, UR21, PT, P2 ;  /* 0x00000015ff007c0c */ /* 0x000fda000bf45320 */
[----:B0-----:R-:W0:Y:S02]  /*15b0*/  @P2 LDC.64 R186, c[0x0][0x438] ;  /* 0x00010e00ffba2b82 */ /* 0x001e240000000a00 */
[----:B0-----:R-:W-:-:S05]  /*15c0*/  @P2 IMAD.WIDE.U32 R186, R222, 0x20, R186 ;  /* 0x00000020deba2825 */ /* 0x001fca00078e00ba */
[----:B------:R-:W5:Y:S04]  /*15d0*/  @P2 LDG.E.128 R16, desc[UR10][R186.64] ;  /* 0x0000000aba102981 */ /* 0x000f68000c1e1d00 */
[----:B------:R0:W5:Y:S02]  /*15e0*/  @P2 LDG.E.128 R12, desc[UR10][R186.64+0x10] ;  /* 0x0000100aba0c2981 */ /* 0x000164000c1e1d00 */
[----:B0-----:R-:W-:-:S06]  /*15f0*/  IMAD.WIDE.U32 R186, R222, 0x8, R190 ;  /* 0x00000008deba7825 */ /* 0x001fcc00078e00be */
[----:B------:R-:W5:Y:S01]  /*1600*/  LDG.E.64 R186, desc[UR10][R186.64] ;  /* 0x0000000ababa7981 */ /* 0x000f62000c1e1b00 */
[----:B--2---:R-:W-:Y:S02]  /*1610*/  HADD2.F32 R241, -RZ, R183.H0_H0 ;  /* 0x200000b7fff17230 */ /* 0x004fe40000004100 */
[----:B----4-:R-:W-:Y:S01]  /*1620*/  FADD.FTZ R193, R174, -UR26 ;  /* 0x8000001aaec17e21 */ /* 0x010fe20008010000 */
[----:B------:R-:W-:Y:S01]  /*1630*/  FADD.FTZ R192, R173, -UR26 ;  /* 0x8000001aadc07e21 */ /* 0x000fe20008010000 */
[----:B------:R-:W-:Y:S01]  /*1640*/  FADD.FTZ R238, R175, -UR26 ;  /* 0x8000001aafee7e21 */ /* 0x000fe20008010000 */
[--C-:B------:R-:W-:Y:S02]  /*1650*/  HADD2.F32 R175, -RZ, R181.reuse.H0_H0 ;  /* 0x200000b5ffaf7230 */ /* 0x100fe40000004100 */
[----:B------:R-:W-:Y:S02]  /*1660*/  HADD2.F32 R173, -RZ, R181.H1_H1 ;  /* 0x300000b5ffad7230 */ /* 0x000fe40000004100 */
[----:B---3--:R-:W-:Y:S01]  /*1670*/  FADD.FTZ R181, R209, -UR26 ;  /* 0x8000001ad1b57e21 */ /* 0x008fe20008010000 */
[----:B------:R-:W-:Y:S01]  /*1680*/  FMUL.FTZ R209, R193, UR23 ;  /* 0x00000017c1d17c20 */ /* 0x000fe20008410000 */
[----:B------:R-:W-:-:S02]  /*1690*/  MOV R193, R241 ;  /* 0x000000f100c17202 */ /* 0x000fc40000000f00 */
[----:B------:R-:W2:Y:S01]  /*16a0*/  LDL R241, [R1+0x50] ;  /* 0x0000500001f17983 */ /* 0x000ea20000100800 */
[--C-:B------:R-:W-:Y:S02]  /*16b0*/  HADD2.F32 R190, -RZ, R180.reuse.H0_H0 ;  /* 0x200000b4ffbe7230 */ /* 0x100fe40000004100 */
[----:B------:R-:W-:Y:S01]  /*16c0*/  FADD.FTZ R239, R172, -UR26 ;  /* 0x8000001aacef7e21 */ /* 0x000fe20008010000 */
[----:B------:R-:W-:Y:S02]  /*16d0*/  HADD2.F32 R191, -RZ, R180.H1_H1 ;  /* 0x300000b4ffbf7230 */ /* 0x000fe40000004100 */
[----:B------:R-:W-:Y:S01]  /*16e0*/  FADD.FTZ R180, R210, -UR26 ;  /* 0x8000001ad2b47e21 */ /* 0x000fe20008010000 */
[----:B------:R-:W-:Y:S02]  /*16f0*/  FMUL.FTZ R210, R192, UR23 ;  /* 0x00000017c0d27c20 */ /* 0x000fe40008410000 */
[----:B------:R-:W3:Y:S01]  /*1700*/  LDL R192, [R1+0x54] ;  /* 0x0000540001c07983 */ /* 0x000ee20000100800 */
[----:B------:R-:W-:Y:S01]  /*1710*/  FADD.FTZ R174, R211, -UR26 ;  /* 0x8000001ad3ae7e21 */ /* 0x000fe20008010000 */
[----:B------:R-:W-:-:S02]  /*1720*/  FMUL.FTZ R211, R239, UR23 ;  /* 0x00000017efd37c20 */ /* 0x000fc40008410000 */
[----:B------:R-:W4:Y:S01]  /*1730*/  LDL R239, [R1+0x58] ;  /* 0x0000580001ef7983 */ /* 0x000f220000100800 */
[----:B------:R-:W-:Y:S01]  /*1740*/  FADD.FTZ R82, R82, R175 ;  /* 0x000000af52527221 */ /* 0x000fe20000010000 */
[-C--:B------:R-:W-:Y:S01]  /*1750*/  FFMA.FTZ R114, R209, R175.reuse, R114 ;  /* 0x000000afd1727223 */ /* 0x080fe20000010072 */
[----:B------:R-:W-:Y:S02]  /*1760*/  FMUL.FTZ R243, R243, R175 ;  /* 0x000000aff3f37220 */ /* 0x000fe40000410000 */
[----:B------:R-:W4:Y:S01]  /*1770*/  LDL R175, [R1+0x5c] ;  /* 0x00005c0001af7983 */ /* 0x000f220000100800 */
[--C-:B------:R-:W-:Y:S02]  /*1780*/  HADD2.F32 R172, -RZ, R182.reuse.H0_H0 ;  /* 0x200000b6ffac7230 */ /* 0x100fe40000004100 */
[----:B------:R-:W-:Y:S02]  /*1790*/  HADD2.F32 R240, -RZ, R182.H1_H1 ;  /* 0x300000b6fff07230 */ /* 0x000fe40000004100 */
[----:B------:R-:W-:Y:S01]  /*17a0*/  FADD.FTZ R182, R208, -UR26 ;  /* 0x8000001ad0b67e21 */ /* 0x000fe20008010000 */
[----:B------:R-:W-:Y:S01]  /*17b0*/  FADD.FTZ R80, R80, R190 ;  /* 0x000000be50507221 */ /* 0x000fe20000010000 */
[-C--:B------:R-:W-:Y:S01]  /*17c0*/  FFMA.FTZ R112, R211, R190.reuse, R112 ;  /* 0x000000bed3707223 */ /* 0x080fe20000010070 */
[----:B------:R-:W-:Y:S01]  /*17d0*/  FMUL.FTZ R245, R245, R190 ;  /* 0x000000bef5f57220 */ /* 0x000fe20000410000 */
[----:B------:R-:W-:Y:S01]  /*17e0*/  FMUL.FTZ R208, R238, UR23 ;  /* 0x00000017eed07c20 */ /* 0x000fe20008410000 */
[----:B------:R-:W-:Y:S01]  /*17f0*/  FMUL.FTZ R190, R182, UR23 ;  /* 0x00000017b6be7c20 */ /* 0x000fe20008410000 */
[----:B------:R-:W-:Y:S01]  /*1800*/  FADD.FTZ R83, R83, R173 ;  /* 0x000000ad53537221 */ /* 0x000fe20000010000 */
[-C--:B------:R-:W-:Y:S01]  /*1810*/  FMUL.FTZ R242, R242, R173.reuse ;  /* 0x000000adf2f27220 */ /* 0x080fe20000410000 */
[----:B------:R-:W-:Y:S01]  /*1820*/  FFMA.FTZ R115, R208, R173, R115 ;  /* 0x000000add0737223 */ /* 0x000fe20000010073 */
[----:B------:R-:W-:Y:S01]  /*1830*/  FADD.FTZ R76, R76, R172 ;  /* 0x000000ac4c4c7221 */ /* 0x000fe20000010000 */
[----:B------:R-:W-:Y:S01]  /*1840*/  FFMA.FTZ R108, R190, R172, R108 ;  /* 0x000000acbe6c7223 */ /* 0x000fe2000001006c */
[----:B------:R-:W-:Y:S01]  /*1850*/  FMUL.FTZ R244, R244, R191 ;  /* 0x000000bff4f47220 */ /* 0x000fe20000410000 */
[----:B------:R-:W-:-:S04]  /*1860*/  FFMA.FTZ R173, R211, R245, R221 ;  /* 0x000000f5d3ad7223 */ /* 0x000fc800000100dd */
[C---:B------:R-:W-:Y:S01]  /*1870*/  FFMA.FTZ R173, R210.reuse, R244, R173 ;  /* 0x000000f4d2ad7223 */ /* 0x040fe200000100ad */
[----:B------:R-:W-:Y:S01]  /*1880*/  FADD.FTZ R81, R81, R191 ;  /* 0x000000bf51517221 */ /* 0x000fe20000010000 */
[----:B------:R-:W-:Y:S02]  /*1890*/  FFMA.FTZ R113, R210, R191, R113 ;  /* 0x000000bfd2717223 */ /* 0x000fe40000010071 */
[----:B------:R-:W-:Y:S01]  /*18a0*/  FFMA.FTZ R173, R209, R243, R173 ;  /* 0x000000f3d1ad7223 */ /* 0x000fe200000100ad */
[----:B------:R-:W-:-:S03]  /*18b0*/  FMUL.FTZ R191, R181, UR23 ;  /* 0x00000017b5bf7c20 */ /* 0x000fc60008410000 */
[----:B------:R-:W-:Y:S01]  /*18c0*/  FFMA.FTZ R173, R208, R242, R173 ;  /* 0x000000f2d0ad7223 */ /* 0x000fe200000100ad */
[----:B------:R-:W-:Y:S01]  /*18d0*/  FADD.FTZ R77, R77, R240 ;  /* 0x000000f04d4d7221 */ /* 0x000fe20000010000 */
[----:B------:R-:W-:Y:S01]  /*18e0*/  FFMA.FTZ R109, R191, R240, R109 ;  /* 0x000000f0bf6d7223 */ /* 0x000fe2000001006d */
[----:B------:R-:W-:Y:S02]  /*18f0*/  HADD2.F32 R183, -RZ, R183.H1_H1 ;  /* 0x300000b7ffb77230 */ /* 0x000fe40000004100 */
[----:B------:R-:W-:Y:S01]  /*1900*/  FADD.FTZ R78, R78, R193 ;  /* 0x000000c14e4e7221 */ /* 0x000fe20000010000 */
[----:B------:R-:W-:Y:S02]  /*1910*/  IADD3 R222, PT, PT, R222, 0x100, RZ ;  /* 0x00000100dede7810 */ /* 0x000fe40007ffe0ff */
[----:B------:R-:W-:Y:S01]  /*1920*/  FADD.FTZ R79, R79, R183 ;  /* 0x000000b74f4f7221 */ /* 0x000fe20000010000 */
[----:B--2---:R-:W-:Y:S01]  /*1930*/  FMUL.FTZ R241, R241, R172 ;  /* 0x000000acf1f17220 */ /* 0x004fe20000410000 */
[----:B------:R-:W-:-:S04]  /*1940*/  FADD.FTZ R172, R223, R245 ;  /* 0x000000f5dfac7221 */ /* 0x000fc80000010000 */
[----:B------:R-:W-:-:S04]  /*1950*/  FADD.FTZ R172, R172, R244 ;  /* 0x000000f4acac7221 */ /* 0x000fc80000010000 */
[----:B------:R-:W-:-:S04]  /*1960*/  FADD.FTZ R172, R172, R243 ;  /* 0x000000f3acac7221 */ /* 0x000fc80000010000 */
[----:B------:R-:W-:Y:S01]  /*1970*/  FADD.FTZ R172, R172, R242 ;  /* 0x000000f2acac7221 */ /* 0x000fe20000010000 */
[----:B---3--:R-:W-:Y:S01]  /*1980*/  FMUL.FTZ R240, R192, R240 ;  /* 0x000000f0c0f07220 */ /* 0x008fe20000410000 */
[----:B------:R-:W-:Y:S02]  /*1990*/  FFMA.FTZ R173, R190, R241, R173 ;  /* 0x000000f1bead7223 */ /* 0x000fe400000100ad */
[----:B------:R-:W-:Y:S01]  /*19a0*/  FADD.FTZ R172, R172, R241 ;  /* 0x000000f1acac7221 */ /* 0x000fe20000010000 */
[----:B------:R-:W-:Y:S01]  /*19b0*/  FMUL.FTZ R192, R180, UR23 ;  /* 0x00000017b4c07c20 */ /* 0x000fe20008410000 */
[-C--:B----4-:R-:W-:Y:S01]  /*19c0*/  FMUL.FTZ R239, R239, R193.reuse ;  /* 0x000000c1efef7220 */ /* 0x090fe20000410000 */
[----:B------:R-:W-:Y:S01]  /*19d0*/  FFMA.FTZ R173, R191, R240, R173 ;  /* 0x000000f0bfad7223 */ /* 0x000fe200000100ad */
[----:B------:R-:W-:Y:S01]  /*19e0*/  FADD.FTZ R172, R172, R240 ;  /* 0x000000f0acac7221 */ /* 0x000fe20000010000 */
[----:B------:R-:W-:Y:S01]  /*19f0*/  FFMA.FTZ R110, R192, R193, R110 ;  /* 0x000000c1c06e7223 */ /* 0x000fe2000001006e */
[----:B------:R-:W-:Y:S01]  /*1a00*/  FMUL.FTZ R193, R174, UR23 ;  /* 0x00000017aec17c20 */ /* 0x000fe20008410000 */
[----:B------:R-:W-:Y:S01]  /*1a10*/  FMUL.FTZ R238, R175, R183 ;  /* 0x000000b7afee7220 */ /* 0x000fe20000410000 */
[----:B------:R-:W-:Y:S01]  /*1a20*/  FADD.FTZ R172, R172, R239 ;  /* 0x000000efacac7221 */ /* 0x000fe20000010000 */
[----:B------:R-:W-:Y:S01]  /*1a30*/  FFMA.FTZ R173, R192, R239, R173 ;  /* 0x000000efc0ad7223 */ /* 0x000fe200000100ad */
[----:B------:R-:W-:-:S02]  /*1a40*/  FFMA.FTZ R111, R193, R183, R111 ;  /* 0x000000b7c16f7223 */ /* 0x000fc4000001006f */
[----:B------:R-:W-:Y:S01]  /*1a50*/  FADD.FTZ R223, R172, R238 ;  /* 0x000000eeacdf7221 */ /* 0x000fe20000010000 */
[----:B------:R-:W-:-:S07]  /*1a60*/  FFMA.FTZ R221, R193, R238, R173 ;  /* 0x000000eec1dd7223 */ /* 0x000fce00000100ad */
.L_x_12149:
[----:B------:R-:W-:Y:S05]  /*1a70*/  BSYNC.RECONVERGENT B0 ;  /* 0x0000000000007941 */ /* 0x000fea0003800200 */
.L_x_12148:
        /* <DEDUP_REMOVED lines=26> */
[----:B---3--:R-:W-:Y:S02]  /*1c20*/  HADD2.F32 R174, -RZ, R183.H0_H0 ;  /* 0x200000b7ffae7230 */ /* 0x008fe40000004100 */
[--C-:B------:R-:W-:Y:S02]  /*1c30*/  HADD2.F32 R175, -RZ, R181.reuse.H0_H0 ;  /* 0x200000b5ffaf7230 */ /* 0x100fe40000004100 */
[----:B------:R-:W-:Y:S02]  /*1c40*/  HADD2.F32 R173, -RZ, R181.H1_H1 ;  /* 0x300000b5ffad7230 */ /* 0x000fe40000004100 */
[----:B----4-:R-:W-:Y:S01]  /*1c50*/  FADD.FTZ R181, R197, -UR26 ;  /* 0x8000001ac5b57e21 */ /* 0x010fe20008010000 */
[----:B------:R-:W-:Y:S01]  /*1c60*/  MOV R197, R174 ;  /* 0x000000ae00c57202 */ /* 0x000fe20000000f00 */
[----:B------:R-:W-:Y:S01]  /*1c70*/  FADD.FTZ R174, R199, -UR26 ;  /* 0x8000001ac7ae7e21 */ /* 0x000fe20008010000 */
[----:B------:R-:W-:Y:S01]  /*1c80*/  FADD.FTZ R212, R172, -UR26 ;  /* 0x8000001aacd47e21 */ /* 0x000fe20008010000 */
[----:B------:R-:W2:Y:S01]  /*1c90*/  LDL R199, [R1+0x34] ;  /* 0x0000340001c77983 */ /* 0x000ea20000100800 */
[----:B------:R-:W-:-:S02]  /*1ca0*/  HADD2.F32 R172, -RZ, R182.H0_H0 ;  /* 0x200000b6ffac7230 */ /* 0x000fc40000004100 */
[----:B------:R-:W-:Y:S02]  /*1cb0*/  HADD2.F32 R228, -RZ, R182.H1_H1 ;  /* 0x300000b6ffe47230 */ /* 0x000fe40000004100 */
[----:B------:R-:W-:Y:S01]  /*1cc0*/  FADD.FTZ R182, R196, -UR26 ;  /* 0x8000001ac4b67e21 */ /* 0x000fe20008010000 */
[----:B------:R-:W-:Y:S01]  /*1cd0*/  FMUL.FTZ R195, R195, UR23 ;  /* 0x00000017c3c37c20 */ /* 0x000fe20008410000 */
[----:B------:R-:W-:Y:S02]  /*1ce0*/  FMUL.FTZ R196, R225, UR23 ;  /* 0x00000017e1c47c20 */ /* 0x000fe40008410000 */
[----:B------:R-:W3:Y:S01]  /*1cf0*/  LDL R225, [R1+0x38] ;  /* 0x0000380001e17983 */ /* 0x000ee20000100800 */
[----:B------:R-:W-:Y:S01]  /*1d00*/  FADD.FTZ R74, R74, R175 ;  /* 0x000000af4a4a7221 */ /* 0x000fe20000010000 */
[-C--:B------:R-:W-:Y:S01]  /*1d10*/  FFMA.FTZ R106, R195, R175.reuse, R106 ;  /* 0x000000afc36a7223 */ /* 0x080fe2000001006a */
[----:B------:R-:W-:Y:S02]  /*1d20*/  FMUL.FTZ R235, R235, R175 ;  /* 0x000000afebeb7220 */ /* 0x000fe40000410000 */
[----:B------:R-:W4:Y:S01]  /*1d30*/  LDL R175, [R1+0x3c] ;  /* 0x00003c0001af7983 */ /* 0x000f220000100800 */
[----:B------:R-:W-:-:S02]  /*1d40*/  HADD2.F32 R200, -RZ, R180.H0_H0 ;  /* 0x200000b4ffc87230 */ /* 0x000fc40000004100 */
[----:B------:R-:W-:Y:S01]  /*1d50*/  FMUL.FTZ R212, R212, UR23 ;  /* 0x00000017d4d47c20 */ /* 0x000fe20008410000 */
[----:B------:R-:W-:Y:S02]  /*1d60*/  HADD2.F32 R224, -RZ, R180.H1_H1 ;  /* 0x300000b4ffe07230 */ /* 0x000fe40000004100 */
[----:B------:R-:W-:Y:S01]  /*1d70*/  FADD.FTZ R72, R72, R200 ;  /* 0x000000c848487221 */ /* 0x000fe20000010000 */
[-C--:B------:R-:W-:Y:S01]  /*1d80*/  FFMA.FTZ R104, R212, R200.reuse, R104 ;  /* 0x000000c8d4687223 */ /* 0x080fe20000010068 */
[----:B------:R-:W-:Y:S01]  /*1d90*/  FMUL.FTZ R237, R237, R200 ;  /* 0x000000c8eded7220 */ /* 0x000fe20000410000 */
[----:B------:R-:W-:Y:S01]  /*1da0*/  MOV R200, R197 ;  /* 0x000000c500c87202 */ /* 0x000fe20000000f00 */
        /* <DEDUP_REMOVED lines=23> */
[----:B------:R-:W-:-:S02]  /*1f20*/  HADD2.F32 R183, -RZ, R183.H1_H1 ;  /* 0x300000b7ffb77230 */ /* 0x000fc40000004100 */
[----:B------:R-:W-:Y:S01]  /*1f30*/  FADD.FTZ R73, R73, R224 ;  /* 0x000000e049497221 */ /* 0x000fe20000010000 */
[----:B------:R-:W-:Y:S01]  /*1f40*/  FFMA.FTZ R105, R194, R224, R105 ;  /* 0x000000e0c2697223 */ /* 0x000fe20000010069 */
[----:B------:R-:W-:Y:S01]  /*1f50*/  FADD.FTZ R70, R70, R200 ;  /* 0x000000c846467221 */ /* 0x000fe20000010000 */
[----:B------:R-:W-:Y:S01]  /*1f60*/  IADD3 R222, PT, PT, R222, 0x100, RZ ;  /* 0x00000100dede7810 */ /* 0x000fe20007ffe0ff */
[----:B------:R-:W-:Y:S01]  /*1f70*/  FADD.FTZ R71, R71, R183 ;  /* 0x000000b747477221 */ /* 0x000fe20000010000 */
[----:B--2---:R-:W-:Y:S01]  /*1f80*/  FMUL.FTZ R228, R199, R228 ;  /* 0x000000e4c7e47220 */ /* 0x004fe20000410000 */
[----:B------:R-:W-:-:S03]  /*1f90*/  FMUL.FTZ R199, R180, UR23 ;  /* 0x00000017b4c77c20 */ /* 0x000fc60008410000 */
[----:B------:R-:W-:Y:S01]  /*1fa0*/  FADD.FTZ R172, R172, R228 ;  /* 0x000000e4acac7221 */ /* 0x000fe20000010000 */
[----:B------:R-:W-:Y:S01]  /*1fb0*/  FFMA.FTZ R173, R198, R228, R173 ;  /* 0x000000e4c6ad7223 */ /* 0x000fe200000100ad */
[-C--:B---3--:R-:W-:Y:S01]  /*1fc0*/  FMUL.FTZ R225, R225, R200.reuse ;  /* 0x000000c8e1e17220 */ /* 0x088fe20000410000 */
[----:B------:R-:W-:Y:S01]  /*1fd0*/  FFMA.FTZ R102, R199, R200, R102 ;  /* 0x000000c8c7667223 */ /* 0x000fe20000010066 */
[----:B------:R-:W-:Y:S02]  /*1fe0*/  FMUL.FTZ R200, R174, UR23 ;  /* 0x00000017aec87c20 */ /* 0x000fe40008410000 */
[----:B------:R-:W-:Y:S01]  /*1ff0*/  FADD.FTZ R172, R172, R225 ;  /* 0x000000e1acac7221 */ /* 0x000fe20000010000 */
[----:B----4-:R-:W-:Y:S01]  /*2000*/  FMUL.FTZ R224, R175, R183 ;  /* 0x000000b7afe07220 */ /* 0x010fe20000410000 */
[----:B------:R-:W-:Y:S01]  /*2010*/  FFMA.FTZ R173, R199, R225, R173 ;  /* 0x000000e1c7ad7223 */ /* 0x000fe200000100ad */
[----:B------:R-:W-:Y:S02]  /*2020*/  FFMA.FTZ R103, R200, R183, R103 ;  /* 0x000000b7c8677223 */ /* 0x000fe40000010067 */
[----:B------:R-:W-:Y:S01]  /*2030*/  FADD.FTZ R223, R172, R224 ;  /* 0x000000e0acdf7221 */ /* 0x000fe20000010000 */
[----:B------:R-:W-:-:S07]  /*2040*/  FFMA.FTZ R221, R200, R224, R173 ;  /* 0x000000e0c8dd7223 */ /* 0x000fce00000100ad */
.L_x_12151:
[----:B------:R-:W-:Y:S05]  /*2050*/  BSYNC.RECONVERGENT B0 ;  /* 0x0000000000007941 */ /* 0x000fea0003800200 */
.L_x_12150:
[----:B------:R-:W-:Y:S04]  /*2060*/  BSSY.RECONVERGENT B0, `(.L_x_12152) ;  /* 0x000005b000007945 */ /* 0x000fe80003800200 */
[----:B------:R-:W-:Y:S05]  /*2070*/  @!P5 BRA `(.L_x_12153) ;  /* 0x000000040064d947 */ /* 0x000fea0003800000 */
[----:B------:R-:W1:Y:S01]  /*2080*/  LDC.64 R180, c[0x0][0x428] ;  /* 0x00010a00ffb47b82 */ /* 0x000e620000000a00 */
[----:B------:R-:W2:Y:S04]  /*2090*/  LDL R231, [R1+0x20] ;  /* 0x0000200001e77983 */ /* 0x000ea80000100800 */
[----:B------:R-:W3:Y:S03]  /*20a0*/  LDL R230, [R1+0x24] ;  /* 0x0000240001e67983 */ /* 0x000ee60000100800 */
[----:B------:R-:W4:Y:S01]  /*20b0*/  LDC.64 R2, c[0x0][0x3a8] ;  /* 0x0000ea00ff027b82 */ /* 0x000f220000000a00 */
[----:B------:R-:W3:Y:S01]  /*20c0*/  LDL R227, [R1+0x28] ;  /* 0x0000280001e37983 */ /* 0x000ee20000100800 */
[----:B------:R-:W-:-:S06]  /*20d0*/  ISETP.NE.U32.AND P2, PT, RZ, UR20, PT ;  /* 0x00000014ff007c0c */ /* 0x000fcc000bf45070 */
[----:B------:R-:W0:Y:S01]  /*20e0*/  LDC.64 R202, c[0x0][0x3b0] ;  /* 0x0000ec00ffca7b82 */ /* 0x000e220000000a00 */
[----:B-1----:R-:W-:-:S06]  /*20f0*/  IMAD.WIDE.U32 R180, R222, 0x10, R180 ;  /* 0x00000010deb47825 */ /* 0x002fcc00078e00b4 */
[----:B------:R-:W2:Y:S01]  /*2100*/  LDG.E.128 R180, desc[UR10][R180.64] ;  /* 0x0000000ab4b47981 */ /* 0x000ea2000c1e1d00 */
[----:B----4-:R-:W-:-:S05]  /*2110*/  IMAD.WIDE.U32 R2, R222, 0x20, R2 ;  /* 0x00000020de027825 */ /* 0x010fca00078e0002 */
[----:B0-----:R-:W4:Y:S04]  /*2120*/  LDG.E.128 R172, desc[UR10][R2.64] ;  /* 0x0000000a02ac7981 */ /* 0x001f28000c1e1d00 */
[----:B------:R0:W3:Y:S01]  /*2130*/  LDG.E.128 R204, desc[UR10][R2.64+0x10] ;  /* 0x0000100a02cc7981 */ /* 0x0000e2000c1e1d00 */
[----:B------:R-:W-:-:S13]  /*2140*/  ISETP.NE.AND.EX P2, PT, RZ, UR21, PT, P2 ;  /* 0x00000015ff007c0c */ /* 0x000fda000bf45320 */
[----:B0-----:R-:W0:Y:S01]  /*2150*/  @P2 LDC.64 R2, c[0x0][0x438] ;  /* 0x00010e00ff022b82 */ /* 0x001e220000000a00 */
[----:B------:R-:W-:-:S04]  /*2160*/  IMAD.WIDE.U32 R202, R222, 0x8, R202 ;  /* 0x00000008deca7825 */ /* 0x000fc800078e00ca */
[----:B0-----:R-:W-:-:S05]  /*2170*/  @P2 IMAD.WIDE.U32 R2, R222, 0x20, R2 ;  /* 0x00000020de022825 */ /* 0x001fca00078e0002 */
[----:B------:R-:W5:Y:S04]  /*2180*/  @P2 LDG.E.128 R156, desc[UR10][R2.64] ;  /* 0x0000000a029c2981 */ /* 0x000f68000c1e1d00 */
[----:B------:R-:W5:Y:S04]  /*2190*/  @P2 LDG.E.128 R160, desc[UR10][R2.64+0x10] ;  /* 0x0000100a02a02981 */ /* 0x000f68000c1e1d00 */
[----:B------:R0:W5:Y:S01]  /*21a0*/  LDG.E.64 R2, desc[UR10][R202.64] ;  /* 0x0000000aca027981 */ /* 0x000162000c1e1b00 */
[----:B--2---:R-:W-:Y:S02]  /*21b0*/  HADD2.F32 R226, -RZ, R183.H1_H1 ;  /* 0x300000b7ffe27230 */ /* 0x004fe40000004100 */
[----:B------:R-:W-:-:S02]  /*21c0*/  HADD2.F32 R201, -RZ, R180.H0_H0 ;  /* 0x200000b4ffc97230 */ /* 0x000fc40000004100 */
[----:B0-----:R-:W-:Y:S02]  /*21d0*/  HADD2.F32 R202, -RZ, R180.H1_H1 ;  /* 0x300000b4ffca7230 */ /* 0x001fe40000004100 */
[----:B----4-:R-:W-:Y:S01]  /*21e0*/  FADD.FTZ R218, R174, -UR26 ;  /* 0x8000001aaeda7e21 */ /* 0x010fe20008010000 */
[----:B------:R-:W-:Y:S01]  /*21f0*/  FADD.FTZ R220, R172, -UR26 ;  /* 0x8000001aacdc7e21 */ /* 0x000fe20008010000 */
[--C-:B------:R-:W-:Y:S02]  /*2200*/  HADD2.F32 R180, -RZ, R181.reuse.H0_H0 ;  /* 0x200000b5ffb47230 */ /* 0x100fe40000004100 */
[----:B------:R-:W-:Y:S02]  /*2210*/  HADD2.F32 R174, -RZ, R181.H1_H1 ;  /* 0x300000b5ffae7230 */ /* 0x000fe40000004100 */
[----:B---3--:R-:W-:Y:S01]  /*2220*/  FADD.FTZ R181, R206, -UR26 ;  /* 0x8000001aceb57e21 */ /* 0x008fe20008010000 */
[----:B------:R-:W-:Y:S01]  /*2230*/  FADD.FTZ R219, R175, -UR26 ;  /* 0x8000001aafdb7e21 */ /* 0x000fe20008010000 */
[----:B------:R-:W-:Y:S01]  /*2240*/  FMUL.FTZ R206, R218, UR23 ;  /* 0x00000017dace7c20 */ /* 0x000fe20008410000 */
[----:B------:R-:W-:Y:S01]  /*2250*/  FADD.FTZ R175, R207, -UR26 ;  /* 0x8000001acfaf7e21 */ /* 0x000fe20008010000 */
[----:B------:R-:W-:Y:S01]  /*2260*/  MOV R218, R226 ;  /* 0x000000e200da7202 */ /* 0x000fe20000000f00 */
[----:B------:R-:W-:Y:S01]  /*2270*/  FMUL.FTZ R207, R220, UR23 ;  /* 0x00000017dccf7c20 */ /* 0x000fe20008410000 */
[----:B------:R-:W2:Y:S04]  /*2280*/  LDL R226, [R1+0x2c] ;  /* 0x00002c0001e27983 */ /* 0x000ea80000100800 */
[----:B------:R-:W3:Y:S01]  /*2290*/  LDL R220, [R1+0x10] ;  /* 0x0000100001dc7983 */ /* 0x000ee20000100800 */
[----:B------:R-:W-:Y:S01]  /*22a0*/  FADD.FTZ R203, R173, -UR26 ;  /* 0x8000001aadcb7e21 */ /* 0x000fe20008010000 */
[----:B------:R-:W-:-:S02]  /*22b0*/  HADD2.F32 R222, -RZ, R183.H0_H0 ;  /* 0x200000b7ffde7230 */ /* 0x000fc40000004100 */
[----:B------:R-:W-:Y:S01]  /*22c0*/  FADD.FTZ R183, R204, -UR26 ;  /* 0x8000001accb77e21 */ /* 0x000fe20008010000 */
[----:B------:R-:W-:Y:S01]  /*22d0*/  FMUL.FTZ R232, R203, UR23 ;  /* 0x00000017cbe87c20 */ /* 0x000fe20008410000 */
[----:B------:R-:W4:Y:S04]  /*22e0*/  LDL R204, [R1+0x18] ;  /* 0x0000180001cc7983 */ /* 0x000f280000100800 */
[----:B------:R-:W4:Y:S01]  /*22f0*/  LDL R203, [R1+0x14] ;  /* 0x0000140001cb7983 */ /* 0x000f220000100800 */
[----:B------:R-:W-:Y:S01]  /*2300*/  FMUL.FTZ R233, R231, R201 ;  /* 0x000000c9e7e97220 */ /* 0x000fe20000410000 */
[----:B------:R-:W-:Y:S01]  /*2310*/  FMUL.FTZ R231, R230, R202 ;  /* 0x000000cae6e77220 */ /* 0x000fe20000410000 */
[----:B------:R-:W-:Y:S01]  /*2320*/  FADD.FTZ R66, R66, R180 ;  /* 0x000000b442427221 */ /* 0x000fe20000010000 */
[-C--:B------:R-:W-:Y:S01]  /*2330*/  FFMA.FTZ R98, R206, R180.reuse, R98 ;  /* 0x000000b4ce627223 */ /* 0x080fe20000010062 */
[----:B------:R-:W-:-:S02]  /*2340*/  FMUL.FTZ R230, R227, R180 ;  /* 0x000000b4e3e67220 */ /* 0x000fc40000410000 */
[----:B------:R-:W4:Y:S01]  /*2350*/  LDL R180, [R1+0x1c] ;  /* 0x00001c0001b47983 */ /* 0x000f220000100800 */
[--C-:B------:R-:W-:Y:S02]  /*2360*/  HADD2.F32 R173, -RZ, R182.reuse.H0_H0 ;  /* 0x200000b6ffad7230 */ /* 0x100fe40000004100 */
[----:B------:R-:W-:Y:S01]  /*2370*/  FADD.FTZ R64, R64, R201 ;  /* 0x000000c940407221 */ /* 0x000fe20000010000 */
[----:B------:R-:W-:Y:S02]  /*2380*/  HADD2.F32 R172, -RZ, R182.H1_H1 ;  /* 0x300000b6ffac7230 */ /* 0x000fe40000004100 */
[----:B------:R-:W-:Y:S01]  /*2390*/  FADD.FTZ R182, R205, -UR26 ;  /* 0x8000001acdb67e21 */ /* 0x000fe20008010000 */
[----:B------:R-:W-:Y:S01]  /*23a0*/  FFMA.FTZ R96, R207, R201, R96 ;  /* 0x000000c9cf607223 */ /* 0x000fe20000010060 */
[----:B------:R-:W-:Y:S01]  /*23b0*/  FMUL.FTZ R205, R219, UR23 ;  /* 0x00000017dbcd7c20 */ /* 0x000fe20008410000 */
[----:B------:R-:W-:Y:S01]  /*23c0*/  FMUL.FTZ R201, R183, UR23 ;  /* 0x00000017b7c97c20 */ /* 0x000fe20008410000 */
[----:B------:R-:W-:Y:S01]  /*23d0*/  FADD.FTZ R67, R67, R174 ;  /* 0x000000ae43437221 */ /* 0x000fe20000010000 */
[----:B------:R-:W-:Y:S01]  /*23e0*/  FADD.FTZ R60, R60, R173 ;  /* 0x000000ad3c3c7221 */ /* 0x000fe20000010000 */
[----:B------:R-:W-:Y:S01]  /*23f0*/  FFMA.FTZ R99, R205, R174, R99 ;  /* 0x000000aecd637223 */ /* 0x000fe20000010063 */
[----:B------:R-:W-:Y:S01]  /*2400*/  FFMA.FTZ R92, R201, R173, R92 ;  /* 0x000000adc95c7223 */ /* 0x000fe2000001005c */
[----:B------:R-:W-:Y:S01]  /*2410*/  FADD.FTZ R65, R65, R202 ;  /* 0x000000ca41417221 */ /* 0x000fe20000010000 */
[----:B------:R-:W-:Y:S01]  /*2420*/  FFMA.FTZ R97, R232, R202, R97 ;  /* 0x000000cae8617223 */ /* 0x000fe20000010061 */
[----:B------:R-:W-:Y:S01]  /*2430*/  FMUL.FTZ R202, R182, UR23 ;  /* 0x00000017b6ca7c20 */ /* 0x000fe20008410000 */
[----:B------:R-:W-:Y:S01]  /*2440*/  FADD.FTZ R63, R63, R218 ;  /* 0x000000da3f3f7221 */ /* 0x000fe20000010000 */
[----:B------:R-:W-:Y:S01]  /*2450*/  FADD.FTZ R61, R61, R172 ;  /* 0x000000ac3d3d7221 */ /* 0x000fe20000010000 */
[----:B------:R-:W-:Y:S01]  /*2460*/  FADD.FTZ R62, R62, R222 ;  /* 0x000000de3e3e7221 */ /* 0x000fe20000010000 */
[----:B------:R-:W-:Y:S01]  /*2470*/  FFMA.FTZ R93, R202, R172, R93 ;  /* 0x000000acca5d7223 */ /* 0x000fe2000001005d */
[----:B--2---:R-:W-:Y:S01]  /*2480*/  FMUL.FTZ R227, R226, R174 ;  /* 0x000000aee2e37220 */ /* 0x004fe20000410000 */
[----:B------:R-:W-:Y:S01]  /*2490*/  FFMA.FTZ R174, R207, R233, R221 ;  /* 0x000000e9cfae7223 */ /* 0x000fe200000100dd */
[----:B---3--:R-:W-:Y:S01]  /*24a0*/  FMUL.FTZ R226, R220, R173 ;  /* 0x000000addce27220 */ /* 0x008fe20000410000 */
[----:B------:R-:W-:-:S02]  /*24b0*/  FADD.FTZ R173, R223, R233 ;  /* 0x000000e9dfad7221 */ /* 0x000fc40000010000 */
[----:B------:R-:W-:Y:S02]  /*24c0*/  FFMA.FTZ R174, R232, R231, R174 ;  /* 0x000000e7e8ae7223 */ /* 0x000fe400000100ae */
[----:B------:R-:W-:Y:S02]  /*24d0*/  FADD.FTZ R173, R173, R231 ;  /* 0x000000e7adad7221 */ /* 0x000fe40000010000 */
[----:B------:R-:W-:Y:S02]  /*24e0*/  FFMA.FTZ R174, R206, R230, R174 ;  /* 0x000000e6ceae7223 */ /* 0x000fe400000100ae */
[----:B------:R-:W-:Y:S02]  /*24f0*/  FADD.FTZ R173, R173, R230 ;  /* 0x000000e6adad7221 */ /* 0x000fe40000010000 */
[----:B------:R-:W-:Y:S02]  /*2500*/  FFMA.FTZ R174, R205, R227, R174 ;  /* 0x000000e3cdae7223 */ /* 0x000fe400000100ae */
[----:B------:R-:W-:Y:S01]  /*2510*/  FADD.FTZ R173, R173, R227 ;  /* 0x000000e3adad7221 */ /* 0x000fe20000010000 */
[----:B----4-:R-:W-:Y:S01]  /*2520*/  FMUL.FTZ R220, R203, R172 ;  /* 0x000000accbdc7220 */ /* 0x010fe20000410000 */
[----:B------:R-:W-:-:S02]  /*2530*/  FFMA.FTZ R174, R201, R226, R174 ;  /* 0x000000e2c9ae7223 */ /* 0x000fc400000100ae */
[----:B------:R-:W-:Y:S01]  /*2540*/  FADD.FTZ R173, R173, R226 ;  /* 0x000000e2adad7221 */ /* 0x000fe20000010000 */
[----:B------:R-:W-:Y:S01]  /*2550*/  FMUL.FTZ R219, R204, R222 ;  /* 0x000000deccdb7220 */ /* 0x000fe20000410000 */
[----:B------:R-:W-:Y:S01]  /*2560*/  FMUL.FTZ R204, R175, UR23 ;  /* 0x00000017afcc7c20 */ /* 0x000fe20008410000 */
[----:B------:R-:W-:Y:S01]  /*2570*/  FMUL.FTZ R203, R181, UR23 ;  /* 0x00000017b5cb7c20 */ /* 0x000fe20008410000 */
[----:B------:R-:W-:Y:S01]  /*2580*/  FADD.FTZ R173, R173, R220 ;  /* 0x000000dcadad7221 */ /* 0x000fe20000010000 */
[----:B------:R-:W-:Y:S01]  /*2590*/  FFMA.FTZ R174, R202, R220, R174 ;  /* 0x000000dccaae7223 */ /* 0x000fe200000100ae */
[-C--:B------:R-:W-:Y:S01]  /*25a0*/  FFMA.FTZ R95, R204, R218.reuse, R95 ;  /* 0x000000dacc5f7223 */ /* 0x080fe2000001005f */
[----:B------:R-:W-:Y:S01]  /*25b0*/  FMUL.FTZ R218, R180, R218 ;  /* 0x000000dab4da7220 */ /* 0x000fe20000410000 */
[----:B------:R-:W-:Y:S01]  /*25c0*/  FADD.FTZ R173, R173, R219 ;  /* 0x000000dbadad7221 */ /* 0x000fe20000010000 */
[C---:B------:R-:W-:Y:S01]  /*25d0*/  FFMA.FTZ R174, R203.reuse, R219, R174 ;  /* 0x000000dbcbae7223 */ /* 0x040fe200000100ae */
[----:B------:R-:W-:-:S02]  /*25e0*/  FFMA.FTZ R94, R203, R222, R94 ;  /* 0x000000decb5e7223 */ /* 0x000fc4000001005e */
[----:B------:R-:W-:Y:S01]  /*25f0*/  FADD.FTZ R223, R173, R218 ;  /* 0x000000daaddf7221 */ /* 0x000fe20000010000 */
[----:B------:R-:W-:-:S07]  /*2600*/  FFMA.FTZ R221, R204, R218, R174 ;  /* 0x000000daccdd7223 */ /* 0x000fce00000100ae */
.L_x_12153:
[----:B------:R-:W-:Y:S05]  /*2610*/  BSYNC.RECONVERGENT B0 ;  /* 0x0000000000007941 */ /* 0x000fea0003800200 */
.L_x_12152:
        /* <DEDUP_REMOVED lines=32> */
.L_x_12155:
[----:B------:R-:W-:Y:S05]  /*2820*/  BSYNC.RECONVERGENT B0 ;  /* 0x0000000000007941 */ /* 0x000fea0003800200 */
.L_x_12154:
        /* <DEDUP_REMOVED lines=56> */
[--C-:B------:R-:W-:Y:S02]  /*2bb0*/  @P3 HADD2.F32 R182, -RZ, R173.reuse.H0_H0 ;  /* 0x200000adffb63230 */ /* 0x100fe40000004100 */
[----:B------:R-:W-:Y:S01]  /*2bc0*/  FMUL.FTZ R183, R180, UR22 ;  /* 0x00000016b4b77c20 */ /* 0x000fe20008410000 */
[----:B------:R-:W-:Y:S02]  /*2bd0*/  HFMA2 R180, -RZ, RZ, 0, 0 ;  /* 0x00000000ffb47431 */ /* 0x000fe400000001ff */
[----:B------:R-:W-:Y:S02]  /*2be0*/  @P4 HADD2.F32 R173, -RZ, R173.H1_H1 ;  /* 0x300000adffad4230 */ /* 0x000fe40000004100 */
[----:B------:R-:W-:Y:S02]  /*2bf0*/  @P2 HADD2.F32 R221, -RZ, R174.H0_H0 ;  /* 0x200000aeffdd2230 */ /* 0x000fe40000004100 */
[----:B------:R-:W-:-:S04]  /*2c00*/  @P3 FMUL.FTZ R180, R182, R183 ;  /* 0x000000b7b6b43220 */ /* 0x000fc80000410000 */
[----:B------:R-:W-:Y:S01]  /*2c10*/  FADD.FTZ R58, R58, R180 ;  /* 0x000000b43a3a7221 */ /* 0x000fe20000010000 */
[----:B------:R-:W-:-:S04]  /*2c20*/  FFMA.FTZ R180, R214, UR17, R181 ;  /* 0x00000011d6b47c23 */ /* 0x000fc800080100b5 */
[----:B------:R-:W-:-:S04]  /*2c30*/  FADD.FTZ R180, R250, -R180 ;  /* 0x800000b4fab47221 */ /* 0x000fc80000010000 */
[----:B------:R-:W-:-:S04]  /*2c40*/  FMUL.FTZ R180, R180, UR23 ;  /* 0x00000017b4b47c20 */ /* 0x000fc80008410000 */
[----:B------:R-:W-:Y:S01]  /*2c50*/  FMUL.FTZ R182, R180, UR16 ;  /* 0x00000010b4b67c20 */ /* 0x000fe20008410000 */
[----:B------:R-:W-:-:S03]  /*2c60*/  MOV R180, RZ ;  /* 0x000000ff00b47202 */ /* 0x000fc60000000f00 */
[----:B------:R-:W-:-:S04]  /*2c70*/  FMUL.FTZ R182, R182, UR22 ;  /* 0x00000016b6b67c20 */ /* 0x000fc80008410000 */
        /* <DEDUP_REMOVED lines=19> */
[----:B------:R-:W-:Y:S02]  /*2db0*/  @P2 HADD2.F32 R180, -RZ, R174.H1_H1 ;  /* 0x300000aeffb42230 */ /* 0x000fe40000004100 */
        /* <DEDUP_REMOVED lines=35> */
[----:B------:R-:W-:-:S03]  /*2ff0*/  FMUL.FTZ R53, R154, R183 ;  /* 0x000000b79a357220 */ /* 0x000fc60000410000 */
[----:B------:R-:W-:Y:S02]  /*3000*/  FADD.FTZ R52, R217, -R52 ;  /* 0x80000034d9347221 */ /* 0x000fe40000010000 */
[----:B------:R-:W-:Y:S02]  /*3010*/  FSEL R53, R53, RZ, P3 ;  /* 0x000000ff35357208 */ /* 0x000fe40001800000 */
[----:B------:R-:W-:Y:S01]  /*3020*/  FMUL.FTZ R52, R52, UR23 ;  /* 0x0000001734347c20 */ /* 0x000fe20008410000 */
[----:B------:R-:W-:Y:S01]  /*3030*/  @P2 HADD2.F32 R183, -RZ, R172.H0_H0 ;  /* 0x200000acffb72230 */ /* 0x000fe20000004100 */
[----:B------:R-:W-:Y:S01]  /*3040*/  F2FP.F16.F32.PACK_AB R53, R182, R53 ;  /* 0x00000035b635723e */ /* 0x000fe200000000ff */
[----:B------:R-:W-:Y:S02]  /*3050*/  HFMA2 R182, -RZ, RZ, 0, 0 ;  /* 0x00000000ffb67431 */ /* 0x000fe400000001ff */
[----:B------:R-:W-:Y:S01]  /*3060*/  FMUL.FTZ R52, R52, UR16 ;  /* 0x0000001034347c20 */ /* 0x000fe20008410000 */
[----:B------:R-:W-:-:S03]  /*3070*/  LOP3.LUT P3, RZ, R188, 0xff00, RZ, 0xc0, !PT ;  /* 0x0000ff00bcff7812 */ /* 0x000fc6000786c0ff */
[----:B------:R-:W-:-:S04]  /*3080*/  FMUL.FTZ R52, R52, UR22 ;  /* 0x0000001634347c20 */ /* 0x000fc80008410000 */
[-C--:B------:R-:W-:Y:S01]  /*3090*/  @P2 FMUL.FTZ R182, R183, R52.reuse ;  /* 0x00000034b7b62220 */ /* 0x080fe20000410000 */
[----:B------:R-:W-:-:S03]  /*30a0*/  FMUL.FTZ R52, R152, R52 ;  /* 0x0000003498347220 */ /* 0x000fc60000410000 */
[----:B------:R-:W-:Y:S01]  /*30b0*/  FADD.FTZ R182, R56, R182 ;  /* 0x000000b638b67221 */ /* 0x000fe20000010000 */
[----:B------:R-:W-:Y:S01]  /*30c0*/  FFMA.FTZ R56, R216, UR17, R181 ;  /* 0x00000011d8387c23 */ /* 0x000fe200080100b5 */
[----:B------:R-:W-:Y:S01]  /*30d0*/  @P3 HADD2.F32 R172, -RZ, R172.H1_H1 ;  /* 0x300000acffac3230 */ /* 0x000fe20000004100 */
        /* <DEDUP_REMOVED lines=12> */
.L_x_12159:
        /* <DEDUP_REMOVED lines=14> */
[--C-:B------:R-:W-:Y:S02]  /*3280*/  @P3 HADD2.F32 R164, -RZ, R173.reuse.H0_H0 ;  /* 0x200000adffa43230 */ /* 0x100fe40000004100 */
[----:B------:R-:W-:Y:S01]  /*3290*/  FMUL.FTZ R168, R165, UR22 ;  /* 0x00000016a5a87c20 */ /* 0x000fe20008410000 */
[----:B------:R-:W-:Y:S02]  /*32a0*/  MOV R165, RZ ;  /* 0x000000ff00a57202 */ /* 0x000fe40000000f00 */
[----:B------:R-:W-:Y:S01]  /*32b0*/  @P3 FMUL.FTZ R166, R164, R169 ;  /* 0x000000a9a4a63220 */ /* 0x000fe20000410000 */
[----:B------:R-:W-:-:S02]  /*32c0*/  @P4 HADD2.F32 R164, -RZ, R173.H1_H1 ;  /* 0x300000adffa44230 */ /* 0x000fc40000004100 */
[----:B------:R-:W-:Y:S02]  /*32d0*/  @P2 HADD2.F32 R173, -RZ, R174.H0_H0 ;  /* 0x200000aeffad2230 */ /* 0x000fe40000004100 */
[----:B------:R-:W-:Y:S01]  /*32e0*/  FADD.FTZ R58, R58, R166 ;  /* 0x000000a63a3a7221 */ /* 0x000fe20000010000 */
[----:B------:R-:W-:Y:S02]  /*32f0*/  HFMA2 R166, -RZ, RZ, 0, 0 ;  /* 0x00000000ffa67431 */ /* 0x000fe400000001ff */
[----:B------:R-:W-:Y:S01]  /*3300*/  @P4 FMUL.FTZ R165, R164, R168 ;  /* 0x000000a8a4a54220 */ /* 0x000fe20000410000 */
[----:B------:R-:W-:-:S03]  /*3310*/  FFMA.FTZ R164, R213, UR17, R181 ;  /* 0x00000011d5a47c23 */ /* 0x000fc600080100b5 */
[----:B------:R-:W-:Y:S01]  /*3320*/  FADD.FTZ R59, R59, R165 ;  /* 0x000000a53b3b7221 */ /* 0x000fe20000010000 */
[----:B------:R-:W-:-:S04]  /*3330*/  FADD.FTZ R164, R249, -R164 ;  /* 0x800000a4f9a47221 */ /* 0x000fc80000010000 */
[----:B------:R-:W-:-:S04]  /*3340*/  FMUL.FTZ R164, R164, UR23 ;  /* 0x00000017a4a47c20 */ /* 0x000fc80008410000 */
[----:B------:R-:W-:-:S04]  /*3350*/  FMUL.FTZ R167, R164, UR16 ;  /* 0x00000010a4a77c20 */ /* 0x000fc80008410000 */
[----:B------:R-:W-:-:S04]  /*3360*/  FMUL.FTZ R167, R167, UR22 ;  /* 0x00000016a7a77c20 */ /* 0x000fc80008410000 */
[-C--:B------:R-:W-:Y:S01]  /*3370*/  @P2 FMUL.FTZ R166, R173, R167.reuse ;  /* 0x000000a7ada62220 */ /* 0x080fe20000410000 */
[----:B------:R-:W-:-:S03]  /*3380*/  FMUL.FTZ R167, R148, R167 ;  /* 0x000000a794a77220 */ /* 0x000fc60000410000 */
[----:B------:R-:W-:Y:S02]  /*3390*/  FADD.FTZ R173, R52, R166 ;  /* 0x000000a634ad7221 */ /* 0x000fe40000010000 */
[----:B------:R-:W-:Y:S01]  /*33a0*/  FSEL R182, R167, RZ, P2 ;  /* 0x000000ffa7b67208 */ /* 0x000fe20001000000 */
[----:B------:R-:W-:Y:S01]  /*33b0*/  FFMA.FTZ R167, R179, UR17, R181 ;  /* 0x00000011b3a77c23 */ /* 0x000fe200080100b5 */
[----:B------:R-:W-:-:S03]  /*33c0*/  LOP3.LUT P2, RZ, R189, 0xff00, RZ, 0xc0, !PT ;  /* 0x0000ff00bdff7812 */ /* 0x000fc6000784c0ff */
[----:B------:R-:W-:-:S04]  /*33d0*/  FADD.FTZ R167, R248, -R167 ;  /* 0x800000a7f8a77221 */ /* 0x000fc80000010000 */
[----:B------:R-:W-:Y:S01]  /*33e0*/  FMUL.FTZ R165, R167, UR23 ;  /* 0x00000017a7a57c20 */ /* 0x000fe20008410000 */
[----:B------:R-:W-:-:S03]  /*33f0*/  MOV R167, RZ ;  /* 0x000000ff00a77202 */ /* 0x000fc60000000f00 */
[----:B------:R-:W-:Y:S02]  /*3400*/  FMUL.FTZ R166, R165, UR16 ;  /* 0x00000010a5a67c20 */ /* 0x000fe40008410000 */
[----:B------:R-:W-:Y:S02]  /*3410*/  @P2 HADD2.F32 R52, -RZ, R174.H1_H1 ;  /* 0x300000aeff342230 */ /* 0x000fe40000004100 */
[----:B------:R-:W-:-:S04]  /*3420*/  FMUL.FTZ R166, R166, UR22 ;  /* 0x00000016a6a67c20 */ /* 0x000fc80008410000 */
        /* <DEDUP_REMOVED lines=11> */
[----:B------:R-:W-:-:S05]  /*34e0*/  @P2 HADD2.F32 R174, -RZ, R175.H0_H0 ;  /* 0x200000afffae2230 */ /* 0x000fca0000004100 */
        /* <DEDUP_REMOVED lines=12> */
[-C--:B------:R-:W-:Y:S01]  /*35b0*/  @P2 FMUL.FTZ R183, R175, R54.reuse ;  /* 0x00000036afb72220 */ /* 0x080fe20000410000 */
[----:B------:R-:W-:-:S03]  /*35c0*/  FMUL.FTZ R54, R151, R54 ;  /* 0x0000003697367220 */ /* 0x000fc60000410000 */
[----:B------:R-:W-:Y:S01]  /*35d0*/  FADD.FTZ R175, R55, R183 ;  /* 0x000000b737af7221 */ /* 0x000fe20000010000 */
[----:B------:R-:W-:Y:S02]  /*35e0*/  MOV R183, RZ ;  /* 0x000000ff00b77202 */ /* 0x000fe40000000f00 */
[----:B------:R-:W-:Y:S02]  /*35f0*/  FSEL R54, R54, RZ, P2 ;  /* 0x000000ff36367208 */ /* 0x000fe40001000000 */
[----:B------:R-:W-:Y:S02]  /*3600*/  LOP3.LUT P2, RZ, R188, 0xff, RZ, 0xc0, !PT ;  /* 0x000000ffbcff7812 */ /* 0x000fe4000784c0ff */
[----:B------:R-:W-:Y:S01]  /*3610*/  F2FP.F16.F32.PACK_AB R55, R54, R53 ;  /* 0x000000353637723e */ /* 0x000fe200000000ff */
[----:B------:R-:W-:Y:S01]  /*3620*/  FMUL.FTZ R53, R155, R168 ;  /* 0x000000a89b357220 */ /* 0x000fe20000410000 */
[----:B------:R-:W-:Y:S01]  /*3630*/  F2FP.F16.F32.PACK_AB R54, R52, R182 ;  /* 0x000000b63436723e */ /* 0x000fe200000000ff */
[----:B------:R-:W-:Y:S01]  /*3640*/  FMUL.FTZ R52, R154, R169 ;  /* 0x000000a99a347220 */ /* 0x000fe20000410000 */
[----:B------:R-:W-:-:S02]  /*3650*/  FFMA.FTZ R169, R176, UR17, R181 ;  /* 0x00000011b0a97c23 */ /* 0x000fc400080100b5 */
[----:B------:R-:W-:Y:S02]  /*3660*/  FSEL R53, R53, RZ, P4 ;  /* 0x000000ff35357208 */ /* 0x000fe40002000000 */
[----:B------:R-:W-:Y:S01]  /*3670*/  FADD.FTZ R168, R217, -R169 ;  /* 0x800000a9d9a87221 */ /* 0x000fe20000010000 */
[----:B------:R-:W-:Y:S01]  /*3680*/  FSEL R52, R52, RZ, P3 ;  /* 0x000000ff34347208 */ /* 0x000fe20001800000 */
[----:B------:R-:W-:Y:S02]  /*3690*/  HFMA2 R169, -RZ, RZ, 0, 0 ;  /* 0x00000000ffa97431 */ /* 0x000fe400000001ff */
[----:B------:R-:W-:Y:S02]  /*36a0*/  @P2 HADD2.F32 R182, -RZ, R172.H0_H0 ;  /* 0x200000acffb62230 */ /* 0x000fe40000004100 */
[----:B------:R-:W-:Y:S01]  /*36b0*/  FMUL.FTZ R168, R168, UR23 ;  /* 0x00000017a8a87c20 */ /* 0x000fe20008410000 */
[----:B------:R-:W-:Y:S02]  /*36c0*/  F2FP.F16.F32.PACK_AB R53, R53, R52 ;  /* 0x000000343535723e */ /* 0x000fe400000000ff */
[----:B------:R-:W-:Y:S01]  /*36d0*/  LOP3.LUT P3, RZ, R188, 0xff00, RZ, 0xc0, !PT ;  /* 0x0000ff00bcff7812 */ /* 0x000fe2000786c0ff */
[----:B------:R-:W-:-:S04]  /*36e0*/  FMUL.FTZ R52, R168, UR16 ;  /* 0x00000010a8347c20 */ /* 0x000fc80008410000 */
        /* <DEDUP_REMOVED lines=10> */
[----:B------:R-:W-:-:S04]  /*3790*/  FMUL.FTZ R56, R56, UR22 ;  /* 0x0000001638387c20 */ /* 0x000fc80008410000 */
[-C--:B------:R-:W-:Y:S01]  /*37a0*/  @P3 FMUL.FTZ R183, R172, R56.reuse ;  /* 0x00000038acb73220 */ /* 0x080fe20000410000 */
[----:B------:R-:W-:-:S03]  /*37b0*/  FMUL.FTZ R56, R153, R56 ;  /* 0x0000003899387220 */ /* 0x000fc60000410000 */
[----:B------:R-:W-:Y:S02]  /*37c0*/  FADD.FTZ R172, R57, R183 ;  /* 0x000000b739ac7221 */ /* 0x000fe40000010000 */
[----:B------:R-:W-:-:S04]  /*37d0*/  FSEL R56, R56, RZ, P3 ;  /* 0x000000ff38387208 */ /* 0x000fc80001800000 */
[----:B------:R-:W-:Y:S01]  /*37e0*/  F2FP.F16.F32.PACK_AB R52, R56, R52 ;  /* 0x000000343834723e */ /* 0x000fe200000000ff */
[----:B------:R-:W-:Y:S06]  /*37f0*/  BRA `(.L_x_12160) ;  /* 0x0000000c00407947 */ /* 0x000fec0003800000 */
.L_x_12158:
        /* <DEDUP_REMOVED lines=21> */
[----:B------:R-:W-:-:S04]  /*3950*/  FFMA.FTZ R180, R180, UR23, R27 ;  /* 0x00000017b4b47c23 */ /* 0x000fc8000801001b */
        /* <DEDUP_REMOVED lines=61> */
[----:B------:R-:W-:Y:S01]  /*3d30*/  FFMA.FTZ R52, R52, UR23, R24 ;  /* 0x0000001734347c23 */ /* 0x000fe20008010018 */
        /* <DEDUP_REMOVED lines=23> */
.L_x_12161:
        /* <DEDUP_REMOVED lines=26> */
[----:B------:R-:W-:-:S04]  /*4050*/  FFMA.FTZ R164, R164, UR23, R20 ;  /* 0x00000017a4a47c23 */ /* 0x000fc80008010014 */
        /* <DEDUP_REMOVED lines=9> */
[----:B------:R-:W-:Y:S01]  /*40f0*/  FFMA.FTZ R165, R167, UR23, R21 ;  /* 0x00000017a7a57c23 */ /* 0x000fe20008010015 */
        /* <DEDUP_REMOVED lines=44> */
[----:B------:R-:W-:Y:S01]  /*43c0*/  FFMA.FTZ R168, R168, UR23, R24 ;  /* 0x00000017a8a87c23 */ /* 0x000fe20008010018 */
        /* <DEDUP_REMOVED lines=13> */
[----:B------:R-:W-:-:S04]  /*44a0*/  FMUL.FTZ R56, R56, UR22 ;  /* 0x0000001638387c20 */ /* 0x000fc80008410000 */
[-C--:B------:R-:W-:Y:S01]  /*44b0*/  @P3 FMUL.FTZ R183, R172, R56.reuse ;  /* 0x00000038acb73220 */ /* 0x080fe20000410000 */
[----:B------:R-:W-:-:S03]  /*44c0*/  FMUL.FTZ R56, R153, R56 ;  /* 0x0000003899387220 */ /* 0x000fc60000410000 */
[----:B------:R-:W-:Y:S02]  /*44d0*/  FADD.FTZ R172, R57, R183 ;  /* 0x000000b739ac7221 */ /* 0x000fe40000010000 */
[----:B------:R-:W-:-:S04]  /*44e0*/  FSEL R56, R56, RZ, P3 ;  /* 0x000000ff38387208 */ /* 0x000fc80001800000 */
[----:B------:R-:W-:-:S07]  /*44f0*/  F2FP.F16.F32.PACK_AB R52, R56, R52 ;  /* 0x000000343834723e */ /* 0x000fce00000000ff */
.L_x_12160:
        /* <DEDUP_REMOVED lines=16> */
.L_x_12157:
[----:B------:R-:W-:Y:S05]  /*4600*/  BSYNC.RECONVERGENT B0 ;  /* 0x0000000000007941 */ /* 0x000fea0003800200 */
.L_x_12156:
        /* <DEDUP_REMOVED lines=15> */
[----:B------:R-:W-:Y:S02]  /*4700*/  HFMA2 R166, -RZ, RZ, 0, 0 ;  /* 0x00000000ffa67431 */ /* 0x000fe400000001ff */
[----:B------:R-:W-:Y:S01]  /*4710*/  FADD.FTZ R164, R241, -R164 ;  /* 0x800000a4f1a47221 */ /* 0x000fe20000010000 */
[----:B------:R-:W-:Y:S01]  /*4720*/  LOP3.LUT P4, RZ, R186, 0xff0000, RZ, 0xc0, !PT ;  /* 0x00ff0000baff7812 */ /* 0x000fe2000788c0ff */
[----:B------:R-:W-:Y:S01]  /*4730*/  FADD.FTZ R170, R243, -R165 ;  /* 0x800000a5f3aa7221 */ /* 0x000fe20000010000 */
[C---:B------:R-:W-:Y:S01]  /*4740*/  LOP3.LUT P5, RZ, R187.reuse, 0xff00, RZ, 0xc0, !PT ;  /* 0x0000ff00bbff7812 */ /* 0x040fe200078ac0ff */
[----:B------:R-:W-:Y:S01]  /*4750*/  FFMA.FTZ R164, R164, UR23, R12 ;  /* 0x00000017a4a47c23 */ /* 0x000fe2000801000c */
[----:B------:R-:W-:Y:S01]  /*4760*/  LOP3.LUT P6, RZ, R187, 0xff0000, RZ, 0xc0, !PT ;  /* 0x00ff0000bbff7812 */ /* 0x000fe200078cc0ff */
[----:B------:R-:W-:Y:S01]  /*4770*/  FFMA.FTZ R170, R170, UR23, R18 ;  /* 0x00000017aaaa7c23 */ /* 0x000fe20008010012 */
[----:B------:R-:W-:Y:S01]  /*4780*/  MOV R183, RZ ;  /* 0x000000ff00b77202 */ /* 0x000fe20000000f00 */
[----:B------:R-:W-:Y:S01]  /*4790*/  FMUL.FTZ R167, R164, UR16 ;  /* 0x00000010a4a77c20 */ /* 0x000fe20008410000 */
[----:B------:R-:W-:-:S03]  /*47a0*/  @P3 HADD2.F32 R165, -RZ, R174.H0_H0 ;  /* 0x200000aeffa53230 */ /* 0x000fc60000004100 */
[----:B------:R-:W-:Y:S02]  /*47b0*/  FMUL.FTZ R167, R167, UR22 ;  /* 0x00000016a7a77c20 */ /* 0x000fe40008410000 */
[----:B------:R-:W-:Y:S02]  /*47c0*/  @P4 HADD2.F32 R169, -RZ, R173.H0_H0 ;  /* 0x200000adffa94230 */ /* 0x000fe40000004100 */
        /* <DEDUP_REMOVED lines=13> */
[----:B------:R-:W-:Y:S02]  /*48a0*/  @P3 HADD2.F32 R165, -RZ, R173.H1_H1 ;  /* 0x300000adffa53230 */ /* 0x000fe40000004100 */
[----:B------:R-:W-:Y:S01]  /*48b0*/  FADD.FTZ R173, R44, R166 ;  /* 0x000000a62cad7221 */ /* 0x000fe20000010000 */
[----:B------:R-:W-:Y:S01]  /*48c0*/  FMUL.FTZ R169, R167, UR22 ;  /* 0x00000016a7a97c20 */ /* 0x000fe20008410000 */
[----:B------:R-:W-:Y:S02]  /*48d0*/  HFMA2 R167, -RZ, RZ, 0, 0 ;  /* 0x00000000ffa77431 */ /* 0x000fe400000001ff */
[----:B------:R-:W-:Y:S02]  /*48e0*/  @P5 HADD2.F32 R166, -RZ, R174.H1_H1 ;  /* 0x300000aeffa65230 */ /* 0x000fe40000004100 */
[----:B------:R-:W-:-:S02]  /*48f0*/  @P6 HADD2.F32 R174, -RZ, R175.H0_H0 ;  /* 0x200000afffae6230 */ /* 0x000fc40000004100 */
[----:B------:R-:W-:Y:S01]  /*4900*/  @P3 FMUL.FTZ R167, R165, R169 ;  /* 0x000000a9a5a73220 */ /* 0x000fe20000410000 */
[----:B------:R-:W-:-:S03]  /*4910*/  FFMA.FTZ R165, R191, UR17, R181 ;  /* 0x00000011bfa57c23 */ /* 0x000fc600080100b5 */
[----:B------:R-:W-:Y:S01]  /*4920*/  FADD.FTZ R51, R51, R167 ;  /* 0x000000a733337221 */ /* 0x000fe20000010000 */
[----:B------:R-:W-:Y:S01]  /*4930*/  FADD.FTZ R165, R240, -R165 ;  /* 0x800000a5f0a57221 */ /* 0x000fe20000010000 */
[----:B------:R-:W-:-:S03]  /*4940*/  MOV R167, RZ ;  /* 0x000000ff00a77202 */ /* 0x000fc60000000f00 */
[----:B------:R-:W-:-:S04]  /*4950*/  FFMA.FTZ R165, R165, UR23, R13 ;  /* 0x00000017a5a57c23 */ /* 0x000fc8000801000d */
[----:B------:R-:W-:-:S04]  /*4960*/  FMUL.FTZ R44, R165, UR16 ;  /* 0x00000010a52c7c20 */ /* 0x000fc80008410000 */
        /* <DEDUP_REMOVED lines=31> */
[----:B------:R-:W-:Y:S01]  /*4b60*/  F2FP.F16.F32.PACK_AB R47, R47, R45 ;  /* 0x0000002d2f2f723e */ /* 0x000fe200000000ff */
[----:B------:R-:W-:Y:S01]  /*4b70*/  FMUL.FTZ R45, R147, R169 ;  /* 0x000000a9932d7220 */ /* 0x000fe20000410000 */
[----:B------:R-:W-:Y:S01]  /*4b80*/  LOP3.LUT P4, RZ, R186, 0xff, RZ, 0xc0, !PT ;  /* 0x000000ffbaff7812 */ /* 0x000fe2000788c0ff */
[----:B------:R-:W-:Y:S01]  /*4b90*/  FFMA.FTZ R168, R168, UR23, R16 ;  /* 0x00000017a8a87c23 */ /* 0x000fe20008010010 */
[----:B------:R-:W-:Y:S01]  /*4ba0*/  FSEL R46, R46, RZ, P5 ;  /* 0x000000ff2e2e7208 */ /* 0x000fe20002800000 */
[----:B------:R-:W-:Y:S01]  /*4bb0*/  HFMA2 R169, -RZ, RZ, 0, 0 ;  /* 0x00000000ffa97431 */ /* 0x000fe200000001ff */
[----:B------:R-:W-:-:S02]  /*4bc0*/  FSEL R45, R45, RZ, P3 ;  /* 0x000000ff2d2d7208 */ /* 0x000fc40001800000 */
[----:B------:R-:W-:Y:S02]  /*4bd0*/  F2FP.F16.F32.PACK_AB R46, R46, R182 ;  /* 0x000000b62e2e723e */ /* 0x000fe400000000ff */
[----:B------:R-:W-:Y:S01]  /*4be0*/  F2FP.F16.F32.PACK_AB R45, R45, R44 ;  /* 0x0000002c2d2d723e */ /* 0x000fe200000000ff */
[----:B------:R-:W-:Y:S01]  /*4bf0*/  FMUL.FTZ R44, R168, UR16 ;  /* 0x00000010a82c7c20 */ /* 0x000fe20008410000 */
[----:B------:R-:W-:-:S03]  /*4c00*/  LOP3.LUT P3, RZ, R186, 0xff00, RZ, 0xc0, !PT ;  /* 0x0000ff00baff7812 */ /* 0x000fc6000786c0ff */
[----:B------:R-:W-:Y:S02]  /*4c10*/  @P4 HADD2.F32 R182, -RZ, R172.H0_H0 ;  /* 0x200000acffb64230 */ /* 0x000fe40000004100 */
        /* <DEDUP_REMOVED lines=17> */
.L_x_12165:
        /* <DEDUP_REMOVED lines=75> */
[----:B------:R-:W-:-:S03]  /*51e0*/  FFMA.FTZ R44, R211, UR17, R181 ;  /* 0x00000011d32c7c23 */ /* 0x000fc600080100b5 */
[----:B------:R-:W-:Y:S01]  /*51f0*/  FSEL R45, R45, RZ, P4 ;  /* 0x000000ff2d2d7208 */ /* 0x000fe20002000000 */
[----:B------:R-:W-:Y:S01]  /*5200*/  FADD.FTZ R44, R245, -R44 ;  /* 0x8000002cf52c7221 */ /* 0x000fe20000010000 */
[----:B------:R-:W-:Y:S02]  /*5210*/  LOP3.LUT P4, RZ, R186, 0xff, RZ, 0xc0, !PT ;  /* 0x000000ffbaff7812 */ /* 0x000fe4000788c0ff */
[----:B------:R-:W-:Y:S01]  /*5220*/  F2FP.F16.F32.PACK_AB R45, R182, R45 ;  /* 0x0000002db62d723e */ /* 0x000fe200000000ff */
[----:B------:R-:W-:Y:S01]  /*5230*/  FFMA.FTZ R44, R44, UR23, R16 ;  /* 0x000000172c2c7c23 */ /* 0x000fe20008010010 */
[----:B------:R-:W-:-:S03]  /*5240*/  HFMA2 R182, -RZ, RZ, 0, 0 ;  /* 0x00000000ffb67431 */ /* 0x000fc600000001ff */
        /* <DEDUP_REMOVED lines=20> */
.L_x_12164:
[----:B------:R-:W0:Y:S02]  /*5390*/  LDC.64 R182, c[0x0][0x478] ;  /* 0x00011e00ffb67b82 */ /* 0x000e240000000a00 */
[----:B0-----:R-:W-:-:S04]  /*53a0*/  ISETP.NE.U32.AND P2, PT, R182, RZ, PT ;  /* 0x000000ffb600720c */ /* 0x001fc80003f45070 */
[----:B------:R-:W-:-:S13]  /*53b0*/  ISETP.NE.AND.EX P2, PT, R183, RZ, PT, P2 ;  /* 0x000000ffb700720c */ /* 0x000fda0003f45320 */
        /* <DEDUP_REMOVED lines=9> */
[----:B------:R-:W-:Y:S01]  /*5450*/  FMUL.FTZ R164, R164, UR23 ;  /* 0x00000017a4a47c20 */ /* 0x000fe20008410000 */
[----:B------:R-:W-:Y:S01]  /*5460*/  LOP3.LUT P6, RZ, R187, 0xff0000, RZ, 0xc0, !PT ;  /* 0x00ff0000bbff7812 */ /* 0x000fe200078cc0ff */
[----:B------:R-:W-:Y:S01]  /*5470*/  FMUL.FTZ R170, R170, UR23 ;  /* 0x00000017aaaa7c20 */ /* 0x000fe20008410000 */
        /* <DEDUP_REMOVED lines=29> */
[----:B------:R-:W-:-:S04]  /*5650*/  FMUL.FTZ R165, R165, UR23 ;  /* 0x00000017a5a57c20 */ /* 0x000fc80008410000 */
[----:B------:R-:W-:-:S04]  /*5660*/  FMUL.FTZ R44, R165, UR16 ;  /* 0x00000010a52c7c20 */ /* 0x000fc80008410000 */
        /* <DEDUP_REMOVED lines=34> */
[----:B------:R-:W-:Y:S01]  /*5890*/  FMUL.FTZ R168, R168, UR23 ;  /* 0x00000017a8a87c20 */ /* 0x000fe20008410000 */
        /* <DEDUP_REMOVED lines=25> */
.L_x_12167:
        /* <DEDUP_REMOVED lines=80> */
[----:B------:R-:W-:Y:S01]  /*5f30*/  FMUL.FTZ R44, R44, UR23 ;  /* 0x000000172c2c7c20 */ /* 0x000fe20008410000 */
        /* <DEDUP_REMOVED lines=20> */
.L_x_12166:
        /* <DEDUP_REMOVED lines=14> */
.L_x_12163:
[----:B------:R-:W-:Y:S05]  /*6160*/  BSYNC.RECONVERGENT B0 ;  /* 0x0000000000007941 */ /* 0x000fea0003800200 */
.L_x_12162:
        /* <DEDUP_REMOVED lines=114> */
.L_x_12171:
        /* <DEDUP_REMOVED lines=102> */
.L_x_12170:
        /* <DEDUP_REMOVED lines=106> */
.L_x_12173:
        /* <DEDUP_REMOVED lines=101> */
.L_x_12172:
        /* <DEDUP_REMOVED lines=14> */
.L_x_12169:
[----:B------:R-:W-:Y:S05]  /*7cc0*/  BSYNC.RECONVERGENT B0 ;  /* 0x0000000000007941 */ /* 0x000fea0003800200 */
.L_x_12168:
        /* <DEDUP_REMOVED lines=104> */
[----:B------:R-:W-:Y:S02]  /*8350*/  MOV R181, RZ ;  /* 0x000000ff00b57202 */ /* 0x000fe40000000f00 */
[----:B------:R-:W-:Y:S01]  /*8360*/  FADD.FTZ R32, R231, -R32 ;  /* 0x80000020e7207221 */ /* 0x000fe20000010000 */
[----:B------:R-:W-:-:S03]  /*8370*/  FSEL R28, R28, RZ, P4 ;  /* 0x000000ff1c1c7208 */ /* 0x000fc60002000000 */
        /* <DEDUP_REMOVED lines=9> */
.L_x_12177:
        /* <DEDUP_REMOVED lines=76> */
[----:B------:R-:W-:Y:S02]  /*88d0*/  FFMA.FTZ R181, R232, UR17, R181 ;  /* 0x00000011e8b57c23 */ /* 0x000fe400080100b5 */
[----:B------:R-:W-:Y:S01]  /*88e0*/  FSEL R29, R29, RZ, P4 ;  /* 0x000000ff1d1d7208 */ /* 0x000fe20002000000 */
[----:B------:R-:W-:Y:S01]  /*88f0*/  FADD.FTZ R28, R233, -R28 ;  /* 0x8000001ce91c7221 */ /* 0x000fe20000010000 */
[----:B------:R-:W-:Y:S01]  /*8900*/  LOP3.LUT P4, RZ, R2, 0xff, RZ, 0xc0, !PT ;  /* 0x000000ff02ff7812 */ /* 0x000fe2000788c0ff */
[----:B------:R-:W-:Y:S01]  /*8910*/  FADD.FTZ R181, R231, -R181 ;  /* 0x800000b5e7b57221 */ /* 0x000fe20000010000 */
[----:B------:R-:W-:Y:S01]  /*8920*/  F2FP.F16.F32.PACK_AB R29, R182, R29 ;  /* 0x0000001db61d723e */ /* 0x000fe200000000ff */
[----:B------:R-:W-:Y:S01]  /*8930*/  FFMA.FTZ R28, R28, UR23, R156 ;  /* 0x000000171c1c7c23 */ /* 0x000fe2000801009c */
[----:B------:R-:W-:-:S02]  /*8940*/  HFMA2 R182, -RZ, RZ, 0, 0 ;  /* 0x00000000ffb67431 */ /* 0x000fc400000001ff */
[----:B------:R-:W-:Y:S01]  /*8950*/  FFMA.FTZ R181, R181, UR23, R157 ;  /* 0x00000017b5b57c23 */ /* 0x000fe2000801009d */
        /* <DEDUP_REMOVED lines=17> */
.L_x_12176:
[----:B------:R-:W0:Y:S02]  /*8a70*/  LDC.64 R182, c[0x0][0x478] ;  /* 0x00011e00ffb67b82 */ /* 0x000e240000000a00 */
[----:B0-----:R-:W-:-:S04]  /*8a80*/  ISETP.NE.U32.AND P2, PT, R182, RZ, PT ;  /* 0x000000ffb600720c */ /* 0x001fc80003f45070 */
[----:B------:R-:W-:-:S13]  /*8a90*/  ISETP.NE.AND.EX P2, PT, R183, RZ, PT, P2 ;  /* 0x000000ffb700720c */ /* 0x000fda0003f45320 */
        /* <DEDUP_REMOVED lines=103> */
.L_x_12179:
        /* <DEDUP_REMOVED lines=82> */
[----:B------:R-:W-:Y:S01]  /*9630*/  FMUL.FTZ R28, R28, UR23 ;  /* 0x000000171c1c7c20 */ /* 0x000fe20008410000 */
[----:B------:R-:W-:-:S02]  /*9640*/  HFMA2 R182, -RZ, RZ, 0, 0 ;  /* 0x00000000ffb67431 */ /* 0x000fc400000001ff */
[----:B------:R-:W-:Y:S01]  /*9650*/  FMUL.FTZ R181, R181, UR23 ;  /* 0x00000017b5b57c20 */ /* 0x000fe20008410000 */
        /* <DEDUP_REMOVED lines=16> */
.L_x_12178:
        /* <DEDUP_REMOVED lines=13> */
.L_x_12175:
[----:B------:R-:W-:Y:S05]  /*9830*/  BSYNC.RECONVERGENT B0 ;  /* 0x0000000000007941 */ /* 0x000fea0003800200 */
.L_x_12174:
[----:B------:R-:W-:Y:S02]  /*9840*/  UIADD3 UR7, UPT, UPT, UR7, UR24, URZ ;  /* 0x0000001807077290 */ /* 0x000fe4000fffe0ff */
[----:B------:R-:W-:Y:S02]  /*9850*/  UPLOP3.LUT UP2, UPT, UPT, UPT, UP2, 0x40, 0x4 ;  /* 0x000000000004789c */ /* 0x000fe40003f4e820 */
[----:B------:R-:W-:-:S09]  /*9860*/  UISETP.GE.AND UP1, UPT, UR7, UR25, UPT ;  /* 0x000000190700728c */ /* 0x000fd2000bf26270 */
[----:B------:R-:W-:Y:S05]  /*9870*/  BRA.U !UP1, `(.L_x_12180) ;  /* 0xffffff7109fc7547 */ /* 0x000fea000b83ffff */
.L_x_12145:
        /* <DEDUP_REMOVED lines=22> */
.L_x_12182:
[----:B------:R-:W-:Y:S05]  /*99e0*/  BSYNC.RECONVERGENT B0 ;  /* 0x0000000000007941 */ /* 0x000fea0003800200 */
.L_x_12181:
        /* <DEDUP_REMOVED lines=15> */
.L_x_12184:
[----:B------:R-:W-:Y:S05]  /*9ae0*/  BSYNC.RECONVERGENT B0 ;  /* 0x0000000000007941 */ /* 0x000fea0003800200 */
.L_x_12183:
        /* <DEDUP_REMOVED lines=15> */
.L_x_12186:
[----:B------:R-:W-:Y:S05]  /*9be0*/  BSYNC.RECONVERGENT B0 ;  /* 0x0000000000007941 */ /* 0x000fea0003800200 */
.L_x_12185:
        /* <DEDUP_REMOVED lines=16> */
.L_x_12187:
        /* <DEDUP_REMOVED lines=9> */
.L_x_15732:


//--------------------- .text._ZN10layer_norm13ln_bwd_kernelINS_13Kernel_traitsIf6__halffS2_fjLj8192ELj1ELj1ELj8ELj16ENS_18Kernel_traits_baseILj8192EfS2_fS2_fjLj256EEEEELb1ELb1ELb0ELb1EEEvNS_9BwdParamsE --------------------------
	.section	.text._ZN10layer_norm13ln_bwd_kernelINS_13Kernel_traitsIf6__halffS2_fjLj8192ELj1ELj1ELj8ELj16ENS_18Kernel_traits_baseILj8192EfS2_fS2_fjLj256EEEEELb1ELb1ELb0ELb1EEEvNS_9BwdParamsE,"ax",@progbits
	.align	128
        .global         _ZN10layer_norm13ln_bwd_kernelINS_13Kernel_traitsIf6__halffS2_fjLj8192ELj1ELj1ELj8ELj16ENS_18Kernel_traits_baseILj8192EfS2_fS2_fjLj256EEEEELb1ELb1ELb0ELb1EEEvNS_9BwdParamsE
        .type           _ZN10layer_norm13ln_bwd_kernelINS_13Kernel_traitsIf6__halffS2_fjLj8192ELj1ELj1ELj8ELj16ENS_18Kernel_traits_baseILj8192EfS2_fS2_fjLj256EEEEELb1ELb1ELb0ELb1EEEvNS_9BwdParamsE,@function
        .size           _ZN10layer_norm13ln_bwd_kernelINS_13Kernel_traitsIf6__halffS2_fjLj8192ELj1ELj1ELj8ELj16ENS_18Kernel_traits_baseILj8192EfS2_fS2_fjLj256EEEEELb1ELb1ELb0ELb1EEEvNS_9BwdParamsE,(.L_x_15733 - _ZN10layer_norm13ln_bwd_kernelINS_13Kernel_traitsIf6__halffS2_fjLj8192ELj1ELj1ELj8ELj16ENS_18Kernel_traits_baseILj8192EfS2_fS2_fjLj256EEEEELb1ELb1ELb0ELb1EEEvNS_9BwdParamsE)
        .other          _ZN10layer_norm13ln_bwd_kernelINS_13Kernel_traitsIf6__halffS2_fjLj8192ELj1ELj1ELj8ELj16ENS_18Kernel_traits_baseILj8192EfS2_fS2_fjLj256EEEEELb1ELb1ELb0ELb1EEEvNS_9BwdParamsE,@"STO_CUDA_ENTRY STV_DEFAULT"
_ZN10layer_norm13ln_bwd_kernelINS_13Kernel_traitsIf6__halffS2_fjLj8192ELj1ELj1ELj8ELj16ENS_18Kernel_traits_baseILj8192EfS2_fS2_fjLj256EEEEELb1ELb1ELb0ELb1EEEvNS_9BwdParamsE:
.text._ZN10layer_norm13ln_bwd_kernelINS_13Kernel_traitsIf6__halffS2_fjLj8192ELj1ELj1ELj8ELj16ENS_18Kernel_traits_baseILj8192EfS2_fS2_fjLj256EEEEELb1ELb1ELb0ELb1EEEvNS_9BwdParamsE:
        /* <DEDUP_REMOVED lines=61> */
[----:B------:R1:W-:Y:S01]  /*03d0*/  STL [R1+0x90], RZ ;  /* 0x000090ff01007387 */ /* 0x0003e20000100800 */
[----:B------:R-:W-:Y:S01]  /*03e0*/  HFMA2 R252, -RZ, RZ, 0, 0 ;  /* 0x00000000fffc7431 */ /* 0x000fe200000001ff */
[----:B------:R-:W-:Y:S01]  /*03f0*/  PLOP3.LUT P0, PT, PT, PT, PT, 0x8, 0x80 ;  /* 0x000000000080781c */ /* 0x000fe20003f0e170 */
[----:B------:R-:W-:Y:S01]  /*0400*/  HFMA2 R228, -RZ, RZ, 0, 0 ;  /* 0x00000000ffe47431 */ /* 0x000fe200000001ff */
[----:B------:R1:W-:Y:S01]  /*0410*/  STL [R1+0x8c], RZ ;  /* 0x00008cff01007387 */ /* 0x0003e20000100800 */
[----:B------:R-:W-:-:S02]  /*0420*/  CS2R R250, SRZ ;  /* 0x0000000000fa7805 */ /* 0x000fc4000001ff00 */
[----:B------:R-:W-:Y:S02]  /*0430*/  CS2R R248, SRZ ;  /* 0x0000000000f87805 */ /* 0x000fe4000001ff00 */
[----:B------:R-:W-:Y:S01]  /*0440*/  CS2R R246, SRZ ;  /* 0x0000000000f67805 */ /* 0x000fe2000001ff00 */
[----:B------:R1:W-:Y:S01]  /*0450*/  STL [R1+0x88], RZ ;  /* 0x000088ff01007387 */ /* 0x0003e20000100800 */
[----:B------:R-:W-:Y:S02]  /*0460*/  MOV R240, RZ ;  /* 0x000000ff00f07202 */ /* 0x000fe40000000f00 */
[----:B------:R-:W-:Y:S02]  /*0470*/  CS2R R238, SRZ ;  /* 0x0000000000ee7805 */ /* 0x000fe4000001ff00 */
[----:B------:R-:W-:Y:S01]  /*0480*/  CS2R R236, SRZ ;  /* 0x0000000000ec7805 */ /* 0x000fe2000001ff00 */
[----:B------:R1:W-:Y:S01]  /*0490*/  STL [R1+0x84], RZ ;  /* 0x000084ff01007387 */ /* 0x0003e20000100800 */
[----:B------:R-:W-:-:S02]  /*04a0*/  CS2R R234, SRZ ;  /* 0x0000000000ea7805 */ /* 0x000fc4000001ff00 */
[----:B------:R-:W-:Y:S01]  /*04b0*/  CS2R R232, SRZ ;  /* 0x0000000000e87805 */ /* 0x000fe2000001ff00 */
        /* <DEDUP_REMOVED lines=22> */
[----:B------:R-:W4:Y:S03]  /*0620*/  LDCU UR19, c[0x0][0x388] ;  /* 0x00007100ff1377ac */ /* 0x000f260008000800 */
[----:B------:R1:W-:Y:S01]  /*0630*/  STL [R1+0x68], RZ ;  /* 0x000068ff01007387 */ /* 0x0003e20000100800 */
[----:B------:R-:W0:Y:S03]  /*0640*/  LDCU.U8 UR18, c[0x0][0x410] ;  /* 0x00008200ff1277ac */ /* 0x000e260008000000 */
[----:B------:R1:W-:Y:S01]  /*0650*/  STL [R1+0x64], RZ ;  /* 0x000064ff01007387 */ /* 0x0003e20000100800 */
[----:B------:R-:W0:Y:S03]  /*0660*/  LDCU UR22, c[0x0][0x400] ;  /* 0x00008000ff1677ac */ /* 0x000e260008000800 */
[----:B------:R1:W-:Y:S01]  /*0670*/  STL [R1+0x60], RZ ;  /* 0x000060ff01007387 */ /* 0x0003e20000100800 */
[----:B------:R-:W0:Y:S03]  /*0680*/  LDCU.64 UR24, c[0x0][0x390] ;  /* 0x00007200ff1877ac */ /* 0x000e260008000a00 */
[----:B------:R1:W-:Y:S01]  /*0690*/  STL [R1+0x5c], RZ ;  /* 0x00005cff01007387 */ /* 0x0003e20000100800 */
[----:B------:R-:W0:Y:S03]  /*06a0*/  LDCU.64 UR26, c[0x0][0x468] ;  /* 0x00008d00ff1a77ac */ /* 0x000e260008000a00 */
        /* <DEDUP_REMOVED lines=27> */
[----:B---3--:R-:W-:Y:S01]  /*0860*/  UISETP.NE.U32.AND UP0, UPT, UR4, URZ, UPT ;  /* 0x000000ff0400728c */ /* 0x008fe2000bf05070 */
[----:B------:R-:W-:-:S02]  /*0870*/  CS2R R10, SRZ ;  /* 0x00000000000a7805 */ /* 0x000fc4000001ff00 */
[----:B------:R-:W-:Y:S01]  /*0880*/  CS2R R12, SRZ ;  /* 0x00000000000c7805 */ /* 0x000fe2000001ff00 */
[----:B0-----:R-:W5:Y:S01]  /*0890*/  LDG.E.128 R132, desc[UR16][R2.64] ;  /* 0x0000001002847981 */ /* 0x001f62000c1e1d00 */
[----:B------:R-:W-:Y:S02]  /*08a0*/  CS2R R14, SRZ ;  /* 0x00000000000e7805 */ /* 0x000fe4000001ff00 */
        /* <DEDUP_REMOVED lines=11> */
[----:B0-----:R-:W-:-:S03]  /*0960*/  CS2R R2, SRZ ;  /* 0x0000000000027805 */ /* 0x001fc6000001ff00 */
        /* <DEDUP_REMOVED lines=8> */
.L_x_12205:
[----:B01----:R-:W0:Y:S01]  /*09f0*/  S2R R145, SR_TID.X ;  /* 0x0000000000917919 */ /* 0x003e220000002100 */
[----:B------:R-:W-:Y:S01]  /*0a00*/  UIMAD UR4, UR6, UR19, URZ ;  /* 0x00000013060472a4 */ /* 0x000fe2000f8e02ff */
[----:B------:R-:W1:Y:S01]  /*0a10*/  LDC.64 R180, c[0x0][0x3a8] ;  /* 0x0000ea00ffb47b82 */ /* 0x000e620000000a00 */
[----:B------:R-:W-:Y:S02]  /*0a20*/  UIMAD.WIDE UR10, UR6, 0x4, UR12 ;  /* 0x00000004060a78a5 */ /* 0x000fe4000f8e020c */
[----:B------:R-:W-:-:S04]  /*0a30*/  USHF.R.S32.HI UR5, URZ, 0x1f, UR4 ;  /* 0x0000001fff057899 */ /* 0x000fc80008011404 */
[----:B------:R-:W-:Y:S01]  /*0a40*/  ULEA.HI UR5, UR5, UR4, URZ, 0x3 ;  /* 0x0000000405057291 */ /* 0x000fe2000f8f18ff */
[----:B------:R-:W2:Y:S01]  /*0a50*/  LDC.64 R24, c[0x0][0x428] ;  /* 0x00010a00ff187b82 */ /* 0x000ea20000000a00 */
[----:B------:R-:W-:Y:S02]  /*0a60*/  MOV R22, UR10 ;  /* 0x0000000a00167c02 */ /* 0x000fe40008000f00 */
[----:B------:R-:W-:Y:S02]  /*0a70*/  MOV R23, UR11 ;  /* 0x0000000b00177c02 */ /* 0x000fe40008000f00 */
[----:B------:R-:W-:Y:S01]  /*0a80*/  MOV R191, UR5 ;  /* 0x0000000500bf7c02 */ /* 0x000fe20008000f00 */
[----:B------:R-:W-:Y:S02]  /*0a90*/  UIMAD.WIDE UR4, UR6, 0x4, UR14 ;  /* 0x00000004060478a5 */ /* 0x000fe4000f8e020e */
[----:B------:R-:W3:Y:S04]  /*0aa0*/  LDG.E R22, desc[UR16][R22.64] ;  /* 0x0000001016167981 */ /* 0x000ee8000c1e1900 */
[----:B------:R-:W-:-:S02]  /*0ab0*/  MOV R20, UR4 ;  /* 0x0000000400147c02 */ /* 0x000fc40008000f00 */
[----:B------:R-:W-:Y:S01]  /*0ac0*/  MOV R21, UR5 ;  /* 0x0000000500157c02 */ /* 0x000fe20008000f00 */
[----:B------:R-:W4:Y:S01]  /*0ad0*/  S2R R207, SR_CgaCtaId ;  /* 0x0000000000cf7919 */ /* 0x000f220000008800 */
[----:B------:R-:W-:Y:S01]  /*0ae0*/  ISETP.NE.AND P3, PT, RZ, UR18, PT ;  /* 0x00000012ff007c0c */ /* 0x000fe2000bf65270 */
[----:B------:R-:W3:Y:S02]  /*0af0*/  @UP0 LDCU.64 UR4, c[0x0][0x3e0] ;  /* 0x00007c00ff0407ac */ /* 0x000ee40008000a00 */
[----:B------:R2:W3:Y:S01]  /*0b00*/  LDG.E R0, desc[UR16][R20.64] ;  /* 0x0000001014007981 */ /* 0x0004e2000c1e1900 */
[----:B0-----:R-:W-:-:S05]  /*0b10*/  LEA.HI.SX32 R191, R191, R145, 0x1d ;  /* 0x00000091bfbf7211 */ /* 0x001fca00078feaff */
[----:B-1----:R-:W-:-:S04]  /*0b20*/  IMAD.WIDE.U32 R148, R191, 0x20, R180 ;  /* 0x00000020bf947825 */ /* 0x002fc800078e00b4 */
[C---:B--2---:R-:W-:Y:S01]  /*0b30*/  IMAD.WIDE.U32 R36, R191.reuse, 0x10, R24 ;  /* 0x00000010bf247825 */ /* 0x044fe200078e0018 */
[----:B------:R-:W2:Y:S01]  /*0b40*/  LDG.E.128 R32, desc[UR16][R148.64] ;  /* 0x0000001094207981 */ /* 0x000ea2000c1e1d00 */
[C---:B------:R-:W-:Y:S02]  /*0b50*/  IADD3 R163, PT, PT, R191.reuse, 0x100, RZ ;  /* 0x00000100bfa37810 */ /* 0x040fe40007ffe0ff */
[----:B------:R-:W-:Y:S02]  /*0b60*/  IADD3 R21, PT, PT, R191, 0x200, RZ ;  /* 0x00000200bf157810 */ /* 0x000fe40007ffe0ff */
[----:B------:R-:W2:Y:S01]  /*0b70*/  LDG.E.128 R36, desc[UR16][R36.64] ;  /* 0x0000001024247981 */ /* 0x000ea2000c1e1d00 */
[----:B------:R-:W-:Y:S01]  /*0b80*/  IMAD.WIDE.U32 R164, R163, 0x20, R180 ;  /* 0x00000020a3a47825 */ /* 0x000fe200078e00b4 */
[----:B------:R-:W-:-:S03]  /*0b90*/  IADD3 R20, PT, PT, R191, 0x300, RZ ;  /* 0x00000300bf147810 */ /* 0x000fc60007ffe0ff */
[----:B------:R-:W-:Y:S01]  /*0ba0*/  IMAD.WIDE.U32 R156, R163, 0x10, R24 ;  /* 0x00000010a39c7825 */ /* 0x000fe200078e0018 */
[----:B------:R-:W2:Y:S03]  /*0bb0*/  LDG.E.128 R152, desc[UR16][R164.64] ;  /* 0x00000010a4987981 */ /* 0x000ea6000c1e1d00 */
[C-C-:B------:R-:W-:Y:S01]  /*0bc0*/  IMAD.WIDE.U32 R172, R21.reuse, 0x20, R180.reuse ;  /* 0x0000002015ac7825 */ /* 0x140fe200078e00b4 */
[----:B------:R-:W2:Y:S03]  /*0bd0*/  LDG.E.128 R148, desc[UR16][R148.64+0x10] ;  /* 0x0000101094947981 */ /* 0x000ea6000c1e1d00 */
[----:B------:R-:W-:Y:S01]  /*0be0*/  IMAD.WIDE.U32 R180, R20, 0x20, R180 ;  /* 0x0000002014b47825 */ /* 0x000fe200078e00b4 */
[----:B------:R0:W2:Y:S04]  /*0bf0*/  LDG.E.128 R168, desc[UR16][R172.64] ;  /* 0x00000010aca87981 */ /* 0x0000a8000c1e1d00 */
[----:B------:R-:W2:Y:S04]  /*0c00*/  LDG.E.128 R164, desc[UR16][R164.64+0x10] ;  /* 0x00001010a4a47981 */ /* 0x000ea8000c1e1d00 */
[----:B------:R-:W2:Y:S04]  /*0c10*/  LDG.E.128 R156, desc[UR16][R156.64] ;  /* 0x000000109c9c7981 */ /* 0x000ea8000c1e1d00 */
[----:B------:R-:W2:Y:S04]  /*0c20*/  LDG.E.128 R172, desc[UR16][R172.64+0x10] ;  /* 0x00001010acac7981 */ /* 0x000ea8000c1e1d00 */
[----:B------:R-:W2:Y:S04]  /*0c30*/  LDG.E.128 R176, desc[UR16][R180.64] ;  /* 0x00000010b4b07981 */ /* 0x000ea8000c1e1d00 */
[----:B------:R-:W2:Y:S01]  /*0c40*/  LDG.E.128 R180, desc[UR16][R180.64+0x10] ;  /* 0x00001010b4b47981 */ /* 0x000ea2000c1e1d00 */
[----:B------:R-:W-:-:S06]  /*0c50*/  IMAD.WIDE.U32 R28, R21, 0x10, R24 ;  /* 0x00000010151c7825 */ /* 0x000fcc00078e0018 */
[----:B------:R-:W2:Y:S01]  /*0c60*/  LDG.E.128 R28, desc[UR16][R28.64] ;  /* 0x000000101c1c7981 */ /* 0x000ea2000c1e1d00 */
[----:B------:R-:W-:-:S06]  /*0c70*/  IMAD.WIDE.U32 R24, R20, 0x10, R24 ;  /* 0x0000001014187825 */ /* 0x000fcc00078e0018 */
[----:B------:R-:W2:Y:S01]  /*0c80*/  LDG.E.128 R24, desc[UR16][R24.64] ;  /* 0x0000001018187981 */ /* 0x000ea2000c1e1d00 */
[----:B------:R-:W-:Y:S02]  /*0c90*/  LOP3.LUT P2, RZ, R145, 0x1f, RZ, 0xc0, !PT ;  /* 0x0000001f91ff7812 */ /* 0x000fe4000784c0ff */
[----:B------:R-:W-:Y:S02]  /*0ca0*/  PLOP3.LUT P1, PT, PT, PT, PT, 0x80, 0x8 ;  /* 0x000000000008781c */ /* 0x000fe40003f2f070 */
[----:B------:R-:W-:-:S04]  /*0cb0*/  MOV R23, 0x400 ;  /* 0x0000040000177802 */ /* 0x000fc80000000f00 */
[----:B----4-:R-:W-:-:S05]  /*0cc0*/  LEA R207, R207, R23, 0x18 ;  /* 0x00000017cfcf7211 */ /* 0x010fca00078ec0ff */
[----:B------:R-:W-:Y:S02]  /*0cd0*/  @!P2 PLOP3.LUT P1, PT, P0, PT, PT, 0x80, 0x8 ;  /* 0x000000000008a81c */ /* 0x000fe4000072f070 */
[----:B------:R-:W-:Y:S02]  /*0ce0*/  IADD3 R144, PT, PT, R207, 0x8040, RZ ;  /* 0x00008040cf907810 */ /* 0x000fe40007ffe0ff */
[----:B------:R-:W-:Y:S02]  /*0cf0*/  @!P2 SHF.R.U32.HI R145, RZ, 0x2, R145 ;  /* 0x00000002ff91a819 */ /* 0x000fe40000011691 */
[----:B------:R-:W-:Y:S02]  /*0d00*/  @!P2 MOV R23, R144 ;  /* 0x000000900017a202 */ /* 0x000fe40000000f00 */
[----:B------:R-:W-:-:S05]  /*0d10*/  @!P2 LOP3.LUT R145, R145, 0x38, RZ, 0xc0, !PT ;  /* 0x000000389191a812 */ /* 0x000fca00078ec0ff */
[----:B------:R-:W-:-:S04]  /*0d20*/  @!P1 IADD3 R23, PT, PT, R207, 0x8000, RZ ;  /* 0x00008000cf179810 */ /* 0x000fc80007ffe0ff */
[----:B------:R-:W-:Y:S02]  /*0d30*/  @!P2 IADD3 R145, PT, PT, R145, R23, RZ ;  /* 0x000000179191a210 */ /* 0x000fe40007ffe0ff */
[----:B---3--:R-:W-:Y:S02]  /*0d40*/  FSEL R146, R22, RZ, !P3 ;  /* 0x000000ff16927208 */ /* 0x008fe40005800000 */
[----:B------:R-:W-:-:S03]  /*0d50*/  R2UR UR11, R0 ;  /* 0x00000000000b72ca */ /* 0x000fc600000e0000 */
[C---:B--2---:R-:W-:Y:S01]  /*0d60*/  FADD.FTZ R0, -R146.reuse, R32 ;  /* 0x0000002092007221 */ /* 0x044fe20000010100 */
[----:B------:R-:W-:-:S09]  /*0d70*/  FADD.FTZ R193, -R146, R33 ;  /* 0x0000002192c17221 */ /* 0x000fd20000010100 */
[----:B------:R-:W-:Y:S01]  /*0d80*/  FMUL.FTZ R0, R0, UR11 ;  /* 0x0000000b00007c20 */ /* 0x000fe20008410000 */
[--C-:B------:R-:W-:Y:S02]  /*0d90*/  HADD2.F32 R205, -RZ, R36.reuse.H0_H0 ;  /* 0x20000024ffcd7230 */ /* 0x100fe40000004100 */
[----:B------:R-:W-:Y:S01]  /*0da0*/  FADD.FTZ R192, -R146, R34 ;  /* 0x0000002292c07221 */ /* 0x000fe20000010100 */
[----:B------:R-:W-:Y:S02]  /*0db0*/  HADD2.F32 R36, -RZ, R36.H1_H1 ;  /* 0x30000024ff247230 */ /* 0x000fe40000004100 */
[----:B------:R-:W-:Y:S01]  /*0dc0*/  FMUL.FTZ R193, R193, UR11 ;  /* 0x0000000bc1c17c20 */ /* 0x000fe20008410000 */
[----:B------:R-:W-:Y:S01]  /*0dd0*/  FADD.FTZ R222, R205, R222 ;  /* 0x000000decdde7221 */ /* 0x000fe20000010000 */
[-C--:B------:R-:W-:Y:S01]  /*0de0*/  FFMA.FTZ R19, R0, R205.reuse, R19 ;  /* 0x000000cd00137223 */ /* 0x080fe20000010013 */
[----:B-----5:R-:W-:Y:S01]  /*0df0*/  FMUL.FTZ R205, R132, R205 ;  /* 0x000000cd84cd7220 */ /* 0x020fe20000410000 */
[----:B------:R-:W-:-:S02]  /*0e00*/  HADD2.F32 R195, -RZ, R37.H0_H0 ;  /* 0x20000025ffc37230 */ /* 0x000fc40000004100 */
[----:B------:R-:W-:Y:S01]  /*0e10*/  FADD.FTZ R154, -R146, R154 ;  /* 0x0000009a929a7221 */ /* 0x000fe20000010100 */
[----:B------:R-:W-:Y:S01]  /*0e20*/  FMUL.FTZ R192, R192, UR11 ;  /* 0x0000000bc0c07c20 */ /* 0x000fe20008410000 */
[----:B------:R-:W-:Y:S01]  /*0e30*/  FADD.FTZ R223, R36, R223 ;  /* 0x000000df24df7221 */ /* 0x000fe20000010000 */
[-C--:B------:R-:W-:Y:S01]  /*0e40*/  FFMA.FTZ R18, R193, R36.reuse, R18 ;  /* 0x00000024c1127223 */ /* 0x080fe20000010012 */
[----:B------:R-:W-:Y:S01]  /*0e50*/  FMUL.FTZ R206, R133, R36 ;  /* 0x0000002485ce7220 */ /* 0x000fe20000410000 */
[----:B------:R-:W-:Y:S01]  /*0e60*/  FADD.FTZ R36, RZ, R205 ;  /* 0x000000cdff247221 */ /* 0x000fe20000010000 */
[----:B------:R-:W-:Y:S02]  /*0e70*/  HADD2.F32 R37, -RZ, R37.H1_H1 ;  /* 0x30000025ff257230 */ /* 0x000fe40000004100 */
[C---:B------:R-:W-:Y:S01]  /*0e80*/  FADD.FTZ R148, -R146.reuse, R148 ;  /* 0x0000009492947221 */ /* 0x040fe20000010100 */
[----:B------:R-:W-:Y:S01]  /*0e90*/  FADD.FTZ R186, -R146, R166 ;  /* 0x000000a692ba7221 */ /* 0x000fe20000010100 */
[----:B------:R-:W-:Y:S01]  /*0ea0*/  FADD.FTZ R224, R195, R224 ;  /* 0x000000e0c3e07221 */ /* 0x000fe20000010000 */
[----:B------:R-:W-:Y:S01]  /*0eb0*/  FFMA.FTZ R17, R192, R195, R17 ;  /* 0x000000c3c0117223 */ /* 0x000fe20000010011 */
[----:B------:R-:W-:-:S02]  /*0ec0*/  HADD2.F32 R22, -RZ, R157.H0_H0 ;  /* 0x2000009dff167230 */ /* 0x000fc40000004100 */
[----:B------:R-:W-:Y:S01]  /*0ed0*/  FMUL.FTZ R195, R134, R195 ;  /* 0x000000c386c37220 */ /* 0x000fe20000410000 */
[----:B------:R-:W-:Y:S01]  /*0ee0*/  FADD.FTZ R36, R206, R36 ;  /* 0x00000024ce247221 */ /* 0x000fe20000010000 */
[----:B------:R-:W-:Y:S01]  /*0ef0*/  FADD.FTZ R166, -R146, R173 ;  /* 0x000000ad92a67221 */ /* 0x000fe20000010100 */
[----:B0-----:R-:W-:Y:S01]  /*0f00*/  FMUL.FTZ R173, R154, UR11 ;  /* 0x0000000b9aad7c20 */ /* 0x001fe20008410000 */
[--C-:B------:R-:W-:Y:S02]  /*0f10*/  HADD2.F32 R199, -RZ, R38.reuse.H0_H0 ;  /* 0x20000026ffc77230 */ /* 0x100fe40000004100 */
[----:B------:R-:W-:Y:S01]  /*0f20*/  FADD.FTZ R244, -R146, R179 ;  /* 0x000000b392f47221 */ /* 0x000fe20000010100 */
[----:B------:R-:W-:Y:S01]  /*0f30*/  FMUL.FTZ R196, R148, UR11 ;  /* 0x0000000b94c47c20 */ /* 0x000fe20008410000 */
[----:B------:R-:W-:Y:S01]  /*0f40*/  FADD.FTZ R233, R22, R233 ;  /* 0x000000e916e97221 */ /* 0x000fe20000010000 */
[----:B------:R-:W-:Y:S01]  /*0f50*/  FFMA.FTZ R9, R173, R22, R9 ;  /* 0x00000016ad097223 */ /* 0x000fe20000010009 */
[----:B------:R-:W-:Y:S01]  /*0f60*/  FMUL.FTZ R197, R135, R37 ;  /* 0x0000002587c57220 */ /* 0x000fe20000410000 */
[----:B------:R-:W-:-:S02]  /*0f70*/  HADD2.F32 R38, -RZ, R38.H1_H1 ;  /* 0x30000026ff267230 */ /* 0x000fc40000004100 */
[----:B------:R-:W-:Y:S01]  /*0f80*/  FADD.FTZ R179, -R146, R181 ;  /* 0x000000b592b37221 */ /* 0x000fe20000010100 */
[----:B------:R-:W-:Y:S01]  /*0f90*/  FMUL.FTZ R181, R126, R22 ;  /* 0x000000167eb57220 */ /* 0x000fe20000410000 */
[----:B------:R-:W-:Y:S01]  /*0fa0*/  FADD.FTZ R22, R195, R36 ;  /* 0x00000024c3167221 */ /* 0x000fe20000010000 */
[----:B------:R-:W-:Y:S01]  /*0fb0*/  FADD.FTZ R200, -R146, R150 ;  /* 0x0000009692c87221 */ /* 0x000fe20000010100 */
[----:B------:R-:W-:Y:S01]  /*0fc0*/  FADD.FTZ R226, R199, R226 ;  /* 0x000000e2c7e27221 */ /* 0x000fe20000010000 */
[-C--:B------:R-:W-:Y:S01]  /*0fd0*/  FFMA.FTZ R15, R196, R199.reuse, R15 ;  /* 0x000000c7c40f7223 */ /* 0x080fe2000001000f */
[----:B------:R-:W-:Y:S01]  /*0fe0*/  FMUL.FTZ R199, R128, R199 ;  /* 0x000000c780c77220 */ /* 0x000fe20000410000 */
[----:B------:R-:W-:Y:S01]  /*0ff0*/  FADD.FTZ R22, R197, R22 ;  /* 0x00000016c5167221 */ /* 0x000fe20000010000 */
[--C-:B------:R-:W-:Y:S02]  /*1000*/  HADD2.F32 R203, -RZ, R39.reuse.H0_H0 ;  /* 0x20000027ffcb7230 */ /* 0x100fe40000004100 */
[----:B------:R-:W-:Y:S01]  /*1010*/  FMUL.FTZ R200, R200, UR11 ;  /* 0x0000000bc8c87c20 */ /* 0x000fe20008410000 */
[C---:B------:R-:W-:Y:S01]  /*1020*/  FADD.FTZ R34, -R146.reuse, R152 ;  /* 0x0000009892227221 */ /* 0x040fe20000010100 */
[----:B------:R-:W-:Y:S01]  /*1030*/  FMUL.FTZ R201, R129, R38 ;  /* 0x0000002681c97220 */ /* 0x000fe20000410000 */
[----:B------:R-:W-:Y:S01]  /*1040*/  FADD.FTZ R22, R199, R22 ;  /* 0x00000016c7167221 */ /* 0x000fe20000010000 */
[C---:B------:R-:W-:Y:S01]  /*1050*/  FADD.FTZ R194, -R146.reuse, R35 ;  /* 0x0000002392c27221 */ /* 0x040fe20000010100 */
[----:B------:R-:W-:Y:S01]  /*1060*/  FADD.FTZ R35, -R146, R153 ;  /* 0x0000009992237221 */ /* 0x000fe20000010100 */
[----:B------:R-:W-:-:S02]  /*1070*/  HADD2.F32 R39, -RZ, R39.H1_H1 ;  /* 0x30000027ff277230 */ /* 0x000fc40000004100 */
[----:B------:R-:W-:Y:S01]  /*1080*/  FADD.FTZ R153, -R146, R171 ;  /* 0x000000ab92997221 */ /* 0x000fe20000010100 */
[--C-:B------:R-:W-:Y:S02]  /*1090*/  HADD2.F32 R23, -RZ, R156.reuse.H0_H0 ;  /* 0x2000009cff177230 */ /* 0x100fe40000004100 */
[----:B------:R-:W-:Y:S01]  /*10a0*/  FADD.FTZ R228, R203, R228 ;  /* 0x000000e4cbe47221 */ /* 0x000fe20000010000 */
[-C--:B------:R-:W-:Y:S01]  /*10b0*/  FFMA.FTZ R13, R200, R203.reuse, R13 ;  /* 0x000000cbc80d7223 */ /* 0x080fe2000001000d */
[----:B------:R-:W-:Y:S01]  /*10c0*/  FMUL.FTZ R203, R130, R203 ;  /* 0x000000cb82cb7220 */ /* 0x000fe20000410000 */
[----:B------:R-:W-:Y:S01]  /*10d0*/  FMUL.FTZ R171, R34, UR11 ;  /* 0x0000000b22ab7c20 */ /* 0x000fe20008410000 */
[----:B------:R-:W-:Y:S01]  /*10e0*/  FADD.FTZ R22, R201, R22 ;  /* 0x00000016c9167221 */ /* 0x000fe20000010000 */
[----:B------:R-:W-:Y:S01]  /*10f0*/  FADD.FTZ R32, -R146, R177 ;  /* 0x000000b192207221 */ /* 0x000fe20000010100 */
[----:B------:R-:W-:Y:S01]  /*1100*/  FMUL.FTZ R204, R131, R39 ;  /* 0x0000002783cc7220 */ /* 0x000fe20000410000 */
[----:B------:R-:W-:Y:S01]  /*1110*/  FADD.FTZ R231, R23, R231 ;  /* 0x000000e717e77221 */ /* 0x000fe20000010000 */
[-C--:B------:R-:W-:Y:S01]  /*1120*/  FFMA.FTZ R11, R171, R23.reuse, R11 ;  /* 0x00000017ab0b7223 */ /* 0x080fe2000001000b */
[----:B------:R-:W-:Y:S01]  /*1130*/  FMUL.FTZ R177, R124, R23 ;  /* 0x000000177cb17220 */ /* 0x000fe20000410000 */
[----:B------:R-:W-:Y:S01]  /*1140*/  FADD.FTZ R22, R203, R22 ;  /* 0x00000016cb167221 */ /* 0x000fe20000010000 */
[----:B------:R-:W-:Y:S01]  /*1150*/  FFMA.FTZ R23, R0, R205, RZ ;  /* 0x000000cd00177223 */ /* 0x000fe200000100ff */
[----:B------:R-:W-:-:S02]  /*1160*/  HADD2.F32 R156, -RZ, R156.H1_H1 ;  /* 0x3000009cff9c7230 */ /* 0x000fc40000004100 */
[----:B------:R-:W-:Y:S01]  /*1170*/  FADD.FTZ R22, R204, R22 ;  /* 0x00000016cc167221 */ /* 0x000fe20000010000 */
[----:B------:R-:W-:Y:S01]  /*1180*/  FFMA.FTZ R23, R193, R206, R23 ;  /* 0x000000cec1177223 */ /* 0x000fe20000010017 */
[----:B------:R-:W-:Y:S01]  /*1190*/  FADD.FTZ R229, -R146, R180 ;  /* 0x000000b492e57221 */ /* 0x000fe20000010100 */
[----:B------:R-:W-:Y:S01]  /*11a0*/  FMUL.FTZ R180, R125, R156 ;  /* 0x0000009c7db47220 */ /* 0x000fe20000410000 */
[----:B------:R-:W-:Y:S01]  /*11b0*/  FADD.FTZ R22, R177, R22 ;  /* 0x00000016b1167221 */ /* 0x000fe20000010000 */
[----:B------:R-:W-:Y:S01]  /*11c0*/  FMUL.FTZ R194, R194, UR11 ;  /* 0x0000000bc2c27c20 */ /* 0x000fe20008410000 */
[----:B------:R-:W-:Y:S01]  /*11d0*/  FFMA.FTZ R23, R192, R195, R23 ;  /* 0x000000c3c0177223 */ /* 0x000fe20000010017 */
[----:B------:R-:W-:Y:S02]  /*11e0*/  HADD2.F32 R157, -RZ, R157.H1_H1 ;  /* 0x3000009dff9d7230 */ /* 0x000fe40000004100 */
[----:B------:R-:W-:Y:S01]  /*11f0*/  FADD.FTZ R164, -R146, R164 ;  /* 0x000000a492a47221 */ /* 0x000fe20000010100 */
[----:B------:R-:W-:Y:S01]  /*1200*/  FADD.FTZ R22, R180, R22 ;  /* 0x00000016b4167221 */ /* 0x000fe20000010000 */
[C---:B------:R-:W-:Y:S01]  /*1210*/  FADD.FTZ R198, -R146.reuse, R149 ;  /* 0x0000009592c67221 */ /* 0x040fe20000010100 */
[----:B------:R-:W-:Y:S01]  /*1220*/  FADD.FTZ R245, -R146, R178 ;  /* 0x000000b292f57221 */ /* 0x000fe20000010100 */
[----:B------:R-:W-:Y:S01]  /*1230*/  FFMA.FTZ R23, R194, R197, R23 ;  /* 0x000000c5c2177223 */ /* 0x000fe20000010017 */
[----:B------:R-:W-:-:S02]  /*1240*/  HADD2.F32 R184, -RZ, R158.H0_H0 ;  /* 0x2000009effb87230 */ /* 0x000fc40000004100 */
[C---:B------:R-:W-:Y:S01]  /*1250*/  FADD.FTZ R178, -R146.reuse, R182 ;  /* 0x000000b692b27221 */ /* 0x040fe20000010100 */
[C---:B------:R-:W-:Y:S01]  /*1260*/  FADD.FTZ R165, -R146.reuse, R165 ;  /* 0x000000a592a57221 */ /* 0x040fe20000010100 */
[----:B------:R-:W-:Y:S01]  /*1270*/  FADD.FTZ R149, -R146, R183 ;  /* 0x000000b792957221 */ /* 0x000fe20000010100 */
        /* <DEDUP_REMOVED lines=8> */
[----:B------:R-:W-:Y:S01]  /*1300*/  FMUL.FTZ R185, R165, UR11 ;  /* 0x0000000ba5b97c20 */ /* 0x000fe20008410000 */
[----:B------:R-:W-:Y:S01]  /*1310*/  FMUL.FTZ R184, R120, R184 ;  /* 0x000000b878b87220 */ /* 0x000fe20000410000 */
[----:B------:R-:W-:Y:S01]  /*1320*/  FADD.FTZ R22, R183, R22 ;  /* 0x00000016b7167221 */ /* 0x000fe20000010000 */
[----:B------:R-:W-:Y:S01]  /*1330*/  FADD.FTZ R202, -R146, R151 ;  /* 0x0000009792ca7221 */ /* 0x000fe20000010100 */
[----:B------:R-:W-:Y:S01]  /*1340*/  FFMA.FTZ R23, R198, R201, R23 ;  /* 0x000000c9c6177223 */ /* 0x000fe20000010017 */
[----:B------:R-:W-:-:S02]  /*1350*/  HADD2.F32 R188, -RZ, R159.H0_H0 ;  /* 0x2000009fffbc7230 */ /* 0x000fc40000004100 */
[----:B------:R-:W-:Y:S01]  /*1360*/  FADD.FTZ R236, R187, R236 ;  /* 0x000000ecbbec7221 */ /* 0x000fe20000010000 */
[----:B------:R-:W-:Y:S01]  /*1370*/  FMUL.FTZ R186, R186, UR11 ;  /* 0x0000000bbaba7c20 */ /* 0x000fe20008410000 */
[-C--:B------:R-:W-:Y:S01]  /*1380*/  FFMA.FTZ R6, R185, R187.reuse, R6 ;  /* 0x000000bbb9067223 */ /* 0x080fe20000010006 */
        /* <DEDUP_REMOVED lines=9> */
[C---:B------:R-:W-:Y:S01]  /*1420*/  FADD.FTZ R189, -R146.reuse, R167 ;  /* 0x000000a792bd7221 */ /* 0x040fe20000010100 */
[----:B------:R-:W-:Y:S01]  /*1430*/  FADD.FTZ R152, -R146, R170 ;  /* 0x000000aa92987221 */ /* 0x000fe20000010100 */
[----:B------:R-:W-:Y:S01]  /*1440*/  FFMA.FTZ R23, R202, R204, R23 ;  /* 0x000000ccca177223 */ /* 0x000fe20000010017 */
        /* <DEDUP_REMOVED lines=8> */
[----:B------:R-:W-:Y:S01]  /*14d0*/  FMUL.FTZ R172, R35, UR11 ;  /* 0x0000000b23ac7c20 */ /* 0x000fe20008410000 */
[----:B------:R-:W-:Y:S01]  /*14e0*/  FMUL.FTZ R190, R123, R159 ;  /* 0x0000009f7bbe7220 */ /* 0x000fe20000410000 */
[----:B------:R-:W-:Y:S01]  /*14f0*/  FADD.FTZ R36, R188, R22 ;  /* 0x00000016bc247221 */ /* 0x000fe20000010000 */
[----:B------:R-:W-:Y:S01]  /*1500*/  FFMA.FTZ R35, R171, R177, R23 ;  /* 0x000000b1ab237223 */ /* 0x000fe20000010017 */
[----:B------:R-:W-:Y:S02]  /*1510*/  HADD2.F32 R147, -RZ, R28.H1_H1 ;  /* 0x3000001cff937230 */ /* 0x000fe40000004100 */
[----:B------:R-:W-:Y:S01]  /*1520*/  FMUL.FTZ R154, R116, R146 ;  /* 0x00000092749a7220 */ /* 0x000fe20000410000 */
[----:B------:R-:W-:Y:S01]  /*1530*/  FADD.FTZ R36, R190, R36 ;  /* 0x00000024be247221 */ /* 0x000fe20000010000 */
        /* <DEDUP_REMOVED lines=9> */
[----:B------:R-:W-:Y:S01]  /*15d0*/  FFMA.FTZ R10, R172, R156, R10 ;  /* 0x0000009cac0a7223 */ /* 0x000fe2000001000a */
[----:B------:R-:W-:Y:S01]  /*15e0*/  FMUL.FTZ R156, R118, R28 ;  /* 0x0000001c769c7220 */ /* 0x000fe20000410000 */
[----:B------:R-:W-:Y:S01]  /*15f0*/  FADD.FTZ R36, R155, R36 ;  /* 0x000000249b247221 */ /* 0x000fe20000010000 */
[----:B------:R-:W-:Y:S01]  /*1600*/  FADD.FTZ R238, R159, R238 ;  /* 0x000000ee9fee7221 */ /* 0x000fe20000010000 */
[----:B------:R-:W-:Y:S01]  /*1610*/  FFMA.FTZ R4, R189, R159, R4 ;  /* 0x0000009fbd047223 */ /* 0x000fe20000010004 */
[C---:B------:R-:W-:Y:S01]  /*1620*/  FFMA.FTZ R35, R176.reuse, R183, R35 ;  /* 0x000000b7b0237223 */ /* 0x040fe20000010023 */
[----:B------:R-:W-:Y:S01]  /*1630*/  FMUL.FTZ R151, R151, UR11 ;  /* 0x0000000b97977c20 */ /* 0x000fe20008410000 */
[--C-:B------:R-:W-:Y:S02]  /*1640*/  HADD2.F32 R159, -RZ, R30.reuse.H0_H0 ;  /* 0x2000001eff9f7230 */ /* 0x100fe40000004100 */
[----:B------:R-:W-:Y:S01]  /*1650*/  FADD.FTZ R234, R157, R234 ;  /* 0x000000ea9dea7221 */ /* 0x000fe20000010000 */
[----:B------:R-:W-:Y:S01]  /*1660*/  FFMA.FTZ R8, R176, R157, R8 ;  /* 0x0000009db0087223 */ /* 0x000fe20000010008 */
[----:B------:R-:W-:Y:S01]  /*1670*/  FMUL.FTZ R158, R158, UR11 ;  /* 0x0000000b9e9e7c20 */ /* 0x000fe20008410000 */
[----:B------:R-:W-:Y:S01]  /*1680*/  FMUL.FTZ R157, R119, R29 ;  /* 0x0000001d779d7220 */ /* 0x000fe20000410000 */
[----:B------:R-:W-:Y:S01]  /*1690*/  FADD.FTZ R36, R156, R36 ;  /* 0x000000249c247221 */ /* 0x000fe20000010000 */
[----:B------:R-:W-:Y:S01]  /*16a0*/  FFMA.FTZ R35, R182, R184, R35 ;  /* 0x000000b8b6237223 */ /* 0x000fe20000010023 */
[----:B------:R-:W-:Y:S01]  /*16b0*/  FMUL.FTZ R150, R150, UR11 ;  /* 0x0000000b96967c20 */ /* 0x000fe20008410000 */
        /* <DEDUP_REMOVED lines=9> */
[----:B------:R-:W-:Y:S01]  /*1750*/  FFMA.FTZ R3, R150, R146, R3 ;  /* 0x0000009296037223 */ /* 0x000fe20000010003 */
[--C-:B------:R-:W-:Y:S02]  /*1760*/  HADD2.F32 R146, -RZ, R31.reuse.H0_H0 ;  /* 0x2000001fff927230 */ /* 0x100fe40000004100 */
[----:B------:R-:W-:Y:S01]  /*1770*/  FADD.FTZ R36, R159, R36 ;  /* 0x000000249f247221 */ /* 0x000fe20000010000 */
[----:B------:R-:W-:Y:S01]  /*1780*/  FMUL.FTZ R160, R113, R147 ;  /* 0x0000009371a07220 */ /* 0x000fe20000410000 */
        /* <DEDUP_REMOVED lines=12> */
[----:B------:R-:W-:Y:S01]  /*1850*/  FMUL.FTZ R152, R152, UR11 ;  /* 0x0000000b98987c20 */ /* 0x000fe20008410000 */
        /* <DEDUP_REMOVED lines=10> */
[--C-:B------:R-:W-:Y:S02]  /*1900*/  HADD2.F32 R175, -RZ, R26.reuse.H0_H0 ;  /* 0x2000001affaf7230 */ /* 0x100fe40000004100 */
[----:B------:R-:W-:Y:S01]  /*1910*/  FMUL.FTZ R25, R111, R174 ;  /* 0x000000ae6f197220 */ /* 0x000fe20000410000 */
[----:B------:R-:W-:Y:S01]  /*1920*/  FADD.FTZ R36, R36, R24 ;  /* 0x0000001824247221 */ /* 0x000fe20000010000 */
[----:B------:R-:W-:Y:S01]  /*1930*/  FMUL.FTZ R166, R166, UR11 ;  /* 0x0000000ba6a67c20 */ /* 0x000fe20008410000 */
[----:B------:R-:W-:Y:S01]  /*1940*/  FFMA.FTZ R35, R158, R159, R35 ;  /* 0x0000009f9e237223 */ /* 0x000fe20000010023 */
[----:B------:R-:W-:-:S02]  /*1950*/  HADD2.F32 R243, -RZ, R26.H1_H1 ;  /* 0x3000001afff37230 */ /* 0x000fc40000004100 */
[----:B------:R-:W-:Y:S01]  /*1960*/  FADD.FTZ R36, R36, R25 ;  /* 0x0000001924247221 */ /* 0x000fe20000010000 */
[----:B------:R-:W-:Y:S01]  /*1970*/  FMUL.FTZ R26, R104, R175 ;  /* 0x000000af681a7220 */ /* 0x000fe20000410000 */
[----:B------:R-:W-:Y:S01]  /*1980*/  FMUL.FTZ R167, R167, UR11 ;  /* 0x0000000ba7a77c20 */ /* 0x000fe20008410000 */
[----:B------:R-:W-:Y:S01]  /*1990*/  FFMA.FTZ R35, R166, R160, R35 ;  /* 0x000000a0a6237223 */ /* 0x000fe20000010023 */
[--C-:B------:R-:W-:Y:S02]  /*19a0*/  HADD2.F32 R242, -RZ, R27.reuse.H0_H0 ;  /* 0x2000001bfff27230 */ /* 0x100fe40000004100 */
[----:B------:R-:W-:Y:S01]  /*19b0*/  FADD.FTZ R36, R36, R26 ;  /* 0x0000001a24247221 */ /* 0x000fe20000010000 */
[----:B------:R-:W-:Y:S02]  /*19c0*/  HADD2.F32 R241, -RZ, R27.H1_H1 ;  /* 0x3000001bfff17230 */ /* 0x000fe40000004100 */
[----:B------:R-:W-:Y:S01]  /*19d0*/  FMUL.FTZ R27, R105, R243 ;  /* 0x000000f3691b7220 */ /* 0x000fe20000410000 */
[----:B------:R-:W-:Y:S01]  /*19e0*/  FMUL.FTZ R170, R170, UR11 ;  /* 0x0000000baaaa7c20 */ /* 0x000fe20008410000 */
[----:B------:R-:W-:Y:S01]  /*19f0*/  FFMA.FTZ R35, R167, R161, R35 ;  /* 0x000000a1a7237223 */ /* 0x000fe20000010023 */
[----:B------:R-:W-:Y:S01]  /*1a00*/  FADD.FTZ R247, R29, R247 ;  /* 0x000000f71df77221 */ /* 0x000fe20000010000 */
[----:B------:R-:W-:Y:S01]  /*1a10*/  FFMA.FTZ R209, R153, R29, R209 ;  /* 0x0000001d99d17223 */ /* 0x000fe200000100d1 */
[----:B------:R-:W-:Y:S01]  /*1a20*/  FADD.FTZ R246, R28, R246 ;  /* 0x000000f61cf67221 */ /* 0x000fe20000010000 */
        /* <DEDUP_REMOVED lines=14> */
[----:B------:R-:W-:Y:S01]  /*1b10*/  FMUL.FTZ R33, R244, UR11 ;  /* 0x0000000bf4217c20 */ /* 0x000fe20008410000 */
[----:B------:R-:W0:Y:S01]  /*1b20*/  SHFL.DOWN PT, R37, R36, 0x10, 0x1f ;  /* 0x0a001f0024257f89 */ /* 0x000e2200000e0000 */
[----:B------:R-:W-:Y:S01]  /*1b30*/  FFMA.FTZ R35, R32, R24, R35 ;  /* 0x0000001820237223 */ /* 0x000fe20000010023 */
        /* <DEDUP_REMOVED lines=8> */
[----:B------:R-:W2:Y:S03]  /*1bc0*/  LDL.LU R245, [R1+0xc] ;  /* 0x00000c0001f57983 */ /* 0x000ea60000300800 */
[----:B------:R-:W-:Y:S01]  /*1bd0*/  FFMA.FTZ R38, R35, R27, R38 ;  /* 0x0000001b23267223 */ /* 0x000fe20000010026 */
[----:B------:R-:W3:Y:S03]  /*1be0*/  LDL.LU R244, [R1+0x8] ;  /* 0x0000080001f47983 */ /* 0x000ee60000300800 */
[----:B------:R-:W-:Y:S01]  /*1bf0*/  FFMA.FTZ R38, R148, R29, R38 ;  /* 0x0000001d94267223 */ /* 0x000fe20000010026 */
[----:B------:R-:W4:Y:S03]  /*1c00*/  LDL.LU R229, [R1+0x4] ;  /* 0x0000040001e57983 */ /* 0x000f260000300800 */
[----:B------:R-:W-:Y:S01]  /*1c10*/  FFMA.FTZ R38, R149, R31, R38 ;  /* 0x0000001f95267223 */ /* 0x000fe20000010026 */
[----:B------:R-:W4:Y:S01]  /*1c20*/  LDL.LU R179, [R1] ;  /* 0x0000000001b37983 */ /* 0x000f220000300800 */
[----:B0-----:R-:W-:-:S03]  /*1c30*/  FADD.FTZ R37, R36, R37 ;  /* 0x0000002524257221 */ /* 0x001fc60000010000 */
[----:B------:R-:W0:Y:S01]  /*1c40*/  SHFL.DOWN PT, R36, R38, 0x10, 0x1f ;  /* 0x0a001f0026247f89 */ /* 0x000e2200000e0000 */
[----:B------:R-:W-:Y:S01]  /*1c50*/  FADD.FTZ R250, R146, R250 ;  /* 0x000000fa92fa7221 */ /* 0x000fe20000010000 */
[----:B------:R-:W-:Y:S02]  /*1c60*/  FFMA.FTZ R212, R167, R146, R212 ;  /* 0x00000092a7d47223 */ /* 0x000fe400000100d4 */
[----:B------:R-:W4:Y:S01]  /*1c70*/  LDL.LU R146, [R1+0x10] ;  /* 0x0000100001927983 */ /* 0x000f220000300800 */
[----:B0-----:R-:W-:-:S03]  /*1c80*/  FADD.FTZ R38, R38, R36 ;  /* 0x0000002426267221 */ /* 0x001fc60000010000 */
        /* <DEDUP_REMOVED lines=15> */
[----:B0-----:R-:W-:-:S05]  /*1d80*/  FADD.FTZ R37, R37, R38 ;  /* 0x0000002625257221 */ /* 0x001fca0000010000 */
[----:B------:R0:W-:Y:S04]  /*1d90*/  @!P2 STS.64 [R145], R36 ;  /* 0x000000249100a388 */ /* 0x0001e80000000a00 */
[----:B0-----:R-:W4:Y:S01]  /*1da0*/  LDL.LU R145, [R1+0x14] ;  /* 0x0000140001917983 */ /* 0x001f220000300800 */
[----:B------:R-:W-:Y:S01]  /*1db0*/  FFMA.FTZ R219, R35, R243, R219 ;  /* 0x000000f323db7223 */ /* 0x000fe200000100db */
[----:B--2---:R-:W-:Y:S01]  /*1dc0*/  FADD.FTZ R245, R175, R245 ;  /* 0x000000f5aff57221 */ /* 0x004fe20000010000 */
[----:B---3--:R-:W-:Y:S01]  /*1dd0*/  FADD.FTZ R244, R174, R244 ;  /* 0x000000f4aef47221 */ /* 0x008fe20000010000 */
[----:B----4-:R-:W-:Y:S01]  /*1de0*/  FADD.FTZ R229, R169, R229 ;  /* 0x000000e5a9e57221 */ /* 0x010fe20000010000 */
[----:B------:R-:W-:-:S05]  /*1df0*/  FADD.FTZ R179, R168, R179 ;  /* 0x000000b3a8b37221 */ /* 0x000fca0000010000 */
[----:B------:R0:W-:Y:S04]  /*1e00*/  STL [R1], R179 ;  /* 0x000000b301007387 */ /* 0x0001e80000100800 */
[----:B------:R1:W-:Y:S01]  /*1e10*/  STL [R1+0x4], R229 ;  /* 0x000004e501007387 */ /* 0x0003e20000100800 */
[----:B------:R-:W-:-:S03]  /*1e20*/  FADD.FTZ R146, R243, R146 ;  /* 0x00000092f3927221 */ /* 0x000fc60000010000 */
[----:B------:R-:W-:Y:S04]  /*1e30*/  STL [R1+0x8], R244 ;  /* 0x000008f401007387 */ /* 0x000fe80000100800 */
[----:B------:R-:W-:Y:S04]  /*1e40*/  STL [R1+0xc], R245 ;  /* 0x00000cf501007387 */ /* 0x000fe80000100800 */
[----:B------:R-:W2:Y:S01]  /*1e50*/  LDL.LU R243, [R1+0x18] ;  /* 0x0000180001f37983 */ /* 0x000ea20000300800 */
[----:B------:R-:W-:-:S04]  /*1e60*/  ISETP.NE.U32.AND P1, PT, RZ, UR20, PT ;  /* 0x00000014ff007c0c */ /* 0x000fc8000bf25070 */
[----:B------:R-:W-:Y:S01]  /*1e70*/  ISETP.NE.AND.EX P1, PT, RZ, UR21, PT, P1 ;  /* 0x00000015ff007c0c */ /* 0x000fe2000bf25310 */
[----:B------:R-:W-:Y:S01]  /*1e80*/  FADD.FTZ R230, R39, R230 ;  /* 0x000000e627e67221 */ /* 0x000fe20000010000 */
[----:B------:R-:W-:-:S11]  /*1e90*/  FFMA.FTZ R12, R202, R39, R12 ;  /* 0x00000027ca0c7223 */ /* 0x000fd6000001000c */
[----:B------:R-:W3:Y:S08]  /*1ea0*/  @P1 LDC.64 R36, c[0x0][0x438] ;  /* 0x00010e00ff241b82 */ /* 0x000ef00000000a00 */
[----:B------:R-:W4:Y:S01]  /*1eb0*/  @P1 LDC.64 R38, c[0x0][0x438] ;  /* 0x00010e00ff261b82 */ /* 0x000f220000000a00 */
[----:B------:R-:W-:Y:S01]  /*1ec0*/  FADD.FTZ R251, R165, R251 ;  /* 0x000000fba5fb7221 */ /* 0x000fe20000010000 */
[----:B---3--:R-:W-:-:S05]  /*1ed0*/  @P1 IMAD.WIDE.U32 R36, R191, 0x20, R36 ;  /* 0x00000020bf241825 */ /* 0x008fca00078e0024 */
[----:B------:R-:W5:Y:S04]  /*1ee0*/  @P1 LDG.E.128 R68, desc[UR16][R36.64] ;  /* 0x0000001024441981 */ /* 0x000f68000c1e1d00 */
[----:B------:R4:W5:Y:S01]  /*1ef0*/  @P1 LDG.E.128 R64, desc[UR16][R36.64+0x10] ;  /* 0x0000101024401981 */ /* 0x000962000c1e1d00 */
[----:B------:R-:W-:Y:S01]  /*1f00*/  FFMA.FTZ R213, R170, R165, R213 ;  /* 0x000000a5aad57223 */ /* 0x000fe200000100d5 */
[----:B----4-:R-:W-:-:S04]  /*1f10*/  @P1 IMAD.WIDE.U32 R36, R163, 0x20, R38 ;  /* 0x00000020a3241825 */ /* 0x010fc800078e0026 */
[----:B------:R-:W-:Y:S01]  /*1f20*/  FADD.FTZ R252, R164, R252 ;  /* 0x000000fca4fc7221 */ /* 0x000fe20000010000 */
[----:B------:R-:W-:Y:S01]  /*1f30*/  FFMA.FTZ R214, R28, R164, R214 ;  /* 0x000000a41cd67223 */ /* 0x000fe200000100d6 */
[----:B------:R-:W3:Y:S01]  /*1f40*/  @P1 LDC.64 R38, c[0x0][0x438] ;  /* 0x00010e00ff261b82 */ /* 0x000ee20000000a00 */
[----:B------:R-:W5:Y:S04]  /*1f50*/  @P1 LDG.E.128 R60, desc[UR16][R36.64] ;  /* 0x00000010243c1981 */ /* 0x000f68000c1e1d00 */
[----:B------:R4:W5:Y:S03]  /*1f60*/  @P1 LDG.E.128 R56, desc[UR16][R36.64+0x10] ;  /* 0x0000101024381981 */ /* 0x000966000c1e1d00 */
[----:B------:R-:W0:Y:S08]  /*1f70*/  LDC.64 R164, c[0x0][0x3b0] ;  /* 0x0000ec00ffa47b82 */ /* 0x000e300000000a00 */
[----:B----4-:R-:W4:Y:S01]  /*1f80*/  @P1 LDC.64 R36, c[0x0][0x438] ;  /* 0x00010e00ff241b82 */ /* 0x010f220000000a00 */
[----:B------:R-:W-:Y:S01]  /*1f90*/  PLOP3.LUT P2, PT, PT, PT, UP0, 0x80, 0x8 ;  /* 0x000000000008781c */ /* 0x000fe20003f4f008 */
[----:B------:R-:W-:Y:S01]  /*1fa0*/  @UP0 UIMAD.WIDE UR4, UR6, 0x2, UR4 ;  /* 0x00000002060408a5 */ /* 0x000fe2000f8e0204 */
[----:B------:R-:W-:Y:S01]  /*1fb0*/  FFMA.FTZ R215, R30, R168, R215 ;  /* 0x000000a81ed77223 */ /* 0x000fe200000100d7 */
[----:B------:R-:W-:Y:S01]  /*1fc0*/  FFMA.FTZ R216, R32, R169, R216 ;  /* 0x000000a920d87223 */ /* 0x000fe200000100d8 */
[----:B------:R-:W-:Y:S01]  /*1fd0*/  FFMA.FTZ R217, R33, R174, R217 ;  /* 0x000000ae21d97223 */ /* 0x000fe200000100d9 */
[----:B------:R-:W-:Y:S01]  /*1fe0*/  FFMA.FTZ R218, R34, R175, R218 ;  /* 0x000000af22da7223 */ /* 0x000fe200000100da */
[----:B---3--:R-:W-:-:S05]  /*1ff0*/  @P1 IMAD.WIDE.U32 R38, R21, 0x20, R38 ;  /* 0x0000002015261825 */ /* 0x008fca00078e0026 */
[----:B------:R-:W5:Y:S01]  /*2000*/  @P1 LDG.E.128 R52, desc[UR16][R38.64] ;  /* 0x0000001026341981 */ /* 0x000f62000c1e1d00 */
[----:B0-----:R-:W-:-:S03]  /*2010*/  IMAD.WIDE.U32 R178, R191, 0x8, R164 ;  /* 0x00000008bfb27825 */ /* 0x001fc600078e00a4 */
[----:B------:R-:W5:Y:S01]  /*2020*/  @P1 LDG.E.128 R48, desc[UR16][R38.64+0x10] ;  /* 0x0000101026301981 */ /* 0x000f62000c1e1d00 */
[----:B------:R-:W-:-:S03]  /*2030*/  IMAD.WIDE.U32 R174, R163, 0x8, R164 ;  /* 0x00000008a3ae7825 */ /* 0x000fc600078e00a4 */
[----:B------:R-:W5:Y:S01]  /*2040*/  LDG.E.64 R178, desc[UR16][R178.64] ;  /* 0x00000010b2b27981 */ /* 0x000f62000c1e1b00 */
[----:B----4-:R-:W-:-:S03]  /*2050*/  @P1 IMAD.WIDE.U32 R36, R20, 0x20, R36 ;  /* 0x0000002014241825 */ /* 0x010fc600078e0024 */
[----:B------:R-:W5:Y:S01]  /*2060*/  LDG.E.64 R174, desc[UR16][R174.64] ;  /* 0x00000010aeae7981 */ /* 0x000f62000c1e1b00 */
[----:B------:R-:W-:-:S03]  /*2070*/  IMAD.WIDE.U32 R168, R21, 0x8, R164 ;  /* 0x0000000815a87825 */ /* 0x000fc600078e00a4 */
[----:B------:R-:W5:Y:S01]  /*2080*/  @P1 LDG.E.128 R44, desc[UR16][R36.64] ;  /* 0x00000010242c1981 */ /* 0x000f62000c1e1d00 */
[----:B------:R-:W-:-:S03]  /*2090*/  IMAD.WIDE.U32 R164, R20, 0x8, R164 ;  /* 0x0000000814a47825 */ /* 0x000fc600078e00a4 */
[----:B------:R0:W5:Y:S04]  /*20a0*/  @P1 LDG.E.128 R40, desc[UR16][R36.64+0x10] ;  /* 0x0000101024281981 */ /* 0x000168000c1e1d00 */
[----:B------:R-:W5:Y:S04]  /*20b0*/  LDG.E.64 R168, desc[UR16][R168.64] ;  /* 0x00000010a8a87981 */ /* 0x000f68000c1e1b00 */
[----:B------:R-:W5:Y:S01]  /*20c0*/  LDG.E.64 R164, desc[UR16][R164.64] ;  /* 0x00000010a4a47981 */ /* 0x000f62000c1e1b00 */
[----:B0-----:R-:W-:Y:S02]  /*20d0*/  MOV R36, UR4 ;  /* 0x0000000400247c02 */ /* 0x001fe40008000f00 */
[----:B------:R-:W-:-:S05]  /*20e0*/  MOV R37, UR5 ;  /* 0x0000000500257c02 */ /* 0x000fca0008000f00 */
[----:B-1----:R0:W3:Y:S01]  /*20f0*/  @P2 LDG.E.U16 R229, desc[UR16][R36.64] ;  /* 0x0000001024e52981 */ /* 0x0020e2000c1e1500 */
[----:B------:R-:W-:Y:S01]  /*2100*/  @!P0 IADD3 R144, PT, PT, R207, 0x8000, RZ ;  /* 0x00008000cf908810 */ /* 0x000fe20007ffe0ff */
[----:B------:R-:W-:Y:S01]  /*2110*/  BAR.SYNC.DEFER_BLOCKING 0x0 ;  /* 0x0000000000007b1d */ /* 0x000fe20000010000 */
[----:B------:R-:W-:Y:S01]  /*2120*/  FADD.FTZ R249, R147, R249 ;  /* 0x000000f993f97221 */ /* 0x000fe20000010000 */
[----:B------:R-:W-:-:S04]  /*2130*/  FFMA.FTZ R211, R166, R147, R211 ;  /* 0x00000093a6d37223 */ /* 0x000fc800000100d3 */
[----:B------:R-:W-:Y:S04]  /*2140*/  STL [R1+0x10], R146 ;  /* 0x0000109201007387 */ /* 0x000fe80000100800 */
[----:B0-----:R0:W1:Y:S02]  /*2150*/  LDS.128 R36, [R144] ;  /* 0x0000000090247984 */ /* 0x0010640000000c00 */
[C---:B0-----:R-:W-:Y:S02]  /*2160*/  IADD3 R144, PT, PT, R207.reuse, 0x8050, RZ ;  /* 0x00008050cf907810 */ /* 0x041fe40007ffe0ff */
[----:B------:R-:W-:Y:S01]  /*2170*/  @!P0 IADD3 R144, PT, PT, R207, 0x8010, RZ ;  /* 0x00008010cf908810 */ /* 0x000fe20007ffe0ff */
[----:B------:R-:W-:-:S05]  /*2180*/  FADD.FTZ R145, R242, R145 ;  /* 0x00000091f2917221 */ /* 0x000fca0000010000 */
[----:B------:R-:W-:Y:S04]  /*2190*/  STL [R1+0x14], R145 ;  /* 0x0000149101007387 */ /* 0x000fe80000100800 */
[----:B------:R-:W0:Y:S01]  /*21a0*/  LDS.128 R144, [R144] ;  /* 0x0000000090907984 */ /* 0x000e220000000c00 */
[----:B-1----:R-:W-:Y:S01]  /*21b0*/  FADD.FTZ R36, RZ, R36 ;  /* 0x00000024ff247221 */ /* 0x002fe20000010000 */
[----:B------:R-:W-:-:S03]  /*21c0*/  FADD.FTZ R37, RZ, R37 ;  /* 0x00000025ff257221 */ /* 0x000fc60000010000 */
[----:B------:R-:W-:Y:S01]  /*21d0*/  FADD.FTZ R38, R38, R36 ;  /* 0x0000002426267221 */ /* 0x000fe20000010000 */
[----:B------:R-:W-:Y:S01]  /*21e0*/  IADD3 R36, PT, PT, R207, 0x8060, RZ ;  /* 0x00008060cf247810 */ /* 0x000fe20007ffe0ff */
[----:B------:R-:W-:Y:S01]  /*21f0*/  FADD.FTZ R39, R39, R37 ;  /* 0x0000002527277221 */ /* 0x000fe20000010000 */
[----:B------:R-:W-:Y:S01]  /*2200*/  @!P0 IADD3 R36, PT, PT, R207, 0x8020, RZ ;  /* 0x00008020cf248810 */ /* 0x000fe20007ffe0ff */
[----:B0-----:R-:W-:Y:S02]  /*2210*/  FADD.FTZ R38, R38, R144 ;  /* 0x0000009026267221 */ /* 0x001fe40000010000 */
[----:B------:R-:W-:Y:S02]  /*2220*/  FADD.FTZ R145, R39, R145 ;  /* 0x0000009127917221 */ /* 0x000fe40000010000 */
[----:B------:R-:W-:Y:S02]  /*2230*/  FADD.FTZ R146, R146, R38 ;  /* 0x0000002692927221 */ /* 0x000fe40000010000 */
[----:B------:R-:W0:Y:S01]  /*2240*/  LDS.128 R36, [R36] ;  /* 0x0000000024247984 */ /* 0x000e220000000c00 */
[----:B------:R-:W-:Y:S01]  /*2250*/  MOV R144, 0x10 ;  /* 0x0000001000907802 */ /* 0x000fe20000000f00 */
[----:B------:R-:W-:Y:S01]  /*2260*/  FFMA.FTZ R221, R149, R241, R221 ;  /* 0x000000f195dd7223 */ /* 0x000fe200000100dd */
[----:B--2---:R-:W-:Y:S01]  /*2270*/  FADD.FTZ R243, R241, R243 ;  /* 0x000000f3f1f37221 */ /* 0x004fe20000010000 */
[----:B------:R-:W-:-:S02]  /*2280*/  FADD.FTZ R241, R147, R145 ;  /* 0x0000009193f17221 */ /* 0x000fc40000010000 */
[----:B------:R-:W-:-:S04]  /*2290*/  IMAD.WIDE.U32 R144, R191, R144, UR24 ;  /* 0x00000018bf907e25 */ /* 0x000fc8000f8e0090 */
[----:B0-----:R-:W-:Y:S02]  /*22a0*/  FADD.FTZ R36, R146, R36 ;  /* 0x0000002492247221 */ /* 0x001fe40000010000 */
[----:B------:R-:W5:Y:S01]  /*22b0*/  LDG.E.128 R144, desc[UR16][R144.64] ;  /* 0x0000001090907981 */ /* 0x000f62000c1e1d00 */
[----:B------:R-:W-:Y:S01]  /*22c0*/  FFMA.FTZ R220, R148, R242, R220 ;  /* 0x000000f294dc7223 */ /* 0x000fe200000100dc */
[----:B------:R-:W-:Y:S01]  /*22d0*/  IADD3 R242, PT, PT, R207, 0x8070, RZ ;  /* 0x00008070cff27810 */ /* 0x000fe20007ffe0ff */
[----:B------:R-:W-:Y:S01]  /*22e0*/  FADD.FTZ R241, R241, R37 ;  /* 0x00000025f1f17221 */ /* 0x000fe20000010000 */
[----:B------:R-:W-:Y:S01]  /*22f0*/  @!P0 IADD3 R242, PT, PT, R207, 0x8030, RZ ;  /* 0x00008030cff28810 */ /* 0x000fe20007ffe0ff */
[----:B------:R-:W-:Y:S02]  /*2300*/  FADD.FTZ R207, R38, R36 ;  /* 0x0000002426cf7221 */ /* 0x000fe40000010000 */
[----:B------:R-:W-:Y:S02]  /*2310*/  FADD.FTZ R241, R39, R241 ;  /* 0x000000f127f17221 */ /* 0x000fe40000010000 */
[----:B------:R-:W0:Y:S04]  /*2320*/  LDS.128 R36, [R242] ;  /* 0x00000000f2247984 */ /* 0x000e280000000c00 */
[----:B------:R1:W-:Y:S01]  /*2330*/  STL [R1+0x18], R243 ;  /* 0x000018f301007387 */ /* 0x0003e20000100800 */
        /* <DEDUP_REMOVED lines=11> */
[----:B---3--:R-:W-:-:S05]  /*23f0*/  @P2 HADD2.F32 R229, -RZ, R229.H0_H0 ;  /* 0x200000e5ffe52230 */ /* 0x008fca0000004100 */
[----:B------:R-:W-:-:S13]  /*2400*/  @P2 R2UR UR4, R229 ;  /* 0x00000000e50422ca */ /* 0x000fda00000e0000 */
[----:B------:R-:W-:Y:S01]  /*2410*/  @UP0 UMOV UR10, UR4 ;  /* 0x00000004000a0c82 */ /* 0x000fe20008000000 */
[----:B-1----:R-:W-:Y:S05]  /*2420*/  BRA.U UP1, `(.L_x_12189) ;  /* 0x0000000d01187547 */ /* 0x002fea000b800000 */
        /* <DEDUP_REMOVED lines=8> */
[----:B------:R-:W-:Y:S01]  /*24b0*/  LOP3.LUT P2, RZ, R179, 0xff, RZ, 0xc0, !PT ;  /* 0x000000ffb3ff7812 */ /* 0x000fe2000784c0ff */
[----:B------:R-:W-:Y:S01]  /*24c0*/  FADD.FTZ R192, R195, -R192 ;  /* 0x800000c0c3c07221 */ /* 0x000fe20000010000 */
[--C-:B------:R-:W-:Y:S01]  /*24d0*/  FFMA.FTZ R194, R194, UR23, R207.reuse ;  /* 0x00000017c2c27c23 */ /* 0x100fe200080100cf */
[----:B------:R-:W-:Y:S01]  /*24e0*/  FADD.FTZ R38, R199, -R196 ;  /* 0x800000c4c7267221 */ /* 0x000fe20000010000 */
[----:B------:R-:W-:Y:S01]  /*24f0*/  LOP3.LUT P5, RZ, R178, 0xff000000, RZ, 0xc0, !PT ;  /* 0xff000000b2ff7812 */ /* 0x000fe200078ac0ff */
[----:B------:R-:W-:Y:S01]  /*2500*/  FMUL.FTZ R192, R192, UR11 ;  /* 0x0000000bc0c07c20 */ /* 0x000fe20008410000 */
[----:B------:R-:W-:Y:S01]  /*2510*/  FADD.FTZ R197, R197, -R194 ;  /* 0x800000c2c5c57221 */ /* 0x000fe20000010000 */
[----:B------:R-:W-:Y:S01]  /*2520*/  FMUL.FTZ R38, R38, UR11 ;  /* 0x0000000b26267c20 */ /* 0x000fe20008410000 */
[----:B------:R-:W-:Y:S01]  /*2530*/  CS2R R194, SRZ ;  /* 0x0000000000c27805 */ /* 0x000fe2000001ff00 */
[----:B------:R-:W-:Y:S01]  /*2540*/  FMUL.FTZ R36, R192, UR10 ;  /* 0x0000000ac0247c20 */ /* 0x000fe20008410000 */
[----:B------:R-:W-:Y:S01]  /*2550*/  FFMA.FTZ R193, R193, UR23, R207 ;  /* 0x00000017c1c17c23 */ /* 0x000fe200080100cf */
[----:B------:R-:W-:-:S02]  /*2560*/  @P6 HADD2.F32 R37, -RZ, R145.H0_H0 ;  /* 0x20000091ff256230 */ /* 0x000fc40000004100 */
[----:B------:R-:W-:Y:S01]  /*2570*/  FMUL.FTZ R38, R38, UR10 ;  /* 0x0000000a26267c20 */ /* 0x000fe20008410000 */
[----:B------:R-:W-:Y:S01]  /*2580*/  FMUL.FTZ R36, R36, UR7 ;  /* 0x0000000724247c20 */ /* 0x000fe20008410000 */
[----:B------:R-:W-:Y:S01]  /*2590*/  FFMA.FTZ R198, R198, UR23, R207 ;  /* 0x00000017c6c67c23 */ /* 0x000fe200080100cf */
[----:B------:R-:W-:Y:S01]  /*25a0*/  LOP3.LUT P3, RZ, R179, 0xff00, RZ, 0xc0, !PT ;  /* 0x0000ff00b3ff7812 */ /* 0x000fe2000786c0ff */
[----:B------:R-:W-:Y:S01]  /*25b0*/  FMUL.FTZ R39, R38, UR7 ;  /* 0x0000000726277c20 */ /* 0x000fe20008410000 */
[----:B------:R-:W-:Y:S01]  /*25c0*/  @P6 FMUL.FTZ R195, R36, R37 ;  /* 0x0000002524c36220 */ /* 0x000fe20000410000 */
[----:B------:R-:W-:Y:S01]  /*25d0*/  FMUL.FTZ R37, R197, UR11 ;  /* 0x0000000bc5257c20 */ /* 0x000fe20008410000 */
[----:B------:R-:W-:Y:S02]  /*25e0*/  @P2 HADD2.F32 R38, -RZ, R146.H0_H0 ;  /* 0x20000092ff262230 */ /* 0x000fe40000004100 */
[----:B------:R-:W-:Y:S01]  /*25f0*/  FADD.FTZ R206, R206, -R193 ;  /* 0x800000c1cece7221 */ /* 0x000fe20000010000 */
[----:B------:R-:W-:Y:S01]  /*2600*/  FADD.FTZ R201, R201, -R198 ;  /* 0x800000c6c9c97221 */ /* 0x000fe20000010000 */
[----:B------:R-:W-:Y:S01]  /*2610*/  FMUL.FTZ R37, R37, UR10 ;  /* 0x0000000a25257c20 */ /* 0x000fe20008410000 */
[----:B------:R-:W-:Y:S01]  /*2620*/  CS2R R192, SRZ ;  /* 0x0000000000c07805 */ /* 0x000fe2000001ff00 */
[----:B------:R-:W-:-:S02]  /*2630*/  @P5 HADD2.F32 R145, -RZ, R145.H1_H1 ;  /* 0x30000091ff915230 */ /* 0x000fc40000004100 */
[----:B------:R-:W-:Y:S01]  /*2640*/  @P2 FMUL.FTZ R193, R39, R38 ;  /* 0x0000002627c12220 */ /* 0x000fe20000410000 */
[----:B------:R-:W-:Y:S01]  /*2650*/  FMUL.FTZ R37, R37, UR7 ;  /* 0x0000000725257c20 */ /* 0x000fe20008410000 */
[----:B------:R-:W-:Y:S01]  /*2660*/  FMUL.FTZ R38, R201, UR11 ;  /* 0x0000000bc9267c20 */ /* 0x000fe20008410000 */
[--C-:B------:R-:W-:Y:S01]  /*2670*/  FFMA.FTZ R200, R200, UR23, R207.reuse ;  /* 0x00000017c8c87c23 */ /* 0x100fe200080100cf */
[----:B------:R-:W-:Y:S01]  /*2680*/  LOP3.LUT P4, RZ, R179, 0xff0000, RZ, 0xc0, !PT ;  /* 0x00ff0000b3ff7812 */ /* 0x000fe2000788c0ff */
[----:B------:R-:W-:Y:S01]  /*2690*/  @P5 FMUL.FTZ R192, R37, R145 ;  /* 0x0000009125c05220 */ /* 0x000fe20000410000 */
[----:B------:R-:W-:Y:S01]  /*26a0*/  FMUL.FTZ R38, R38, UR10 ;  /* 0x0000000a26267c20 */ /* 0x000fe20008410000 */
[----:B------:R-:W-:Y:S02]  /*26b0*/  @P3 HADD2.F32 R145, -RZ, R146.H1_H1 ;  /* 0x30000092ff913230 */ /* 0x000fe40000004100 */
[----:B------:R-:W-:Y:S02]  /*26c0*/  HFMA2 R146, -RZ, RZ, 0, 0 ;  /* 0x00000000ff927431 */ /* 0x000fe400000001ff */
[--C-:B------:R-:W-:Y:S01]  /*26d0*/  FFMA.FTZ R202, R202, UR23, R207.reuse ;  /* 0x00000017caca7c23 */ /* 0x100fe200080100cf */
[----:B------:R-:W-:Y:S01]  /*26e0*/  FMUL.FTZ R38, R38, UR7 ;  /* 0x0000000726267c20 */ /* 0x000fe20008410000 */
[----:B------:R-:W-:Y:S01]  /*26f0*/  FFMA.FTZ R0, R0, UR23, R207 ;  /* 0x0000001700007c23 */ /* 0x000fe200080100cf */
[----:B------:R-:W-:Y:S01]  /*2700*/  FMUL.FTZ R206, R206, UR11 ;  /* 0x0000000bcece7c20 */ /* 0x000fe20008410000 */
[----:B------:R-:W-:Y:S01]  /*2710*/  FADD.FTZ R204, R204, -R202 ;  /* 0x800000cacccc7221 */ /* 0x000fe20000010000 */
[----:B------:R-:W-:Y:S01]  /*2720*/  @P3 FMUL.FTZ R146, R38, R145 ;  /* 0x0000009126923220 */ /* 0x000fe20000410000 */
[----:B------:R-:W-:Y:S01]  /*2730*/  FADD.FTZ R145, R203, -R200 ;  /* 0x800000c8cb917221 */ /* 0x000fe20000010000 */
[----:B------:R-:W-:Y:S01]  /*2740*/  FMUL.FTZ R38, R77, R38 ;  /* 0x000000264d267220 */ /* 0x000fe20000410000 */
[----:B------:R-:W-:Y:S01]  /*2750*/  FMUL.FTZ R204, R204, UR11 ;  /* 0x0000000bcccc7c20 */ /* 0x000fe20008410000 */
[----:B------:R-:W-:Y:S01]  /*2760*/  FADD.FTZ R205, R205, -R0 ;  /* 0x80000000cdcd7221 */ /* 0x000fe20000010000 */
[----:B------:R-:W-:Y:S01]  /*2770*/  FMUL.FTZ R145, R145, UR11 ;  /* 0x0000000b91917c20 */ /* 0x000fe20008410000 */
[----:B------:R-:W-:Y:S01]  /*2780*/  FMUL.FTZ R36, R74, R36 ;  /* 0x000000244a247220 */ /* 0x000fe20000410000 */
[----:B------:R-:W-:Y:S01]  /*2790*/  FSEL R38, R38, RZ, P3 ;  /* 0x000000ff26267208 */ /* 0x000fe20001800000 */
[----:B------:R-:W-:Y:S01]  /*27a0*/  FMUL.FTZ R205, R205, UR11 ;  /* 0x0000000bcdcd7c20 */ /* 0x000fe20008410000 */
[----:B------:R-:W-:Y:S01]  /*27b0*/  FMUL.FTZ R145, R145, UR10 ;  /* 0x0000000a91917c20 */ /* 0x000fe20008410000 */
[----:B------:R-:W-:Y:S01]  /*27c0*/  LOP3.LUT P3, RZ, R178, 0xff, RZ, 0xc0, !PT ;  /* 0x000000ffb2ff7812 */ /* 0x000fe2000786c0ff */
[----:B------:R-:W-:Y:S01]  /*27d0*/  FMUL.FTZ R37, R75, R37 ;  /* 0x000000254b257220 */ /* 0x000fe20000410000 */
[----:B------:R-:W-:Y:S01]  /*27e0*/  FSEL R36, R36, RZ, P6 ;  /* 0x000000ff24247208 */ /* 0x000fe20003000000 */
[----:B------:R-:W-:Y:S01]  /*27f0*/  FMUL.FTZ R196, R145, UR7 ;  /* 0x0000000791c47c20 */ /* 0x000fe20008410000 */
[----:B------:R-:W-:Y:S01]  /*2800*/  FMUL.FTZ R145, R76, R39 ;  /* 0x000000274c917220 */ /* 0x000fe20000410000 */
[----:B------:R-:W-:Y:S01]  /*2810*/  @P4 HADD2.F32 R39, -RZ, R147.H0_H0 ;  /* 0x20000093ff274230 */ /* 0x000fe20000004100 */
[----:B------:R-:W-:-:S03]  /*2820*/  FSEL R37, R37, RZ, P5 ;  /* 0x000000ff25257208 */ /* 0x000fc60002800000 */
[----:B------:R-:W-:Y:S01]  /*2830*/  FSEL R145, R145, RZ, P2 ;  /* 0x000000ff91917208 */ /* 0x000fe20001000000 */
[----:B------:R-:W-:Y:S01]  /*2840*/  @P4 FMUL.FTZ R194, R196, R39 ;  /* 0x00000027c4c24220 */ /* 0x000fe20000410000 */
[----:B------:R-:W-:Y:S01]  /*2850*/  ISETP.GE.U32.AND P2, PT, R178, RZ, PT ;  /* 0x000000ffb200720c */ /* 0x000fe20003f46070 */
[----:B------:R-:W-:Y:S01]  /*2860*/  FMUL.FTZ R39, R78, R196 ;  /* 0x000000c44e277220 */ /* 0x000fe20000410000 */
[----:B------:R-:W-:Y:S01]  /*2870*/  FMUL.FTZ R196, R204, UR10 ;  /* 0x0000000accc47c20 */ /* 0x000fe20008410000 */
[----:B------:R-:W-:Y:S02]  /*2880*/  F2FP.F16.F32.PACK_AB R37, R37, R36 ;  /* 0x000000242525723e */ /* 0x000fe400000000ff */
[----:B------:R-:W-:Y:S01]  /*2890*/  ISETP.GE.U32.AND.EX P2, PT, R179, 0x1000000, PT, P2 ;  /* 0x01000000b300780c */ /* 0x000fe20003f46120 */
[----:B------:R-:W-:Y:S01]  /*28a0*/  FMUL.FTZ R196, R196, UR7 ;  /* 0x00000007c4c47c20 */ /* 0x000fe20008410000 */
[----:B------:R-:W-:Y:S01]  /*28b0*/  FSEL R39, R39, RZ, P4 ;  /* 0x000000ff27277208 */ /* 0x000fe20002000000 */
[----:B------:R-:W-:Y:S01]  /*28c0*/  @P3 HADD2.F32 R179, -RZ, R144.H0_H0 ;  /* 0x20000090ffb33230 */ /* 0x000fe20000004100 */
[----:B------:R-:W-:Y:S01]  /*28d0*/  LOP3.LUT P4, RZ, R178, 0xff00, RZ, 0xc0, !PT ;  /* 0x0000ff00b2ff7812 */ /* 0x000fe2000788c0ff */
[----:B------:R-:W-:Y:S01]  /*28e0*/  FMUL.FTZ R178, R205, UR10 ;  /* 0x0000000acdb27c20 */ /* 0x000fe20008410000 */
[----:B------:R-:W-:-:S03]  /*28f0*/  F2FP.F16.F32.PACK_AB R38, R38, R145 ;  /* 0x000000912626723e */ /* 0x000fc600000000ff */
[----:B------:R-:W-:-:S04]  /*2900*/  FMUL.FTZ R178, R178, UR7 ;  /* 0x00000007b2b27c20 */ /* 0x000fc80008410000 */
[----:B------:R-:W-:Y:S01]  /*2910*/  @P2 HADD2.F32 R0, -RZ, R147.H1_H1 ;  /* 0x30000093ff002230 */ /* 0x000fe20000004100 */
[----:B------:R-:W-:-:S03]  /*2920*/  MOV R147, RZ ;  /* 0x000000ff00937202 */ /* 0x000fc60000000f00 */
[----:B------:R-:W-:Y:S02]  /*2930*/  @P4 HADD2.F32 R197, -RZ, R144.H1_H1 ;  /* 0x30000090ffc54230 */ /* 0x000fe40000004100 */
[----:B------:R-:W-:Y:S01]  /*2940*/  @P2 FMUL.FTZ R147, R196, R0 ;  /* 0x00000000c4932220 */ /* 0x000fe20000410000 */
[----:B------:R-:W-:Y:S01]  /*2950*/  HFMA2 R0, -RZ, RZ, 0, 0 ;  /* 0x00000000ff007431 */ /* 0x000fe200000001ff */
[----:B------:R-:W-:Y:S01]  /*2960*/  MOV R144, RZ ;  /* 0x000000ff00907202 */ /* 0x000fe20000000f00 */
[----:B------:R-:W-:Y:S01]  /*2970*/  FMUL.FTZ R196, R79, R196 ;  /* 0x000000c44fc47220 */ /* 0x000fe20000410000 */
[----:B------:R-:W-:Y:S01]  /*2980*/  @P3 FMUL.FTZ R0, R178, R179 ;  /* 0x000000b3b2003220 */ /* 0x000fe20000410000 */
[----:B------:R-:W-:Y:S01]  /*2990*/  FMUL.FTZ R179, R206, UR10 ;  /* 0x0000000aceb37c20 */ /* 0x000fe20008410000 */
[----:B------:R-:W-:Y:S02]  /*29a0*/  FMUL.FTZ R178, R72, R178 ;  /* 0x000000b248b27220 */ /* 0x000fe40000410000 */
[----:B------:R-:W-:Y:S01]  /*29b0*/  FSEL R196, R196, RZ, P2 ;  /* 0x000000ffc4c47208 */ /* 0x000fe20001000000 */
[----:B------:R-:W-:-:S02]  /*29c0*/  FMUL.FTZ R179, R179, UR7 ;  /* 0x00000007b3b37c20 */ /* 0x000fc40008410000 */
[----:B------:R-:W-:Y:S02]  /*29d0*/  FSEL R178, R178, RZ, P3 ;  /* 0x000000ffb2b27208 */ /* 0x000fe40001800000 */
[----:B------:R-:W-:Y:S01]  /*29e0*/  @P4 FMUL.FTZ R144, R179, R197 ;  /* 0x000000c5b3904220 */ /* 0x000fe20000410000 */
[----:B------:R-:W-:Y:S01]  /*29f0*/  FMUL.FTZ R179, R73, R179 ;  /* 0x000000b349b37220 */ /* 0x000fe20000410000 */
[----:B------:R-:W-:-:S04]  /*2a00*/  F2FP.F16.F32.PACK_AB R39, R196, R39 ;  /* 0x00000027c427723e */ /* 0x000fc800000000ff */
[----:B------:R-:W-:-:S04]  /*2a10*/  FSEL R179, R179, RZ, P4 ;  /* 0x000000ffb3b37208 */ /* 0x000fc80002000000 */
[----:B------:R-:W-:Y:S01]  /*2a20*/  F2FP.F16.F32.PACK_AB R36, R179, R178 ;  /* 0x000000b2b324723e */ /* 0x000fe200000000ff */
[----:B------:R-:W-:Y:S06]  /*2a30*/  BRA `(.L_x_12191) ;  /* 0x0000001000a87947 */ /* 0x000fec0003800000 */
.L_x_12190:
[--C-:B------:R-:W-:Y:S01]  /*2a40*/  FFMA.FTZ R0, R0, UR23, R207.reuse ;  /* 0x0000001700007c23 */ /* 0x100fe200080100cf */
[C---:B-----5:R-:W-:Y:S01]  /*2a50*/  LOP3.LUT P5, RZ, R178.reuse, 0xff, RZ, 0xc0, !PT ;  /* 0x000000ffb2ff7812 */ /* 0x060fe200078ac0ff */
[--C-:B------:R-:W-:Y:S01]  /*2a60*/  FFMA.FTZ R137, R193, UR23, R207.reuse ;  /* 0x00000017c1897c23 */ /* 0x100fe200080100cf */
[----:B------:R-:W-:Y:S01]  /*2a70*/  LOP3.LUT P4, RZ, R178, 0xff00, RZ, 0xc0, !PT ;  /* 0x0000ff00b2ff7812 */ /* 0x000fe2000788c0ff */
[----:B------:R-:W-:Y:S01]  /*2a80*/  FADD.FTZ R0, R205, -R0 ;  /* 0x80000000cd007221 */ /* 0x000fe20000010000 */
[----:B------:R-:W-:Y:S01]  /*2a90*/  FFMA.FTZ R192, R192, UR23, R207 ;  /* 0x00000017c0c07c23 */ /* 0x000fe200080100cf */
[----:B------:R-:W-:Y:S01]  /*2aa0*/  FADD.FTZ R137, R206, -R137 ;  /* 0x80000089ce897221 */ /* 0x000fe20000010000 */
[----:B------:R-:W-:Y:S01]  /*2ab0*/  LOP3.LUT P6, RZ, R178, 0xff0000, RZ, 0xc0, !PT ;  /* 0x00ff0000b2ff7812 */ /* 0x000fe200078cc0ff */
[----:B------:R-:W-:Y:S01]  /*2ac0*/  FMUL.FTZ R136, R0, UR11 ;  /* 0x0000000b00887c20 */ /* 0x000fe20008410000 */
[----:B------:R-:W-:Y:S02]  /*2ad0*/  HFMA2 R0, -RZ, RZ, 0, 0 ;  /* 0x00000000ff007431 */ /* 0x000fe400000001ff */
[----:B------:R-:W-:Y:S01]  /*2ae0*/  FMUL.FTZ R137, R137, UR11 ;  /* 0x0000000b89897c20 */ /* 0x000fe20008410000 */
[----:B------:R-:W-:Y:S01]  /*2af0*/  FADD.FTZ R192, R195, -R192 ;  /* 0x800000c0c3c07221 */ /* 0x000fe20000010000 */
[----:B------:R-:W-:Y:S01]  /*2b00*/  FMUL.FTZ R36, R136, UR10 ;  /* 0x0000000a88247c20 */ /* 0x000fe20008410000 */
[----:B------:R-:W-:Y:S01]  /*2b10*/  FFMA.FTZ R139, R194, UR23, R207 ;  /* 0x00000017c28b7c23 */ /* 0x000fe200080100cf */
[----:B------:R-:W-:-:S02]  /*2b20*/  @P5 HADD2.F32 R37, -RZ, R144.H0_H0 ;  /* 0x20000090ff255230 */ /* 0x000fc40000004100 */
[----:B------:R-:W-:Y:S01]  /*2b30*/  FMUL.FTZ R39, R137, UR10 ;  /* 0x0000000a89277c20 */ /* 0x000fe20008410000 */
[----:B------:R-:W-:Y:S01]  /*2b40*/  @P5 FMUL.FTZ R38, R36, UR7 ;  /* 0x0000000724265c20 */ /* 0x000fe20008410000 */
[----:B------:R-:W-:Y:S01]  /*2b50*/  FMUL.FTZ R138, R192, UR11 ;  /* 0x0000000bc08a7c20 */ /* 0x000fe20008410000 */
[----:B------:R-:W-:Y:S01]  /*2b60*/  LOP3.LUT P3, RZ, R178, 0xff000000, RZ, 0xc0, !PT ;  /* 0xff000000b2ff7812 */ /* 0x000fe2000786c0ff */
[----:B------:R-:W-:Y:S01]  /*2b70*/  FADD.FTZ R139, R197, -R139 ;  /* 0x8000008bc58b7221 */ /* 0x000fe20000010000 */
[----:B------:R-:W-:Y:S01]  /*2b80*/  @P5 FMUL.FTZ R0, R37, R38 ;  /* 0x0000002625005220 */ /* 0x000fe20000410000 */
[----:B------:R-:W-:Y:S02]  /*2b90*/  @P4 HADD2.F32 R37, -RZ, R144.H1_H1 ;  /* 0x30000090ff254230 */ /* 0x000fe40000004100 */
[----:B------:R-:W-:Y:S01]  /*2ba0*/  @P4 FMUL.FTZ R38, R39, UR7 ;  /* 0x0000000727264c20 */ /* 0x000fe20008410000 */
[----:B------:R-:W-:Y:S01]  /*2bb0*/  MOV R144, RZ ;  /* 0x000000ff00907202 */ /* 0x000fe20000000f00 */
[----:B------:R-:W-:-:S02]  /*2bc0*/  HFMA2 R195, -RZ, RZ, 0, 0 ;  /* 0x00000000ffc37431 */ /* 0x000fc400000001ff */
[----:B------:R-:W-:Y:S01]  /*2bd0*/  FMUL.FTZ R139, R139, UR11 ;  /* 0x0000000b8b8b7c20 */ /* 0x000fe20008410000 */
[----:B------:R-:W-:Y:S01]  /*2be0*/  @P4 FMUL.FTZ R144, R37, R38 ;  /* 0x0000002625904220 */ /* 0x000fe20000410000 */
[----:B------:R-:W-:Y:S01]  /*2bf0*/  FMUL.FTZ R38, R138, UR10 ;  /* 0x0000000a8a267c20 */ /* 0x000fe20008410000 */
[--C-:B------:R-:W-:Y:S01]  /*2c00*/  @P6 HADD2.F32 R37, -RZ, R145.reuse.H0_H0 ;  /* 0x20000091ff256230 */ /* 0x100fe20000004100 */
[----:B------:R-:W-:Y:S01]  /*2c10*/  CS2R R192, SRZ ;  /* 0x0000000000c07805 */ /* 0x000fe2000001ff00 */
[--C-:B------:R-:W-:Y:S01]  /*2c20*/  FFMA.FTZ R196, R196, UR23, R207.reuse ;  /* 0x00000017c4c47c23 */ /* 0x100fe200080100cf */
[----:B------:R-:W-:Y:S01]  /*2c30*/  @P6 FMUL.FTZ R140, R38, UR7 ;  /* 0x00000007268c6c20 */ /* 0x000fe20008410000 */
[----:B------:R-:W-:Y:S01]  /*2c40*/  @P3 HADD2.F32 R145, -RZ, R145.H1_H1 ;  /* 0x30000091ff913230 */ /* 0x000fe20000004100 */
[----:B------:R-:W-:Y:S01]  /*2c50*/  LOP3.LUT P2, RZ, R179, 0xff, RZ, 0xc0, !PT ;  /* 0x000000ffb3ff7812 */ /* 0x000fe2000784c0ff */
[----:B------:R-:W-:Y:S01]  /*2c60*/  FADD.FTZ R196, R199, -R196 ;  /* 0x800000c4c7c47221 */ /* 0x000fe20000010000 */
[----:B------:R-:W-:Y:S01]  /*2c70*/  @P6 FMUL.FTZ R195, R37, R140 ;  /* 0x0000008c25c36220 */ /* 0x000fe20000410000 */
[----:B------:R-:W-:Y:S01]  /*2c80*/  FMUL.FTZ R37, R139, UR10 ;  /* 0x0000000a8b257c20 */ /* 0x000fe20008410000 */
[--C-:B------:R-:W-:Y:S01]  /*2c90*/  FFMA.FTZ R141, R198, UR23, R207.reuse ;  /* 0x00000017c68d7c23 */ /* 0x100fe200080100cf */
[----:B------:R-:W-:Y:S01]  /*2ca0*/  FFMA.FTZ R200, R200, UR23, R207 ;  /* 0x00000017c8c87c23 */ /* 0x000fe200080100cf */
[----:B------:R-:W-:Y:S01]  /*2cb0*/  FMUL.FTZ R39, R39, UR7 ;  /* 0x0000000727277c20 */ /* 0x000fe20008410000 */
[----:B------:R-:W-:Y:S01]  /*2cc0*/  @P3 FMUL.FTZ R140, R37, UR7 ;  /* 0x00000007258c3c20 */ /* 0x000fe20008410000 */
[----:B------:R-:W-:Y:S01]  /*2cd0*/  FADD.FTZ R141, R201, -R141 ;  /* 0x8000008dc98d7221 */ /* 0x000fe20000010000 */
[----:B------:R-:W-:Y:S01]  /*2ce0*/  FMUL.FTZ R37, R37, UR7 ;  /* 0x0000000725257c20 */ /* 0x000fe20008410000 */
[----:B------:R-:W-:Y:S01]  /*2cf0*/  FADD.FTZ R203, R203, -R200 ;  /* 0x800000c8cbcb7221 */ /* 0x000fe20000010000 */
[----:B------:R-:W-:Y:S01]  /*2d00*/  @P3 FMUL.FTZ R192, R145, R140 ;  /* 0x0000008c91c03220 */ /* 0x000fe20000410000 */
[----:B------:R-:W-:Y:S01]  /*2d10*/  FMUL.FTZ R145, R38, UR7 ;  /* 0x0000000726917c20 */ /* 0x000fe20008410000 */
[----:B------:R-:W-:Y:S01]  /*2d20*/  FMUL.FTZ R140, R196, UR11 ;  /* 0x0000000bc48c7c20 */ /* 0x000fe20008410000 */
[----:B------:R-:W-:-:S02]  /*2d30*/  @P2 HADD2.F32 R38, -RZ, R146.H0_H0 ;  /* 0x20000092ff262230 */ /* 0x000fc40000004100 */
[----:B------:R-:W-:Y:S01]  /*2d40*/  FMUL.FTZ R141, R141, UR11 ;  /* 0x0000000b8d8d7c20 */ /* 0x000fe20008410000 */
[----:B------:R-:W-:Y:S01]  /*2d50*/  FMUL.FTZ R145, R74, R145 ;  /* 0x000000914a917220 */ /* 0x000fe20000410000 */
[----:B------:R-:W-:Y:S01]  /*2d60*/  FMUL.FTZ R142, R140, UR10 ;  /* 0x0000000a8c8e7c20 */ /* 0x000fe20008410000 */
[----:B------:R-:W-:Y:S01]  /*2d70*/  FMUL.FTZ R37, R75, R37 ;  /* 0x000000254b257220 */ /* 0x000fe20000410000 */
[----:B------:R-:W-:Y:S01]  /*2d80*/  FMUL.FTZ R36, R36, UR7 ;  /* 0x0000000724247c20 */ /* 0x000fe20008410000 */
[----:B------:R-:W-:Y:S01]  /*2d90*/  FMUL.FTZ R39, R73, R39 ;  /* 0x0000002749277220 */ /* 0x000fe20000410000 */
[----:B------:R-:W-:Y:S01]  /*2da0*/  FSEL R145, R145, RZ, P6 ;  /* 0x000000ff91917208 */ /* 0x000fe20003000000 */
[C---:B------:R-:W-:Y:S01]  /*2db0*/  @P2 FMUL.FTZ R143, R142.reuse, UR7 ;  /* 0x000000078e8f2c20 */ /* 0x040fe20008410000 */
[----:B------:R-:W-:Y:S01]  /*2dc0*/  LOP3.LUT P6, RZ, R179, 0xff00, RZ, 0xc0, !PT ;  /* 0x0000ff00b3ff7812 */ /* 0x000fe200078cc0ff */
[----:B------:R-:W-:Y:S01]  /*2dd0*/  FMUL.FTZ R142, R142, UR7 ;  /* 0x000000078e8e7c20 */ /* 0x000fe20008410000 */
[----:B------:R-:W-:Y:S01]  /*2de0*/  FSEL R37, R37, RZ, P3 ;  /* 0x000000ff25257208 */ /* 0x000fe20001800000 */
[----:B------:R-:W-:Y:S01]  /*2df0*/  @P2 FMUL.FTZ R193, R38, R143 ;  /* 0x0000008f26c12220 */ /* 0x000fe20000410000 */
[----:B------:R-:W-:Y:S01]  /*2e00*/  FMUL.FTZ R38, R141, UR10 ;  /* 0x0000000a8d267c20 */ /* 0x000fe20008410000 */
[----:B------:R-:W-:Y:S01]  /*2e10*/  FMUL.FTZ R142, R76, R142 ;  /* 0x0000008e4c8e7220 */ /* 0x000fe20000410000 */
[----:B------:R-:W-:Y:S01]  /*2e20*/  LOP3.LUT P3, RZ, R179, 0xff0000, RZ, 0xc0, !PT ;  /* 0x00ff0000b3ff7812 */ /* 0x000fe2000786c0ff */
[----:B------:R-:W-:Y:S01]  /*2e30*/  FMUL.FTZ R36, R72, R36 ;  /* 0x0000002448247220 */ /* 0x000fe20000410000 */
[----:B------:R-:W-:-:S02]  /*2e40*/  F2FP.F16.F32.PACK_AB R37, R37, R145 ;  /* 0x000000912525723e */ /* 0x000fc400000000ff */
[----:B------:R-:W-:Y:S01]  /*2e50*/  FSEL R196, R142, RZ, P2 ;  /* 0x000000ff8ec47208 */ /* 0x000fe20001000000 */
[----:B------:R-:W-:Y:S01]  /*2e60*/  FMUL.FTZ R142, R203, UR11 ;  /* 0x0000000bcb8e7c20 */ /* 0x000fe20008410000 */
[----:B------:R-:W-:Y:S01]  /*2e70*/  ISETP.GE.U32.AND P2, PT, R178, RZ, PT ;  /* 0x000000ffb200720c */ /* 0x000fe20003f46070 */
[----:B------:R-:W-:Y:S02]  /*2e80*/  @P6 HADD2.F32 R143, -RZ, R146.H1_H1 ;  /* 0x30000092ff8f6230 */ /* 0x000fe40000004100 */
[----:B------:R-:W-:Y:S01]  /*2e90*/  @P6 FMUL.FTZ R194, R38, UR7 ;  /* 0x0000000726c26c20 */ /* 0x000fe20008410000 */
[----:B------:R-:W-:Y:S01]  /*2ea0*/  MOV R146, RZ ;  /* 0x000000ff00927202 */ /* 0x000fe20000000f00 */
[----:B------:R-:W-:Y:S01]  /*2eb0*/  FMUL.FTZ R178, R142, UR10 ;  /* 0x0000000a8eb27c20 */ /* 0x000fe20008410000 */
[----:B------:R-:W-:Y:S01]  /*2ec0*/  ISETP.GE.U32.AND.EX P2, PT, R179, 0x1000000, PT, P2 ;  /* 0x01000000b300780c */ /* 0x000fe20003f46120 */
[----:B------:R-:W-:Y:S01]  /*2ed0*/  @P6 FMUL.FTZ R146, R143, R194 ;  /* 0x000000c28f926220 */ /* 0x000fe20000410000 */
[----:B------:R-:W-:Y:S01]  /*2ee0*/  FFMA.FTZ R143, R202, UR23, R207 ;  /* 0x00000017ca8f7c23 */ /* 0x000fe200080100cf */
[----:B------:R-:W-:-:S02]  /*2ef0*/  HFMA2 R194, -RZ, RZ, 0, 0 ;  /* 0x00000000ffc27431 */ /* 0x000fc400000001ff */
[--C-:B------:R-:W-:Y:S02]  /*2f00*/  @P3 HADD2.F32 R179, -RZ, R147.reuse.H0_H0 ;  /* 0x20000093ffb33230 */ /* 0x100fe40000004100 */
[----:B------:R-:W-:Y:S01]  /*2f10*/  @P3 FMUL.FTZ R197, R178, UR7 ;  /* 0x00000007b2c53c20 */ /* 0x000fe20008410000 */
[----:B------:R-:W-:Y:S01]  /*2f20*/  FADD.FTZ R143, R204, -R143 ;  /* 0x8000008fcc8f7221 */ /* 0x000fe20000010000 */
[----:B------:R-:W-:Y:S01]  /*2f30*/  FMUL.FTZ R38, R38, UR7 ;  /* 0x0000000726267c20 */ /* 0x000fe20008410000 */
[----:B------:R-:W-:Y:S01]  /*2f40*/  FMUL.FTZ R178, R178, UR7 ;  /* 0x00000007b2b27c20 */ /* 0x000fe20008410000 */
[----:B------:R-:W-:Y:S01]  /*2f50*/  @P3 FMUL.FTZ R194, R179, R197 ;  /* 0x000000c5b3c23220 */ /* 0x000fe20000410000 */
[----:B------:R-:W-:Y:S01]  /*2f60*/  FMUL.FTZ R143, R143, UR11 ;  /* 0x0000000b8f8f7c20 */ /* 0x000fe20008410000 */
[----:B------:R-:W-:Y:S01]  /*2f70*/  FMUL.FTZ R38, R77, R38 ;  /* 0x000000264d267220 */ /* 0x000fe20000410000 */
[----:B------:R-:W-:Y:S01]  /*2f80*/  FMUL.FTZ R178, R78, R178 ;  /* 0x000000b24eb27220 */ /* 0x000fe20000410000 */
[----:B------:R-:W-:-:S02]  /*2f90*/  @P2 HADD2.F32 R197, -RZ, R147.H1_H1 ;  /* 0x30000093ffc52230 */ /* 0x000fc40000004100 */
[----:B------:R-:W-:Y:S01]  /*2fa0*/  FMUL.FTZ R179, R143, UR10 ;  /* 0x0000000a8fb37c20 */ /* 0x000fe20008410000 */
[----:B------:R-:W-:Y:S02]  /*2fb0*/  FSEL R145, R39, RZ, P4 ;  /* 0x000000ff27917208 */ /* 0x000fe40002000000 */
[----:B------:R-:W-:Y:S01]  /*2fc0*/  FSEL R38, R38, RZ, P6 ;  /* 0x000000ff26267208 */ /* 0x000fe20003000000 */
[C---:B------:R-:W-:Y:S01]  /*2fd0*/  @P2 FMUL.FTZ R198, R179.reuse, UR7 ;  /* 0x00000007b3c62c20 */ /* 0x040fe20008410000 */
[----:B------:R-:W-:Y:S01]  /*2fe0*/  FMUL.FTZ R179, R179, UR7 ;  /* 0x00000007b3b37c20 */ /* 0x000fe20008410000 */
[----:B------:R-:W-:Y:S02]  /*2ff0*/  FSEL R36, R36, RZ, P5 ;  /* 0x000000ff24247208 */ /* 0x000fe40002800000 */
[----:B------:R-:W-:Y:S01]  /*3000*/  FSEL R39, R178, RZ, P3 ;  /* 0x000000ffb2277208 */ /* 0x000fe20001800000 */
[----:B------:R-:W-:Y:S01]  /*3010*/  FMUL.FTZ R179, R79, R179 ;  /* 0x000000b34fb37220 */ /* 0x000fe20000410000 */
[----:B------:R-:W-:Y:S01]  /*3020*/  MOV R147, RZ ;  /* 0x000000ff00937202 */ /* 0x000fe20000000f00 */
[----:B------:R-:W-:Y:S01]  /*3030*/  @P2 FMUL.FTZ R147, R197, R198 ;  /* 0x000000c6c5932220 */ /* 0x000fe20000410000 */
[----:B------:R-:W-:-:S02]  /*3040*/  F2FP.F16.F32.PACK_AB R38, R38, R196 ;  /* 0x000000c42626723e */ /* 0x000fc400000000ff */
[----:B------:R-:W-:Y:S02]  /*3050*/  FSEL R179, R179, RZ, P2 ;  /* 0x000000ffb3b37208 */ /* 0x000fe40001000000 */
[----:B------:R-:W-:Y:S02]  /*3060*/  F2FP.F16.F32.PACK_AB R36, R145, R36 ;  /* 0x000000249124723e */ /* 0x000fe400000000ff */
[----:B------:R-:W-:Y:S01]  /*3070*/  F2FP.F16.F32.PACK_AB R39, R179, R39 ;  /* 0x00000027b327723e */ /* 0x000fe200000000ff */
[----:B------:R-:W-:Y:S06]  /*3080*/  BRA `(.L_x_12191) ;  /* 0x0000000c00147947 */ /* 0x000fec0003800000 */
.L_x_12189:
        /* <DEDUP_REMOVED lines=13> */
[----:B------:R-:W-:Y:S01]  /*3160*/  FFMA.FTZ R192, R192, UR11, R70 ;  /* 0x0000000bc0c07c23 */ /* 0x000fe20008010046 */
[----:B------:R-:W-:Y:S01]  /*3170*/  FADD.FTZ R197, R197, -R194 ;  /* 0x800000c2c5c57221 */ /* 0x000fe20000010000 */
[----:B------:R-:W-:Y:S01]  /*3180*/  FFMA.FTZ R38, R38, UR11, R64 ;  /* 0x0000000b26267c23 */ /* 0x000fe20008010040 */
        /* <DEDUP_REMOVED lines=10> */
[----:B------:R-:W-:Y:S01]  /*3230*/  FFMA.FTZ R37, R197, UR11, R71 ;  /* 0x0000000bc5257c23 */ /* 0x000fe20008010047 */
        /* <DEDUP_REMOVED lines=8> */
[----:B------:R-:W-:Y:S01]  /*32c0*/  FFMA.FTZ R38, R201, UR11, R65 ;  /* 0x0000000bc9267c23 */ /* 0x000fe20008010041 */
[--C-:B------:R-:W-:Y:S01]  /*32d0*/  FFMA.FTZ R200, R200, UR23, R207.reuse ;  /* 0x00000017c8c87c23 */ /* 0x100fe200080100cf */
[----:B------:R-:W-:Y:S01]  /*32e0*/  LOP3.LUT P4, RZ, R179, 0xff0000, RZ, 0xc0, !PT ;  /* 0x00ff0000b3ff7812 */ /* 0x000fe2000788c0ff */
[-C--:B------:R-:W-:Y:S01]  /*32f0*/  @P5 FMUL.FTZ R192, R145, R37.reuse ;  /* 0x0000002591c05220 */ /* 0x080fe20000410000 */
[----:B------:R-:W-:Y:S01]  /*3300*/  FMUL.FTZ R38, R38, UR10 ;  /* 0x0000000a26267c20 */ /* 0x000fe20008410000 */
[----:B------:R-:W-:Y:S02]  /*3310*/  @P3 HADD2.F32 R145, -RZ, R146.H1_H1 ;  /* 0x30000092ff913230 */ /* 0x000fe40000004100 */
[----:B------:R-:W-:Y:S02]  /*3320*/  HFMA2 R146, -RZ, RZ, 0, 0 ;  /* 0x00000000ff927431 */ /* 0x000fe400000001ff */
[--C-:B------:R-:W-:Y:S01]  /*3330*/  FFMA.FTZ R202, R202, UR23, R207.reuse ;  /* 0x00000017caca7c23 */ /* 0x100fe200080100cf */
[----:B------:R-:W-:Y:S01]  /*3340*/  FMUL.FTZ R38, R38, UR7 ;  /* 0x0000000726267c20 */ /* 0x000fe20008410000 */
[----:B------:R-:W-:Y:S01]  /*3350*/  FFMA.FTZ R0, R0, UR23, R207 ;  /* 0x0000001700007c23 */ /* 0x000fe200080100cf */
[----:B------:R-:W-:Y:S01]  /*3360*/  FFMA.FTZ R206, R206, UR11, R69 ;  /* 0x0000000bcece7c23 */ /* 0x000fe20008010045 */
[----:B------:R-:W-:Y:S01]  /*3370*/  FADD.FTZ R204, R204, -R202 ;  /* 0x800000cacccc7221 */ /* 0x000fe20000010000 */
[-C--:B------:R-:W-:Y:S01]  /*3380*/  @P3 FMUL.FTZ R146, R145, R38.reuse ;  /* 0x0000002691923220 */ /* 0x080fe20000410000 */
[----:B------:R-:W-:Y:S01]  /*3390*/  FADD.FTZ R145, R203, -R200 ;  /* 0x800000c8cb917221 */ /* 0x000fe20000010000 */
[----:B------:R-:W-:Y:S01]  /*33a0*/  FMUL.FTZ R38, R77, R38 ;  /* 0x000000264d267220 */ /* 0x000fe20000410000 */
[----:B------:R-:W-:Y:S01]  /*33b0*/  FFMA.FTZ R204, R204, UR11, R67 ;  /* 0x0000000bcccc7c23 */ /* 0x000fe20008010043 */
[----:B------:R-:W-:Y:S01]  /*33c0*/  FADD.FTZ R205, R205, -R0 ;  /* 0x80000000cdcd7221 */ /* 0x000fe20000010000 */
[----:B------:R-:W-:Y:S01]  /*33d0*/  FFMA.FTZ R145, R145, UR11, R66 ;  /* 0x0000000b91917c23 */ /* 0x000fe20008010042 */
[----:B------:R-:W-:Y:S01]  /*33e0*/  FMUL.FTZ R36, R74, R36 ;  /* 0x000000244a247220 */ /* 0x000fe20000410000 */
[----:B------:R-:W-:Y:S01]  /*33f0*/  FSEL R38, R38, RZ, P3 ;  /* 0x000000ff26267208 */ /* 0x000fe20001800000 */
[----:B------:R-:W-:Y:S01]  /*3400*/  FFMA.FTZ R205, R205, UR11, R68 ;  /* 0x0000000bcdcd7c23 */ /* 0x000fe20008010044 */
        /* <DEDUP_REMOVED lines=9> */
[-C--:B------:R-:W-:Y:S01]  /*34a0*/  @P4 FMUL.FTZ R194, R39, R196.reuse ;  /* 0x000000c427c24220 */ /* 0x080fe20000410000 */
        /* <DEDUP_REMOVED lines=15> */
[-C--:B------:R-:W-:Y:S01]  /*35a0*/  @P2 FMUL.FTZ R147, R0, R196.reuse ;  /* 0x000000c400932220 */ /* 0x080fe20000410000 */
[----:B------:R-:W-:Y:S01]  /*35b0*/  HFMA2 R0, -RZ, RZ, 0, 0 ;  /* 0x00000000ff007431 */ /* 0x000fe200000001ff */
[----:B------:R-:W-:Y:S01]  /*35c0*/  MOV R144, RZ ;  /* 0x000000ff00907202 */ /* 0x000fe20000000f00 */
[----:B------:R-:W-:Y:S01]  /*35d0*/  FMUL.FTZ R196, R79, R196 ;  /* 0x000000c44fc47220 */ /* 0x000fe20000410000 */
[-C--:B------:R-:W-:Y:S01]  /*35e0*/  @P3 FMUL.FTZ R0, R179, R178.reuse ;  /* 0x000000b2b3003220 */ /* 0x080fe20000410000 */
[----:B------:R-:W-:Y:S01]  /*35f0*/  FMUL.FTZ R179, R206, UR10 ;  /* 0x0000000aceb37c20 */ /* 0x000fe20008410000 */
[----:B------:R-:W-:Y:S02]  /*3600*/  FMUL.FTZ R178, R72, R178 ;  /* 0x000000b248b27220 */ /* 0x000fe40000410000 */
[----:B------:R-:W-:Y:S01]  /*3610*/  FSEL R196, R196, RZ, P2 ;  /* 0x000000ffc4c47208 */ /* 0x000fe20001000000 */
[----:B------:R-:W-:-:S02]  /*3620*/  FMUL.FTZ R179, R179, UR7 ;  /* 0x00000007b3b37c20 */ /* 0x000fc40008410000 */
[----:B------:R-:W-:Y:S02]  /*3630*/  FSEL R178, R178, RZ, P3 ;  /* 0x000000ffb2b27208 */ /* 0x000fe40001800000 */
[-C--:B------:R-:W-:Y:S01]  /*3640*/  @P4 FMUL.FTZ R144, R197, R179.reuse ;  /* 0x000000b3c5904220 */ /* 0x080fe20000410000 */
[----:B------:R-:W-:Y:S01]  /*3650*/  FMUL.FTZ R179, R73, R179 ;  /* 0x000000b349b37220 */ /* 0x000fe20000410000 */
[----:B------:R-:W-:-:S04]  /*3660*/  F2FP.F16.F32.PACK_AB R39, R196, R39 ;  /* 0x00000027c427723e */ /* 0x000fc800000000ff */
[----:B------:R-:W-:-:S04]  /*3670*/  FSEL R179, R179, RZ, P4 ;  /* 0x000000ffb3b37208 */ /* 0x000fc80002000000 */
[----:B------:R-:W-:Y:S01]  /*3680*/  F2FP.F16.F32.PACK_AB R36, R179, R178 ;  /* 0x000000b2b324723e */ /* 0x000fe200000000ff */
[----:B------:R-:W-:Y:S06]  /*3690*/  BRA `(.L_x_12191) ;  /* 0x0000000400907947 */ /* 0x000fec0003800000 */
.L_x_12192:
        /* <DEDUP_REMOVED lines=8> */
[----:B------:R-:W-:Y:S01]  /*3720*/  FFMA.FTZ R136, R0, UR11, R68 ;  /* 0x0000000b00887c23 */ /* 0x000fe20008010044 */
[----:B------:R-:W-:Y:S02]  /*3730*/  HFMA2 R0, -RZ, RZ, 0, 0 ;  /* 0x00000000ff007431 */ /* 0x000fe400000001ff */
[----:B------:R-:W-:Y:S01]  /*3740*/  FFMA.FTZ R137, R137, UR11, R69 ;  /* 0x0000000b89897c23 */ /* 0x000fe20008010045 */
[----:B------:R-:W-:Y:S01]  /*3750*/  FADD.FTZ R192, R195, -R192 ;  /* 0x800000c0c3c07221 */ /* 0x000fe20000010000 */
[----:B------:R-:W-:Y:S01]  /*3760*/  FMUL.FTZ R36, R136, UR10 ;  /* 0x0000000a88247c20 */ /* 0x000fe20008410000 */
[----:B------:R-:W-:Y:S01]  /*3770*/  FFMA.FTZ R139, R194, UR23, R207 ;  /* 0x00000017c28b7c23 */ /* 0x000fe200080100cf */
[----:B------:R-:W-:-:S02]  /*3780*/  @P5 HADD2.F32 R37, -RZ, R144.H0_H0 ;  /* 0x20000090ff255230 */ /* 0x000fc40000004100 */
[----:B------:R-:W-:Y:S01]  /*3790*/  FMUL.FTZ R39, R137, UR10 ;  /* 0x0000000a89277c20 */ /* 0x000fe20008410000 */
[----:B------:R-:W-:Y:S01]  /*37a0*/  @P5 FMUL.FTZ R38, R36, UR7 ;  /* 0x0000000724265c20 */ /* 0x000fe20008410000 */
[----:B------:R-:W-:Y:S01]  /*37b0*/  FFMA.FTZ R138, R192, UR11, R70 ;  /* 0x0000000bc08a7c23 */ /* 0x000fe20008010046 */
[----:B------:R-:W-:Y:S01]  /*37c0*/  LOP3.LUT P3, RZ, R178, 0xff000000, RZ, 0xc0, !PT ;  /* 0xff000000b2ff7812 */ /* 0x000fe2000786c0ff */
[----:B------:R-:W-:Y:S01]  /*37d0*/  FADD.FTZ R139, R197, -R139 ;  /* 0x8000008bc58b7221 */ /* 0x000fe20000010000 */
[----:B------:R-:W-:Y:S01]  /*37e0*/  @P5 FMUL.FTZ R0, R37, R38 ;  /* 0x0000002625005220 */ /* 0x000fe20000410000 */
[----:B------:R-:W-:Y:S02]  /*37f0*/  @P4 HADD2.F32 R37, -RZ, R144.H1_H1 ;  /* 0x30000090ff254230 */ /* 0x000fe40000004100 */
[----:B------:R-:W-:Y:S01]  /*3800*/  @P4 FMUL.FTZ R38, R39, UR7 ;  /* 0x0000000727264c20 */ /* 0x000fe20008410000 */
[----:B------:R-:W-:Y:S01]  /*3810*/  MOV R144, RZ ;  /* 0x000000ff00907202 */ /* 0x000fe20000000f00 */
[----:B------:R-:W-:-:S02]  /*3820*/  HFMA2 R195, -RZ, RZ, 0, 0 ;  /* 0x00000000ffc37431 */ /* 0x000fc400000001ff */
[----:B------:R-:W-:Y:S01]  /*3830*/  FFMA.FTZ R139, R139, UR11, R71 ;  /* 0x0000000b8b8b7c23 */ /* 0x000fe20008010047 */
        /* <DEDUP_REMOVED lines=20> */
[----:B------:R-:W-:Y:S01]  /*3980*/  FFMA.FTZ R140, R196, UR11, R64 ;  /* 0x0000000bc48c7c23 */ /* 0x000fe20008010040 */
[----:B------:R-:W-:-:S02]  /*3990*/  @P2 HADD2.F32 R38, -RZ, R146.H0_H0 ;  /* 0x20000092ff262230 */ /* 0x000fc40000004100 */
[----:B------:R-:W-:Y:S01]  /*39a0*/  FFMA.FTZ R141, R141, UR11, R65 ;  /* 0x0000000b8d8d7c23 */ /* 0x000fe20008010041 */
        /* <DEDUP_REMOVED lines=17> */
[----:B------:R-:W-:Y:S01]  /*3ac0*/  FFMA.FTZ R142, R203, UR11, R66 ;  /* 0x0000000bcb8e7c23 */ /* 0x000fe20008010042 */
        /* <DEDUP_REMOVED lines=15> */
[----:B------:R-:W-:Y:S01]  /*3bc0*/  FFMA.FTZ R143, R143, UR11, R67 ;  /* 0x0000000b8f8f7c23 */ /* 0x000fe20008010043 */
        /* <DEDUP_REMOVED lines=16> */
[----:B------:R-:W-:-:S07]  /*3cd0*/  F2FP.F16.F32.PACK_AB R39, R179, R39 ;  /* 0x00000027b327723e */ /* 0x000fce00000000ff */
.L_x_12191:
        /* <DEDUP_REMOVED lines=16> */
[----:B------:R-:W-:-:S06]  /*3de0*/  FADD.FTZ R197, R144, R197 ;  /* 0x000000c590c57221 */ /* 0x000fcc0000010000 */
[----:B------:R-:W0:Y:S01]  /*3df0*/  @P2 LDC.64 R144, c[0x0][0x478] ;  /* 0x00011e00ff902b82 */ /* 0x000e220000000a00 */
[----:B------:R-:W-:-:S05]  /*3e00*/  FADD.FTZ R196, R0, R196 ;  /* 0x000000c400c47221 */ /* 0x000fca0000010000 */
        /* <DEDUP_REMOVED lines=10> */
[----:B0-----:R-:W-:-:S03]  /*3eb0*/  MOV R144, 0x10 ;  /* 0x0000001000907802 */ /* 0x001fc60000000f00 */
[----:B------:R-:W-:Y:S02]  /*3ec0*/  STL [R1+0x38], R203 ;  /* 0x000038cb01007387 */ /* 0x000fe40000100800 */
        /* <DEDUP_REMOVED lines=15> */
[----:B------:R-:W-:Y:S01]  /*3fc0*/  FFMA.FTZ R138, R173, UR11, R62 ;  /* 0x0000000bad8a7c23 */ /* 0x000fe2000801003e */
[----:B------:R-:W-:Y:S01]  /*3fd0*/  CS2R R144, SRZ ;  /* 0x0000000000907805 */ /* 0x000fe2000001ff00 */
[----:B------:R-:W-:Y:S01]  /*3fe0*/  FFMA.FTZ R139, R139, UR11, R63 ;  /* 0x0000000b8b8b7c23 */ /* 0x000fe2000801003f */
[----:B------:R-:W-:Y:S01]  /*3ff0*/  FADD.FTZ R182, R184, -R182 ;  /* 0x800000b6b8b67221 */ /* 0x000fe20000010000 */
[----:B------:R-:W-:Y:S01]  /*4000*/  FMUL.FTZ R136, R138, UR10 ;  /* 0x0000000a8a887c20 */ /* 0x000fe20008410000 */
[----:B------:R-:W-:Y:S01]  /*4010*/  FFMA.FTZ R141, R185, UR23, R207 ;  /* 0x00000017b98d7c23 */ /* 0x000fe200080100cf */
[----:B-----5:R-:W-:-:S02]  /*4020*/  @P3 HADD2.F32 R0, -RZ, R37.H0_H0 ;  /* 0x20000025ff003230 */ /* 0x020fc40000004100 */
[----:B------:R-:W-:Y:S01]  /*4030*/  FMUL.FTZ R140, R139, UR10 ;  /* 0x0000000a8b8c7c20 */ /* 0x000fe20008410000 */
[----:B------:R-:W-:Y:S01]  /*4040*/  FMUL.FTZ R136, R136, UR7 ;  /* 0x0000000788887c20 */ /* 0x000fe20008410000 */
[----:B------:R-:W-:Y:S01]  /*4050*/  LOP3.LUT P5, RZ, R175, 0xff00, RZ, 0xc0, !PT ;  /* 0x0000ff00afff7812 */ /* 0x000fe200078ac0ff */
[----:B------:R-:W-:Y:S01]  /*4060*/  FADD.FTZ R141, R187, -R141 ;  /* 0x8000008dbb8d7221 */ /* 0x000fe20000010000 */
[----:B------:R-:W-:Y:S01]  /*4070*/  FFMA.FTZ R137, R172, UR23, R207 ;  /* 0x00000017ac897c23 */ /* 0x000fe200080100cf */
[----:B------:R-:W-:Y:S01]  /*4080*/  @P3 FMUL.FTZ R144, R0, R136 ;  /* 0x0000008800903220 */ /* 0x000fe20000410000 */
[----:B------:R-:W-:Y:S02]  /*4090*/  @P4 HADD2.F32 R0, -RZ, R37.H1_H1 ;  /* 0x30000025ff004230 */ /* 0x000fe40000004100 */
[----:B------:R-:W-:Y:S01]  /*40a0*/  FMUL.FTZ R37, R140, UR7 ;  /* 0x000000078c257c20 */ /* 0x000fe20008410000 */
[----:B------:R-:W-:Y:S01]  /*40b0*/  FFMA.FTZ R140, R182, UR11, R56 ;  /* 0x0000000bb68c7c23 */ /* 0x000fe20008010038 */
[----:B------:R-:W-:Y:S01]  /*40c0*/  FFMA.FTZ R141, R141, UR11, R57 ;  /* 0x0000000b8d8d7c23 */ /* 0x000fe20008010039 */
[----:B------:R-:W-:-:S02]  /*40d0*/  @P6 HADD2.F32 R143, -RZ, R38.H0_H0 ;  /* 0x20000026ff8f6230 */ /* 0x000fc40000004100 */
[-C--:B------:R-:W-:Y:S01]  /*40e0*/  @P4 FMUL.FTZ R145, R0, R37.reuse ;  /* 0x0000002500914220 */ /* 0x080fe20000410000 */
[----:B------:R-:W-:Y:S01]  /*40f0*/  FMUL.FTZ R142, R140, UR10 ;  /* 0x0000000a8c8e7c20 */ /* 0x000fe20008410000 */
[----:B------:R-:W-:Y:S02]  /*4100*/  HFMA2 R0, -RZ, RZ, 0, 0 ;  /* 0x00000000ff007431 */ /* 0x000fe400000001ff */
[----:B------:R-:W-:Y:S01]  /*4110*/  FMUL.FTZ R146, R141, UR10 ;  /* 0x0000000a8d927c20 */ /* 0x000fe20008410000 */
[----:B------:R-:W-:Y:S01]  /*4120*/  FMUL.FTZ R173, R82, R136 ;  /* 0x0000008852ad7220 */ /* 0x000fe20000410000 */
[----:B------:R-:W-:Y:S01]  /*4130*/  FMUL.FTZ R142, R142, UR7 ;  /* 0x000000078e8e7c20 */ /* 0x000fe20008410000 */
[--C-:B------:R-:W-:Y:S01]  /*4140*/  FFMA.FTZ R186, R186, UR23, R207.reuse ;  /* 0x00000017baba7c23 */ /* 0x100fe200080100cf */
[----:B------:R-:W-:Y:S01]  /*4150*/  FFMA.FTZ R171, R171, UR23, R207 ;  /* 0x00000017abab7c23 */ /* 0x000fe200080100cf */
[----:B------:R-:W-:Y:S01]  /*4160*/  FMUL.FTZ R37, R83, R37 ;  /* 0x0000002553257220 */ /* 0x000fe20000410000 */
[----:B------:R-:W-:Y:S01]  /*4170*/  @P6 FMUL.FTZ R0, R143, R142 ;  /* 0x0000008e8f006220 */ /* 0x000fe20000410000 */
[----:B------:R-:W-:-:S02]  /*4180*/  @P5 HADD2.F32 R143, -RZ, R38.H1_H1 ;  /* 0x30000026ff8f5230 */ /* 0x000fc40000004100 */
[----:B------:R-:W-:Y:S01]  /*4190*/  FMUL.FTZ R38, R146, UR7 ;  /* 0x0000000792267c20 */ /* 0x000fe20008410000 */
[----:B------:R-:W-:Y:S01]  /*41a0*/  FMUL.FTZ R142, R84, R142 ;  /* 0x0000008e548e7220 */ /* 0x000fe20000410000 */
[----:B------:R-:W-:Y:S01]  /*41b0*/  CS2R R146, SRZ ;  /* 0x0000000000927805 */ /* 0x000fe2000001ff00 */
[----:B------:R-:W-:Y:S01]  /*41c0*/  FADD.FTZ R188, R188, -R186 ;  /* 0x800000babcbc7221 */ /* 0x000fe20000010000 */
[-C--:B------:R-:W-:Y:S01]  /*41d0*/  @P5 FMUL.FTZ R146, R143, R38.reuse ;  /* 0x000000268f925220 */ /* 0x080fe20000410000 */
[----:B------:R-:W-:Y:S01]  /*41e0*/  FMUL.FTZ R136, R85, R38 ;  /* 0x0000002655887220 */ /* 0x000fe20000410000 */
[----:B------:R-:W-:Y:S01]  /*41f0*/  FSEL R38, R142, RZ, P6 ;  /* 0x000000ff8e267208 */ /* 0x000fe20003000000 */
[----:B------:R-:W-:Y:S01]  /*4200*/  FFMA.FTZ R142, R188, UR11, R58 ;  /* 0x0000000bbc8e7c23 */ /* 0x000fe2000801003a */
[----:B------:R-:W-:Y:S01]  /*4210*/  LOP3.LUT P6, RZ, R174, 0xff, RZ, 0xc0, !PT ;  /* 0x000000ffaeff7812 */ /* 0x000fe200078cc0ff */
[----:B------:R-:W-:Y:S01]  /*4220*/  FFMA.FTZ R143, R189, UR23, R207 ;  /* 0x00000017bd8f7c23 */ /* 0x000fe200080100cf */
[----:B------:R-:W-:Y:S01]  /*4230*/  FSEL R173, R173, RZ, P3 ;  /* 0x000000ffadad7208 */ /* 0x000fe20001800000 */
[----:B------:R-:W-:Y:S01]  /*4240*/  FADD.FTZ R171, R177, -R171 ;  /* 0x800000abb1ab7221 */ /* 0x000fe20000010000 */
[----:B------:R-:W-:Y:S01]  /*4250*/  P2R R172, PR, RZ, 0x40 ;  /* 0x00000040ffac7803 */ /* 0x000fe20000000000 */
[----:B------:R-:W-:Y:S01]  /*4260*/  FADD.FTZ R143, R190, -R143 ;  /* 0x8000008fbe8f7221 */ /* 0x000fe20000010000 */
[----:B------:R-:W-:Y:S01]  /*4270*/  LOP3.LUT P6, RZ, R175, 0xff0000, RZ, 0xc0, !PT ;  /* 0x00ff0000afff7812 */ /* 0x000fe200078cc0ff */
[----:B------:R-:W-:Y:S01]  /*4280*/  FADD.FTZ R137, R180, -R137 ;  /* 0x80000089b4897221 */ /* 0x000fe20000010000 */
[----:B------:R-:W-:Y:S01]  /*4290*/  ISETP.GE.U32.AND P3, PT, R174, RZ, PT ;  /* 0x000000ffae00720c */ /* 0x000fe20003f66070 */
[----:B------:R-:W-:Y:S01]  /*42a0*/  FFMA.FTZ R143, R143, UR11, R59 ;  /* 0x0000000b8f8f7c23 */ /* 0x000fe2000801003b */
[----:B------:R-:W-:Y:S01]  /*42b0*/  FSEL R136, R136, RZ, P5 ;  /* 0x000000ff88887208 */ /* 0x000fe20002800000 */
[----:B------:R-:W-:Y:S01]  /*42c0*/  FFMA.FTZ R137, R137, UR11, R61 ;  /* 0x0000000b89897c23 */ /* 0x000fe2000801003d */
[----:B------:R-:W-:Y:S01]  /*42d0*/  LOP3.LUT P5, RZ, R174, 0xff00, RZ, 0xc0, !PT ;  /* 0x0000ff00aeff7812 */ /* 0x000fe200078ac0ff */
[----:B------:R-:W-:Y:S01]  /*42e0*/  FMUL.FTZ R174, R142, UR10 ;  /* 0x0000000a8eae7c20 */ /* 0x000fe20008410000 */
[----:B------:R-:W-:-:S02]  /*42f0*/  ISETP.GE.U32.AND.EX P3, PT, R175, 0x1000000, PT, P3 ;  /* 0x01000000af00780c */ /* 0x000fc40003f66130 */
[----:B------:R-:W-:Y:S01]  /*4300*/  F2FP.F16.F32.PACK_AB R38, R136, R38 ;  /* 0x000000268826723e */ /* 0x000fe200000000ff */
[----:B------:R-:W-:Y:S01]  /*4310*/  FMUL.FTZ R174, R174, UR7 ;  /* 0x00000007aeae7c20 */ /* 0x000fe20008410000 */
[----:B------:R-:W-:Y:S01]  /*4320*/  FSEL R37, R37, RZ, P4 ;  /* 0x000000ff25257208 */ /* 0x000fe20002000000 */
[--C-:B------:R-:W-:Y:S02]  /*4330*/  @P6 HADD2.F32 R175, -RZ, R39.reuse.H0_H0 ;  /* 0x20000027ffaf6230 */ /* 0x100fe40000004100 */
[----:B------:R-:W-:Y:S01]  /*4340*/  FFMA.FTZ R136, R171, UR11, R60 ;  /* 0x0000000bab887c23 */ /* 0x000fe2000801003c */
[----:B------:R-:W-:Y:S01]  /*4350*/  HFMA2 R171, -RZ, RZ, 0, 0 ;  /* 0x00000000ffab7431 */ /* 0x000fe200000001ff */
[----:B------:R-:W-:Y:S01]  /*4360*/  F2FP.F16.F32.PACK_AB R37, R37, R173 ;  /* 0x000000ad2525723e */ /* 0x000fe200000000ff */
[-C--:B------:R-:W-:Y:S01]  /*4370*/  @P6 FMUL.FTZ R147, R175, R174.reuse ;  /* 0x000000aeaf936220 */ /* 0x080fe20000410000 */
[----:B------:R-:W-:Y:S01]  /*4380*/  FMUL.FTZ R174, R86, R174 ;  /* 0x000000ae56ae7220 */ /* 0x000fe20000410000 */
[----:B------:R-:W-:Y:S01]  /*4390*/  FMUL.FTZ R175, R143, UR10 ;  /* 0x0000000a8faf7c20 */ /* 0x000fe20008410000 */
[----:B------:R-:W-:-:S02]  /*43a0*/  @P3 HADD2.F32 R39, -RZ, R39.H1_H1 ;  /* 0x30000027ff273230 */ /* 0x000fc40000004100 */
[----:B------:R-:W-:Y:S01]  /*43b0*/  FMUL.FTZ R173, R136, UR10 ;  /* 0x0000000a88ad7c20 */ /* 0x000fe20008410000 */
[----:B------:R-:W-:Y:S01]  /*43c0*/  FMUL.FTZ R175, R175, UR7 ;  /* 0x00000007afaf7c20 */ /* 0x000fe20008410000 */
[----:B------:R-:W-:Y:S02]  /*43d0*/  FSEL R174, R174, RZ, P6 ;  /* 0x000000ffaeae7208 */ /* 0x000fe40003000000 */
[----:B------:R-:W-:Y:S01]  /*43e0*/  FMUL.FTZ R173, R173, UR7 ;  /* 0x00000007adad7c20 */ /* 0x000fe20008410000 */
[----:B------:R-:W-:Y:S02]  /*43f0*/  ISETP.NE.AND P6, PT, R172, RZ, PT ;  /* 0x000000ffac00720c */ /* 0x000fe40003fc5270 */
[----:B------:R-:W-:Y:S01]  /*4400*/  MOV R172, RZ ;  /* 0x000000ff00ac7202 */ /* 0x000fe20000000f00 */
[-C--:B------:R-:W-:Y:S01]  /*4410*/  @P3 FMUL.FTZ R172, R39, R175.reuse ;  /* 0x000000af27ac3220 */ /* 0x080fe20000410000 */
[----:B------:R-:W-:-:S05]  /*4420*/  FMUL.FTZ R175, R87, R175 ;  /* 0x000000af57af7220 */ /* 0x000fca0000410000 */
[----:B------:R-:W-:-:S04]  /*4430*/  FSEL R39, R175, RZ, P3 ;  /* 0x000000ffaf277208 */ /* 0x000fc80001800000 */
[----:B------:R-:W-:Y:S01]  /*4440*/  F2FP.F16.F32.PACK_AB R39, R39, R174 ;  /* 0x000000ae2727723e */ /* 0x000fe200000000ff */
[--C-:B------:R-:W-:Y:S02]  /*4450*/  @P6 HADD2.F32 R174, -RZ, R36.reuse.H0_H0 ;  /* 0x20000024ffae6230 */ /* 0x100fe40000004100 */
[----:B------:R-:W-:-:S03]  /*4460*/  @P5 HADD2.F32 R36, -RZ, R36.H1_H1 ;  /* 0x30000024ff245230 */ /* 0x000fc60000004100 */
[-C--:B------:R-:W-:Y:S01]  /*4470*/  @P6 FMUL.FTZ R171, R174, R173.reuse ;  /* 0x000000adaeab6220 */ /* 0x080fe20000410000 */
[----:B------:R-:W-:Y:S01]  /*4480*/  FMUL.FTZ R174, R137, UR10 ;  /* 0x0000000a89ae7c20 */ /* 0x000fe20008410000 */
[----:B------:R-:W-:-:S03]  /*4490*/  FMUL.FTZ R173, R80, R173 ;  /* 0x000000ad50ad7220 */ /* 0x000fc60000410000 */
[----:B------:R-:W-:Y:S01]  /*44a0*/  FMUL.FTZ R175, R174, UR7 ;  /* 0x00000007aeaf7c20 */ /* 0x000fe20008410000 */
[----:B------:R-:W-:-:S03]  /*44b0*/  MOV R174, RZ ;  /* 0x000000ff00ae7202 */ /* 0x000fc60000000f00 */
[-C--:B------:R-:W-:Y:S01]  /*44c0*/  @P5 FMUL.FTZ R174, R36, R175.reuse ;  /* 0x000000af24ae5220 */ /* 0x080fe20000410000 */
[----:B------:R-:W-:Y:S01]  /*44d0*/  FMUL.FTZ R175, R81, R175 ;  /* 0x000000af51af7220 */ /* 0x000fe20000410000 */
[----:B------:R-:W-:-:S04]  /*44e0*/  FSEL R36, R173, RZ, P6 ;  /* 0x000000ffad247208 */ /* 0x000fc80003000000 */
[----:B------:R-:W-:-:S04]  /*44f0*/  FSEL R175, R175, RZ, P5 ;  /* 0x000000ffafaf7208 */ /* 0x000fc80002800000 */
[----:B------:R-:W-:Y:S01]  /*4500*/  F2FP.F16.F32.PACK_AB R36, R175, R36 ;  /* 0x00000024af24723e */ /* 0x000fe200000000ff */
[----:B------:R-:W-:Y:S06]  /*4510*/  BRA `(.L_x_12195) ;  /* 0x0000001000687947 */ /* 0x000fec0003800000 */
.L_x_12194:
[--C-:B------:R-:W-:Y:S01]  /*4520*/  FFMA.FTZ R173, R173, UR23, R207.reuse ;  /* 0x00000017adad7c23 */ /* 0x100fe200080100cf */
[----:B------:R-:W-:Y:S01]  /*4530*/  LOP3.LUT P5, RZ, R174, 0xff0000, RZ, 0xc0, !PT ;  /* 0x00ff0000aeff7812 */ /* 0x000fe200078ac0ff */
        /* <DEDUP_REMOVED lines=9> */
[--C-:B------:R-:W-:Y:S01]  /*45d0*/  FFMA.FTZ R172, R172, UR23, R207.reuse ;  /* 0x00000017acac7c23 */ /* 0x100fe200080100cf */
[----:B------:R-:W-:Y:S01]  /*45e0*/  FMUL.FTZ R147, R173, UR10 ;  /* 0x0000000aad937c20 */ /* 0x000fe20008410000 */
[----:B------:R-:W-:Y:S01]  /*45f0*/  FFMA.FTZ R185, R185, UR23, R207 ;  /* 0x00000017b9b97c23 */ /* 0x000fe200080100cf */
[----:B-----5:R-:W-:-:S02]  /*4600*/  @P5 HADD2.F32 R0, -RZ, R37.H0_H0 ;  /* 0x20000025ff005230 */ /* 0x020fc40000004100 */
[----:B------:R-:W-:Y:S01]  /*4610*/  FMUL.FTZ R145, R145, UR10 ;  /* 0x0000000a91917c20 */ /* 0x000fe20008410000 */
[----:B------:R-:W-:Y:S01]  /*4620*/  FMUL.FTZ R147, R147, UR7 ;  /* 0x0000000793937c20 */ /* 0x000fe20008410000 */
[----:B------:R-:W-:Y:S01]  /*4630*/  FADD.FTZ R180, R180, -R172 ;  /* 0x800000acb4b47221 */ /* 0x000fe20000010000 */
[----:B------:R-:W-:Y:S01]  /*4640*/  LOP3.LUT P4, RZ, R175, 0xff00, RZ, 0xc0, !PT ;  /* 0x0000ff00afff7812 */ /* 0x000fe2000788c0ff */
[----:B------:R-:W-:Y:S01]  /*4650*/  FADD.FTZ R187, R187, -R185 ;  /* 0x800000b9bbbb7221 */ /* 0x000fe20000010000 */
[----:B------:R-:W-:Y:S01]  /*4660*/  @P5 FMUL.FTZ R144, R0, R147 ;  /* 0x0000009300905220 */ /* 0x000fe20000410000 */
[----:B------:R-:W-:Y:S02]  /*4670*/  @P6 HADD2.F32 R0, -RZ, R37.H1_H1 ;  /* 0x30000025ff006230 */ /* 0x000fe40000004100 */
[----:B------:R-:W-:Y:S01]  /*4680*/  FMUL.FTZ R37, R145, UR7 ;  /* 0x0000000791257c20 */ /* 0x000fe20008410000 */
[----:B------:R-:W-:Y:S01]  /*4690*/  MOV R145, RZ ;  /* 0x000000ff00917202 */ /* 0x000fe20000000f00 */
[----:B------:R-:W-:-:S02]  /*46a0*/  @P3 HADD2.F32 R146, -RZ, R38.H0_H0 ;  /* 0x20000026ff923230 */ /* 0x000fc40000004100 */
[--C-:B------:R-:W-:Y:S01]  /*46b0*/  FFMA.FTZ R186, R186, UR23, R207.reuse ;  /* 0x00000017baba7c23 */ /* 0x100fe200080100cf */
[----:B------:R-:W-:Y:S01]  /*46c0*/  @P6 FMUL.FTZ R145, R0, R37 ;  /* 0x0000002500916220 */ /* 0x000fe20000410000 */
[----:B------:R-:W-:Y:S01]  /*46d0*/  FADD.FTZ R0, R184, -R182 ;  /* 0x800000b6b8007221 */ /* 0x000fe20000010000 */
[--C-:B------:R-:W-:Y:S01]  /*46e0*/  FFMA.FTZ R189, R189, UR23, R207.reuse ;  /* 0x00000017bdbd7c23 */ /* 0x100fe200080100cf */
[----:B------:R-:W-:Y:S01]  /*46f0*/  FADD.FTZ R186, R188, -R186 ;  /* 0x800000babcba7221 */ /* 0x000fe20000010000 */
[----:B------:R-:W-:Y:S01]  /*4700*/  FFMA.FTZ R171, R171, UR23, R207 ;  /* 0x00000017abab7c23 */ /* 0x000fe200080100cf */
[----:B------:R-:W-:Y:S01]  /*4710*/  FFMA.FTZ R0, R0, UR11, R56 ;  /* 0x0000000b00007c23 */ /* 0x000fe20008010038 */
[----:B------:R-:W-:Y:S02]  /*4720*/  @P4 HADD2.F32 R173, -RZ, R38.H1_H1 ;  /* 0x30000026ffad4230 */ /* 0x000fe40000004100 */
[----:B------:R-:W-:Y:S01]  /*4730*/  FFMA.FTZ R186, R186, UR11, R58 ;  /* 0x0000000bbaba7c23 */ /* 0x000fe2000801003a */
[----:B------:R-:W-:Y:S01]  /*4740*/  FADD.FTZ R190, R190, -R189 ;  /* 0x800000bdbebe7221 */ /* 0x000fe20000010000 */
[----:B------:R-:W-:Y:S01]  /*4750*/  FMUL.FTZ R0, R0, UR10 ;  /* 0x0000000a00007c20 */ /* 0x000fe20008410000 */
[----:B------:R-:W-:Y:S01]  /*4760*/  FADD.FTZ R177, R177, -R171 ;  /* 0x800000abb1b17221 */ /* 0x000fe20000010000 */
[----:B------:R-:W-:Y:S01]  /*4770*/  FMUL.FTZ R178, R186, UR10 ;  /* 0x0000000abab27c20 */ /* 0x000fe20008410000 */
[----:B------:R-:W-:Y:S01]  /*4780*/  FFMA.FTZ R190, R190, UR11, R59 ;  /* 0x0000000bbebe7c23 */ /* 0x000fe2000801003b */
[----:B------:R-:W-:Y:S01]  /*4790*/  FMUL.FTZ R172, R0, UR7 ;  /* 0x0000000700ac7c20 */ /* 0x000fe20008410000 */
[----:B------:R-:W-:-:S02]  /*47a0*/  HFMA2 R0, -RZ, RZ, 0, 0 ;  /* 0x00000000ff007431 */ /* 0x000fc400000001ff */
[----:B------:R-:W-:Y:S01]  /*47b0*/  FMUL.FTZ R178, R178, UR7 ;  /* 0x00000007b2b27c20 */ /* 0x000fe20008410000 */
[----:B------:R-:W-:Y:S01]  /*47c0*/  FMUL.FTZ R190, R190, UR10 ;  /* 0x0000000abebe7c20 */ /* 0x000fe20008410000 */
[-C--:B------:R-:W-:Y:S01]  /*47d0*/  FMUL.FTZ R176, R84, R172.reuse ;  /* 0x000000ac54b07220 */ /* 0x080fe20000410000 */
[----:B------:R-:W-:Y:S01]  /*47e0*/  FFMA.FTZ R177, R177, UR11, R60 ;  /* 0x0000000bb1b17c23 */ /* 0x000fe2000801003c */
[----:B------:R-:W-:Y:S01]  /*47f0*/  FFMA.FTZ R180, R180, UR11, R61 ;  /* 0x0000000bb4b47c23 */ /* 0x000fe2000801003d */
[----:B------:R-:W-:Y:S01]  /*4800*/  @P3 FMUL.FTZ R0, R146, R172 ;  /* 0x000000ac92003220 */ /* 0x000fe20000410000 */
[----:B------:R-:W-:Y:S01]  /*4810*/  FFMA.FTZ R146, R187, UR11, R57 ;  /* 0x0000000bbb927c23 */ /* 0x000fe20008010039 */
[----:B------:R-:W-:Y:S01]  /*4820*/  FSEL R176, R176, RZ, P3 ;  /* 0x000000ffb0b07208 */ /* 0x000fe20001800000 */
[----:B------:R-:W-:Y:S01]  /*4830*/  FMUL.FTZ R177, R177, UR10 ;  /* 0x0000000ab1b17c20 */ /* 0x000fe20008410000 */
[----:B------:R-:W-:Y:S01]  /*4840*/  ISETP.GE.U32.AND P3, PT, R174, RZ, PT ;  /* 0x000000ffae00720c */ /* 0x000fe20003f66070 */
[----:B------:R-:W-:Y:S01]  /*4850*/  FMUL.FTZ R146, R146, UR10 ;  /* 0x0000000a92927c20 */ /* 0x000fe20008410000 */
[----:B------:R-:W-:Y:S01]  /*4860*/  FMUL.FTZ R37, R83, R37 ;  /* 0x0000002553257220 */ /* 0x000fe20000410000 */
[----:B------:R-:W-:Y:S01]  /*4870*/  FMUL.FTZ R177, R177, UR7 ;  /* 0x00000007b1b17c20 */ /* 0x000fe20008410000 */
[----:B------:R-:W-:Y:S01]  /*4880*/  ISETP.GE.U32.AND.EX P3, PT, R175, 0x1000000, PT, P3 ;  /* 0x01000000af00780c */ /* 0x000fe20003f66130 */
[----:B------:R-:W-:Y:S01]  /*4890*/  FMUL.FTZ R38, R146, UR7 ;  /* 0x0000000792267c20 */ /* 0x000fe20008410000 */
[----:B------:R-:W-:-:S02]  /*48a0*/  MOV R146, RZ ;  /* 0x000000ff00927202 */ /* 0x000fc40000000f00 */
[----:B------:R-:W-:Y:S01]  /*48b0*/  FSEL R37, R37, RZ, P6 ;  /* 0x000000ff25257208 */ /* 0x000fe20003000000 */
[-C--:B------:R-:W-:Y:S01]  /*48c0*/  @P4 FMUL.FTZ R146, R173, R38.reuse ;  /* 0x00000026ad924220 */ /* 0x080fe20000410000 */
[----:B------:R-:W-:Y:S01]  /*48d0*/  FMUL.FTZ R173, R82, R147 ;  /* 0x0000009352ad7220 */ /* 0x000fe20000410000 */
[----:B------:R-:W-:Y:S01]  /*48e0*/  FMUL.FTZ R38, R85, R38 ;  /* 0x0000002655267220 */ /* 0x000fe20000410000 */
[----:B------:R-:W-:-:S03]  /*48f0*/  HFMA2 R147, -RZ, RZ, 0, 0 ;  /* 0x00000000ff937431 */ /* 0x000fc600000001ff */
[----:B------:R-:W-:Y:S02]  /*4900*/  FSEL R173, R173, RZ, P5 ;  /* 0x000000ffadad7208 */ /* 0x000fe40002800000 */
[----:B------:R-:W-:Y:S01]  /*4910*/  LOP3.LUT P5, RZ, R175, 0xff0000, RZ, 0xc0, !PT ;  /* 0x00ff0000afff7812 */ /* 0x000fe200078ac0ff */
[----:B------:R-:W-:Y:S01]  /*4920*/  @P3 HADD2.F32 R171, -RZ, R39.H1_H1 ;  /* 0x30000027ffab3230 */ /* 0x000fe20000004100 */
[----:B------:R-:W-:Y:S02]  /*4930*/  FSEL R38, R38, RZ, P4 ;  /* 0x000000ff26267208 */ /* 0x000fe40002000000 */
[----:B------:R-:W-:Y:S02]  /*4940*/  LOP3.LUT P4, RZ, R174, 0xff, RZ, 0xc0, !PT ;  /* 0x000000ffaeff7812 */ /* 0x000fe4000788c0ff */
[----:B------:R-:W-:Y:S02]  /*4950*/  F2FP.F16.F32.PACK_AB R38, R38, R176 ;  /* 0x000000b02626723e */ /* 0x000fe400000000ff */
[----:B------:R-:W-:-:S05]  /*4960*/  F2FP.F16.F32.PACK_AB R37, R37, R173 ;  /* 0x000000ad2525723e */ /* 0x000fca00000000ff */
[----:B------:R-:W-:Y:S02]  /*4970*/  @P5 HADD2.F32 R172, -RZ, R39.H0_H0 ;  /* 0x20000027ffac5230 */ /* 0x000fe40000004100 */
[----:B------:R-:W-:-:S03]  /*4980*/  FMUL.FTZ R39, R190, UR7 ;  /* 0x00000007be277c20 */ /* 0x000fc60008410000 */
[-C--:B------:R-:W-:Y:S01]  /*4990*/  @P5 FMUL.FTZ R147, R172, R178.reuse ;  /* 0x000000b2ac935220 */ /* 0x080fe20000410000 */
[----:B------:R-:W-:Y:S01]  /*49a0*/  FMUL.FTZ R178, R86, R178 ;  /* 0x000000b256b27220 */ /* 0x000fe20000410000 */
[----:B------:R-:W-:Y:S01]  /*49b0*/  MOV R172, RZ ;  /* 0x000000ff00ac7202 */ /* 0x000fe20000000f00 */
[-C--:B------:R-:W-:Y:S01]  /*49c0*/  @P3 FMUL.FTZ R172, R171, R39.reuse ;  /* 0x00000027abac3220 */ /* 0x080fe20000410000 */
[----:B------:R-:W-:Y:S02]  /*49d0*/  HFMA2 R171, -RZ, RZ, 0, 0 ;  /* 0x00000000ffab7431 */ /* 0x000fe400000001ff */
[----:B------:R-:W-:Y:S01]  /*49e0*/  FMUL.FTZ R39, R87, R39 ;  /* 0x0000002757277220 */ /* 0x000fe20000410000 */
[----:B------:R-:W-:Y:S02]  /*49f0*/  FSEL R175, R178, RZ, P5 ;  /* 0x000000ffb2af7208 */ /* 0x000fe40002800000 */
[----:B------:R-:W-:Y:S01]  /*4a00*/  LOP3.LUT P5, RZ, R174, 0xff00, RZ, 0xc0, !PT ;  /* 0x0000ff00aeff7812 */ /* 0x000fe200078ac0ff */
[----:B------:R-:W-:Y:S01]  /*4a10*/  @P4 HADD2.F32 R174, -RZ, R36.H0_H0 ;  /* 0x20000024ffae4230 */ /* 0x000fe20000004100 */
[----:B------:R-:W-:-:S04]  /*4a20*/  FSEL R39, R39, RZ, P3 ;  /* 0x000000ff27277208 */ /* 0x000fc80001800000 */
[-C--:B------:R-:W-:Y:S01]  /*4a30*/  @P4 FMUL.FTZ R171, R174, R177.reuse ;  /* 0x000000b1aeab4220 */ /* 0x080fe20000410000 */
[----:B------:R-:W-:Y:S01]  /*4a40*/  FMUL.FTZ R174, R180, UR10 ;  /* 0x0000000ab4ae7c20 */ /* 0x000fe20008410000 */
[----:B------:R-:W-:Y:S01]  /*4a50*/  FMUL.FTZ R177, R80, R177 ;  /* 0x000000b150b17220 */ /* 0x000fe20000410000 */
[----:B------:R-:W-:-:S04]  /*4a60*/  F2FP.F16.F32.PACK_AB R39, R39, R175 ;  /* 0x000000af2727723e */ /* 0x000fc800000000ff */
[----:B------:R-:W-:Y:S02]  /*4a70*/  @P5 HADD2.F32 R178, -RZ, R36.H1_H1 ;  /* 0x30000024ffb25230 */ /* 0x000fe40000004100 */
[----:B------:R-:W-:Y:S01]  /*4a80*/  FMUL.FTZ R36, R174, UR7 ;  /* 0x00000007ae247c20 */ /* 0x000fe20008410000 */
[----:B------:R-:W-:Y:S02]  /*4a90*/  MOV R174, RZ ;  /* 0x000000ff00ae7202 */ /* 0x000fe40000000f00 */
[----:B------:R-:W-:Y:S01]  /*4aa0*/  FSEL R177, R177, RZ, P4 ;  /* 0x000000ffb1b17208 */ /* 0x000fe20002000000 */
[-C--:B------:R-:W-:Y:S01]  /*4ab0*/  @P5 FMUL.FTZ R174, R178, R36.reuse ;  /* 0x00000024b2ae5220 */ /* 0x080fe20000410000 */
[----:B------:R-:W-:-:S05]  /*4ac0*/  FMUL.FTZ R36, R81, R36 ;  /* 0x0000002451247220 */ /* 0x000fca0000410000 */
[----:B------:R-:W-:-:S04]  /*4ad0*/  FSEL R36, R36, RZ, P5 ;  /* 0x000000ff24247208 */ /* 0x000fc80002800000 */
[----:B------:R-:W-:Y:S01]  /*4ae0*/  F2FP.F16.F32.PACK_AB R36, R36, R177 ;  /* 0x000000b12424723e */ /* 0x000fe200000000ff */
[----:B------:R-:W-:Y:S06]  /*4af0*/  BRA `(.L_x_12195) ;  /* 0x0000000800f07947 */ /* 0x000fec0003800000 */
.L_x_12193:
        /* <DEDUP_REMOVED lines=11> */
[----:B------:R-:W-:Y:S01]  /*4bb0*/  FMUL.FTZ R139, R139, UR11 ;  /* 0x0000000b8b8b7c20 */ /* 0x000fe20008410000 */
        /* <DEDUP_REMOVED lines=12> */
[----:B------:R-:W-:Y:S01]  /*4c80*/  FMUL.FTZ R140, R182, UR11 ;  /* 0x0000000bb68c7c20 */ /* 0x000fe20008410000 */
[----:B------:R-:W-:Y:S01]  /*4c90*/  FMUL.FTZ R141, R141, UR11 ;  /* 0x0000000b8d8d7c20 */ /* 0x000fe20008410000 */
        /* <DEDUP_REMOVED lines=19> */
[----:B------:R-:W-:Y:S01]  /*4dd0*/  FMUL.FTZ R142, R188, UR11 ;  /* 0x0000000bbc8e7c20 */ /* 0x000fe20008410000 */
        /* <DEDUP_REMOVED lines=9> */
[----:B------:R-:W-:Y:S01]  /*4e70*/  FMUL.FTZ R143, R143, UR11 ;  /* 0x0000000b8f8f7c20 */ /* 0x000fe20008410000 */
[----:B------:R-:W-:Y:S01]  /*4e80*/  FSEL R136, R136, RZ, P4 ;  /* 0x000000ff88887208 */ /* 0x000fe20002000000 */
[----:B------:R-:W-:Y:S01]  /*4e90*/  FMUL.FTZ R137, R137, UR11 ;  /* 0x0000000b89897c20 */ /* 0x000fe20008410000 */
[----:B------:R-:W-:Y:S01]  /*4ea0*/  LOP3.LUT P4, RZ, R174, 0xff00, RZ, 0xc0, !PT ;  /* 0x0000ff00aeff7812 */ /* 0x000fe2000788c0ff */
[----:B------:R-:W-:Y:S01]  /*4eb0*/  FMUL.FTZ R174, R142, UR10 ;  /* 0x0000000a8eae7c20 */ /* 0x000fe20008410000 */
[----:B------:R-:W-:-:S02]  /*4ec0*/  ISETP.GE.U32.AND.EX P5, PT, R175, 0x1000000, PT, P5 ;  /* 0x01000000af00780c */ /* 0x000fc40003fa6150 */
[----:B------:R-:W-:Y:S01]  /*4ed0*/  F2FP.F16.F32.PACK_AB R38, R136, R38 ;  /* 0x000000268826723e */ /* 0x000fe200000000ff */
[----:B------:R-:W-:Y:S01]  /*4ee0*/  FMUL.FTZ R174, R174, UR7 ;  /* 0x00000007aeae7c20 */ /* 0x000fe20008410000 */
[----:B------:R-:W-:Y:S01]  /*4ef0*/  FSEL R37, R37, RZ, P3 ;  /* 0x000000ff25257208 */ /* 0x000fe20001800000 */
[--C-:B------:R-:W-:Y:S02]  /*4f00*/  @P6 HADD2.F32 R175, -RZ, R39.reuse.H0_H0 ;  /* 0x20000027ffaf6230 */ /* 0x100fe40000004100 */
[----:B------:R-:W-:Y:S01]  /*4f10*/  FMUL.FTZ R136, R171, UR11 ;  /* 0x0000000bab887c20 */ /* 0x000fe20008410000 */
        /* <DEDUP_REMOVED lines=29> */
.L_x_12196:
[--C-:B------:R-:W-:Y:S01]  /*50f0*/  FFMA.FTZ R173, R173, UR23, R207.reuse ;  /* 0x00000017adad7c23 */ /* 0x100fe200080100cf */
[----:B------:R-:W-:Y:S01]  /*5100*/  LOP3.LUT P5, RZ, R174, 0xff0000, RZ, 0xc0, !PT ;  /* 0x00ff0000aeff7812 */ /* 0x000fe200078ac0ff */
        /* <DEDUP_REMOVED lines=29> */
[----:B------:R-:W-:Y:S01]  /*52e0*/  FMUL.FTZ R0, R0, UR11 ;  /* 0x0000000b00007c20 */ /* 0x000fe20008410000 */
[----:B------:R-:W-:Y:S02]  /*52f0*/  @P4 HADD2.F32 R173, -RZ, R38.H1_H1 ;  /* 0x30000026ffad4230 */ /* 0x000fe40000004100 */
[----:B------:R-:W-:Y:S01]  /*5300*/  FMUL.FTZ R186, R186, UR11 ;  /* 0x0000000bbaba7c20 */ /* 0x000fe20008410000 */
[----:B------:R-:W-:Y:S01]  /*5310*/  FADD.FTZ R190, R190, -R189 ;  /* 0x800000bdbebe7221 */ /* 0x000fe20000010000 */
[----:B------:R-:W-:Y:S01]  /*5320*/  FMUL.FTZ R0, R0, UR10 ;  /* 0x0000000a00007c20 */ /* 0x000fe20008410000 */
[----:B------:R-:W-:Y:S01]  /*5330*/  FADD.FTZ R177, R177, -R171 ;  /* 0x800000abb1b17221 */ /* 0x000fe20000010000 */
[----:B------:R-:W-:Y:S01]  /*5340*/  FMUL.FTZ R178, R186, UR10 ;  /* 0x0000000abab27c20 */ /* 0x000fe20008410000 */
[----:B------:R-:W-:Y:S01]  /*5350*/  FMUL.FTZ R190, R190, UR11 ;  /* 0x0000000bbebe7c20 */ /* 0x000fe20008410000 */
[----:B------:R-:W-:Y:S01]  /*5360*/  FMUL.FTZ R172, R0, UR7 ;  /* 0x0000000700ac7c20 */ /* 0x000fe20008410000 */
[----:B------:R-:W-:-:S02]  /*5370*/  HFMA2 R0, -RZ, RZ, 0, 0 ;  /* 0x00000000ff007431 */ /* 0x000fc400000001ff */
[----:B------:R-:W-:Y:S01]  /*5380*/  FMUL.FTZ R178, R178, UR7 ;  /* 0x00000007b2b27c20 */ /* 0x000fe20008410000 */
[----:B------:R-:W-:Y:S01]  /*5390*/  FMUL.FTZ R190, R190, UR10 ;  /* 0x0000000abebe7c20 */ /* 0x000fe20008410000 */
[-C--:B------:R-:W-:Y:S01]  /*53a0*/  FMUL.FTZ R176, R84, R172.reuse ;  /* 0x000000ac54b07220 */ /* 0x080fe20000410000 */
[----:B------:R-:W-:Y:S01]  /*53b0*/  FMUL.FTZ R177, R177, UR11 ;  /* 0x0000000bb1b17c20 */ /* 0x000fe20008410000 */
[----:B------:R-:W-:Y:S01]  /*53c0*/  FMUL.FTZ R180, R180, UR11 ;  /* 0x0000000bb4b47c20 */ /* 0x000fe20008410000 */
[----:B------:R-:W-:Y:S01]  /*53d0*/  @P3 FMUL.FTZ R0, R146, R172 ;  /* 0x000000ac92003220 */ /* 0x000fe20000410000 */
[----:B------:R-:W-:Y:S01]  /*53e0*/  FMUL.FTZ R146, R187, UR11 ;  /* 0x0000000bbb927c20 */ /* 0x000fe20008410000 */
        /* <DEDUP_REMOVED lines=44> */
[----:B------:R-:W-:-:S07]  /*56b0*/  F2FP.F16.F32.PACK_AB R36, R36, R177 ;  /* 0x000000b12424723e */ /* 0x000fce00000000ff */
.L_x_12195:
[----:B------:R-:W2:Y:S04]  /*56c0*/  LDL.LU R181, [R1+0x58] ;  /* 0x0000580001b57983 */ /* 0x000ea80000300800 */
[----:B------:R-:W3:Y:S04]  /*56d0*/  LDL.LU R180, [R1+0x54] ;  /* 0x0000540001b47983 */ /* 0x000ee80000300800 */
[----:B------:R-:W4:Y:S04]  /*56e0*/  LDL.LU R179, [R1+0x50] ;  /* 0x0000500001b37983 */ /* 0x000f280000300800 */
[----:B------:R-:W2:Y:S04]  /*56f0*/  LDL.LU R178, [R1+0x4c] ;  /* 0x00004c0001b27983 */ /* 0x000ea80000300800 */
[----:B------:R-:W3:Y:S04]  /*5700*/  LDL.LU R177, [R1+0x48] ;  /* 0x0000480001b17983 */ /* 0x000ee80000300800 */
[----:B------:R-:W4:Y:S04]  /*5710*/  LDL.LU R176, [R1+0x44] ;  /* 0x0000440001b07983 */ /* 0x000f280000300800 */
[----:B------:R-:W2:Y:S04]  /*5720*/  LDL.LU R175, [R1+0x40] ;  /* 0x0000400001af7983 */ /* 0x000ea80000300800 */
[----:B------:R-:W2:Y:S01]  /*5730*/  LDL.LU R173, [R1+0x3c] ;  /* 0x00003c0001ad7983 */ /* 0x000ea20000300800 */
[----:B---3--:R-:W-:Y:S01]  /*5740*/  FADD.FTZ R177, R145, R177 ;  /* 0x000000b191b17221 */ /* 0x008fe20000010000 */
[----:B----4-:R-:W-:-:S02]  /*5750*/  FADD.FTZ R176, R144, R176 ;  /* 0x000000b090b07221 */ /* 0x010fc40000010000 */
[----:B------:R-:W0:Y:S01]  /*5760*/  @P2 LDC.64 R144, c[0x0][0x478] ;  /* 0x00011e00ff902b82 */ /* 0x000e220000000a00 */
[----:B--2---:R-:W-:Y:S01]  /*5770*/  FADD.FTZ R175, R174, R175 ;  /* 0x000000afaeaf7221 */ /* 0x004fe20000010000 */
[----:B------:R-:W-:Y:S01]  /*5780*/  FADD.FTZ R178, R0, R178 ;  /* 0x000000b200b27221 */ /* 0x000fe20000010000 */
[----:B------:R-:W-:Y:S01]  /*5790*/  FADD.FTZ R179, R146, R179 ;  /* 0x000000b392b37221 */ /* 0x000fe20000010000 */
[----:B------:R-:W-:Y:S01]  /*57a0*/  FADD.FTZ R180, R147, R180 ;  /* 0x000000b493b47221 */ /* 0x000fe20000010000 */
[----:B------:R-:W-:Y:S01]  /*57b0*/  FADD.FTZ R173, R171, R173 ;  /* 0x000000adabad7221 */ /* 0x000fe20000010000 */
[----:B------:R-:W-:Y:S01]  /*57c0*/  FADD.FTZ R181, R172, R181 ;  /* 0x000000b5acb57221 */ /* 0x000fe20000010000 */
[----:B------:R-:W-:-:S03]  /*57d0*/  MOV R174, 0x10 ;  /* 0x0000001000ae7802 */ /* 0x000fc60000000f00 */
[----:B------:R-:W-:Y:S04]  /*57e0*/  STL [R1+0x3c], R173 ;  /* 0x00003cad01007387 */ /* 0x000fe80000100800 */
[----:B------:R-:W-:Y:S04]  /*57f0*/  STL [R1+0x40], R175 ;  /* 0x000040af01007387 */ /* 0x000fe80000100800 */
[----:B------:R-:W-:Y:S04]  /*5800*/  STL [R1+0x44], R176 ;  /* 0x000044b001007387 */ /* 0x000fe80000100800 */
[----:B------:R-:W-:Y:S01]  /*5810*/  STL [R1+0x48], R177 ;  /* 0x000048b101007387 */ /* 0x000fe20000100800 */
[----:B0-----:R-:W-:-:S03]  /*5820*/  @P2 IMAD.WIDE.U32 R144, R163, 0x20, R144 ;  /* 0x00000020a3902825 */ /* 0x001fc600078e0090 */
[----:B------:R-:W-:Y:S04]  /*5830*/  STL [R1+0x4c], R178 ;  /* 0x00004cb201007387 */ /* 0x000fe80000100800 */
[----:B------:R-:W-:Y:S04]  /*5840*/  STL [R1+0x50], R179 ;  /* 0x000050b301007387 */ /* 0x000fe80000100800 */
[----:B------:R-:W-:Y:S04]  /*5850*/  STL [R1+0x54], R180 ;  /* 0x000054b401007387 */ /* 0x000fe80000100800 */
[----:B------:R-:W-:Y:S04]  /*5860*/  STL [R1+0x58], R181 ;  /* 0x000058b501007387 */ /* 0x000fe80000100800 */
[----:B------:R-:W-:Y:S04]  /*5870*/  @P2 STG.E.128 desc[UR16][R144.64], R136 ;  /* 0x0000008890002986 */ /* 0x000fe8000c101d10 */
[----:B------:R0:W-:Y:S02]  /*5880*/  @P2 STG.E.128 desc[UR16][R144.64+0x10], R140 ;  /* 0x0000108c90002986 */ /* 0x0001e4000c101d10 */
[----:B0-----:R-:W-:-:S05]  /*5890*/  IMAD.WIDE.U32 R144, R163, R174, UR26 ;  /* 0x0000001aa3907e25 */ /* 0x001fca000f8e00ae */
        /* <DEDUP_REMOVED lines=15> */
[----:B------:R-:W-:Y:S01]  /*5990*/  LOP3.LUT P6, RZ, R168, 0xff0000, RZ, 0xc0, !PT ;  /* 0x00ff0000a8ff7812 */ /* 0x000fe200078cc0ff */
[----:B------:R-:W-:Y:S01]  /*59a0*/  FFMA.FTZ R141, R160, UR11, R49 ;  /* 0x0000000ba08d7c23 */ /* 0x000fe20008010031 */
[----:B------:R-:W-:Y:S01]  /*59b0*/  FMUL.FTZ R0, R140, UR10 ;  /* 0x0000000a8c007c20 */ /* 0x000fe20008410000 */
[----:B------:R-:W-:Y:S01]  /*59c0*/  FADD.FTZ R137, R156, -R137 ;  /* 0x800000899c897221 */ /* 0x000fe20000010000 */
[----:B-----5:R-:W-:Y:S01]  /*59d0*/  @P3 HADD2.F32 R136, -RZ, R38.H0_H0 ;  /* 0x20000026ff883230 */ /* 0x020fe20000004100 */
[----:B------:R-:W-:Y:S01]  /*59e0*/  CS2R R146, SRZ ;  /* 0x0000000000927805 */ /* 0x000fe2000001ff00 */
[----:B------:R-:W-:Y:S01]  /*59f0*/  FMUL.FTZ R139, R0, UR7 ;  /* 0x00000007008b7c20 */ /* 0x000fe20008410000 */
[----:B------:R-:W-:-:S02]  /*5a00*/  HFMA2 R0, -RZ, RZ, 0, 0 ;  /* 0x00000000ff007431 */ /* 0x000fc400000001ff */
[----:B------:R-:W-:Y:S02]  /*5a10*/  @P5 HADD2.F32 R38, -RZ, R38.H1_H1 ;  /* 0x30000026ff265230 */ /* 0x000fe40000004100 */
[----:B------:R-:W-:Y:S01]  /*5a20*/  FFMA.FTZ R138, R137, UR11, R54 ;  /* 0x0000000b898a7c23 */ /* 0x000fe20008010036 */
[----:B------:R-:W-:Y:S01]  /*5a30*/  LOP3.LUT P4, RZ, R169, 0xff0000, RZ, 0xc0, !PT ;  /* 0x00ff0000a9ff7812 */ /* 0x000fe2000788c0ff */
[----:B------:R-:W-:Y:S01]  /*5a40*/  FFMA.FTZ R142, R161, UR11, R50 ;  /* 0x0000000ba18e7c23 */ /* 0x000fe20008010032 */
[----:B------:R-:W-:Y:S01]  /*5a50*/  MOV R152, RZ ;  /* 0x000000ff00987202 */ /* 0x000fe20000000f00 */
[-C--:B------:R-:W-:Y:S01]  /*5a60*/  @P3 FMUL.FTZ R0, R136, R139.reuse ;  /* 0x0000008b88003220 */ /* 0x080fe20000410000 */
[----:B------:R-:W-:Y:S01]  /*5a70*/  FMUL.FTZ R136, R141, UR10 ;  /* 0x0000000a8d887c20 */ /* 0x000fe20008410000 */
[----:B------:R-:W-:Y:S01]  /*5a80*/  FMUL.FTZ R145, R92, R139 ;  /* 0x0000008b5c917220 */ /* 0x000fe20000410000 */
[----:B------:R-:W-:Y:S02]  /*5a90*/  FFMA.FTZ R158, R151, UR23, R207 ;  /* 0x00000017979e7c23 */ /* 0x000fe400080100cf */
[----:B------:R-:W-:-:S02]  /*5aa0*/  FMUL.FTZ R136, R136, UR7 ;  /* 0x0000000788887c20 */ /* 0x000fc40008410000 */
[----:B------:R-:W-:Y:S01]  /*5ab0*/  FSEL R145, R145, RZ, P3 ;  /* 0x000000ff91917208 */ /* 0x000fe20001800000 */
[----:B------:R-:W-:Y:S01]  /*5ac0*/  FADD.FTZ R158, R155, -R158 ;  /* 0x8000009e9b9e7221 */ /* 0x000fe20000010000 */
[----:B------:R-:W-:Y:S01]  /*5ad0*/  @P5 FMUL.FTZ R146, R38, R136 ;  /* 0x0000008826925220 */ /* 0x000fe20000410000 */
[----:B------:R-:W-:Y:S01]  /*5ae0*/  FMUL.FTZ R38, R138, UR10 ;  /* 0x0000000a8a267c20 */ /* 0x000fe20008410000 */
[----:B------:R-:W-:-:S03]  /*5af0*/  ISETP.GE.U32.AND P3, PT, R168, RZ, PT ;  /* 0x000000ffa800720c */ /* 0x000fc60003f66070 */
[----:B------:R-:W-:Y:S01]  /*5b00*/  FMUL.FTZ R137, R38, UR7 ;  /* 0x0000000726897c20 */ /* 0x000fe20008410000 */
[----:B------:R-:W-:Y:S01]  /*5b10*/  @P6 HADD2.F32 R38, -RZ, R37.H0_H0 ;  /* 0x20000025ff266230 */ /* 0x000fe20000004100 */
[----:B------:R-:W-:Y:S02]  /*5b20*/  ISETP.GE.U32.AND.EX P3, PT, R169, 0x1000000, PT, P3 ;  /* 0x01000000a900780c */ /* 0x000fe40003f66130 */
[-C--:B------:R-:W-:Y:S02]  /*5b30*/  FMUL.FTZ R144, R90, R137.reuse ;  /* 0x000000895a907220 */ /* 0x080fe40000410000 */
[----:B------:R-:W-:Y:S01]  /*5b40*/  @P6 FMUL.FTZ R147, R38, R137 ;  /* 0x0000008926936220 */ /* 0x000fe20000410000 */
[----:B------:R-:W-:Y:S01]  /*5b50*/  FMUL.FTZ R38, R142, UR10 ;  /* 0x0000000a8e267c20 */ /* 0x000fe20008410000 */
[----:B------:R-:W-:Y:S01]  /*5b60*/  FFMA.FTZ R137, R170, UR23, R207 ;  /* 0x00000017aa897c23 */ /* 0x000fe200080100cf */
[----:B------:R-:W-:Y:S02]  /*5b70*/  FSEL R144, R144, RZ, P6 ;  /* 0x000000ff90907208 */ /* 0x000fe40003000000 */
[----:B------:R-:W-:Y:S01]  /*5b80*/  FMUL.FTZ R143, R38, UR7 ;  /* 0x00000007268f7c20 */ /* 0x000fe20008410000 */
[----:B------:R-:W-:Y:S01]  /*5b90*/  @P4 HADD2.F32 R38, -RZ, R39.H0_H0 ;  /* 0x20000027ff264230 */ /* 0x000fe20000004100 */
[----:B------:R-:W-:Y:S01]  /*5ba0*/  LOP3.LUT P6, RZ, R168, 0xff000000, RZ, 0xc0, !PT ;  /* 0xff000000a8ff7812 */ /* 0x000fe200078cc0ff */
[----:B------:R-:W-:Y:S01]  /*5bb0*/  FADD.FTZ R162, R162, -R137 ;  /* 0x80000089a2a27221 */ /* 0x000fe20000010000 */
[--C-:B------:R-:W-:Y:S01]  /*5bc0*/  FFMA.FTZ R137, R150, UR23, R207.reuse ;  /* 0x0000001796897c23 */ /* 0x100fe200080100cf */
[-C--:B------:R-:W-:Y:S01]  /*5bd0*/  FMUL.FTZ R156, R94, R143.reuse ;  /* 0x0000008f5e9c7220 */ /* 0x080fe20000410000 */
[----:B------:R-:W-:Y:S01]  /*5be0*/  @P4 FMUL.FTZ R152, R38, R143 ;  /* 0x0000008f26984220 */ /* 0x000fe20000410000 */
[----:B------:R-:W-:Y:S01]  /*5bf0*/  FMUL.FTZ R38, R93, R136 ;  /* 0x000000885d267220 */ /* 0x000fe20000410000 */
[----:B------:R-:W-:Y:S01]  /*5c00*/  FFMA.FTZ R136, R153, UR23, R207 ;  /* 0x0000001799887c23 */ /* 0x000fe200080100cf */
[----:B------:R-:W-:Y:S01]  /*5c10*/  FFMA.FTZ R143, R162, UR11, R51 ;  /* 0x0000000ba28f7c23 */ /* 0x000fe20008010033 */
[----:B------:R-:W-:Y:S01]  /*5c20*/  FADD.FTZ R137, R154, -R137 ;  /* 0x800000899a897221 */ /* 0x000fe20000010000 */
[----:B------:R-:W-:Y:S01]  /*5c30*/  CS2R R150, SRZ ;  /* 0x0000000000967805 */ /* 0x000fe2000001ff00 */
[----:B------:R-:W-:Y:S01]  /*5c40*/  FADD.FTZ R136, R157, -R136 ;  /* 0x800000889d887221 */ /* 0x000fe20000010000 */
[----:B------:R-:W-:Y:S01]  /*5c50*/  FSEL R38, R38, RZ, P5 ;  /* 0x000000ff26267208 */ /* 0x000fe20002800000 */
[----:B------:R-:W-:-:S02]  /*5c60*/  HFMA2 R153, -RZ, RZ, 0, 0 ;  /* 0x00000000ff997431 */ /* 0x000fc400000001ff */
[----:B------:R-:W-:Y:S02]  /*5c70*/  @P6 HADD2.F32 R37, -RZ, R37.H1_H1 ;  /* 0x30000025ff256230 */ /* 0x000fe40000004100 */
[----:B------:R-:W-:Y:S01]  /*5c80*/  FFMA.FTZ R139, R136, UR11, R55 ;  /* 0x0000000b888b7c23 */ /* 0x000fe20008010037 */
[----:B------:R-:W-:Y:S01]  /*5c90*/  LOP3.LUT P5, RZ, R168, 0xff, RZ, 0xc0, !PT ;  /* 0x000000ffa8ff7812 */ /* 0x000fe200078ac0ff */
[----:B------:R-:W-:Y:S01]  /*5ca0*/  FFMA.FTZ R136, R137, UR11, R52 ;  /* 0x0000000b89887c23 */ /* 0x000fe20008010034 */
[----:B------:R-:W-:Y:S01]  /*5cb0*/  FSEL R156, R156, RZ, P4 ;  /* 0x000000ff9c9c7208 */ /* 0x000fe20002000000 */
[----:B------:R-:W-:Y:S01]  /*5cc0*/  FMUL.FTZ R160, R139, UR10 ;  /* 0x0000000a8ba07c20 */ /* 0x000fe20008410000 */
[----:B------:R-:W-:Y:S01]  /*5cd0*/  LOP3.LUT P4, RZ, R168, 0xff00, RZ, 0xc0, !PT ;  /* 0x0000ff00a8ff7812 */ /* 0x000fe2000788c0ff */
[----:B------:R-:W-:Y:S01]  /*5ce0*/  FFMA.FTZ R137, R158, UR11, R53 ;  /* 0x0000000b9e897c23 */ /* 0x000fe20008010035 */
[----:B------:R-:W-:Y:S02]  /*5cf0*/  @P3 HADD2.F32 R39, -RZ, R39.H1_H1 ;  /* 0x30000027ff273230 */ /* 0x000fe40000004100 */
[----:B------:R-:W-:Y:S01]  /*5d00*/  FMUL.FTZ R160, R160, UR7 ;  /* 0x00000007a0a07c20 */ /* 0x000fe20008410000 */
[----:B------:R-:W-:-:S03]  /*5d10*/  F2FP.F16.F32.PACK_AB R38, R38, R145 ;  /* 0x000000912626723e */ /* 0x000fc600000000ff */
[-C--:B------:R-:W-:Y:S01]  /*5d20*/  @P6 FMUL.FTZ R150, R37, R160.reuse ;  /* 0x000000a025966220 */ /* 0x080fe20000410000 */
[----:B------:R-:W-:Y:S01]  /*5d30*/  FMUL.FTZ R37, R143, UR10 ;  /* 0x0000000a8f257c20 */ /* 0x000fe20008410000 */
[----:B------:R-:W-:-:S03]  /*5d40*/  FMUL.FTZ R160, R91, R160 ;  /* 0x000000a05ba07220 */ /* 0x000fc60000410000 */
[----:B------:R-:W-:Y:S01]  /*5d50*/  FMUL.FTZ R154, R37, UR7 ;  /* 0x00000007259a7c20 */ /* 0x000fe20008410000 */
[----:B------:R-:W-:Y:S01]  /*5d60*/  FMUL.FTZ R37, R136, UR10 ;  /* 0x0000000a88257c20 */ /* 0x000fe20008410000 */
[----:B------:R-:W-:Y:S02]  /*5d70*/  FSEL R157, R160, RZ, P6 ;  /* 0x000000ffa09d7208 */ /* 0x000fe40003000000 */
[-C--:B------:R-:W-:Y:S01]  /*5d80*/  @P3 FMUL.FTZ R153, R39, R154.reuse ;  /* 0x0000009a27993220 */ /* 0x080fe20000410000 */
[----:B------:R-:W-:Y:S01]  /*5d90*/  FMUL.FTZ R155, R37, UR7 ;  /* 0x00000007259b7c20 */ /* 0x000fe20008410000 */
[--C-:B------:R-:W-:Y:S02]  /*5da0*/  @P5 HADD2.F32 R37, -RZ, R36.reuse.H0_H0 ;  /* 0x20000024ff255230 */ /* 0x100fe40000004100 */
[----:B------:R-:W-:Y:S01]  /*5db0*/  FMUL.FTZ R39, R95, R154 ;  /* 0x0000009a5f277220 */ /* 0x000fe20000410000 */
[----:B------:R-:W-:Y:S01]  /*5dc0*/  @P4 HADD2.F32 R36, -RZ, R36.H1_H1 ;  /* 0x30000024ff244230 */ /* 0x000fe20000004100 */
[----:B------:R-:W-:Y:S01]  /*5dd0*/  MOV R154, RZ ;  /* 0x000000ff009a7202 */ /* 0x000fe20000000f00 */
[-C--:B------:R-:W-:Y:S01]  /*5de0*/  @P5 FMUL.FTZ R151, R37, R155.reuse ;  /* 0x0000009b25975220 */ /* 0x080fe20000410000 */
[----:B------:R-:W-:Y:S01]  /*5df0*/  FMUL.FTZ R37, R137, UR10 ;  /* 0x0000000a89257c20 */ /* 0x000fe20008410000 */
[----:B------:R-:W-:Y:S01]  /*5e00*/  FMUL.FTZ R155, R88, R155 ;  /* 0x0000009b589b7220 */ /* 0x000fe20000410000 */
[----:B------:R-:W-:-:S02]  /*5e10*/  FSEL R39, R39, RZ, P3 ;  /* 0x000000ff27277208 */ /* 0x000fc40001800000 */
[----:B------:R-:W-:Y:S02]  /*5e20*/  FMUL.FTZ R37, R37, UR7 ;  /* 0x0000000725257c20 */ /* 0x000fe40008410000 */
[----:B------:R-:W-:Y:S02]  /*5e30*/  F2FP.F16.F32.PACK_AB R39, R39, R156 ;  /* 0x0000009c2727723e */ /* 0x000fe400000000ff */
[-C--:B------:R-:W-:Y:S01]  /*5e40*/  @P4 FMUL.FTZ R154, R36, R37.reuse ;  /* 0x00000025249a4220 */ /* 0x080fe20000410000 */
[----:B------:R-:W-:Y:S01]  /*5e50*/  FMUL.FTZ R37, R89, R37 ;  /* 0x0000002559257220 */ /* 0x000fe20000410000 */
[----:B------:R-:W-:-:S04]  /*5e60*/  FSEL R36, R155, RZ, P5 ;  /* 0x000000ff9b247208 */ /* 0x000fc80002800000 */
[----:B------:R-:W-:Y:S02]  /*5e70*/  FSEL R145, R37, RZ, P4 ;  /* 0x000000ff25917208 */ /* 0x000fe40002000000 */
[----:B------:R-:W-:Y:S02]  /*5e80*/  F2FP.F16.F32.PACK_AB R37, R157, R144 ;  /* 0x000000909d25723e */ /* 0x000fe400000000ff */
[----:B------:R-:W-:Y:S01]  /*5e90*/  F2FP.F16.F32.PACK_AB R36, R145, R36 ;  /* 0x000000249124723e */ /* 0x000fe200000000ff */
[----:B------:R-:W-:Y:S06]  /*5ea0*/  BRA `(.L_x_12199) ;  /* 0x0000001000607947 */ /* 0x000fec0003800000 */
.L_x_12198:
        /* <DEDUP_REMOVED lines=11> */
[----:B------:R-:W-:Y:S01]  /*5f60*/  FFMA.FTZ R145, R152, UR23, R207 ;  /* 0x0000001798917c23 */ /* 0x000fe200080100cf */
[----:B------:R-:W-:Y:S01]  /*5f70*/  FMUL.FTZ R159, R159, UR10 ;  /* 0x0000000a9f9f7c20 */ /* 0x000fe20008410000 */
[----:B------:R-:W-:Y:S01]  /*5f80*/  LOP3.LUT P6, RZ, R168, 0xff0000, RZ, 0xc0, !PT ;  /* 0x00ff0000a8ff7812 */ /* 0x000fe200078cc0ff */
[----:B-----5:R-:W-:-:S02]  /*5f90*/  @P3 HADD2.F32 R144, -RZ, R38.H0_H0 ;  /* 0x20000026ff903230 */ /* 0x020fc40000004100 */
[----:B------:R-:W-:Y:S01]  /*5fa0*/  FADD.FTZ R145, R156, -R145 ;  /* 0x800000919c917221 */ /* 0x000fe20000010000 */
[----:B------:R-:W-:Y:S01]  /*5fb0*/  FMUL.FTZ R159, R159, UR7 ;  /* 0x000000079f9f7c20 */ /* 0x000fe20008410000 */
[----:B------:R-:W-:Y:S01]  /*5fc0*/  FFMA.FTZ R161, R161, UR11, R50 ;  /* 0x0000000ba1a17c23 */ /* 0x000fe20008010032 */
[----:B------:R-:W-:Y:S01]  /*5fd0*/  @P5 HADD2.F32 R147, -RZ, R38.H1_H1 ;  /* 0x30000026ff935230 */ /* 0x000fe20000004100 */
[----:B------:R-:W-:Y:S01]  /*5fe0*/  MOV R146, RZ ;  /* 0x000000ff00927202 */ /* 0x000fe20000000f00 */
[----:B------:R-:W-:Y:S01]  /*5ff0*/  @P3 FMUL.FTZ R0, R144, R159 ;  /* 0x0000009f90003220 */ /* 0x000fe20000410000 */
[----:B------:R-:W-:Y:S01]  /*6000*/  FMUL.FTZ R144, R160, UR10 ;  /* 0x0000000aa0907c20 */ /* 0x000fe20008410000 */
[--C-:B------:R-:W-:Y:S01]  /*6010*/  FFMA.FTZ R158, R153, UR23, R207.reuse ;  /* 0x00000017999e7c23 */ /* 0x100fe200080100cf */
[----:B------:R-:W-:Y:S01]  /*6020*/  LOP3.LUT P4, RZ, R169, 0xff0000, RZ, 0xc0, !PT ;  /* 0x00ff0000a9ff7812 */ /* 0x000fe2000788c0ff */
[----:B------:R-:W-:Y:S01]  /*6030*/  FFMA.FTZ R160, R151, UR23, R207 ;  /* 0x0000001797a07c23 */ /* 0x000fe200080100cf */
[----:B------:R-:W-:Y:S01]  /*6040*/  FMUL.FTZ R38, R144, UR7 ;  /* 0x0000000790267c20 */ /* 0x000fe20008410000 */
[----:B------:R-:W-:Y:S01]  /*6050*/  FFMA.FTZ R144, R145, UR11, R54 ;  /* 0x0000000b91907c23 */ /* 0x000fe20008010036 */
[----:B------:R-:W-:-:S02]  /*6060*/  @P6 HADD2.F32 R152, -RZ, R37.H0_H0 ;  /* 0x20000025ff986230 */ /* 0x000fc40000004100 */
[----:B------:R-:W-:Y:S01]  /*6070*/  FADD.FTZ R158, R157, -R158 ;  /* 0x8000009e9d9e7221 */ /* 0x000fe20000010000 */
[----:B------:R-:W-:Y:S01]  /*6080*/  @P5 FMUL.FTZ R146, R147, R38 ;  /* 0x0000002693925220 */ /* 0x000fe20000410000 */
[----:B------:R-:W-:Y:S01]  /*6090*/  FMUL.FTZ R144, R144, UR10 ;  /* 0x0000000a90907c20 */ /* 0x000fe20008410000 */
[----:B------:R-:W-:Y:S02]  /*60a0*/  HFMA2 R147, -RZ, RZ, 0, 0 ;  /* 0x00000000ff937431 */ /* 0x000fe400000001ff */
[----:B------:R-:W-:Y:S01]  /*60b0*/  FFMA.FTZ R151, R170, UR23, R207 ;  /* 0x00000017aa977c23 */ /* 0x000fe200080100cf */
[----:B------:R-:W-:Y:S01]  /*60c0*/  FFMA.FTZ R158, R158, UR11, R55 ;  /* 0x0000000b9e9e7c23 */ /* 0x000fe20008010037 */
[----:B------:R-:W-:Y:S01]  /*60d0*/  FMUL.FTZ R145, R144, UR7 ;  /* 0x0000000790917c20 */ /* 0x000fe20008410000 */
[----:B------:R-:W-:Y:S01]  /*60e0*/  FMUL.FTZ R144, R161, UR10 ;  /* 0x0000000aa1907c20 */ /* 0x000fe20008410000 */
[----:B------:R-:W-:Y:S01]  /*60f0*/  FADD.FTZ R162, R162, -R151 ;  /* 0x80000097a2a27221 */ /* 0x000fe20000010000 */
[----:B------:R-:W-:Y:S01]  /*6100*/  FMUL.FTZ R158, R158, UR10 ;  /* 0x0000000a9e9e7c20 */ /* 0x000fe20008410000 */
[-C--:B------:R-:W-:Y:S01]  /*6110*/  @P6 FMUL.FTZ R147, R152, R145.reuse ;  /* 0x0000009198936220 */ /* 0x080fe20000410000 */
[----:B------:R-:W-:Y:S01]  /*6120*/  FMUL.FTZ R161, R144, UR7 ;  /* 0x0000000790a17c20 */ /* 0x000fe20008410000 */
[----:B------:R-:W-:Y:S01]  /*6130*/  FMUL.FTZ R144, R90, R145 ;  /* 0x000000915a907220 */ /* 0x000fe20000410000 */
[----:B------:R-:W-:Y:S01]  /*6140*/  FFMA.FTZ R151, R150, UR23, R207 ;  /* 0x0000001796977c23 */ /* 0x000fe200080100cf */
[----:B------:R-:W-:Y:S01]  /*6150*/  FMUL.FTZ R145, R92, R159 ;  /* 0x0000009f5c917220 */ /* 0x000fe20000410000 */
[----:B------:R-:W-:-:S02]  /*6160*/  HFMA2 R150, -RZ, RZ, 0, 0 ;  /* 0x00000000ff967431 */ /* 0x000fc400000001ff */
[----:B------:R-:W-:Y:S01]  /*6170*/  FMUL.FTZ R158, R158, UR7 ;  /* 0x000000079e9e7c20 */ /* 0x000fe20008410000 */
[----:B------:R-:W-:Y:S01]  /*6180*/  FSEL R144, R144, RZ, P6 ;  /* 0x000000ff90907208 */ /* 0x000fe20003000000 */
[----:B------:R-:W-:Y:S01]  /*6190*/  @P4 HADD2.F32 R156, -RZ, R39.H0_H0 ;  /* 0x20000027ff9c4230 */ /* 0x000fe20000004100 */
[----:B------:R-:W-:Y:S01]  /*61a0*/  LOP3.LUT P6, RZ, R168, 0xff000000, RZ, 0xc0, !PT ;  /* 0xff000000a8ff7812 */ /* 0x000fe200078cc0ff */
[----:B------:R-:W-:Y:S01]  /*61b0*/  FFMA.FTZ R162, R162, UR11, R51 ;  /* 0x0000000ba2a27c23 */ /* 0x000fe20008010033 */
[----:B------:R-:W-:Y:S01]  /*61c0*/  FADD.FTZ R151, R154, -R151 ;  /* 0x800000979a977221 */ /* 0x000fe20000010000 */
[----:B------:R-:W-:Y:S01]  /*61d0*/  FSEL R145, R145, RZ, P3 ;  /* 0x000000ff91917208 */ /* 0x000fe20001800000 */
[----:B------:R-:W-:Y:S01]  /*61e0*/  FMUL.FTZ R38, R93, R38 ;  /* 0x000000265d267220 */ /* 0x000fe20000410000 */
[----:B------:R-:W-:Y:S01]  /*61f0*/  ISETP.GE.U32.AND P3, PT, R168, RZ, PT ;  /* 0x000000ffa800720c */ /* 0x000fe20003f66070 */
[----:B------:R-:W-:Y:S01]  /*6200*/  FFMA.FTZ R151, R151, UR11, R52 ;  /* 0x0000000b97977c23 */ /* 0x000fe20008010034 */
[----:B------:R-:W-:Y:S01]  /*6210*/  MOV R152, RZ ;  /* 0x000000ff00987202 */ /* 0x000fe20000000f00 */
[-C--:B------:R-:W-:Y:S01]  /*6220*/  @P4 FMUL.FTZ R152, R156, R161.reuse ;  /* 0x000000a19c984220 */ /* 0x080fe20000410000 */
[----:B------:R-:W-:Y:S01]  /*6230*/  FMUL.FTZ R156, R94, R161 ;  /* 0x000000a15e9c7220 */ /* 0x000fe20000410000 */
[----:B------:R-:W-:Y:S01]  /*6240*/  ISETP.GE.U32.AND.EX P3, PT, R169, 0x1000000, PT, P3 ;  /* 0x01000000a900780c */ /* 0x000fe20003f66130 */
[----:B------:R-:W-:Y:S01]  /*6250*/  FADD.FTZ R160, R155, -R160 ;  /* 0x800000a09ba07221 */ /* 0x000fe20000010000 */
[----:B------:R-:W-:Y:S01]  /*6260*/  FSEL R38, R38, RZ, P5 ;  /* 0x000000ff26267208 */ /* 0x000fe20002800000 */
[----:B------:R-:W-:Y:S01]  /*6270*/  @P6 HADD2.F32 R37, -RZ, R37.H1_H1 ;  /* 0x30000025ff256230 */ /* 0x000fe20000004100 */
[----:B------:R-:W-:-:S02]  /*6280*/  FSEL R156, R156, RZ, P4 ;  /* 0x000000ff9c9c7208 */ /* 0x000fc40002000000 */
[----:B------:R-:W-:Y:S02]  /*6290*/  LOP3.LUT P5, RZ, R168, 0xff, RZ, 0xc0, !PT ;  /* 0x000000ffa8ff7812 */ /* 0x000fe400078ac0ff */
[-C--:B------:R-:W-:Y:S01]  /*62a0*/  @P6 FMUL.FTZ R150, R37, R158.reuse ;  /* 0x0000009e25966220 */ /* 0x080fe20000410000 */
[----:B------:R-:W-:Y:S01]  /*62b0*/  FMUL.FTZ R37, R162, UR10 ;  /* 0x0000000aa2257c20 */ /* 0x000fe20008410000 */
[----:B------:R-:W-:Y:S01]  /*62c0*/  LOP3.LUT P4, RZ, R168, 0xff00, RZ, 0xc0, !PT ;  /* 0x0000ff00a8ff7812 */ /* 0x000fe2000788c0ff */
[----:B------:R-:W-:Y:S01]  /*62d0*/  FMUL.FTZ R158, R91, R158 ;  /* 0x0000009e5b9e7220 */ /* 0x000fe20000410000 */
[----:B------:R-:W-:Y:S01]  /*62e0*/  MOV R153, RZ ;  /* 0x000000ff00997202 */ /* 0x000fe20000000f00 */
[----:B------:R-:W-:Y:S01]  /*62f0*/  FMUL.FTZ R154, R37, UR7 ;  /* 0x00000007259a7c20 */ /* 0x000fe20008410000 */
[----:B------:R-:W-:Y:S01]  /*6300*/  FMUL.FTZ R37, R151, UR10 ;  /* 0x0000000a97257c20 */ /* 0x000fe20008410000 */
[----:B------:R-:W-:Y:S02]  /*6310*/  @P3 HADD2.F32 R39, -RZ, R39.H1_H1 ;  /* 0x30000027ff273230 */ /* 0x000fe40000004100 */
[----:B------:R-:W-:Y:S01]  /*6320*/  HFMA2 R151, -RZ, RZ, 0, 0 ;  /* 0x00000000ff977431 */ /* 0x000fe200000001ff */
[----:B------:R-:W-:Y:S01]  /*6330*/  F2FP.F16.F32.PACK_AB R38, R38, R145 ;  /* 0x000000912626723e */ /* 0x000fe200000000ff */
[----:B------:R-:W-:Y:S01]  /*6340*/  FMUL.FTZ R155, R37, UR7 ;  /* 0x00000007259b7c20 */ /* 0x000fe20008410000 */
[----:B------:R-:W-:Y:S01]  /*6350*/  FFMA.FTZ R37, R160, UR11, R53 ;  /* 0x0000000ba0257c23 */ /* 0x000fe20008010035 */
[----:B------:R-:W-:Y:S01]  /*6360*/  @P3 FMUL.FTZ R153, R39, R154 ;  /* 0x0000009a27993220 */ /* 0x000fe20000410000 */
[----:B------:R-:W-:-:S02]  /*6370*/  @P5 HADD2.F32 R162, -RZ, R36.H0_H0 ;  /* 0x20000024ffa25230 */ /* 0x000fc40000004100 */
[----:B------:R-:W-:Y:S01]  /*6380*/  FMUL.FTZ R39, R95, R154 ;  /* 0x0000009a5f277220 */ /* 0x000fe20000410000 */
[----:B------:R-:W-:Y:S01]  /*6390*/  FMUL.FTZ R37, R37, UR10 ;  /* 0x0000000a25257c20 */ /* 0x000fe20008410000 */
[----:B------:R-:W-:Y:S02]  /*63a0*/  @P4 HADD2.F32 R157, -RZ, R36.H1_H1 ;  /* 0x30000024ff9d4230 */ /* 0x000fe40000004100 */
[-C--:B------:R-:W-:Y:S01]  /*63b0*/  FMUL.FTZ R36, R88, R155.reuse ;  /* 0x0000009b58247220 */ /* 0x080fe20000410000 */
[----:B------:R-:W-:Y:S01]  /*63c0*/  @P5 FMUL.FTZ R151, R162, R155 ;  /* 0x0000009ba2975220 */ /* 0x000fe20000410000 */
[----:B------:R-:W-:Y:S01]  /*63d0*/  FMUL.FTZ R160, R37, UR7 ;  /* 0x0000000725a07c20 */ /* 0x000fe20008410000 */
[----:B------:R-:W-:Y:S02]  /*63e0*/  FSEL R39, R39, RZ, P3 ;  /* 0x000000ff27277208 */ /* 0x000fe40001800000 */
[----:B------:R-:W-:Y:S01]  /*63f0*/  FSEL R155, R158, RZ, P6 ;  /* 0x000000ff9e9b7208 */ /* 0x000fe20003000000 */
[----:B------:R-:W-:Y:S01]  /*6400*/  FMUL.FTZ R37, R89, R160 ;  /* 0x000000a059257220 */ /* 0x000fe20000410000 */
[----:B------:R-:W-:-:S02]  /*6410*/  FSEL R36, R36, RZ, P5 ;  /* 0x000000ff24247208 */ /* 0x000fc40002800000 */
[----:B------:R-:W-:Y:S01]  /*6420*/  MOV R154, RZ ;  /* 0x000000ff009a7202 */ /* 0x000fe20000000f00 */
[----:B------:R-:W-:Y:S01]  /*6430*/  @P4 FMUL.FTZ R154, R157, R160 ;  /* 0x000000a09d9a4220 */ /* 0x000fe20000410000 */
[----:B------:R-:W-:Y:S02]  /*6440*/  FSEL R145, R37, RZ, P4 ;  /* 0x000000ff25917208 */ /* 0x000fe40002000000 */
[----:B------:R-:W-:Y:S02]  /*6450*/  F2FP.F16.F32.PACK_AB R39, R39, R156 ;  /* 0x0000009c2727723e */ /* 0x000fe400000000ff */
[----:B------:R-:W-:Y:S02]  /*6460*/  F2FP.F16.F32.PACK_AB R37, R155, R144 ;  /* 0x000000909b25723e */ /* 0x000fe400000000ff */
[----:B------:R-:W-:Y:S01]  /*6470*/  F2FP.F16.F32.PACK_AB R36, R145, R36 ;  /* 0x000000249124723e */ /* 0x000fe200000000ff */
[----:B------:R-:W-:Y:S06]  /*6480*/  BRA `(.L_x_12199) ;  /* 0x0000000800e87947 */ /* 0x000fec0003800000 */
.L_x_12197:
[----:B------:R-:W-:Y:S05]  /*6490*/  @!P2 BRA `(.L_x_12200) ;  /* 0x000000040070a947 */ /* 0x000fea0003800000 */
        /* <DEDUP_REMOVED lines=9> */
[----:B------:R-:W-:Y:S01]  /*6530*/  FFMA.FTZ R139, R166, UR23, R207 ;  /* 0x00000017a68b7c23 */ /* 0x000fe200080100cf */
[----:B------:R-:W-:Y:S01]  /*6540*/  FADD.FTZ R142, R161, -R0 ;  /* 0x80000000a18e7221 */ /* 0x000fe20000010000 */
[----:B------:R-:W-:Y:S01]  /*6550*/  FMUL.FTZ R138, R137, UR11 ;  /* 0x0000000b898a7c20 */ /* 0x000fe20008410000 */
[----:B------:R-:W-:Y:S01]  /*6560*/  FMUL.FTZ R0, R140, UR10 ;  /* 0x0000000a8c007c20 */ /* 0x000fe20008410000 */
[----:B------:R-:W-:Y:S01]  /*6570*/  FADD.FTZ R141, R160, -R139 ;  /* 0x8000008ba08d7221 */ /* 0x000fe20000010000 */
[----:B-----5:R-:W-:Y:S01]  /*6580*/  @P3 HADD2.F32 R136, -RZ, R38.H0_H0 ;  /* 0x20000026ff883230 */ /* 0x020fe20000004100 */
[----:B------:R-:W-:Y:S01]  /*6590*/  LOP3.LUT P4, RZ, R169, 0xff0000, RZ, 0xc0, !PT ;  /* 0x00ff0000a9ff7812 */ /* 0x000fe2000788c0ff */
[----:B------:R-:W-:Y:S01]  /*65a0*/  FMUL.FTZ R139, R0, UR7 ;  /* 0x00000007008b7c20 */ /* 0x000fe20008410000 */
[----:B------:R-:W-:-:S02]  /*65b0*/  HFMA2 R0, -RZ, RZ, 0, 0 ;  /* 0x00000000ff007431 */ /* 0x000fc400000001ff */
[----:B------:R-:W-:Y:S02]  /*65c0*/  @P5 HADD2.F32 R143, -RZ, R38.H1_H1 ;  /* 0x30000026ff8f5230 */ /* 0x000fe40000004100 */
[----:B------:R-:W-:Y:S01]  /*65d0*/  FMUL.FTZ R38, R138, UR10 ;  /* 0x0000000a8a267c20 */ /* 0x000fe20008410000 */
[----:B------:R-:W-:Y:S01]  /*65e0*/  FMUL.FTZ R141, R141, UR11 ;  /* 0x0000000b8d8d7c20 */ /* 0x000fe20008410000 */
[----:B------:R-:W-:Y:S01]  /*65f0*/  FMUL.FTZ R142, R142, UR11 ;  /* 0x0000000b8e8e7c20 */ /* 0x000fe20008410000 */
[----:B------:R-:W-:Y:S01]  /*6600*/  CS2R R146, SRZ ;  /* 0x0000000000927805 */ /* 0x000fe2000001ff00 */
[----:B------:R-:W-:Y:S01]  /*6610*/  FMUL.FTZ R137, R38, UR7 ;  /* 0x0000000726897c20 */ /* 0x000fe20008410000 */
[----:B------:R-:W-:Y:S01]  /*6620*/  @P3 FMUL.FTZ R0, R136, R139 ;  /* 0x0000008b88003220 */ /* 0x000fe20000410000 */
[----:B------:R-:W-:Y:S02]  /*6630*/  @P6 HADD2.F32 R38, -RZ, R37.H0_H0 ;  /* 0x20000025ff266230 */ /* 0x000fe40000004100 */
[----:B------:R-:W-:Y:S01]  /*6640*/  FMUL.FTZ R136, R141, UR10 ;  /* 0x0000000a8d887c20 */ /* 0x000fe20008410000 */
[----:B------:R-:W-:Y:S01]  /*6650*/  FMUL.FTZ R144, R90, R137 ;  /* 0x000000895a907220 */ /* 0x000fe20000410000 */
[----:B------:R-:W-:Y:S01]  /*6660*/  MOV R152, RZ ;  /* 0x000000ff00987202 */ /* 0x000fe20000000f00 */
[----:B------:R-:W-:Y:S01]  /*6670*/  FMUL.FTZ R145, R92, R139 ;  /* 0x0000008b5c917220 */ /* 0x000fe20000410000 */
[----:B------:R-:W-:Y:S01]  /*6680*/  FMUL.FTZ R136, R136, UR7 ;  /* 0x0000000788887c20 */ /* 0x000fe20008410000 */
[----:B------:R-:W-:Y:S01]  /*6690*/  @P6 FMUL.FTZ R147, R38, R137 ;  /* 0x0000008926936220 */ /* 0x000fe20000410000 */
[----:B------:R-:W-:Y:S01]  /*66a0*/  FMUL.FTZ R38, R142, UR10 ;  /* 0x0000000a8e267c20 */ /* 0x000fe20008410000 */
[----:B------:R-:W-:Y:S01]  /*66b0*/  FSEL R144, R144, RZ, P6 ;  /* 0x000000ff90907208 */ /* 0x000fe20003000000 */
[----:B------:R-:W-:Y:S01]  /*66c0*/  @P5 FMUL.FTZ R146, R143, R136 ;  /* 0x000000888f925220 */ /* 0x000fe20000410000 */
[----:B------:R-:W-:Y:S01]  /*66d0*/  LOP3.LUT P6, RZ, R168, 0xff000000, RZ, 0xc0, !PT ;  /* 0xff000000a8ff7812 */ /* 0x000fe200078cc0ff */
[----:B------:R-:W-:Y:S01]  /*66e0*/  FMUL.FTZ R143, R38, UR7 ;  /* 0x00000007268f7c20 */ /* 0x000fe20008410000 */
[----:B------:R-:W-:Y:S01]  /*66f0*/  @P4 HADD2.F32 R38, -RZ, R39.H0_H0 ;  /* 0x20000027ff264230 */ /* 0x000fe20000004100 */
[----:B------:R-:W-:-:S02]  /*6700*/  FSEL R145, R145, RZ, P3 ;  /* 0x000000ff91917208 */ /* 0x000fc40001800000 */
[-C--:B------:R-:W-:Y:S01]  /*6710*/  FMUL.FTZ R156, R94, R143.reuse ;  /* 0x0000008f5e9c7220 */ /* 0x080fe20000410000 */
[----:B------:R-:W-:Y:S01]  /*6720*/  ISETP.GE.U32.AND P3, PT, R168, RZ, PT ;  /* 0x000000ffa800720c */ /* 0x000fe20003f66070 */
[----:B------:R-:W-:Y:S01]  /*6730*/  @P4 FMUL.FTZ R152, R38, R143 ;  /* 0x0000008f26984220 */ /* 0x000fe20000410000 */
[----:B------:R-:W-:Y:S01]  /*6740*/  FMUL.FTZ R38, R93, R136 ;  /* 0x000000885d267220 */ /* 0x000fe20000410000 */
[--C-:B------:R-:W-:Y:S01]  /*6750*/  FFMA.FTZ R136, R153, UR23, R207.reuse ;  /* 0x0000001799887c23 */ /* 0x100fe200080100cf */
[--C-:B------:R-:W-:Y:S01]  /*6760*/  FFMA.FTZ R143, R170, UR23, R207.reuse ;  /* 0x00000017aa8f7c23 */ /* 0x100fe200080100cf */
[----:B------:R-:W-:Y:S01]  /*6770*/  ISETP.GE.U32.AND.EX P3, PT, R169, 0x1000000, PT, P3 ;  /* 0x01000000a900780c */ /* 0x000fe20003f66130 */
[----:B------:R-:W-:Y:S02]  /*6780*/  HFMA2 R153, -RZ, RZ, 0, 0 ;  /* 0x00000000ff997431 */ /* 0x000fe400000001ff */
[----:B------:R-:W-:Y:S01]  /*6790*/  FADD.FTZ R139, R157, -R136 ;  /* 0x800000889d8b7221 */ /* 0x000fe20000010000 */
[----:B------:R-:W-:Y:S01]  /*67a0*/  FFMA.FTZ R136, R151, UR23, R207 ;  /* 0x0000001797887c23 */ /* 0x000fe200080100cf */
[----:B------:R-:W-:Y:S01]  /*67b0*/  FADD.FTZ R162, R162, -R143 ;  /* 0x8000008fa2a27221 */ /* 0x000fe20000010000 */
[----:B------:R-:W-:Y:S01]  /*67c0*/  FFMA.FTZ R143, R150, UR23, R207 ;  /* 0x00000017968f7c23 */ /* 0x000fe200080100cf */
[----:B------:R-:W-:Y:S01]  /*67d0*/  FMUL.FTZ R139, R139, UR11 ;  /* 0x0000000b8b8b7c20 */ /* 0x000fe20008410000 */
[----:B------:R-:W-:Y:S01]  /*67e0*/  FADD.FTZ R137, R155, -R136 ;  /* 0x800000889b897221 */ /* 0x000fe20000010000 */
[----:B------:R-:W-:-:S02]  /*67f0*/  @P6 HADD2.F32 R37, -RZ, R37.H1_H1 ;  /* 0x30000025ff256230 */ /* 0x000fc40000004100 */
[----:B------:R-:W-:Y:S01]  /*6800*/  FADD.FTZ R136, R154, -R143 ;  /* 0x8000008f9a887221 */ /* 0x000fe20000010000 */
[----:B------:R-:W-:Y:S01]  /*6810*/  FMUL.FTZ R158, R139, UR10 ;  /* 0x0000000a8b9e7c20 */ /* 0x000fe20008410000 */
[----:B------:R-:W-:Y:S01]  /*6820*/  FMUL.FTZ R143, R162, UR11 ;  /* 0x0000000ba28f7c20 */ /* 0x000fe20008410000 */
[----:B------:R-:W-:Y:S02]  /*6830*/  CS2R R150, SRZ ;  /* 0x0000000000967805 */ /* 0x000fe4000001ff00 */
[----:B------:R-:W-:Y:S01]  /*6840*/  FSEL R38, R38, RZ, P5 ;  /* 0x000000ff26267208 */ /* 0x000fe20002800000 */
[----:B------:R-:W-:Y:S01]  /*6850*/  FMUL.FTZ R158, R158, UR7 ;  /* 0x000000079e9e7c20 */ /* 0x000fe20008410000 */
[----:B------:R-:W-:Y:S01]  /*6860*/  FSEL R156, R156, RZ, P4 ;  /* 0x000000ff9c9c7208 */ /* 0x000fe20002000000 */
[----:B------:R-:W-:Y:S01]  /*6870*/  @P3 HADD2.F32 R39, -RZ, R39.H1_H1 ;  /* 0x30000027ff273230 */ /* 0x000fe20000004100 */
[C---:B------:R-:W-:Y:S01]  /*6880*/  LOP3.LUT P5, RZ, R168.reuse, 0xff, RZ, 0xc0, !PT ;  /* 0x000000ffa8ff7812 */ /* 0x040fe200078ac0ff */
[-C--:B------:R-:W-:Y:S01]  /*6890*/  @P6 FMUL.FTZ R150, R37, R158.reuse ;  /* 0x0000009e25966220 */ /* 0x080fe20000410000 */
[----:B------:R-:W-:Y:S01]  /*68a0*/  LOP3.LUT P4, RZ, R168, 0xff00, RZ, 0xc0, !PT ;  /* 0x0000ff00a8ff7812 */ /* 0x000fe2000788c0ff */
[----:B------:R-:W-:Y:S01]  /*68b0*/  FMUL.FTZ R37, R143, UR10 ;  /* 0x0000000a8f257c20 */ /* 0x000fe20008410000 */
[----:B------:R-:W-:Y:S01]  /*68c0*/  FMUL.FTZ R136, R136, UR11 ;  /* 0x0000000b88887c20 */ /* 0x000fe20008410000 */
[----:B------:R-:W-:Y:S01]  /*68d0*/  FMUL.FTZ R137, R137, UR11 ;  /* 0x0000000b89897c20 */ /* 0x000fe20008410000 */
[----:B------:R-:W-:Y:S01]  /*68e0*/  FMUL.FTZ R158, R91, R158 ;  /* 0x0000009e5b9e7220 */ /* 0x000fe20000410000 */
[----:B------:R-:W-:Y:S01]  /*68f0*/  FMUL.FTZ R154, R37, UR7 ;  /* 0x00000007259a7c20 */ /* 0x000fe20008410000 */
[----:B------:R-:W-:Y:S01]  /*6900*/  FMUL.FTZ R37, R136, UR10 ;  /* 0x0000000a88257c20 */ /* 0x000fe20008410000 */
[----:B------:R-:W-:-:S02]  /*6910*/  F2FP.F16.F32.PACK_AB R38, R38, R145 ;  /* 0x000000912626723e */ /* 0x000fc400000000ff */
[-C--:B------:R-:W-:Y:S01]  /*6920*/  @P3 FMUL.FTZ R153, R39, R154.reuse ;  /* 0x0000009a27993220 */ /* 0x080fe20000410000 */
[----:B------:R-:W-:Y:S01]  /*6930*/  FMUL.FTZ R39, R137, UR10 ;  /* 0x0000000a89277c20 */ /* 0x000fe20008410000 */
[--C-:B------:R-:W-:Y:S02]  /*6940*/  @P5 HADD2.F32 R160, -RZ, R36.reuse.H0_H0 ;  /* 0x20000024ffa05230 */ /* 0x100fe40000004100 */
[----:B------:R-:W-:Y:S01]  /*6950*/  FMUL.FTZ R37, R37, UR7 ;  /* 0x0000000725257c20 */ /* 0x000fe20008410000 */
[----:B------:R-:W-:Y:S02]  /*6960*/  @P4 HADD2.F32 R157, -RZ, R36.H1_H1 ;  /* 0x30000024ff9d4230 */ /* 0x000fe40000004100 */
[----:B------:R-:W-:Y:S01]  /*6970*/  FMUL.FTZ R36, R39, UR7 ;  /* 0x0000000727247c20 */ /* 0x000fe20008410000 */
[----:B------:R-:W-:Y:S01]  /*6980*/  FMUL.FTZ R155, R95, R154 ;  /* 0x0000009a5f9b7220 */ /* 0x000fe20000410000 */
[----:B------:R-:W-:Y:S01]  /*6990*/  MOV R154, RZ ;  /* 0x000000ff009a7202 */ /* 0x000fe20000000f00 */
[-C--:B------:R-:W-:Y:S01]  /*69a0*/  @P5 FMUL.FTZ R151, R160, R37.reuse ;  /* 0x00000025a0975220 */ /* 0x080fe20000410000 */
[-C--:B------:R-:W-:Y:S01]  /*69b0*/  @P4 FMUL.FTZ R154, R157, R36.reuse ;  /* 0x000000249d9a4220 */ /* 0x080fe20000410000 */
[----:B------:R-:W-:Y:S01]  /*69c0*/  FMUL.FTZ R37, R88, R37 ;  /* 0x0000002558257220 */ /* 0x000fe20000410000 */
[----:B------:R-:W-:Y:S01]  /*69d0*/  FMUL.FTZ R36, R89, R36 ;  /* 0x0000002459247220 */ /* 0x000fe20000410000 */
[----:B------:R-:W-:-:S02]  /*69e0*/  FSEL R39, R155, RZ, P3 ;  /* 0x000000ff9b277208 */ /* 0x000fc40001800000 */
[----:B------:R-:W-:Y:S02]  /*69f0*/  FSEL R155, R158, RZ, P6 ;  /* 0x000000ff9e9b7208 */ /* 0x000fe40003000000 */
[----:B------:R-:W-:Y:S02]  /*6a00*/  FSEL R145, R37, RZ, P5 ;  /* 0x000000ff25917208 */ /* 0x000fe40002800000 */
[----:B------:R-:W-:Y:S02]  /*6a10*/  FSEL R36, R36, RZ, P4 ;  /* 0x000000ff24247208 */ /* 0x000fe40002000000 */
[----:B------:R-:W-:Y:S02]  /*6a20*/  F2FP.F16.F32.PACK_AB R39, R39, R156 ;  /* 0x0000009c2727723e */ /* 0x000fe400000000ff */
[----:B------:R-:W-:Y:S02]  /*6a30*/  F2FP.F16.F32.PACK_AB R37, R155, R144 ;  /* 0x000000909b25723e */ /* 0x000fe400000000ff */
[----:B------:R-:W-:Y:S01]  /*6a40*/  F2FP.F16.F32.PACK_AB R36, R36, R145 ;  /* 0x000000912424723e */ /* 0x000fe200000000ff */
[----:B------:R-:W-:Y:S06]  /*6a50*/  BRA `(.L_x_12199) ;  /* 0x0000000400747947 */ /* 0x000fec0003800000 */
.L_x_12200:
[--C-:B------:R-:W-:Y:S01]  /*6a60*/  FFMA.FTZ R145, R152, UR23, R207.reuse ;  /* 0x0000001798917c23 */ /* 0x100fe200080100cf */
[--C-:B------:R-:W-:Y:S01]  /*6a70*/  FFMA.FTZ R158, R158, UR23, R207.reuse ;  /* 0x000000179e9e7c23 */ /* 0x100fe200080100cf */
[----:B------:R-:W-:Y:S01]  /*6a80*/  LOP3.LUT P3, RZ, R169, 0xff, RZ, 0xc0, !PT ;  /* 0x000000ffa9ff7812 */ /* 0x000fe2000786c0ff */
[----:B------:R-:W-:Y:S01]  /*6a90*/  FFMA.FTZ R0, R167, UR23, R207 ;  /* 0x00000017a7007c23 */ /* 0x000fe200080100cf */
[----:B------:R-:W-:Y:S01]  /*6aa0*/  FADD.FTZ R156, R156, -R145 ;  /* 0x800000919c9c7221 */ /* 0x000fe20000010000 */
[----:B------:R-:W-:Y:S01]  /*6ab0*/  FFMA.FTZ R145, R166, UR23, R207 ;  /* 0x00000017a6917c23 */ /* 0x000fe200080100cf */
[----:B------:R-:W-:Y:S01]  /*6ac0*/  FADD.FTZ R158, R159, -R158 ;  /* 0x8000009e9f9e7221 */ /* 0x000fe20000010000 */
[----:B------:R-:W-:Y:S01]  /*6ad0*/  LOP3.LUT P5, RZ, R169, 0xff00, RZ, 0xc0, !PT ;  /* 0x0000ff00a9ff7812 */ /* 0x000fe200078ac0ff */
[----:B------:R-:W-:Y:S01]  /*6ae0*/  FADD.FTZ R161, R161, -R0 ;  /* 0x80000000a1a17221 */ /* 0x000fe20000010000 */
[----:B------:R-:W-:Y:S01]  /*6af0*/  FADD.FTZ R160, R160, -R145 ;  /* 0x80000091a0a07221 */ /* 0x000fe20000010000 */
[----:B------:R-:W-:Y:S01]  /*6b00*/  FMUL.FTZ R145, R158, UR11 ;  /* 0x0000000b9e917c20 */ /* 0x000fe20008410000 */
[----:B------:R-:W-:Y:S01]  /*6b10*/  HFMA2 R0, -RZ, RZ, 0, 0 ;  /* 0x00000000ff007431 */ /* 0x000fe200000001ff */
[----:B------:R-:W-:Y:S01]  /*6b20*/  LOP3.LUT P6, RZ, R168, 0xff0000, RZ, 0xc0, !PT ;  /* 0x00ff0000a8ff7812 */ /* 0x000fe200078cc0ff */
[----:B------:R-:W-:Y:S01]  /*6b30*/  FMUL.FTZ R160, R160, UR11 ;  /* 0x0000000ba0a07c20 */ /* 0x000fe20008410000 */
[----:B------:R-:W-:Y:S01]  /*6b40*/  FMUL.FTZ R145, R145, UR10 ;  /* 0x0000000a91917c20 */ /* 0x000fe20008410000 */
[----:B-----5:R-:W-:-:S02]  /*6b50*/  @P3 HADD2.F32 R144, -RZ, R38.H0_H0 ;  /* 0x20000026ff903230 */ /* 0x020fc40000004100 */
[----:B------:R-:W-:Y:S01]  /*6b60*/  FMUL.FTZ R161, R161, UR11 ;  /* 0x0000000ba1a17c20 */ /* 0x000fe20008410000 */
[----:B------:R-:W-:Y:S01]  /*6b70*/  MOV R146, RZ ;  /* 0x000000ff00927202 */ /* 0x000fe20000000f00 */
[----:B------:R-:W-:Y:S01]  /*6b80*/  FMUL.FTZ R145, R145, UR7 ;  /* 0x0000000791917c20 */ /* 0x000fe20008410000 */
[--C-:B------:R-:W-:Y:S01]  /*6b90*/  FFMA.FTZ R158, R153, UR23, R207.reuse ;  /* 0x00000017999e7c23 */ /* 0x100fe200080100cf */
[----:B------:R-:W-:Y:S01]  /*6ba0*/  @P5 HADD2.F32 R147, -RZ, R38.H1_H1 ;  /* 0x30000026ff935230 */ /* 0x000fe20000004100 */
[----:B------:R-:W-:Y:S01]  /*6bb0*/  LOP3.LUT P4, RZ, R169, 0xff0000, RZ, 0xc0, !PT ;  /* 0x00ff0000a9ff7812 */ /* 0x000fe2000788c0ff */
[----:B------:R-:W-:Y:S01]  /*6bc0*/  @P3 FMUL.FTZ R0, R144, R145 ;  /* 0x0000009190003220 */ /* 0x000fe20000410000 */
[----:B------:R-:W-:Y:S01]  /*6bd0*/  FMUL.FTZ R144, R160, UR10 ;  /* 0x0000000aa0907c20 */ /* 0x000fe20008410000 */
[----:B------:R-:W-:Y:S01]  /*6be0*/  FADD.FTZ R157, R157, -R158 ;  /* 0x8000009e9d9d7221 */ /* 0x000fe20000010000 */
[----:B------:R-:W-:Y:S02]  /*6bf0*/  @P6 HADD2.F32 R152, -RZ, R37.H0_H0 ;  /* 0x20000025ff986230 */ /* 0x000fe40000004100 */
[--C-:B------:R-:W-:Y:S01]  /*6c00*/  FFMA.FTZ R158, R151, UR23, R207.reuse ;  /* 0x00000017979e7c23 */ /* 0x100fe200080100cf */
[----:B------:R-:W-:Y:S01]  /*6c10*/  FMUL.FTZ R38, R144, UR7 ;  /* 0x0000000790267c20 */ /* 0x000fe20008410000 */
[----:B------:R-:W-:Y:S01]  /*6c20*/  FMUL.FTZ R144, R156, UR11 ;  /* 0x0000000b9c907c20 */ /* 0x000fe20008410000 */
[----:B------:R-:W-:Y:S01]  /*6c30*/  FFMA.FTZ R151, R170, UR23, R207 ;  /* 0x00000017aa977c23 */ /* 0x000fe200080100cf */
[----:B------:R-:W-:Y:S01]  /*6c40*/  FMUL.FTZ R157, R157, UR11 ;  /* 0x0000000b9d9d7c20 */ /* 0x000fe20008410000 */
[----:B------:R-:W-:Y:S01]  /*6c50*/  @P5 FMUL.FTZ R146, R147, R38 ;  /* 0x0000002693925220 */ /* 0x000fe20000410000 */
[----:B------:R-:W-:Y:S01]  /*6c60*/  FMUL.FTZ R144, R144, UR10 ;  /* 0x0000000a90907c20 */ /* 0x000fe20008410000 */
[----:B------:R-:W-:-:S02]  /*6c70*/  HFMA2 R147, -RZ, RZ, 0, 0 ;  /* 0x00000000ff937431 */ /* 0x000fc400000001ff */
[----:B------:R-:W-:Y:S01]  /*6c80*/  FADD.FTZ R155, R155, -R158 ;  /* 0x8000009e9b9b7221 */ /* 0x000fe20000010000 */
[----:B------:R-:W-:Y:S01]  /*6c90*/  FADD.FTZ R162, R162, -R151 ;  /* 0x80000097a2a27221 */ /* 0x000fe20000010000 */
[----:B------:R-:W-:Y:S01]  /*6ca0*/  FMUL.FTZ R159, R144, UR7 ;  /* 0x00000007909f7c20 */ /* 0x000fe20008410000 */
[----:B------:R-:W-:Y:S01]  /*6cb0*/  FMUL.FTZ R144, R161, UR10 ;  /* 0x0000000aa1907c20 */ /* 0x000fe20008410000 */
[----:B------:R-:W-:Y:S01]  /*6cc0*/  FMUL.FTZ R158, R157, UR10 ;  /* 0x0000000a9d9e7c20 */ /* 0x000fe20008410000 */
[----:B------:R-:W-:Y:S01]  /*6cd0*/  FFMA.FTZ R151, R150, UR23, R207 ;  /* 0x0000001796977c23 */ /* 0x000fe200080100cf */
[-C--:B------:R-:W-:Y:S01]  /*6ce0*/  @P6 FMUL.FTZ R147, R152, R159.reuse ;  /* 0x0000009f98936220 */ /* 0x080fe20000410000 */
[----:B------:R-:W-:Y:S01]  /*6cf0*/  FMUL.FTZ R161, R144, UR7 ;  /* 0x0000000790a17c20 */ /* 0x000fe20008410000 */
[----:B------:R-:W-:Y:S01]  /*6d00*/  FMUL.FTZ R144, R90, R159 ;  /* 0x0000009f5a907220 */ /* 0x000fe20000410000 */
[----:B------:R-:W-:Y:S01]  /*6d10*/  FMUL.FTZ R145, R92, R145 ;  /* 0x000000915c917220 */ /* 0x000fe20000410000 */
[----:B------:R-:W-:Y:S01]  /*6d20*/  FMUL.FTZ R38, R93, R38 ;  /* 0x000000265d267220 */ /* 0x000fe20000410000 */
[----:B------:R-:W-:-:S02]  /*6d30*/  HFMA2 R150, -RZ, RZ, 0, 0 ;  /* 0x00000000ff967431 */ /* 0x000fc400000001ff */
[----:B------:R-:W-:Y:S01]  /*6d40*/  FMUL.FTZ R158, R158, UR7 ;  /* 0x000000079e9e7c20 */ /* 0x000fe20008410000 */
[----:B------:R-:W-:Y:S01]  /*6d50*/  FSEL R144, R144, RZ, P6 ;  /* 0x000000ff90907208 */ /* 0x000fe20003000000 */
[----:B------:R-:W-:Y:S01]  /*6d60*/  @P4 HADD2.F32 R156, -RZ, R39.H0_H0 ;  /* 0x20000027ff9c4230 */ /* 0x000fe20000004100 */
[----:B------:R-:W-:Y:S01]  /*6d70*/  LOP3.LUT P6, RZ, R168, 0xff000000, RZ, 0xc0, !PT ;  /* 0xff000000a8ff7812 */ /* 0x000fe200078cc0ff */
[----:B------:R-:W-:Y:S01]  /*6d80*/  FMUL.FTZ R162, R162, UR11 ;  /* 0x0000000ba2a27c20 */ /* 0x000fe20008410000 */
[----:B------:R-:W-:Y:S01]  /*6d90*/  FADD.FTZ R151, R154, -R151 ;  /* 0x800000979a977221 */ /* 0x000fe20000010000 */
[----:B------:R-:W-:Y:S02]  /*6da0*/  FSEL R145, R145, RZ, P3 ;  /* 0x000000ff91917208 */ /* 0x000fe40001800000 */
[----:B------:R-:W-:Y:S01]  /*6db0*/  FSEL R38, R38, RZ, P5 ;  /* 0x000000ff26267208 */ /* 0x000fe20002800000 */
[----:B------:R-:W-:Y:S01]  /*6dc0*/  FMUL.FTZ R151, R151, UR11 ;  /* 0x0000000b97977c20 */ /* 0x000fe20008410000 */
[----:B------:R-:W-:-:S02]  /*6dd0*/  ISETP.GE.U32.AND P3, PT, R168, RZ, PT ;  /* 0x000000ffa800720c */ /* 0x000fc40003f66070 */
[----:B------:R-:W-:Y:S02]  /*6de0*/  LOP3.LUT P5, RZ, R168, 0xff, RZ, 0xc0, !PT ;  /* 0x000000ffa8ff7812 */ /* 0x000fe400078ac0ff */
[----:B------:R-:W-:Y:S01]  /*6df0*/  MOV R152, RZ ;  /* 0x000000ff00987202 */ /* 0x000fe20000000f00 */
[-C--:B------:R-:W-:Y:S01]  /*6e00*/  @P4 FMUL.FTZ R152, R156, R161.reuse ;  /* 0x000000a19c984220 */ /* 0x080fe20000410000 */
[----:B------:R-:W-:Y:S02]  /*6e10*/  @P6 HADD2.F32 R37, -RZ, R37.H1_H1 ;  /* 0x30000025ff256230 */ /* 0x000fe40000004100 */
[----:B------:R-:W-:Y:S01]  /*6e20*/  FMUL.FTZ R156, R94, R161 ;  /* 0x000000a15e9c7220 */ /* 0x000fe20000410000 */
[----:B------:R-:W-:Y:S02]  /*6e30*/  ISETP.GE.U32.AND.EX P3, PT, R169, 0x1000000, PT, P3 ;  /* 0x01000000a900780c */ /* 0x000fe40003f66130 */
[----:B------:R-:W-:Y:S01]  /*6e40*/  MOV R153, RZ ;  /* 0x000000ff00997202 */ /* 0x000fe20000000f00 */
[-C--:B------:R-:W-:Y:S01]  /*6e50*/  @P6 FMUL.FTZ R150, R37, R158.reuse ;  /* 0x0000009e25966220 */ /* 0x080fe20000410000 */
[----:B------:R-:W-:Y:S01]  /*6e60*/  FMUL.FTZ R37, R162, UR10 ;  /* 0x0000000aa2257c20 */ /* 0x000fe20008410000 */
[----:B------:R-:W-:Y:S01]  /*6e70*/  FSEL R156, R156, RZ, P4 ;  /* 0x000000ff9c9c7208 */ /* 0x000fe20002000000 */
[----:B------:R-:W-:Y:S01]  /*6e80*/  FMUL.FTZ R158, R91, R158 ;  /* 0x0000009e5b9e7220 */ /* 0x000fe20000410000 */
[----:B------:R-:W-:Y:S01]  /*6e90*/  LOP3.LUT P4, RZ, R168, 0xff00, RZ, 0xc0, !PT ;  /* 0x0000ff00a8ff7812 */ /* 0x000fe2000788c0ff */
[----:B------:R-:W-:Y:S01]  /*6ea0*/  FMUL.FTZ R154, R37, UR7 ;  /* 0x00000007259a7c20 */ /* 0x000fe20008410000 */
[----:B------:R-:W-:Y:S01]  /*6eb0*/  FMUL.FTZ R37, R151, UR10 ;  /* 0x0000000a97257c20 */ /* 0x000fe20008410000 */
[----:B------:R-:W-:-:S02]  /*6ec0*/  HFMA2 R151, -RZ, RZ, 0, 0 ;  /* 0x00000000ff977431 */ /* 0x000fc400000001ff */
[--C-:B------:R-:W-:Y:S01]  /*6ed0*/  @P5 HADD2.F32 R160, -RZ, R36.reuse.H0_H0 ;  /* 0x20000024ffa05230 */ /* 0x100fe20000004100 */
[----:B------:R-:W-:Y:S01]  /*6ee0*/  F2FP.F16.F32.PACK_AB R38, R38, R145 ;  /* 0x000000912626723e */ /* 0x000fe200000000ff */
[----:B------:R-:W-:Y:S01]  /*6ef0*/  FMUL.FTZ R157, R37, UR7 ;  /* 0x00000007259d7c20 */ /* 0x000fe20008410000 */
[----:B------:R-:W-:Y:S01]  /*6f00*/  FMUL.FTZ R37, R155, UR11 ;  /* 0x0000000b9b257c20 */ /* 0x000fe20008410000 */
[----:B------:R-:W-:Y:S02]  /*6f10*/  @P3 HADD2.F32 R39, -RZ, R39.H1_H1 ;  /* 0x30000027ff273230 */ /* 0x000fe40000004100 */
[----:B------:R-:W-:Y:S01]  /*6f20*/  @P5 FMUL.FTZ R151, R160, R157 ;  /* 0x0000009da0975220 */ /* 0x000fe20000410000 */
[----:B------:R-:W-:Y:S02]  /*6f30*/  FMUL.FTZ R37, R37, UR10 ;  /* 0x0000000a25257c20 */ /* 0x000fe40008410000 */
[----:B------:R-:W-:Y:S01]  /*6f40*/  @P3 FMUL.FTZ R153, R39, R154 ;  /* 0x0000009a27993220 */ /* 0x000fe20000410000 */
[----:B------:R-:W-:-:S02]  /*6f50*/  @P4 HADD2.F32 R155, -RZ, R36.H1_H1 ;  /* 0x30000024ff9b4230 */ /* 0x000fc40000004100 */
[----:B------:R-:W-:Y:S01]  /*6f60*/  FMUL.FTZ R160, R37, UR7 ;  /* 0x0000000725a07c20 */ /* 0x000fe20008410000 */
[----:B------:R-:W-:Y:S01]  /*6f70*/  FMUL.FTZ R39, R95, R154 ;  /* 0x0000009a5f277220 */ /* 0x000fe20000410000 */
[----:B------:R-:W-:Y:S01]  /*6f80*/  FMUL.FTZ R36, R88, R157 ;  /* 0x0000009d58247220 */ /* 0x000fe20000410000 */
[----:B------:R-:W-:Y:S01]  /*6f90*/  MOV R154, RZ ;  /* 0x000000ff009a7202 */ /* 0x000fe20000000f00 */
[-C--:B------:R-:W-:Y:S01]  /*6fa0*/  FMUL.FTZ R37, R89, R160.reuse ;  /* 0x000000a059257220 */ /* 0x080fe20000410000 */
[----:B------:R-:W-:Y:S01]  /*6fb0*/  @P4 FMUL.FTZ R154, R155, R160 ;  /* 0x000000a09b9a4220 */ /* 0x000fe20000410000 */
[----:B------:R-:W-:Y:S02]  /*6fc0*/  FSEL R39, R39, RZ, P3 ;  /* 0x000000ff27277208 */ /* 0x000fe40001800000 */
[----:B------:R-:W-:Y:S02]  /*6fd0*/  FSEL R155, R158, RZ, P6 ;  /* 0x000000ff9e9b7208 */ /* 0x000fe40003000000 */
[----:B------:R-:W-:-:S02]  /*6fe0*/  FSEL R36, R36, RZ, P5 ;  /* 0x000000ff24247208 */ /* 0x000fc40002800000 */
[----:B------:R-:W-:Y:S02]  /*6ff0*/  FSEL R145, R37, RZ, P4 ;  /* 0x000000ff25917208 */ /* 0x000fe40002000000 */
[----:B------:R-:W-:Y:S02]  /*7000*/  F2FP.F16.F32.PACK_AB R39, R39, R156 ;  /* 0x0000009c2727723e */ /* 0x000fe400000000ff */
[----:B------:R-:W-:Y:S02]  /*7010*/  F2FP.F16.F32.PACK_AB R37, R155, R144 ;  /* 0x000000909b25723e */ /* 0x000fe400000000ff */
[----:B------:R-:W-:-:S07]  /*7020*/  F2FP.F16.F32.PACK_AB R36, R145, R36 ;  /* 0x000000249124723e */ /* 0x000fce00000000ff */
.L_x_12199:
        /* <DEDUP_REMOVED lines=10> */
[----:B------:R-:W-:-:S04]  /*70d0*/  MOV R156, 0x10 ;  /* 0x00000010009c7802 */ /* 0x000fc80000000f00 */
[----:B------:R-:W-:Y:S04]  /*70e0*/  @P2 STG.E.128 desc[UR16][R144.64], R136 ;  /* 0x0000008890002986 */ /* 0x000fe8000c101d10 */
[----:B------:R0:W-:Y:S02]  /*70f0*/  @P2 STG.E.128 desc[UR16][R144.64+0x10], R140 ;  /* 0x0000108c90002986 */ /* 0x0001e4000c101d10 */
[----:B0-----:R-:W-:Y:S01]  /*7100*/  IMAD.WIDE.U32 R144, R21, R156, UR26 ;  /* 0x0000001a15907e25 */ /* 0x001fe2000f8e009c */
[----:B------:R-:W-:-:S04]  /*7110*/  MOV R21, 0x10 ;  /* 0x0000001000157802 */ /* 0x000fc80000000f00 */
        /* <DEDUP_REMOVED lines=21> */
[--C-:B------:R-:W-:Y:S01]  /*7270*/  FFMA.FTZ R21, R32, UR23, R207.reuse ;  /* 0x0000001720157c23 */ /* 0x100fe200080100cf */
[--C-:B------:R-:W-:Y:S01]  /*7280*/  FFMA.FTZ R0, R33, UR23, R207.reuse ;  /* 0x0000001721007c23 */ /* 0x100fe200080100cf */
[----:B------:R-:W-:Y:S01]  /*7290*/  LOP3.LUT P1, RZ, R164, 0xff0000, RZ, 0xc0, !PT ;  /* 0x00ff0000a4ff7812 */ /* 0x000fe2000782c0ff */
[----:B------:R-:W-:Y:S01]  /*72a0*/  FFMA.FTZ R33, R34, UR23, R207 ;  /* 0x0000001722217c23 */ /* 0x000fe200080100cf */
[----:B------:R-:W-:Y:S01]  /*72b0*/  LOP3.LUT P3, RZ, R164, 0xff000000, RZ, 0xc0, !PT ;  /* 0xff000000a4ff7812 */ /* 0x000fe2000786c0ff */
[----:B------:R-:W-:Y:S01]  /*72c0*/  FADD.FTZ R21, R24, -R21 ;  /* 0x8000001518157221 */ /* 0x000fe20000010000 */
[----:B------:R-:W-:Y:S01]  /*72d0*/  FADD.FTZ R32, R25, -R0 ;  /* 0x8000000019207221 */ /* 0x000fe20000010000 */
[----:B------:R-:W-:Y:S01]  /*72e0*/  FADD.FTZ R33, R26, -R33 ;  /* 0x800000211a217221 */ /* 0x000fe20000010000 */
[----:B------:R-:W-:Y:S01]  /*72f0*/  LOP3.LUT P6, RZ, R165, 0xff, RZ, 0xc0, !PT ;  /* 0x000000ffa5ff7812 */ /* 0x000fe200078cc0ff */
[----:B------:R-:W-:Y:S01]  /*7300*/  FFMA.FTZ R138, R21, UR11, R46 ;  /* 0x0000000b158a7c23 */ /* 0x000fe2000801002e */
[----:B------:R-:W-:Y:S01]  /*7310*/  FFMA.FTZ R139, R32, UR11, R47 ;  /* 0x0000000b208b7c23 */ /* 0x000fe2000801002f */
[----:B------:R-:W-:Y:S01]  /*7320*/  FFMA.FTZ R140, R33, UR11, R40 ;  /* 0x0000000b218c7c23 */ /* 0x000fe20008010028 */
[----:B------:R-:W-:-:S02]  /*7330*/  HFMA2 R0, -RZ, RZ, 0, 0 ;  /* 0x00000000ff007431 */ /* 0x000fc400000001ff */
[----:B------:R-:W-:Y:S01]  /*7340*/  FMUL.FTZ R21, R138, UR10 ;  /* 0x0000000a8a157c20 */ /* 0x000fe20008410000 */
[----:B------:R-:W-:Y:S01]  /*7350*/  FMUL.FTZ R25, R139, UR10 ;  /* 0x0000000a8b197c20 */ /* 0x000fe20008410000 */
[----:B------:R-:W-:Y:S01]  /*7360*/  FMUL.FTZ R33, R140, UR10 ;  /* 0x0000000a8c217c20 */ /* 0x000fe20008410000 */
[--C-:B-----5:R-:W-:Y:S02]  /*7370*/  @P1 HADD2.F32 R24, -RZ, R37.reuse.H0_H0 ;  /* 0x20000025ff181230 */ /* 0x120fe40000004100 */
[----:B------:R-:W-:Y:S01]  /*7380*/  FMUL.FTZ R21, R21, UR7 ;  /* 0x0000000715157c20 */ /* 0x000fe20008410000 */
[----:B------:R-:W-:Y:S02]  /*7390*/  @P3 HADD2.F32 R37, -RZ, R37.H1_H1 ;  /* 0x30000025ff253230 */ /* 0x000fe40000004100 */
[----:B------:R-:W-:Y:S01]  /*73a0*/  FMUL.FTZ R26, R25, UR7 ;  /* 0x00000007191a7c20 */ /* 0x000fe20008410000 */
[--C-:B------:R-:W-:Y:S01]  /*73b0*/  FFMA.FTZ R136, R30, UR23, R207.reuse ;  /* 0x000000171e887c23 */ /* 0x100fe200080100cf */
[--C-:B------:R-:W-:Y:S01]  /*73c0*/  FFMA.FTZ R34, R35, UR23, R207.reuse ;  /* 0x0000001723227c23 */ /* 0x100fe200080100cf */
[--C-:B------:R-:W-:Y:S01]  /*73d0*/  FFMA.FTZ R148, R148, UR23, R207.reuse ;  /* 0x0000001794947c23 */ /* 0x100fe200080100cf */
[--C-:B------:R-:W-:Y:S01]  /*73e0*/  FFMA.FTZ R142, R149, UR23, R207.reuse ;  /* 0x00000017958e7c23 */ /* 0x100fe200080100cf */
[----:B------:R-:W-:Y:S01]  /*73f0*/  FMUL.FTZ R33, R33, UR7 ;  /* 0x0000000721217c20 */ /* 0x000fe20008410000 */
[----:B------:R-:W-:Y:S01]  /*7400*/  FFMA.FTZ R207, R28, UR23, R207 ;  /* 0x000000171ccf7c23 */ /* 0x000fe200080100cf */
[----:B------:R-:W-:Y:S01]  /*7410*/  MOV R28, RZ ;  /* 0x000000ff001c7202 */ /* 0x000fe20000000f00 */
[----:B------:R-:W-:Y:S01]  /*7420*/  @P1 FMUL.FTZ R0, R24, R21 ;  /* 0x0000001518001220 */ /* 0x000fe20000410000 */
[----:B------:R-:W-:Y:S01]  /*7430*/  LOP3.LUT P5, RZ, R165, 0xff00, RZ, 0xc0, !PT ;  /* 0x0000ff00a5ff7812 */ /* 0x000fe200078ac0ff */
[----:B------:R-:W-:-:S02]  /*7440*/  HFMA2 R30, -RZ, RZ, 0, 0 ;  /* 0x00000000ff1e7431 */ /* 0x000fc400000001ff */
[-C--:B------:R-:W-:Y:S01]  /*7450*/  @P3 FMUL.FTZ R28, R37, R26.reuse ;  /* 0x0000001a251c3220 */ /* 0x080fe20000410000 */
[----:B------:R-:W-:Y:S01]  /*7460*/  FMUL.FTZ R24, R99, R26 ;  /* 0x0000001a63187220 */ /* 0x000fe20000410000 */
[--C-:B------:R-:W-:Y:S02]  /*7470*/  @P6 HADD2.F32 R32, -RZ, R38.reuse.H0_H0 ;  /* 0x20000026ff206230 */ /* 0x100fe40000004100 */
[----:B------:R-:W-:Y:S01]  /*7480*/  FADD.FTZ R34, R27, -R34 ;  /* 0x800000221b227221 */ /* 0x000fe20000010000 */
[----:B------:R-:W-:Y:S01]  /*7490*/  FMUL.FTZ R26, R100, R33 ;  /* 0x00000021641a7220 */ /* 0x000fe20000410000 */
[----:B------:R-:W-:Y:S01]  /*74a0*/  LOP3.LUT P4, RZ, R164, 0xff, RZ, 0xc0, !PT ;  /* 0x000000ffa4ff7812 */ /* 0x000fe2000788c0ff */
[----:B------:R-:W-:Y:S01]  /*74b0*/  FMUL.FTZ R25, R98, R21 ;  /* 0x0000001562197220 */ /* 0x000fe20000410000 */
[----:B------:R-:W-:Y:S01]  /*74c0*/  FFMA.FTZ R141, R34, UR11, R41 ;  /* 0x0000000b228d7c23 */ /* 0x000fe20008010029 */
[----:B------:R-:W-:Y:S01]  /*74d0*/  @P6 FMUL.FTZ R30, R32, R33 ;  /* 0x00000021201e6220 */ /* 0x000fe20000410000 */
        /* <DEDUP_REMOVED lines=8> */
[----:B------:R-:W-:Y:S01]  /*7560*/  FMUL.FTZ R22, R141, UR10 ;  /* 0x0000000a8d167c20 */ /* 0x000fe20008410000 */
[----:B------:R-:W-:Y:S01]  /*7570*/  FSEL R25, R25, RZ, P1 ;  /* 0x000000ff19197208 */ /* 0x000fe20000800000 */
[----:B------:R-:W-:-:S02]  /*7580*/  @P5 HADD2.F32 R38, -RZ, R38.H1_H1 ;  /* 0x30000026ff265230 */ /* 0x000fc40000004100 */
[----:B------:R-:W-:Y:S01]  /*7590*/  FFMA.FTZ R143, R136, UR11, R43 ;  /* 0x0000000b888f7c23 */ /* 0x000fe2000801002b */
[----:B------:R-:W-:Y:S01]  /*75a0*/  ISETP.GE.U32.AND P1, PT, R164, RZ, PT ;  /* 0x000000ffa400720c */ /* 0x000fe20003f26070 */
[----:B------:R-:W-:Y:S01]  /*75b0*/  FMUL.FTZ R27, R22, UR7 ;  /* 0x00000007161b7c20 */ /* 0x000fe20008410000 */
[----:B------:R-:W-:Y:S01]  /*75c0*/  FFMA.FTZ R142, R23, UR11, R42 ;  /* 0x0000000b178e7c23 */ /* 0x000fe2000801002a */
[----:B------:R-:W-:Y:S01]  /*75d0*/  FFMA.FTZ R136, R207, UR11, R44 ;  /* 0x0000000bcf887c23 */ /* 0x000fe2000801002c */
[----:B------:R-:W-:Y:S01]  /*75e0*/  FFMA.FTZ R137, R144, UR11, R45 ;  /* 0x0000000b90897c23 */ /* 0x000fe2000801002d */
[----:B------:R-:W-:Y:S01]  /*75f0*/  MOV R29, RZ ;  /* 0x000000ff001d7202 */ /* 0x000fe20000000f00 */
[----:B------:R-:W-:Y:S01]  /*7600*/  @P5 FMUL.FTZ R29, R38, R27 ;  /* 0x0000001b261d5220 */ /* 0x000fe20000410000 */
[----:B------:R-:W-:Y:S01]  /*7610*/  ISETP.GE.U32.AND.EX P1, PT, R165, 0x1000000, PT, P1 ;  /* 0x01000000a500780c */ /* 0x000fe20003f26110 */
[----:B------:R-:W-:Y:S01]  /*7620*/  FMUL.FTZ R37, R142, UR10 ;  /* 0x0000000a8e257c20 */ /* 0x000fe20008410000 */
[----:B------:R-:W-:Y:S01]  /*7630*/  FMUL.FTZ R22, R136, UR10 ;  /* 0x0000000a88167c20 */ /* 0x000fe20008410000 */
[----:B------:R-:W-:Y:S01]  /*7640*/  FMUL.FTZ R23, R137, UR10 ;  /* 0x0000000a89177c20 */ /* 0x000fe20008410000 */
[----:B------:R-:W-:Y:S01]  /*7650*/  FMUL.FTZ R38, R143, UR10 ;  /* 0x0000000a8f267c20 */ /* 0x000fe20008410000 */
[----:B------:R-:W-:-:S02]  /*7660*/  @P4 HADD2.F32 R21, -RZ, R36.H0_H0 ;  /* 0x20000024ff154230 */ /* 0x000fc40000004100 */
[----:B------:R-:W-:Y:S02]  /*7670*/  HFMA2 R31, -RZ, RZ, 0, 0 ;  /* 0x00000000ff1f7431 */ /* 0x000fe400000001ff */
[----:B------:R-:W-:Y:S02]  /*7680*/  @P3 HADD2.F32 R36, -RZ, R36.H1_H1 ;  /* 0x30000024ff243230 */ /* 0x000fe40000004100 */
[----:B------:R-:W-:Y:S01]  /*7690*/  FMUL.FTZ R37, R37, UR7 ;  /* 0x0000000725257c20 */ /* 0x000fe20008410000 */
[----:B------:R-:W-:Y:S02]  /*76a0*/  @P6 HADD2.F32 R35, -RZ, R39.H0_H0 ;  /* 0x20000027ff236230 */ /* 0x000fe40000004100 */
[----:B------:R-:W-:Y:S01]  /*76b0*/  FMUL.FTZ R22, R22, UR7 ;  /* 0x0000000716167c20 */ /* 0x000fe20008410000 */
[----:B------:R-:W-:Y:S01]  /*76c0*/  FMUL.FTZ R23, R23, UR7 ;  /* 0x0000000717177c20 */ /* 0x000fe20008410000 */
[----:B------:R-:W-:Y:S01]  /*76d0*/  FMUL.FTZ R38, R38, UR7 ;  /* 0x0000000726267c20 */ /* 0x000fe20008410000 */
[----:B------:R-:W-:-:S02]  /*76e0*/  CS2R R32, SRZ ;  /* 0x0000000000207805 */ /* 0x000fc4000001ff00 */
[----:B------:R-:W-:Y:S01]  /*76f0*/  MOV R34, RZ ;  /* 0x000000ff00227202 */ /* 0x000fe20000000f00 */
[----:B------:R-:W-:Y:S01]  /*7700*/  @P6 FMUL.FTZ R31, R35, R37 ;  /* 0x00000025231f6220 */ /* 0x000fe20000410000 */
[----:B------:R-:W-:Y:S01]  /*7710*/  @P4 FMUL.FTZ R33, R21, R22 ;  /* 0x0000001615214220 */ /* 0x000fe20000410000 */
[----:B------:R-:W-:Y:S01]  /*7720*/  @P3 FMUL.FTZ R34, R36, R23 ;  /* 0x0000001724223220 */ /* 0x000fe20000410000 */
[----:B------:R-:W-:Y:S01]  /*7730*/  FMUL.FTZ R37, R102, R37 ;  /* 0x0000002566257220 */ /* 0x000fe20000410000 */
[----:B------:R-:W-:Y:S01]  /*7740*/  FMUL.FTZ R21, R103, R38 ;  /* 0x0000002667157220 */ /* 0x000fe20000410000 */
[----:B------:R-:W-:Y:S01]  /*7750*/  FMUL.FTZ R27, R101, R27 ;  /* 0x0000001b651b7220 */ /* 0x000fe20000410000 */
[----:B------:R-:W-:Y:S01]  /*7760*/  FMUL.FTZ R22, R96, R22 ;  /* 0x0000001660167220 */ /* 0x000fe20000410000 */
[----:B------:R-:W-:Y:S01]  /*7770*/  FMUL.FTZ R23, R97, R23 ;  /* 0x0000001761177220 */ /* 0x000fe20000410000 */
[----:B------:R-:W-:Y:S01]  /*7780*/  @P1 HADD2.F32 R39, -RZ, R39.H1_H1 ;  /* 0x30000027ff271230 */ /* 0x000fe20000004100 */
[----:B------:R-:W-:-:S02]  /*7790*/  FSEL R36, R37, RZ, P6 ;  /* 0x000000ff25247208 */ /* 0x000fc40003000000 */
[----:B------:R-:W-:Y:S02]  /*77a0*/  FSEL R21, R21, RZ, P1 ;  /* 0x000000ff15157208 */ /* 0x000fe40000800000 */
[----:B------:R-:W-:Y:S01]  /*77b0*/  FSEL R35, R27, RZ, P5 ;  /* 0x000000ff1b237208 */ /* 0x000fe20002800000 */
[----:B------:R-:W-:Y:S01]  /*77c0*/  @P1 FMUL.FTZ R32, R38, R39 ;  /* 0x0000002726201220 */ /* 0x000fe20000410000 */
[----:B------:R-:W-:Y:S02]  /*77d0*/  FSEL R22, R22, RZ, P4 ;  /* 0x000000ff16167208 */ /* 0x000fe40002000000 */
[----:B------:R-:W-:Y:S02]  /*77e0*/  FSEL R23, R23, RZ, P3 ;  /* 0x000000ff17177208 */ /* 0x000fe40001800000 */
[----:B------:R-:W-:Y:S02]  /*77f0*/  F2FP.F16.F32.PACK_AB R25, R24, R25 ;  /* 0x000000191819723e */ /* 0x000fe400000000ff */
[----:B------:R-:W-:-:S02]  /*7800*/  F2FP.F16.F32.PACK_AB R27, R21, R36 ;  /* 0x00000024151b723e */ /* 0x000fc400000000ff */
[----:B------:R-:W-:Y:S02]  /*7810*/  F2FP.F16.F32.PACK_AB R26, R35, R26 ;  /* 0x0000001a231a723e */ /* 0x000fe400000000ff */
[----:B------:R-:W-:Y:S01]  /*7820*/  F2FP.F16.F32.PACK_AB R24, R23, R22 ;  /* 0x000000161718723e */ /* 0x000fe200000000ff */
[----:B------:R-:W-:Y:S06]  /*7830*/  BRA `(.L_x_12203) ;  /* 0x00000010005c7947 */ /* 0x000fec0003800000 */
.L_x_12202:
        /* <DEDUP_REMOVED lines=12> */
[----:B------:R-:W-:Y:S01]  /*7900*/  FFMA.FTZ R146, R35, UR23, R207 ;  /* 0x0000001723927c23 */ /* 0x000fe200080100cf */
[----:B------:R-:W-:Y:S01]  /*7910*/  FMUL.FTZ R21, R21, UR10 ;  /* 0x0000000a15157c20 */ /* 0x000fe20008410000 */
[----:B------:R-:W-:Y:S01]  /*7920*/  FMUL.FTZ R24, R24, UR10 ;  /* 0x0000000a18187c20 */ /* 0x000fe20008410000 */
[----:B------:R-:W-:-:S02]  /*7930*/  HFMA2 R0, -RZ, RZ, 0, 0 ;  /* 0x00000000ff007431 */ /* 0x000fc400000001ff */
[----:B------:R-:W-:Y:S01]  /*7940*/  FMUL.FTZ R25, R25, UR10 ;  /* 0x0000000a19197c20 */ /* 0x000fe20008410000 */
[--C-:B-----5:R-:W-:Y:S01]  /*7950*/  @P1 HADD2.F32 R26, -RZ, R37.reuse.H0_H0 ;  /* 0x20000025ff1a1230 */ /* 0x120fe20000004100 */
[----:B------:R-:W-:Y:S01]  /*7960*/  LOP3.LUT P5, RZ, R165, 0xff00, RZ, 0xc0, !PT ;  /* 0x0000ff00a5ff7812 */ /* 0x000fe200078ac0ff */
[----:B------:R-:W-:Y:S02]  /*7970*/  @P3 HADD2.F32 R37, -RZ, R37.H1_H1 ;  /* 0x30000025ff253230 */ /* 0x000fe40000004100 */
[----:B------:R-:W-:Y:S01]  /*7980*/  FMUL.FTZ R21, R21, UR7 ;  /* 0x0000000715157c20 */ /* 0x000fe20008410000 */
[----:B------:R-:W-:Y:S01]  /*7990*/  FMUL.FTZ R24, R24, UR7 ;  /* 0x0000000718187c20 */ /* 0x000fe20008410000 */
[----:B------:R-:W-:Y:S01]  /*79a0*/  FADD.FTZ R150, R27, -R146 ;  /* 0x800000921b967221 */ /* 0x000fe20000010000 */
[--C-:B------:R-:W-:Y:S01]  /*79b0*/  FFMA.FTZ R144, R30, UR23, R207.reuse ;  /* 0x000000171e907c23 */ /* 0x100fe200080100cf */
[--C-:B------:R-:W-:Y:S01]  /*79c0*/  FFMA.FTZ R148, R148, UR23, R207.reuse ;  /* 0x0000001794947c23 */ /* 0x100fe200080100cf */
[--C-:B------:R-:W-:Y:S01]  /*79d0*/  FFMA.FTZ R32, R149, UR23, R207.reuse ;  /* 0x0000001795207c23 */ /* 0x100fe200080100cf */
[----:B------:R-:W-:Y:S01]  /*79e0*/  FMUL.FTZ R33, R25, UR7 ;  /* 0x0000000719217c20 */ /* 0x000fe20008410000 */
[----:B------:R-:W-:Y:S01]  /*79f0*/  FFMA.FTZ R207, R28, UR23, R207 ;  /* 0x000000171ccf7c23 */ /* 0x000fe200080100cf */
[----:B------:R-:W-:Y:S01]  /*7a00*/  MOV R28, RZ ;  /* 0x000000ff001c7202 */ /* 0x000fe20000000f00 */
[-C--:B------:R-:W-:Y:S01]  /*7a10*/  @P1 FMUL.FTZ R0, R26, R21.reuse ;  /* 0x000000151a001220 */ /* 0x080fe20000410000 */
[----:B------:R-:W-:Y:S01]  /*7a20*/  FMUL.FTZ R25, R98, R21 ;  /* 0x0000001562197220 */ /* 0x000fe20000410000 */
[----:B------:R-:W-:-:S02]  /*7a30*/  HFMA2 R30, -RZ, RZ, 0, 0 ;  /* 0x00000000ff1e7431 */ /* 0x000fc400000001ff */
[-C--:B------:R-:W-:Y:S01]  /*7a40*/  @P3 FMUL.FTZ R28, R37, R24.reuse ;  /* 0x00000018251c3220 */ /* 0x080fe20000410000 */
[----:B------:R-:W-:Y:S01]  /*7a50*/  FFMA.FTZ R21, R150, UR11, R41 ;  /* 0x0000000b96157c23 */ /* 0x000fe20008010029 */
[--C-:B------:R-:W-:Y:S02]  /*7a60*/  @P6 HADD2.F32 R34, -RZ, R38.reuse.H0_H0 ;  /* 0x20000026ff226230 */ /* 0x100fe40000004100 */
[----:B------:R-:W-:Y:S01]  /*7a70*/  FMUL.FTZ R24, R99, R24 ;  /* 0x0000001863187220 */ /* 0x000fe20000410000 */
[-C--:B------:R-:W-:Y:S01]  /*7a80*/  FMUL.FTZ R26, R100, R33.reuse ;  /* 0x00000021641a7220 */ /* 0x080fe20000410000 */
[----:B------:R-:W-:Y:S01]  /*7a90*/  FMUL.FTZ R21, R21, UR10 ;  /* 0x0000000a15157c20 */ /* 0x000fe20008410000 */
[----:B------:R-:W-:Y:S01]  /*7aa0*/  FSEL R25, R25, RZ, P1 ;  /* 0x000000ff19197208 */ /* 0x000fe20000800000 */
[----:B------:R-:W-:Y:S01]  /*7ab0*/  @P6 FMUL.FTZ R30, R34, R33 ;  /* 0x00000021221e6220 */ /* 0x000fe20000410000 */
[----:B------:R-:W-:Y:S01]  /*7ac0*/  FSEL R24, R24, RZ, P3 ;  /* 0x000000ff18187208 */ /* 0x000fe20001800000 */
[----:B------:R-:W-:Y:S01]  /*7ad0*/  FADD.FTZ R146, R23, -R144 ;  /* 0x8000009017927221 */ /* 0x000fe20000010000 */
[----:B------:R-:W-:Y:S01]  /*7ae0*/  FSEL R26, R26, RZ, P6 ;  /* 0x000000ff1a1a7208 */ /* 0x000fe20003000000 */
[----:B------:R-:W-:Y:S01]  /*7af0*/  @P5 HADD2.F32 R23, -RZ, R38.H1_H1 ;  /* 0x30000026ff175230 */ /* 0x000fe20000004100 */
[C---:B------:R-:W-:Y:S01]  /*7b00*/  LOP3.LUT P4, RZ, R164.reuse, 0xff, RZ, 0xc0, !PT ;  /* 0x000000ffa4ff7812 */ /* 0x040fe2000788c0ff */
[----:B------:R-:W-:Y:S01]  /*7b10*/  FMUL.FTZ R38, R21, UR7 ;  /* 0x0000000715267c20 */ /* 0x000fe20008410000 */
[C---:B------:R-:W-:Y:S01]  /*7b20*/  ISETP.GE.U32.AND P1, PT, R164.reuse, RZ, PT ;  /* 0x000000ffa400720c */ /* 0x040fe20003f26070 */
[----:B------:R-:W-:Y:S01]  /*7b30*/  FADD.FTZ R27, R29, -R148 ;  /* 0x800000941d1b7221 */ /* 0x000fe20000010000 */
[----:B------:R-:W-:Y:S01]  /*7b40*/  LOP3.LUT P3, RZ, R164, 0xff00, RZ, 0xc0, !PT ;  /* 0x0000ff00a4ff7812 */ /* 0x000fe2000786c0ff */
[----:B------:R-:W-:Y:S01]  /*7b50*/  FADD.FTZ R207, R22, -R207 ;  /* 0x800000cf16cf7221 */ /* 0x000fe20000010000 */
[----:B------:R-:W-:Y:S01]  /*7b60*/  LOP3.LUT P6, RZ, R165, 0xff0000, RZ, 0xc0, !PT ;  /* 0x00ff0000a5ff7812 */ /* 0x000fe200078cc0ff */
[----:B------:R-:W-:Y:S01]  /*7b70*/  FADD.FTZ R150, R31, -R32 ;  /* 0x800000201f967221 */ /* 0x000fe20000010000 */
[----:B------:R-:W-:Y:S01]  /*7b80*/  ISETP.GE.U32.AND.EX P1, PT, R165, 0x1000000, PT, P1 ;  /* 0x01000000a500780c */ /* 0x000fe20003f26110 */
[----:B------:R-:W-:Y:S01]  /*7b90*/  FFMA.FTZ R21, R207, UR11, R44 ;  /* 0x0000000bcf157c23 */ /* 0x000fe2000801002c */
[----:B------:R-:W-:Y:S01]  /*7ba0*/  MOV R29, RZ ;  /* 0x000000ff001d7202 */ /* 0x000fe20000000f00 */
[----:B------:R-:W-:Y:S01]  /*7bb0*/  @P5 FMUL.FTZ R29, R23, R38 ;  /* 0x00000026171d5220 */ /* 0x000fe20000410000 */
[----:B------:R-:W-:Y:S01]  /*7bc0*/  FFMA.FTZ R23, R27, UR11, R42 ;  /* 0x0000000b1b177c23 */ /* 0x000fe2000801002a */
[----:B------:R-:W-:Y:S01]  /*7bd0*/  FFMA.FTZ R22, R146, UR11, R45 ;  /* 0x0000000b92167c23 */ /* 0x000fe2000801002d */
[----:B------:R-:W-:Y:S01]  /*7be0*/  FFMA.FTZ R27, R150, UR11, R43 ;  /* 0x0000000b961b7c23 */ /* 0x000fe2000801002b */
[----:B------:R-:W-:Y:S01]  /*7bf0*/  FMUL.FTZ R21, R21, UR10 ;  /* 0x0000000a15157c20 */ /* 0x000fe20008410000 */
[----:B------:R-:W-:Y:S01]  /*7c00*/  FMUL.FTZ R23, R23, UR10 ;  /* 0x0000000a17177c20 */ /* 0x000fe20008410000 */
[----:B------:R-:W-:Y:S01]  /*7c10*/  FMUL.FTZ R22, R22, UR10 ;  /* 0x0000000a16167c20 */ /* 0x000fe20008410000 */
[----:B------:R-:W-:Y:S01]  /*7c20*/  FMUL.FTZ R27, R27, UR10 ;  /* 0x0000000a1b1b7c20 */ /* 0x000fe20008410000 */
[----:B------:R-:W-:-:S02]  /*7c30*/  HFMA2 R31, -RZ, RZ, 0, 0 ;  /* 0x00000000ff1f7431 */ /* 0x000fc400000001ff */
[--C-:B------:R-:W-:Y:S02]  /*7c40*/  @P4 HADD2.F32 R144, -RZ, R36.reuse.H0_H0 ;  /* 0x20000024ff904230 */ /* 0x100fe40000004100 */
[----:B------:R-:W-:Y:S01]  /*7c50*/  FMUL.FTZ R23, R23, UR7 ;  /* 0x0000000717177c20 */ /* 0x000fe20008410000 */
[----:B------:R-:W-:Y:S02]  /*7c60*/  @P3 HADD2.F32 R35, -RZ, R36.H1_H1 ;  /* 0x30000024ff233230 */ /* 0x000fe40000004100 */
[----:B------:R-:W-:Y:S01]  /*7c70*/  FMUL.FTZ R21, R21, UR7 ;  /* 0x0000000715157c20 */ /* 0x000fe20008410000 */
[--C-:B------:R-:W-:Y:S02]  /*7c80*/  @P6 HADD2.F32 R148, -RZ, R39.reuse.H0_H0 ;  /* 0x20000027ff946230 */ /* 0x100fe40000004100 */
[----:B------:R-:W-:Y:S01]  /*7c90*/  FMUL.FTZ R22, R22, UR7 ;  /* 0x0000000716167c20 */ /* 0x000fe20008410000 */
[----:B------:R-:W-:Y:S01]  /*7ca0*/  FMUL.FTZ R36, R27, UR7 ;  /* 0x000000071b247c20 */ /* 0x000fe20008410000 */
[----:B------:R-:W-:Y:S01]  /*7cb0*/  CS2R R32, SRZ ;  /* 0x0000000000207805 */ /* 0x000fe2000001ff00 */
[----:B------:R-:W-:Y:S01]  /*7cc0*/  @P1 HADD2.F32 R39, -RZ, R39.H1_H1 ;  /* 0x30000027ff271230 */ /* 0x000fe20000004100 */
        /* <DEDUP_REMOVED lines=18> */
[----:B------:R-:W-:Y:S01]  /*7df0*/  F2FP.F16.F32.PACK_AB R24, R22, R21 ;  /* 0x000000151618723e */ /* 0x000fe200000000ff */
[----:B------:R-:W-:Y:S06]  /*7e00*/  BRA `(.L_x_12203) ;  /* 0x0000000800e87947 */ /* 0x000fec0003800000 */
.L_x_12201:
[----:B------:R-:W-:Y:S05]  /*7e10*/  @!P2 BRA `(.L_x_12204) ;  /* 0x000000040074a947 */ /* 0x000fea0003800000 */
[--C-:B------:R-:W-:Y:S01]  /*7e20*/  FFMA.FTZ R21, R32, UR23, R207.reuse ;  /* 0x0000001720157c23 */ /* 0x100fe200080100cf */
[--C-:B------:R-:W-:Y:S01]  /*7e30*/  FFMA.FTZ R0, R33, UR23, R207.reuse ;  /* 0x0000001721007c23 */ /* 0x100fe200080100cf */
[----:B------:R-:W-:Y:S01]  /*7e40*/  FFMA.FTZ R33, R34, UR23, R207 ;  /* 0x0000001722217c23 */ /* 0x000fe200080100cf */
[----:B------:R-:W-:Y:S01]  /*7e50*/  LOP3.LUT P1, RZ, R164, 0xff0000, RZ, 0xc0, !PT ;  /* 0x00ff0000a4ff7812 */ /* 0x000fe2000782c0ff */
[----:B------:R-:W-:Y:S01]  /*7e60*/  FADD.FTZ R21, R24, -R21 ;  /* 0x8000001518157221 */ /* 0x000fe20000010000 */
[----:B------:R-:W-:Y:S01]  /*7e70*/  LOP3.LUT P3, RZ, R164, 0xff000000, RZ, 0xc0, !PT ;  /* 0xff000000a4ff7812 */ /* 0x000fe2000786c0ff */
[----:B------:R-:W-:Y:S01]  /*7e80*/  FADD.FTZ R25, R25, -R0 ;  /* 0x8000000019197221 */ /* 0x000fe20000010000 */
[----:B------:R-:W-:Y:S01]  /*7e90*/  FADD.FTZ R33, R26, -R33 ;  /* 0x800000211a217221 */ /* 0x000fe20000010000 */
[----:B------:R-:W-:Y:S01]  /*7ea0*/  LOP3.LUT P6, RZ, R165, 0xff, RZ, 0xc0, !PT ;  /* 0x000000ffa5ff7812 */ /* 0x000fe200078cc0ff */
[----:B------:R-:W-:Y:S01]  /*7eb0*/  FMUL.FTZ R138, R21, UR11 ;  /* 0x0000000b158a7c20 */ /* 0x000fe20008410000 */
[----:B------:R-:W-:Y:S01]  /*7ec0*/  FMUL.FTZ R139, R25, UR11 ;  /* 0x0000000b198b7c20 */ /* 0x000fe20008410000 */
[----:B------:R-:W-:Y:S01]  /*7ed0*/  FMUL.FTZ R140, R33, UR11 ;  /* 0x0000000b218c7c20 */ /* 0x000fe20008410000 */
        /* <DEDUP_REMOVED lines=8> */
[----:B------:R-:W-:Y:S01]  /*7f60*/  FMUL.FTZ R33, R25, UR7 ;  /* 0x0000000719217c20 */ /* 0x000fe20008410000 */
[--C-:B------:R-:W-:Y:S01]  /*7f70*/  FFMA.FTZ R136, R30, UR23, R207.reuse ;  /* 0x000000171e887c23 */ /* 0x100fe200080100cf */
[--C-:B------:R-:W-:Y:S01]  /*7f80*/  FFMA.FTZ R34, R35, UR23, R207.reuse ;  /* 0x0000001723227c23 */ /* 0x100fe200080100cf */
[--C-:B------:R-:W-:Y:S01]  /*7f90*/  FFMA.FTZ R148, R148, UR23, R207.reuse ;  /* 0x0000001794947c23 */ /* 0x100fe200080100cf */
[--C-:B------:R-:W-:Y:S01]  /*7fa0*/  FFMA.FTZ R142, R149, UR23, R207.reuse ;  /* 0x00000017958e7c23 */ /* 0x100fe200080100cf */
[----:B------:R-:W-:Y:S01]  /*7fb0*/  FFMA.FTZ R207, R28, UR23, R207 ;  /* 0x000000171ccf7c23 */ /* 0x000fe200080100cf */
[----:B------:R-:W-:Y:S01]  /*7fc0*/  MOV R28, RZ ;  /* 0x000000ff001c7202 */ /* 0x000fe20000000f00 */
[----:B------:R-:W-:-:S02]  /*7fd0*/  HFMA2 R30, -RZ, RZ, 0, 0 ;  /* 0x00000000ff1e7431 */ /* 0x000fc400000001ff */
[----:B------:R-:W-:Y:S01]  /*7fe0*/  @P1 FMUL.FTZ R0, R26, R21 ;  /* 0x000000151a001220 */ /* 0x000fe20000410000 */
[----:B------:R-:W-:Y:S01]  /*7ff0*/  LOP3.LUT P5, RZ, R165, 0xff00, RZ, 0xc0, !PT ;  /* 0x0000ff00a5ff7812 */ /* 0x000fe200078ac0ff */
[--C-:B------:R-:W-:Y:S02]  /*8000*/  @P6 HADD2.F32 R32, -RZ, R38.reuse.H0_H0 ;  /* 0x20000026ff206230 */ /* 0x100fe40000004100 */
[-C--:B------:R-:W-:Y:S01]  /*8010*/  @P3 FMUL.FTZ R28, R37, R24.reuse ;  /* 0x00000018251c3220 */ /* 0x080fe20000410000 */
[----:B------:R-:W-:Y:S01]  /*8020*/  FMUL.FTZ R26, R100, R33 ;  /* 0x00000021641a7220 */ /* 0x000fe20000410000 */
[----:B------:R-:W-:Y:S01]  /*8030*/  FADD.FTZ R34, R27, -R34 ;  /* 0x800000221b227221 */ /* 0x000fe20000010000 */
[----:B------:R-:W-:Y:S01]  /*8040*/  FMUL.FTZ R25, R98, R21 ;  /* 0x0000001562197220 */ /* 0x000fe20000410000 */
[----:B------:R-:W-:Y:S01]  /*8050*/  FMUL.FTZ R24, R99, R24 ;  /* 0x0000001863187220 */ /* 0x000fe20000410000 */
[----:B------:R-:W-:Y:S01]  /*8060*/  @P6 FMUL.FTZ R30, R32, R33 ;  /* 0x00000021201e6220 */ /* 0x000fe20000410000 */
[----:B------:R-:W-:Y:S01]  /*8070*/  FSEL R26, R26, RZ, P6 ;  /* 0x000000ff1a1a7208 */ /* 0x000fe20003000000 */
[----:B------:R-:W-:Y:S01]  /*8080*/  FMUL.FTZ R141, R34, UR11 ;  /* 0x0000000b228d7c20 */ /* 0x000fe20008410000 */
[----:B------:R-:W-:Y:S01]  /*8090*/  FSEL R25, R25, RZ, P1 ;  /* 0x000000ff19197208 */ /* 0x000fe20000800000 */
[----:B------:R-:W-:Y:S01]  /*80a0*/  FADD.FTZ R148, R29, -R148 ;  /* 0x800000941d947221 */ /* 0x000fe20000010000 */
[----:B------:R-:W-:Y:S01]  /*80b0*/  FSEL R24, R24, RZ, P3 ;  /* 0x000000ff18187208 */ /* 0x000fe20001800000 */
[----:B------:R-:W-:Y:S01]  /*80c0*/  FADD.FTZ R23, R23, -R136 ;  /* 0x8000008817177221 */ /* 0x000fe20000010000 */
[----:B------:R-:W-:Y:S01]  /*80d0*/  LOP3.LUT P6, RZ, R165, 0xff0000, RZ, 0xc0, !PT ;  /* 0x00ff0000a5ff7812 */ /* 0x000fe200078cc0ff */
[----:B------:R-:W-:Y:S01]  /*80e0*/  FADD.FTZ R207, R22, -R207 ;  /* 0x800000cf16cf7221 */ /* 0x000fe20000010000 */
[C---:B------:R-:W-:Y:S01]  /*80f0*/  LOP3.LUT P4, RZ, R164.reuse, 0xff, RZ, 0xc0, !PT ;  /* 0x000000ffa4ff7812 */ /* 0x040fe2000788c0ff */
[----:B------:R-:W-:Y:S01]  /*8100*/  FMUL.FTZ R21, R141, UR10 ;  /* 0x0000000a8d157c20 */ /* 0x000fe20008410000 */
[C---:B------:R-:W-:Y:S01]  /*8110*/  ISETP.GE.U32.AND P1, PT, R164.reuse, RZ, PT ;  /* 0x000000ffa400720c */ /* 0x040fe20003f26070 */
[----:B------:R-:W-:Y:S01]  /*8120*/  FADD.FTZ R143, R31, -R142 ;  /* 0x8000008e1f8f7221 */ /* 0x000fe20000010000 */
[----:B------:R-:W-:Y:S01]  /*8130*/  LOP3.LUT P3, RZ, R164, 0xff00, RZ, 0xc0, !PT ;  /* 0x0000ff00a4ff7812 */ /* 0x000fe2000786c0ff */
[----:B------:R-:W-:Y:S01]  /*8140*/  @P5 HADD2.F32 R27, -RZ, R38.H1_H1 ;  /* 0x30000026ff1b5230 */ /* 0x000fe20000004100 */
[----:B------:R-:W-:Y:S01]  /*8150*/  ISETP.GE.U32.AND.EX P1, PT, R165, 0x1000000, PT, P1 ;  /* 0x01000000a500780c */ /* 0x000fe20003f26110 */
[----:B------:R-:W-:Y:S01]  /*8160*/  FMUL.FTZ R142, R148, UR11 ;  /* 0x0000000b948e7c20 */ /* 0x000fe20008410000 */
[----:B------:R-:W-:Y:S01]  /*8170*/  FMUL.FTZ R38, R21, UR7 ;  /* 0x0000000715267c20 */ /* 0x000fe20008410000 */
[----:B------:R-:W-:Y:S01]  /*8180*/  FMUL.FTZ R136, R207, UR11 ;  /* 0x0000000bcf887c20 */ /* 0x000fe20008410000 */
[----:B------:R-:W-:Y:S01]  /*8190*/  FMUL.FTZ R137, R23, UR11 ;  /* 0x0000000b17897c20 */ /* 0x000fe20008410000 */
[----:B------:R-:W-:Y:S01]  /*81a0*/  FMUL.FTZ R143, R143, UR11 ;  /* 0x0000000b8f8f7c20 */ /* 0x000fe20008410000 */
[----:B------:R-:W-:Y:S01]  /*81b0*/  MOV R29, RZ ;  /* 0x000000ff001d7202 */ /* 0x000fe20000000f00 */
[----:B------:R-:W-:Y:S01]  /*81c0*/  FMUL.FTZ R23, R142, UR10 ;  /* 0x0000000a8e177c20 */ /* 0x000fe20008410000 */
[----:B------:R-:W-:Y:S01]  /*81d0*/  @P5 FMUL.FTZ R29, R27, R38 ;  /* 0x000000261b1d5220 */ /* 0x000fe20000410000 */
[----:B------:R-:W-:Y:S01]  /*81e0*/  FMUL.FTZ R21, R136, UR10 ;  /* 0x0000000a88157c20 */ /* 0x000fe20008410000 */
[----:B------:R-:W-:Y:S01]  /*81f0*/  FMUL.FTZ R22, R137, UR10 ;  /* 0x0000000a89167c20 */ /* 0x000fe20008410000 */
[----:B------:R-:W-:-:S02]  /*8200*/  HFMA2 R31, -RZ, RZ, 0, 0 ;  /* 0x00000000ff1f7431 */ /* 0x000fc400000001ff */
[----:B------:R-:W-:Y:S01]  /*8210*/  FMUL.FTZ R27, R143, UR10 ;  /* 0x0000000a8f1b7c20 */ /* 0x000fe20008410000 */
[--C-:B------:R-:W-:Y:S02]  /*8220*/  @P6 HADD2.F32 R146, -RZ, R39.reuse.H0_H0 ;  /* 0x20000027ff926230 */ /* 0x100fe40000004100 */
[----:B------:R-:W-:Y:S01]  /*8230*/  FMUL.FTZ R23, R23, UR7 ;  /* 0x0000000717177c20 */ /* 0x000fe20008410000 */
[--C-:B------:R-:W-:Y:S02]  /*8240*/  @P4 HADD2.F32 R144, -RZ, R36.reuse.H0_H0 ;  /* 0x20000024ff904230 */ /* 0x100fe40000004100 */
[----:B------:R-:W-:Y:S01]  /*8250*/  FMUL.FTZ R21, R21, UR7 ;  /* 0x0000000715157c20 */ /* 0x000fe20008410000 */
[----:B------:R-:W-:Y:S02]  /*8260*/  @P3 HADD2.F32 R35, -RZ, R36.H1_H1 ;  /* 0x30000024ff233230 */ /* 0x000fe40000004100 */
        /* <DEDUP_REMOVED lines=24> */
.L_x_12204:
        /* <DEDUP_REMOVED lines=9> */
[----:B------:R-:W-:Y:S01]  /*8480*/  FMUL.FTZ R21, R21, UR11 ;  /* 0x0000000b15157c20 */ /* 0x000fe20008410000 */
[----:B------:R-:W-:Y:S01]  /*8490*/  FMUL.FTZ R24, R25, UR11 ;  /* 0x0000000b19187c20 */ /* 0x000fe20008410000 */
[----:B------:R-:W-:Y:S01]  /*84a0*/  FMUL.FTZ R25, R33, UR11 ;  /* 0x0000000b21197c20 */ /* 0x000fe20008410000 */
[----:B------:R-:W-:Y:S01]  /*84b0*/  FFMA.FTZ R146, R35, UR23, R207 ;  /* 0x0000001723927c23 */ /* 0x000fe200080100cf */
[----:B------:R-:W-:Y:S01]  /*84c0*/  FMUL.FTZ R21, R21, UR10 ;  /* 0x0000000a15157c20 */ /* 0x000fe20008410000 */
[----:B------:R-:W-:Y:S01]  /*84d0*/  FMUL.FTZ R24, R24, UR10 ;  /* 0x0000000a18187c20 */ /* 0x000fe20008410000 */
[----:B------:R-:W-:Y:S01]  /*84e0*/  FMUL.FTZ R25, R25, UR10 ;  /* 0x0000000a19197c20 */ /* 0x000fe20008410000 */
[----:B------:R-:W-:-:S02]  /*84f0*/  HFMA2 R0, -RZ, RZ, 0, 0 ;  /* 0x00000000ff007431 */ /* 0x000fc400000001ff */
[--C-:B-----5:R-:W-:Y:S01]  /*8500*/  @P1 HADD2.F32 R26, -RZ, R37.reuse.H0_H0 ;  /* 0x20000025ff1a1230 */ /* 0x120fe20000004100 */
[----:B------:R-:W-:Y:S01]  /*8510*/  LOP3.LUT P5, RZ, R165, 0xff00, RZ, 0xc0, !PT ;  /* 0x0000ff00a5ff7812 */ /* 0x000fe200078ac0ff */
[----:B------:R-:W-:Y:S02]  /*8520*/  @P3 HADD2.F32 R37, -RZ, R37.H1_H1 ;  /* 0x30000025ff253230 */ /* 0x000fe40000004100 */
[----:B------:R-:W-:Y:S01]  /*8530*/  FMUL.FTZ R21, R21, UR7 ;  /* 0x0000000715157c20 */ /* 0x000fe20008410000 */
[----:B------:R-:W-:Y:S01]  /*8540*/  FMUL.FTZ R24, R24, UR7 ;  /* 0x0000000718187c20 */ /* 0x000fe20008410000 */
[--C-:B------:R-:W-:Y:S01]  /*8550*/  FFMA.FTZ R144, R30, UR23, R207.reuse ;  /* 0x000000171e907c23 */ /* 0x100fe200080100cf */
[--C-:B------:R-:W-:Y:S01]  /*8560*/  FFMA.FTZ R148, R148, UR23, R207.reuse ;  /* 0x0000001794947c23 */ /* 0x100fe200080100cf */
[--C-:B------:R-:W-:Y:S01]  /*8570*/  FFMA.FTZ R32, R149, UR23, R207.reuse ;  /* 0x0000001795207c23 */ /* 0x100fe200080100cf */
[----:B------:R-:W-:Y:S01]  /*8580*/  FMUL.FTZ R33, R25, UR7 ;  /* 0x0000000719217c20 */ /* 0x000fe20008410000 */
[----:B------:R-:W-:Y:S01]  /*8590*/  FADD.FTZ R146, R27, -R146 ;  /* 0x800000921b927221 */ /* 0x000fe20000010000 */
[----:B------:R-:W-:Y:S01]  /*85a0*/  FFMA.FTZ R207, R28, UR23, R207 ;  /* 0x000000171ccf7c23 */ /* 0x000fe200080100cf */
[----:B------:R-:W-:Y:S01]  /*85b0*/  MOV R28, RZ ;  /* 0x000000ff001c7202 */ /* 0x000fe20000000f00 */
[----:B------:R-:W-:-:S02]  /*85c0*/  HFMA2 R30, -RZ, RZ, 0, 0 ;  /* 0x00000000ff1e7431 */ /* 0x000fc400000001ff */
[-C--:B------:R-:W-:Y:S01]  /*85d0*/  @P1 FMUL.FTZ R0, R26, R21.reuse ;  /* 0x000000151a001220 */ /* 0x080fe20000410000 */
[-C--:B------:R-:W-:Y:S01]  /*85e0*/  @P3 FMUL.FTZ R28, R37, R24.reuse ;  /* 0x00000018251c3220 */ /* 0x080fe20000410000 */
[----:B------:R-:W-:Y:S01]  /*85f0*/  FMUL.FTZ R25, R98, R21 ;  /* 0x0000001562197220 */ /* 0x000fe20000410000 */
[--C-:B------:R-:W-:Y:S02]  /*8600*/  @P6 HADD2.F32 R34, -RZ, R38.reuse.H0_H0 ;  /* 0x20000026ff226230 */ /* 0x100fe40000004100 */
[----:B------:R-:W-:Y:S01]  /*8610*/  FMUL.FTZ R24, R99, R24 ;  /* 0x0000001863187220 */ /* 0x000fe20000410000 */
[-C--:B------:R-:W-:Y:S01]  /*8620*/  FMUL.FTZ R26, R100, R33.reuse ;  /* 0x00000021641a7220 */ /* 0x080fe20000410000 */
[----:B------:R-:W-:Y:S01]  /*8630*/  FMUL.FTZ R21, R146, UR11 ;  /* 0x0000000b92157c20 */ /* 0x000fe20008410000 */
[----:B------:R-:W-:Y:S01]  /*8640*/  FSEL R25, R25, RZ, P1 ;  /* 0x000000ff19197208 */ /* 0x000fe20000800000 */
[----:B------:R-:W-:Y:S01]  /*8650*/  @P6 FMUL.FTZ R30, R34, R33 ;  /* 0x00000021221e6220 */ /* 0x000fe20000410000 */
[----:B------:R-:W-:Y:S01]  /*8660*/  FSEL R24, R24, RZ, P3 ;  /* 0x000000ff18187208 */ /* 0x000fe20001800000 */
[----:B------:R-:W-:Y:S01]  /*8670*/  FMUL.FTZ R21, R21, UR10 ;  /* 0x0000000a15157c20 */ /* 0x000fe20008410000 */
[----:B------:R-:W-:Y:S01]  /*8680*/  FSEL R26, R26, RZ, P6 ;  /* 0x000000ff1a1a7208 */ /* 0x000fe20003000000 */
[----:B------:R-:W-:Y:S01]  /*8690*/  @P5 HADD2.F32 R27, -RZ, R38.H1_H1 ;  /* 0x30000026ff1b5230 */ /* 0x000fe20000004100 */
[C---:B------:R-:W-:Y:S01]  /*86a0*/  LOP3.LUT P4, RZ, R164.reuse, 0xff, RZ, 0xc0, !PT ;  /* 0x000000ffa4ff7812 */ /* 0x040fe2000788c0ff */
[----:B------:R-:W-:Y:S01]  /*86b0*/  FADD.FTZ R23, R23, -R144 ;  /* 0x8000009017177221 */ /* 0x000fe20000010000 */
[C---:B------:R-:W-:Y:S01]  /*86c0*/  ISETP.GE.U32.AND P1, PT, R164.reuse, RZ, PT ;  /* 0x000000ffa400720c */ /* 0x040fe20003f26070 */
[----:B------:R-:W-:Y:S01]  /*86d0*/  FADD.FTZ R148, R29, -R148 ;  /* 0x800000941d947221 */ /* 0x000fe20000010000 */
[----:B------:R-:W-:Y:S01]  /*86e0*/  LOP3.LUT P3, RZ, R164, 0xff00, RZ, 0xc0, !PT ;  /* 0x0000ff00a4ff7812 */ /* 0x000fe2000786c0ff */
[----:B------:R-:W-:Y:S01]  /*86f0*/  FADD.FTZ R207, R22, -R207 ;  /* 0x800000cf16cf7221 */ /* 0x000fe20000010000 */
[----:B------:R-:W-:Y:S01]  /*8700*/  LOP3.LUT P6, RZ, R165, 0xff0000, RZ, 0xc0, !PT ;  /* 0x00ff0000a5ff7812 */ /* 0x000fe200078cc0ff */
[----:B------:R-:W-:Y:S01]  /*8710*/  FMUL.FTZ R38, R21, UR7 ;  /* 0x0000000715267c20 */ /* 0x000fe20008410000 */
[----:B------:R-:W-:Y:S01]  /*8720*/  FADD.FTZ R37, R31, -R32 ;  /* 0x800000201f257221 */ /* 0x000fe20000010000 */
[----:B------:R-:W-:Y:S01]  /*8730*/  ISETP.GE.U32.AND.EX P1, PT, R165, 0x1000000, PT, P1 ;  /* 0x01000000a500780c */ /* 0x000fe20003f26110 */
[----:B------:R-:W-:Y:S01]  /*8740*/  FMUL.FTZ R148, R148, UR11 ;  /* 0x0000000b94947c20 */ /* 0x000fe20008410000 */
[----:B------:R-:W-:Y:S01]  /*8750*/  MOV R29, RZ ;  /* 0x000000ff001d7202 */ /* 0x000fe20000000f00 */
[----:B------:R-:W-:Y:S01]  /*8760*/  @P5 FMUL.FTZ R29, R27, R38 ;  /* 0x000000261b1d5220 */ /* 0x000fe20000410000 */
[----:B------:R-:W-:Y:S01]  /*8770*/  FMUL.FTZ R21, R207, UR11 ;  /* 0x0000000bcf157c20 */ /* 0x000fe20008410000 */
[----:B------:R-:W-:Y:S01]  /*8780*/  FMUL.FTZ R22, R23, UR11 ;  /* 0x0000000b17167c20 */ /* 0x000fe20008410000 */
[----:B------:R-:W-:Y:S01]  /*8790*/  FMUL.FTZ R27, R37, UR11 ;  /* 0x0000000b251b7c20 */ /* 0x000fe20008410000 */
        /* <DEDUP_REMOVED lines=33> */
.L_x_12203:
        /* <DEDUP_REMOVED lines=36> */
[----:B-1----:R-:W-:Y:S02]  /*8bf0*/  MOV R20, R19 ;  /* 0x0000001300147202 */ /* 0x002fe40000000f00 */
        /* <DEDUP_REMOVED lines=87> */
[----:B--2---:R-:W-:-:S07]  /*9170*/  MOV R72, R144 ;  /* 0x0000009000487202 */ /* 0x004fce0000000f00 */
.L_x_12188:
        /* <DEDUP_REMOVED lines=36> */
.L_x_12206:
        /* <DEDUP_REMOVED lines=12> */
.L_x_15733:


//--------------------- .text._ZN10layer_norm22ln_bwd_finalize_kernelINS_22Kernel_traits_finalizeILj8192Ef6__halffS2_fjLb1ELj1024ELj4ENS_18Kernel_traits_baseILj8192EfS2_fS2_fjLj1024EEEEELb1ELb0EEEvNS_9BwdParamsE --------------------------
	.section	.text._ZN10layer_norm22ln_bwd_finalize_kernelINS_22Kernel_traits_finalizeILj8192Ef6__halffS2_fjLb1ELj1024ELj4ENS_18Kernel_traits_baseILj8192EfS2_fS2_fjLj1024EEEEELb1ELb0EEEvNS_9BwdParamsE,"ax",@progbits
	.align	128
        .global         _ZN10layer_norm22ln_bwd_finalize_kernelINS_22Kernel_traits_finalizeILj8192Ef6__halffS2_fjLb1ELj1024ELj4ENS_18Kernel_traits_baseILj8192EfS2_fS2_fjLj1024EEEEELb1ELb0EEEvNS_9BwdParamsE
        .type           _ZN10layer_norm22ln_bwd_finalize_kernelINS_22Kernel_traits_finalizeILj8192Ef6__halffS2_fjLb1ELj1024ELj4ENS_18Kernel_traits_baseILj8192EfS2_fS2_fjLj1024EEEEELb1ELb0EEEvNS_9BwdParamsE,@function
        .size           _ZN10layer_norm22ln_bwd_finalize_kernelINS_22Kernel_traits_finalizeILj8192Ef6__halffS2_fjLb1ELj1024ELj4ENS_18Kernel_traits_baseILj8192EfS2_fS2_fjLj1024EEEEELb1ELb0EEEvNS_9BwdParamsE,(.L_x_15734 - _ZN10layer_norm22ln_bwd_finalize_kernelINS_22Kernel_traits_finalizeILj8192Ef6__halffS2_fjLb1ELj1024ELj4ENS_18Kernel_traits_baseILj8192EfS2_fS2_fjLj1024EEEEELb1ELb0EEEvNS_9BwdParamsE)
        .other          _ZN10layer_norm22ln_bwd_finalize_kernelINS_22Kernel_traits_finalizeILj8192Ef6__halffS2_fjLb1ELj1024ELj4ENS_18Kernel_traits_baseILj8192EfS2_fS2_fjLj1024EEEEELb1ELb0EEEvNS_9BwdParamsE,@"STO_CUDA_ENTRY STV_DEFAULT"
_ZN10layer_norm22ln_bwd_finalize_kernelINS_22Kernel_traits_finalizeILj8192Ef6__halffS2_fjLb1ELj1024ELj4ENS_18Kernel_traits_baseILj8192EfS2_fS2_fjLj1024EEEEELb1ELb0EEEvNS_9BwdParamsE:
.text._ZN10layer_norm22ln_bwd_finalize_kernelINS_22Kernel_traits_finalizeILj8192Ef6__halffS2_fjLb1ELj1024ELj4ENS_18Kernel_traits_baseILj8192EfS2_fS2_fjLj1024EEEEELb1ELb0EEEvNS_9BwdParamsE:
        /* <DEDUP_REMOVED lines=57> */
.L_x_12211:
        /* <DEDUP_REMOVED lines=87> */
.L_x_12210:
[----:B------:R-:W-:Y:S05]  /*0900*/  BSYNC.RECONVERGENT B1 ;  /* 0x0000000000017941 */ /* 0x000fea0003800200 */
.L_x_12209:
        /* <DEDUP_REMOVED lines=50> */
.L_x_12213:
[----:B------:R-:W-:Y:S05]  /*0c30*/  BSYNC.RECONVERGENT B1 ;  /* 0x0000000000017941 */ /* 0x000fea0003800200 */
.L_x_12212:
        /* <DEDUP_REMOVED lines=29> */
.L_x_12215:
[----:B------:R-:W-:Y:S05]  /*0e10*/  BSYNC.RECONVERGENT B1 ;  /* 0x0000000000017941 */ /* 0x000fea0003800200 */
.L_x_12214:
        /* <DEDUP_REMOVED lines=14> */
.L_x_12208:
[----:B------:R-:W-:Y:S05]  /*0f00*/  BSYNC.RECONVERGENT B0 ;  /* 0x0000000000007941 */ /* 0x000fea0003800200 */
.L_x_12207:
        /* <DEDUP_REMOVED lines=75> */
.L_x_12216:
        /* <DEDUP_REMOVED lines=12> */
.L_x_15734:


//--------------------- .text._ZN10layer_norm13ln_bwd_kernelINS_13Kernel_traitsIf6__halffS2_fjLj8192ELj1ELj1ELj8ELj16ENS_18Kernel_traits_baseILj8192EfS2_fS2_fjLj256EEEEELb1ELb1ELb1ELb0EEEvNS_9BwdParamsE --------------------------
	.section	.text._ZN10layer_norm13ln_bwd_kernelINS_13Kernel_traitsIf6__halffS2_fjLj8192ELj1ELj1ELj8ELj16ENS_18Kernel_traits_baseILj8192EfS2_fS2_fjLj256EEEEELb1ELb1ELb1ELb0EEEvNS_9BwdParamsE,"ax",@progbits
	.align	128
        .global         _ZN10layer_norm13ln_bwd_kernelINS_13Kernel_traitsIf6__halffS2_fjLj8192ELj1ELj1ELj8ELj16ENS_18Kernel_traits_baseILj8192EfS2_fS2_fjLj256EEEEELb1ELb1ELb1ELb0EEEvNS_9BwdParamsE
        .type           _ZN10layer_norm13ln_bwd_kernelINS_13Kernel_traitsIf6__halffS2_fjLj8192ELj1ELj1ELj8ELj16ENS_18Kernel_traits_baseILj8192EfS2_fS2_fjLj256EEEEELb1ELb1ELb1ELb0EEEvNS_9BwdParamsE,@function
        .size           _ZN10layer_norm13ln_bwd_kernelINS_13Kernel_traitsIf6__halffS2_fjLj8192ELj1ELj1ELj8ELj16ENS_18Kernel_traits_baseILj8192EfS2_fS2_fjLj256EEEEELb1ELb1ELb1ELb0EEEvNS_9BwdParamsE,(.L_x_15735 - _ZN10layer_norm13ln_bwd_kernelINS_13Kernel_traitsIf6__halffS2_fjLj8192ELj1ELj1ELj8ELj16ENS_18Kernel_traits_baseILj8192EfS2_fS2_fjLj256EEEEELb1ELb1ELb1ELb0EEEvNS_9BwdParamsE)
        .other          _ZN10layer_norm13ln_bwd_kernelINS_13Kernel_traitsIf6__halffS2_fjLj8192ELj1ELj1ELj8ELj16ENS_18Kernel_traits_baseILj8192EfS2_fS2_fjLj256EEEEELb1ELb1ELb1ELb0EEEvNS_9BwdParamsE,@"STO_CUDA_ENTRY STV_DEFAULT"
_ZN10layer_norm13ln_bwd_kernelINS_13Kernel_traitsIf6__halffS2_fjLj8192ELj1ELj1ELj8ELj16ENS_18Kernel_traits_baseILj8192EfS2_fS2_fjLj256EEEEELb1ELb1ELb1ELb0EEEvNS_9BwdParamsE:
.text._ZN10layer_norm13ln_bwd_kernelINS_13Kernel_traitsIf6__halffS2_fjLj8192ELj1ELj1ELj8ELj16ENS_18Kernel_traits_baseILj8192EfS2_fS2_fjLj256EEEEELb1ELb1ELb1ELb0EEEvNS_9BwdParamsE:
        /* <DEDUP_REMOVED lines=196> */
.L_x_12488:
        /* <DEDUP_REMOVED lines=57> */
[----:B------:R-:W2:Y:S07]  /*0fd0*/  LDL.LU R251, [R1+0x38] ;  /* 0x0000380001fb7983 */ /* 0x000eae0000300800 */
[----:B------:R-:W1:Y:S01]  /*0fe0*/  LDC.64 R196, c[0x0][0x428] ;  /* 0x00010a00ffc47b82 */ /* 0x000e620000000a00 */
[----:B------:R-:W-:Y:S01]  /*0ff0*/  ISETP.NE.U32.AND P0, PT, RZ, UR24, PT ;  /* 0x00000018ff007c0c */ /* 0x000fe2000bf05070 */
[----:B------:R-:W3:Y:S06]  /*1000*/  LDL R248, [R1+0xb8] ;  /* 0x0000b80001f87983 */ /* 0x000eec0000100800 */
[----:B------:R-:W4:Y:S01]  /*1010*/  LDC.64 R226, c[0x0][0x3b0] ;  /* 0x0000ec00ffe27b82 */ /* 0x000f220000000a00 */
[----:B0-----:R-:W-:-:S04]  /*1020*/  IMAD.WIDE.U32 R18, R215, 0x20, R18 ;  /* 0x00000020d7127825 */ /* 0x001fc800078e0012 */
[----:B-1----:R-:W-:Y:S01]  /*1030*/  IMAD.WIDE.U32 R196, R228, 0x10, R196 ;  /* 0x00000010e4c47825 */ /* 0x002fe200078e00c4 */
[----:B------:R-:W2:Y:S04]  /*1040*/  LDG.E.128 R192, desc[UR20][R18.64] ;  /* 0x0000001412c07981 */ /* 0x000ea8000c1e1d00 */
[----:B------:R0:W3:Y:S04]  /*1050*/  LDG.E.128 R200, desc[UR20][R18.64+0x10] ;  /* 0x0000101412c87981 */ /* 0x0000e8000c1e1d00 */
[----:B------:R-:W3:Y:S01]  /*1060*/  LDG.E.128 R196, desc[UR20][R196.64] ;  /* 0x00000014c4c47981 */ /* 0x000ee2000c1e1d00 */
[----:B------:R-:W-:-:S03]  /*1070*/  ISETP.NE.AND.EX P0, PT, RZ, UR25, PT, P0 ;  /* 0x00000019ff007c0c */ /* 0x000fc6000bf05300 */
[----:B------:R-:W3:Y:S04]  /*1080*/  LDL.LU R249, [R1+0x3c] ;  /* 0x00003c0001f97983 */ /* 0x000ee80000300800 */
[----:B------:R-:W3:Y:S04]  /*1090*/  LDL R247, [R1+0xbc] ;  /* 0x0000bc0001f77983 */ /* 0x000ee80000100800 */
[----:B------:R-:W3:Y:S02]  /*10a0*/  LDL R246, [R1+0xa0] ;  /* 0x0000a00001f67983 */ /* 0x000ee40000100800 */
[----:B0-----:R-:W0:Y:S02]  /*10b0*/  @P0 LDC.64 R18, c[0x0][0x438] ;  /* 0x00010e00ff120b82 */ /* 0x001e240000000a00 */
[----:B------:R-:W3:Y:S01]  /*10c0*/  LDL R245, [R1+0xa4] ;  /* 0x0000a40001f57983 */ /* 0x000ee20000100800 */
[----:B0-----:R-:W-:-:S05]  /*10d0*/  @P0 IMAD.WIDE.U32 R18, R215, 0x20, R18 ;  /* 0x00000020d7120825 */ /* 0x001fca00078e0012 */
[----:B------:R-:W5:Y:S04]  /*10e0*/  @P0 LDG.E.128 R24, desc[UR20][R18.64] ;  /* 0x0000001412180981 */ /* 0x000f68000c1e1d00 */
[----:B------:R4:W5:Y:S02]  /*10f0*/  @P0 LDG.E.128 R20, desc[UR20][R18.64+0x10] ;  /* 0x0000101412140981 */ /* 0x000964000c1e1d00 */
[----:B----4-:R-:W-:-:S06]  /*1100*/  IMAD.WIDE.U32 R18, R216, 0x8, R226 ;  /* 0x00000008d8127825 */ /* 0x010fcc00078e00e2 */
[----:B------:R-:W5:Y:S01]  /*1110*/  LDG.E.64 R18, desc[UR20][R18.64] ;  /* 0x0000001412127981 */ /* 0x000f62000c1e1b00 */
[----:B--2---:R-:W-:Y:S01]  /*1120*/  FADD.FTZ R243, R194, -UR34 ;  /* 0x80000022c2f37e21 */ /* 0x004fe20008010000 */
[----:B------:R-:W-:Y:S01]  /*1130*/  FADD.FTZ R227, R195, -UR34 ;  /* 0x80000022c3e37e21 */ /* 0x000fe20008010000 */
[----:B------:R-:W-:Y:S01]  /*1140*/  FADD.FTZ R0, R192, -UR34 ;  /* 0x80000022c0007e21 */ /* 0x000fe20008010000 */
[----:B------:R-:W-:Y:S01]  /*1150*/  FADD.FTZ R244, R193, -UR34 ;  /* 0x80000022c1f47e21 */ /* 0x000fe20008010000 */
[----:B------:R-:W-:Y:S01]  /*1160*/  FMUL.FTZ R252, R243, UR32 ;  /* 0x00000020f3fc7c20 */ /* 0x000fe20008410000 */
[--C-:B---3--:R-:W-:Y:S02]  /*1170*/  HADD2.F32 R195, -RZ, R198.reuse.H0_H0 ;  /* 0x200000c6ffc37230 */ /* 0x108fe40000004100 */
[----:B------:R-:W-:Y:S02]  /*1180*/  HADD2.F32 R194, -RZ, R198.H1_H1 ;  /* 0x300000c6ffc27230 */ /* 0x000fe40000004100 */
[----:B------:R-:W-:Y:S01]  /*1190*/  FADD.FTZ R198, R200, -UR34 ;  /* 0x80000022c8c67e21 */ /* 0x000fe20008010000 */
[--C-:B------:R-:W-:Y:S01]  /*11a0*/  HADD2.F32 R193, -RZ, R199.reuse.H0_H0 ;  /* 0x200000c7ffc17230 */ /* 0x100fe20000004100 */
[----:B------:R-:W2:Y:S01]  /*11b0*/  LDL R200, [R1+0xb4] ;  /* 0x0000b40001c87983 */ /* 0x000ea20000100800 */
[----:B------:R-:W-:-:S02]  /*11c0*/  HADD2.F32 R192, -RZ, R199.H1_H1 ;  /* 0x300000c7ffc07230 */ /* 0x000fc40000004100 */
[----:B------:R-:W-:Y:S01]  /*11d0*/  FADD.FTZ R199, R201, -UR34 ;  /* 0x80000022c9c77e21 */ /* 0x000fe20008010000 */
[----:B------:R-:W-:Y:S01]  /*11e0*/  FMUL.FTZ R250, R227, UR32 ;  /* 0x00000020e3fa7c20 */ /* 0x000fe20008410000 */
[----:B------:R-:W3:Y:S04]  /*11f0*/  LDL.LU R201, [R1+0x34] ;  /* 0x0000340001c97983 */ /* 0x000ee80000300800 */
[----:B------:R-:W4:Y:S04]  /*1200*/  LDL R243, [R1+0xb0] ;  /* 0x0000b00001f37983 */ /* 0x000f280000100800 */
[----:B------:R-:W2:Y:S01]  /*1210*/  LDL.LU R227, [R1+0x30] ;  /* 0x0000300001e37983 */ /* 0x000ea20000300800 */
[----:B------:R-:W-:-:S02]  /*1220*/  HADD2.F32 R209, -RZ, R196.H0_H0 ;  /* 0x200000c4ffd17230 */ /* 0x000fc40000004100 */
[----:B------:R-:W-:Y:S01]  /*1230*/  FMUL.FTZ R0, R0, UR32 ;  /* 0x0000002000007c20 */ /* 0x000fe20008410000 */
[----:B------:R-:W-:Y:S02]  /*1240*/  HADD2.F32 R226, -RZ, R196.H1_H1 ;  /* 0x300000c4ffe27230 */ /* 0x000fe40000004100 */
[----:B------:R-:W-:Y:S01]  /*1250*/  FMUL.FTZ R244, R244, UR32 ;  /* 0x00000020f4f47c20 */ /* 0x000fe20008410000 */
[--C-:B------:R-:W-:Y:S02]  /*1260*/  HADD2.F32 R196, -RZ, R197.reuse.H0_H0 ;  /* 0x200000c5ffc47230 */ /* 0x100fe40000004100 */
[----:B------:R-:W-:Y:S02]  /*1270*/  HADD2.F32 R197, -RZ, R197.H1_H1 ;  /* 0x300000c5ffc57230 */ /* 0x000fe40000004100 */
[----:B------:R-:W-:Y:S01]  /*1280*/  STL [R1+0x4], R244 ;  /* 0x000004f401007387 */ /* 0x000fe20000100800 */
[----:B------:R-:W-:Y:S02]  /*1290*/  FFMA.FTZ R251, R252, R196, R251 ;  /* 0x000000c4fcfb7223 */ /* 0x000fe400000100fb */
[----:B------:R-:W-:Y:S01]  /*12a0*/  FFMA.FTZ R249, R250, R197, R249 ;  /* 0x000000c5faf97223 */ /* 0x000fe200000100f9 */
[----:B---3--:R-:W-:Y:S01]  /*12b0*/  FFMA.FTZ R201, R244, R226, R201 ;  /* 0x000000e2f4c97223 */ /* 0x008fe200000100c9 */
[----:B--2---:R-:W-:-:S05]  /*12c0*/  FFMA.FTZ R227, R0, R209, R227 ;  /* 0x000000d100e37223 */ /* 0x004fca00000100e3 */
[----:B------:R-:W-:Y:S04]  /*12d0*/  STL [R1+0x30], R227 ;  /* 0x000030e301007387 */ /* 0x000fe80000100800 */
[----:B------:R0:W-:Y:S04]  /*12e0*/  STL [R1+0x34], R201 ;  /* 0x000034c901007387 */ /* 0x0001e80000100800 */
[----:B------:R1:W-:Y:S01]  /*12f0*/  STL [R1+0x38], R251 ;  /* 0x000038fb01007387 */ /* 0x0003e20000100800 */
[----:B0-----:R-:W-:Y:S01]  /*1300*/  FMUL.FTZ R201, R200, R226 ;  /* 0x000000e2c8c97220 */ /* 0x001fe20000410000 */
[----:B-1----:R-:W-:-:S04]  /*1310*/  FMUL.FTZ R251, R248, R196 ;  /* 0x000000c4f8fb7220 */ /* 0x002fc80000410000 */
[----:B------:R-:W-:Y:S01]  /*1320*/  STL [R1], R201 ;  /* 0x000000c901007387 */ /* 0x000fe20000100800 */
[----:B------:R-:W-:-:S03]  /*1330*/  FMUL.FTZ R248, R198, UR32 ;  /* 0x00000020c6f87c20 */ /* 0x000fc60008410000 */
[----:B------:R-:W2:Y:S04]  /*1340*/  LDL R200, [R1+0xa8] ;  /* 0x0000a80001c87983 */ /* 0x000ea80000100800 */
[----:B------:R0:W-:Y:S04]  /*1350*/  STL [R1+0x3c], R249 ;  /* 0x00003cf901007387 */ /* 0x0001e80000100800 */
[----:B------:R-:W3:Y:S01]  /*1360*/  LDL R198, [R1+0xac] ;  /* 0x0000ac0001c67983 */ /* 0x000ee20000100800 */
[----:B------:R-:W-:Y:S01]  /*1370*/  FADD.FTZ R88, R88, R209 ;  /* 0x000000d158587221 */ /* 0x000fe20000010000 */
[----:B----4-:R-:W-:Y:S01]  /*1380*/  FMUL.FTZ R209, R243, R209 ;  /* 0x000000d1f3d17220 */ /* 0x010fe20000410000 */
[----:B------:R-:W-:-:S03]  /*1390*/  FADD.FTZ R90, R90, R196 ;  /* 0x000000c45a5a7221 */ /* 0x000fc60000010000 */
[----:B------:R-:W-:Y:S01]  /*13a0*/  FFMA.FTZ R196, R0, R209, RZ ;  /* 0x000000d100c47223 */ /* 0x000fe200000100ff */
[----:B0-----:R-:W-:Y:S01]  /*13b0*/  FMUL.FTZ R249, R247, R197 ;  /* 0x000000c5f7f97220 */ /* 0x001fe20000410000 */
[----:B------:R-:W-:Y:S01]  /*13c0*/  FMUL.FTZ R247, R246, R195 ;  /* 0x000000c3f6f77220 */ /* 0x000fe20000410000 */
[----:B------:R-:W-:Y:S01]  /*13d0*/  FMUL.FTZ R246, R199, UR32 ;  /* 0x00000020c7f67c20 */ /* 0x000fe20008410000 */
[----:B------:R-:W-:Y:S01]  /*13e0*/  FADD.FTZ R203, R203, -UR34 ;  /* 0x80000022cbcb7e21 */ /* 0x000fe20008010000 */
[----:B------:R-:W-:Y:S01]  /*13f0*/  FFMA.FTZ R196, R244, R201, R196 ;  /* 0x000000c9f4c47223 */ /* 0x000fe200000100c4 */
[----:B------:R-:W-:Y:S01]  /*1400*/  FADD.FTZ R84, R84, R195 ;  /* 0x000000c354547221 */ /* 0x000fe20000010000 */
[----:B------:R-:W-:Y:S01]  /*1410*/  FFMA.FTZ R116, R248, R195, R116 ;  /* 0x000000c3f8747223 */ /* 0x000fe20000010074 */
[----:B------:R-:W-:Y:S01]  /*1420*/  FADD.FTZ R195, RZ, R209 ;  /* 0x000000d1ffc37221 */ /* 0x000fe20000010000 */
[----:B------:R-:W-:Y:S01]  /*1430*/  FADD.FTZ R91, R91, R197 ;  /* 0x000000c55b5b7221 */ /* 0x000fe20000010000 */
[----:B------:R-:W-:Y:S01]  /*1440*/  FADD.FTZ R85, R85, R194 ;  /* 0x000000c255557221 */ /* 0x000fe20000010000 */
[-C--:B------:R-:W-:Y:S01]  /*1450*/  FFMA.FTZ R117, R246, R194.reuse, R117 ;  /* 0x000000c2f6757223 */ /* 0x080fe20000010075 */
[----:B------:R-:W-:Y:S01]  /*1460*/  FMUL.FTZ R245, R245, R194 ;  /* 0x000000c2f5f57220 */ /* 0x000fe20000410000 */
[----:B------:R-:W-:Y:S01]  /*1470*/  FFMA.FTZ R194, R252, R251, R196 ;  /* 0x000000fbfcc27223 */ /* 0x000fe200000100c4 */
[----:B------:R-:W-:Y:S01]  /*1480*/  FMUL.FTZ R197, R203, UR32 ;  /* 0x00000020cbc57c20 */ /* 0x000fe20008410000 */
[----:B------:R-:W-:-:S04]  /*1490*/  FADD.FTZ R195, R195, R201 ;  /* 0x000000c9c3c37221 */ /* 0x000fc80000010000 */
[----:B------:R0:W-:Y:S01]  /*14a0*/  STL [R1+0x1c], R197 ;  /* 0x00001cc501007387 */ /* 0x0001e20000100800 */
[----:B------:R-:W-:Y:S01]  /*14b0*/  FADD.FTZ R195, R195, R251 ;  /* 0x000000fbc3c37221 */ /* 0x000fe20000010000 */
[----:B------:R-:W-:-:S03]  /*14c0*/  FFMA.FTZ R194, R250, R249, R194 ;  /* 0x000000f9fac27223 */ /* 0x000fc600000100c2 */
[----:B------:R-:W-:Y:S01]  /*14d0*/  FADD.FTZ R195, R195, R249 ;  /* 0x000000f9c3c37221 */ /* 0x000fe20000010000 */
[----:B------:R-:W-:Y:S01]  /*14e0*/  FADD.FTZ R202, R202, -UR34 ;  /* 0x80000022caca7e21 */ /* 0x000fe20008010000 */
[----:B------:R-:W-:Y:S02]  /*14f0*/  FFMA.FTZ R194, R248, R247, R194 ;  /* 0x000000f7f8c27223 */ /* 0x000fe400000100c2 */
[----:B------:R-:W-:Y:S01]  /*1500*/  FADD.FTZ R195, R195, R247 ;  /* 0x000000f7c3c37221 */ /* 0x000fe20000010000 */
[----:B------:R-:W-:Y:S01]  /*1510*/  FMUL.FTZ R244, R202, UR32 ;  /* 0x00000020caf47c20 */ /* 0x000fe20008410000 */
[----:B------:R-:W-:Y:S02]  /*1520*/  FFMA.FTZ R194, R246, R245, R194 ;  /* 0x000000f5f6c27223 */ /* 0x000fe400000100c2 */
[----:B------:R-:W-:Y:S01]  /*1530*/  FADD.FTZ R195, R195, R245 ;  /* 0x000000f5c3c37221 */ /* 0x000fe20000010000 */
[----:B------:R-:W-:Y:S01]  /*1540*/  FADD.FTZ R89, R89, R226 ;  /* 0x000000e259597221 */ /* 0x000fe20000010000 */
[----:B------:R-:W-:Y:S01]  /*1550*/  IADD3 R228, PT, PT, R228, 0x100, RZ ;  /* 0x00000100e4e47810 */ /* 0x000fe20007ffe0ff */
[----:B------:R-:W-:Y:S01]  /*1560*/  FADD.FTZ R86, R86, R193 ;  /* 0x000000c156567221 */ /* 0x000fe20000010000 */
[----:B------:R-:W-:Y:S01]  /*1570*/  FFMA.FTZ R118, R244, R193, R118 ;  /* 0x000000c1f4767223 */ /* 0x000fe20000010076 */
[----:B------:R-:W-:Y:S01]  /*1580*/  FADD.FTZ R87, R87, R192 ;  /* 0x000000c057577221 */ /* 0x000fe20000010000 */
[----:B------:R-:W-:Y:S01]  /*1590*/  FFMA.FTZ R119, R197, R192, R119 ;  /* 0x000000c0c5777223 */ /* 0x000fe20000010077 */
[----:B------:R-:W-:-:S02]  /*15a0*/  IADD3 R216, PT, PT, R216, 0x100, RZ ;  /* 0x00000100d8d87810 */ /* 0x000fc40007ffe0ff */
[----:B------:R-:W-:Y:S01]  /*15b0*/  IADD3 R215, PT, PT, R215, 0x100, RZ ;  /* 0x00000100d7d77810 */ /* 0x000fe20007ffe0ff */
[----:B---3--:R-:W-:-:S05]  /*15c0*/  FMUL.FTZ R196, R198, R192 ;  /* 0x000000c0c6c47220 */ /* 0x008fca0000410000 */
[----:B------:R0:W-:Y:S01]  /*15d0*/  STL [R1+0x18], R196 ;  /* 0x000018c401007387 */ /* 0x0001e20000100800 */
[----:B--2---:R-:W-:-:S04]  /*15e0*/  FMUL.FTZ R243, R200, R193 ;  /* 0x000000c1c8f37220 */ /* 0x004fc80000410000 */
[----:B------:R-:W-:Y:S01]  /*15f0*/  FADD.FTZ R195, R195, R243 ;  /* 0x000000f3c3c37221 */ /* 0x000fe20000010000 */
[----:B------:R-:W-:-:S03]  /*1600*/  FFMA.FTZ R194, R244, R243, R194 ;  /* 0x000000f3f4c27223 */ /* 0x000fc600000100c2 */
[----:B------:R-:W-:Y:S01]  /*1610*/  FADD.FTZ R227, R195, R196 ;  /* 0x000000c4c3e37221 */ /* 0x000fe20000010000 */
[----:B0-----:R-:W-:-:S07]  /*1620*/  FFMA.FTZ R226, R197, R196, R194 ;  /* 0x000000c4c5e27223 */ /* 0x001fce00000100c2 */
.L_x_12221:
[----:B---34-:R-:W-:Y:S05]  /*1630*/  BSYNC.RECONVERGENT B1 ;  /* 0x0000000000017941 */ /* 0x018fea0003800200 */
.L_x_12220:
        /* <DEDUP_REMOVED lines=14> */
[----:B------:R-:W3:Y:S04]  /*1720*/  LDG.E.128 R196, desc[UR20][R10.64+0x10] ;  /* 0x000010140ac47981 */ /* 0x000ee8000c1e1d00 */
[----:B------:R0:W4:Y:S04]  /*1730*/  LDG.E.128 R192, desc[UR20][R16.64] ;  /* 0x0000001410c07981 */ /* 0x000128000c1e1d00 */
[----:B------:R-:W4:Y:S01]  /*1740*/  LDL R236, [R1+0x88] ;  /* 0x0000880001ec7983 */ /* 0x000f220000100800 */
        /* <DEDUP_REMOVED lines=8> */
[----:B------:R0:W5:Y:S01]  /*17d0*/  LDG.E.64 R16, desc[UR20][R10.64] ;  /* 0x000000140a107981 */ /* 0x000162000c1e1b00 */
[----:B------:R-:W-:Y:S02]  /*17e0*/  IADD3 R228, PT, PT, R228, 0x100, RZ ;  /* 0x00000100e4e47810 */ /* 0x000fe40007ffe0ff */
[----:B------:R-:W-:Y:S02]  /*17f0*/  IADD3 R216, PT, PT, R216, 0x100, RZ ;  /* 0x00000100d8d87810 */ /* 0x000fe40007ffe0ff */
[----:B------:R-:W-:Y:S01]  /*1800*/  IADD3 R215, PT, PT, R215, 0x100, RZ ;  /* 0x00000100d7d77810 */ /* 0x000fe20007ffe0ff */
[----:B--2---:R-:W-:Y:S01]  /*1810*/  FADD.FTZ R14, R14, -UR34 ;  /* 0x800000220e0e7e21 */ /* 0x004fe20008010000 */
[----:B------:R-:W-:Y:S01]  /*1820*/  FADD.FTZ R202, R12, -UR34 ;  /* 0x800000220cca7e21 */ /* 0x000fe20008010000 */
[----:B------:R-:W-:Y:S01]  /*1830*/  FADD.FTZ R201, R13, -UR34 ;  /* 0x800000220dc97e21 */ /* 0x000fe20008010000 */
[----:B------:R-:W-:Y:S01]  /*1840*/  FADD.FTZ R13, R15, -UR34 ;  /* 0x800000220f0d7e21 */ /* 0x000fe20008010000 */
[----:B------:R-:W-:Y:S01]  /*1850*/  FMUL.FTZ R14, R14, UR32 ;  /* 0x000000200e0e7c20 */ /* 0x000fe20008410000 */
[----:B---3--:R-:W-:Y:S01]  /*1860*/  FADD.FTZ R196, R196, -UR34 ;  /* 0x80000022c4c47e21 */ /* 0x008fe20008010000 */
[----:B----4-:R-:W-:-:S02]  /*1870*/  HADD2.F32 R200, -RZ, R192.H0_H0 ;  /* 0x200000c0ffc87230 */ /* 0x010fc40000004100 */
[--C-:B------:R-:W-:Y:S02]  /*1880*/  HADD2.F32 R12, -RZ, R193.reuse.H0_H0 ;  /* 0x200000c1ff0c7230 */ /* 0x100fe40000004100 */
[----:B------:R-:W-:Y:S01]  /*1890*/  FMUL.FTZ R15, R201, UR32 ;  /* 0x00000020c90f7c20 */ /* 0x000fe20008410000 */
[----:B------:R-:W-:Y:S02]  /*18a0*/  HADD2.F32 R192, -RZ, R192.H1_H1 ;  /* 0x300000c0ffc07230 */ /* 0x000fe40000004100 */
[----:B------:R-:W-:Y:S01]  /*18b0*/  FMUL.FTZ R13, R13, UR32 ;  /* 0x000000200d0d7c20 */ /* 0x000fe20008410000 */
[----:B------:R-:W-:Y:S02]  /*18c0*/  HADD2.F32 R193, -RZ, R193.H1_H1 ;  /* 0x300000c1ffc17230 */ /* 0x000fe40000004100 */
[----:B------:R-:W-:Y:S01]  /*18d0*/  FMUL.FTZ R208, R202, UR32 ;  /* 0x00000020cad07c20 */ /* 0x000fe20008410000 */
[--C-:B0-----:R-:W-:Y:S02]  /*18e0*/  HADD2.F32 R11, -RZ, R194.reuse.H0_H0 ;  /* 0x200000c2ff0b7230 */ /* 0x101fe40000004100 */
[----:B------:R-:W-:Y:S01]  /*18f0*/  FMUL.FTZ R242, R242, R200 ;  /* 0x000000c8f2f27220 */ /* 0x000fe20000410000 */
[----:B------:R-:W-:-:S02]  /*1900*/  HADD2.F32 R10, -RZ, R194.H1_H1 ;  /* 0x300000c2ff0a7230 */ /* 0x000fc40000004100 */
[----:B------:R-:W-:Y:S01]  /*1910*/  FADD.FTZ R82, R82, R12 ;  /* 0x0000000c52527221 */ /* 0x000fe20000010000 */
[-C--:B------:R-:W-:Y:S01]  /*1920*/  FFMA.FTZ R114, R14, R12.reuse, R114 ;  /* 0x0000000c0e727223 */ /* 0x080fe20000010072 */
[----:B------:R-:W-:Y:S01]  /*1930*/  FMUL.FTZ R240, R240, R12 ;  /* 0x0000000cf0f07220 */ /* 0x000fe20000410000 */
[--C-:B------:R-:W-:Y:S02]  /*1940*/  HADD2.F32 R194, -RZ, R195.reuse.H0_H0 ;  /* 0x200000c3ffc27230 */ /* 0x100fe40000004100 */
[----:B------:R-:W-:Y:S01]  /*1950*/  FMUL.FTZ R12, R196, UR32 ;  /* 0x00000020c40c7c20 */ /* 0x000fe20008410000 */
[----:B------:R-:W-:Y:S02]  /*1960*/  HADD2.F32 R195, -RZ, R195.H1_H1 ;  /* 0x300000c3ffc37230 */ /* 0x000fe40000004100 */
[----:B------:R-:W-:Y:S01]  /*1970*/  FADD.FTZ R197, R197, -UR34 ;  /* 0x80000022c5c57e21 */ /* 0x000fe20008010000 */
[----:B------:R-:W-:Y:S01]  /*1980*/  FADD.FTZ R199, R199, -UR34 ;  /* 0x80000022c7c77e21 */ /* 0x000fe20008010000 */
        /* <DEDUP_REMOVED lines=12> */
[----:B------:R-:W-:Y:S01]  /*1a50*/  FMUL.FTZ R196, R199, UR32 ;  /* 0x00000020c7c47c20 */ /* 0x000fe20008410000 */
[----:B------:R-:W-:Y:S01]  /*1a60*/  FMUL.FTZ R197, R203, R195 ;  /* 0x000000c3cbc57220 */ /* 0x000fe20000410000 */
[----:B------:R-:W-:Y:S01]  /*1a70*/  FADD.FTZ R192, R192, R241 ;  /* 0x000000f1c0c07221 */ /* 0x000fe20000010000 */
[----:B------:R-:W-:-:S02]  /*1a80*/  FFMA.FTZ R193, R15, R241, R193 ;  /* 0x000000f10fc17223 */ /* 0x000fc400000100c1 */
[----:B------:R0:W-:Y:S01]  /*1a90*/  STL [R1+0xc], R196 ;  /* 0x00000cc401007387 */ /* 0x0001e20000100800 */
[----:B------:R-:W-:Y:S01]  /*1aa0*/  FADD.FTZ R192, R192, R240 ;  /* 0x000000f0c0c07221 */ /* 0x000fe20000010000 */
[----:B------:R-:W-:Y:S02]  /*1ab0*/  FFMA.FTZ R193, R14, R240, R193 ;  /* 0x000000f00ec17223 */ /* 0x000fe400000100c1 */
[----:B------:R0:W-:Y:S01]  /*1ac0*/  STL [R1+0x14], R197 ;  /* 0x000014c501007387 */ /* 0x0001e20000100800 */
[----:B------:R-:W-:Y:S01]  /*1ad0*/  FADD.FTZ R192, R192, R239 ;  /* 0x000000efc0c07221 */ /* 0x000fe20000010000 */
[----:B------:R-:W-:Y:S01]  /*1ae0*/  FFMA.FTZ R193, R13, R239, R193 ;  /* 0x000000ef0dc17223 */ /* 0x000fe200000100c1 */
[----:B------:R-:W-:Y:S01]  /*1af0*/  FADD.FTZ R198, R198, -UR34 ;  /* 0x80000022c6c67e21 */ /* 0x000fe20008010000 */
[----:B------:R-:W-:Y:S01]  /*1b00*/  FMUL.FTZ R237, R237, R10 ;  /* 0x0000000aeded7220 */ /* 0x000fe20000410000 */
[----:B------:R-:W-:Y:S01]  /*1b10*/  FADD.FTZ R192, R192, R238 ;  /* 0x000000eec0c07221 */ /* 0x000fe20000010000 */
[----:B------:R-:W-:Y:S01]  /*1b20*/  FFMA.FTZ R193, R12, R238, R193 ;  /* 0x000000ee0cc17223 */ /* 0x000fe200000100c1 */
[----:B------:R-:W-:Y:S01]  /*1b30*/  FADD.FTZ R77, R77, R10 ;  /* 0x0000000a4d4d7221 */ /* 0x000fe20000010000 */
[C---:B------:R-:W-:Y:S01]  /*1b40*/  FFMA.FTZ R109, R11.reuse, R10, R109 ;  /* 0x0000000a0b6d7223 */ /* 0x040fe2000001006d */
        /* <DEDUP_REMOVED lines=14> */
.L_x_12223:
[----:B------:R-:W-:Y:S05]  /*1c30*/  BSYNC.RECONVERGENT B1 ;  /* 0x0000000000017941 */ /* 0x000fea0003800200 */
.L_x_12222:
        /* <DEDUP_REMOVED lines=9> */
[----:B------:R-:W4:Y:S04]  /*1cd0*/  LDL R202, [R1+0x6c] ;  /* 0x00006c0001ca7983 */ /* 0x000f280000100800 */
[----:B------:R-:W4:Y:S01]  /*1ce0*/  LDL R229, [R1+0x64] ;  /* 0x0000640001e57983 */ /* 0x000f220000100800 */
[----:B0-----:R-:W-:-:S03]  /*1cf0*/  IMAD.WIDE.U32 R8, R215, 0x20, R8 ;  /* 0x00000020d7087825 */ /* 0x001fc600078e0008 */
[----:B------:R-:W4:Y:S01]  /*1d00*/  LDL R203, [R1+0x68] ;  /* 0x0000680001cb7983 */ /* 0x000f220000100800 */
[----:B------:R-:W-:Y:S01]  /*1d10*/  ISETP.NE.U32.AND P0, PT, RZ, UR24, PT ;  /* 0x00000018ff007c0c */ /* 0x000fe2000bf05070 */
[----:B------:R-:W0:Y:S01]  /*1d20*/  LDC.64 R200, c[0x0][0x3b0] ;  /* 0x0000ec00ffc87b82 */ /* 0x000e220000000a00 */
[----:B-1----:R-:W-:Y:S01]  /*1d30*/  IMAD.WIDE.U32 R192, R228, 0x10, R192 ;  /* 0x00000010e4c07825 */ /* 0x002fe200078e00c0 */
[----:B------:R-:W2:Y:S04]  /*1d40*/  LDG.E.128 R4, desc[UR20][R8.64] ;  /* 0x0000001408047981 */ /* 0x000ea8000c1e1d00 */
[----:B------:R1:W3:Y:S04]  /*1d50*/  LDG.E.128 R196, desc[UR20][R8.64+0x10] ;  /* 0x0000101408c47981 */ /* 0x0002e8000c1e1d00 */
[----:B------:R-:W4:Y:S01]  /*1d60*/  LDG.E.128 R192, desc[UR20][R192.64] ;  /* 0x00000014c0c07981 */ /* 0x000f22000c1e1d00 */
[----:B------:R-:W-:-:S13]  /*1d70*/  ISETP.NE.AND.EX P0, PT, RZ, UR25, PT, P0 ;  /* 0x00000019ff007c0c */ /* 0x000fda000bf05300 */
[----:B-1----:R-:W1:Y:S02]  /*1d80*/  @P0 LDC.64 R8, c[0x0][0x438] ;  /* 0x00010e00ff080b82 */ /* 0x002e640000000a00 */
        /* <DEDUP_REMOVED lines=9> */
[----:B0-----:R-:W-:Y:S01]  /*1e20*/  FADD.FTZ R8, R5, -UR34 ;  /* 0x8000002205087e21 */ /* 0x001fe20008010000 */
[----:B------:R-:W-:Y:S01]  /*1e30*/  FADD.FTZ R6, R7, -UR34 ;  /* 0x8000002207067e21 */ /* 0x000fe20008010000 */
[----:B------:R-:W-:Y:S01]  /*1e40*/  FADD.FTZ R9, R4, -UR34 ;  /* 0x8000002204097e21 */ /* 0x000fe20008010000 */
[----:B------:R-:W-:Y:S01]  /*1e50*/  FMUL.FTZ R7, R201, UR32 ;  /* 0x00000020c9077c20 */ /* 0x000fe20008410000 */
[----:B----4-:R-:W-:-:S02]  /*1e60*/  HADD2.F32 R200, -RZ, R192.H0_H0 ;  /* 0x200000c0ffc87230 */ /* 0x010fc40000004100 */
[----:B------:R-:W-:Y:S02]  /*1e70*/  HADD2.F32 R192, -RZ, R192.H1_H1 ;  /* 0x300000c0ffc07230 */ /* 0x000fe40000004100 */
[--C-:B------:R-:W-:Y:S02]  /*1e80*/  HADD2.F32 R5, -RZ, R193.reuse.H0_H0 ;  /* 0x200000c1ff057230 */ /* 0x100fe40000004100 */
[----:B---3--:R-:W-:Y:S01]  /*1e90*/  FADD.FTZ R196, R196, -UR34 ;  /* 0x80000022c4c47e21 */ /* 0x008fe20008010000 */
[----:B------:R-:W-:Y:S02]  /*1ea0*/  HADD2.F32 R193, -RZ, R193.H1_H1 ;  /* 0x300000c1ffc17230 */ /* 0x000fe40000004100 */
[----:B------:R-:W-:Y:S01]  /*1eb0*/  FMUL.FTZ R235, R234, R200 ;  /* 0x000000c8eaeb7220 */ /* 0x000fe20000410000 */
[----:B------:R-:W-:Y:S01]  /*1ec0*/  FMUL.FTZ R8, R8, UR32 ;  /* 0x0000002008087c20 */ /* 0x000fe20008410000 */
[----:B------:R-:W-:Y:S01]  /*1ed0*/  FMUL.FTZ R6, R6, UR32 ;  /* 0x0000002006067c20 */ /* 0x000fe20008410000 */
[----:B------:R-:W-:Y:S01]  /*1ee0*/  FMUL.FTZ R234, R233, R192 ;  /* 0x000000c0e9ea7220 */ /* 0x000fe20000410000 */
[----:B------:R-:W-:-:S02]  /*1ef0*/  HADD2.F32 R4, -RZ, R194.H0_H0 ;  /* 0x200000c2ff047230 */ /* 0x000fc40000004100 */
[----:B------:R-:W-:Y:S01]  /*1f00*/  FMUL.FTZ R9, R9, UR32 ;  /* 0x0000002009097c20 */ /* 0x000fe20008410000 */
[----:B------:R-:W-:Y:S02]  /*1f10*/  HADD2.F32 R3, -RZ, R194.H1_H1 ;  /* 0x300000c2ff037230 */ /* 0x000fe40000004100 */
        /* <DEDUP_REMOVED lines=49> */
.L_x_12225:
[----:B------:R-:W-:Y:S05]  /*2230*/  BSYNC.RECONVERGENT B1 ;  /* 0x0000000000017941 */ /* 0x000fea0003800200 */
.L_x_12224:
        /* <DEDUP_REMOVED lines=12> */
[----:B------:R-:W3:Y:S04]  /*2300*/  LDG.E.128 R192, desc[UR20][R200.64] ;  /* 0x00000014c8c07981 */ /* 0x000ee8000c1e1d00 */
[----:B------:R-:W4:Y:S01]  /*2310*/  LDG.E.128 R200, desc[UR20][R200.64+0x10] ;  /* 0x00001014c8c87981 */ /* 0x000f22000c1e1d00 */
[----:B------:R-:W-:-:S13]  /*2320*/  ISETP.NE.AND.EX P0, PT, RZ, UR25, PT, P0 ;  /* 0x00000019ff007c0c */ /* 0x000fda000bf05300 */
[----:B------:R-:W0:Y:S01]  /*2330*/  @P0 LDC.64 R206, c[0x0][0x438] ;  /* 0x00010e00ffce0b82 */ /* 0x000e220000000a00 */
[----:B------:R-:W-:-:S04]  /*2340*/  IMAD.WIDE.U32 R210, R216, 0x8, R210 ;  /* 0x00000008d8d27825 */ /* 0x000fc800078e00d2 */
[----:B0-----:R-:W-:-:S05]  /*2350*/  @P0 IMAD.WIDE.U32 R206, R215, 0x20, R206 ;  /* 0x00000020d7ce0825 */ /* 0x001fca00078e00ce */
[----:B------:R-:W5:Y:S04]  /*2360*/  @P0 LDG.E.128 R168, desc[UR20][R206.64] ;  /* 0x00000014cea80981 */ /* 0x000f68000c1e1d00 */
[----:B------:R-:W5:Y:S04]  /*2370*/  @P0 LDG.E.128 R172, desc[UR20][R206.64+0x10] ;  /* 0x00001014ceac0981 */ /* 0x000f68000c1e1d00 */
[----:B------:R0:W5:Y:S01]  /*2380*/  LDG.E.64 R206, desc[UR20][R210.64] ;  /* 0x00000014d2ce7981 */ /* 0x000162000c1e1b00 */
[--C-:B--2---:R-:W-:Y:S02]  /*2390*/  HADD2.F32 R214, -RZ, R197.reuse.H0_H0 ;  /* 0x200000c5ffd67230 */ /* 0x104fe40000004100 */
[----:B------:R-:W-:-:S02]  /*23a0*/  HADD2.F32 R215, -RZ, R197.H1_H1 ;  /* 0x300000c5ffd77230 */ /* 0x000fc40000004100 */
[----:B---3--:R-:W-:Y:S01]  /*23b0*/  FADD.FTZ R213, R192, -UR34 ;  /* 0x80000022c0d57e21 */ /* 0x008fe20008010000 */
[----:B----4-:R-:W-:Y:S02]  /*23c0*/  FADD.FTZ R197, R200, -UR34 ;  /* 0x80000022c8c57e21 */ /* 0x010fe40008010000 */
[----:B------:R-:W2:Y:S01]  /*23d0*/  LDL R200, [R1+0x4c] ;  /* 0x00004c0001c87983 */ /* 0x000ea20000100800 */
[----:B------:R-:W-:Y:S01]  /*23e0*/  FADD.FTZ R192, R203, -UR34 ;  /* 0x80000022cbc07e21 */ /* 0x000fe20008010000 */
[----:B0-----:R-:W-:Y:S02]  /*23f0*/  FADD.FTZ R210, R193, -UR34 ;  /* 0x80000022c1d27e21 */ /* 0x001fe40008010000 */
[----:B------:R-:W3:Y:S01]  /*2400*/  LDL R203, [R1+0x40] ;  /* 0x0000400001cb7983 */ /* 0x000ee20000100800 */
[----:B------:R-:W-:Y:S01]  /*2410*/  FADD.FTZ R193, R202, -UR34 ;  /* 0x80000022cac17e21 */ /* 0x000fe20008010000 */
[----:B------:R-:W-:Y:S01]  /*2420*/  FADD.FTZ R211, R194, -UR34 ;  /* 0x80000022c2d37e21 */ /* 0x000fe20008010000 */
[----:B------:R-:W-:Y:S01]  /*2430*/  FADD.FTZ R212, R195, -UR34 ;  /* 0x80000022c3d47e21 */ /* 0x000fe20008010000 */
[----:B------:R-:W4:Y:S01]  /*2440*/  LDL R202, [R1+0x44] ;  /* 0x0000440001ca7983 */ /* 0x000f220000100800 */
[----:B------:R-:W-:-:S02]  /*2450*/  HADD2.F32 R194, -RZ, R196.H0_H0 ;  /* 0x200000c4ffc27230 */ /* 0x000fc40000004100 */
[----:B------:R-:W-:Y:S02]  /*2460*/  HADD2.F32 R195, -RZ, R196.H1_H1 ;  /* 0x300000c4ffc37230 */ /* 0x000fe40000004100 */
[----:B------:R-:W-:Y:S02]  /*2470*/  FADD.FTZ R196, R201, -UR34 ;  /* 0x80000022c9c47e21 */ /* 0x000fe40008010000 */
[----:B------:R-:W4:Y:S01]  /*2480*/  LDL R201, [R1+0x48] ;  /* 0x0000480001c97983 */ /* 0x000f220000100800 */
[----:B------:R-:W-:Y:S01]  /*2490*/  FMUL.FTZ R225, R213, UR32 ;  /* 0x00000020d5e17c20 */ /* 0x000fe20008410000 */
[----:B------:R-:W-:Y:S01]  /*24a0*/  FMUL.FTZ R223, R210, UR32 ;  /* 0x00000020d2df7c20 */ /* 0x000fe20008410000 */
[----:B------:R-:W-:Y:S01]  /*24b0*/  FMUL.FTZ R224, R222, R194 ;  /* 0x000000c2dee07220 */ /* 0x000fe20000410000 */
[--C-:B------:R-:W-:Y:S02]  /*24c0*/  HADD2.F32 R228, -RZ, R199.reuse.H0_H0 ;  /* 0x200000c7ffe47230 */ /* 0x100fe40000004100 */
[----:B------:R-:W-:Y:S01]  /*24d0*/  FADD.FTZ R64, R64, R194 ;  /* 0x000000c240407221 */ /* 0x000fe20000010000 */
[----:B------:R-:W-:-:S02]  /*24e0*/  HADD2.F32 R199, -RZ, R199.H1_H1 ;  /* 0x300000c7ffc77230 */ /* 0x000fc40000004100 */
[----:B------:R-:W-:Y:S01]  /*24f0*/  FFMA.FTZ R96, R225, R194, R96 ;  /* 0x000000c2e1607223 */ /* 0x000fe20000010060 */
[----:B------:R-:W-:Y:S01]  /*2500*/  FADD.FTZ R65, R65, R195 ;  /* 0x000000c341417221 */ /* 0x000fe20000010000 */
[-C--:B------:R-:W-:Y:S01]  /*2510*/  FFMA.FTZ R97, R223, R195.reuse, R97 ;  /* 0x000000c3df617223 */ /* 0x080fe20000010061 */
[----:B------:R-:W-:Y:S01]  /*2520*/  FMUL.FTZ R222, R220, R195 ;  /* 0x000000c3dcde7220 */ /* 0x000fe20000410000 */
[----:B------:R-:W-:Y:S01]  /*2530*/  FADD.FTZ R194, R227, R224 ;  /* 0x000000e0e3c27221 */ /* 0x000fe20000010000 */
[----:B------:R-:W-:Y:S01]  /*2540*/  FFMA.FTZ R195, R225, R224, R226 ;  /* 0x000000e0e1c37223 */ /* 0x000fe200000100e2 */
[----:B------:R-:W-:Y:S01]  /*2550*/  FMUL.FTZ R221, R211, UR32 ;  /* 0x00000020d3dd7c20 */ /* 0x000fe20008410000 */
[----:B------:R-:W-:Y:S01]  /*2560*/  FMUL.FTZ R211, R193, UR32 ;  /* 0x00000020c1d37c20 */ /* 0x000fe20008410000 */
[----:B------:R-:W-:Y:S01]  /*2570*/  FMUL.FTZ R192, R192, UR32 ;  /* 0x00000020c0c07c20 */ /* 0x000fe20008410000 */
[----:B------:R-:W-:Y:S01]  /*2580*/  FMUL.FTZ R220, R217, R214 ;  /* 0x000000d6d9dc7220 */ /* 0x000fe20000410000 */
[----:B------:R-:W-:Y:S01]  /*2590*/  FADD.FTZ R194, R194, R222 ;  /* 0x000000dec2c27221 */ /* 0x000fe20000010000 */
[----:B------:R-:W-:Y:S01]  /*25a0*/  FFMA.FTZ R195, R223, R222, R195 ;  /* 0x000000dedfc37223 */ /* 0x000fe200000100c3 */
[--C-:B------:R-:W-:Y:S01]  /*25b0*/  HADD2.F32 R216, -RZ, R198.reuse.H0_H0 ;  /* 0x200000c6ffd87230 */ /* 0x100fe20000004100 */
[----:B------:R0:W-:Y:S01]  /*25c0*/  STL [R1+0x24], R192 ;  /* 0x000024c001007387 */ /* 0x0001e20000100800 */
[----:B------:R-:W-:Y:S01]  /*25d0*/  FMUL.FTZ R219, R212, UR32 ;  /* 0x00000020d4db7c20 */ /* 0x000fe20008410000 */
[----:B------:R-:W-:Y:S01]  /*25e0*/  FMUL.FTZ R218, R218, R215 ;  /* 0x000000d7dada7220 */ /* 0x000fe20000410000 */
[----:B------:R-:W-:Y:S01]  /*25f0*/  FADD.FTZ R194, R194, R220 ;  /* 0x000000dcc2c27221 */ /* 0x000fe20000010000 */
[----:B------:R-:W-:Y:S01]  /*2600*/  FFMA.FTZ R195, R221, R220, R195 ;  /* 0x000000dcddc37223 */ /* 0x000fe200000100c3 */
[----:B------:R-:W-:-:S02]  /*2610*/  HADD2.F32 R198, -RZ, R198.H1_H1 ;  /* 0x300000c6ffc67230 */ /* 0x000fc40000004100 */
        /* <DEDUP_REMOVED lines=15> */
[-C--:B------:R-:W-:Y:S01]  /*2710*/  FFMA.FTZ R95, R192, R199.reuse, R95 ;  /* 0x000000c7c05f7223 */ /* 0x080fe2000001005f */
[----:B--2---:R-:W-:-:S05]  /*2720*/  FMUL.FTZ R193, R200, R199 ;  /* 0x000000c7c8c17220 */ /* 0x004fca0000410000 */
[----:B------:R0:W-:Y:S01]  /*2730*/  STL [R1+0x20], R193 ;  /* 0x000020c101007387 */ /* 0x0001e20000100800 */
[----:B---3--:R-:W-:Y:S01]  /*2740*/  FMUL.FTZ R214, R203, R216 ;  /* 0x000000d8cbd67220 */ /* 0x008fe20000410000 */
[----:B----4-:R-:W-:-:S03]  /*2750*/  FMUL.FTZ R210, R202, R198 ;  /* 0x000000c6cad27220 */ /* 0x010fc60000410000 */
        /* <DEDUP_REMOVED lines=8> */
[----:B------:R-:W-:Y:S01]  /*27e0*/  FFMA.FTZ R226, R192, R193, R195 ;  /* 0x000000c1c0e27223 */ /* 0x000fe200000100c3 */
[----:B0-----:R-:W-:Y:S06]  /*27f0*/  BRA `(.L_x_12226) ;  /* 0x0000000400487947 */ /* 0x001fec0003800000 */
.L_x_12219:
        /* <DEDUP_REMOVED lines=38> */
[----:B-1----:R-:W-:Y:S05]  /*2a60*/  @!P4 BRA `(.L_x_12226) ;  /* 0x0000000000acc947 */ /* 0x002fea0003800000 */
[----:B------:R-:W0:Y:S02]  /*2a70*/  LDC.64 R192, c[0x0][0x3b0] ;  /* 0x0000ec00ffc07b82 */ /* 0x000e240000000a00 */
[----:B0-----:R-:W-:-:S05]  /*2a80*/  IMAD.WIDE.U32 R192, R195, 0x8, R192 ;  /* 0x00000008c3c07825 */ /* 0x001fca00078e00c0 */
[----:B------:R1:W5:Y:S01]  /*2a90*/  LDG.E.64 R206, desc[UR20][R192.64] ;  /* 0x00000014c0ce7981 */ /* 0x000362000c1e1b00 */
[----:B------:R-:W-:Y:S05]  /*2aa0*/  BRA `(.L_x_12226) ;  /* 0x00000000009c7947 */ /* 0x000fea0003800000 */
.L_x_12227:
        /* <DEDUP_REMOVED lines=39> */
.L_x_12226:
[----:B---34-:R-:W-:Y:S05]  /*2d20*/  BSYNC.RECONVERGENT B0 ;  /* 0x0000000000007941 */ /* 0x018fea0003800200 */
.L_x_12218:
[----:B01----:R-:W0:Y:S01]  /*2d30*/  SHFL.DOWN PT, R192, R227, 0x10, 0x1f ;  /* 0x0a001f00e3c07f89 */ /* 0x003e2200000e0000 */
        /* <DEDUP_REMOVED lines=31> */
.L_x_12229:
[----:B------:R-:W-:Y:S05]  /*2f30*/  BSYNC.RECONVERGENT B0 ;  /* 0x0000000000007941 */ /* 0x000fea0003800200 */
.L_x_12228:
[----:B------:R-:W2:Y:S01]  /*2f40*/  LDL.LU R198, [R1+0x28] ;  /* 0x0000280001c67983 */ /* 0x000ea20000300800 */
[----:B------:R-:W1:Y:S01]  /*2f50*/  S2UR UR6, SR_CgaCtaId ;  /* 0x00000000000679c3 */ /* 0x000e620000008800 */
[----:B------:R-:W-:Y:S01]  /*2f60*/  UMOV UR5, 0x400 ;  /* 0x0000040000057882 */ /* 0x000fe20000000000 */
[----:B------:R-:W-:-:S06]  /*2f70*/  @UP3 UIADD3 UR10, UPT, UPT, UR10, -0x1, URZ ;  /* 0xffffffff0a0a3890 */ /* 0x000fcc000fffe0ff */
[----:B------:R-:W-:Y:S01]  /*2f80*/  BAR.SYNC.DEFER_BLOCKING 0x0 ;  /* 0x0000000000007b1d */ /* 0x000fe20000010000 */
[----:B------:R-:W-:Y:S01]  /*2f90*/  ISETP.NE.AND P0, PT, RZ, UR30, PT ;  /* 0x0000001eff007c0c */ /* 0x000fe2000bf05270 */
[----:B------:R-:W-:Y:S01]  /*2fa0*/  @UP3 UIMAD UR10, UR10, UR9, URZ ;  /* 0x000000090a0a32a4 */ /* 0x000fe2000f8e02ff */
[----:B------:R-:W-:-:S03]  /*2fb0*/  PLOP3.LUT P5, PT, PT, PT, UP3, 0x80, 0x8 ;  /* 0x000000000008781c */ /* 0x000fc60003faf038 */
        /* <DEDUP_REMOVED lines=48> */
.L_x_12232:
        /* <DEDUP_REMOVED lines=21> */
.L_x_12237:
[----:B------:R-:W-:Y:S05]  /*3410*/  BSYNC.RECONVERGENT B1 ;  /* 0x0000000000017941 */ /* 0x000fea0003800200 */
.L_x_12236:
        /* <DEDUP_REMOVED lines=13> */
.L_x_12235:
[----:B------:R-:W-:Y:S05]  /*34f0*/  BRA.U !UP3, `(.L_x_12238) ;  /* 0x000000010b787547 */ /* 0x000fea000b800000 */
[----:B------:R0:W5:Y:S04]  /*3500*/  LDL R199, [R1+0x4] ;  /* 0x0000040001c77983 */ /* 0x0001680000100800 */
[----:B------:R0:W5:Y:S02]  /*3510*/  LDL R198, [R1] ;  /* 0x0000000001c67983 */ /* 0x0001640000100800 */
[----:B-----5:R-:W-:Y:S01]  /*3520*/  LOP3.LUT P0, RZ, R18, 0xff00, RZ, 0xc0, !PT ;  /* 0x0000ff0012ff7812 */ /* 0x020fe2000780c0ff */
[----:B------:R-:W-:Y:S01]  /*3530*/  BSSY.RECONVERGENT B1, `(.L_x_12239) ;  /* 0x000000d000017945 */ /* 0x000fe20003800200 */
[----:B------:R-:W-:-:S11]  /*3540*/  MOV R196, RZ ;  /* 0x000000ff00c47202 */ /* 0x000fd60000000f00 */
        /* <DEDUP_REMOVED lines=11> */
.L_x_12240:
[----:B------:R-:W-:Y:S05]  /*3600*/  BSYNC.RECONVERGENT B1 ;  /* 0x0000000000017941 */ /* 0x000fea0003800200 */
.L_x_12239:
        /* <DEDUP_REMOVED lines=13> */
.L_x_12238:
        /* <DEDUP_REMOVED lines=15> */
.L_x_12243:
[----:B------:R-:W-:Y:S05]  /*37d0*/  BSYNC.RECONVERGENT B1 ;  /* 0x0000000000017941 */ /* 0x000fea0003800200 */
.L_x_12242:
        /* <DEDUP_REMOVED lines=13> */
.L_x_12241:
        /* <DEDUP_REMOVED lines=15> */
.L_x_12246:
[----:B------:R-:W-:Y:S05]  /*39a0*/  BSYNC.RECONVERGENT B1 ;  /* 0x0000000000017941 */ /* 0x000fea0003800200 */
.L_x_12245:
        /* <DEDUP_REMOVED lines=13> */
.L_x_12244:
        /* <DEDUP_REMOVED lines=15> */
.L_x_12249:
[----:B------:R-:W-:Y:S05]  /*3b70*/  BSYNC.RECONVERGENT B1 ;  /* 0x0000000000017941 */ /* 0x000fea0003800200 */
.L_x_12248:
        /* <DEDUP_REMOVED lines=13> */
.L_x_12247:
        /* <DEDUP_REMOVED lines=15> */
.L_x_12252:
[----:B------:R-:W-:Y:S05]  /*3d40*/  BSYNC.RECONVERGENT B1 ;  /* 0x0000000000017941 */ /* 0x000fea0003800200 */
.L_x_12251:
        /* <DEDUP_REMOVED lines=13> */
.L_x_12250:
        /* <DEDUP_REMOVED lines=15> */
.L_x_12255:
[----:B------:R-:W-:Y:S05]  /*3f10*/  BSYNC.RECONVERGENT B1 ;  /* 0x0000000000017941 */ /* 0x000fea0003800200 */
.L_x_12254:
        /* <DEDUP_REMOVED lines=13> */
.L_x_12253:
        /* <DEDUP_REMOVED lines=18> */
.L_x_12258:
[----:B------:R-:W-:Y:S05]  /*4110*/  BSYNC.RECONVERGENT B1 ;  /* 0x0000000000017941 */ /* 0x000fea0003800200 */
.L_x_12257:
        /* <DEDUP_REMOVED lines=14> */
.L_x_12234:
        /* <DEDUP_REMOVED lines=15> */
.L_x_12261:
[----:B------:R-:W-:Y:S05]  /*42f0*/  BSYNC.RECONVERGENT B1 ;  /* 0x0000000000017941 */ /* 0x000fea0003800200 */
.L_x_12260:
        /* <DEDUP_REMOVED lines=13> */
.L_x_12259:
        /* <DEDUP_REMOVED lines=17> */
.L_x_12264:
[----:B------:R-:W-:Y:S05]  /*44e0*/  BSYNC.RECONVERGENT B1 ;  /* 0x0000000000017941 */ /* 0x000fea0003800200 */
.L_x_12263:
        /* <DEDUP_REMOVED lines=13> */
.L_x_12262:
        /* <DEDUP_REMOVED lines=15> */
.L_x_12267:
[----:B------:R-:W-:Y:S05]  /*46b0*/  BSYNC.RECONVERGENT B1 ;  /* 0x0000000000017941 */ /* 0x000fea0003800200 */
.L_x_12266:
        /* <DEDUP_REMOVED lines=13> */
.L_x_12265:
        /* <DEDUP_REMOVED lines=15> */
.L_x_12270:
[----:B------:R-:W-:Y:S05]  /*4880*/  BSYNC.RECONVERGENT B1 ;  /* 0x0000000000017941 */ /* 0x000fea0003800200 */
.L_x_12269:
        /* <DEDUP_REMOVED lines=13> */
.L_x_12268:
        /* <DEDUP_REMOVED lines=15> */
.L_x_12273:
[----:B------:R-:W-:Y:S05]  /*4a50*/  BSYNC.RECONVERGENT B1 ;  /* 0x0000000000017941 */ /* 0x000fea0003800200 */
.L_x_12272:
        /* <DEDUP_REMOVED lines=13> */
.L_x_12271:
        /* <DEDUP_REMOVED lines=15> */
.L_x_12276:
[----:B------:R-:W-:Y:S05]  /*4c20*/  BSYNC.RECONVERGENT B1 ;  /* 0x0000000000017941 */ /* 0x000fea0003800200 */
.L_x_12275:
        /* <DEDUP_REMOVED lines=13> */
.L_x_12274:
        /* <DEDUP_REMOVED lines=15> */
.L_x_12279:
[----:B------:R-:W-:Y:S05]  /*4df0*/  BSYNC.RECONVERGENT B1 ;  /* 0x0000000000017941 */ /* 0x000fea0003800200 */
.L_x_12278:
        /* <DEDUP_REMOVED lines=13> */
.L_x_12277:
[----:B------:R-:W2:Y:S04]  /*4ed0*/  LDL R199, [R1+0x4] ;  /* 0x0000040001c77983 */ /* 0x000ea80000100800 */
[----:B------:R-:W3:Y:S04]  /*4ee0*/  LDL R198, [R1+0x1c] ;  /* 0x00001c0001c67983 */ /* 0x000ee80000100800 */
[----:B------:R-:W4:Y:S04]  /*4ef0*/  LDL R197, [R1] ;  /* 0x0000000001c57983 */ /* 0x000f280000100800 */
[----:B------:R-:W4:Y:S01]  /*4f00*/  LDL R196, [R1+0x18] ;  /* 0x0000180001c47983 */ /* 0x000f220000100800 */
[----:B------:R-:W-:-:S02]  /*4f10*/  MOV R187, UR8 ;  /* 0x0000000800bb7c02 */ /* 0x000fc40008000f00 */
        /* <DEDUP_REMOVED lines=12> */
[----:B------:R-:W-:Y:S01]  /*4fe0*/  FADD.FTZ R185, R245, -R185 ;  /* 0x800000b9f5b97221 */ /* 0x000fe20000010000 */
[----:B------:R-:W-:Y:S01]  /*4ff0*/  FADD.FTZ R184, R247, -R184 ;  /* 0x800000b8f7b87221 */ /* 0x000fe20000010000 */
[----:B------:R-:W-:Y:S01]  /*5000*/  FFMA.FTZ R188, R0, R188, UR10 ;  /* 0x0000000a00bc7e23 */ /* 0x000fe200080100bc */
[----:B------:R-:W-:Y:S01]  /*5010*/  FADD.FTZ R191, R249, -R191 ;  /* 0x800000bff9bf7221 */ /* 0x000fe20000010000 */
[----:B------:R-:W-:Y:S01]  /*5020*/  FADD.FTZ R190, R251, -R190 ;  /* 0x800000befbbe7221 */ /* 0x000fe20000010000 */
[----:B------:R-:W-:Y:S01]  /*5030*/  FMUL.FTZ R186, R186, UR32 ;  /* 0x00000020baba7c20 */ /* 0x000fe20008410000 */
[----:B------:R-:W-:Y:S01]  /*5040*/  FADD.FTZ R188, R209, -R188 ;  /* 0x800000bcd1bc7221 */ /* 0x000fe20000010000 */
        /* <DEDUP_REMOVED lines=34> */
.L_x_12233:
        /* <DEDUP_REMOVED lines=19> */
[-C--:B------:R-:W-:Y:S01]  /*53a0*/  @P5 FMUL.FTZ R197, R198, R196.reuse ;  /* 0x000000c4c6c55220 */ /* 0x080fe20000410000 */
[----:B------:R-:W-:-:S03]  /*53b0*/  FMUL.FTZ R196, R148, R196 ;  /* 0x000000c494c47220 */ /* 0x000fc60000410000 */
[----:B------:R-:W-:Y:S02]  /*53c0*/  FADD.FTZ R56, R56, R197 ;  /* 0x000000c538387221 */ /* 0x000fe40000010000 */
[----:B------:R-:W-:-:S04]  /*53d0*/  FSEL R196, R196, RZ, P5 ;  /* 0x000000ffc4c47208 */ /* 0x000fc80002800000 */
[----:B------:R-:W-:-:S04]  /*53e0*/  F2FP.F16.F32.PACK_AB R196, RZ, R196 ;  /* 0x000000c4ffc4723e */ /* 0x000fc800000000ff */
[----:B------:R-:W-:-:S07]  /*53f0*/  PRMT R180, R196, 0x7610, R180 ;  /* 0x00007610c4b47816 */ /* 0x000fce00000000b4 */
.L_x_12281:
        /* <DEDUP_REMOVED lines=8> */
[----:B-----5:R-:W-:-:S03]  /*5480*/  LOP3.LUT P5, RZ, R18, 0xff00, RZ, 0xc0, !PT ;  /* 0x0000ff0012ff7812 */ /* 0x020fc600078ac0ff */
[----:B---3--:R-:W-:Y:S01]  /*5490*/  @P6 FADD.FTZ R196, R197, -R196 ;  /* 0x800000c4c5c46221 */ /* 0x008fe20000010000 */
[----:B------:R-:W-:-:S03]  /*54a0*/  MOV R197, R25 ;  /* 0x0000001900c57202 */ /* 0x000fc60000000f00 */
        /* <DEDUP_REMOVED lines=10> */
[----:B------:R-:W-:-:S07]  /*5550*/  PRMT R180, R180, 0x5410, R196 ;  /* 0x00005410b4b47816 */ /* 0x000fce00000000c4 */
.L_x_12282:
        /* <DEDUP_REMOVED lines=20> */
.L_x_12283:
        /* <DEDUP_REMOVED lines=20> */
.L_x_12284:
        /* <DEDUP_REMOVED lines=20> */
.L_x_12285:
        /* <DEDUP_REMOVED lines=20> */
.L_x_12286:
        /* <DEDUP_REMOVED lines=20> */
.L_x_12287:
        /* <DEDUP_REMOVED lines=24> */
.L_x_12280:
        /* <DEDUP_REMOVED lines=14> */
[----:B------:R-:W-:Y:S02]  /*5e00*/  MOV R184, UR8 ;  /* 0x0000000800b87c02 */ /* 0x000fe40008000f00 */
[----:B------:R-:W-:-:S03]  /*5e10*/  PLOP3.LUT P5, PT, PT, PT, UP2, 0x80, 0x8 ;  /* 0x000000000008781c */ /* 0x000fc60003faf028 */
[----:B--2---:R-:W-:Y:S01]  /*5e20*/  @P0 FFMA.FTZ R184, R197, R184, UR10 ;  /* 0x0000000ac5b80e23 */ /* 0x004fe200080100b8 */
[----:B------:R-:W-:-:S03]  /*5e30*/  PLOP3.LUT P0, PT, PT, PT, UP2, 0x80, 0x8 ;  /* 0x000000000008781c */ /* 0x000fc60003f0f028 */
[----:B---3--:R-:W-:Y:S01]  /*5e40*/  @P6 FADD.FTZ R184, R196, -R184 ;  /* 0x800000b8c4b86221 */ /* 0x008fe20000010000 */
[----:B------:R-:W-:-:S05]  /*5e50*/  PLOP3.LUT P6, PT, PT, PT, UP2, 0x80, 0x8 ;  /* 0x000000000008781c */ /* 0x000fca0003fcf028 */
        /* <DEDUP_REMOVED lines=20> */
.L_x_12288:
        /* <DEDUP_REMOVED lines=12> */
.L_x_12289:
[----:B------:R-:W-:Y:S05]  /*6060*/  BRA.U !UP3, `(.L_x_12290) ;  /* 0x000000010b2c7547 */ /* 0x000fea000b800000 */
        /* <DEDUP_REMOVED lines=11> */
.L_x_12290:
        /* <DEDUP_REMOVED lines=20> */
.L_x_12291:
        /* <DEDUP_REMOVED lines=20> */
.L_x_12292:
        /* <DEDUP_REMOVED lines=20> */
.L_x_12293:
        /* <DEDUP_REMOVED lines=20> */
.L_x_12294:
        /* <DEDUP_REMOVED lines=21> */
.L_x_12256:
        /* <DEDUP_REMOVED lines=9> */
[----:B------:R-:W-:Y:S02]  /*6800*/  PLOP3.LUT P0, PT, PT, PT, UP3, 0x80, 0x8 ;  /* 0x000000000008781c */ /* 0x000fe40003f0f038 */
[----:B-1----:R-:W-:-:S11]  /*6810*/  MOV R192, 0x10 ;  /* 0x0000001000c07802 */ /* 0x002fd60000000f00 */
[C---:B0-----:R-:W-:Y:S01]  /*6820*/  @P0 IMAD.WIDE.U32 R192, R194.reuse, R192, UR6 ;  /* 0x00000006c2c00e25 */ /* 0x041fe2000f8e00c0 */
[----:B------:R-:W-:-:S04]  /*6830*/  IADD3 R194, PT, PT, R194, 0x100, RZ ;  /* 0x00000100c2c27810 */ /* 0x000fc80007ffe0ff */
[----:B------:R0:W-:Y:S03]  /*6840*/  @P5 STG.E.128 desc[UR20][R192.64], R180 ;  /* 0x000000b4c0005986 */ /* 0x0001e6000c101d14 */
.L_x_12231:
[----:B------:R-:W-:Y:S05]  /*6850*/  BSYNC.RECONVERGENT B0 ;  /* 0x0000000000007941 */ /* 0x000fea0003800200 */
.L_x_12230:
        /* <DEDUP_REMOVED lines=8> */
.L_x_12297:
        /* <DEDUP_REMOVED lines=42> */
.L_x_12300:
        /* <DEDUP_REMOVED lines=11> */
[----:B0-----:R-:W-:-:S07]  /*6c30*/  PRMT R180, R180, 0x5410, R184 ;  /* 0x00005410b4b47816 */ /* 0x001fce00000000b8 */
.L_x_12301:
        /* <DEDUP_REMOVED lines=12> */
.L_x_12302:
        /* <DEDUP_REMOVED lines=20> */
.L_x_12303:
        /* <DEDUP_REMOVED lines=20> */
.L_x_12304:
        /* <DEDUP_REMOVED lines=11> */
[----:B------:R-:W-:-:S03]  /*7030*/  MOV R187, RZ ;  /* 0x000000ff00bb7202 */ /* 0x000fc60000000f00 */
        /* <DEDUP_REMOVED lines=8> */
.L_x_12305:
        /* <DEDUP_REMOVED lines=20> */
.L_x_12306:
[----:B0-----:R-:W2:Y:S04]  /*7200*/  LDL R193, [R1+0xc] ;  /* 0x00000c0001c17983 */ /* 0x001ea80000100800 */
[----:B------:R-:W3:Y:S01]  /*7210*/  LDL R192, [R1+0x14] ;  /* 0x0000140001c07983 */ /* 0x000ee20000100800 */
        /* <DEDUP_REMOVED lines=21> */
.L_x_12299:
        /* <DEDUP_REMOVED lines=20> */
.L_x_12308:
        /* <DEDUP_REMOVED lines=20> */
.L_x_12309:
        /* <DEDUP_REMOVED lines=20> */
.L_x_12310:
        /* <DEDUP_REMOVED lines=20> */
.L_x_12311:
        /* <DEDUP_REMOVED lines=20> */
.L_x_12312:
        /* <DEDUP_REMOVED lines=20> */
.L_x_12313:
        /* <DEDUP_REMOVED lines=20> */
.L_x_12314:
[----:B------:R-:W-:Y:S05]  /*7c30*/  BRA.U !UP3, `(.L_x_12307) ;  /* 0x000000210b247547 */ /* 0x000fea000b800000 */
[----:B------:R-:W2:Y:S04]  /*7c40*/  LDL R196, [R1+0xc] ;  /* 0x00000c0001c47983 */ /* 0x000ea80000100800 */
[----:B0-----:R-:W3:Y:S01]  /*7c50*/  LDL R193, [R1+0x14] ;  /* 0x0000140001c17983 */ /* 0x001ee20000100800 */
        /* <DEDUP_REMOVED lines=21> */
.L_x_12298:
        /* <DEDUP_REMOVED lines=19> */
.L_x_12318:
[----:B------:R-:W-:Y:S05]  /*7ee0*/  BSYNC.RECONVERGENT B1 ;  /* 0x0000000000017941 */ /* 0x000fea0003800200 */
.L_x_12317:
        /* <DEDUP_REMOVED lines=13> */
.L_x_12316:
        /* <DEDUP_REMOVED lines=15> */
.L_x_12321:
[----:B------:R-:W-:Y:S05]  /*80b0*/  BSYNC.RECONVERGENT B1 ;  /* 0x0000000000017941 */ /* 0x000fea0003800200 */
.L_x_12320:
        /* <DEDUP_REMOVED lines=13> */
.L_x_12319:
        /* <DEDUP_REMOVED lines=15> */
.L_x_12324:
[----:B------:R-:W-:Y:S05]  /*8280*/  BSYNC.RECONVERGENT B1 ;  /* 0x0000000000017941 */ /* 0x000fea0003800200 */
.L_x_12323:
        /* <DEDUP_REMOVED lines=13> */
.L_x_12322:
        /* <DEDUP_REMOVED lines=15> */
.L_x_12327:
[----:B------:R-:W-:Y:S05]  /*8450*/  BSYNC.RECONVERGENT B1 ;  /* 0x0000000000017941 */ /* 0x000fea0003800200 */
.L_x_12326:
        /* <DEDUP_REMOVED lines=13> */
.L_x_12325:
        /* <DEDUP_REMOVED lines=15> */
.L_x_12330:
[----:B------:R-:W-:Y:S05]  /*8620*/  BSYNC.RECONVERGENT B1 ;  /* 0x0000000000017941 */ /* 0x000fea0003800200 */
.L_x_12329:
        /* <DEDUP_REMOVED lines=13> */
.L_x_12328:
        /* <DEDUP_REMOVED lines=15> */
.L_x_12333:
[----:B------:R-:W-:Y:S05]  /*87f0*/  BSYNC.RECONVERGENT B1 ;  /* 0x0000000000017941 */ /* 0x000fea0003800200 */
.L_x_12332:
        /* <DEDUP_REMOVED lines=13> */
.L_x_12331:
        /* <DEDUP_REMOVED lines=15> */
.L_x_12336:
[----:B------:R-:W-:Y:S05]  /*89c0*/  BSYNC.RECONVERGENT B1 ;  /* 0x0000000000017941 */ /* 0x000fea0003800200 */
.L_x_12335:
        /* <DEDUP_REMOVED lines=13> */
.L_x_12334:
[----:B0-----:R-:W2:Y:S04]  /*8aa0*/  LDL R193, [R1+0xc] ;  /* 0x00000c0001c17983 */ /* 0x001ea80000100800 */
        /* <DEDUP_REMOVED lines=55> */
.L_x_12315:
        /* <DEDUP_REMOVED lines=15> */
.L_x_12339:
[----:B------:R-:W-:Y:S05]  /*8f10*/  BSYNC.RECONVERGENT B1 ;  /* 0x0000000000017941 */ /* 0x000fea0003800200 */
.L_x_12338:
        /* <DEDUP_REMOVED lines=13> */
.L_x_12337:
        /* <DEDUP_REMOVED lines=15> */
.L_x_12342:
[----:B------:R-:W-:Y:S05]  /*90e0*/  BSYNC.RECONVERGENT B1 ;  /* 0x0000000000017941 */ /* 0x000fea0003800200 */
.L_x_12341:
        /* <DEDUP_REMOVED lines=13> */
.L_x_12340:
        /* <DEDUP_REMOVED lines=15> */
.L_x_12345:
[----:B------:R-:W-:Y:S05]  /*92b0*/  BSYNC.RECONVERGENT B1 ;  /* 0x0000000000017941 */ /* 0x000fea0003800200 */
.L_x_12344:
        /* <DEDUP_REMOVED lines=13> */
.L_x_12343:
        /* <DEDUP_REMOVED lines=15> */
.L_x_12348:
[----:B------:R-:W-:Y:S05]  /*9480*/  BSYNC.RECONVERGENT B1 ;  /* 0x0000000000017941 */ /* 0x000fea0003800200 */
.L_x_12347:
        /* <DEDUP_REMOVED lines=13> */
.L_x_12346:
        /* <DEDUP_REMOVED lines=15> */
.L_x_12351:
[----:B------:R-:W-:Y:S05]  /*9650*/  BSYNC.RECONVERGENT B1 ;  /* 0x0000000000017941 */ /* 0x000fea0003800200 */
.L_x_12350:
        /* <DEDUP_REMOVED lines=13> */
.L_x_12349:
        /* <DEDUP_REMOVED lines=15> */
.L_x_12354:
[----:B------:R-:W-:Y:S05]  /*9820*/  BSYNC.RECONVERGENT B1 ;  /* 0x0000000000017941 */ /* 0x000fea0003800200 */
.L_x_12353:
        /* <DEDUP_REMOVED lines=13> */
.L_x_12352:
        /* <DEDUP_REMOVED lines=15> */
.L_x_12357:
[----:B------:R-:W-:Y:S05]  /*99f0*/  BSYNC.RECONVERGENT B1 ;  /* 0x0000000000017941 */ /* 0x000fea0003800200 */
.L_x_12356:
        /* <DEDUP_REMOVED lines=13> */
.L_x_12355:
        /* <DEDUP_REMOVED lines=18> */
.L_x_12359:
[----:B------:R-:W-:Y:S05]  /*9bf0*/  BSYNC.RECONVERGENT B1 ;  /* 0x0000000000017941 */ /* 0x000fea0003800200 */
.L_x_12358:
        /* <DEDUP_REMOVED lines=13> */
.L_x_12307:
[----:B0-----:R-:W0:Y:S01]  /*9cd0*/  @P5 LDC.64 R192, c[0x0][0x478] ;  /* 0x00011e00ffc05b82 */ /* 0x001e220000000a00 */
        /* <DEDUP_REMOVED lines=11> */
.L_x_12296:
[----:B------:R-:W-:Y:S05]  /*9d90*/  BSYNC.RECONVERGENT B0 ;  /* 0x0000000000007941 */ /* 0x000fea0003800200 */
.L_x_12295:
        /* <DEDUP_REMOVED lines=8> */
.L_x_12362:
        /* <DEDUP_REMOVED lines=42> */
.L_x_12365:
        /* <DEDUP_REMOVED lines=11> */
[----:B01----:R-:W-:-:S07]  /*a170*/  PRMT R180, R180, 0x5410, R184 ;  /* 0x00005410b4b47816 */ /* 0x003fce00000000b8 */
.L_x_12366:
        /* <DEDUP_REMOVED lines=12> */
.L_x_12367:
        /* <DEDUP_REMOVED lines=20> */
.L_x_12368:
        /* <DEDUP_REMOVED lines=20> */
.L_x_12369:
        /* <DEDUP_REMOVED lines=20> */
.L_x_12370:
        /* <DEDUP_REMOVED lines=20> */
.L_x_12371:
[----:B01----:R-:W2:Y:S04]  /*a740*/  LDL R193, [R1+0x8] ;  /* 0x0000080001c17983 */ /* 0x003ea80000100800 */
        /* <DEDUP_REMOVED lines=22> */
.L_x_12364:
        /* <DEDUP_REMOVED lines=20> */
.L_x_12373:
        /* <DEDUP_REMOVED lines=20> */
.L_x_12374:
        /* <DEDUP_REMOVED lines=20> */
.L_x_12375:
        /* <DEDUP_REMOVED lines=20> */
.L_x_12376:
        /* <DEDUP_REMOVED lines=20> */
.L_x_12377:
        /* <DEDUP_REMOVED lines=20> */
.L_x_12378:
        /* <DEDUP_REMOVED lines=20> */
.L_x_12379:
[----:B------:R-:W-:Y:S05]  /*b170*/  BRA.U !UP3, `(.L_x_12372) ;  /* 0x000000210b247547 */ /* 0x000fea000b800000 */
[----:B------:R-:W2:Y:S04]  /*b180*/  LDL R196, [R1+0x8] ;  /* 0x0000080001c47983 */ /* 0x000ea80000100800 */
[----:B01----:R-:W3:Y:S01]  /*b190*/  LDL R193, [R1+0x10] ;  /* 0x0000100001c17983 */ /* 0x003ee20000100800 */
        /* <DEDUP_REMOVED lines=21> */
.L_x_12363:
        /* <DEDUP_REMOVED lines=19> */
.L_x_12383:
[----:B------:R-:W-:Y:S05]  /*b420*/  BSYNC.RECONVERGENT B1 ;  /* 0x0000000000017941 */ /* 0x000fea0003800200 */
.L_x_12382:
        /* <DEDUP_REMOVED lines=12> */
[----:B01----:R-:W-:-:S07]  /*b4f0*/  PRMT R180, R184, 0x7610, R180 ;  /* 0x00007610b8b47816 */ /* 0x003fce00000000b4 */
.L_x_12381:
        /* <DEDUP_REMOVED lines=15> */
.L_x_12386:
[----:B------:R-:W-:Y:S05]  /*b5f0*/  BSYNC.RECONVERGENT B1 ;  /* 0x0000000000017941 */ /* 0x000fea0003800200 */
.L_x_12385:
        /* <DEDUP_REMOVED lines=13> */
.L_x_12384:
        /* <DEDUP_REMOVED lines=15> */
.L_x_12389:
[----:B------:R-:W-:Y:S05]  /*b7c0*/  BSYNC.RECONVERGENT B1 ;  /* 0x0000000000017941 */ /* 0x000fea0003800200 */
.L_x_12388:
        /* <DEDUP_REMOVED lines=13> */
.L_x_12387:
        /* <DEDUP_REMOVED lines=15> */
.L_x_12392:
[----:B------:R-:W-:Y:S05]  /*b990*/  BSYNC.RECONVERGENT B1 ;  /* 0x0000000000017941 */ /* 0x000fea0003800200 */
.L_x_12391:
        /* <DEDUP_REMOVED lines=13> */
.L_x_12390:
        /* <DEDUP_REMOVED lines=15> */
.L_x_12395:
[----:B------:R-:W-:Y:S05]  /*bb60*/  BSYNC.RECONVERGENT B1 ;  /* 0x0000000000017941 */ /* 0x000fea0003800200 */
.L_x_12394:
        /* <DEDUP_REMOVED lines=13> */
.L_x_12393:
        /* <DEDUP_REMOVED lines=15> */
.L_x_12398:
[----:B------:R-:W-:Y:S05]  /*bd30*/  BSYNC.RECONVERGENT B1 ;  /* 0x0000000000017941 */ /* 0x000fea0003800200 */
.L_x_12397:
        /* <DEDUP_REMOVED lines=13> */
.L_x_12396:
        /* <DEDUP_REMOVED lines=15> */
.L_x_12401:
[----:B------:R-:W-:Y:S05]  /*bf00*/  BSYNC.RECONVERGENT B1 ;  /* 0x0000000000017941 */ /* 0x000fea0003800200 */
.L_x_12400:
        /* <DEDUP_REMOVED lines=13> */
.L_x_12399:
[----:B01----:R-:W2:Y:S04]  /*bfe0*/  LDL R193, [R1+0x8] ;  /* 0x0000080001c17983 */ /* 0x003ea80000100800 */
        /* <DEDUP_REMOVED lines=55> */
.L_x_12380:
        /* <DEDUP_REMOVED lines=15> */
.L_x_12404:
[----:B------:R-:W-:Y:S05]  /*c450*/  BSYNC.RECONVERGENT B1 ;  /* 0x0000000000017941 */ /* 0x000fea0003800200 */
.L_x_12403:
        /* <DEDUP_REMOVED lines=13> */
.L_x_12402:
        /* <DEDUP_REMOVED lines=15> */
.L_x_12407:
[----:B------:R-:W-:Y:S05]  /*c620*/  BSYNC.RECONVERGENT B1 ;  /* 0x0000000000017941 */ /* 0x000fea0003800200 */
.L_x_12406:
        /* <DEDUP_REMOVED lines=13> */
.L_x_12405:
        /* <DEDUP_REMOVED lines=15> */
.L_x_12410:
[----:B------:R-:W-:Y:S05]  /*c7f0*/  BSYNC.RECONVERGENT B1 ;  /* 0x0000000000017941 */ /* 0x000fea0003800200 */
.L_x_12409:
        /* <DEDUP_REMOVED lines=13> */
.L_x_12408:
        /* <DEDUP_REMOVED lines=15> */
.L_x_12413:
[----:B------:R-:W-:Y:S05]  /*c9c0*/  BSYNC.RECONVERGENT B1 ;  /* 0x0000000000017941 */ /* 0x000fea0003800200 */
.L_x_12412:
        /* <DEDUP_REMOVED lines=13> */
.L_x_12411:
        /* <DEDUP_REMOVED lines=15> */
.L_x_12416:
[----:B------:R-:W-:Y:S05]  /*cb90*/  BSYNC.RECONVERGENT B1 ;  /* 0x0000000000017941 */ /* 0x000fea0003800200 */
.L_x_12415:
        /* <DEDUP_REMOVED lines=13> */
.L_x_12414:
        /* <DEDUP_REMOVED lines=15> */
.L_x_12419:
[----:B------:R-:W-:Y:S05]  /*cd60*/  BSYNC.RECONVERGENT B1 ;  /* 0x0000000000017941 */ /* 0x000fea0003800200 */
.L_x_12418:
        /* <DEDUP_REMOVED lines=13> */
.L_x_12417:
        /* <DEDUP_REMOVED lines=15> */
.L_x_12422:
[----:B------:R-:W-:Y:S05]  /*cf30*/  BSYNC.RECONVERGENT B1 ;  /* 0x0000000000017941 */ /* 0x000fea0003800200 */
.L_x_12421:
        /* <DEDUP_REMOVED lines=13> */
.L_x_12420:
        /* <DEDUP_REMOVED lines=18> */
.L_x_12424:
[----:B------:R-:W-:Y:S05]  /*d130*/  BSYNC.RECONVERGENT B1 ;  /* 0x0000000000017941 */ /* 0x000fea0003800200 */
.L_x_12423:
        /* <DEDUP_REMOVED lines=13> */
.L_x_12372:
        /* <DEDUP_REMOVED lines=12> */
.L_x_12361:
[----:B------:R-:W-:Y:S05]  /*d2d0*/  BSYNC.RECONVERGENT B0 ;  /* 0x0000000000007941 */ /* 0x000fea0003800200 */
.L_x_12360:
        /* <DEDUP_REMOVED lines=8> */
.L_x_12427:
        /* <DEDUP_REMOVED lines=42> */
.L_x_12430:
        /* <DEDUP_REMOVED lines=11> */
[----:B012---:R-:W-:-:S07]  /*d6b0*/  PRMT R180, R180, 0x5410, R184 ;  /* 0x00005410b4b47816 */ /* 0x007fce00000000b8 */
.L_x_12431:
        /* <DEDUP_REMOVED lines=12> */
.L_x_12432:
        /* <DEDUP_REMOVED lines=20> */
.L_x_12433:
        /* <DEDUP_REMOVED lines=20> */
.L_x_12434:
        /* <DEDUP_REMOVED lines=20> */
.L_x_12435:
        /* <DEDUP_REMOVED lines=20> */
.L_x_12436:
[----:B012---:R-:W2:Y:S04]  /*dc80*/  LDL R193, [R1+0x24] ;  /* 0x0000240001c17983 */ /* 0x007ea80000100800 */
        /* <DEDUP_REMOVED lines=22> */
.L_x_12429:
        /* <DEDUP_REMOVED lines=20> */
.L_x_12438:
        /* <DEDUP_REMOVED lines=20> */
.L_x_12439:
        /* <DEDUP_REMOVED lines=20> */
.L_x_12440:
        /* <DEDUP_REMOVED lines=20> */
.L_x_12441:
        /* <DEDUP_REMOVED lines=20> */
.L_x_12442:
        /* <DEDUP_REMOVED lines=20> */
.L_x_12443:
        /* <DEDUP_REMOVED lines=20> */
.L_x_12444:
[----:B------:R-:W-:Y:S05]  /*e6b0*/  BRA.U !UP3, `(.L_x_12437) ;  /* 0x0000001d0bf87547 */ /* 0x000fea000b800000 */
[----:B------:R-:W3:Y:S04]  /*e6c0*/  LDL R196, [R1+0x24] ;  /* 0x0000240001c47983 */ /* 0x000ee80000100800 */
[----:B012---:R-:W2:Y:S01]  /*e6d0*/  LDL R193, [R1+0x20] ;  /* 0x0000200001c17983 */ /* 0x007ea20000100800 */
[----:B------:R-:W-:Y:S02]  /*e6e0*/  PLOP3.LUT P6, PT, PT, PT, UP2, 0x80, 0x8 ;  /* 0x000000000008781c */ /* 0x000fe40003fcf028 */
[----:B------:R-:W-:Y:S02]  /*e6f0*/  PLOP3.LUT P0, PT, PT, PT, UP2, 0x80, 0x8 ;  /* 0x000000000008781c */ /* 0x000fe40003f0f028 */
[----:B------:R-:W-:-:S09]  /*e700*/  MOV R192, UR8 ;  /* 0x0000000800c07c02 */ /* 0x000fd20008000f00 */
[----:B---3--:R-:W-:Y:S01]  /*e710*/  @P6 FFMA.FTZ R192, R196, R192, UR10 ;  /* 0x0000000ac4c06e23 */ /* 0x008fe200080100c0 */
[----:B------:R-:W-:-:S03]  /*e720*/  PLOP3.LUT P6, PT, PT, PT, UP2, 0x80, 0x8 ;  /* 0x000000000008781c */ /* 0x000fc60003fcf028 */
[----:B--2---:R-:W-:Y:S01]  /*e730*/  @P0 FADD.FTZ R192, R193, -R192 ;  /* 0x800000c0c1c00221 */ /* 0x004fe20000010000 */
        /* <DEDUP_REMOVED lines=15> */
.L_x_12428:
        /* <DEDUP_REMOVED lines=19> */
.L_x_12448:
[----:B------:R-:W-:Y:S05]  /*e960*/  BSYNC.RECONVERGENT B1 ;  /* 0x0000000000017941 */ /* 0x000fea0003800200 */
.L_x_12447:
        /* <DEDUP_REMOVED lines=12> */
[----:B012---:R-:W-:-:S07]  /*ea30*/  PRMT R180, R184, 0x7610, R180 ;  /* 0x00007610b8b47816 */ /* 0x007fce00000000b4 */
.L_x_12446:
        /* <DEDUP_REMOVED lines=15> */
.L_x_12451:
[----:B------:R-:W-:Y:S05]  /*eb30*/  BSYNC.RECONVERGENT B1 ;  /* 0x0000000000017941 */ /* 0x000fea0003800200 */
.L_x_12450:
        /* <DEDUP_REMOVED lines=13> */
.L_x_12449:
        /* <DEDUP_REMOVED lines=15> */
.L_x_12454:
[----:B------:R-:W-:Y:S05]  /*ed00*/  BSYNC.RECONVERGENT B1 ;  /* 0x0000000000017941 */ /* 0x000fea0003800200 */
.L_x_12453:
        /* <DEDUP_REMOVED lines=13> */
.L_x_12452:
        /* <DEDUP_REMOVED lines=15> */
.L_x_12457:
[----:B------:R-:W-:Y:S05]  /*eed0*/  BSYNC.RECONVERGENT B1 ;  /* 0x0000000000017941 */ /* 0x000fea0003800200 */
.L_x_12456:
        /* <DEDUP_REMOVED lines=13> */
.L_x_12455:
        /* <DEDUP_REMOVED lines=15> */
.L_x_12460:
[----:B------:R-:W-:Y:S05]  /*f0a0*/  BSYNC.RECONVERGENT B1 ;  /* 0x0000000000017941 */ /* 0x000fea0003800200 */
.L_x_12459:
        /* <DEDUP_REMOVED lines=13> */
.L_x_12458:
        /* <DEDUP_REMOVED lines=15> */
.L_x_12463:
[----:B------:R-:W-:Y:S05]  /*f270*/  BSYNC.RECONVERGENT B1 ;  /* 0x0000000000017941 */ /* 0x000fea0003800200 */
.L_x_12462:
        /* <DEDUP_REMOVED lines=13> */
.L_x_12461:
        /* <DEDUP_REMOVED lines=15> */
.L_x_12466:
[----:B------:R-:W-:Y:S05]  /*f440*/  BSYNC.RECONVERGENT B1 ;  /* 0x0000000000017941 */ /* 0x000fea0003800200 */
.L_x_12465:
        /* <DEDUP_REMOVED lines=13> */
.L_x_12464:
[----:B012---:R-:W2:Y:S04]  /*f520*/  LDL R193, [R1+0x24] ;  /* 0x0000240001c17983 */ /* 0x007ea80000100800 */
        /* <DEDUP_REMOVED lines=55> */
.L_x_12445:
        /* <DEDUP_REMOVED lines=15> */
.L_x_12469:
[----:B------:R-:W-:Y:S05]  /*f990*/  BSYNC.RECONVERGENT B1 ;  /* 0x0000000000017941 */ /* 0x000fea0003800200 */
.L_x_12468:
        /* <DEDUP_REMOVED lines=13> */
.L_x_12467:
        /* <DEDUP_REMOVED lines=15> */
.L_x_12472:
[----:B------:R-:W-:Y:S05]  /*fb60*/  BSYNC.RECONVERGENT B1 ;  /* 0x0000000000017941 */ /* 0x000fea0003800200 */
.L_x_12471:
        /* <DEDUP_REMOVED lines=13> */
.L_x_12470:
        /* <DEDUP_REMOVED lines=15> */
.L_x_12475:
[----:B------:R-:W-:Y:S05]  /*fd30*/  BSYNC.RECONVERGENT B1 ;  /* 0x0000000000017941 */ /* 0x000fea0003800200 */
.L_x_12474:
        /* <DEDUP_REMOVED lines=13> */
.L_x_12473:
        /* <DEDUP_REMOVED lines=15> */
.L_x_12478:
[----:B------:R-:W-:Y:S05]  /*ff00*/  BSYNC.RECONVERGENT B1 ;  /* 0x0000000000017941 */ /* 0x000fea0003800200 */
.L_x_12477:
        /* <DEDUP_REMOVED lines=13> */
.L_x_12476:
        /* <DEDUP_REMOVED lines=15> */
.L_x_12481:
[----:B------:R-:W-:Y:S05]  /*100d0*/  BSYNC.RECONVERGENT B1 ;  /* 0x0000000000017941 */ /* 0x000fea0003800200 */
.L_x_12480:
        /* <DEDUP_REMOVED lines=13> */
.L_x_12479:
        /* <DEDUP_REMOVED lines=15> */
.L_x_12484:
[----:B------:R-:W-:Y:S05]  /*102a0*/  BSYNC.RECONVERGENT B1 ;  /* 0x0000000000017941 */ /* 0x000fea0003800200 */
.L_x_12483:
        /* <DEDUP_REMOVED lines=13> */
.L_x_12482:
        /* <DEDUP_REMOVED lines=15> */
.L_x_12487:
[----:B------:R-:W-:Y:S05]  /*10470*/  BSYNC.RECONVERGENT B1 ;  /* 0x0000000000017941 */ /* 0x000fea0003800200 */
.L_x_12486:
        /* <DEDUP_REMOVED lines=13> */
.L_x_12485:
[----:B------:R-:W-:Y:S05]  /*10550*/  BRA.U !UP3, `(.L_x_12437) ;  /* 0x000000010b507547 */ /* 0x000fea000b800000 */
[----:B------:R-:W3:Y:S04]  /*10560*/  LDL R196, [R1+0x24] ;  /* 0x0000240001c47983 */ /* 0x000ee80000100800 */
[----:B012---:R-:W2:Y:S01]  /*10570*/  LDL R193, [R1+0x20] ;  /* 0x0000200001c17983 */ /* 0x007ea20000100800 */
[----:B------:R-:W-:Y:S02]  /*10580*/  MOV R192, UR8 ;  /* 0x0000000800c07c02 */ /* 0x000fe40008000f00 */
[----:B-----5:R-:W-:Y:S02]  /*10590*/  ISETP.GE.U32.AND P0, PT, R206, RZ, PT ;  /* 0x000000ffce00720c */ /* 0x020fe40003f06070 */
[----:B------:R-:W-:Y:S02]  /*105a0*/  ISETP.LT.AND P6, PT, RZ, UR33, PT ;  /* 0x00000021ff007c0c */ /* 0x000fe4000bfc1270 */
[----:B------:R-:W-:Y:S01]  /*105b0*/  ISETP.GE.U32.AND.EX P0, PT, R207, 0x1000000, PT, P0 ;  /* 0x01000000cf00780c */ /* 0x000fe20003f06100 */
[----:B---3--:R-:W-:-:S12]  /*105c0*/  FFMA.FTZ R192, R196, R192, UR10 ;  /* 0x0000000ac4c07e23 */ /* 0x008fd800080100c0 */
[----:B------:R-:W-:Y:S02]  /*105d0*/  @P0 HADD2.F32 R196, -RZ, R179.H1_H1 ;  /* 0x300000b3ffc40230 */ /* 0x000fe40000004100 */
[----:B--2---:R-:W-:Y:S01]  /*105e0*/  FADD.FTZ R192, R193, -R192 ;  /* 0x800000c0c1c07221 */ /* 0x004fe20000010000 */
[----:B------:R-:W-:-:S03]  /*105f0*/  HFMA2 R193, -RZ, RZ, 0, 0 ;  /* 0x00000000ffc17431 */ /* 0x000fc600000001ff */
[----:B------:R-:W-:-:S05]  /*10600*/  FMUL.FTZ R192, R192, UR32 ;  /* 0x00000020c0c07c20 */ /* 0x000fca0008410000 */
[----:B------:R-:W-:-:S05]  /*10610*/  FSEL R192, R192, RZ, P6 ;  /* 0x000000ffc0c07208 */ /* 0x000fca0003000000 */
        /* <DEDUP_REMOVED lines=8> */
.L_x_12437:
        /* <DEDUP_REMOVED lines=10> */
.L_x_12426:
[----:B------:R-:W-:Y:S05]  /*10740*/  BSYNC.RECONVERGENT B0 ;  /* 0x0000000000007941 */ /* 0x000fea0003800200 */
.L_x_12425:
[----:B------:R-:W-:Y:S02]  /*10750*/  UIADD3 UR11, UPT, UPT, UR11, UR28, URZ ;  /* 0x0000001c0b0b7290 */ /* 0x000fe4000fffe0ff */
[----:B------:R-:W-:Y:S02]  /*10760*/  UPLOP3.LUT UP1, UPT, UPT, UPT, UP1, 0x40, 0x4 ;  /* 0x000000000004789c */ /* 0x000fe40003f2e810 */
[----:B------:R-:W-:-:S09]  /*10770*/  UISETP.GE.AND UP0, UPT, UR11, UR29, UPT ;  /* 0x0000001d0b00728c */ /* 0x000fd2000bf06270 */
[----:B------:R-:W-:Y:S05]  /*10780*/  BRA.U !UP0, `(.L_x_12488) ;  /* 0xffffff05082c7547 */ /* 0x000fea000b83ffff */
.L_x_12217:
        /* <DEDUP_REMOVED lines=8> */
[----:B------:R-:W0:Y:S03]  /*10810*/  LDC.64 R2, c[0x0][0x440] ;  /* 0x00011000ff027b82 */ /* 0x000e260000000a00 */
        /* <DEDUP_REMOVED lines=15> */
.L_x_12490:
[----:B------:R-:W-:Y:S05]  /*10910*/  BSYNC.RECONVERGENT B0 ;  /* 0x0000000000007941 */ /* 0x000fea0003800200 */
.L_x_12489:
        /* <DEDUP_REMOVED lines=15> */
.L_x_12492:
[----:B------:R-:W-:Y:S05]  /*10a10*/  BSYNC.RECONVERGENT B0 ;  /* 0x0000000000007941 */ /* 0x000fea0003800200 */
.L_x_12491:
        /* <DEDUP_REMOVED lines=15> */
.L_x_12494:
[----:B------:R-:W-:Y:S05]  /*10b10*/  BSYNC.RECONVERGENT B0 ;  /* 0x0000000000007941 */ /* 0x000fea0003800200 */
.L_x_12493:
        /* <DEDUP_REMOVED lines=14> */
.L_x_12495:
        /* <DEDUP_REMOVED lines=16> */
.L_x_15735:


//--------------------- .text._ZN10layer_norm22ln_bwd_finalize_kernelINS_22Kernel_traits_finalizeILj8192Ef6__halffS2_fjLb1ELj1024ELj4ENS_18Kernel_traits_baseILj8192EfS2_fS2_fjLj1024EEEEELb1ELb1EEEvNS_9BwdParamsE --------------------------
	.section	.text._ZN10layer_norm22ln_bwd_finalize_kernelINS_22Kernel_traits_finalizeILj8192Ef6__halffS2_fjLb1ELj1024ELj4ENS_18Kernel_traits_baseILj8192EfS2_fS2_fjLj1024EEEEELb1ELb1EEEvNS_9BwdParamsE,"ax",@progbits
	.align	128
        .global         _ZN10layer_norm22ln_bwd_finalize_kernelINS_22Kernel_traits_finalizeILj8192Ef6__halffS2_fjLb1ELj1024ELj4ENS_18Kernel_traits_baseILj8192EfS2_fS2_fjLj1024EEEEELb1ELb1EEEvNS_9BwdParamsE
        .type           _ZN10layer_norm22ln_bwd_finalize_kernelINS_22Kernel_traits_finalizeILj8192Ef6__halffS2_fjLb1ELj1024ELj4ENS_18Kernel_traits_baseILj8192EfS2_fS2_fjLj1024EEEEELb1ELb1EEEvNS_9BwdParamsE,@function
        .size           _ZN10layer_norm22ln_bwd_finalize_kernelINS_22Kernel_traits_finalizeILj8192Ef6__halffS2_fjLb1ELj1024ELj4ENS_18Kernel_traits_baseILj8192EfS2_fS2_fjLj1024EEEEELb1ELb1EEEvNS_9BwdParamsE,(.L_x_15736 - _ZN10layer_norm22ln_bwd_finalize_kernelINS_22Kernel_traits_finalizeILj8192Ef6__halffS2_fjLb1ELj1024ELj4ENS_18Kernel_traits_baseILj8192EfS2_fS2_fjLj1024EEEEELb1ELb1EEEvNS_9BwdParamsE)
        .other          _ZN10layer_norm22ln_bwd_finalize_kernelINS_22Kernel_traits_finalizeILj8192Ef6__halffS2_fjLb1ELj1024ELj4ENS_18Kernel_traits_baseILj8192EfS2_fS2_fjLj1024EEEEELb1ELb1EEEvNS_9BwdParamsE,@"STO_CUDA_ENTRY STV_DEFAULT"
_ZN10layer_norm22ln_bwd_finalize_kernelINS_22Kernel_traits_finalizeILj8192Ef6__halffS2_fjLb1ELj1024ELj4ENS_18Kernel_traits_baseILj8192EfS2_fS2_fjLj1024EEEEELb1ELb1EEEvNS_9BwdParamsE:
.text._ZN10layer_norm22ln_bwd_finalize_kernelINS_22Kernel_traits_finalizeILj8192Ef6__halffS2_fjLb1ELj1024ELj4ENS_18Kernel_traits_baseILj8192EfS2_fS2_fjLj1024EEEEELb1ELb1EEEvNS_9BwdParamsE:
        /* <DEDUP_REMOVED lines=56> */
.L_x_12500:
        /* <DEDUP_REMOVED lines=87> */
.L_x_12499:
[----:B------:R-:W-:Y:S05]  /*08f0*/  BSYNC.RECONVERGENT B1 ;  /* 0x0000000000017941 */ /* 0x000fea0003800200 */
.L_x_12498:
        /* <DEDUP_REMOVED lines=51> */
.L_x_12502:
[----:B------:R-:W-:Y:S05]  /*0c30*/  BSYNC.RECONVERGENT B1 ;  /* 0x0000000000017941 */ /* 0x000fea0003800200 */
.L_x_12501:
        /* <DEDUP_REMOVED lines=30> */
.L_x_12504:
[----:B------:R-:W-:Y:S05]  /*0e20*/  BSYNC.RECONVERGENT B1 ;  /* 0x0000000000017941 */ /* 0x000fea0003800200 */
.L_x_12503:
        /* <DEDUP_REMOVED lines=15> */
.L_x_12497:
[----:B------:R-:W-:Y:S05]  /*0f20*/  BSYNC.RECONVERGENT B0 ;  /* 0x0000000000007941 */ /* 0x000fea0003800200 */
.L_x_12496:
        /* <DEDUP_REMOVED lines=72> */
.L_x_12505:
        /* <DEDUP_REMOVED lines=13> */
.L_x_15736:


//--------------------- .text._ZN10layer_norm13ln_bwd_kernelINS_13Kernel_traitsIf6__halffS2_fjLj8192ELj1ELj1ELj8ELj16ENS_18Kernel_traits_baseILj8192EfS2_fS2_fjLj256EEEEELb1ELb1ELb1ELb1EEEvNS_9BwdParamsE --------------------------
	.section	.text._ZN10layer_norm13ln_bwd_kernelINS_13Kernel_traitsIf6__halffS2_fjLj8192ELj1ELj1ELj8ELj16ENS_18Kernel_traits_baseILj8192EfS2_fS2_fjLj256EEEEELb1ELb1ELb1ELb1EEEvNS_9BwdParamsE,"ax",@progbits
	.align	128
        .global         _ZN10layer_norm13ln_bwd_kernelINS_13Kernel_traitsIf6__halffS2_fjLj8192ELj1ELj1ELj8ELj16ENS_18Kernel_traits_baseILj8192EfS2_fS2_fjLj256EEEEELb1ELb1ELb1ELb1EEEvNS_9BwdParamsE
        .type           _ZN10layer_norm13ln_bwd_kernelINS_13Kernel_traitsIf6__halffS2_fjLj8192ELj1ELj1ELj8ELj16ENS_18Kernel_traits_baseILj8192EfS2_fS2_fjLj256EEEEELb1ELb1ELb1ELb1EEEvNS_9BwdParamsE,@function
        .size           _ZN10layer_norm13ln_bwd_kernelINS_13Kernel_traitsIf6__halffS2_fjLj8192ELj1ELj1ELj8ELj16ENS_18Kernel_traits_baseILj8192EfS2_fS2_fjLj256EEEEELb1ELb1ELb1ELb1EEEvNS_9BwdParamsE,(.L_x_15737 - _ZN10layer_norm13ln_bwd_kernelINS_13Kernel_traitsIf6__halffS2_fjLj8192ELj1ELj1ELj8ELj16ENS_18Kernel_traits_baseILj8192EfS2_fS2_fjLj256EEEEELb1ELb1ELb1ELb1EEEvNS_9BwdParamsE)
        .other          _ZN10layer_norm13ln_bwd_kernelINS_13Kernel_traitsIf6__halffS2_fjLj8192ELj1ELj1ELj8ELj16ENS_18Kernel_traits_baseILj8192EfS2_fS2_fjLj256EEEEELb1ELb1ELb1ELb1EEEvNS_9BwdParamsE,@"STO_CUDA_ENTRY STV_DEFAULT"
_ZN10layer_norm13ln_bwd_kernelINS_13Kernel_traitsIf6__halffS2_fjLj8192ELj1ELj1ELj8ELj16ENS_18Kernel_traits_baseILj8192EfS2_fS2_fjLj256EEEEELb1ELb1ELb1ELb1EEEvNS_9BwdParamsE:
.text._ZN10layer_norm13ln_bwd_kernelINS_13Kernel_traitsIf6__halffS2_fjLj8192ELj1ELj1ELj8ELj16ENS_18Kernel_traits_baseILj8192EfS2_fS2_fjLj256EEEEELb1ELb1ELb1ELb1EEEvNS_9BwdParamsE:
        /* <DEDUP_REMOVED lines=103> */
.L_x_12762:
        /* <DEDUP_REMOVED lines=21> */
[----:B------:R2:W-:Y:S01]  /*07c0*/  STL [R1+0x9c], R27 ;  /* 0x00009c1b01007387 */ /* 0x0005e20000100800 */
[----:B------:R-:W-:Y:S02]  /*07d0*/  USHF.R.S32.HI UR10, URZ, 0x1f, UR9 ;  /* 0x0000001fff0a7899 */ /* 0x000fe40008011409 */
[----:B------:R-:W-:Y:S02]  /*07e0*/  UIMAD UR11, UR11, UR21, URZ ;  /* 0x000000150b0b72a4 */ /* 0x000fe4000f8e02ff */
[----:B------:R-:W-:Y:S01]  /*07f0*/  UIMAD.WIDE UR32, UR8, 0x4, UR12 ;  /* 0x00000004082078a5 */ /* 0x000fe2000f8e020c */
[----:B------:R-:W3:Y:S01]  /*0800*/  LDC.64 R8, c[0x0][0x428] ;  /* 0x00010a00ff087b82 */ /* 0x000ee20000000a00 */
[----:B------:R-:W-:Y:S01]  /*0810*/  ULEA.HI UR10, UR10, UR9, URZ, 0x3 ;  /* 0x000000090a0a7291 */ /* 0x000fe2000f8f18ff */
[----:B------:R-:W-:Y:S01]  /*0820*/  ISETP.NE.U32.AND P0, PT, RZ, UR4, PT ;  /* 0x00000004ff007c0c */ /* 0x000fe2000bf05070 */
[----:B------:R-:W-:-:S02]  /*0830*/  USHF.R.S32.HI UR9, URZ, 0x1f, UR11 ;  /* 0x0000001fff097899 */ /* 0x000fc4000801140b */
[----:B------:R-:W-:Y:S01]  /*0840*/  UISETP.GE.AND UP3, UPT, UR20, 0x1, UPT ;  /* 0x000000011400788c */ /* 0x000fe2000bf66270 */
[----:B------:R-:W-:Y:S01]  /*0850*/  MOV R16, UR32 ;  /* 0x0000002000107c02 */ /* 0x000fe20008000f00 */
[----:B------:R-:W-:Y:S01]  /*0860*/  ULEA.HI UR9, UR9, UR11, URZ, 0x3 ;  /* 0x0000000b09097291 */ /* 0x000fe2000f8f18ff */
[----:B------:R-:W-:Y:S01]  /*0870*/  MOV R3, UR10 ;  /* 0x0000000a00037c02 */ /* 0x000fe20008000f00 */
[----:B------:R-:W4:Y:S01]  /*0880*/  LDC.64 R240, c[0x0][0x3b0] ;  /* 0x0000ec00fff07b82 */ /* 0x000f220000000a00 */
[----:B------:R-:W-:Y:S01]  /*0890*/  MOV R17, UR33 ;  /* 0x0000002100117c02 */ /* 0x000fe20008000f00 */
[----:B------:R2:W-:Y:S04]  /*08a0*/  STL [R1+0x98], R26 ;  /* 0x0000981a01007387 */ /* 0x0005e80000100800 */
[----:B------:R-:W2:Y:S01]  /*08b0*/  LDG.E R0, desc[UR22][R16.64] ;  /* 0x0000001610007981 */ /* 0x000ea2000c1e1900 */
[----:B------:R-:W-:-:S02]  /*08c0*/  ISETP.NE.AND.EX P0, PT, RZ, UR5, PT, P0 ;  /* 0x00000005ff007c0c */ /* 0x000fc4000bf05300 */
[----:B------:R-:W-:Y:S01]  /*08d0*/  PLOP3.LUT P1, PT, PT, PT, UP3, 0x80, 0x8 ;  /* 0x000000000008781c */ /* 0x000fe20003f2f038 */
[----:B------:R2:W-:Y:S01]  /*08e0*/  STL [R1+0x94], R25 ;  /* 0x0000941901007387 */ /* 0x0005e20000100800 */
[----:B0-----:R-:W-:-:S03]  /*08f0*/  LEA.HI.SX32 R238, R3, R242, 0x1d ;  /* 0x000000f203ee7211 */ /* 0x001fc600078feaff */
[----:B------:R0:W-:Y:S01]  /*0900*/  STL [R1+0x90], R24 ;  /* 0x0000901801007387 */ /* 0x0001e20000100800 */
[----:B------:R-:W-:Y:S02]  /*0910*/  MOV R3, UR9 ;  /* 0x0000000900037c02 */ /* 0x000fe40008000f00 */
[C---:B------:R-:W-:Y:S02]  /*0920*/  IADD3 R237, PT, PT, R238.reuse, 0x100, RZ ;  /* 0x00000100eeed7810 */ /* 0x040fe40007ffe0ff */
[C---:B------:R-:W-:Y:S01]  /*0930*/  IADD3 R2, PT, PT, R238.reuse, 0x200, RZ ;  /* 0x00000200ee027810 */ /* 0x040fe20007ffe0ff */
[C-C-:B-1----:R-:W-:Y:S01]  /*0940*/  IMAD.WIDE.U32 R4, R238.reuse, 0x20, R10.reuse ;  /* 0x00000020ee047825 */ /* 0x142fe200078e000a */
[----:B------:R-:W-:Y:S01]  /*0950*/  LEA.HI.SX32 R6, R3, R242, 0x1d ;  /* 0x000000f203067211 */ /* 0x000fe200078feaff */
[----:B------:R-:W1:Y:S01]  /*0960*/  @P0 LDC.64 R214, c[0x0][0x438] ;  /* 0x00010e00ffd60b82 */ /* 0x000e620000000a00 */
[----:B------:R-:W-:Y:S01]  /*0970*/  IADD3 R3, PT, PT, R238, 0x300, RZ ;  /* 0x00000300ee037810 */ /* 0x000fe20007ffe0ff */
[--C-:B------:R-:W-:Y:S01]  /*0980*/  IMAD.WIDE.U32 R208, R237, 0x20, R10.reuse ;  /* 0x00000020edd07825 */ /* 0x100fe200078e000a */
[----:B------:R-:W-:Y:S01]  /*0990*/  IADD3 R7, PT, PT, R6, 0x100, RZ ;  /* 0x0000010006077810 */ /* 0x000fe20007ffe0ff */
[----:B------:R-:W2:Y:S02]  /*09a0*/  LDG.E.128 R232, desc[UR22][R4.64] ;  /* 0x0000001604e87981 */ /* 0x000ea4000c1e1d00 */
[----:B------:R-:W-:-:S02]  /*09b0*/  IMAD.WIDE.U32 R220, R2, 0x20, R10 ;  /* 0x0000002002dc7825 */ /* 0x000fc400078e000a */
[----:B------:R3:W2:Y:S01]  /*09c0*/  LDG.E.128 R196, desc[UR22][R4.64+0x10] ;  /* 0x0000101604c47981 */ /* 0x0006a2000c1e1d00 */
[----:B------:R-:W0:Y:S01]  /*09d0*/  @P0 LDC.64 R210, c[0x0][0x438] ;  /* 0x00010e00ffd20b82 */ /* 0x000e220000000a00 */
[----:B------:R-:W-:Y:S02]  /*09e0*/  IMAD.WIDE.U32 R10, R3, 0x20, R10 ;  /* 0x00000020030a7825 */ /* 0x000fe400078e000a */
[----:B------:R-:W2:Y:S04]  /*09f0*/  LDG.E.128 R200, desc[UR22][R208.64] ;  /* 0x00000016d0c87981 */ /* 0x000ea8000c1e1d00 */
[----:B------:R-:W2:Y:S01]  /*0a00*/  LDG.E.128 R216, desc[UR22][R220.64] ;  /* 0x00000016dcd87981 */ /* 0x000ea2000c1e1d00 */
[----:B------:R-:W4:Y:S01]  /*0a10*/  @P0 LDC.64 R212, c[0x0][0x438] ;  /* 0x00010e00ffd40b82 */ /* 0x000f220000000a00 */
[--C-:B---3--:R-:W-:Y:S01]  /*0a20*/  IMAD.WIDE.U32 R4, R7, 0x10, R8.reuse ;  /* 0x0000001007047825 */ /* 0x108fe200078e0008 */
[C---:B------:R-:W-:Y:S01]  /*0a30*/  IADD3 R7, PT, PT, R6.reuse, 0x200, RZ ;  /* 0x0000020006077810 */ /* 0x040fe20007ffe0ff */
[----:B------:R-:W3:Y:S04]  /*0a40*/  LDG.E.128 R224, desc[UR22][R10.64] ;  /* 0x000000160ae07981 */ /* 0x000ee8000c1e1d00 */
[----:B------:R1:W3:Y:S04]  /*0a50*/  LDG.E.128 R228, desc[UR22][R10.64+0x10] ;  /* 0x000010160ae47981 */ /* 0x0002e8000c1e1d00 */
[----:B------:R-:W3:Y:S01]  /*0a60*/  LDG.E.128 R220, desc[UR22][R220.64+0x10] ;  /* 0x00001016dcdc7981 */ /* 0x000ee2000c1e1d00 */
[----:B------:R-:W-:-:S03]  /*0a70*/  IMAD.WIDE.U32 R12, R6, 0x10, R8 ;  /* 0x00000010060c7825 */ /* 0x000fc600078e0008 */
[----:B------:R0:W3:Y:S01]  /*0a80*/  LDG.E.128 R16, desc[UR22][R4.64] ;  /* 0x0000001604107981 */ /* 0x0000e2000c1e1d00 */
[----:B-1----:R-:W-:Y:S01]  /*0a90*/  IADD3 R10, PT, PT, R6, 0x300, RZ ;  /* 0x00000300060a7810 */ /* 0x002fe20007ffe0ff */
[----:B------:R-:W-:Y:S02]  /*0aa0*/  @UP3 UIADD3 UR9, UPT, UPT, UR20, -0x1, URZ ;  /* 0xffffffff14093890 */ /* 0x000fe4000fffe0ff */
[----:B------:R1:W3:Y:S01]  /*0ab0*/  LDG.E.128 R204, desc[UR22][R208.64+0x10] ;  /* 0x00001016d0cc7981 */ /* 0x0002e2000c1e1d00 */
[----:B------:R-:W-:Y:S01]  /*0ac0*/  MOV R236, RZ ;  /* 0x000000ff00ec7202 */ /* 0x000fe20000000f00 */
[----:B------:R-:W-:Y:S02]  /*0ad0*/  @P0 IMAD.WIDE.U32 R214, R238, 0x20, R214 ;  /* 0x00000020eed60825 */ /* 0x000fe400078e00d6 */
[----:B------:R-:W3:Y:S02]  /*0ae0*/  LDG.E.128 R12, desc[UR22][R12.64] ;  /* 0x000000160c0c7981 */ /* 0x000ee4000c1e1d00 */
[--C-:B0-----:R-:W-:Y:S01]  /*0af0*/  IMAD.WIDE.U32 R4, R7, 0x10, R8.reuse ;  /* 0x0000001007047825 */ /* 0x101fe200078e0008 */
[----:B------:R-:W-:Y:S01]  /*0b00*/  @UP3 UIMAD UR9, UR9, UR21, URZ ;  /* 0x00000015090932a4 */ /* 0x000fe2000f8e02ff */
[----:B------:R-:W5:Y:S02]  /*0b10*/  @P0 LDG.E.128 R148, desc[UR22][R214.64] ;  /* 0x00000016d6940981 */ /* 0x000f64000c1e1d00 */
[----:B------:R-:W-:Y:S01]  /*0b20*/  IMAD.WIDE.U32 R8, R10, 0x10, R8 ;  /* 0x000000100a087825 */ /* 0x000fe200078e0008 */
[----:B-1----:R-:W0:Y:S01]  /*0b30*/  @P0 LDC.64 R208, c[0x0][0x438] ;  /* 0x00010e00ffd00b82 */ /* 0x002e220000000a00 */
[----:B------:R1:W5:Y:S04]  /*0b40*/  @P0 LDG.E.128 R152, desc[UR22][R214.64+0x10] ;  /* 0x00001016d6980981 */ /* 0x000368000c1e1d00 */
[----:B------:R-:W2:Y:S01]  /*0b50*/  LDG.E.128 R8, desc[UR22][R8.64] ;  /* 0x0000001608087981 */ /* 0x000ea2000c1e1d00 */
[----:B------:R-:W-:Y:S01]  /*0b60*/  @UP3 USHF.R.S32.HI UR10, URZ, 0x1f, UR9 ;  /* 0x0000001fff0a3899 */ /* 0x000fe20008011409 */
[----:B------:R-:W-:-:S02]  /*0b70*/  @P0 IMAD.WIDE.U32 R210, R2, 0x20, R210 ;  /* 0x0000002002d20825 */ /* 0x000fc400078e00d2 */
[----:B------:R-:W3:Y:S01]  /*0b80*/  LDG.E.128 R4, desc[UR22][R4.64] ;  /* 0x0000001604047981 */ /* 0x000ee2000c1e1d00 */
[----:B------:R-:W-:Y:S01]  /*0b90*/  @UP3 ULEA.HI UR10, UR10, UR9, URZ, 0x3 ;  /* 0x000000090a0a3291 */ /* 0x000fe2000f8f18ff */
[----:B----4-:R-:W-:Y:S02]  /*0ba0*/  @P0 IMAD.WIDE.U32 R2, R3, 0x20, R212 ;  /* 0x0000002003020825 */ /* 0x010fe400078e00d4 */
[----:B------:R-:W5:Y:S03]  /*0bb0*/  @P0 LDG.E.128 R164, desc[UR22][R210.64] ;  /* 0x00000016d2a40981 */ /* 0x000f66000c1e1d00 */
[----:B------:R-:W-:Y:S01]  /*0bc0*/  MOV R239, UR10 ;  /* 0x0000000a00ef7c02 */ /* 0x000fe20008000f00 */
[----:B------:R-:W5:Y:S03]  /*0bd0*/  @P0 LDG.E.128 R168, desc[UR22][R210.64+0x10] ;  /* 0x00001016d2a80981 */ /* 0x000f66000c1e1d00 */
[----:B------:R-:W-:Y:S01]  /*0be0*/  @P1 LEA.HI.SX32 R236, R239, R242, 0x1d ;  /* 0x000000f2efec1211 */ /* 0x000fe200078feaff */
[----:B------:R-:W5:Y:S01]  /*0bf0*/  @P0 LDG.E.128 R172, desc[UR22][R2.64] ;  /* 0x0000001602ac0981 */ /* 0x000f62000c1e1d00 */
[----:B0-----:R-:W-:-:S02]  /*0c00*/  @P0 IMAD.WIDE.U32 R208, R237, 0x20, R208 ;  /* 0x00000020edd00825 */ /* 0x001fc400078e00d0 */
[C---:B------:R-:W-:Y:S01]  /*0c10*/  IADD3 R237, PT, PT, R236.reuse, 0x200, RZ ;  /* 0x00000200eced7810 */ /* 0x040fe20007ffe0ff */
[----:B------:R-:W5:Y:S01]  /*0c20*/  @P0 LDG.E.128 R176, desc[UR22][R2.64+0x10] ;  /* 0x0000101602b00981 */ /* 0x000f62000c1e1d00 */
[C---:B------:R-:W-:Y:S01]  /*0c30*/  IADD3 R212, PT, PT, R236.reuse, 0x100, RZ ;  /* 0x00000100ecd47810 */ /* 0x040fe20007ffe0ff */
[C-C-:B-1----:R-:W-:Y:S01]  /*0c40*/  IMAD.WIDE.U32 R214, R236.reuse, 0x8, R240.reuse ;  /* 0x00000008ecd67825 */ /* 0x142fe200078e00f0 */
[----:B------:R-:W-:Y:S01]  /*0c50*/  IADD3 R238, PT, PT, R236, 0x300, RZ ;  /* 0x00000300ecee7810 */ /* 0x000fe20007ffe0ff */
[----:B------:R-:W5:Y:S02]  /*0c60*/  @P0 LDG.E.128 R156, desc[UR22][R208.64] ;  /* 0x00000016d09c0981 */ /* 0x000f64000c1e1d00 */
[----:B------:R-:W-:Y:S02]  /*0c70*/  IMAD.WIDE.U32 R236, R237, 0x8, R240 ;  /* 0x00000008edec7825 */ /* 0x000fe400078e00f0 */
[----:B------:R-:W5:Y:S01]  /*0c80*/  @P0 LDG.E.128 R160, desc[UR22][R208.64+0x10] ;  /* 0x00001016d0a00981 */ /* 0x000f62000c1e1d00 */
[----:B------:R-:W-:-:S03]  /*0c90*/  ISETP.NE.AND P0, PT, RZ, UR28, PT ;  /* 0x0000001cff007c0c */ /* 0x000fc6000bf05270 */
[----:B------:R0:W5:Y:S04]  /*0ca0*/  LDG.E.64 R210, desc[UR22][R236.64] ;  /* 0x00000016ecd27981 */ /* 0x000168000c1e1b00 */
[----:B------:R-:W-:Y:S04]  /*0cb0*/  STL [R1+0x8c], R23 ;  /* 0x00008c1701007387 */ /* 0x000fe80000100800 */
[----:B------:R-:W-:Y:S04]  /*0cc0*/  STL [R1+0x88], R22 ;  /* 0x0000881601007387 */ /* 0x000fe80000100800 */
[----:B------:R1:W-:Y:S04]  /*0cd0*/  STL [R1+0x84], R21 ;  /* 0x0000841501007387 */ /* 0x0003e80000100800 */
[----:B------:R4:W-:Y:S01]  /*0ce0*/  STL [R1+0x80], R20 ;  /* 0x0000801401007387 */ /* 0x0009e20000100800 */
[--C-:B--2---:R-:W-:Y:S01]  /*0cf0*/  HADD2.F32 R27, -RZ, R8.reuse.H0_H0 ;  /* 0x20000008ff1b7230 */ /* 0x104fe20000004100 */
[----:B0-----:R-:W-:Y:S01]  /*0d00*/  FSEL R236, R0, RZ, !P0 ;  /* 0x000000ff00ec7208 */ /* 0x001fe20004000000 */
[----:B------:R-:W-:Y:S01]  /*0d10*/  HADD2.F32 R26, -RZ, R8.H1_H1 ;  /* 0x30000008ff1a7230 */ /* 0x000fe20000004100 */
[----:B------:R-:W5:Y:S03]  /*0d20*/  LDG.E.64 R214, desc[UR22][R214.64] ;  /* 0x00000016d6d67981 */ /* 0x000f66000c1e1b00 */
[C---:B------:R-:W-:Y:S01]  /*0d30*/  FADD.FTZ R249, -R236.reuse, R202 ;  /* 0x000000caecf97221 */ /* 0x040fe20000010100 */
[C---:B---3--:R-:W-:Y:S01]  /*0d40*/  FADD.FTZ R247, -R236.reuse, R223 ;  /* 0x000000dfecf77221 */ /* 0x048fe20000010100 */
[C---:B------:R-:W-:Y:S01]  /*0d50*/  FADD.FTZ R242, -R236.reuse, R198 ;  /* 0x000000c6ecf27221 */ /* 0x040fe20000010100 */
[C---:B------:R-:W-:Y:S01]  /*0d60*/  FADD.FTZ R243, -R236.reuse, R199 ;  /* 0x000000c7ecf37221 */ /* 0x040fe20000010100 */
[----:B------:R-:W-:Y:S01]  /*0d70*/  FADD.FTZ R223, -R236, R230 ;  /* 0x000000e6ecdf7221 */ /* 0x000fe20000010100 */
[----:B------:R-:W-:Y:S01]  /*0d80*/  MOV R230, R249 ;  /* 0x000000f900e67202 */ /* 0x000fe20000000f00 */
[--C-:B------:R-:W-:Y:S01]  /*0d90*/  HADD2.F32 R199, -RZ, R18.reuse.H0_H0 ;  /* 0x20000012ffc77230 */ /* 0x100fe20000004100 */
[----:B------:R-:W2:Y:S01]  /*0da0*/  LDL R249, [R1+0x6c] ;  /* 0x00006c0001f97983 */ /* 0x000ea20000100800 */
[----:B------:R-:W-:-:S03]  /*0db0*/  HADD2.F32 R198, -RZ, R18.H1_H1 ;  /* 0x30000012ffc67230 */ /* 0x000fc60000004100 */
[----:B------:R-:W3:Y:S01]  /*0dc0*/  LDL R18, [R1+0x68] ;  /* 0x0000680001127983 */ /* 0x000ee20000100800 */
[----:B------:R-:W-:-:S03]  /*0dd0*/  HADD2.F32 R25, -RZ, R9.H0_H0 ;  /* 0x20000009ff197230 */ /* 0x000fc60000004100 */
[----:B------:R-:W2:Y:S01]  /*0de0*/  LDL R8, [R1+0x70] ;  /* 0x0000700001087983 */ /* 0x000ea20000100800 */
[----:B------:R-:W-:-:S03]  /*0df0*/  HADD2.F32 R24, -RZ, R9.H1_H1 ;  /* 0x30000009ff187230 */ /* 0x000fc60000004100 */
[----:B------:R-:W3:Y:S01]  /*0e00*/  LDL R9, [R1+0x74] ;  /* 0x0000740001097983 */ /* 0x000ee20000100800 */
[--C-:B-1----:R-:W-:Y:S02]  /*0e10*/  HADD2.F32 R21, -RZ, R11.reuse.H0_H0 ;  /* 0x2000000bff157230 */ /* 0x102fe40000004100 */
[----:B----4-:R-:W-:Y:S02]  /*0e20*/  HADD2.F32 R20, -RZ, R11.H1_H1 ;  /* 0x3000000bff147230 */ /* 0x010fe40000004100 */
[--C-:B------:R-:W-:Y:S01]  /*0e30*/  HADD2.F32 R23, -RZ, R10.reuse.H0_H0 ;  /* 0x2000000aff177230 */ /* 0x100fe20000004100 */
[----:B------:R-:W4:Y:S01]  /*0e40*/  LDL R11, [R1+0x7c] ;  /* 0x00007c00010b7983 */ /* 0x000f220000100800 */
[----:B------:R-:W-:-:S03]  /*0e50*/  HADD2.F32 R22, -RZ, R10.H1_H1 ;  /* 0x3000000aff167230 */ /* 0x000fc60000004100 */
        /* <DEDUP_REMOVED lines=14> */
[C---:B------:R-:W-:Y:S01]  /*0f40*/  FADD.FTZ R200, -R236.reuse, R205 ;  /* 0x000000cdecc87221 */ /* 0x040fe20000010100 */
[----:B------:R-:W-:Y:S02]  /*0f50*/  HADD2.F32 R234, -RZ, R12.H1_H1 ;  /* 0x3000000cffea7230 */ /* 0x000fe40000004100 */
[C---:B------:R-:W-:Y:S01]  /*0f60*/  FADD.FTZ R201, -R236.reuse, R206 ;  /* 0x000000ceecc97221 */ /* 0x040fe20000010100 */
[--C-:B------:R-:W-:Y:S02]  /*0f70*/  HADD2.F32 R232, -RZ, R13.reuse.H0_H0 ;  /* 0x2000000dffe87230 */ /* 0x100fe40000004100 */
[C---:B------:R-:W-:Y:S01]  /*0f80*/  FADD.FTZ R202, -R236.reuse, R216 ;  /* 0x000000d8ecca7221 */ /* 0x040fe20000010100 */
[----:B------:R-:W-:Y:S02]  /*0f90*/  HADD2.F32 R233, -RZ, R13.H1_H1 ;  /* 0x3000000dffe97230 */ /* 0x000fe40000004100 */
[----:B------:R-:W-:Y:S01]  /*0fa0*/  FADD.FTZ R205, -R236, R219 ;  /* 0x000000dbeccd7221 */ /* 0x000fe20000010100 */
[----:B------:R-:W-:-:S02]  /*0fb0*/  HADD2.F32 R224, -RZ, R16.H0_H0 ;  /* 0x20000010ffe07230 */ /* 0x000fc40000004100 */
[C---:B------:R-:W-:Y:S01]  /*0fc0*/  FADD.FTZ R206, -R236.reuse, R220 ;  /* 0x000000dcecce7221 */ /* 0x040fe20000010100 */
[----:B------:R-:W-:Y:S02]  /*0fd0*/  HADD2.F32 R225, -RZ, R16.H1_H1 ;  /* 0x30000010ffe17230 */ /* 0x000fe40000004100 */
[C---:B------:R-:W-:Y:S01]  /*0fe0*/  FADD.FTZ R216, -R236.reuse, R222 ;  /* 0x000000deecd87221 */ /* 0x040fe20000010100 */
[--C-:B------:R-:W-:Y:S01]  /*0ff0*/  HADD2.F32 R12, -RZ, R14.reuse.H0_H0 ;  /* 0x2000000eff0c7230 */ /* 0x100fe20000004100 */
[----:B------:R-:W-:Y:S01]  /*1000*/  MOV R16, R245 ;  /* 0x000000f500107202 */ /* 0x000fe20000000f00 */
[----:B------:R-:W-:Y:S02]  /*1010*/  HADD2.F32 R13, -RZ, R14.H1_H1 ;  /* 0x3000000eff0d7230 */ /* 0x000fe40000004100 */
[C---:B------:R-:W-:Y:S01]  /*1020*/  FADD.FTZ R219, -R236.reuse, R226 ;  /* 0x000000e2ecdb7221 */ /* 0x040fe20000010100 */
[----:B------:R-:W-:Y:S02]  /*1030*/  HADD2.F32 R14, -RZ, R15.H0_H0 ;  /* 0x2000000fff0e7230 */ /* 0x000fe40000004100 */
[C---:B------:R-:W-:Y:S01]  /*1040*/  FADD.FTZ R220, -R236.reuse, R227 ;  /* 0x000000e3ecdc7221 */ /* 0x040fe20000010100 */
[----:B------:R-:W-:Y:S01]  /*1050*/  FADD.FTZ R222, -R236, R229 ;  /* 0x000000e5ecde7221 */ /* 0x000fe20000010100 */
[--C-:B------:R-:W-:Y:S01]  /*1060*/  HADD2.F32 R251, -RZ, R7.reuse.H0_H0 ;  /* 0x20000007fffb7230 */ /* 0x100fe20000004100 */
[----:B------:R-:W-:Y:S01]  /*1070*/  MOV R229, R250 ;  /* 0x000000fa00e57202 */ /* 0x000fe20000000f00 */
[----:B------:R-:W-:-:S02]  /*1080*/  HADD2.F32 R245, -RZ, R7.H1_H1 ;  /* 0x30000007fff57230 */ /* 0x000fc40000004100 */
[----:B------:R-:W-:Y:S01]  /*1090*/  FMUL.FTZ R7, R242, UR30 ;  /* 0x0000001ef2077c20 */ /* 0x000fe20008410000 */
[----:B------:R-:W-:Y:S02]  /*10a0*/  HADD2.F32 R15, -RZ, R15.H1_H1 ;  /* 0x3000000fff0f7230 */ /* 0x000fe40000004100 */
[----:B------:R-:W-:Y:S01]  /*10b0*/  FMUL.FTZ R250, R243, UR30 ;  /* 0x0000001ef3fa7c20 */ /* 0x000fe20008410000 */
[--C-:B------:R-:W-:Y:S02]  /*10c0*/  HADD2.F32 R226, -RZ, R17.reuse.H0_H0 ;  /* 0x20000011ffe27230 */ /* 0x100fe40000004100 */
[----:B------:R-:W-:Y:S01]  /*10d0*/  HADD2.F32 R227, -RZ, R17.H1_H1 ;  /* 0x30000011ffe37230 */ /* 0x000fe20000004100 */
[----:B------:R-:W-:Y:S01]  /*10e0*/  MOV R17, R244 ;  /* 0x000000f400117202 */ /* 0x000fe20000000f00 */
[----:B------:R-:W-:Y:S01]  /*10f0*/  FADD.FTZ R78, R78, R14 ;  /* 0x0000000e4e4e7221 */ /* 0x000fe20000010000 */
[----:B------:R-:W-:Y:S01]  /*1100*/  FFMA.FTZ R110, R7, R14, R110 ;  /* 0x0000000e076e7223 */ /* 0x000fe2000001006e */
[----:B------:R-:W-:Y:S01]  /*1110*/  FADD.FTZ R79, R79, R15 ;  /* 0x0000000f4f4f7221 */ /* 0x000fe20000010000 */
[----:B------:R-:W-:Y:S01]  /*1120*/  FFMA.FTZ R111, R250, R15, R111 ;  /* 0x0000000ffa6f7223 */ /* 0x000fe2000001006f */
[----:B------:R-:W-:-:S04]  /*1130*/  IMAD.WIDE.U32 R212, R212, 0x8, R240 ;  /* 0x00000008d4d47825 */ /* 0x000fc800078e00f0 */
[----:B------:R-:W-:Y:S01]  /*1140*/  FMUL.FTZ R0, R0, UR30 ;  /* 0x0000001e00007c20 */ /* 0x000fe20008410000 */
[----:B------:R-:W-:-:S04]  /*1150*/  IMAD.WIDE.U32 R208, R238, 0x8, R240 ;  /* 0x00000008eed07825 */ /* 0x000fc800078e00f0 */
[C---:B------:R-:W-:Y:S01]  /*1160*/  FADD.FTZ R240, -R236.reuse, R196 ;  /* 0x000000c4ecf07221 */ /* 0x040fe20000010100 */
[----:B------:R-:W-:Y:S01]  /*1170*/  FADD.FTZ R241, -R236, R197 ;  /* 0x000000c5ecf17221 */ /* 0x000fe20000010100 */
[----:B------:R-:W-:Y:S01]  /*1180*/  FMUL.FTZ R2, R2, UR30 ;  /* 0x0000001e02027c20 */ /* 0x000fe20008410000 */
[--C-:B------:R-:W-:Y:S02]  /*1190*/  HADD2.F32 R197, -RZ, R19.reuse.H0_H0 ;  /* 0x20000013ffc57230 */ /* 0x100fe40000004100 */
[----:B------:R-:W-:Y:S01]  /*11a0*/  FADD.FTZ R80, R80, R235 ;  /* 0x000000eb50507221 */ /* 0x000fe20000010000 */
[----:B------:R-:W-:Y:S02]  /*11b0*/  HADD2.F32 R196, -RZ, R19.H1_H1 ;  /* 0x30000013ffc47230 */ /* 0x000fe40000004100 */
[----:B------:R-:W-:Y:S01]  /*11c0*/  FFMA.FTZ R112, R0, R235, R112 ;  /* 0x000000eb00707223 */ /* 0x000fe20000010070 */
[----:B------:R-:W4:Y:S01]  /*11d0*/  LDL R19, [R1+0x64] ;  /* 0x0000640001137983 */ /* 0x000f220000100800 */
[C---:B------:R-:W-:Y:S01]  /*11e0*/  FADD.FTZ R248, -R236.reuse, R207 ;  /* 0x000000cfecf87221 */ /* 0x040fe20000010100 */
[C---:B------:R-:W-:Y:S01]  /*11f0*/  FADD.FTZ R207, -R236.reuse, R221 ;  /* 0x000000ddeccf7221 */ /* 0x040fe20000010100 */
[C---:B------:R-:W-:Y:S01]  /*1200*/  FADD.FTZ R221, -R236.reuse, R228 ;  /* 0x000000e4ecdd7221 */ /* 0x040fe20000010100 */
[----:B------:R-:W-:Y:S01]  /*1210*/  FADD.FTZ R228, -R236, R231 ;  /* 0x000000e7ece47221 */ /* 0x000fe20000010100 */
[----:B------:R-:W-:Y:S01]  /*1220*/  FFMA.FTZ R113, R2, R234, R113 ;  /* 0x000000ea02717223 */ /* 0x000fe20000010071 */
[----:B------:R-:W-:Y:S01]  /*1230*/  FADD.FTZ R81, R81, R234 ;  /* 0x000000ea51517221 */ /* 0x000fe20000010000 */
[----:B------:R-:W-:-:S02]  /*1240*/  HADD2.F32 R231, -RZ, R4.H0_H0 ;  /* 0x20000004ffe77230 */ /* 0x000fc40000004100 */
[----:B------:R-:W-:Y:S01]  /*1250*/  FMUL.FTZ R3, R3, UR30 ;  /* 0x0000001e03037c20 */ /* 0x000fe20008410000 */
[----:B------:R-:W-:Y:S02]  /*1260*/  HADD2.F32 R236, -RZ, R4.H1_H1 ;  /* 0x30000004ffec7230 */ /* 0x000fe40000004100 */
[----:B------:R-:W-:Y:S01]  /*1270*/  FMUL.FTZ R4, R246, UR30 ;  /* 0x0000001ef6047c20 */ /* 0x000fe20008410000 */
[--C-:B------:R-:W-:Y:S01]  /*1280*/  HADD2.F32 R238, -RZ, R5.reuse.H0_H0 ;  /* 0x20000005ffee7230 */ /* 0x100fe20000004100 */
[----:B------:R-:W4:Y:S01]  /*1290*/  LDL R246, [R1+0x60] ;  /* 0x0000600001f67983 */ /* 0x000f220000100800 */
[----:B------:R-:W-:Y:S02]  /*12a0*/  HADD2.F32 R237, -RZ, R5.H1_H1 ;  /* 0x30000005ffed7230 */ /* 0x000fe40000004100 */
[----:B------:R-:W-:Y:S01]  /*12b0*/  FMUL.FTZ R5, R240, UR30 ;  /* 0x0000001ef0057c20 */ /* 0x000fe20008410000 */
[----:B------:R-:W-:Y:S01]  /*12c0*/  FFMA.FTZ R115, R4, R233, R115 ;  /* 0x000000e904737223 */ /* 0x000fe20000010073 */
[----:B------:R-:W-:Y:S01]  /*12d0*/  FADD.FTZ R83, R83, R233 ;  /* 0x000000e953537221 */ /* 0x000fe20000010000 */
[----:B------:R-:W-:Y:S01]  /*12e0*/  FFMA.FTZ R114, R3, R232, R114 ;  /* 0x000000e803727223 */ /* 0x000fe20000010072 */
[----:B------:R-:W-:Y:S01]  /*12f0*/  FADD.FTZ R82, R82, R232 ;  /* 0x000000e852527221 */ /* 0x000fe20000010000 */
[----:B------:R-:W4:Y:S01]  /*1300*/  LDL R240, [R1+0x54] ;  /* 0x0000540001f07983 */ /* 0x000f220000100800 */
[----:B--2---:R-:W-:Y:S01]  /*1310*/  FMUL.FTZ R8, R8, R235 ;  /* 0x000000eb08087220 */ /* 0x004fe20000410000 */
[----:B---3--:R-:W-:Y:S01]  /*1320*/  FMUL.FTZ R14, R18, R14 ;  /* 0x0000000e120e7220 */ /* 0x008fe20000410000 */
[----:B------:R-:W-:Y:S01]  /*1330*/  FMUL.FTZ R249, R249, R15 ;  /* 0x0000000ff9f97220 */ /* 0x000fe20000410000 */
[----:B------:R-:W-:Y:S01]  /*1340*/  FMUL.FTZ R15, R17, UR30 ;  /* 0x0000001e110f7c20 */ /* 0x000fe20008410000 */
[----:B------:R-:W-:Y:S01]  /*1350*/  FMUL.FTZ R18, R229, UR30 ;  /* 0x0000001ee5127c20 */ /* 0x000fe20008410000 */
[----:B------:R-:W-:Y:S01]  /*1360*/  FMUL.FTZ R17, R230, UR30 ;  /* 0x0000001ee6117c20 */ /* 0x000fe20008410000 */
[----:B------:R-:W2:Y:S04]  /*1370*/  LDL R229, [R1+0x5c] ;  /* 0x00005c0001e57983 */ /* 0x000ea80000100800 */
[----:B------:R-:W3:Y:S01]  /*1380*/  LDL R230, [R1+0x58] ;  /* 0x0000580001e67983 */ /* 0x000ee20000100800 */
[----:B------:R-:W-:-:S03]  /*1390*/  FMUL.FTZ R9, R9, R234 ;  /* 0x000000ea09097220 */ /* 0x000fc60000410000 */
[----:B------:R-:W3:Y:S04]  /*13a0*/  LDL R235, [R1+0x40] ;  /* 0x0000400001eb7983 */ /* 0x000ee80000100800 */
[----:B------:R-:W3:Y:S01]  /*13b0*/  LDL R234, [R1+0x44] ;  /* 0x0000440001ea7983 */ /* 0x000ee20000100800 */
[----:B----4-:R-:W-:Y:S01]  /*13c0*/  FMUL.FTZ R11, R11, R233 ;  /* 0x000000e90b0b7220 */ /* 0x010fe20000410000 */
[----:B------:R-:W-:Y:S02]  /*13d0*/  FMUL.FTZ R10, R10, R232 ;  /* 0x000000e80a0a7220 */ /* 0x000fe40000410000 */
[----:B------:R-:W4:Y:S04]  /*13e0*/  LDL R233, [R1+0x48] ;  /* 0x0000480001e97983 */ /* 0x000f280000100800 */
[----:B------:R-:W4:Y:S01]  /*13f0*/  LDL R232, [R1+0x4c] ;  /* 0x00004c0001e87983 */ /* 0x000f220000100800 */
[----:B------:R-:W-:-:S02]  /*1400*/  HADD2.F32 R244, -RZ, R6.H0_H0 ;  /* 0x20000006fff47230 */ /* 0x000fc40000004100 */
[----:B------:R-:W-:Y:S02]  /*1410*/  HADD2.F32 R239, -RZ, R6.H1_H1 ;  /* 0x30000006ffef7230 */ /* 0x000fe40000004100 */
[----:B------:R-:W-:Y:S01]  /*1420*/  FMUL.FTZ R6, R241, UR30 ;  /* 0x0000001ef1067c20 */ /* 0x000fe20008410000 */
[----:B------:R-:W-:Y:S01]  /*1430*/  FFMA.FTZ R107, R18, R227, R107 ;  /* 0x000000e3126b7223 */ /* 0x000fe2000001006b */
[----:B------:R-:W-:Y:S01]  /*1440*/  FADD.FTZ R75, R75, R227 ;  /* 0x000000e34b4b7221 */ /* 0x000fe20000010000 */
[----:B------:R-:W-:Y:S01]  /*1450*/  FFMA.FTZ R106, R17, R226, R106 ;  /* 0x000000e2116a7223 */ /* 0x000fe2000001006a */
[----:B------:R-:W-:Y:S01]  /*1460*/  FADD.FTZ R74, R74, R226 ;  /* 0x000000e24a4a7221 */ /* 0x000fe20000010000 */
[----:B------:R-:W-:Y:S01]  /*1470*/  FADD.FTZ R77, R77, R13 ;  /* 0x0000000d4d4d7221 */ /* 0x000fe20000010000 */
[----:B------:R-:W-:Y:S01]  /*1480*/  FFMA.FTZ R109, R6, R13, R109 ;  /* 0x0000000d066d7223 */ /* 0x000fe2000001006d */
[----:B------:R-:W-:Y:S01]  /*1490*/  FMUL.FTZ R200, R200, UR30 ;  /* 0x0000001ec8c87c20 */ /* 0x000fe20008410000 */
[----:B------:R-:W-:Y:S01]  /*14a0*/  FADD.FTZ R68, R68, R199 ;  /* 0x000000c744447221 */ /* 0x000fe20000010000 */
[----:B------:R-:W-:Y:S01]  /*14b0*/  FADD.FTZ R69, R69, R198 ;  /* 0x000000c645457221 */ /* 0x000fe20000010000 */
[----:B------:R-:W-:Y:S01]  /*14c0*/  FADD.FTZ R76, R76, R12 ;  /* 0x0000000c4c4c7221 */ /* 0x000fe20000010000 */
[----:B------:R-:W-:Y:S01]  /*14d0*/  FFMA.FTZ R101, R200, R198, R101 ;  /* 0x000000c6c8657223 */ /* 0x000fe20000010065 */
[-C--:B------:R-:W-:Y:S01]  /*14e0*/  FFMA.FTZ R108, R5, R12.reuse, R108 ;  /* 0x0000000c056c7223 */ /* 0x080fe2000001006c */
[----:B------:R-:W-:Y:S01]  /*14f0*/  FMUL.FTZ R16, R16, UR30 ;  /* 0x0000001e10107c20 */ /* 0x000fe20008410000 */
[----:B------:R-:W-:Y:S01]  /*1500*/  FMUL.FTZ R201, R201, UR30 ;  /* 0x0000001ec9c97c20 */ /* 0x000fe20008410000 */
[----:B------:R-:W-:Y:S01]  /*1510*/  FMUL.FTZ R248, R248, UR30 ;  /* 0x0000001ef8f87c20 */ /* 0x000fe20008410000 */
[----:B------:R-:W-:Y:S01]  /*1520*/  FADD.FTZ R73, R73, R225 ;  /* 0x000000e149497221 */ /* 0x000fe20000010000 */
[----:B------:R-:W-:Y:S01]  /*1530*/  FFMA.FTZ R105, R16, R225, R105 ;  /* 0x000000e110697223 */ /* 0x000fe20000010069 */
[----:B------:R-:W-:Y:S01]  /*1540*/  FADD.FTZ R70, R70, R197 ;  /* 0x000000c546467221 */ /* 0x000fe20000010000 */
[----:B------:R-:W-:Y:S01]  /*1550*/  FFMA.FTZ R102, R201, R197, R102 ;  /* 0x000000c5c9667223 */ /* 0x000fe20000010066 */
[----:B------:R-:W4:Y:S04]  /*1560*/  LDL R241, [R1+0x50] ;  /* 0x0000500001f17983 */ /* 0x000f280000100800 */
[----:B------:R-:W4:Y:S01]  /*1570*/  LDL R243, [R1+0x24] ;  /* 0x0000240001f37983 */ /* 0x000f220000100800 */
[----:B------:R-:W-:Y:S01]  /*1580*/  FMUL.FTZ R202, R202, UR30 ;  /* 0x0000001ecaca7c20 */ /* 0x000fe20008410000 */
[----:B------:R-:W-:Y:S01]  /*1590*/  FMUL.FTZ R204, R204, UR30 ;  /* 0x0000001ecccc7c20 */ /* 0x000fe20008410000 */
[----:B------:R-:W-:Y:S01]  /*15a0*/  FMUL.FTZ R203, R203, UR30 ;  /* 0x0000001ecbcb7c20 */ /* 0x000fe20008410000 */
[----:B------:R-:W-:Y:S01]  /*15b0*/  FMUL.FTZ R217, R217, UR30 ;  /* 0x0000001ed9d97c20 */ /* 0x000fe20008410000 */
[----:B------:R-:W-:Y:S01]  /*15c0*/  FMUL.FTZ R218, R218, UR30 ;  /* 0x0000001edada7c20 */ /* 0x000fe20008410000 */
[----:B------:R-:W-:Y:S01]  /*15d0*/  FADD.FTZ R72, R72, R224 ;  /* 0x000000e048487221 */ /* 0x000fe20000010000 */
[----:B------:R-:W4:Y:S01]  /*15e0*/  LDL R242, [R1+0x28] ;  /* 0x0000280001f27983 */ /* 0x000f220000100800 */
[----:B------:R-:W-:Y:S01]  /*15f0*/  FADD.FTZ R56, R56, R27 ;  /* 0x0000001b38387221 */ /* 0x000fe20000010000 */
[----:B------:R-:W-:Y:S01]  /*1600*/  FADD.FTZ R57, R57, R26 ;  /* 0x0000001a39397221 */ /* 0x000fe20000010000 */
[----:B------:R-:W-:Y:S01]  /*1610*/  FMUL.FTZ R219, R219, UR30 ;  /* 0x0000001edbdb7c20 */ /* 0x000fe20008410000 */
[----:B------:R-:W-:Y:S01]  /*1620*/  FMUL.FTZ R205, R205, UR30 ;  /* 0x0000001ecdcd7c20 */ /* 0x000fe20008410000 */
[----:B------:R-:W-:Y:S01]  /*1630*/  FMUL.FTZ R220, R220, UR30 ;  /* 0x0000001edcdc7c20 */ /* 0x000fe20008410000 */
[----:B------:R-:W-:Y:S01]  /*1640*/  FADD.FTZ R63, R63, R245 ;  /* 0x000000f53f3f7221 */ /* 0x000fe20000010000 */
[----:B------:R-:W-:Y:S01]  /*1650*/  FADD.FTZ R58, R58, R25 ;  /* 0x000000193a3a7221 */ /* 0x000fe20000010000 */
[----:B------:R-:W-:Y:S01]  /*1660*/  FADD.FTZ R59, R59, R24 ;  /* 0x000000183b3b7221 */ /* 0x000fe20000010000 */
[----:B------:R-:W-:Y:S01]  /*1670*/  FADD.FTZ R52, R52, R23 ;  /* 0x0000001734347221 */ /* 0x000fe20000010000 */
[----:B------:R-:W-:Y:S01]  /*1680*/  FMUL.FTZ R206, R206, UR30 ;  /* 0x0000001ecece7c20 */ /* 0x000fe20008410000 */
[----:B------:R-:W-:Y:S01]  /*1690*/  FMUL.FTZ R13, R19, R13 ;  /* 0x0000000d130d7220 */ /* 0x000fe20000410000 */
[----:B------:R-:W-:Y:S01]  /*16a0*/  FMUL.FTZ R19, R252, UR30 ;  /* 0x0000001efc137c20 */ /* 0x000fe20008410000 */
[----:B------:R-:W-:Y:S01]  /*16b0*/  FMUL.FTZ R252, R228, UR30 ;  /* 0x0000001ee4fc7c20 */ /* 0x000fe20008410000 */
[----:B------:R-:W-:Y:S01]  /*16c0*/  FMUL.FTZ R222, R222, UR30 ;  /* 0x0000001edede7c20 */ /* 0x000fe20008410000 */
[----:B------:R-:W-:Y:S01]  /*16d0*/  FMUL.FTZ R216, R216, UR30 ;  /* 0x0000001ed8d87c20 */ /* 0x000fe20008410000 */
[----:B------:R-:W-:Y:S01]  /*16e0*/  FFMA.FTZ R100, R19, R199, R100 ;  /* 0x000000c713647223 */ /* 0x000fe20000010064 */
[----:B------:R-:W-:Y:S01]  /*16f0*/  FMUL.FTZ R223, R223, UR30 ;  /* 0x0000001edfdf7c20 */ /* 0x000fe20008410000 */
[----:B------:R-:W-:Y:S01]  /*1700*/  FADD.FTZ R53, R53, R22 ;  /* 0x0000001635357221 */ /* 0x000fe20000010000 */
[----:B------:R-:W-:Y:S01]  /*1710*/  FADD.FTZ R62, R62, R251 ;  /* 0x000000fb3e3e7221 */ /* 0x000fe20000010000 */
[----:B------:R-:W-:Y:S01]  /*1720*/  FADD.FTZ R54, R54, R21 ;  /* 0x0000001536367221 */ /* 0x000fe20000010000 */
[----:B------:R-:W-:Y:S01]  /*1730*/  FADD.FTZ R55, R55, R20 ;  /* 0x0000001437377221 */ /* 0x000fe20000010000 */
[----:B------:R-:W5:Y:S01]  /*1740*/  LDG.E.64 R212, desc[UR22][R212.64] ;  /* 0x00000016d4d47981 */ /* 0x000f62000c1e1b00 */
[----:B------:R-:W-:Y:S01]  /*1750*/  FMUL.FTZ R12, R246, R12 ;  /* 0x0000000cf60c7220 */ /* 0x000fe20000410000 */
[----:B------:R-:W-:Y:S01]  /*1760*/  FMUL.FTZ R246, R247, UR30 ;  /* 0x0000001ef7f67c20 */ /* 0x000fe20008410000 */
[----:B------:R-:W-:Y:S01]  /*1770*/  FADD.FTZ R71, R71, R196 ;  /* 0x000000c447477221 */ /* 0x000fe20000010000 */
[----:B------:R-:W-:Y:S01]  /*1780*/  FFMA.FTZ R103, R248, R196, R103 ;  /* 0x000000c4f8677223 */ /* 0x000fe20000010067 */
[----:B------:R-:W5:Y:S01]  /*1790*/  LDG.E.64 R208, desc[UR22][R208.64] ;  /* 0x00000016d0d07981 */ /* 0x000f62000c1e1b00 */
[----:B------:R-:W-:-:S03]  /*17a0*/  FMUL.FTZ R225, R240, R225 ;  /* 0x000000e1f0e17220 */ /* 0x000fc60000410000 */
[----:B------:R-:W4:Y:S01]  /*17b0*/  LDL R240, [R1+0x30] ;  /* 0x0000300001f07983 */ /* 0x000f220000100800 */
[----:B--2---:R-:W-:Y:S01]  /*17c0*/  FMUL.FTZ R227, R229, R227 ;  /* 0x000000e3e5e37220 */ /* 0x004fe20000410000 */
[----:B------:R-:W-:Y:S01]  /*17d0*/  FFMA.FTZ R229, R0, R8, RZ ;  /* 0x0000000800e57223 */ /* 0x000fe200000100ff */
[----:B---3--:R-:W-:Y:S01]  /*17e0*/  FMUL.FTZ R226, R230, R226 ;  /* 0x000000e2e6e27220 */ /* 0x008fe20000410000 */
[----:B------:R-:W-:Y:S02]  /*17f0*/  FADD.FTZ R230, RZ, R8 ;  /* 0x00000008ffe67221 */ /* 0x000fe40000010000 */
[----:B------:R-:W-:Y:S02]  /*1800*/  FFMA.FTZ R229, R2, R9, R229 ;  /* 0x0000000902e57223 */ /* 0x000fe400000100e5 */
[----:B------:R-:W-:Y:S01]  /*1810*/  FADD.FTZ R230, R9, R230 ;  /* 0x000000e609e67221 */ /* 0x000fe20000010000 */
[----:B------:R-:W-:Y:S01]  /*1820*/  FMUL.FTZ R228, R235, R199 ;  /* 0x000000c7ebe47220 */ /* 0x000fe20000410000 */
[----:B------:R-:W-:-:S02]  /*1830*/  FFMA.FTZ R199, R3, R10, R229 ;  /* 0x0000000a03c77223 */ /* 0x000fc400000100e5 */
[----:B------:R-:W-:Y:S01]  /*1840*/  FADD.FTZ R230, R10, R230 ;  /* 0x000000e60ae67221 */ /* 0x000fe20000010000 */
[----:B------:R-:W-:Y:S01]  /*1850*/  FMUL.FTZ R229, R234, R198 ;  /* 0x000000c6eae57220 */ /* 0x000fe20000410000 */
[----:B------:R-:W-:Y:S01]  /*1860*/  FFMA.FTZ R198, R4, R11, R199 ;  /* 0x0000000b04c67223 */ /* 0x000fe200000100c7 */
[----:B------:R-:W-:Y:S01]  /*1870*/  FMUL.FTZ R207, R207, UR30 ;  /* 0x0000001ecfcf7c20 */ /* 0x000fe20008410000 */
[----:B------:R-:W-:Y:S01]  /*1880*/  FADD.FTZ R199, R11, R230 ;  /* 0x000000e60bc77221 */ /* 0x000fe20000010000 */
[----:B------:R-:W-:Y:S01]  /*1890*/  FFMA.FTZ R104, R15, R224, R104 ;  /* 0x000000e00f687223 */ /* 0x000fe20000010068 */
[----:B------:R-:W-:Y:S01]  /*18a0*/  FFMA.FTZ R198, R5, R12, R198 ;  /* 0x0000000c05c67223 */ /* 0x000fe200000100c6 */
[----:B----4-:R-:W-:Y:S01]  /*18b0*/  FMUL.FTZ R247, R232, R196 ;  /* 0x000000c4e8f77220 */ /* 0x010fe20000410000 */
[----:B------:R-:W-:Y:S01]  /*18c0*/  FADD.FTZ R199, R12, R199 ;  /* 0x000000c70cc77221 */ /* 0x000fe20000010000 */
[----:B------:R-:W-:Y:S01]  /*18d0*/  FMUL.FTZ R230, R233, R197 ;  /* 0x000000c5e9e67220 */ /* 0x000fe20000410000 */
[----:B------:R-:W-:Y:S01]  /*18e0*/  FFMA.FTZ R198, R6, R13, R198 ;  /* 0x0000000d06c67223 */ /* 0x000fe200000100c6 */
[----:B------:R-:W2:Y:S01]  /*18f0*/  LDL R233, [R1+0x38] ;  /* 0x0000380001e97983 */ /* 0x000ea20000100800 */
[----:B------:R-:W-:-:S02]  /*1900*/  FADD.FTZ R199, R13, R199 ;  /* 0x000000c70dc77221 */ /* 0x000fc40000010000 */
[----:B------:R-:W-:Y:S01]  /*1910*/  FFMA.FTZ R196, R7, R14, R198 ;  /* 0x0000000e07c47223 */ /* 0x000fe200000100c6 */
[----:B------:R-:W3:Y:S01]  /*1920*/  LDL R232, [R1+0x34] ;  /* 0x0000340001e87983 */ /* 0x000ee20000100800 */
[----:B------:R-:W-:-:S03]  /*1930*/  FADD.FTZ R197, R14, R199 ;  /* 0x000000c70ec57221 */ /* 0x000fc60000010000 */
[----:B------:R-:W4:Y:S04]  /*1940*/  LDL R199, [R1+0x10] ;  /* 0x0000100001c77983 */ /* 0x000f280000100800 */
[----:B------:R-:W4:Y:S01]  /*1950*/  LDL R198, [R1+0x14] ;  /* 0x0000140001c67983 */ /* 0x000f220000100800 */
[----:B------:R-:W-:Y:S01]  /*1960*/  FFMA.FTZ R96, R202, R231, R96 ;  /* 0x000000e7ca607223 */ /* 0x000fe20000010060 */
[----:B------:R-:W-:Y:S01]  /*1970*/  FADD.FTZ R64, R64, R231 ;  /* 0x000000e740407221 */ /* 0x000fe20000010000 */
[----:B------:R-:W-:Y:S01]  /*1980*/  FFMA.FTZ R98, R204, R238, R98 ;  /* 0x000000eecc627223 */ /* 0x000fe20000010062 */
[----:B------:R-:W-:Y:S01]  /*1990*/  FADD.FTZ R66, R66, R238 ;  /* 0x000000ee42427221 */ /* 0x000fe20000010000 */
[----:B------:R-:W4:Y:S01]  /*19a0*/  LDL R234, [R1+0x3c] ;  /* 0x00003c0001ea7983 */ /* 0x000f220000100800 */
[----:B------:R-:W-:Y:S01]  /*19b0*/  FFMA.FTZ R97, R203, R236, R97 ;  /* 0x000000eccb617223 */ /* 0x000fe20000010061 */
[----:B------:R-:W-:Y:S01]  /*19c0*/  FADD.FTZ R65, R65, R236 ;  /* 0x000000ec41417221 */ /* 0x000fe20000010000 */
[----:B------:R-:W-:Y:S01]  /*19d0*/  FMUL.FTZ R224, R241, R224 ;  /* 0x000000e0f1e07220 */ /* 0x000fe20000410000 */
[----:B------:R-:W4:Y:S01]  /*19e0*/  LDL R235, [R1+0x20] ;  /* 0x0000200001eb7983 */ /* 0x000f220000100800 */
[----:B------:R-:W-:Y:S01]  /*19f0*/  FFMA.FTZ R88, R217, R27, R88 ;  /* 0x0000001bd9587223 */ /* 0x000fe20000010058 */
[----:B------:R-:W-:Y:S01]  /*1a00*/  FADD.FTZ R61, R61, R239 ;  /* 0x000000ef3d3d7221 */ /* 0x000fe20000010000 */
[----:B------:R-:W-:Y:S01]  /*1a10*/  FFMA.FTZ R93, R207, R239, R93 ;  /* 0x000000efcf5d7223 */ /* 0x000fe2000001005d */
[----:B------:R-:W4:Y:S01]  /*1a20*/  LDL R241, [R1+0x2c] ;  /* 0x00002c0001f17983 */ /* 0x000f220000100800 */
[----:B------:R-:W-:Y:S01]  /*1a30*/  FFMA.FTZ R89, R218, R26, R89 ;  /* 0x0000001ada597223 */ /* 0x000fe20000010059 */
[----:B------:R-:W-:-:S02]  /*1a40*/  FMUL.FTZ R231, R240, R231 ;  /* 0x000000e7f0e77220 */ /* 0x000fc40000410000 */
[----:B------:R-:W4:Y:S01]  /*1a50*/  LDL R240, [R1+0x18] ;  /* 0x0000180001f07983 */ /* 0x000f220000100800 */
[----:B--2---:R-:W-:Y:S01]  /*1a60*/  FMUL.FTZ R233, R233, R238 ;  /* 0x000000eee9e97220 */ /* 0x004fe20000410000 */
[----:B---3--:R-:W-:Y:S01]  /*1a70*/  FMUL.FTZ R232, R232, R236 ;  /* 0x000000ece8e87220 */ /* 0x008fe20000410000 */
[----:B------:R-:W-:Y:S01]  /*1a80*/  FMUL.FTZ R236, R243, R239 ;  /* 0x000000eff3ec7220 */ /* 0x000fe20000410000 */
[----:B----4-:R-:W-:Y:S02]  /*1a90*/  FMUL.FTZ R238, R199, R27 ;  /* 0x0000001bc7ee7220 */ /* 0x010fe40000410000 */
[----:B------:R0:W5:Y:S01]  /*1aa0*/  LDL.LU R27, [R1+0x9c] ;  /* 0x00009c00011b7983 */ /* 0x0001620000300800 */
[----:B------:R-:W-:-:S03]  /*1ab0*/  FMUL.FTZ R239, R198, R26 ;  /* 0x0000001ac6ef7220 */ /* 0x000fc60000410000 */
[----:B------:R-:W2:Y:S04]  /*1ac0*/  LDL R199, [R1+0x1c] ;  /* 0x00001c0001c77983 */ /* 0x000ea80000100800 */
[----:B------:R0:W5:Y:S04]  /*1ad0*/  LDL.LU R26, [R1+0x98] ;  /* 0x00009800011a7983 */ /* 0x0001680000300800 */
[----:B------:R-:W3:Y:S01]  /*1ae0*/  LDL R198, [R1] ;  /* 0x0000000001c67983 */ /* 0x000ee20000100800 */
[----:B------:R-:W-:Y:S01]  /*1af0*/  FMUL.FTZ R221, R221, UR30 ;  /* 0x0000001edddd7c20 */ /* 0x000fe20008410000 */
[----:B------:R-:W-:Y:S01]  /*1b00*/  FFMA.FTZ R95, R246, R245, R95 ;  /* 0x000000f5f65f7223 */ /* 0x000fe2000001005f */
[----:B------:R-:W-:Y:S01]  /*1b10*/  FFMA.FTZ R90, R219, R25, R90 ;  /* 0x00000019db5a7223 */ /* 0x000fe2000001005a */
[----:B------:R-:W-:Y:S01]  /*1b20*/  FMUL.FTZ R245, R241, R245 ;  /* 0x000000f5f1f57220 */ /* 0x000fe20000410000 */
[-C--:B------:R-:W-:Y:S01]  /*1b30*/  FFMA.FTZ R99, R205, R237.reuse, R99 ;  /* 0x000000edcd637223 */ /* 0x080fe20000010063 */
[----:B------:R-:W-:Y:S01]  /*1b40*/  FADD.FTZ R67, R67, R237 ;  /* 0x000000ed43437221 */ /* 0x000fe20000010000 */
[----:B------:R-:W-:Y:S01]  /*1b50*/  FMUL.FTZ R234, R234, R237 ;  /* 0x000000edeaea7220 */ /* 0x000fe20000410000 */
[----:B------:R-:W-:Y:S01]  /*1b60*/  FFMA.FTZ R91, R220, R24, R91 ;  /* 0x00000018dc5b7223 */ /* 0x000fe2000001005b */
[----:B------:R-:W-:Y:S01]  /*1b70*/  FMUL.FTZ R237, R242, R251 ;  /* 0x000000fbf2ed7220 */ /* 0x000fe20000410000 */
[----:B------:R-:W-:Y:S01]  /*1b80*/  FFMA.FTZ R84, R221, R23, R84 ;  /* 0x00000017dd547223 */ /* 0x000fe20000010054 */
[----:B------:R-:W-:-:S02]  /*1b90*/  FMUL.FTZ R240, R240, R25 ;  /* 0x00000019f0f07220 */ /* 0x000fc40000410000 */
[----:B------:R0:W5:Y:S04]  /*1ba0*/  LDL.LU R25, [R1+0x94] ;  /* 0x0000940001197983 */ /* 0x0001680000300800 */
[----:B------:R-:W4:Y:S01]  /*1bb0*/  LDL R243, [R1+0x4] ;  /* 0x0000040001f37983 */ /* 0x000f220000100800 */
[----:B--2---:R-:W-:-:S03]  /*1bc0*/  FMUL.FTZ R241, R199, R24 ;  /* 0x00000018c7f17220 */ /* 0x004fc60000410000 */
[----:B------:R0:W5:Y:S04]  /*1bd0*/  LDL.LU R24, [R1+0x90] ;  /* 0x0000900001187983 */ /* 0x0001680000300800 */
[----:B------:R-:W2:Y:S01]  /*1be0*/  LDL R199, [R1+0x8] ;  /* 0x0000080001c77983 */ /* 0x000ea20000100800 */
[----:B---3--:R-:W-:-:S03]  /*1bf0*/  FMUL.FTZ R242, R198, R23 ;  /* 0x00000017c6f27220 */ /* 0x008fc60000410000 */
[----:B------:R0:W5:Y:S04]  /*1c00*/  LDL.LU R23, [R1+0x8c] ;  /* 0x00008c0001177983 */ /* 0x0001680000300800 */
[----:B------:R-:W3:Y:S01]  /*1c10*/  LDL R198, [R1+0xc] ;  /* 0x00000c0001c67983 */ /* 0x000ee20000100800 */
[----:B------:R-:W-:Y:S01]  /*1c20*/  FADD.FTZ R60, R60, R244 ;  /* 0x000000f43c3c7221 */ /* 0x000fe20000010000 */
[-C--:B------:R-:W-:Y:S01]  /*1c30*/  FFMA.FTZ R92, R206, R244.reuse, R92 ;  /* 0x000000f4ce5c7223 */ /* 0x080fe2000001005c */
[----:B------:R-:W-:Y:S01]  /*1c40*/  FMUL.FTZ R235, R235, R244 ;  /* 0x000000f4ebeb7220 */ /* 0x000fe20000410000 */
[----:B------:R-:W-:Y:S01]  /*1c50*/  FFMA.FTZ R85, R222, R22, R85 ;  /* 0x00000016de557223 */ /* 0x000fe20000010055 */
[----:B------:R-:W-:Y:S01]  /*1c60*/  FFMA.FTZ R94, R216, R251, R94 ;  /* 0x000000fbd85e7223 */ /* 0x000fe2000001005e */
[----:B------:R-:W-:Y:S01]  /*1c70*/  FFMA.FTZ R86, R223, R21, R86 ;  /* 0x00000015df567223 */ /* 0x000fe20000010056 */
[----:B------:R-:W-:Y:S01]  /*1c80*/  FFMA.FTZ R87, R252, R20, R87 ;  /* 0x00000014fc577223 */ /* 0x000fe20000010057 */
[----:B----4-:R-:W-:-:S02]  /*1c90*/  FMUL.FTZ R243, R243, R22 ;  /* 0x00000016f3f37220 */ /* 0x010fc40000410000 */
[----:B------:R0:W5:Y:S01]  /*1ca0*/  LDL.LU R22, [R1+0x88] ;  /* 0x0000880001167983 */ /* 0x0001620000300800 */
        /* <DEDUP_REMOVED lines=12> */
[----:B--2---:R-:W-:Y:S02]  /*1d70*/  FMUL.FTZ R244, R199, R21 ;  /* 0x00000015c7f47220 */ /* 0x004fe40000410000 */
[----:B------:R0:W5:Y:S01]  /*1d80*/  LDL.LU R21, [R1+0x84] ;  /* 0x0000840001157983 */ /* 0x0001620000300800 */
[----:B---3--:R-:W-:-:S03]  /*1d90*/  FMUL.FTZ R251, R198, R20 ;  /* 0x00000014c6fb7220 */ /* 0x008fc60000410000 */
        /* <DEDUP_REMOVED lines=39> */
[----:B0-----:R-:W-:Y:S06]  /*2010*/  BRA `(.L_x_12508) ;  /* 0x0000000000fc7947 */ /* 0x001fec0003800000 */
.L_x_12507:
        /* <DEDUP_REMOVED lines=12> */
.L_x_12509:
        /* <DEDUP_REMOVED lines=17> */
.L_x_12510:
        /* <DEDUP_REMOVED lines=34> */
.L_x_12508:
        /* <DEDUP_REMOVED lines=35> */
.L_x_12512:
[----:B------:R-:W-:Y:S05]  /*2640*/  BSYNC.RECONVERGENT B0 ;  /* 0x0000000000007941 */ /* 0x000fea0003800200 */
.L_x_12511:
        /* <DEDUP_REMOVED lines=82> */
.L_x_12517:
[----:B------:R-:W-:Y:S05]  /*2b70*/  BSYNC.RECONVERGENT B0 ;  /* 0x0000000000007941 */ /* 0x000fea0003800200 */
.L_x_12516:
        /* <DEDUP_REMOVED lines=13> */
.L_x_12515:
[----:B------:R-:W-:Y:S05]  /*2c50*/  BRA.U !UP3, `(.L_x_12518) ;  /* 0x000000010b707547 */ /* 0x000fea000b800000 */
[----:B------:R-:W-:Y:S01]  /*2c60*/  LOP3.LUT P0, RZ, R214, 0xff00, RZ, 0xc0, !PT ;  /* 0x0000ff00d6ff7812 */ /* 0x000fe2000780c0ff */
[----:B------:R-:W-:Y:S01]  /*2c70*/  BSSY.RECONVERGENT B0, `(.L_x_12519) ;  /* 0x000000d000007945 */ /* 0x000fe20003800200 */
[----:B------:R-:W-:-:S11]  /*2c80*/  MOV R196, RZ ;  /* 0x000000ff00c47202 */ /* 0x000fd60000000f00 */
        /* <DEDUP_REMOVED lines=11> */
.L_x_12520:
[----:B------:R-:W-:Y:S05]  /*2d40*/  BSYNC.RECONVERGENT B0 ;  /* 0x0000000000007941 */ /* 0x000fea0003800200 */
.L_x_12519:
        /* <DEDUP_REMOVED lines=13> */
.L_x_12518:
        /* <DEDUP_REMOVED lines=15> */
.L_x_12523:
[----:B------:R-:W-:Y:S05]  /*2f10*/  BSYNC.RECONVERGENT B0 ;  /* 0x0000000000007941 */ /* 0x000fea0003800200 */
.L_x_12522:
        /* <DEDUP_REMOVED lines=13> */
.L_x_12521:
        /* <DEDUP_REMOVED lines=15> */
.L_x_12526:
[----:B------:R-:W-:Y:S05]  /*30e0*/  BSYNC.RECONVERGENT B0 ;  /* 0x0000000000007941 */ /* 0x000fea0003800200 */
.L_x_12525:
        /* <DEDUP_REMOVED lines=13> */
.L_x_12524:
        /* <DEDUP_REMOVED lines=15> */
.L_x_12529:
[----:B------:R-:W-:Y:S05]  /*32b0*/  BSYNC.RECONVERGENT B0 ;  /* 0x0000000000007941 */ /* 0x000fea0003800200 */
.L_x_12528:
        /* <DEDUP_REMOVED lines=13> */
.L_x_12527:
        /* <DEDUP_REMOVED lines=15> */
.L_x_12532:
[----:B------:R-:W-:Y:S05]  /*3480*/  BSYNC.RECONVERGENT B0 ;  /* 0x0000000000007941 */ /* 0x000fea0003800200 */
.L_x_12531:
        /* <DEDUP_REMOVED lines=13> */
.L_x_12530:
        /* <DEDUP_REMOVED lines=15> */
.L_x_12535:
[----:B------:R-:W-:Y:S05]  /*3650*/  BSYNC.RECONVERGENT B0 ;  /* 0x0000000000007941 */ /* 0x000fea0003800200 */
.L_x_12534:
        /* <DEDUP_REMOVED lines=13> */
.L_x_12533:
[----:B------:R-:W-:Y:S05]  /*3730*/  BRA.U !UP3, `(.L_x_12536) ;  /* 0x000000250b4c7547 */ /* 0x000fea000b800000 */
[----:B------:R-:W-:Y:S01]  /*3740*/  ISETP.GE.U32.AND P0, PT, R214, RZ, PT ;  /* 0x000000ffd600720c */ /* 0x000fe20003f06070 */
[----:B------:R-:W-:Y:S01]  /*3750*/  BSSY.RECONVERGENT B0, `(.L_x_12537) ;  /* 0x000000e000007945 */ /* 0x000fe20003800200 */
[----:B------:R-:W-:Y:S02]  /*3760*/  MOV R196, RZ ;  /* 0x000000ff00c47202 */ /* 0x000fe40000000f00 */
        /* <DEDUP_REMOVED lines=12> */
.L_x_12538:
[----:B------:R-:W-:Y:S05]  /*3830*/  BSYNC.RECONVERGENT B0 ;  /* 0x0000000000007941 */ /* 0x000fea0003800200 */
.L_x_12537:
        /* <DEDUP_REMOVED lines=14> */
.L_x_12514:
        /* <DEDUP_REMOVED lines=15> */
.L_x_12541:
[----:B------:R-:W-:Y:S05]  /*3a10*/  BSYNC.RECONVERGENT B0 ;  /* 0x0000000000007941 */ /* 0x000fea0003800200 */
.L_x_12540:
        /* <DEDUP_REMOVED lines=13> */
.L_x_12539:
        /* <DEDUP_REMOVED lines=15> */
.L_x_12544:
[----:B------:R-:W-:Y:S05]  /*3be0*/  BSYNC.RECONVERGENT B0 ;  /* 0x0000000000007941 */ /* 0x000fea0003800200 */
.L_x_12543:
        /* <DEDUP_REMOVED lines=13> */
.L_x_12542:
        /* <DEDUP_REMOVED lines=15> */
.L_x_12547:
[----:B------:R-:W-:Y:S05]  /*3db0*/  BSYNC.RECONVERGENT B0 ;  /* 0x0000000000007941 */ /* 0x000fea0003800200 */
.L_x_12546:
        /* <DEDUP_REMOVED lines=13> */
.L_x_12545:
        /* <DEDUP_REMOVED lines=15> */
.L_x_12550:
[----:B------:R-:W-:Y:S05]  /*3f80*/  BSYNC.RECONVERGENT B0 ;  /* 0x0000000000007941 */ /* 0x000fea0003800200 */
.L_x_12549:
        /* <DEDUP_REMOVED lines=13> */
.L_x_12548:
        /* <DEDUP_REMOVED lines=15> */
.L_x_12553:
[----:B------:R-:W-:Y:S05]  /*4150*/  BSYNC.RECONVERGENT B0 ;  /* 0x0000000000007941 */ /* 0x000fea0003800200 */
.L_x_12552:
        /* <DEDUP_REMOVED lines=13> */
.L_x_12551:
        /* <DEDUP_REMOVED lines=15> */
.L_x_12556:
[----:B------:R-:W-:Y:S05]  /*4320*/  BSYNC.RECONVERGENT B0 ;  /* 0x0000000000007941 */ /* 0x000fea0003800200 */
.L_x_12555:
        /* <DEDUP_REMOVED lines=13> */
.L_x_12554:
        /* <DEDUP_REMOVED lines=15> */
.L_x_12559:
[----:B------:R-:W-:Y:S05]  /*44f0*/  BSYNC.RECONVERGENT B0 ;  /* 0x0000000000007941 */ /* 0x000fea0003800200 */
.L_x_12558:
        /* <DEDUP_REMOVED lines=13> */
.L_x_12557:
        /* <DEDUP_REMOVED lines=54> */
.L_x_12513:
        /* <DEDUP_REMOVED lines=13> */
[----:B------:R-:W-:-:S03]  /*4a00*/  @P0 HADD2.F32 R197, -RZ, R180.H0_H0 ;  /* 0x200000b4ffc50230 */ /* 0x000fc60000004100 */
        /* <DEDUP_REMOVED lines=8> */
[----:B------:R-:W-:-:S04]  /*4a90*/  F2FP.F16.F32.PACK_AB R196, RZ, R196 ;  /* 0x000000c4ffc4723e */ /* 0x000fc800000000ff */
[----:B0-----:R-:W-:-:S07]  /*4aa0*/  PRMT R184, R196, 0x7610, R184 ;  /* 0x00007610c4b87816 */ /* 0x001fce00000000b8 */
.L_x_12561:
        /* <DEDUP_REMOVED lines=10> */
[----:B------:R-:W-:-:S03]  /*4b50*/  @P0 HADD2.F32 R197, -RZ, R180.H1_H1 ;  /* 0x300000b4ffc50230 */ /* 0x000fc60000004100 */
        /* <DEDUP_REMOVED lines=10> */
.L_x_12562:
        /* <DEDUP_REMOVED lines=21> */
.L_x_12563:
        /* <DEDUP_REMOVED lines=21> */
.L_x_12564:
        /* <DEDUP_REMOVED lines=21> */
.L_x_12565:
        /* <DEDUP_REMOVED lines=21> */
.L_x_12566:
        /* <DEDUP_REMOVED lines=21> */
.L_x_12567:
[----:B------:R-:W-:Y:S05]  /*5290*/  BRA.U !UP3, `(.L_x_12536) ;  /* 0x000000090b747547 */ /* 0x000fea000b800000 */
[----:B------:R-:W-:Y:S02]  /*52a0*/  PLOP3.LUT P1, PT, PT, PT, UP2, 0x80, 0x8 ;  /* 0x000000000008781c */ /* 0x000fe40003f2f028 */
[----:B------:R-:W-:Y:S02]  /*52b0*/  MOV R196, UR20 ;  /* 0x0000001400c47c02 */ /* 0x000fe40008000f00 */
[----:B------:R-:W-:Y:S02]  /*52c0*/  ISETP.GE.U32.AND P0, PT, R214, RZ, PT ;  /* 0x000000ffd600720c */ /* 0x000fe40003f06070 */
[----:B------:R-:W-:Y:S02]  /*52d0*/  MOV R197, R155 ;  /* 0x0000009b00c57202 */ /* 0x000fe40000000f00 */
[----:B------:R-:W-:-:S05]  /*52e0*/  ISETP.GE.U32.AND.EX P0, PT, R215, 0x1000000, PT, P0 ;  /* 0x01000000d700780c */ /* 0x000fca0003f06100 */
[----:B------:R-:W-:-:S04]  /*52f0*/  @P1 FFMA.FTZ R196, R250, R196, UR32 ;  /* 0x00000020fac41e23 */ /* 0x000fc800080100c4 */
[----:B------:R-:W-:-:S04]  /*5300*/  @P1 FADD.FTZ R196, R249, -R196 ;  /* 0x800000c4f9c41221 */ /* 0x000fc80000010000 */
[----:B------:R-:W-:Y:S01]  /*5310*/  @P1 FFMA.FTZ R197, R196, UR30, R155 ;  /* 0x0000001ec4c51c23 */ /* 0x000fe2000801009b */
[----:B-----5:R-:W-:-:S03]  /*5320*/  @P0 HADD2.F32 R214, -RZ, R183.H1_H1 ;  /* 0x300000b7ffd60230 */ /* 0x020fc60000004100 */
        /* <DEDUP_REMOVED lines=10> */
.L_x_12560:
        /* <DEDUP_REMOVED lines=28> */
.L_x_12568:
        /* <DEDUP_REMOVED lines=12> */
.L_x_12569:
        /* <DEDUP_REMOVED lines=12> */
.L_x_12570:
        /* <DEDUP_REMOVED lines=17> */
.L_x_12571:
        /* <DEDUP_REMOVED lines=17> */
.L_x_12572:
        /* <DEDUP_REMOVED lines=17> */
.L_x_12573:
        /* <DEDUP_REMOVED lines=17> */
.L_x_12574:
        /* <DEDUP_REMOVED lines=18> */
.L_x_12536:
        /* <DEDUP_REMOVED lines=18> */
.L_x_12575:
        /* <DEDUP_REMOVED lines=30> */
.L_x_12578:
[----:B------:R-:W-:Y:S05]  /*5f70*/  BRA.U !UP3, `(.L_x_12579) ;  /* 0x000000010b2c7547 */ /* 0x000fea000b800000 */
[----:B------:R-:W-:Y:S01]  /*5f80*/  LOP3.LUT P2, RZ, R212, 0xff00, RZ, 0xc0, !PT ;  /* 0x0000ff00d4ff7812 */ /* 0x000fe2000784c0ff */
[----:B------:R-:W-:Y:S01]  /*5f90*/  FMUL.FTZ R188, R193, UR25 ;  /* 0x00000019c1bc7c20 */ /* 0x000fe20008410000 */
[----:B------:R-:W-:-:S03]  /*5fa0*/  MOV R189, RZ ;  /* 0x000000ff00bd7202 */ /* 0x000fc60000000f00 */
        /* <DEDUP_REMOVED lines=8> */
.L_x_12579:
[----:B------:R-:W-:Y:S05]  /*6030*/  BRA.U !UP3, `(.L_x_12580) ;  /* 0x000000010b2c7547 */ /* 0x000fea000b800000 */
        /* <DEDUP_REMOVED lines=11> */
.L_x_12580:
        /* <DEDUP_REMOVED lines=17> */
.L_x_12581:
        /* <DEDUP_REMOVED lines=17> */
.L_x_12582:
        /* <DEDUP_REMOVED lines=17> */
.L_x_12583:
        /* <DEDUP_REMOVED lines=17> */
.L_x_12584:
        /* <DEDUP_REMOVED lines=19> */
.L_x_12577:
[----:B------:R-:W-:Y:S05]  /*6660*/  BRA.U !UP3, `(.L_x_12586) ;  /* 0x000000010b447547 */ /* 0x000fea000b800000 */
[----:B------:R-:W-:Y:S02]  /*6670*/  PLOP3.LUT P2, PT, PT, PT, UP2, 0x80, 0x8 ;  /* 0x000000000008781c */ /* 0x000fe40003f4f028 */
[----:B0-----:R-:W-:Y:S02]  /*6680*/  MOV R196, UR20 ;  /* 0x0000001400c47c02 */ /* 0x001fe40008000f00 */
[----:B------:R-:W-:Y:S02]  /*6690*/  LOP3.LUT P1, RZ, R212, 0xff, RZ, 0xc0, !PT ;  /* 0x000000ffd4ff7812 */ /* 0x000fe4000782c0ff */
[----:B------:R-:W-:-:S07]  /*66a0*/  MOV R197, R156 ;  /* 0x0000009c00c57202 */ /* 0x000fce0000000f00 */
[----:B------:R-:W-:-:S04]  /*66b0*/  @P2 FFMA.FTZ R196, R15, R196, UR32 ;  /* 0x000000200fc42e23 */ /* 0x000fc800080100c4 */
[----:B------:R-:W-:Y:S01]  /*66c0*/  @P2 FADD.FTZ R196, R224, -R196 ;  /* 0x800000c4e0c42221 */ /* 0x000fe20000010000 */
[----:B-----5:R-:W-:-:S03]  /*66d0*/  @P1 HADD2.F32 R214, -RZ, R180.H0_H0 ;  /* 0x200000b4ffd61230 */ /* 0x020fc60000004100 */
        /* <DEDUP_REMOVED lines=10> */
.L_x_12586:
        /* <DEDUP_REMOVED lines=18> */
.L_x_12587:
        /* <DEDUP_REMOVED lines=18> */
.L_x_12588:
        /* <DEDUP_REMOVED lines=18> */
.L_x_12589:
        /* <DEDUP_REMOVED lines=18> */
.L_x_12590:
        /* <DEDUP_REMOVED lines=18> */
.L_x_12591:
        /* <DEDUP_REMOVED lines=18> */
.L_x_12592:
[----:B------:R-:W-:Y:S05]  /*6e40*/  BRA.U !UP3, `(.L_x_12585) ;  /* 0x0000001d0bf87547 */ /* 0x000fea000b800000 */
[----:B------:R-:W-:Y:S02]  /*6e50*/  PLOP3.LUT P2, PT, PT, PT, UP2, 0x80, 0x8 ;  /* 0x000000000008781c */ /* 0x000fe40003f4f028 */
[----:B0-----:R-:W-:Y:S02]  /*6e60*/  MOV R196, UR20 ;  /* 0x0000001400c47c02 */ /* 0x001fe40008000f00 */
        /* <DEDUP_REMOVED lines=17> */
.L_x_12576:
[----:B------:R-:W-:Y:S05]  /*6f80*/  @!P0 BRA `(.L_x_12593) ;  /* 0x0000001000048947 */ /* 0x000fea0003800000 */
[----:B------:R-:W-:Y:S05]  /*6f90*/  BRA.U !UP3, `(.L_x_12594) ;  /* 0x000000010b707547 */ /* 0x000fea000b800000 */
[----:B------:R-:W-:Y:S01]  /*6fa0*/  LOP3.LUT P1, RZ, R212, 0xff, RZ, 0xc0, !PT ;  /* 0x000000ffd4ff7812 */ /* 0x000fe2000782c0ff */
[----:B------:R-:W-:Y:S01]  /*6fb0*/  BSSY.RECONVERGENT B0, `(.L_x_12595) ;  /* 0x000000d000007945 */ /* 0x000fe20003800200 */
[----:B------:R-:W-:-:S11]  /*6fc0*/  MOV R188, RZ ;  /* 0x000000ff00bc7202 */ /* 0x000fd60000000f00 */
        /* <DEDUP_REMOVED lines=11> */
.L_x_12596:
[----:B------:R-:W-:Y:S05]  /*7080*/  BSYNC.RECONVERGENT B0 ;  /* 0x0000000000007941 */ /* 0x000fea0003800200 */
.L_x_12595:
        /* <DEDUP_REMOVED lines=13> */
.L_x_12594:
        /* <DEDUP_REMOVED lines=15> */
.L_x_12599:
[----:B------:R-:W-:Y:S05]  /*7250*/  BSYNC.RECONVERGENT B0 ;  /* 0x0000000000007941 */ /* 0x000fea0003800200 */
.L_x_12598:
        /* <DEDUP_REMOVED lines=13> */
.L_x_12597:
        /* <DEDUP_REMOVED lines=15> */
.L_x_12602:
[----:B------:R-:W-:Y:S05]  /*7420*/  BSYNC.RECONVERGENT B0 ;  /* 0x0000000000007941 */ /* 0x000fea0003800200 */
.L_x_12601:
        /* <DEDUP_REMOVED lines=13> */
.L_x_12600:
        /* <DEDUP_REMOVED lines=15> */
.L_x_12605:
[----:B------:R-:W-:Y:S05]  /*75f0*/  BSYNC.RECONVERGENT B0 ;  /* 0x0000000000007941 */ /* 0x000fea0003800200 */
.L_x_12604:
        /* <DEDUP_REMOVED lines=13> */
.L_x_12603:
        /* <DEDUP_REMOVED lines=15> */
.L_x_12608:
[----:B------:R-:W-:Y:S05]  /*77c0*/  BSYNC.RECONVERGENT B0 ;  /* 0x0000000000007941 */ /* 0x000fea0003800200 */
.L_x_12607:
        /* <DEDUP_REMOVED lines=13> */
.L_x_12606:
        /* <DEDUP_REMOVED lines=15> */
.L_x_12611:
[----:B------:R-:W-:Y:S05]  /*7990*/  BSYNC.RECONVERGENT B0 ;  /* 0x0000000000007941 */ /* 0x000fea0003800200 */
.L_x_12610:
        /* <DEDUP_REMOVED lines=13> */
.L_x_12609:
        /* <DEDUP_REMOVED lines=15> */
.L_x_12614:
[----:B------:R-:W-:Y:S05]  /*7b60*/  BSYNC.RECONVERGENT B0 ;  /* 0x0000000000007941 */ /* 0x000fea0003800200 */
.L_x_12613:
        /* <DEDUP_REMOVED lines=13> */
.L_x_12612:
        /* <DEDUP_REMOVED lines=54> */
.L_x_12593:
        /* <DEDUP_REMOVED lines=15> */
.L_x_12617:
[----:B------:R-:W-:Y:S05]  /*8090*/  BSYNC.RECONVERGENT B0 ;  /* 0x0000000000007941 */ /* 0x000fea0003800200 */
.L_x_12616:
        /* <DEDUP_REMOVED lines=13> */
.L_x_12615:
        /* <DEDUP_REMOVED lines=15> */
.L_x_12620:
[----:B------:R-:W-:Y:S05]  /*8260*/  BSYNC.RECONVERGENT B0 ;  /* 0x0000000000007941 */ /* 0x000fea0003800200 */
.L_x_12619:
        /* <DEDUP_REMOVED lines=13> */
.L_x_12618:
        /* <DEDUP_REMOVED lines=15> */
.L_x_12623:
[----:B------:R-:W-:Y:S05]  /*8430*/  BSYNC.RECONVERGENT B0 ;  /* 0x0000000000007941 */ /* 0x000fea0003800200 */
.L_x_12622:
        /* <DEDUP_REMOVED lines=13> */
.L_x_12621:
        /* <DEDUP_REMOVED lines=15> */
.L_x_12626:
[----:B------:R-:W-:Y:S05]  /*8600*/  BSYNC.RECONVERGENT B0 ;  /* 0x0000000000007941 */ /* 0x000fea0003800200 */
.L_x_12625:
        /* <DEDUP_REMOVED lines=13> */
.L_x_12624:
        /* <DEDUP_REMOVED lines=15> */
.L_x_12629:
[----:B------:R-:W-:Y:S05]  /*87d0*/  BSYNC.RECONVERGENT B0 ;  /* 0x0000000000007941 */ /* 0x000fea0003800200 */
.L_x_12628:
        /* <DEDUP_REMOVED lines=13> */
.L_x_12627:
        /* <DEDUP_REMOVED lines=15> */
.L_x_12632:
[----:B------:R-:W-:Y:S05]  /*89a0*/  BSYNC.RECONVERGENT B0 ;  /* 0x0000000000007941 */ /* 0x000fea0003800200 */
.L_x_12631:
        /* <DEDUP_REMOVED lines=13> */
.L_x_12630:
        /* <DEDUP_REMOVED lines=15> */
.L_x_12635:
[----:B------:R-:W-:Y:S05]  /*8b70*/  BSYNC.RECONVERGENT B0 ;  /* 0x0000000000007941 */ /* 0x000fea0003800200 */
.L_x_12634:
        /* <DEDUP_REMOVED lines=13> */
.L_x_12633:
        /* <DEDUP_REMOVED lines=16> */
.L_x_12637:
[----:B------:R-:W-:Y:S05]  /*8d50*/  BSYNC.RECONVERGENT B0 ;  /* 0x0000000000007941 */ /* 0x000fea0003800200 */
.L_x_12636:
        /* <DEDUP_REMOVED lines=13> */
.L_x_12585:
        /* <DEDUP_REMOVED lines=16> */
.L_x_12638:
        /* <DEDUP_REMOVED lines=30> */
.L_x_12641:
        /* <DEDUP_REMOVED lines=12> */
.L_x_12642:
        /* <DEDUP_REMOVED lines=12> */
.L_x_12643:
        /* <DEDUP_REMOVED lines=17> */
.L_x_12644:
        /* <DEDUP_REMOVED lines=17> */
.L_x_12645:
        /* <DEDUP_REMOVED lines=17> */
.L_x_12646:
        /* <DEDUP_REMOVED lines=17> */
.L_x_12647:
        /* <DEDUP_REMOVED lines=19> */
.L_x_12640:
        /* <DEDUP_REMOVED lines=18> */
.L_x_12649:
        /* <DEDUP_REMOVED lines=18> */
.L_x_12650:
        /* <DEDUP_REMOVED lines=18> */
.L_x_12651:
        /* <DEDUP_REMOVED lines=18> */
.L_x_12652:
        /* <DEDUP_REMOVED lines=18> */
.L_x_12653:
        /* <DEDUP_REMOVED lines=18> */
.L_x_12654:
        /* <DEDUP_REMOVED lines=18> */
.L_x_12655:
        /* <DEDUP_REMOVED lines=20> */
.L_x_12639:
        /* <DEDUP_REMOVED lines=16> */
.L_x_12659:
[----:B------:R-:W-:Y:S05]  /*a220*/  BSYNC.RECONVERGENT B0 ;  /* 0x0000000000007941 */ /* 0x000fea0003800200 */
.L_x_12658:
        /* <DEDUP_REMOVED lines=13> */
.L_x_12657:
        /* <DEDUP_REMOVED lines=15> */
.L_x_12662:
[----:B------:R-:W-:Y:S05]  /*a3f0*/  BSYNC.RECONVERGENT B0 ;  /* 0x0000000000007941 */ /* 0x000fea0003800200 */
.L_x_12661:
        /* <DEDUP_REMOVED lines=13> */
.L_x_12660:
        /* <DEDUP_REMOVED lines=15> */
.L_x_12665:
[----:B------:R-:W-:Y:S05]  /*a5c0*/  BSYNC.RECONVERGENT B0 ;  /* 0x0000000000007941 */ /* 0x000fea0003800200 */
.L_x_12664:
        /* <DEDUP_REMOVED lines=13> */
.L_x_12663:
        /* <DEDUP_REMOVED lines=15> */
.L_x_12668:
[----:B------:R-:W-:Y:S05]  /*a790*/  BSYNC.RECONVERGENT B0 ;  /* 0x0000000000007941 */ /* 0x000fea0003800200 */
.L_x_12667:
        /* <DEDUP_REMOVED lines=13> */
.L_x_12666:
        /* <DEDUP_REMOVED lines=15> */
.L_x_12671:
[----:B------:R-:W-:Y:S05]  /*a960*/  BSYNC.RECONVERGENT B0 ;  /* 0x0000000000007941 */ /* 0x000fea0003800200 */
.L_x_12670:
        /* <DEDUP_REMOVED lines=13> */
.L_x_12669:
        /* <DEDUP_REMOVED lines=15> */
.L_x_12674:
[----:B------:R-:W-:Y:S05]  /*ab30*/  BSYNC.RECONVERGENT B0 ;  /* 0x0000000000007941 */ /* 0x000fea0003800200 */
.L_x_12673:
        /* <DEDUP_REMOVED lines=13> */
.L_x_12672:
        /* <DEDUP_REMOVED lines=15> */
.L_x_12677:
[----:B------:R-:W-:Y:S05]  /*ad00*/  BSYNC.RECONVERGENT B0 ;  /* 0x0000000000007941 */ /* 0x000fea0003800200 */
.L_x_12676:
        /* <DEDUP_REMOVED lines=13> */
.L_x_12675:
        /* <DEDUP_REMOVED lines=54> */
.L_x_12656:
        /* <DEDUP_REMOVED lines=15> */
.L_x_12680:
[----:B------:R-:W-:Y:S05]  /*b230*/  BSYNC.RECONVERGENT B0 ;  /* 0x0000000000007941 */ /* 0x000fea0003800200 */
.L_x_12679:
        /* <DEDUP_REMOVED lines=13> */
.L_x_12678:
        /* <DEDUP_REMOVED lines=15> */
.L_x_12683:
[----:B------:R-:W-:Y:S05]  /*b400*/  BSYNC.RECONVERGENT B0 ;  /* 0x0000000000007941 */ /* 0x000fea0003800200 */
.L_x_12682:
        /* <DEDUP_REMOVED lines=13> */
.L_x_12681:
        /* <DEDUP_REMOVED lines=15> */
.L_x_12686:
[----:B------:R-:W-:Y:S05]  /*b5d0*/  BSYNC.RECONVERGENT B0 ;  /* 0x0000000000007941 */ /* 0x000fea0003800200 */
.L_x_12685:
        /* <DEDUP_REMOVED lines=13> */
.L_x_12684:
        /* <DEDUP_REMOVED lines=15> */
.L_x_12689:
[----:B------:R-:W-:Y:S05]  /*b7a0*/  BSYNC.RECONVERGENT B0 ;  /* 0x0000000000007941 */ /* 0x000fea0003800200 */
.L_x_12688:
        /* <DEDUP_REMOVED lines=13> */
.L_x_12687:
        /* <DEDUP_REMOVED lines=15> */
.L_x_12692:
[----:B------:R-:W-:Y:S05]  /*b970*/  BSYNC.RECONVERGENT B0 ;  /* 0x0000000000007941 */ /* 0x000fea0003800200 */
.L_x_12691:
        /* <DEDUP_REMOVED lines=13> */
.L_x_12690:
        /* <DEDUP_REMOVED lines=15> */
.L_x_12695:
[----:B------:R-:W-:Y:S05]  /*bb40*/  BSYNC.RECONVERGENT B0 ;  /* 0x0000000000007941 */ /* 0x000fea0003800200 */
.L_x_12694:
        /* <DEDUP_REMOVED lines=13> */
.L_x_12693:
        /* <DEDUP_REMOVED lines=15> */
.L_x_12698:
[----:B------:R-:W-:Y:S05]  /*bd10*/  BSYNC.RECONVERGENT B0 ;  /* 0x0000000000007941 */ /* 0x000fea0003800200 */
.L_x_12697:
        /* <DEDUP_REMOVED lines=13> */
.L_x_12696:
        /* <DEDUP_REMOVED lines=16> */
.L_x_12700:
[----:B------:R-:W-:Y:S05]  /*bef0*/  BSYNC.RECONVERGENT B0 ;  /* 0x0000000000007941 */ /* 0x000fea0003800200 */
.L_x_12699:
        /* <DEDUP_REMOVED lines=13> */
.L_x_12648:
        /* <DEDUP_REMOVED lines=16> */
.L_x_12701:
        /* <DEDUP_REMOVED lines=30> */
.L_x_12704:
        /* <DEDUP_REMOVED lines=12> */
.L_x_12705:
        /* <DEDUP_REMOVED lines=12> */
.L_x_12706:
        /* <DEDUP_REMOVED lines=17> */
.L_x_12707:
        /* <DEDUP_REMOVED lines=17> */
.L_x_12708:
        /* <DEDUP_REMOVED lines=17> */
.L_x_12709:
        /* <DEDUP_REMOVED lines=17> */
.L_x_12710:
        /* <DEDUP_REMOVED lines=19> */
.L_x_12703:
        /* <DEDUP_REMOVED lines=18> */
.L_x_12712:
        /* <DEDUP_REMOVED lines=18> */
.L_x_12713:
        /* <DEDUP_REMOVED lines=18> */
.L_x_12714:
        /* <DEDUP_REMOVED lines=18> */
.L_x_12715:
        /* <DEDUP_REMOVED lines=18> */
.L_x_12716:
        /* <DEDUP_REMOVED lines=18> */
.L_x_12717:
        /* <DEDUP_REMOVED lines=18> */
.L_x_12718:
        /* <DEDUP_REMOVED lines=20> */
.L_x_12702:
        /* <DEDUP_REMOVED lines=16> */
.L_x_12722:
[----:B------:R-:W-:Y:S05]  /*d3c0*/  BSYNC.RECONVERGENT B0 ;  /* 0x0000000000007941 */ /* 0x000fea0003800200 */
.L_x_12721:
        /* <DEDUP_REMOVED lines=13> */
.L_x_12720:
        /* <DEDUP_REMOVED lines=15> */
.L_x_12725:
[----:B------:R-:W-:Y:S05]  /*d590*/  BSYNC.RECONVERGENT B0 ;  /* 0x0000000000007941 */ /* 0x000fea0003800200 */
.L_x_12724:
        /* <DEDUP_REMOVED lines=13> */
.L_x_12723:
        /* <DEDUP_REMOVED lines=15> */
.L_x_12728:
[----:B------:R-:W-:Y:S05]  /*d760*/  BSYNC.RECONVERGENT B0 ;  /* 0x0000000000007941 */ /* 0x000fea0003800200 */
.L_x_12727:
        /* <DEDUP_REMOVED lines=13> */
.L_x_12726:
        /* <DEDUP_REMOVED lines=15> */
.L_x_12731:
[----:B------:R-:W-:Y:S05]  /*d930*/  BSYNC.RECONVERGENT B0 ;  /* 0x0000000000007941 */ /* 0x000fea0003800200 */
.L_x_12730:
        /* <DEDUP_REMOVED lines=13> */
.L_x_12729:
        /* <DEDUP_REMOVED lines=15> */
.L_x_12734:
[----:B------:R-:W-:Y:S05]  /*db00*/  BSYNC.RECONVERGENT B0 ;  /* 0x0000000000007941 */ /* 0x000fea0003800200 */
.L_x_12733:
        /* <DEDUP_REMOVED lines=13> */
.L_x_12732:
        /* <DEDUP_REMOVED lines=15> */
.L_x_12737:
[----:B------:R-:W-:Y:S05]  /*dcd0*/  BSYNC.RECONVERGENT B0 ;  /* 0x0000000000007941 */ /* 0x000fea0003800200 */
.L_x_12736:
        /* <DEDUP_REMOVED lines=13> */
.L_x_12735:
        /* <DEDUP_REMOVED lines=15> */
.L_x_12740:
[----:B------:R-:W-:Y:S05]  /*dea0*/  BSYNC.RECONVERGENT B0 ;  /* 0x0000000000007941 */ /* 0x000fea0003800200 */
.L_x_12739:
        /* <DEDUP_REMOVED lines=13> */
.L_x_12738:
        /* <DEDUP_REMOVED lines=54> */
.L_x_12719:
        /* <DEDUP_REMOVED lines=15> */
.L_x_12743:
[----:B------:R-:W-:Y:S05]  /*e3d0*/  BSYNC.RECONVERGENT B0 ;  /* 0x0000000000007941 */ /* 0x000fea0003800200 */
.L_x_12742:
        /* <DEDUP_REMOVED lines=13> */
.L_x_12741:
        /* <DEDUP_REMOVED lines=15> */
.L_x_12746:
[----:B------:R-:W-:Y:S05]  /*e5a0*/  BSYNC.RECONVERGENT B0 ;  /* 0x0000000000007941 */ /* 0x000fea0003800200 */
.L_x_12745:
        /* <DEDUP_REMOVED lines=13> */
.L_x_12744:
        /* <DEDUP_REMOVED lines=15> */
.L_x_12749:
[----:B------:R-:W-:Y:S05]  /*e770*/  BSYNC.RECONVERGENT B0 ;  /* 0x0000000000007941 */ /* 0x000fea0003800200 */
.L_x_12748:
        /* <DEDUP_REMOVED lines=13> */
.L_x_12747:
        /* <DEDUP_REMOVED lines=15> */
.L_x_12752:
[----:B------:R-:W-:Y:S05]  /*e940*/  BSYNC.RECONVERGENT B0 ;  /* 0x0000000000007941 */ /* 0x000fea0003800200 */
.L_x_12751:
        /* <DEDUP_REMOVED lines=13> */
.L_x_12750:
        /* <DEDUP_REMOVED lines=15> */
.L_x_12755:
[----:B------:R-:W-:Y:S05]  /*eb10*/  BSYNC.RECONVERGENT B0 ;  /* 0x0000000000007941 */ /* 0x000fea0003800200 */
.L_x_12754:
        /* <DEDUP_REMOVED lines=13> */
.L_x_12753:
        /* <DEDUP_REMOVED lines=15> */
.L_x_12758:
[----:B------:R-:W-:Y:S05]  /*ece0*/  BSYNC.RECONVERGENT B0 ;  /* 0x0000000000007941 */ /* 0x000fea0003800200 */
.L_x_12757:
        /* <DEDUP_REMOVED lines=13> */
.L_x_12756:
        /* <DEDUP_REMOVED lines=15> */
.L_x_12761:
[----:B------:R-:W-:Y:S05]  /*eeb0*/  BSYNC.RECONVERGENT B0 ;  /* 0x0000000000007941 */ /* 0x000fea0003800200 */
.L_x_12760:
        /* <DEDUP_REMOVED lines=13> */
.L_x_12759:
[----:B------:R-:W-:Y:S05]  /*ef90*/  BRA.U !UP3, `(.L_x_12711) ;  /* 0x000000010b487547 */ /* 0x000fea000b800000 */
[----:B0-----:R-:W-:Y:S01]  /*efa0*/  MOV R196, UR20 ;  /* 0x0000001400c47c02 */ /* 0x001fe20008000f00 */
[----:B------:R-:W-:Y:S01]  /*efb0*/  HFMA2 R197, -RZ, RZ, 0, 0 ;  /* 0x00000000ffc57431 */ /* 0x000fe200000001ff */
        /* <DEDUP_REMOVED lines=16> */
.L_x_12711:
        /* <DEDUP_REMOVED lines=14> */
.L_x_12506:
        /* <DEDUP_REMOVED lines=36> */
.L_x_12763:
        /* <DEDUP_REMOVED lines=10> */
.L_x_15737:


//--------------------- .text._ZN10layer_norm13ln_bwd_kernelINS_13Kernel_traitsI6__halfffffjLj8192ELj1ELj1ELj8ELj16ENS_18Kernel_traits_baseILj8192ES2_ffffjLj256EEEEELb0ELb0ELb0ELb0EEEvNS_9BwdParamsE --------------------------
	.section	.text._ZN10layer_norm13ln_bwd_kernelINS_13Kernel_traitsI6__halfffffjLj8192ELj1ELj1ELj8ELj16ENS_18Kernel_traits_baseILj8192ES2_ffffjLj256EEEEELb0ELb0ELb0ELb0EEEvNS_9BwdParamsE,"ax",@progbits
	.align	128
        .global         _ZN10layer_norm13ln_bwd_kernelINS_13Kernel_traitsI6__halfffffjLj8192ELj1ELj1ELj8ELj16ENS_18Kernel_traits_baseILj8192ES2_ffffjLj256EEEEELb0ELb0ELb0ELb0EEEvNS_9BwdParamsE
        .type           _ZN10layer_norm13ln_bwd_kernelINS_13Kernel_traitsI6__halfffffjLj8192ELj1ELj1ELj8ELj16ENS_18Kernel_traits_baseILj8192ES2_ffffjLj256EEEEELb0ELb0ELb0ELb0EEEvNS_9BwdParamsE,@function
        .size           _ZN10layer_norm13ln_bwd_kernelINS_13Kernel_traitsI6__halfffffjLj8192ELj1ELj1ELj8ELj16ENS_18Kernel_traits_baseILj8192ES2_ffffjLj256EEEEELb0ELb0ELb0ELb0EEEvNS_9BwdParamsE,(.L_x_15738 - _ZN10layer_norm13ln_bwd_kernelINS_13Kernel_traitsI6__halfffffjLj8192ELj1ELj1ELj8ELj16ENS_18Kernel_traits_baseILj8192ES2_ffffjLj256EEEEELb0ELb0ELb0ELb0EEEvNS_9BwdParamsE)
        .other          _ZN10layer_norm13ln_bwd_kernelINS_13Kernel_traitsI6__halfffffjLj8192ELj1ELj1ELj8ELj16ENS_18Kernel_traits_baseILj8192ES2_ffffjLj256EEEEELb0ELb0ELb0ELb0EEEvNS_9BwdParamsE,@"STO_CUDA_ENTRY STV_DEFAULT"
_ZN10layer_norm13ln_bwd_kernelINS_13Kernel_traitsI6__halfffffjLj8192ELj1ELj1ELj8ELj16ENS_18Kernel_traits_baseILj8192ES2_ffffjLj256EEEEELb0ELb0ELb0ELb0EEEvNS_9BwdParamsE:
.text._ZN10layer_norm13ln_bwd_kernelINS_13Kernel_traitsI6__halfffffjLj8192ELj1ELj1ELj8ELj16ENS_18Kernel_traits_baseILj8192ES2_ffffjLj256EEEEELb0ELb0ELb0ELb0EEEvNS_9BwdParamsE:
        /* <DEDUP_REMOVED lines=14> */
[C---:B------:R-:W-:Y:S02]  /*00e0*/  ISETP.GE.U32.AND P3, PT, R3.reuse, 0x400, PT ;  /* 0x000004000300780c */ /* 0x040fe40003f66070 */
[C---:B------:R-:W-:Y:S02]  /*00f0*/  ISETP.GE.U32.AND P2, PT, R3.reuse, 0x500, PT ;  /* 0x000005000300780c */ /* 0x040fe40003f46070 */
[----:B------:R-:W-:-:S02]  /*0100*/  ISETP.GE.U32.AND P1, PT, R3, 0x600, PT ;  /* 0x000006000300780c */ /* 0x000fc40003f26070 */
[----:B------:R-:W-:Y:S01]  /*0110*/  ISETP.GE.U32.AND P0, PT, R3, 0x700, PT ;  /* 0x000007000300780c */ /* 0x000fe20003f06070 */
[----:B------:R-:W0:Y:S01]  /*0120*/  @P5 LDC.64 R4, c[0x0][0x3d0] ;  /* 0x0000f400ff045b82 */ /* 0x000e220000000a00 */
[----:B------:R-:W-:Y:S02]  /*0130*/  P2R R20, PR, RZ, 0x20 ;  /* 0x00000020ff147803 */ /* 0x000fe40000000000 */
[----:B------:R-:W-:Y:S02]  /*0140*/  P2R R21, PR, RZ, 0x40 ;  /* 0x00000040ff157803 */ /* 0x000fe40000000000 */
[----:B------:R-:W-:-:S03]  /*0150*/  P2R R40, PR, RZ, 0x40 ;  /* 0x00000040ff287803 */ /* 0x000fc60000000000 */
[----:B------:R-:W1:Y:S08]  /*0160*/  @P6 LDC.64 R22, c[0x0][0x3d0] ;  /* 0x0000f400ff166b82 */ /* 0x000e700000000a00 */
[----:B------:R-:W4:Y:S01]  /*0170*/  @P4 LDC.64 R28, c[0x0][0x3d0] ;  /* 0x0000f400ff1c4b82 */ /* 0x000f220000000a00 */
[C---:B0-----:R-:W-:Y:S01]  /*0180*/  @P5 IMAD.WIDE.U32 R4, R41.reuse, 0x8, R4 ;  /* 0x0000000829045825 */ /* 0x041fe200078e0004 */
[----:B------:R-:W-:-:S06]  /*0190*/  @P5 LOP3.LUT R41, R41, 0x100, RZ, 0xfc, !PT ;  /* 0x0000010029295812 */ /* 0x000fcc00078efcff */
[----:B------:R-:W0:Y:S01]  /*01a0*/  @P3 LDC.64 R30, c[0x0][0x3d0] ;  /* 0x0000f400ff1e3b82 */ /* 0x000e220000000a00 */
[----:B------:R-:W-:-:S04]  /*01b0*/  ISETP.GE.U32.AND P5, PT, R3, 0x800, PT ;  /* 0x000008000300780c */ /* 0x000fc80003fa6070 */
[----:B------:R-:W-:Y:S01]  /*01c0*/  P2R R190, PR, RZ, 0x20 ;  /* 0x00000020ffbe7803 */ /* 0x000fe20000000000 */
[C---:B-1----:R-:W-:Y:S01]  /*01d0*/  @P6 IMAD.WIDE.U32 R26, R41.reuse, 0x8, R22 ;  /* 0x00000008291a6825 */ /* 0x042fe200078e0016 */
[----:B------:R-:W-:Y:S01]  /*01e0*/  @P6 IADD3 R41, PT, PT, R41, 0x100, RZ ;  /* 0x0000010029296810 */ /* 0x000fe20007ffe0ff */
[----:B------:R-:W1:Y:S01]  /*01f0*/  @P2 LDC.64 R22, c[0x0][0x3d0] ;  /* 0x0000f400ff162b82 */ /* 0x000e620000000a00 */
[----:B------:R-:W-:-:S03]  /*0200*/  ISETP.NE.AND P6, PT, R20, RZ, PT ;  /* 0x000000ff1400720c */ /* 0x000fc60003fc5270 */
[C---:B----4-:R-:W-:Y:S01]  /*0210*/  @P4 IMAD.WIDE.U32 R28, R41.reuse, 0x8, R28 ;  /* 0x00000008291c4825 */ /* 0x050fe200078e001c */
[----:B------:R-:W-:-:S03]  /*0220*/  @P4 IADD3 R41, PT, PT, R41, 0x100, RZ ;  /* 0x0000010029294810 */ /* 0x000fc60007ffe0ff */
[----:B------:R-:W4:Y:S01]  /*0230*/  @P1 LDC.64 R34, c[0x0][0x3d0] ;  /* 0x0000f400ff221b82 */ /* 0x000f220000000a00 */
[----:B--2---:R-:W5:Y:S05]  /*0240*/  @P4 LDG.E.64 R10, desc[UR8][R28.64] ;  /* 0x000000081c0a4981 */ /* 0x004f6a000c1e1b00 */
[----:B------:R2:W5:Y:S02]  /*0250*/  @P6 LDG.E.64 R6, desc[UR8][R4.64] ;  /* 0x0000000804066981 */ /* 0x000564000c1e1b00 */
[----:B------:R-:W3:Y:S01]  /*0260*/  @P0 LDC.64 R36, c[0x0][0x3d0] ;  /* 0x0000f400ff240b82 */ /* 0x000ee20000000a00 */
[C---:B0-----:R-:W-:Y:S01]  /*0270*/  @P3 IMAD.WIDE.U32 R30, R41.reuse, 0x8, R30 ;  /* 0x00000008291e3825 */ /* 0x041fe200078e001e */
[----:B------:R-:W-:-:S02]  /*0280*/  @P3 IADD3 R41, PT, PT, R41, 0x100, RZ ;  /* 0x0000010029293810 */ /* 0x000fc40007ffe0ff */
[----:B------:R-:W-:Y:S02]  /*0290*/  ISETP.NE.AND P6, PT, R40, RZ, PT ;  /* 0x000000ff2800720c */ /* 0x000fe40003fc5270 */
[----:B------:R0:W5:Y:S01]  /*02a0*/  @P3 LDG.E.64 R12, desc[UR8][R30.64] ;  /* 0x000000081e0c3981 */ /* 0x000162000c1e1b00 */
[C---:B-1----:R-:W-:Y:S01]  /*02b0*/  @P2 IMAD.WIDE.U32 R32, R41.reuse, 0x8, R22 ;  /* 0x0000000829202825 */ /* 0x042fe200078e0016 */
[----:B------:R-:W-:Y:S01]  /*02c0*/  @P2 IADD3 R41, PT, PT, R41, 0x100, RZ ;  /* 0x0000010029292810 */ /* 0x000fe20007ffe0ff */
[----:B------:R-:W1:Y:S03]  /*02d0*/  @P5 LDC.64 R38, c[0x0][0x3d0] ;  /* 0x0000f400ff265b82 */ /* 0x000e660000000a00 */
[----:B------:R0:W5:Y:S01]  /*02e0*/  @P2 LDG.E.64 R14, desc[UR8][R32.64] ;  /* 0x00000008200e2981 */ /* 0x000162000c1e1b00 */
[C---:B----4-:R-:W-:Y:S01]  /*02f0*/  @P1 IMAD.WIDE.U32 R34, R41.reuse, 0x8, R34 ;  /* 0x0000000829221825 */ /* 0x050fe200078e0022 */
[----:B------:R-:W-:-:S03]  /*0300*/  @P1 IADD3 R41, PT, PT, R41, 0x100, RZ ;  /* 0x0000010029291810 */ /* 0x000fc60007ffe0ff */
[----:B------:R0:W5:Y:S04]  /*0310*/  @P6 LDG.E.64 R8, desc[UR8][R26.64] ;  /* 0x000000081a086981 */ /* 0x000168000c1e1b00 */
[----:B------:R0:W5:Y:S01]  /*0320*/  @P1 LDG.E.64 R16, desc[UR8][R34.64] ;  /* 0x0000000822101981 */ /* 0x000162000c1e1b00 */
[C---:B---3--:R-:W-:Y:S01]  /*0330*/  @P0 IMAD.WIDE.U32 R36, R41.reuse, 0x8, R36 ;  /* 0x0000000829240825 */ /* 0x048fe200078e0024 */
[----:B------:R-:W2:Y:S01]  /*0340*/  S2UR UR4, SR_CTAID.X ;  /* 0x00000000000479c3 */ /* 0x000ea20000002500 */
[----:B------:R-:W-:-:S03]  /*0350*/  @P0 IADD3 R41, PT, PT, R41, 0x100, RZ ;  /* 0x0000010029290810 */ /* 0x000fc60007ffe0ff */
[----:B------:R0:W5:Y:S02]  /*0360*/  @P0 LDG.E.64 R18, desc[UR8][R36.64] ;  /* 0x0000000824120981 */ /* 0x000164000c1e1b00 */
[----:B-1----:R-:W-:-:S05]  /*0370*/  @P5 IMAD.WIDE.U32 R22, R41, 0x8, R38 ;  /* 0x0000000829165825 */ /* 0x002fca00078e0026 */
[----:B------:R0:W5:Y:S01]  /*0380*/  @P5 LDG.E.64 R24, desc[UR8][R22.64] ;  /* 0x0000000816185981 */ /* 0x000162000c1e1b00 */
[----:B--2---:R-:W-:-:S04]  /*0390*/  MOV R5, UR4 ;  /* 0x0000000400057c02 */ /* 0x004fc80008000f00 */
        /* <DEDUP_REMOVED lines=33> */
[----:B0-----:R-:W-:Y:S06]  /*05b0*/  @P5 BRA `(.L_x_12764) ;  /* 0x0000005000ec5947 */ /* 0x001fec0003800000 */
[----:B-----5:R-:W-:Y:S02]  /*05c0*/  MOV R192, R6 ;  /* 0x0000000600c07202 */ /* 0x020fe40000000f00 */
[----:B------:R-:W-:Y:S02]  /*05d0*/  CS2R R128, SRZ ;  /* 0x0000000000807805 */ /* 0x000fe4000001ff00 */
[----:B------:R-:W-:Y:S02]  /*05e0*/  SHF.R.U64 R0, R6, 0x10, R7 ;  /* 0x0000001006007819 */ /* 0x000fe40000001207 */
[----:B------:R-:W-:Y:S02]  /*05f0*/  CS2R R130, SRZ ;  /* 0x0000000000827805 */ /* 0x000fe4000001ff00 */
[----:B------:R-:W-:Y:S02]  /*0600*/  MOV R193, R7 ;  /* 0x0000000700c17202 */ /* 0x000fe40000000f00 */
[----:B------:R-:W-:-:S02]  /*0610*/  CS2R R124, SRZ ;  /* 0x00000000007c7805 */ /* 0x000fc4000001ff00 */
[----:B------:R-:W-:Y:S02]  /*0620*/  SHF.R.U32.HI R2, RZ, 0x10, R7 ;  /* 0x00000010ff027819 */ /* 0x000fe40000011607 */
[----:B------:R-:W-:Y:S02]  /*0630*/  CS2R R126, SRZ ;  /* 0x00000000007e7805 */ /* 0x000fe4000001ff00 */
[----:B------:R-:W-:Y:S02]  /*0640*/  SHF.R.U32.HI R6, RZ, 0x10, R9 ;  /* 0x00000010ff067819 */ /* 0x000fe40000011609 */
[----:B------:R-:W-:Y:S02]  /*0650*/  CS2R R120, SRZ ;  /* 0x0000000000787805 */ /* 0x000fe4000001ff00 */
[----:B------:R-:W-:Y:S02]  /*0660*/  SHF.R.U64 R7, R10, 0x10, R11 ;  /* 0x000000100a077819 */ /* 0x000fe4000000120b */
[----:B------:R-:W-:-:S02]  /*0670*/  CS2R R122, SRZ ;  /* 0x00000000007a7805 */ /* 0x000fc4000001ff00 */
[----:B------:R-:W-:Y:S02]  /*0680*/  MOV R195, R9 ;  /* 0x0000000900c37202 */ /* 0x000fe40000000f00 */
[----:B------:R-:W-:Y:S02]  /*0690*/  CS2R R116, SRZ ;  /* 0x0000000000747805 */ /* 0x000fe4000001ff00 */
[----:B------:R-:W-:Y:S02]  /*06a0*/  MOV R196, R10 ;  /* 0x0000000a00c47202 */ /* 0x000fe40000000f00 */
[----:B------:R-:W-:Y:S02]  /*06b0*/  CS2R R118, SRZ ;  /* 0x0000000000767805 */ /* 0x000fe4000001ff00 */
[----:B------:R-:W-:Y:S02]  /*06c0*/  PRMT R195, R195, 0x5410, R6 ;  /* 0x00005410c3c37816 */ /* 0x000fe40000000006 */
[----:B------:R-:W-:-:S02]  /*06d0*/  CS2R R112, SRZ ;  /* 0x0000000000707805 */ /* 0x000fc4000001ff00 */
[----:B------:R-:W-:Y:S02]  /*06e0*/  PRMT R196, R196, 0x5410, R7 ;  /* 0x00005410c4c47816 */ /* 0x000fe40000000007 */
[----:B------:R-:W-:Y:S01]  /*06f0*/  CS2R R114, SRZ ;  /* 0x0000000000727805 */ /* 0x000fe2000001ff00 */
[----:B------:R-:W0:Y:S01]  /*0700*/  LDC.64 R6, c[0x0][0x3e0] ;  /* 0x0000f800ff067b82 */ /* 0x000e220000000a00 */
[----:B------:R-:W-:Y:S02]  /*0710*/  MOV R194, R8 ;  /* 0x0000000800c27202 */ /* 0x000fe40000000f00 */
[----:B------:R-:W-:Y:S02]  /*0720*/  CS2R R108, SRZ ;  /* 0x00000000006c7805 */ /* 0x000fe4000001ff00 */
[----:B------:R-:W-:Y:S02]  /*0730*/  SHF.R.U64 R4, R8, 0x10, R9 ;  /* 0x0000001008047819 */ /* 0x000fe40000001209 */
[----:B------:R-:W-:-:S02]  /*0740*/  CS2R R110, SRZ ;  /* 0x00000000006e7805 */ /* 0x000fc4000001ff00 */
[----:B------:R-:W-:Y:S02]  /*0750*/  MOV R197, R11 ;  /* 0x0000000b00c57202 */ /* 0x000fe40000000f00 */
[----:B------:R-:W-:Y:S02]  /*0760*/  CS2R R104, SRZ ;  /* 0x0000000000687805 */ /* 0x000fe4000001ff00 */
[----:B------:R-:W-:Y:S02]  /*0770*/  SHF.R.U32.HI R8, RZ, 0x10, R11 ;  /* 0x00000010ff087819 */ /* 0x000fe4000001160b */
[----:B------:R-:W-:Y:S02]  /*0780*/  CS2R R106, SRZ ;  /* 0x00000000006a7805 */ /* 0x000fe4000001ff00 */
[----:B------:R-:W-:Y:S02]  /*0790*/  MOV R198, R12 ;  /* 0x0000000c00c67202 */ /* 0x000fe40000000f00 */
[----:B------:R-:W-:-:S02]  /*07a0*/  CS2R R100, SRZ ;  /* 0x0000000000647805 */ /* 0x000fc4000001ff00 */
[--C-:B------:R-:W-:Y:S02]  /*07b0*/  SHF.R.U64 R9, R12, 0x10, R13.reuse ;  /* 0x000000100c097819 */ /* 0x100fe4000000120d */
[----:B------:R-:W-:Y:S02]  /*07c0*/  CS2R R102, SRZ ;  /* 0x0000000000667805 */ /* 0x000fe4000001ff00 */
[----:B------:R-:W-:Y:S02]  /*07d0*/  MOV R199, R13 ;  /* 0x0000000d00c77202 */ /* 0x000fe40000000f00 */
[----:B------:R-:W-:Y:S02]  /*07e0*/  CS2R R96, SRZ ;  /* 0x0000000000607805 */ /* 0x000fe4000001ff00 */
[----:B------:R-:W-:Y:S02]  /*07f0*/  SHF.R.U32.HI R10, RZ, 0x10, R13 ;  /* 0x00000010ff0a7819 */ /* 0x000fe4000001160d */
[----:B------:R-:W-:-:S02]  /*0800*/  CS2R R98, SRZ ;  /* 0x0000000000627805 */ /* 0x000fc4000001ff00 */
[----:B------:R-:W-:Y:S02]  /*0810*/  MOV R200, R14 ;  /* 0x0000000e00c87202 */ /* 0x000fe40000000f00 */
[----:B------:R-:W-:Y:S02]  /*0820*/  CS2R R92, SRZ ;  /* 0x00000000005c7805 */ /* 0x000fe4000001ff00 */
[----:B------:R-:W-:Y:S02]  /*0830*/  SHF.R.U64 R11, R14, 0x10, R15 ;  /* 0x000000100e0b7819 */ /* 0x000fe4000000120f */
[----:B------:R-:W-:Y:S02]  /*0840*/  CS2R R94, SRZ ;  /* 0x00000000005e7805 */ /* 0x000fe4000001ff00 */
[----:B------:R-:W-:Y:S02]  /*0850*/  MOV R201, R15 ;  /* 0x0000000f00c97202 */ /* 0x000fe40000000f00 */
[----:B------:R-:W-:-:S02]  /*0860*/  CS2R R88, SRZ ;  /* 0x0000000000587805 */ /* 0x000fc4000001ff00 */
[----:B------:R-:W-:Y:S02]  /*0870*/  SHF.R.U32.HI R12, RZ, 0x10, R15 ;  /* 0x00000010ff0c7819 */ /* 0x000fe4000001160f */
[----:B------:R-:W-:Y:S02]  /*0880*/  CS2R R90, SRZ ;  /* 0x00000000005a7805 */ /* 0x000fe4000001ff00 */
[----:B0-----:R-:W-:Y:S02]  /*0890*/  ISETP.NE.U32.AND P0, PT, R6, RZ, PT ;  /* 0x000000ff0600720c */ /* 0x001fe40003f05070 */
        /* <DEDUP_REMOVED lines=17> */
[----:B------:R-:W-:Y:S02]  /*09b0*/  MOV R206, R24 ;  /* 0x0000001800ce7202 */ /* 0x000fe40000000f00 */
[----:B------:R-:W-:Y:S02]  /*09c0*/  CS2R R70, SRZ ;  /* 0x0000000000467805 */ /* 0x000fe4000001ff00 */
[--C-:B------:R-:W-:Y:S01]  /*09d0*/  SHF.R.U64 R17, R24, 0x10, R25.reuse ;  /* 0x0000001018117819 */ /* 0x100fe20000001219 */
[----:B------:R-:W-:Y:S01]  /*09e0*/  UPLOP3.LUT UP1, UPT, UPT, UPT, UPT, 0x40, 0x4 ;  /* 0x000000000004789c */ /* 0x000fe20003f2e870 */
[----:B------:R-:W-:Y:S01]  /*09f0*/  MOV R207, R25 ;  /* 0x0000001900cf7202 */ /* 0x000fe20000000f00 */
[----:B------:R-:W0:Y:S01]  /*0a00*/  LDCU.U8 UR7, c[0x0][0x410] ;  /* 0x00008200ff0777ac */ /* 0x000e220008000000 */
[----:B------:R-:W-:-:S02]  /*0a10*/  SHF.R.U32.HI R18, RZ, 0x10, R25 ;  /* 0x00000010ff127819 */ /* 0x000fc40000011619 */
[----:B------:R-:W-:Y:S01]  /*0a20*/  ISETP.NE.AND.EX P0, PT, R7, RZ, PT, P0 ;  /* 0x000000ff0700720c */ /* 0x000fe20003f05300 */
[----:B------:R-:W1:Y:S01]  /*0a30*/  LDCU UR12, c[0x0][0x400] ;  /* 0x00008000ff0c77ac */ /* 0x000e620008000800 */
[----:B------:R-:W-:Y:S02]  /*0a40*/  PRMT R194, R194, 0x5410, R4 ;  /* 0x00005410c2c27816 */ /* 0x000fe40000000004 */
[----:B------:R-:W-:Y:S01]  /*0a50*/  PRMT R192, R192, 0x5410, R0 ;  /* 0x00005410c0c07816 */ /* 0x000fe20000000000 */
[----:B------:R-:W2:Y:S01]  /*0a60*/  LDCU.64 UR10, c[0x0][0x438] ;  /* 0x00008700ff0a77ac */ /* 0x000ea20008000a00 */
[----:B------:R-:W-:Y:S02]  /*0a70*/  PRMT R193, R193, 0x5410, R2 ;  /* 0x00005410c1c17816 */ /* 0x000fe40000000002 */
[----:B------:R-:W-:Y:S01]  /*0a80*/  PRMT R197, R197, 0x5410, R8 ;  /* 0x00005410c5c57816 */ /* 0x000fe20000000008 */
[----:B------:R-:W3:Y:S01]  /*0a90*/  LDCU.64 UR14, c[0x0][0x478] ;  /* 0x00008f00ff0e77ac */ /* 0x000ee20008000a00 */
        /* <DEDUP_REMOVED lines=10> */
[----:B0123--:R-:W-:-:S07]  /*0b40*/  P2R R4, PR, RZ, 0x1 ;  /* 0x00000001ff047803 */ /* 0x00ffce0000000000 */
.L_x_12845:
[----:B------:R-:W0:Y:S01]  /*0b50*/  LDC.64 R136, c[0x0][0x3c0] ;  /* 0x0000f000ff887b82 */ /* 0x000e220000000a00 */
[----:B------:R-:W-:Y:S01]  /*0b60*/  ISETP.NE.AND P0, PT, R4, RZ, PT ;  /* 0x000000ff0400720c */ /* 0x000fe20003f05270 */
[----:B------:R-:W1:Y:S06]  /*0b70*/  S2R R0, SR_TID.X ;  /* 0x0000000000007919 */ /* 0x000e6c0000002100 */
[----:B------:R-:W2:Y:S08]  /*0b80*/  LDC R2, c[0x0][0x388] ;  /* 0x0000e200ff027b82 */ /* 0x000eb00000000800 */
[----:B------:R-:W3:Y:S01]  /*0b90*/  @P0 LDC.64 R20, c[0x0][0x3e0] ;  /* 0x0000f800ff140b82 */ /* 0x000ee20000000a00 */
[----:B0-----:R-:W-:-:S07]  /*0ba0*/  IMAD.WIDE R138, R5, 0x4, R136 ;  /* 0x00000004058a7825 */ /* 0x001fce00078e0288 */
[----:B------:R-:W0:Y:S01]  /*0bb0*/  LDC.64 R136, c[0x0][0x3c8] ;  /* 0x0000f200ff887b82 */ /* 0x000e220000000a00 */
[----:B------:R-:W4:Y:S01]  /*0bc0*/  LDG.E R138, desc[UR8][R138.64] ;  /* 0x000000088a8a7981 */ /* 0x000f22000c1e1900 */
[----:B-----5:R-:W-:Y:S02]  /*0bd0*/  HFMA2 R152, -RZ, RZ, 1.875, 0 ;  /* 0x3f800000ff987431 */ /* 0x020fe400000001ff */
[C---:B--2---:R-:W-:Y:S02]  /*0be0*/  IMAD R140, R5.reuse, R2, RZ ;  /* 0x00000002058c7224 */ /* 0x044fe400078e02ff */
[----:B---3--:R-:W-:-:S04]  /*0bf0*/  @P0 IMAD.WIDE R20, R5, 0x4, R20 ;  /* 0x0000000405140825 */ /* 0x008fc800078e0214 */
[----:B0-----:R-:W-:Y:S01]  /*0c00*/  IMAD.WIDE R136, R5, 0x4, R136 ;  /* 0x0000000405887825 */ /* 0x001fe200078e0288 */
[----:B------:R0:W5:Y:S01]  /*0c10*/  @P0 LDG.E R152, desc[UR8][R20.64] ;  /* 0x0000000814980981 */ /* 0x000162000c1e1900 */
[C---:B------:R-:W-:Y:S02]  /*0c20*/  ISETP.GE.U32.AND P0, PT, R3.reuse, 0x100, PT ;  /* 0x000001000300780c */ /* 0x040fe40003f06070 */
[----:B------:R-:W-:Y:S01]  /*0c30*/  SHF.R.S32.HI R141, RZ, 0x1f, R140 ;  /* 0x0000001fff8d7819 */ /* 0x000fe2000001148c */
[----:B------:R2:W5:Y:S01]  /*0c40*/  LDG.E R191, desc[UR8][R136.64] ;  /* 0x0000000888bf7981 */ /* 0x000562000c1e1900 */
[----:B------:R-:W-:Y:S02]  /*0c50*/  ISETP.GE.U32.AND P1, PT, R3, 0x200, PT ;  /* 0x000002000300780c */ /* 0x000fe40003f26070 */
[----:B------:R-:W-:Y:S01]  /*0c60*/  LEA.HI R141, R141, R140, RZ, 0x2 ;  /* 0x0000008c8d8d7211 */ /* 0x000fe200078f10ff */
[----:B------:R-:W-:Y:S01]  /*0c70*/  BSSY.RECONVERGENT B0, `(.L_x_12765) ;  /* 0x0000038000007945 */ /* 0x000fe20003800200 */
[----:B------:R-:W-:-:S02]  /*0c80*/  ISETP.NE.AND P6, PT, RZ, UR7, PT ;  /* 0x00000007ff007c0c */ /* 0x000fc4000bfc5270 */
[----:B-1----:R-:W-:Y:S01]  /*0c90*/  LEA.HI.SX32 R189, R141, R0, 0x1e ;  /* 0x000000008dbd7211 */ /* 0x002fe200078ff2ff */
[----:B------:R-:W-:Y:S01]  /*0ca0*/  HFMA2 R146, -RZ, RZ, 0, 0 ;  /* 0x00000000ff927431 */ /* 0x000fe200000001ff */
[C---:B------:R-:W-:Y:S02]  /*0cb0*/  ISETP.GE.U32.AND P4, PT, R3.reuse, 0x300, PT ;  /* 0x000003000300780c */ /* 0x040fe40003f86070 */
[----:B------:R-:W-:Y:S02]  /*0cc0*/  ISETP.GE.U32.AND P3, PT, R3, 0x400, PT ;  /* 0x000004000300780c */ /* 0x000fe40003f66070 */
[----:B0-----:R-:W-:Y:S02]  /*0cd0*/  P2R R20, PR, RZ, 0x1 ;  /* 0x00000001ff147803 */ /* 0x001fe40000000000 */
[----:B------:R-:W-:Y:S02]  /*0ce0*/  P2R R21, PR, RZ, 0x2 ;  /* 0x00000002ff157803 */ /* 0x000fe40000000000 */
[----:B------:R-:W-:-:S02]  /*0cf0*/  MOV R145, RZ ;  /* 0x000000ff00917202 */ /* 0x000fc40000000f00 */
[----:B------:R-:W-:Y:S02]  /*0d00*/  MOV R147, R189 ;  /* 0x000000bd00937202 */ /* 0x000fe40000000f00 */
[----:B----4-:R-:W-:Y:S01]  /*0d10*/  FSEL R144, R138, RZ, !P6 ;  /* 0x000000ff8a907208 */ /* 0x010fe20007000000 */
[----:B--2---:R-:W-:Y:S06]  /*0d20*/  @!P0 BRA `(.L_x_12766) ;  /* 0x0000000000b08947 */ /* 0x004fec0003800000 */
[----:B------:R-:W0:Y:S01]  /*0d30*/  LDC.64 R136, c[0x0][0x3a8] ;  /* 0x0000ea00ff887b82 */ /* 0x000e220000000a00 */
[----:B------:R-:W-:-:S04]  /*0d40*/  ISETP.NE.U32.AND P0, PT, RZ, UR10, PT ;  /* 0x0000000aff007c0c */ /* 0x000fc8000bf05070 */
[----:B------:R-:W-:-:S03]  /*0d50*/  ISETP.NE.AND.EX P0, PT, RZ, UR11, PT, P0 ;  /* 0x0000000bff007c0c */ /* 0x000fc6000bf05300 */
[----:B------:R-:W1:Y:S01]  /*0d60*/  LDC.64 R140, c[0x0][0x428] ;  /* 0x00010a00ff8c7b82 */ /* 0x000e620000000a00 */
[----:B------:R-:W-:-:S09]  /*0d70*/  HADD2.F32 R153, -RZ, R192.H0_H0 ;  /* 0x200000c0ff997230 */ /* 0x000fd20000004100 */
[----:B------:R-:W2:Y:S01]  /*0d80*/  @P0 LDC.64 R146, c[0x0][0x438] ;  /* 0x00010e00ff920b82 */ /* 0x000ea20000000a00 */
[----:B0-----:R-:W-:-:S06]  /*0d90*/  IMAD.WIDE.U32 R136, R189, 0x10, R136 ;  /* 0x00000010bd887825 */ /* 0x001fcc00078e0088 */
[----:B------:R-:W3:Y:S01]  /*0da0*/  LDG.E.128 R136, desc[UR8][R136.64] ;  /* 0x0000000888887981 */ /* 0x000ee2000c1e1d00 */
[----:B-1----:R-:W-:-:S06]  /*0db0*/  IMAD.WIDE.U32 R140, R189, 0x10, R140 ;  /* 0x00000010bd8c7825 */ /* 0x002fcc00078e008c */
[----:B------:R-:W4:Y:S01]  /*0dc0*/  LDG.E.128 R140, desc[UR8][R140.64] ;  /* 0x000000088c8c7981 */ /* 0x000f22000c1e1d00 */
[----:B------:R-:W-:Y:S02]  /*0dd0*/  HADD2.F32 R154, -RZ, R192.H1_H1 ;  /* 0x300000c0ff9a7230 */ /* 0x000fe40000004100 */
[----:B--2---:R-:W-:-:S05]  /*0de0*/  @P0 IMAD.WIDE.U32 R146, R189, 0x10, R146 ;  /* 0x00000010bd920825 */ /* 0x004fca00078e0092 */
[----:B------:R0:W5:Y:S02]  /*0df0*/  @P0 LDG.E.128 R64, desc[UR8][R146.64] ;  /* 0x0000000892400981 */ /* 0x000164000c1e1d00 */
[----:B0-----:R-:W-:Y:S01]  /*0e00*/  IADD3 R147, PT, PT, R189, 0x100, RZ ;  /* 0x00000100bd937810 */ /* 0x001fe20007ffe0ff */
[C---:B---3--:R-:W-:Y:S01]  /*0e10*/  FADD.FTZ R148, -R144.reuse, R136 ;  /* 0x0000008890947221 */ /* 0x048fe20000010100 */
[C---:B------:R-:W-:Y:S01]  /*0e20*/  FADD.FTZ R156, -R144.reuse, R137 ;  /* 0x00000089909c7221 */ /* 0x040fe20000010100 */
[--C-:B------:R-:W-:Y:S02]  /*0e30*/  HADD2.F32 R137, -RZ, R193.reuse.H0_H0 ;  /* 0x200000c1ff897230 */ /* 0x100fe40000004100 */
[C---:B------:R-:W-:Y:S01]  /*0e40*/  FADD.FTZ R188, -R144.reuse, R139 ;  /* 0x0000008b90bc7221 */ /* 0x040fe20000010100 */
[C---:B-----5:R-:W-:Y:S01]  /*0e50*/  FMUL.FTZ R155, R191.reuse, R148 ;  /* 0x00000094bf9b7220 */ /* 0x060fe20000410000 */
[----:B------:R-:W-:Y:S02]  /*0e60*/  HADD2.F32 R136, -RZ, R193.H1_H1 ;  /* 0x300000c1ff887230 */ /* 0x000fe40000004100 */
[----:B------:R-:W-:Y:S01]  /*0e70*/  FADD.FTZ R138, -R144, R138 ;  /* 0x0000008a908a7221 */ /* 0x000fe20000010100 */
[----:B------:R-:W-:Y:S01]  /*0e80*/  FMUL.FTZ R156, R191, R156 ;  /* 0x0000009cbf9c7220 */ /* 0x000fe20000410000 */
[----:B----4-:R-:W-:Y:S01]  /*0e90*/  FMUL.FTZ R153, R140, R153 ;  /* 0x000000998c997220 */ /* 0x010fe20000410000 */
[----:B------:R-:W-:Y:S01]  /*0ea0*/  FMUL.FTZ R170, R142, R137 ;  /* 0x000000898eaa7220 */ /* 0x000fe20000410000 */
[----:B------:R-:W-:Y:S01]  /*0eb0*/  FMUL.FTZ R154, R141, R154 ;  /* 0x0000009a8d9a7220 */ /* 0x000fe20000410000 */
[----:B------:R-:W-:Y:S01]  /*0ec0*/  FMUL.FTZ R187, R143, R136 ;  /* 0x000000888fbb7220 */ /* 0x000fe20000410000 */
[----:B------:R-:W-:Y:S01]  /*0ed0*/  FADD.FTZ R137, RZ, R153 ;  /* 0x00000099ff897221 */ /* 0x000fe20000010000 */
[----:B------:R-:W-:Y:S01]  /*0ee0*/  FFMA.FTZ R139, R155, R153, RZ ;  /* 0x000000999b8b7223 */ /* 0x000fe200000100ff */
[C---:B------:R-:W-:Y:S01]  /*0ef0*/  FMUL.FTZ R173, R191.reuse, R138 ;  /* 0x0000008abfad7220 */ /* 0x040fe20000410000 */
        /* <DEDUP_REMOVED lines=15> */
.L_x_12766:
[----:B------:R-:W-:Y:S05]  /*0ff0*/  BSYNC.RECONVERGENT B0 ;  /* 0x0000000000007941 */ /* 0x000fea0003800200 */
.L_x_12765:
[----:B------:R-:W-:Y:S04]  /*1000*/  BSSY.RECONVERGENT B0, `(.L_x_12767) ;  /* 0x000002e000007945 */ /* 0x000fe80003800200 */
[----:B------:R-:W-:Y:S05]  /*1010*/  @!P1 BRA `(.L_x_12768) ;  /* 0x0000000000b09947 */ /* 0x000fea0003800000 */
[----:B------:R-:W0:Y:S01]  /*1020*/  LDC.64 R22, c[0x0][0x3a8] ;  /* 0x0000ea00ff167b82 */ /* 0x000e220000000a00 */
[----:B------:R-:W-:-:S04]  /*1030*/  ISETP.NE.U32.AND P0, PT, RZ, UR10, PT ;  /* 0x0000000aff007c0c */ /* 0x000fc8000bf05070 */
[----:B------:R-:W-:-:S03]  /*1040*/  ISETP.NE.AND.EX P0, PT, RZ, UR11, PT, P0 ;  /* 0x0000000bff007c0c */ /* 0x000fc6000bf05300 */
[----:B------:R-:W1:Y:S01]  /*1050*/  LDC.64 R6, c[0x0][0x428] ;  /* 0x00010a00ff067b82 */ /* 0x000e620000000a00 */
[----:B0-----:R-:W-:-:S06]  /*1060*/  IMAD.WIDE.U32 R140, R147, 0x10, R22 ;  /* 0x00000010938c7825 */ /* 0x001fcc00078e0016 */
[----:B------:R-:W2:Y:S01]  /*1070*/  LDG.E.128 R140, desc[UR8][R140.64] ;  /* 0x000000088c8c7981 */ /* 0x000ea2000c1e1d00 */
[----:B-1----:R-:W-:Y:S02]  /*1080*/  IMAD.WIDE.U32 R136, R147, 0x10, R6 ;  /* 0x0000001093887825 */ /* 0x002fe400078e0006 */
[----:B------:R-:W0:Y:S04]  /*1090*/  @P0 LDC.64 R6, c[0x0][0x438] ;  /* 0x00010e00ff060b82 */ /* 0x000e280000000a00 */
[----:B------:R-:W3:Y:S01]  /*10a0*/  LDG.E.128 R136, desc[UR8][R136.64] ;  /* 0x0000000888887981 */ /* 0x000ee2000c1e1d00 */
[----:B------:R-:W-:Y:S02]  /*10b0*/  HADD2.F32 R149, -RZ, R194.H0_H0 ;  /* 0x200000c2ff957230 */ /* 0x000fe40000004100 */
[----:B------:R-:W-:-:S02]  /*10c0*/  HADD2.F32 R169, -RZ, R195.H0_H0 ;  /* 0x200000c3ffa97230 */ /* 0x000fc40000004100 */
[----:B------:R-:W-:Y:S02]  /*10d0*/  HADD2.F32 R184, -RZ, R195.H1_H1 ;  /* 0x300000c3ffb87230 */ /* 0x000fe40000004100 */
[----:B0-----:R-:W-:-:S05]  /*10e0*/  @P0 IMAD.WIDE.U32 R22, R147, 0x10, R6 ;  /* 0x0000001093160825 */ /* 0x001fca00078e0006 */
[----:B------:R0:W5:Y:S01]  /*10f0*/  @P0 LDG.E.128 R60, desc[UR8][R22.64] ;  /* 0x00000008163c0981 */ /* 0x000162000c1e1d00 */
[----:B------:R-:W-:Y:S01]  /*1100*/  IADD3 R147, PT, PT, R147, 0x100, RZ ;  /* 0x0000010093937810 */ /* 0x000fe20007ffe0ff */
[C---:B--2---:R-:W-:Y:S01]  /*1110*/  FADD.FTZ R6, -R144.reuse, R140 ;  /* 0x0000008c90067221 */ /* 0x044fe20000010100 */
[C---:B------:R-:W-:Y:S01]  /*1120*/  FADD.FTZ R148, -R144.reuse, R141 ;  /* 0x0000008d90947221 */ /* 0x040fe20000010100 */
[----:B------:R-:W-:Y:S02]  /*1130*/  HADD2.F32 R140, -RZ, R194.H1_H1 ;  /* 0x300000c2ff8c7230 */ /* 0x000fe40000004100 */
[C---:B------:R-:W-:Y:S01]  /*1140*/  FADD.FTZ R142, -R144.reuse, R142 ;  /* 0x0000008e908e7221 */ /* 0x040fe20000010100 */
[C---:B-----5:R-:W-:Y:S01]  /*1150*/  FMUL.FTZ R7, R191.reuse, R6 ;  /* 0x00000006bf077220 */ /* 0x060fe20000410000 */
[C---:B0-----:R-:W-:Y:S01]  /*1160*/  FMUL.FTZ R22, R191.reuse, R148 ;  /* 0x00000094bf167220 */ /* 0x041fe20000410000 */
[----:B------:R-:W-:Y:S01]  /*1170*/  FADD.FTZ R186, -R144, R143 ;  /* 0x0000008f90ba7221 */ /* 0x000fe20000010100 */
[----:B------:R-:W-:Y:S01]  /*1180*/  FMUL.FTZ R171, R191, R142 ;  /* 0x0000008ebfab7220 */ /* 0x000fe20000410000 */
[----:B---3--:R-:W-:Y:S01]  /*1190*/  FMUL.FTZ R6, R136, R149 ;  /* 0x0000009588067220 */ /* 0x008fe20000410000 */
[----:B------:R-:W-:Y:S01]  /*11a0*/  FADD.FTZ R92, R92, R136 ;  /* 0x000000885c5c7221 */ /* 0x000fe20000010000 */
[----:B------:R-:W-:Y:S01]  /*11b0*/  FFMA.FTZ R124, R136, R7, R124 ;  /* 0x00000007887c7223 */ /* 0x000fe2000001007c */
        /* <DEDUP_REMOVED lines=18> */
.L_x_12768:
[----:B------:R-:W-:Y:S05]  /*12e0*/  BSYNC.RECONVERGENT B0 ;  /* 0x0000000000007941 */ /* 0x000fea0003800200 */
.L_x_12767:
[----:B------:R-:W-:Y:S04]  /*12f0*/  BSSY.RECONVERGENT B0, `(.L_x_12769) ;  /* 0x000002e000007945 */ /* 0x000fe80003800200 */
[----:B------:R-:W-:Y:S05]  /*1300*/  @!P4 BRA `(.L_x_12770) ;  /* 0x0000000000b0c947 */ /* 0x000fea0003800000 */
[----:B------:R-:W0:Y:S01]  /*1310*/  LDC.64 R140, c[0x0][0x3a8] ;  /* 0x0000ea00ff8c7b82 */ /* 0x000e220000000a00 */
[----:B------:R-:W-:-:S04]  /*1320*/  ISETP.NE.U32.AND P0, PT, RZ, UR10, PT ;  /* 0x0000000aff007c0c */ /* 0x000fc8000bf05070 */
[----:B------:R-:W-:-:S03]  /*1330*/  ISETP.NE.AND.EX P0, PT, RZ, UR11, PT, P0 ;  /* 0x0000000bff007c0c */ /* 0x000fc6000bf05300 */
[----:B------:R-:W1:Y:S10]  /*1340*/  LDC.64 R136, c[0x0][0x428] ;  /* 0x00010a00ff887b82 */ /* 0x000e740000000a00 */
[----:B------:R-:W2:Y:S01]  /*1350*/  @P0 LDC.64 R24, c[0x0][0x438] ;  /* 0x00010e00ff180b82 */ /* 0x000ea20000000a00 */
[----:B0-----:R-:W-:-:S06]  /*1360*/  IMAD.WIDE.U32 R140, R147, 0x10, R140 ;  /* 0x00000010938c7825 */ /* 0x001fcc00078e008c */
[----:B------:R-:W3:Y:S01]  /*1370*/  LDG.E.128 R140, desc[UR8][R140.64] ;  /* 0x000000088c8c7981 */ /* 0x000ee2000c1e1d00 */
[----:B-1----:R-:W-:-:S06]  /*1380*/  IMAD.WIDE.U32 R136, R147, 0x10, R136 ;  /* 0x0000001093887825 */ /* 0x002fcc00078e0088 */
[----:B------:R-:W4:Y:S01]  /*1390*/  LDG.E.128 R136, desc[UR8][R136.64] ;  /* 0x0000000888887981 */ /* 0x000f22000c1e1d00 */
[----:B------:R-:W-:Y:S02]  /*13a0*/  HADD2.F32 R149, -RZ, R196.H0_H0 ;  /* 0x200000c4ff957230 */ /* 0x000fe40000004100 */
[----:B--2---:R-:W-:-:S05]  /*13b0*/  @P0 IMAD.WIDE.U32 R24, R147, 0x10, R24 ;  /* 0x0000001093180825 */ /* 0x004fca00078e0018 */
[----:B------:R0:W5:Y:S01]  /*13c0*/  @P0 LDG.E.128 R56, desc[UR8][R24.64] ;  /* 0x0000000818380981 */ /* 0x000162000c1e1d00 */
[----:B------:R-:W-:Y:S01]  /*13d0*/  IADD3 R147, PT, PT, R147, 0x100, RZ ;  /* 0x0000010093937810 */ /* 0x000fe20007ffe0ff */
[C---:B---3--:R-:W-:Y:S01]  /*13e0*/  FADD.FTZ R8, -R144.reuse, R140 ;  /* 0x0000008c90087221 */ /* 0x048fe20000010100 */
[C---:B------:R-:W-:Y:S01]  /*13f0*/  FADD.FTZ R148, -R144.reuse, R141 ;  /* 0x0000008d90947221 */ /* 0x040fe20000010100 */
[----:B------:R-:W-:Y:S02]  /*1400*/  HADD2.F32 R140, -RZ, R196.H1_H1 ;  /* 0x300000c4ff8c7230 */ /* 0x000fe40000004100 */
[----:B------:R-:W-:Y:S01]  /*1410*/  FADD.FTZ R142, -R144, R142 ;  /* 0x0000008e908e7221 */ /* 0x000fe20000010100 */
[C---:B-----5:R-:W-:Y:S01]  /*1420*/  FMUL.FTZ R9, R191.reuse, R8 ;  /* 0x00000008bf097220 */ /* 0x060fe20000410000 */
[C---:B0-----:R-:W-:Y:S01]  /*1430*/  FMUL.FTZ R24, R191.reuse, R148 ;  /* 0x00000094bf187220 */ /* 0x041fe20000410000 */
[--C-:B------:R-:W-:Y:S02]  /*1440*/  HADD2.F32 R141, -RZ, R197.reuse.H0_H0 ;  /* 0x200000c5ff8d7230 */ /* 0x100fe40000004100 */
[----:B------:R-:W-:Y:S01]  /*1450*/  FMUL.FTZ R165, R191, R142 ;  /* 0x0000008ebfa57220 */ /* 0x000fe20000410000 */
[----:B----4-:R-:W-:Y:S01]  /*1460*/  FMUL.FTZ R8, R136, R149 ;  /* 0x0000009588087220 */ /* 0x010fe20000410000 */
        /* <DEDUP_REMOVED lines=8> */
[----:B------:R-:W-:-:S02]  /*14f0*/  HADD2.F32 R140, -RZ, R197.H1_H1 ;  /* 0x300000c5ff8c7230 */ /* 0x000fc40000004100 */
[----:B------:R-:W-:Y:S01]  /*1500*/  FADD.FTZ R141, R136, R25 ;  /* 0x00000019888d7221 */ /* 0x000fe20000010000 */
[----:B------:R-:W-:Y:S01]  /*1510*/  FADD.FTZ R180, -R144, R143 ;  /* 0x0000008f90b47221 */ /* 0x000fe20000010100 */
        /* <DEDUP_REMOVED lines=11> */
.L_x_12770:
[----:B------:R-:W-:Y:S05]  /*15d0*/  BSYNC.RECONVERGENT B0 ;  /* 0x0000000000007941 */ /* 0x000fea0003800200 */
.L_x_12769:
        /* <DEDUP_REMOVED lines=46> */
.L_x_12772:
[----:B------:R-:W-:Y:S05]  /*18c0*/  BSYNC.RECONVERGENT B0 ;  /* 0x0000000000007941 */ /* 0x000fea0003800200 */
.L_x_12771:
[----:B------:R-:W-:Y:S01]  /*18d0*/  ISETP.GE.U32.AND P2, PT, R3, 0x500, PT ;  /* 0x000005000300780c */ /* 0x000fe20003f46070 */
[----:B------:R-:W-:-:S12]  /*18e0*/  BSSY.RECONVERGENT B0, `(.L_x_12773) ;  /* 0x000002e000007945 */ /* 0x000fd80003800200 */
        /* <DEDUP_REMOVED lines=16> */
[----:B------:R-:W-:Y:S01]  /*19f0*/  FADD.FTZ R150, -R144, R142 ;  /* 0x0000008e90967221 */ /* 0x000fe20000010100 */
[----:B------:R-:W-:Y:S02]  /*1a00*/  HADD2.F32 R142, -RZ, R200.H1_H1 ;  /* 0x300000c8ff8e7230 */ /* 0x000fe40000004100 */
[C---:B0----5:R-:W-:Y:S01]  /*1a10*/  FMUL.FTZ R13, R191.reuse, R28 ;  /* 0x0000001cbf0d7220 */ /* 0x061fe20000410000 */
[----:B------:R-:W-:Y:S01]  /*1a20*/  FMUL.FTZ R28, R191, R148 ;  /* 0x00000094bf1c7220 */ /* 0x000fe20000410000 */
[--C-:B------:R-:W-:Y:S02]  /*1a30*/  HADD2.F32 R141, -RZ, R201.reuse.H0_H0 ;  /* 0x200000c9ff8d7230 */ /* 0x100fe40000004100 */
        /* <DEDUP_REMOVED lines=10> */
[----:B------:R-:W-:Y:S01]  /*1ae0*/  FMUL.FTZ R161, R191, R150 ;  /* 0x00000096bfa17220 */ /* 0x000fe20000410000 */
        /* <DEDUP_REMOVED lines=13> */
.L_x_12774:
[----:B------:R-:W-:Y:S05]  /*1bc0*/  BSYNC.RECONVERGENT B0 ;  /* 0x0000000000007941 */ /* 0x000fea0003800200 */
.L_x_12773:
        /* <DEDUP_REMOVED lines=47> */
.L_x_12776:
[----:B------:R-:W-:Y:S05]  /*1ec0*/  BSYNC.RECONVERGENT B0 ;  /* 0x0000000000007941 */ /* 0x000fea0003800200 */
.L_x_12775:
        /* <DEDUP_REMOVED lines=47> */
.L_x_12778:
[----:B------:R-:W-:Y:S05]  /*21c0*/  BSYNC.RECONVERGENT B0 ;  /* 0x0000000000007941 */ /* 0x000fea0003800200 */
.L_x_12777:
[----:B------:R-:W-:Y:S01]  /*21d0*/  ISETP.GE.U32.AND P5, PT, R3, 0x800, PT ;  /* 0x000008000300780c */ /* 0x000fe20003fa6070 */
[----:B------:R-:W-:Y:S03]  /*21e0*/  BSSY.RECONVERGENT B0, `(.L_x_12779) ;  /* 0x000002e000007945 */ /* 0x000fe60003800200 */
[----:B------:R-:W-:-:S09]  /*21f0*/  P2R R190, PR, RZ, 0x20 ;  /* 0x00000020ffbe7803 */ /* 0x000fd20000000000 */
        /* <DEDUP_REMOVED lines=8> */
[----:B------:R0:W5:Y:S04]  /*2280*/  @P5 LDG.E.128 R36, desc[UR8][R148.64] ;  /* 0x0000000894245981 */ /* 0x000168000c1e1d00 */
[----:B------:R-:W2:Y:S01]  /*2290*/  LDG.E.128 R140, desc[UR8][R34.64] ;  /* 0x00000008228c7981 */ /* 0x000ea2000c1e1d00 */
[----:B-1----:R-:W-:-:S06]  /*22a0*/  IMAD.WIDE.U32 R136, R147, 0x10, R18 ;  /* 0x0000001093887825 */ /* 0x002fcc00078e0012 */
[----:B------:R-:W3:Y:S01]  /*22b0*/  LDG.E.128 R136, desc[UR8][R136.64] ;  /* 0x0000000888887981 */ /* 0x000ee2000c1e1d00 */
[--C-:B------:R-:W-:Y:S02]  /*22c0*/  HADD2.F32 R147, -RZ, R206.reuse.H0_H0 ;  /* 0x200000ceff937230 */ /* 0x100fe40000004100 */
[C---:B--2---:R-:W-:Y:S01]  /*22d0*/  FADD.FTZ R140, -R144.reuse, R140 ;  /* 0x0000008c908c7221 */ /* 0x044fe20000010100 */
[C---:B------:R-:W-:Y:S01]  /*22e0*/  FADD.FTZ R150, -R144.reuse, R141 ;  /* 0x0000008d90967221 */ /* 0x040fe20000010100 */
[----:B------:R-:W-:Y:S02]  /*22f0*/  HADD2.F32 R141, -RZ, R207.H0_H0 ;  /* 0x200000cfff8d7230 */ /* 0x000fe40000004100 */
[C---:B------:R-:W-:Y:S01]  /*2300*/  FADD.FTZ R142, -R144.reuse, R142 ;  /* 0x0000008e908e7221 */ /* 0x040fe20000010100 */
[C---:B-----5:R-:W-:Y:S01]  /*2310*/  FMUL.FTZ R19, R191.reuse, R140 ;  /* 0x0000008cbf137220 */ /* 0x060fe20000410000 */
[----:B------:R-:W-:Y:S02]  /*2320*/  HADD2.F32 R140, -RZ, R206.H1_H1 ;  /* 0x300000ceff8c7230 */ /* 0x000fe40000004100 */
[C---:B------:R-:W-:Y:S01]  /*2330*/  FMUL.FTZ R34, R191.reuse, R150 ;  /* 0x00000096bf227220 */ /* 0x040fe20000410000 */
[----:B------:R-:W-:Y:S01]  /*2340*/  FMUL.FTZ R167, R191, R142 ;  /* 0x0000008ebfa77220 */ /* 0x000fe20000410000 */
[----:B------:R-:W-:-:S04]  /*2350*/  FADD.FTZ R182, -R144, R143 ;  /* 0x0000008f90b67221 */ /* 0x000fc80000010100 */
        /* <DEDUP_REMOVED lines=21> */
[----:B0-----:R-:W-:-:S07]  /*24b0*/  FFMA.FTZ R146, R182, R175, R137 ;  /* 0x000000afb6927223 */ /* 0x001fce0000010089 */
.L_x_12780:
[----:B------:R-:W-:Y:S05]  /*24c0*/  BSYNC.RECONVERGENT B0 ;  /* 0x0000000000007941 */ /* 0x000fea0003800200 */
.L_x_12779:
        /* <DEDUP_REMOVED lines=31> */
.L_x_12782:
[----:B------:R-:W-:Y:S05]  /*26c0*/  BSYNC.RECONVERGENT B0 ;  /* 0x0000000000007941 */ /* 0x000fea0003800200 */
.L_x_12781:
        /* <DEDUP_REMOVED lines=39> */
[----:B------:R-:W-:Y:S01]  /*2940*/  ISETP.NE.AND P5, PT, R20, RZ, PT ;  /* 0x000000ff1400720c */ /* 0x000fe20003fa5270 */
[----:B------:R-:W-:-:S12]  /*2950*/  BSSY.RECONVERGENT B1, `(.L_x_12785) ;  /* 0x000002d000017945 */ /* 0x000fd80003800200 */
[----:B------:R-:W-:Y:S05]  /*2960*/  @!P5 BRA `(.L_x_12786) ;  /* 0x0000000000acd947 */ /* 0x000fea0003800000 */
        /* <DEDUP_REMOVED lines=11> */
[C---:B-----5:R-:W-:Y:S01]  /*2a20*/  FMUL.FTZ R139, R191.reuse, R136 ;  /* 0x00000088bf8b7220 */ /* 0x060fe20000410000 */
[C---:B------:R-:W-:Y:S01]  /*2a30*/  FMUL.FTZ R147, R191.reuse, R138 ;  /* 0x0000008abf937220 */ /* 0x040fe20000410000 */
[C---:B------:R-:W-:Y:S01]  /*2a40*/  FMUL.FTZ R149, R191.reuse, R142 ;  /* 0x0000008ebf957220 */ /* 0x040fe20000410000 */
[----:B------:R-:W-:Y:S01]  /*2a50*/  FMUL.FTZ R151, R191, R144 ;  /* 0x00000090bf977220 */ /* 0x000fe20000410000 */
[----:B------:R-:W-:Y:S06]  /*2a60*/  BRA `(.L_x_12788) ;  /* 0x0000000000407947 */ /* 0x000fec0003800000 */
.L_x_12787:
        /* <DEDUP_REMOVED lines=11> */
[----:B------:R-:W-:-:S02]  /*2b20*/  FMUL.FTZ R151, R191, R138 ;  /* 0x0000008abf977220 */ /* 0x000fc40000410000 */
[----:B------:R-:W-:Y:S02]  /*2b30*/  MOV R132, R139 ;  /* 0x0000008b00847202 */ /* 0x000fe40000000f00 */
[----:B------:R-:W-:Y:S02]  /*2b40*/  MOV R133, R147 ;  /* 0x0000009300857202 */ /* 0x000fe40000000f00 */
[----:B------:R-:W-:Y:S02]  /*2b50*/  MOV R134, R149 ;  /* 0x0000009500867202 */ /* 0x000fe40000000f00 */
[----:B------:R-:W-:-:S07]  /*2b60*/  MOV R135, R151 ;  /* 0x0000009700877202 */ /* 0x000fce0000000f00 */
.L_x_12788:
[----:B------:R-:W0:Y:S01]  /*2b70*/  @P5 LDC.64 R136, c[0x0][0x478] ;  /* 0x00011e00ff885b82 */ /* 0x000e220000000a00 */
[----:B------:R-:W-:-:S07]  /*2b80*/  FMUL.FTZ R138, R149, R152 ;  /* 0x00000098958a7220 */ /* 0x000fce0000410000 */
[----:B------:R-:W1:Y:S01]  /*2b90*/  LDC.64 R142, c[0x0][0x468] ;  /* 0x00011a00ff8e7b82 */ /* 0x000e620000000a00 */
[----:B0-----:R-:W-:-:S04]  /*2ba0*/  @P5 IMAD.WIDE.U32 R144, R189, 0x10, R136 ;  /* 0x00000010bd905825 */ /* 0x001fc800078e0088 */
[-C--:B------:R-:W-:Y:S01]  /*2bb0*/  FMUL.FTZ R136, R139, R152.reuse ;  /* 0x000000988b887220 */ /* 0x080fe20000410000 */
[-C--:B------:R-:W-:Y:S01]  /*2bc0*/  FMUL.FTZ R137, R147, R152.reuse ;  /* 0x0000009893897220 */ /* 0x080fe20000410000 */
[----:B------:R-:W-:Y:S01]  /*2bd0*/  FMUL.FTZ R139, R151, R152 ;  /* 0x00000098978b7220 */ /* 0x000fe20000410000 */
[----:B------:R0:W-:Y:S01]  /*2be0*/  @P5 STG.E.128 desc[UR8][R144.64], R132 ;  /* 0x0000008490005986 */ /* 0x0001e2000c101d08 */
[C---:B-1----:R-:W-:Y:S01]  /*2bf0*/  IMAD.WIDE.U32 R142, R189.reuse, 0x10, R142 ;  /* 0x00000010bd8e7825 */ /* 0x042fe200078e008e */
[----:B------:R-:W-:-:S04]  /*2c00*/  IADD3 R189, PT, PT, R189, 0x100, RZ ;  /* 0x00000100bdbd7810 */ /* 0x000fc80007ffe0ff */
[----:B------:R0:W-:Y:S03]  /*2c10*/  STG.E.128 desc[UR8][R142.64], R136 ;  /* 0x000000888e007986 */ /* 0x0001e6000c101d08 */
.L_x_12786:
[----:B------:R-:W-:Y:S05]  /*2c20*/  BSYNC.RECONVERGENT B1 ;  /* 0x0000000000017941 */ /* 0x000fea0003800200 */
.L_x_12785:
[----:B------:R-:W-:Y:S01]  /*2c30*/  ISETP.NE.AND P5, PT, R21, RZ, PT ;  /* 0x000000ff1500720c */ /* 0x000fe20003fa5270 */
[----:B------:R-:W-:-:S12]  /*2c40*/  BSSY.RECONVERGENT B1, `(.L_x_12789) ;  /* 0x000002d000017945 */ /* 0x000fd80003800200 */
[----:B------:R-:W-:Y:S05]  /*2c50*/  @!P5 BRA `(.L_x_12790) ;  /* 0x0000000000acd947 */ /* 0x000fea0003800000 */
[----:B------:R-:W-:-:S04]  /*2c60*/  ISETP.NE.U32.AND P5, PT, RZ, UR14, PT ;  /* 0x0000000eff007c0c */ /* 0x000fc8000bfa5070 */
[----:B------:R-:W-:-:S13]  /*2c70*/  ISETP.NE.AND.EX P5, PT, RZ, UR15, PT, P5 ;  /* 0x0000000fff007c0c */ /* 0x000fda000bfa5350 */
        /* <DEDUP_REMOVED lines=16> */
[----:B------:R-:W-:Y:S01]  /*2d80*/  MOV R135, R149 ;  /* 0x0000009500877202 */ /* 0x000fe20000000f00 */
[----:B------:R-:W-:Y:S06]  /*2d90*/  BRA `(.L_x_12792) ;  /* 0x0000000000307947 */ /* 0x000fec0003800000 */
.L_x_12791:
        /* <DEDUP_REMOVED lines=11> */
[----:B------:R-:W-:-:S07]  /*2e50*/  FMUL.FTZ R149, R191, R144 ;  /* 0x00000090bf957220 */ /* 0x000fce0000410000 */
.L_x_12792:
[----:B------:R-:W0:Y:S01]  /*2e60*/  @P5 LDC.64 R144, c[0x0][0x478] ;  /* 0x00011e00ff905b82 */ /* 0x000e220000000a00 */
[-C--:B------:R-:W-:Y:S01]  /*2e70*/  FMUL.FTZ R136, R137, R152.reuse ;  /* 0x0000009889887220 */ /* 0x080fe20000410000 */
[-C--:B------:R-:W-:Y:S01]  /*2e80*/  FMUL.FTZ R137, R139, R152.reuse ;  /* 0x000000988b897220 */ /* 0x080fe20000410000 */
[-C--:B------:R-:W-:Y:S01]  /*2e90*/  FMUL.FTZ R138, R147, R152.reuse ;  /* 0x00000098938a7220 */ /* 0x080fe20000410000 */
[----:B------:R-:W-:-:S04]  /*2ea0*/  FMUL.FTZ R139, R149, R152 ;  /* 0x00000098958b7220 */ /* 0x000fc80000410000 */
[----:B------:R-:W1:Y:S01]  /*2eb0*/  LDC.64 R142, c[0x0][0x468] ;  /* 0x00011a00ff8e7b82 */ /* 0x000e620000000a00 */
[----:B0-----:R-:W-:-:S05]  /*2ec0*/  @P5 IMAD.WIDE.U32 R144, R189, 0x10, R144 ;  /* 0x00000010bd905825 */ /* 0x001fca00078e0090 */
[----:B------:R2:W-:Y:S01]  /*2ed0*/  @P5 STG.E.128 desc[UR8][R144.64], R132 ;  /* 0x0000008490005986 */ /* 0x0005e2000c101d08 */
[C---:B-1----:R-:W-:Y:S01]  /*2ee0*/  IMAD.WIDE.U32 R142, R189.reuse, 0x10, R142 ;  /* 0x00000010bd8e7825 */ /* 0x042fe200078e008e */
[----:B------:R-:W-:-:S04]  /*2ef0*/  IADD3 R189, PT, PT, R189, 0x100, RZ ;  /* 0x00000100bdbd7810 */ /* 0x000fc80007ffe0ff */
[----:B------:R2:W-:Y:S03]  /*2f00*/  STG.E.128 desc[UR8][R142.64], R136 ;  /* 0x000000888e007986 */ /* 0x0005e6000c101d08 */
.L_x_12790:
[----:B------:R-:W-:Y:S05]  /*2f10*/  BSYNC.RECONVERGENT B1 ;  /* 0x0000000000017941 */ /* 0x000fea0003800200 */
.L_x_12789:
        /* <DEDUP_REMOVED lines=22> */
.L_x_12795:
        /* <DEDUP_REMOVED lines=12> */
.L_x_12796:
        /* <DEDUP_REMOVED lines=11> */
.L_x_12794:
[----:B------:R-:W-:Y:S05]  /*31f0*/  BSYNC.RECONVERGENT B1 ;  /* 0x0000000000017941 */ /* 0x000fea0003800200 */
.L_x_12793:
[----:B------:R-:W-:Y:S04]  /*3200*/  BSSY.RECONVERGENT B1, `(.L_x_12797) ;  /* 0x000002d000017945 */ /* 0x000fe80003800200 */
[----:B------:R-:W-:Y:S05]  /*3210*/  @!P3 BRA `(.L_x_12798) ;  /* 0x0000000000acb947 */ /* 0x000fea0003800000 */
[----:B------:R-:W-:-:S04]  /*3220*/  ISETP.NE.U32.AND P5, PT, RZ, UR14, PT ;  /* 0x0000000eff007c0c */ /* 0x000fc8000bfa5070 */
[----:B------:R-:W-:-:S13]  /*3230*/  ISETP.NE.AND.EX P5, PT, RZ, UR15, PT, P5 ;  /* 0x0000000fff007c0c */ /* 0x000fda000bfa5350 */
[----:B------:R-:W-:Y:S05]  /*3240*/  @!P5 BRA `(.L_x_12799) ;  /* 0x000000000044d947 */ /* 0x000fea0003800000 */
[-CC-:B0-23--:R-:W-:Y:S01]  /*3250*/  FFMA.FTZ R133, R11, R141.reuse, R140.reuse ;  /* 0x0000008d0b857223 */ /* 0x18dfe2000001008c */
        /* <DEDUP_REMOVED lines=16> */
.L_x_12799:
        /* <DEDUP_REMOVED lines=12> */
.L_x_12800:
        /* <DEDUP_REMOVED lines=11> */
.L_x_12798:
[----:B------:R-:W-:Y:S05]  /*34d0*/  BSYNC.RECONVERGENT B1 ;  /* 0x0000000000017941 */ /* 0x000fea0003800200 */
.L_x_12797:
[----:B------:R-:W-:Y:S04]  /*34e0*/  BSSY.RECONVERGENT B1, `(.L_x_12801) ;  /* 0x000002d000017945 */ /* 0x000fe80003800200 */
[----:B------:R-:W-:Y:S05]  /*34f0*/  @!P2 BRA `(.L_x_12802) ;  /* 0x0000000000aca947 */ /* 0x000fea0003800000 */
[----:B------:R-:W-:-:S04]  /*3500*/  ISETP.NE.U32.AND P5, PT, RZ, UR14, PT ;  /* 0x0000000eff007c0c */ /* 0x000fc8000bfa5070 */
[----:B------:R-:W-:-:S13]  /*3510*/  ISETP.NE.AND.EX P5, PT, RZ, UR15, PT, P5 ;  /* 0x0000000fff007c0c */ /* 0x000fda000bfa5350 */
[----:B------:R-:W-:Y:S05]  /*3520*/  @!P5 BRA `(.L_x_12803) ;  /* 0x000000000044d947 */ /* 0x000fea0003800000 */
[-CC-:B0-234-:R-:W-:Y:S01]  /*3530*/  FFMA.FTZ R133, R13, R141.reuse, R140.reuse ;  /* 0x0000008d0d857223 */ /* 0x19dfe2000001008c */
        /* <DEDUP_REMOVED lines=16> */
.L_x_12803:
        /* <DEDUP_REMOVED lines=12> */
.L_x_12804:
        /* <DEDUP_REMOVED lines=11> */
.L_x_12802:
[----:B------:R-:W-:Y:S05]  /*37b0*/  BSYNC.RECONVERGENT B1 ;  /* 0x0000000000017941 */ /* 0x000fea0003800200 */
.L_x_12801:
        /* <DEDUP_REMOVED lines=22> */
.L_x_12807:
        /* <DEDUP_REMOVED lines=12> */
.L_x_12808:
        /* <DEDUP_REMOVED lines=11> */
.L_x_12806:
[----:B------:R-:W-:Y:S05]  /*3a90*/  BSYNC.RECONVERGENT B1 ;  /* 0x0000000000017941 */ /* 0x000fea0003800200 */
.L_x_12805:
        /* <DEDUP_REMOVED lines=22> */
.L_x_12811:
        /* <DEDUP_REMOVED lines=12> */
.L_x_12812:
        /* <DEDUP_REMOVED lines=11> */
.L_x_12810:
[----:B------:R-:W-:Y:S05]  /*3d70*/  BSYNC.RECONVERGENT B1 ;  /* 0x0000000000017941 */ /* 0x000fea0003800200 */
.L_x_12809:
[----:B------:R-:W-:-:S13]  /*3d80*/  ISETP.NE.AND P5, PT, R190, RZ, PT ;  /* 0x000000ffbe00720c */ /* 0x000fda0003fa5270 */
        /* <DEDUP_REMOVED lines=21> */
.L_x_12814:
        /* <DEDUP_REMOVED lines=12> */
.L_x_12815:
[----:B------:R-:W0:Y:S08]  /*3fa0*/  @P5 LDC.64 R136, c[0x0][0x478] ;  /* 0x00011e00ff885b82 */ /* 0x000e300000000a00 */
[----:B------:R-:W1:Y:S01]  /*3fb0*/  LDC.64 R138, c[0x0][0x468] ;  /* 0x00011a00ff8a7b82 */ /* 0x000e620000000a00 */
[----:B0-----:R-:W-:-:S04]  /*3fc0*/  @P5 IMAD.WIDE.U32 R142, R189, 0x10, R136 ;  /* 0x00000010bd8e5825 */ /* 0x001fc800078e0088 */
[-C--:B------:R-:W-:Y:S01]  /*3fd0*/  FMUL.FTZ R136, R141, R152.reuse ;  /* 0x000000988d887220 */ /* 0x080fe20000410000 */
[----:B------:R-:W-:Y:S01]  /*3fe0*/  FMUL.FTZ R137, R145, R152 ;  /* 0x0000009891897220 */ /* 0x000fe20000410000 */
[----:B------:R0:W-:Y:S01]  /*3ff0*/  @P5 STG.E.128 desc[UR8][R142.64], R132 ;  /* 0x000000848e005986 */ /* 0x0001e2000c101d08 */
[----:B-1----:R-:W-:-:S04]  /*4000*/  IMAD.WIDE.U32 R140, R189, 0x10, R138 ;  /* 0x00000010bd8c7825 */ /* 0x002fc800078e008a */
[-C--:B------:R-:W-:Y:S01]  /*4010*/  FMUL.FTZ R138, R147, R152.reuse ;  /* 0x00000098938a7220 */ /* 0x080fe20000410000 */
[----:B------:R-:W-:-:S05]  /*4020*/  FMUL.FTZ R139, R149, R152 ;  /* 0x00000098958b7220 */ /* 0x000fca0000410000 */
[----:B------:R0:W-:Y:S01]  /*4030*/  STG.E.128 desc[UR8][R140.64], R136 ;  /* 0x000000888c007986 */ /* 0x0001e2000c101d08 */
[----:B------:R-:W-:Y:S05]  /*4040*/  BRA `(.L_x_12813) ;  /* 0x0000001800307947 */ /* 0x000fea0003800000 */
.L_x_12784:
[----:B------:R-:W-:-:S04]  /*4050*/  UISETP.NE.U32.AND UP0, UPT, UR14, URZ, UPT ;  /* 0x000000ff0e00728c */ /* 0x000fc8000bf05070 */
[----:B------:R-:W-:-:S09]  /*4060*/  UISETP.NE.AND.EX UP0, UPT, UR15, URZ, UPT, UP0 ;  /* 0x000000ff0f00728c */ /* 0x000fd2000bf05300 */
[----:B------:R-:W-:Y:S05]  /*4070*/  BRA.U UP0, `(.L_x_12816) ;  /* 0x0000000900e47547 */ /* 0x000fea000b800000 */
[----:B------:R-:W-:Y:S01]  /*4080*/  ISETP.GT.U32.AND P5, PT, R3, 0xff, PT ;  /* 0x000000ff0300780c */ /* 0x000fe20003fa4070 */
[----:B------:R-:W-:-:S12]  /*4090*/  BSSY.RECONVERGENT B1, `(.L_x_12817) ;  /* 0x0000016000017945 */ /* 0x000fd80003800200 */
[----:B------:R-:W-:Y:S05]  /*40a0*/  @!P5 BRA `(.L_x_12818) ;  /* 0x000000000050d947 */ /* 0x000fea0003800000 */
[----:B------:R-:W0:Y:S01]  /*40b0*/  LDC.64 R142, c[0x0][0x468] ;  /* 0x00011a00ff8e7b82 */ /* 0x000e220000000a00 */
        /* <DEDUP_REMOVED lines=8> */
[C---:B-----5:R-:W-:Y:S01]  /*4140*/  FFMA.FTZ R137, R191.reuse, R136, R64 ;  /* 0x00000088bf897223 */ /* 0x060fe20000010040 */
[C---:B------:R-:W-:Y:S01]  /*4150*/  FFMA.FTZ R139, R191.reuse, R138, R65 ;  /* 0x0000008abf8b7223 */ /* 0x040fe20000010041 */
[C---:B------:R-:W-:Y:S01]  /*4160*/  FFMA.FTZ R145, R191.reuse, R145, R66 ;  /* 0x00000091bf917223 */ /* 0x040fe20000010042 */
[----:B------:R-:W-:Y:S01]  /*4170*/  FFMA.FTZ R147, R191, R144, R67 ;  /* 0x00000090bf937223 */ /* 0x000fe20000010043 */
[-C--:B------:R-:W-:Y:S01]  /*4180*/  FMUL.FTZ R136, R137, R152.reuse ;  /* 0x0000009889887220 */ /* 0x080fe20000410000 */
[-C--:B------:R-:W-:Y:S01]  /*4190*/  FMUL.FTZ R137, R139, R152.reuse ;  /* 0x000000988b897220 */ /* 0x080fe20000410000 */
[-C--:B------:R-:W-:Y:S01]  /*41a0*/  FMUL.FTZ R138, R145, R152.reuse ;  /* 0x00000098918a7220 */ /* 0x080fe20000410000 */
[----:B------:R-:W-:Y:S01]  /*41b0*/  FMUL.FTZ R139, R147, R152 ;  /* 0x00000098938b7220 */ /* 0x000fe20000410000 */
[C---:B0-----:R-:W-:Y:S01]  /*41c0*/  IMAD.WIDE.U32 R142, R189.reuse, 0x10, R142 ;  /* 0x00000010bd8e7825 */ /* 0x041fe200078e008e */
[----:B------:R-:W-:-:S04]  /*41d0*/  IADD3 R189, PT, PT, R189, 0x100, RZ ;  /* 0x00000100bdbd7810 */ /* 0x000fc80007ffe0ff */
[----:B------:R0:W-:Y:S03]  /*41e0*/  STG.E.128 desc[UR8][R142.64], R136 ;  /* 0x000000888e007986 */ /* 0x0001e6000c101d08 */
.L_x_12818:
[----:B------:R-:W-:Y:S05]  /*41f0*/  BSYNC.RECONVERGENT B1 ;  /* 0x0000000000017941 */ /* 0x000fea0003800200 */
.L_x_12817:
[----:B------:R-:W-:Y:S01]  /*4200*/  ISETP.NE.AND P5, PT, R21, RZ, PT ;  /* 0x000000ff1500720c */ /* 0x000fe20003fa5270 */
[----:B------:R-:W-:-:S12]  /*4210*/  BSSY.RECONVERGENT B1, `(.L_x_12819) ;  /* 0x0000016000017945 */ /* 0x000fd80003800200 */
[----:B------:R-:W-:Y:S05]  /*4220*/  @!P5 BRA `(.L_x_12820) ;  /* 0x000000000050d947 */ /* 0x000fea0003800000 */
[----:B0-----:R-:W0:Y:S01]  /*4230*/  LDC.64 R142, c[0x0][0x468] ;  /* 0x00011a00ff8e7b82 */ /* 0x001e220000000a00 */
        /* <DEDUP_REMOVED lines=19> */
.L_x_12820:
[----:B------:R-:W-:Y:S05]  /*4370*/  BSYNC.RECONVERGENT B1 ;  /* 0x0000000000017941 */ /* 0x000fea0003800200 */
.L_x_12819:
[----:B------:R-:W-:Y:S04]  /*4380*/  BSSY.RECONVERGENT B1, `(.L_x_12821) ;  /* 0x0000016000017945 */ /* 0x000fe80003800200 */
[----:B------:R-:W-:Y:S05]  /*4390*/  @!P4 BRA `(.L_x_12822) ;  /* 0x000000000050c947 */ /* 0x000fea0003800000 */
[----:B01----:R-:W0:Y:S01]  /*43a0*/  LDC.64 R142, c[0x0][0x468] ;  /* 0x00011a00ff8e7b82 */ /* 0x003e220000000a00 */
        /* <DEDUP_REMOVED lines=19> */
.L_x_12822:
[----:B------:R-:W-:Y:S05]  /*44e0*/  BSYNC.RECONVERGENT B1 ;  /* 0x0000000000017941 */ /* 0x000fea0003800200 */
.L_x_12821:
[----:B------:R-:W-:Y:S04]  /*44f0*/  BSSY.RECONVERGENT B1, `(.L_x_12823) ;  /* 0x0000016000017945 */ /* 0x000fe80003800200 */
[----:B------:R-:W-:Y:S05]  /*4500*/  @!P3 BRA `(.L_x_12824) ;  /* 0x000000000050b947 */ /* 0x000fea0003800000 */
[----:B012---:R-:W0:Y:S01]  /*4510*/  LDC.64 R142, c[0x0][0x468] ;  /* 0x00011a00ff8e7b82 */ /* 0x007e220000000a00 */
        /* <DEDUP_REMOVED lines=19> */
.L_x_12824:
[----:B------:R-:W-:Y:S05]  /*4650*/  BSYNC.RECONVERGENT B1 ;  /* 0x0000000000017941 */ /* 0x000fea0003800200 */
.L_x_12823:
[----:B------:R-:W-:Y:S04]  /*4660*/  BSSY.RECONVERGENT B1, `(.L_x_12825) ;  /* 0x0000016000017945 */ /* 0x000fe80003800200 */
[----:B------:R-:W-:Y:S05]  /*4670*/  @!P2 BRA `(.L_x_12826) ;  /* 0x000000000050a947 */ /* 0x000fea0003800000 */
[----:B0123--:R-:W0:Y:S01]  /*4680*/  LDC.64 R142, c[0x0][0x468] ;  /* 0x00011a00ff8e7b82 */ /* 0x00fe220000000a00 */
        /* <DEDUP_REMOVED lines=19> */
.L_x_12826:
[----:B------:R-:W-:Y:S05]  /*47c0*/  BSYNC.RECONVERGENT B1 ;  /* 0x0000000000017941 */ /* 0x000fea0003800200 */
.L_x_12825:
[----:B------:R-:W-:Y:S04]  /*47d0*/  BSSY.RECONVERGENT B1, `(.L_x_12827) ;  /* 0x0000016000017945 */ /* 0x000fe80003800200 */
[----:B------:R-:W-:Y:S05]  /*47e0*/  @!P1 BRA `(.L_x_12828) ;  /* 0x0000000000509947 */ /* 0x000fea0003800000 */
[----:B01234-:R-:W0:Y:S01]  /*47f0*/  LDC.64 R142, c[0x0][0x468] ;  /* 0x00011a00ff8e7b82 */ /* 0x01fe220000000a00 */
        /* <DEDUP_REMOVED lines=19> */
.L_x_12828:
[----:B------:R-:W-:Y:S05]  /*4930*/  BSYNC.RECONVERGENT B1 ;  /* 0x0000000000017941 */ /* 0x000fea0003800200 */
.L_x_12827:
        /* <DEDUP_REMOVED lines=22> */
.L_x_12830:
[----:B------:R-:W-:Y:S05]  /*4aa0*/  BSYNC.RECONVERGENT B1 ;  /* 0x0000000000017941 */ /* 0x000fea0003800200 */
.L_x_12829:
[----:B------:R-:W-:-:S13]  /*4ab0*/  ISETP.NE.AND P5, PT, R190, RZ, PT ;  /* 0x000000ffbe00720c */ /* 0x000fda0003fa5270 */
        /* <DEDUP_REMOVED lines=14> */
[----:B------:R-:W-:-:S03]  /*4ba0*/  FMUL.FTZ R139, R139, R152 ;  /* 0x000000988b8b7220 */ /* 0x000fc60000410000 */
[----:B------:R-:W-:Y:S01]  /*4bb0*/  FMUL.FTZ R138, R191, R152 ;  /* 0x00000098bf8a7220 */ /* 0x000fe20000410000 */
[----:B0-----:R-:W-:-:S04]  /*4bc0*/  IMAD.WIDE.U32 R140, R189, 0x10, R136 ;  /* 0x00000010bd8c7825 */ /* 0x001fc800078e0088 */
[-C--:B------:R-:W-:Y:S01]  /*4bd0*/  FMUL.FTZ R136, R143, R152.reuse ;  /* 0x000000988f887220 */ /* 0x080fe20000410000 */
[----:B------:R-:W-:-:S05]  /*4be0*/  FMUL.FTZ R137, R145, R152 ;  /* 0x0000009891897220 */ /* 0x000fca0000410000 */
[----:B------:R0:W-:Y:S01]  /*4bf0*/  STG.E.128 desc[UR8][R140.64], R136 ;  /* 0x000000888c007986 */ /* 0x0001e2000c101d08 */
[----:B------:R-:W-:Y:S05]  /*4c00*/  BRA `(.L_x_12813) ;  /* 0x0000000c00407947 */ /* 0x000fea0003800000 */
.L_x_12816:
[----:B------:R-:W-:Y:S01]  /*4c10*/  ISETP.NE.AND P5, PT, R20, RZ, PT ;  /* 0x000000ff1400720c */ /* 0x000fe20003fa5270 */
        /* <DEDUP_REMOVED lines=10> */
[----:B------:R-:W1:Y:S01]  /*4cc0*/  LDC.64 R142, c[0x0][0x468] ;  /* 0x00011a00ff8e7b82 */ /* 0x000e620000000a00 */
        /* <DEDUP_REMOVED lines=9> */
[----:B0-----:R-:W-:-:S05]  /*4d60*/  IMAD.WIDE.U32 R144, R189, 0x10, R144 ;  /* 0x00000010bd907825 */ /* 0x001fca00078e0090 */
[----:B------:R0:W-:Y:S01]  /*4d70*/  STG.E.128 desc[UR8][R144.64], R132 ;  /* 0x0000008490007986 */ /* 0x0001e2000c101d08 */
[C---:B-1----:R-:W-:Y:S01]  /*4d80*/  IMAD.WIDE.U32 R142, R189.reuse, 0x10, R142 ;  /* 0x00000010bd8e7825 */ /* 0x042fe200078e008e */
[----:B------:R-:W-:-:S04]  /*4d90*/  IADD3 R189, PT, PT, R189, 0x100, RZ ;  /* 0x00000100bdbd7810 */ /* 0x000fc80007ffe0ff */
[----:B------:R0:W-:Y:S03]  /*4da0*/  STG.E.128 desc[UR8][R142.64], R136 ;  /* 0x000000888e007986 */ /* 0x0001e6000c101d08 */
.L_x_12832:
[----:B------:R-:W-:Y:S05]  /*4db0*/  BSYNC.RECONVERGENT B1 ;  /* 0x0000000000017941 */ /* 0x000fea0003800200 */
.L_x_12831:
        /* <DEDUP_REMOVED lines=26> */
.L_x_12834:
[----:B------:R-:W-:Y:S05]  /*4f60*/  BSYNC.RECONVERGENT B1 ;  /* 0x0000000000017941 */ /* 0x000fea0003800200 */
.L_x_12833:
[----:B------:R-:W-:Y:S04]  /*4f70*/  BSSY.RECONVERGENT B1, `(.L_x_12835) ;  /* 0x0000019000017945 */ /* 0x000fe80003800200 */
[----:B------:R-:W-:Y:S05]  /*4f80*/  @!P4 BRA `(.L_x_12836) ;  /* 0x00000000005cc947 */ /* 0x000fea0003800000 */
[----:B0-2---:R-:W0:Y:S01]  /*4f90*/  LDC.64 R144, c[0x0][0x478] ;  /* 0x00011e00ff907b82 */ /* 0x005e220000000a00 */
        /* <DEDUP_REMOVED lines=22> */
.L_x_12836:
[----:B------:R-:W-:Y:S05]  /*5100*/  BSYNC.RECONVERGENT B1 ;  /* 0x0000000000017941 */ /* 0x000fea0003800200 */
.L_x_12835:
[----:B------:R-:W-:Y:S04]  /*5110*/  BSSY.RECONVERGENT B1, `(.L_x_12837) ;  /* 0x0000019000017945 */ /* 0x000fe80003800200 */
[----:B------:R-:W-:Y:S05]  /*5120*/  @!P3 BRA `(.L_x_12838) ;  /* 0x00000000005cb947 */ /* 0x000fea0003800000 */
[----:B0-23--:R-:W0:Y:S01]  /*5130*/  LDC.64 R144, c[0x0][0x478] ;  /* 0x00011e00ff907b82 */ /* 0x00de220000000a00 */
        /* <DEDUP_REMOVED lines=22> */
.L_x_12838:
[----:B------:R-:W-:Y:S05]  /*52a0*/  BSYNC.RECONVERGENT B1 ;  /* 0x0000000000017941 */ /* 0x000fea0003800200 */
.L_x_12837:
[----:B------:R-:W-:Y:S04]  /*52b0*/  BSSY.RECONVERGENT B1, `(.L_x_12839) ;  /* 0x0000019000017945 */ /* 0x000fe80003800200 */
[----:B------:R-:W-:Y:S05]  /*52c0*/  @!P2 BRA `(.L_x_12840) ;  /* 0x00000000005ca947 */ /* 0x000fea0003800000 */
[----:B0-234-:R-:W0:Y:S01]  /*52d0*/  LDC.64 R144, c[0x0][0x478] ;  /* 0x00011e00ff907b82 */ /* 0x01de220000000a00 */
        /* <DEDUP_REMOVED lines=22> */
.L_x_12840:
[----:B------:R-:W-:Y:S05]  /*5440*/  BSYNC.RECONVERGENT B1 ;  /* 0x0000000000017941 */ /* 0x000fea0003800200 */
.L_x_12839:
        /* <DEDUP_REMOVED lines=25> */
.L_x_12842:
[----:B------:R-:W-:Y:S05]  /*55e0*/  BSYNC.RECONVERGENT B1 ;  /* 0x0000000000017941 */ /* 0x000fea0003800200 */
.L_x_12841:
        /* <DEDUP_REMOVED lines=25> */
.L_x_12844:
[----:B------:R-:W-:Y:S05]  /*5780*/  BSYNC.RECONVERGENT B1 ;  /* 0x0000000000017941 */ /* 0x000fea0003800200 */
.L_x_12843:
[----:B------:R-:W-:-:S13]  /*5790*/  ISETP.NE.AND P5, PT, R190, RZ, PT ;  /* 0x000000ffbe00720c */ /* 0x000fda0003fa5270 */
[----:B------:R-:W-:Y:S05]  /*57a0*/  @!P5 BRA `(.L_x_12813) ;  /* 0x000000000058d947 */ /* 0x000fea0003800000 */
[----:B0-234-:R-:W0:Y:S01]  /*57b0*/  LDC.64 R132, c[0x0][0x478] ;  /* 0x00011e00ff847b82 */ /* 0x01de220000000a00 */
[-CC-:B------:R-:W-:Y:S01]  /*57c0*/  FFMA.FTZ R135, R19, R141.reuse, R140.reuse ;  /* 0x0000008d13877223 */ /* 0x180fe2000001008c */
[-CC-:B------:R-:W-:Y:S01]  /*57d0*/  FFMA.FTZ R134, R34, R141.reuse, R140.reuse ;  /* 0x0000008d22867223 */ /* 0x180fe2000001008c */
[-CC-:B------:R-:W-:Y:S01]  /*57e0*/  FFMA.FTZ R136, R182, R141.reuse, R140.reuse ;  /* 0x0000008db6887223 */ /* 0x180fe2000001008c */
[----:B------:R-:W-:Y:S02]  /*57f0*/  FFMA.FTZ R137, R167, R141, R140 ;  /* 0x0000008da7897223 */ /* 0x000fe4000001008c */
[----:B------:R-:W-:Y:S01]  /*5800*/  FADD.FTZ R134, R35, -R134 ;  /* 0x8000008623867221 */ /* 0x000fe20000010000 */
[----:B------:R-:W-:Y:S01]  /*5810*/  FADD.FTZ R136, R175, -R136 ;  /* 0x80000088af887221 */ /* 0x000fe20000010000 */
[----:B------:R-:W1:Y:S01]  /*5820*/  LDC.64 R142, c[0x0][0x468] ;  /* 0x00011a00ff8e7b82 */ /* 0x000e620000000a00 */
[----:B------:R-:W-:Y:S01]  /*5830*/  FADD.FTZ R137, R158, -R137 ;  /* 0x800000899e897221 */ /* 0x000fe20000010000 */
[----:B0-----:R-:W-:-:S04]  /*5840*/  IMAD.WIDE.U32 R140, R189, 0x10, R132 ;  /* 0x00000010bd8c7825 */ /* 0x001fc800078e0084 */
[----:B------:R-:W-:Y:S01]  /*5850*/  FADD.FTZ R133, R18, -R135 ;  /* 0x8000008712857221 */ /* 0x000fe20000010000 */
[----:B-----5:R-:W-:-:S03]  /*5860*/  FFMA.FTZ R135, R191, R136, R39 ;  /* 0x00000088bf877223 */ /* 0x020fc60000010027 */
[C---:B------:R-:W-:Y:S01]  /*5870*/  FFMA.FTZ R132, R191.reuse, R133, R36 ;  /* 0x00000085bf847223 */ /* 0x040fe20000010024 */
[C---:B------:R-:W-:Y:S01]  /*5880*/  FFMA.FTZ R133, R191.reuse, R134, R37 ;  /* 0x00000086bf857223 */ /* 0x040fe20000010025 */
[----:B------:R-:W-:Y:S01]  /*5890*/  FFMA.FTZ R134, R191, R137, R38 ;  /* 0x00000089bf867223 */ /* 0x000fe20000010026 */
[----:B-1----:R-:W-:-:S04]  /*58a0*/  IMAD.WIDE.U32 R142, R189, 0x10, R142 ;  /* 0x00000010bd8e7825 */ /* 0x002fc800078e008e */
[-C--:B------:R-:W-:Y:S01]  /*58b0*/  FMUL.FTZ R139, R135, R152.reuse ;  /* 0x00000098878b7220 */ /* 0x080fe20000410000 */
[-C--:B------:R-:W-:Y:S01]  /*58c0*/  FMUL.FTZ R136, R132, R152.reuse ;  /* 0x0000009884887220 */ /* 0x080fe20000410000 */
[-C--:B------:R-:W-:Y:S01]  /*58d0*/  FMUL.FTZ R137, R133, R152.reuse ;  /* 0x0000009885897220 */ /* 0x080fe20000410000 */
[----:B------:R-:W-:Y:S01]  /*58e0*/  FMUL.FTZ R138, R134, R152 ;  /* 0x00000098868a7220 */ /* 0x000fe20000410000 */
[----:B------:R0:W-:Y:S04]  /*58f0*/  STG.E.128 desc[UR8][R140.64], R132 ;  /* 0x000000848c007986 */ /* 0x0001e8000c101d08 */
[----:B------:R0:W-:Y:S02]  /*5900*/  STG.E.128 desc[UR8][R142.64], R136 ;  /* 0x000000888e007986 */ /* 0x0001e4000c101d08 */
.L_x_12813:
[----:B------:R-:W-:Y:S05]  /*5910*/  BSYNC.RECONVERGENT B0 ;  /* 0x0000000000007941 */ /* 0x000fea0003800200 */
.L_x_12783:
[----:B01234-:R-:W0:Y:S01]  /*5920*/  LDC.64 R136, c[0x0][0x380] ;  /* 0x0000e000ff887b82 */ /* 0x01fe220000000a00 */
[----:B------:R-:W-:Y:S01]  /*5930*/  UPLOP3.LUT UP1, UPT, UPT, UPT, UP1, 0x40, 0x4 ;  /* 0x000000000004789c */ /* 0x000fe20003f2e810 */
[----:B0-----:R-:W-:-:S04]  /*5940*/  IADD3 R5, PT, PT, R5, R136, RZ ;  /* 0x0000008805057210 */ /* 0x001fc80007ffe0ff */
[----:B------:R-:W-:-:S13]  /*5950*/  ISETP.GE.AND P5, PT, R5, R137, PT ;  /* 0x000000890500720c */ /* 0x000fda0003fa6270 */
[----:B------:R-:W-:Y:S05]  /*5960*/  @!P5 BRA `(.L_x_12845) ;  /* 0xffffffb00078d947 */ /* 0x000fea000383ffff */
.L_x_12764:
[----:B------:R-:W0:Y:S01]  /*5970*/  S2UR UR4, SR_CTAID.X ;  /* 0x00000000000479c3 */ /* 0x000e220000002500 */
[----:B------:R-:W-:Y:S02]  /*5980*/  ISETP.NE.AND P5, PT, R20, RZ, PT ;  /* 0x000000ff1400720c */ /* 0x000fe40003fa5270 */
[----:B------:R-:W-:-:S05]  /*5990*/  ISETP.NE.AND P6, PT, R21, RZ, PT ;  /* 0x000000ff1500720c */ /* 0x000fca0003fc5270 */
[----:B------:R-:W1:Y:S08]  /*59a0*/  LDC.64 R4, c[0x0][0x440] ;  /* 0x00011000ff047b82 */ /* 0x000e700000000a00 */
[----:B-----5:R-:W2:Y:S01]  /*59b0*/  LDC.64 R6, c[0x0][0x448] ;  /* 0x00011200ff067b82 */ /* 0x020ea20000000a00 */
[----:B0-----:R-:W-:-:S07]  /*59c0*/  IMAD R3, R2, UR4, RZ ;  /* 0x0000000402037c24 */ /* 0x001fce000f8e02ff */
[----:B------:R-:W0:Y:S01]  /*59d0*/  LDC.64 R8, c[0x0][0x448] ;  /* 0x00011200ff087b82 */ /* 0x000e220000000a00 */
[----:B------:R-:W-:-:S07]  /*59e0*/  LEA.HI R27, R3, R0, RZ, 0x1e ;  /* 0x00000000031b7211 */ /* 0x000fce00078ff0ff */
[----:B------:R-:W3:Y:S01]  /*59f0*/  LDC.64 R10, c[0x0][0x440] ;  /* 0x00011000ff0a7b82 */ /* 0x000ee20000000a00 */
[----:B-1----:R-:W-:-:S05]  /*5a00*/  @P5 IMAD.WIDE.U32 R2, R27, 0x10, R4 ;  /* 0x000000101b025825 */ /* 0x002fca00078e0004 */
[----:B------:R1:W-:Y:S01]  /*5a10*/  @P5 STG.E.128 desc[UR8][R2.64], R96 ;  /* 0x0000006002005986 */ /* 0x0003e2000c101d08 */
[C---:B--2---:R-:W-:Y:S01]  /*5a20*/  @P5 IMAD.WIDE.U32 R4, R27.reuse, 0x10, R6 ;  /* 0x000000101b045825 */ /* 0x044fe200078e0006 */
[----:B------:R-:W2:Y:S01]  /*5a30*/  LDC.64 R12, c[0x0][0x448] ;  /* 0x00011200ff0c7b82 */ /* 0x000ea20000000a00 */
[----:B------:R-:W-:-:S03]  /*5a40*/  @P5 IADD3 R27, PT, PT, R27, 0x100, RZ ;  /* 0x000001001b1b5810 */ /* 0x000fc60007ffe0ff */
[----:B------:R4:W-:Y:S01]  /*5a50*/  @P5 STG.E.128 desc[UR8][R4.64], R128 ;  /* 0x0000008004005986 */ /* 0x0009e2000c101d08 */
[----:B------:R-:W-:-:S03]  /*5a60*/  ISETP.NE.AND P5, PT, R190, RZ, PT ;  /* 0x000000ffbe00720c */ /* 0x000fc60003fa5270 */
[----:B------:R-:W1:Y:S01]  /*5a70*/  LDC.64 R6, c[0x0][0x440] ;  /* 0x00011000ff067b82 */ /* 0x000e620000000a00 */
[----:B0-----:R-:W-:-:S07]  /*5a80*/  @P6 IMAD.WIDE.U32 R8, R27, 0x10, R8 ;  /* 0x000000101b086825 */ /* 0x001fce00078e0008 */
[----:B------:R-:W0:Y:S08]  /*5a90*/  LDC.64 R14, c[0x0][0x440] ;  /* 0x00011000ff0e7b82 */ /* 0x000e300000000a00 */
[----:B------:R-:W4:Y:S08]  /*5aa0*/  LDC.64 R16, c[0x0][0x448] ;  /* 0x00011200ff107b82 */ /* 0x000f300000000a00 */
[----:B------:R-:W4:Y:S01]  /*5ab0*/  LDC.64 R18, c[0x0][0x440] ;  /* 0x00011000ff127b82 */ /* 0x000f220000000a00 */
[C---:B-1----:R-:W-:Y:S01]  /*5ac0*/  @P6 IMAD.WIDE.U32 R6, R27.reuse, 0x10, R6 ;  /* 0x000000101b066825 */ /* 0x042fe200078e0006 */
[----:B------:R-:W-:-:S04]  /*5ad0*/  @P6 IADD3 R27, PT, PT, R27, 0x100, RZ ;  /* 0x000001001b1b6810 */ /* 0x000fc80007ffe0ff */
[----:B------:R1:W-:Y:S01]  /*5ae0*/  @P6 STG.E.128 desc[UR8][R6.64], R92 ;  /* 0x0000005c06006986 */ /* 0x0003e2000c101d08 */
[C---:B---3--:R-:W-:Y:S01]  /*5af0*/  @P4 IMAD.WIDE.U32 R10, R27.reuse, 0x10, R10 ;  /* 0x000000101b0a4825 */ /* 0x048fe200078e000a */
[----:B------:R-:W3:Y:S02]  /*5b00*/  LDC.64 R20, c[0x0][0x448] ;  /* 0x00011200ff147b82 */ /* 0x000ee40000000a00 */
[----:B------:R1:W-:Y:S01]  /*5b10*/  @P6 STG.E.128 desc[UR8][R8.64], R124 ;  /* 0x0000007c08006986 */ /* 0x0003e2000c101d08 */
[C---:B--2---:R-:W-:Y:S01]  /*5b20*/  @P4 IMAD.WIDE.U32 R12, R27.reuse, 0x10, R12 ;  /* 0x000000101b0c4825 */ /* 0x044fe200078e000c */
[----:B------:R-:W-:Y:S02]  /*5b30*/  @P4 IADD3 R27, PT, PT, R27, 0x100, RZ ;  /* 0x000001001b1b4810 */ /* 0x000fe40007ffe0ff */
[----:B------:R1:W-:Y:S02]  /*5b40*/  @P4 STG.E.128 desc[UR8][R10.64], R88 ;  /* 0x000000580a004986 */ /* 0x0003e4000c101d08 */
[----:B------:R-:W2:Y:S01]  /*5b50*/  LDC.64 R2, c[0x0][0x440] ;  /* 0x00011000ff027b82 */ /* 0x000ea20000000a00 */
[C---:B0-----:R-:W-:Y:S01]  /*5b60*/  @P3 IMAD.WIDE.U32 R14, R27.reuse, 0x10, R14 ;  /* 0x000000101b0e3825 */ /* 0x041fe200078e000e */
[----:B------:R1:W-:Y:S03]  /*5b70*/  @P4 STG.E.128 desc[UR8][R12.64], R120 ;  /* 0x000000780c004986 */ /* 0x0003e6000c101d08 */
[C---:B----4-:R-:W-:Y:S01]  /*5b80*/  @P3 IMAD.WIDE.U32 R16, R27.reuse, 0x10, R16 ;  /* 0x000000101b103825 */ /* 0x050fe200078e0010 */
[----:B------:R-:W-:Y:S01]  /*5b90*/  @P3 IADD3 R27, PT, PT, R27, 0x100, RZ ;  /* 0x000001001b1b3810 */ /* 0x000fe20007ffe0ff */
[----:B------:R1:W-:Y:S01]  /*5ba0*/  @P3 STG.E.128 desc[UR8][R14.64], R84 ;  /* 0x000000540e003986 */ /* 0x0003e2000c101d08 */
[----:B------:R-:W0:Y:S03]  /*5bb0*/  LDC.64 R4, c[0x0][0x448] ;  /* 0x00011200ff047b82 */ /* 0x000e260000000a00 */
[C---:B------:R-:W-:Y:S01]  /*5bc0*/  @P2 IMAD.WIDE.U32 R18, R27.reuse, 0x10, R18 ;  /* 0x000000101b122825 */ /* 0x040fe200078e0012 */
[----:B------:R1:W-:Y:S04]  /*5bd0*/  @P3 STG.E.128 desc[UR8][R16.64], R116 ;  /* 0x0000007410003986 */ /* 0x0003e8000c101d08 */
[----:B------:R-:W4:Y:S01]  /*5be0*/  LDC.64 R22, c[0x0][0x440] ;  /* 0x00011000ff167b82 */ /* 0x000f220000000a00 */
[C---:B---3--:R-:W-:Y:S01]  /*5bf0*/  @P2 IMAD.WIDE.U32 R20, R27.reuse, 0x10, R20 ;  /* 0x000000101b142825 */ /* 0x048fe200078e0014 */
[----:B------:R-:W-:Y:S01]  /*5c00*/  @P2 IADD3 R27, PT, PT, R27, 0x100, RZ ;  /* 0x000001001b1b2810 */ /* 0x000fe20007ffe0ff */
[----:B------:R1:W-:Y:S04]  /*5c10*/  @P2 STG.E.128 desc[UR8][R18.64], R80 ;  /* 0x0000005012002986 */ /* 0x0003e8000c101d08 */
[----:B------:R1:W-:Y:S01]  /*5c20*/  @P2 STG.E.128 desc[UR8][R20.64], R112 ;  /* 0x0000007014002986 */ /* 0x0003e2000c101d08 */
[----:B------:R-:W3:Y:S01]  /*5c30*/  LDC.64 R24, c[0x0][0x448] ;  /* 0x00011200ff187b82 */ /* 0x000ee20000000a00 */
[----:B--2---:R-:W-:-:S05]  /*5c40*/  @P1 IMAD.WIDE.U32 R2, R27, 0x10, R2 ;  /* 0x000000101b021825 */ /* 0x004fca00078e0002 */
[----:B------:R1:W-:Y:S01]  /*5c50*/  @P1 STG.E.128 desc[UR8][R2.64], R76 ;  /* 0x0000004c02001986 */ /* 0x0003e2000c101d08 */
[C---:B0-----:R-:W-:Y:S01]  /*5c60*/  @P1 IMAD.WIDE.U32 R4, R27.reuse, 0x10, R4 ;  /* 0x000000101b041825 */ /* 0x041fe200078e0004 */
[----:B------:R-:W-:-:S04]  /*5c70*/  @P1 IADD3 R27, PT, PT, R27, 0x100, RZ ;  /* 0x000001001b1b1810 */ /* 0x000fc80007ffe0ff */
[----:B------:R1:W-:Y:S01]  /*5c80*/  @P1 STG.E.128 desc[UR8][R4.64], R108 ;  /* 0x0000006c04001986 */ /* 0x0003e2000c101d08 */
[----:B----4-:R-:W-:-:S05]  /*5c90*/  @P0 IMAD.WIDE.U32 R22, R27, 0x10, R22 ;  /* 0x000000101b160825 */ /* 0x010fca00078e0016 */
[----:B------:R1:W-:Y:S01]  /*5ca0*/  @P0 STG.E.128 desc[UR8][R22.64], R72 ;  /* 0x0000004816000986 */ /* 0x0003e2000c101d08 */
[----:B---3--:R-:W-:-:S05]  /*5cb0*/  @P0 IMAD.WIDE.U32 R24, R27, 0x10, R24 ;  /* 0x000000101b180825 */ /* 0x008fca00078e0018 */
[----:B------:R1:W-:Y:S01]  /*5cc0*/  @P0 STG.E.128 desc[UR8][R24.64], R104 ;  /* 0x0000006818000986 */ /* 0x0003e2000c101d08 */
[----:B------:R-:W-:Y:S05]  /*5cd0*/  @!P5 EXIT ;  /* 0x000000000000d94d */ /* 0x000fea0003800000 */
[----:B-1----:R-:W0:Y:S01]  /*5ce0*/  LDC.64 R2, c[0x0][0x440] ;  /* 0x00011000ff027b82 */ /* 0x002e220000000a00 */
[----:B------:R-:W-:-:S07]  /*5cf0*/  @P0 IADD3 R27, PT, PT, R27, 0x100, RZ ;  /* 0x000001001b1b0810 */ /* 0x000fce0007ffe0ff */
[----:B------:R-:W1:Y:S01]  /*5d00*/  LDC.64 R4, c[0x0][0x448] ;  /* 0x00011200ff047b82 */ /* 0x000e620000000a00 */
[----:B0-----:R-:W-:-:S05]  /*5d10*/  IMAD.WIDE.U32 R2, R27, 0x10, R2 ;  /* 0x000000101b027825 */ /* 0x001fca00078e0002 */
[----:B------:R-:W-:Y:S01]  /*5d20*/  STG.E.128 desc[UR8][R2.64], R68 ;  /* 0x0000004402007986 */ /* 0x000fe2000c101d08 */
[----:B-1----:R-:W-:-:S05]  /*5d30*/  IMAD.WIDE.U32 R4, R27, 0x10, R4 ;  /* 0x000000101b047825 */ /* 0x002fca00078e0004 */
[----:B------:R-:W-:Y:S01]  /*5d40*/  STG.E.128 desc[UR8][R4.64], R100 ;  /* 0x0000006404007986 */ /* 0x000fe2000c101d08 */
[----:B------:R-:W-:Y:S05]  /*5d50*/  EXIT ;  /* 0x000000000000794d */ /* 0x000fea0003800000 */
.L_x_12846:
        /* <DEDUP_REMOVED lines=10> */
.L_x_15738:


//--------------------- .text._ZN10layer_norm13ln_bwd_kernelINS_13Kernel_traitsI6__halfffffjLj8192ELj1ELj1ELj8ELj16ENS_18Kernel_traits_baseILj8192ES2_ffffjLj256EEEEELb0ELb0ELb0ELb1EEEvNS_9BwdParamsE --------------------------
	.section	.text._ZN10layer_norm13ln_bwd_kernelINS_13Kernel_traitsI6__halfffffjLj8192ELj1ELj1ELj8ELj16ENS_18Kernel_traits_baseILj8192ES2_ffffjLj256EEEEELb0ELb0ELb0ELb1EEEvNS_9BwdParamsE,"ax",@progbits
	.align	128
        .global         _ZN10layer_norm13ln_bwd_kernelINS_13Kernel_traitsI6__halfffffjLj8192ELj1ELj1ELj8ELj16ENS_18Kernel_traits_baseILj8192ES2_ffffjLj256EEEEELb0ELb0ELb0ELb1EEEvNS_9BwdParamsE
        .type           _ZN10layer_norm13ln_bwd_kernelINS_13Kernel_traitsI6__halfffffjLj8192ELj1ELj1ELj8ELj16ENS_18Kernel_traits_baseILj8192ES2_ffffjLj256EEEEELb0ELb0ELb0ELb1EEEvNS_9BwdParamsE,@function
        .size           _ZN10layer_norm13ln_bwd_kernelINS_13Kernel_traitsI6__halfffffjLj8192ELj1ELj1ELj8ELj16ENS_18Kernel_traits_baseILj8192ES2_ffffjLj256EEEEELb0ELb0ELb0ELb1EEEvNS_9BwdParamsE,(.L_x_15739 - _ZN10layer_norm13ln_bwd_kernelINS_13Kernel_traitsI6__halfffffjLj8192ELj1ELj1ELj8ELj16ENS_18Kernel_traits_baseILj8192ES2_ffffjLj256EEEEELb0ELb0ELb0ELb1EEEvNS_9BwdParamsE)
        .other          _ZN10layer_norm13ln_bwd_kernelINS_13Kernel_traitsI6__halfffffjLj8192ELj1ELj1ELj8ELj16ENS_18Kernel_traits_baseILj8192ES2_ffffjLj256EEEEELb0ELb0ELb0ELb1EEEvNS_9BwdParamsE,@"STO_CUDA_ENTRY STV_DEFAULT"
_ZN10layer_norm13ln_bwd_kernelINS_13Kernel_traitsI6__halfffffjLj8192ELj1ELj1ELj8ELj16ENS_18Kernel_traits_baseILj8192ES2_ffffjLj256EEEEELb0ELb0ELb0ELb1EEEvNS_9BwdParamsE:
.text._ZN10layer_norm13ln_bwd_kernelINS_13Kernel_traitsI6__halfffffjLj8192ELj1ELj1ELj8ELj16ENS_18Kernel_traits_baseILj8192ES2_ffffjLj256EEEEELb0ELb0ELb0ELb1EEEvNS_9BwdParamsE:
[----:B------:R-:W-:Y:S08]  /*0000*/  LDC R1, c[0x0][0x37c] ;  /* 0x0000df00ff017b82 */ /* 0x000ff00000000800 */
[----:B------:R-:W0:Y:S01]  /*0010*/  S2UR UR4, SR_CTAID.X ;  /* 0x00000000000479c3 */ /* 0x000e220000002500 */
[----:B------:R-:W0:Y:S01]  /*0020*/  LDCU UR5, c[0x0][0x384] ;  /* 0x00007080ff0577ac */ /* 0x000e220008000800 */
        /* <DEDUP_REMOVED lines=22> */
[----:B0-----:R-:W-:Y:S01]  /*0190*/  UISETP.GE.AND UP0, UPT, UR4, UR5, UPT ;  /* 0x000000050400728c */ /* 0x001fe2000bf06270 */
        /* <DEDUP_REMOVED lines=11> */
[----:B------:R-:W-:Y:S05]  /*0250*/  BRA.U UP0, `(.L_x_12847) ;  /* 0x0000004900507547 */ /* 0x000fea000b800000 */
[----:B------:R-:W1:Y:S01]  /*0260*/  S2R R160, SR_TID.X ;  /* 0x0000000000a07919 */ /* 0x000e620000002100 */
        /* <DEDUP_REMOVED lines=26> */
[----:B------:R-:W-:Y:S01]  /*0410*/  MOV R161, RZ ;  /* 0x000000ff00a17202 */ /* 0x000fe20000000f00 */
[----:B------:R-:W-:Y:S01]  /*0420*/  UPLOP3.LUT UP1, UPT, UPT, UPT, UPT, 0x40, 0x4 ;  /* 0x000000000004789c */ /* 0x000fe20003f2e870 */
[----:B0-----:R-:W3:Y:S01]  /*0430*/  LDG.E.64 R6, desc[UR8][R2.64+0x3800] ;  /* 0x0038000802067981 */ /* 0x001ee2000c1e1b00 */
[----:B------:R-:W0:Y:S03]  /*0440*/  LDCU UR12, c[0x0][0x388] ;  /* 0x00007100ff0c77ac */ /* 0x000e260008000800 */
[----:B------:R-:W4:Y:S01]  /*0450*/  LDG.E.64 R8, desc[UR8][R2.64+0x3000] ;  /* 0x0030000802087981 */ /* 0x000f22000c1e1b00 */
[----:B------:R-:W1:Y:S03]  /*0460*/  LDCU.U8 UR7, c[0x0][0x410] ;  /* 0x00008200ff0777ac */ /* 0x000e660008000000 */
[----:B------:R-:W5:Y:S01]  /*0470*/  LDG.E.64 R10, desc[UR8][R2.64+0x2800] ;  /* 0x00280008020a7981 */ /* 0x000f62000c1e1b00 */
[----:B------:R-:W0:Y:S03]  /*0480*/  LDCU UR13, c[0x0][0x400] ;  /* 0x00008000ff0d77ac */ /* 0x000e260008000800 */
[----:B------:R-:W5:Y:S01]  /*0490*/  LDG.E.64 R12, desc[UR8][R2.64+0x2000] ;  /* 0x00200008020c7981 */ /* 0x000f62000c1e1b00 */
[----:B------:R-:W0:Y:S03]  /*04a0*/  LDCU.64 UR14, c[0x0][0x478] ;  /* 0x00008f00ff0e77ac */ /* 0x000e260008000a00 */
[----:B------:R-:W5:Y:S01]  /*04b0*/  LDG.E.64 R14, desc[UR8][R2.64+0x1800] ;  /* 0x00180008020e7981 */ /* 0x000f62000c1e1b00 */
[----:B------:R-:W0:Y:S03]  /*04c0*/  LDCU.64 UR10, c[0x0][0x438] ;  /* 0x00008700ff0a77ac */ /* 0x000e260008000a00 */
[----:B------:R-:W5:Y:S04]  /*04d0*/  LDG.E.64 R16, desc[UR8][R2.64+0x1000] ;  /* 0x0010000802107981 */ /* 0x000f68000c1e1b00 */
[----:B------:R-:W5:Y:S04]  /*04e0*/  LDG.E.64 R18, desc[UR8][R2.64+0x800] ;  /* 0x0008000802127981 */ /* 0x000f68000c1e1b00 */
[----:B------:R1:W5:Y:S01]  /*04f0*/  LDG.E.64 R20, desc[UR8][R2.64] ;  /* 0x0000000802147981 */ /* 0x000362000c1e1b00 */
[----:B--2---:R-:W-:-:S04]  /*0500*/  ISETP.NE.U32.AND P0, PT, R4, RZ, PT ;  /* 0x000000ff0400720c */ /* 0x004fc80003f05070 */
[----:B------:R-:W-:Y:S02]  /*0510*/  ISETP.NE.AND.EX P0, PT, R5, RZ, PT, P0 ;  /* 0x000000ff0500720c */ /* 0x000fe40003f05300 */
[----:B------:R-:W-:Y:S02]  /*0520*/  CS2R R4, SRZ ;  /* 0x0000000000047805 */ /* 0x000fe4000001ff00 */
[----:B-1----:R-:W-:Y:S02]  /*0530*/  CS2R R2, SRZ ;  /* 0x0000000000027805 */ /* 0x002fe4000001ff00 */
[--C-:B---3--:R-:W-:Y:S01]  /*0540*/  SHF.R.U64 R164, R6, 0x10, R7.reuse ;  /* 0x0000001006a47819 */ /* 0x108fe20000001207 */
[----:B------:R-:W-:Y:S01]  /*0550*/  HADD2.F32 R165, -RZ, R6.H0_H0 ;  /* 0x20000006ffa57230 */ /* 0x000fe20000004100 */
[----:B------:R-:W-:Y:S01]  /*0560*/  SHF.R.U32.HI R162, RZ, 0x10, R7 ;  /* 0x00000010ffa27819 */ /* 0x000fe20000011607 */
[----:B------:R-:W-:Y:S01]  /*0570*/  HADD2.F32 R163, -RZ, R7.H0_H0 ;  /* 0x20000007ffa37230 */ /* 0x000fe20000004100 */
[--C-:B----4-:R-:W-:Y:S01]  /*0580*/  SHF.R.U64 R168, R8, 0x10, R9.reuse ;  /* 0x0000001008a87819 */ /* 0x110fe20000001209 */
[----:B------:R-:W-:Y:S01]  /*0590*/  HADD2.F32 R169, -RZ, R8.H0_H0 ;  /* 0x20000008ffa97230 */ /* 0x000fe20000004100 */
[----:B------:R-:W-:Y:S01]  /*05a0*/  SHF.R.U32.HI R166, RZ, 0x10, R9 ;  /* 0x00000010ffa67819 */ /* 0x000fe20000011609 */
[----:B------:R-:W-:Y:S01]  /*05b0*/  HADD2.F32 R167, -RZ, R9.H0_H0 ;  /* 0x20000009ffa77230 */ /* 0x000fe20000004100 */
[--C-:B-----5:R-:W-:Y:S01]  /*05c0*/  SHF.R.U64 R172, R10, 0x10, R11.reuse ;  /* 0x000000100aac7819 */ /* 0x120fe2000000120b */
[----:B------:R-:W-:Y:S01]  /*05d0*/  HADD2.F32 R173, -RZ, R10.H0_H0 ;  /* 0x2000000affad7230 */ /* 0x000fe20000004100 */
[----:B------:R-:W-:Y:S01]  /*05e0*/  SHF.R.U32.HI R170, RZ, 0x10, R11 ;  /* 0x00000010ffaa7819 */ /* 0x000fe2000001160b */
[----:B------:R-:W-:Y:S01]  /*05f0*/  HADD2.F32 R171, -RZ, R11.H0_H0 ;  /* 0x2000000bffab7230 */ /* 0x000fe20000004100 */
[--C-:B------:R-:W-:Y:S01]  /*0600*/  SHF.R.U64 R176, R12, 0x10, R13.reuse ;  /* 0x000000100cb07819 */ /* 0x100fe2000000120d */
        /* <DEDUP_REMOVED lines=27> */
[----:B------:R-:W-:Y:S02]  /*07c0*/  HADD2.F32 R164, -RZ, R164.H0_H0 ;  /* 0x200000a4ffa47230 */ /* 0x000fe40000004100 */
[----:B------:R-:W-:Y:S02]  /*07d0*/  HADD2.F32 R162, -RZ, R162.H0_H0 ;  /* 0x200000a2ffa27230 */ /* 0x000fe40000004100 */
[----:B------:R-:W-:Y:S02]  /*07e0*/  HADD2.F32 R168, -RZ, R168.H0_H0 ;  /* 0x200000a8ffa87230 */ /* 0x000fe40000004100 */
[----:B------:R-:W-:Y:S02]  /*07f0*/  HADD2.F32 R166, -RZ, R166.H0_H0 ;  /* 0x200000a6ffa67230 */ /* 0x000fe40000004100 */
[----:B------:R-:W-:Y:S02]  /*0800*/  HADD2.F32 R172, -RZ, R172.H0_H0 ;  /* 0x200000acffac7230 */ /* 0x000fe40000004100 */
[----:B------:R-:W-:-:S02]  /*0810*/  HADD2.F32 R170, -RZ, R170.H0_H0 ;  /* 0x200000aaffaa7230 */ /* 0x000fc40000004100 */
        /* <DEDUP_REMOVED lines=9> */
[----:B0-----:R-:W-:-:S07]  /*08b0*/  HADD2.F32 R190, -RZ, R190.H0_H0 ;  /* 0x200000beffbe7230 */ /* 0x001fce0000004100 */
.L_x_12854:
[----:B------:R-:W0:Y:S01]  /*08c0*/  LDC.64 R40, c[0x0][0x3c0] ;  /* 0x0000f000ff287b82 */ /* 0x000e220000000a00 */
[----:B------:R-:W-:-:S05]  /*08d0*/  IMAD R42, R194, UR12, RZ ;  /* 0x0000000cc22a7c24 */ /* 0x000fca000f8e02ff */
[----:B------:R-:W-:Y:S02]  /*08e0*/  SHF.R.S32.HI R43, RZ, 0x1f, R42 ;  /* 0x0000001fff2b7819 */ /* 0x000fe4000001142a */
[----:B------:R-:W1:Y:S02]  /*08f0*/  LDC.64 R132, c[0x0][0x3a8] ;  /* 0x0000ea00ff847b82 */ /* 0x000e640000000a00 */
[----:B------:R-:W-:-:S04]  /*0900*/  LEA.HI R43, R43, R42, RZ, 0x2 ;  /* 0x0000002a2b2b7211 */ /* 0x000fc800078f10ff */
[----:B------:R-:W-:Y:S02]  /*0910*/  LEA.HI.SX32 R204, R43, R160, 0x1e ;  /* 0x000000a02bcc7211 */ /* 0x000fe400078ff2ff */
[----:B------:R-:W2:Y:S01]  /*0920*/  LDC.64 R68, c[0x0][0x428] ;  /* 0x00010a00ff447b82 */ /* 0x000ea20000000a00 */
[----:B0-----:R-:W-:-:S07]  /*0930*/  IMAD.WIDE R40, R194, 0x4, R40 ;  /* 0x00000004c2287825 */ /* 0x001fce00078e0228 */
[----:B------:R-:W0:Y:S01]  /*0940*/  LDC.64 R64, c[0x0][0x3c8] ;  /* 0x0000f200ff407b82 */ /* 0x000e220000000a00 */
[----:B------:R2:W3:Y:S01]  /*0950*/  LDG.E R236, desc[UR8][R40.64] ;  /* 0x0000000828ec7981 */ /* 0x0004e2000c1e1900 */
[C---:B------:R-:W-:Y:S01]  /*0960*/  IADD3 R203, PT, PT, R204.reuse, 0x100, RZ ;  /* 0x00000100cccb7810 */ /* 0x040fe20007ffe0ff */
[----:B-1----:R-:W-:-:S05]  /*0970*/  IMAD.WIDE.U32 R104, R204, 0x10, R132 ;  /* 0x00000010cc687825 */ /* 0x002fca00078e0084 */
[----:B------:R-:W1:Y:S01]  /*0980*/  @P0 LDC.64 R216, c[0x0][0x3e0] ;  /* 0x0000f800ffd80b82 */ /* 0x000e620000000a00 */
[----:B------:R-:W4:Y:S01]  /*0990*/  LDG.E.128 R104, desc[UR8][R104.64] ;  /* 0x0000000868687981 */ /* 0x000f22000c1e1d00 */
[C---:B------:R-:W-:Y:S01]  /*09a0*/  IADD3 R202, PT, PT, R204.reuse, 0x200, RZ ;  /* 0x00000200ccca7810 */ /* 0x040fe20007ffe0ff */
[----:B------:R-:W-:Y:S01]  /*09b0*/  IMAD.WIDE.U32 R108, R203, 0x10, R132 ;  /* 0x00000010cb6c7825 */ /* 0x000fe200078e0084 */
[----:B------:R-:W-:-:S03]  /*09c0*/  IADD3 R201, PT, PT, R204, 0x300, RZ ;  /* 0x00000300ccc97810 */ /* 0x000fc60007ffe0ff */
[----:B------:R-:W-:Y:S02]  /*09d0*/  IMAD.WIDE.U32 R112, R202, 0x10, R132 ;  /* 0x00000010ca707825 */ /* 0x000fe400078e0084 */
[----:B------:R-:W4:Y:S02]  /*09e0*/  LDG.E.128 R108, desc[UR8][R108.64] ;  /* 0x000000086c6c7981 */ /* 0x000f24000c1e1d00 */
[----:B--2---:R-:W-:Y:S02]  /*09f0*/  IMAD.WIDE.U32 R40, R204, 0x10, R68 ;  /* 0x00000010cc287825 */ /* 0x004fe400078e0044 */
[----:B------:R-:W2:Y:S02]  /*0a00*/  LDG.E.128 R112, desc[UR8][R112.64] ;  /* 0x0000000870707981 */ /* 0x000ea4000c1e1d00 */
[----:B0-----:R-:W-:Y:S02]  /*0a10*/  IMAD.WIDE R64, R194, 0x4, R64 ;  /* 0x00000004c2407825 */ /* 0x001fe400078e0240 */
[----:B------:R-:W2:Y:S02]  /*0a20*/  LDG.E.128 R40, desc[UR8][R40.64] ;  /* 0x0000000828287981 */ /* 0x000ea4000c1e1d00 */
[----:B------:R-:W-:-:S02]  /*0a30*/  IMAD.WIDE.U32 R116, R201, 0x10, R132 ;  /* 0x00000010c9747825 */ /* 0x000fc400078e0084 */
[----:B------:R0:W2:Y:S01]  /*0a40*/  LDG.E R197, desc[UR8][R64.64] ;  /* 0x0000000840c57981 */ /* 0x0000a2000c1e1900 */
[----:B------:R-:W-:-:S03]  /*0a50*/  IADD3 R200, PT, PT, R204, 0x400, RZ ;  /* 0x00000400ccc87810 */ /* 0x000fc60007ffe0ff */
[----:B------:R-:W2:Y:S01]  /*0a60*/  LDG.E.128 R116, desc[UR8][R116.64] ;  /* 0x0000000874747981 */ /* 0x000ea2000c1e1d00 */
[----:B------:R-:W-:Y:S01]  /*0a70*/  IMAD.WIDE.U32 R44, R203, 0x10, R68 ;  /* 0x00000010cb2c7825 */ /* 0x000fe200078e0044 */
[----:B------:R-:W-:-:S03]  /*0a80*/  IADD3 R199, PT, PT, R204, 0x500, RZ ;  /* 0x00000500ccc77810 */ /* 0x000fc60007ffe0ff */
[--C-:B------:R-:W-:Y:S02]  /*0a90*/  IMAD.WIDE.U32 R120, R200, 0x10, R132.reuse ;  /* 0x00000010c8787825 */ /* 0x100fe400078e0084 */
[----:B------:R-:W2:Y:S02]  /*0aa0*/  LDG.E.128 R44, desc[UR8][R44.64] ;  /* 0x000000082c2c7981 */ /* 0x000ea4000c1e1d00 */
[----:B------:R-:W-:Y:S02]  /*0ab0*/  IMAD.WIDE.U32 R124, R199, 0x10, R132 ;  /* 0x00000010c77c7825 */ /* 0x000fe400078e0084 */
[----:B------:R-:W2:Y:S01]  /*0ac0*/  LDG.E.128 R120, desc[UR8][R120.64] ;  /* 0x0000000878787981 */ /* 0x000ea2000c1e1d00 */
[----:B------:R-:W-:Y:S01]  /*0ad0*/  IADD3 R196, PT, PT, R204, 0x600, RZ ;  /* 0x00000600ccc47810 */ /* 0x000fe20007ffe0ff */
[----:B------:R-:W-:Y:S02]  /*0ae0*/  IMAD.WIDE.U32 R48, R202, 0x10, R68 ;  /* 0x00000010ca307825 */ /* 0x000fe400078e0044 */
[----:B------:R-:W2:Y:S02]  /*0af0*/  LDG.E.128 R124, desc[UR8][R124.64] ;  /* 0x000000087c7c7981 */ /* 0x000ea4000c1e1d00 */
[--C-:B------:R-:W-:Y:S01]  /*0b00*/  IMAD.WIDE.U32 R128, R196, 0x10, R132.reuse ;  /* 0x00000010c4807825 */ /* 0x100fe200078e0084 */
[----:B------:R-:W-:Y:S01]  /*0b10*/  IADD3 R198, PT, PT, R204, 0x700, RZ ;  /* 0x00000700ccc67810 */ /* 0x000fe20007ffe0ff */
[----:B------:R-:W2:Y:S04]  /*0b20*/  LDG.E.128 R48, desc[UR8][R48.64] ;  /* 0x0000000830307981 */ /* 0x000ea8000c1e1d00 */
[----:B------:R-:W2:Y:S01]  /*0b30*/  LDG.E.128 R128, desc[UR8][R128.64] ;  /* 0x0000000880807981 */ /* 0x000ea2000c1e1d00 */
[----:B------:R-:W-:-:S04]  /*0b40*/  IMAD.WIDE.U32 R132, R198, 0x10, R132 ;  /* 0x00000010c6847825 */ /* 0x000fc800078e0084 */
[--C-:B------:R-:W-:Y:S02]  /*0b50*/  IMAD.WIDE.U32 R52, R201, 0x10, R68.reuse ;  /* 0x00000010c9347825 */ /* 0x100fe400078e0044 */
[----:B------:R-:W2:Y:S04]  /*0b60*/  LDG.E.128 R132, desc[UR8][R132.64] ;  /* 0x0000000884847981 */ /* 0x000ea8000c1e1d00 */
[----:B------:R-:W2:Y:S01]  /*0b70*/  LDG.E.128 R52, desc[UR8][R52.64] ;  /* 0x0000000834347981 */ /* 0x000ea2000c1e1d00 */
[----:B------:R-:W-:-:S06]  /*0b80*/  IMAD.WIDE.U32 R56, R200, 0x10, R68 ;  /* 0x00000010c8387825 */ /* 0x000fcc00078e0044 */
[----:B------:R-:W2:Y:S01]  /*0b90*/  LDG.E.128 R56, desc[UR8][R56.64] ;  /* 0x0000000838387981 */ /* 0x000ea2000c1e1d00 */
[----:B------:R-:W-:-:S06]  /*0ba0*/  IMAD.WIDE.U32 R60, R199, 0x10, R68 ;  /* 0x00000010c73c7825 */ /* 0x000fcc00078e0044 */
[----:B------:R-:W2:Y:S01]  /*0bb0*/  LDG.E.128 R60, desc[UR8][R60.64] ;  /* 0x000000083c3c7981 */ /* 0x000ea2000c1e1d00 */
[----:B0-----:R-:W-:-:S06]  /*0bc0*/  IMAD.WIDE.U32 R64, R196, 0x10, R68 ;  /* 0x00000010c4407825 */ /* 0x001fcc00078e0044 */
[----:B------:R-:W2:Y:S01]  /*0bd0*/  LDG.E.128 R64, desc[UR8][R64.64] ;  /* 0x0000000840407981 */ /* 0x000ea2000c1e1d00 */
[----:B------:R-:W-:-:S06]  /*0be0*/  IMAD.WIDE.U32 R68, R198, 0x10, R68 ;  /* 0x00000010c6447825 */ /* 0x000fcc00078e0044 */
[----:B------:R-:W2:Y:S01]  /*0bf0*/  LDG.E.128 R68, desc[UR8][R68.64] ;  /* 0x0000000844447981 */ /* 0x000ea2000c1e1d00 */
[----:B------:R-:W-:-:S04]  /*0c00*/  ISETP.NE.U32.AND P1, PT, RZ, UR10, PT ;  /* 0x0000000aff007c0c */ /* 0x000fc8000bf25070 */
[----:B------:R-:W-:Y:S02]  /*0c10*/  ISETP.NE.AND.EX P1, PT, RZ, UR11, PT, P1 ;  /* 0x0000000bff007c0c */ /* 0x000fe4000bf25310 */
[----:B------:R-:W-:-:S11]  /*0c20*/  ISETP.NE.AND P2, PT, RZ, UR7, PT ;  /* 0x00000007ff007c0c */ /* 0x000fd6000bf45270 */
[----:B------:R-:W0:Y:S01]  /*0c30*/  @P1 LDC.64 R228, c[0x0][0x438] ;  /* 0x00010e00ffe41b82 */ /* 0x000e220000000a00 */
[----:B------:R-:W-:Y:S01]  /*0c40*/  MOV R195, 0x3f800000 ;  /* 0x3f80000000c37802 */ /* 0x000fe20000000f00 */
[----:B-1----:R-:W-:-:S05]  /*0c50*/  @P0 IMAD.WIDE R216, R194, 0x4, R216 ;  /* 0x00000004c2d80825 */ /* 0x002fca00078e02d8 */
[----:B------:R1:W5:Y:S01]  /*0c60*/  @P0 LDG.E R195, desc[UR8][R216.64] ;  /* 0x00000008d8c30981 */ /* 0x000362000c1e1900 */
[----:B------:R-:W1:Y:S08]  /*0c70*/  @P1 LDC.64 R206, c[0x0][0x438] ;  /* 0x00010e00ffce1b82 */ /* 0x000e700000000a00 */
[----:B------:R-:W0:Y:S08]  /*0c80*/  @P1 LDC.64 R208, c[0x0][0x438] ;  /* 0x00010e00ffd01b82 */ /* 0x000e300000000a00 */
[----:B------:R-:W0:Y:S08]  /*0c90*/  @P1 LDC.64 R210, c[0x0][0x438] ;  /* 0x00010e00ffd21b82 */ /* 0x000e300000000a00 */
[----:B------:R-:W0:Y:S01]  /*0ca0*/  @P1 LDC.64 R212, c[0x0][0x438] ;  /* 0x00010e00ffd41b82 */ /* 0x000e220000000a00 */
[----:B-1----:R-:W-:-:S05]  /*0cb0*/  @P1 IMAD.WIDE.U32 R206, R202, 0x10, R206 ;  /* 0x00000010cace1825 */ /* 0x002fca00078e00ce */
[----:B------:R-:W5:Y:S02]  /*0cc0*/  @P1 LDG.E.128 R80, desc[UR8][R206.64] ;  /* 0x00000008ce501981 */ /* 0x000f64000c1e1d00 */
[----:B------:R-:W1:Y:S01]  /*0cd0*/  @P1 LDC.64 R214, c[0x0][0x438] ;  /* 0x00010e00ffd61b82 */ /* 0x000e620000000a00 */
[----:B0-----:R-:W-:-:S05]  /*0ce0*/  @P1 IMAD.WIDE.U32 R208, R203, 0x10, R208 ;  /* 0x00000010cbd01825 */ /* 0x001fca00078e00d0 */
[----:B------:R-:W5:Y:S01]  /*0cf0*/  @P1 LDG.E.128 R76, desc[UR8][R208.64] ;  /* 0x00000008d04c1981 */ /* 0x000f62000c1e1d00 */
[----:B------:R-:W-:-:S05]  /*0d00*/  @P1 IMAD.WIDE.U32 R210, R199, 0x10, R210 ;  /* 0x00000010c7d21825 */ /* 0x000fca00078e00d2 */
[----:B------:R-:W5:Y:S01]  /*0d10*/  @P1 LDG.E.128 R92, desc[UR8][R210.64] ;  /* 0x00000008d25c1981 */ /* 0x000f62000c1e1d00 */
[----:B------:R-:W-:-:S05]  /*0d20*/  @P1 IMAD.WIDE.U32 R212, R200, 0x10, R212 ;  /* 0x00000010c8d41825 */ /* 0x000fca00078e00d4 */
[----:B------:R-:W5:Y:S01]  /*0d30*/  @P1 LDG.E.128 R88, desc[UR8][R212.64] ;  /* 0x00000008d4581981 */ /* 0x000f62000c1e1d00 */
[----:B-1----:R-:W-:-:S05]  /*0d40*/  @P1 IMAD.WIDE.U32 R214, R201, 0x10, R214 ;  /* 0x00000010c9d61825 */ /* 0x002fca00078e00d6 */
[----:B------:R-:W5:Y:S01]  /*0d50*/  @P1 LDG.E.128 R84, desc[UR8][R214.64] ;  /* 0x00000008d6541981 */ /* 0x000f62000c1e1d00 */
[----:B---3--:R-:W-:-:S05]  /*0d60*/  FSEL R236, R236, RZ, !P2 ;  /* 0x000000ffecec7208 */ /* 0x008fca0005000000 */
[C---:B----4-:R-:W-:Y:S01]  /*0d70*/  FADD.FTZ R237, -R236.reuse, R104 ;  /* 0x00000068eced7221 */ /* 0x050fe20000010100 */
[C---:B------:R-:W-:Y:S02]  /*0d80*/  FADD.FTZ R238, -R236.reuse, R105 ;  /* 0x00000069ecee7221 */ /* 0x040fe40000010100 */
[----:B------:R-:W0:Y:S01]  /*0d90*/  @P1 LDC.64 R104, c[0x0][0x438] ;  /* 0x00010e00ff681b82 */ /* 0x000e220000000a00 */
[C---:B------:R-:W-:Y:S01]  /*0da0*/  FADD.FTZ R225, -R236.reuse, R106 ;  /* 0x0000006aece17221 */ /* 0x040fe20000010100 */
[----:B------:R-:W-:-:S06]  /*0db0*/  FADD.FTZ R223, -R236, R107 ;  /* 0x0000006becdf7221 */ /* 0x000fcc0000010100 */
[----:B------:R-:W1:Y:S01]  /*0dc0*/  @P1 LDC.64 R106, c[0x0][0x438] ;  /* 0x00010e00ff6a1b82 */ /* 0x000e620000000a00 */
[C---:B------:R-:W-:Y:S01]  /*0dd0*/  FADD.FTZ R217, -R236.reuse, R109 ;  /* 0x0000006decd97221 */ /* 0x040fe20000010100 */
[C---:B------:R-:W-:Y:S01]  /*0de0*/  FADD.FTZ R205, -R236.reuse, R110 ;  /* 0x0000006eeccd7221 */ /* 0x040fe20000010100 */
[----:B------:R-:W-:Y:S01]  /*0df0*/  FADD.FTZ R109, -R236, R111 ;  /* 0x0000006fec6d7221 */ /* 0x000fe20000010100 */
[----:B------:R-:W-:-:S04]  /*0e00*/  @P1 IMAD.WIDE.U32 R110, R204, 0x10, R228 ;  /* 0x00000010cc6e1825 */ /* 0x000fc800078e00e4 */
[C---:B--2---:R-:W-:Y:S01]  /*0e10*/  FADD.FTZ R244, -R236.reuse, R114 ;  /* 0x00000072ecf47221 */ /* 0x044fe20000010100 */
[C---:B------:R-:W-:Y:S01]  /*0e20*/  FADD.FTZ R240, -R236.reuse, R115 ;  /* 0x00000073ecf07221 */ /* 0x040fe20000010100 */
[C---:B------:R-:W-:Y:S01]  /*0e30*/  FADD.FTZ R252, -R236.reuse, R112 ;  /* 0x00000070ecfc7221 */ /* 0x040fe20000010100 */
[----:B------:R2:W5:Y:S01]  /*0e40*/  @P1 LDG.E.128 R72, desc[UR8][R110.64] ;  /* 0x000000086e481981 */ /* 0x000562000c1e1d00 */
[----:B------:R-:W-:Y:S01]  /*0e50*/  FADD.FTZ R248, -R236, R113 ;  /* 0x00000071ecf87221 */ /* 0x000fe20000010100 */
[----:B------:R-:W-:Y:S01]  /*0e60*/  FMUL.FTZ R237, R197, R237 ;  /* 0x000000edc5ed7220 */ /* 0x000fe20000410000 */
[----:B0-----:R-:W-:-:S04]  /*0e70*/  @P1 IMAD.WIDE.U32 R114, R198, 0x10, R104 ;  /* 0x00000010c6721825 */ /* 0x001fc800078e0068 */
[----:B--2---:R-:W-:Y:S01]  /*0e80*/  FMUL.FTZ R110, R193, R40 ;  /* 0x00000028c16e7220 */ /* 0x004fe20000410000 */
[----:B------:R-:W-:Y:S01]  /*0e90*/  FMUL.FTZ R111, R192, R41 ;  /* 0x00000029c06f7220 */ /* 0x000fe20000410000 */
[----:B------:R0:W5:Y:S01]  /*0ea0*/  @P1 LDG.E.128 R100, desc[UR8][R114.64] ;  /* 0x0000000872641981 */ /* 0x000162000c1e1d00 */
[----:B-1----:R-:W-:-:S04]  /*0eb0*/  @P1 IMAD.WIDE.U32 R112, R196, 0x10, R106 ;  /* 0x00000010c4701825 */ /* 0x002fc800078e006a */
[C---:B------:R-:W-:Y:S01]  /*0ec0*/  FADD.FTZ R224, -R236.reuse, R117 ;  /* 0x00000075ece07221 */ /* 0x040fe20000010100 */
[----:B------:R-:W-:Y:S01]  /*0ed0*/  FMUL.FTZ R238, R197, R238 ;  /* 0x000000eec5ee7220 */ /* 0x000fe20000410000 */
[----:B------:R1:W5:Y:S01]  /*0ee0*/  @P1 LDG.E.128 R96, desc[UR8][R112.64] ;  /* 0x0000000870601981 */ /* 0x000362000c1e1d00 */
[----:B0-----:R-:W-:Y:S01]  /*0ef0*/  FADD.FTZ R114, RZ, R110 ;  /* 0x0000006eff727221 */ /* 0x001fe20000010000 */
[----:B------:R-:W-:Y:S01]  /*0f00*/  FFMA.FTZ R115, R237, R110, RZ ;  /* 0x0000006eed737223 */ /* 0x000fe200000100ff */
[----:B------:R-:W-:Y:S02]  /*0f10*/  FADD.FTZ R226, -R236, R116 ;  /* 0x00000074ece27221 */ /* 0x000fe40000010100 */
[----:B------:R-:W-:Y:S01]  /*0f20*/  FADD.FTZ R117, R111, R114 ;  /* 0x000000726f757221 */ /* 0x000fe20000010000 */
[----:B------:R-:W-:Y:S01]  /*0f30*/  FFMA.FTZ R116, R238, R111, R115 ;  /* 0x0000006fee747223 */ /* 0x000fe20000010073 */
[----:B-1----:R-:W-:Y:S01]  /*0f40*/  FMUL.FTZ R112, R191, R42 ;  /* 0x0000002abf707220 */ /* 0x002fe20000410000 */
[----:B------:R-:W-:Y:S01]  /*0f50*/  FMUL.FTZ R113, R197, R225 ;  /* 0x000000e1c5717220 */ /* 0x000fe20000410000 */
[----:B------:R-:W-:-:S02]  /*0f60*/  FMUL.FTZ R114, R190, R43 ;  /* 0x0000002bbe727220 */ /* 0x000fc40000410000 */
[----:B------:R-:W-:Y:S01]  /*0f70*/  FADD.FTZ R117, R112, R117 ;  /* 0x0000007570757221 */ /* 0x000fe20000010000 */
[C---:B------:R-:W-:Y:S01]  /*0f80*/  FADD.FTZ R221, -R236.reuse, R108 ;  /* 0x0000006cecdd7221 */ /* 0x040fe20000010100 */
[C---:B------:R-:W-:Y:S01]  /*0f90*/  FADD.FTZ R218, -R236.reuse, R118 ;  /* 0x00000076ecda7221 */ /* 0x040fe20000010100 */
[----:B------:R-:W-:Y:S01]  /*0fa0*/  FADD.FTZ R108, -R236, R119 ;  /* 0x00000077ec6c7221 */ /* 0x000fe20000010100 */
[----:B------:R-:W-:Y:S01]  /*0fb0*/  FMUL.FTZ R115, R197, R223 ;  /* 0x000000dfc5737220 */ /* 0x000fe20000410000 */
[----:B------:R-:W-:Y:S01]  /*0fc0*/  FFMA.FTZ R118, R113, R112, R116 ;  /* 0x0000007071767223 */ /* 0x000fe20000010074 */
[----:B------:R-:W-:Y:S01]  /*0fd0*/  FMUL.FTZ R116, R189, R44 ;  /* 0x0000002cbd747220 */ /* 0x000fe20000410000 */
[----:B------:R-:W-:Y:S01]  /*0fe0*/  FADD.FTZ R119, R114, R117 ;  /* 0x0000007572777221 */ /* 0x000fe20000010000 */
        /* <DEDUP_REMOVED lines=113> */
[----:B------:R-:W-:-:S03]  /*1700*/  FFMA.FTZ R240, R231, R232, R108 ;  /* 0x000000e8e7f07223 */ /* 0x000fc6000001006c */
[----:B------:R-:W-:Y:S01]  /*1710*/  FADD.FTZ R108, R106, R107 ;  /* 0x0000006b6a6c7221 */ /* 0x000fe20000010000 */
[----:B------:R-:W-:Y:S01]  /*1720*/  FMUL.FTZ R107, R164, R69 ;  /* 0x00000045a46b7220 */ /* 0x000fe20000410000 */
[----:B------:R-:W-:Y:S01]  /*1730*/  FMUL.FTZ R234, R197, R234 ;  /* 0x000000eac5ea7220 */ /* 0x000fe20000410000 */
[----:B------:R-:W-:Y:S02]  /*1740*/  FFMA.FTZ R105, R233, R106, R240 ;  /* 0x0000006ae9697223 */ /* 0x000fe400000100f0 */
[----:B------:R-:W-:Y:S01]  /*1750*/  FADD.FTZ R109, R108, R107 ;  /* 0x0000006b6c6d7221 */ /* 0x000fe20000010000 */
[----:B------:R-:W-:Y:S01]  /*1760*/  FMUL.FTZ R108, R163, R70 ;  /* 0x00000046a36c7220 */ /* 0x000fe20000410000 */
[----:B------:R-:W-:Y:S01]  /*1770*/  FMUL.FTZ R235, R197, R104 ;  /* 0x00000068c5eb7220 */ /* 0x000fe20000410000 */
[----:B------:R-:W-:Y:S02]  /*1780*/  FFMA.FTZ R104, R234, R107, R105 ;  /* 0x0000006bea687223 */ /* 0x000fe40000010069 */
[----:B------:R-:W-:Y:S01]  /*1790*/  FADD.FTZ R240, R109, R108 ;  /* 0x0000006c6df07221 */ /* 0x000fe20000010000 */
[----:B------:R-:W-:Y:S01]  /*17a0*/  FMUL.FTZ R109, R162, R71 ;  /* 0x00000047a26d7220 */ /* 0x000fe20000410000 */
        /* <DEDUP_REMOVED lines=36> */
.L_x_12849:
[----:B------:R-:W-:Y:S05]  /*19f0*/  BSYNC.RECONVERGENT B0 ;  /* 0x0000000000007941 */ /* 0x000fea0003800200 */
.L_x_12848:
[----:B------:R-:W1:Y:S08]  /*1a00*/  S2UR UR5, SR_CgaCtaId ;  /* 0x00000000000579c3 */ /* 0x000e700000008800 */
[----:B------:R-:W-:Y:S01]  /*1a10*/  BAR.SYNC.DEFER_BLOCKING 0x0 ;  /* 0x0000000000007b1d */ /* 0x000fe20000010000 */
[C---:B------:R-:W-:Y:S01]  /*1a20*/  FADD.FTZ R159, R40.reuse, R159 ;  /* 0x0000009f289f7221 */ /* 0x040fe20000010000 */
[----:B------:R-:W-:Y:S01]  /*1a30*/  FFMA.FTZ R161, R40, R237, R161 ;  /* 0x000000ed28a17223 */ /* 0x000fe200000100a1 */
[C---:B------:R-:W-:Y:S01]  /*1a40*/  FADD.FTZ R156, R41.reuse, R156 ;  /* 0x0000009c299c7221 */ /* 0x040fe20000010000 */
[----:B------:R-:W-:Y:S01]  /*1a50*/  FFMA.FTZ R158, R41, R238, R158 ;  /* 0x000000ee299e7223 */ /* 0x000fe2000001009e */
[C---:B------:R-:W-:Y:S01]  /*1a60*/  FADD.FTZ R21, R42.reuse, R21 ;  /* 0x000000152a157221 */ /* 0x040fe20000010000 */
[----:B------:R-:W-:Y:S01]  /*1a70*/  UMOV UR4, 0x400 ;  /* 0x0000040000047882 */ /* 0x000fe20000000000 */
[----:B------:R-:W-:Y:S01]  /*1a80*/  FFMA.FTZ R147, R42, R113, R147 ;  /* 0x000000712a937223 */ /* 0x000fe20000010093 */
[C---:B------:R-:W-:Y:S01]  /*1a90*/  FADD.FTZ R16, R43.reuse, R16 ;  /* 0x000000102b107221 */ /* 0x040fe20000010000 */
        /* <DEDUP_REMOVED lines=14> */
[----:B-1----:R-:W-:Y:S01]  /*1b80*/  ULEA UR4, UR5, UR4, 0x18 ;  /* 0x0000000405047291 */ /* 0x002fe2000f8ec0ff */
[----:B------:R-:W-:Y:S01]  /*1b90*/  FFMA.FTZ R139, R50, R129, R139 ;  /* 0x00000081328b7223 */ /* 0x000fe2000001008b */
[C---:B------:R-:W-:Y:S01]  /*1ba0*/  FADD.FTZ R8, R51.reuse, R8 ;  /* 0x0000000833087221 */ /* 0x040fe20000010000 */
[----:B------:R-:W-:Y:S01]  /*1bb0*/  FFMA.FTZ R38, R51, R131, R38 ;  /* 0x0000008333267223 */ /* 0x000fe20000010026 */
[----:B------:R-:W-:Y:S01]  /*1bc0*/  UIADD3 UR5, UPT, UPT, UR4, 0x8040, URZ ;  /* 0x0000804004057890 */ /* 0x000fe2000fffe0ff */
[C---:B------:R-:W-:Y:S01]  /*1bd0*/  FADD.FTZ R11, R52.reuse, R11 ;  /* 0x0000000b340b7221 */ /* 0x040fe20000010000 */
[----:B------:R-:W-:Y:S01]  /*1be0*/  @!UP1 UIADD3 UR5, UPT, UPT, UR4, 0x8000, URZ ;  /* 0x0000800004059890 */ /* 0x000fe2000fffe0ff */
[----:B------:R-:W-:Y:S01]  /*1bf0*/  FFMA.FTZ R137, R52, R133, R137 ;  /* 0x0000008534897223 */ /* 0x000fe20000010089 */
[----:B------:R-:W-:Y:S01]  /*1c00*/  UIADD3 UR6, UPT, UPT, UR4, 0x8050, URZ ;  /* 0x0000805004067890 */ /* 0x000fe2000fffe0ff */
[C---:B------:R-:W-:Y:S01]  /*1c10*/  FADD.FTZ R6, R53.reuse, R6 ;  /* 0x0000000635067221 */ /* 0x040fe20000010000 */
[----:B------:R-:W-:Y:S01]  /*1c20*/  @!UP1 UIADD3 UR6, UPT, UPT, UR4, 0x8010, URZ ;  /* 0x0000801004069890 */ /* 0x000fe2000fffe0ff */
[----:B------:R-:W-:Y:S01]  /*1c30*/  FFMA.FTZ R36, R53, R135, R36 ;  /* 0x0000008735247223 */ /* 0x000fe20000010024 */
[C---:B------:R-:W-:Y:S01]  /*1c40*/  FADD.FTZ R9, R54.reuse, R9 ;  /* 0x0000000936097221 */ /* 0x040fe20000010000 */
[----:B------:R-:W-:Y:S01]  /*1c50*/  FFMA.FTZ R39, R54, R206, R39 ;  /* 0x000000ce36277223 */ /* 0x000fe20000010027 */
[C---:B------:R-:W-:Y:S01]  /*1c60*/  FADD.FTZ R4, R55.reuse, R4 ;  /* 0x0000000437047221 */ /* 0x040fe20000010000 */
[----:B------:R-:W1:Y:S01]  /*1c70*/  LDS.128 R40, [UR5] ;  /* 0x00000005ff287984 */ /* 0x000e620008000c00 */
[----:B------:R-:W-:Y:S01]  /*1c80*/  UIADD3 UR5, UPT, UPT, UR4, 0x8060, URZ ;  /* 0x0000806004057890 */ /* 0x000fe2000fffe0ff */
[----:B------:R-:W-:Y:S01]  /*1c90*/  FFMA.FTZ R34, R55, R208, R34 ;  /* 0x000000d037227223 */ /* 0x000fe20000010022 */
[----:B------:R-:W-:Y:S01]  /*1ca0*/  @!UP1 UIADD3 UR5, UPT, UPT, UR4, 0x8020, URZ ;  /* 0x0000802004059890 */ /* 0x000fe2000fffe0ff */
[----:B------:R-:W2:Y:S01]  /*1cb0*/  LDS.128 R44, [UR6] ;  /* 0x00000006ff2c7984 */ /* 0x000ea20008000c00 */
[----:B------:R-:W-:Y:S01]  /*1cc0*/  UIADD3 UR6, UPT, UPT, UR4, 0x8070, URZ ;  /* 0x0000807004067890 */ /* 0x000fe2000fffe0ff */
[C---:B------:R-:W-:Y:S01]  /*1cd0*/  FADD.FTZ R2, R57.reuse, R2 ;  /* 0x0000000239027221 */ /* 0x040fe20000010000 */
[----:B------:R-:W-:Y:S01]  /*1ce0*/  @!UP1 UIADD3 UR6, UPT, UPT, UR4, 0x8030, URZ ;  /* 0x0000803004069890 */ /* 0x000fe2000fffe0ff */
[----:B------:R-:W-:Y:S01]  /*1cf0*/  FFMA.FTZ R32, R57, R212, R32 ;  /* 0x000000d439207223 */ /* 0x000fe20000010020 */
[----:B------:R-:W-:Y:S01]  /*1d00*/  UISETP.NE.U32.AND UP0, UPT, UR10, URZ, UPT ;  /* 0x000000ff0a00728c */ /* 0x000fe2000bf05070 */
[C---:B------:R-:W-:Y:S01]  /*1d10*/  FADD.FTZ R7, R56.reuse, R7 ;  /* 0x0000000738077221 */ /* 0x040fe20000010000 */
[----:B------:R-:W-:Y:S01]  /*1d20*/  FFMA.FTZ R37, R56, R210, R37 ;  /* 0x000000d238257223 */ /* 0x000fe20000010025 */
[----:B------:R-:W3:Y:S01]  /*1d30*/  LDS.128 R48, [UR5] ;  /* 0x00000005ff307984 */ /* 0x000ee20008000c00 */
[----:B------:R-:W-:Y:S01]  /*1d40*/  UISETP.NE.AND.EX UP0, UPT, UR11, URZ, UPT, UP0 ;  /* 0x000000ff0b00728c */ /* 0x000fe2000bf05300 */
[C---:B------:R-:W-:Y:S01]  /*1d50*/  FADD.FTZ R5, R58.reuse, R5 ;  /* 0x000000053a057221 */ /* 0x040fe20000010000 */
[----:B------:R-:W-:Y:S01]  /*1d60*/  FFMA.FTZ R35, R58, R214, R35 ;  /* 0x000000d63a237223 */ /* 0x000fe20000010023 */
[----:B------:R-:W4:Y:S01]  /*1d70*/  LDS.128 R52, [UR6] ;  /* 0x00000006ff347984 */ /* 0x000f220008000c00 */
        /* <DEDUP_REMOVED lines=23> */
[----:B-1----:R-:W-:Y:S01]  /*1ef0*/  FADD.FTZ R57, RZ, R40 ;  /* 0x00000028ff397221 */ /* 0x002fe20000010000 */
[----:B------:R-:W-:Y:S01]  /*1f00*/  FADD.FTZ R40, RZ, R41 ;  /* 0x00000029ff287221 */ /* 0x000fe20000010000 */
[----:B------:R-:W-:Y:S01]  /*1f10*/  FFMA.FTZ R23, R70, R235, R23 ;  /* 0x000000eb46177223 */ /* 0x000fe20000010017 */
[----:B------:R-:W-:Y:S01]  /*1f20*/  FADD.FTZ R154, R71, R154 ;  /* 0x0000009a479a7221 */ /* 0x000fe20000010000 */
[----:B------:R-:W-:Y:S01]  /*1f30*/  FADD.FTZ R57, R42, R57 ;  /* 0x000000392a397221 */ /* 0x000fe20000010000 */
[----:B------:R-:W-:Y:S01]  /*1f40*/  FADD.FTZ R40, R43, R40 ;  /* 0x000000282b287221 */ /* 0x000fe20000010000 */
[----:B------:R-:W-:-:S02]  /*1f50*/  FFMA.FTZ R18, R71, R236, R18 ;  /* 0x000000ec47127223 */ /* 0x000fc40000010012 */
        /* <DEDUP_REMOVED lines=100> */
[----:B-1----:R-:W-:-:S04]  /*25a0*/  IMAD.WIDE.U32 R204, R204, 0x10, R40 ;  /* 0x00000010cccc7825 */ /* 0x002fc800078e0028 */
[-C--:B-----5:R-:W-:Y:S01]  /*25b0*/  FMUL.FTZ R48, R48, R195.reuse ;  /* 0x000000c330307220 */ /* 0x0a0fe20000410000 */
[-C--:B------:R-:W-:Y:S01]  /*25c0*/  FMUL.FTZ R49, R238, R195.reuse ;  /* 0x000000c3ee317220 */ /* 0x080fe20000410000 */
[-C--:B------:R-:W-:Y:S01]  /*25d0*/  FMUL.FTZ R50, R50, R195.reuse ;  /* 0x000000c332327220 */ /* 0x080fe20000410000 */
[----:B------:R-:W-:Y:S01]  /*25e0*/  FMUL.FTZ R51, R114, R195 ;  /* 0x000000c372337220 */ /* 0x000fe20000410000 */
[C---:B------:R-:W-:Y:S01]  /*25f0*/  FMUL.FTZ R44, R197.reuse, R210 ;  /* 0x000000d2c52c7220 */ /* 0x040fe20000410000 */
[C---:B------:R-:W-:Y:S01]  /*2600*/  FMUL.FTZ R212, R197.reuse, R212 ;  /* 0x000000d4c5d47220 */ /* 0x040fe20000410000 */
[C---:B------:R-:W-:Y:S01]  /*2610*/  FMUL.FTZ R46, R197.reuse, R214 ;  /* 0x000000d6c52e7220 */ /* 0x040fe20000410000 */
[C---:B------:R-:W-:Y:S01]  /*2620*/  FMUL.FTZ R216, R197.reuse, R216 ;  /* 0x000000d8c5d87220 */ /* 0x040fe20000410000 */
[----:B------:R-:W-:Y:S01]  /*2630*/  FMUL.FTZ R66, R197, R60 ;  /* 0x0000003cc5427220 */ /* 0x000fe20000410000 */
[----:B------:R-:W-:-:S04]  /*2640*/  IMAD.WIDE.U32 R64, R203, 0x10, R40 ;  /* 0x00000010cb407825 */ /* 0x000fc800078e0028 */
[-C--:B------:R-:W-:Y:S01]  /*2650*/  FMUL.FTZ R52, R52, R195.reuse ;  /* 0x000000c334347220 */ /* 0x080fe20000410000 */
[-C--:B------:R-:W-:Y:S01]  /*2660*/  FMUL.FTZ R53, R118, R195.reuse ;  /* 0x000000c376357220 */ /* 0x080fe20000410000 */
[-C--:B------:R-:W-:Y:S01]  /*2670*/  FMUL.FTZ R54, R54, R195.reuse ;  /* 0x000000c336367220 */ /* 0x080fe20000410000 */
[----:B------:R-:W-:Y:S01]  /*2680*/  FMUL.FTZ R55, R122, R195 ;  /* 0x000000c37a377220 */ /* 0x000fe20000410000 */
        /* <DEDUP_REMOVED lines=19> */
[--C-:B------:R-:W-:Y:S01]  /*27c0*/  IMAD.WIDE.U32 R62, R199, 0x10, R40.reuse ;  /* 0x00000010c73e7825 */ /* 0x100fe200078e0028 */
[----:B------:R1:W-:Y:S03]  /*27d0*/  STG.E.128 desc[UR8][R204.64], R48 ;  /* 0x00000030cc007986 */ /* 0x0003e6000c101d08 */
[-C--:B------:R-:W-:Y:S01]  /*27e0*/  FMUL.FTZ R44, R44, R195.reuse ;  /* 0x000000c32c2c7220 */ /* 0x080fe20000410000 */
[----:B------:R-:W-:Y:S01]  /*27f0*/  FMUL.FTZ R45, R212, R195 ;  /* 0x000000c3d42d7220 */ /* 0x000fe20000410000 */
[----:B------:R-:W-:-:S04]  /*2800*/  IMAD.WIDE.U32 R200, R200, 0x10, R40 ;  /* 0x00000010c8c87825 */ /* 0x000fc800078e0028 */
[-C--:B------:R-:W-:Y:S01]  /*2810*/  FMUL.FTZ R46, R46, R195.reuse ;  /* 0x000000c32e2e7220 */ /* 0x080fe20000410000 */
[----:B------:R-:W-:Y:S01]  /*2820*/  FMUL.FTZ R47, R216, R195 ;  /* 0x000000c3d82f7220 */ /* 0x000fe20000410000 */
[----:B------:R2:W-:Y:S01]  /*2830*/  STG.E.128 desc[UR8][R64.64], R52 ;  /* 0x0000003440007986 */ /* 0x0005e2000c101d08 */
[----:B------:R-:W-:-:S03]  /*2840*/  IMAD.WIDE.U32 R196, R196, 0x10, R40 ;  /* 0x00000010c4c47825 */ /* 0x000fc600078e0028 */
[----:B------:R3:W-:Y:S01]  /*2850*/  STG.E.128 desc[UR8][R202.64], R56 ;  /* 0x00000038ca007986 */ /* 0x0007e2000c101d08 */
[----:B------:R-:W-:-:S04]  /*2860*/  IMAD.WIDE.U32 R198, R198, 0x10, R40 ;  /* 0x00000010c6c67825 */ /* 0x000fc800078e0028 */
[-C--:B------:R-:W-:Y:S01]  /*2870*/  FMUL.FTZ R40, R132, R195.reuse ;  /* 0x000000c384287220 */ /* 0x080fe20000410000 */
[-C--:B------:R-:W-:Y:S01]  /*2880*/  FMUL.FTZ R41, R134, R195.reuse ;  /* 0x000000c386297220 */ /* 0x080fe20000410000 */
[-C--:B-1----:R-:W-:Y:S01]  /*2890*/  FMUL.FTZ R48, R218, R195.reuse ;  /* 0x000000c3da307220 */ /* 0x082fe20000410000 */
[-C--:B------:R-:W-:Y:S01]  /*28a0*/  FMUL.FTZ R49, R220, R195.reuse ;  /* 0x000000c3dc317220 */ /* 0x080fe20000410000 */
[-C--:B------:R-:W-:Y:S01]  /*28b0*/  FMUL.FTZ R50, R222, R195.reuse ;  /* 0x000000c3de327220 */ /* 0x080fe20000410000 */
[-C--:B------:R-:W-:Y:S01]  /*28c0*/  FMUL.FTZ R51, R224, R195.reuse ;  /* 0x000000c3e0337220 */ /* 0x080fe20000410000 */
[----:B------:R4:W-:Y:S01]  /*28d0*/  STG.E.128 desc[UR8][R60.64], R40 ;  /* 0x000000283c007986 */ /* 0x0009e2000c101d08 */
[-C--:B--2---:R-:W-:Y:S01]  /*28e0*/  FMUL.FTZ R52, R226, R195.reuse ;  /* 0x000000c3e2347220 */ /* 0x084fe20000410000 */
[-C--:B------:R-:W-:Y:S01]  /*28f0*/  FMUL.FTZ R53, R228, R195.reuse ;  /* 0x000000c3e4357220 */ /* 0x080fe20000410000 */
[-C--:B------:R-:W-:Y:S01]  /*2900*/  FMUL.FTZ R54, R230, R195.reuse ;  /* 0x000000c3e6367220 */ /* 0x080fe20000410000 */
[-C--:B------:R-:W-:Y:S01]  /*2910*/  FMUL.FTZ R55, R232, R195.reuse ;  /* 0x000000c3e8377220 */ /* 0x080fe20000410000 */
[-C--:B---3--:R-:W-:Y:S01]  /*2920*/  FMUL.FTZ R56, R106, R195.reuse ;  /* 0x000000c36a387220 */ /* 0x088fe20000410000 */
[-C--:B------:R-:W-:Y:S01]  /*2930*/  FMUL.FTZ R57, R234, R195.reuse ;  /* 0x000000c3ea397220 */ /* 0x080fe20000410000 */
[-C--:B------:R-:W-:Y:S01]  /*2940*/  FMUL.FTZ R58, R108, R195.reuse ;  /* 0x000000c36c3a7220 */ /* 0x080fe20000410000 */
[----:B------:R-:W-:Y:S01]  /*2950*/  FMUL.FTZ R59, R66, R195 ;  /* 0x000000c3423b7220 */ /* 0x000fe20000410000 */
[----:B------:R4:W-:Y:S04]  /*2960*/  STG.E.128 desc[UR8][R200.64], R44 ;  /* 0x0000002cc8007986 */ /* 0x0009e8000c101d08 */
[----:B------:R4:W-:Y:S04]  /*2970*/  STG.E.128 desc[UR8][R62.64], R48 ;  /* 0x000000303e007986 */ /* 0x0009e8000c101d08 */
[----:B------:R4:W-:Y:S04]  /*2980*/  STG.E.128 desc[UR8][R196.64], R52 ;  /* 0x00000034c4007986 */ /* 0x0009e8000c101d08 */
[----:B------:R4:W-:Y:S01]  /*2990*/  STG.E.128 desc[UR8][R198.64], R56 ;  /* 0x00000038c6007986 */ /* 0x0009e2000c101d08 */
[----:B------:R-:W-:Y:S05]  /*29a0*/  BRA `(.L_x_12852) ;  /* 0x0000001c00687947 */ /* 0x000fea0003800000 */
.L_x_12851:
[-CC-:B------:R-:W-:Y:S01]  /*29b0*/  FFMA.FTZ R66, R208, R40.reuse, R41.reuse ;  /* 0x00000028d0427223 */ /* 0x180fe20000010029 */
[-CC-:B------:R-:W-:Y:S01]  /*29c0*/  FFMA.FTZ R208, R210, R40.reuse, R41.reuse ;  /* 0x00000028d2d07223 */ /* 0x180fe20000010029 */
[-CC-:B------:R-:W-:Y:S01]  /*29d0*/  FFMA.FTZ R210, R212, R40.reuse, R41.reuse ;  /* 0x00000028d4d27223 */ /* 0x180fe20000010029 */
[-CC-:B------:R-:W-:Y:S01]  /*29e0*/  FFMA.FTZ R212, R214, R40.reuse, R41.reuse ;  /* 0x00000028d6d47223 */ /* 0x180fe20000010029 */
[----:B------:R-:W1:Y:S01]  /*29f0*/  LDC.64 R68, c[0x0][0x478] ;  /* 0x00011e00ff447b82 */ /* 0x000e620000000a00 */
        /* <DEDUP_REMOVED lines=29> */
[----:B------:R-:W2:Y:S01]  /*2bd0*/  LDC.64 R40, c[0x0][0x468] ;  /* 0x00011a00ff287b82 */ /* 0x000ea20000000a00 */
[----:B------:R-:W-:Y:S01]  /*2be0*/  FADD.FTZ R238, R111, -R238 ;  /* 0x800000ee6fee7221 */ /* 0x000fe20000010000 */
[----:B------:R-:W-:Y:S01]  /*2bf0*/  FADD.FTZ R50, R112, -R113 ;  /* 0x8000007170327221 */ /* 0x000fe20000010000 */
[----:B------:R-:W-:Y:S01]  /*2c00*/  FADD.FTZ R114, R114, -R115 ;  /* 0x8000007372727221 */ /* 0x000fe20000010000 */
[----:B------:R-:W-:Y:S01]  /*2c10*/  FADD.FTZ R54, R122, -R123 ;  /* 0x8000007b7a367221 */ /* 0x000fe20000010000 */
[----:B------:R-:W-:Y:S01]  /*2c20*/  FADD.FTZ R122, R223, -R42 ;  /* 0x8000002adf7a7221 */ /* 0x000fe20000010000 */
[----:B-1----:R-:W-:-:S04]  /*2c30*/  IMAD.WIDE.U32 R42, R204, 0x10, R68 ;  /* 0x00000010cc2a7825 */ /* 0x002fc800078e0044 */
        /* <DEDUP_REMOVED lines=12> */
[----:B------:R-:W-:-:S04]  /*2d00*/  IMAD.WIDE.U32 R118, R203, 0x10, R68 ;  /* 0x00000010cb767825 */ /* 0x000fc800078e0044 */
[----:B------:R-:W-:Y:S01]  /*2d10*/  FADD.FTZ R64, R205, -R64 ;  /* 0x80000040cd407221 */ /* 0x000fe20000010000 */
[----:B------:R-:W-:Y:S01]  /*2d20*/  FADD.FTZ R130, R106, -R233 ;  /* 0x800000e96a827221 */ /* 0x000fe20000010000 */
[----:B------:R-:W-:Y:S01]  /*2d30*/  FADD.FTZ R132, R107, -R234 ;  /* 0x800000ea6b847221 */ /* 0x000fe20000010000 */
[----:B------:R-:W-:Y:S01]  /*2d40*/  IMAD.WIDE.U32 R116, R202, 0x10, R68 ;  /* 0x00000010ca747825 */ /* 0x000fe200078e0044 */
[----:B------:R1:W-:Y:S03]  /*2d50*/  STG.E.128 desc[UR8][R42.64], R48 ;  /* 0x000000302a007986 */ /* 0x0003e6000c101d08 */
[----:B------:R-:W-:Y:S01]  /*2d60*/  FADD.FTZ R56, R124, -R125 ;  /* 0x8000007d7c387221 */ /* 0x000fe20000010000 */
[----:B------:R-:W-:Y:S01]  /*2d70*/  FADD.FTZ R58, R126, -R127 ;  /* 0x8000007f7e3a7221 */ /* 0x000fe20000010000 */
[----:B------:R-:W-:-:S04]  /*2d80*/  IMAD.WIDE.U32 R112, R201, 0x10, R68 ;  /* 0x00000010c9707825 */ /* 0x000fc800078e0044 */
[----:B------:R-:W-:Y:S01]  /*2d90*/  FADD.FTZ R220, R128, -R129 ;  /* 0x8000008180dc7221 */ /* 0x000fe20000010000 */
[----:B------:R-:W-:Y:S01]  /*2da0*/  FADD.FTZ R66, R207, -R66 ;  /* 0x80000042cf427221 */ /* 0x000fe20000010000 */
[----:B------:R-:W-:Y:S01]  /*2db0*/  FADD.FTZ R208, R209, -R208 ;  /* 0x800000d0d1d07221 */ /* 0x000fe20000010000 */
[----:B------:R-:W-:-:S04]  /*2dc0*/  IMAD.WIDE.U32 R110, R200, 0x10, R68 ;  /* 0x00000010c86e7825 */ /* 0x000fc800078e0044 */
[----:B------:R-:W-:Y:S01]  /*2dd0*/  FADD.FTZ R210, R211, -R210 ;  /* 0x800000d2d3d27221 */ /* 0x000fe20000010000 */
[----:B------:R-:W-:Y:S01]  /*2de0*/  FADD.FTZ R212, R213, -R212 ;  /* 0x800000d4d5d47221 */ /* 0x000fe20000010000 */
[----:B------:R-:W-:Y:S01]  /*2df0*/  FADD.FTZ R214, R215, -R214 ;  /* 0x800000d6d7d67221 */ /* 0x000fe20000010000 */
[----:B------:R-:W-:-:S04]  /*2e00*/  IMAD.WIDE.U32 R108, R199, 0x10, R68 ;  /* 0x00000010c76c7825 */ /* 0x000fc800078e0044 */
[C---:B------:R-:W-:Y:S01]  /*2e10*/  FMUL.FTZ R45, R197.reuse, R58 ;  /* 0x0000003ac52d7220 */ /* 0x040fe20000410000 */
[C---:B------:R-:W-:Y:S01]  /*2e20*/  FMUL.FTZ R47, R197.reuse, R224 ;  /* 0x000000e0c52f7220 */ /* 0x040fe20000410000 */
[----:B------:R-:W-:Y:S01]  /*2e30*/  FMUL.FTZ R61, R197, R62 ;  /* 0x0000003ec53d7220 */ /* 0x000fe20000410000 */
[----:B------:R-:W-:-:S04]  /*2e40*/  IMAD.WIDE.U32 R70, R196, 0x10, R68 ;  /* 0x00000010c4467825 */ /* 0x000fc800078e0044 */
[C---:B------:R-:W-:Y:S01]  /*2e50*/  FMUL.FTZ R60, R197.reuse, R60 ;  /* 0x0000003cc53c7220 */ /* 0x040fe20000410000 */
[C---:B------:R-:W-:Y:S01]  /*2e60*/  FMUL.FTZ R62, R197.reuse, R64 ;  /* 0x00000040c53e7220 */ /* 0x040fe20000410000 */
[----:B-1----:R-:W-:Y:S01]  /*2e70*/  FMUL.FTZ R42, R197, R52 ;  /* 0x00000034c52a7220 */ /* 0x002fe20000410000 */
[----:B------:R-:W-:-:S04]  /*2e80*/  IMAD.WIDE.U32 R68, R198, 0x10, R68 ;  /* 0x00000010c6447825 */ /* 0x000fc800078e0044 */
[----:B------:R-:W-:Y:S01]  /*2e90*/  FMUL.FTZ R43, R197, R54 ;  /* 0x00000036c52b7220 */ /* 0x000fe20000410000 */
[-C--:B-----5:R-:W-:Y:S01]  /*2ea0*/  FMUL.FTZ R48, R48, R195.reuse ;  /* 0x000000c330307220 */ /* 0x0a0fe20000410000 */
[----:B------:R-:W-:Y:S01]  /*2eb0*/  FMUL.FTZ R49, R49, R195 ;  /* 0x000000c331317220 */ /* 0x000fe20000410000 */
[----:B--2---:R-:W-:-:S04]  /*2ec0*/  IMAD.WIDE.U32 R120, R203, 0x10, R40 ;  /* 0x00000010cb787825 */ /* 0x004fc800078e0028 */
[-C--:B------:R-:W-:Y:S01]  /*2ed0*/  FMUL.FTZ R50, R50, R195.reuse ;  /* 0x000000c332327220 */ /* 0x080fe20000410000 */
[-C--:B------:R-:W-:Y:S01]  /*2ee0*/  FMUL.FTZ R51, R51, R195.reuse ;  /* 0x000000c333337220 */ /* 0x080fe20000410000 */
[----:B------:R-:W-:Y:S01]  /*2ef0*/  FMUL.FTZ R54, R42, R195 ;  /* 0x000000c32a367220 */ /* 0x000fe20000410000 */
[----:B------:R-:W-:-:S04]  /*2f00*/  IMAD.WIDE.U32 R114, R201, 0x10, R40 ;  /* 0x00000010c9727825 */ /* 0x000fc800078e0028 */
[-C--:B------:R-:W-:Y:S01]  /*2f10*/  FMUL.FTZ R55, R43, R195.reuse ;  /* 0x000000c32b377220 */ /* 0x080fe20000410000 */
[----:B------:R-:W-:Y:S01]  /*2f20*/  FMUL.FTZ R63, R197, R66 ;  /* 0x00000042c53f7220 */ /* 0x000fe20000410000 */
[----:B------:R-:W-:Y:S01]  /*2f30*/  FMUL.FTZ R57, R45, R195 ;  /* 0x000000c32d397220 */ /* 0x000fe20000410000 */
[----:B0-----:R-:W-:-:S04]  /*2f40*/  IMAD.WIDE.U32 R104, R199, 0x10, R40 ;  /* 0x00000010c7687825 */ /* 0x001fc800078e0028 */
[----:B------:R-:W-:Y:S01]  /*2f50*/  FMUL.FTZ R59, R47, R195 ;  /* 0x000000c32f3b7220 */ /* 0x000fe20000410000 */
[C---:B------:R-:W-:Y:S01]  /*2f60*/  FMUL.FTZ R64, R197.reuse, R208 ;  /* 0x000000d0c5407220 */ /* 0x040fe20000410000 */
[----:B------:R-:W-:Y:S01]  /*2f70*/  FMUL.FTZ R65, R197, R210 ;  /* 0x000000d2c5417220 */ /* 0x000fe20000410000 */
[----:B------:R-:W-:-:S04]  /*2f80*/  IMAD.WIDE.U32 R204, R204, 0x10, R40 ;  /* 0x00000010cccc7825 */ /* 0x000fc800078e0028 */
[C---:B------:R-:W-:Y:S01]  /*2f90*/  FMUL.FTZ R66, R197.reuse, R212 ;  /* 0x000000d4c5427220 */ /* 0x040fe20000410000 */
[----:B------:R-:W-:Y:S01]  /*2fa0*/  FMUL.FTZ R67, R197, R214 ;  /* 0x000000d6c5437220 */ /* 0x000fe20000410000 */
        /* <DEDUP_REMOVED lines=11> */
[----:B------:R-:W-:-:S04]  /*3060*/  IMAD.WIDE.U32 R198, R198, 0x10, R40 ;  /* 0x00000010c6c67825 */ /* 0x000fc800078e0028 */
[C---:B------:R-:W-:Y:S01]  /*3070*/  FMUL.FTZ R40, R197.reuse, R44 ;  /* 0x0000002cc5287220 */ /* 0x040fe20000410000 */
[C---:B------:R-:W-:Y:S01]  /*3080*/  FMUL.FTZ R41, R197.reuse, R46 ;  /* 0x0000002ec5297220 */ /* 0x040fe20000410000 */
[C---:B------:R-:W-:Y:S01]  /*3090*/  FMUL.FTZ R44, R197.reuse, R56 ;  /* 0x00000038c52c7220 */ /* 0x040fe20000410000 */
[----:B------:R-:W-:Y:S01]  /*30a0*/  FMUL.FTZ R46, R197, R220 ;  /* 0x000000dcc52e7220 */ /* 0x000fe20000410000 */
[-C--:B------:R-:W-:Y:S01]  /*30b0*/  FMUL.FTZ R52, R40, R195.reuse ;  /* 0x000000c328347220 */ /* 0x080fe20000410000 */
[-C--:B------:R-:W-:Y:S01]  /*30c0*/  FMUL.FTZ R53, R41, R195.reuse ;  /* 0x000000c329357220 */ /* 0x080fe20000410000 */
[----:B------:R1:W-:Y:S01]  /*30d0*/  STG.E.128 desc[UR8][R118.64], R40 ;  /* 0x0000002876007986 */ /* 0x0003e2000c101d08 */
[-C--:B------:R-:W-:Y:S01]  /*30e0*/  FMUL.FTZ R56, R44, R195.reuse ;  /* 0x000000c32c387220 */ /* 0x080fe20000410000 */
[-C--:B------:R-:W-:Y:S01]  /*30f0*/  FMUL.FTZ R58, R46, R195.reuse ;  /* 0x000000c32e3a7220 */ /* 0x080fe20000410000 */
[-C--:B0-----:R-:W-:Y:S01]  /*3100*/  FMUL.FTZ R48, R64, R195.reuse ;  /* 0x000000c340307220 */ /* 0x081fe20000410000 */
[----:B------:R0:W-:Y:S01]  /*3110*/  STG.E.128 desc[UR8][R120.64], R52 ;  /* 0x0000003478007986 */ /* 0x0001e2000c101d08 */
[-C--:B------:R-:W-:Y:S01]  /*3120*/  FMUL.FTZ R49, R65, R195.reuse ;  /* 0x000000c341317220 */ /* 0x080fe20000410000 */
[-C--:B------:R-:W-:Y:S01]  /*3130*/  FMUL.FTZ R50, R66, R195.reuse ;  /* 0x000000c342327220 */ /* 0x080fe20000410000 */
[-C--:B------:R-:W-:Y:S01]  /*3140*/  FMUL.FTZ R51, R67, R195.reuse ;  /* 0x000000c343337220 */ /* 0x080fe20000410000 */
[----:B------:R2:W-:Y:S04]  /*3150*/  STG.E.128 desc[UR8][R116.64], R44 ;  /* 0x0000002c74007986 */ /* 0x0005e8000c101d08 */
[----:B------:R3:W-:Y:S04]  /*3160*/  STG.E.128 desc[UR8][R202.64], R56 ;  /* 0x00000038ca007986 */ /* 0x0007e8000c101d08 */
[----:B------:R-:W-:Y:S01]  /*3170*/  STG.E.128 desc[UR8][R112.64], R60 ;  /* 0x0000003c70007986 */ /* 0x000fe2000c101d08 */
[C---:B-1----:R-:W-:Y:S01]  /*3180*/  FMUL.FTZ R40, R197.reuse, R216 ;  /* 0x000000d8c5287220 */ /* 0x042fe20000410000 */
[C---:B------:R-:W-:Y:S01]  /*3190*/  FMUL.FTZ R41, R197.reuse, R218 ;  /* 0x000000dac5297220 */ /* 0x040fe20000410000 */
[C---:B------:R-:W-:Y:S01]  /*31a0*/  FMUL.FTZ R42, R197.reuse, R222 ;  /* 0x000000dec52a7220 */ /* 0x040fe20000410000 */
[C---:B------:R-:W-:Y:S01]  /*31b0*/  FMUL.FTZ R43, R197.reuse, R122 ;  /* 0x0000007ac52b7220 */ /* 0x040fe20000410000 */
[C---:B0-----:R-:W-:Y:S01]  /*31c0*/  FMUL.FTZ R52, R197.reuse, R130 ;  /* 0x00000082c5347220 */ /* 0x041fe20000410000 */
[C---:B------:R-:W-:Y:S01]  /*31d0*/  FMUL.FTZ R53, R197.reuse, R132 ;  /* 0x00000084c5357220 */ /* 0x040fe20000410000 */
[C---:B------:R-:W-:Y:S01]  /*31e0*/  FMUL.FTZ R54, R197.reuse, R134 ;  /* 0x00000086c5367220 */ /* 0x040fe20000410000 */
[----:B------:R-:W-:Y:S01]  /*31f0*/  FMUL.FTZ R55, R197, R206 ;  /* 0x000000cec5377220 */ /* 0x000fe20000410000 */
[-C--:B--2---:R-:W-:Y:S01]  /*3200*/  FMUL.FTZ R44, R60, R195.reuse ;  /* 0x000000c33c2c7220 */ /* 0x084fe20000410000 */
[-C--:B------:R-:W-:Y:S01]  /*3210*/  FMUL.FTZ R45, R61, R195.reuse ;  /* 0x000000c33d2d7220 */ /* 0x080fe20000410000 */
[-C--:B------:R-:W-:Y:S01]  /*3220*/  FMUL.FTZ R46, R62, R195.reuse ;  /* 0x000000c33e2e7220 */ /* 0x080fe20000410000 */
[-C--:B------:R-:W-:Y:S01]  /*3230*/  FMUL.FTZ R47, R63, R195.reuse ;  /* 0x000000c33f2f7220 */ /* 0x080fe20000410000 */
[C---:B---3--:R-:W-:Y:S01]  /*3240*/  FMUL.FTZ R56, R197.reuse, R124 ;  /* 0x0000007cc5387220 */ /* 0x048fe20000410000 */
[C---:B------:R-:W-:Y:S01]  /*3250*/  FMUL.FTZ R57, R197.reuse, R126 ;  /* 0x0000007ec5397220 */ /* 0x040fe20000410000 */
[C---:B------:R-:W-:Y:S01]  /*3260*/  FMUL.FTZ R58, R197.reuse, R128 ;  /* 0x00000080c53a7220 */ /* 0x040fe20000410000 */
[----:B------:R-:W-:Y:S01]  /*3270*/  FMUL.FTZ R59, R197, R232 ;  /* 0x000000e8c53b7220 */ /* 0x000fe20000410000 */
[----:B------:R0:W-:Y:S04]  /*3280*/  STG.E.128 desc[UR8][R114.64], R44 ;  /* 0x0000002c72007986 */ /* 0x0001e8000c101d08 */
[----:B------:R-:W-:Y:S04]  /*3290*/  STG.E.128 desc[UR8][R110.64], R64 ;  /* 0x000000406e007986 */ /* 0x000fe8000c101d08 */
[----:B------:R1:W-:Y:S04]  /*32a0*/  STG.E.128 desc[UR8][R200.64], R48 ;  /* 0x00000030c8007986 */ /* 0x0003e8000c101d08 */
[----:B------:R2:W-:Y:S01]  /*32b0*/  STG.E.128 desc[UR8][R108.64], R40 ;  /* 0x000000286c007986 */ /* 0x0005e2000c101d08 */
[-C--:B0-----:R-:W-:Y:S01]  /*32c0*/  FMUL.FTZ R44, R40, R195.reuse ;  /* 0x000000c3282c7220 */ /* 0x081fe20000410000 */
[-C--:B------:R-:W-:Y:S01]  /*32d0*/  FMUL.FTZ R45, R41, R195.reuse ;  /* 0x000000c3292d7220 */ /* 0x080fe20000410000 */
[-C--:B------:R-:W-:Y:S01]  /*32e0*/  FMUL.FTZ R46, R42, R195.reuse ;  /* 0x000000c32a2e7220 */ /* 0x080fe20000410000 */
[-C--:B------:R-:W-:Y:S01]  /*32f0*/  FMUL.FTZ R47, R43, R195.reuse ;  /* 0x000000c32b2f7220 */ /* 0x080fe20000410000 */
[-C--:B-1----:R-:W-:Y:S01]  /*3300*/  FMUL.FTZ R51, R55, R195.reuse ;  /* 0x000000c337337220 */ /* 0x082fe20000410000 */
[-C--:B------:R-:W-:Y:S01]  /*3310*/  FMUL.FTZ R48, R52, R195.reuse ;  /* 0x000000c334307220 */ /* 0x080fe20000410000 */
[-C--:B------:R-:W-:Y:S01]  /*3320*/  FMUL.FTZ R49, R53, R195.reuse ;  /* 0x000000c335317220 */ /* 0x080fe20000410000 */
[-C--:B------:R-:W-:Y:S01]  /*3330*/  FMUL.FTZ R50, R54, R195.reuse ;  /* 0x000000c336327220 */ /* 0x080fe20000410000 */
[-C--:B--2---:R-:W-:Y:S01]  /*3340*/  FMUL.FTZ R40, R56, R195.reuse ;  /* 0x000000c338287220 */ /* 0x084fe20000410000 */
[-C--:B------:R-:W-:Y:S01]  /*3350*/  FMUL.FTZ R41, R57, R195.reuse ;  /* 0x000000c339297220 */ /* 0x080fe20000410000 */
[-C--:B------:R-:W-:Y:S01]  /*3360*/  FMUL.FTZ R42, R58, R195.reuse ;  /* 0x000000c33a2a7220 */ /* 0x080fe20000410000 */
[----:B------:R-:W-:Y:S01]  /*3370*/  FMUL.FTZ R43, R59, R195 ;  /* 0x000000c33b2b7220 */ /* 0x000fe20000410000 */
[----:B------:R2:W-:Y:S04]  /*3380*/  STG.E.128 desc[UR8][R104.64], R44 ;  /* 0x0000002c68007986 */ /* 0x0005e8000c101d08 */
[----:B------:R2:W-:Y:S04]  /*3390*/  STG.E.128 desc[UR8][R70.64], R56 ;  /* 0x0000003846007986 */ /* 0x0005e8000c101d08 */
[----:B------:R2:W-:Y:S04]  /*33a0*/  STG.E.128 desc[UR8][R106.64], R40 ;  /* 0x000000286a007986 */ /* 0x0005e8000c101d08 */
[----:B------:R2:W-:Y:S04]  /*33b0*/  STG.E.128 desc[UR8][R68.64], R52 ;  /* 0x0000003444007986 */ /* 0x0005e8000c101d08 */
[----:B------:R2:W-:Y:S01]  /*33c0*/  STG.E.128 desc[UR8][R198.64], R48 ;  /* 0x00000030c6007986 */ /* 0x0005e2000c101d08 */
[----:B------:R-:W-:Y:S05]  /*33d0*/  BRA `(.L_x_12852) ;  /* 0x0000001000dc7947 */ /* 0x000fea0003800000 */
.L_x_12850:
        /* <DEDUP_REMOVED lines=54> */
[C---:B-----5:R-:W-:Y:S01]  /*3740*/  FFMA.FTZ R48, R197.reuse, R48, R72 ;  /* 0x00000030c5307223 */ /* 0x060fe20000010048 */
[C---:B------:R-:W-:Y:S01]  /*3750*/  FFMA.FTZ R42, R197.reuse, R42, R73 ;  /* 0x0000002ac52a7223 */ /* 0x040fe20000010049 */
[C---:B------:R-:W-:Y:S01]  /*3760*/  FFMA.FTZ R50, R197.reuse, R113, R74 ;  /* 0x00000071c5327223 */ /* 0x040fe2000001004a */
[C---:B------:R-:W-:Y:S01]  /*3770*/  FFMA.FTZ R44, R197.reuse, R44, R75 ;  /* 0x0000002cc52c7223 */ /* 0x040fe2000001004b */
[----:B------:R-:W-:Y:S01]  /*3780*/  FFMA.FTZ R56, R197, R56, R79 ;  /* 0x00000038c5387223 */ /* 0x000fe2000001004f */
[----:B------:R-:W-:Y:S01]  /*3790*/  FADD.FTZ R209, R209, -R210 ;  /* 0x800000d2d1d17221 */ /* 0x000fe20000010000 */
[----:B------:R-:W-:Y:S01]  /*37a0*/  FADD.FTZ R213, R213, -R214 ;  /* 0x800000d6d5d57221 */ /* 0x000fe20000010000 */
[----:B------:R-:W-:Y:S01]  /*37b0*/  FADD.FTZ R118, R215, -R216 ;  /* 0x800000d8d7767221 */ /* 0x000fe20000010000 */
[C---:B------:R-:W-:Y:S01]  /*37c0*/  FFMA.FTZ R52, R197.reuse, R117, R76 ;  /* 0x00000075c5347223 */ /* 0x040fe2000001004c */
[C---:B------:R-:W-:Y:S01]  /*37d0*/  FFMA.FTZ R46, R197.reuse, R46, R77 ;  /* 0x0000002ec52e7223 */ /* 0x040fe2000001004d */
[C---:B------:R-:W-:Y:S01]  /*37e0*/  FFMA.FTZ R54, R197.reuse, R121, R78 ;  /* 0x00000079c5367223 */ /* 0x040fe2000001004e */
        /* <DEDUP_REMOVED lines=16> */
[C---:B0-----:R-:W-:Y:S01]  /*38f0*/  FFMA.FTZ R104, R197.reuse, R133, R84 ;  /* 0x00000085c5687223 */ /* 0x041fe20000010054 */
[C---:B------:R-:W-:Y:S01]  /*3900*/  FFMA.FTZ R106, R197.reuse, R134, R85 ;  /* 0x00000086c56a7223 */ /* 0x040fe20000010055 */
[----:B------:R-:W-:Y:S01]  /*3910*/  FFMA.FTZ R110, R197, R110, R87 ;  /* 0x0000006ec56e7223 */ /* 0x000fe20000010057 */
[----:B-1----:R-:W-:-:S04]  /*3920*/  IMAD.WIDE.U32 R204, R204, 0x10, R40 ;  /* 0x00000010cccc7825 */ /* 0x002fc800078e0028 */
[-C--:B------:R-:W-:Y:S01]  /*3930*/  FMUL.FTZ R48, R48, R195.reuse ;  /* 0x000000c330307220 */ /* 0x080fe20000410000 */
[-C--:B------:R-:W-:Y:S01]  /*3940*/  FMUL.FTZ R49, R42, R195.reuse ;  /* 0x000000c32a317220 */ /* 0x080fe20000410000 */
[-C--:B------:R-:W-:Y:S01]  /*3950*/  FMUL.FTZ R50, R50, R195.reuse ;  /* 0x000000c332327220 */ /* 0x080fe20000410000 */
[-C--:B------:R-:W-:Y:S01]  /*3960*/  FMUL.FTZ R51, R44, R195.reuse ;  /* 0x000000c32c337220 */ /* 0x080fe20000410000 */
[----:B------:R-:W-:Y:S01]  /*3970*/  FMUL.FTZ R55, R56, R195 ;  /* 0x000000c338377220 */ /* 0x000fe20000410000 */
[C---:B------:R-:W-:Y:S01]  /*3980*/  FFMA.FTZ R112, R197.reuse, R209, R88 ;  /* 0x000000d1c5707223 */ /* 0x040fe20000010058 */
[C---:B------:R-:W-:Y:S01]  /*3990*/  FFMA.FTZ R114, R197.reuse, R114, R89 ;  /* 0x00000072c5727223 */ /* 0x040fe20000010059 */
[C---:B------:R-:W-:Y:S01]  /*39a0*/  FFMA.FTZ R116, R197.reuse, R213, R90 ;  /* 0x000000d5c5747223 */ /* 0x040fe2000001005a */
[----:B------:R-:W-:Y:S01]  /*39b0*/  FFMA.FTZ R118, R197, R118, R91 ;  /* 0x00000076c5767223 */ /* 0x000fe2000001005b */
[----:B------:R-:W-:-:S04]  /*39c0*/  IMAD.WIDE.U32 R64, R203, 0x10, R40 ;  /* 0x00000010cb407825 */ /* 0x000fc800078e0028 */
[-C--:B------:R-:W-:Y:S01]  /*39d0*/  FMUL.FTZ R52, R52, R195.reuse ;  /* 0x000000c334347220 */ /* 0x080fe20000410000 */
[-C--:B------:R-:W-:Y:S01]  /*39e0*/  FMUL.FTZ R53, R46, R195.reuse ;  /* 0x000000c32e357220 */ /* 0x080fe20000410000 */
[-C--:B------:R-:W-:Y:S01]  /*39f0*/  FMUL.FTZ R54, R54, R195.reuse ;  /* 0x000000c336367220 */ /* 0x080fe20000410000 */
[----:B------:R-:W-:Y:S01]  /*3a00*/  FMUL.FTZ R56, R58, R195 ;  /* 0x000000c33a387220 */ /* 0x000fe20000410000 */
[C---:B------:R-:W-:Y:S01]  /*3a10*/  FFMA.FTZ R120, R197.reuse, R217, R92 ;  /* 0x000000d9c5787223 */ /* 0x040fe2000001005c */
        /* <DEDUP_REMOVED lines=11> */
[----:B------:R-:W-:-:S04]  /*3ad0*/  IMAD.WIDE.U32 R202, R202, 0x10, R40 ;  /* 0x00000010caca7825 */ /* 0x000fc800078e0028 */
[-C--:B------:R-:W-:Y:S01]  /*3ae0*/  FMUL.FTZ R57, R66, R195.reuse ;  /* 0x000000c342397220 */ /* 0x080fe20000410000 */
[-C--:B------:R-:W-:Y:S01]  /*3af0*/  FMUL.FTZ R58, R68, R195.reuse ;  /* 0x000000c3443a7220 */ /* 0x080fe20000410000 */
[----:B------:R-:W-:Y:S01]  /*3b00*/  FMUL.FTZ R59, R70, R195 ;  /* 0x000000c3463b7220 */ /* 0x000fe20000410000 */
        /* <DEDUP_REMOVED lines=9> */
[----:B------:R-:W-:Y:S01]  /*3ba0*/  FMUL.FTZ R47, R118, R195 ;  /* 0x000000c3762f7220 */ /* 0x000fe20000410000 */
[----:B------:R1:W-:Y:S01]  /*3bb0*/  STG.E.128 desc[UR8][R64.64], R52 ;  /* 0x0000003440007986 */ /* 0x0003e2000c101d08 */
[----:B------:R-:W-:-:S03]  /*3bc0*/  IMAD.WIDE.U32 R196, R196, 0x10, R40 ;  /* 0x00000010c4c47825 */ /* 0x000fc600078e0028 */
[----:B------:R2:W-:Y:S01]  /*3bd0*/  STG.E.128 desc[UR8][R202.64], R56 ;  /* 0x00000038ca007986 */ /* 0x0005e2000c101d08 */
[----:B------:R-:W-:-:S04]  /*3be0*/  IMAD.WIDE.U32 R198, R198, 0x10, R40 ;  /* 0x00000010c6c67825 */ /* 0x000fc800078e0028 */
[-C--:B------:R-:W-:Y:S01]  /*3bf0*/  FMUL.FTZ R40, R104, R195.reuse ;  /* 0x000000c368287220 */ /* 0x080fe20000410000 */
[-C--:B------:R-:W-:Y:S01]  /*3c00*/  FMUL.FTZ R41, R106, R195.reuse ;  /* 0x000000c36a297220 */ /* 0x080fe20000410000 */
[-C--:B0-----:R-:W-:Y:S01]  /*3c10*/  FMUL.FTZ R48, R120, R195.reuse ;  /* 0x000000c378307220 */ /* 0x081fe20000410000 */
[-C--:B------:R-:W-:Y:S01]  /*3c20*/  FMUL.FTZ R49, R122, R195.reuse ;  /* 0x000000c37a317220 */ /* 0x080fe20000410000 */
[-C--:B------:R-:W-:Y:S01]  /*3c30*/  FMUL.FTZ R50, R124, R195.reuse ;  /* 0x000000c37c327220 */ /* 0x080fe20000410000 */
[-C--:B------:R-:W-:Y:S01]  /*3c40*/  FMUL.FTZ R51, R126, R195.reuse ;  /* 0x000000c37e337220 */ /* 0x080fe20000410000 */
[----:B------:R0:W-:Y:S01]  /*3c50*/  STG.E.128 desc[UR8][R60.64], R40 ;  /* 0x000000283c007986 */ /* 0x0001e2000c101d08 */
        /* <DEDUP_REMOVED lines=13> */
.L_x_12853:
        /* <DEDUP_REMOVED lines=38> */
[----:B-1----:R-:W-:-:S04]  /*3f90*/  IMAD.WIDE.U32 R42, R204, 0x10, R68 ;  /* 0x00000010cc2a7825 */ /* 0x002fc800078e0044 */
[C---:B-----5:R-:W-:Y:S01]  /*3fa0*/  FFMA.FTZ R48, R197.reuse, R48, R72 ;  /* 0x00000030c5307223 */ /* 0x060fe20000010048 */
        /* <DEDUP_REMOVED lines=29> */
[C---:B------:R-:W-:Y:S01]  /*4180*/  FFMA.FTZ R62, R197.reuse, R63, R86 ;  /* 0x0000003fc53e7223 */ /* 0x040fe20000010056 */
[----:B------:R-:W-:Y:S01]  /*4190*/  FFMA.FTZ R60, R197, R60, R84 ;  /* 0x0000003cc53c7223 */ /* 0x000fe20000010054 */
[----:B------:R-:W-:-:S04]  /*41a0*/  IMAD.WIDE.U32 R70, R196, 0x10, R68 ;  /* 0x00000010c4467825 */ /* 0x000fc800078e0044 */
[C---:B------:R-:W-:Y:S01]  /*41b0*/  FFMA.FTZ R61, R197.reuse, R134, R85 ;  /* 0x00000086c53d7223 */ /* 0x040fe20000010055 */
[C---:B------:R-:W-:Y:S01]  /*41c0*/  FFMA.FTZ R63, R197.reuse, R64, R87 ;  /* 0x00000040c53f7223 */ /* 0x040fe20000010057 */
[----:B-1----:R-:W-:Y:S01]  /*41d0*/  FFMA.FTZ R42, R197, R45, R78 ;  /* 0x0000002dc52a7223 */ /* 0x002fe2000001004e */
[----:B------:R-:W-:-:S04]  /*41e0*/  IMAD.WIDE.U32 R68, R198, 0x10, R68 ;  /* 0x00000010c6447825 */ /* 0x000fc800078e0044 */
[----:B------:R-:W-:Y:S01]  /*41f0*/  FFMA.FTZ R43, R197, R52, R79 ;  /* 0x00000034c52b7223 */ /* 0x000fe2000001004f */
[-C--:B------:R-:W-:Y:S01]  /*4200*/  FMUL.FTZ R48, R48, R195.reuse ;  /* 0x000000c330307220 */ /* 0x080fe20000410000 */
[----:B------:R-:W-:Y:S01]  /*4210*/  FMUL.FTZ R49, R49, R195 ;  /* 0x000000c331317220 */ /* 0x000fe20000410000 */
[----:B--2---:R-:W-:-:S04]  /*4220*/  IMAD.WIDE.U32 R120, R203, 0x10, R40 ;  /* 0x00000010cb787825 */ /* 0x004fc800078e0028 */
[-C--:B------:R-:W-:Y:S01]  /*4230*/  FMUL.FTZ R50, R50, R195.reuse ;  /* 0x000000c332327220 */ /* 0x080fe20000410000 */
[----:B------:R-:W-:Y:S01]  /*4240*/  FMUL.FTZ R51, R51, R195 ;  /* 0x000000c333337220 */ /* 0x000fe20000410000 */
[----:B------:R-:W-:Y:S01]  /*4250*/  FFMA.FTZ R45, R197, R54, R81 ;  /* 0x00000036c52d7223 */ /* 0x000fe20000010051 */
[----:B------:R-:W-:-:S04]  /*4260*/  IMAD.WIDE.U32 R114, R201, 0x10, R40 ;  /* 0x00000010c9727825 */ /* 0x000fc800078e0028 */
[-C--:B------:R-:W-:Y:S01]  /*4270*/  FMUL.FTZ R54, R42, R195.reuse ;  /* 0x000000c32a367220 */ /* 0x080fe20000410000 */
[----:B------:R-:W-:Y:S01]  /*4280*/  FMUL.FTZ R55, R43, R195 ;  /* 0x000000c32b377220 */ /* 0x000fe20000410000 */
[----:B------:R-:W-:Y:S01]  /*4290*/  FFMA.FTZ R65, R197, R66, R89 ;  /* 0x00000042c5417223 */ /* 0x000fe20000010059 */
[----:B0-----:R-:W-:-:S04]  /*42a0*/  IMAD.WIDE.U32 R104, R199, 0x10, R40 ;  /* 0x00000010c7687825 */ /* 0x001fc800078e0028 */
[----:B------:R-:W-:Y:S01]  /*42b0*/  FMUL.FTZ R57, R45, R195 ;  /* 0x000000c32d397220 */ /* 0x000fe20000410000 */
[C---:B------:R-:W-:Y:S01]  /*42c0*/  FFMA.FTZ R64, R197.reuse, R209, R88 ;  /* 0x000000d1c5407223 */ /* 0x040fe20000010058 */
[----:B------:R-:W-:Y:S01]  /*42d0*/  FFMA.FTZ R66, R197, R213, R90 ;  /* 0x000000d5c5427223 */ /* 0x000fe2000001005a */
[----:B------:R-:W-:-:S04]  /*42e0*/  IMAD.WIDE.U32 R204, R204, 0x10, R40 ;  /* 0x00000010cccc7825 */ /* 0x000fc800078e0028 */
[----:B------:R-:W-:Y:S01]  /*42f0*/  FFMA.FTZ R67, R197, R130, R91 ;  /* 0x00000082c5437223 */ /* 0x000fe2000001005b */
        /* <DEDUP_REMOVED lines=13> */
[C---:B------:R-:W-:Y:S01]  /*43d0*/  FFMA.FTZ R40, R197.reuse, R44, R76 ;  /* 0x0000002cc5287223 */ /* 0x040fe2000001004c */
[C---:B------:R-:W-:Y:S01]  /*43e0*/  FFMA.FTZ R41, R197.reuse, R46, R77 ;  /* 0x0000002ec5297223 */ /* 0x040fe2000001004d */
[C---:B------:R-:W-:Y:S01]  /*43f0*/  FFMA.FTZ R46, R197.reuse, R53, R82 ;  /* 0x00000035c52e7223 */ /* 0x040fe20000010052 */
[----:B------:R-:W-:Y:S01]  /*4400*/  FFMA.FTZ R44, R197, R47, R80 ;  /* 0x0000002fc52c7223 */ /* 0x000fe20000010050 */
[-C--:B------:R-:W-:Y:S01]  /*4410*/  FMUL.FTZ R52, R40, R195.reuse ;  /* 0x000000c328347220 */ /* 0x080fe20000410000 */
[-C--:B------:R-:W-:Y:S01]  /*4420*/  FMUL.FTZ R53, R41, R195.reuse ;  /* 0x000000c329357220 */ /* 0x080fe20000410000 */
[----:B------:R-:W-:Y:S01]  /*4430*/  FFMA.FTZ R47, R197, R56, R83 ;  /* 0x00000038c52f7223 */ /* 0x000fe20000010053 */
[----:B------:R1:W-:Y:S01]  /*4440*/  STG.E.128 desc[UR8][R118.64], R40 ;  /* 0x0000002876007986 */ /* 0x0003e2000c101d08 */
[-C--:B------:R-:W-:Y:S01]  /*4450*/  FMUL.FTZ R56, R44, R195.reuse ;  /* 0x000000c32c387220 */ /* 0x080fe20000410000 */
[-C--:B------:R-:W-:Y:S01]  /*4460*/  FMUL.FTZ R58, R46, R195.reuse ;  /* 0x000000c32e3a7220 */ /* 0x080fe20000410000 */
[-C--:B------:R-:W-:Y:S01]  /*4470*/  FMUL.FTZ R59, R47, R195.reuse ;  /* 0x000000c32f3b7220 */ /* 0x080fe20000410000 */
[----:B------:R2:W-:Y:S01]  /*4480*/  STG.E.128 desc[UR8][R120.64], R52 ;  /* 0x0000003478007986 */ /* 0x0005e2000c101d08 */
[-C--:B0-----:R-:W-:Y:S01]  /*4490*/  FMUL.FTZ R48, R64, R195.reuse ;  /* 0x000000c340307220 */ /* 0x081fe20000410000 */
[-C--:B------:R-:W-:Y:S01]  /*44a0*/  FMUL.FTZ R49, R65, R195.reuse ;  /* 0x000000c341317220 */ /* 0x080fe20000410000 */
[-C--:B------:R-:W-:Y:S01]  /*44b0*/  FMUL.FTZ R50, R66, R195.reuse ;  /* 0x000000c342327220 */ /* 0x080fe20000410000 */
[----:B------:R0:W-:Y:S01]  /*44c0*/  STG.E.128 desc[UR8][R116.64], R44 ;  /* 0x0000002c74007986 */ /* 0x0001e2000c101d08 */
[----:B------:R-:W-:-:S03]  /*44d0*/  FMUL.FTZ R51, R67, R195 ;  /* 0x000000c343337220 */ /* 0x000fc60000410000 */
[----:B------:R3:W-:Y:S04]  /*44e0*/  STG.E.128 desc[UR8][R202.64], R56 ;  /* 0x00000038ca007986 */ /* 0x0007e8000c101d08 */
[----:B------:R-:W-:Y:S01]  /*44f0*/  STG.E.128 desc[UR8][R112.64], R60 ;  /* 0x0000003c70007986 */ /* 0x000fe2000c101d08 */
[C---:B-1----:R-:W-:Y:S01]  /*4500*/  FFMA.FTZ R40, R197.reuse, R217, R92 ;  /* 0x000000d9c5287223 */ /* 0x042fe2000001005c */
[C---:B------:R-:W-:Y:S01]  /*4510*/  FFMA.FTZ R41, R197.reuse, R132, R93 ;  /* 0x00000084c5297223 */ /* 0x040fe2000001005d */
[C---:B------:R-:W-:Y:S01]  /*4520*/  FFMA.FTZ R42, R197.reuse, R221, R94 ;  /* 0x000000ddc52a7223 */ /* 0x040fe2000001005e */
[C---:B------:R-:W-:Y:S01]  /*4530*/  FFMA.FTZ R43, R197.reuse, R122, R95 ;  /* 0x0000007ac52b7223 */ /* 0x040fe2000001005f */
[C---:B--2---:R-:W-:Y:S01]  /*4540*/  FFMA.FTZ R52, R197.reuse, R123, R100 ;  /* 0x0000007bc5347223 */ /* 0x044fe20000010064 */
[C---:B------:R-:W-:Y:S01]  /*4550*/  FFMA.FTZ R53, R197.reuse, R126, R101 ;  /* 0x0000007ec5357223 */ /* 0x040fe20000010065 */
[C---:B------:R-:W-:Y:S01]  /*4560*/  FFMA.FTZ R54, R197.reuse, R125, R102 ;  /* 0x0000007dc5367223 */ /* 0x040fe20000010066 */
[----:B------:R-:W-:Y:S01]  /*4570*/  FFMA.FTZ R55, R197, R128, R103 ;  /* 0x00000080c5377223 */ /* 0x000fe20000010067 */
[-C--:B0-----:R-:W-:Y:S01]  /*4580*/  FMUL.FTZ R44, R60, R195.reuse ;  /* 0x000000c33c2c7220 */ /* 0x081fe20000410000 */
[-C--:B------:R-:W-:Y:S01]  /*4590*/  FMUL.FTZ R45, R61, R195.reuse ;  /* 0x000000c33d2d7220 */ /* 0x080fe20000410000 */
[-C--:B------:R-:W-:Y:S01]  /*45a0*/  FMUL.FTZ R46, R62, R195.reuse ;  /* 0x000000c33e2e7220 */ /* 0x080fe20000410000 */
[----:B------:R-:W-:Y:S01]  /*45b0*/  FMUL.FTZ R47, R63, R195 ;  /* 0x000000c33f2f7220 */ /* 0x000fe20000410000 */
[C---:B---3--:R-:W-:Y:S01]  /*45c0*/  FFMA.FTZ R56, R197.reuse, R225, R96 ;  /* 0x000000e1c5387223 */ /* 0x048fe20000010060 */
[C---:B------:R-:W-:Y:S01]  /*45d0*/  FFMA.FTZ R57, R197.reuse, R124, R97 ;  /* 0x0000007cc5397223 */ /* 0x040fe20000010061 */
[C---:B------:R-:W-:Y:S01]  /*45e0*/  FFMA.FTZ R58, R197.reuse, R229, R98 ;  /* 0x000000e5c53a7223 */ /* 0x040fe20000010062 */
[----:B------:R-:W-:Y:S01]  /*45f0*/  FFMA.FTZ R59, R197, R232, R99 ;  /* 0x000000e8c53b7223 */ /* 0x000fe20000010063 */
        /* <DEDUP_REMOVED lines=20> */
[----:B------:R1:W-:Y:S02]  /*4740*/  STG.E.128 desc[UR8][R198.64], R48 ;  /* 0x00000030c6007986 */ /* 0x0003e4000c101d08 */
.L_x_12852:
[----:B012-4-:R-:W0:Y:S01]  /*4750*/  LDC.64 R40, c[0x0][0x380] ;  /* 0x0000e000ff287b82 */ /* 0x017e220000000a00 */
        /* <DEDUP_REMOVED lines=68> */
.L_x_12847:
[----:B------:R-:W1:Y:S01]  /*4ba0*/  S2R R7, SR_TID.X ;  /* 0x0000000000077919 */ /* 0x000e620000002100 */
[----:B------:R-:W2:Y:S08]  /*4bb0*/  S2UR UR4, SR_CTAID.X ;  /* 0x00000000000479c3 */ /* 0x000eb00000002500 */
[----:B------:R-:W2:Y:S08]  /*4bc0*/  LDC R0, c[0x0][0x388] ;  /* 0x0000e200ff007b82 */ /* 0x000eb00000000800 */
[----:B------:R-:W3:Y:S08]  /*4bd0*/  LDC.64 R2, c[0x0][0x440] ;  /* 0x00011000ff027b82 */ /* 0x000ef00000000a00 */
[----:B------:R-:W4:Y:S01]  /*4be0*/  LDC.64 R4, c[0x0][0x448] ;  /* 0x00011200ff047b82 */ /* 0x000f220000000a00 */
[----:B--2---:R-:W-:-:S05]  /*4bf0*/  IMAD R0, R0, UR4, RZ ;  /* 0x0000000400007c24 */ /* 0x004fca000f8e02ff */
[----:B-1----:R-:W-:-:S05]  /*4c00*/  LEA.HI R7, R0, R7, RZ, 0x1e ;  /* 0x0000000700077211 */ /* 0x002fca00078ff0ff */
[----:B---3--:R-:W-:-:S05]  /*4c10*/  IMAD.WIDE.U32 R2, R7, 0x10, R2 ;  /* 0x0000001007027825 */ /* 0x008fca00078e0002 */
[----:B0-----:R-:W-:Y:S01]  /*4c20*/  STG.E.128 desc[UR8][R2.64], R44 ;  /* 0x0000002c02007986 */ /* 0x001fe2000c101d08 */
[----:B----4-:R-:W-:-:S05]  /*4c30*/  IMAD.WIDE.U32 R4, R7, 0x10, R4 ;  /* 0x0000001007047825 */ /* 0x010fca00078e0004 */
        /* <DEDUP_REMOVED lines=16> */
.L_x_12855:
        /* <DEDUP_REMOVED lines=12> */
.L_x_15739:


//--------------------- .text._ZN10layer_norm13ln_bwd_kernelINS_13Kernel_traitsI6__halfffffjLj8192ELj1ELj1ELj8ELj16ENS_18Kernel_traits_baseILj8192ES2_ffffjLj256EEEEELb0ELb0ELb1ELb0EEEvNS_9BwdParamsE --------------------------
	.section	.text._ZN10layer_norm13ln_bwd_kernelINS_13Kernel_traitsI6__halfffffjLj8192ELj1ELj1ELj8ELj16ENS_18Kernel_traits_baseILj8192ES2_ffffjLj256EEEEELb0ELb0ELb1ELb0EEEvNS_9BwdParamsE,"ax",@progbits
	.align	128
        .global         _ZN10layer_norm13ln_bwd_kernelINS_13Kernel_traitsI6__halfffffjLj8192ELj1ELj1ELj8ELj16ENS_18Kernel_traits_baseILj8192ES2_ffffjLj256EEEEELb0ELb0ELb1ELb0EEEvNS_9BwdParamsE
        .type           _ZN10layer_norm13ln_bwd_kernelINS_13Kernel_traitsI6__halfffffjLj8192ELj1ELj1ELj8ELj16ENS_18Kernel_traits_baseILj8192ES2_ffffjLj256EEEEELb0ELb0ELb1ELb0EEEvNS_9BwdParamsE,@function
        .size           _ZN10layer_norm13ln_bwd_kernelINS_13Kernel_traitsI6__halfffffjLj8192ELj1ELj1ELj8ELj16ENS_18Kernel_traits_baseILj8192ES2_ffffjLj256EEEEELb0ELb0ELb1ELb0EEEvNS_9BwdParamsE,(.L_x_15740 - _ZN10layer_norm13ln_bwd_kernelINS_13Kernel_traitsI6__halfffffjLj8192ELj1ELj1ELj8ELj16ENS_18Kernel_traits_baseILj8192ES2_ffffjLj256EEEEELb0ELb0ELb1ELb0EEEvNS_9BwdParamsE)
        .other          _ZN10layer_norm13ln_bwd_kernelINS_13Kernel_traitsI6__halfffffjLj8192ELj1ELj1ELj8ELj16ENS_18Kernel_traits_baseILj8192ES2_ffffjLj256EEEEELb0ELb0ELb1ELb0EEEvNS_9BwdParamsE,@"STO_CUDA_ENTRY STV_DEFAULT"
_ZN10layer_norm13ln_bwd_kernelINS_13Kernel_traitsI6__halfffffjLj8192ELj1ELj1ELj8ELj16ENS_18Kernel_traits_baseILj8192ES2_ffffjLj256EEEEELb0ELb0ELb1ELb0EEEvNS_9BwdParamsE:
.text._ZN10layer_norm13ln_bwd_kernelINS_13Kernel_traitsI6__halfffffjLj8192ELj1ELj1ELj8ELj16ENS_18Kernel_traits_baseILj8192ES2_ffffjLj256EEEEELb0ELb0ELb1ELb0EEEvNS_9BwdParamsE:
        /* <DEDUP_REMOVED lines=21> */
[----:B------:R-:W-:Y:S02]  /*0150*/  P2R R6, PR, RZ, 0x40 ;  /* 0x00000040ff067803 */ /* 0x000fe40000000000 */
[----:B------:R-:W-:Y:S01]  /*0160*/  P2R R151, PR, RZ, 0x4 ;  /* 0x00000004ff977803 */ /* 0x000fe20000000000 */
[----:B------:R-:W1:Y:S01]  /*0170*/  @P6 LDC.64 R22, c[0x0][0x3d0] ;  /* 0x0000f400ff166b82 */ /* 0x000e620000000a00 */
[----:B------:R-:W-:-:S02]  /*0180*/  P2R R148, PR, RZ, 0x20 ;  /* 0x00000020ff947803 */ /* 0x000fc40000000000 */
[----:B------:R-:W-:Y:S02]  /*0190*/  CS2R R124, SRZ ;  /* 0x00000000007c7805 */ /* 0x000fe4000001ff00 */
[----:B------:R-:W-:-:S03]  /*01a0*/  P2R R150, PR, RZ, 0x8 ;  /* 0x00000008ff967803 */ /* 0x000fc60000000000 */
[----:B------:R-:W4:Y:S01]  /*01b0*/  @P5 LDC.64 R28, c[0x0][0x3d0] ;  /* 0x0000f400ff1c5b82 */ /* 0x000f220000000a00 */
[C---:B0-----:R-:W-:Y:S01]  /*01c0*/  @P4 IMAD.WIDE.U32 R2, R41.reuse, 0x8, R2 ;  /* 0x0000000829024825 */ /* 0x041fe200078e0002 */
[----:B------:R-:W-:-:S06]  /*01d0*/  @P4 LOP3.LUT R41, R41, 0x100, RZ, 0xfc, !PT ;  /* 0x0000010029294812 */ /* 0x000fcc00078efcff */
[----:B------:R-:W0:Y:S01]  /*01e0*/  @P3 LDC.64 R30, c[0x0][0x3d0] ;  /* 0x0000f400ff1e3b82 */ /* 0x000e220000000a00 */
[----:B------:R-:W-:Y:S01]  /*01f0*/  ISETP.GE.U32.AND P4, PT, R7, 0x800, PT ;  /* 0x000008000700780c */ /* 0x000fe20003f86070 */
[C---:B-1----:R-:W-:Y:S01]  /*0200*/  @P6 IMAD.WIDE.U32 R26, R41.reuse, 0x8, R22 ;  /* 0x00000008291a6825 */ /* 0x042fe200078e0016 */
[----:B------:R-:W-:-:S05]  /*0210*/  @P6 IADD3 R41, PT, PT, R41, 0x100, RZ ;  /* 0x0000010029296810 */ /* 0x000fca0007ffe0ff */
[----:B------:R-:W1:Y:S01]  /*0220*/  @P2 LDC.64 R22, c[0x0][0x3d0] ;  /* 0x0000f400ff162b82 */ /* 0x000e620000000a00 */
[----:B------:R-:W-:Y:S01]  /*0230*/  ISETP.NE.AND P6, PT, R0, RZ, PT ;  /* 0x000000ff0000720c */ /* 0x000fe20003fc5270 */
[C---:B----4-:R-:W-:Y:S01]  /*0240*/  @P5 IMAD.WIDE.U32 R28, R41.reuse, 0x8, R28 ;  /* 0x00000008291c5825 */ /* 0x050fe200078e001c */
[----:B------:R-:W-:-:S05]  /*0250*/  @P5 IADD3 R41, PT, PT, R41, 0x100, RZ ;  /* 0x0000010029295810 */ /* 0x000fca0007ffe0ff */
[----:B------:R-:W4:Y:S01]  /*0260*/  @P1 LDC.64 R34, c[0x0][0x3d0] ;  /* 0x0000f400ff221b82 */ /* 0x000f220000000a00 */
[----:B--2---:R2:W5:Y:S05]  /*0270*/  @P5 LDG.E.64 R12, desc[UR10][R28.64] ;  /* 0x0000000a1c0c5981 */ /* 0x00456a000c1e1b00 */
[----:B------:R2:W5:Y:S02]  /*0280*/  @P6 LDG.E.64 R4, desc[UR10][R2.64] ;  /* 0x0000000a02046981 */ /* 0x000564000c1e1b00 */
[----:B------:R-:W3:Y:S01]  /*0290*/  @P0 LDC.64 R36, c[0x0][0x3d0] ;  /* 0x0000f400ff240b82 */ /* 0x000ee20000000a00 */
[C---:B0-----:R-:W-:Y:S01]  /*02a0*/  @P3 IMAD.WIDE.U32 R30, R41.reuse, 0x8, R30 ;  /* 0x00000008291e3825 */ /* 0x041fe200078e001e */
[----:B------:R-:W-:-:S06]  /*02b0*/  @P3 IADD3 R41, PT, PT, R41, 0x100, RZ ;  /* 0x0000010029293810 */ /* 0x000fcc0007ffe0ff */
[----:B------:R-:W0:Y:S01]  /*02c0*/  @P4 LDC.64 R38, c[0x0][0x3d0] ;  /* 0x0000f400ff264b82 */ /* 0x000e220000000a00 */
[C---:B-1----:R-:W-:Y:S01]  /*02d0*/  @P2 IMAD.WIDE.U32 R32, R41.reuse, 0x8, R22 ;  /* 0x0000000829202825 */ /* 0x042fe200078e0016 */
[----:B------:R-:W-:Y:S01]  /*02e0*/  @P2 IADD3 R41, PT, PT, R41, 0x100, RZ ;  /* 0x0000010029292810 */ /* 0x000fe20007ffe0ff */
[----:B------:R2:W5:Y:S01]  /*02f0*/  @P3 LDG.E.64 R14, desc[UR10][R30.64] ;  /* 0x0000000a1e0e3981 */ /* 0x000562000c1e1b00 */
[----:B------:R-:W-:-:S03]  /*0300*/  ISETP.NE.AND P6, PT, R6, RZ, PT ;  /* 0x000000ff0600720c */ /* 0x000fc60003fc5270 */
[----:B------:R2:W5:Y:S01]  /*0310*/  @P2 LDG.E.64 R16, desc[UR10][R32.64] ;  /* 0x0000000a20102981 */ /* 0x000562000c1e1b00 */
[C---:B----4-:R-:W-:Y:S01]  /*0320*/  @P1 IMAD.WIDE.U32 R34, R41.reuse, 0x8, R34 ;  /* 0x0000000829221825 */ /* 0x050fe200078e0022 */
[----:B------:R-:W-:-:S04]  /*0330*/  @P1 IADD3 R41, PT, PT, R41, 0x100, RZ ;  /* 0x0000010029291810 */ /* 0x000fc80007ffe0ff */
[----:B------:R2:W5:Y:S01]  /*0340*/  @P1 LDG.E.64 R18, desc[UR10][R34.64] ;  /* 0x0000000a22121981 */ /* 0x000562000c1e1b00 */
[C---:B---3--:R-:W-:Y:S01]  /*0350*/  @P0 IMAD.WIDE.U32 R36, R41.reuse, 0x8, R36 ;  /* 0x0000000829240825 */ /* 0x048fe200078e0024 */
[----:B------:R-:W-:Y:S02]  /*0360*/  @P0 IADD3 R41, PT, PT, R41, 0x100, RZ ;  /* 0x0000010029290810 */ /* 0x000fe40007ffe0ff */
[----:B------:R2:W5:Y:S04]  /*0370*/  @P6 LDG.E.64 R10, desc[UR10][R26.64] ;  /* 0x0000000a1a0a6981 */ /* 0x000568000c1e1b00 */
[----:B------:R2:W5:Y:S01]  /*0380*/  @P0 LDG.E.64 R20, desc[UR10][R36.64] ;  /* 0x0000000a24140981 */ /* 0x000562000c1e1b00 */
[----:B0-----:R-:W-:-:S05]  /*0390*/  @P4 IMAD.WIDE.U32 R22, R41, 0x8, R38 ;  /* 0x0000000829164825 */ /* 0x001fca00078e0026 */
[----:B------:R2:W5:Y:S01]  /*03a0*/  @P4 LDG.E.64 R24, desc[UR10][R22.64] ;  /* 0x0000000a16184981 */ /* 0x000562000c1e1b00 */
        /* <DEDUP_REMOVED lines=34> */
[----:B--2---:R-:W-:Y:S06]  /*05d0*/  @P2 BRA `(.L_x_12856) ;  /* 0x0000006800682947 */ /* 0x004fec0003800000 */
        /* <DEDUP_REMOVED lines=64> */
[----:B------:R-:W-:Y:S01]  /*09e0*/  PRMT R193, R193, 0x5410, R0 ;  /* 0x00005410c1c17816 */ /* 0x000fe20000000000 */
[----:B------:R-:W-:Y:S01]  /*09f0*/  UPLOP3.LUT UP1, UPT, UPT, UPT, UPT, 0x40, 0x4 ;  /* 0x000000000004789c */ /* 0x000fe20003f2e870 */
[----:B------:R-:W-:Y:S01]  /*0a00*/  PRMT R194, R194, 0x5410, R2 ;  /* 0x00005410c2c27816 */ /* 0x000fe20000000002 */
[----:B------:R-:W0:Y:S01]  /*0a10*/  LDCU UR15, c[0x0][0x40c] ;  /* 0x00008180ff0f77ac */ /* 0x000e220008000800 */
[----:B------:R-:W-:-:S02]  /*0a20*/  PRMT R195, R195, 0x5410, R3 ;  /* 0x00005410c3c37816 */ /* 0x000fc40000000003 */
[----:B------:R-:W-:Y:S01]  /*0a30*/  PRMT R196, R196, 0x5410, R4 ;  /* 0x00005410c4c47816 */ /* 0x000fe20000000004 */
[----:B------:R-:W1:Y:S01]  /*0a40*/  LDCU.U8 UR9, c[0x0][0x410] ;  /* 0x00008200ff0977ac */ /* 0x000e620008000000 */
[----:B------:R-:W-:Y:S02]  /*0a50*/  PRMT R197, R197, 0x5410, R5 ;  /* 0x00005410c5c57816 */ /* 0x000fe40000000005 */
[----:B------:R-:W-:Y:S01]  /*0a60*/  PRMT R198, R198, 0x5410, R8 ;  /* 0x00005410c6c67816 */ /* 0x000fe20000000008 */
[----:B------:R-:W2:Y:S01]  /*0a70*/  LDCU UR14, c[0x0][0x400] ;  /* 0x00008000ff0e77ac */ /* 0x000ea20008000800 */
[----:B------:R-:W-:Y:S02]  /*0a80*/  PRMT R199, R199, 0x5410, R9 ;  /* 0x00005410c7c77816 */ /* 0x000fe40000000009 */
[----:B------:R-:W-:Y:S01]  /*0a90*/  PRMT R200, R200, 0x5410, R10 ;  /* 0x00005410c8c87816 */ /* 0x000fe2000000000a */
[----:B------:R-:W3:Y:S01]  /*0aa0*/  LDCU.64 UR12, c[0x0][0x438] ;  /* 0x00008700ff0c77ac */ /* 0x000ee20008000a00 */
[----:B------:R-:W-:-:S02]  /*0ab0*/  PRMT R201, R201, 0x5410, R11 ;  /* 0x00005410c9c97816 */ /* 0x000fc4000000000b */
[----:B------:R-:W-:Y:S01]  /*0ac0*/  PRMT R202, R202, 0x5410, R12 ;  /* 0x00005410caca7816 */ /* 0x000fe2000000000c */
[----:B------:R-:W4:Y:S01]  /*0ad0*/  LDCU.64 UR6, c[0x0][0x478] ;  /* 0x00008f00ff0677ac */ /* 0x000f220008000a00 */
[----:B------:R-:W-:Y:S02]  /*0ae0*/  PRMT R203, R203, 0x5410, R13 ;  /* 0x00005410cbcb7816 */ /* 0x000fe4000000000d */
[----:B------:R-:W-:Y:S02]  /*0af0*/  PRMT R204, R204, 0x5410, R14 ;  /* 0x00005410cccc7816 */ /* 0x000fe4000000000e */
[----:B------:R-:W-:Y:S02]  /*0b00*/  PRMT R205, R205, 0x5410, R15 ;  /* 0x00005410cdcd7816 */ /* 0x000fe4000000000f */
[----:B------:R-:W-:Y:S02]  /*0b10*/  PRMT R206, R206, 0x5410, R16 ;  /* 0x00005410cece7816 */ /* 0x000fe40000000010 */
[----:B------:R-:W-:-:S02]  /*0b20*/  PRMT R207, R207, 0x5410, R17 ;  /* 0x00005410cfcf7816 */ /* 0x000fc40000000011 */
[----:B012---:R-:W-:-:S07]  /*0b30*/  PRMT R208, R208, 0x5410, R18 ;  /* 0x00005410d0d07816 */ /* 0x007fce0000000012 */
.L_x_12924:
[----:B------:R-:W0:Y:S08]  /*0b40*/  LDC.64 R4, c[0x0][0x3f8] ;  /* 0x0000fe00ff047b82 */ /* 0x000e300000000a00 */
[----:B--234-:R-:W1:Y:S08]  /*0b50*/  LDC.64 R140, c[0x0][0x3c8] ;  /* 0x0000f200ff8c7b82 */ /* 0x01ce700000000a00 */
        /* <DEDUP_REMOVED lines=8> */
[----:B------:R-:W-:Y:S02]  /*0be0*/  CS2R R152, SRZ ;  /* 0x0000000000987805 */ /* 0x000fe4000001ff00 */
[----:B---3--:R-:W-:-:S13]  /*0bf0*/  ISETP.GE.AND P2, PT, R4, 0x1, PT ;  /* 0x000000010400780c */ /* 0x008fda0003f46270 */
[----:B0-----:R-:W-:Y:S05]  /*0c00*/  @!P2 BRA `(.L_x_12858) ;  /* 0x00000018005ca947 */ /* 0x001fea0003800000 */
[----:B------:R-:W0:Y:S02]  /*0c10*/  LDC.64 R8, c[0x0][0x3c0] ;  /* 0x0000f000ff087b82 */ /* 0x000e240000000a00 */
[----:B0-----:R-:W-:-:S06]  /*0c20*/  IMAD.WIDE R140, R6, 0x4, R8 ;  /* 0x00000004068c7825 */ /* 0x001fcc00078e0208 */
[----:B------:R-:W0:Y:S01]  /*0c30*/  LDC R9, c[0x0][0x388] ;  /* 0x0000e200ff097b82 */ /* 0x000e220000000800 */
[----:B------:R1:W2:Y:S01]  /*0c40*/  LDG.E R140, desc[UR10][R140.64] ;  /* 0x0000000a8c8c7981 */ /* 0x0002a2000c1e1900 */
[----:B------:R-:W-:Y:S01]  /*0c50*/  IADD3 R142, PT, PT, R4, -0x1, RZ ;  /* 0xffffffff048e7810 */ /* 0x000fe20007ffe0ff */
[----:B------:R-:W-:Y:S01]  /*0c60*/  BSSY.RECONVERGENT B1, `(.L_x_12859) ;  /* 0x0000042000017945 */ /* 0x000fe20003800200 */
[C---:B------:R-:W-:Y:S01]  /*0c70*/  ISETP.GE.U32.AND P0, PT, R7.reuse, 0x100, PT ;  /* 0x000001000700780c */ /* 0x040fe20003f06070 */
[----:B------:R-:W3:Y:S01]  /*0c80*/  S2R R8, SR_TID.X ;  /* 0x0000000000087919 */ /* 0x000ee20000002100 */
[----:B------:R-:W-:Y:S02]  /*0c90*/  ISETP.NE.AND P6, PT, RZ, UR9, PT ;  /* 0x00000009ff007c0c */ /* 0x000fe4000bfc5270 */
[----:B------:R-:W-:Y:S02]  /*0ca0*/  CS2R R152, SRZ ;  /* 0x0000000000987805 */ /* 0x000fe4000001ff00 */
[----:B------:R-:W-:-:S02]  /*0cb0*/  ISETP.GE.U32.AND P1, PT, R7, 0x200, PT ;  /* 0x000002000700780c */ /* 0x000fc40003f26070 */
[C---:B------:R-:W-:Y:S02]  /*0cc0*/  ISETP.GE.U32.AND P3, PT, R7.reuse, 0x300, PT ;  /* 0x000003000700780c */ /* 0x040fe40003f66070 */
[C---:B------:R-:W-:Y:S02]  /*0cd0*/  ISETP.GE.U32.AND P4, PT, R7.reuse, 0x400, PT ;  /* 0x000004000700780c */ /* 0x040fe40003f86070 */
[----:B------:R-:W-:Y:S01]  /*0ce0*/  ISETP.GE.U32.AND P5, PT, R7, 0x500, PT ;  /* 0x000005000700780c */ /* 0x000fe20003fa6070 */
[-C--:B0-----:R-:W-:Y:S02]  /*0cf0*/  IMAD R0, R6, R9.reuse, RZ ;  /* 0x0000000906007224 */ /* 0x081fe400078e02ff */
[----:B------:R-:W-:-:S03]  /*0d00*/  IMAD R142, R142, R9, RZ ;  /* 0x000000098e8e7224 */ /* 0x000fc600078e02ff */
[----:B------:R-:W-:Y:S02]  /*0d10*/  SHF.R.S32.HI R143, RZ, 0x1f, R0 ;  /* 0x0000001fff8f7819 */ /* 0x000fe40000011400 */
[----:B-1----:R-:W-:Y:S02]  /*0d20*/  SHF.R.S32.HI R141, RZ, 0x1f, R142 ;  /* 0x0000001fff8d7819 */ /* 0x002fe4000001148e */
[----:B------:R-:W-:Y:S02]  /*0d30*/  LEA.HI R143, R143, R0, RZ, 0x2 ;  /* 0x000000008f8f7211 */ /* 0x000fe400078f10ff */
[----:B------:R-:W-:Y:S02]  /*0d40*/  LEA.HI R141, R141, R142, RZ, 0x2 ;  /* 0x0000008e8d8d7211 */ /* 0x000fe400078f10ff */
[-C--:B---3--:R-:W-:Y:S02]  /*0d50*/  LEA.HI.SX32 R0, R143, R8.reuse, 0x1e ;  /* 0x000000088f007211 */ /* 0x088fe400078ff2ff */
[----:B------:R-:W-:-:S02]  /*0d60*/  LEA.HI.SX32 R154, R141, R8, 0x1e ;  /* 0x000000088d9a7211 */ /* 0x000fc400078ff2ff */
[----:B------:R-:W-:Y:S02]  /*0d70*/  MOV R149, R0 ;  /* 0x0000000000957202 */ /* 0x000fe40000000f00 */
[----:B--2---:R-:W-:Y:S02]  /*0d80*/  FSEL R148, R140, RZ, !P6 ;  /* 0x000000ff8c947208 */ /* 0x004fe40007000000 */
[----:B------:R-:W-:Y:S01]  /*0d90*/  ISETP.GE.U32.AND P6, PT, R7, 0x600, PT ;  /* 0x000006000700780c */ /* 0x000fe20003fc6070 */
[----:B------:R-:W-:-:S12]  /*0da0*/  @!P0 BRA `(.L_x_12860) ;  /* 0x0000000000b48947 */ /* 0x000fd80003800000 */
        /* <DEDUP_REMOVED lines=9> */
[----:B0-----:R-:W-:-:S05]  /*0e40*/  @P0 IMAD.WIDE.U32 R150, R149, 0x10, R10 ;  /* 0x0000001095960825 */ /* 0x001fca00078e000a */
[----:B------:R0:W5:Y:S01]  /*0e50*/  @P0 LDG.E.128 R60, desc[UR10][R150.64] ;  /* 0x0000000a963c0981 */ /* 0x000162000c1e1d00 */
[--C-:B------:R-:W-:Y:S01]  /*0e60*/  HADD2.F32 R11, -RZ, R193.reuse.H0_H0 ;  /* 0x200000c1ff0b7230 */ /* 0x100fe20000004100 */
[----:B------:R-:W-:Y:S01]  /*0e70*/  IADD3 R154, PT, PT, R154, 0x100, RZ ;  /* 0x000001009a9a7810 */ /* 0x000fe20007ffe0ff */
[--C-:B------:R-:W-:Y:S01]  /*0e80*/  HADD2.F32 R176, -RZ, R194.reuse.H1_H1 ;  /* 0x300000c2ffb07230 */ /* 0x100fe20000004100 */
[----:B------:R-:W-:Y:S01]  /*0e90*/  IADD3 R149, PT, PT, R149, 0x100, RZ ;  /* 0x0000010095957810 */ /* 0x000fe20007ffe0ff */
[C---:B--2---:R-:W-:Y:S01]  /*0ea0*/  FADD.FTZ R10, -R148.reuse, R144 ;  /* 0x00000090940a7221 */ /* 0x044fe20000010100 */
[C---:B------:R-:W-:Y:S01]  /*0eb0*/  FADD.FTZ R12, -R148.reuse, R145 ;  /* 0x00000091940c7221 */ /* 0x040fe20000010100 */
[----:B------:R-:W-:Y:S02]  /*0ec0*/  HADD2.F32 R144, -RZ, R193.H1_H1 ;  /* 0x300000c1ff907230 */ /* 0x000fe40000004100 */
[----:B------:R-:W-:Y:S01]  /*0ed0*/  FADD.FTZ R146, -R148, R146 ;  /* 0x0000009294927221 */ /* 0x000fe20000010100 */
[C---:B-----5:R-:W-:Y:S01]  /*0ee0*/  FMUL.FTZ R3, R5.reuse, R10 ;  /* 0x0000000a05037220 */ /* 0x060fe20000410000 */
[----:B------:R-:W-:Y:S01]  /*0ef0*/  FMUL.FTZ R12, R5, R12 ;  /* 0x0000000c050c7220 */ /* 0x000fe20000410000 */
[----:B------:R-:W-:-:S02]  /*0f00*/  HADD2.F32 R145, -RZ, R194.H0_H0 ;  /* 0x200000c2ff917230 */ /* 0x000fc40000004100 */
[----:B------:R-:W-:Y:S01]  /*0f10*/  FADD.FTZ R178, -R148, R147 ;  /* 0x0000009394b27221 */ /* 0x000fe20000010100 */
[----:B---3--:R-:W-:Y:S01]  /*0f20*/  FMUL.FTZ R10, R140, R11 ;  /* 0x0000000b8c0a7220 */ /* 0x008fe20000410000 */
[----:B------:R-:W-:Y:S01]  /*0f30*/  FADD.FTZ R92, R92, R140 ;  /* 0x0000008c5c5c7221 */ /* 0x000fe20000010000 */
[----:B------:R-:W-:Y:S01]  /*0f40*/  FFMA.FTZ R124, R140, R3, R124 ;  /* 0x000000038c7c7223 */ /* 0x000fe2000001007c */
[----:B------:R-:W-:Y:S01]  /*0f50*/  FMUL.FTZ R11, R141, R144 ;  /* 0x000000908d0b7220 */ /* 0x000fe20000410000 */
[----:B------:R-:W-:Y:S01]  /*0f60*/  FADD.FTZ R93, R93, R141 ;  /* 0x0000008d5d5d7221 */ /* 0x000fe20000010000 */
[----:B------:R-:W-:Y:S01]  /*0f70*/  FFMA.FTZ R125, R141, R12, R125 ;  /* 0x0000000c8d7d7223 */ /* 0x000fe2000001007d */
[----:B------:R-:W-:Y:S01]  /*0f80*/  FADD.FTZ R140, RZ, R10 ;  /* 0x0000000aff8c7221 */ /* 0x000fe20000010000 */
[----:B------:R-:W-:Y:S01]  /*0f90*/  FFMA.FTZ R141, R3, R10, RZ ;  /* 0x0000000a038d7223 */ /* 0x000fe200000100ff */
        /* <DEDUP_REMOVED lines=14> */
.L_x_12860:
[----:B----4-:R-:W-:Y:S05]  /*1080*/  BSYNC.RECONVERGENT B1 ;  /* 0x0000000000017941 */ /* 0x010fea0003800200 */
.L_x_12859:
[----:B------:R-:W-:Y:S01]  /*1090*/  BSSY.RECONVERGENT B1, `(.L_x_12861) ;  /* 0x0000030000017945 */ /* 0x000fe20003800200 */
[----:B------:R-:W-:-:S03]  /*10a0*/  ISETP.GE.U32.AND P0, PT, R7, 0x700, PT ;  /* 0x000007000700780c */ /* 0x000fc60003f06070 */
[----:B------:R-:W-:Y:S10]  /*10b0*/  @!P1 BRA `(.L_x_12862) ;  /* 0x0000000000b49947 */ /* 0x000ff40003800000 */
[----:B------:R-:W0:Y:S01]  /*10c0*/  LDC.64 R140, c[0x0][0x3a8] ;  /* 0x0000ea00ff8c7b82 */ /* 0x000e220000000a00 */
[----:B------:R-:W-:-:S04]  /*10d0*/  ISETP.NE.U32.AND P1, PT, RZ, UR12, PT ;  /* 0x0000000cff007c0c */ /* 0x000fc8000bf25070 */
[----:B------:R-:W-:-:S03]  /*10e0*/  ISETP.NE.AND.EX P1, PT, RZ, UR13, PT, P1 ;  /* 0x0000000dff007c0c */ /* 0x000fc6000bf25310 */
[----:B------:R-:W1:Y:S10]  /*10f0*/  LDC.64 R14, c[0x0][0x428] ;  /* 0x00010a00ff0e7b82 */ /* 0x000e740000000a00 */
[----:B------:R-:W2:Y:S01]  /*1100*/  @P1 LDC.64 R150, c[0x0][0x438] ;  /* 0x00010e00ff961b82 */ /* 0x000ea20000000a00 */
[----:B0-----:R-:W-:-:S06]  /*1110*/  IMAD.WIDE.U32 R144, R149, 0x10, R140 ;  /* 0x0000001095907825 */ /* 0x001fcc00078e008c */
[----:B------:R-:W3:Y:S01]  /*1120*/  LDG.E.128 R144, desc[UR10][R144.64] ;  /* 0x0000000a90907981 */ /* 0x000ee2000c1e1d00 */
[----:B-1----:R-:W-:-:S05]  /*1130*/  IMAD.WIDE.U32 R14, R154, 0x10, R14 ;  /* 0x000000109a0e7825 */ /* 0x002fca00078e000e */
[----:B------:R-:W4:Y:S01]  /*1140*/  LDG.E.128 R140, desc[UR10][R14.64] ;  /* 0x0000000a0e8c7981 */ /* 0x000f22000c1e1d00 */
[----:B--2---:R-:W-:-:S05]  /*1150*/  @P1 IMAD.WIDE.U32 R150, R149, 0x10, R150 ;  /* 0x0000001095961825 */ /* 0x004fca00078e0096 */
[----:B------:R0:W5:Y:S01]  /*1160*/  @P1 LDG.E.128 R56, desc[UR10][R150.64] ;  /* 0x0000000a96381981 */ /* 0x000162000c1e1d00 */
[--C-:B------:R-:W-:Y:S01]  /*1170*/  HADD2.F32 R155, -RZ, R195.reuse.H0_H0 ;  /* 0x200000c3ff9b7230 */ /* 0x100fe20000004100 */
[----:B------:R-:W-:Y:S02]  /*1180*/  IADD3 R154, PT, PT, R154, 0x100, RZ ;  /* 0x000001009a9a7810 */ /* 0x000fe40007ffe0ff */
[----:B------:R-:W-:Y:S01]  /*1190*/  IADD3 R149, PT, PT, R149, 0x100, RZ ;  /* 0x0000010095957810 */ /* 0x000fe20007ffe0ff */
[C---:B---3--:R-:W-:Y:S01]  /*11a0*/  FADD.FTZ R16, -R148.reuse, R144 ;  /* 0x0000009094107221 */ /* 0x048fe20000010100 */
[C---:B------:R-:W-:Y:S01]  /*11b0*/  FADD.FTZ R164, -R148.reuse, R145 ;  /* 0x0000009194a47221 */ /* 0x040fe20000010100 */
[----:B------:R-:W-:Y:S02]  /*11c0*/  HADD2.F32 R144, -RZ, R195.H1_H1 ;  /* 0x300000c3ff907230 */ /* 0x000fe40000004100 */
[----:B------:R-:W-:Y:S01]  /*11d0*/  FADD.FTZ R146, -R148, R146 ;  /* 0x0000009294927221 */ /* 0x000fe20000010100 */
[C---:B-----5:R-:W-:Y:S01]  /*11e0*/  FMUL.FTZ R13, R5.reuse, R16 ;  /* 0x00000010050d7220 */ /* 0x060fe20000410000 */
[----:B------:R-:W-:Y:S01]  /*11f0*/  FMUL.FTZ R16, R5, R164 ;  /* 0x000000a405107220 */ /* 0x000fe20000410000 */
[----:B------:R-:W-:-:S02]  /*1200*/  HADD2.F32 R145, -RZ, R196.H0_H0 ;  /* 0x200000c4ff917230 */ /* 0x000fc40000004100 */
        /* <DEDUP_REMOVED lines=23> */
[----:B0-----:R-:W-:-:S07]  /*1380*/  FFMA.FTZ R152, R180, R179, R141 ;  /* 0x000000b3b4987223 */ /* 0x001fce000001008d */
.L_x_12862:
[----:B------:R-:W-:Y:S05]  /*1390*/  BSYNC.RECONVERGENT B1 ;  /* 0x0000000000017941 */ /* 0x000fea0003800200 */
.L_x_12861:
        /* <DEDUP_REMOVED lines=48> */
.L_x_12864:
[----:B------:R-:W-:Y:S05]  /*16a0*/  BSYNC.RECONVERGENT B1 ;  /* 0x0000000000017941 */ /* 0x000fea0003800200 */
.L_x_12863:
        /* <DEDUP_REMOVED lines=47> */
.L_x_12866:
[----:B------:R-:W-:Y:S05]  /*19a0*/  BSYNC.RECONVERGENT B1 ;  /* 0x0000000000017941 */ /* 0x000fea0003800200 */
.L_x_12865:
        /* <DEDUP_REMOVED lines=47> */
.L_x_12868:
[----:B------:R-:W-:Y:S05]  /*1ca0*/  BSYNC.RECONVERGENT B1 ;  /* 0x0000000000017941 */ /* 0x000fea0003800200 */
.L_x_12867:
        /* <DEDUP_REMOVED lines=14> */
[----:B------:R-:W-:Y:S02]  /*1d90*/  IADD3 R154, PT, PT, R154, 0x100, RZ ;  /* 0x000001009a9a7810 */ /* 0x000fe40007ffe0ff */
        /* <DEDUP_REMOVED lines=32> */
.L_x_12870:
[----:B------:R-:W-:Y:S05]  /*1fa0*/  BSYNC.RECONVERGENT B1 ;  /* 0x0000000000017941 */ /* 0x000fea0003800200 */
.L_x_12869:
        /* <DEDUP_REMOVED lines=47> */
.L_x_12872:
[----:B------:R-:W-:Y:S05]  /*22a0*/  BSYNC.RECONVERGENT B1 ;  /* 0x0000000000017941 */ /* 0x000fea0003800200 */
.L_x_12871:
        /* <DEDUP_REMOVED lines=10> */
[----:B--2---:R-:W-:-:S05]  /*2350*/  @P0 IMAD.WIDE.U32 R150, R149, 0x10, R150 ;  /* 0x0000001095960825 */ /* 0x004fca00078e0096 */
[----:B------:R1:W5:Y:S01]  /*2360*/  @P0 LDG.E.128 R128, desc[UR10][R150.64] ;  /* 0x0000000a96800981 */ /* 0x000362000c1e1d00 */
[--C-:B------:R-:W-:Y:S02]  /*2370*/  HADD2.F32 R149, -RZ, R207.reuse.H0_H0 ;  /* 0x200000cfff957230 */ /* 0x100fe40000004100 */
[--C-:B------:R-:W-:Y:S02]  /*2380*/  HADD2.F32 R175, -RZ, R208.reuse.H0_H0 ;  /* 0x200000d0ffaf7230 */ /* 0x100fe40000004100 */
[C---:B---3--:R-:W-:Y:S01]  /*2390*/  FADD.FTZ R154, -R148.reuse, R140 ;  /* 0x0000008c949a7221 */ /* 0x048fe20000010100 */
[----:B------:R-:W-:Y:S02]  /*23a0*/  HADD2.F32 R140, -RZ, R207.H1_H1 ;  /* 0x300000cfff8c7230 */ /* 0x000fe40000004100 */
[C---:B------:R-:W-:Y:S01]  /*23b0*/  FADD.FTZ R160, -R148.reuse, R141 ;  /* 0x0000008d94a07221 */ /* 0x040fe20000010100 */
[C---:B------:R-:W-:Y:S01]  /*23c0*/  FADD.FTZ R142, -R148.reuse, R142 ;  /* 0x0000008e948e7221 */ /* 0x040fe20000010100 */
[C---:B-----5:R-:W-:Y:S01]  /*23d0*/  FMUL.FTZ R157, R5.reuse, R154 ;  /* 0x0000009a059d7220 */ /* 0x060fe20000410000 */
[----:B------:R-:W-:Y:S01]  /*23e0*/  FADD.FTZ R192, -R148, R143 ;  /* 0x0000008f94c07221 */ /* 0x000fe20000010100 */
[C---:B------:R-:W-:Y:S01]  /*23f0*/  FMUL.FTZ R160, R5.reuse, R160 ;  /* 0x000000a005a07220 */ /* 0x040fe20000410000 */
[----:B------:R-:W-:Y:S01]  /*2400*/  FMUL.FTZ R177, R5, R142 ;  /* 0x0000008e05b17220 */ /* 0x000fe20000410000 */
[----:B----4-:R-:W-:Y:S01]  /*2410*/  FMUL.FTZ R158, R144, R149 ;  /* 0x00000095909e7220 */ /* 0x010fe20000410000 */
        /* <DEDUP_REMOVED lines=21> */
[----:B-1----:R-:W-:Y:S06]  /*2570*/  BRA `(.L_x_12873) ;  /* 0x0000000000c47947 */ /* 0x002fec0003800000 */
.L_x_12858:
        /* <DEDUP_REMOVED lines=12> */
[C---:B------:R-:W-:Y:S02]  /*2640*/  ISETP.GE.U32.AND P3, PT, R7.reuse, 0x400, PT ;  /* 0x000004000700780c */ /* 0x040fe40003f66070 */
[----:B------:R-:W-:Y:S02]  /*2650*/  ISETP.GE.U32.AND P4, PT, R7, 0x500, PT ;  /* 0x000005000700780c */ /* 0x000fe40003f86070 */
[----:B------:R-:W-:-:S03]  /*2660*/  MOV R209, R0 ;  /* 0x0000000000d17202 */ /* 0x000fc60000000f00 */
[----:B------:R-:W0:Y:S08]  /*2670*/  @P5 LDC.64 R140, c[0x0][0x438] ;  /* 0x00010e00ff8c5b82 */ /* 0x000e300000000a00 */
[----:B------:R-:W1:Y:S01]  /*2680*/  @P0 LDC.64 R154, c[0x0][0x438] ;  /* 0x00010e00ff9a0b82 */ /* 0x000e620000000a00 */
[----:B------:R-:W-:-:S07]  /*2690*/  ISETP.GE.U32.AND P6, PT, R7, 0x600, PT ;  /* 0x000006000700780c */ /* 0x000fce0003fc6070 */
[----:B------:R-:W2:Y:S01]  /*26a0*/  @P1 LDC.64 R150, c[0x0][0x438] ;  /* 0x00010e00ff961b82 */ /* 0x000ea20000000a00 */
[C---:B0-----:R-:W-:Y:S01]  /*26b0*/  @P5 IMAD.WIDE.U32 R140, R209.reuse, 0x10, R140 ;  /* 0x00000010d18c5825 */ /* 0x041fe200078e008c */
[----:B------:R-:W-:-:S06]  /*26c0*/  @P5 IADD3 R209, PT, PT, R209, 0x100, RZ ;  /* 0x00000100d1d15810 */ /* 0x000fcc0007ffe0ff */
[----:B------:R-:W0:Y:S01]  /*26d0*/  @P3 LDC.64 R148, c[0x0][0x438] ;  /* 0x00010e00ff943b82 */ /* 0x000e220000000a00 */
[----:B------:R3:W5:Y:S01]  /*26e0*/  @P5 LDG.E.128 R60, desc[UR10][R140.64] ;  /* 0x0000000a8c3c5981 */ /* 0x000762000c1e1d00 */
[----:B------:R-:W-:Y:S01]  /*26f0*/  ISETP.GE.U32.AND P5, PT, R7, 0x700, PT ;  /* 0x000007000700780c */ /* 0x000fe20003fa6070 */
[----:B-1----:R-:W-:-:S05]  /*2700*/  @P0 IMAD.WIDE.U32 R154, R209, 0x10, R154 ;  /* 0x00000010d19a0825 */ /* 0x002fca00078e009a */
[----:B------:R-:W1:Y:S01]  /*2710*/  @P4 LDC.64 R146, c[0x0][0x438] ;  /* 0x00010e00ff924b82 */ /* 0x000e620000000a00 */
[----:B------:R-:W-:Y:S01]  /*2720*/  @P0 IADD3 R209, PT, PT, R209, 0x100, RZ ;  /* 0x00000100d1d10810 */ /* 0x000fe20007ffe0ff */
[----:B------:R0:W5:Y:S01]  /*2730*/  @P0 LDG.E.128 R56, desc[UR10][R154.64] ;  /* 0x0000000a9a380981 */ /* 0x000162000c1e1d00 */
[----:B------:R-:W-:-:S03]  /*2740*/  ISETP.GE.U32.AND P0, PT, R7, 0x800, PT ;  /* 0x000008000700780c */ /* 0x000fc60003f06070 */
[C---:B--2---:R-:W-:Y:S01]  /*2750*/  @P1 IMAD.WIDE.U32 R150, R209.reuse, 0x10, R150 ;  /* 0x00000010d1961825 */ /* 0x044fe200078e0096 */
[----:B------:R-:W-:Y:S01]  /*2760*/  @P1 IADD3 R209, PT, PT, R209, 0x100, RZ ;  /* 0x00000100d1d11810 */ /* 0x000fe20007ffe0ff */
[----:B------:R-:W2:Y:S03]  /*2770*/  @P6 LDC.64 R144, c[0x0][0x438] ;  /* 0x00010e00ff906b82 */ /* 0x000ea60000000a00 */
[----:B------:R0:W5:Y:S05]  /*2780*/  @P1 LDG.E.128 R52, desc[UR10][R150.64] ;  /* 0x0000000a96341981 */ /* 0x00016a000c1e1d00 */
[----:B------:R-:W4:Y:S01]  /*2790*/  @P5 LDC.64 R142, c[0x0][0x438] ;  /* 0x00010e00ff8e5b82 */ /* 0x000f220000000a00 */
[C---:B0-----:R-:W-:Y:S01]  /*27a0*/  @P3 IMAD.WIDE.U32 R148, R209.reuse, 0x10, R148 ;  /* 0x00000010d1943825 */ /* 0x041fe200078e0094 */
[----:B------:R-:W-:-:S04]  /*27b0*/  @P3 IADD3 R209, PT, PT, R209, 0x100, RZ ;  /* 0x00000100d1d13810 */ /* 0x000fc80007ffe0ff */
[----:B------:R0:W5:Y:S02]  /*27c0*/  @P3 LDG.E.128 R48, desc[UR10][R148.64] ;  /* 0x0000000a94303981 */ /* 0x000164000c1e1d00 */
[----:B---3--:R-:W3:Y:S01]  /*27d0*/  @P0 LDC.64 R140, c[0x0][0x438] ;  /* 0x00010e00ff8c0b82 */ /* 0x008ee20000000a00 */
[C---:B-1----:R-:W-:Y:S01]  /*27e0*/  @P4 IMAD.WIDE.U32 R146, R209.reuse, 0x10, R146 ;  /* 0x00000010d1924825 */ /* 0x042fe200078e0092 */
[----:B------:R-:W-:-:S04]  /*27f0*/  @P4 IADD3 R209, PT, PT, R209, 0x100, RZ ;  /* 0x00000100d1d14810 */ /* 0x000fc80007ffe0ff */
[----:B------:R0:W5:Y:S01]  /*2800*/  @P4 LDG.E.128 R44, desc[UR10][R146.64] ;  /* 0x0000000a922c4981 */ /* 0x000162000c1e1d00 */
[C---:B--2---:R-:W-:Y:S01]  /*2810*/  @P6 IMAD.WIDE.U32 R144, R209.reuse, 0x10, R144 ;  /* 0x00000010d1906825 */ /* 0x044fe200078e0090 */
[----:B------:R-:W-:-:S04]  /*2820*/  @P6 IADD3 R209, PT, PT, R209, 0x100, RZ ;  /* 0x00000100d1d16810 */ /* 0x000fc80007ffe0ff */
[----:B------:R0:W5:Y:S01]  /*2830*/  @P6 LDG.E.128 R40, desc[UR10][R144.64] ;  /* 0x0000000a90286981 */ /* 0x000162000c1e1d00 */
[C---:B----4-:R-:W-:Y:S01]  /*2840*/  @P5 IMAD.WIDE.U32 R142, R209.reuse, 0x10, R142 ;  /* 0x00000010d18e5825 */ /* 0x050fe200078e008e */
[----:B------:R-:W-:-:S04]  /*2850*/  @P5 IADD3 R209, PT, PT, R209, 0x100, RZ ;  /* 0x00000100d1d15810 */ /* 0x000fc80007ffe0ff */
[----:B------:R0:W5:Y:S01]  /*2860*/  @P5 LDG.E.128 R36, desc[UR10][R142.64] ;  /* 0x0000000a8e245981 */ /* 0x000162000c1e1d00 */
[----:B---3--:R-:W-:-:S05]  /*2870*/  @P0 IMAD.WIDE.U32 R140, R209, 0x10, R140 ;  /* 0x00000010d18c0825 */ /* 0x008fca00078e008c */
[----:B------:R0:W5:Y:S02]  /*2880*/  @P0 LDG.E.128 R128, desc[UR10][R140.64] ;  /* 0x0000000a8c800981 */ /* 0x000164000c1e1d00 */
.L_x_12873:
[----:B----4-:R-:W-:Y:S05]  /*2890*/  BSYNC.RECONVERGENT B0 ;  /* 0x0000000000007941 */ /* 0x010fea0003800200 */
.L_x_12857:
        /* <DEDUP_REMOVED lines=31> */
.L_x_12875:
[----:B------:R-:W-:Y:S05]  /*2a90*/  BSYNC.RECONVERGENT B0 ;  /* 0x0000000000007941 */ /* 0x000fea0003800200 */
.L_x_12874:
        /* <DEDUP_REMOVED lines=30> */
[----:B------:R-:W-:Y:S01]  /*2c80*/  FADD.FTZ R140, R147, R140 ;  /* 0x0000008c938c7221 */ /* 0x000fe20000010000 */
[----:B------:R-:W-:-:S02]  /*2c90*/  MOV R147, R0 ;  /* 0x0000000000937202 */ /* 0x000fc40000000f00 */
        /* <DEDUP_REMOVED lines=10> */
[----:B------:R-:W-:Y:S01]  /*2d40*/  FADD.FTZ R140, R155, R140 ;  /* 0x0000008c9b8c7221 */ /* 0x000fe20000010000 */
[----:B------:R-:W-:Y:S02]  /*2d50*/  P2R R0, PR, RZ, 0x2 ;  /* 0x00000002ff007803 */ /* 0x000fe40000000000 */
        /* <DEDUP_REMOVED lines=12> */
[-CC-:B------:R-:W-:Y:S01]  /*2e20*/  FFMA.FTZ R141, R3, R149.reuse, R144.reuse ;  /* 0x00000095038d7223 */ /* 0x180fe20000010090 */
[-CC-:B------:R-:W-:Y:S01]  /*2e30*/  FFMA.FTZ R142, R12, R149.reuse, R144.reuse ;  /* 0x000000950c8e7223 */ /* 0x180fe20000010090 */
[----:B------:R-:W-:Y:S01]  /*2e40*/  FFMA.FTZ R143, R161, R149, R144 ;  /* 0x00000095a18f7223 */ /* 0x000fe20000010090 */
[----:B------:R-:W-:Y:S01]  /*2e50*/  ISETP.GT.AND P1, PT, R4, RZ, PT ;  /* 0x000000ff0400720c */ /* 0x000fe20003f24270 */
[----:B------:R-:W-:Y:S01]  /*2e60*/  FADD.FTZ R140, R10, -R141 ;  /* 0x8000008d0a8c7221 */ /* 0x000fe20000010000 */
[----:B------:R-:W-:Y:S01]  /*2e70*/  FADD.FTZ R142, R11, -R142 ;  /* 0x8000008e0b8e7221 */ /* 0x000fe20000010000 */
[----:B------:R-:W-:Y:S01]  /*2e80*/  FADD.FTZ R146, R162, -R143 ;  /* 0x8000008fa2927221 */ /* 0x000fe20000010000 */
[----:B------:R-:W-:Y:S01]  /*2e90*/  ISETP.GT.AND P0, PT, R2, RZ, PT ;  /* 0x000000ff0200720c */ /* 0x000fe20003f04270 */
[C---:B------:R-:W-:Y:S01]  /*2ea0*/  FMUL.FTZ R140, R5.reuse, R140 ;  /* 0x0000008c058c7220 */ /* 0x040fe20000410000 */
[C---:B------:R-:W-:Y:S01]  /*2eb0*/  FMUL.FTZ R142, R5.reuse, R142 ;  /* 0x0000008e058e7220 */ /* 0x040fe20000410000 */
[----:B------:R-:W-:-:S03]  /*2ec0*/  FMUL.FTZ R146, R5, R146 ;  /* 0x0000009205927220 */ /* 0x000fc60000410000 */
[----:B------:R-:W-:Y:S02]  /*2ed0*/  FSEL R140, R140, RZ, P1 ;  /* 0x000000ff8c8c7208 */ /* 0x000fe40000800000 */
[----:B------:R-:W-:Y:S02]  /*2ee0*/  FSEL R142, R142, RZ, P1 ;  /* 0x000000ff8e8e7208 */ /* 0x000fe40000800000 */
[----:B------:R-:W-:Y:S01]  /*2ef0*/  FSEL R146, R146, RZ, P1 ;  /* 0x000000ff92927208 */ /* 0x000fe20000800000 */
[----:B------:R-:W-:Y:S02]  /*2f00*/  FMUL.FTZ R141, R140, UR15 ;  /* 0x0000000f8c8d7c20 */ /* 0x000fe40008410000 */
[----:B------:R-:W-:Y:S02]  /*2f10*/  FMUL.FTZ R142, R142, UR15 ;  /* 0x0000000f8e8e7c20 */ /* 0x000fe40008410000 */
[----:B------:R-:W-:Y:S01]  /*2f20*/  FMUL.FTZ R143, R146, UR15 ;  /* 0x0000000f928f7c20 */ /* 0x000fe20008410000 */
[----:B------:R-:W-:-:S02]  /*2f30*/  SEL R132, R141, R132, P0 ;  /* 0x000000848d847207 */ /* 0x000fc40000000000 */
[----:B------:R-:W-:Y:S02]  /*2f40*/  SEL R133, R142, R133, P0 ;  /* 0x000000858e857207 */ /* 0x000fe40000000000 */
[----:B------:R-:W-:Y:S01]  /*2f50*/  SEL R134, R143, R134, P0 ;  /* 0x000000868f867207 */ /* 0x000fe20000000000 */
[----:B------:R-:W-:Y:S06]  /*2f60*/  @!P3 BRA `(.L_x_12880) ;  /* 0x000000040070b947 */ /* 0x000fec0003800000 */
[----:B------:R-:W-:-:S04]  /*2f70*/  FFMA.FTZ R135, R178, R149, R144 ;  /* 0x00000095b2877223 */ /* 0x000fc80000010090 */
[----:B------:R-:W-:-:S04]  /*2f80*/  FADD.FTZ R140, R176, -R135 ;  /* 0x80000087b08c7221 */ /* 0x000fc80000010000 */
[----:B------:R-:W-:-:S05]  /*2f90*/  FMUL.FTZ R140, R5, R140 ;  /* 0x0000008c058c7220 */ /* 0x000fca0000410000 */
[----:B------:R-:W-:-:S05]  /*2fa0*/  FSEL R140, R140, RZ, P1 ;  /* 0x000000ff8c8c7208 */ /* 0x000fca0000800000 */
[----:B------:R-:W-:Y:S01]  /*2fb0*/  FMUL.FTZ R135, R140, UR15 ;  /* 0x0000000f8c877c20 */ /* 0x000fe20008410000 */
[----:B------:R-:W-:Y:S06]  /*2fc0*/  BRA `(.L_x_12880) ;  /* 0x0000000400587947 */ /* 0x000fec0003800000 */
.L_x_12879:
[-CC-:B------:R-:W-:Y:S01]  /*2fd0*/  FFMA.FTZ R137, R3, R149.reuse, R144.reuse ;  /* 0x0000009503897223 */ /* 0x180fe20000010090 */
[-CC-:B------:R-:W-:Y:S01]  /*2fe0*/  FFMA.FTZ R138, R12, R149.reuse, R144.reuse ;  /* 0x000000950c8a7223 */ /* 0x180fe20000010090 */
[-C--:B------:R-:W-:Y:S01]  /*2ff0*/  FFMA.FTZ R139, R161, R149.reuse, R144 ;  /* 0x00000095a18b7223 */ /* 0x080fe20000010090 */
[----:B------:R-:W-:Y:S01]  /*3000*/  ISETP.GT.AND P1, PT, R4, RZ, PT ;  /* 0x000000ff0400720c */ /* 0x000fe20003f24270 */
        /* <DEDUP_REMOVED lines=8> */
[----:B------:R-:W-:-:S02]  /*3090*/  ISETP.GT.AND P0, PT, R2, RZ, PT ;  /* 0x000000ff0200720c */ /* 0x000fc40003f04270 */
[----:B------:R-:W-:Y:S01]  /*30a0*/  FSEL R136, R136, RZ, P1 ;  /* 0x000000ff88887208 */ /* 0x000fe20000800000 */
[----:B------:R-:W-:Y:S01]  /*30b0*/  FMUL.FTZ R142, R5, R142 ;  /* 0x0000008e058e7220 */ /* 0x000fe20000410000 */
[----:B------:R-:W-:Y:S02]  /*30c0*/  FSEL R140, R138, RZ, P1 ;  /* 0x000000ff8a8c7208 */ /* 0x000fe40000800000 */
[----:B------:R-:W-:Y:S01]  /*30d0*/  FSEL R141, R141, RZ, P1 ;  /* 0x000000ff8d8d7208 */ /* 0x000fe20000800000 */
[----:B------:R-:W-:Y:S02]  /*30e0*/  FMUL.FTZ R137, R136, UR15 ;  /* 0x0000000f88897c20 */ /* 0x000fe40008410000 */
[----:B------:R-:W-:Y:S02]  /*30f0*/  FMUL.FTZ R138, R140, UR15 ;  /* 0x0000000f8c8a7c20 */ /* 0x000fe40008410000 */
[----:B------:R-:W-:Y:S01]  /*3100*/  FMUL.FTZ R139, R141, UR15 ;  /* 0x0000000f8d8b7c20 */ /* 0x000fe20008410000 */
[----:B------:R-:W-:-:S02]  /*3110*/  SEL R132, R137, R132, P0 ;  /* 0x0000008489847207 */ /* 0x000fc40000000000 */
[----:B------:R-:W-:Y:S02]  /*3120*/  SEL R133, R138, R133, P0 ;  /* 0x000000858a857207 */ /* 0x000fe40000000000 */
[----:B------:R-:W-:Y:S02]  /*3130*/  SEL R134, R139, R134, P0 ;  /* 0x000000868b867207 */ /* 0x000fe40000000000 */
[----:B------:R-:W-:Y:S02]  /*3140*/  FSEL R139, R142, RZ, P1 ;  /* 0x000000ff8e8b7208 */ /* 0x000fe40000800000 */
[----:B------:R-:W-:Y:S02]  /*3150*/  MOV R137, R140 ;  /* 0x0000008c00897202 */ /* 0x000fe40000000f00 */
[----:B------:R-:W-:Y:S01]  /*3160*/  MOV R138, R141 ;  /* 0x0000008d008a7202 */ /* 0x000fe20000000f00 */
[----:B------:R-:W-:Y:S06]  /*3170*/  @!P3 BRA `(.L_x_12880) ;  /* 0x0000000000ecb947 */ /* 0x000fec0003800000 */
[----:B------:R-:W-:Y:S01]  /*3180*/  MOV R138, R141 ;  /* 0x0000008d008a7202 */ /* 0x000fe20000000f00 */
[----:B------:R-:W-:Y:S01]  /*3190*/  FMUL.FTZ R135, R139, UR15 ;  /* 0x0000000f8b877c20 */ /* 0x000fe20008410000 */
[----:B------:R-:W-:Y:S01]  /*31a0*/  MOV R137, R140 ;  /* 0x0000008c00897202 */ /* 0x000fe20000000f00 */
[----:B------:R-:W-:Y:S06]  /*31b0*/  BRA `(.L_x_12880) ;  /* 0x0000000000dc7947 */ /* 0x000fec0003800000 */
.L_x_12878:
[----:B------:R-:W-:Y:S01]  /*31c0*/  UMOV UR4, UR6 ;  /* 0x0000000600047c82 */ /* 0x000fe20008000000 */
[----:B------:R-:W-:Y:S01]  /*31d0*/  UMOV UR5, UR7 ;  /* 0x0000000700057c82 */ /* 0x000fe20008000000 */
[----:B------:R-:W-:-:S04]  /*31e0*/  UISETP.NE.U32.AND UP0, UPT, UR4, URZ, UPT ;  /* 0x000000ff0400728c */ /* 0x000fc8000bf05070 */
[----:B------:R-:W-:-:S09]  /*31f0*/  UISETP.NE.AND.EX UP0, UPT, UR5, URZ, UPT, UP0 ;  /* 0x000000ff0500728c */ /* 0x000fd2000bf05300 */
[----:B------:R-:W-:Y:S05]  /*3200*/  BRA.U UP0, `(.L_x_12881) ;  /* 0x0000000100687547 */ /* 0x000fea000b800000 */
[-CC-:B------:R-:W-:Y:S01]  /*3210*/  @P2 FFMA.FTZ R141, R3, R149.reuse, R144.reuse ;  /* 0x00000095038d2223 */ /* 0x180fe20000010090 */
[-CC-:B------:R-:W-:Y:S01]  /*3220*/  @P2 FFMA.FTZ R146, R12, R149.reuse, R144.reuse ;  /* 0x000000950c922223 */ /* 0x180fe20000010090 */
[----:B------:R-:W-:Y:S01]  /*3230*/  @P2 FFMA.FTZ R151, R161, R149, R144 ;  /* 0x00000095a1972223 */ /* 0x000fe20000010090 */
        /* <DEDUP_REMOVED lines=8> */
[----:B------:R-:W-:Y:S01]  /*32c0*/  @P2 FFMA.FTZ R143, R5, R151, R62 ;  /* 0x00000097058f2223 */ /* 0x000fe2000001003e */
[----:B------:R-:W-:Y:S01]  /*32d0*/  FMUL.FTZ R141, R140, UR15 ;  /* 0x0000000f8c8d7c20 */ /* 0x000fe20008410000 */
[----:B------:R-:W-:Y:S01]  /*32e0*/  ISETP.GT.AND P0, PT, R2, RZ, PT ;  /* 0x000000ff0200720c */ /* 0x000fe20003f04270 */
[----:B------:R-:W-:Y:S01]  /*32f0*/  FMUL.FTZ R140, R142, UR15 ;  /* 0x0000000f8e8c7c20 */ /* 0x000fe20008410000 */
[----:B------:R-:W-:-:S02]  /*3300*/  FMUL.FTZ R143, R143, UR15 ;  /* 0x0000000f8f8f7c20 */ /* 0x000fc40008410000 */
[----:B------:R-:W-:Y:S02]  /*3310*/  SEL R132, R141, R132, P0 ;  /* 0x000000848d847207 */ /* 0x000fe40000000000 */
[----:B------:R-:W-:Y:S02]  /*3320*/  SEL R133, R140, R133, P0 ;  /* 0x000000858c857207 */ /* 0x000fe40000000000 */
[----:B------:R-:W-:Y:S01]  /*3330*/  SEL R134, R143, R134, P0 ;  /* 0x000000868f867207 */ /* 0x000fe20000000000 */
[----:B------:R-:W-:Y:S06]  /*3340*/  @!P3 BRA `(.L_x_12880) ;  /* 0x000000000078b947 */ /* 0x000fec0003800000 */
[----:B------:R-:W-:Y:S01]  /*3350*/  @P2 FFMA.FTZ R141, R178, R149, R144 ;  /* 0x00000095b28d2223 */ /* 0x000fe20000010090 */
[----:B------:R-:W-:-:S03]  /*3360*/  MOV R135, R63 ;  /* 0x0000003f00877202 */ /* 0x000fc60000000f00 */
[----:B------:R-:W-:-:S04]  /*3370*/  @P2 FADD.FTZ R140, R176, -R141 ;  /* 0x8000008db08c2221 */ /* 0x000fc80000010000 */
[----:B------:R-:W-:-:S04]  /*3380*/  @P2 FFMA.FTZ R135, R5, R140, R63 ;  /* 0x0000008c05872223 */ /* 0x000fc8000001003f */
[----:B------:R-:W-:Y:S01]  /*3390*/  FMUL.FTZ R135, R135, UR15 ;  /* 0x0000000f87877c20 */ /* 0x000fe20008410000 */
[----:B------:R-:W-:Y:S06]  /*33a0*/  BRA `(.L_x_12880) ;  /* 0x0000000000607947 */ /* 0x000fec0003800000 */
.L_x_12881:
[-CC-:B------:R-:W-:Y:S01]  /*33b0*/  @P2 FFMA.FTZ R139, R3, R149.reuse, R144.reuse ;  /* 0x00000095038b2223 */ /* 0x180fe20000010090 */
[-CC-:B------:R-:W-:Y:S01]  /*33c0*/  @P2 FFMA.FTZ R138, R12, R149.reuse, R144.reuse ;  /* 0x000000950c8a2223 */ /* 0x180fe20000010090 */
[-CC-:B------:R-:W-:Y:S01]  /*33d0*/  @P2 FFMA.FTZ R141, R161, R149.reuse, R144.reuse ;  /* 0x00000095a18d2223 */ /* 0x180fe20000010090 */
        /* <DEDUP_REMOVED lines=9> */
[----:B------:R-:W-:Y:S01]  /*3470*/  @P2 FFMA.FTZ R138, R5, R141, R62 ;  /* 0x0000008d058a2223 */ /* 0x000fe2000001003e */
[----:B------:R-:W-:Y:S01]  /*3480*/  @P2 FADD.FTZ R142, R176, -R143 ;  /* 0x8000008fb08e2221 */ /* 0x000fe20000010000 */
[----:B------:R-:W-:Y:S01]  /*3490*/  MOV R139, R63 ;  /* 0x0000003f008b7202 */ /* 0x000fe20000000f00 */
[----:B------:R-:W-:Y:S01]  /*34a0*/  FMUL.FTZ R140, R137, UR15 ;  /* 0x0000000f898c7c20 */ /* 0x000fe20008410000 */
[----:B------:R-:W-:Y:S01]  /*34b0*/  FMUL.FTZ R141, R138, UR15 ;  /* 0x0000000f8a8d7c20 */ /* 0x000fe20008410000 */
[----:B------:R-:W-:Y:S01]  /*34c0*/  FMUL.FTZ R143, R136, UR15 ;  /* 0x0000000f888f7c20 */ /* 0x000fe20008410000 */
[----:B------:R-:W-:Y:S01]  /*34d0*/  ISETP.GT.AND P0, PT, R2, RZ, PT ;  /* 0x000000ff0200720c */ /* 0x000fe20003f04270 */
[----:B------:R-:W-:-:S03]  /*34e0*/  @P2 FFMA.FTZ R139, R5, R142, R63 ;  /* 0x0000008e058b2223 */ /* 0x000fc6000001003f */
[----:B------:R-:W-:Y:S01]  /*34f0*/  SEL R134, R141, R134, P0 ;  /* 0x000000868d867207 */ /* 0x000fe20000000000 */
[----:B------:R-:W-:Y:S01]  /*3500*/  @P3 FMUL.FTZ R135, R139, UR15 ;  /* 0x0000000f8b873c20 */ /* 0x000fe20008410000 */
[----:B------:R-:W-:Y:S02]  /*3510*/  SEL R133, R140, R133, P0 ;  /* 0x000000858c857207 */ /* 0x000fe40000000000 */
[----:B------:R-:W-:-:S07]  /*3520*/  SEL R132, R143, R132, P0 ;  /* 0x000000848f847207 */ /* 0x000fce0000000000 */
.L_x_12880:
        /* <DEDUP_REMOVED lines=10> */
.L_x_12877:
[----:B------:R-:W-:Y:S05]  /*35d0*/  BSYNC.RECONVERGENT B0 ;  /* 0x0000000000007941 */ /* 0x000fea0003800200 */
.L_x_12876:
[----:B------:R-:W-:Y:S01]  /*35e0*/  ISETP.GE.U32.AND P0, PT, R7, 0x200, PT ;  /* 0x000002000700780c */ /* 0x000fe20003f06070 */
[----:B------:R-:W-:Y:S03]  /*35f0*/  BSSY.RECONVERGENT B0, `(.L_x_12882) ;  /* 0x0000082000007945 */ /* 0x000fe60003800200 */
[----:B------:R-:W-:-:S09]  /*3600*/  P2R R146, PR, RZ, 0x1 ;  /* 0x00000001ff927803 */ /* 0x000fd20000000000 */
        /* <DEDUP_REMOVED lines=20> */
[----:B------:R-:W-:Y:S01]  /*3750*/  @P2 FFMA.FTZ R140, R180, R149, R144 ;  /* 0x00000095b48c2223 */ /* 0x000fe20000010090 */
[----:B------:R-:W-:Y:S01]  /*3760*/  FMUL.FTZ R143, R136, UR15 ;  /* 0x0000000f888f7c20 */ /* 0x000fe20008410000 */
[----:B------:R-:W-:Y:S01]  /*3770*/  FMUL.FTZ R142, R137, UR15 ;  /* 0x0000000f898e7c20 */ /* 0x000fe20008410000 */
[----:B------:R-:W-:Y:S01]  /*3780*/  FMUL.FTZ R141, R138, UR15 ;  /* 0x0000000f8a8d7c20 */ /* 0x000fe20008410000 */
[----:B------:R-:W-:Y:S01]  /*3790*/  ISETP.GT.AND P1, PT, R2, RZ, PT ;  /* 0x000000ff0200720c */ /* 0x000fe20003f24270 */
[----:B------:R-:W-:Y:S01]  /*37a0*/  @P2 FADD.FTZ R140, R179, -R140 ;  /* 0x8000008cb38c2221 */ /* 0x000fe20000010000 */
[----:B------:R-:W-:-:S02]  /*37b0*/  MOV R139, R59 ;  /* 0x0000003b008b7202 */ /* 0x000fc40000000f00 */
[----:B------:R-:W-:Y:S01]  /*37c0*/  SEL R134, R141, R134, P1 ;  /* 0x000000868d867207 */ /* 0x000fe20000800000 */
[----:B------:R-:W-:Y:S01]  /*37d0*/  @P2 FFMA.FTZ R139, R5, R140, R59 ;  /* 0x0000008c058b2223 */ /* 0x000fe2000001003b */
[----:B------:R-:W-:Y:S02]  /*37e0*/  SEL R133, R142, R133, P1 ;  /* 0x000000858e857207 */ /* 0x000fe40000800000 */
[----:B------:R-:W-:Y:S01]  /*37f0*/  SEL R132, R143, R132, P1 ;  /* 0x000000848f847207 */ /* 0x000fe20000800000 */
[----:B------:R-:W-:Y:S06]  /*3800*/  @!P3 BRA `(.L_x_12886) ;  /* 0x000000040060b947 */ /* 0x000fec0003800000 */
[----:B------:R-:W-:Y:S01]  /*3810*/  FMUL.FTZ R135, R139, UR15 ;  /* 0x0000000f8b877c20 */ /* 0x000fe20008410000 */
[----:B------:R-:W-:Y:S06]  /*3820*/  BRA `(.L_x_12886) ;  /* 0x0000000400587947 */ /* 0x000fec0003800000 */
.L_x_12885:
        /* <DEDUP_REMOVED lines=26> */
.L_x_12884:
        /* <DEDUP_REMOVED lines=35> */
.L_x_12887:
[-CC-:B------:R-:W-:Y:S01]  /*3c00*/  FFMA.FTZ R141, R13, R149.reuse, R144.reuse ;  /* 0x000000950d8d7223 */ /* 0x180fe20000010090 */
[-CC-:B------:R-:W-:Y:S01]  /*3c10*/  FFMA.FTZ R142, R16, R149.reuse, R144.reuse ;  /* 0x00000095108e7223 */ /* 0x180fe20000010090 */
[-CC-:B------:R-:W-:Y:S01]  /*3c20*/  FFMA.FTZ R143, R163, R149.reuse, R144.reuse ;  /* 0x00000095a38f7223 */ /* 0x180fe20000010090 */
[----:B------:R-:W-:Y:S01]  /*3c30*/  @P3 FFMA.FTZ R150, R180, R149, R144 ;  /* 0x00000095b4963223 */ /* 0x000fe20000010090 */
[----:B------:R-:W-:Y:S01]  /*3c40*/  FADD.FTZ R140, R14, -R141 ;  /* 0x8000008d0e8c7221 */ /* 0x000fe20000010000 */
[----:B------:R-:W-:Y:S01]  /*3c50*/  FADD.FTZ R142, R15, -R142 ;  /* 0x8000008e0f8e7221 */ /* 0x000fe20000010000 */
[----:B------:R-:W-:Y:S01]  /*3c60*/  FADD.FTZ R148, R164, -R143 ;  /* 0x8000008fa4947221 */ /* 0x000fe20000010000 */
[----:B------:R-:W-:Y:S01]  /*3c70*/  ISETP.GT.AND P4, PT, R4, RZ, PT ;  /* 0x000000ff0400720c */ /* 0x000fe20003f84270 */
[C---:B------:R-:W-:Y:S01]  /*3c80*/  FMUL.FTZ R140, R5.reuse, R140 ;  /* 0x0000008c058c7220 */ /* 0x040fe20000410000 */
[C---:B------:R-:W-:Y:S01]  /*3c90*/  FMUL.FTZ R142, R5.reuse, R142 ;  /* 0x0000008e058e7220 */ /* 0x040fe20000410000 */
[----:B------:R-:W-:Y:S01]  /*3ca0*/  FMUL.FTZ R143, R5, R148 ;  /* 0x00000094058f7220 */ /* 0x000fe20000410000 */
[----:B------:R-:W-:Y:S01]  /*3cb0*/  @P3 FADD.FTZ R150, R179, -R150 ;  /* 0x80000096b3963221 */ /* 0x000fe20000010000 */
[----:B------:R-:W-:-:S02]  /*3cc0*/  ISETP.GT.AND P1, PT, R2, RZ, PT ;  /* 0x000000ff0200720c */ /* 0x000fc40003f24270 */
[----:B------:R-:W-:Y:S01]  /*3cd0*/  FSEL R140, R140, RZ, P4 ;  /* 0x000000ff8c8c7208 */ /* 0x000fe20002000000 */
[----:B------:R-:W-:Y:S01]  /*3ce0*/  @P3 FMUL.FTZ R148, R5, R150 ;  /* 0x0000009605943220 */ /* 0x000fe20000410000 */
[----:B------:R-:W-:Y:S02]  /*3cf0*/  FSEL R142, R142, RZ, P4 ;  /* 0x000000ff8e8e7208 */ /* 0x000fe40002000000 */
[----:B------:R-:W-:Y:S01]  /*3d00*/  FSEL R143, R143, RZ, P4 ;  /* 0x000000ff8f8f7208 */ /* 0x000fe20002000000 */
[----:B------:R-:W-:Y:S01]  /*3d10*/  FMUL.FTZ R141, R140, UR15 ;  /* 0x0000000f8c8d7c20 */ /* 0x000fe20008410000 */
[----:B------:R-:W-:Y:S01]  /*3d20*/  @P3 FSEL R148, R148, RZ, P4 ;  /* 0x000000ff94943208 */ /* 0x000fe20002000000 */
[----:B------:R-:W-:Y:S02]  /*3d30*/  FMUL.FTZ R142, R142, UR15 ;  /* 0x0000000f8e8e7c20 */ /* 0x000fe40008410000 */
[----:B------:R-:W-:Y:S01]  /*3d40*/  FMUL.FTZ R143, R143, UR15 ;  /* 0x0000000f8f8f7c20 */ /* 0x000fe20008410000 */
[----:B------:R-:W-:Y:S01]  /*3d50*/  SEL R132, R141, R132, P1 ;  /* 0x000000848d847207 */ /* 0x000fe20000800000 */
[----:B------:R-:W-:Y:S01]  /*3d60*/  @P3 FMUL.FTZ R135, R148, UR15 ;  /* 0x0000000f94873c20 */ /* 0x000fe20008410000 */
[----:B------:R-:W-:-:S02]  /*3d70*/  SEL R133, R142, R133, P1 ;  /* 0x000000858e857207 */ /* 0x000fc40000800000 */
[----:B------:R-:W-:-:S07]  /*3d80*/  SEL R134, R143, R134, P1 ;  /* 0x000000868f867207 */ /* 0x000fce0000800000 */
.L_x_12886:
        /* <DEDUP_REMOVED lines=8> */
.L_x_12883:
[----:B------:R-:W-:Y:S05]  /*3e10*/  BSYNC.RECONVERGENT B0 ;  /* 0x0000000000007941 */ /* 0x000fea0003800200 */
.L_x_12882:
        /* <DEDUP_REMOVED lines=37> */
.L_x_12891:
        /* <DEDUP_REMOVED lines=26> */
.L_x_12890:
[----:B0-2---:R-:W0:Y:S02]  /*4210*/  LDC.64 R140, c[0x0][0x478] ;  /* 0x00011e00ff8c7b82 */ /* 0x005e240000000a00 */
[----:B0-----:R-:W-:-:S04]  /*4220*/  ISETP.NE.U32.AND P0, PT, R140, RZ, PT ;  /* 0x000000ff8c00720c */ /* 0x001fc80003f05070 */
[----:B------:R-:W-:-:S13]  /*4230*/  ISETP.NE.AND.EX P0, PT, R141, RZ, PT, P0 ;  /* 0x000000ff8d00720c */ /* 0x000fda0003f05300 */
[----:B------:R-:W-:Y:S05]  /*4240*/  @!P0 BRA `(.L_x_12893) ;  /* 0x00000000007c8947 */ /* 0x000fea0003800000 */
        /* <DEDUP_REMOVED lines=17> */
[----:B------:R-:W-:Y:S01]  /*4360*/  SEL R133, R138, R133, P4 ;  /* 0x000000858a857207 */ /* 0x000fe20002000000 */
[----:B------:R-:W-:Y:S01]  /*4370*/  FFMA.FTZ R138, R182, R149, R144 ;  /* 0x00000095b68a7223 */ /* 0x000fe20000010090 */
[----:B------:R-:W-:-:S02]  /*4380*/  SEL R134, R139, R134, P4 ;  /* 0x000000868b867207 */ /* 0x000fc40002000000 */
[----:B------:R-:W-:Y:S01]  /*4390*/  SEL R132, R137, R132, P4 ;  /* 0x0000008489847207 */ /* 0x000fe20002000000 */
[----:B------:R-:W-:-:S04]  /*43a0*/  FADD.FTZ R138, R181, -R138 ;  /* 0x8000008ab58a7221 */ /* 0x000fc80000010000 */
[----:B------:R-:W-:Y:S01]  /*43b0*/  FMUL.FTZ R137, R5, R138 ;  /* 0x0000008a05897220 */ /* 0x000fe20000410000 */
[----:B------:R-:W-:-:S04]  /*43c0*/  MOV R138, R141 ;  /* 0x0000008d008a7202 */ /* 0x000fc80000000f00 */
[----:B------:R-:W-:Y:S02]  /*43d0*/  FSEL R139, R137, RZ, P1 ;  /* 0x000000ff898b7208 */ /* 0x000fe40000800000 */
[----:B------:R-:W-:Y:S01]  /*43e0*/  MOV R137, R140 ;  /* 0x0000008c00897202 */ /* 0x000fe20000000f00 */
[----:B------:R-:W-:Y:S06]  /*43f0*/  @!P3 BRA `(.L_x_12892) ;  /* 0x000000000074b947 */ /* 0x000fec0003800000 */
[----:B------:R-:W-:Y:S01]  /*4400*/  MOV R138, R141 ;  /* 0x0000008d008a7202 */ /* 0x000fe20000000f00 */
[----:B------:R-:W-:Y:S01]  /*4410*/  FMUL.FTZ R135, R139, UR15 ;  /* 0x0000000f8b877c20 */ /* 0x000fe20008410000 */
[----:B------:R-:W-:Y:S01]  /*4420*/  MOV R137, R140 ;  /* 0x0000008c00897202 */ /* 0x000fe20000000f00 */
[----:B------:R-:W-:Y:S06]  /*4430*/  BRA `(.L_x_12892) ;  /* 0x0000000000647947 */ /* 0x000fec0003800000 */
.L_x_12893:
        /* <DEDUP_REMOVED lines=11> */
[----:B------:R-:W-:-:S02]  /*44f0*/  @P3 FADD.FTZ R152, R181, -R152 ;  /* 0x80000098b5983221 */ /* 0x000fc40000010000 */
[----:B------:R-:W-:Y:S02]  /*4500*/  FSEL R140, R140, RZ, P1 ;  /* 0x000000ff8c8c7208 */ /* 0x000fe40000800000 */
[----:B------:R-:W-:Y:S01]  /*4510*/  @P3 FMUL.FTZ R150, R5, R152 ;  /* 0x0000009805963220 */ /* 0x000fe20000410000 */
[----:B------:R-:W-:Y:S02]  /*4520*/  FSEL R142, R142, RZ, P1 ;  /* 0x000000ff8e8e7208 */ /* 0x000fe40000800000 */
[----:B------:R-:W-:Y:S01]  /*4530*/  FSEL R143, R143, RZ, P1 ;  /* 0x000000ff8f8f7208 */ /* 0x000fe20000800000 */
[----:B------:R-:W-:Y:S01]  /*4540*/  FMUL.FTZ R141, R140, UR15 ;  /* 0x0000000f8c8d7c20 */ /* 0x000fe20008410000 */
[----:B------:R-:W-:Y:S01]  /*4550*/  @P3 FSEL R150, R150, RZ, P1 ;  /* 0x000000ff96963208 */ /* 0x000fe20000800000 */
[----:B------:R-:W-:Y:S01]  /*4560*/  FMUL.FTZ R142, R142, UR15 ;  /* 0x0000000f8e8e7c20 */ /* 0x000fe20008410000 */
[----:B------:R-:W-:Y:S01]  /*4570*/  ISETP.GT.AND P1, PT, R2, RZ, PT ;  /* 0x000000ff0200720c */ /* 0x000fe20003f24270 */
[----:B------:R-:W-:-:S02]  /*4580*/  FMUL.FTZ R143, R143, UR15 ;  /* 0x0000000f8f8f7c20 */ /* 0x000fc40008410000 */
[----:B------:R-:W-:Y:S01]  /*4590*/  @P3 FMUL.FTZ R135, R150, UR15 ;  /* 0x0000000f96873c20 */ /* 0x000fe20008410000 */
[----:B------:R-:W-:Y:S02]  /*45a0*/  SEL R132, R141, R132, P1 ;  /* 0x000000848d847207 */ /* 0x000fe40000800000 */
[----:B------:R-:W-:Y:S02]  /*45b0*/  SEL R133, R142, R133, P1 ;  /* 0x000000858e857207 */ /* 0x000fe40000800000 */
[----:B------:R-:W-:-:S07]  /*45c0*/  SEL R134, R143, R134, P1 ;  /* 0x000000868f867207 */ /* 0x000fce0000800000 */
.L_x_12892:
        /* <DEDUP_REMOVED lines=8> */
.L_x_12889:
[----:B------:R-:W-:Y:S05]  /*4650*/  BSYNC.RECONVERGENT B0 ;  /* 0x0000000000007941 */ /* 0x000fea0003800200 */
.L_x_12888:
        /* <DEDUP_REMOVED lines=12> */
[--C-:B------:R-:W-:Y:S01]  /*4720*/  @P2 FFMA.FTZ R141, R167, R149, R144.reuse ;  /* 0x00000095a78d2223 */ /* 0x100fe20000010090 */
[----:B------:R-:W-:Y:S01]  /*4730*/  MOV R137, R49 ;  /* 0x0000003100897202 */ /* 0x000fe20000000f00 */
[----:B------:R-:W-:Y:S01]  /*4740*/  @P2 FFMA.FTZ R139, R21, R149, R144 ;  /* 0x00000095158b2223 */ /* 0x000fe20000010090 */
[----:B------:R-:W-:Y:S01]  /*4750*/  @P2 FADD.FTZ R140, R23, -R140 ;  /* 0x8000008c178c2221 */ /* 0x000fe20000010000 */
[----:B------:R-:W-:Y:S01]  /*4760*/  @P2 FADD.FTZ R141, R168, -R141 ;  /* 0x8000008da88d2221 */ /* 0x000fe20000010000 */
[----:B------:R-:W-:Y:S01]  /*4770*/  ISETP.GT.AND P1, PT, R2, RZ, PT ;  /* 0x000000ff0200720c */ /* 0x000fe20003f24270 */
[----:B------:R-:W-:Y:S01]  /*4780*/  @P2 FADD.FTZ R139, R22, -R139 ;  /* 0x8000008b168b2221 */ /* 0x000fe20000010000 */
[C---:B------:R-:W-:Y:S01]  /*4790*/  @P2 FFMA.FTZ R137, R5.reuse, R140, R49 ;  /* 0x0000008c05892223 */ /* 0x040fe20000010031 */
[----:B------:R-:W-:Y:S01]  /*47a0*/  MOV R138, R50 ;  /* 0x00000032008a7202 */ /* 0x000fe20000000f00 */
[----:B------:R-:W-:Y:S01]  /*47b0*/  @P2 FFMA.FTZ R138, R5, R141, R50 ;  /* 0x0000008d058a2223 */ /* 0x000fe20000010032 */
[----:B------:R-:W-:Y:S01]  /*47c0*/  MOV R136, R48 ;  /* 0x0000003000887202 */ /* 0x000fe20000000f00 */
[----:B------:R-:W-:Y:S01]  /*47d0*/  FMUL.FTZ R140, R137, UR15 ;  /* 0x0000000f898c7c20 */ /* 0x000fe20008410000 */
[----:B------:R-:W-:Y:S01]  /*47e0*/  @P2 FFMA.FTZ R136, R5, R139, R48 ;  /* 0x0000008b05882223 */ /* 0x000fe20000010030 */
[----:B------:R-:W-:-:S03]  /*47f0*/  FMUL.FTZ R139, R138, UR15 ;  /* 0x0000000f8a8b7c20 */ /* 0x000fc60008410000 */
[----:B------:R-:W-:Y:S01]  /*4800*/  SEL R133, R140, R133, P1 ;  /* 0x000000858c857207 */ /* 0x000fe20000800000 */
[----:B------:R-:W-:Y:S01]  /*4810*/  @P2 FFMA.FTZ R140, R184, R149, R144 ;  /* 0x00000095b88c2223 */ /* 0x000fe20000010090 */
[----:B------:R-:W-:Y:S01]  /*4820*/  FMUL.FTZ R141, R136, UR15 ;  /* 0x0000000f888d7c20 */ /* 0x000fe20008410000 */
[----:B------:R-:W-:Y:S02]  /*4830*/  SEL R134, R139, R134, P1 ;  /* 0x000000868b867207 */ /* 0x000fe40000800000 */
[----:B------:R-:W-:Y:S01]  /*4840*/  @P2 FADD.FTZ R140, R183, -R140 ;  /* 0x8000008cb78c2221 */ /* 0x000fe20000010000 */
[----:B------:R-:W-:Y:S02]  /*4850*/  MOV R139, R51 ;  /* 0x00000033008b7202 */ /* 0x000fe40000000f00 */
[----:B------:R-:W-:Y:S01]  /*4860*/  SEL R132, R141, R132, P1 ;  /* 0x000000848d847207 */ /* 0x000fe20000800000 */
[----:B------:R-:W-:Y:S01]  /*4870*/  @P2 FFMA.FTZ R139, R5, R140, R51 ;  /* 0x0000008c058b2223 */ /* 0x000fe20000010033 */
[----:B------:R-:W-:Y:S06]  /*4880*/  @!P3 BRA `(.L_x_12898) ;  /* 0x000000040060b947 */ /* 0x000fec0003800000 */
[----:B------:R-:W-:Y:S01]  /*4890*/  FMUL.FTZ R135, R139, UR15 ;  /* 0x0000000f8b877c20 */ /* 0x000fe20008410000 */
[----:B------:R-:W-:Y:S06]  /*48a0*/  BRA `(.L_x_12898) ;  /* 0x0000000400587947 */ /* 0x000fec0003800000 */
.L_x_12897:
[-CC-:B0-23--:R-:W-:Y:S01]  /*48b0*/  @P2 FFMA.FTZ R141, R21, R149.reuse, R144.reuse ;  /* 0x00000095158d2223 */ /* 0x18dfe20000010090 */
        /* <DEDUP_REMOVED lines=25> */
.L_x_12896:
[----:B0-23--:R-:W0:Y:S02]  /*4a50*/  LDC.64 R140, c[0x0][0x478] ;  /* 0x00011e00ff8c7b82 */ /* 0x00de240000000a00 */
        /* <DEDUP_REMOVED lines=34> */
.L_x_12899:
[-CC-:B------:R-:W-:Y:S01]  /*4c80*/  FFMA.FTZ R141, R21, R149.reuse, R144.reuse ;  /* 0x00000095158d7223 */ /* 0x180fe20000010090 */
[-CC-:B------:R-:W-:Y:S01]  /*4c90*/  FFMA.FTZ R142, R24, R149.reuse, R144.reuse ;  /* 0x00000095188e7223 */ /* 0x180fe20000010090 */
[-CC-:B------:R-:W-:Y:S01]  /*4ca0*/  FFMA.FTZ R143, R167, R149.reuse, R144.reuse ;  /* 0x00000095a78f7223 */ /* 0x180fe20000010090 */
[----:B------:R-:W-:Y:S01]  /*4cb0*/  @P3 FFMA.FTZ R154, R184, R149, R144 ;  /* 0x00000095b89a3223 */ /* 0x000fe20000010090 */
[----:B------:R-:W-:Y:S01]  /*4cc0*/  FADD.FTZ R140, R22, -R141 ;  /* 0x8000008d168c7221 */ /* 0x000fe20000010000 */
[----:B------:R-:W-:Y:S01]  /*4cd0*/  FADD.FTZ R142, R23, -R142 ;  /* 0x8000008e178e7221 */ /* 0x000fe20000010000 */
[----:B------:R-:W-:Y:S01]  /*4ce0*/  FADD.FTZ R152, R168, -R143 ;  /* 0x8000008fa8987221 */ /* 0x000fe20000010000 */
[----:B------:R-:W-:Y:S01]  /*4cf0*/  @P3 FADD.FTZ R154, R183, -R154 ;  /* 0x8000009ab79a3221 */ /* 0x000fe20000010000 */
[C---:B------:R-:W-:Y:S01]  /*4d00*/  FMUL.FTZ R140, R5.reuse, R140 ;  /* 0x0000008c058c7220 */ /* 0x040fe20000410000 */
[C---:B------:R-:W-:Y:S01]  /*4d10*/  FMUL.FTZ R142, R5.reuse, R142 ;  /* 0x0000008e058e7220 */ /* 0x040fe20000410000 */
[C---:B------:R-:W-:Y:S01]  /*4d20*/  FMUL.FTZ R143, R5.reuse, R152 ;  /* 0x00000098058f7220 */ /* 0x040fe20000410000 */
[----:B------:R-:W-:Y:S01]  /*4d30*/  ISETP.GT.AND P1, PT, R4, RZ, PT ;  /* 0x000000ff0400720c */ /* 0x000fe20003f24270 */
[----:B------:R-:W-:-:S03]  /*4d40*/  @P3 FMUL.FTZ R151, R5, R154 ;  /* 0x0000009a05973220 */ /* 0x000fc60000410000 */
[----:B------:R-:W-:Y:S02]  /*4d50*/  FSEL R140, R140, RZ, P1 ;  /* 0x000000ff8c8c7208 */ /* 0x000fe40000800000 */
[----:B------:R-:W-:Y:S02]  /*4d60*/  FSEL R142, R142, RZ, P1 ;  /* 0x000000ff8e8e7208 */ /* 0x000fe40000800000 */
[----:B------:R-:W-:Y:S01]  /*4d70*/  FSEL R143, R143, RZ, P1 ;  /* 0x000000ff8f8f7208 */ /* 0x000fe20000800000 */
[----:B------:R-:W-:Y:S01]  /*4d80*/  FMUL.FTZ R141, R140, UR15 ;  /* 0x0000000f8c8d7c20 */ /* 0x000fe20008410000 */
[----:B------:R-:W-:Y:S01]  /*4d90*/  @P3 FSEL R151, R151, RZ, P1 ;  /* 0x000000ff97973208 */ /* 0x000fe20000800000 */
[----:B------:R-:W-:Y:S01]  /*4da0*/  FMUL.FTZ R142, R142, UR15 ;  /* 0x0000000f8e8e7c20 */ /* 0x000fe20008410000 */
[----:B------:R-:W-:Y:S01]  /*4db0*/  ISETP.GT.AND P1, PT, R2, RZ, PT ;  /* 0x000000ff0200720c */ /* 0x000fe20003f24270 */
[----:B------:R-:W-:Y:S02]  /*4dc0*/  FMUL.FTZ R143, R143, UR15 ;  /* 0x0000000f8f8f7c20 */ /* 0x000fe40008410000 */
[----:B------:R-:W-:Y:S01]  /*4dd0*/  @P3 FMUL.FTZ R135, R151, UR15 ;  /* 0x0000000f97873c20 */ /* 0x000fe20008410000 */
[----:B------:R-:W-:-:S02]  /*4de0*/  SEL R132, R141, R132, P1 ;  /* 0x000000848d847207 */ /* 0x000fc40000800000 */
[----:B------:R-:W-:Y:S02]  /*4df0*/  SEL R133, R142, R133, P1 ;  /* 0x000000858e857207 */ /* 0x000fe40000800000 */
[----:B------:R-:W-:-:S07]  /*4e00*/  SEL R134, R143, R134, P1 ;  /* 0x000000868f867207 */ /* 0x000fce0000800000 */
.L_x_12898:
        /* <DEDUP_REMOVED lines=8> */
.L_x_12895:
[----:B------:R-:W-:Y:S05]  /*4e90*/  BSYNC.RECONVERGENT B0 ;  /* 0x0000000000007941 */ /* 0x000fea0003800200 */
.L_x_12894:
        /* <DEDUP_REMOVED lines=11> */
[-CC-:B0-234-:R-:W-:Y:S01]  /*4f50*/  @P2 FFMA.FTZ R140, R28, R149.reuse, R144.reuse ;  /* 0x000000951c8c2223 */ /* 0x19dfe20000010090 */
        /* <DEDUP_REMOVED lines=25> */
.L_x_12903:
[-CC-:B0-234-:R-:W-:Y:S01]  /*50f0*/  @P2 FFMA.FTZ R141, R25, R149.reuse, R144.reuse ;  /* 0x00000095198d2223 */ /* 0x19dfe20000010090 */
        /* <DEDUP_REMOVED lines=25> */
.L_x_12902:
[----:B0-234-:R-:W0:Y:S02]  /*5290*/  LDC.64 R140, c[0x0][0x478] ;  /* 0x00011e00ff8c7b82 */ /* 0x01de240000000a00 */
        /* <DEDUP_REMOVED lines=34> */
.L_x_12905:
        /* <DEDUP_REMOVED lines=25> */
.L_x_12904:
        /* <DEDUP_REMOVED lines=8> */
.L_x_12901:
[----:B------:R-:W-:Y:S05]  /*56d0*/  BSYNC.RECONVERGENT B0 ;  /* 0x0000000000007941 */ /* 0x000fea0003800200 */
.L_x_12900:
        /* <DEDUP_REMOVED lines=36> */
.L_x_12909:
        /* <DEDUP_REMOVED lines=26> */
.L_x_12908:
        /* <DEDUP_REMOVED lines=35> */
.L_x_12911:
        /* <DEDUP_REMOVED lines=25> */
.L_x_12910:
        /* <DEDUP_REMOVED lines=8> */
.L_x_12907:
[----:B------:R-:W-:Y:S05]  /*5f00*/  BSYNC.RECONVERGENT B0 ;  /* 0x0000000000007941 */ /* 0x000fea0003800200 */
.L_x_12906:
        /* <DEDUP_REMOVED lines=36> */
.L_x_12915:
        /* <DEDUP_REMOVED lines=26> */
.L_x_12914:
        /* <DEDUP_REMOVED lines=35> */
.L_x_12917:
        /* <DEDUP_REMOVED lines=25> */
.L_x_12916:
        /* <DEDUP_REMOVED lines=8> */
.L_x_12913:
[----:B------:R-:W-:Y:S05]  /*6730*/  BSYNC.RECONVERGENT B0 ;  /* 0x0000000000007941 */ /* 0x000fea0003800200 */
.L_x_12912:
        /* <DEDUP_REMOVED lines=19> */
[----:B------:R-:W-:Y:S01]  /*6870*/  @P2 FADD.FTZ R142, R191, -R142 ;  /* 0x8000008ebf8e2221 */ /* 0x000fe20000010000 */
[----:B------:R-:W-:Y:S01]  /*6880*/  MOV R138, R130 ;  /* 0x00000082008a7202 */ /* 0x000fe20000000f00 */
[C---:B------:R-:W-:Y:S01]  /*6890*/  @P2 FFMA.FTZ R136, R5.reuse, R139, R128 ;  /* 0x0000008b05882223 */ /* 0x040fe20000010080 */
[C---:B------:R-:W-:Y:S01]  /*68a0*/  @P2 FFMA.FTZ R138, R5.reuse, R144, R130 ;  /* 0x00000090058a2223 */ /* 0x040fe20000010082 */
[C---:B------:R-:W-:Y:S01]  /*68b0*/  @P2 FFMA.FTZ R137, R5.reuse, R4, R129 ;  /* 0x0000000405892223 */ /* 0x040fe20000010081 */
[----:B------:R-:W-:Y:S01]  /*68c0*/  MOV R140, R131 ;  /* 0x00000083008c7202 */ /* 0x000fe20000000f00 */
[----:B------:R-:W-:Y:S01]  /*68d0*/  @P2 FFMA.FTZ R140, R5, R142, R131 ;  /* 0x0000008e058c2223 */ /* 0x000fe20000010083 */
[----:B------:R-:W-:Y:S01]  /*68e0*/  FMUL.FTZ R139, R136, UR15 ;  /* 0x0000000f888b7c20 */ /* 0x000fe20008410000 */
[----:B------:R-:W-:Y:S01]  /*68f0*/  FMUL.FTZ R5, R138, UR15 ;  /* 0x0000000f8a057c20 */ /* 0x000fe20008410000 */
[----:B------:R-:W-:Y:S01]  /*6900*/  FMUL.FTZ R4, R137, UR15 ;  /* 0x0000000f89047c20 */ /* 0x000fe20008410000 */
[----:B------:R-:W-:-:S04]  /*6910*/  ISETP.GT.AND P2, PT, R2, RZ, PT ;  /* 0x000000ff0200720c */ /* 0x000fc80003f44270 */
[----:B------:R-:W-:Y:S02]  /*6920*/  SEL R132, R139, R132, P2 ;  /* 0x000000848b847207 */ /* 0x000fe40001000000 */
[----:B------:R-:W-:Y:S02]  /*6930*/  SEL R134, R5, R134, P2 ;  /* 0x0000008605867207 */ /* 0x000fe40001000000 */
[----:B------:R-:W-:Y:S02]  /*6940*/  SEL R133, R4, R133, P2 ;  /* 0x0000008504857207 */ /* 0x000fe40001000000 */
[----:B------:R-:W-:Y:S01]  /*6950*/  MOV R139, R140 ;  /* 0x0000008c008b7202 */ /* 0x000fe20000000f00 */
[----:B------:R-:W-:Y:S06]  /*6960*/  @!P3 BRA `(.L_x_12922) ;  /* 0x000000040054b947 */ /* 0x000fec0003800000 */
[----:B------:R-:W-:Y:S01]  /*6970*/  FMUL.FTZ R135, R140, UR15 ;  /* 0x0000000f8c877c20 */ /* 0x000fe20008410000 */
[----:B------:R-:W-:Y:S06]  /*6980*/  BRA `(.L_x_12922) ;  /* 0x00000004004c7947 */ /* 0x000fec0003800000 */
.L_x_12921:
        /* <DEDUP_REMOVED lines=26> */
.L_x_12920:
[----:B0-234-:R-:W0:Y:S02]  /*6b30*/  LDC.64 R140, c[0x0][0x478] ;  /* 0x00011e00ff8c7b82 */ /* 0x01de240000000a00 */
[----:B0-----:R-:W-:-:S04]  /*6b40*/  ISETP.NE.U32.AND P5, PT, R140, RZ, PT ;  /* 0x000000ff8c00720c */ /* 0x001fc80003fa5070 */
[----:B------:R-:W-:-:S13]  /*6b50*/  ISETP.NE.AND.EX P5, PT, R141, RZ, PT, P5 ;  /* 0x000000ff8d00720c */ /* 0x000fda0003fa5350 */
        /* <DEDUP_REMOVED lines=17> */
[----:B------:R-:W-:Y:S01]  /*6c70*/  FSEL R140, R139, RZ, P2 ;  /* 0x000000ff8b8c7208 */ /* 0x000fe20001000000 */
        /* <DEDUP_REMOVED lines=11> */
.L_x_12923:
        /* <DEDUP_REMOVED lines=12> */
[----:B------:R-:W-:-:S02]  /*6df0*/  FMUL.FTZ R152, R5, R152 ;  /* 0x0000009805987220 */ /* 0x000fc40000410000 */
[----:B------:R-:W-:Y:S02]  /*6e00*/  FSEL R140, R140, RZ, P2 ;  /* 0x000000ff8c8c7208 */ /* 0x000fe40001000000 */
[----:B------:R-:W-:Y:S02]  /*6e10*/  FSEL R142, R142, RZ, P2 ;  /* 0x000000ff8e8e7208 */ /* 0x000fe40001000000 */
[----:B------:R-:W-:Y:S01]  /*6e20*/  FSEL R144, R144, RZ, P2 ;  /* 0x000000ff90907208 */ /* 0x000fe20001000000 */
[----:B------:R-:W-:Y:S01]  /*6e30*/  FMUL.FTZ R5, R140, UR15 ;  /* 0x0000000f8c057c20 */ /* 0x000fe20008410000 */
[----:B------:R-:W-:Y:S01]  /*6e40*/  FSEL R152, R152, RZ, P2 ;  /* 0x000000ff98987208 */ /* 0x000fe20001000000 */
[----:B------:R-:W-:Y:S01]  /*6e50*/  FMUL.FTZ R142, R142, UR15 ;  /* 0x0000000f8e8e7c20 */ /* 0x000fe20008410000 */
[----:B------:R-:W-:Y:S01]  /*6e60*/  ISETP.GT.AND P2, PT, R2, RZ, PT ;  /* 0x000000ff0200720c */ /* 0x000fe20003f44270 */
[----:B------:R-:W-:Y:S02]  /*6e70*/  FMUL.FTZ R141, R144, UR15 ;  /* 0x0000000f908d7c20 */ /* 0x000fe40008410000 */
[----:B------:R-:W-:Y:S01]  /*6e80*/  @P3 FMUL.FTZ R135, R152, UR15 ;  /* 0x0000000f98873c20 */ /* 0x000fe20008410000 */
[----:B------:R-:W-:-:S02]  /*6e90*/  SEL R132, R5, R132, P2 ;  /* 0x0000008405847207 */ /* 0x000fc40001000000 */
[----:B------:R-:W-:Y:S02]  /*6ea0*/  SEL R133, R142, R133, P2 ;  /* 0x000000858e857207 */ /* 0x000fe40001000000 */
[----:B------:R-:W-:-:S07]  /*6eb0*/  SEL R134, R141, R134, P2 ;  /* 0x000000868d867207 */ /* 0x000fce0001000000 */
.L_x_12922:
[----:B------:R-:W0:Y:S08]  /*6ec0*/  @P5 LDC.64 R4, c[0x0][0x478] ;  /* 0x00011e00ff045b82 */ /* 0x000e300000000a00 */
[----:B------:R-:W1:Y:S01]  /*6ed0*/  @P3 LDC.64 R140, c[0x0][0x468] ;  /* 0x00011a00ff8c3b82 */ /* 0x000e620000000a00 */
[----:B0-----:R-:W-:-:S05]  /*6ee0*/  @P5 IMAD.WIDE.U32 R4, R147, 0x10, R4 ;  /* 0x0000001093045825 */ /* 0x001fca00078e0004 */
[----:B------:R0:W-:Y:S01]  /*6ef0*/  @P5 STG.E.128 desc[UR10][R4.64], R136 ;  /* 0x0000008804005986 */ /* 0x0001e2000c101d0a */
[----:B-1----:R-:W-:-:S05]  /*6f00*/  @P3 IMAD.WIDE.U32 R140, R145, 0x10, R140 ;  /* 0x00000010918c3825 */ /* 0x002fca00078e008c */
[----:B------:R0:W-:Y:S02]  /*6f10*/  @P3 STG.E.128 desc[UR10][R140.64], R132 ;  /* 0x000000848c003986 */ /* 0x0001e4000c101d0a */
.L_x_12919:
[----:B------:R-:W-:Y:S05]  /*6f20*/  BSYNC.RECONVERGENT B0 ;  /* 0x0000000000007941 */ /* 0x000fea0003800200 */
.L_x_12918:
[----:B0-----:R-:W0:Y:S01]  /*6f30*/  LDC.64 R4, c[0x0][0x380] ;  /* 0x0000e000ff047b82 */ /* 0x001e220000000a00 */
[----:B------:R-:W-:Y:S01]  /*6f40*/  UPLOP3.LUT UP1, UPT, UPT, UPT, UP1, 0x40, 0x4 ;  /* 0x000000000004789c */ /* 0x000fe20003f2e810 */
[----:B0-----:R-:W-:-:S04]  /*6f50*/  IADD3 R6, PT, PT, R6, R4, RZ ;  /* 0x0000000406067210 */ /* 0x001fc80007ffe0ff */
[----:B------:R-:W-:-:S13]  /*6f60*/  ISETP.GE.AND P2, PT, R6, R5, PT ;  /* 0x000000050600720c */ /* 0x000fda0003f46270 */
[----:B------:R-:W-:Y:S05]  /*6f70*/  @!P2 BRA `(.L_x_12924) ;  /* 0xffffff9800f0a947 */ /* 0x000fea000383ffff */
.L_x_12856:
[----:B------:R-:W0:Y:S01]  /*6f80*/  S2UR UR4, SR_CTAID.X ;  /* 0x00000000000479c3 */ /* 0x000e220000002500 */
[----:B------:R-:W-:Y:S02]  /*6f90*/  P2R R6, PR, RZ, 0x10 ;  /* 0x00000010ff067803 */ /* 0x000fe40000000000 */
[----:B------:R-:W-:Y:S02]  /*6fa0*/  ISETP.NE.AND P4, PT, R0, RZ, PT ;  /* 0x000000ff0000720c */ /* 0x000fe40003f85270 */
[----:B------:R-:W-:Y:S02]  /*6fb0*/  ISETP.NE.AND P6, PT, R146, RZ, PT ;  /* 0x000000ff9200720c */ /* 0x000fe40003fc5270 */
[----:B------:R-:W-:Y:S01]  /*6fc0*/  ISETP.NE.AND P5, PT, R148, RZ, PT ;  /* 0x000000ff9400720c */ /* 0x000fe20003fa5270 */
[----:B------:R-:W1:Y:S01]  /*6fd0*/  LDC.64 R2, c[0x0][0x440] ;  /* 0x00011000ff027b82 */ /* 0x000e620000000a00 */
[----:B------:R-:W-:Y:S02]  /*6fe0*/  ISETP.NE.AND P3, PT, R150, RZ, PT ;  /* 0x000000ff9600720c */ /* 0x000fe40003f65270 */
[----:B------:R-:W-:-:S05]  /*6ff0*/  ISETP.NE.AND P2, PT, R151, RZ, PT ;  /* 0x000000ff9700720c */ /* 0x000fca0003f45270 */
        /* <DEDUP_REMOVED lines=8> */
[----:B------:R-:W-:Y:S01]  /*7080*/  @P4 IADD3 R27, PT, PT, R27, 0x100, RZ ;  /* 0x000001001b1b4810 */ /* 0x000fe20007ffe0ff */
[----:B------:R-:W2:Y:S03]  /*7090*/  LDC.64 R12, c[0x0][0x448] ;  /* 0x00011200ff0c7b82 */ /* 0x000ea60000000a00 */
[----:B------:R4:W-:Y:S01]  /*70a0*/  @P4 STG.E.128 desc[UR10][R4.64], R124 ;  /* 0x0000007c04004986 */ /* 0x0009e2000c101d0a */
[----:B------:R-:W-:-:S04]  /*70b0*/  ISETP.NE.AND P4, PT, R6, RZ, PT ;  /* 0x000000ff0600720c */ /* 0x000fc80003f85270 */
[----:B------:R-:W0:Y:S01]  /*70c0*/  LDC.64 R6, c[0x0][0x440] ;  /* 0x00011000ff067b82 */ /* 0x000e220000000a00 */
[----:B---3--:R-:W-:-:S07]  /*70d0*/  @P6 IMAD.WIDE.U32 R8, R27, 0x10, R8 ;  /* 0x000000101b086825 */ /* 0x008fce00078e0008 */
[----:B------:R-:W3:Y:S08]  /*70e0*/  LDC.64 R14, c[0x0][0x440] ;  /* 0x00011000ff0e7b82 */ /* 0x000ef00000000a00 */
[----:B------:R-:W4:Y:S08]  /*70f0*/  LDC.64 R16, c[0x0][0x448] ;  /* 0x00011200ff107b82 */ /* 0x000f300000000a00 */
[----:B------:R-:W4:Y:S01]  /*7100*/  LDC.64 R18, c[0x0][0x440] ;  /* 0x00011000ff127b82 */ /* 0x000f220000000a00 */
[C---:B0-----:R-:W-:Y:S01]  /*7110*/  @P6 IMAD.WIDE.U32 R6, R27.reuse, 0x10, R6 ;  /* 0x000000101b066825 */ /* 0x041fe200078e0006 */
[----:B------:R-:W-:-:S04]  /*7120*/  @P6 IADD3 R27, PT, PT, R27, 0x100, RZ ;  /* 0x000001001b1b6810 */ /* 0x000fc80007ffe0ff */
[----:B------:R0:W-:Y:S01]  /*7130*/  @P6 STG.E.128 desc[UR10][R6.64], R88 ;  /* 0x0000005806006986 */ /* 0x0001e2000c101d0a */
[C---:B------:R-:W-:Y:S01]  /*7140*/  @P5 IMAD.WIDE.U32 R10, R27.reuse, 0x10, R10 ;  /* 0x000000101b0a5825 */ /* 0x040fe200078e000a */
[----:B------:R-:W0:Y:S02]  /*7150*/  LDC.64 R20, c[0x0][0x448] ;  /* 0x00011200ff147b82 */ /* 0x000e240000000a00 */
[----:B------:R0:W-:Y:S01]  /*7160*/  @P6 STG.E.128 desc[UR10][R8.64], R120 ;  /* 0x0000007808006986 */ /* 0x0001e2000c101d0a */
[C---:B--2---:R-:W-:Y:S01]  /*7170*/  @P5 IMAD.WIDE.U32 R12, R27.reuse, 0x10, R12 ;  /* 0x000000101b0c5825 */ /* 0x044fe200078e000c */
[----:B------:R-:W-:Y:S02]  /*7180*/  @P5 IADD3 R27, PT, PT, R27, 0x100, RZ ;  /* 0x000001001b1b5810 */ /* 0x000fe40007ffe0ff */
[----:B------:R2:W-:Y:S02]  /*7190*/  @P5 STG.E.128 desc[UR10][R10.64], R84 ;  /* 0x000000540a005986 */ /* 0x0005e4000c101d0a */
[----:B-1----:R-:W1:Y:S01]  /*71a0*/  LDC.64 R2, c[0x0][0x440] ;  /* 0x00011000ff027b82 */ /* 0x002e620000000a00 */
[C---:B---3--:R-:W-:Y:S01]  /*71b0*/  @P3 IMAD.WIDE.U32 R14, R27.reuse, 0x10, R14 ;  /* 0x000000101b0e3825 */ /* 0x048fe200078e000e */
[----:B------:R2:W-:Y:S03]  /*71c0*/  @P5 STG.E.128 desc[UR10][R12.64], R116 ;  /* 0x000000740c005986 */ /* 0x0005e6000c101d0a */
[C---:B----4-:R-:W-:Y:S01]  /*71d0*/  @P3 IMAD.WIDE.U32 R16, R27.reuse, 0x10, R16 ;  /* 0x000000101b103825 */ /* 0x050fe200078e0010 */
[----:B------:R-:W-:Y:S01]  /*71e0*/  @P3 IADD3 R27, PT, PT, R27, 0x100, RZ ;  /* 0x000001001b1b3810 */ /* 0x000fe20007ffe0ff */
[----:B------:R2:W-:Y:S01]  /*71f0*/  @P3 STG.E.128 desc[UR10][R14.64], R80 ;  /* 0x000000500e003986 */ /* 0x0005e2000c101d0a */
[----:B------:R-:W3:Y:S03]  /*7200*/  LDC.64 R4, c[0x0][0x448] ;  /* 0x00011200ff047b82 */ /* 0x000ee60000000a00 */
[C---:B------:R-:W-:Y:S01]  /*7210*/  @P2 IMAD.WIDE.U32 R18, R27.reuse, 0x10, R18 ;  /* 0x000000101b122825 */ /* 0x040fe200078e0012 */
[----:B------:R2:W-:Y:S04]  /*7220*/  @P3 STG.E.128 desc[UR10][R16.64], R112 ;  /* 0x0000007010003986 */ /* 0x0005e8000c101d0a */
[----:B------:R-:W4:Y:S01]  /*7230*/  LDC.64 R22, c[0x0][0x440] ;  /* 0x00011000ff167b82 */ /* 0x000f220000000a00 */
[C---:B0-----:R-:W-:Y:S01]  /*7240*/  @P2 IMAD.WIDE.U32 R20, R27.reuse, 0x10, R20 ;  /* 0x000000101b142825 */ /* 0x041fe200078e0014 */
[----:B------:R-:W-:Y:S01]  /*7250*/  @P2 IADD3 R27, PT, PT, R27, 0x100, RZ ;  /* 0x000001001b1b2810 */ /* 0x000fe20007ffe0ff */
[----:B------:R2:W-:Y:S04]  /*7260*/  @P2 STG.E.128 desc[UR10][R18.64], R76 ;  /* 0x0000004c12002986 */ /* 0x0005e8000c101d0a */
[----:B------:R2:W-:Y:S01]  /*7270*/  @P2 STG.E.128 desc[UR10][R20.64], R108 ;  /* 0x0000006c14002986 */ /* 0x0005e2000c101d0a */
[----:B------:R-:W0:Y:S01]  /*7280*/  LDC.64 R24, c[0x0][0x448] ;  /* 0x00011200ff187b82 */ /* 0x000e220000000a00 */
[----:B-1----:R-:W-:-:S05]  /*7290*/  @P1 IMAD.WIDE.U32 R2, R27, 0x10, R2 ;  /* 0x000000101b021825 */ /* 0x002fca00078e0002 */
[----:B------:R2:W-:Y:S01]  /*72a0*/  @P1 STG.E.128 desc[UR10][R2.64], R72 ;  /* 0x0000004802001986 */ /* 0x0005e2000c101d0a */
[C---:B---3--:R-:W-:Y:S01]  /*72b0*/  @P1 IMAD.WIDE.U32 R4, R27.reuse, 0x10, R4 ;  /* 0x000000101b041825 */ /* 0x048fe200078e0004 */
[----:B------:R-:W-:-:S04]  /*72c0*/  @P1 IADD3 R27, PT, PT, R27, 0x100, RZ ;  /* 0x000001001b1b1810 */ /* 0x000fc80007ffe0ff */
[----:B------:R2:W-:Y:S01]  /*72d0*/  @P1 STG.E.128 desc[UR10][R4.64], R104 ;  /* 0x0000006804001986 */ /* 0x0005e2000c101d0a */
[----:B----4-:R-:W-:-:S05]  /*72e0*/  @P0 IMAD.WIDE.U32 R22, R27, 0x10, R22 ;  /* 0x000000101b160825 */ /* 0x010fca00078e0016 */
[----:B------:R2:W-:Y:S01]  /*72f0*/  @P0 STG.E.128 desc[UR10][R22.64], R68 ;  /* 0x0000004416000986 */ /* 0x0005e2000c101d0a */
[----:B0-----:R-:W-:-:S05]  /*7300*/  @P0 IMAD.WIDE.U32 R24, R27, 0x10, R24 ;  /* 0x000000101b180825 */ /* 0x001fca00078e0018 */
[----:B------:R2:W-:Y:S01]  /*7310*/  @P0 STG.E.128 desc[UR10][R24.64], R100 ;  /* 0x0000006418000986 */ /* 0x0005e2000c101d0a */
[----:B------:R-:W-:Y:S05]  /*7320*/  @!P4 EXIT ;  /* 0x000000000000c94d */ /* 0x000fea0003800000 */
[----:B--2---:R-:W0:Y:S01]  /*7330*/  LDC.64 R2, c[0x0][0x440] ;  /* 0x00011000ff027b82 */ /* 0x004e220000000a00 */
[----:B------:R-:W-:-:S07]  /*7340*/  @P0 IADD3 R27, PT, PT, R27, 0x100, RZ ;  /* 0x000001001b1b0810 */ /* 0x000fce0007ffe0ff */
[----:B------:R-:W1:Y:S01]  /*7350*/  LDC.64 R4, c[0x0][0x448] ;  /* 0x00011200ff047b82 */ /* 0x000e620000000a00 */
[----:B0-----:R-:W-:-:S05]  /*7360*/  IMAD.WIDE.U32 R2, R27, 0x10, R2 ;  /* 0x000000101b027825 */ /* 0x001fca00078e0002 */
[----:B------:R-:W-:Y:S01]  /*7370*/  STG.E.128 desc[UR10][R2.64], R64 ;  /* 0x0000004002007986 */ /* 0x000fe2000c101d0a */
[----:B-1----:R-:W-:-:S05]  /*7380*/  IMAD.WIDE.U32 R4, R27, 0x10, R4 ;  /* 0x000000101b047825 */ /* 0x002fca00078e0004 */
[----:B------:R-:W-:Y:S01]  /*7390*/  STG.E.128 desc[UR10][R4.64], R96 ;  /* 0x0000006004007986 */ /* 0x000fe2000c101d0a */
[----:B------:R-:W-:Y:S05]  /*73a0*/  EXIT ;  /* 0x000000000000794d */ /* 0x000fea0003800000 */
.L_x_12925:
        /* <DEDUP_REMOVED lines=13> */
.L_x_15740:


//--------------------- .text._ZN10layer_norm13ln_bwd_kernelINS_13Kernel_traitsI6__halfffffjLj8192ELj1ELj1ELj8ELj16ENS_18Kernel_traits_baseILj8192ES2_ffffjLj256EEEEELb0ELb0ELb1ELb1EEEvNS_9BwdParamsE --------------------------
	.section	.text._ZN10layer_norm13ln_bwd_kernelINS_13Kernel_traitsI6__halfffffjLj8192ELj1ELj1ELj8ELj16ENS_18Kernel_traits_baseILj8192ES2_ffffjLj256EEEEELb0ELb0ELb1ELb1EEEvNS_9BwdParamsE,"ax",@progbits
	.align	128
        .global         _ZN10layer_norm13ln_bwd_kernelINS_13Kernel_traitsI6__halfffffjLj8192ELj1ELj1ELj8ELj16ENS_18Kernel_traits_baseILj8192ES2_ffffjLj256EEEEELb0ELb0ELb1ELb1EEEvNS_9BwdParamsE
        .type           _ZN10layer_norm13ln_bwd_kernelINS_13Kernel_traitsI6__halfffffjLj8192ELj1ELj1ELj8ELj16ENS_18Kernel_traits_baseILj8192ES2_ffffjLj256EEEEELb0ELb0ELb1ELb1EEEvNS_9BwdParamsE,@function
        .size           _ZN10layer_norm13ln_bwd_kernelINS_13Kernel_traitsI6__halfffffjLj8192ELj1ELj1ELj8ELj16ENS_18Kernel_traits_baseILj8192ES2_ffffjLj256EEEEELb0ELb0ELb1ELb1EEEvNS_9BwdParamsE,(.L_x_15741 - _ZN10layer_norm13ln_bwd_kernelINS_13Kernel_traitsI6__halfffffjLj8192ELj1ELj1ELj8ELj16ENS_18Kernel_traits_baseILj8192ES2_ffffjLj256EEEEELb0ELb0ELb1ELb1EEEvNS_9BwdParamsE)
        .other          _ZN10layer_norm13ln_bwd_kernelINS_13Kernel_traitsI6__halfffffjLj8192ELj1ELj1ELj8ELj16ENS_18Kernel_traits_baseILj8192ES2_ffffjLj256EEEEELb0ELb0ELb1ELb1EEEvNS_9BwdParamsE,@"STO_CUDA_ENTRY STV_DEFAULT"
_ZN10layer_norm13ln_bwd_kernelINS_13Kernel_traitsI6__halfffffjLj8192ELj1ELj1ELj8ELj16ENS_18Kernel_traits_baseILj8192ES2_ffffjLj256EEEEELb0ELb0ELb1ELb1EEEvNS_9BwdParamsE:
.text._ZN10layer_norm13ln_bwd_kernelINS_13Kernel_traitsI6__halfffffjLj8192ELj1ELj1ELj8ELj16ENS_18Kernel_traits_baseILj8192ES2_ffffjLj256EEEEELb0ELb0ELb1ELb1EEEvNS_9BwdParamsE:
        /* <DEDUP_REMOVED lines=47> */
[----:B0-----:R-:W5:Y:S04]  /*02f0*/  LDG.E.64 R188, desc[UR14][R174.64+0x3000] ;  /* 0x0030000eaebc7981 */ /* 0x001f68000c1e1b00 */
[----:B------:R-:W2:Y:S04]  /*0300*/  LDG.E.64 R186, desc[UR14][R174.64+0x2800] ;  /* 0x0028000eaeba7981 */ /* 0x000ea8000c1e1b00 */
[----:B------:R-:W3:Y:S04]  /*0310*/  LDG.E.64 R184, desc[UR14][R174.64+0x2000] ;  /* 0x0020000eaeb87981 */ /* 0x000ee8000c1e1b00 */
[----:B------:R-:W4:Y:S04]  /*0320*/  LDG.E.64 R182, desc[UR14][R174.64+0x1800] ;  /* 0x0018000eaeb67981 */ /* 0x000f28000c1e1b00 */
[----:B------:R-:W4:Y:S04]  /*0330*/  LDG.E.64 R180, desc[UR14][R174.64+0x1000] ;  /* 0x0010000eaeb47981 */ /* 0x000f28000c1e1b00 */
[----:B------:R-:W4:Y:S04]  /*0340*/  LDG.E.64 R190, desc[UR14][R174.64+0x3800] ;  /* 0x0038000eaebe7981 */ /* 0x000f28000c1e1b00 */
[----:B------:R-:W4:Y:S04]  /*0350*/  LDG.E.64 R176, desc[UR14][R174.64] ;  /* 0x0000000eaeb07981 */ /* 0x000f28000c1e1b00 */
[----:B------:R-:W4:Y:S01]  /*0360*/  LDG.E.64 R178, desc[UR14][R174.64+0x800] ;  /* 0x0008000eaeb27981 */ /* 0x000f22000c1e1b00 */
[----:B------:R-:W-:Y:S01]  /*0370*/  HFMA2 R120, -RZ, RZ, 0, 0 ;  /* 0x00000000ff787431 */ /* 0x000fe200000001ff */
[----:B------:R-:W-:Y:S01]  /*0380*/  UPLOP3.LUT UP1, UPT, UPT, UPT, UPT, 0x40, 0x4 ;  /* 0x000000000004789c */ /* 0x000fe20003f2e870 */
[----:B-----5:R-:W-:-:S02]  /*0390*/  SHF.R.U64 R206, R188, 0x10, R189 ;  /* 0x00000010bcce7819 */ /* 0x020fc400000012bd */
[----:B------:R-:W-:Y:S02]  /*03a0*/  SHF.R.U32.HI R0, RZ, 0x10, R189 ;  /* 0x00000010ff007819 */ /* 0x000fe400000116bd */
[--C-:B--2---:R-:W-:Y:S02]  /*03b0*/  SHF.R.U64 R208, R186, 0x10, R187.reuse ;  /* 0x00000010bad07819 */ /* 0x104fe400000012bb */
[----:B------:R-:W-:Y:S02]  /*03c0*/  PRMT R206, R206, 0x5410, R0 ;  /* 0x00005410cece7816 */ /* 0x000fe40000000000 */
[----:B------:R-:W-:Y:S02]  /*03d0*/  SHF.R.U32.HI R0, RZ, 0x10, R187 ;  /* 0x00000010ff007819 */ /* 0x000fe400000116bb */
[----:B---3--:R-:W-:Y:S02]  /*03e0*/  SHF.R.U64 R210, R184, 0x10, R185 ;  /* 0x00000010b8d27819 */ /* 0x008fe400000012b9 */
[----:B------:R-:W-:-:S02]  /*03f0*/  PRMT R208, R208, 0x5410, R0 ;  /* 0x00005410d0d07816 */ /* 0x000fc40000000000 */
[----:B------:R-:W-:Y:S02]  /*0400*/  SHF.R.U32.HI R0, RZ, 0x10, R185 ;  /* 0x00000010ff007819 */ /* 0x000fe400000116b9 */
[--C-:B----4-:R-:W-:Y:S02]  /*0410*/  SHF.R.U64 R211, R182, 0x10, R183.reuse ;  /* 0x00000010b6d37819 */ /* 0x110fe400000012b7 */
[----:B------:R-:W-:Y:S02]  /*0420*/  PRMT R210, R210, 0x5410, R0 ;  /* 0x00005410d2d27816 */ /* 0x000fe40000000000 */
[----:B------:R-:W-:Y:S02]  /*0430*/  SHF.R.U32.HI R0, RZ, 0x10, R183 ;  /* 0x00000010ff007819 */ /* 0x000fe400000116b7 */
[----:B------:R-:W-:Y:S02]  /*0440*/  SHF.R.U64 R212, R180, 0x10, R181 ;  /* 0x00000010b4d47819 */ /* 0x000fe400000012b5 */
[----:B------:R-:W-:-:S02]  /*0450*/  PRMT R211, R211, 0x5410, R0 ;  /* 0x00005410d3d37816 */ /* 0x000fc40000000000 */
[----:B------:R-:W-:Y:S02]  /*0460*/  SHF.R.U32.HI R0, RZ, 0x10, R181 ;  /* 0x00000010ff007819 */ /* 0x000fe400000116b5 */
[--C-:B------:R-:W-:Y:S02]  /*0470*/  SHF.R.U64 R204, R190, 0x10, R191.reuse ;  /* 0x00000010becc7819 */ /* 0x100fe400000012bf */
[----:B------:R-:W-:Y:S02]  /*0480*/  SHF.R.U32.HI R2, RZ, 0x10, R191 ;  /* 0x00000010ff027819 */ /* 0x000fe400000116bf */
[----:B------:R-:W-:Y:S02]  /*0490*/  PRMT R212, R212, 0x5410, R0 ;  /* 0x00005410d4d47816 */ /* 0x000fe40000000000 */
[----:B------:R-:W-:Y:S02]  /*04a0*/  PRMT R204, R204, 0x5410, R2 ;  /* 0x00005410cccc7816 */ /* 0x000fe40000000002 */
[----:B------:R-:W-:-:S02]  /*04b0*/  SHF.R.U64 R214, R176, 0x10, R177 ;  /* 0x00000010b0d67819 */ /* 0x000fc400000012b1 */
[----:B------:R-:W-:Y:S02]  /*04c0*/  SHF.R.U32.HI R0, RZ, 0x10, R177 ;  /* 0x00000010ff007819 */ /* 0x000fe400000116b1 */
[--C-:B------:R-:W-:Y:S02]  /*04d0*/  SHF.R.U64 R213, R178, 0x10, R179.reuse ;  /* 0x00000010b2d57819 */ /* 0x100fe400000012b3 */
[----:B------:R-:W-:Y:S02]  /*04e0*/  SHF.R.U32.HI R2, RZ, 0x10, R179 ;  /* 0x00000010ff027819 */ /* 0x000fe400000116b3 */
[----:B------:R-:W-:Y:S02]  /*04f0*/  PRMT R214, R214, 0x5410, R0 ;  /* 0x00005410d6d67816 */ /* 0x000fe40000000000 */
[----:B------:R-:W-:Y:S02]  /*0500*/  PRMT R213, R213, 0x5410, R2 ;  /* 0x00005410d5d57816 */ /* 0x000fe40000000002 */
[----:B------:R-:W-:-:S07]  /*0510*/  MOV R0, UR4 ;  /* 0x0000000400007c02 */ /* 0x000fce0008000f00 */
.L_x_12963:
        /* <DEDUP_REMOVED lines=13> */
[----:B------:R-:W1:Y:S01]  /*05f0*/  LDC.64 R20, c[0x0][0x3c0] ;  /* 0x0000f000ff147b82 */ /* 0x000e620000000a00 */
[----:B------:R-:W-:Y:S01]  /*0600*/  IMAD R4, R0, UR17, RZ ;  /* 0x0000001100047c24 */ /* 0x000fe2000f8e02ff */
[----:B------:R-:W-:-:S04]  /*0610*/  IADD3 R6, PT, PT, R12, -0x1, RZ ;  /* 0xffffffff0c067810 */ /* 0x000fc80007ffe0ff */
[----:B------:R-:W-:Y:S01]  /*0620*/  SHF.R.S32.HI R5, RZ, 0x1f, R4 ;  /* 0x0000001fff057819 */ /* 0x000fe20000011404 */
[----:B------:R-:W-:Y:S01]  /*0630*/  IMAD R6, R6, UR17, RZ ;  /* 0x0000001106067c24 */ /* 0x000fe2000f8e02ff */
[----:B------:R-:W2:Y:S02]  /*0640*/  LDC.64 R14, c[0x0][0x3a8] ;  /* 0x0000ea00ff0e7b82 */ /* 0x000ea40000000a00 */
[----:B------:R-:W-:Y:S02]  /*0650*/  LEA.HI R5, R5, R4, RZ, 0x2 ;  /* 0x0000000405057211 */ /* 0x000fe400078f10ff */
[----:B------:R-:W-:-:S04]  /*0660*/  SHF.R.S32.HI R7, RZ, 0x1f, R6 ;  /* 0x0000001fff077819 */ /* 0x000fc80000011406 */
[----:B------:R-:W3:Y:S01]  /*0670*/  LDC.64 R2, c[0x0][0x428] ;  /* 0x00010a00ff027b82 */ /* 0x000ee20000000a00 */
[----:B------:R-:W-:Y:S01]  /*0680*/  LEA.HI R7, R7, R6, RZ, 0x2 ;  /* 0x0000000607077211 */ /* 0x000fe200078f10ff */
[----:B-1----:R-:W-:-:S05]  /*0690*/  IMAD.WIDE R20, R0, 0x4, R20 ;  /* 0x0000000400147825 */ /* 0x002fca00078e0214 */
[----:B------:R-:W4:Y:S01]  /*06a0*/  LDG.E R209, desc[UR14][R20.64] ;  /* 0x0000000e14d17981 */ /* 0x000f22000c1e1900 */
[-C--:B0-----:R-:W-:Y:S02]  /*06b0*/  LEA.HI.SX32 R197, R5, R8.reuse, 0x1e ;  /* 0x0000000805c57211 */ /* 0x081fe400078ff2ff */
[----:B------:R-:W-:-:S03]  /*06c0*/  LEA.HI.SX32 R173, R7, R8, 0x1e ;  /* 0x0000000807ad7211 */ /* 0x000fc600078ff2ff */
[C---:B--2---:R-:W-:Y:S01]  /*06d0*/  IMAD.WIDE.U32 R4, R197.reuse, 0x10, R14 ;  /* 0x00000010c5047825 */ /* 0x044fe200078e000e */
[----:B------:R-:W-:-:S03]  /*06e0*/  IADD3 R205, PT, PT, R197, 0x100, RZ ;  /* 0x00000100c5cd7810 */ /* 0x000fc60007ffe0ff */
[----:B---3--:R-:W-:Y:S02]  /*06f0*/  IMAD.WIDE.U32 R8, R173, 0x10, R2 ;  /* 0x00000010ad087825 */ /* 0x008fe400078e0002 */
[----:B------:R-:W2:Y:S02]  /*0700*/  LDG.E.128 R4, desc[UR14][R4.64] ;  /* 0x0000000e04047981 */ /* 0x000ea4000c1e1d00 */
[----:B------:R-:W-:Y:S01]  /*0710*/  IMAD.WIDE.U32 R16, R205, 0x10, R14 ;  /* 0x00000010cd107825 */ /* 0x000fe200078e000e */
[----:B------:R-:W-:Y:S01]  /*0720*/  IADD3 R23, PT, PT, R173, 0x100, RZ ;  /* 0x00000100ad177810 */ /* 0x000fe20007ffe0ff */
[----:B------:R-:W3:Y:S01]  /*0730*/  LDG.E.128 R8, desc[UR14][R8.64] ;  /* 0x0000000e08087981 */ /* 0x000ee2000c1e1d00 */
[----:B------:R-:W-:-:S03]  /*0740*/  IADD3 R207, PT, PT, R197, 0x200, RZ ;  /* 0x00000200c5cf7810 */ /* 0x000fc60007ffe0ff */
[----:B------:R-:W3:Y:S01]  /*0750*/  LDG.E.128 R16, desc[UR14][R16.64] ;  /* 0x0000000e10107981 */ /* 0x000ee2000c1e1d00 */
[----:B------:R-:W-:Y:S01]  /*0760*/  IMAD.WIDE.U32 R22, R23, 0x10, R2 ;  /* 0x0000001017167825 */ /* 0x000fe200078e0002 */
[----:B------:R-:W-:-:S03]  /*0770*/  IADD3 R215, PT, PT, R197, 0x300, RZ ;  /* 0x00000300c5d77810 */ /* 0x000fc60007ffe0ff */
[--C-:B------:R-:W-:Y:S01]  /*0780*/  IMAD.WIDE.U32 R24, R207, 0x10, R14.reuse ;  /* 0x00000010cf187825 */ /* 0x100fe200078e000e */
[----:B------:R-:W-:Y:S01]  /*0790*/  IADD3 R133, PT, PT, R173, 0x200, RZ ;  /* 0x00000200ad857810 */ /* 0x000fe20007ffe0ff */
[----:B------:R-:W3:Y:S02]  /*07a0*/  LDG.E.128 R20, desc[UR14][R22.64] ;  /* 0x0000000e16147981 */ /* 0x000ee4000c1e1d00 */
[----:B------:R-:W-:Y:S02]  /*07b0*/  IMAD.WIDE.U32 R136, R215, 0x10, R14 ;  /* 0x00000010d7887825 */ /* 0x000fe400078e000e */
[----:B------:R-:W3:Y:S02]  /*07c0*/  LDG.E.128 R24, desc[UR14][R24.64] ;  /* 0x0000000e18187981 */ /* 0x000ee4000c1e1d00 */
[----:B------:R-:W-:Y:S01]  /*07d0*/  IMAD.WIDE.U32 R132, R133, 0x10, R2 ;  /* 0x0000001085847825 */ /* 0x000fe200078e0002 */
[----:B------:R-:W-:Y:S01]  /*07e0*/  IADD3 R141, PT, PT, R173, 0x300, RZ ;  /* 0x00000300ad8d7810 */ /* 0x000fe20007ffe0ff */
[----:B------:R-:W3:Y:S01]  /*07f0*/  LDG.E.128 R136, desc[UR14][R136.64] ;  /* 0x0000000e88887981 */ /* 0x000ee2000c1e1d00 */
[----:B------:R-:W-:-:S03]  /*0800*/  IADD3 R221, PT, PT, R197, 0x500, RZ ;  /* 0x00000500c5dd7810 */ /* 0x000fc60007ffe0ff */
[----:B------:R-:W3:Y:S01]  /*0810*/  LDG.E.128 R132, desc[UR14][R132.64] ;  /* 0x0000000e84847981 */ /* 0x000ee2000c1e1d00 */
[----:B------:R-:W-:Y:S01]  /*0820*/  IMAD.WIDE.U32 R140, R141, 0x10, R2 ;  /* 0x000000108d8c7825 */ /* 0x000fe200078e0002 */
[----:B------:R-:W-:Y:S02]  /*0830*/  IADD3 R219, PT, PT, R197, 0x400, RZ ;  /* 0x00000400c5db7810 */ /* 0x000fe40007ffe0ff */
[----:B------:R-:W-:Y:S01]  /*0840*/  IADD3 R149, PT, PT, R173, 0x400, RZ ;  /* 0x00000400ad957810 */ /* 0x000fe20007ffe0ff */
[--C-:B------:R-:W-:Y:S01]  /*0850*/  IMAD.WIDE.U32 R152, R221, 0x10, R14.reuse ;  /* 0x00000010dd987825 */ /* 0x100fe200078e000e */
[----:B------:R-:W-:Y:S01]  /*0860*/  IADD3 R157, PT, PT, R173, 0x500, RZ ;  /* 0x00000500ad9d7810 */ /* 0x000fe20007ffe0ff */
[----:B------:R-:W3:Y:S02]  /*0870*/  LDG.E.128 R140, desc[UR14][R140.64] ;  /* 0x0000000e8c8c7981 */ /* 0x000ee4000c1e1d00 */
[----:B------:R-:W-:Y:S02]  /*0880*/  IMAD.WIDE.U32 R144, R219, 0x10, R14 ;  /* 0x00000010db907825 */ /* 0x000fe400078e000e */
[----:B------:R-:W3:Y:S02]  /*0890*/  LDG.E.128 R152, desc[UR14][R152.64] ;  /* 0x0000000e98987981 */ /* 0x000ee4000c1e1d00 */
[----:B------:R-:W-:-:S02]  /*08a0*/  IMAD.WIDE.U32 R148, R149, 0x10, R2 ;  /* 0x0000001095947825 */ /* 0x000fc400078e0002 */
[----:B------:R-:W3:Y:S02]  /*08b0*/  LDG.E.128 R144, desc[UR14][R144.64] ;  /* 0x0000000e90907981 */ /* 0x000ee4000c1e1d00 */
[----:B------:R-:W-:Y:S02]  /*08c0*/  IMAD.WIDE.U32 R156, R157, 0x10, R2 ;  /* 0x000000109d9c7825 */ /* 0x000fe400078e0002 */
[----:B------:R-:W3:Y:S04]  /*08d0*/  LDG.E.128 R148, desc[UR14][R148.64] ;  /* 0x0000000e94947981 */ /* 0x000ee8000c1e1d00 */
[----:B------:R-:W3:Y:S01]  /*08e0*/  LDG.E.128 R156, desc[UR14][R156.64] ;  /* 0x0000000e9c9c7981 */ /* 0x000ee2000c1e1d00 */
[----:B------:R-:W-:Y:S02]  /*08f0*/  IADD3 R223, PT, PT, R197, 0x600, RZ ;  /* 0x00000600c5df7810 */ /* 0x000fe40007ffe0ff */
[----:B------:R-:W-:-:S03]  /*0900*/  IADD3 R165, PT, PT, R173, 0x600, RZ ;  /* 0x00000600ada57810 */ /* 0x000fc60007ffe0ff */
[----:B------:R-:W-:-:S04]  /*0910*/  IMAD.WIDE.U32 R160, R223, 0x10, R14 ;  /* 0x00000010dfa07825 */ /* 0x000fc800078e000e */
[----:B------:R-:W-:Y:S02]  /*0920*/  IMAD.WIDE.U32 R164, R165, 0x10, R2 ;  /* 0x00000010a5a47825 */ /* 0x000fe400078e0002 */
[----:B------:R-:W3:Y:S04]  /*0930*/  LDG.E.128 R160, desc[UR14][R160.64] ;  /* 0x0000000ea0a07981 */ /* 0x000ee8000c1e1d00 */
[----:B------:R-:W3:Y:S01]  /*0940*/  LDG.E.128 R164, desc[UR14][R164.64] ;  /* 0x0000000ea4a47981 */ /* 0x000ee2000c1e1d00 */
[----:B------:R-:W-:Y:S01]  /*0950*/  UMOV UR6, UR8 ;  /* 0x0000000800067c82 */ /* 0x000fe20008000000 */
[----:B------:R-:W-:Y:S01]  /*0960*/  IADD3 R225, PT, PT, R197, 0x700, RZ ;  /* 0x00000700c5e17810 */ /* 0x000fe20007ffe0ff */
[----:B------:R-:W-:Y:S01]  /*0970*/  UISETP.NE.U32.AND UP0, UPT, UR6, URZ, UPT ;  /* 0x000000ff0600728c */ /* 0x000fe2000bf05070 */
[----:B------:R-:W-:Y:S01]  /*0980*/  UMOV UR7, UR9 ;  /* 0x0000000900077c82 */ /* 0x000fe20008000000 */
[----:B------:R-:W-:-:S02]  /*0990*/  IADD3 R173, PT, PT, R173, 0x700, RZ ;  /* 0x00000700adad7810 */ /* 0x000fc40007ffe0ff */
[----:B------:R-:W-:Y:S01]  /*09a0*/  UISETP.NE.AND.EX UP0, UPT, UR7, URZ, UPT, UP0 ;  /* 0x000000ff0700728c */ /* 0x000fe2000bf05300 */
[----:B------:R-:W-:-:S04]  /*09b0*/  IMAD.WIDE.U32 R168, R225, 0x10, R14 ;  /* 0x00000010e1a87825 */ /* 0x000fc800078e000e */
[----:B------:R-:W-:Y:S01]  /*09c0*/  IMAD.WIDE.U32 R172, R173, 0x10, R2 ;  /* 0x00000010adac7825 */ /* 0x000fe200078e0002 */
[----:B------:R-:W-:Y:S01]  /*09d0*/  PLOP3.LUT P0, PT, PT, PT, UP0, 0x80, 0x8 ;  /* 0x000000000008781c */ /* 0x000fe20003f0f008 */
[----:B------:R-:W3:Y:S04]  /*09e0*/  LDG.E.128 R168, desc[UR14][R168.64] ;  /* 0x0000000ea8a87981 */ /* 0x000ee8000c1e1d00 */
[----:B------:R-:W3:Y:S08]  /*09f0*/  LDG.E.128 R172, desc[UR14][R172.64] ;  /* 0x0000000eacac7981 */ /* 0x000ef0000c1e1d00 */
[----:B------:R-:W0:Y:S08]  /*0a00*/  @P0 LDC.64 R194, c[0x0][0x438] ;  /* 0x00010e00ffc20b82 */ /* 0x000e300000000a00 */
[----:B------:R-:W1:Y:S08]  /*0a10*/  @P0 LDC.64 R216, c[0x0][0x438] ;  /* 0x00010e00ffd80b82 */ /* 0x000e700000000a00 */
[----:B------:R-:W1:Y:S01]  /*0a20*/  @P0 LDC.64 R2, c[0x0][0x438] ;  /* 0x00010e00ff020b82 */ /* 0x000e620000000a00 */
[----:B0-----:R-:W-:-:S07]  /*0a30*/  @P0 IMAD.WIDE.U32 R194, R219, 0x10, R194 ;  /* 0x00000010dbc20825 */ /* 0x001fce00078e00c2 */
[----:B------:R-:W0:Y:S01]  /*0a40*/  @P0 LDC.64 R202, c[0x0][0x438] ;  /* 0x00010e00ffca0b82 */ /* 0x000e220000000a00 */
[----:B------:R-:W-:Y:S01]  /*0a50*/  ISETP.NE.AND P1, PT, RZ, UR16, PT ;  /* 0x00000010ff007c0c */ /* 0x000fe2000bf25270 */
[----:B------:R-:W5:Y:S01]  /*0a60*/  @P0 LDG.E.128 R40, desc[UR14][R194.64] ;  /* 0x0000000ec2280981 */ /* 0x000f62000c1e1d00 */
[----:B-1----:R-:W-:-:S05]  /*0a70*/  @P0 IMAD.WIDE.U32 R216, R207, 0x10, R216 ;  /* 0x00000010cfd80825 */ /* 0x002fca00078e00d8 */
[----:B------:R-:W1:Y:S01]  /*0a80*/  @P0 LDC.64 R198, c[0x0][0x438] ;  /* 0x00010e00ffc60b82 */ /* 0x000e620000000a00 */
[----:B------:R-:W5:Y:S01]  /*0a90*/  @P0 LDG.E.128 R48, desc[UR14][R216.64] ;  /* 0x0000000ed8300981 */ /* 0x000f62000c1e1d00 */
[----:B------:R-:W-:-:S06]  /*0aa0*/  @P0 IMAD.WIDE.U32 R218, R225, 0x10, R2 ;  /* 0x00000010e1da0825 */ /* 0x000fcc00078e0002 */
[----:B------:R-:W1:Y:S01]  /*0ab0*/  @P0 LDC.64 R200, c[0x0][0x438] ;  /* 0x00010e00ffc80b82 */ /* 0x000e620000000a00 */
[----:B------:R-:W5:Y:S07]  /*0ac0*/  @P0 LDG.E.128 R28, desc[UR14][R218.64] ;  /* 0x0000000eda1c0981 */ /* 0x000f6e000c1e1d00 */
[----:B------:R-:W1:Y:S08]  /*0ad0*/  @P0 LDC.64 R14, c[0x0][0x438] ;  /* 0x00010e00ff0e0b82 */ /* 0x000e700000000a00 */
[----:B------:R-:W1:Y:S01]  /*0ae0*/  @P0 LDC.64 R192, c[0x0][0x438] ;  /* 0x00010e00ffc00b82 */ /* 0x000e620000000a00 */
[----:B0-----:R-:W-:-:S04]  /*0af0*/  @P0 IMAD.WIDE.U32 R202, R205, 0x10, R202 ;  /* 0x00000010cdca0825 */ /* 0x001fc800078e00ca */
[----:B-1----:R-:W-:Y:S01]  /*0b00*/  @P0 IMAD.WIDE.U32 R198, R197, 0x10, R198 ;  /* 0x00000010c5c60825 */ /* 0x002fe200078e00c6 */
[----:B------:R-:W5:Y:S03]  /*0b10*/  @P0 LDG.E.128 R52, desc[UR14][R202.64] ;  /* 0x0000000eca340981 */ /* 0x000f66000c1e1d00 */
[----:B------:R-:W-:Y:S01]  /*0b20*/  @P0 IMAD.WIDE.U32 R200, R215, 0x10, R200 ;  /* 0x00000010d7c80825 */ /* 0x000fe200078e00c8 */
[----:B------:R-:W5:Y:S04]  /*0b30*/  @P0 LDG.E.128 R56, desc[UR14][R198.64] ;  /* 0x0000000ec6380981 */ /* 0x000f68000c1e1d00 */
[----:B------:R-:W5:Y:S01]  /*0b40*/  @P0 LDG.E.128 R44, desc[UR14][R200.64] ;  /* 0x0000000ec82c0981 */ /* 0x000f62000c1e1d00 */
[----:B------:R-:W-:-:S04]  /*0b50*/  @P0 IMAD.WIDE.U32 R14, R223, 0x10, R14 ;  /* 0x00000010df0e0825 */ /* 0x000fc800078e000e */
[----:B------:R-:W-:Y:S01]  /*0b60*/  HADD2.F32 R197, -RZ, R176.H0_H0 ;  /* 0x200000b0ffc57230 */ /* 0x000fe20000004100 */
[----:B------:R0:W5:Y:S01]  /*0b70*/  @P0 LDG.E.128 R32, desc[UR14][R14.64] ;  /* 0x0000000e0e200981 */ /* 0x000162000c1e1d00 */
[----:B------:R-:W-:-:S05]  /*0b80*/  @P0 IMAD.WIDE.U32 R192, R221, 0x10, R192 ;  /* 0x00000010ddc00825 */ /* 0x000fca00078e00c0 */
[----:B------:R1:W5:Y:S01]  /*0b90*/  @P0 LDG.E.128 R36, desc[UR14][R192.64] ;  /* 0x0000000ec0240981 */ /* 0x000362000c1e1d00 */
[----:B0-----:R-:W-:Y:S02]  /*0ba0*/  HADD2.F32 R15, -RZ, R177.H0_H0 ;  /* 0x200000b1ff0f7230 */ /* 0x001fe40000004100 */
[----:B------:R-:W-:Y:S01]  /*0bb0*/  HADD2.F32 R14, -RZ, R214.H1_H1 ;  /* 0x300000d6ff0e7230 */ /* 0x000fe20000004100 */
[----:B----4-:R-:W-:-:S05]  /*0bc0*/  FSEL R209, R209, RZ, !P1 ;  /* 0x000000ffd1d17208 */ /* 0x010fca0004800000 */
[C---:B--2---:R-:W-:Y:S01]  /*0bd0*/  FADD.FTZ R202, -R209.reuse, R6 ;  /* 0x00000006d1ca7221 */ /* 0x044fe20000010100 */
[C---:B------:R-:W-:Y:S01]  /*0be0*/  FADD.FTZ R4, -R209.reuse, R4 ;  /* 0x00000004d1047221 */ /* 0x040fe20000010100 */
[----:B------:R-:W-:Y:S02]  /*0bf0*/  HADD2.F32 R6, -RZ, R214.H0_H0 ;  /* 0x200000d6ff067230 */ /* 0x000fe40000004100 */
[C---:B------:R-:W-:Y:S01]  /*0c00*/  FADD.FTZ R198, -R209.reuse, R5 ;  /* 0x00000005d1c67221 */ /* 0x040fe20000010100 */
[----:B------:R-:W-:Y:S01]  /*0c10*/  FADD.FTZ R200, -R209, R7 ;  /* 0x00000007d1c87221 */ /* 0x000fe20000010100 */
[C---:B-----5:R-:W-:Y:S02]  /*0c20*/  FMUL.FTZ R3, R13.reuse, R4 ;  /* 0x000000040d037220 */ /* 0x060fe40000410000 */
[----:B------:R-:W-:Y:S01]  /*0c30*/  FMUL.FTZ R4, R13, R198 ;  /* 0x000000c60d047220 */ /* 0x000fe20000410000 */
[----:B---3--:R-:W-:Y:S01]  /*0c40*/  FMUL.FTZ R5, R9, R6 ;  /* 0x0000000609057220 */ /* 0x008fe20000410000 */
[----:B------:R-:W-:Y:S01]  /*0c50*/  FMUL.FTZ R6, R13, R200 ;  /* 0x000000c80d067220 */ /* 0x000fe20000410000 */
[C---:B------:R-:W-:Y:S01]  /*0c60*/  FADD.FTZ R16, -R209.reuse, R16 ;  /* 0x00000010d1107221 */ /* 0x040fe20000010100 */
        /* <DEDUP_REMOVED lines=10> */
[----:B-1----:R-:W-:Y:S01]  /*0d10*/  FADD.FTZ R192, -R209, R19 ;  /* 0x00000013d1c07221 */ /* 0x002fe20000010100 */
[----:B------:R-:W-:Y:S01]  /*0d20*/  FMUL.FTZ R7, R13, R202 ;  /* 0x000000ca0d077220 */ /* 0x000fe20000410000 */
[----:B------:R-:W-:-:S02]  /*0d30*/  HADD2.F32 R15, -RZ, R178.H0_H0 ;  /* 0x200000b2ff0f7230 */ /* 0x000fc40000004100 */
[----:B------:R-:W-:Y:S01]  /*0d40*/  FADD.FTZ R14, -R209, R17 ;  /* 0x00000011d10e7221 */ /* 0x000fe20000010100 */
[C---:B------:R-:W-:Y:S01]  /*0d50*/  FMUL.FTZ R11, R13.reuse, R16 ;  /* 0x000000100d0b7220 */ /* 0x040fe20000410000 */
[----:B------:R-:W-:Y:S02]  /*0d60*/  HADD2.F32 R19, -RZ, R179.H0_H0 ;  /* 0x200000b3ff137230 */ /* 0x000fe40000004100 */
[C---:B------:R-:W-:Y:S01]  /*0d70*/  FMUL.FTZ R17, R13.reuse, R18 ;  /* 0x000000120d117220 */ /* 0x040fe20000410000 */
[--C-:B------:R-:W-:Y:S02]  /*0d80*/  HADD2.F32 R16, -RZ, R213.reuse.H0_H0 ;  /* 0x200000d5ff107230 */ /* 0x100fe40000004100 */
[----:B------:R-:W-:Y:S01]  /*0d90*/  FADD.FTZ R98, R98, R10 ;  /* 0x0000000a62627221 */ /* 0x000fe20000010000 */
[----:B------:R-:W-:Y:S01]  /*0da0*/  FFMA.FTZ R62, R10, R7, R62 ;  /* 0x000000070a3e7223 */ /* 0x000fe2000001003e */
[----:B------:R-:W-:Y:S01]  /*0db0*/  FMUL.FTZ R14, R13, R14 ;  /* 0x0000000e0d0e7220 */ /* 0x000fe20000410000 */
[----:B------:R-:W-:Y:S01]  /*0dc0*/  FMUL.FTZ R10, R20, R15 ;  /* 0x0000000f140a7220 */ /* 0x000fe20000410000 */
[----:B------:R-:W-:Y:S01]  /*0dd0*/  FMUL.FTZ R18, R22, R19 ;  /* 0x0000001316127220 */ /* 0x000fe20000410000 */
[----:B------:R-:W-:Y:S01]  /*0de0*/  FADD.FTZ R94, R94, R22 ;  /* 0x000000165e5e7221 */ /* 0x000fe20000010000 */
[----:B------:R-:W-:Y:S01]  /*0df0*/  FFMA.FTZ R66, R22, R17, R66 ;  /* 0x0000001116427223 */ /* 0x000fe20000010042 */
[----:B------:R-:W-:Y:S01]  /*0e00*/  FADD.FTZ R24, -R209, R24 ;  /* 0x00000018d1187221 */ /* 0x000fe20000010100 */
[----:B------:R-:W-:Y:S01]  /*0e10*/  FMUL.FTZ R15, R21, R16 ;  /* 0x00000010150f7220 */ /* 0x000fe20000410000 */
[----:B------:R-:W-:Y:S01]  /*0e20*/  FADD.FTZ R22, -R209, R25 ;  /* 0x00000019d1167221 */ /* 0x000fe20000010100 */
[----:B------:R-:W-:Y:S01]  /*0e30*/  FMUL.FTZ R16, R13, R192 ;  /* 0x000000c00d107220 */ /* 0x000fe20000410000 */
[----:B------:R-:W-:Y:S01]  /*0e40*/  FADD.FTZ R92, R92, R20 ;  /* 0x000000145c5c7221 */ /* 0x000fe20000010000 */
[----:B------:R-:W-:Y:S01]  /*0e50*/  FFMA.FTZ R64, R20, R11, R64 ;  /* 0x0000000b14407223 */ /* 0x000fe20000010040 */
[----:B------:R-:W-:Y:S01]  /*0e60*/  FADD.FTZ R93, R93, R21 ;  /* 0x000000155d5d7221 */ /* 0x000fe20000010000 */
[----:B------:R-:W-:Y:S01]  /*0e70*/  FFMA.FTZ R65, R21, R14, R65 ;  /* 0x0000000e15417223 */ /* 0x000fe20000010041 */
[----:B------:R-:W-:Y:S01]  /*0e80*/  FADD.FTZ R192, -R209, R26 ;  /* 0x0000001ad1c07221 */ /* 0x000fe20000010100 */
[----:B------:R-:W-:-:S02]  /*0e90*/  HADD2.F32 R20, -RZ, R213.H1_H1 ;  /* 0x300000d5ff147230 */ /* 0x000fc40000004100 */
[C---:B------:R-:W-:Y:S01]  /*0ea0*/  FMUL.FTZ R21, R13.reuse, R24 ;  /* 0x000000180d157220 */ /* 0x040fe20000410000 */
[----:B------:R-:W-:Y:S02]  /*0eb0*/  HADD2.F32 R26, -RZ, R212.H0_H0 ;  /* 0x200000d4ff1a7230 */ /* 0x000fe40000004100 */
[----:B------:R-:W-:Y:S01]  /*0ec0*/  FMUL.FTZ R24, R13, R22 ;  /* 0x000000160d187220 */ /* 0x000fe20000410000 */
        /* <DEDUP_REMOVED lines=8> */
[----:B------:R-:W-:Y:S01]  /*0f50*/  FMUL.FTZ R133, R13, R136 ;  /* 0x000000880d857220 */ /* 0x000fe20000410000 */
[----:B------:R-:W-:Y:S02]  /*0f60*/  HADD2.F32 R136, -RZ, R211.H1_H1 ;  /* 0x300000d3ff887230 */ /* 0x000fe40000004100 */
[----:B------:R-:W-:Y:S01]  /*0f70*/  FADD.FTZ R194, -R209, R27 ;  /* 0x0000001bd1c27221 */ /* 0x000fe20000010100 */
[----:B------:R-:W-:Y:S01]  /*0f80*/  FADD.FTZ R88, R88, R132 ;  /* 0x0000008458587221 */ /* 0x000fe20000010000 */
[C---:B------:R-:W-:Y:S01]  /*0f90*/  FMUL.FTZ R20, R132.reuse, R23 ;  /* 0x0000001784147220 */ /* 0x040fe20000410000 */
[----:B------:R-:W-:Y:S01]  /*0fa0*/  FFMA.FTZ R120, R132, R21, R120 ;  /* 0x0000001584787223 */ /* 0x000fe20000010078 */
[----:B------:R-:W-:Y:S02]  /*0fb0*/  HADD2.F32 R132, -RZ, R212.H1_H1 ;  /* 0x300000d4ff847230 */ /* 0x000fe40000004100 */
[----:B------:R-:W-:Y:S01]  /*0fc0*/  FMUL.FTZ R195, R143, R136 ;  /* 0x000000888fc37220 */ /* 0x000fe20000410000 */
[----:B------:R-:W-:Y:S01]  /*0fd0*/  FMUL.FTZ R26, R13, R194 ;  /* 0x000000c20d1a7220 */ /* 0x000fe20000410000 */
[----:B------:R-:W-:-:S02]  /*0fe0*/  HADD2.F32 R136, -RZ, R210.H1_H1 ;  /* 0x300000d2ff887230 */ /* 0x000fc40000004100 */
[----:B------:R-:W-:Y:S01]  /*0ff0*/  FMUL.FTZ R25, R13, R192 ;  /* 0x000000c00d197220 */ /* 0x000fe20000410000 */
[C---:B------:R-:W-:Y:S01]  /*1000*/  FADD.FTZ R192, -R209.reuse, R137 ;  /* 0x00000089d1c07221 */ /* 0x040fe20000010100 */
[----:B------:R-:W-:Y:S02]  /*1010*/  HADD2.F32 R137, -RZ, R186.H0_H0 ;  /* 0x200000baff897230 */ /* 0x000fe40000004100 */
[----:B------:R-:W-:Y:S01]  /*1020*/  FADD.FTZ R152, -R209, R152 ;  /* 0x00000098d1987221 */ /* 0x000fe20000010100 */
[----:B------:R-:W-:Y:S01]  /*1030*/  FMUL.FTZ R27, R135, R132 ;  /* 0x00000084871b7220 */ /* 0x000fe20000410000 */
[----:B------:R-:W-:Y:S01]  /*1040*/  FADD.FTZ R91, R91, R135 ;  /* 0x000000875b5b7221 */ /* 0x000fe20000010000 */
[----:B------:R-:W-:Y:S01]  /*1050*/  FFMA.FTZ R123, R135, R26, R123 ;  /* 0x0000001a877b7223 */ /* 0x000fe2000001007b */
[----:B------:R-:W-:Y:S02]  /*1060*/  HADD2.F32 R135, -RZ, R182.H0_H0 ;  /* 0x200000b6ff877230 */ /* 0x000fe40000004100 */
[----:B------:R-:W-:Y:S01]  /*1070*/  FADD.FTZ R144, -R209, R144 ;  /* 0x00000090d1907221 */ /* 0x000fe20000010100 */
[----:B------:R-:W-:Y:S01]  /*1080*/  FMUL.FTZ R205, R151, R136 ;  /* 0x0000008897cd7220 */ /* 0x000fe20000410000 */
[----:B------:R-:W-:Y:S01]  /*1090*/  FADD.FTZ R136, -R209, R153 ;  /* 0x00000099d1887221 */ /* 0x000fe20000010100 */
[C---:B------:R-:W-:Y:S01]  /*10a0*/  FMUL.FTZ R153, R13.reuse, R152 ;  /* 0x000000980d997220 */ /* 0x040fe20000410000 */
[----:B------:R-:W-:Y:S01]  /*10b0*/  FMUL.FTZ R152, R156, R137 ;  /* 0x000000899c987220 */ /* 0x000fe20000410000 */
[----:B------:R-:W-:Y:S01]  /*10c0*/  FMUL.FTZ R199, R13, R144 ;  /* 0x000000900dc77220 */ /* 0x000fe20000410000 */
[----:B------:R-:W-:Y:S01]  /*10d0*/  FFMA.FTZ R137, R3, R2, RZ ;  /* 0x0000000203897223 */ /* 0x000fe200000100ff */
[----:B------:R-:W-:-:S02]  /*10e0*/  HADD2.F32 R23, -RZ, R181.H0_H0 ;  /* 0x200000b5ff177230 */ /* 0x000fc40000004100 */
[----:B------:R-:W-:Y:S01]  /*10f0*/  FMUL.FTZ R132, R140, R135 ;  /* 0x000000878c847220 */ /* 0x000fe20000410000 */
[----:B------:R-:W-:Y:S01]  /*1100*/  FADD.FTZ R84, R84, R140 ;  /* 0x0000008c54547221 */ /* 0x000fe20000010000 */
[----:B------:R-:W-:Y:S01]  /*1110*/  FFMA.FTZ R116, R140, R133, R116 ;  /* 0x000000858c747223 */ /* 0x000fe20000010074 */
[----:B------:R-:W-:Y:S01]  /*1120*/  FADD.FTZ R144, RZ, R2 ;  /* 0x00000002ff907221 */ /* 0x000fe20000010000 */
[----:B------:R-:W-:Y:S01]  /*1130*/  FADD.FTZ R140, -R209, R154 ;  /* 0x0000009ad18c7221 */ /* 0x000fe20000010100 */
[----:B------:R-:W-:Y:S01]  /*1140*/  FMUL.FTZ R154, R13, R136 ;  /* 0x000000880d9a7220 */ /* 0x000fe20000410000 */
[C---:B------:R-:W-:Y:S01]  /*1150*/  FADD.FTZ R194, -R209.reuse, R139 ;  /* 0x0000008bd1c27221 */ /* 0x040fe20000010100 */
[----:B------:R-:W-:Y:S01]  /*1160*/  FFMA.FTZ R136, R4, R5, R137 ;  /* 0x0000000504887223 */ /* 0x000fe20000010089 */
[----:B------:R-:W-:Y:S01]  /*1170*/  FADD.FTZ R138, -R209, R138 ;  /* 0x0000008ad18a7221 */ /* 0x000fe20000010100 */
[----:B------:R-:W-:Y:S01]  /*1180*/  FADD.FTZ R139, R5, R144 ;  /* 0x00000090058b7221 */ /* 0x000fe20000010000 */
[----:B------:R-:W-:Y:S01]  /*1190*/  FMUL.FTZ R23, R134, R23 ;  /* 0x0000001786177220 */ /* 0x000fe20000410000 */
[----:B------:R-:W-:Y:S01]  /*11a0*/  FADD.FTZ R90, R90, R134 ;  /* 0x000000865a5a7221 */ /* 0x000fe20000010000 */
[----:B------:R-:W-:Y:S01]  /*11b0*/  FFMA.FTZ R122, R134, R25, R122 ;  /* 0x00000019867a7223 */ /* 0x000fe2000001007a */
[----:B------:R-:W-:-:S02]  /*11c0*/  HADD2.F32 R134, -RZ, R211.H0_H0 ;  /* 0x200000d3ff867230 */ /* 0x000fc40000004100 */
[----:B------:R-:W-:Y:S01]  /*11d0*/  FMUL.FTZ R192, R13, R192 ;  /* 0x000000c00dc07220 */ /* 0x000fe20000410000 */
[----:B------:R-:W-:Y:S02]  /*11e0*/  HADD2.F32 R135, -RZ, R183.H0_H0 ;  /* 0x200000b7ff877230 */ /* 0x000fe40000004100 */
[----:B------:R-:W-:Y:S01]  /*11f0*/  FFMA.FTZ R137, R7, R8, R136 ;  /* 0x0000000807897223 */ /* 0x000fe20000010088 */
[----:B------:R-:W-:Y:S01]  /*1200*/  FMUL.FTZ R193, R13, R138 ;  /* 0x0000008a0dc17220 */ /* 0x000fe20000410000 */
[----:B------:R-:W-:Y:S01]  /*1210*/  FADD.FTZ R144, R8, R139 ;  /* 0x0000008b08907221 */ /* 0x000fe20000010000 */
[----:B------:R-:W-:Y:S02]  /*1220*/  HADD2.F32 R138, -RZ, R208.H0_H0 ;  /* 0x200000d0ff8a7230 */ /* 0x000fe40000004100 */
[----:B------:R-:W-:Y:S01]  /*1230*/  FMUL.FTZ R134, R141, R134 ;  /* 0x000000868d867220 */ /* 0x000fe20000410000 */
[----:B------:R-:W-:Y:S01]  /*1240*/  FADD.FTZ R85, R85, R141 ;  /* 0x0000008d55557221 */ /* 0x000fe20000010000 */
[----:B------:R-:W-:Y:S01]  /*1250*/  FFMA.FTZ R117, R141, R192, R117 ;  /* 0x000000c08d757223 */ /* 0x000fe20000010075 */
[----:B------:R-:W-:Y:S01]  /*1260*/  FFMA.FTZ R136, R6, R9, R137 ;  /* 0x0000000906887223 */ /* 0x000fe20000010089 */
[----:B------:R-:W-:Y:S01]  /*1270*/  FMUL.FTZ R135, R142, R135 ;  /* 0x000000878e877220 */ /* 0x000fe20000410000 */
[----:B------:R-:W-:Y:S01]  /*1280*/  FADD.FTZ R86, R86, R142 ;  /* 0x0000008e56567221 */ /* 0x000fe20000010000 */
[----:B------:R-:W-:Y:S01]  /*1290*/  FFMA.FTZ R118, R142, R193, R118 ;  /* 0x000000c18e767223 */ /* 0x000fe20000010076 */
[----:B------:R-:W-:Y:S01]  /*12a0*/  FADD.FTZ R141, R9, R144 ;  /* 0x00000090098d7221 */ /* 0x000fe20000010000 */
[----:B------:R-:W-:Y:S01]  /*12b0*/  FADD.FTZ R142, -R209, R155 ;  /* 0x0000009bd18e7221 */ /* 0x000fe20000010100 */
[----:B------:R-:W-:Y:S01]  /*12c0*/  FMUL.FTZ R155, R157, R138 ;  /* 0x0000008a9d9b7220 */ /* 0x000fe20000410000 */
[----:B------:R-:W-:Y:S01]  /*12d0*/  FADD.FTZ R77, R77, R157 ;  /* 0x0000009d4d4d7221 */ /* 0x000fe20000010000 */
[----:B------:R-:W-:Y:S01]  /*12e0*/  FFMA.FTZ R109, R157, R154, R109 ;  /* 0x0000009a9d6d7223 */ /* 0x000fe2000001006d */
[----:B------:R-:W-:-:S02]  /*12f0*/  HADD2.F32 R139, -RZ, R187.H0_H0 ;  /* 0x200000bbff8b7230 */ /* 0x000fc40000004100 */
[----:B------:R-:W-:Y:S01]  /*1300*/  FMUL.FTZ R157, R13, R140 ;  /* 0x0000008c0d9d7220 */ /* 0x000fe20000410000 */
[----:B------:R-:W-:Y:S01]  /*1310*/  FFMA.FTZ R137, R11, R10, R136 ;  /* 0x0000000a0b897223 */ /* 0x000fe20000010088 */
[----:B------:R-:W-:Y:S01]  /*1320*/  FADD.FTZ R140, R10, R141 ;  /* 0x0000008d0a8c7221 */ /* 0x000fe20000010000 */
[----:B------:R-:W-:Y:S01]  /*1330*/  FADD.FTZ R76, R76, R156 ;  /* 0x0000009c4c4c7221 */ /* 0x000fe20000010000 */
[----:B------:R-:W-:Y:S01]  /*1340*/  FFMA.FTZ R108, R156, R153, R108 ;  /* 0x000000999c6c7223 */ /* 0x000fe2000001006c */
[----:B------:R-:W-:Y:S02]  /*1350*/  HADD2.F32 R138, -RZ, R208.H1_H1 ;  /* 0x300000d0ff8a7230 */ /* 0x000fe40000004100 */
[----:B------:R-:W-:Y:S01]  /*1360*/  FMUL.FTZ R156, R158, R139 ;  /* 0x0000008b9e9c7220 */ /* 0x000fe20000410000 */
[----:B------:R-:W-:Y:S01]  /*1370*/  FFMA.FTZ R136, R14, R15, R137 ;  /* 0x0000000f0e887223 */ /* 0x000fe20000010089 */
[----:B------:R-:W-:Y:S01]  /*1380*/  FADD.FTZ R139, R15, R140 ;  /* 0x0000008c0f8b7221 */ /* 0x000fe20000010000 */
[----:B------:R-:W-:-:S02]  /*1390*/  FMUL.FTZ R207, R159, R138 ;  /* 0x0000008a9fcf7220 */ /* 0x000fc40000410000 */
[----:B------:R-:W-:Y:S01]  /*13a0*/  FFMA.FTZ R137, R17, R18, R136 ;  /* 0x0000001211897223 */ /* 0x000fe20000010088 */
[----:B------:R-:W-:-:S03]  /*13b0*/  FADD.FTZ R138, R18, R139 ;  /* 0x0000008b128a7221 */ /* 0x000fc60000010000 */
[----:B------:R-:W-:Y:S01]  /*13c0*/  FFMA.FTZ R136, R16, R19, R137 ;  /* 0x0000001310887223 */ /* 0x000fe20000010089 */
[----:B------:R-:W-:Y:S01]  /*13d0*/  FADD.FTZ R139, R19, R138 ;  /* 0x0000008a138b7221 */ /* 0x000fe20000010000 */
[----:B------:R-:W-:Y:S02]  /*13e0*/  FADD.FTZ R146, -R209, R146 ;  /* 0x00000092d1927221 */ /* 0x000fe40000010100 */
[----:B------:R-:W-:Y:S01]  /*13f0*/  FFMA.FTZ R137, R21, R20, R136 ;  /* 0x0000001415897223 */ /* 0x000fe20000010088 */
[----:B------:R-:W-:Y:S01]  /*1400*/  FADD.FTZ R139, R20, R139 ;  /* 0x0000008b148b7221 */ /* 0x000fe20000010000 */
[C---:B------:R-:W-:Y:S01]  /*1410*/  FMUL.FTZ R203, R13.reuse, R146 ;  /* 0x000000920dcb7220 */ /* 0x040fe20000410000 */
[----:B------:R-:W-:Y:S01]  /*1420*/  FADD.FTZ R78, R78, R158 ;  /* 0x0000009e4e4e7221 */ /* 0x000fe20000010000 */
[----:B------:R-:W-:Y:S01]  /*1430*/  FFMA.FTZ R136, R24, R22, R137 ;  /* 0x0000001618887223 */ /* 0x000fe20000010089 */
[----:B------:R-:W-:Y:S01]  /*1440*/  FFMA.FTZ R110, R158, R157, R110 ;  /* 0x0000009d9e6e7223 */ /* 0x000fe2000001006e */
[----:B------:R-:W-:Y:S01]  /*1450*/  FADD.FTZ R146, R22, R139 ;  /* 0x0000008b16927221 */ /* 0x000fe20000010000 */
[----:B------:R-:W-:Y:S01]  /*1460*/  FMUL.FTZ R158, R13, R142 ;  /* 0x0000008e0d9e7220 */ /* 0x000fe20000410000 */
[----:B------:R-:W-:Y:S01]  /*1470*/  FADD.FTZ R160, -R209, R160 ;  /* 0x000000a0d1a07221 */ /* 0x000fe20000010100 */
[----:B------:R-:W-:-:S02]  /*1480*/  HADD2.F32 R139, -RZ, R188.H0_H0 ;  /* 0x200000bcff8b7230 */ /* 0x000fc40000004100 */
        /* <DEDUP_REMOVED lines=8> */
[----:B------:R-:W-:Y:S02]  /*1510*/  FADD.FTZ R138, -R209, R161 ;  /* 0x000000a1d18a7221 */ /* 0x000fe40000010100 */
[----:B------:R-:W-:Y:S01]  /*1520*/  FFMA.FTZ R137, R133, R132, R136 ;  /* 0x0000008485897223 */ /* 0x000fe20000010088 */
[----:B------:R-:W-:Y:S01]  /*1530*/  FADD.FTZ R139, R132, R139 ;  /* 0x0000008b848b7221 */ /* 0x000fe20000010000 */
[----:B------:R-:W-:Y:S01]  /*1540*/  FADD.FTZ R142, -R209, R162 ;  /* 0x000000a2d18e7221 */ /* 0x000fe20000010100 */
[----:B------:R-:W-:Y:S01]  /*1550*/  FMUL.FTZ R162, R13, R138 ;  /* 0x0000008a0da27220 */ /* 0x000fe20000410000 */
[----:B------:R-:W-:Y:S01]  /*1560*/  FFMA.FTZ R136, R192, R134, R137 ;  /* 0x00000086c0887223 */ /* 0x000fe20000010089 */
[----:B------:R-:W-:Y:S01]  /*1570*/  FADD.FTZ R138, R134, R139 ;  /* 0x0000008b868a7221 */ /* 0x000fe20000010000 */
[----:B------:R-:W-:-:S02]  /*1580*/  HADD2.F32 R140, -RZ, R206.H0_H0 ;  /* 0x200000ceff8c7230 */ /* 0x000fc40000004100 */
[----:B------:R-:W-:Y:S01]  /*1590*/  FMUL.FTZ R194, R13, R194 ;  /* 0x000000c20dc27220 */ /* 0x000fe20000410000 */
[----:B------:R-:W-:Y:S02]  /*15a0*/  HADD2.F32 R197, -RZ, R184.H0_H0 ;  /* 0x200000b8ffc57230 */ /* 0x000fe40000004100 */
[----:B------:R-:W-:Y:S01]  /*15b0*/  FFMA.FTZ R137, R193, R135, R136 ;  /* 0x00000087c1897223 */ /* 0x000fe20000010088 */
[----:B------:R-:W-:Y:S01]  /*15c0*/  FADD.FTZ R136, R135, R138 ;  /* 0x0000008a87887221 */ /* 0x000fe20000010000 */
[----:B------:R-:W-:Y:S02]  /*15d0*/  HADD2.F32 R198, -RZ, R210.H0_H0 ;  /* 0x200000d2ffc67230 */ /* 0x000fe40000004100 */
[----:B------:R-:W-:Y:S01]  /*15e0*/  FMUL.FTZ R161, R165, R140 ;  /* 0x0000008ca5a17220 */ /* 0x000fe20000410000 */
[----:B------:R-:W-:Y:S02]  /*15f0*/  HADD2.F32 R139, -RZ, R189.H0_H0 ;  /* 0x200000bdff8b7230 */ /* 0x000fe40000004100 */
[----:B------:R-:W-:Y:S01]  /*1600*/  FADD.FTZ R200, -R209, R145 ;  /* 0x00000091d1c87221 */ /* 0x000fe20000010100 */
[----:B------:R-:W-:Y:S01]  /*1610*/  FMUL.FTZ R197, R148, R197 ;  /* 0x000000c594c57220 */ /* 0x000fe20000410000 */
[----:B------:R-:W-:Y:S01]  /*1620*/  FFMA.FTZ R140, R194, R195, R137 ;  /* 0x000000c3c28c7223 */ /* 0x000fe20000010089 */
[----:B------:R-:W-:Y:S01]  /*1630*/  FADD.FTZ R136, R195, R136 ;  /* 0x00000088c3887221 */ /* 0x000fe20000010000 */
[----:B------:R-:W-:-:S02]  /*1640*/  HADD2.F32 R201, -RZ, R185.H0_H0 ;  /* 0x200000b9ffc97230 */ /* 0x000fc40000004100 */
[----:B------:R-:W-:Y:S01]  /*1650*/  FADD.FTZ R72, R72, R164 ;  /* 0x000000a448487221 */ /* 0x000fe20000010000 */
[----:B------:R-:W-:Y:S01]  /*1660*/  FFMA.FTZ R104, R164, R159, R104 ;  /* 0x0000009fa4687223 */ /* 0x000fe20000010068 */
[----:B------:R-:W-:Y:S01]  /*1670*/  FMUL.FTZ R200, R13, R200 ;  /* 0x000000c80dc87220 */ /* 0x000fe20000410000 */
[----:B------:R-:W-:Y:S01]  /*1680*/  FMUL.FTZ R198, R149, R198 ;  /* 0x000000c695c67220 */ /* 0x000fe20000410000 */
[----:B------:R-:W-:Y:S01]  /*1690*/  FMUL.FTZ R164, R166, R139 ;  /* 0x0000008ba6a47220 */ /* 0x000fe20000410000 */
[----:B------:R-:W-:Y:S01]  /*16a0*/  FFMA.FTZ R137, R199, R197, R140 ;  /* 0x000000c5c7897223 */ /* 0x000fe2000001008c */
[----:B------:R-:W-:Y:S01]  /*16b0*/  FADD.FTZ R139, R197, R136 ;  /* 0x00000088c58b7221 */ /* 0x000fe20000010000 */
[----:B------:R-:W-:Y:S01]  /*16c0*/  FADD.FTZ R202, -R209, R147 ;  /* 0x00000093d1ca7221 */ /* 0x000fe20000010100 */
[----:B------:R-:W-:Y:S01]  /*16d0*/  FMUL.FTZ R201, R150, R201 ;  /* 0x000000c996c97220 */ /* 0x000fe20000410000 */
[----:B------:R-:W-:Y:S01]  /*16e0*/  FFMA.FTZ R136, R200, R198, R137 ;  /* 0x000000c6c8887223 */ /* 0x000fe20000010089 */
[----:B------:R-:W-:Y:S01]  /*16f0*/  FADD.FTZ R140, R198, R139 ;  /* 0x0000008bc68c7221 */ /* 0x000fe20000010000 */
[----:B------:R-:W-:-:S02]  /*1700*/  FMUL.FTZ R202, R13, R202 ;  /* 0x000000ca0dca7220 */ /* 0x000fc40000410000 */
[----:B------:R-:W-:Y:S01]  /*1710*/  FFMA.FTZ R137, R203, R201, R136 ;  /* 0x000000c9cb897223 */ /* 0x000fe20000010088 */
[----:B------:R-:W-:Y:S01]  /*1720*/  FADD.FTZ R140, R201, R140 ;  /* 0x0000008cc98c7221 */ /* 0x000fe20000010000 */
[----:B------:R-:W-:Y:S02]  /*1730*/  HADD2.F32 R138, -RZ, R206.H1_H1 ;  /* 0x300000ceff8a7230 */ /* 0x000fe40000004100 */
[----:B------:R-:W-:Y:S01]  /*1740*/  FFMA.FTZ R136, R202, R205, R137 ;  /* 0x000000cdca887223 */ /* 0x000fe20000010089 */
[----:B------:R-:W-:Y:S01]  /*1750*/  FADD.FTZ R139, R205, R140 ;  /* 0x0000008ccd8b7221 */ /* 0x000fe20000010000 */
[----:B------:R-:W-:Y:S01]  /*1760*/  FADD.FTZ R73, R73, R165 ;  /* 0x000000a549497221 */ /* 0x000fe20000010000 */
[----:B------:R-:W-:Y:S01]  /*1770*/  FFMA.FTZ R105, R165, R162, R105 ;  /* 0x000000a2a5697223 */ /* 0x000fe20000010069 */
[----:B------:R-:W-:Y:S01]  /*1780*/  FADD.FTZ R144, -R209, R163 ;  /* 0x000000a3d1907221 */ /* 0x000fe20000010100 */
        /* <DEDUP_REMOVED lines=25> */
[----:B------:R-:W-:Y:S01]  /*1920*/  FADD.FTZ R140, -R209, R169 ;  /* 0x000000a9d18c7221 */ /* 0x000fe20000010100 */
[----:B------:R-:W-:Y:S02]  /*1930*/  HADD2.F32 R142, -RZ, R204.H0_H0 ;  /* 0x200000ccff8e7230 */ /* 0x000fe40000004100 */
[----:B------:R-:W-:Y:S01]  /*1940*/  FFMA.FTZ R138, R166, R165, R137 ;  /* 0x000000a5a68a7223 */ /* 0x000fe20000010089 */
[----:B------:R-:W-:Y:S01]  /*1950*/  FADD.FTZ R137, R165, R136 ;  /* 0x00000088a5897221 */ /* 0x000fe20000010000 */
[C---:B------:R-:W-:Y:S01]  /*1960*/  FADD.FTZ R144, -R209.reuse, R170 ;  /* 0x000000aad1907221 */ /* 0x040fe20000010100 */
[----:B------:R-:W-:Y:S01]  /*1970*/  FADD.FTZ R146, -R209, R171 ;  /* 0x000000abd1927221 */ /* 0x000fe20000010100 */
[----:B------:R-:W-:Y:S01]  /*1980*/  FMUL.FTZ R170, R13, R140 ;  /* 0x0000008c0daa7220 */ /* 0x000fe20000410000 */
        /* <DEDUP_REMOVED lines=33> */
[----:B------:R-:W-:Y:S06]  /*1ba0*/  BRA `(.L_x_12928) ;  /* 0x0000000000887947 */ /* 0x000fec0003800000 */
.L_x_12927:
[----:B------:R-:W-:Y:S01]  /*1bb0*/  UMOV UR6, UR8 ;  /* 0x0000000800067c82 */ /* 0x000fe20008000000 */
[----:B------:R-:W-:Y:S01]  /*1bc0*/  UMOV UR7, UR9 ;  /* 0x0000000900077c82 */ /* 0x000fe20008000000 */
        /* <DEDUP_REMOVED lines=11> */
[----:B------:R-:W-:Y:S01]  /*1c80*/  IADD3 R45, PT, PT, R57, 0x300, RZ ;  /* 0x00000300392d7810 */ /* 0x000fe20007ffe0ff */
[--C-:B-1----:R-:W-:Y:S01]  /*1c90*/  IMAD.WIDE.U32 R52, R53, 0x10, R28.reuse ;  /* 0x0000001035347825 */ /* 0x102fe200078e001c */
[C---:B------:R-:W-:Y:S02]  /*1ca0*/  IADD3 R41, PT, PT, R57.reuse, 0x400, RZ ;  /* 0x0000040039297810 */ /* 0x040fe40007ffe0ff */
[----:B------:R-:W-:Y:S01]  /*1cb0*/  IADD3 R37, PT, PT, R57, 0x500, RZ ;  /* 0x0000050039257810 */ /* 0x000fe20007ffe0ff */
[--C-:B------:R-:W-:Y:S01]  /*1cc0*/  IMAD.WIDE.U32 R48, R49, 0x10, R28.reuse ;  /* 0x0000001031307825 */ /* 0x100fe200078e001c */
[C---:B------:R-:W-:Y:S01]  /*1cd0*/  IADD3 R33, PT, PT, R57.reuse, 0x600, RZ ;  /* 0x0000060039217810 */ /* 0x040fe20007ffe0ff */
[----:B------:R-:W5:Y:S01]  /*1ce0*/  LDG.E.128 R52, desc[UR14][R52.64] ;  /* 0x0000000e34347981 */ /* 0x000f62000c1e1d00 */
[C---:B------:R-:W-:Y:S01]  /*1cf0*/  IADD3 R31, PT, PT, R57.reuse, 0x700, RZ ;  /* 0x00000700391f7810 */ /* 0x040fe20007ffe0ff */
[----:B------:R-:W-:-:S02]  /*1d00*/  IMAD.WIDE.U32 R56, R57, 0x10, R28 ;  /* 0x0000001039387825 */ /* 0x000fc400078e001c */
[----:B------:R-:W5:Y:S02]  /*1d10*/  LDG.E.128 R48, desc[UR14][R48.64] ;  /* 0x0000000e30307981 */ /* 0x000f64000c1e1d00 */
[--C-:B------:R-:W-:Y:S02]  /*1d20*/  IMAD.WIDE.U32 R44, R45, 0x10, R28.reuse ;  /* 0x000000102d2c7825 */ /* 0x100fe400078e001c */
[----:B------:R-:W5:Y:S02]  /*1d30*/  LDG.E.128 R56, desc[UR14][R56.64] ;  /* 0x0000000e38387981 */ /* 0x000f64000c1e1d00 */
[--C-:B------:R-:W-:Y:S02]  /*1d40*/  IMAD.WIDE.U32 R40, R41, 0x10, R28.reuse ;  /* 0x0000001029287825 */ /* 0x100fe400078e001c */
[----:B------:R-:W5:Y:S02]  /*1d50*/  LDG.E.128 R44, desc[UR14][R44.64] ;  /* 0x0000000e2c2c7981 */ /* 0x000f64000c1e1d00 */
[----:B------:R-:W-:-:S02]  /*1d60*/  IMAD.WIDE.U32 R36, R37, 0x10, R28 ;  /* 0x0000001025247825 */ /* 0x000fc400078e001c */
[----:B------:R-:W5:Y:S02]  /*1d70*/  LDG.E.128 R40, desc[UR14][R40.64] ;  /* 0x0000000e28287981 */ /* 0x000f64000c1e1d00 */
[--C-:B------:R-:W-:Y:S02]  /*1d80*/  IMAD.WIDE.U32 R32, R33, 0x10, R28.reuse ;  /* 0x0000001021207825 */ /* 0x100fe400078e001c */
[----:B------:R-:W5:Y:S02]  /*1d90*/  LDG.E.128 R36, desc[UR14][R36.64] ;  /* 0x0000000e24247981 */ /* 0x000f64000c1e1d00 */
[----:B------:R-:W-:Y:S02]  /*1da0*/  IMAD.WIDE.U32 R28, R31, 0x10, R28 ;  /* 0x000000101f1c7825 */ /* 0x000fe400078e001c */
[----:B------:R-:W5:Y:S04]  /*1db0*/  LDG.E.128 R32, desc[UR14][R32.64] ;  /* 0x0000000e20207981 */ /* 0x000f68000c1e1d00 */
[----:B------:R-:W5:Y:S02]  /*1dc0*/  LDG.E.128 R28, desc[UR14][R28.64] ;  /* 0x0000000e1c1c7981 */ /* 0x000f64000c1e1d00 */
.L_x_12928:
        /* <DEDUP_REMOVED lines=32> */
.L_x_12930:
[----:B------:R-:W-:Y:S05]  /*1fd0*/  BSYNC.RECONVERGENT B0 ;  /* 0x0000000000007941 */ /* 0x000fea0003800200 */
.L_x_12929:
[----:B------:R-:W1:Y:S08]  /*1fe0*/  S2UR UR5, SR_CgaCtaId ;  /* 0x00000000000579c3 */ /* 0x000e700000008800 */
[----:B------:R-:W-:Y:S01]  /*1ff0*/  BAR.SYNC.DEFER_BLOCKING 0x0 ;  /* 0x0000000000007b1d */ /* 0x000fe20000010000 */
[----:B-----5:R-:W-:Y:S01]  /*2000*/  ISETP.GE.AND P3, PT, R196, 0x1, PT ;  /* 0x00000001c400780c */ /* 0x020fe20003f66270 */
[----:B------:R-:W-:Y:S01]  /*2010*/  UISETP.NE.U32.AND UP0, UPT, UR6, URZ, UPT ;  /* 0x000000ff0600728c */ /* 0x000fe2000bf05070 */
[----:B------:R-:W-:-:S03]  /*2020*/  ISETP.NE.AND P1, PT, RZ, UR16, PT ;  /* 0x00000010ff007c0c */ /* 0x000fc6000bf25270 */
[----:B------:R-:W-:Y:S02]  /*2030*/  UMOV UR4, 0x400 ;  /* 0x0000040000047882 */ /* 0x000fe40000000000 */
[----:B------:R-:W2:Y:S01]  /*2040*/  LDC R215, c[0x0][0x388] ;  /* 0x0000e200ffd77b82 */ /* 0x000ea20000000800 */
[----:B------:R-:W-:Y:S02]  /*2050*/  UISETP.NE.AND.EX UP0, UPT, UR7, URZ, UPT, UP0 ;  /* 0x000000ff0700728c */ /* 0x000fe4000bf05300 */
        /* <DEDUP_REMOVED lines=15> */
[----:B------:R-:W-:Y:S02]  /*2150*/  @P3 IADD3 R137, PT, PT, R196, -0x1, RZ ;  /* 0xffffffffc4893810 */ /* 0x000fe40007ffe0ff */
[----:B------:R-:W-:Y:S01]  /*2160*/  FADD.FTZ R175, R138, R175 ;  /* 0x000000af8aaf7221 */ /* 0x000fe20000010000 */
[----:B------:R-:W-:Y:S01]  /*2170*/  FADD.FTZ R136, R139, R136 ;  /* 0x000000888b887221 */ /* 0x000fe20000010000 */
[----:B--2---:R-:W-:-:S02]  /*2180*/  IMAD R139, R0, R215, RZ ;  /* 0x000000d7008b7224 */ /* 0x004fc400078e02ff */
[----:B-1----:R-:W-:Y:S01]  /*2190*/  FADD.FTZ R175, R175, R140 ;  /* 0x0000008cafaf7221 */ /* 0x002fe20000010000 */
[----:B------:R-:W-:Y:S01]  /*21a0*/  FADD.FTZ R136, R136, R141 ;  /* 0x0000008d88887221 */ /* 0x000fe20000010000 */
[----:B------:R-:W-:Y:S01]  /*21b0*/  @P3 IMAD R137, R137, R215, RZ ;  /* 0x000000d789893224 */ /* 0x000fe200078e02ff */
[----:B------:R-:W-:Y:S01]  /*21c0*/  SHF.R.S32.HI R140, RZ, 0x1f, R139 ;  /* 0x0000001fff8c7819 */ /* 0x000fe2000001148b */
[----:B------:R-:W-:Y:S01]  /*21d0*/  FADD.FTZ R175, R142, R175 ;  /* 0x000000af8eaf7221 */ /* 0x000fe20000010000 */
[----:B------:R-:W-:Y:S01]  /*21e0*/  FADD.FTZ R136, R143, R136 ;  /* 0x000000888f887221 */ /* 0x000fe20000010000 */
[----:B------:R-:W-:Y:S01]  /*21f0*/  HFMA2 R141, -RZ, RZ, 0, 0 ;  /* 0x00000000ff8d7431 */ /* 0x000fe200000001ff */
[----:B------:R-:W-:Y:S01]  /*2200*/  @P3 SHF.R.S32.HI R138, RZ, 0x1f, R137 ;  /* 0x0000001fff8a3819 */ /* 0x000fe20000011489 */
[----:B---3--:R-:W-:Y:S01]  /*2210*/  FADD.FTZ R175, R175, R144 ;  /* 0x00000090afaf7221 */ /* 0x008fe20000010000 */
[----:B------:R-:W-:Y:S01]  /*2220*/  FADD.FTZ R136, R136, R145 ;  /* 0x0000009188887221 */ /* 0x000fe20000010000 */
[----:B------:R-:W-:-:S02]  /*2230*/  LEA.HI R139, R140, R139, RZ, 0x2 ;  /* 0x0000008b8c8b7211 */ /* 0x000fc400078f10ff */
[----:B------:R-:W-:Y:S01]  /*2240*/  FADD.FTZ R175, R146, R175 ;  /* 0x000000af92af7221 */ /* 0x000fe20000010000 */
[----:B------:R-:W-:Y:S01]  /*2250*/  FADD.FTZ R136, R147, R136 ;  /* 0x0000008893887221 */ /* 0x000fe20000010000 */
[----:B------:R-:W-:Y:S02]  /*2260*/  @P3 LEA.HI R137, R138, R137, RZ, 0x2 ;  /* 0x000000898a893211 */ /* 0x000fe400078f10ff */
        /* <DEDUP_REMOVED lines=22> */
[----:B------:R-:W-:Y:S01]  /*23d0*/  UMOV UR6, UR12 ;  /* 0x0000000c00067c82 */ /* 0x000fe20008000000 */
[C---:B------:R-:W-:Y:S01]  /*23e0*/  FMUL.FTZ R136, R13.reuse, R136 ;  /* 0x000000880d887220 */ /* 0x040fe20000410000 */
[C---:B------:R-:W-:Y:S01]  /*23f0*/  FMUL.FTZ R138, R13.reuse, R138 ;  /* 0x0000008a0d8a7220 */ /* 0x040fe20000410000 */
[----:B------:R-:W-:Y:S01]  /*2400*/  FMUL.FTZ R144, R13, R144 ;  /* 0x000000900d907220 */ /* 0x000fe20000410000 */
[----:B------:R-:W-:-:S02]  /*2410*/  ISETP.GT.AND P4, PT, R196, RZ, PT ;  /* 0x000000ffc400720c */ /* 0x000fc40003f84270 */
        /* <DEDUP_REMOVED lines=16> */
.L_x_12932:
        /* <DEDUP_REMOVED lines=12> */
[----:B------:R-:W-:Y:S01]  /*25e0*/  UMOV UR6, UR12 ;  /* 0x0000000c00067c82 */ /* 0x000fe20008000000 */
[----:B------:R-:W-:-:S02]  /*25f0*/  FSEL R124, R124, RZ, P1 ;  /* 0x000000ff7c7c7208 */ /* 0x000fc40000800000 */
[----:B------:R-:W-:Y:S01]  /*2600*/  FSEL R136, R126, RZ, P1 ;  /* 0x000000ff7e887208 */ /* 0x000fe20000800000 */
[----:B------:R-:W-:Y:S01]  /*2610*/  FMUL.FTZ R138, R13, R138 ;  /* 0x0000008a0d8a7220 */ /* 0x000fe20000410000 */
[----:B------:R-:W-:Y:S01]  /*2620*/  FSEL R137, R137, RZ, P1 ;  /* 0x000000ff89897208 */ /* 0x000fe20000800000 */
[----:B------:R-:W-:Y:S01]  /*2630*/  FMUL.FTZ R125, R124, UR6 ;  /* 0x000000067c7d7c20 */ /* 0x000fe20008410000 */
[----:B------:R-:W-:Y:S01]  /*2640*/  ISETP.GT.AND P4, PT, R196, RZ, PT ;  /* 0x000000ffc400720c */ /* 0x000fe20003f84270 */
[----:B------:R-:W-:Y:S02]  /*2650*/  FMUL.FTZ R126, R136, UR6 ;  /* 0x00000006887e7c20 */ /* 0x000fe40008410000 */
[----:B------:R-:W-:Y:S01]  /*2660*/  FMUL.FTZ R127, R137, UR6 ;  /* 0x00000006897f7c20 */ /* 0x000fe20008410000 */
[----:B------:R-:W-:Y:S02]  /*2670*/  SEL R128, R125, R128, P4 ;  /* 0x000000807d807207 */ /* 0x000fe40002000000 */
[----:B------:R-:W-:-:S02]  /*2680*/  SEL R129, R126, R129, P4 ;  /* 0x000000817e817207 */ /* 0x000fc40002000000 */
        /* <DEDUP_REMOVED lines=9> */
.L_x_12931:
        /* <DEDUP_REMOVED lines=17> */
[----:B------:R-:W-:Y:S01]  /*2830*/  UMOV UR6, UR12 ;  /* 0x0000000c00067c82 */ /* 0x000fe20008000000 */
[----:B------:R-:W-:Y:S01]  /*2840*/  ISETP.GT.AND P4, PT, R196, RZ, PT ;  /* 0x000000ffc400720c */ /* 0x000fe20003f84270 */
[----:B------:R-:W-:Y:S01]  /*2850*/  FMUL.FTZ R137, R136, UR6 ;  /* 0x0000000688897c20 */ /* 0x000fe20008410000 */
[----:B------:R-:W-:Y:S01]  /*2860*/  FMUL.FTZ R136, R138, UR6 ;  /* 0x000000068a887c20 */ /* 0x000fe20008410000 */
[----:B------:R-:W-:-:S03]  /*2870*/  FMUL.FTZ R139, R139, UR6 ;  /* 0x000000068b8b7c20 */ /* 0x000fc60008410000 */
        /* <DEDUP_REMOVED lines=10> */
.L_x_12934:
[-CC-:B------:R-:W-:Y:S01]  /*2920*/  @P2 FFMA.FTZ R125, R3, R142.reuse, R143.reuse ;  /* 0x0000008e037d2223 */ /* 0x180fe2000001008f */
[----:B------:R-:W-:Y:S01]  /*2930*/  ISETP.GT.AND P4, PT, R196, RZ, PT ;  /* 0x000000ffc400720c */ /* 0x000fe20003f84270 */
[-CC-:B------:R-:W-:Y:S01]  /*2940*/  @P2 FFMA.FTZ R136, R4, R142.reuse, R143.reuse ;  /* 0x0000008e04882223 */ /* 0x180fe2000001008f */
[-CC-:B------:R-:W-:Y:S01]  /*2950*/  @P2 FFMA.FTZ R127, R7, R142.reuse, R143.reuse ;  /* 0x0000008e077f2223 */ /* 0x180fe2000001008f */
[----:B------:R-:W-:Y:S01]  /*2960*/  @P2 FFMA.FTZ R138, R6, R142, R143 ;  /* 0x0000008e068a2223 */ /* 0x000fe2000001008f */
        /* <DEDUP_REMOVED lines=12> */
[----:B------:R-:W-:-:S02]  /*2a30*/  UMOV UR6, UR12 ;  /* 0x0000000c00067c82 */ /* 0x000fc40008000000 */
[----:B------:R-:W-:Y:S01]  /*2a40*/  @P4 FMUL.FTZ R128, R124, UR6 ;  /* 0x000000067c804c20 */ /* 0x000fe20008410000 */
[----:B------:R-:W-:Y:S01]  /*2a50*/  @P4 FMUL.FTZ R129, R125, UR6 ;  /* 0x000000067d814c20 */ /* 0x000fe20008410000 */
[----:B------:R-:W-:Y:S01]  /*2a60*/  @P4 FMUL.FTZ R130, R126, UR6 ;  /* 0x000000067e824c20 */ /* 0x000fe20008410000 */
[----:B------:R-:W-:-:S07]  /*2a70*/  @P3 FMUL.FTZ R131, R127, UR6 ;  /* 0x000000067f833c20 */ /* 0x000fce0008410000 */
.L_x_12933:
        /* <DEDUP_REMOVED lines=35> */
.L_x_12936:
        /* <DEDUP_REMOVED lines=12> */
[----:B------:R-:W-:-:S02]  /*2d70*/  FMUL.FTZ R137, R136, UR6 ;  /* 0x0000000688897c20 */ /* 0x000fc40008410000 */
[----:B------:R-:W-:Y:S01]  /*2d80*/  FMUL.FTZ R136, R138, UR6 ;  /* 0x000000068a887c20 */ /* 0x000fe20008410000 */
[----:B------:R-:W-:Y:S02]  /*2d90*/  FMUL.FTZ R139, R139, UR6 ;  /* 0x000000068b8b7c20 */ /* 0x000fe40008410000 */
        /* <DEDUP_REMOVED lines=10> */
.L_x_12935:
[----:B------:R-:W-:Y:S05]  /*2e40*/  @!P1 BRA `(.L_x_12938) ;  /* 0x0000000000789947 */ /* 0x000fea0003800000 */
[-CC-:B0-----:R-:W-:Y:S01]  /*2e50*/  FFMA.FTZ R126, R14, R142.reuse, R143.reuse ;  /* 0x0000008e0e7e7223 */ /* 0x181fe2000001008f */
        /* <DEDUP_REMOVED lines=10> */
[----:B------:R-:W-:-:S02]  /*2f00*/  FADD.FTZ R138, R19, -R138 ;  /* 0x8000008a138a7221 */ /* 0x000fc40000010000 */
[----:B------:R-:W-:Y:S02]  /*2f10*/  FSEL R136, R125, RZ, P5 ;  /* 0x000000ff7d887208 */ /* 0x000fe40002800000 */
[----:B------:R-:W-:Y:S01]  /*2f20*/  FSEL R124, R124, RZ, P5 ;  /* 0x000000ff7c7c7208 */ /* 0x000fe20002800000 */
[----:B------:R-:W-:Y:S01]  /*2f30*/  FMUL.FTZ R138, R13, R138 ;  /* 0x0000008a0d8a7220 */ /* 0x000fe20000410000 */
        /* <DEDUP_REMOVED lines=15> */
.L_x_12938:
[-CC-:B0-----:R-:W-:Y:S01]  /*3030*/  FFMA.FTZ R138, R14, R142.reuse, R143.reuse ;  /* 0x0000008e0e8a7223 */ /* 0x181fe2000001008f */
        /* <DEDUP_REMOVED lines=10> */
[----:B------:R-:W-:Y:S01]  /*30e0*/  @P3 FMUL.FTZ R139, R13, R146 ;  /* 0x000000920d8b3220 */ /* 0x000fe20000410000 */
[----:B------:R-:W-:-:S04]  /*30f0*/  ISETP.GT.AND P5, PT, R12, RZ, PT ;  /* 0x000000ff0c00720c */ /* 0x000fc80003fa4270 */
[----:B------:R-:W-:Y:S02]  /*3100*/  FSEL R136, R136, RZ, P5 ;  /* 0x000000ff88887208 */ /* 0x000fe40002800000 */
[----:B------:R-:W-:Y:S02]  /*3110*/  FSEL R137, R137, RZ, P5 ;  /* 0x000000ff89897208 */ /* 0x000fe40002800000 */
[----:B------:R-:W-:Y:S01]  /*3120*/  FSEL R138, R138, RZ, P5 ;  /* 0x000000ff8a8a7208 */ /* 0x000fe20002800000 */
[----:B------:R-:W-:Y:S01]  /*3130*/  @P4 FMUL.FTZ R128, R136, UR6 ;  /* 0x0000000688804c20 */ /* 0x000fe20008410000 */
[----:B------:R-:W-:Y:S01]  /*3140*/  @P3 FSEL R139, R139, RZ, P5 ;  /* 0x000000ff8b8b3208 */ /* 0x000fe20002800000 */
[----:B------:R-:W-:Y:S02]  /*3150*/  @P4 FMUL.FTZ R129, R137, UR6 ;  /* 0x0000000689814c20 */ /* 0x000fe40008410000 */
[----:B------:R-:W-:Y:S02]  /*3160*/  @P4 FMUL.FTZ R130, R138, UR6 ;  /* 0x000000068a824c20 */ /* 0x000fe40008410000 */
[----:B------:R-:W-:-:S07]  /*3170*/  @P3 FMUL.FTZ R131, R139, UR6 ;  /* 0x000000068b833c20 */ /* 0x000fce0008410000 */
.L_x_12937:
[----:B------:R-:W0:Y:S01]  /*3180*/  @P1 LDC.64 R138, c[0x0][0x478] ;  /* 0x00011e00ff8a1b82 */ /* 0x000e220000000a00 */
        /* <DEDUP_REMOVED lines=17> */
[----:B------:R-:W-:Y:S01]  /*32a0*/  @P2 FFMA.FTZ R138, R26, R142, R143 ;  /* 0x0000008e1a8a2223 */ /* 0x000fe2000001008f */
[----:B------:R-:W-:Y:S01]  /*32b0*/  MOV R126, R50 ;  /* 0x00000032007e7202 */ /* 0x000fe20000000f00 */
[C---:B------:R-:W-:Y:S01]  /*32c0*/  @P2 FFMA.FTZ R124, R13.reuse, R127, R48 ;  /* 0x0000007f0d7c2223 */ /* 0x040fe20000010030 */
[C---:B------:R-:W-:Y:S01]  /*32d0*/  @P2 FFMA.FTZ R126, R13.reuse, R139, R50 ;  /* 0x0000008b0d7e2223 */ /* 0x040fe20000010032 */
[----:B------:R-:W-:Y:S01]  /*32e0*/  @P2 FFMA.FTZ R125, R13, R136, R49 ;  /* 0x000000880d7d2223 */ /* 0x000fe20000010031 */
[----:B------:R-:W-:Y:S01]  /*32f0*/  @P2 FADD.FTZ R138, R27, -R138 ;  /* 0x8000008a1b8a2221 */ /* 0x000fe20000010000 */
[----:B------:R-:W-:Y:S01]  /*3300*/  FMUL.FTZ R139, R124, UR6 ;  /* 0x000000067c8b7c20 */ /* 0x000fe20008410000 */
[----:B------:R-:W-:Y:S01]  /*3310*/  FMUL.FTZ R137, R126, UR6 ;  /* 0x000000067e897c20 */ /* 0x000fe20008410000 */
[----:B------:R-:W-:Y:S01]  /*3320*/  FMUL.FTZ R136, R125, UR6 ;  /* 0x000000067d887c20 */ /* 0x000fe20008410000 */
[----:B------:R-:W-:Y:S01]  /*3330*/  MOV R127, R51 ;  /* 0x00000033007f7202 */ /* 0x000fe20000000f00 */
[----:B------:R-:W-:Y:S01]  /*3340*/  @P2 FFMA.FTZ R127, R13, R138, R51 ;  /* 0x0000008a0d7f2223 */ /* 0x000fe20000010033 */
[----:B------:R-:W-:-:S02]  /*3350*/  SEL R128, R139, R128, P4 ;  /* 0x000000808b807207 */ /* 0x000fc40002000000 */
[----:B------:R-:W-:Y:S02]  /*3360*/  SEL R130, R137, R130, P4 ;  /* 0x0000008289827207 */ /* 0x000fe40002000000 */
[----:B------:R-:W-:Y:S01]  /*3370*/  SEL R129, R136, R129, P4 ;  /* 0x0000008188817207 */ /* 0x000fe20002000000 */
[----:B------:R-:W-:Y:S06]  /*3380*/  @!P3 BRA `(.L_x_12941) ;  /* 0x00000004003cb947 */ /* 0x000fec0003800000 */
[----:B------:R-:W-:Y:S01]  /*3390*/  FMUL.FTZ R131, R127, UR6 ;  /* 0x000000067f837c20 */ /* 0x000fe20008410000 */
[----:B------:R-:W-:Y:S06]  /*33a0*/  BRA `(.L_x_12941) ;  /* 0x0000000400347947 */ /* 0x000fec0003800000 */
.L_x_12940:
        /* <DEDUP_REMOVED lines=25> */
.L_x_12939:
        /* <DEDUP_REMOVED lines=31> */
.L_x_12942:
[-CC-:B0-----:R-:W-:Y:S01]  /*3730*/  FFMA.FTZ R137, R21, R142.reuse, R143.reuse ;  /* 0x0000008e15897223 */ /* 0x181fe2000001008f */
[-CC-:B------:R-:W-:Y:S01]  /*3740*/  FFMA.FTZ R139, R24, R142.reuse, R143.reuse ;  /* 0x0000008e188b7223 */ /* 0x180fe2000001008f */
[-CC-:B------:R-:W-:Y:S01]  /*3750*/  FFMA.FTZ R144, R25, R142.reuse, R143.reuse ;  /* 0x0000008e19907223 */ /* 0x180fe2000001008f */
[----:B------:R-:W-:Y:S01]  /*3760*/  @P3 FFMA.FTZ R146, R26, R142, R143 ;  /* 0x0000008e1a923223 */ /* 0x000fe2000001008f */
[----:B------:R-:W-:Y:S01]  /*3770*/  FADD.FTZ R136, R20, -R137 ;  /* 0x8000008914887221 */ /* 0x000fe20000010000 */
[----:B------:R-:W-:Y:S01]  /*3780*/  ISETP.GT.AND P5, PT, R12, RZ, PT ;  /* 0x000000ff0c00720c */ /* 0x000fe20003fa4270 */
[----:B------:R-:W-:Y:S01]  /*3790*/  FADD.FTZ R138, R22, -R139 ;  /* 0x8000008b168a7221 */ /* 0x000fe20000010000 */
[----:B------:R-:W-:Y:S01]  /*37a0*/  FADD.FTZ R144, R23, -R144 ;  /* 0x8000009017907221 */ /* 0x000fe20000010000 */
[----:B------:R-:W-:Y:S01]  /*37b0*/  FMUL.FTZ R136, R13, R136 ;  /* 0x000000880d887220 */ /* 0x000fe20000410000 */
[----:B------:R-:W-:Y:S01]  /*37c0*/  @P3 FADD.FTZ R146, R27, -R146 ;  /* 0x800000921b923221 */ /* 0x000fe20000010000 */
[C---:B------:R-:W-:Y:S01]  /*37d0*/  FMUL.FTZ R137, R13.reuse, R138 ;  /* 0x0000008a0d897220 */ /* 0x040fe20000410000 */
[----:B------:R-:W-:-:S02]  /*37e0*/  FMUL.FTZ R138, R13, R144 ;  /* 0x000000900d8a7220 */ /* 0x000fc40000410000 */
[----:B------:R-:W-:Y:S01]  /*37f0*/  FSEL R136, R136, RZ, P5 ;  /* 0x000000ff88887208 */ /* 0x000fe20002800000 */
[----:B------:R-:W-:Y:S01]  /*3800*/  @P3 FMUL.FTZ R146, R13, R146 ;  /* 0x000000920d923220 */ /* 0x000fe20000410000 */
[----:B------:R-:W-:Y:S02]  /*3810*/  FSEL R137, R137, RZ, P5 ;  /* 0x000000ff89897208 */ /* 0x000fe40002800000 */
[----:B------:R-:W-:Y:S01]  /*3820*/  FSEL R138, R138, RZ, P5 ;  /* 0x000000ff8a8a7208 */ /* 0x000fe20002800000 */
[----:B------:R-:W-:Y:S01]  /*3830*/  @P4 FMUL.FTZ R128, R136, UR6 ;  /* 0x0000000688804c20 */ /* 0x000fe20008410000 */
[----:B------:R-:W-:Y:S01]  /*3840*/  @P3 FSEL R136, R146, RZ, P5 ;  /* 0x000000ff92883208 */ /* 0x000fe20002800000 */
[----:B------:R-:W-:Y:S02]  /*3850*/  @P4 FMUL.FTZ R129, R137, UR6 ;  /* 0x0000000689814c20 */ /* 0x000fe40008410000 */
[----:B------:R-:W-:Y:S02]  /*3860*/  @P4 FMUL.FTZ R130, R138, UR6 ;  /* 0x000000068a824c20 */ /* 0x000fe40008410000 */
[----:B------:R-:W-:-:S07]  /*3870*/  @P3 FMUL.FTZ R131, R136, UR6 ;  /* 0x0000000688833c20 */ /* 0x000fce0008410000 */
.L_x_12941:
        /* <DEDUP_REMOVED lines=35> */
.L_x_12944:
        /* <DEDUP_REMOVED lines=25> */
.L_x_12943:
        /* <DEDUP_REMOVED lines=31> */
.L_x_12946:
        /* <DEDUP_REMOVED lines=21> */
.L_x_12945:
        /* <DEDUP_REMOVED lines=35> */
.L_x_12948:
[-CC-:B------:R-:W-:Y:S01]  /*41b0*/  @P2 FFMA.FTZ R144, R199, R142.reuse, R143.reuse ;  /* 0x0000008ec7902223 */ /* 0x180fe2000001008f */
[-CC-:B0-----:R-:W-:Y:S01]  /*41c0*/  @P2 FFMA.FTZ R137, R200, R142.reuse, R143.reuse ;  /* 0x0000008ec8892223 */ /* 0x181fe2000001008f */
        /* <DEDUP_REMOVED lines=23> */
.L_x_12947:
        /* <DEDUP_REMOVED lines=31> */
.L_x_12950:
        /* <DEDUP_REMOVED lines=21> */
.L_x_12949:
        /* <DEDUP_REMOVED lines=35> */
.L_x_12952:
        /* <DEDUP_REMOVED lines=25> */
.L_x_12951:
        /* <DEDUP_REMOVED lines=31> */
.L_x_12954:
        /* <DEDUP_REMOVED lines=21> */
.L_x_12953:
        /* <DEDUP_REMOVED lines=35> */
.L_x_12956:
        /* <DEDUP_REMOVED lines=25> */
.L_x_12955:
        /* <DEDUP_REMOVED lines=31> */
.L_x_12958:
        /* <DEDUP_REMOVED lines=21> */
.L_x_12957:
        /* <DEDUP_REMOVED lines=35> */
.L_x_12960:
        /* <DEDUP_REMOVED lines=25> */
.L_x_12959:
        /* <DEDUP_REMOVED lines=8> */
[----:B------:R-:W-:Y:S01]  /*58c0*/  ISETP.GT.AND P0, PT, R12, RZ, PT ;  /* 0x000000ff0c00720c */ /* 0x000fe20003f04270 */
        /* <DEDUP_REMOVED lines=9> */
[----:B------:R-:W-:Y:S01]  /*5960*/  FMUL.FTZ R127, R126, UR6 ;  /* 0x000000067e7f7c20 */ /* 0x000fe20008410000 */
[----:B------:R-:W-:Y:S01]  /*5970*/  FSEL R136, R136, RZ, P0 ;  /* 0x000000ff88887208 */ /* 0x000fe20000000000 */
[----:B------:R-:W-:Y:S01]  /*5980*/  FMUL.FTZ R13, R124, UR6 ;  /* 0x000000067c0d7c20 */ /* 0x000fe20008410000 */
[----:B------:R-:W-:-:S02]  /*5990*/  SEL R129, R12, R129, P4 ;  /* 0x000000810c817207 */ /* 0x000fc40002000000 */
[----:B------:R-:W-:Y:S02]  /*59a0*/  SEL R130, R127, R130, P4 ;  /* 0x000000827f827207 */ /* 0x000fe40002000000 */
[----:B------:R-:W-:Y:S02]  /*59b0*/  SEL R128, R13, R128, P4 ;  /* 0x000000800d807207 */ /* 0x000fe40002000000 */
[----:B------:R-:W-:Y:S01]  /*59c0*/  MOV R127, R136 ;  /* 0x00000088007f7202 */ /* 0x000fe20000000f00 */
[----:B------:R-:W-:Y:S06]  /*59d0*/  @!P3 BRA `(.L_x_12961) ;  /* 0x00000000005cb947 */ /* 0x000fec0003800000 */
[----:B------:R-:W-:Y:S01]  /*59e0*/  FMUL.FTZ R131, R136, UR6 ;  /* 0x0000000688837c20 */ /* 0x000fe20008410000 */
[----:B------:R-:W-:Y:S06]  /*59f0*/  BRA `(.L_x_12961) ;  /* 0x0000000000547947 */ /* 0x000fec0003800000 */
.L_x_12962:
[-CC-:B0-----:R-:W-:Y:S01]  /*5a00*/  FFMA.FTZ R137, R167, R142.reuse, R143.reuse ;  /* 0x0000008ea7897223 */ /* 0x181fe2000001008f */
[-CC-:B------:R-:W-:Y:S01]  /*5a10*/  FFMA.FTZ R136, R170, R142.reuse, R143.reuse ;  /* 0x0000008eaa887223 */ /* 0x180fe2000001008f */
[-CC-:B------:R-:W-:Y:S01]  /*5a20*/  FFMA.FTZ R138, R173, R142.reuse, R143.reuse ;  /* 0x0000008ead8a7223 */ /* 0x180fe2000001008f */
[----:B------:R-:W-:Y:S01]  /*5a30*/  FFMA.FTZ R142, R172, R142, R143 ;  /* 0x0000008eac8e7223 */ /* 0x000fe2000001008f */
[----:B------:R-:W-:Y:S01]  /*5a40*/  ISETP.GT.AND P0, PT, R12, RZ, PT ;  /* 0x000000ff0c00720c */ /* 0x000fe20003f04270 */
[----:B------:R-:W-:Y:S01]  /*5a50*/  FADD.FTZ R12, R168, -R137 ;  /* 0x80000089a80c7221 */ /* 0x000fe20000010000 */
[----:B------:R-:W-:Y:S01]  /*5a60*/  FADD.FTZ R136, R169, -R136 ;  /* 0x80000088a9887221 */ /* 0x000fe20000010000 */
[----:B------:R-:W-:Y:S01]  /*5a70*/  FADD.FTZ R138, R171, -R138 ;  /* 0x8000008aab8a7221 */ /* 0x000fe20000010000 */
[----:B------:R-:W-:Y:S01]  /*5a80*/  FADD.FTZ R142, R209, -R142 ;  /* 0x8000008ed18e7221 */ /* 0x000fe20000010000 */
[C---:B------:R-:W-:Y:S01]  /*5a90*/  FMUL.FTZ R12, R13.reuse, R12 ;  /* 0x0000000c0d0c7220 */ /* 0x040fe20000410000 */
[C---:B------:R-:W-:Y:S01]  /*5aa0*/  FMUL.FTZ R136, R13.reuse, R136 ;  /* 0x000000880d887220 */ /* 0x040fe20000410000 */
[C---:B------:R-:W-:Y:S01]  /*5ab0*/  FMUL.FTZ R138, R13.reuse, R138 ;  /* 0x0000008a0d8a7220 */ /* 0x040fe20000410000 */
[----:B------:R-:W-:-:S02]  /*5ac0*/  FMUL.FTZ R142, R13, R142 ;  /* 0x0000008e0d8e7220 */ /* 0x000fc40000410000 */
[----:B------:R-:W-:Y:S02]  /*5ad0*/  FSEL R12, R12, RZ, P0 ;  /* 0x000000ff0c0c7208 */ /* 0x000fe40000000000 */
[----:B------:R-:W-:Y:S02]  /*5ae0*/  FSEL R136, R136, RZ, P0 ;  /* 0x000000ff88887208 */ /* 0x000fe40000000000 */
[----:B------:R-:W-:Y:S01]  /*5af0*/  FSEL R138, R138, RZ, P0 ;  /* 0x000000ff8a8a7208 */ /* 0x000fe20000000000 */
[----:B------:R-:W-:Y:S01]  /*5b00*/  @P4 FMUL.FTZ R128, R12, UR6 ;  /* 0x000000060c804c20 */ /* 0x000fe20008410000 */
[----:B------:R-:W-:Y:S01]  /*5b10*/  FSEL R142, R142, RZ, P0 ;  /* 0x000000ff8e8e7208 */ /* 0x000fe20000000000 */
[----:B------:R-:W-:Y:S02]  /*5b20*/  @P4 FMUL.FTZ R129, R136, UR6 ;  /* 0x0000000688814c20 */ /* 0x000fe40008410000 */
[----:B------:R-:W-:Y:S02]  /*5b30*/  @P4 FMUL.FTZ R130, R138, UR6 ;  /* 0x000000068a824c20 */ /* 0x000fe40008410000 */
[----:B------:R-:W-:-:S07]  /*5b40*/  @P3 FMUL.FTZ R131, R142, UR6 ;  /* 0x000000068e833c20 */ /* 0x000fce0008410000 */
.L_x_12961:
        /* <DEDUP_REMOVED lines=13> */
.L_x_12926:
        /* <DEDUP_REMOVED lines=8> */
[----:B---3--:R-:W-:-:S05]  /*5ca0*/  IMAD.WIDE.U32 R4, R7, 0x10, R4 ;  /* 0x0000001007047825 */ /* 0x008fca00078e0004 */
        /* <DEDUP_REMOVED lines=16> */
.L_x_12964:
        /* <DEDUP_REMOVED lines=13> */
.L_x_15741:


//--------------------- .text._ZN10layer_norm13ln_bwd_kernelINS_13Kernel_traitsI6__halfffffjLj8192ELj1ELj1ELj8ELj16ENS_18Kernel_traits_baseILj8192ES2_ffffjLj256EEEEELb0ELb1ELb0ELb0EEEvNS_9BwdParamsE --------------------------
	.section	.text._ZN10layer_norm13ln_bwd_kernelINS_13Kernel_traitsI6__halfffffjLj8192ELj1ELj1ELj8ELj16ENS_18Kernel_traits_baseILj8192ES2_ffffjLj256EEEEELb0ELb1ELb0ELb0EEEvNS_9BwdParamsE,"ax",@progbits
	.align	128
        .global         _ZN10layer_norm13ln_bwd_kernelINS_13Kernel_traitsI6__halfffffjLj8192ELj1ELj1ELj8ELj16ENS_18Kernel_traits_baseILj8192ES2_ffffjLj256EEEEELb0ELb1ELb0ELb0EEEvNS_9BwdParamsE
        .type           _ZN10layer_norm13ln_bwd_kernelINS_13Kernel_traitsI6__halfffffjLj8192ELj1ELj1ELj8ELj16ENS_18Kernel_traits_baseILj8192ES2_ffffjLj256EEEEELb0ELb1ELb0ELb0EEEvNS_9BwdParamsE,@function
        .size           _ZN10layer_norm13ln_bwd_kernelINS_13Kernel_traitsI6__halfffffjLj8192ELj1ELj1ELj8ELj16ENS_18Kernel_traits_baseILj8192ES2_ffffjLj256EEEEELb0ELb1ELb0ELb0EEEvNS_9BwdParamsE,(.L_x_15742 - _ZN10layer_norm13ln_bwd_kernelINS_13Kernel_traitsI6__halfffffjLj8192ELj1ELj1ELj8ELj16ENS_18Kernel_traits_baseILj8192ES2_ffffjLj256EEEEELb0ELb1ELb0ELb0EEEvNS_9BwdParamsE)
        .other          _ZN10layer_norm13ln_bwd_kernelINS_13Kernel_traitsI6__halfffffjLj8192ELj1ELj1ELj8ELj16ENS_18Kernel_traits_baseILj8192ES2_ffffjLj256EEEEELb0ELb1ELb0ELb0EEEvNS_9BwdParamsE,@"STO_CUDA_ENTRY STV_DEFAULT"
_ZN10layer_norm13ln_bwd_kernelINS_13Kernel_traitsI6__halfffffjLj8192ELj1ELj1ELj8ELj16ENS_18Kernel_traits_baseILj8192ES2_ffffjLj256EEEEELb0ELb1ELb0ELb0EEEvNS_9BwdParamsE:
.text._ZN10layer_norm13ln_bwd_kernelINS_13Kernel_traitsI6__halfffffjLj8192ELj1ELj1ELj8ELj16ENS_18Kernel_traits_baseILj8192ES2_ffffjLj256EEEEELb0ELb1ELb0ELb0EEEvNS_9BwdParamsE:
        /* <DEDUP_REMOVED lines=15> */
[C---:B------:R-:W-:Y:S02]  /*00f0*/  ISETP.GE.U32.AND P1, PT, R5.reuse, 0x400, PT ;  /* 0x000004000500780c */ /* 0x040fe40003f26070 */
[C---:B------:R-:W-:Y:S02]  /*0100*/  ISETP.GE.U32.AND P2, PT, R5.reuse, 0x500, PT ;  /* 0x000005000500780c */ /* 0x040fe40003f46070 */
[----:B------:R-:W-:Y:S02]  /*0110*/  P2R R2, PR, RZ, 0x8 ;  /* 0x00000008ff027803 */ /* 0x000fe40000000000 */
[C---:B------:R-:W-:Y:S01]  /*0120*/  ISETP.GE.U32.AND P4, PT, R5.reuse, 0x700, PT ;  /* 0x000007000500780c */ /* 0x040fe20003f86070 */
[----:B------:R-:W1:Y:S01]  /*0130*/  @P3 LDC.64 R30, c[0x0][0x3d0] ;  /* 0x0000f400ff1e3b82 */ /* 0x000e620000000a00 */
[----:B------:R-:W-:-:S02]  /*0140*/  ISETP.GE.U32.AND P5, PT, R5, 0x800, PT ;  /* 0x000008000500780c */ /* 0x000fc40003fa6070 */
[----:B------:R-:W-:Y:S02]  /*0150*/  P2R R0, PR, RZ, 0x40 ;  /* 0x00000040ff007803 */ /* 0x000fe40000000000 */
[----:B------:R-:W-:Y:S01]  /*0160*/  P2R R4, PR, RZ, 0x40 ;  /* 0x00000040ff047803 */ /* 0x000fe20000000000 */
[----:B0-----:R-:W-:Y:S01]  /*0170*/  UISETP.GE.AND UP0, UPT, UR7, UR4, UPT ;  /* 0x000000040700728c */ /* 0x001fe2000bf06270 */
[----:B------:R-:W-:Y:S01]  /*0180*/  P2R R217, PR, RZ, 0x20 ;  /* 0x00000020ffd97803 */ /* 0x000fe20000000000 */
[----:B------:R-:W0:Y:S08]  /*0190*/  @P3 LDC.64 R34, c[0x0][0x3e8] ;  /* 0x0000fa00ff223b82 */ /* 0x000e300000000a00 */
[----:B------:R-:W3:Y:S08]  /*01a0*/  @P6 LDC.64 R44, c[0x0][0x3d0] ;  /* 0x0000f400ff2c6b82 */ /* 0x000ef00000000a00 */
[----:B------:R-:W4:Y:S01]  /*01b0*/  @P6 LDC.64 R46, c[0x0][0x3e8] ;  /* 0x0000fa00ff2e6b82 */ /* 0x000f220000000a00 */
[----:B-1----:R-:W-:-:S07]  /*01c0*/  @P3 IMAD.WIDE.U32 R30, R3, 0x8, R30 ;  /* 0x00000008031e3825 */ /* 0x002fce00078e001e */
[----:B------:R-:W1:Y:S01]  /*01d0*/  @P0 LDC.64 R48, c[0x0][0x3d0] ;  /* 0x0000f400ff300b82 */ /* 0x000e620000000a00 */
[C---:B0-----:R-:W-:Y:S01]  /*01e0*/  @P3 IMAD.WIDE.U32 R34, R3.reuse, 0x8, R34 ;  /* 0x0000000803223825 */ /* 0x041fe200078e0022 */
[----:B------:R-:W-:Y:S02]  /*01f0*/  @P3 LOP3.LUT R3, R3, 0x100, RZ, 0xfc, !PT ;  /* 0x0000010003033812 */ /* 0x000fe400078efcff */
[----:B------:R-:W-:-:S04]  /*0200*/  ISETP.GE.U32.AND P3, PT, R5, 0x600, PT ;  /* 0x000006000500780c */ /* 0x000fc80003f66070 */
[----:B------:R-:W0:Y:S01]  /*0210*/  @P0 LDC.64 R50, c[0x0][0x3e8] ;  /* 0x0000fa00ff320b82 */ /* 0x000e220000000a00 */
[----:B---3--:R-:W-:-:S07]  /*0220*/  @P6 IMAD.WIDE.U32 R44, R3, 0x8, R44 ;  /* 0x00000008032c6825 */ /* 0x008fce00078e002c */
[----:B------:R-:W3:Y:S01]  /*0230*/  @P1 LDC.64 R52, c[0x0][0x3d0] ;  /* 0x0000f400ff341b82 */ /* 0x000ee20000000a00 */
[C---:B----4-:R-:W-:Y:S01]  /*0240*/  @P6 IMAD.WIDE.U32 R46, R3.reuse, 0x8, R46 ;  /* 0x00000008032e6825 */ /* 0x050fe200078e002e */
[----:B------:R-:W-:Y:S02]  /*0250*/  @P6 IADD3 R3, PT, PT, R3, 0x100, RZ ;  /* 0x0000010003036810 */ /* 0x000fe40007ffe0ff */
[----:B------:R-:W-:-:S04]  /*0260*/  ISETP.NE.AND P6, PT, R2, RZ, PT ;  /* 0x000000ff0200720c */ /* 0x000fc80003fc5270 */
[----:B------:R-:W4:Y:S01]  /*0270*/  @P1 LDC.64 R54, c[0x0][0x3e8] ;  /* 0x0000fa00ff361b82 */ /* 0x000f220000000a00 */
[C---:B-1----:R-:W-:Y:S01]  /*0280*/  @P0 IMAD.WIDE.U32 R48, R3.reuse, 0x8, R48 ;  /* 0x0000000803300825 */ /* 0x042fe200078e0030 */
[----:B------:R-:W-:Y:S02]  /*0290*/  CS2R R136, SRZ ;  /* 0x0000000000887805 */ /* 0x000fe4000001ff00 */
[----:B------:R-:W-:Y:S02]  /*02a0*/  CS2R R138, SRZ ;  /* 0x00000000008a7805 */ /* 0x000fe4000001ff00 */
[----:B------:R-:W-:Y:S02]  /*02b0*/  CS2R R132, SRZ ;  /* 0x0000000000847805 */ /* 0x000fe4000001ff00 */
[----:B------:R-:W-:Y:S01]  /*02c0*/  CS2R R134, SRZ ;  /* 0x0000000000867805 */ /* 0x000fe2000001ff00 */
[----:B--2---:R-:W5:Y:S01]  /*02d0*/  @P0 LDG.E.64 R38, desc[UR12][R48.64] ;  /* 0x0000000c30260981 */ /* 0x004f62000c1e1b00 */
[----:B------:R-:W1:Y:S01]  /*02e0*/  @P2 LDC.64 R56, c[0x0][0x3d0] ;  /* 0x0000f400ff382b82 */ /* 0x000e620000000a00 */
[C---:B0-----:R-:W-:Y:S01]  /*02f0*/  @P0 IMAD.WIDE.U32 R50, R3.reuse, 0x8, R50 ;  /* 0x0000000803320825 */ /* 0x041fe200078e0032 */
[----:B------:R-:W-:Y:S01]  /*0300*/  @P0 IADD3 R3, PT, PT, R3, 0x100, RZ ;  /* 0x0000010003030810 */ /* 0x000fe20007ffe0ff */
[----:B------:R0:W5:Y:S04]  /*0310*/  @P6 LDG.E.64 R32, desc[UR12][R30.64] ;  /* 0x0000000c1e206981 */ /* 0x000168000c1e1b00 */
[----:B------:R2:W5:Y:S01]  /*0320*/  @P6 LDG.E.64 R8, desc[UR12][R34.64] ;  /* 0x0000000c22086981 */ /* 0x000562000c1e1b00 */
[----:B------:R-:W0:Y:S01]  /*0330*/  @P2 LDC.64 R58, c[0x0][0x3e8] ;  /* 0x0000fa00ff3a2b82 */ /* 0x000e220000000a00 */
[----:B---3--:R-:W-:-:S07]  /*0340*/  @P1 IMAD.WIDE.U32 R52, R3, 0x8, R52 ;  /* 0x0000000803341825 */ /* 0x008fce00078e0034 */
[----:B------:R-:W3:Y:S01]  /*0350*/  @P3 LDC.64 R60, c[0x0][0x3d0] ;  /* 0x0000f400ff3c3b82 */ /* 0x000ee20000000a00 */
[C---:B----4-:R-:W-:Y:S01]  /*0360*/  @P1 IMAD.WIDE.U32 R54, R3.reuse, 0x8, R54 ;  /* 0x0000000803361825 */ /* 0x050fe200078e0036 */
[----:B------:R-:W-:Y:S01]  /*0370*/  @P1 IADD3 R3, PT, PT, R3, 0x100, RZ ;  /* 0x0000010003031810 */ /* 0x000fe20007ffe0ff */
[----:B------:R-:W5:Y:S05]  /*0380*/  @P0 LDG.E.64 R12, desc[UR12][R50.64] ;  /* 0x0000000c320c0981 */ /* 0x000f6a000c1e1b00 */
[----:B------:R-:W4:Y:S01]  /*0390*/  @P3 LDC.64 R62, c[0x0][0x3e8] ;  /* 0x0000fa00ff3e3b82 */ /* 0x000f220000000a00 */
[----:B-1----:R-:W-:-:S07]  /*03a0*/  @P2 IMAD.WIDE.U32 R56, R3, 0x8, R56 ;  /* 0x0000000803382825 */ /* 0x002fce00078e0038 */
[----:B------:R-:W1:Y:S01]  /*03b0*/  @P4 LDC.64 R64, c[0x0][0x3d0] ;  /* 0x0000f400ff404b82 */ /* 0x000e620000000a00 */
[C---:B0-----:R-:W-:Y:S01]  /*03c0*/  @P2 IMAD.WIDE.U32 R58, R3.reuse, 0x8, R58 ;  /* 0x00000008033a2825 */ /* 0x041fe200078e003a */
[----:B------:R-:W-:Y:S01]  /*03d0*/  @P2 IADD3 R3, PT, PT, R3, 0x100, RZ ;  /* 0x0000010003032810 */ /* 0x000fe20007ffe0ff */
[----:B------:R-:W5:Y:S05]  /*03e0*/  @P1 LDG.E.64 R40, desc[UR12][R52.64] ;  /* 0x0000000c34281981 */ /* 0x000f6a000c1e1b00 */
[----:B------:R-:W0:Y:S08]  /*03f0*/  @P4 LDC.64 R66, c[0x0][0x3e8] ;  /* 0x0000fa00ff424b82 */ /* 0x000e300000000a00 */
[----:B------:R-:W2:Y:S08]  /*0400*/  @P5 LDC.64 R68, c[0x0][0x3d0] ;  /* 0x0000f400ff445b82 */ /* 0x000eb00000000a00 */
[----:B------:R-:W2:Y:S01]  /*0410*/  @P5 LDC.64 R70, c[0x0][0x3e8] ;  /* 0x0000fa00ff465b82 */ /* 0x000ea20000000a00 */
[C---:B---3--:R-:W-:Y:S01]  /*0420*/  @P3 IMAD.WIDE.U32 R60, R3.reuse, 0x8, R60 ;  /* 0x00000008033c3825 */ /* 0x048fe200078e003c */
[----:B------:R-:W-:Y:S01]  /*0430*/  ISETP.NE.AND P6, PT, R4, RZ, PT ;  /* 0x000000ff0400720c */ /* 0x000fe20003fc5270 */
[----:B------:R-:W5:Y:S02]  /*0440*/  @P1 LDG.E.64 R14, desc[UR12][R54.64] ;  /* 0x0000000c360e1981 */ /* 0x000f64000c1e1b00 */
[C---:B----4-:R-:W-:Y:S01]  /*0450*/  @P3 IMAD.WIDE.U32 R62, R3.reuse, 0x8, R62 ;  /* 0x00000008033e3825 */ /* 0x050fe200078e003e */
[----:B------:R-:W-:Y:S01]  /*0460*/  @P3 IADD3 R3, PT, PT, R3, 0x100, RZ ;  /* 0x0000010003033810 */ /* 0x000fe20007ffe0ff */
[----:B------:R-:W5:Y:S04]  /*0470*/  @P2 LDG.E.64 R42, desc[UR12][R56.64] ;  /* 0x0000000c382a2981 */ /* 0x000f68000c1e1b00 */
[C---:B-1----:R-:W-:Y:S01]  /*0480*/  @P4 IMAD.WIDE.U32 R64, R3.reuse, 0x8, R64 ;  /* 0x0000000803404825 */ /* 0x042fe200078e0040 */
[----:B------:R-:W5:Y:S03]  /*0490*/  @P2 LDG.E.64 R18, desc[UR12][R58.64] ;  /* 0x0000000c3a122981 */ /* 0x000f66000c1e1b00 */
[C---:B0-----:R-:W-:Y:S01]  /*04a0*/  @P4 IMAD.WIDE.U32 R66, R3.reuse, 0x8, R66 ;  /* 0x0000000803424825 */ /* 0x041fe200078e0042 */
[----:B------:R-:W-:Y:S01]  /*04b0*/  @P4 IADD3 R3, PT, PT, R3, 0x100, RZ ;  /* 0x0000010003034810 */ /* 0x000fe20007ffe0ff */
[----:B------:R-:W5:Y:S04]  /*04c0*/  @P6 LDG.E.64 R36, desc[UR12][R44.64] ;  /* 0x0000000c2c246981 */ /* 0x000f68000c1e1b00 */
[C---:B--2---:R-:W-:Y:S01]  /*04d0*/  @P5 IMAD.WIDE.U32 R30, R3.reuse, 0x8, R68 ;  /* 0x00000008031e5825 */ /* 0x044fe200078e0044 */
[----:B------:R-:W5:Y:S03]  /*04e0*/  @P6 LDG.E.64 R10, desc[UR12][R46.64] ;  /* 0x0000000c2e0a6981 */ /* 0x000f66000c1e1b00 */
[----:B------:R-:W-:Y:S01]  /*04f0*/  @P5 IMAD.WIDE.U32 R34, R3, 0x8, R70 ;  /* 0x0000000803225825 */ /* 0x000fe200078e0046 */
[----:B------:R-:W5:Y:S04]  /*0500*/  @P5 LDG.E.64 R26, desc[UR12][R30.64] ;  /* 0x0000000c1e1a5981 */ /* 0x000f68000c1e1b00 */
[----:B------:R-:W5:Y:S01]  /*0510*/  @P5 LDG.E.64 R28, desc[UR12][R34.64] ;  /* 0x0000000c221c5981 */ /* 0x000f62000c1e1b00 */
[----:B------:R-:W-:-:S02]  /*0520*/  CS2R R128, SRZ ;  /* 0x0000000000807805 */ /* 0x000fc4000001ff00 */
[----:B------:R-:W-:Y:S02]  /*0530*/  CS2R R130, SRZ ;  /* 0x0000000000827805 */ /* 0x000fe4000001ff00 */
[----:B------:R-:W-:Y:S01]  /*0540*/  CS2R R124, SRZ ;  /* 0x00000000007c7805 */ /* 0x000fe2000001ff00 */
[----:B------:R-:W5:Y:S01]  /*0550*/  @P3 LDG.E.64 R16, desc[UR12][R60.64] ;  /* 0x0000000c3c103981 */ /* 0x000f62000c1e1b00 */
[----:B------:R-:W-:Y:S02]  /*0560*/  CS2R R126, SRZ ;  /* 0x00000000007e7805 */ /* 0x000fe4000001ff00 */
[----:B------:R-:W-:Y:S02]  /*0570*/  CS2R R120, SRZ ;  /* 0x0000000000787805 */ /* 0x000fe4000001ff00 */
[----:B------:R-:W-:Y:S01]  /*0580*/  CS2R R122, SRZ ;  /* 0x00000000007a7805 */ /* 0x000fe2000001ff00 */
[----:B------:R-:W5:Y:S01]  /*0590*/  @P3 LDG.E.64 R20, desc[UR12][R62.64] ;  /* 0x0000000c3e143981 */ /* 0x000f62000c1e1b00 */
[----:B------:R-:W-:-:S02]  /*05a0*/  CS2R R116, SRZ ;  /* 0x0000000000747805 */ /* 0x000fc4000001ff00 */
[----:B------:R-:W-:Y:S02]  /*05b0*/  CS2R R118, SRZ ;  /* 0x0000000000767805 */ /* 0x000fe4000001ff00 */
[----:B------:R-:W-:Y:S01]  /*05c0*/  CS2R R112, SRZ ;  /* 0x0000000000707805 */ /* 0x000fe2000001ff00 */
[----:B------:R0:W5:Y:S01]  /*05d0*/  @P4 LDG.E.64 R22, desc[UR12][R64.64] ;  /* 0x0000000c40164981 */ /* 0x000162000c1e1b00 */
[----:B------:R-:W-:Y:S02]  /*05e0*/  CS2R R114, SRZ ;  /* 0x0000000000727805 */ /* 0x000fe4000001ff00 */
[----:B------:R-:W-:Y:S02]  /*05f0*/  CS2R R108, SRZ ;  /* 0x00000000006c7805 */ /* 0x000fe4000001ff00 */
[----:B------:R-:W-:Y:S01]  /*0600*/  CS2R R110, SRZ ;  /* 0x00000000006e7805 */ /* 0x000fe2000001ff00 */
[----:B------:R1:W5:Y:S01]  /*0610*/  @P4 LDG.E.64 R24, desc[UR12][R66.64] ;  /* 0x0000000c42184981 */ /* 0x000362000c1e1b00 */
        /* <DEDUP_REMOVED lines=20> */
[----:B0-----:R-:W-:Y:S02]  /*0760*/  CS2R R64, SRZ ;  /* 0x0000000000407805 */ /* 0x001fe4000001ff00 */
[----:B-1----:R-:W-:Y:S02]  /*0770*/  CS2R R66, SRZ ;  /* 0x0000000000427805 */ /* 0x002fe4000001ff00 */
        /* <DEDUP_REMOVED lines=12> */
[----:B-----5:R-:W-:Y:S02]  /*0840*/  MOV R241, R16 ;  /* 0x0000001000f17202 */ /* 0x020fe40000000f00 */
[----:B------:R-:W-:Y:S02]  /*0850*/  CS2R R136, SRZ ;  /* 0x0000000000887805 */ /* 0x000fe4000001ff00 */
[----:B------:R-:W-:Y:S02]  /*0860*/  MOV R239, R22 ;  /* 0x0000001600ef7202 */ /* 0x000fe40000000f00 */
[----:B------:R-:W-:Y:S02]  /*0870*/  CS2R R138, SRZ ;  /* 0x00000000008a7805 */ /* 0x000fe4000001ff00 */
[----:B------:R-:W-:Y:S02]  /*0880*/  MOV R236, R26 ;  /* 0x0000001a00ec7202 */ /* 0x000fe40000000f00 */
[----:B------:R-:W-:-:S02]  /*0890*/  CS2R R132, SRZ ;  /* 0x0000000000847805 */ /* 0x000fc4000001ff00 */
[----:B------:R-:W-:Y:S02]  /*08a0*/  MOV R234, R8 ;  /* 0x0000000800ea7202 */ /* 0x000fe40000000f00 */
        /* <DEDUP_REMOVED lines=9> */
[----:B------:R-:W-:Y:S01]  /*0940*/  MOV R224, R20 ;  /* 0x0000001400e07202 */ /* 0x000fe20000000f00 */
[----:B0-----:R-:W-:Y:S01]  /*0950*/  UISETP.NE.U32.AND UP0, UPT, UR4, URZ, UPT ;  /* 0x000000ff0400728c */ /* 0x001fe2000bf05070 */
[----:B------:R-:W-:-:S02]  /*0960*/  MOV R222, R24 ;  /* 0x0000001800de7202 */ /* 0x000fc40000000f00 */
[----:B------:R-:W-:Y:S02]  /*0970*/  CS2R R120, SRZ ;  /* 0x0000000000787805 */ /* 0x000fe4000001ff00 */
[----:B------:R-:W-:Y:S02]  /*0980*/  MOV R220, R28 ;  /* 0x0000001c00dc7202 */ /* 0x000fe40000000f00 */
[----:B------:R-:W-:Y:S02]  /*0990*/  CS2R R122, SRZ ;  /* 0x00000000007a7805 */ /* 0x000fe4000001ff00 */
[----:B------:R-:W-:Y:S02]  /*09a0*/  MOV R251, R32 ;  /* 0x0000002000fb7202 */ /* 0x000fe40000000f00 */
[----:B------:R-:W-:Y:S02]  /*09b0*/  CS2R R116, SRZ ;  /* 0x0000000000747805 */ /* 0x000fe4000001ff00 */
[----:B------:R-:W-:-:S02]  /*09c0*/  SHF.R.U64 R0, R32, 0x10, R33 ;  /* 0x0000001020007819 */ /* 0x000fc40000001221 */
[----:B------:R-:W-:Y:S02]  /*09d0*/  CS2R R118, SRZ ;  /* 0x0000000000767805 */ /* 0x000fe4000001ff00 */
[----:B------:R-:W-:Y:S02]  /*09e0*/  MOV R250, R33 ;  /* 0x0000002100fa7202 */ /* 0x000fe40000000f00 */
[----:B------:R-:W-:Y:S02]  /*09f0*/  CS2R R112, SRZ ;  /* 0x0000000000707805 */ /* 0x000fe4000001ff00 */
[----:B------:R-:W-:Y:S02]  /*0a00*/  SHF.R.U32.HI R2, RZ, 0x10, R33 ;  /* 0x00000010ff027819 */ /* 0x000fe40000011621 */
[----:B------:R-:W-:Y:S02]  /*0a10*/  CS2R R114, SRZ ;  /* 0x0000000000727805 */ /* 0x000fe4000001ff00 */
[----:B------:R-:W-:-:S02]  /*0a20*/  SHF.R.U64 R16, R16, 0x10, R17 ;  /* 0x0000001010107819 */ /* 0x000fc40000001211 */
[----:B------:R-:W-:Y:S02]  /*0a30*/  CS2R R108, SRZ ;  /* 0x00000000006c7805 */ /* 0x000fe4000001ff00 */
[----:B------:R-:W-:Y:S02]  /*0a40*/  MOV R240, R17 ;  /* 0x0000001100f07202 */ /* 0x000fe40000000f00 */
[----:B------:R-:W-:Y:S02]  /*0a50*/  CS2R R110, SRZ ;  /* 0x00000000006e7805 */ /* 0x000fe4000001ff00 */
[----:B------:R-:W-:Y:S02]  /*0a60*/  SHF.R.U64 R22, R22, 0x10, R23 ;  /* 0x0000001016167819 */ /* 0x000fe40000001217 */
[----:B------:R-:W-:Y:S02]  /*0a70*/  CS2R R104, SRZ ;  /* 0x0000000000687805 */ /* 0x000fe4000001ff00 */
[----:B------:R-:W-:-:S02]  /*0a80*/  MOV R238, R23 ;  /* 0x0000001700ee7202 */ /* 0x000fc40000000f00 */
[----:B------:R-:W-:Y:S02]  /*0a90*/  CS2R R106, SRZ ;  /* 0x00000000006a7805 */ /* 0x000fe4000001ff00 */
[----:B------:R-:W-:Y:S02]  /*0aa0*/  SHF.R.U64 R26, R26, 0x10, R27 ;  /* 0x000000101a1a7819 */ /* 0x000fe4000000121b */
[----:B------:R-:W-:Y:S02]  /*0ab0*/  CS2R R100, SRZ ;  /* 0x0000000000647805 */ /* 0x000fe4000001ff00 */
[----:B------:R-:W-:Y:S02]  /*0ac0*/  MOV R235, R27 ;  /* 0x0000001b00eb7202 */ /* 0x000fe40000000f00 */
        /* <DEDUP_REMOVED lines=33> */
[----:B------:R-:W-:Y:S02]  /*0ce0*/  MOV R249, R36 ;  /* 0x0000002400f97202 */ /* 0x000fe40000000f00 */
[----:B------:R-:W-:Y:S02]  /*0cf0*/  CS2R R64, SRZ ;  /* 0x0000000000407805 */ /* 0x000fe4000001ff00 */
[----:B------:R-:W-:Y:S02]  /*0d00*/  SHF.R.U64 R3, R36, 0x10, R37 ;  /* 0x0000001024037819 */ /* 0x000fe40000001225 */
[----:B------:R-:W-:Y:S02]  /*0d10*/  CS2R R66, SRZ ;  /* 0x0000000000427805 */ /* 0x000fe4000001ff00 */
[----:B------:R-:W-:-:S02]  /*0d20*/  MOV R248, R37 ;  /* 0x0000002500f87202 */ /* 0x000fc40000000f00 */
[----:B------:R-:W-:Y:S02]  /*0d30*/  CS2R R60, SRZ ;  /* 0x00000000003c7805 */ /* 0x000fe4000001ff00 */
[----:B------:R-:W-:Y:S02]  /*0d40*/  SHF.R.U32.HI R4, RZ, 0x10, R37 ;  /* 0x00000010ff047819 */ /* 0x000fe40000011625 */
        /* <DEDUP_REMOVED lines=9> */
[----:B------:R-:W-:-:S02]  /*0de0*/  MOV R245, R40 ;  /* 0x0000002800f57202 */ /* 0x000fc40000000f00 */
[----:B------:R-:W-:Y:S02]  /*0df0*/  CS2R R48, SRZ ;  /* 0x0000000000307805 */ /* 0x000fe4000001ff00 */
[--C-:B------:R-:W-:Y:S02]  /*0e00*/  SHF.R.U64 R30, R40, 0x10, R41.reuse ;  /* 0x00000010281e7819 */ /* 0x100fe40000001229 */
[----:B------:R-:W-:Y:S02]  /*0e10*/  CS2R R50, SRZ ;  /* 0x0000000000327805 */ /* 0x000fe4000001ff00 */
[----:B------:R-:W-:Y:S02]  /*0e20*/  MOV R244, R41 ;  /* 0x0000002900f47202 */ /* 0x000fe40000000f00 */
[----:B------:R-:W-:Y:S02]  /*0e30*/  CS2R R44, SRZ ;  /* 0x00000000002c7805 */ /* 0x000fe4000001ff00 */
[----:B------:R-:W-:-:S02]  /*0e40*/  SHF.R.U32.HI R31, RZ, 0x10, R41 ;  /* 0x00000010ff1f7819 */ /* 0x000fc40000011629 */
[----:B------:R-:W-:Y:S02]  /*0e50*/  CS2R R46, SRZ ;  /* 0x00000000002e7805 */ /* 0x000fe4000001ff00 */
[----:B------:R-:W-:Y:S01]  /*0e60*/  MOV R243, R42 ;  /* 0x0000002a00f37202 */ /* 0x000fe20000000f00 */
[----:B------:R-:W-:Y:S01]  /*0e70*/  UISETP.NE.AND.EX UP0, UPT, UR5, URZ, UPT, UP0 ;  /* 0x000000ff0500728c */ /* 0x000fe2000bf05300 */
[--C-:B------:R-:W-:Y:S01]  /*0e80*/  SHF.R.U64 R32, R42, 0x10, R43.reuse ;  /* 0x000000102a207819 */ /* 0x100fe2000000122b */
[----:B------:R-:W-:Y:S01]  /*0e90*/  UPLOP3.LUT UP2, UPT, UPT, UPT, UPT, 0x40, 0x4 ;  /* 0x000000000004789c */ /* 0x000fe20003f4e870 */
[----:B------:R-:W-:Y:S01]  /*0ea0*/  MOV R242, R43 ;  /* 0x0000002b00f27202 */ /* 0x000fe20000000f00 */
[----:B------:R-:W0:Y:S01]  /*0eb0*/  LDCU UR6, c[0x0][0x388] ;  /* 0x00007100ff0677ac */ /* 0x000e220008000800 */
[----:B------:R-:W-:Y:S02]  /*0ec0*/  SHF.R.U32.HI R33, RZ, 0x10, R43 ;  /* 0x00000010ff217819 */ /* 0x000fe4000001162b */
[----:B------:R-:W-:Y:S01]  /*0ed0*/  SHF.R.U32.HI R17, RZ, 0x10, R17 ;  /* 0x00000010ff117819 */ /* 0x000fe20000011611 */
[----:B------:R-:W1:Y:S01]  /*0ee0*/  LDCU.U8 UR17, c[0x0][0x410] ;  /* 0x00008200ff1177ac */ /* 0x000e620008000000 */
[----:B------:R-:W-:-:S02]  /*0ef0*/  SHF.R.U32.HI R23, RZ, 0x10, R23 ;  /* 0x00000010ff177819 */ /* 0x000fc40000011617 */
[----:B------:R-:W-:Y:S01]  /*0f00*/  SHF.R.U32.HI R27, RZ, 0x10, R27 ;  /* 0x00000010ff1b7819 */ /* 0x000fe2000001161b */
[----:B------:R-:W2:Y:S01]  /*0f10*/  LDCU UR20, c[0x0][0x400] ;  /* 0x00008000ff1477ac */ /* 0x000ea20008000800 */
[----:B------:R-:W-:Y:S02]  /*0f20*/  SHF.R.U32.HI R9, RZ, 0x10, R9 ;  /* 0x00000010ff097819 */ /* 0x000fe40000011609 */
[----:B------:R-:W-:Y:S01]  /*0f30*/  SHF.R.U32.HI R11, RZ, 0x10, R11 ;  /* 0x00000010ff0b7819 */ /* 0x000fe2000001160b */
[----:B------:R-:W3:Y:S01]  /*0f40*/  LDCU.64 UR22, c[0x0][0x478] ;  /* 0x00008f00ff1677ac */ /* 0x000ee20008000a00 */
[----:B------:R-:W-:Y:S02]  /*0f50*/  SHF.R.U32.HI R13, RZ, 0x10, R13 ;  /* 0x00000010ff0d7819 */ /* 0x000fe4000001160d */
[----:B------:R-:W-:Y:S01]  /*0f60*/  SHF.R.U32.HI R15, RZ, 0x10, R15 ;  /* 0x00000010ff0f7819 */ /* 0x000fe2000001160f */
[----:B------:R-:W4:Y:S01]  /*0f70*/  LDCU.64 UR18, c[0x0][0x438] ;  /* 0x00008700ff1277ac */ /* 0x000f220008000a00 */
[----:B------:R-:W-:-:S02]  /*0f80*/  SHF.R.U32.HI R19, RZ, 0x10, R19 ;  /* 0x00000010ff137819 */ /* 0x000fc40000011613 */
[----:B------:R-:W-:Y:S01]  /*0f90*/  SHF.R.U32.HI R21, RZ, 0x10, R21 ;  /* 0x00000010ff157819 */ /* 0x000fe20000011615 */
[----:B------:R-:W0:Y:S01]  /*0fa0*/  LDCU.128 UR8, c[0x0][0x3c0] ;  /* 0x00007800ff0877ac */ /* 0x000e220008000c00 */
[----:B------:R-:W-:Y:S02]  /*0fb0*/  SHF.R.U32.HI R25, RZ, 0x10, R25 ;  /* 0x00000010ff197819 */ /* 0x000fe40000011619 */
[----:B------:R-:W-:Y:S01]  /*0fc0*/  SHF.R.U32.HI R29, RZ, 0x10, R29 ;  /* 0x00000010ff1d7819 */ /* 0x000fe2000001161d */
[----:B------:R-:W0:Y:S01]  /*0fd0*/  LDCU.64 UR24, c[0x0][0x380] ;  /* 0x00007000ff1877ac */ /* 0x000e220008000a00 */
        /* <DEDUP_REMOVED lines=31> */
[----:B01234-:R-:W-:-:S07]  /*11d0*/  PRMT R219, R29, 0x5410, R219 ;  /* 0x000054101ddb7816 */ /* 0x01ffce00000000db */
.L_x_13047:
[----:B0-----:R-:W0:Y:S01]  /*11e0*/  @UP0 LDCU.64 UR4, c[0x0][0x3e0] ;  /* 0x00007c00ff0407ac */ /* 0x001e220008000a00 */
[----:B------:R-:W-:Y:S01]  /*11f0*/  PLOP3.LUT P0, PT, PT, PT, UP0, 0x80, 0x8 ;  /* 0x000000000008781c */ /* 0x000fe20003f0f008 */
[----:B------:R-:W-:Y:S02]  /*1200*/  UIMAD.WIDE UR14, UR7, 0x4, UR10 ;  /* 0x00000004070e78a5 */ /* 0x000fe4000f8e020a */
[----:B0-----:R-:W-:-:S06]  /*1210*/  @UP0 UIMAD.WIDE UR4, UR7, 0x4, UR4 ;  /* 0x00000004070408a5 */ /* 0x001fcc000f8e0204 */
[----:B-1234-:R-:W-:Y:S02]  /*1220*/  MOV R168, UR4 ;  /* 0x0000000400a87c02 */ /* 0x01efe40008000f00 */
[----:B------:R-:W-:Y:S01]  /*1230*/  MOV R169, UR5 ;  /* 0x0000000500a97c02 */ /* 0x000fe20008000f00 */
[----:B------:R-:W-:Y:S01]  /*1240*/  UIMAD.WIDE UR4, UR7, 0x4, UR8 ;  /* 0x00000004070478a5 */ /* 0x000fe2000f8e0208 */
[----:B------:R-:W-:Y:S02]  /*1250*/  MOV R164, UR14 ;  /* 0x0000000e00a47c02 */ /* 0x000fe40008000f00 */
[----:B------:R-:W-:Y:S01]  /*1260*/  MOV R165, UR15 ;  /* 0x0000000f00a57c02 */ /* 0x000fe20008000f00 */
[----:B------:R-:W2:Y:S02]  /*1270*/  @P0 LDG.E R0, desc[UR12][R168.64] ;  /* 0x0000000ca8000981 */ /* 0x000ea4000c1e1900 */
[----:B------:R-:W-:Y:S02]  /*1280*/  MOV R166, UR4 ;  /* 0x0000000400a67c02 */ /* 0x000fe40008000f00 */
[----:B------:R-:W-:Y:S01]  /*1290*/  MOV R167, UR5 ;  /* 0x0000000500a77c02 */ /* 0x000fe20008000f00 */
[----:B------:R0:W3:Y:S04]  /*12a0*/  LDG.E R164, desc[UR12][R164.64] ;  /* 0x0000000ca4a47981 */ /* 0x0000e8000c1e1900 */
[----:B------:R-:W4:Y:S01]  /*12b0*/  LDG.E R4, desc[UR12][R166.64] ;  /* 0x0000000ca6047981 */ /* 0x000f22000c1e1900 */
[----:B------:R-:W1:Y:S01]  /*12c0*/  S2R R6, SR_TID.X ;  /* 0x0000000000067919 */ /* 0x000e620000002100 */
[----:B------:R-:W-:Y:S01]  /*12d0*/  UIMAD UR4, UR7, UR6, URZ ;  /* 0x00000006070472a4 */ /* 0x000fe2000f8e02ff */
[----:B------:R-:W-:-:S03]  /*12e0*/  PLOP3.LUT P0, PT, PT, PT, UP0, 0x80, 0x8 ;  /* 0x000000000008781c */ /* 0x000fc60003f0f008 */
[----:B------:R-:W-:Y:S01]  /*12f0*/  USHF.R.S32.HI UR5, URZ, 0x1f, UR4 ;  /* 0x0000001fff057899 */ /* 0x000fe20008011404 */
[C---:B------:R-:W-:Y:S02]  /*1300*/  ISETP.GE.U32.AND P3, PT, R5.reuse, 0x100, PT ;  /* 0x000001000500780c */ /* 0x040fe40003f66070 */
[----:B------:R-:W-:Y:S01]  /*1310*/  ISETP.NE.AND P5, PT, RZ, UR17, PT ;  /* 0x00000011ff007c0c */ /* 0x000fe2000bfa5270 */
[----:B------:R-:W-:Y:S01]  /*1320*/  ULEA.HI UR5, UR5, UR4, URZ, 0x2 ;  /* 0x0000000405057291 */ /* 0x000fe2000f8f10ff */
[----:B------:R-:W-:Y:S01]  /*1330*/  ISETP.GE.U32.AND P4, PT, R5, 0x200, PT ;  /* 0x000002000500780c */ /* 0x000fe20003f86070 */
[----:B------:R-:W-:-:S04]  /*1340*/  UMOV UR14, 0x3f800000 ;  /* 0x3f800000000e7882 */ /* 0x000fc80000000000 */
[----:B0-----:R-:W-:Y:S01]  /*1350*/  MOV R165, UR5 ;  /* 0x0000000500a57c02 */ /* 0x001fe20008000f00 */
[----:B------:R-:W-:Y:S01]  /*1360*/  BSSY.RECONVERGENT B0, `(.L_x_12966) ;  /* 0x000003a000007945 */ /* 0x000fe20003800200 */
[C---:B------:R-:W-:Y:S02]  /*1370*/  ISETP.GE.U32.AND P1, PT, R5.reuse, 0x400, PT ;  /* 0x000004000500780c */ /* 0x040fe40003f26070 */
[----:B------:R-:W-:Y:S02]  /*1380*/  CS2R R172, SRZ ;  /* 0x0000000000ac7805 */ /* 0x000fe4000001ff00 */
[----:B------:R-:W-:Y:S02]  /*1390*/  P2R R2, PR, RZ, 0x8 ;  /* 0x00000008ff027803 */ /* 0x000fe40000000000 */
[----:B------:R-:W-:Y:S02]  /*13a0*/  ISETP.GE.U32.AND P2, PT, R5, 0x500, PT ;  /* 0x000005000500780c */ /* 0x000fe40003f46070 */
[----:B--2---:R-:W-:-:S02]  /*13b0*/  @P0 R2UR UR14, R0 ;  /* 0x00000000000e02ca */ /* 0x004fc400000e0000 */
[----:B----4-:R-:W-:Y:S02]  /*13c0*/  FSEL R4, R4, RZ, !P5 ;  /* 0x000000ff04047208 */ /* 0x010fe40006800000 */
[----:B---3--:R-:W-:Y:S02]  /*13d0*/  R2UR UR21, R164 ;  /* 0x00000000a41572ca */ /* 0x008fe400000e0000 */
[----:B------:R-:W-:Y:S02]  /*13e0*/  R2UR UR4, R4 ;  /* 0x00000000040472ca */ /* 0x000fe400000e0000 */
[----:B-1----:R-:W-:Y:S02]  /*13f0*/  LEA.HI.SX32 R4, R165, R6, 0x1e ;  /* 0x00000006a5047211 */ /* 0x002fe400078ff2ff */
[----:B------:R-:W-:Y:S02]  /*1400*/  ISETP.GE.U32.AND P0, PT, R5, 0x300, PT ;  /* 0x000003000500780c */ /* 0x000fe40003f06070 */
[----:B------:R-:W-:-:S02]  /*1410*/  P2R R0, PR, RZ, 0x10 ;  /* 0x00000010ff007803 */ /* 0x000fc40000000000 */
[----:B------:R-:W-:Y:S01]  /*1420*/  MOV R174, R4 ;  /* 0x0000000400ae7202 */ /* 0x000fe20000000f00 */
[----:B-----5:R-:W-:Y:S08]  /*1430*/  @!P3 BRA `(.L_x_12967) ;  /* 0x0000000000b0b947 */ /* 0x020ff00003800000 */
[----:B------:R-:W0:Y:S01]  /*1440*/  LDC.64 R164, c[0x0][0x3a8] ;  /* 0x0000ea00ffa47b82 */ /* 0x000e220000000a00 */
[----:B------:R-:W-:-:S04]  /*1450*/  ISETP.NE.U32.AND P3, PT, RZ, UR18, PT ;  /* 0x00000012ff007c0c */ /* 0x000fc8000bf65070 */
[----:B------:R-:W-:-:S03]  /*1460*/  ISETP.NE.AND.EX P3, PT, RZ, UR19, PT, P3 ;  /* 0x00000013ff007c0c */ /* 0x000fc6000bf65330 */
[----:B------:R-:W1:Y:S01]  /*1470*/  LDC.64 R168, c[0x0][0x428] ;  /* 0x00010a00ffa87b82 */ /* 0x000e620000000a00 */
[----:B------:R-:W-:-:S09]  /*1480*/  HADD2.F32 R21, -RZ, R251.H1_H1 ;  /* 0x300000fbff157230 */ /* 0x000fd20000004100 */
[----:B------:R-:W2:Y:S01]  /*1490*/  @P3 LDC.64 R172, c[0x0][0x438] ;  /* 0x00010e00ffac3b82 */ /* 0x000ea20000000a00 */
[----:B0-----:R-:W-:-:S06]  /*14a0*/  IMAD.WIDE.U32 R166, R4, 0x10, R164 ;  /* 0x0000001004a67825 */ /* 0x001fcc00078e00a4 */
[----:B------:R-:W3:Y:S01]  /*14b0*/  LDG.E.128 R164, desc[UR12][R166.64] ;  /* 0x0000000ca6a47981 */ /* 0x000ee2000c1e1d00 */
[----:B-1----:R-:W-:-:S06]  /*14c0*/  IMAD.WIDE.U32 R168, R4, 0x10, R168 ;  /* 0x0000001004a87825 */ /* 0x002fcc00078e00a8 */
[----:B------:R-:W4:Y:S01]  /*14d0*/  LDG.E.128 R168, desc[UR12][R168.64] ;  /* 0x0000000ca8a87981 */ /* 0x000f22000c1e1d00 */
[C---:B--2---:R-:W-:Y:S01]  /*14e0*/  @P3 IMAD.WIDE.U32 R172, R4.reuse, 0x10, R172 ;  /* 0x0000001004ac3825 */ /* 0x044fe200078e00ac */
[----:B------:R-:W-:-:S04]  /*14f0*/  IADD3 R174, PT, PT, R4, 0x100, RZ ;  /* 0x0000010004ae7810 */ /* 0x000fc80007ffe0ff */
[----:B------:R0:W5:Y:S01]  /*1500*/  @P3 LDG.E.128 R40, desc[UR12][R172.64] ;  /* 0x0000000cac283981 */ /* 0x000162000c1e1d00 */
[----:B---3--:R-:W-:Y:S01]  /*1510*/  FADD.FTZ R186, R165, -UR4 ;  /* 0x80000004a5ba7e21 */ /* 0x008fe20008010000 */
[----:B------:R-:W-:Y:S01]  /*1520*/  FADD.FTZ R3, R164, -UR4 ;  /* 0x80000004a4037e21 */ /* 0x000fe20008010000 */
[----:B------:R-:W-:Y:S02]  /*1530*/  HADD2.F32 R164, -RZ, R251.H0_H0 ;  /* 0x200000fbffa47230 */ /* 0x000fe40000004100 */
[----:B------:R-:W-:Y:S01]  /*1540*/  FADD.FTZ R167, R167, -UR4 ;  /* 0x80000004a7a77e21 */ /* 0x000fe20008010000 */
[----:B------:R-:W-:Y:S01]  /*1550*/  FMUL.FTZ R186, R186, UR21 ;  /* 0x00000015baba7c20 */ /* 0x000fe20008410000 */
[----:B------:R-:W-:Y:S01]  /*1560*/  FMUL.FTZ R3, R3, UR21 ;  /* 0x0000001503037c20 */ /* 0x000fe20008410000 */
[--C-:B------:R-:W-:Y:S02]  /*1570*/  HADD2.F32 R165, -RZ, R250.reuse.H1_H1 ;  /* 0x300000faffa57230 */ /* 0x100fe40000004100 */
[----:B------:R-:W-:Y:S01]  /*1580*/  FMUL.FTZ R218, R167, UR21 ;  /* 0x00000015a7da7c20 */ /* 0x000fe20008410000 */
[----:B----4-:R-:W-:Y:S01]  /*1590*/  FMUL.FTZ R8, R168, R21 ;  /* 0x00000015a8087220 */ /* 0x010fe20000410000 */
[----:B------:R-:W-:Y:S01]  /*15a0*/  FMUL.FTZ R23, R169, R164 ;  /* 0x000000a4a9177220 */ /* 0x000fe20000410000 */
[----:B------:R-:W-:Y:S01]  /*15b0*/  FADD.FTZ R105, R105, R169 ;  /* 0x000000a969697221 */ /* 0x000fe20000010000 */
[----:B------:R-:W-:Y:S01]  /*15c0*/  FFMA.FTZ R137, R169, R186, R137 ;  /* 0x000000baa9897223 */ /* 0x000fe20000010089 */
[----:B------:R-:W-:Y:S01]  /*15d0*/  FADD.FTZ R164, RZ, R8 ;  /* 0x00000008ffa47221 */ /* 0x000fe20000010000 */
[----:B------:R-:W-:Y:S01]  /*15e0*/  FADD.FTZ R21, R166, -UR4 ;  /* 0x80000004a6157e21 */ /* 0x000fe20008010000 */
[----:B------:R-:W-:Y:S01]  /*15f0*/  FFMA.FTZ R169, R3, R8, RZ ;  /* 0x0000000803a97223 */ /* 0x000fe200000100ff */
[----:B------:R-:W-:-:S02]  /*1600*/  HADD2.F32 R166, -RZ, R250.H0_H0 ;  /* 0x200000faffa67230 */ /* 0x000fc40000004100 */
        /* <DEDUP_REMOVED lines=13> */
[----:B0-----:R-:W-:Y:S01]  /*16e0*/  FADD.FTZ R173, R166, R203 ;  /* 0x000000cba6ad7221 */ /* 0x001fe20000010000 */
[----:B------:R-:W-:-:S07]  /*16f0*/  FFMA.FTZ R172, R218, R203, R165 ;  /* 0x000000cbdaac7223 */ /* 0x000fce00000100a5 */
.L_x_12967:
[----:B------:R-:W-:Y:S05]  /*1700*/  BSYNC.RECONVERGENT B0 ;  /* 0x0000000000007941 */ /* 0x000fea0003800200 */
.L_x_12966:
[----:B------:R-:W-:Y:S04]  /*1710*/  BSSY.RECONVERGENT B0, `(.L_x_12968) ;  /* 0x000002e000007945 */ /* 0x000fe80003800200 */
[----:B------:R-:W-:Y:S05]  /*1720*/  @!P4 BRA `(.L_x_12969) ;  /* 0x0000000000b0c947 */ /* 0x000fea0003800000 */
[----:B------:R-:W0:Y:S01]  /*1730*/  LDC.64 R164, c[0x0][0x3a8] ;  /* 0x0000ea00ffa47b82 */ /* 0x000e220000000a00 */
[----:B------:R-:W-:-:S07]  /*1740*/  ISETP.NE.U32.AND P3, PT, RZ, UR18, PT ;  /* 0x00000012ff007c0c */ /* 0x000fce000bf65070 */
[----:B------:R-:W1:Y:S01]  /*1750*/  LDC.64 R168, c[0x0][0x428] ;  /* 0x00010a00ffa87b82 */ /* 0x000e620000000a00 */
[----:B------:R-:W-:-:S13]  /*1760*/  ISETP.NE.AND.EX P3, PT, RZ, UR19, PT, P3 ;  /* 0x00000013ff007c0c */ /* 0x000fda000bf65330 */
[----:B------:R-:W2:Y:S01]  /*1770*/  @P3 LDC.64 R176, c[0x0][0x438] ;  /* 0x00010e00ffb03b82 */ /* 0x000ea20000000a00 */
[----:B0-----:R-:W-:-:S06]  /*1780*/  IMAD.WIDE.U32 R164, R174, 0x10, R164 ;  /* 0x00000010aea47825 */ /* 0x001fcc00078e00a4 */
[----:B------:R-:W3:Y:S01]  /*1790*/  LDG.E.128 R164, desc[UR12][R164.64] ;  /* 0x0000000ca4a47981 */ /* 0x000ee2000c1e1d00 */
[----:B-1----:R-:W-:-:S06]  /*17a0*/  IMAD.WIDE.U32 R168, R174, 0x10, R168 ;  /* 0x00000010aea87825 */ /* 0x002fcc00078e00a8 */
[----:B------:R-:W4:Y:S01]  /*17b0*/  LDG.E.128 R168, desc[UR12][R168.64] ;  /* 0x0000000ca8a87981 */ /* 0x000f22000c1e1d00 */
[----:B--2---:R-:W-:-:S05]  /*17c0*/  @P3 IMAD.WIDE.U32 R176, R174, 0x10, R176 ;  /* 0x00000010aeb03825 */ /* 0x004fca00078e00b0 */
[----:B------:R0:W5:Y:S01]  /*17d0*/  @P3 LDG.E.128 R36, desc[UR12][R176.64] ;  /* 0x0000000cb0243981 */ /* 0x000162000c1e1d00 */
[--C-:B------:R-:W-:Y:S01]  /*17e0*/  HADD2.F32 R175, -RZ, R249.reuse.H1_H1 ;  /* 0x300000f9ffaf7230 */ /* 0x100fe20000004100 */
[----:B------:R-:W-:Y:S01]  /*17f0*/  IADD3 R174, PT, PT, R174, 0x100, RZ ;  /* 0x00000100aeae7810 */ /* 0x000fe20007ffe0ff */
[----:B---3--:R-:W-:Y:S01]  /*1800*/  FADD.FTZ R19, R164, -UR4 ;  /* 0x80000004a4137e21 */ /* 0x008fe20008010000 */
[----:B------:R-:W-:Y:S01]  /*1810*/  FADD.FTZ R165, R165, -UR4 ;  /* 0x80000004a5a57e21 */ /* 0x000fe20008010000 */
[----:B------:R-:W-:Y:S02]  /*1820*/  HADD2.F32 R164, -RZ, R249.H0_H0 ;  /* 0x200000f9ffa47230 */ /* 0x000fe40000004100 */
[----:B------:R-:W-:Y:S01]  /*1830*/  FADD.FTZ R167, R167, -UR4 ;  /* 0x80000004a7a77e21 */ /* 0x000fe20008010000 */
[----:B------:R-:W-:Y:S01]  /*1840*/  FMUL.FTZ R19, R19, UR21 ;  /* 0x0000001513137c20 */ /* 0x000fe20008410000 */
[----:B------:R-:W-:Y:S01]  /*1850*/  FMUL.FTZ R182, R165, UR21 ;  /* 0x00000015a5b67c20 */ /* 0x000fe20008410000 */
[----:B------:R-:W-:Y:S01]  /*1860*/  FADD.FTZ R166, R166, -UR4 ;  /* 0x80000004a6a67e21 */ /* 0x000fe20008010000 */
[----:B------:R-:W-:-:S02]  /*1870*/  HADD2.F32 R165, -RZ, R248.H1_H1 ;  /* 0x300000f8ffa57230 */ /* 0x000fc40000004100 */
[----:B----4-:R-:W-:Y:S01]  /*1880*/  FMUL.FTZ R184, R168, R175 ;  /* 0x000000afa8b87220 */ /* 0x010fe20000410000 */
[----:B------:R-:W-:Y:S01]  /*1890*/  FMUL.FTZ R199, R169, R164 ;  /* 0x000000a4a9c77220 */ /* 0x000fe20000410000 */
[----:B------:R-:W-:Y:S01]  /*18a0*/  FMUL.FTZ R214, R167, UR21 ;  /* 0x00000015a7d67c20 */ /* 0x000fe20008410000 */
[----:B------:R-:W-:Y:S01]  /*18b0*/  FMUL.FTZ R197, R166, UR21 ;  /* 0x00000015a6c57c20 */ /* 0x000fe20008410000 */
[----:B------:R-:W-:Y:S01]  /*18c0*/  FADD.FTZ R164, R173, R184 ;  /* 0x000000b8ada47221 */ /* 0x000fe20000010000 */
[----:B------:R-:W-:Y:S01]  /*18d0*/  FFMA.FTZ R167, R19, R184, R172 ;  /* 0x000000b813a77223 */ /* 0x000fe200000100ac */
[----:B------:R-:W-:Y:S02]  /*18e0*/  HADD2.F32 R166, -RZ, R248.H0_H0 ;  /* 0x200000f8ffa67230 */ /* 0x000fe40000004100 */
[----:B------:R-:W-:Y:S01]  /*18f0*/  FMUL.FTZ R216, R170, R165 ;  /* 0x000000a5aad87220 */ /* 0x000fe20000410000 */
        /* <DEDUP_REMOVED lines=15> */
.L_x_12969:
[----:B------:R-:W-:Y:S05]  /*19f0*/  BSYNC.RECONVERGENT B0 ;  /* 0x0000000000007941 */ /* 0x000fea0003800200 */
.L_x_12968:
        /* <DEDUP_REMOVED lines=16> */
[----:B------:R-:W-:Y:S02]  /*1b00*/  HADD2.F32 R164, -RZ, R247.H0_H0 ;  /* 0x200000f7ffa47230 */ /* 0x000fe40000004100 */
[----:B------:R-:W-:Y:S01]  /*1b10*/  FADD.FTZ R167, R167, -UR4 ;  /* 0x80000004a7a77e21 */ /* 0x000fe20008010000 */
[----:B------:R-:W-:Y:S01]  /*1b20*/  FADD.FTZ R30, R165, -UR4 ;  /* 0x80000004a51e7e21 */ /* 0x000fe20008010000 */
[----:B------:R-:W-:Y:S01]  /*1b30*/  FMUL.FTZ R17, R17, UR21 ;  /* 0x0000001511117c20 */ /* 0x000fe20008410000 */
[----:B------:R-:W-:Y:S01]  /*1b40*/  FADD.FTZ R166, R166, -UR4 ;  /* 0x80000004a6a67e21 */ /* 0x000fe20008010000 */
[----:B------:R-:W-:-:S02]  /*1b50*/  HADD2.F32 R165, -RZ, R246.H1_H1 ;  /* 0x300000f6ffa57230 */ /* 0x000fc40000004100 */
[----:B------:R-:W-:Y:S01]  /*1b60*/  FMUL.FTZ R200, R167, UR21 ;  /* 0x00000015a7c87c20 */ /* 0x000fe20008410000 */
        /* <DEDUP_REMOVED lines=23> */
.L_x_12971:
[----:B------:R-:W-:Y:S05]  /*1ce0*/  BSYNC.RECONVERGENT B0 ;  /* 0x0000000000007941 */ /* 0x000fea0003800200 */
.L_x_12970:
        /* <DEDUP_REMOVED lines=20> */
[--C-:B------:R-:W-:Y:S02]  /*1e30*/  HADD2.F32 R165, -RZ, R244.reuse.H1_H1 ;  /* 0x300000f4ffa57230 */ /* 0x100fe40000004100 */
[----:B------:R-:W-:Y:S01]  /*1e40*/  FMUL.FTZ R198, R167, UR21 ;  /* 0x00000015a7c67c20 */ /* 0x000fe20008410000 */
[----:B------:R-:W-:Y:S01]  /*1e50*/  FMUL.FTZ R26, R26, UR21 ;  /* 0x000000151a1a7c20 */ /* 0x000fe20008410000 */
[----:B----4-:R-:W-:Y:S01]  /*1e60*/  FMUL.FTZ R28, R168, R31 ;  /* 0x0000001fa81c7220 */ /* 0x010fe20000410000 */
[----:B------:R-:W-:Y:S01]  /*1e70*/  FMUL.FTZ R193, R169, R164 ;  /* 0x000000a4a9c17220 */ /* 0x000fe20000410000 */
[----:B------:R-:W-:Y:S01]  /*1e80*/  FADD.FTZ R31, R166, -UR4 ;  /* 0x80000004a61f7e21 */ /* 0x000fe20008010000 */
[----:B------:R-:W-:-:S02]  /*1e90*/  HADD2.F32 R166, -RZ, R244.H0_H0 ;  /* 0x200000f4ffa67230 */ /* 0x000fc40000004100 */
[----:B------:R-:W-:Y:S01]  /*1ea0*/  FADD.FTZ R164, R173, R28 ;  /* 0x0000001cada47221 */ /* 0x000fe20000010000 */
[----:B------:R-:W-:Y:S01]  /*1eb0*/  FFMA.FTZ R167, R15, R28, R172 ;  /* 0x0000001c0fa77223 */ /* 0x000fe200000100ac */
[----:B------:R-:W-:Y:S01]  /*1ec0*/  FMUL.FTZ R210, R170, R165 ;  /* 0x000000a5aad27220 */ /* 0x000fe20000410000 */
[----:B------:R-:W-:Y:S01]  /*1ed0*/  FMUL.FTZ R31, R31, UR21 ;  /* 0x000000151f1f7c20 */ /* 0x000fe20008410000 */
        /* <DEDUP_REMOVED lines=15> */
.L_x_12973:
[----:B------:R-:W-:Y:S05]  /*1fd0*/  BSYNC.RECONVERGENT B0 ;  /* 0x0000000000007941 */ /* 0x000fea0003800200 */
.L_x_12972:
        /* <DEDUP_REMOVED lines=46> */
.L_x_12975:
[----:B------:R-:W-:Y:S05]  /*22c0*/  BSYNC.RECONVERGENT B0 ;  /* 0x0000000000007941 */ /* 0x000fea0003800200 */
.L_x_12974:
        /* <DEDUP_REMOVED lines=22> */
[----:B----4-:R-:W-:Y:S01]  /*2430*/  FMUL.FTZ R20, R168, R27 ;  /* 0x0000001ba8147220 */ /* 0x010fe20000410000 */
[----:B------:R-:W-:Y:S01]  /*2440*/  FMUL.FTZ R189, R169, R164 ;  /* 0x000000a4a9bd7220 */ /* 0x000fe20000410000 */
[----:B------:R-:W-:Y:S01]  /*2450*/  FMUL.FTZ R194, R167, UR21 ;  /* 0x00000015a7c27c20 */ /* 0x000fe20008410000 */
[----:B------:R-:W-:Y:S01]  /*2460*/  FMUL.FTZ R18, R18, UR21 ;  /* 0x0000001512127c20 */ /* 0x000fe20008410000 */
[----:B------:R-:W-:Y:S01]  /*2470*/  FADD.FTZ R164, R173, R20 ;  /* 0x00000014ada47221 */ /* 0x000fe20000010000 */
[----:B------:R-:W-:Y:S01]  /*2480*/  FADD.FTZ R27, R166, -UR4 ;  /* 0x80000004a61b7e21 */ /* 0x000fe20008010000 */
[----:B------:R-:W-:Y:S01]  /*2490*/  FFMA.FTZ R167, R11, R20, R172 ;  /* 0x000000140ba77223 */ /* 0x000fe200000100ac */
[----:B------:R-:W-:-:S02]  /*24a0*/  HADD2.F32 R166, -RZ, R240.H0_H0 ;  /* 0x200000f0ffa67230 */ /* 0x000fc40000004100 */
[----:B------:R-:W-:Y:S01]  /*24b0*/  FMUL.FTZ R206, R170, R165 ;  /* 0x000000a5aace7220 */ /* 0x000fe20000410000 */
[----:B------:R-:W-:Y:S01]  /*24c0*/  FADD.FTZ R165, R164, R189 ;  /* 0x000000bda4a57221 */ /* 0x000fe20000010000 */
[----:B------:R-:W-:Y:S01]  /*24d0*/  FMUL.FTZ R27, R27, UR21 ;  /* 0x000000151b1b7c20 */ /* 0x000fe20008410000 */
[----:B------:R-:W-:Y:S01]  /*24e0*/  FFMA.FTZ R164, R18, R189, R167 ;  /* 0x000000bd12a47223 */ /* 0x000fe200000100a7 */
[----:B------:R-:W-:Y:S01]  /*24f0*/  FMUL.FTZ R207, R171, R166 ;  /* 0x000000a6abcf7220 */ /* 0x000fe20000410000 */
        /* <DEDUP_REMOVED lines=12> */
.L_x_12977:
[----:B------:R-:W-:Y:S05]  /*25c0*/  BSYNC.RECONVERGENT B0 ;  /* 0x0000000000007941 */ /* 0x000fea0003800200 */
.L_x_12976:
        /* <DEDUP_REMOVED lines=47> */
.L_x_12979:
[----:B------:R-:W-:Y:S05]  /*28c0*/  BSYNC.RECONVERGENT B0 ;  /* 0x0000000000007941 */ /* 0x000fea0003800200 */
.L_x_12978:
        /* <DEDUP_REMOVED lines=15> */
[----:B------:R-:W-:-:S05]  /*29c0*/  HADD2.F32 R175, -RZ, R236.H1_H1 ;  /* 0x300000ecffaf7230 */ /* 0x000fca0000004100 */
[----:B--2---:R-:W-:Y:S01]  /*29d0*/  FMUL.FTZ R12, R168, R175 ;  /* 0x000000afa80c7220 */ /* 0x004fe20000410000 */
[----:B------:R-:W-:Y:S01]  /*29e0*/  FADD.FTZ R77, R77, R169 ;  /* 0x000000a94d4d7221 */ /* 0x000fe20000010000 */
[----:B---3--:R-:W-:Y:S01]  /*29f0*/  FADD.FTZ R10, R165, -UR4 ;  /* 0x80000004a50a7e21 */ /* 0x008fe20008010000 */
[----:B------:R-:W-:Y:S01]  /*2a00*/  FADD.FTZ R7, R164, -UR4 ;  /* 0x80000004a4077e21 */ /* 0x000fe20008010000 */
[----:B------:R-:W-:Y:S02]  /*2a10*/  HADD2.F32 R164, -RZ, R236.H0_H0 ;  /* 0x200000ecffa47230 */ /* 0x000fe40000004100 */
[----:B------:R-:W-:Y:S01]  /*2a20*/  FADD.FTZ R166, R166, -UR4 ;  /* 0x80000004a6a67e21 */ /* 0x000fe20008010000 */
[----:B------:R-:W-:Y:S01]  /*2a30*/  FMUL.FTZ R10, R10, UR21 ;  /* 0x000000150a0a7c20 */ /* 0x000fe20008410000 */
[----:B------:R-:W-:Y:S01]  /*2a40*/  FMUL.FTZ R7, R7, UR21 ;  /* 0x0000001507077c20 */ /* 0x000fe20008410000 */
[--C-:B------:R-:W-:Y:S02]  /*2a50*/  HADD2.F32 R165, -RZ, R235.reuse.H1_H1 ;  /* 0x300000ebffa57230 */ /* 0x100fe40000004100 */
[C---:B------:R-:W-:Y:S01]  /*2a60*/  FMUL.FTZ R185, R169.reuse, R164 ;  /* 0x000000a4a9b97220 */ /* 0x040fe20000410000 */
[----:B------:R-:W-:Y:S01]  /*2a70*/  FFMA.FTZ R109, R169, R10, R109 ;  /* 0x0000000aa96d7223 */ /* 0x000fe2000001006d */
[----:B------:R-:W-:Y:S01]  /*2a80*/  FADD.FTZ R164, R173, R12 ;  /* 0x0000000cada47221 */ /* 0x000fe20000010000 */
[----:B------:R-:W-:Y:S01]  /*2a90*/  FMUL.FTZ R183, R166, UR21 ;  /* 0x00000015a6b77c20 */ /* 0x000fe20008410000 */
[----:B------:R-:W-:Y:S01]  /*2aa0*/  FFMA.FTZ R169, R7, R12, R172 ;  /* 0x0000000c07a97223 */ /* 0x000fe200000100ac */
[----:B------:R-:W-:-:S02]  /*2ab0*/  HADD2.F32 R166, -RZ, R235.H0_H0 ;  /* 0x200000ebffa67230 */ /* 0x000fc40000004100 */
        /* <DEDUP_REMOVED lines=16> */
.L_x_12981:
[----:B------:R-:W-:Y:S05]  /*2bc0*/  BSYNC.RECONVERGENT B0 ;  /* 0x0000000000007941 */ /* 0x000fea0003800200 */
.L_x_12980:
        /* <DEDUP_REMOVED lines=31> */
.L_x_12983:
[----:B------:R-:W-:Y:S05]  /*2dc0*/  BSYNC.RECONVERGENT B0 ;  /* 0x0000000000007941 */ /* 0x000fea0003800200 */
.L_x_12982:
        /* <DEDUP_REMOVED lines=17> */
[----:B------:R-:W2:Y:S04]  /*2ee0*/  LDS.128 R172, [UR16] ;  /* 0x00000010ffac7984 */ /* 0x000ea80008000c00 */
[----:B------:R-:W3:Y:S01]  /*2ef0*/  LDS.128 R176, [UR5] ;  /* 0x00000005ffb07984 */ /* 0x000ee20008000c00 */
[----:B0-----:R-:W-:-:S04]  /*2f00*/  FADD.FTZ R237, RZ, R164 ;  /* 0x000000a4ffed7221 */ /* 0x001fc80000010000 */
[----:B------:R-:W-:Y:S01]  /*2f10*/  FADD.FTZ R237, R166, R237 ;  /* 0x000000eda6ed7221 */ /* 0x000fe20000010000 */
[----:B------:R-:W-:-:S03]  /*2f20*/  FADD.FTZ R166, RZ, R165 ;  /* 0x000000a5ffa67221 */ /* 0x000fc60000010000 */
        /* <DEDUP_REMOVED lines=13> */
[----:B------:R-:W-:-:S04]  /*3000*/  FADD.FTZ R165, R179, R166 ;  /* 0x000000a6b3a57221 */ /* 0x000fc80000010000 */
[----:B------:R-:W-:Y:S01]  /*3010*/  FMUL.FTZ R165, R165, UR20 ;  /* 0x00000014a5a57c20 */ /* 0x000fe20008410000 */
[----:B------:R-:W-:-:S04]  /*3020*/  FSEL R164, R164, RZ, !P5 ;  /* 0x000000ffa4a47208 */ /* 0x000fc80006800000 */
[----:B------:R-:W-:Y:S02]  /*3030*/  R2UR UR4, R165 ;  /* 0x00000000a50472ca */ /* 0x000fe400000e0000 */
[----:B------:R-:W-:Y:S01]  /*3040*/  R2UR UR5, R164 ;  /* 0x00000000a40572ca */ /* 0x000fe200000e0000 */
[----:B------:R-:W-:-:S14]  /*3050*/  BRA.U UP1, `(.L_x_12985) ;  /* 0x0000002901247547 */ /* 0x000fdc000b800000 */
[----:B------:R-:W-:Y:S01]  /*3060*/  ISETP.NE.AND P6, PT, R2, RZ, PT ;  /* 0x000000ff0200720c */ /* 0x000fe20003fc5270 */
[----:B------:R-:W-:-:S12]  /*3070*/  BSSY.RECONVERGENT B1, `(.L_x_12986) ;  /* 0x0000050000017945 */ /* 0x000fd80003800200 */
[----:B------:R-:W-:Y:S05]  /*3080*/  @!P6 BRA `(.L_x_12987) ;  /* 0x000000040038e947 */ /* 0x000fea0003800000 */
[----:B------:R-:W0:Y:S02]  /*3090*/  LDC.64 R164, c[0x0][0x390] ;  /* 0x0000e400ffa47b82 */ /* 0x000e240000000a00 */
[----:B0-----:R-:W-:-:S06]  /*30a0*/  IMAD.WIDE.U32 R164, R4, 0x10, R164 ;  /* 0x0000001004a47825 */ /* 0x001fcc00078e00a4 */
[----:B------:R-:W5:Y:S01]  /*30b0*/  LDG.E.128 R164, desc[UR12][R164.64] ;  /* 0x0000000ca4a47981 */ /* 0x000f62000c1e1d00 */
[----:B------:R-:W-:-:S04]  /*30c0*/  ISETP.NE.U32.AND P5, PT, RZ, UR22, PT ;  /* 0x00000016ff007c0c */ /* 0x000fc8000bfa5070 */
[----:B------:R-:W-:-:S13]  /*30d0*/  ISETP.NE.AND.EX P5, PT, RZ, UR23, PT, P5 ;  /* 0x00000017ff007c0c */ /* 0x000fda000bfa5350 */
[----:B------:R-:W-:Y:S05]  /*30e0*/  @P5 BRA `(.L_x_12988) ;  /* 0x0000000000845947 */ /* 0x000fea0003800000 */
[----:B------:R-:W-:Y:S02]  /*30f0*/  MOV R168, UR4 ;  /* 0x0000000400a87c02 */ /* 0x000fe40008000f00 */
[----:B------:R-:W-:-:S03]  /*3100*/  MOV R171, UR4 ;  /* 0x0000000400ab7c02 */ /* 0x000fc60008000f00 */
[----:B------:R-:W-:Y:S02]  /*3110*/  FFMA.FTZ R169, R3, R168, UR5 ;  /* 0x0000000503a97e23 */ /* 0x000fe400080100a8 */
[----:B------:R-:W-:Y:S02]  /*3120*/  FFMA.FTZ R168, R186, R171, UR5 ;  /* 0x00000005baa87e23 */ /* 0x000fe400080100ab */
[----:B------:R-:W-:Y:S02]  /*3130*/  FADD.FTZ R169, R8, -R169 ;  /* 0x800000a908a97221 */ /* 0x000fe40000010000 */
[----:B------:R-:W-:Y:S02]  /*3140*/  FADD.FTZ R168, R23, -R168 ;  /* 0x800000a817a87221 */ /* 0x000fe40000010000 */
[----:B------:R-:W-:Y:S02]  /*3150*/  FMUL.FTZ R169, R169, UR21 ;  /* 0x00000015a9a97c20 */ /* 0x000fe40008410000 */
[----:B------:R-:W-:-:S02]  /*3160*/  FMUL.FTZ R168, R168, UR21 ;  /* 0x00000015a8a87c20 */ /* 0x000fc40008410000 */
[----:B------:R-:W-:Y:S02]  /*3170*/  FMUL.FTZ R169, R169, UR14 ;  /* 0x0000000ea9a97c20 */ /* 0x000fe40008410000 */
[----:B------:R-:W-:Y:S02]  /*3180*/  FMUL.FTZ R168, R168, UR14 ;  /* 0x0000000ea8a87c20 */ /* 0x000fe40008410000 */
[----:B-----5:R-:W-:Y:S01]  /*3190*/  FFMA.FTZ R72, R164, R169, R72 ;  /* 0x000000a9a4487223 */ /* 0x020fe20000010048 */
[----:B------:R-:W-:Y:S01]  /*31a0*/  MOV R164, UR4 ;  /* 0x0000000400a47c02 */ /* 0x000fe20008000f00 */
[----:B------:R-:W-:Y:S01]  /*31b0*/  FFMA.FTZ R73, R165, R168, R73 ;  /* 0x000000a8a5497223 */ /* 0x000fe20000010049 */
[----:B------:R-:W-:-:S03]  /*31c0*/  MOV R165, UR4 ;  /* 0x0000000400a57c02 */ /* 0x000fc60008000f00 */
[----:B------:R-:W-:Y:S01]  /*31d0*/  FFMA.FTZ R171, R21, R164, UR5 ;  /* 0x0000000515ab7e23 */ /* 0x000fe200080100a4 */
[--C-:B------:R-:W-:Y:S02]  /*31e0*/  HADD2.F32 R164, -RZ, R234.reuse.H1_H1 ;  /* 0x300000eaffa47230 */ /* 0x100fe40000004100 */
[----:B------:R-:W-:Y:S01]  /*31f0*/  FFMA.FTZ R170, R218, R165, UR5 ;  /* 0x00000005daaa7e23 */ /* 0x000fe200080100a5 */
[----:B------:R-:W-:Y:S02]  /*3200*/  HADD2.F32 R165, -RZ, R234.H0_H0 ;  /* 0x200000eaffa57230 */ /* 0x000fe40000004100 */
[----:B------:R-:W-:Y:S01]  /*3210*/  FADD.FTZ R171, R188, -R171 ;  /* 0x800000abbcab7221 */ /* 0x000fe20000010000 */
[----:B------:R-:W-:Y:S01]  /*3220*/  FADD.FTZ R170, R203, -R170 ;  /* 0x800000aacbaa7221 */ /* 0x000fe20000010000 */
[----:B------:R-:W-:Y:S02]  /*3230*/  FMUL.FTZ R164, R169, R164 ;  /* 0x000000a4a9a47220 */ /* 0x000fe40000410000 */
[----:B------:R-:W-:Y:S01]  /*3240*/  FMUL.FTZ R171, R171, UR21 ;  /* 0x00000015abab7c20 */ /* 0x000fe20008410000 */
[----:B------:R-:W-:Y:S01]  /*3250*/  FMUL.FTZ R165, R168, R165 ;  /* 0x000000a5a8a57220 */ /* 0x000fe20000410000 */
[----:B------:R-:W-:-:S02]  /*3260*/  FMUL.FTZ R170, R170, UR21 ;  /* 0x00000015aaaa7c20 */ /* 0x000fc40008410000 */
[----:B------:R-:W-:Y:S02]  /*3270*/  FMUL.FTZ R171, R171, UR14 ;  /* 0x0000000eabab7c20 */ /* 0x000fe40008410000 */
[----:B------:R-:W-:Y:S02]  /*3280*/  FMUL.FTZ R170, R170, UR14 ;  /* 0x0000000eaaaa7c20 */ /* 0x000fe40008410000 */
[----:B------:R-:W-:Y:S01]  /*3290*/  FFMA.FTZ R74, R166, R171, R74 ;  /* 0x000000aba64a7223 */ /* 0x000fe2000001004a */
[--C-:B------:R-:W-:Y:S02]  /*32a0*/  HADD2.F32 R166, -RZ, R233.reuse.H1_H1 ;  /* 0x300000e9ffa67230 */ /* 0x100fe40000004100 */
[----:B------:R-:W-:Y:S01]  /*32b0*/  FFMA.FTZ R75, R167, R170, R75 ;  /* 0x000000aaa74b7223 */ /* 0x000fe2000001004b */
[----:B------:R-:W-:Y:S02]  /*32c0*/  HADD2.F32 R167, -RZ, R233.H0_H0 ;  /* 0x200000e9ffa77230 */ /* 0x000fe40000004100 */
[----:B------:R-:W-:-:S03]  /*32d0*/  FMUL.FTZ R166, R171, R166 ;  /* 0x000000a6aba67220 */ /* 0x000fc60000410000 */
[----:B------:R-:W-:Y:S01]  /*32e0*/  FMUL.FTZ R167, R170, R167 ;  /* 0x000000a7aaa77220 */ /* 0x000fe20000410000 */
[----:B------:R-:W-:Y:S06]  /*32f0*/  BRA `(.L_x_12989) ;  /* 0x0000000000807947 */ /* 0x000fec0003800000 */
.L_x_12988:
[----:B------:R-:W-:Y:S02]  /*3300*/  MOV R160, UR4 ;  /* 0x0000000400a07c02 */ /* 0x000fe40008000f00 */
[----:B------:R-:W-:Y:S02]  /*3310*/  MOV R162, UR4 ;  /* 0x0000000400a27c02 */ /* 0x000fe40008000f00 */
[----:B------:R-:W-:Y:S01]  /*3320*/  MOV R171, UR4 ;  /* 0x0000000400ab7c02 */ /* 0x000fe20008000f00 */
[----:B------:R-:W-:Y:S02]  /*3330*/  FFMA.FTZ R161, R3, R160, UR5 ;  /* 0x0000000503a17e23 */ /* 0x000fe400080100a0 */
[----:B------:R-:W-:Y:S02]  /*3340*/  FFMA.FTZ R163, R21, R162, UR5 ;  /* 0x0000000515a37e23 */ /* 0x000fe400080100a2 */
[----:B------:R-:W-:Y:S01]  /*3350*/  FADD.FTZ R160, R8, -R161 ;  /* 0x800000a108a07221 */ /* 0x000fe20000010000 */
[----:B------:R-:W-:Y:S01]  /*3360*/  MOV R161, UR4 ;  /* 0x0000000400a17c02 */ /* 0x000fe20008000f00 */
[----:B------:R-:W-:-:S02]  /*3370*/  FADD.FTZ R162, R188, -R163 ;  /* 0x800000a3bca27221 */ /* 0x000fc40000010000 */
[----:B------:R-:W-:Y:S02]  /*3380*/  FMUL.FTZ R160, R160, UR21 ;  /* 0x00000015a0a07c20 */ /* 0x000fe40008410000 */
[----:B------:R-:W-:Y:S02]  /*3390*/  FMUL.FTZ R162, R162, UR21 ;  /* 0x00000015a2a27c20 */ /* 0x000fe40008410000 */
[----:B------:R-:W-:-:S04]  /*33a0*/  FMUL.FTZ R169, R160, UR14 ;  /* 0x0000000ea0a97c20 */ /* 0x000fc80008410000 */
[----:B-----5:R-:W-:Y:S01]  /*33b0*/  FFMA.FTZ R72, R164, R169, R72 ;  /* 0x000000a9a4487223 */ /* 0x020fe20000010048 */
[----:B------:R-:W-:-:S04]  /*33c0*/  FFMA.FTZ R164, R186, R161, UR5 ;  /* 0x00000005baa47e23 */ /* 0x000fc800080100a1 */
[----:B------:R-:W-:Y:S01]  /*33d0*/  FADD.FTZ R161, R23, -R164 ;  /* 0x800000a417a17221 */ /* 0x000fe20000010000 */
[----:B------:R-:W-:Y:S01]  /*33e0*/  FFMA.FTZ R164, R218, R171, UR5 ;  /* 0x00000005daa47e23 */ /* 0x000fe200080100ab */
[----:B------:R-:W-:Y:S02]  /*33f0*/  FMUL.FTZ R171, R162, UR14 ;  /* 0x0000000ea2ab7c20 */ /* 0x000fe40008410000 */
[----:B------:R-:W-:Y:S01]  /*3400*/  FMUL.FTZ R161, R161, UR21 ;  /* 0x00000015a1a17c20 */ /* 0x000fe20008410000 */
[----:B------:R-:W-:Y:S01]  /*3410*/  FADD.FTZ R163, R203, -R164 ;  /* 0x800000a4cba37221 */ /* 0x000fe20000010000 */
[----:B------:R-:W-:Y:S01]  /*3420*/  FFMA.FTZ R74, R166, R171, R74 ;  /* 0x000000aba64a7223 */ /* 0x000fe2000001004a */
[----:B------:R-:W-:Y:S02]  /*3430*/  HADD2.F32 R164, -RZ, R234.H1_H1 ;  /* 0x300000eaffa47230 */ /* 0x000fe40000004100 */
[----:B------:R-:W-:Y:S01]  /*3440*/  FMUL.FTZ R168, R161, UR14 ;  /* 0x0000000ea1a87c20 */ /* 0x000fe20008410000 */
[----:B------:R-:W-:Y:S01]  /*3450*/  FMUL.FTZ R163, R163, UR21 ;  /* 0x00000015a3a37c20 */ /* 0x000fe20008410000 */
[----:B------:R-:W-:-:S02]  /*3460*/  HADD2.F32 R166, -RZ, R233.H1_H1 ;  /* 0x300000e9ffa67230 */ /* 0x000fc40000004100 */
[----:B------:R-:W-:Y:S01]  /*3470*/  FFMA.FTZ R73, R165, R168, R73 ;  /* 0x000000a8a5497223 */ /* 0x000fe20000010049 */
[----:B------:R-:W-:Y:S01]  /*3480*/  FMUL.FTZ R170, R163, UR14 ;  /* 0x0000000ea3aa7c20 */ /* 0x000fe20008410000 */
[----:B------:R-:W-:Y:S02]  /*3490*/  HADD2.F32 R165, -RZ, R234.H0_H0 ;  /* 0x200000eaffa57230 */ /* 0x000fe40000004100 */
[----:B------:R-:W-:Y:S01]  /*34a0*/  FMUL.FTZ R164, R169, R164 ;  /* 0x000000a4a9a47220 */ /* 0x000fe20000410000 */
[----:B------:R-:W-:Y:S01]  /*34b0*/  FMUL.FTZ R166, R171, R166 ;  /* 0x000000a6aba67220 */ /* 0x000fe20000410000 */
[----:B------:R-:W-:Y:S01]  /*34c0*/  FFMA.FTZ R75, R167, R170, R75 ;  /* 0x000000aaa74b7223 */ /* 0x000fe2000001004b */
[----:B------:R-:W-:Y:S02]  /*34d0*/  HADD2.F32 R167, -RZ, R233.H0_H0 ;  /* 0x200000e9ffa77230 */ /* 0x000fe40000004100 */
[----:B------:R-:W-:-:S03]  /*34e0*/  FMUL.FTZ R165, R168, R165 ;  /* 0x000000a5a8a57220 */ /* 0x000fc60000410000 */
[----:B------:R-:W-:-:S07]  /*34f0*/  FMUL.FTZ R167, R170, R167 ;  /* 0x000000a7aaa77220 */ /* 0x000fce0000410000 */
.L_x_12989:
[----:B------:R-:W0:Y:S02]  /*3500*/  @P5 LDC.64 R168, c[0x0][0x478] ;  /* 0x00011e00ffa85b82 */ /* 0x000e240000000a00 */
[----:B0-----:R-:W-:-:S06]  /*3510*/  @P5 IMAD.WIDE.U32 R170, R4, 0x10, R168 ;  /* 0x0000001004aa5825 */ /* 0x001fcc00078e00a8 */
[----:B------:R-:W0:Y:S01]  /*3520*/  LDC.64 R168, c[0x0][0x468] ;  /* 0x00011a00ffa87b82 */ /* 0x000e220000000a00 */
[----:B------:R1:W-:Y:S01]  /*3530*/  @P5 STG.E.128 desc[UR12][R170.64], R160 ;  /* 0x000000a0aa005986 */ /* 0x0003e2000c101d0c */
[C---:B0-----:R-:W-:Y:S01]  /*3540*/  IMAD.WIDE.U32 R168, R4.reuse, 0x10, R168 ;  /* 0x0000001004a87825 */ /* 0x041fe200078e00a8 */
[----:B------:R-:W-:-:S04]  /*3550*/  IADD3 R4, PT, PT, R4, 0x100, RZ ;  /* 0x0000010004047810 */ /* 0x000fc80007ffe0ff */
[----:B------:R1:W-:Y:S03]  /*3560*/  STG.E.128 desc[UR12][R168.64], R164 ;  /* 0x000000a4a8007986 */ /* 0x0003e6000c101d0c */
.L_x_12987:
[----:B------:R-:W-:Y:S05]  /*3570*/  BSYNC.RECONVERGENT B1 ;  /* 0x0000000000017941 */ /* 0x000fea0003800200 */
.L_x_12986:
[----:B------:R-:W-:Y:S01]  /*3580*/  ISETP.NE.AND P5, PT, R0, RZ, PT ;  /* 0x000000ff0000720c */ /* 0x000fe20003fa5270 */
[----:B------:R-:W-:-:S12]  /*3590*/  BSSY.RECONVERGENT B1, `(.L_x_12990) ;  /* 0x0000050000017945 */ /* 0x000fd80003800200 */
[----:B------:R-:W-:Y:S05]  /*35a0*/  @!P5 BRA `(.L_x_12991) ;  /* 0x000000040038d947 */ /* 0x000fea0003800000 */
[----:B-1----:R-:W0:Y:S02]  /*35b0*/  LDC.64 R164, c[0x0][0x390] ;  /* 0x0000e400ffa47b82 */ /* 0x002e240000000a00 */
[----:B0-----:R-:W-:-:S06]  /*35c0*/  IMAD.WIDE.U32 R164, R4, 0x10, R164 ;  /* 0x0000001004a47825 */ /* 0x001fcc00078e00a4 */
[----:B------:R-:W5:Y:S01]  /*35d0*/  LDG.E.128 R164, desc[UR12][R164.64] ;  /* 0x0000000ca4a47981 */ /* 0x000f62000c1e1d00 */
[----:B------:R-:W-:-:S04]  /*35e0*/  ISETP.NE.U32.AND P5, PT, RZ, UR22, PT ;  /* 0x00000016ff007c0c */ /* 0x000fc8000bfa5070 */
[----:B------:R-:W-:-:S13]  /*35f0*/  ISETP.NE.AND.EX P5, PT, RZ, UR23, PT, P5 ;  /* 0x00000017ff007c0c */ /* 0x000fda000bfa5350 */
[----:B------:R-:W-:Y:S05]  /*3600*/  @!P5 BRA `(.L_x_12992) ;  /* 0x000000000084d947 */ /* 0x000fea0003800000 */
        /* <DEDUP_REMOVED lines=31> */
[----:B------:R-:W-:Y:S01]  /*3800*/  FMUL.FTZ R167, R170, R167 ;  /* 0x000000a7aaa77220 */ /* 0x000fe20000410000 */
[----:B------:R-:W-:Y:S06]  /*3810*/  BRA `(.L_x_12993) ;  /* 0x0000000000807947 */ /* 0x000fec0003800000 */
.L_x_12992:
        /* <DEDUP_REMOVED lines=31> */
[----:B------:R-:W-:-:S07]  /*3a10*/  FMUL.FTZ R167, R170, R167 ;  /* 0x000000a7aaa77220 */ /* 0x000fce0000410000 */
.L_x_12993:
[----:B------:R-:W0:Y:S08]  /*3a20*/  @P5 LDC.64 R170, c[0x0][0x478] ;  /* 0x00011e00ffaa5b82 */ /* 0x000e300000000a00 */
[----:B------:R-:W1:Y:S01]  /*3a30*/  LDC.64 R168, c[0x0][0x468] ;  /* 0x00011a00ffa87b82 */ /* 0x000e620000000a00 */
[----:B0-----:R-:W-:-:S05]  /*3a40*/  @P5 IMAD.WIDE.U32 R170, R4, 0x10, R170 ;  /* 0x0000001004aa5825 */ /* 0x001fca00078e00aa */
[----:B------:R0:W-:Y:S01]  /*3a50*/  @P5 STG.E.128 desc[UR12][R170.64], R160 ;  /* 0x000000a0aa005986 */ /* 0x0001e2000c101d0c */
[C---:B-1----:R-:W-:Y:S01]  /*3a60*/  IMAD.WIDE.U32 R168, R4.reuse, 0x10, R168 ;  /* 0x0000001004a87825 */ /* 0x042fe200078e00a8 */
[----:B------:R-:W-:-:S04]  /*3a70*/  IADD3 R4, PT, PT, R4, 0x100, RZ ;  /* 0x0000010004047810 */ /* 0x000fc80007ffe0ff */
[----:B------:R0:W-:Y:S03]  /*3a80*/  STG.E.128 desc[UR12][R168.64], R164 ;  /* 0x000000a4a8007986 */ /* 0x0001e6000c101d0c */
.L_x_12991:
[----:B------:R-:W-:Y:S05]  /*3a90*/  BSYNC.RECONVERGENT B1 ;  /* 0x0000000000017941 */ /* 0x000fea0003800200 */
.L_x_12990:
[----:B------:R-:W-:Y:S04]  /*3aa0*/  BSSY.RECONVERGENT B1, `(.L_x_12994) ;  /* 0x0000050000017945 */ /* 0x000fe80003800200 */
[----:B------:R-:W-:Y:S05]  /*3ab0*/  @!P0 BRA `(.L_x_12995) ;  /* 0x0000000400388947 */ /* 0x000fea0003800000 */
[----:B01----:R-:W0:Y:S02]  /*3ac0*/  LDC.64 R164, c[0x0][0x390] ;  /* 0x0000e400ffa47b82 */ /* 0x003e240000000a00 */
        /* <DEDUP_REMOVED lines=38> */
.L_x_12996:
        /* <DEDUP_REMOVED lines=32> */
.L_x_12997:
[----:B------:R-:W0:Y:S08]  /*3f30*/  @P5 LDC.64 R170, c[0x0][0x478] ;  /* 0x00011e00ffaa5b82 */ /* 0x000e300000000a00 */
[----:B------:R-:W1:Y:S01]  /*3f40*/  LDC.64 R168, c[0x0][0x468] ;  /* 0x00011a00ffa87b82 */ /* 0x000e620000000a00 */
[----:B0-----:R-:W-:-:S05]  /*3f50*/  @P5 IMAD.WIDE.U32 R170, R4, 0x10, R170 ;  /* 0x0000001004aa5825 */ /* 0x001fca00078e00aa */
[----:B------:R2:W-:Y:S01]  /*3f60*/  @P5 STG.E.128 desc[UR12][R170.64], R160 ;  /* 0x000000a0aa005986 */ /* 0x0005e2000c101d0c */
[C---:B-1----:R-:W-:Y:S01]  /*3f70*/  IMAD.WIDE.U32 R168, R4.reuse, 0x10, R168 ;  /* 0x0000001004a87825 */ /* 0x042fe200078e00a8 */
[----:B------:R-:W-:-:S04]  /*3f80*/  IADD3 R4, PT, PT, R4, 0x100, RZ ;  /* 0x0000010004047810 */ /* 0x000fc80007ffe0ff */
[----:B------:R2:W-:Y:S03]  /*3f90*/  STG.E.128 desc[UR12][R168.64], R164 ;  /* 0x000000a4a8007986 */ /* 0x0005e6000c101d0c */
.L_x_12995:
[----:B------:R-:W-:Y:S05]  /*3fa0*/  BSYNC.RECONVERGENT B1 ;  /* 0x0000000000017941 */ /* 0x000fea0003800200 */
.L_x_12994:
[----:B------:R-:W-:Y:S04]  /*3fb0*/  BSSY.RECONVERGENT B1, `(.L_x_12998) ;  /* 0x0000050000017945 */ /* 0x000fe80003800200 */
[----:B------:R-:W-:Y:S05]  /*3fc0*/  @!P1 BRA `(.L_x_12999) ;  /* 0x0000000400389947 */ /* 0x000fea0003800000 */
[----:B012---:R-:W0:Y:S02]  /*3fd0*/  LDC.64 R164, c[0x0][0x390] ;  /* 0x0000e400ffa47b82 */ /* 0x007e240000000a00 */
        /* <DEDUP_REMOVED lines=38> */
.L_x_13000:
        /* <DEDUP_REMOVED lines=32> */
.L_x_13001:
[----:B------:R-:W0:Y:S08]  /*4440*/  @P5 LDC.64 R170, c[0x0][0x478] ;  /* 0x00011e00ffaa5b82 */ /* 0x000e300000000a00 */
[----:B------:R-:W1:Y:S01]  /*4450*/  LDC.64 R168, c[0x0][0x468] ;  /* 0x00011a00ffa87b82 */ /* 0x000e620000000a00 */
[----:B0-----:R-:W-:-:S05]  /*4460*/  @P5 IMAD.WIDE.U32 R170, R4, 0x10, R170 ;  /* 0x0000001004aa5825 */ /* 0x001fca00078e00aa */
[----:B------:R3:W-:Y:S01]  /*4470*/  @P5 STG.E.128 desc[UR12][R170.64], R160 ;  /* 0x000000a0aa005986 */ /* 0x0007e2000c101d0c */
[C---:B-1----:R-:W-:Y:S01]  /*4480*/  IMAD.WIDE.U32 R168, R4.reuse, 0x10, R168 ;  /* 0x0000001004a87825 */ /* 0x042fe200078e00a8 */
[----:B------:R-:W-:-:S04]  /*4490*/  IADD3 R4, PT, PT, R4, 0x100, RZ ;  /* 0x0000010004047810 */ /* 0x000fc80007ffe0ff */
[----:B------:R3:W-:Y:S03]  /*44a0*/  STG.E.128 desc[UR12][R168.64], R164 ;  /* 0x000000a4a8007986 */ /* 0x0007e6000c101d0c */
.L_x_12999:
[----:B------:R-:W-:Y:S05]  /*44b0*/  BSYNC.RECONVERGENT B1 ;  /* 0x0000000000017941 */ /* 0x000fea0003800200 */
.L_x_12998:
[----:B------:R-:W-:Y:S04]  /*44c0*/  BSSY.RECONVERGENT B1, `(.L_x_13002) ;  /* 0x0000050000017945 */ /* 0x000fe80003800200 */
[----:B------:R-:W-:Y:S05]  /*44d0*/  @!P2 BRA `(.L_x_13003) ;  /* 0x000000040038a947 */ /* 0x000fea0003800000 */
[----:B0123--:R-:W0:Y:S02]  /*44e0*/  LDC.64 R164, c[0x0][0x390] ;  /* 0x0000e400ffa47b82 */ /* 0x00fe240000000a00 */
        /* <DEDUP_REMOVED lines=38> */
.L_x_13004:
        /* <DEDUP_REMOVED lines=32> */
.L_x_13005:
[----:B------:R-:W0:Y:S08]  /*4950*/  @P5 LDC.64 R170, c[0x0][0x478] ;  /* 0x00011e00ffaa5b82 */ /* 0x000e300000000a00 */
[----:B------:R-:W1:Y:S01]  /*4960*/  LDC.64 R168, c[0x0][0x468] ;  /* 0x00011a00ffa87b82 */ /* 0x000e620000000a00 */
[----:B0-----:R-:W-:-:S05]  /*4970*/  @P5 IMAD.WIDE.U32 R170, R4, 0x10, R170 ;  /* 0x0000001004aa5825 */ /* 0x001fca00078e00aa */
[----:B------:R4:W-:Y:S01]  /*4980*/  @P5 STG.E.128 desc[UR12][R170.64], R160 ;  /* 0x000000a0aa005986 */ /* 0x0009e2000c101d0c */
[C---:B-1----:R-:W-:Y:S01]  /*4990*/  IMAD.WIDE.U32 R168, R4.reuse, 0x10, R168 ;  /* 0x0000001004a87825 */ /* 0x042fe200078e00a8 */
[----:B------:R-:W-:-:S04]  /*49a0*/  IADD3 R4, PT, PT, R4, 0x100, RZ ;  /* 0x0000010004047810 */ /* 0x000fc80007ffe0ff */
[----:B------:R4:W-:Y:S03]  /*49b0*/  STG.E.128 desc[UR12][R168.64], R164 ;  /* 0x000000a4a8007986 */ /* 0x0009e6000c101d0c */
.L_x_13003:
[----:B------:R-:W-:Y:S05]  /*49c0*/  BSYNC.RECONVERGENT B1 ;  /* 0x0000000000017941 */ /* 0x000fea0003800200 */
.L_x_13002:
[----:B------:R-:W-:Y:S04]  /*49d0*/  BSSY.RECONVERGENT B1, `(.L_x_13006) ;  /* 0x0000050000017945 */ /* 0x000fe80003800200 */
[----:B------:R-:W-:Y:S05]  /*49e0*/  @!P3 BRA `(.L_x_13007) ;  /* 0x000000040038b947 */ /* 0x000fea0003800000 */
[----:B01234-:R-:W0:Y:S02]  /*49f0*/  LDC.64 R164, c[0x0][0x390] ;  /* 0x0000e400ffa47b82 */ /* 0x01fe240000000a00 */
        /* <DEDUP_REMOVED lines=38> */
.L_x_13008:
        /* <DEDUP_REMOVED lines=32> */
.L_x_13009:
[----:B------:R-:W0:Y:S08]  /*4e60*/  @P5 LDC.64 R170, c[0x0][0x478] ;  /* 0x00011e00ffaa5b82 */ /* 0x000e300000000a00 */
[----:B------:R-:W1:Y:S01]  /*4e70*/  LDC.64 R168, c[0x0][0x468] ;  /* 0x00011a00ffa87b82 */ /* 0x000e620000000a00 */
[----:B0-----:R-:W-:-:S05]  /*4e80*/  @P5 IMAD.WIDE.U32 R170, R4, 0x10, R170 ;  /* 0x0000001004aa5825 */ /* 0x001fca00078e00aa */
[----:B------:R0:W-:Y:S01]  /*4e90*/  @P5 STG.E.128 desc[UR12][R170.64], R160 ;  /* 0x000000a0aa005986 */ /* 0x0001e2000c101d0c */
[C---:B-1----:R-:W-:Y:S01]  /*4ea0*/  IMAD.WIDE.U32 R168, R4.reuse, 0x10, R168 ;  /* 0x0000001004a87825 */ /* 0x042fe200078e00a8 */
[----:B------:R-:W-:-:S04]  /*4eb0*/  IADD3 R4, PT, PT, R4, 0x100, RZ ;  /* 0x0000010004047810 */ /* 0x000fc80007ffe0ff */
[----:B------:R0:W-:Y:S03]  /*4ec0*/  STG.E.128 desc[UR12][R168.64], R164 ;  /* 0x000000a4a8007986 */ /* 0x0001e6000c101d0c */
.L_x_13007:
[----:B------:R-:W-:Y:S05]  /*4ed0*/  BSYNC.RECONVERGENT B1 ;  /* 0x0000000000017941 */ /* 0x000fea0003800200 */
.L_x_13006:
        /* <DEDUP_REMOVED lines=41> */
.L_x_13012:
        /* <DEDUP_REMOVED lines=32> */
.L_x_13013:
[----:B------:R-:W0:Y:S08]  /*5370*/  @P5 LDC.64 R170, c[0x0][0x478] ;  /* 0x00011e00ffaa5b82 */ /* 0x000e300000000a00 */
[----:B------:R-:W1:Y:S01]  /*5380*/  LDC.64 R168, c[0x0][0x468] ;  /* 0x00011a00ffa87b82 */ /* 0x000e620000000a00 */
[----:B0-----:R-:W-:-:S05]  /*5390*/  @P5 IMAD.WIDE.U32 R170, R4, 0x10, R170 ;  /* 0x0000001004aa5825 */ /* 0x001fca00078e00aa */
[----:B------:R0:W-:Y:S01]  /*53a0*/  @P5 STG.E.128 desc[UR12][R170.64], R160 ;  /* 0x000000a0aa005986 */ /* 0x0001e2000c101d0c */
[C---:B-1----:R-:W-:Y:S01]  /*53b0*/  IMAD.WIDE.U32 R168, R4.reuse, 0x10, R168 ;  /* 0x0000001004a87825 */ /* 0x042fe200078e00a8 */
[----:B------:R-:W-:-:S04]  /*53c0*/  IADD3 R4, PT, PT, R4, 0x100, RZ ;  /* 0x0000010004047810 */ /* 0x000fc80007ffe0ff */
[----:B------:R0:W-:Y:S03]  /*53d0*/  STG.E.128 desc[UR12][R168.64], R164 ;  /* 0x000000a4a8007986 */ /* 0x0001e6000c101d0c */
.L_x_13011:
[----:B------:R-:W-:Y:S05]  /*53e0*/  BSYNC.RECONVERGENT B1 ;  /* 0x0000000000017941 */ /* 0x000fea0003800200 */
.L_x_13010:
[----:B------:R-:W-:-:S13]  /*53f0*/  ISETP.NE.AND P5, PT, R217, RZ, PT ;  /* 0x000000ffd900720c */ /* 0x000fda0003fa5270 */
        /* <DEDUP_REMOVED lines=40> */
.L_x_13015:
        /* <DEDUP_REMOVED lines=32> */
.L_x_13016:
[----:B------:R-:W0:Y:S02]  /*5880*/  @P5 LDC.64 R168, c[0x0][0x478] ;  /* 0x00011e00ffa85b82 */ /* 0x000e240000000a00 */
[----:B0-----:R-:W-:-:S06]  /*5890*/  @P5 IMAD.WIDE.U32 R170, R4, 0x10, R168 ;  /* 0x0000001004aa5825 */ /* 0x001fcc00078e00a8 */
[----:B------:R-:W0:Y:S01]  /*58a0*/  LDC.64 R168, c[0x0][0x468] ;  /* 0x00011a00ffa87b82 */ /* 0x000e220000000a00 */
[----:B------:R1:W-:Y:S01]  /*58b0*/  @P5 STG.E.128 desc[UR12][R170.64], R160 ;  /* 0x000000a0aa005986 */ /* 0x0003e2000c101d0c */
[----:B0-----:R-:W-:-:S05]  /*58c0*/  IMAD.WIDE.U32 R168, R4, 0x10, R168 ;  /* 0x0000001004a87825 */ /* 0x001fca00078e00a8 */
[----:B------:R1:W-:Y:S01]  /*58d0*/  STG.E.128 desc[UR12][R168.64], R164 ;  /* 0x000000a4a8007986 */ /* 0x0003e2000c101d0c */
[----:B------:R-:W-:Y:S05]  /*58e0*/  BRA `(.L_x_13014) ;  /* 0x0000002800087947 */ /* 0x000fea0003800000 */
.L_x_12985:
        /* <DEDUP_REMOVED lines=9> */
[----:B------:R-:W-:Y:S02]  /*5980*/  MOV R168, UR4 ;  /* 0x0000000400a87c02 */ /* 0x000fe40008000f00 */
[----:B------:R-:W-:-:S03]  /*5990*/  MOV R171, UR4 ;  /* 0x0000000400ab7c02 */ /* 0x000fc60008000f00 */
[----:B------:R-:W-:Y:S02]  /*59a0*/  FFMA.FTZ R169, R3, R168, UR5 ;  /* 0x0000000503a97e23 */ /* 0x000fe400080100a8 */
[----:B------:R-:W-:Y:S02]  /*59b0*/  FFMA.FTZ R168, R186, R171, UR5 ;  /* 0x00000005baa87e23 */ /* 0x000fe400080100ab */
[----:B------:R-:W-:Y:S02]  /*59c0*/  FADD.FTZ R169, R8, -R169 ;  /* 0x800000a908a97221 */ /* 0x000fe40000010000 */
[----:B------:R-:W-:Y:S02]  /*59d0*/  FADD.FTZ R168, R23, -R168 ;  /* 0x800000a817a87221 */ /* 0x000fe40000010000 */
[----:B-----5:R-:W-:Y:S02]  /*59e0*/  FFMA.FTZ R169, R169, UR21, R40 ;  /* 0x00000015a9a97c23 */ /* 0x020fe40008010028 */
[----:B------:R-:W-:-:S02]  /*59f0*/  FFMA.FTZ R168, R168, UR21, R41 ;  /* 0x00000015a8a87c23 */ /* 0x000fc40008010029 */
[----:B------:R-:W-:Y:S02]  /*5a00*/  FMUL.FTZ R169, R169, UR14 ;  /* 0x0000000ea9a97c20 */ /* 0x000fe40008410000 */
[----:B------:R-:W-:Y:S02]  /*5a10*/  FMUL.FTZ R168, R168, UR14 ;  /* 0x0000000ea8a87c20 */ /* 0x000fe40008410000 */
[----:B------:R-:W-:Y:S01]  /*5a20*/  FFMA.FTZ R72, R164, R169, R72 ;  /* 0x000000a9a4487223 */ /* 0x000fe20000010048 */
        /* <DEDUP_REMOVED lines=10> */
[----:B------:R-:W-:Y:S01]  /*5ad0*/  FFMA.FTZ R171, R171, UR21, R42 ;  /* 0x00000015abab7c23 */ /* 0x000fe2000801002a */
[----:B------:R-:W-:Y:S01]  /*5ae0*/  FMUL.FTZ R165, R165, R168 ;  /* 0x000000a8a5a57220 */ /* 0x000fe20000410000 */
[----:B------:R-:W-:-:S02]  /*5af0*/  FFMA.FTZ R170, R170, UR21, R43 ;  /* 0x00000015aaaa7c23 */ /* 0x000fc4000801002b */
[----:B------:R-:W-:Y:S02]  /*5b00*/  FMUL.FTZ R171, R171, UR14 ;  /* 0x0000000eabab7c20 */ /* 0x000fe40008410000 */
[----:B------:R-:W-:Y:S02]  /*5b10*/  FMUL.FTZ R170, R170, UR14 ;  /* 0x0000000eaaaa7c20 */ /* 0x000fe40008410000 */
[-C--:B------:R-:W-:Y:S01]  /*5b20*/  FFMA.FTZ R74, R166, R171.reuse, R74 ;  /* 0x000000aba64a7223 */ /* 0x080fe2000001004a */
[--C-:B------:R-:W-:Y:S02]  /*5b30*/  HADD2.F32 R166, -RZ, R233.reuse.H1_H1 ;  /* 0x300000e9ffa67230 */ /* 0x100fe40000004100 */
[----:B------:R-:W-:Y:S01]  /*5b40*/  FFMA.FTZ R75, R167, R170, R75 ;  /* 0x000000aaa74b7223 */ /* 0x000fe2000001004b */
[----:B------:R-:W-:Y:S02]  /*5b50*/  HADD2.F32 R167, -RZ, R233.H0_H0 ;  /* 0x200000e9ffa77230 */ /* 0x000fe40000004100 */
[----:B------:R-:W-:-:S03]  /*5b60*/  FMUL.FTZ R166, R166, R171 ;  /* 0x000000aba6a67220 */ /* 0x000fc60000410000 */
[----:B------:R-:W-:Y:S01]  /*5b70*/  FMUL.FTZ R167, R167, R170 ;  /* 0x000000aaa7a77220 */ /* 0x000fe20000410000 */
[----:B------:R-:W-:Y:S06]  /*5b80*/  BRA `(.L_x_13020) ;  /* 0x00000000007c7947 */ /* 0x000fec0003800000 */
.L_x_13019:
[----:B------:R-:W-:-:S05]  /*5b90*/  MOV R160, UR4 ;  /* 0x0000000400a07c02 */ /* 0x000fca0008000f00 */
[----:B------:R-:W-:-:S04]  /*5ba0*/  FFMA.FTZ R161, R3, R160, UR5 ;  /* 0x0000000503a17e23 */ /* 0x000fc800080100a0 */
[----:B------:R-:W-:-:S04]  /*5bb0*/  FADD.FTZ R161, R8, -R161 ;  /* 0x800000a108a17221 */ /* 0x000fc80000010000 */
[----:B-----5:R-:W-:Y:S01]  /*5bc0*/  FFMA.FTZ R160, R161, UR21, R40 ;  /* 0x00000015a1a07c23 */ /* 0x020fe20008010028 */
[----:B------:R-:W-:-:S03]  /*5bd0*/  MOV R161, UR4 ;  /* 0x0000000400a17c02 */ /* 0x000fc60008000f00 */
[----:B------:R-:W-:Y:S02]  /*5be0*/  FMUL.FTZ R169, R160, UR14 ;  /* 0x0000000ea0a97c20 */ /* 0x000fe40008410000 */
[----:B------:R-:W-:Y:S02]  /*5bf0*/  FFMA.FTZ R162, R186, R161, UR5 ;  /* 0x00000005baa27e23 */ /* 0x000fe400080100a1 */
[----:B------:R-:W-:Y:S01]  /*5c00*/  FFMA.FTZ R72, R164, R169, R72 ;  /* 0x000000a9a4487223 */ /* 0x000fe20000010048 */
[----:B------:R-:W-:Y:S01]  /*5c10*/  MOV R164, UR4 ;  /* 0x0000000400a47c02 */ /* 0x000fe20008000f00 */
[----:B------:R-:W-:-:S04]  /*5c20*/  FADD.FTZ R162, R23, -R162 ;  /* 0x800000a217a27221 */ /* 0x000fc80000010000 */
[----:B------:R-:W-:Y:S01]  /*5c30*/  FFMA.FTZ R163, R21, R164, UR5 ;  /* 0x0000000515a37e23 */ /* 0x000fe200080100a4 */
[----:B------:R-:W-:Y:S01]  /*5c40*/  FFMA.FTZ R164, R218, R161, UR5 ;  /* 0x00000005daa47e23 */ /* 0x000fe200080100a1 */
[----:B------:R-:W-:Y:S02]  /*5c50*/  FFMA.FTZ R161, R162, UR21, R41 ;  /* 0x00000015a2a17c23 */ /* 0x000fe40008010029 */
[----:B------:R-:W-:Y:S01]  /*5c60*/  FADD.FTZ R163, R188, -R163 ;  /* 0x800000a3bca37221 */ /* 0x000fe20000010000 */
[----:B------:R-:W-:Y:S01]  /*5c70*/  FADD.FTZ R164, R203, -R164 ;  /* 0x800000a4cba47221 */ /* 0x000fe20000010000 */
[----:B------:R-:W-:Y:S02]  /*5c80*/  FMUL.FTZ R168, R161, UR14 ;  /* 0x0000000ea1a87c20 */ /* 0x000fe40008410000 */
[----:B------:R-:W-:Y:S01]  /*5c90*/  FFMA.FTZ R162, R163, UR21, R42 ;  /* 0x00000015a3a27c23 */ /* 0x000fe2000801002a */
[----:B------:R-:W-:Y:S01]  /*5ca0*/  FFMA.FTZ R163, R164, UR21, R43 ;  /* 0x00000015a4a37c23 */ /* 0x000fe2000801002b */
[----:B------:R-:W-:Y:S01]  /*5cb0*/  FFMA.FTZ R73, R165, R168, R73 ;  /* 0x000000a8a5497223 */ /* 0x000fe20000010049 */
[----:B------:R-:W-:-:S02]  /*5cc0*/  HADD2.F32 R164, -RZ, R234.H1_H1 ;  /* 0x300000eaffa47230 */ /* 0x000fc40000004100 */
[----:B------:R-:W-:Y:S01]  /*5cd0*/  FMUL.FTZ R171, R162, UR14 ;  /* 0x0000000ea2ab7c20 */ /* 0x000fe20008410000 */
[----:B------:R-:W-:Y:S01]  /*5ce0*/  FMUL.FTZ R170, R163, UR14 ;  /* 0x0000000ea3aa7c20 */ /* 0x000fe20008410000 */
[----:B------:R-:W-:Y:S02]  /*5cf0*/  HADD2.F32 R165, -RZ, R234.H0_H0 ;  /* 0x200000eaffa57230 */ /* 0x000fe40000004100 */
[----:B------:R-:W-:Y:S01]  /*5d00*/  FFMA.FTZ R74, R166, R171, R74 ;  /* 0x000000aba64a7223 */ /* 0x000fe2000001004a */
[----:B------:R-:W-:Y:S01]  /*5d10*/  FFMA.FTZ R75, R167, R170, R75 ;  /* 0x000000aaa74b7223 */ /* 0x000fe2000001004b */
[--C-:B------:R-:W-:Y:S02]  /*5d20*/  HADD2.F32 R166, -RZ, R233.reuse.H1_H1 ;  /* 0x300000e9ffa67230 */ /* 0x100fe40000004100 */
[----:B------:R-:W-:Y:S01]  /*5d30*/  FMUL.FTZ R164, R164, R169 ;  /* 0x000000a9a4a47220 */ /* 0x000fe20000410000 */
[----:B------:R-:W-:Y:S02]  /*5d40*/  HADD2.F32 R167, -RZ, R233.H0_H0 ;  /* 0x200000e9ffa77230 */ /* 0x000fe40000004100 */
[----:B------:R-:W-:Y:S01]  /*5d50*/  FMUL.FTZ R165, R165, R168 ;  /* 0x000000a8a5a57220 */ /* 0x000fe20000410000 */
[----:B------:R-:W-:-:S02]  /*5d60*/  FMUL.FTZ R166, R166, R171 ;  /* 0x000000aba6a67220 */ /* 0x000fc40000410000 */
[----:B------:R-:W-:-:S07]  /*5d70*/  FMUL.FTZ R167, R167, R170 ;  /* 0x000000aaa7a77220 */ /* 0x000fce0000410000 */
.L_x_13020:
        /* <DEDUP_REMOVED lines=9> */
.L_x_13018:
[----:B------:R-:W-:Y:S05]  /*5e10*/  BSYNC.RECONVERGENT B1 ;  /* 0x0000000000017941 */ /* 0x000fea0003800200 */
.L_x_13017:
[----:B------:R-:W-:Y:S01]  /*5e20*/  ISETP.NE.AND P5, PT, R0, RZ, PT ;  /* 0x000000ff0000720c */ /* 0x000fe20003fa5270 */
[----:B------:R-:W-:-:S12]  /*5e30*/  BSSY.RECONVERGENT B1, `(.L_x_13021) ;  /* 0x000004f000017945 */ /* 0x000fd80003800200 */
[----:B------:R-:W-:Y:S05]  /*5e40*/  @!P5 BRA `(.L_x_13022) ;  /* 0x000000040034d947 */ /* 0x000fea0003800000 */
[----:B0-----:R-:W0:Y:S02]  /*5e50*/  LDC.64 R164, c[0x0][0x390] ;  /* 0x0000e400ffa47b82 */ /* 0x001e240000000a00 */
[----:B0-----:R-:W-:-:S06]  /*5e60*/  IMAD.WIDE.U32 R164, R4, 0x10, R164 ;  /* 0x0000001004a47825 */ /* 0x001fcc00078e00a4 */
[----:B------:R-:W5:Y:S01]  /*5e70*/  LDG.E.128 R164, desc[UR12][R164.64] ;  /* 0x0000000ca4a47981 */ /* 0x000f62000c1e1d00 */
[----:B------:R-:W-:-:S04]  /*5e80*/  ISETP.NE.U32.AND P5, PT, RZ, UR22, PT ;  /* 0x00000016ff007c0c */ /* 0x000fc8000bfa5070 */
[----:B------:R-:W-:-:S13]  /*5e90*/  ISETP.NE.AND.EX P5, PT, RZ, UR23, PT, P5 ;  /* 0x00000017ff007c0c */ /* 0x000fda000bfa5350 */
[----:B------:R-:W-:Y:S05]  /*5ea0*/  @!P5 BRA `(.L_x_13023) ;  /* 0x000000000080d947 */ /* 0x000fea0003800000 */
        /* <DEDUP_REMOVED lines=30> */
[----:B------:R-:W-:Y:S01]  /*6090*/  FMUL.FTZ R167, R167, R170 ;  /* 0x000000aaa7a77220 */ /* 0x000fe20000410000 */
[----:B------:R-:W-:Y:S06]  /*60a0*/  BRA `(.L_x_13024) ;  /* 0x0000000000807947 */ /* 0x000fec0003800000 */
.L_x_13023:
        /* <DEDUP_REMOVED lines=31> */
[----:B------:R-:W-:-:S07]  /*62a0*/  FMUL.FTZ R167, R167, R170 ;  /* 0x000000aaa7a77220 */ /* 0x000fce0000410000 */
.L_x_13024:
[----:B------:R-:W0:Y:S08]  /*62b0*/  @P5 LDC.64 R170, c[0x0][0x478] ;  /* 0x00011e00ffaa5b82 */ /* 0x000e300000000a00 */
[----:B------:R-:W1:Y:S01]  /*62c0*/  LDC.64 R168, c[0x0][0x468] ;  /* 0x00011a00ffa87b82 */ /* 0x000e620000000a00 */
[----:B0-----:R-:W-:-:S05]  /*62d0*/  @P5 IMAD.WIDE.U32 R170, R4, 0x10, R170 ;  /* 0x0000001004aa5825 */ /* 0x001fca00078e00aa */
[----:B------:R2:W-:Y:S01]  /*62e0*/  @P5 STG.E.128 desc[UR12][R170.64], R160 ;  /* 0x000000a0aa005986 */ /* 0x0005e2000c101d0c */
[C---:B-1----:R-:W-:Y:S01]  /*62f0*/  IMAD.WIDE.U32 R168, R4.reuse, 0x10, R168 ;  /* 0x0000001004a87825 */ /* 0x042fe200078e00a8 */
[----:B------:R-:W-:-:S04]  /*6300*/  IADD3 R4, PT, PT, R4, 0x100, RZ ;  /* 0x0000010004047810 */ /* 0x000fc80007ffe0ff */
[----:B------:R2:W-:Y:S03]  /*6310*/  STG.E.128 desc[UR12][R168.64], R164 ;  /* 0x000000a4a8007986 */ /* 0x0005e6000c101d0c */
.L_x_13022:
[----:B------:R-:W-:Y:S05]  /*6320*/  BSYNC.RECONVERGENT B1 ;  /* 0x0000000000017941 */ /* 0x000fea0003800200 */
.L_x_13021:
        /* <DEDUP_REMOVED lines=40> */
.L_x_13027:
        /* <DEDUP_REMOVED lines=32> */
.L_x_13028:
[----:B------:R-:W0:Y:S08]  /*67b0*/  @P5 LDC.64 R170, c[0x0][0x478] ;  /* 0x00011e00ffaa5b82 */ /* 0x000e300000000a00 */
[----:B------:R-:W1:Y:S01]  /*67c0*/  LDC.64 R168, c[0x0][0x468] ;  /* 0x00011a00ffa87b82 */ /* 0x000e620000000a00 */
[----:B0-----:R-:W-:-:S05]  /*67d0*/  @P5 IMAD.WIDE.U32 R170, R4, 0x10, R170 ;  /* 0x0000001004aa5825 */ /* 0x001fca00078e00aa */
[----:B------:R3:W-:Y:S01]  /*67e0*/  @P5 STG.E.128 desc[UR12][R170.64], R160 ;  /* 0x000000a0aa005986 */ /* 0x0007e2000c101d0c */
[C---:B-1----:R-:W-:Y:S01]  /*67f0*/  IMAD.WIDE.U32 R168, R4.reuse, 0x10, R168 ;  /* 0x0000001004a87825 */ /* 0x042fe200078e00a8 */
[----:B------:R-:W-:-:S04]  /*6800*/  IADD3 R4, PT, PT, R4, 0x100, RZ ;  /* 0x0000010004047810 */ /* 0x000fc80007ffe0ff */
[----:B------:R3:W-:Y:S03]  /*6810*/  STG.E.128 desc[UR12][R168.64], R164 ;  /* 0x000000a4a8007986 */ /* 0x0007e6000c101d0c */
.L_x_13026:
[----:B------:R-:W-:Y:S05]  /*6820*/  BSYNC.RECONVERGENT B1 ;  /* 0x0000000000017941 */ /* 0x000fea0003800200 */
.L_x_13025:
[----:B------:R-:W-:Y:S04]  /*6830*/  BSSY.RECONVERGENT B1, `(.L_x_13029) ;  /* 0x000004f000017945 */ /* 0x000fe80003800200 */
[----:B------:R-:W-:Y:S05]  /*6840*/  @!P1 BRA `(.L_x_13030) ;  /* 0x0000000400349947 */ /* 0x000fea0003800000 */
[----:B0-23--:R-:W0:Y:S02]  /*6850*/  LDC.64 R164, c[0x0][0x390] ;  /* 0x0000e400ffa47b82 */ /* 0x00de240000000a00 */
        /* <DEDUP_REMOVED lines=37> */
.L_x_13031:
        /* <DEDUP_REMOVED lines=32> */
.L_x_13032:
[----:B------:R-:W0:Y:S08]  /*6cb0*/  @P5 LDC.64 R170, c[0x0][0x478] ;  /* 0x00011e00ffaa5b82 */ /* 0x000e300000000a00 */
[----:B------:R-:W1:Y:S01]  /*6cc0*/  LDC.64 R168, c[0x0][0x468] ;  /* 0x00011a00ffa87b82 */ /* 0x000e620000000a00 */
[----:B0-----:R-:W-:-:S05]  /*6cd0*/  @P5 IMAD.WIDE.U32 R170, R4, 0x10, R170 ;  /* 0x0000001004aa5825 */ /* 0x001fca00078e00aa */
[----:B------:R4:W-:Y:S01]  /*6ce0*/  @P5 STG.E.128 desc[UR12][R170.64], R160 ;  /* 0x000000a0aa005986 */ /* 0x0009e2000c101d0c */
[C---:B-1----:R-:W-:Y:S01]  /*6cf0*/  IMAD.WIDE.U32 R168, R4.reuse, 0x10, R168 ;  /* 0x0000001004a87825 */ /* 0x042fe200078e00a8 */
[----:B------:R-:W-:-:S04]  /*6d00*/  IADD3 R4, PT, PT, R4, 0x100, RZ ;  /* 0x0000010004047810 */ /* 0x000fc80007ffe0ff */
[----:B------:R4:W-:Y:S03]  /*6d10*/  STG.E.128 desc[UR12][R168.64], R164 ;  /* 0x000000a4a8007986 */ /* 0x0009e6000c101d0c */
.L_x_13030:
[----:B------:R-:W-:Y:S05]  /*6d20*/  BSYNC.RECONVERGENT B1 ;  /* 0x0000000000017941 */ /* 0x000fea0003800200 */
.L_x_13029:
[----:B------:R-:W-:Y:S04]  /*6d30*/  BSSY.RECONVERGENT B1, `(.L_x_13033) ;  /* 0x000004f000017945 */ /* 0x000fe80003800200 */
[----:B------:R-:W-:Y:S05]  /*6d40*/  @!P2 BRA `(.L_x_13034) ;  /* 0x000000040034a947 */ /* 0x000fea0003800000 */
[----:B0-234-:R-:W0:Y:S02]  /*6d50*/  LDC.64 R164, c[0x0][0x390] ;  /* 0x0000e400ffa47b82 */ /* 0x01de240000000a00 */
        /* <DEDUP_REMOVED lines=37> */
.L_x_13035:
        /* <DEDUP_REMOVED lines=32> */
.L_x_13036:
[----:B------:R-:W0:Y:S08]  /*71b0*/  @P5 LDC.64 R170, c[0x0][0x478] ;  /* 0x00011e00ffaa5b82 */ /* 0x000e300000000a00 */
[----:B------:R-:W1:Y:S01]  /*71c0*/  LDC.64 R168, c[0x0][0x468] ;  /* 0x00011a00ffa87b82 */ /* 0x000e620000000a00 */
[----:B0-----:R-:W-:-:S05]  /*71d0*/  @P5 IMAD.WIDE.U32 R170, R4, 0x10, R170 ;  /* 0x0000001004aa5825 */ /* 0x001fca00078e00aa */
[----:B------:R0:W-:Y:S01]  /*71e0*/  @P5 STG.E.128 desc[UR12][R170.64], R160 ;  /* 0x000000a0aa005986 */ /* 0x0001e2000c101d0c */
[C---:B-1----:R-:W-:Y:S01]  /*71f0*/  IMAD.WIDE.U32 R168, R4.reuse, 0x10, R168 ;  /* 0x0000001004a87825 */ /* 0x042fe200078e00a8 */
[----:B------:R-:W-:-:S04]  /*7200*/  IADD3 R4, PT, PT, R4, 0x100, RZ ;  /* 0x0000010004047810 */ /* 0x000fc80007ffe0ff */
[----:B------:R0:W-:Y:S03]  /*7210*/  STG.E.128 desc[UR12][R168.64], R164 ;  /* 0x000000a4a8007986 */ /* 0x0001e6000c101d0c */
.L_x_13034:
[----:B------:R-:W-:Y:S05]  /*7220*/  BSYNC.RECONVERGENT B1 ;  /* 0x0000000000017941 */ /* 0x000fea0003800200 */
.L_x_13033:
        /* <DEDUP_REMOVED lines=40> */
.L_x_13039:
        /* <DEDUP_REMOVED lines=32> */
.L_x_13040:
[----:B------:R-:W0:Y:S08]  /*76b0*/  @P5 LDC.64 R170, c[0x0][0x478] ;  /* 0x00011e00ffaa5b82 */ /* 0x000e300000000a00 */
[----:B------:R-:W1:Y:S01]  /*76c0*/  LDC.64 R168, c[0x0][0x468] ;  /* 0x00011a00ffa87b82 */ /* 0x000e620000000a00 */
[----:B0-----:R-:W-:-:S05]  /*76d0*/  @P5 IMAD.WIDE.U32 R170, R4, 0x10, R170 ;  /* 0x0000001004aa5825 */ /* 0x001fca00078e00aa */
[----:B------:R0:W-:Y:S01]  /*76e0*/  @P5 STG.E.128 desc[UR12][R170.64], R160 ;  /* 0x000000a0aa005986 */ /* 0x0001e2000c101d0c */
[C---:B-1----:R-:W-:Y:S01]  /*76f0*/  IMAD.WIDE.U32 R168, R4.reuse, 0x10, R168 ;  /* 0x0000001004a87825 */ /* 0x042fe200078e00a8 */
[----:B------:R-:W-:-:S04]  /*7700*/  IADD3 R4, PT, PT, R4, 0x100, RZ ;  /* 0x0000010004047810 */ /* 0x000fc80007ffe0ff */
[----:B------:R0:W-:Y:S03]  /*7710*/  STG.E.128 desc[UR12][R168.64], R164 ;  /* 0x000000a4a8007986 */ /* 0x0001e6000c101d0c */
.L_x_13038:
[----:B------:R-:W-:Y:S05]  /*7720*/  BSYNC.RECONVERGENT B1 ;  /* 0x0000000000017941 */ /* 0x000fea0003800200 */
.L_x_13037:
        /* <DEDUP_REMOVED lines=40> */
.L_x_13043:
        /* <DEDUP_REMOVED lines=32> */
.L_x_13044:
[----:B------:R-:W0:Y:S08]  /*7bb0*/  @P5 LDC.64 R170, c[0x0][0x478] ;  /* 0x00011e00ffaa5b82 */ /* 0x000e300000000a00 */
[----:B------:R-:W1:Y:S01]  /*7bc0*/  LDC.64 R168, c[0x0][0x468] ;  /* 0x00011a00ffa87b82 */ /* 0x000e620000000a00 */
[----:B0-----:R-:W-:-:S05]  /*7bd0*/  @P5 IMAD.WIDE.U32 R170, R4, 0x10, R170 ;  /* 0x0000001004aa5825 */ /* 0x001fca00078e00aa */
[----:B------:R0:W-:Y:S01]  /*7be0*/  @P5 STG.E.128 desc[UR12][R170.64], R160 ;  /* 0x000000a0aa005986 */ /* 0x0001e2000c101d0c */
[C---:B-1----:R-:W-:Y:S01]  /*7bf0*/  IMAD.WIDE.U32 R168, R4.reuse, 0x10, R168 ;  /* 0x0000001004a87825 */ /* 0x042fe200078e00a8 */
[----:B------:R-:W-:-:S04]  /*7c00*/  IADD3 R4, PT, PT, R4, 0x100, RZ ;  /* 0x0000010004047810 */ /* 0x000fc80007ffe0ff */
[----:B------:R0:W-:Y:S03]  /*7c10*/  STG.E.128 desc[UR12][R168.64], R164 ;  /* 0x000000a4a8007986 */ /* 0x0001e6000c101d0c */
.L_x_13042:
[----:B------:R-:W-:Y:S05]  /*7c20*/  BSYNC.RECONVERGENT B1 ;  /* 0x0000000000017941 */ /* 0x000fea0003800200 */
.L_x_13041:
[----:B------:R-:W-:-:S13]  /*7c30*/  ISETP.NE.AND P5, PT, R217, RZ, PT ;  /* 0x000000ffd900720c */ /* 0x000fda0003fa5270 */
        /* <DEDUP_REMOVED lines=39> */
.L_x_13045:
        /* <DEDUP_REMOVED lines=32> */
.L_x_13046:
[----:B------:R-:W0:Y:S02]  /*80b0*/  @P5 LDC.64 R168, c[0x0][0x478] ;  /* 0x00011e00ffa85b82 */ /* 0x000e240000000a00 */
[----:B0-----:R-:W-:-:S06]  /*80c0*/  @P5 IMAD.WIDE.U32 R170, R4, 0x10, R168 ;  /* 0x0000001004aa5825 */ /* 0x001fcc00078e00a8 */
[----:B------:R-:W0:Y:S01]  /*80d0*/  LDC.64 R168, c[0x0][0x468] ;  /* 0x00011a00ffa87b82 */ /* 0x000e220000000a00 */
[----:B------:R1:W-:Y:S01]  /*80e0*/  @P5 STG.E.128 desc[UR12][R170.64], R160 ;  /* 0x000000a0aa005986 */ /* 0x0003e2000c101d0c */
[----:B0-----:R-:W-:-:S05]  /*80f0*/  IMAD.WIDE.U32 R168, R4, 0x10, R168 ;  /* 0x0000001004a87825 */ /* 0x001fca00078e00a8 */
[----:B------:R1:W-:Y:S02]  /*8100*/  STG.E.128 desc[UR12][R168.64], R164 ;  /* 0x000000a4a8007986 */ /* 0x0003e4000c101d0c */
.L_x_13014:
[----:B------:R-:W-:Y:S05]  /*8110*/  BSYNC.RECONVERGENT B0 ;  /* 0x0000000000007941 */ /* 0x000fea0003800200 */
.L_x_12984:
[----:B------:R-:W-:Y:S02]  /*8120*/  UIADD3 UR7, UPT, UPT, UR7, UR24, URZ ;  /* 0x0000001807077290 */ /* 0x000fe4000fffe0ff */
[----:B------:R-:W-:Y:S02]  /*8130*/  UPLOP3.LUT UP2, UPT, UPT, UPT, UP2, 0x40, 0x4 ;  /* 0x000000000004789c */ /* 0x000fe40003f4e820 */
[----:B------:R-:W-:-:S09]  /*8140*/  UISETP.GE.AND UP1, UPT, UR7, UR25, UPT ;  /* 0x000000190700728c */ /* 0x000fd2000bf26270 */
[----:B------:R-:W-:Y:S05]  /*8150*/  BRA.U !UP1, `(.L_x_13047) ;  /* 0xffffff9109207547 */ /* 0x000fea000b83ffff */
.L_x_12965:
[----:B------:R-:W0:Y:S01]  /*8160*/  S2UR UR4, SR_CTAID.X ;  /* 0x00000000000479c3 */ /* 0x000e220000002500 */
[----:B------:R-:W-:Y:S01]  /*8170*/  ISETP.NE.AND P5, PT, R2, RZ, PT ;  /* 0x000000ff0200720c */ /* 0x000fe20003fa5270 */
[----:B------:R-:W-:Y:S01]  /*8180*/  BSSY.RECONVERGENT B0, `(.L_x_13048) ;  /* 0x000000f000007945 */ /* 0x000fe20003800200 */
[----:B0-----:R-:W-:-:S06]  /*8190*/  UIMAD UR4, UR4, UR6, URZ ;  /* 0x00000006040472a4 */ /* 0x001fcc000f8e02ff */
[----:B-----5:R-:W-:-:S04]  /*81a0*/  MOV R9, UR4 ;  /* 0x0000000400097c02 */ /* 0x020fc80008000f00 */
[----:B------:R-:W-:Y:S01]  /*81b0*/  LEA.HI R9, R9, R6, RZ, 0x1e ;  /* 0x0000000609097211 */ /* 0x000fe200078ff0ff */
[----:B------:R-:W-:Y:S06]  /*81c0*/  @!P5 BRA `(.L_x_13049) ;  /* 0x000000000028d947 */ /* 0x000fec0003800000 */
[----:B------:R-:W0:Y:S08]  /*81d0*/  LDC.64 R2, c[0x0][0x440] ;  /* 0x00011000ff027b82 */ /* 0x000e300000000a00 */
[----:B------:R-:W5:Y:S08]  /*81e0*/  LDC.64 R4, c[0x0][0x448] ;  /* 0x00011200ff047b82 */ /* 0x000f700000000a00 */
[----:B------:R-:W1:Y:S01]  /*81f0*/  LDC.64 R6, c[0x0][0x460] ;  /* 0x00011800ff067b82 */ /* 0x000e620000000a00 */
[----:B0-----:R-:W-:-:S05]  /*8200*/  IMAD.WIDE.U32 R2, R9, 0x10, R2 ;  /* 0x0000001009027825 */ /* 0x001fca00078e0002 */
[----:B------:R0:W-:Y:S01]  /*8210*/  STG.E.128 desc[UR12][R2.64], R104 ;  /* 0x0000006802007986 */ /* 0x0001e2000c101d0c */
[----:B-----5:R-:W-:-:S05]  /*8220*/  IMAD.WIDE.U32 R4, R9, 0x10, R4 ;  /* 0x0000001009047825 */ /* 0x020fca00078e0004 */
[----:B------:R0:W-:Y:S01]  /*8230*/  STG.E.128 desc[UR12][R4.64], R136 ;  /* 0x0000008804007986 */ /* 0x0001e2000c101d0c */
[C---:B-1----:R-:W-:Y:S01]  /*8240*/  IMAD.WIDE.U32 R6, R9.reuse, 0x10, R6 ;  /* 0x0000001009067825 */ /* 0x042fe200078e0006 */
[----:B------:R-:W-:-:S04]  /*8250*/  IADD3 R9, PT, PT, R9, 0x100, RZ ;  /* 0x0000010009097810 */ /* 0x000fc80007ffe0ff */
[----:B------:R0:W-:Y:S03]  /*8260*/  STG.E.128 desc[UR12][R6.64], R72 ;  /* 0x0000004806007986 */ /* 0x0001e6000c101d0c */
.L_x_13049:
[----:B------:R-:W-:Y:S05]  /*8270*/  BSYNC.RECONVERGENT B0 ;  /* 0x0000000000007941 */ /* 0x000fea0003800200 */
.L_x_13048:
[----:B------:R-:W-:Y:S01]  /*8280*/  ISETP.NE.AND P5, PT, R0, RZ, PT ;  /* 0x000000ff0000720c */ /* 0x000fe20003fa5270 */
[----:B------:R-:W-:-:S12]  /*8290*/  BSSY.RECONVERGENT B0, `(.L_x_13050) ;  /* 0x000000c000007945 */ /* 0x000fd80003800200 */
[----:B------:R-:W-:Y:S05]  /*82a0*/  @!P5 BRA `(.L_x_13051) ;  /* 0x000000000028d947 */ /* 0x000fea0003800000 */
[----:B0-----:R-:W0:Y:S08]  /*82b0*/  LDC.64 R2, c[0x0][0x440] ;  /* 0x00011000ff027b82 */ /* 0x001e300000000a00 */
        /* <DEDUP_REMOVED lines=9> */
.L_x_13051:
[----:B------:R-:W-:Y:S05]  /*8350*/  BSYNC.RECONVERGENT B0 ;  /* 0x0000000000007941 */ /* 0x000fea0003800200 */
.L_x_13050:
[----:B------:R-:W-:Y:S04]  /*8360*/  BSSY.RECONVERGENT B0, `(.L_x_13052) ;  /* 0x000000c000007945 */ /* 0x000fe80003800200 */
        /* <DEDUP_REMOVED lines=11> */
.L_x_13053:
[----:B------:R-:W-:Y:S05]  /*8420*/  BSYNC.RECONVERGENT B0 ;  /* 0x0000000000007941 */ /* 0x000fea0003800200 */
.L_x_13052:
        /* <DEDUP_REMOVED lines=12> */
.L_x_13055:
[----:B------:R-:W-:Y:S05]  /*84f0*/  BSYNC.RECONVERGENT B0 ;  /* 0x0000000000007941 */ /* 0x000fea0003800200 */
.L_x_13054:
        /* <DEDUP_REMOVED lines=12> */
.L_x_13057:
[----:B------:R-:W-:Y:S05]  /*85c0*/  BSYNC.RECONVERGENT B0 ;  /* 0x0000000000007941 */ /* 0x000fea0003800200 */
.L_x_13056:
        /* <DEDUP_REMOVED lines=12> */
.L_x_13059:
[----:B------:R-:W-:Y:S05]  /*8690*/  BSYNC.RECONVERGENT B0 ;  /* 0x0000000000007941 */ /* 0x000fea0003800200 */
.L_x_13058:
        /* <DEDUP_REMOVED lines=12> */
.L_x_13061:
[----:B------:R-:W-:Y:S05]  /*8760*/  BSYNC.RECONVERGENT B0 ;  /* 0x0000000000007941 */ /* 0x000fea0003800200 */
.L_x_13060:
[----:B------:R-:W-:-:S13]  /*8770*/  ISETP.NE.AND P0, PT, R217, RZ, PT ;  /* 0x000000ffd900720c */ /* 0x000fda0003f05270 */
[----:B------:R-:W-:Y:S05]  /*8780*/  @!P0 EXIT ;  /* 0x000000000000894d */ /* 0x000fea0003800000 */
[----:B0-----:R-:W0:Y:S08]  /*8790*/  LDC.64 R2, c[0x0][0x440] ;  /* 0x00011000ff027b82 */ /* 0x001e300000000a00 */
[----:B------:R-:W5:Y:S08]  /*87a0*/  LDC.64 R4, c[0x0][0x448] ;  /* 0x00011200ff047b82 */ /* 0x000f700000000a00 */
[----:B------:R-:W1:Y:S01]  /*87b0*/  LDC.64 R6, c[0x0][0x460] ;  /* 0x00011800ff067b82 */ /* 0x000e620000000a00 */
[----:B0-----:R-:W-:-:S05]  /*87c0*/  IMAD.WIDE.U32 R2, R9, 0x10, R2 ;  /* 0x0000001009027825 */ /* 0x001fca00078e0002 */
[----:B------:R-:W-:Y:S01]  /*87d0*/  STG.E.128 desc[UR12][R2.64], R76 ;  /* 0x0000004c02007986 */ /* 0x000fe2000c101d0c */
[----:B-----5:R-:W-:-:S05]  /*87e0*/  IMAD.WIDE.U32 R4, R9, 0x10, R4 ;  /* 0x0000001009047825 */ /* 0x020fca00078e0004 */
[----:B------:R-:W-:Y:S01]  /*87f0*/  STG.E.128 desc[UR12][R4.64], R108 ;  /* 0x0000006c04007986 */ /* 0x000fe2000c101d0c */
[----:B-1----:R-:W-:-:S05]  /*8800*/  IMAD.WIDE.U32 R6, R9, 0x10, R6 ;  /* 0x0000001009067825 */ /* 0x002fca00078e0006 */
[----:B------:R-:W-:Y:S01]  /*8810*/  STG.E.128 desc[UR12][R6.64], R44 ;  /* 0x0000002c06007986 */ /* 0x000fe2000c101d0c */
[----:B------:R-:W-:Y:S05]  /*8820*/  EXIT ;  /* 0x000000000000794d */ /* 0x000fea0003800000 */
.L_x_13062:
        /* <DEDUP_REMOVED lines=13> */
.L_x_15742:


//--------------------- .text._ZN10layer_norm13ln_bwd_kernelINS_13Kernel_traitsI6__halfffffjLj8192ELj1ELj1ELj8ELj16ENS_18Kernel_traits_baseILj8192ES2_ffffjLj256EEEEELb0ELb1ELb0ELb1EEEvNS_9BwdParamsE --------------------------
	.section	.text._ZN10layer_norm13ln_bwd_kernelINS_13Kernel_traitsI6__halfffffjLj8192ELj1ELj1ELj8ELj16ENS_18Kernel_traits_baseILj8192ES2_ffffjLj256EEEEELb0ELb1ELb0ELb1EEEvNS_9BwdParamsE,"ax",@progbits
	.align	128
        .global         _ZN10layer_norm13ln_bwd_kernelINS_13Kernel_traitsI6__halfffffjLj8192ELj1ELj1ELj8ELj16ENS_18Kernel_traits_baseILj8192ES2_ffffjLj256EEEEELb0ELb1ELb0ELb1EEEvNS_9BwdParamsE
        .type           _ZN10layer_norm13ln_bwd_kernelINS_13Kernel_traitsI6__halfffffjLj8192ELj1ELj1ELj8ELj16ENS_18Kernel_traits_baseILj8192ES2_ffffjLj256EEEEELb0ELb1ELb0ELb1EEEvNS_9BwdParamsE,@function
        .size           _ZN10layer_norm13ln_bwd_kernelINS_13Kernel_traitsI6__halfffffjLj8192ELj1ELj1ELj8ELj16ENS_18Kernel_traits_baseILj8192ES2_ffffjLj256EEEEELb0ELb1ELb0ELb1EEEvNS_9BwdParamsE,(.L_x_15743 - _ZN10layer_norm13ln_bwd_kernelINS_13Kernel_traitsI6__halfffffjLj8192ELj1ELj1ELj8ELj16ENS_18Kernel_traits_baseILj8192ES2_ffffjLj256EEEEELb0ELb1ELb0ELb1EEEvNS_9BwdParamsE)
        .other          _ZN10layer_norm13ln_bwd_kernelINS_13Kernel_traitsI6__halfffffjLj8192ELj1ELj1ELj8ELj16ENS_18Kernel_traits_baseILj8192ES2_ffffjLj256EEEEELb0ELb1ELb0ELb1EEEvNS_9BwdParamsE,@"STO_CUDA_ENTRY STV_DEFAULT"
_ZN10layer_norm13ln_bwd_kernelINS_13Kernel_traitsI6__halfffffjLj8192ELj1ELj1ELj8ELj16ENS_18Kernel_traits_baseILj8192ES2_ffffjLj256EEEEELb0ELb1ELb0ELb1EEEvNS_9BwdParamsE:
.text._ZN10layer_norm13ln_bwd_kernelINS_13Kernel_traitsI6__halfffffjLj8192ELj1ELj1ELj8ELj16ENS_18Kernel_traits_baseILj8192ES2_ffffjLj256EEEEELb0ELb1ELb0ELb1EEEvNS_9BwdParamsE:
        /* <DEDUP_REMOVED lines=77> */
[----:B------:R-:W-:Y:S02]  /*04d0*/  MOV R252, RZ ;  /* 0x000000ff00fc7202 */ /* 0x000fe40000000f00 */
[----:B------:R-:W-:Y:S01]  /*04e0*/  CS2R R250, SRZ ;  /* 0x0000000000fa7805 */ /* 0x000fe2000001ff00 */
[----:B0-----:R-:W4:Y:S01]  /*04f0*/  LDG.E.64 R152, desc[UR10][R4.64+0x2000] ;  /* 0x0020000a04987981 */ /* 0x001f22000c1e1b00 */
[----:B------:R-:W-:-:S02]  /*0500*/  CS2R R248, SRZ ;  /* 0x0000000000f87805 */ /* 0x000fc4000001ff00 */
[----:B------:R-:W-:Y:S02]  /*0510*/  CS2R R246, SRZ ;  /* 0x0000000000f67805 */ /* 0x000fe4000001ff00 */
[----:B------:R-:W-:Y:S01]  /*0520*/  CS2R R244, SRZ ;  /* 0x0000000000f47805 */ /* 0x000fe2000001ff00 */
[----:B------:R-:W4:Y:S01]  /*0530*/  LDG.E.64 R148, desc[UR10][R4.64+0x1000] ;  /* 0x0010000a04947981 */ /* 0x000f22000c1e1b00 */
[----:B---3--:R-:W-:Y:S01]  /*0540*/  IMAD.WIDE.U32 R2, R0, 0x8, R2 ;  /* 0x0000000800027825 */ /* 0x008fe200078e0002 */
[----:B------:R-:W-:Y:S02]  /*0550*/  CS2R R242, SRZ ;  /* 0x0000000000f27805 */ /* 0x000fe4000001ff00 */
[----:B------:R-:W-:Y:S01]  /*0560*/  CS2R R204, SRZ ;  /* 0x0000000000cc7805 */ /* 0x000fe2000001ff00 */
[----:B------:R-:W3:Y:S01]  /*0570*/  LDG.E.64 R144, desc[UR10][R4.64] ;  /* 0x0000000a04907981 */ /* 0x000ee2000c1e1b00 */
[----:B------:R-:W-:Y:S02]  /*0580*/  CS2R R202, SRZ ;  /* 0x0000000000ca7805 */ /* 0x000fe4000001ff00 */
[----:B------:R-:W-:-:S02]  /*0590*/  CS2R R200, SRZ ;  /* 0x0000000000c87805 */ /* 0x000fc4000001ff00 */
[----:B------:R-:W-:Y:S01]  /*05a0*/  CS2R R192, SRZ ;  /* 0x0000000000c07805 */ /* 0x000fe2000001ff00 */
[----:B------:R-:W3:Y:S01]  /*05b0*/  LDG.E.64 R216, desc[UR10][R2.64+0x3800] ;  /* 0x0038000a02d87981 */ /* 0x000ee2000c1e1b00 */
[----:B------:R-:W-:Y:S02]  /*05c0*/  MOV R182, RZ ;  /* 0x000000ff00b67202 */ /* 0x000fe40000000f00 */
[----:B------:R-:W-:Y:S02]  /*05d0*/  CS2R R180, SRZ ;  /* 0x0000000000b47805 */ /* 0x000fe4000001ff00 */
[----:B------:R-:W-:Y:S01]  /*05e0*/  CS2R R178, SRZ ;  /* 0x0000000000b27805 */ /* 0x000fe2000001ff00 */
[----:B------:R-:W3:Y:S01]  /*05f0*/  LDG.E.64 R150, desc[UR10][R4.64+0x1800] ;  /* 0x0018000a04967981 */ /* 0x000ee2000c1e1b00 */
[----:B------:R-:W-:Y:S02]  /*0600*/  CS2R R176, SRZ ;  /* 0x0000000000b07805 */ /* 0x000fe4000001ff00 */
[----:B------:R-:W-:-:S02]  /*0610*/  CS2R R174, SRZ ;  /* 0x0000000000ae7805 */ /* 0x000fc4000001ff00 */
[----:B------:R-:W-:Y:S01]  /*0620*/  CS2R R172, SRZ ;  /* 0x0000000000ac7805 */ /* 0x000fe2000001ff00 */
[----:B------:R-:W3:Y:S01]  /*0630*/  LDG.E.64 R6, desc[UR10][R2.64+0x3000] ;  /* 0x0030000a02067981 */ /* 0x000ee2000c1e1b00 */
[----:B------:R-:W-:Y:S02]  /*0640*/  CS2R R34, SRZ ;  /* 0x0000000000227805 */ /* 0x000fe4000001ff00 */
[----:B------:R-:W-:Y:S02]  /*0650*/  CS2R R32, SRZ ;  /* 0x0000000000207805 */ /* 0x000fe4000001ff00 */
[----:B------:R-:W-:Y:S01]  /*0660*/  CS2R R30, SRZ ;  /* 0x00000000001e7805 */ /* 0x000fe2000001ff00 */
[----:B------:R-:W3:Y:S01]  /*0670*/  LDG.E.64 R146, desc[UR10][R4.64+0x800] ;  /* 0x0008000a04927981 */ /* 0x000ee2000c1e1b00 */
[----:B------:R-:W-:Y:S02]  /*0680*/  CS2R R28, SRZ ;  /* 0x00000000001c7805 */ /* 0x000fe4000001ff00 */
[----:B------:R-:W-:-:S02]  /*0690*/  CS2R R26, SRZ ;  /* 0x00000000001a7805 */ /* 0x000fc4000001ff00 */
[----:B------:R-:W-:Y:S01]  /*06a0*/  CS2R R24, SRZ ;  /* 0x0000000000187805 */ /* 0x000fe2000001ff00 */
[----:B------:R-:W3:Y:S01]  /*06b0*/  LDG.E.64 R8, desc[UR10][R2.64+0x2800] ;  /* 0x0028000a02087981 */ /* 0x000ee2000c1e1b00 */
[----:B------:R-:W-:Y:S01]  /*06c0*/  CS2R R22, SRZ ;  /* 0x0000000000167805 */ /* 0x000fe2000001ff00 */
[----:B------:R-:W-:Y:S02]  /*06d0*/  UPLOP3.LUT UP2, UPT, UPT, UPT, UPT, 0x40, 0x4 ;  /* 0x000000000004789c */ /* 0x000fe40003f4e870 */
[----:B------:R-:W3:Y:S01]  /*06e0*/  LDG.E.64 R10, desc[UR10][R2.64+0x2000] ;  /* 0x0020000a020a7981 */ /* 0x000ee2000c1e1b00 */
[----:B------:R-:W0:Y:S03]  /*06f0*/  LDCU UR19, c[0x0][0x388] ;  /* 0x00007100ff1377ac */ /* 0x000e260008000800 */
[----:B------:R-:W3:Y:S01]  /*0700*/  LDG.E.64 R12, desc[UR10][R2.64+0x1800] ;  /* 0x0018000a020c7981 */ /* 0x000ee2000c1e1b00 */
[----:B------:R-:W1:Y:S03]  /*0710*/  LDCU.64 UR26, c[0x0][0x390] ;  /* 0x00007200ff1a77ac */ /* 0x000e660008000a00 */
[----:B------:R-:W3:Y:S01]  /*0720*/  LDG.E.64 R14, desc[UR10][R2.64+0x1000] ;  /* 0x0010000a020e7981 */ /* 0x000ee2000c1e1b00 */
[----:B------:R-:W0:Y:S03]  /*0730*/  LDCU.64 UR28, c[0x0][0x468] ;  /* 0x00008d00ff1c77ac */ /* 0x000e260008000a00 */
[----:B------:R-:W3:Y:S01]  /*0740*/  LDG.E.64 R16, desc[UR10][R2.64+0x800] ;  /* 0x0008000a02107981 */ /* 0x000ee2000c1e1b00 */
[----:B------:R-:W0:Y:S03]  /*0750*/  LDCU.U8 UR18, c[0x0][0x410] ;  /* 0x00008200ff1277ac */ /* 0x000e260008000000 */
[----:B------:R1:W3:Y:S01]  /*0760*/  LDG.E.64 R18, desc[UR10][R2.64] ;  /* 0x0000000a02127981 */ /* 0x0002e2000c1e1b00 */
[----:B------:R-:W0:Y:S03]  /*0770*/  LDCU UR22, c[0x0][0x400] ;  /* 0x00008000ff1677ac */ /* 0x000e260008000800 */
[----:B------:R-:W3:Y:S01]  /*0780*/  LDG.E.64 R154, desc[UR10][R4.64+0x2800] ;  /* 0x0028000a049a7981 */ /* 0x000ee2000c1e1b00 */
[----:B------:R-:W0:Y:S03]  /*0790*/  LDCU.64 UR24, c[0x0][0x478] ;  /* 0x00008f00ff1877ac */ /* 0x000e260008000a00 */
[----:B------:R-:W5:Y:S01]  /*07a0*/  LDG.E.64 R46, desc[UR10][R4.64+0x3800] ;  /* 0x0038000a042e7981 */ /* 0x000f62000c1e1b00 */
[----:B------:R-:W0:Y:S03]  /*07b0*/  LDCU.128 UR12, c[0x0][0x3c0] ;  /* 0x00007800ff0c77ac */ /* 0x000e260008000c00 */
[----:B------:R1:W5:Y:S01]  /*07c0*/  LDG.E.64 R44, desc[UR10][R4.64+0x3000] ;  /* 0x0030000a042c7981 */ /* 0x000362000c1e1b00 */
[----:B--2---:R-:W-:Y:S01]  /*07d0*/  UISETP.NE.U32.AND UP0, UPT, UR4, URZ, UPT ;  /* 0x000000ff0400728c */ /* 0x004fe2000bf05070 */
[----:B------:R-:W2:Y:S03]  /*07e0*/  LDCU.64 UR20, c[0x0][0x438] ;  /* 0x00008700ff1477ac */ /* 0x000ea60008000a00 */
[----:B------:R-:W-:Y:S01]  /*07f0*/  UISETP.NE.AND.EX UP0, UPT, UR5, URZ, UPT, UP0 ;  /* 0x000000ff0500728c */ /* 0x000fe2000bf05300 */
[----:B------:R-:W0:Y:S01]  /*0800*/  LDCU.64 UR30, c[0x0][0x380] ;  /* 0x00007000ff1e77ac */ /* 0x000e220008000a00 */
[----:B----4-:R-:W-:-:S02]  /*0810*/  SHF.R.U64 R195, R152, 0x10, R153 ;  /* 0x0000001098c37819 */ /* 0x010fc40000001299 */
[----:B------:R-:W-:Y:S02]  /*0820*/  SHF.R.U32.HI R0, RZ, 0x10, R153 ;  /* 0x00000010ff007819 */ /* 0x000fe40000011699 */
[--C-:B------:R-:W-:Y:S02]  /*0830*/  SHF.R.U64 R197, R148, 0x10, R149.reuse ;  /* 0x0000001094c57819 */ /* 0x100fe40000001295 */
[----:B------:R-:W-:Y:S02]  /*0840*/  PRMT R195, R195, 0x5410, R0 ;  /* 0x00005410c3c37816 */ /* 0x000fe40000000000 */
[----:B------:R-:W-:Y:S02]  /*0850*/  SHF.R.U32.HI R0, RZ, 0x10, R149 ;  /* 0x00000010ff007819 */ /* 0x000fe40000011695 */
[----:B---3--:R-:W-:Y:S02]  /*0860*/  SHF.R.U64 R199, R144, 0x10, R145 ;  /* 0x0000001090c77819 */ /* 0x008fe40000001291 */
[----:B------:R-:W-:-:S02]  /*0870*/  PRMT R197, R197, 0x5410, R0 ;  /* 0x00005410c5c57816 */ /* 0x000fc40000000000 */
[----:B------:R-:W-:-:S04]  /*0880*/  SHF.R.U32.HI R0, RZ, 0x10, R145 ;  /* 0x00000010ff007819 */ /* 0x000fc80000011691 */
[----:B------:R-:W-:Y:S01]  /*0890*/  PRMT R199, R199, 0x5410, R0 ;  /* 0x00005410c7c77816 */ /* 0x000fe20000000000 */
[----:B------:R-:W-:Y:S01]  /*08a0*/  HADD2.F32 R0, -RZ, R216.H0_H0 ;  /* 0x200000d8ff007230 */ /* 0x000fe20000004100 */
[--C-:B------:R-:W-:Y:S02]  /*08b0*/  SHF.R.U64 R196, R150, 0x10, R151.reuse ;  /* 0x0000001096c47819 */ /* 0x100fe40000001297 */
[----:B-1----:R-:W-:Y:S02]  /*08c0*/  SHF.R.U32.HI R2, RZ, 0x10, R151 ;  /* 0x00000010ff027819 */ /* 0x002fe40000011697 */
[----:B------:R1:W-:Y:S01]  /*08d0*/  STL [R1+0x4], R0 ;  /* 0x0000040001007387 */ /* 0x0003e20000100800 */
[----:B------:R-:W-:Y:S01]  /*08e0*/  HADD2.F32 R4, -RZ, R7.H0_H0 ;  /* 0x20000007ff047230 */ /* 0x000fe20000004100 */
[----:B------:R-:W-:Y:S02]  /*08f0*/  PRMT R196, R196, 0x5410, R2 ;  /* 0x00005410c4c47816 */ /* 0x000fe40000000002 */
[--C-:B------:R-:W-:Y:S01]  /*0900*/  SHF.R.U64 R198, R146, 0x10, R147.reuse ;  /* 0x0000001092c67819 */ /* 0x100fe20000001293 */
[----:B------:R-:W-:Y:S01]  /*0910*/  HADD2.F32 R3, -RZ, R8.H0_H0 ;  /* 0x20000008ff037230 */ /* 0x000fe20000004100 */
[----:B------:R-:W-:Y:S01]  /*0920*/  SHF.R.U32.HI R2, RZ, 0x10, R147 ;  /* 0x00000010ff027819 */ /* 0x000fe20000011693 */
[----:B------:R-:W-:-:S02]  /*0930*/  HADD2.F32 R5, -RZ, R9.H0_H0 ;  /* 0x20000009ff057230 */ /* 0x000fc40000004100 */
[----:B-1----:R-:W-:Y:S01]  /*0940*/  HADD2.F32 R0, -RZ, R6.H0_H0 ;  /* 0x20000006ff007230 */ /* 0x002fe20000004100 */
[----:B------:R-:W-:Y:S02]  /*0950*/  PRMT R198, R198, 0x5410, R2 ;  /* 0x00005410c6c67816 */ /* 0x000fe40000000002 */
[----:B------:R-:W-:Y:S02]  /*0960*/  SHF.R.U64 R2, R6, 0x10, R7 ;  /* 0x0000001006027819 */ /* 0x000fe40000001207 */
[----:B------:R-:W-:Y:S01]  /*0970*/  STL [R1+0x14], R0 ;  /* 0x0000140001007387 */ /* 0x000fe20000100800 */
[----:B------:R-:W-:-:S03]  /*0980*/  HADD2.F32 R6, -RZ, R10.H0_H0 ;  /* 0x2000000aff067230 */ /* 0x000fc60000004100 */
[----:B------:R-:W-:Y:S04]  /*0990*/  STL [R1+0xc], R4 ;  /* 0x00000c0401007387 */ /* 0x000fe80000100800 */
[----:B------:R-:W-:Y:S04]  /*09a0*/  STL [R1+0x24], R3 ;  /* 0x0000240301007387 */ /* 0x000fe80000100800 */
[----:B------:R1:W-:Y:S04]  /*09b0*/  STL [R1+0x1c], R5 ;  /* 0x00001c0501007387 */ /* 0x0003e80000100800 */
[----:B------:R3:W-:Y:S01]  /*09c0*/  STL [R1+0x34], R6 ;  /* 0x0000340601007387 */ /* 0x0007e20000100800 */
[----:B-1----:R-:W-:-:S02]  /*09d0*/  HADD2.F32 R5, -RZ, R11.H0_H0 ;  /* 0x2000000bff057230 */ /* 0x002fc40000004100 */
[----:B---3--:R-:W-:-:S03]  /*09e0*/  HADD2.F32 R6, -RZ, R12.H0_H0 ;  /* 0x2000000cff067230 */ /* 0x008fc60000004100 */
[----:B------:R1:W-:Y:S04]  /*09f0*/  STL [R1+0x2c], R5 ;  /* 0x00002c0501007387 */ /* 0x0003e80000100800 */
[----:B------:R3:W-:Y:S01]  /*0a00*/  STL [R1+0x44], R6 ;  /* 0x0000440601007387 */ /* 0x0007e20000100800 */
[----:B-1----:R-:W-:Y:S02]  /*0a10*/  HADD2.F32 R5, -RZ, R13.H0_H0 ;  /* 0x2000000dff057230 */ /* 0x002fe40000004100 */
[----:B---3--:R-:W-:-:S03]  /*0a20*/  HADD2.F32 R6, -RZ, R14.H0_H0 ;  /* 0x2000000eff067230 */ /* 0x008fc60000004100 */
[----:B------:R1:W-:Y:S04]  /*0a30*/  STL [R1+0x3c], R5 ;  /* 0x00003c0501007387 */ /* 0x0003e80000100800 */
[----:B------:R3:W-:Y:S01]  /*0a40*/  STL [R1+0x54], R6 ;  /* 0x0000540601007387 */ /* 0x0007e20000100800 */
[----:B-1----:R-:W-:Y:S02]  /*0a50*/  HADD2.F32 R5, -RZ, R15.H0_H0 ;  /* 0x2000000fff057230 */ /* 0x002fe40000004100 */
[----:B---3--:R-:W-:-:S03]  /*0a60*/  HADD2.F32 R6, -RZ, R16.H0_H0 ;  /* 0x20000010ff067230 */ /* 0x008fc60000004100 */
[----:B------:R1:W-:Y:S01]  /*0a70*/  STL [R1+0x4c], R5 ;  /* 0x00004c0501007387 */ /* 0x0003e20000100800 */
[----:B------:R-:W-:-:S03]  /*0a80*/  SHF.R.U32.HI R0, RZ, 0x10, R7 ;  /* 0x00000010ff007819 */ /* 0x000fc60000011607 */
[----:B------:R3:W-:Y:S01]  /*0a90*/  STL [R1+0x64], R6 ;  /* 0x0000640601007387 */ /* 0x0007e20000100800 */
[----:B-1----:R-:W-:Y:S01]  /*0aa0*/  HADD2.F32 R5, -RZ, R17.H0_H0 ;  /* 0x20000011ff057230 */ /* 0x002fe20000004100 */
[----:B------:R-:W-:Y:S01]  /*0ab0*/  SHF.R.U64 R4, R8, 0x10, R9 ;  /* 0x0000001008047819 */ /* 0x000fe20000001209 */
[----:B---3--:R-:W-:-:S03]  /*0ac0*/  HADD2.F32 R6, -RZ, R18.H0_H0 ;  /* 0x20000012ff067230 */ /* 0x008fc60000004100 */
[----:B------:R1:W-:Y:S01]  /*0ad0*/  STL [R1+0x5c], R5 ;  /* 0x00005c0501007387 */ /* 0x0003e20000100800 */
[----:B------:R-:W-:Y:S01]  /*0ae0*/  HADD2.F32 R2, -RZ, R2.H0_H0 ;  /* 0x20000002ff027230 */ /* 0x000fe20000004100 */
[----:B------:R-:W-:Y:S01]  /*0af0*/  SHF.R.U32.HI R3, RZ, 0x10, R9 ;  /* 0x00000010ff037819 */ /* 0x000fe20000011609 */
[----:B------:R-:W-:Y:S01]  /*0b00*/  HADD2.F32 R0, -RZ, R0.H0_H0 ;  /* 0x20000000ff007230 */ /* 0x000fe20000004100 */
[--C-:B------:R-:W-:Y:S01]  /*0b10*/  SHF.R.U64 R37, R10, 0x10, R11.reuse ;  /* 0x000000100a257819 */ /* 0x100fe2000000120b */
[----:B------:R-:W-:Y:S01]  /*0b20*/  STL [R1+0x74], R6 ;  /* 0x0000740601007387 */ /* 0x000fe20000100800 */
[----:B-1----:R-:W-:Y:S01]  /*0b30*/  HADD2.F32 R5, -RZ, R19.H0_H0 ;  /* 0x20000013ff057230 */ /* 0x002fe20000004100 */
[----:B------:R-:W-:Y:S01]  /*0b40*/  SHF.R.U32.HI R36, RZ, 0x10, R11 ;  /* 0x00000010ff247819 */ /* 0x000fe2000001160b */
[----:B------:R-:W-:-:S03]  /*0b50*/  HADD2.F32 R4, -RZ, R4.H0_H0 ;  /* 0x20000004ff047230 */ /* 0x000fc60000004100 */
[----:B------:R-:W-:Y:S01]  /*0b60*/  STL [R1+0x6c], R5 ;  /* 0x00006c0501007387 */ /* 0x000fe20000100800 */
[----:B------:R-:W-:-:S03]  /*0b70*/  SHF.R.U64 R39, R12, 0x10, R13 ;  /* 0x000000100c277819 */ /* 0x000fc6000000120d */
[----:B------:R-:W-:Y:S01]  /*0b80*/  STL [R1], RZ ;  /* 0x000000ff01007387 */ /* 0x000fe20000100800 */
[----:B------:R-:W-:-:S03]  /*0b90*/  SHF.R.U32.HI R38, RZ, 0x10, R13 ;  /* 0x00000010ff267819 */ /* 0x000fc6000001160d */
[----:B------:R1:W-:Y:S04]  /*0ba0*/  STL [R1+0x10], R2 ;  /* 0x0000100201007387 */ /* 0x0003e80000100800 */
[----:B------:R3:W-:Y:S01]  /*0bb0*/  STL [R1+0x8], R0 ;  /* 0x0000080001007387 */ /* 0x0007e20000100800 */
[----:B-1----:R-:W-:-:S03]  /*0bc0*/  HADD2.F32 R2, -RZ, R3.H0_H0 ;  /* 0x20000003ff027230 */ /* 0x002fc60000004100 */
[----:B------:R-:W-:Y:S01]  /*0bd0*/  STL [R1+0x20], R4 ;  /* 0x0000200401007387 */ /* 0x000fe20000100800 */
[----:B---3--:R-:W-:-:S03]  /*0be0*/  HADD2.F32 R0, -RZ, R37.H0_H0 ;  /* 0x20000025ff007230 */ /* 0x008fc60000004100 */
[----:B------:R1:W-:Y:S01]  /*0bf0*/  STL [R1+0x18], R2 ;  /* 0x0000180201007387 */ /* 0x0003e20000100800 */
[----:B------:R-:W-:Y:S01]  /*0c00*/  HADD2.F32 R3, -RZ, R36.H0_H0 ;  /* 0x20000024ff037230 */ /* 0x000fe20000004100 */
[--C-:B------:R-:W-:Y:S02]  /*0c10*/  SHF.R.U64 R41, R14, 0x10, R15.reuse ;  /* 0x000000100e297819 */ /* 0x100fe4000000120f */
[----:B------:R3:W-:Y:S01]  /*0c20*/  STL [R1+0x30], R0 ;  /* 0x0000300001007387 */ /* 0x0007e20000100800 */
[----:B------:R-:W-:Y:S02]  /*0c30*/  SHF.R.U32.HI R40, RZ, 0x10, R15 ;  /* 0x00000010ff287819 */ /* 0x000fe4000001160f */
[----:B------:R-:W-:Y:S01]  /*0c40*/  SHF.R.U64 R43, R16, 0x10, R17 ;  /* 0x00000010102b7819 */ /* 0x000fe20000001211 */
[----:B-1----:R-:W-:Y:S01]  /*0c50*/  HADD2.F32 R2, -RZ, R39.H0_H0 ;  /* 0x20000027ff027230 */ /* 0x002fe20000004100 */
[----:B------:R1:W-:Y:S01]  /*0c60*/  STL [R1+0x28], R3 ;  /* 0x0000280301007387 */ /* 0x0003e20000100800 */
[----:B---3--:R-:W-:-:S03]  /*0c70*/  HADD2.F32 R0, -RZ, R38.H0_H0 ;  /* 0x20000026ff007230 */ /* 0x008fc60000004100 */
[----:B------:R3:W-:Y:S01]  /*0c80*/  STL [R1+0x40], R2 ;  /* 0x0000400201007387 */ /* 0x0007e20000100800 */
[----:B------:R-:W-:Y:S02]  /*0c90*/  SHF.R.U32.HI R42, RZ, 0x10, R17 ;  /* 0x00000010ff2a7819 */ /* 0x000fe40000011611 */
[--C-:B------:R-:W-:Y:S01]  /*0ca0*/  SHF.R.U64 R49, R18, 0x10, R19.reuse ;  /* 0x0000001012317819 */ /* 0x100fe20000001213 */
[----:B------:R4:W-:Y:S01]  /*0cb0*/  STL [R1+0x38], R0 ;  /* 0x0000380001007387 */ /* 0x0009e20000100800 */
[----:B-1----:R-:W-:Y:S01]  /*0cc0*/  HADD2.F32 R3, -RZ, R41.H0_H0 ;  /* 0x20000029ff037230 */ /* 0x002fe20000004100 */
[----:B------:R-:W-:Y:S01]  /*0cd0*/  SHF.R.U32.HI R48, RZ, 0x10, R19 ;  /* 0x00000010ff307819 */ /* 0x000fe20000011613 */
[----:B---3--:R-:W-:-:S03]  /*0ce0*/  HADD2.F32 R2, -RZ, R40.H0_H0 ;  /* 0x20000028ff027230 */ /* 0x008fc60000004100 */
[----:B------:R1:W-:Y:S01]  /*0cf0*/  STL [R1+0x50], R3 ;  /* 0x0000500301007387 */ /* 0x0003e20000100800 */
[----:B----4-:R-:W-:-:S03]  /*0d00*/  HADD2.F32 R0, -RZ, R43.H0_H0 ;  /* 0x2000002bff007230 */ /* 0x010fc60000004100 */
[----:B------:R3:W-:Y:S04]  /*0d10*/  STL [R1+0x48], R2 ;  /* 0x0000480201007387 */ /* 0x0007e80000100800 */
[----:B------:R4:W-:Y:S01]  /*0d20*/  STL [R1+0x60], R0 ;  /* 0x0000600001007387 */ /* 0x0009e20000100800 */
[----:B-1----:R-:W-:Y:S02]  /*0d30*/  HADD2.F32 R3, -RZ, R42.H0_H0 ;  /* 0x2000002aff037230 */ /* 0x002fe40000004100 */
[----:B---3--:R-:W-:-:S03]  /*0d40*/  HADD2.F32 R2, -RZ, R49.H0_H0 ;  /* 0x20000031ff027230 */ /* 0x008fc60000004100 */
[----:B------:R1:W-:Y:S01]  /*0d50*/  STL [R1+0x58], R3 ;  /* 0x0000580301007387 */ /* 0x0003e20000100800 */
[----:B----4-:R-:W-:-:S03]  /*0d60*/  HADD2.F32 R0, -RZ, R48.H0_H0 ;  /* 0x20000030ff007230 */ /* 0x010fc60000004100 */
[----:B------:R1:W-:Y:S04]  /*0d70*/  STL [R1+0x70], R2 ;  /* 0x0000700201007387 */ /* 0x0003e80000100800 */
[----:B------:R1:W-:Y:S01]  /*0d80*/  STL [R1+0x68], R0 ;  /* 0x0000680001007387 */ /* 0x0003e20000100800 */
[----:B------:R-:W-:Y:S01]  /*0d90*/  SHF.R.U64 R219, R216, 0x10, R217 ;  /* 0x00000010d8db7819 */ /* 0x000fe200000012d9 */
[----:B------:R-:W-:Y:S01]  /*0da0*/  HADD2.F32 R218, -RZ, R217.H0_H0 ;  /* 0x200000d9ffda7230 */ /* 0x000fe20000004100 */
[--C-:B------:R-:W-:Y:S02]  /*0db0*/  SHF.R.U64 R194, R154, 0x10, R155.reuse ;  /* 0x000000109ac27819 */ /* 0x100fe4000000129b */
[----:B------:R-:W-:Y:S02]  /*0dc0*/  SHF.R.U32.HI R20, RZ, 0x10, R155 ;  /* 0x00000010ff147819 */ /* 0x000fe4000001169b */
[----:B------:R-:W-:Y:S01]  /*0dd0*/  SHF.R.U32.HI R217, RZ, 0x10, R217 ;  /* 0x00000010ffd97819 */ /* 0x000fe200000116d9 */
[----:B------:R-:W-:Y:S01]  /*0de0*/  HFMA2 R216, -RZ, RZ, 0, 0 ;  /* 0x00000000ffd87431 */ /* 0x000fe200000001ff */
[----:B------:R-:W-:Y:S01]  /*0df0*/  PRMT R194, R194, 0x5410, R20 ;  /* 0x00005410c2c27816 */ /* 0x000fe20000000014 */
        /* <DEDUP_REMOVED lines=10> */
[----:B012---:R-:W-:-:S07]  /*0ea0*/  HADD2.F32 R217, -RZ, R217.H0_H0 ;  /* 0x200000d9ffd97230 */ /* 0x007fce0000004100 */
.L_x_13100:
[----:B0-----:R-:W0:Y:S01]  /*0eb0*/  S2R R0, SR_TID.X ;  /* 0x0000000000007919 */ /* 0x001e220000002100 */
[----:B------:R-:W-:Y:S01]  /*0ec0*/  UIMAD.WIDE UR8, UR6, 0x4, UR12 ;  /* 0x00000004060878a5 */ /* 0x000fe2000f8e020c */
[----:B-1----:R-:W1:Y:S01]  /*0ed0*/  LDC.64 R98, c[0x0][0x3a8] ;  /* 0x0000ea00ff627b82 */ /* 0x002e620000000a00 */
[----:B------:R-:W-:Y:S02]  /*0ee0*/  UIMAD UR7, UR6, UR19, URZ ;  /* 0x00000013060772a4 */ /* 0x000fe4000f8e02ff */
[----:B------:R-:W-:Y:S01]  /*0ef0*/  UIMAD.WIDE UR16, UR6, 0x4, UR14 ;  /* 0x00000004061078a5 */ /* 0x000fe2000f8e020e */
[----:B--2---:R-:W2:Y:S01]  /*0f00*/  @UP0 LDCU.64 UR4, c[0x0][0x3e0] ;  /* 0x00007c00ff0407ac */ /* 0x004ea20008000a00 */
[----:B------:R-:W-:Y:S01]  /*0f10*/  MOV R164, UR8 ;  /* 0x0000000800a47c02 */ /* 0x000fe20008000f00 */
[----:B------:R-:W3:Y:S01]  /*0f20*/  LDL R170, [R1+0x74] ;  /* 0x0000740001aa7983 */ /* 0x000ee20000100800 */
[----:B------:R-:W-:Y:S01]  /*0f30*/  MOV R165, UR9 ;  /* 0x0000000900a57c02 */ /* 0x000fe20008000f00 */
[----:B------:R-:W-:Y:S01]  /*0f40*/  USHF.R.S32.HI UR8, URZ, 0x1f, UR7 ;  /* 0x0000001fff087899 */ /* 0x000fe20008011407 */
[----:B------:R-:W4:Y:S01]  /*0f50*/  LDC.64 R76, c[0x0][0x428] ;  /* 0x00010a00ff4c7b82 */ /* 0x000f220000000a00 */
[----:B------:R-:W-:Y:S01]  /*0f60*/  PLOP3.LUT P1, PT, PT, PT, UP0, 0x80, 0x8 ;  /* 0x000000000008781c */ /* 0x000fe20003f2f008 */
[----:B------:R-:W3:Y:S01]  /*0f70*/  LDL R169, [R1+0x70] ;  /* 0x0000700001a97983 */ /* 0x000ee20000100800 */
[----:B------:R-:W-:-:S03]  /*0f80*/  ULEA.HI UR8, UR8, UR7, URZ, 0x2 ;  /* 0x0000000708087291 */ /* 0x000fc6000f8f10ff */
[----:B------:R-:W3:Y:S01]  /*0f90*/  LDG.E R164, desc[UR10][R164.64] ;  /* 0x0000000aa4a47981 */ /* 0x000ee2000c1e1900 */
[----:B------:R-:W-:Y:S02]  /*0fa0*/  MOV R2, UR16 ;  /* 0x0000001000027c02 */ /* 0x000fe40008000f00 */
[----:B------:R-:W-:Y:S01]  /*0fb0*/  MOV R163, UR8 ;  /* 0x0000000800a37c02 */ /* 0x000fe20008000f00 */
[----:B------:R-:W3:Y:S01]  /*0fc0*/  LDL R168, [R1+0x60] ;  /* 0x0000600001a87983 */ /* 0x000ee20000100800 */
[----:B------:R-:W-:Y:S02]  /*0fd0*/  MOV R3, UR17 ;  /* 0x0000001100037c02 */ /* 0x000fe40008000f00 */
[----:B------:R-:W-:Y:S01]  /*0fe0*/  ISETP.NE.AND P2, PT, RZ, UR18, PT ;  /* 0x00000012ff007c0c */ /* 0x000fe2000bf45270 */
[----:B--2---:R-:W-:Y:S01]  /*0ff0*/  @UP0 UIMAD.WIDE UR4, UR6, 0x4, UR4 ;  /* 0x00000004060408a5 */ /* 0x004fe2000f8e0204 */
[----:B------:R-:W2:Y:S04]  /*1000*/  LDL R167, [R1+0x6c] ;  /* 0x00006c0001a77983 */ /* 0x000ea80000100800 */
[----:B------:R1:W2:Y:S01]  /*1010*/  LDG.E R162, desc[UR10][R2.64] ;  /* 0x0000000a02a27981 */ /* 0x0002a2000c1e1900 */
[----:B0-----:R-:W-:-:S02]  /*1020*/  LEA.HI.SX32 R163, R163, R0, 0x1e ;  /* 0x00000000a3a37211 */ /* 0x001fc400078ff2ff */
[----:B------:R-:W-:Y:S01]  /*1030*/  ISETP.NE.U32.AND P0, PT, RZ, UR20, PT ;  /* 0x00000014ff007c0c */ /* 0x000fe2000bf05070 */
[----:B------:R-:W-:Y:S01]  /*1040*/  UMOV UR7, 0x3f800000 ;  /* 0x3f80000000077882 */ /* 0x000fe20000000000 */
[----:B------:R-:W2:Y:S01]  /*1050*/  LDL R165, [R1+0x68] ;  /* 0x0000680001a57983 */ /* 0x000ea20000100800 */
[----:B-1----:R-:W-:-:S03]  /*1060*/  IMAD.WIDE.U32 R40, R163, 0x10, R98 ;  /* 0x00000010a3287825 */ /* 0x002fc600078e0062 */
[----:B------:R-:W2:Y:S04]  /*1070*/  LDL R166, [R1+0x64] ;  /* 0x0000640001a67983 */ /* 0x000ea80000100800 */
[----:B------:R-:W2:Y:S01]  /*1080*/  LDG.E.128 R40, desc[UR10][R40.64] ;  /* 0x0000000a28287981 */ /* 0x000ea2000c1e1d00 */
[----:B------:R-:W-:Y:S02]  /*1090*/  MOV R2, UR4 ;  /* 0x0000000400027c02 */ /* 0x000fe40008000f00 */
[----:B------:R-:W-:-:S05]  /*10a0*/  IADD3 R156, PT, PT, R163, 0x200, RZ ;  /* 0x00000200a39c7810 */ /* 0x000fca0007ffe0ff */
[----:B----4-:R-:W-:-:S06]  /*10b0*/  IMAD.WIDE.U32 R116, R156, 0x10, R76 ;  /* 0x000000109c747825 */ /* 0x010fcc00078e004c */
[----:B------:R-:W4:Y:S01]  /*10c0*/  LDG.E.128 R116, desc[UR10][R116.64] ;  /* 0x0000000a74747981 */ /* 0x000f22000c1e1d00 */
[----:B------:R-:W-:-:S13]  /*10d0*/  ISETP.NE.AND.EX P0, PT, RZ, UR21, PT, P0 ;  /* 0x00000015ff007c0c */ /* 0x000fda000bf05300 */
[----:B------:R-:W0:Y:S01]  /*10e0*/  @P0 LDC.64 R38, c[0x0][0x438] ;  /* 0x00010e00ff260b82 */ /* 0x000e220000000a00 */
[----:B---3--:R-:W-:Y:S02]  /*10f0*/  FSEL R164, R164, RZ, !P2 ;  /* 0x000000ffa4a47208 */ /* 0x008fe40005000000 */
[----:B--2---:R-:W-:Y:S02]  /*1100*/  R2UR UR8, R162 ;  /* 0x00000000a20872ca */ /* 0x004fe400000e0000 */
[----:B------:R-:W-:Y:S02]  /*1110*/  MOV R3, UR5 ;  /* 0x0000000500037c02 */ /* 0x000fe40008000f00 */
[C---:B------:R-:W-:Y:S02]  /*1120*/  IADD3 R157, PT, PT, R163.reuse, 0x100, RZ ;  /* 0x00000100a39d7810 */ /* 0x040fe40007ffe0ff */
[C---:B------:R-:W-:Y:S01]  /*1130*/  IADD3 R0, PT, PT, R163.reuse, 0x700, RZ ;  /* 0x00000700a3007810 */ /* 0x040fe20007ffe0ff */
[C---:B0-----:R-:W-:Y:S01]  /*1140*/  @P0 IMAD.WIDE.U32 R38, R163.reuse, 0x10, R38 ;  /* 0x00000010a3260825 */ /* 0x041fe200078e0026 */
[----:B------:R-:W-:Y:S01]  /*1150*/  R2UR UR4, R164 ;  /* 0x00000000a40472ca */ /* 0x000fe200000e0000 */
[----:B------:R0:W2:Y:S01]  /*1160*/  @P1 LDG.E R37, desc[UR10][R2.64] ;  /* 0x0000000a02251981 */ /* 0x0000a2000c1e1900 */
[----:B------:R-:W1:Y:S03]  /*1170*/  @P0 LDC.64 R160, c[0x0][0x438] ;  /* 0x00010e00ffa00b82 */ /* 0x000e660000000a00 */
[----:B-----5:R3:W5:Y:S01]  /*1180*/  @P0 LDG.E.128 R80, desc[UR10][R38.64] ;  /* 0x0000000a26500981 */ /* 0x020762000c1e1d00 */
[----:B------:R-:W-:-:S04]  /*1190*/  IMAD.WIDE.U32 R100, R163, 0x10, R76 ;  /* 0x00000010a3647825 */ /* 0x000fc800078e004c */
[----:B------:R-:W-:Y:S01]  /*11a0*/  IMAD.WIDE.U32 R112, R156, 0x10, R98 ;  /* 0x000000109c707825 */ /* 0x000fe200078e0062 */
[----:B------:R-:W-:Y:S01]  /*11b0*/  IADD3 R36, PT, PT, R163, 0x300, RZ ;  /* 0x00000300a3247810 */ /* 0x000fe20007ffe0ff */
[----:B------:R-:W2:Y:S02]  /*11c0*/  LDG.E.128 R100, desc[UR10][R100.64] ;  /* 0x0000000a64647981 */ /* 0x000ea4000c1e1d00 */
[----:B------:R-:W-:Y:S01]  /*11d0*/  FADD.FTZ R41, R41, -UR4 ;  /* 0x8000000429297e21 */ /* 0x000fe20008010000 */
[----:B------:R-:W1:Y:S01]  /*11e0*/  @P0 LDC.64 R158, c[0x0][0x438] ;  /* 0x00010e00ff9e0b82 */ /* 0x000e620000000a00 */
[----:B0-----:R-:W-:Y:S01]  /*11f0*/  IADD3 R3, PT, PT, R163, 0x500, RZ ;  /* 0x00000500a3037810 */ /* 0x001fe20007ffe0ff */
[----:B------:R-:W-:-:S04]  /*1200*/  IMAD.WIDE.U32 R108, R157, 0x10, R76 ;  /* 0x000000109d6c7825 */ /* 0x000fc800078e004c */
[----:B------:R-:W-:Y:S01]  /*1210*/  FMUL.FTZ R184, R41, UR8 ;  /* 0x0000000829b87c20 */ /* 0x000fe20008410000 */
[----:B------:R-:W2:Y:S04]  /*1220*/  LDG.E.128 R112, desc[UR10][R112.64] ;  /* 0x0000000a70707981 */ /* 0x000ea8000c1e1d00 */
[----:B------:R-:W2:Y:S01]  /*1230*/  LDL R41, [R1+0x54] ;  /* 0x0000540001297983 */ /* 0x000ea20000100800 */
[----:B---3--:R-:W0:Y:S01]  /*1240*/  @P0 LDC.64 R38, c[0x0][0x438] ;  /* 0x00010e00ff260b82 */ /* 0x008e220000000a00 */
[----:B------:R-:W-:Y:S02]  /*1250*/  FADD.FTZ R40, R40, -UR4 ;  /* 0x8000000428287e21 */ /* 0x000fe40008010000 */
[----:B------:R-:W3:Y:S01]  /*1260*/  LDG.E.128 R108, desc[UR10][R108.64] ;  /* 0x0000000a6c6c7981 */ /* 0x000ee2000c1e1d00 */
[----:B------:R-:W-:Y:S01]  /*1270*/  IADD3 R4, PT, PT, R163, 0x400, RZ ;  /* 0x00000400a3047810 */ /* 0x000fe20007ffe0ff */
[----:B----4-:R-:W-:Y:S01]  /*1280*/  FADD.FTZ R182, R117, R182 ;  /* 0x000000b675b67221 */ /* 0x010fe20000010000 */
[----:B------:R-:W-:Y:S01]  /*1290*/  FADD.FTZ R192, R119, R192 ;  /* 0x000000c077c07221 */ /* 0x000fe20000010000 */
[----:B------:R-:W-:Y:S01]  /*12a0*/  FADD.FTZ R181, R116, R181 ;  /* 0x000000b574b57221 */ /* 0x000fe20000010000 */
[----:B------:R-:W-:Y:S01]  /*12b0*/  FADD.FTZ R190, R118, R190 ;  /* 0x000000be76be7221 */ /* 0x000fe20000010000 */
[----:B------:R-:W4:Y:S01]  /*12c0*/  @P0 LDC.64 R96, c[0x0][0x438] ;  /* 0x00010e00ff600b82 */ /* 0x000f220000000a00 */
[----:B0-----:R-:W-:-:S05]  /*12d0*/  @P0 IMAD.WIDE.U32 R38, R156, 0x10, R38 ;  /* 0x000000109c260825 */ /* 0x001fca00078e0026 */
[----:B------:R0:W5:Y:S02]  /*12e0*/  @P0 LDG.E.128 R68, desc[UR10][R38.64] ;  /* 0x0000000a26440981 */ /* 0x000164000c1e1d00 */
[----:B0-----:R-:W0:Y:S02]  /*12f0*/  @P0 LDC.64 R38, c[0x0][0x438] ;  /* 0x00010e00ff260b82 */ /* 0x001e240000000a00 */
[----:B0-----:R-:W-:-:S05]  /*1300*/  @P0 IMAD.WIDE.U32 R38, R3, 0x10, R38 ;  /* 0x0000001003260825 */ /* 0x001fca00078e0026 */
[----:B------:R0:W5:Y:S02]  /*1310*/  @P0 LDG.E.128 R56, desc[UR10][R38.64] ;  /* 0x0000000a26380981 */ /* 0x000164000c1e1d00 */
[----:B0-----:R-:W0:Y:S01]  /*1320*/  @P0 LDC.64 R38, c[0x0][0x438] ;  /* 0x00010e00ff260b82 */ /* 0x001e220000000a00 */
[----:B------:R-:W-:Y:S02]  /*1330*/  FMUL.FTZ R183, R40, UR8 ;  /* 0x0000000828b77c20 */ /* 0x000fe40008410000 */
[----:B------:R-:W4:Y:S01]  /*1340*/  LDL R40, [R1+0x50] ;  /* 0x0000500001287983 */ /* 0x000f220000100800 */
[----:B------:R-:W-:-:S04]  /*1350*/  IMAD.WIDE.U32 R120, R36, 0x10, R98 ;  /* 0x0000001024787825 */ /* 0x000fc800078e0062 */
[C---:B------:R-:W-:Y:S02]  /*1360*/  IMAD.WIDE.U32 R124, R36.reuse, 0x10, R76 ;  /* 0x00000010247c7825 */ /* 0x040fe400078e004c */
[----:B------:R-:W3:Y:S02]  /*1370*/  LDG.E.128 R120, desc[UR10][R120.64] ;  /* 0x0000000a78787981 */ /* 0x000ee4000c1e1d00 */
[----:B-1----:R-:W-:Y:S02]  /*1380*/  @P0 IMAD.WIDE.U32 R160, R36, 0x10, R160 ;  /* 0x0000001024a00825 */ /* 0x002fe400078e00a0 */
[----:B------:R-:W3:Y:S04]  /*1390*/  LDG.E.128 R124, desc[UR10][R124.64] ;  /* 0x0000000a7c7c7981 */ /* 0x000ee8000c1e1d00 */
[----:B------:R-:W5:Y:S01]  /*13a0*/  @P0 LDG.E.128 R64, desc[UR10][R160.64] ;  /* 0x0000000aa0400981 */ /* 0x000f62000c1e1d00 */
[----:B0-----:R-:W-:-:S05]  /*13b0*/  @P0 IMAD.WIDE.U32 R38, R0, 0x10, R38 ;  /* 0x0000001000260825 */ /* 0x001fca00078e0026 */
[----:B------:R-:W5:Y:S04]  /*13c0*/  @P0 LDG.E.128 R48, desc[UR10][R38.64] ;  /* 0x0000000a26300981 */ /* 0x000f68000c1e1d00 */
[----:B------:R-:W3:Y:S01]  /*13d0*/  LDL R39, [R1+0x5c] ;  /* 0x00005c0001277983 */ /* 0x000ee20000100800 */
[----:B------:R-:W-:Y:S01]  /*13e0*/  @P0 IMAD.WIDE.U32 R158, R4, 0x10, R158 ;  /* 0x00000010049e0825 */ /* 0x000fe200078e009e */
[----:B------:R-:W-:Y:S02]  /*13f0*/  IADD3 R2, PT, PT, R163, 0x600, RZ ;  /* 0x00000600a3027810 */ /* 0x000fe40007ffe0ff */
[----:B------:R-:W3:Y:S04]  /*1400*/  LDL R38, [R1+0x48] ;  /* 0x0000480001267983 */ /* 0x000ee80000100800 */
[----:B------:R0:W5:Y:S02]  /*1410*/  @P0 LDG.E.128 R60, desc[UR10][R158.64] ;  /* 0x0000000a9e3c0981 */ /* 0x000164000c1e1d00 */
[----:B0-----:R-:W0:Y:S01]  /*1420*/  @P0 LDC.64 R158, c[0x0][0x438] ;  /* 0x00010e00ff9e0b82 */ /* 0x001e220000000a00 */
[----:B--2---:R-:W-:-:S02]  /*1430*/  FMUL.FTZ R160, R41, R116 ;  /* 0x0000007429a07220 */ /* 0x004fc40000410000 */
[----:B------:R-:W2:Y:S01]  /*1440*/  LDL R41, [R1+0x3c] ;  /* 0x00003c0001297983 */ /* 0x000ea20000100800 */
[----:B------:R-:W-:-:S03]  /*1450*/  @P1 R2UR UR7, R37 ;  /* 0x00000000250712ca */ /* 0x000fc600000e0000 */
[----:B------:R-:W2:Y:S01]  /*1460*/  LDL R37, [R1+0x58] ;  /* 0x0000580001257983 */ /* 0x000ea20000100800 */
[----:B0-----:R-:W-:-:S04]  /*1470*/  @P0 IMAD.WIDE.U32 R158, R2, 0x10, R158 ;  /* 0x00000010029e0825 */ /* 0x001fc800078e009e */
[----:B------:R-:W-:Y:S01]  /*1480*/  FMUL.FTZ R186, R170, R100 ;  /* 0x00000064aaba7220 */ /* 0x000fe20000410000 */
[----:B------:R-:W-:Y:S01]  /*1490*/  FADD.FTZ R113, R113, -UR4 ;  /* 0x8000000471717e21 */ /* 0x000fe20008010000 */
[----:B------:R0:W5:Y:S01]  /*14a0*/  @P0 LDG.E.128 R52, desc[UR10][R158.64] ;  /* 0x0000000a9e340981 */ /* 0x000162000c1e1d00 */
[----:B------:R-:W-:-:S04]  /*14b0*/  IMAD.WIDE.U32 R104, R157, 0x10, R98 ;  /* 0x000000109d687825 */ /* 0x000fc800078e0062 */
[----:B------:R-:W-:Y:S02]  /*14c0*/  FADD.FTZ R115, R115, -UR4 ;  /* 0x8000000473737e21 */ /* 0x000fe40008010000 */
[----:B------:R-:W2:Y:S01]  /*14d0*/  LDG.E.128 R104, desc[UR10][R104.64] ;  /* 0x0000000a68687981 */ /* 0x000ea2000c1e1d00 */
[----:B0-----:R-:W-:-:S04]  /*14e0*/  FMUL.FTZ R159, R113, UR8 ;  /* 0x00000008719f7c20 */ /* 0x001fc80008410000 */
[----:B------:R-:W-:Y:S01]  /*14f0*/  FFMA.FTZ R14, R117, R159, R14 ;  /* 0x0000009f750e7223 */ /* 0x000fe2000001000e */
[----:B------:R-:W-:-:S04]  /*1500*/  IMAD.WIDE.U32 R128, R4, 0x10, R98 ;  /* 0x0000001004807825 */ /* 0x000fc800078e0062 */
[----:B------:R-:W-:Y:S01]  /*1510*/  FMUL.FTZ R162, R115, UR8 ;  /* 0x0000000873a27c20 */ /* 0x000fe20008410000 */
[----:B------:R-:W-:Y:S01]  /*1520*/  IMAD.WIDE.U32 R132, R4, 0x10, R76 ;  /* 0x0000001004847825 */ /* 0x000fe200078e004c */
[----:B------:R-:W2:Y:S03]  /*1530*/  LDG.E.128 R128, desc[UR10][R128.64] ;  /* 0x0000000a80807981 */ /* 0x000ea6000c1e1d00 */
[----:B------:R-:W-:Y:S02]  /*1540*/  FADD.FTZ R42, R42, -UR4 ;  /* 0x800000042a2a7e21 */ /* 0x000fe40008010000 */
[----:B------:R-:W2:Y:S02]  /*1550*/  LDG.E.128 R132, desc[UR10][R132.64] ;  /* 0x0000000a84847981 */ /* 0x000ea4000c1e1d00 */
[----:B------:R-:W-:Y:S02]  /*1560*/  FMUL.FTZ R185, R42, UR8 ;  /* 0x000000082ab97c20 */ /* 0x000fe40008410000 */
[----:B------:R-:W2:Y:S01]  /*1570*/  LDL R42, [R1+0x4c] ;  /* 0x00004c00012a7983 */ /* 0x000ea20000100800 */
[----:B----4-:R-:W-:-:S03]  /*1580*/  FMUL.FTZ R117, R40, R117 ;  /* 0x0000007528757220 */ /* 0x010fc60000410000 */
[----:B------:R-:W4:Y:S01]  /*1590*/  LDL R40, [R1+0x38] ;  /* 0x0000380001287983 */ /* 0x000f220000100800 */
[----:B---3--:R-:W-:-:S04]  /*15a0*/  FADD.FTZ R115, R122, -UR4 ;  /* 0x800000047a737e21 */ /* 0x008fc80008010000 */
[----:B------:R-:W-:Y:S01]  /*15b0*/  FMUL.FTZ R115, R115, UR8 ;  /* 0x0000000873737c20 */ /* 0x000fe20008410000 */
[----:B------:R-:W-:Y:S02]  /*15c0*/  FMUL.FTZ R170, R39, R110 ;  /* 0x0000006e27aa7220 */ /* 0x000fe40000410000 */
[----:B------:R-:W3:Y:S01]  /*15d0*/  LDL R39, [R1+0x44] ;  /* 0x0000440001277983 */ /* 0x000ee20000100800 */
[C---:B------:R-:W-:Y:S01]  /*15e0*/  FADD.FTZ R201, R126.reuse, R201 ;  /* 0x000000c97ec97221 */ /* 0x040fe20000010000 */
[----:B------:R-:W-:Y:S01]  /*15f0*/  FFMA.FTZ R19, R126, R115, R19 ;  /* 0x000000737e137223 */ /* 0x000fe20000010013 */
[----:B--2---:R-:W-:Y:S02]  /*1600*/  FMUL.FTZ R126, R41, R126 ;  /* 0x0000007e297e7220 */ /* 0x004fe40000410000 */
[----:B------:R-:W2:Y:S01]  /*1610*/  LDL R41, [R1+0x2c] ;  /* 0x00002c0001297983 */ /* 0x000ea20000100800 */
[----:B------:R-:W-:-:S03]  /*1620*/  FMUL.FTZ R171, R37, R111 ;  /* 0x0000006f25ab7220 */ /* 0x000fc60000410000 */
[----:B------:R-:W2:Y:S01]  /*1630*/  LDL R37, [R1+0x40] ;  /* 0x0000400001257983 */ /* 0x000ea20000100800 */
[----:B------:R-:W-:Y:S01]  /*1640*/  FADD.FTZ R112, R112, -UR4 ;  /* 0x8000000470707e21 */ /* 0x000fe20008010000 */
[----:B------:R-:W-:Y:S01]  /*1650*/  FADD.FTZ R113, R120, -UR4 ;  /* 0x8000000478717e21 */ /* 0x000fe20008010000 */
[----:B------:R-:W-:Y:S02]  /*1660*/  FFMA.FTZ R16, R119, R162, R16 ;  /* 0x000000a277107223 */ /* 0x000fe40000010010 */
[----:B------:R-:W-:Y:S01]  /*1670*/  FMUL.FTZ R158, R112, UR8 ;  /* 0x00000008709e7c20 */ /* 0x000fe20008410000 */
[----:B------:R-:W-:Y:S01]  /*1680*/  FMUL.FTZ R113, R113, UR8 ;  /* 0x0000000871717c20 */ /* 0x000fe20008410000 */
[----:B------:R-:W-:Y:S02]  /*1690*/  FMUL.FTZ R119, R38, R119 ;  /* 0x0000007726777220 */ /* 0x000fe40000410000 */
[----:B------:R-:W2:Y:S01]  /*16a0*/  LDL R38, [R1+0x34] ;  /* 0x0000340001267983 */ /* 0x000ea20000100800 */
[----:B------:R-:W-:Y:S01]  /*16b0*/  FFMA.FTZ R13, R116, R158, R13 ;  /* 0x0000009e740d7223 */ /* 0x000fe2000001000d */
[----:B------:R-:W-:Y:S01]  /*16c0*/  FADD.FTZ R116, R123, -UR4 ;  /* 0x800000047b747e21 */ /* 0x000fe20008010000 */
[C---:B------:R-:W-:Y:S01]  /*16d0*/  FADD.FTZ R193, R124.reuse, R193 ;  /* 0x000000c17cc17221 */ /* 0x040fe20000010000 */
[----:B------:R-:W-:-:S02]  /*16e0*/  FFMA.FTZ R17, R124, R113, R17 ;  /* 0x000000717c117223 */ /* 0x000fc40000010011 */
[----:B------:R-:W-:Y:S01]  /*16f0*/  FMUL.FTZ R116, R116, UR8 ;  /* 0x0000000874747c20 */ /* 0x000fe20008410000 */
[----:B------:R-:W-:-:S03]  /*1700*/  FADD.FTZ R202, R127, R202 ;  /* 0x000000ca7fca7221 */ /* 0x000fc60000010000 */
[----:B------:R-:W-:Y:S01]  /*1710*/  FFMA.FTZ R20, R127, R116, R20 ;  /* 0x000000747f147223 */ /* 0x000fe20000010014 */
[----:B------:R-:W-:Y:S01]  /*1720*/  FADD.FTZ R107, R107, -UR4 ;  /* 0x800000046b6b7e21 */ /* 0x000fe20008010000 */
[----:B------:R-:W-:Y:S01]  /*1730*/  FMUL.FTZ R188, R169, R101 ;  /* 0x00000065a9bc7220 */ /* 0x000fe20000410000 */
[----:B------:R-:W-:Y:S01]  /*1740*/  FMUL.FTZ R169, R168, R109 ;  /* 0x0000006da8a97220 */ /* 0x000fe20000410000 */
[----:B------:R-:W-:-:S04]  /*1750*/  IMAD.WIDE.U32 R136, R3, 0x10, R98 ;  /* 0x0000001003887825 */ /* 0x000fc800078e0062 */
[----:B------:R-:W-:Y:S01]  /*1760*/  FMUL.FTZ R168, R107, UR8 ;  /* 0x000000086ba87c20 */ /* 0x000fe20008410000 */
[----:B------:R-:W-:-:S03]  /*1770*/  FADD.FTZ R180, R111, R180 ;  /* 0x000000b46fb47221 */ /* 0x000fc60000010000 */
[----:B------:R-:W-:Y:S01]  /*1780*/  FFMA.FTZ R12, R111, R168, R12 ;  /* 0x000000a86f0c7223 */ /* 0x000fe2000001000c */
[----:B------:R-:W-:Y:S01]  /*1790*/  FADD.FTZ R111, R130, -UR4 ;  /* 0x80000004826f7e21 */ /* 0x000fe20008010000 */
[----:B------:R-:W2:Y:S01]  /*17a0*/  LDG.E.128 R136, desc[UR10][R136.64] ;  /* 0x0000000a88887981 */ /* 0x000ea2000c1e1d00 */
[----:B------:R-:W-:-:S04]  /*17b0*/  IMAD.WIDE.U32 R140, R3, 0x10, R76 ;  /* 0x00000010038c7825 */ /* 0x000fc800078e004c */
[----:B------:R-:W-:Y:S01]  /*17c0*/  FADD.FTZ R114, R114, -UR4 ;  /* 0x8000000472727e21 */ /* 0x000fe20008010000 */
[----:B------:R-:W-:Y:S01]  /*17d0*/  FMUL.FTZ R111, R111, UR8 ;  /* 0x000000086f6f7c20 */ /* 0x000fe20008410000 */
[----:B------:R-:W-:Y:S02]  /*17e0*/  FADD.FTZ R205, R134, R205 ;  /* 0x000000cd86cd7221 */ /* 0x000fe40000010000 */
[----:B------:R-:W-:Y:S01]  /*17f0*/  FMUL.FTZ R161, R114, UR8 ;  /* 0x0000000872a17c20 */ /* 0x000fe20008410000 */
[----:B------:R-:W-:Y:S01]  /*1800*/  FFMA.FTZ R23, R134, R111, R23 ;  /* 0x0000006f86177223 */ /* 0x000fe20000010017 */
[----:B------:R-:W2:Y:S02]  /*1810*/  LDG.E.128 R140, desc[UR10][R140.64] ;  /* 0x0000000a8c8c7981 */ /* 0x000ea4000c1e1d00 */
[----:B------:R-:W-:Y:S01]  /*1820*/  FFMA.FTZ R15, R118, R161, R15 ;  /* 0x000000a1760f7223 */ /* 0x000fe2000001000f */
[----:B------:R-:W-:Y:S02]  /*1830*/  FMUL.FTZ R118, R42, R118 ;  /* 0x000000762a767220 */ /* 0x000fe40000410000 */
[----:B------:R-:W2:Y:S01]  /*1840*/  LDL R42, [R1+0x24] ;  /* 0x00002400012a7983 */ /* 0x000ea20000100800 */
[----:B----4-:R-:W-:-:S03]  /*1850*/  FMUL.FTZ R127, R40, R127 ;  /* 0x0000007f287f7220 */ /* 0x010fc60000410000 */
[----:B------:R-:W4:Y:S01]  /*1860*/  LDL R40, [R1+0x28] ;  /* 0x0000280001287983 */ /* 0x000f220000100800 */
[----:B---3--:R-:W-:-:S03]  /*1870*/  FMUL.FTZ R124, R39, R124 ;  /* 0x0000007c277c7220 */ /* 0x008fc60000410000 */
[----:B------:R-:W3:Y:S01]  /*1880*/  LDL R39, [R1+0x30] ;  /* 0x0000300001277983 */ /* 0x000ee20000100800 */
[----:B--2---:R-:W-:-:S03]  /*1890*/  FMUL.FTZ R134, R41, R134 ;  /* 0x0000008629867220 */ /* 0x004fc60000410000 */
[----:B------:R-:W2:Y:S01]  /*18a0*/  LDL R41, [R1+0x20] ;  /* 0x0000200001297983 */ /* 0x000ea20000100800 */
[----:B------:R-:W-:-:S04]  /*18b0*/  FADD.FTZ R114, R121, -UR4 ;  /* 0x8000000479727e21 */ /* 0x000fc80008010000 */
[----:B------:R-:W-:Y:S01]  /*18c0*/  FMUL.FTZ R114, R114, UR8 ;  /* 0x0000000872727c20 */ /* 0x000fe20008410000 */
[----:B------:R-:W-:-:S03]  /*18d0*/  FADD.FTZ R200, R125, R200 ;  /* 0x000000c87dc87221 */ /* 0x000fc60000010000 */
[----:B------:R-:W-:Y:S01]  /*18e0*/  FFMA.FTZ R18, R125, R114, R18 ;  /* 0x000000727d127223 */ /* 0x000fe20000010012 */
[----:B------:R-:W-:Y:S01]  /*18f0*/  FMUL.FTZ R125, R37, R125 ;  /* 0x0000007d257d7220 */ /* 0x000fe20000410000 */
[----:B------:R-:W-:Y:S01]  /*1900*/  FADD.FTZ R37, RZ, R186 ;  /* 0x000000baff257221 */ /* 0x000fe20000010000 */
[----:B------:R-:W-:Y:S01]  /*1910*/  FMUL.FTZ R189, R167, R102 ;  /* 0x00000066a7bd7220 */ /* 0x000fe20000410000 */
[----:B------:R-:W-:Y:S02]  /*1920*/  FADD.FTZ R105, R105, -UR4 ;  /* 0x8000000469697e21 */ /* 0x000fe40008010000 */
[----:B------:R-:W-:Y:S01]  /*1930*/  FADD.FTZ R37, R188, R37 ;  /* 0x00000025bc257221 */ /* 0x000fe20000010000 */
[----:B------:R-:W-:Y:S01]  /*1940*/  FMUL.FTZ R191, R165, R103 ;  /* 0x00000067a5bf7220 */ /* 0x000fe20000410000 */
[----:B------:R-:W-:Y:S01]  /*1950*/  FADD.FTZ R106, R106, -UR4 ;  /* 0x800000046a6a7e21 */ /* 0x000fe20008010000 */
[----:B------:R-:W-:Y:S01]  /*1960*/  FMUL.FTZ R165, R105, UR8 ;  /* 0x0000000869a57c20 */ /* 0x000fe20008410000 */
[----:B------:R-:W-:Y:S01]  /*1970*/  FADD.FTZ R37, R189, R37 ;  /* 0x00000025bd257221 */ /* 0x000fe20000010000 */
[----:B------:R-:W-:Y:S01]  /*1980*/  FMUL.FTZ R167, R166, R108 ;  /* 0x0000006ca6a77220 */ /* 0x000fe20000410000 */
[----:B------:R-:W-:Y:S01]  /*1990*/  FADD.FTZ R178, R109, R178 ;  /* 0x000000b26db27221 */ /* 0x000fe20000010000 */
[----:B------:R-:W-:Y:S01]  /*19a0*/  FMUL.FTZ R166, R106, UR8 ;  /* 0x000000086aa67c20 */ /* 0x000fe20008410000 */
[----:B------:R-:W-:Y:S01]  /*19b0*/  FADD.FTZ R37, R191, R37 ;  /* 0x00000025bf257221 */ /* 0x000fe20000010000 */
[----:B------:R-:W-:Y:S01]  /*19c0*/  FFMA.FTZ R10, R109, R165, R10 ;  /* 0x000000a56d0a7223 */ /* 0x000fe2000001000a */
[----:B------:R-:W-:Y:S01]  /*19d0*/  FADD.FTZ R109, R128, -UR4 ;  /* 0x80000004806d7e21 */ /* 0x000fe20008010000 */
[C---:B------:R-:W-:Y:S01]  /*19e0*/  FADD.FTZ R179, R110.reuse, R179 ;  /* 0x000000b36eb37221 */ /* 0x040fe20000010000 */
[----:B------:R-:W-:Y:S01]  /*19f0*/  FADD.FTZ R37, R167, R37 ;  /* 0x00000025a7257221 */ /* 0x000fe20000010000 */
[----:B------:R-:W-:Y:S01]  /*1a00*/  FFMA.FTZ R11, R110, R166, R11 ;  /* 0x000000a66e0b7223 */ /* 0x000fe2000001000b */
[----:B------:R-:W-:Y:S01]  /*1a10*/  FADD.FTZ R110, R129, -UR4 ;  /* 0x80000004816e7e21 */ /* 0x000fe20008010000 */
[----:B------:R-:W-:Y:S01]  /*1a20*/  FMUL.FTZ R109, R109, UR8 ;  /* 0x000000086d6d7c20 */ /* 0x000fe20008410000 */
[----:B------:R-:W-:Y:S01]  /*1a30*/  FADD.FTZ R37, R169, R37 ;  /* 0x00000025a9257221 */ /* 0x000fe20000010000 */
[----:B------:R-:W-:Y:S01]  /*1a40*/  FADD.FTZ R203, R132, R203 ;  /* 0x000000cb84cb7221 */ /* 0x000fe20000010000 */
[----:B------:R-:W-:Y:S01]  /*1a50*/  FMUL.FTZ R110, R110, UR8 ;  /* 0x000000086e6e7c20 */ /* 0x000fe20008410000 */
[----:B------:R-:W-:Y:S01]  /*1a60*/  FFMA.FTZ R21, R132, R109, R21 ;  /* 0x0000006d84157223 */ /* 0x000fe20000010015 */
[----:B------:R-:W-:Y:S01]  /*1a70*/  FMUL.FTZ R132, R38, R132 ;  /* 0x0000008426847220 */ /* 0x000fe20000410000 */
[----:B------:R-:W-:Y:S01]  /*1a80*/  FADD.FTZ R37, R170, R37 ;  /* 0x00000025aa257221 */ /* 0x000fe20000010000 */
[----:B------:R-:W-:Y:S01]  /*1a90*/  FFMA.FTZ R38, R183, R186, RZ ;  /* 0x000000bab7267223 */ /* 0x000fe200000100ff */
[----:B------:R-:W-:Y:S01]  /*1aa0*/  FADD.FTZ R112, R131, -UR4 ;  /* 0x8000000483707e21 */ /* 0x000fe20008010000 */
[C---:B------:R-:W-:Y:S01]  /*1ab0*/  FADD.FTZ R204, R133.reuse, R204 ;  /* 0x000000cc85cc7221 */ /* 0x040fe20000010000 */
[----:B------:R-:W-:Y:S01]  /*1ac0*/  FFMA.FTZ R22, R133, R110, R22 ;  /* 0x0000006e85167223 */ /* 0x000fe20000010016 */
[----:B------:R-:W-:Y:S01]  /*1ad0*/  FFMA.FTZ R38, R184, R188, R38 ;  /* 0x000000bcb8267223 */ /* 0x000fe20000010026 */
[----:B------:R-:W-:Y:S01]  /*1ae0*/  FMUL.FTZ R112, R112, UR8 ;  /* 0x0000000870707c20 */ /* 0x000fe20008410000 */
[----:B------:R-:W-:-:S04]  /*1af0*/  IMAD.WIDE.U32 R88, R2, 0x10, R98 ;  /* 0x0000001002587825 */ /* 0x000fc800078e0062 */
[C---:B------:R-:W-:Y:S01]  /*1b00*/  FADD.FTZ R241, R135.reuse, R241 ;  /* 0x000000f187f17221 */ /* 0x040fe20000010000 */
[----:B------:R-:W-:Y:S01]  /*1b10*/  FFMA.FTZ R24, R135, R112, R24 ;  /* 0x0000007087187223 */ /* 0x000fe20000010018 */
[----:B------:R-:W-:Y:S01]  /*1b20*/  IMAD.WIDE.U32 R92, R2, 0x10, R76 ;  /* 0x00000010025c7825 */ /* 0x000fe200078e004c */
[----:B------:R-:W2:Y:S03]  /*1b30*/  LDG.E.128 R88, desc[UR10][R88.64] ;  /* 0x0000000a58587981 */ /* 0x000ea6000c1e1d00 */
[C---:B------:R-:W-:Y:S01]  /*1b40*/  FADD.FTZ R174, R101.reuse, R174 ;  /* 0x000000ae65ae7221 */ /* 0x040fe20000010000 */
[----:B------:R-:W-:Y:S01]  /*1b50*/  FFMA.FTZ R6, R101, R184, R6 ;  /* 0x000000b865067223 */ /* 0x000fe20000010006 */
[----:B------:R-:W2:Y:S01]  /*1b60*/  LDG.E.128 R92, desc[UR10][R92.64] ;  /* 0x0000000a5c5c7981 */ /* 0x000ea2000c1e1d00 */
[----:B------:R-:W-:Y:S01]  /*1b70*/  FADD.FTZ R43, R43, -UR4 ;  /* 0x800000042b2b7e21 */ /* 0x000fe20008010000 */
[----:B------:R-:W-:-:S02]  /*1b80*/  FADD.FTZ R106, R137, -UR4 ;  /* 0x80000004896a7e21 */ /* 0x000fc40008010000 */
[----:B------:R-:W2:Y:S01]  /*1b90*/  LDL R101, [R1+0x14] ;  /* 0x0000140001657983 */ /* 0x000ea20000100800 */
[C---:B------:R-:W-:Y:S01]  /*1ba0*/  FADD.FTZ R173, R100.reuse, R173 ;  /* 0x000000ad64ad7221 */ /* 0x040fe20000010000 */
[----:B------:R-:W-:Y:S02]  /*1bb0*/  FFMA.FTZ R5, R100, R183, R5 ;  /* 0x000000b764057223 */ /* 0x000fe40000010005 */
[----:B------:R-:W2:Y:S01]  /*1bc0*/  LDL R100, [R1+0x10] ;  /* 0x0000100001647983 */ /* 0x000ea20000100800 */
[----:B------:R-:W-:Y:S01]  /*1bd0*/  FADD.FTZ R105, R136, -UR4 ;  /* 0x8000000488697e21 */ /* 0x000fe20008010000 */
[----:B------:R-:W-:Y:S01]  /*1be0*/  FMUL.FTZ R106, R106, UR8 ;  /* 0x000000086a6a7c20 */ /* 0x000fe20008410000 */
[----:B------:R-:W-:Y:S02]  /*1bf0*/  FMUL.FTZ R187, R43, UR8 ;  /* 0x000000082bbb7c20 */ /* 0x000fe40008410000 */
[----:B------:R-:W2:Y:S01]  /*1c00*/  LDL R43, [R1+0xc] ;  /* 0x00000c00012b7983 */ /* 0x000ea20000100800 */
[----:B----4-:R-:W-:-:S03]  /*1c10*/  FMUL.FTZ R135, R40, R135 ;  /* 0x0000008728877220 */ /* 0x010fc60000410000 */
[----:B------:R-:W4:Y:S01]  /*1c20*/  LDL R40, [R1+0x1c] ;  /* 0x00001c0001287983 */ /* 0x000f220000100800 */
[----:B------:R-:W-:-:S04]  /*1c30*/  IMAD.WIDE.U32 R76, R0, 0x10, R76 ;  /* 0x00000010004c7825 */ /* 0x000fc800078e004c */
[----:B------:R-:W-:Y:S01]  /*1c40*/  FMUL.FTZ R105, R105, UR8 ;  /* 0x0000000869697c20 */ /* 0x000fe20008410000 */
[C---:B------:R-:W-:Y:S01]  /*1c50*/  FADD.FTZ R243, R141.reuse, R243 ;  /* 0x000000f38df37221 */ /* 0x040fe20000010000 */
[----:B------:R-:W-:Y:S01]  /*1c60*/  FFMA.FTZ R26, R141, R106, R26 ;  /* 0x0000006a8d1a7223 */ /* 0x000fe2000001001a */
[----:B---3--:R-:W-:Y:S01]  /*1c70*/  FMUL.FTZ R133, R39, R133 ;  /* 0x0000008527857220 */ /* 0x008fe20000410000 */
[----:B------:R-:W-:Y:S01]  /*1c80*/  FADD.FTZ R39, R171, R37 ;  /* 0x00000025ab277221 */ /* 0x000fe20000010000 */
[----:B------:R-:W-:Y:S01]  /*1c90*/  FFMA.FTZ R37, R185, R189, R38 ;  /* 0x000000bdb9257223 */ /* 0x000fe20000010026 */
[----:B------:R-:W-:Y:S01]  /*1ca0*/  FADD.FTZ R242, R140, R242 ;  /* 0x000000f28cf27221 */ /* 0x000fe20000010000 */
[----:B------:R-:W3:Y:S01]  /*1cb0*/  LDG.E.128 R76, desc[UR10][R76.64] ;  /* 0x0000000a4c4c7981 */ /* 0x000ee2000c1e1d00 */
[----:B------:R-:W-:-:S03]  /*1cc0*/  FADD.FTZ R38, R160, R39 ;  /* 0x00000027a0267221 */ /* 0x000fc60000010000 */
[----:B------:R-:W3:Y:S01]  /*1cd0*/  LDL R39, [R1+0x18] ;  /* 0x0000180001277983 */ /* 0x000ee20000100800 */
[----:B------:R-:W-:Y:S01]  /*1ce0*/  FFMA.FTZ R25, R140, R105, R25 ;  /* 0x000000698c197223 */ /* 0x000fe20000010019 */
[----:B------:R-:W-:Y:S02]  /*1cf0*/  FMUL.FTZ R140, R42, R140 ;  /* 0x0000008c2a8c7220 */ /* 0x000fe40000410000 */
[----:B------:R-:W3:Y:S01]  /*1d00*/  LDL R42, [R1+0x4] ;  /* 0x00000400012a7983 */ /* 0x000ee20000100800 */
[----:B------:R-:W-:-:S05]  /*1d10*/  @P0 IMAD.WIDE.U32 R96, R157, 0x10, R96 ;  /* 0x000000109d600825 */ /* 0x000fca00078e0060 */
[----:B------:R0:W5:Y:S02]  /*1d20*/  @P0 LDG.E.128 R72, desc[UR10][R96.64] ;  /* 0x0000000a60480981 */ /* 0x000164000c1e1d00 */
[----:B0-----:R-:W-:-:S06]  /*1d30*/  IMAD.WIDE.U32 R96, R0, 0x10, R98 ;  /* 0x0000001000607825 */ /* 0x001fcc00078e0062 */
[----:B------:R-:W3:Y:S01]  /*1d40*/  LDG.E.128 R96, desc[UR10][R96.64] ;  /* 0x0000000a60607981 */ /* 0x000ee2000c1e1d00 */
[----:B--2---:R-:W-:-:S03]  /*1d50*/  FMUL.FTZ R141, R41, R141 ;  /* 0x0000008d298d7220 */ /* 0x004fc60000410000 */
[----:B------:R-:W2:Y:S01]  /*1d60*/  LDL R41, [R1+0x8] ;  /* 0x0000080001297983 */ /* 0x000ea20000100800 */
[----:B------:R-:W-:Y:S01]  /*1d70*/  FADD.FTZ R104, R104, -UR4 ;  /* 0x8000000468687e21 */ /* 0x000fe20008010000 */
[----:B------:R-:W-:Y:S01]  /*1d80*/  FFMA.FTZ R37, R187, R191, R37 ;  /* 0x000000bfbb257223 */ /* 0x000fe20000010025 */
[----:B------:R-:W-:Y:S02]  /*1d90*/  FADD.FTZ R38, R117, R38 ;  /* 0x0000002675267221 */ /* 0x000fe40000010000 */
[----:B------:R-:W-:Y:S02]  /*1da0*/  FMUL.FTZ R164, R104, UR8 ;  /* 0x0000000868a47c20 */ /* 0x000fe40008410000 */
[----:B------:R-:W-:Y:S02]  /*1db0*/  FADD.FTZ R38, R118, R38 ;  /* 0x0000002676267221 */ /* 0x000fe40000010000 */
[----:B------:R-:W-:Y:S02]  /*1dc0*/  FFMA.FTZ R37, R164, R167, R37 ;  /* 0x000000a7a4257223 */ /* 0x000fe40000010025 */
[----:B------:R-:W-:-:S02]  /*1dd0*/  FADD.FTZ R38, R119, R38 ;  /* 0x0000002677267221 */ /* 0x000fc40000010000 */
[----:B------:R-:W-:Y:S02]  /*1de0*/  FFMA.FTZ R37, R165, R169, R37 ;  /* 0x000000a9a5257223 */ /* 0x000fe40000010025 */
[----:B------:R-:W-:Y:S02]  /*1df0*/  FADD.FTZ R38, R124, R38 ;  /* 0x000000267c267221 */ /* 0x000fe40000010000 */
[----:B------:R-:W-:Y:S02]  /*1e00*/  FFMA.FTZ R37, R166, R170, R37 ;  /* 0x000000aaa6257223 */ /* 0x000fe40000010025 */
        /* <DEDUP_REMOVED lines=10> */
[C---:B------:R-:W-:Y:S01]  /*1eb0*/  FADD.FTZ R177, R108.reuse, R177 ;  /* 0x000000b16cb17221 */ /* 0x040fe20000010000 */
[----:B------:R-:W-:Y:S01]  /*1ec0*/  FFMA.FTZ R9, R108, R164, R9 ;  /* 0x000000a46c097223 */ /* 0x000fe20000010009 */
[----:B------:R-:W-:Y:S01]  /*1ed0*/  FADD.FTZ R38, R134, R38 ;  /* 0x0000002686267221 */ /* 0x000fe20000010000 */
[----:B------:R-:W-:Y:S01]  /*1ee0*/  FFMA.FTZ R37, R113, R124, R37 ;  /* 0x0000007c71257223 */ /* 0x000fe20000010025 */
[----:B------:R-:W-:Y:S01]  /*1ef0*/  FADD.FTZ R108, R139, -UR4 ;  /* 0x800000048b6c7e21 */ /* 0x000fe20008010000 */
[----:B------:R-:W-:Y:S01]  /*1f00*/  FADD.FTZ R107, R138, -UR4 ;  /* 0x800000048a6b7e21 */ /* 0x000fe20008010000 */
[----:B------:R-:W-:Y:S01]  /*1f10*/  FADD.FTZ R38, R135, R38 ;  /* 0x0000002687267221 */ /* 0x000fe20000010000 */
[----:B------:R-:W-:Y:S01]  /*1f20*/  FFMA.FTZ R37, R114, R125, R37 ;  /* 0x0000007d72257223 */ /* 0x000fe20000010025 */
[----:B------:R-:W-:Y:S01]  /*1f30*/  FMUL.FTZ R108, R108, UR8 ;  /* 0x000000086c6c7c20 */ /* 0x000fe20008410000 */
[----:B------:R-:W-:Y:S01]  /*1f40*/  FMUL.FTZ R107, R107, UR8 ;  /* 0x000000086b6b7c20 */ /* 0x000fe20008410000 */
[----:B------:R-:W-:Y:S01]  /*1f50*/  FADD.FTZ R38, R140, R38 ;  /* 0x000000268c267221 */ /* 0x000fe20000010000 */
[----:B------:R-:W-:Y:S01]  /*1f60*/  FFMA.FTZ R37, R115, R126, R37 ;  /* 0x0000007e73257223 */ /* 0x000fe20000010025 */
[C---:B------:R-:W-:Y:S01]  /*1f70*/  FADD.FTZ R245, R143.reuse, R245 ;  /* 0x000000f58ff57221 */ /* 0x040fe20000010000 */
[----:B------:R-:W-:Y:S01]  /*1f80*/  FFMA.FTZ R28, R143, R108, R28 ;  /* 0x0000006c8f1c7223 */ /* 0x000fe2000001001c */
[C---:B------:R-:W-:Y:S01]  /*1f90*/  FADD.FTZ R244, R142.reuse, R244 ;  /* 0x000000f48ef47221 */ /* 0x040fe20000010000 */
[----:B------:R-:W-:Y:S01]  /*1fa0*/  FFMA.FTZ R27, R142, R107, R27 ;  /* 0x0000006b8e1b7223 */ /* 0x000fe2000001001b */
[----:B------:R-:W-:Y:S01]  /*1fb0*/  FADD.FTZ R38, R141, R38 ;  /* 0x000000268d267221 */ /* 0x000fe20000010000 */
[----:B------:R-:W-:Y:S01]  /*1fc0*/  FADD.FTZ R88, R88, -UR4 ;  /* 0x8000000458587e21 */ /* 0x000fe20008010000 */
[C---:B------:R-:W-:Y:S01]  /*1fd0*/  FADD.FTZ R176, R103.reuse, R176 ;  /* 0x000000b067b07221 */ /* 0x040fe20000010000 */
[----:B------:R-:W-:Y:S01]  /*1fe0*/  FFMA.FTZ R8, R103, R187, R8 ;  /* 0x000000bb67087223 */ /* 0x000fe20000010008 */
[----:B------:R-:W-:Y:S01]  /*1ff0*/  FADD.FTZ R246, R92, R246 ;  /* 0x000000f65cf67221 */ /* 0x000fe20000010000 */
[----:B----4-:R-:W-:-:S04]  /*2000*/  FMUL.FTZ R142, R40, R142 ;  /* 0x0000008e288e7220 */ /* 0x010fc80000410000 */
[----:B------:R-:W-:Y:S01]  /*2010*/  FADD.FTZ R40, R142, R38 ;  /* 0x000000268e287221 */ /* 0x000fe20000010000 */
[----:B------:R-:W-:Y:S01]  /*2020*/  FMUL.FTZ R38, R101, R92 ;  /* 0x0000005c65267220 */ /* 0x000fe20000410000 */
[----:B------:R-:W-:Y:S01]  /*2030*/  FADD.FTZ R89, R89, -UR4 ;  /* 0x8000000459597e21 */ /* 0x000fe20008010000 */
[----:B---3--:R-:W-:Y:S01]  /*2040*/  FMUL.FTZ R143, R39, R143 ;  /* 0x0000008f278f7220 */ /* 0x008fe20000410000 */
[----:B------:R-:W-:-:S04]  /*2050*/  FFMA.FTZ R39, R116, R127, R37 ;  /* 0x0000007f74277223 */ /* 0x000fc80000010025 */
[----:B------:R-:W-:Y:S01]  /*2060*/  FFMA.FTZ R39, R109, R132, R39 ;  /* 0x000000846d277223 */ /* 0x000fe20000010027 */
[----:B------:R-:W-:Y:S01]  /*2070*/  FMUL.FTZ R37, R88, UR8 ;  /* 0x0000000858257c20 */ /* 0x000fe20008410000 */
[----:B------:R-:W-:Y:S02]  /*2080*/  FADD.FTZ R40, R143, R40 ;  /* 0x000000288f287221 */ /* 0x000fe40000010000 */
[----:B------:R-:W-:Y:S01]  /*2090*/  FFMA.FTZ R39, R110, R133, R39 ;  /* 0x000000856e277223 */ /* 0x000fe20000010027 */
[----:B------:R-:W-:Y:S01]  /*20a0*/  FFMA.FTZ R29, R92, R37, R29 ;  /* 0x000000255c1d7223 */ /* 0x000fe2000001001d */
[----:B------:R-:W-:Y:S02]  /*20b0*/  FADD.FTZ R92, R38, R40 ;  /* 0x00000028265c7221 */ /* 0x000fe40000010000 */
[----:B------:R-:W-:Y:S01]  /*20c0*/  FFMA.FTZ R103, R111, R134, R39 ;  /* 0x000000866f677223 */ /* 0x000fe20000010027 */
[----:B------:R-:W-:Y:S01]  /*20d0*/  FMUL.FTZ R39, R100, R93 ;  /* 0x0000005d64277220 */ /* 0x000fe20000410000 */
[----:B------:R-:W-:-:S02]  /*20e0*/  FMUL.FTZ R40, R43, R94 ;  /* 0x0000005e2b287220 */ /* 0x000fc40000410000 */
[----:B------:R-:W-:Y:S01]  /*20f0*/  FFMA.FTZ R103, R112, R135, R103 ;  /* 0x0000008770677223 */ /* 0x000fe20000010067 */
[----:B------:R-:W-:-:S03]  /*2100*/  FADD.FTZ R92, R39, R92 ;  /* 0x0000005c275c7221 */ /* 0x000fc60000010000 */
[----:B------:R-:W-:Y:S01]  /*2110*/  FFMA.FTZ R103, R105, R140, R103 ;  /* 0x0000008c69677223 */ /* 0x000fe20000010067 */
[----:B------:R-:W-:Y:S01]  /*2120*/  FADD.FTZ R92, R40, R92 ;  /* 0x0000005c285c7221 */ /* 0x000fe20000010000 */
[----:B------:R-:W-:Y:S02]  /*2130*/  FMUL.FTZ R42, R42, R76 ;  /* 0x0000004c2a2a7220 */ /* 0x000fe40000410000 */
[----:B------:R-:W-:Y:S01]  /*2140*/  FFMA.FTZ R103, R106, R141, R103 ;  /* 0x0000008d6a677223 */ /* 0x000fe20000010067 */
[----:B------:R-:W-:-:S03]  /*2150*/  FMUL.FTZ R43, R219, R77 ;  /* 0x0000004ddb2b7220 */ /* 0x000fc60000410000 */
[----:B------:R-:W-:Y:S01]  /*2160*/  FFMA.FTZ R103, R107, R142, R103 ;  /* 0x0000008e6b677223 */ /* 0x000fe20000010067 */
[----:B------:R-:W-:Y:S01]  /*2170*/  FMUL.FTZ R88, R218, R78 ;  /* 0x0000004eda587220 */ /* 0x000fe20000410000 */
[----:B------:R-:W-:Y:S02]  /*2180*/  FADD.FTZ R101, R90, -UR4 ;  /* 0x800000045a657e21 */ /* 0x000fe40008010000 */
[----:B------:R-:W-:Y:S01]  /*2190*/  FFMA.FTZ R103, R108, R143, R103 ;  /* 0x0000008f6c677223 */ /* 0x000fe20000010067 */
[----:B------:R-:W-:Y:S01]  /*21a0*/  FMUL.FTZ R90, R217, R79 ;  /* 0x0000004fd95a7220 */ /* 0x000fe20000410000 */
[----:B------:R-:W-:Y:S02]  /*21b0*/  FMUL.FTZ R89, R89, UR8 ;  /* 0x0000000859597c20 */ /* 0x000fe40008410000 */
[----:B------:R-:W-:Y:S01]  /*21c0*/  FFMA.FTZ R103, R37, R38, R103 ;  /* 0x0000002625677223 */ /* 0x000fe20000010067 */
[----:B------:R-:W-:Y:S01]  /*21d0*/  FADD.FTZ R100, R91, -UR4 ;  /* 0x800000045b647e21 */ /* 0x000fe20008010000 */
[----:B------:R-:W-:-:S02]  /*21e0*/  FMUL.FTZ R91, R101, UR8 ;  /* 0x00000008655b7c20 */ /* 0x000fc40008410000 */
[----:B------:R-:W-:Y:S01]  /*21f0*/  FFMA.FTZ R103, R89, R39, R103 ;  /* 0x0000002759677223 */ /* 0x000fe20000010067 */
[----:B------:R-:W-:Y:S01]  /*2200*/  FADD.FTZ R101, R96, -UR4 ;  /* 0x8000000460657e21 */ /* 0x000fe20008010000 */
[----:B------:R-:W-:Y:S02]  /*2210*/  FMUL.FTZ R100, R100, UR8 ;  /* 0x0000000864647c20 */ /* 0x000fe40008410000 */
[----:B------:R-:W-:Y:S01]  /*2220*/  FFMA.FTZ R103, R91, R40, R103 ;  /* 0x000000285b677223 */ /* 0x000fe20000010067 */
[C---:B------:R-:W-:Y:S01]  /*2230*/  FADD.FTZ R175, R102.reuse, R175 ;  /* 0x000000af66af7221 */ /* 0x040fe20000010000 */
[----:B------:R-:W-:Y:S01]  /*2240*/  FFMA.FTZ R7, R102, R185, R7 ;  /* 0x000000b966077223 */ /* 0x000fe20000010007 */
[----:B------:R-:W-:Y:S01]  /*2250*/  FADD.FTZ R102, R97, -UR4 ;  /* 0x8000000461667e21 */ /* 0x000fe20008010000 */
[----:B------:R-:W-:Y:S01]  /*2260*/  FMUL.FTZ R101, R101, UR8 ;  /* 0x0000000865657c20 */ /* 0x000fe20008410000 */
[----:B------:R-:W-:Y:S02]  /*2270*/  FADD.FTZ R98, R98, -UR4 ;  /* 0x8000000462627e21 */ /* 0x000fe40008010000 */
[----:B------:R-:W-:Y:S01]  /*2280*/  FMUL.FTZ R102, R102, UR8 ;  /* 0x0000000866667c20 */ /* 0x000fe20008410000 */
[----:B------:R-:W-:-:S04]  /*2290*/  FADD.FTZ R99, R99, -UR4 ;  /* 0x8000000463637e21 */ /* 0x000fc80008010000 */
[----:B------:R-:W-:Y:S01]  /*22a0*/  FMUL.FTZ R104, R99, UR8 ;  /* 0x0000000863687c20 */ /* 0x000fe20008410000 */
[----:B--2---:R-:W-:-:S04]  /*22b0*/  FMUL.FTZ R41, R41, R95 ;  /* 0x0000005f29297220 */ /* 0x004fc80000410000 */
[----:B------:R-:W-:-:S04]  /*22c0*/  FADD.FTZ R92, R41, R92 ;  /* 0x0000005c295c7221 */ /* 0x000fc80000010000 */
[----:B------:R-:W-:-:S04]  /*22d0*/  FADD.FTZ R92, R42, R92 ;  /* 0x0000005c2a5c7221 */ /* 0x000fc80000010000 */
[----:B------:R-:W-:-:S04]  /*22e0*/  FADD.FTZ R92, R92, R43 ;  /* 0x0000002b5c5c7221 */ /* 0x000fc80000010000 */
[----:B------:R-:W-:-:S04]  /*22f0*/  FADD.FTZ R92, R92, R88 ;  /* 0x000000585c5c7221 */ /* 0x000fc80000010000 */
[----:B------:R-:W-:Y:S01]  /*2300*/  FADD.FTZ R92, R92, R90 ;  /* 0x0000005a5c5c7221 */ /* 0x000fe20000010000 */
[----:B------:R-:W-:-:S04]  /*2310*/  FFMA.FTZ R97, R100, R41, R103 ;  /* 0x0000002964617223 */ /* 0x000fc80000010067 */
[----:B------:R-:W0:Y:S01]  /*2320*/  SHFL.DOWN PT, R96, R92, 0x10, 0x1f ;  /* 0x0a001f005c607f89 */ /* 0x000e2200000e0000 */
[----:B------:R-:W-:Y:S01]  /*2330*/  FFMA.FTZ R97, R101, R42, R97 ;  /* 0x0000002a65617223 */ /* 0x000fe20000010061 */
[----:B------:R-:W-:-:S03]  /*2340*/  FMUL.FTZ R103, R98, UR8 ;  /* 0x0000000862677c20 */ /* 0x000fc60008410000 */
        /* <DEDUP_REMOVED lines=23> */
[----:B------:R-:W-:Y:S01]  /*24c0*/  BSSY.RECONVERGENT B0, `(.L_x_13064) ;  /* 0x000000b000007945 */ /* 0x000fe20003800200 */
[----:B0-----:R-:W-:-:S08]  /*24d0*/  FADD.FTZ R97, R97, R92 ;  /* 0x0000005c61617221 */ /* 0x001fd00000010000 */
        /* <DEDUP_REMOVED lines=9> */
.L_x_13065:
[----:B------:R-:W-:Y:S05]  /*2570*/  BSYNC.RECONVERGENT B0 ;  /* 0x0000000000007941 */ /* 0x000fea0003800200 */
.L_x_13064:
[----:B------:R-:W2:Y:S01]  /*2580*/  LDL.LU R128, [R1] ;  /* 0x0000000001807983 */ /* 0x000ea20000300800 */
[----:B------:R-:W1:Y:S01]  /*2590*/  S2UR UR5, SR_CgaCtaId ;  /* 0x00000000000579c3 */ /* 0x000e620000008800 */
[----:B------:R-:W-:Y:S01]  /*25a0*/  UMOV UR4, 0x400 ;  /* 0x0000040000047882 */ /* 0x000fe20000000000 */
[C---:B------:R-:W-:Y:S01]  /*25b0*/  FADD.FTZ R247, R93.reuse, R247 ;  /* 0x000000f75df77221 */ /* 0x040fe20000010000 */
[----:B------:R-:W-:Y:S01]  /*25c0*/  FFMA.FTZ R30, R93, R89, R30 ;  /* 0x000000595d1e7223 */ /* 0x000fe2000001001e */
[C---:B------:R-:W-:Y:S01]  /*25d0*/  FADD.FTZ R248, R94.reuse, R248 ;  /* 0x000000f85ef87221 */ /* 0x040fe20000010000 */
[----:B------:R-:W-:Y:S01]  /*25e0*/  FFMA.FTZ R31, R94, R91, R31 ;  /* 0x0000005b5e1f7223 */ /* 0x000fe2000001001f */
[C---:B------:R-:W-:Y:S01]  /*25f0*/  FADD.FTZ R249, R95.reuse, R249 ;  /* 0x000000f95ff97221 */ /* 0x040fe20000010000 */
[----:B------:R-:W-:Y:S01]  /*2600*/  FFMA.FTZ R32, R95, R100, R32 ;  /* 0x000000645f207223 */ /* 0x000fe20000010020 */
[----:B------:R-:W-:Y:S01]  /*2610*/  UISETP.NE.U32.AND UP1, UPT, UR20, URZ, UPT ;  /* 0x000000ff1400728c */ /* 0x000fe2000bf25070 */
[C---:B------:R-:W-:Y:S01]  /*2620*/  FADD.FTZ R250, R76.reuse, R250 ;  /* 0x000000fa4cfa7221 */ /* 0x040fe20000010000 */
[----:B------:R-:W-:Y:S01]  /*2630*/  FFMA.FTZ R33, R76, R101, R33 ;  /* 0x000000654c217223 */ /* 0x000fe20000010021 */
[C---:B------:R-:W-:Y:S01]  /*2640*/  FADD.FTZ R251, R77.reuse, R251 ;  /* 0x000000fb4dfb7221 */ /* 0x040fe20000010000 */
[----:B------:R-:W-:Y:S01]  /*2650*/  UISETP.NE.AND.EX UP1, UPT, UR21, URZ, UPT, UP1 ;  /* 0x000000ff1500728c */ /* 0x000fe2000bf25310 */
[----:B------:R-:W-:Y:S01]  /*2660*/  FFMA.FTZ R34, R77, R102, R34 ;  /* 0x000000664d227223 */ /* 0x000fe20000010022 */
[C---:B------:R-:W-:Y:S01]  /*2670*/  FADD.FTZ R252, R78.reuse, R252 ;  /* 0x000000fc4efc7221 */ /* 0x040fe20000010000 */
[----:B------:R-:W-:Y:S01]  /*2680*/  FFMA.FTZ R35, R78, R103, R35 ;  /* 0x000000674e237223 */ /* 0x000fe20000010023 */
[----:B------:R-:W-:Y:S01]  /*2690*/  FFMA.FTZ R172, R79, R104, R172 ;  /* 0x000000684fac7223 */ /* 0x000fe200000100ac */
[----:B-1----:R-:W-:-:S04]  /*26a0*/  ULEA UR4, UR5, UR4, 0x18 ;  /* 0x0000000405047291 */ /* 0x002fc8000f8ec0ff */
[----:B------:R-:W-:Y:S02]  /*26b0*/  UIADD3 UR5, UPT, UPT, UR4, 0x8040, URZ ;  /* 0x0000804004057890 */ /* 0x000fe4000fffe0ff */
[----:B------:R-:W-:Y:S01]  /*26c0*/  @!UP2 UIADD3 UR5, UPT, UPT, UR4, 0x8000, URZ ;  /* 0x000080000405a890 */ /* 0x000fe2000fffe0ff */
[----:B------:R-:W-:Y:S08]  /*26d0*/  BAR.SYNC.DEFER_BLOCKING 0x0 ;  /* 0x0000000000007b1d */ /* 0x000ff00000010000 */
[----:B0-----:R-:W0:Y:S01]  /*26e0*/  LDS.128 R96, [UR5] ;  /* 0x00000005ff607984 */ /* 0x001e220008000c00 */
[----:B------:R-:W-:-:S02]  /*26f0*/  UIADD3 UR5, UPT, UPT, UR4, 0x8050, URZ ;  /* 0x0000805004057890 */ /* 0x000fc4000fffe0ff */
[----:B------:R-:W-:-:S09]  /*2700*/  @!UP2 UIADD3 UR5, UPT, UPT, UR4, 0x8010, URZ ;  /* 0x000080100405a890 */ /* 0x000fd2000fffe0ff */
[----:B------:R-:W1:Y:S01]  /*2710*/  LDS.128 R92, [UR5] ;  /* 0x00000005ff5c7984 */ /* 0x000e620008000c00 */
[----:B------:R-:W-:Y:S02]  /*2720*/  UIADD3 UR5, UPT, UPT, UR4, 0x8060, URZ ;  /* 0x0000806004057890 */ /* 0x000fe4000fffe0ff */
[----:B------:R-:W-:Y:S01]  /*2730*/  @!UP2 UIADD3 UR5, UPT, UPT, UR4, 0x8020, URZ ;  /* 0x000080200405a890 */ /* 0x000fe2000fffe0ff */
[----:B0-----:R-:W-:Y:S01]  /*2740*/  FADD.FTZ R96, RZ, R96 ;  /* 0x00000060ff607221 */ /* 0x001fe20000010000 */
[----:B------:R-:W-:-:S03]  /*2750*/  FADD.FTZ R97, RZ, R97 ;  /* 0x00000061ff617221 */ /* 0x000fc60000010000 */
[----:B------:R-:W-:Y:S01]  /*2760*/  FADD.FTZ R98, R98, R96 ;  /* 0x0000006062627221 */ /* 0x000fe20000010000 */
[----:B------:R-:W-:-:S03]  /*2770*/  FADD.FTZ R99, R99, R97 ;  /* 0x0000006163637221 */ /* 0x000fc60000010000 */
[----:B-1----:R-:W-:Y:S01]  /*2780*/  FADD.FTZ R92, R98, R92 ;  /* 0x0000005c625c7221 */ /* 0x002fe20000010000 */
[----:B------:R-:W-:-:S03]  /*2790*/  FADD.FTZ R93, R99, R93 ;  /* 0x0000005d635d7221 */ /* 0x000fc60000010000 */
        /* <DEDUP_REMOVED lines=18> */
[----:B------:R-:W-:Y:S01]  /*28c0*/  R2UR UR5, R92 ;  /* 0x000000005c0572ca */ /* 0x000fe200000e0000 */
[----:B--2---:R-:W-:-:S05]  /*28d0*/  FADD.FTZ R128, R79, R128 ;  /* 0x000000804f807221 */ /* 0x004fca0000010000 */
[----:B------:R0:W-:Y:S01]  /*28e0*/  STL [R1], R128 ;  /* 0x0000008001007387 */ /* 0x0001e20000100800 */
[----:B------:R-:W-:Y:S08]  /*28f0*/  BRA.U UP1, `(.L_x_13066) ;  /* 0x00000025015c7547 */ /* 0x000ff0000b800000 */
[----:B------:R-:W-:-:S05]  /*2900*/  MOV R76, 0x10 ;  /* 0x00000010004c7802 */ /* 0x000fca0000000f00 */
[----:B------:R-:W-:-:S06]  /*2910*/  IMAD.WIDE.U32 R76, R163, R76, UR26 ;  /* 0x0000001aa34c7e25 */ /* 0x000fcc000f8e004c */
[----:B------:R-:W5:Y:S01]  /*2920*/  LDG.E.128 R76, desc[UR10][R76.64] ;  /* 0x0000000a4c4c7981 */ /* 0x000f62000c1e1d00 */
[----:B------:R-:W-:-:S04]  /*2930*/  ISETP.NE.U32.AND P0, PT, RZ, UR24, PT ;  /* 0x00000018ff007c0c */ /* 0x000fc8000bf05070 */
[----:B------:R-:W-:-:S13]  /*2940*/  ISETP.NE.AND.EX P0, PT, RZ, UR25, PT, P0 ;  /* 0x00000019ff007c0c */ /* 0x000fda000bf05300 */
[----:B------:R-:W-:Y:S05]  /*2950*/  @P0 BRA `(.L_x_13067) ;  /* 0x0000000000840947 */ /* 0x000fea0003800000 */
[----:B------:R-:W-:Y:S01]  /*2960*/  MOV R93, UR4 ;  /* 0x00000004005d7c02 */ /* 0x000fe20008000f00 */
[----:B------:R-:W-:Y:S01]  /*2970*/  HADD2.F32 R94, -RZ, R144.H0_H0 ;  /* 0x20000090ff5e7230 */ /* 0x000fe20000004100 */
[----:B------:R-:W-:Y:S01]  /*2980*/  MOV R92, UR4 ;  /* 0x00000004005c7c02 */ /* 0x000fe20008000f00 */
[----:B------:R-:W-:Y:S02]  /*2990*/  HADD2.F32 R95, -RZ, R145.H0_H0 ;  /* 0x20000091ff5f7230 */ /* 0x000fe40000004100 */
[----:B------:R-:W-:Y:S01]  /*29a0*/  FFMA.FTZ R93, R184, R93, UR5 ;  /* 0x00000005b85d7e23 */ /* 0x000fe2000801005d */
[----:B------:R-:W-:Y:S02]  /*29b0*/  HADD2.F32 R96, -RZ, R199.H1_H1 ;  /* 0x300000c7ff607230 */ /* 0x000fe40000004100 */
[----:B------:R-:W-:Y:S01]  /*29c0*/  FFMA.FTZ R92, R183, R92, UR5 ;  /* 0x00000005b75c7e23 */ /* 0x000fe2000801005c */
[----:B------:R-:W-:Y:S01]  /*29d0*/  FADD.FTZ R188, R188, -R93 ;  /* 0x8000005dbcbc7221 */ /* 0x000fe20000010000 */
[----:B------:R-:W-:-:S02]  /*29e0*/  MOV R93, UR4 ;  /* 0x00000004005d7c02 */ /* 0x000fc40008000f00 */
[----:B------:R-:W-:Y:S01]  /*29f0*/  FADD.FTZ R92, R186, -R92 ;  /* 0x8000005cba5c7221 */ /* 0x000fe20000010000 */
[----:B------:R-:W-:Y:S02]  /*2a00*/  FMUL.FTZ R188, R188, UR8 ;  /* 0x00000008bcbc7c20 */ /* 0x000fe40008410000 */
[----:B------:R-:W-:Y:S01]  /*2a10*/  FFMA.FTZ R93, R185, R93, UR5 ;  /* 0x00000005b95d7e23 */ /* 0x000fe2000801005d */
[----:B------:R-:W-:Y:S01]  /*2a20*/  FMUL.FTZ R92, R92, UR8 ;  /* 0x000000085c5c7c20 */ /* 0x000fe20008410000 */
[----:B------:R-:W-:Y:S02]  /*2a30*/  FMUL.FTZ R188, R188, UR7 ;  /* 0x00000007bcbc7c20 */ /* 0x000fe40008410000 */
[----:B------:R-:W-:Y:S01]  /*2a40*/  FADD.FTZ R189, R189, -R93 ;  /* 0x8000005dbdbd7221 */ /* 0x000fe20000010000 */
[----:B------:R-:W-:-:S03]  /*2a50*/  MOV R93, UR4 ;  /* 0x00000004005d7c02 */ /* 0x000fc60008000f00 */
[----:B------:R-:W-:Y:S02]  /*2a60*/  FMUL.FTZ R189, R189, UR8 ;  /* 0x00000008bdbd7c20 */ /* 0x000fe40008410000 */
[----:B------:R-:W-:Y:S02]  /*2a70*/  FFMA.FTZ R93, R187, R93, UR5 ;  /* 0x00000005bb5d7e23 */ /* 0x000fe4000801005d */
[----:B------:R-:W-:Y:S02]  /*2a80*/  FMUL.FTZ R189, R189, UR7 ;  /* 0x00000007bdbd7c20 */ /* 0x000fe40008410000 */
[----:B------:R-:W-:Y:S01]  /*2a90*/  FADD.FTZ R191, R191, -R93 ;  /* 0x8000005dbfbf7221 */ /* 0x000fe20000010000 */
[----:B------:R-:W-:-:S03]  /*2aa0*/  FMUL.FTZ R93, R92, UR7 ;  /* 0x000000075c5d7c20 */ /* 0x000fc60008410000 */
[----:B------:R-:W-:Y:S01]  /*2ab0*/  FMUL.FTZ R191, R191, UR8 ;  /* 0x00000008bfbf7c20 */ /* 0x000fe20008410000 */
[----:B-----5:R-:W-:Y:S01]  /*2ac0*/  FMUL.FTZ R92, R76, R93 ;  /* 0x0000005d4c5c7220 */ /* 0x020fe20000410000 */
[----:B------:R-:W-:Y:S01]  /*2ad0*/  FMUL.FTZ R76, R93, R94 ;  /* 0x0000005e5d4c7220 */ /* 0x000fe20000410000 */
[----:B------:R-:W-:Y:S02]  /*2ae0*/  HADD2.F32 R94, -RZ, R199.H0_H0 ;  /* 0x200000c7ff5e7230 */ /* 0x000fe40000004100 */
[----:B------:R-:W-:Y:S01]  /*2af0*/  FMUL.FTZ R93, R77, R188 ;  /* 0x000000bc4d5d7220 */ /* 0x000fe20000410000 */
[----:B------:R-:W-:Y:S02]  /*2b00*/  FMUL.FTZ R191, R191, UR7 ;  /* 0x00000007bfbf7c20 */ /* 0x000fe40008410000 */
[----:B------:R-:W-:Y:S01]  /*2b10*/  FMUL.FTZ R77, R188, R94 ;  /* 0x0000005ebc4d7220 */ /* 0x000fe20000410000 */
[----:B------:R-:W-:Y:S01]  /*2b20*/  FMUL.FTZ R94, R78, R189 ;  /* 0x000000bd4e5e7220 */ /* 0x000fe20000410000 */
[----:B------:R-:W-:Y:S01]  /*2b30*/  FMUL.FTZ R78, R189, R95 ;  /* 0x0000005fbd4e7220 */ /* 0x000fe20000410000 */
[----:B------:R-:W-:Y:S01]  /*2b40*/  FMUL.FTZ R95, R79, R191 ;  /* 0x000000bf4f5f7220 */ /* 0x000fe20000410000 */
[----:B------:R-:W-:Y:S01]  /*2b50*/  FMUL.FTZ R79, R191, R96 ;  /* 0x00000060bf4f7220 */ /* 0x000fe20000410000 */
[----:B------:R-:W-:Y:S06]  /*2b60*/  BRA `(.L_x_13068) ;  /* 0x0000000000807947 */ /* 0x000fec0003800000 */
.L_x_13067:
[----:B------:R-:W-:Y:S01]  /*2b70*/  MOV R84, UR4 ;  /* 0x0000000400547c02 */ /* 0x000fe20008000f00 */
[----:B------:R-:W-:Y:S01]  /*2b80*/  HADD2.F32 R93, -RZ, R144.H0_H0 ;  /* 0x20000090ff5d7230 */ /* 0x000fe20000004100 */
[----:B------:R-:W-:Y:S02]  /*2b90*/  MOV R85, UR4 ;  /* 0x0000000400557c02 */ /* 0x000fe40008000f00 */
[----:B------:R-:W-:Y:S01]  /*2ba0*/  MOV R86, UR4 ;  /* 0x0000000400567c02 */ /* 0x000fe20008000f00 */
[----:B------:R-:W-:Y:S01]  /*2bb0*/  FFMA.FTZ R84, R183, R84, UR5 ;  /* 0x00000005b7547e23 */ /* 0x000fe20008010054 */
[----:B------:R-:W-:Y:S01]  /*2bc0*/  MOV R87, UR4 ;  /* 0x0000000400577c02 */ /* 0x000fe20008000f00 */
[----:B------:R-:W-:Y:S02]  /*2bd0*/  FFMA.FTZ R85, R184, R85, UR5 ;  /* 0x00000005b8557e23 */ /* 0x000fe40008010055 */
[----:B------:R-:W-:Y:S01]  /*2be0*/  FADD.FTZ R84, R186, -R84 ;  /* 0x80000054ba547221 */ /* 0x000fe20000010000 */
[----:B------:R-:W-:Y:S01]  /*2bf0*/  FFMA.FTZ R86, R185, R86, UR5 ;  /* 0x00000005b9567e23 */ /* 0x000fe20008010056 */
[----:B------:R-:W-:Y:S01]  /*2c00*/  FADD.FTZ R85, R188, -R85 ;  /* 0x80000055bc557221 */ /* 0x000fe20000010000 */
[----:B------:R-:W-:Y:S01]  /*2c10*/  FFMA.FTZ R87, R187, R87, UR5 ;  /* 0x00000005bb577e23 */ /* 0x000fe20008010057 */
[----:B------:R-:W-:Y:S01]  /*2c20*/  FMUL.FTZ R84, R84, UR8 ;  /* 0x0000000854547c20 */ /* 0x000fe20008410000 */
[----:B------:R-:W-:Y:S01]  /*2c30*/  FADD.FTZ R86, R189, -R86 ;  /* 0x80000056bd567221 */ /* 0x000fe20000010000 */
[----:B------:R-:W-:Y:S01]  /*2c40*/  FMUL.FTZ R85, R85, UR8 ;  /* 0x0000000855557c20 */ /* 0x000fe20008410000 */
[----:B------:R-:W-:Y:S01]  /*2c50*/  FADD.FTZ R87, R191, -R87 ;  /* 0x80000057bf577221 */ /* 0x000fe20000010000 */
[----:B------:R-:W-:Y:S01]  /*2c60*/  FMUL.FTZ R94, R84, UR7 ;  /* 0x00000007545e7c20 */ /* 0x000fe20008410000 */
[----:B------:R-:W-:Y:S01]  /*2c70*/  FMUL.FTZ R86, R86, UR8 ;  /* 0x0000000856567c20 */ /* 0x000fe20008410000 */
[----:B------:R-:W-:Y:S01]  /*2c80*/  FMUL.FTZ R95, R85, UR7 ;  /* 0x00000007555f7c20 */ /* 0x000fe20008410000 */
[----:B------:R-:W-:Y:S01]  /*2c90*/  FMUL.FTZ R87, R87, UR8 ;  /* 0x0000000857577c20 */ /* 0x000fe20008410000 */
[----:B-----5:R-:W-:Y:S01]  /*2ca0*/  FMUL.FTZ R92, R76, R94 ;  /* 0x0000005e4c5c7220 */ /* 0x020fe20000410000 */
[----:B------:R-:W-:Y:S01]  /*2cb0*/  FMUL.FTZ R76, R94, R93 ;  /* 0x0000005d5e4c7220 */ /* 0x000fe20000410000 */
[----:B------:R-:W-:-:S02]  /*2cc0*/  HADD2.F32 R94, -RZ, R199.H0_H0 ;  /* 0x200000c7ff5e7230 */ /* 0x000fc40000004100 */
[----:B------:R-:W-:Y:S01]  /*2cd0*/  FMUL.FTZ R93, R77, R95 ;  /* 0x0000005f4d5d7220 */ /* 0x000fe20000410000 */
[----:B------:R-:W-:Y:S01]  /*2ce0*/  FMUL.FTZ R96, R86, UR7 ;  /* 0x0000000756607c20 */ /* 0x000fe20008410000 */
[----:B------:R-:W-:Y:S01]  /*2cf0*/  FMUL.FTZ R97, R87, UR7 ;  /* 0x0000000757617c20 */ /* 0x000fe20008410000 */
[----:B------:R-:W-:Y:S01]  /*2d00*/  FMUL.FTZ R77, R95, R94 ;  /* 0x0000005e5f4d7220 */ /* 0x000fe20000410000 */
[----:B------:R-:W-:Y:S02]  /*2d10*/  HADD2.F32 R95, -RZ, R145.H0_H0 ;  /* 0x20000091ff5f7230 */ /* 0x000fe40000004100 */
[----:B------:R-:W-:-:S03]  /*2d20*/  FMUL.FTZ R94, R78, R96 ;  /* 0x000000604e5e7220 */ /* 0x000fc60000410000 */
[----:B------:R-:W-:Y:S01]  /*2d30*/  FMUL.FTZ R78, R96, R95 ;  /* 0x0000005f604e7220 */ /* 0x000fe20000410000 */
[----:B------:R-:W-:Y:S02]  /*2d40*/  HADD2.F32 R96, -RZ, R199.H1_H1 ;  /* 0x300000c7ff607230 */ /* 0x000fe40000004100 */
[----:B------:R-:W-:-:S03]  /*2d50*/  FMUL.FTZ R95, R79, R97 ;  /* 0x000000614f5f7220 */ /* 0x000fc60000410000 */
[----:B------:R-:W-:-:S07]  /*2d60*/  FMUL.FTZ R79, R97, R96 ;  /* 0x00000060614f7220 */ /* 0x000fce0000410000 */
.L_x_13068:
[----:B------:R-:W1:Y:S02]  /*2d70*/  @P0 LDC.64 R96, c[0x0][0x478] ;  /* 0x00011e00ff600b82 */ /* 0x000e640000000a00 */
[----:B-1----:R-:W-:-:S05]  /*2d80*/  @P0 IMAD.WIDE.U32 R96, R163, 0x10, R96 ;  /* 0x00000010a3600825 */ /* 0x002fca00078e0060 */
[----:B------:R1:W-:Y:S02]  /*2d90*/  @P0 STG.E.128 desc[UR10][R96.64], R84 ;  /* 0x0000005460000986 */ /* 0x0003e4000c101d0a */
[----:B-1----:R-:W-:-:S05]  /*2da0*/  HFMA2 R96, -RZ, RZ, 0, 9.5367431640625e-07 ;  /* 0x00000010ff607431 */ /* 0x002fca00000001ff */
[----:B------:R-:W-:-:S05]  /*2db0*/  IMAD.WIDE.U32 R96, R163, R96, UR28 ;  /* 0x0000001ca3607e25 */ /* 0x000fca000f8e0060 */
[----:B------:R1:W-:Y:S02]  /*2dc0*/  STG.E.128 desc[UR10][R96.64], R76 ;  /* 0x0000004c60007986 */ /* 0x0003e4000c101d0a */
[----:B-1----:R-:W-:-:S05]  /*2dd0*/  MOV R76, 0x10 ;  /* 0x00000010004c7802 */ /* 0x002fca0000000f00 */
[----:B------:R-:W-:-:S06]  /*2de0*/  IMAD.WIDE.U32 R76, R157, R76, UR26 ;  /* 0x0000001a9d4c7e25 */ /* 0x000fcc000f8e004c */
[----:B------:R-:W5:Y:S01]  /*2df0*/  LDG.E.128 R76, desc[UR10][R76.64] ;  /* 0x0000000a4c4c7981 */ /* 0x000f62000c1e1d00 */
[----:B------:R-:W-:Y:S05]  /*2e00*/  @!P0 BRA `(.L_x_13069) ;  /* 0x0000000000848947 */ /* 0x000fea0003800000 */
        /* <DEDUP_REMOVED lines=31> */
[----:B------:R-:W-:Y:S01]  /*3000*/  FMUL.FTZ R79, R121, R120 ;  /* 0x00000078794f7220 */ /* 0x000fe20000410000 */
[----:B------:R-:W-:Y:S06]  /*3010*/  BRA `(.L_x_13070) ;  /* 0x0000000000807947 */ /* 0x000fec0003800000 */
.L_x_13069:
        /* <DEDUP_REMOVED lines=31> */
[----:B------:R-:W-:-:S07]  /*3210*/  FMUL.FTZ R79, R171, R120 ;  /* 0x00000078ab4f7220 */ /* 0x000fce0000410000 */
.L_x_13070:
        /* <DEDUP_REMOVED lines=10> */
[----:B------:R-:W-:Y:S02]  /*32c0*/  MOV R84, UR4 ;  /* 0x0000000400547c02 */ /* 0x000fe40008000f00 */
[----:B------:R-:W-:Y:S02]  /*32d0*/  MOV R85, UR4 ;  /* 0x0000000400557c02 */ /* 0x000fe40008000f00 */
[----:B------:R-:W-:Y:S01]  /*32e0*/  MOV R86, UR4 ;  /* 0x0000000400567c02 */ /* 0x000fe20008000f00 */
[----:B------:R-:W-:Y:S01]  /*32f0*/  FFMA.FTZ R84, R158, R84, UR5 ;  /* 0x000000059e547e23 */ /* 0x000fe20008010054 */
[----:B------:R-:W-:Y:S01]  /*3300*/  MOV R87, UR4 ;  /* 0x0000000400577c02 */ /* 0x000fe20008000f00 */
[----:B------:R-:W-:Y:S02]  /*3310*/  FFMA.FTZ R159, R159, R85, UR5 ;  /* 0x000000059f9f7e23 */ /* 0x000fe40008010055 */
[----:B------:R-:W-:Y:S01]  /*3320*/  FADD.FTZ R84, R160, -R84 ;  /* 0x80000054a0547221 */ /* 0x000fe20000010000 */
[----:B------:R-:W-:Y:S01]  /*3330*/  FFMA.FTZ R86, R161, R86, UR5 ;  /* 0x00000005a1567e23 */ /* 0x000fe20008010056 */
[----:B------:R-:W-:Y:S01]  /*3340*/  FFMA.FTZ R87, R162, R87, UR5 ;  /* 0x00000005a2577e23 */ /* 0x000fe20008010057 */
[----:B------:R-:W-:Y:S01]  /*3350*/  FADD.FTZ R159, R117, -R159 ;  /* 0x8000009f759f7221 */ /* 0x000fe20000010000 */
[----:B------:R-:W-:Y:S01]  /*3360*/  FMUL.FTZ R84, R84, UR8 ;  /* 0x0000000854547c20 */ /* 0x000fe20008410000 */
[----:B------:R-:W-:Y:S01]  /*3370*/  FADD.FTZ R86, R118, -R86 ;  /* 0x8000005676567221 */ /* 0x000fe20000010000 */
[----:B------:R-:W-:Y:S01]  /*3380*/  FADD.FTZ R87, R119, -R87 ;  /* 0x8000005777577221 */ /* 0x000fe20000010000 */
[----:B------:R-:W-:-:S02]  /*3390*/  HADD2.F32 R118, -RZ, R148.H0_H0 ;  /* 0x20000094ff767230 */ /* 0x000fc40000004100 */
[----:B------:R-:W-:Y:S01]  /*33a0*/  FMUL.FTZ R119, R84, UR7 ;  /* 0x0000000754777c20 */ /* 0x000fe20008410000 */
[----:B------:R-:W-:Y:S01]  /*33b0*/  FMUL.FTZ R85, R159, UR8 ;  /* 0x000000089f557c20 */ /* 0x000fe20008410000 */
[----:B------:R-:W-:Y:S01]  /*33c0*/  FMUL.FTZ R86, R86, UR8 ;  /* 0x0000000856567c20 */ /* 0x000fe20008410000 */
[----:B------:R-:W-:Y:S01]  /*33d0*/  FMUL.FTZ R87, R87, UR8 ;  /* 0x0000000857577c20 */ /* 0x000fe20008410000 */
[----:B-----5:R-:W-:Y:S01]  /*33e0*/  FMUL.FTZ R117, R76, R119 ;  /* 0x000000774c757220 */ /* 0x020fe20000410000 */
[----:B------:R-:W-:Y:S01]  /*33f0*/  FMUL.FTZ R76, R119, R118 ;  /* 0x00000076774c7220 */ /* 0x000fe20000410000 */
[----:B------:R-:W-:Y:S02]  /*3400*/  HADD2.F32 R118, -RZ, R197.H0_H0 ;  /* 0x200000c5ff767230 */ /* 0x000fe40000004100 */
[----:B------:R-:W-:-:S04]  /*3410*/  FMUL.FTZ R119, R85, UR7 ;  /* 0x0000000755777c20 */ /* 0x000fc80008410000 */
[----:B------:R-:W-:Y:S01]  /*3420*/  FMUL.FTZ R120, R77, R119 ;  /* 0x000000774d787220 */ /* 0x000fe20000410000 */
[----:B------:R-:W-:Y:S01]  /*3430*/  FMUL.FTZ R77, R119, R118 ;  /* 0x00000076774d7220 */ /* 0x000fe20000410000 */
[----:B------:R-:W-:Y:S02]  /*3440*/  HADD2.F32 R118, -RZ, R149.H0_H0 ;  /* 0x20000095ff767230 */ /* 0x000fe40000004100 */
[----:B------:R-:W-:-:S04]  /*3450*/  FMUL.FTZ R119, R86, UR7 ;  /* 0x0000000756777c20 */ /* 0x000fc80008410000 */
[----:B------:R-:W-:Y:S01]  /*3460*/  FMUL.FTZ R121, R78, R119 ;  /* 0x000000774e797220 */ /* 0x000fe20000410000 */
[----:B------:R-:W-:Y:S01]  /*3470*/  FMUL.FTZ R78, R119, R118 ;  /* 0x00000076774e7220 */ /* 0x000fe20000410000 */
[----:B------:R-:W-:Y:S02]  /*3480*/  HADD2.F32 R118, -RZ, R197.H1_H1 ;  /* 0x300000c5ff767230 */ /* 0x000fe40000004100 */
[----:B------:R-:W-:-:S04]  /*3490*/  FMUL.FTZ R119, R87, UR7 ;  /* 0x0000000757777c20 */ /* 0x000fc80008410000 */
[----:B------:R-:W-:Y:S01]  /*34a0*/  FMUL.FTZ R122, R79, R119 ;  /* 0x000000774f7a7220 */ /* 0x000fe20000410000 */
[----:B------:R-:W-:Y:S01]  /*34b0*/  FMUL.FTZ R79, R119, R118 ;  /* 0x00000076774f7220 */ /* 0x000fe20000410000 */
[----:B------:R-:W-:Y:S06]  /*34c0*/  BRA `(.L_x_13072) ;  /* 0x0000000000807947 */ /* 0x000fec0003800000 */
.L_x_13071:
[----:B------:R-:W-:Y:S02]  /*34d0*/  MOV R121, UR4 ;  /* 0x0000000400797c02 */ /* 0x000fe40008000f00 */
[----:B------:R-:W-:-:S03]  /*34e0*/  MOV R120, UR4 ;  /* 0x0000000400787c02 */ /* 0x000fc60008000f00 */
[----:B------:R-:W-:Y:S02]  /*34f0*/  FFMA.FTZ R121, R159, R121, UR5 ;  /* 0x000000059f797e23 */ /* 0x000fe40008010079 */
[----:B------:R-:W-:Y:S02]  /*3500*/  FFMA.FTZ R120, R158, R120, UR5 ;  /* 0x000000059e787e23 */ /* 0x000fe40008010078 */
[----:B------:R-:W-:Y:S01]  /*3510*/  FADD.FTZ R117, R117, -R121 ;  /* 0x8000007975757221 */ /* 0x000fe20000010000 */
[----:B------:R-:W-:Y:S01]  /*3520*/  MOV R121, UR4 ;  /* 0x0000000400797c02 */ /* 0x000fe20008000f00 */
[----:B------:R-:W-:Y:S02]  /*3530*/  FADD.FTZ R120, R160, -R120 ;  /* 0x80000078a0787221 */ /* 0x000fe40000010000 */
[----:B------:R-:W-:Y:S02]  /*3540*/  FMUL.FTZ R122, R117, UR8 ;  /* 0x00000008757a7c20 */ /* 0x000fe40008410000 */
[----:B------:R-:W-:Y:S01]  /*3550*/  FFMA.FTZ R121, R161, R121, UR5 ;  /* 0x00000005a1797e23 */ /* 0x000fe20008010079 */
[----:B------:R-:W-:Y:S01]  /*3560*/  FMUL.FTZ R120, R120, UR8 ;  /* 0x0000000878787c20 */ /* 0x000fe20008410000 */
[----:B------:R-:W-:-:S02]  /*3570*/  FMUL.FTZ R122, R122, UR7 ;  /* 0x000000077a7a7c20 */ /* 0x000fc40008410000 */
[----:B------:R-:W-:Y:S01]  /*3580*/  FADD.FTZ R118, R118, -R121 ;  /* 0x8000007976767221 */ /* 0x000fe20000010000 */
[----:B------:R-:W-:Y:S01]  /*3590*/  MOV R121, UR4 ;  /* 0x0000000400797c02 */ /* 0x000fe20008000f00 */
[----:B------:R-:W-:Y:S02]  /*35a0*/  FMUL.FTZ R120, R120, UR7 ;  /* 0x0000000778787c20 */ /* 0x000fe40008410000 */
[----:B------:R-:W-:Y:S02]  /*35b0*/  FMUL.FTZ R118, R118, UR8 ;  /* 0x0000000876767c20 */ /* 0x000fe40008410000 */
[----:B------:R-:W-:Y:S01]  /*35c0*/  FFMA.FTZ R121, R162, R121, UR5 ;  /* 0x00000005a2797e23 */ /* 0x000fe20008010079 */
[----:B-----5:R-:W-:Y:S01]  /*35d0*/  FMUL.FTZ R117, R76, R120 ;  /* 0x000000784c757220 */ /* 0x020fe20000410000 */
[----:B------:R-:W-:Y:S02]  /*35e0*/  FMUL.FTZ R118, R118, UR7 ;  /* 0x0000000776767c20 */ /* 0x000fe40008410000 */
[----:B------:R-:W-:Y:S01]  /*35f0*/  FADD.FTZ R119, R119, -R121 ;  /* 0x8000007977777221 */ /* 0x000fe20000010000 */
[----:B------:R-:W-:-:S03]  /*3600*/  HADD2.F32 R121, -RZ, R148.H0_H0 ;  /* 0x20000094ff797230 */ /* 0x000fc60000004100 */
[----:B------:R-:W-:Y:S02]  /*3610*/  FMUL.FTZ R119, R119, UR8 ;  /* 0x0000000877777c20 */ /* 0x000fe40008410000 */
[----:B------:R-:W-:Y:S01]  /*3620*/  FMUL.FTZ R76, R120, R121 ;  /* 0x00000079784c7220 */ /* 0x000fe20000410000 */
[----:B------:R-:W-:Y:S02]  /*3630*/  HADD2.F32 R121, -RZ, R197.H0_H0 ;  /* 0x200000c5ff797230 */ /* 0x000fe40000004100 */
[----:B------:R-:W-:Y:S01]  /*3640*/  FMUL.FTZ R120, R77, R122 ;  /* 0x0000007a4d787220 */ /* 0x000fe20000410000 */
[----:B------:R-:W-:Y:S02]  /*3650*/  FMUL.FTZ R119, R119, UR7 ;  /* 0x0000000777777c20 */ /* 0x000fe40008410000 */
[----:B------:R-:W-:Y:S01]  /*3660*/  FMUL.FTZ R77, R122, R121 ;  /* 0x000000797a4d7220 */ /* 0x000fe20000410000 */
[----:B------:R-:W-:Y:S02]  /*3670*/  HADD2.F32 R122, -RZ, R149.H0_H0 ;  /* 0x20000095ff7a7230 */ /* 0x000fe40000004100 */
[----:B------:R-:W-:-:S03]  /*3680*/  FMUL.FTZ R121, R78, R118 ;  /* 0x000000764e797220 */ /* 0x000fc60000410000 */
[----:B------:R-:W-:Y:S01]  /*3690*/  FMUL.FTZ R78, R118, R122 ;  /* 0x0000007a764e7220 */ /* 0x000fe20000410000 */
[----:B------:R-:W-:Y:S02]  /*36a0*/  HADD2.F32 R118, -RZ, R197.H1_H1 ;  /* 0x300000c5ff767230 */ /* 0x000fe40000004100 */
[----:B------:R-:W-:-:S03]  /*36b0*/  FMUL.FTZ R122, R79, R119 ;  /* 0x000000774f7a7220 */ /* 0x000fc60000410000 */
[----:B------:R-:W-:-:S07]  /*36c0*/  FMUL.FTZ R79, R119, R118 ;  /* 0x00000076774f7220 */ /* 0x000fce0000410000 */
.L_x_13072:
[----:B------:R-:W1:Y:S01]  /*36d0*/  @P0 LDC.64 R118, c[0x0][0x478] ;  /* 0x00011e00ff760b82 */ /* 0x000e620000000a00 */
[----:B------:R-:W-:Y:S01]  /*36e0*/  HFMA2 R157, -RZ, RZ, 0, 9.5367431640625e-07 ;  /* 0x00000010ff9d7431 */ /* 0x000fe200000001ff */
[----:B------:R-:W-:Y:S01]  /*36f0*/  MOV R123, 0x10 ;  /* 0x00000010007b7802 */ /* 0x000fe20000000f00 */
[----:B-1----:R-:W-:-:S04]  /*3700*/  @P0 IMAD.WIDE.U32 R118, R156, 0x10, R118 ;  /* 0x000000109c760825 */ /* 0x002fc800078e0076 */
[----:B------:R-:W-:Y:S01]  /*3710*/  IMAD.WIDE.U32 R156, R156, R157, UR28 ;  /* 0x0000001c9c9c7e25 */ /* 0x000fe2000f8e009d */
[----:B------:R-:W-:Y:S04]  /*3720*/  @P0 STG.E.128 desc[UR10][R118.64], R84 ;  /* 0x0000005476000986 */ /* 0x000fe8000c101d0a */
[----:B------:R1:W-:Y:S02]  /*3730*/  STG.E.128 desc[UR10][R156.64], R76 ;  /* 0x0000004c9c007986 */ /* 0x0003e4000c101d0a */
[----:B-1----:R-:W-:-:S06]  /*3740*/  IMAD.WIDE.U32 R76, R36, R123, UR26 ;  /* 0x0000001a244c7e25 */ /* 0x002fcc000f8e007b */
[----:B------:R-:W5:Y:S01]  /*3750*/  LDG.E.128 R76, desc[UR10][R76.64] ;  /* 0x0000000a4c4c7981 */ /* 0x000f62000c1e1d00 */
[----:B------:R-:W-:Y:S05]  /*3760*/  @!P0 BRA `(.L_x_13073) ;  /* 0x00000000007c8947 */ /* 0x000fea0003800000 */
[----:B------:R-:W-:Y:S01]  /*3770*/  MOV R84, UR4 ;  /* 0x0000000400547c02 */ /* 0x000fe20008000f00 */
[----:B------:R-:W-:Y:S01]  /*3780*/  HADD2.F32 R86, -RZ, R150.H0_H0 ;  /* 0x20000096ff567230 */ /* 0x000fe20000004100 */
[----:B------:R-:W-:-:S03]  /*3790*/  MOV R85, UR4 ;  /* 0x0000000400557c02 */ /* 0x000fc60008000f00 */
[-C--:B------:R-:W-:Y:S01]  /*37a0*/  FFMA.FTZ R113, R113, R84.reuse, UR5 ;  /* 0x0000000571717e23 */ /* 0x080fe20008010054 */
[----:B------:R-:W-:Y:S01]  /*37b0*/  FFMA.FTZ R115, R115, R84, UR5 ;  /* 0x0000000573737e23 */ /* 0x000fe20008010054 */
[-C--:B------:R-:W-:Y:S01]  /*37c0*/  FFMA.FTZ R114, R114, R85.reuse, UR5 ;  /* 0x0000000572727e23 */ /* 0x080fe20008010055 */
[----:B------:R-:W-:Y:S01]  /*37d0*/  FFMA.FTZ R116, R116, R85, UR5 ;  /* 0x0000000574747e23 */ /* 0x000fe20008010055 */
[----:B------:R-:W-:Y:S01]  /*37e0*/  FADD.FTZ R113, R124, -R113 ;  /* 0x800000717c717221 */ /* 0x000fe20000010000 */
[----:B------:R-:W-:Y:S01]  /*37f0*/  FADD.FTZ R115, R126, -R115 ;  /* 0x800000737e737221 */ /* 0x000fe20000010000 */
[----:B------:R-:W-:Y:S01]  /*3800*/  FADD.FTZ R114, R125, -R114 ;  /* 0x800000727d727221 */ /* 0x000fe20000010000 */
[----:B------:R-:W-:Y:S01]  /*3810*/  FADD.FTZ R87, R127, -R116 ;  /* 0x800000747f577221 */ /* 0x000fe20000010000 */
[----:B------:R-:W-:Y:S02]  /*3820*/  FMUL.FTZ R84, R113, UR8 ;  /* 0x0000000871547c20 */ /* 0x000fe40008410000 */
[----:B------:R-:W-:Y:S01]  /*3830*/  FMUL.FTZ R85, R114, UR8 ;  /* 0x0000000872557c20 */ /* 0x000fe20008410000 */
[----:B------:R-:W-:Y:S01]  /*3840*/  FMUL.FTZ R87, R87, UR8 ;  /* 0x0000000857577c20 */ /* 0x000fe20008410000 */
[----:B------:R-:W-:-:S02]  /*3850*/  FMUL.FTZ R119, R84, UR7 ;  /* 0x0000000754777c20 */ /* 0x000fc40008410000 */
[----:B------:R-:W-:Y:S02]  /*3860*/  FMUL.FTZ R114, R85, UR7 ;  /* 0x0000000755727c20 */ /* 0x000fe40008410000 */
[----:B-----5:R-:W-:Y:S01]  /*3870*/  FMUL.FTZ R113, R76, R119 ;  /* 0x000000774c717220 */ /* 0x020fe20000410000 */
[----:B------:R-:W-:Y:S01]  /*3880*/  FMUL.FTZ R76, R119, R86 ;  /* 0x00000056774c7220 */ /* 0x000fe20000410000 */
[----:B------:R-:W-:Y:S02]  /*3890*/  HADD2.F32 R119, -RZ, R196.H0_H0 ;  /* 0x200000c4ff777230 */ /* 0x000fe40000004100 */
[----:B------:R-:W-:Y:S01]  /*38a0*/  FMUL.FTZ R86, R115, UR8 ;  /* 0x0000000873567c20 */ /* 0x000fe20008410000 */
[----:B------:R-:W-:Y:S02]  /*38b0*/  FMUL.FTZ R116, R77, R114 ;  /* 0x000000724d747220 */ /* 0x000fe40000410000 */
[----:B------:R-:W-:Y:S01]  /*38c0*/  FMUL.FTZ R77, R114, R119 ;  /* 0x00000077724d7220 */ /* 0x000fe20000410000 */
[----:B------:R-:W-:-:S02]  /*38d0*/  HADD2.F32 R114, -RZ, R151.H0_H0 ;  /* 0x20000097ff727230 */ /* 0x000fc40000004100 */
        /* <DEDUP_REMOVED lines=8> */
.L_x_13073:
[----:B------:R-:W-:-:S05]  /*3960*/  MOV R118, UR4 ;  /* 0x0000000400767c02 */ /* 0x000fca0008000f00 */
[----:B------:R-:W-:Y:S01]  /*3970*/  FFMA.FTZ R118, R113, R118, UR5 ;  /* 0x0000000571767e23 */ /* 0x000fe20008010076 */
[----:B------:R-:W-:-:S03]  /*3980*/  MOV R113, UR4 ;  /* 0x0000000400717c02 */ /* 0x000fc60008000f00 */
[----:B------:R-:W-:Y:S02]  /*3990*/  FADD.FTZ R118, R124, -R118 ;  /* 0x800000767c767221 */ /* 0x000fe40000010000 */
[----:B------:R-:W-:Y:S01]  /*39a0*/  FFMA.FTZ R113, R114, R113, UR5 ;  /* 0x0000000572717e23 */ /* 0x000fe20008010071 */
[----:B------:R-:W-:-:S03]  /*39b0*/  MOV R114, UR4 ;  /* 0x0000000400727c02 */ /* 0x000fc60008000f00 */
[----:B------:R-:W-:Y:S02]  /*39c0*/  FADD.FTZ R113, R125, -R113 ;  /* 0x800000717d717221 */ /* 0x000fe40000010000 */
[----:B------:R-:W-:Y:S01]  /*39d0*/  FFMA.FTZ R114, R115, R114, UR5 ;  /* 0x0000000573727e23 */ /* 0x000fe20008010072 */
[----:B------:R-:W-:-:S03]  /*39e0*/  MOV R115, UR4 ;  /* 0x0000000400737c02 */ /* 0x000fc60008000f00 */
[----:B------:R-:W-:Y:S02]  /*39f0*/  FADD.FTZ R114, R126, -R114 ;  /* 0x800000727e727221 */ /* 0x000fe40000010000 */
[----:B------:R-:W-:Y:S01]  /*3a00*/  FFMA.FTZ R116, R116, R115, UR5 ;  /* 0x0000000574747e23 */ /* 0x000fe20008010073 */
[----:B------:R-:W-:Y:S01]  /*3a10*/  FMUL.FTZ R115, R118, UR8 ;  /* 0x0000000876737c20 */ /* 0x000fe20008410000 */
[----:B------:R-:W-:Y:S01]  /*3a20*/  FMUL.FTZ R118, R113, UR8 ;  /* 0x0000000871767c20 */ /* 0x000fe20008410000 */
[----:B------:R-:W-:Y:S01]  /*3a30*/  FMUL.FTZ R114, R114, UR8 ;  /* 0x0000000872727c20 */ /* 0x000fe20008410000 */
[----:B------:R-:W-:Y:S01]  /*3a40*/  FADD.FTZ R127, R127, -R116 ;  /* 0x800000747f7f7221 */ /* 0x000fe20000010000 */
[----:B------:R-:W-:Y:S01]  /*3a50*/  FMUL.FTZ R115, R115, UR7 ;  /* 0x0000000773737c20 */ /* 0x000fe20008410000 */
[----:B------:R-:W-:Y:S02]  /*3a60*/  HADD2.F32 R116, -RZ, R150.H0_H0 ;  /* 0x20000096ff747230 */ /* 0x000fe40000004100 */
[----:B------:R-:W-:Y:S01]  /*3a70*/  FMUL.FTZ R118, R118, UR7 ;  /* 0x0000000776767c20 */ /* 0x000fe20008410000 */
[----:B------:R-:W-:Y:S01]  /*3a80*/  FMUL.FTZ R114, R114, UR7 ;  /* 0x0000000772727c20 */ /* 0x000fe20008410000 */
[----:B-----5:R-:W-:Y:S01]  /*3a90*/  FMUL.FTZ R113, R76, R115 ;  /* 0x000000734c717220 */ /* 0x020fe20000410000 */
[----:B------:R-:W-:Y:S01]  /*3aa0*/  FMUL.FTZ R127, R127, UR8 ;  /* 0x000000087f7f7c20 */ /* 0x000fe20008410000 */
[----:B------:R-:W-:Y:S01]  /*3ab0*/  FMUL.FTZ R76, R115, R116 ;  /* 0x00000074734c7220 */ /* 0x000fe20000410000 */
[----:B------:R-:W-:-:S02]  /*3ac0*/  HADD2.F32 R115, -RZ, R196.H0_H0 ;  /* 0x200000c4ff737230 */ /* 0x000fc40000004100 */
[----:B------:R-:W-:-:S03]  /*3ad0*/  FMUL.FTZ R116, R77, R118 ;  /* 0x000000764d747220 */ /* 0x000fc60000410000 */
[----:B------:R-:W-:Y:S01]  /*3ae0*/  FMUL.FTZ R77, R118, R115 ;  /* 0x00000073764d7220 */ /* 0x000fe20000410000 */
[----:B------:R-:W-:Y:S02]  /*3af0*/  HADD2.F32 R115, -RZ, R151.H0_H0 ;  /* 0x20000097ff737230 */ /* 0x000fe40000004100 */
[----:B------:R-:W-:-:S03]  /*3b00*/  FMUL.FTZ R118, R78, R114 ;  /* 0x000000724e767220 */ /* 0x000fc60000410000 */
[----:B------:R-:W-:Y:S01]  /*3b10*/  FMUL.FTZ R78, R114, R115 ;  /* 0x00000073724e7220 */ /* 0x000fe20000410000 */
[----:B------:R-:W-:Y:S01]  /*3b20*/  FMUL.FTZ R114, R127, UR7 ;  /* 0x000000077f727c20 */ /* 0x000fe20008410000 */
[----:B------:R-:W-:-:S03]  /*3b30*/  HADD2.F32 R115, -RZ, R196.H1_H1 ;  /* 0x300000c4ff737230 */ /* 0x000fc60000004100 */
[----:B------:R-:W-:Y:S02]  /*3b40*/  FMUL.FTZ R119, R79, R114 ;  /* 0x000000724f777220 */ /* 0x000fe40000410000 */
[----:B------:R-:W-:-:S07]  /*3b50*/  FMUL.FTZ R79, R114, R115 ;  /* 0x00000073724f7220 */ /* 0x000fce0000410000 */
.L_x_13074:
[----:B------:R-:W1:Y:S01]  /*3b60*/  @P0 LDC.64 R114, c[0x0][0x478] ;  /* 0x00011e00ff720b82 */ /* 0x000e620000000a00 */
[----:B------:R-:W-:Y:S02]  /*3b70*/  HFMA2 R123, -RZ, RZ, 0, 9.5367431640625e-07 ;  /* 0x00000010ff7b7431 */ /* 0x000fe400000001ff */
[----:B-1----:R-:W-:-:S05]  /*3b80*/  @P0 IMAD.WIDE.U32 R114, R36, 0x10, R114 ;  /* 0x0000001024720825 */ /* 0x002fca00078e0072 */
[----:B------:R1:W-:Y:S02]  /*3b90*/  @P0 STG.E.128 desc[UR10][R114.64], R84 ;  /* 0x0000005472000986 */ /* 0x0003e4000c101d0a */
[----:B-1----:R-:W-:-:S05]  /*3ba0*/  IMAD.WIDE.U32 R114, R36, R123, UR28 ;  /* 0x0000001c24727e25 */ /* 0x002fca000f8e007b */
[----:B------:R1:W-:Y:S02]  /*3bb0*/  STG.E.128 desc[UR10][R114.64], R76 ;  /* 0x0000004c72007986 */ /* 0x0003e4000c101d0a */
[----:B-1----:R-:W-:-:S06]  /*3bc0*/  IMAD.WIDE.U32 R76, R4, R123, UR26 ;  /* 0x0000001a044c7e25 */ /* 0x002fcc000f8e007b */
[----:B------:R-:W5:Y:S01]  /*3bd0*/  LDG.E.128 R76, desc[UR10][R76.64] ;  /* 0x0000000a4c4c7981 */ /* 0x000f62000c1e1d00 */
[----:B------:R-:W-:Y:S05]  /*3be0*/  @!P0 BRA `(.L_x_13075) ;  /* 0x00000000007c8947 */ /* 0x000fea0003800000 */
[----:B------:R-:W-:Y:S02]  /*3bf0*/  MOV R36, UR4 ;  /* 0x0000000400247c02 */ /* 0x000fe40008000f00 */
[----:B------:R-:W-:-:S03]  /*3c00*/  MOV R85, UR4 ;  /* 0x0000000400557c02 */ /* 0x000fc60008000f00 */
[-C--:B------:R-:W-:Y:S01]  /*3c10*/  FFMA.FTZ R109, R109, R36.reuse, UR5 ;  /* 0x000000056d6d7e23 */ /* 0x080fe20008010024 */
[----:B------:R-:W-:Y:S01]  /*3c20*/  FFMA.FTZ R111, R111, R36, UR5 ;  /* 0x000000056f6f7e23 */ /* 0x000fe20008010024 */
[-C--:B------:R-:W-:Y:S01]  /*3c30*/  FFMA.FTZ R110, R110, R85.reuse, UR5 ;  /* 0x000000056e6e7e23 */ /* 0x080fe20008010055 */
[----:B------:R-:W-:Y:S02]  /*3c40*/  HADD2.F32 R36, -RZ, R152.H0_H0 ;  /* 0x20000098ff247230 */ /* 0x000fe40000004100 */
[----:B------:R-:W-:Y:S01]  /*3c50*/  FADD.FTZ R109, R132, -R109 ;  /* 0x8000006d846d7221 */ /* 0x000fe20000010000 */
[----:B------:R-:W-:Y:S01]  /*3c60*/  FADD.FTZ R86, R134, -R111 ;  /* 0x8000006f86567221 */ /* 0x000fe20000010000 */
[----:B------:R-:W-:Y:S01]  /*3c70*/  FADD.FTZ R110, R133, -R110 ;  /* 0x8000006e856e7221 */ /* 0x000fe20000010000 */
[----:B------:R-:W-:Y:S01]  /*3c80*/  FFMA.FTZ R112, R112, R85, UR5 ;  /* 0x0000000570707e23 */ /* 0x000fe20008010055 */
[----:B------:R-:W-:Y:S01]  /*3c90*/  FMUL.FTZ R84, R109, UR8 ;  /* 0x000000086d547c20 */ /* 0x000fe20008410000 */
[----:B------:R-:W-:Y:S01]  /*3ca0*/  FMUL.FTZ R86, R86, UR8 ;  /* 0x0000000856567c20 */ /* 0x000fe20008410000 */
[----:B------:R-:W-:Y:S01]  /*3cb0*/  FMUL.FTZ R85, R110, UR8 ;  /* 0x000000086e557c20 */ /* 0x000fe20008410000 */
[----:B------:R-:W-:Y:S01]  /*3cc0*/  FADD.FTZ R87, R135, -R112 ;  /* 0x8000007087577221 */ /* 0x000fe20000010000 */
[----:B------:R-:W-:-:S03]  /*3cd0*/  FMUL.FTZ R111, R84, UR7 ;  /* 0x00000007546f7c20 */ /* 0x000fc60008410000 */
        /* <DEDUP_REMOVED lines=16> */
.L_x_13075:
[----:B------:R-:W-:Y:S02]  /*3de0*/  MOV R36, UR4 ;  /* 0x0000000400247c02 */ /* 0x000fe40008000f00 */
[----:B------:R-:W-:-:S03]  /*3df0*/  MOV R115, UR4 ;  /* 0x0000000400737c02 */ /* 0x000fc60008000f00 */
[-C--:B------:R-:W-:Y:S01]  /*3e00*/  FFMA.FTZ R109, R109, R36.reuse, UR5 ;  /* 0x000000056d6d7e23 */ /* 0x080fe20008010024 */
[----:B------:R-:W-:Y:S01]  /*3e10*/  FFMA.FTZ R111, R111, R36, UR5 ;  /* 0x000000056f6f7e23 */ /* 0x000fe20008010024 */
[----:B------:R-:W-:Y:S01]  /*3e20*/  FFMA.FTZ R110, R110, R115, UR5 ;  /* 0x000000056e6e7e23 */ /* 0x000fe20008010073 */
[----:B------:R-:W-:Y:S02]  /*3e30*/  HADD2.F32 R36, -RZ, R152.H0_H0 ;  /* 0x20000098ff247230 */ /* 0x000fe40000004100 */
[----:B------:R-:W-:Y:S01]  /*3e40*/  FADD.FTZ R109, R132, -R109 ;  /* 0x8000006d846d7221 */ /* 0x000fe20000010000 */
[----:B------:R-:W-:Y:S01]  /*3e50*/  FADD.FTZ R134, R134, -R111 ;  /* 0x8000006f86867221 */ /* 0x000fe20000010000 */
[----:B------:R-:W-:Y:S01]  /*3e60*/  MOV R111, UR4 ;  /* 0x00000004006f7c02 */ /* 0x000fe20008000f00 */
[----:B------:R-:W-:Y:S01]  /*3e70*/  FADD.FTZ R133, R133, -R110 ;  /* 0x8000006e85857221 */ /* 0x000fe20000010000 */
[----:B------:R-:W-:Y:S01]  /*3e80*/  FMUL.FTZ R109, R109, UR8 ;  /* 0x000000086d6d7c20 */ /* 0x000fe20008410000 */
[----:B------:R-:W-:-:S02]  /*3e90*/  FMUL.FTZ R134, R134, UR8 ;  /* 0x0000000886867c20 */ /* 0x000fc40008410000 */
[----:B------:R-:W-:Y:S01]  /*3ea0*/  FFMA.FTZ R112, R112, R111, UR5 ;  /* 0x0000000570707e23 */ /* 0x000fe2000801006f */
[----:B------:R-:W-:Y:S01]  /*3eb0*/  FMUL.FTZ R111, R109, UR7 ;  /* 0x000000076d6f7c20 */ /* 0x000fe20008410000 */
[----:B------:R-:W-:Y:S02]  /*3ec0*/  FMUL.FTZ R133, R133, UR8 ;  /* 0x0000000885857c20 */ /* 0x000fe40008410000 */
[----:B------:R-:W-:Y:S01]  /*3ed0*/  FADD.FTZ R135, R135, -R112 ;  /* 0x8000007087877221 */ /* 0x000fe20000010000 */
[----:B-----5:R-:W-:Y:S01]  /*3ee0*/  FMUL.FTZ R109, R76, R111 ;  /* 0x0000006f4c6d7220 */ /* 0x020fe20000410000 */
[----:B------:R-:W-:Y:S01]  /*3ef0*/  FMUL.FTZ R76, R111, R36 ;  /* 0x000000246f4c7220 */ /* 0x000fe20000410000 */
[----:B------:R-:W-:Y:S01]  /*3f00*/  FMUL.FTZ R36, R133, UR7 ;  /* 0x0000000785247c20 */ /* 0x000fe20008410000 */
[----:B------:R-:W-:Y:S02]  /*3f10*/  HADD2.F32 R111, -RZ, R195.H0_H0 ;  /* 0x200000c3ff6f7230 */ /* 0x000fe40000004100 */
[----:B------:R-:W-:Y:S01]  /*3f20*/  FMUL.FTZ R135, R135, UR8 ;  /* 0x0000000887877c20 */ /* 0x000fe20008410000 */
[----:B------:R-:W-:-:S02]  /*3f30*/  FMUL.FTZ R112, R77, R36 ;  /* 0x000000244d707220 */ /* 0x000fc40000410000 */
[----:B------:R-:W-:Y:S01]  /*3f40*/  FMUL.FTZ R77, R36, R111 ;  /* 0x0000006f244d7220 */ /* 0x000fe20000410000 */
[----:B------:R-:W-:Y:S01]  /*3f50*/  FMUL.FTZ R111, R134, UR7 ;  /* 0x00000007866f7c20 */ /* 0x000fe20008410000 */
[----:B------:R-:W-:-:S03]  /*3f60*/  HADD2.F32 R36, -RZ, R153.H0_H0 ;  /* 0x20000099ff247230 */ /* 0x000fc60000004100 */
[----:B------:R-:W-:Y:S02]  /*3f70*/  FMUL.FTZ R114, R78, R111 ;  /* 0x0000006f4e727220 */ /* 0x000fe40000410000 */
[----:B------:R-:W-:Y:S01]  /*3f80*/  FMUL.FTZ R78, R111, R36 ;  /* 0x000000246f4e7220 */ /* 0x000fe20000410000 */
[----:B------:R-:W-:Y:S01]  /*3f90*/  FMUL.FTZ R36, R135, UR7 ;  /* 0x0000000787247c20 */ /* 0x000fe20008410000 */
[----:B------:R-:W-:-:S03]  /*3fa0*/  HADD2.F32 R111, -RZ, R195.H1_H1 ;  /* 0x300000c3ff6f7230 */ /* 0x000fc60000004100 */
[----:B------:R-:W-:Y:S02]  /*3fb0*/  FMUL.FTZ R115, R79, R36 ;  /* 0x000000244f737220 */ /* 0x000fe40000410000 */
[----:B------:R-:W-:-:S07]  /*3fc0*/  FMUL.FTZ R79, R36, R111 ;  /* 0x0000006f244f7220 */ /* 0x000fce0000410000 */
.L_x_13076:
[----:B------:R-:W1:Y:S01]  /*3fd0*/  @P0 LDC.64 R110, c[0x0][0x478] ;  /* 0x00011e00ff6e0b82 */ /* 0x000e620000000a00 */
[----:B------:R-:W-:Y:S01]  /*3fe0*/  MOV R123, 0x10 ;  /* 0x00000010007b7802 */ /* 0x000fe20000000f00 */
[----:B-1----:R-:W-:-:S05]  /*3ff0*/  @P0 IMAD.WIDE.U32 R110, R4, 0x10, R110 ;  /* 0x00000010046e0825 */ /* 0x002fca00078e006e */
[----:B------:R1:W-:Y:S02]  /*4000*/  @P0 STG.E.128 desc[UR10][R110.64], R84 ;  /* 0x000000546e000986 */ /* 0x0003e4000c101d0a */
[----:B-1----:R-:W-:-:S04]  /*4010*/  IMAD.WIDE.U32 R110, R4, R123, UR28 ;  /* 0x0000001c046e7e25 */ /* 0x002fc8000f8e007b */
[----:B------:R-:W-:Y:S01]  /*4020*/  HFMA2 R4, -RZ, RZ, 0, 9.5367431640625e-07 ;  /* 0x00000010ff047431 */ /* 0x000fe200000001ff */
[----:B------:R1:W-:Y:S04]  /*4030*/  STG.E.128 desc[UR10][R110.64], R76 ;  /* 0x0000004c6e007986 */ /* 0x0003e8000c101d0a */
        /* <DEDUP_REMOVED lines=13> */
[----:B------:R-:W-:Y:S02]  /*4110*/  HADD2.F32 R107, -RZ, R194.H0_H0 ;  /* 0x200000c2ff6b7230 */ /* 0x000fe40000004100 */
[----:B------:R-:W-:Y:S01]  /*4120*/  FMUL.FTZ R84, R105, UR8 ;  /* 0x0000000869547c20 */ /* 0x000fe20008410000 */
[----:B------:R-:W-:Y:S01]  /*4130*/  FMUL.FTZ R86, R86, UR8 ;  /* 0x0000000856567c20 */ /* 0x000fe20008410000 */
[----:B------:R-:W-:Y:S01]  /*4140*/  FMUL.FTZ R85, R106, UR8 ;  /* 0x000000086a557c20 */ /* 0x000fe20008410000 */
[----:B------:R-:W-:Y:S01]  /*4150*/  FADD.FTZ R108, R143, -R108 ;  /* 0x8000006c8f6c7221 */ /* 0x000fe20000010000 */
[----:B------:R-:W-:-:S02]  /*4160*/  FMUL.FTZ R87, R84, UR7 ;  /* 0x0000000754577c20 */ /* 0x000fc40008410000 */
[----:B------:R-:W-:Y:S02]  /*4170*/  FMUL.FTZ R106, R85, UR7 ;  /* 0x00000007556a7c20 */ /* 0x000fe40008410000 */
[----:B-----5:R-:W-:Y:S01]  /*4180*/  FMUL.FTZ R4, R76, R87 ;  /* 0x000000574c047220 */ /* 0x020fe20000410000 */
[----:B------:R-:W-:Y:S01]  /*4190*/  FMUL.FTZ R76, R87, R36 ;  /* 0x00000024574c7220 */ /* 0x000fe20000410000 */
[----:B------:R-:W-:Y:S01]  /*41a0*/  FMUL.FTZ R105, R77, R106 ;  /* 0x0000006a4d697220 */ /* 0x000fe20000410000 */
[----:B------:R-:W-:Y:S01]  /*41b0*/  FMUL.FTZ R77, R106, R107 ;  /* 0x0000006b6a4d7220 */ /* 0x000fe20000410000 */
[----:B------:R-:W-:Y:S02]  /*41c0*/  HADD2.F32 R36, -RZ, R155.H0_H0 ;  /* 0x2000009bff247230 */ /* 0x000fe40000004100 */
[----:B------:R-:W-:Y:S01]  /*41d0*/  FMUL.FTZ R107, R86, UR7 ;  /* 0x00000007566b7c20 */ /* 0x000fe20008410000 */
[----:B------:R-:W-:-:S03]  /*41e0*/  FMUL.FTZ R87, R108, UR8 ;  /* 0x000000086c577c20 */ /* 0x000fc60008410000 */
[----:B------:R-:W-:Y:S01]  /*41f0*/  FMUL.FTZ R108, R78, R107 ;  /* 0x0000006b4e6c7220 */ /* 0x000fe20000410000 */
[----:B------:R-:W-:Y:S01]  /*4200*/  FMUL.FTZ R78, R107, R36 ;  /* 0x000000246b4e7220 */ /* 0x000fe20000410000 */
[----:B------:R-:W-:Y:S02]  /*4210*/  HADD2.F32 R107, -RZ, R194.H1_H1 ;  /* 0x300000c2ff6b7230 */ /* 0x000fe40000004100 */
[----:B------:R-:W-:-:S04]  /*4220*/  FMUL.FTZ R36, R87, UR7 ;  /* 0x0000000757247c20 */ /* 0x000fc80008410000 */
[----:B------:R-:W-:Y:S01]  /*4230*/  FMUL.FTZ R110, R79, R36 ;  /* 0x000000244f6e7220 */ /* 0x000fe20000410000 */
[----:B------:R-:W-:Y:S01]  /*4240*/  FMUL.FTZ R79, R36, R107 ;  /* 0x0000006b244f7220 */ /* 0x000fe20000410000 */
[----:B------:R-:W-:Y:S06]  /*4250*/  BRA `(.L_x_13078) ;  /* 0x00000000007c7947 */ /* 0x000fec0003800000 */
.L_x_13077:
[----:B------:R-:W-:Y:S01]  /*4260*/  MOV R4, UR4 ;  /* 0x0000000400047c02 */ /* 0x000fe20008000f00 */
[----:B------:R-:W-:Y:S01]  /*4270*/  HADD2.F32 R36, -RZ, R154.H0_H0 ;  /* 0x2000009aff247230 */ /* 0x000fe20000004100 */
[----:B------:R-:W-:-:S03]  /*4280*/  MOV R111, UR4 ;  /* 0x00000004006f7c02 */ /* 0x000fc60008000f00 */
[-C--:B------:R-:W-:Y:S01]  /*4290*/  FFMA.FTZ R105, R105, R4.reuse, UR5 ;  /* 0x0000000569697e23 */ /* 0x080fe20008010004 */
[----:B------:R-:W-:Y:S01]  /*42a0*/  FFMA.FTZ R107, R107, R4, UR5 ;  /* 0x000000056b6b7e23 */ /* 0x000fe20008010004 */
[----:B------:R-:W-:Y:S02]  /*42b0*/  FFMA.FTZ R106, R106, R111, UR5 ;  /* 0x000000056a6a7e23 */ /* 0x000fe4000801006f */
[----:B------:R-:W-:Y:S01]  /*42c0*/  FADD.FTZ R105, R140, -R105 ;  /* 0x800000698c697221 */ /* 0x000fe20000010000 */
[----:B------:R-:W-:Y:S01]  /*42d0*/  FADD.FTZ R142, R142, -R107 ;  /* 0x8000006b8e8e7221 */ /* 0x000fe20000010000 */
[----:B------:R-:W-:Y:S01]  /*42e0*/  FADD.FTZ R106, R141, -R106 ;  /* 0x8000006a8d6a7221 */ /* 0x000fe20000010000 */
[----:B------:R-:W-:Y:S01]  /*42f0*/  MOV R107, UR4 ;  /* 0x00000004006b7c02 */ /* 0x000fe20008000f00 */
[----:B------:R-:W-:Y:S01]  /*4300*/  FMUL.FTZ R105, R105, UR8 ;  /* 0x0000000869697c20 */ /* 0x000fe20008410000 */
[----:B------:R-:W-:Y:S01]  /*4310*/  FMUL.FTZ R142, R142, UR8 ;  /* 0x000000088e8e7c20 */ /* 0x000fe20008410000 */
[----:B------:R-:W-:-:S02]  /*4320*/  FMUL.FTZ R106, R106, UR8 ;  /* 0x000000086a6a7c20 */ /* 0x000fc40008410000 */
[----:B------:R-:W-:Y:S01]  /*4330*/  FMUL.FTZ R105, R105, UR7 ;  /* 0x0000000769697c20 */ /* 0x000fe20008410000 */
[----:B------:R-:W-:Y:S01]  /*4340*/  FFMA.FTZ R108, R108, R107, UR5 ;  /* 0x000000056c6c7e23 */ /* 0x000fe2000801006b */
[----:B------:R-:W-:Y:S01]  /*4350*/  FMUL.FTZ R106, R106, UR7 ;  /* 0x000000076a6a7c20 */ /* 0x000fe20008410000 */
[----:B------:R-:W-:Y:S02]  /*4360*/  HADD2.F32 R107, -RZ, R194.H0_H0 ;  /* 0x200000c2ff6b7230 */ /* 0x000fe40000004100 */
[----:B-----5:R-:W-:Y:S01]  /*4370*/  FMUL.FTZ R4, R76, R105 ;  /* 0x000000694c047220 */ /* 0x020fe20000410000 */
[----:B------:R-:W-:Y:S01]  /*4380*/  FMUL.FTZ R76, R105, R36 ;  /* 0x00000024694c7220 */ /* 0x000fe20000410000 */
[----:B------:R-:W-:Y:S01]  /*4390*/  FADD.FTZ R108, R143, -R108 ;  /* 0x8000006c8f6c7221 */ /* 0x000fe20000010000 */
[----:B------:R-:W-:Y:S01]  /*43a0*/  FMUL.FTZ R105, R77, R106 ;  /* 0x0000006a4d697220 */ /* 0x000fe20000410000 */
[----:B------:R-:W-:Y:S01]  /*43b0*/  FMUL.FTZ R77, R106, R107 ;  /* 0x0000006b6a4d7220 */ /* 0x000fe20000410000 */
[----:B------:R-:W-:Y:S01]  /*43c0*/  FMUL.FTZ R107, R142, UR7 ;  /* 0x000000078e6b7c20 */ /* 0x000fe20008410000 */
[----:B------:R-:W-:-:S02]  /*43d0*/  HADD2.F32 R36, -RZ, R155.H0_H0 ;  /* 0x2000009bff247230 */ /* 0x000fc40000004100 */
[----:B------:R-:W-:Y:S01]  /*43e0*/  FMUL.FTZ R106, R108, UR8 ;  /* 0x000000086c6a7c20 */ /* 0x000fe20008410000 */
[----:B------:R-:W-:Y:S02]  /*43f0*/  FMUL.FTZ R108, R78, R107 ;  /* 0x0000006b4e6c7220 */ /* 0x000fe40000410000 */
[----:B------:R-:W-:Y:S01]  /*4400*/  FMUL.FTZ R78, R107, R36 ;  /* 0x000000246b4e7220 */ /* 0x000fe20000410000 */
[----:B------:R-:W-:Y:S01]  /*4410*/  FMUL.FTZ R106, R106, UR7 ;  /* 0x000000076a6a7c20 */ /* 0x000fe20008410000 */
[----:B------:R-:W-:-:S03]  /*4420*/  HADD2.F32 R107, -RZ, R194.H1_H1 ;  /* 0x300000c2ff6b7230 */ /* 0x000fc60000004100 */
[----:B------:R-:W-:Y:S02]  /*4430*/  FMUL.FTZ R110, R79, R106 ;  /* 0x0000006a4f6e7220 */ /* 0x000fe40000410000 */
[----:B------:R-:W-:-:S07]  /*4440*/  FMUL.FTZ R79, R106, R107 ;  /* 0x0000006b6a4f7220 */ /* 0x000fce0000410000 */
.L_x_13078:
        /* <DEDUP_REMOVED lines=9> */
[--C-:B------:R-:W-:Y:S02]  /*44e0*/  SHF.R.U32.HI R36, RZ, 0x10, R45.reuse ;  /* 0x00000010ff247819 */ /* 0x100fe4000001162d */
[----:B------:R-:W-:Y:S02]  /*44f0*/  SHF.R.U64 R3, R44, 0x10, R45 ;  /* 0x000000102c037819 */ /* 0x000fe4000000122d */
[----:B------:R-:W-:Y:S01]  /*4500*/  PRMT R107, R36, 0x7610, R107 ;  /* 0x00007610246b7816 */ /* 0x000fe2000000006b */
[----:B------:R-:W-:Y:S06]  /*4510*/  @!P0 BRA `(.L_x_13079) ;  /* 0x0000000000848947 */ /* 0x000fec0003800000 */
[----:B------:R-:W-:Y:S01]  /*4520*/  MOV R36, UR4 ;  /* 0x0000000400247c02 */ /* 0x000fe20008000f00 */
[----:B------:R-:W-:Y:S01]  /*4530*/  HADD2.F32 R107, -RZ, R107.H0_H0 ;  /* 0x2000006bff6b7230 */ /* 0x000fe20000004100 */
[----:B------:R-:W-:Y:S02]  /*4540*/  MOV R84, UR4 ;  /* 0x0000000400547c02 */ /* 0x000fe40008000f00 */
[----:B------:R-:W-:Y:S01]  /*4550*/  MOV R86, UR4 ;  /* 0x0000000400567c02 */ /* 0x000fe20008000f00 */
[----:B------:R-:W-:Y:S01]  /*4560*/  FFMA.FTZ R37, R37, R36, UR5 ;  /* 0x0000000525257e23 */ /* 0x000fe20008010024 */
[----:B------:R-:W-:Y:S01]  /*4570*/  MOV R85, UR4 ;  /* 0x0000000400557c02 */ /* 0x000fe20008000f00 */
[----:B------:R-:W-:Y:S02]  /*4580*/  FFMA.FTZ R36, R89, R84, UR5 ;  /* 0x0000000559247e23 */ /* 0x000fe40008010054 */
[----:B------:R-:W-:Y:S01]  /*4590*/  FFMA.FTZ R91, R91, R86, UR5 ;  /* 0x000000055b5b7e23 */ /* 0x000fe20008010056 */
        /* <DEDUP_REMOVED lines=8> */
[----:B------:R-:W-:-:S02]  /*4620*/  HADD2.F32 R41, -RZ, R3.H0_H0 ;  /* 0x20000003ff297230 */ /* 0x000fc40000004100 */
[----:B------:R-:W-:Y:S01]  /*4630*/  FMUL.FTZ R87, R100, UR8 ;  /* 0x0000000864577c20 */ /* 0x000fe20008410000 */
[----:B------:R-:W-:Y:S02]  /*4640*/  HADD2.F32 R40, -RZ, R45.H0_H0 ;  /* 0x2000002dff287230 */ /* 0x000fe40000004100 */
[----:B------:R-:W-:Y:S01]  /*4650*/  FMUL.FTZ R38, R85, UR7 ;  /* 0x0000000755267c20 */ /* 0x000fe20008410000 */
[----:B------:R-:W-:Y:S02]  /*4660*/  HADD2.F32 R36, -RZ, R44.H0_H0 ;  /* 0x2000002cff247230 */ /* 0x000fe40000004100 */
[----:B------:R-:W-:Y:S01]  /*4670*/  FMUL.FTZ R39, R86, UR7 ;  /* 0x0000000756277c20 */ /* 0x000fe20008410000 */
[----:B------:R-:W-:Y:S01]  /*4680*/  FMUL.FTZ R3, R84, UR7 ;  /* 0x0000000754037c20 */ /* 0x000fe20008410000 */
[----:B------:R-:W-:Y:S01]  /*4690*/  FMUL.FTZ R100, R87, UR7 ;  /* 0x0000000757647c20 */ /* 0x000fe20008410000 */
[----:B-----5:R-:W-:Y:S01]  /*46a0*/  FMUL.FTZ R91, R77, R38 ;  /* 0x000000264d5b7220 */ /* 0x020fe20000410000 */
[----:B------:R-:W-:Y:S01]  /*46b0*/  FMUL.FTZ R37, R38, R41 ;  /* 0x0000002926257220 */ /* 0x000fe20000410000 */
[----:B------:R-:W-:Y:S01]  /*46c0*/  FMUL.FTZ R78, R78, R39 ;  /* 0x000000274e4e7220 */ /* 0x000fe20000410000 */
[----:B------:R-:W-:Y:S01]  /*46d0*/  FMUL.FTZ R38, R39, R40 ;  /* 0x0000002827267220 */ /* 0x000fe20000410000 */
[----:B------:R-:W-:Y:S01]  /*46e0*/  FMUL.FTZ R89, R76, R3 ;  /* 0x000000034c597220 */ /* 0x000fe20000410000 */
[----:B------:R-:W-:Y:S01]  /*46f0*/  FMUL.FTZ R79, R79, R100 ;  /* 0x000000644f4f7220 */ /* 0x000fe20000410000 */
[----:B------:R-:W-:Y:S01]  /*4700*/  FMUL.FTZ R36, R3, R36 ;  /* 0x0000002403247220 */ /* 0x000fe20000410000 */
[----:B------:R-:W-:Y:S01]  /*4710*/  FMUL.FTZ R39, R100, R107 ;  /* 0x0000006b64277220 */ /* 0x000fe20000410000 */
[----:B------:R-:W-:Y:S06]  /*4720*/  BRA `(.L_x_13080) ;  /* 0x00000000007c7947 */ /* 0x000fec0003800000 */
.L_x_13079:
[----:B------:R-:W-:Y:S01]  /*4730*/  MOV R36, UR4 ;  /* 0x0000000400247c02 */ /* 0x000fe20008000f00 */
[----:B------:R-:W-:Y:S01]  /*4740*/  HADD2.F32 R111, -RZ, R107.H0_H0 ;  /* 0x2000006bff6f7230 */ /* 0x000fe20000004100 */
[----:B------:R-:W-:-:S03]  /*4750*/  MOV R106, UR4 ;  /* 0x00000004006a7c02 */ /* 0x000fc60008000f00 */
[----:B------:R-:W-:Y:S02]  /*4760*/  FFMA.FTZ R37, R37, R36, UR5 ;  /* 0x0000000525257e23 */ /* 0x000fe40008010024 */
[-C--:B------:R-:W-:Y:S01]  /*4770*/  FFMA.FTZ R36, R89, R106.reuse, UR5 ;  /* 0x0000000559247e23 */ /* 0x080fe2000801006a */
[----:B------:R-:W-:Y:S01]  /*4780*/  MOV R89, UR4 ;  /* 0x0000000400597c02 */ /* 0x000fe20008000f00 */
[----:B------:R-:W-:Y:S01]  /*4790*/  FFMA.FTZ R91, R91, R106, UR5 ;  /* 0x000000055b5b7e23 */ /* 0x000fe2000801006a */
[----:B------:R-:W-:Y:S01]  /*47a0*/  FADD.FTZ R37, R38, -R37 ;  /* 0x8000002526257221 */ /* 0x000fe20000010000 */
[----:B------:R-:W-:Y:S01]  /*47b0*/  FADD.FTZ R39, R39, -R36 ;  /* 0x8000002427277221 */ /* 0x000fe20000010000 */
[----:B------:R-:W-:Y:S02]  /*47c0*/  HADD2.F32 R36, -RZ, R44.H0_H0 ;  /* 0x2000002cff247230 */ /* 0x000fe40000004100 */
[----:B------:R-:W-:Y:S01]  /*47d0*/  FFMA.FTZ R100, R100, R89, UR5 ;  /* 0x0000000564647e23 */ /* 0x000fe20008010059 */
[----:B------:R-:W-:Y:S01]  /*47e0*/  FADD.FTZ R91, R40, -R91 ;  /* 0x8000005b285b7221 */ /* 0x000fe20000010000 */
[----:B------:R-:W-:Y:S01]  /*47f0*/  FMUL.FTZ R37, R37, UR8 ;  /* 0x0000000825257c20 */ /* 0x000fe20008410000 */
[----:B------:R-:W-:Y:S01]  /*4800*/  FMUL.FTZ R39, R39, UR8 ;  /* 0x0000000827277c20 */ /* 0x000fe20008410000 */
[----:B------:R-:W-:Y:S01]  /*4810*/  FADD.FTZ R100, R41, -R100 ;  /* 0x8000006429647221 */ /* 0x000fe20000010000 */
[----:B------:R-:W-:Y:S01]  /*4820*/  FMUL.FTZ R91, R91, UR8 ;  /* 0x000000085b5b7c20 */ /* 0x000fe20008410000 */
[----:B------:R-:W-:-:S02]  /*4830*/  HADD2.F32 R41, -RZ, R3.H0_H0 ;  /* 0x20000003ff297230 */ /* 0x000fc40000004100 */
[----:B------:R-:W-:Y:S01]  /*4840*/  FMUL.FTZ R3, R37, UR7 ;  /* 0x0000000725037c20 */ /* 0x000fe20008410000 */
        /* <DEDUP_REMOVED lines=12> */
[----:B------:R-:W-:-:S07]  /*4910*/  FMUL.FTZ R38, R107, R38 ;  /* 0x000000266b267220 */ /* 0x000fce0000410000 */
.L_x_13080:
[----:B------:R-:W1:Y:S01]  /*4920*/  @P0 LDC.64 R40, c[0x0][0x478] ;  /* 0x00011e00ff280b82 */ /* 0x000e620000000a00 */
[----:B------:R-:W-:Y:S01]  /*4930*/  HFMA2 R77, -RZ, RZ, 0, 9.5367431640625e-07 ;  /* 0x00000010ff4d7431 */ /* 0x000fe200000001ff */
[----:B------:R-:W-:-:S04]  /*4940*/  MOV R3, 0x10 ;  /* 0x0000001000037802 */ /* 0x000fc80000000f00 */
[----:B------:R-:W-:-:S04]  /*4950*/  IMAD.WIDE.U32 R76, R0, R77, UR26 ;  /* 0x0000001a004c7e25 */ /* 0x000fc8000f8e004d */
[----:B-1----:R-:W-:-:S04]  /*4960*/  @P0 IMAD.WIDE.U32 R40, R2, 0x10, R40 ;  /* 0x0000001002280825 */ /* 0x002fc800078e0028 */
[----:B------:R-:W-:Y:S01]  /*4970*/  IMAD.WIDE.U32 R2, R2, R3, UR28 ;  /* 0x0000001c02027e25 */ /* 0x000fe2000f8e0003 */
[----:B------:R-:W-:Y:S04]  /*4980*/  @P0 STG.E.128 desc[UR10][R40.64], R84 ;  /* 0x0000005428000986 */ /* 0x000fe8000c101d0a */
[----:B------:R1:W-:Y:S04]  /*4990*/  STG.E.128 desc[UR10][R2.64], R36 ;  /* 0x0000002402007986 */ /* 0x0003e8000c101d0a */
[----:B-1----:R1:W5:Y:S01]  /*49a0*/  LDG.E.128 R36, desc[UR10][R76.64] ;  /* 0x0000000a4c247981 */ /* 0x002362000c1e1d00 */
[----:B------:R-:W-:-:S02]  /*49b0*/  SHF.R.U64 R100, R46, 0x10, R47 ;  /* 0x000000102e647819 */ /* 0x000fc4000000122f */
[----:B------:R-:W-:Y:S02]  /*49c0*/  SHF.R.U32.HI R107, RZ, 0x10, R47 ;  /* 0x00000010ff6b7819 */ /* 0x000fe4000001162f */
[----:B------:R-:W-:Y:S01]  /*49d0*/  PRMT R41, R100, 0x7610, R41 ;  /* 0x0000761064297816 */ /* 0x000fe20000000029 */
[----:B------:R-:W-:Y:S06]  /*49e0*/  @!P0 BRA `(.L_x_13081) ;  /* 0x0000000000848947 */ /* 0x000fec0003800000 */
[----:B------:R-:W-:Y:S01]  /*49f0*/  MOV R3, UR4 ;  /* 0x0000000400037c02 */ /* 0x000fe20008000f00 */
[----:B------:R-:W-:Y:S01]  /*4a00*/  HADD2.F32 R41, -RZ, R41.H0_H0 ;  /* 0x20000029ff297230 */ /* 0x000fe20000004100 */
[----:B------:R-:W-:Y:S01]  /*4a10*/  MOV R2, UR4 ;  /* 0x0000000400027c02 */ /* 0x000fe20008000f00 */
[----:B------:R-:W-:Y:S01]  /*4a20*/  HADD2.F32 R107, -RZ, R107.H0_H0 ;  /* 0x2000006bff6b7230 */ /* 0x000fe20000004100 */
[----:B------:R-:W-:Y:S01]  /*4a30*/  MOV R40, UR4 ;  /* 0x0000000400287c02 */ /* 0x000fe20008000f00 */
[----:B------:R-:W-:Y:S01]  /*4a40*/  FFMA.FTZ R102, R102, R3, UR5 ;  /* 0x0000000566667e23 */ /* 0x000fe20008010003 */
[----:B-1----:R-:W-:Y:S01]  /*4a50*/  MOV R77, UR4 ;  /* 0x00000004004d7c02 */ /* 0x002fe20008000f00 */
[----:B------:R-:W-:Y:S01]  /*4a60*/  FFMA.FTZ R101, R101, R2, UR5 ;  /* 0x0000000565657e23 */ /* 0x000fe20008010002 */
[----:B------:R-:W-:Y:S02]  /*4a70*/  HADD2.F32 R2, -RZ, R46.H0_H0 ;  /* 0x2000002eff027230 */ /* 0x000fe40000004100 */
        /* <DEDUP_REMOVED lines=11> */
[----:B------:R-:W-:Y:S01]  /*4b30*/  FMUL.FTZ R3, R84, UR7 ;  /* 0x0000000754037c20 */ /* 0x000fe20008410000 */
        /* <DEDUP_REMOVED lines=12> */
.L_x_13081:
        /* <DEDUP_REMOVED lines=32> */
.L_x_13082:
[----:B------:R-:W1:Y:S01]  /*4e00*/  @P0 LDC.64 R2, c[0x0][0x478] ;  /* 0x00011e00ff020b82 */ /* 0x000e620000000a00 */
[----:B------:R-:W-:-:S05]  /*4e10*/  MOV R41, 0x10 ;  /* 0x0000001000297802 */ /* 0x000fca0000000f00 */
[----:B------:R-:W-:-:S04]  /*4e20*/  IMAD.WIDE.U32 R40, R0, R41, UR28 ;  /* 0x0000001c00287e25 */ /* 0x000fc8000f8e0029 */
[----:B-1----:R-:W-:-:S05]  /*4e30*/  @P0 IMAD.WIDE.U32 R2, R0, 0x10, R2 ;  /* 0x0000001000020825 */ /* 0x002fca00078e0002 */
[----:B------:R1:W-:Y:S04]  /*4e40*/  @P0 STG.E.128 desc[UR10][R2.64], R84 ;  /* 0x0000005402000986 */ /* 0x0003e8000c101d0a */
[----:B------:R1:W-:Y:S01]  /*4e50*/  STG.E.128 desc[UR10][R40.64], R36 ;  /* 0x0000002428007986 */ /* 0x0003e2000c101d0a */
[----:B------:R-:W-:Y:S05]  /*4e60*/  BRA `(.L_x_13083) ;  /* 0x0000002400607947 */ /* 0x000fea0003800000 */
.L_x_13066:
[----:B------:R-:W-:-:S05]  /*4e70*/  HFMA2 R76, -RZ, RZ, 0, 9.5367431640625e-07 ;  /* 0x00000010ff4c7431 */ /* 0x000fca00000001ff */
[----:B------:R-:W-:-:S06]  /*4e80*/  IMAD.WIDE.U32 R76, R163, R76, UR26 ;  /* 0x0000001aa34c7e25 */ /* 0x000fcc000f8e004c */
[----:B------:R-:W5:Y:S01]  /*4e90*/  LDG.E.128 R76, desc[UR10][R76.64] ;  /* 0x0000000a4c4c7981 */ /* 0x000f62000c1e1d00 */
[----:B------:R-:W-:-:S04]  /*4ea0*/  UISETP.NE.U32.AND UP1, UPT, UR24, URZ, UPT ;  /* 0x000000ff1800728c */ /* 0x000fc8000bf25070 */
[----:B------:R-:W-:-:S09]  /*4eb0*/  UISETP.NE.AND.EX UP1, UPT, UR25, URZ, UPT, UP1 ;  /* 0x000000ff1900728c */ /* 0x000fd2000bf25310 */
[----:B------:R-:W-:Y:S05]  /*4ec0*/  BRA.U UP1, `(.L_x_13084) ;  /* 0x0000000101847547 */ /* 0x000fea000b800000 */
        /* <DEDUP_REMOVED lines=10> */
[----:B-----5:R-:W-:Y:S02]  /*4f70*/  FFMA.FTZ R188, R188, UR8, R81 ;  /* 0x00000008bcbc7c23 */ /* 0x020fe40008010051 */
[----:B------:R-:W-:Y:S01]  /*4f80*/  FFMA.FTZ R93, R185, R93, UR5 ;  /* 0x00000005b95d7e23 */ /* 0x000fe2000801005d */
[----:B------:R-:W-:Y:S01]  /*4f90*/  FFMA.FTZ R92, R92, UR8, R80 ;  /* 0x000000085c5c7c23 */ /* 0x000fe20008010050 */
[----:B------:R-:W-:Y:S02]  /*4fa0*/  FMUL.FTZ R188, R188, UR7 ;  /* 0x00000007bcbc7c20 */ /* 0x000fe40008410000 */
[----:B------:R-:W-:Y:S01]  /*4fb0*/  FADD.FTZ R189, R189, -R93 ;  /* 0x8000005dbdbd7221 */ /* 0x000fe20000010000 */
[----:B------:R-:W-:-:S03]  /*4fc0*/  MOV R93, UR4 ;  /* 0x00000004005d7c02 */ /* 0x000fc60008000f00 */
[----:B------:R-:W-:Y:S02]  /*4fd0*/  FFMA.FTZ R189, R189, UR8, R82 ;  /* 0x00000008bdbd7c23 */ /* 0x000fe40008010052 */
[----:B------:R-:W-:Y:S02]  /*4fe0*/  FFMA.FTZ R93, R187, R93, UR5 ;  /* 0x00000005bb5d7e23 */ /* 0x000fe4000801005d */
[----:B------:R-:W-:Y:S02]  /*4ff0*/  FMUL.FTZ R189, R189, UR7 ;  /* 0x00000007bdbd7c20 */ /* 0x000fe40008410000 */
[----:B------:R-:W-:Y:S01]  /*5000*/  FADD.FTZ R191, R191, -R93 ;  /* 0x8000005dbfbf7221 */ /* 0x000fe20000010000 */
[----:B------:R-:W-:-:S03]  /*5010*/  FMUL.FTZ R93, R92, UR7 ;  /* 0x000000075c5d7c20 */ /* 0x000fc60008410000 */
[----:B------:R-:W-:Y:S01]  /*5020*/  FFMA.FTZ R191, R191, UR8, R83 ;  /* 0x00000008bfbf7c23 */ /* 0x000fe20008010053 */
[-C--:B------:R-:W-:Y:S01]  /*5030*/  FMUL.FTZ R92, R76, R93.reuse ;  /* 0x0000005d4c5c7220 */ /* 0x080fe20000410000 */
[----:B------:R-:W-:Y:S01]  /*5040*/  FMUL.FTZ R76, R94, R93 ;  /* 0x0000005d5e4c7220 */ /* 0x000fe20000410000 */
[----:B------:R-:W-:Y:S02]  /*5050*/  HADD2.F32 R94, -RZ, R199.H0_H0 ;  /* 0x200000c7ff5e7230 */ /* 0x000fe40000004100 */
[-C--:B------:R-:W-:Y:S01]  /*5060*/  FMUL.FTZ R93, R77, R188.reuse ;  /* 0x000000bc4d5d7220 */ /* 0x080fe20000410000 */
[----:B------:R-:W-:Y:S02]  /*5070*/  FMUL.FTZ R191, R191, UR7 ;  /* 0x00000007bfbf7c20 */ /* 0x000fe40008410000 */
[----:B------:R-:W-:Y:S01]  /*5080*/  FMUL.FTZ R77, R94, R188 ;  /* 0x000000bc5e4d7220 */ /* 0x000fe20000410000 */
[-C--:B------:R-:W-:Y:S01]  /*5090*/  FMUL.FTZ R94, R78, R189.reuse ;  /* 0x000000bd4e5e7220 */ /* 0x080fe20000410000 */
[----:B------:R-:W-:Y:S01]  /*50a0*/  FMUL.FTZ R78, R95, R189 ;  /* 0x000000bd5f4e7220 */ /* 0x000fe20000410000 */
[-C--:B------:R-:W-:Y:S01]  /*50b0*/  FMUL.FTZ R95, R79, R191.reuse ;  /* 0x000000bf4f5f7220 */ /* 0x080fe20000410000 */
[----:B------:R-:W-:Y:S01]  /*50c0*/  FMUL.FTZ R79, R96, R191 ;  /* 0x000000bf604f7220 */ /* 0x000fe20000410000 */
[----:B------:R-:W-:Y:S06]  /*50d0*/  BRA `(.L_x_13085) ;  /* 0x0000000000807947 */ /* 0x000fec0003800000 */
.L_x_13084:
        /* <DEDUP_REMOVED lines=11> */
[----:B-----5:R-:W-:Y:S01]  /*5190*/  FFMA.FTZ R84, R84, UR8, R80 ;  /* 0x0000000854547c23 */ /* 0x020fe20008010050 */
[----:B------:R-:W-:Y:S01]  /*51a0*/  FADD.FTZ R86, R189, -R86 ;  /* 0x80000056bd567221 */ /* 0x000fe20000010000 */
[----:B------:R-:W-:Y:S01]  /*51b0*/  FFMA.FTZ R85, R85, UR8, R81 ;  /* 0x0000000855557c23 */ /* 0x000fe20008010051 */
[----:B------:R-:W-:Y:S01]  /*51c0*/  FADD.FTZ R87, R191, -R87 ;  /* 0x80000057bf577221 */ /* 0x000fe20000010000 */
[----:B------:R-:W-:Y:S01]  /*51d0*/  FMUL.FTZ R94, R84, UR7 ;  /* 0x00000007545e7c20 */ /* 0x000fe20008410000 */
[----:B------:R-:W-:Y:S01]  /*51e0*/  FFMA.FTZ R86, R86, UR8, R82 ;  /* 0x0000000856567c23 */ /* 0x000fe20008010052 */
[----:B------:R-:W-:Y:S01]  /*51f0*/  FMUL.FTZ R95, R85, UR7 ;  /* 0x00000007555f7c20 */ /* 0x000fe20008410000 */
[----:B------:R-:W-:Y:S01]  /*5200*/  FFMA.FTZ R87, R87, UR8, R83 ;  /* 0x0000000857577c23 */ /* 0x000fe20008010053 */
[-C--:B------:R-:W-:Y:S01]  /*5210*/  FMUL.FTZ R92, R76, R94.reuse ;  /* 0x0000005e4c5c7220 */ /* 0x080fe20000410000 */
[----:B------:R-:W-:Y:S01]  /*5220*/  FMUL.FTZ R76, R93, R94 ;  /* 0x0000005e5d4c7220 */ /* 0x000fe20000410000 */
[----:B------:R-:W-:-:S02]  /*5230*/  HADD2.F32 R94, -RZ, R199.H0_H0 ;  /* 0x200000c7ff5e7230 */ /* 0x000fc40000004100 */
[-C--:B------:R-:W-:Y:S01]  /*5240*/  FMUL.FTZ R93, R77, R95.reuse ;  /* 0x0000005f4d5d7220 */ /* 0x080fe20000410000 */
        /* <DEDUP_REMOVED lines=9> */
.L_x_13085:
[----:B------:R-:W-:-:S04]  /*52e0*/  ISETP.NE.U32.AND P0, PT, RZ, UR24, PT ;  /* 0x00000018ff007c0c */ /* 0x000fc8000bf05070 */
[----:B------:R-:W-:-:S13]  /*52f0*/  ISETP.NE.AND.EX P0, PT, RZ, UR25, PT, P0 ;  /* 0x00000019ff007c0c */ /* 0x000fda000bf05300 */
[----:B------:R-:W1:Y:S02]  /*5300*/  @P0 LDC.64 R96, c[0x0][0x478] ;  /* 0x00011e00ff600b82 */ /* 0x000e640000000a00 */
[----:B-1----:R-:W-:-:S05]  /*5310*/  @P0 IMAD.WIDE.U32 R96, R163, 0x10, R96 ;  /* 0x00000010a3600825 */ /* 0x002fca00078e0060 */
[----:B------:R1:W-:Y:S02]  /*5320*/  @P0 STG.E.128 desc[UR10][R96.64], R84 ;  /* 0x0000005460000986 */ /* 0x0003e4000c101d0a */
[----:B-1----:R-:W-:-:S05]  /*5330*/  MOV R96, 0x10 ;  /* 0x0000001000607802 */ /* 0x002fca0000000f00 */
[----:B------:R-:W-:-:S05]  /*5340*/  IMAD.WIDE.U32 R96, R163, R96, UR28 ;  /* 0x0000001ca3607e25 */ /* 0x000fca000f8e0060 */
[----:B------:R1:W-:Y:S02]  /*5350*/  STG.E.128 desc[UR10][R96.64], R76 ;  /* 0x0000004c60007986 */ /* 0x0003e4000c101d0a */
[----:B-1----:R-:W-:-:S05]  /*5360*/  HFMA2 R76, -RZ, RZ, 0, 9.5367431640625e-07 ;  /* 0x00000010ff4c7431 */ /* 0x002fca00000001ff */
        /* <DEDUP_REMOVED lines=14> */
[----:B------:R-:W-:Y:S01]  /*5450*/  FFMA.FTZ R84, R84, UR8, R72 ;  /* 0x0000000854547c23 */ /* 0x000fe20008010048 */
[----:B------:R-:W-:Y:S01]  /*5460*/  FADD.FTZ R86, R170, -R86 ;  /* 0x80000056aa567221 */ /* 0x000fe20000010000 */
[----:B------:R-:W-:Y:S01]  /*5470*/  FFMA.FTZ R85, R85, UR8, R73 ;  /* 0x0000000855557c23 */ /* 0x000fe20008010049 */
[----:B------:R-:W-:Y:S01]  /*5480*/  FADD.FTZ R87, R171, -R87 ;  /* 0x80000057ab577221 */ /* 0x000fe20000010000 */
[----:B------:R-:W-:Y:S01]  /*5490*/  FMUL.FTZ R98, R84, UR7 ;  /* 0x0000000754627c20 */ /* 0x000fe20008410000 */
[----:B------:R-:W-:Y:S01]  /*54a0*/  FFMA.FTZ R86, R86, UR8, R74 ;  /* 0x0000000856567c23 */ /* 0x000fe2000801004a */
[----:B------:R-:W-:Y:S01]  /*54b0*/  FMUL.FTZ R99, R85, UR7 ;  /* 0x0000000755637c20 */ /* 0x000fe20008410000 */
[----:B------:R-:W-:Y:S01]  /*54c0*/  FFMA.FTZ R87, R87, UR8, R75 ;  /* 0x0000000857577c23 */ /* 0x000fe2000801004b */
[-C--:B-----5:R-:W-:Y:S01]  /*54d0*/  FMUL.FTZ R96, R76, R98.reuse ;  /* 0x000000624c607220 */ /* 0x0a0fe20000410000 */
        /* <DEDUP_REMOVED lines=13> */
.L_x_13086:
        /* <DEDUP_REMOVED lines=10> */
[----:B------:R-:W-:Y:S02]  /*5650*/  FFMA.FTZ R169, R169, UR8, R73 ;  /* 0x00000008a9a97c23 */ /* 0x000fe40008010049 */
        /* <DEDUP_REMOVED lines=11> */
[-C--:B-----5:R-:W-:Y:S01]  /*5710*/  FMUL.FTZ R96, R76, R97.reuse ;  /* 0x000000614c607220 */ /* 0x0a0fe20000410000 */
        /* <DEDUP_REMOVED lines=8> */
[----:B------:R-:W-:-:S07]  /*57a0*/  FMUL.FTZ R79, R120, R171 ;  /* 0x000000ab784f7220 */ /* 0x000fce0000410000 */
.L_x_13087:
        /* <DEDUP_REMOVED lines=20> */
[----:B------:R-:W-:Y:S01]  /*58f0*/  FFMA.FTZ R84, R84, UR8, R68 ;  /* 0x0000000854547c23 */ /* 0x000fe20008010044 */
[----:B------:R-:W-:Y:S01]  /*5900*/  FADD.FTZ R86, R118, -R86 ;  /* 0x8000005676567221 */ /* 0x000fe20000010000 */
[----:B------:R-:W-:Y:S01]  /*5910*/  FADD.FTZ R87, R119, -R87 ;  /* 0x8000005777577221 */ /* 0x000fe20000010000 */
[----:B------:R-:W-:-:S02]  /*5920*/  HADD2.F32 R118, -RZ, R148.H0_H0 ;  /* 0x20000094ff767230 */ /* 0x000fc40000004100 */
[----:B------:R-:W-:Y:S01]  /*5930*/  FMUL.FTZ R119, R84, UR7 ;  /* 0x0000000754777c20 */ /* 0x000fe20008410000 */
[----:B------:R-:W-:Y:S01]  /*5940*/  FFMA.FTZ R85, R159, UR8, R69 ;  /* 0x000000089f557c23 */ /* 0x000fe20008010045 */
[----:B------:R-:W-:Y:S01]  /*5950*/  FFMA.FTZ R86, R86, UR8, R70 ;  /* 0x0000000856567c23 */ /* 0x000fe20008010046 */
[----:B------:R-:W-:Y:S01]  /*5960*/  FFMA.FTZ R87, R87, UR8, R71 ;  /* 0x0000000857577c23 */ /* 0x000fe20008010047 */
[-C--:B-----5:R-:W-:Y:S01]  /*5970*/  FMUL.FTZ R117, R76, R119.reuse ;  /* 0x000000774c757220 */ /* 0x0a0fe20000410000 */
[----:B------:R-:W-:Y:S01]  /*5980*/  FMUL.FTZ R76, R118, R119 ;  /* 0x00000077764c7220 */ /* 0x000fe20000410000 */
[----:B------:R-:W-:Y:S02]  /*5990*/  HADD2.F32 R118, -RZ, R197.H0_H0 ;  /* 0x200000c5ff767230 */ /* 0x000fe40000004100 */
[----:B------:R-:W-:-:S04]  /*59a0*/  FMUL.FTZ R119, R85, UR7 ;  /* 0x0000000755777c20 */ /* 0x000fc80008410000 */
[-C--:B------:R-:W-:Y:S01]  /*59b0*/  FMUL.FTZ R120, R77, R119.reuse ;  /* 0x000000774d787220 */ /* 0x080fe20000410000 */
[----:B------:R-:W-:Y:S01]  /*59c0*/  FMUL.FTZ R77, R118, R119 ;  /* 0x00000077764d7220 */ /* 0x000fe20000410000 */
[----:B------:R-:W-:Y:S02]  /*59d0*/  HADD2.F32 R118, -RZ, R149.H0_H0 ;  /* 0x20000095ff767230 */ /* 0x000fe40000004100 */
[----:B------:R-:W-:-:S04]  /*59e0*/  FMUL.FTZ R119, R86, UR7 ;  /* 0x0000000756777c20 */ /* 0x000fc80008410000 */
[-C--:B------:R-:W-:Y:S01]  /*59f0*/  FMUL.FTZ R121, R78, R119.reuse ;  /* 0x000000774e797220 */ /* 0x080fe20000410000 */
[----:B------:R-:W-:Y:S01]  /*5a00*/  FMUL.FTZ R78, R118, R119 ;  /* 0x00000077764e7220 */ /* 0x000fe20000410000 */
[----:B------:R-:W-:Y:S02]  /*5a10*/  HADD2.F32 R118, -RZ, R197.H1_H1 ;  /* 0x300000c5ff767230 */ /* 0x000fe40000004100 */
[----:B------:R-:W-:-:S04]  /*5a20*/  FMUL.FTZ R119, R87, UR7 ;  /* 0x0000000757777c20 */ /* 0x000fc80008410000 */
[-C--:B------:R-:W-:Y:S01]  /*5a30*/  FMUL.FTZ R122, R79, R119.reuse ;  /* 0x000000774f7a7220 */ /* 0x080fe20000410000 */
[----:B------:R-:W-:Y:S01]  /*5a40*/  FMUL.FTZ R79, R118, R119 ;  /* 0x00000077764f7220 */ /* 0x000fe20000410000 */
[----:B------:R-:W-:Y:S06]  /*5a50*/  BRA `(.L_x_13089) ;  /* 0x0000000000807947 */ /* 0x000fec0003800000 */
.L_x_13088:
[----:B------:R-:W-:Y:S02]  /*5a60*/  MOV R121, UR4 ;  /* 0x0000000400797c02 */ /* 0x000fe40008000f00 */
[----:B------:R-:W-:-:S03]  /*5a70*/  MOV R120, UR4 ;  /* 0x0000000400787c02 */ /* 0x000fc60008000f00 */
[----:B------:R-:W-:Y:S02]  /*5a80*/  FFMA.FTZ R121, R159, R121, UR5 ;  /* 0x000000059f797e23 */ /* 0x000fe40008010079 */
[----:B------:R-:W-:Y:S02]  /*5a90*/  FFMA.FTZ R120, R158, R120, UR5 ;  /* 0x000000059e787e23 */ /* 0x000fe40008010078 */
[----:B------:R-:W-:Y:S01]  /*5aa0*/  FADD.FTZ R117, R117, -R121 ;  /* 0x8000007975757221 */ /* 0x000fe20000010000 */
[----:B------:R-:W-:Y:S01]  /*5ab0*/  MOV R121, UR4 ;  /* 0x0000000400797c02 */ /* 0x000fe20008000f00 */
[----:B------:R-:W-:Y:S02]  /*5ac0*/  FADD.FTZ R120, R160, -R120 ;  /* 0x80000078a0787221 */ /* 0x000fe40000010000 */
[----:B------:R-:W-:Y:S02]  /*5ad0*/  FFMA.FTZ R122, R117, UR8, R69 ;  /* 0x00000008757a7c23 */ /* 0x000fe40008010045 */
[----:B------:R-:W-:Y:S01]  /*5ae0*/  FFMA.FTZ R121, R161, R121, UR5 ;  /* 0x00000005a1797e23 */ /* 0x000fe20008010079 */
[----:B------:R-:W-:Y:S01]  /*5af0*/  FFMA.FTZ R120, R120, UR8, R68 ;  /* 0x0000000878787c23 */ /* 0x000fe20008010044 */
[----:B------:R-:W-:-:S02]  /*5b00*/  FMUL.FTZ R122, R122, UR7 ;  /* 0x000000077a7a7c20 */ /* 0x000fc40008410000 */
[----:B------:R-:W-:Y:S01]  /*5b10*/  FADD.FTZ R118, R118, -R121 ;  /* 0x8000007976767221 */ /* 0x000fe20000010000 */
[----:B------:R-:W-:Y:S01]  /*5b20*/  MOV R121, UR4 ;  /* 0x0000000400797c02 */ /* 0x000fe20008000f00 */
[----:B------:R-:W-:Y:S02]  /*5b30*/  FMUL.FTZ R120, R120, UR7 ;  /* 0x0000000778787c20 */ /* 0x000fe40008410000 */
[----:B------:R-:W-:Y:S02]  /*5b40*/  FFMA.FTZ R118, R118, UR8, R70 ;  /* 0x0000000876767c23 */ /* 0x000fe40008010046 */
[----:B------:R-:W-:Y:S01]  /*5b50*/  FFMA.FTZ R121, R162, R121, UR5 ;  /* 0x00000005a2797e23 */ /* 0x000fe20008010079 */
[----:B-----5:R-:W-:Y:S01]  /*5b60*/  FMUL.FTZ R117, R76, R120 ;  /* 0x000000784c757220 */ /* 0x020fe20000410000 */
[----:B------:R-:W-:Y:S02]  /*5b70*/  FMUL.FTZ R118, R118, UR7 ;  /* 0x0000000776767c20 */ /* 0x000fe40008410000 */
[----:B------:R-:W-:Y:S01]  /*5b80*/  FADD.FTZ R119, R119, -R121 ;  /* 0x8000007977777221 */ /* 0x000fe20000010000 */
[----:B------:R-:W-:-:S03]  /*5b90*/  HADD2.F32 R121, -RZ, R148.H0_H0 ;  /* 0x20000094ff797230 */ /* 0x000fc60000004100 */
[----:B------:R-:W-:Y:S02]  /*5ba0*/  FFMA.FTZ R119, R119, UR8, R71 ;  /* 0x0000000877777c23 */ /* 0x000fe40008010047 */
[----:B------:R-:W-:Y:S01]  /*5bb0*/  FMUL.FTZ R76, R121, R120 ;  /* 0x00000078794c7220 */ /* 0x000fe20000410000 */
[----:B------:R-:W-:Y:S02]  /*5bc0*/  HADD2.F32 R121, -RZ, R197.H0_H0 ;  /* 0x200000c5ff797230 */ /* 0x000fe40000004100 */
[-C--:B------:R-:W-:Y:S01]  /*5bd0*/  FMUL.FTZ R120, R77, R122.reuse ;  /* 0x0000007a4d787220 */ /* 0x080fe20000410000 */
        /* <DEDUP_REMOVED lines=8> */
.L_x_13089:
[----:B------:R-:W1:Y:S01]  /*5c60*/  @P0 LDC.64 R118, c[0x0][0x478] ;  /* 0x00011e00ff760b82 */ /* 0x000e620000000a00 */
[----:B------:R-:W-:Y:S01]  /*5c70*/  MOV R157, 0x10 ;  /* 0x00000010009d7802 */ /* 0x000fe20000000f00 */
[----:B------:R-:W-:Y:S02]  /*5c80*/  HFMA2 R123, -RZ, RZ, 0, 9.5367431640625e-07 ;  /* 0x00000010ff7b7431 */ /* 0x000fe400000001ff */
[----:B-1----:R-:W-:-:S04]  /*5c90*/  @P0 IMAD.WIDE.U32 R118, R156, 0x10, R118 ;  /* 0x000000109c760825 */ /* 0x002fc800078e0076 */
[----:B------:R-:W-:Y:S01]  /*5ca0*/  IMAD.WIDE.U32 R156, R156, R157, UR28 ;  /* 0x0000001c9c9c7e25 */ /* 0x000fe2000f8e009d */
[----:B------:R-:W-:Y:S04]  /*5cb0*/  @P0 STG.E.128 desc[UR10][R118.64], R84 ;  /* 0x0000005476000986 */ /* 0x000fe8000c101d0a */
        /* <DEDUP_REMOVED lines=14> */
[----:B------:R-:W-:Y:S01]  /*5da0*/  FFMA.FTZ R84, R113, UR8, R64 ;  /* 0x0000000871547c23 */ /* 0x000fe20008010040 */
[----:B------:R-:W-:Y:S02]  /*5db0*/  HADD2.F32 R116, -RZ, R150.H0_H0 ;  /* 0x20000096ff747230 */ /* 0x000fe40000004100 */
[----:B------:R-:W-:Y:S01]  /*5dc0*/  FFMA.FTZ R85, R86, UR8, R65 ;  /* 0x0000000856557c23 */ /* 0x000fe20008010041 */
[----:B------:R-:W-:Y:S01]  /*5dd0*/  FFMA.FTZ R86, R115, UR8, R66 ;  /* 0x0000000873567c23 */ /* 0x000fe20008010042 */
[----:B------:R-:W-:Y:S01]  /*5de0*/  FMUL.FTZ R87, R84, UR7 ;  /* 0x0000000754577c20 */ /* 0x000fe20008410000 */
[----:B------:R-:W-:-:S02]  /*5df0*/  HADD2.F32 R124, -RZ, R151.H0_H0 ;  /* 0x20000097ff7c7230 */ /* 0x000fc40000004100 */
[----:B------:R-:W-:Y:S01]  /*5e00*/  FMUL.FTZ R118, R85, UR7 ;  /* 0x0000000755767c20 */ /* 0x000fe20008410000 */
[----:B------:R-:W-:Y:S01]  /*5e10*/  FMUL.FTZ R115, R86, UR7 ;  /* 0x0000000756737c20 */ /* 0x000fe20008410000 */
[-C--:B-----5:R-:W-:Y:S01]  /*5e20*/  FMUL.FTZ R113, R76, R87.reuse ;  /* 0x000000574c717220 */ /* 0x0a0fe20000410000 */
[----:B------:R-:W-:Y:S01]  /*5e30*/  FMUL.FTZ R76, R116, R87 ;  /* 0x00000057744c7220 */ /* 0x000fe20000410000 */
[----:B------:R-:W-:Y:S02]  /*5e40*/  HADD2.F32 R87, -RZ, R196.H0_H0 ;  /* 0x200000c4ff577230 */ /* 0x000fe40000004100 */
[----:B------:R-:W-:-:S03]  /*5e50*/  FMUL.FTZ R116, R77, R118 ;  /* 0x000000764d747220 */ /* 0x000fc60000410000 */
[----:B------:R-:W-:Y:S01]  /*5e60*/  FMUL.FTZ R77, R87, R118 ;  /* 0x00000076574d7220 */ /* 0x000fe20000410000 */
[----:B------:R-:W-:Y:S01]  /*5e70*/  FFMA.FTZ R87, R114, UR8, R67 ;  /* 0x0000000872577c23 */ /* 0x000fe20008010043 */
[-C--:B------:R-:W-:Y:S01]  /*5e80*/  FMUL.FTZ R118, R78, R115.reuse ;  /* 0x000000734e767220 */ /* 0x080fe20000410000 */
[----:B------:R-:W-:Y:S01]  /*5e90*/  FMUL.FTZ R78, R124, R115 ;  /* 0x000000737c4e7220 */ /* 0x000fe20000410000 */
[----:B------:R-:W-:Y:S02]  /*5ea0*/  HADD2.F32 R115, -RZ, R196.H1_H1 ;  /* 0x300000c4ff737230 */ /* 0x000fe40000004100 */
[----:B------:R-:W-:-:S04]  /*5eb0*/  FMUL.FTZ R114, R87, UR7 ;  /* 0x0000000757727c20 */ /* 0x000fc80008410000 */
[-C--:B------:R-:W-:Y:S01]  /*5ec0*/  FMUL.FTZ R119, R79, R114.reuse ;  /* 0x000000724f777220 */ /* 0x080fe20000410000 */
[----:B------:R-:W-:Y:S01]  /*5ed0*/  FMUL.FTZ R79, R115, R114 ;  /* 0x00000072734f7220 */ /* 0x000fe20000410000 */
[----:B------:R-:W-:Y:S06]  /*5ee0*/  BRA `(.L_x_13091) ;  /* 0x0000000000807947 */ /* 0x000fec0003800000 */
.L_x_13090:
        /* <DEDUP_REMOVED lines=11> */
[----:B------:R-:W-:Y:S01]  /*5fa0*/  FFMA.FTZ R115, R118, UR8, R64 ;  /* 0x0000000876737c23 */ /* 0x000fe20008010040 */
[----:B------:R-:W-:Y:S01]  /*5fb0*/  FFMA.FTZ R118, R113, UR8, R65 ;  /* 0x0000000871767c23 */ /* 0x000fe20008010041 */
[----:B------:R-:W-:Y:S01]  /*5fc0*/  FFMA.FTZ R114, R114, UR8, R66 ;  /* 0x0000000872727c23 */ /* 0x000fe20008010042 */
[----:B------:R-:W-:Y:S01]  /*5fd0*/  FADD.FTZ R127, R127, -R116 ;  /* 0x800000747f7f7221 */ /* 0x000fe20000010000 */
[----:B------:R-:W-:Y:S01]  /*5fe0*/  FMUL.FTZ R115, R115, UR7 ;  /* 0x0000000773737c20 */ /* 0x000fe20008410000 */
[----:B------:R-:W-:Y:S02]  /*5ff0*/  HADD2.F32 R116, -RZ, R150.H0_H0 ;  /* 0x20000096ff747230 */ /* 0x000fe40000004100 */
[----:B------:R-:W-:Y:S01]  /*6000*/  FMUL.FTZ R118, R118, UR7 ;  /* 0x0000000776767c20 */ /* 0x000fe20008410000 */
[----:B------:R-:W-:Y:S01]  /*6010*/  FMUL.FTZ R114, R114, UR7 ;  /* 0x0000000772727c20 */ /* 0x000fe20008410000 */
[-C--:B-----5:R-:W-:Y:S01]  /*6020*/  FMUL.FTZ R113, R76, R115.reuse ;  /* 0x000000734c717220 */ /* 0x0a0fe20000410000 */
[----:B------:R-:W-:Y:S01]  /*6030*/  FFMA.FTZ R127, R127, UR8, R67 ;  /* 0x000000087f7f7c23 */ /* 0x000fe20008010043 */
        /* <DEDUP_REMOVED lines=9> */
[-C--:B------:R-:W-:Y:S02]  /*60d0*/  FMUL.FTZ R119, R79, R114.reuse ;  /* 0x000000724f777220 */ /* 0x080fe40000410000 */
[----:B------:R-:W-:-:S07]  /*60e0*/  FMUL.FTZ R79, R115, R114 ;  /* 0x00000072734f7220 */ /* 0x000fce0000410000 */
.L_x_13091:
[----:B------:R-:W1:Y:S01]  /*60f0*/  @P0 LDC.64 R114, c[0x0][0x478] ;  /* 0x00011e00ff720b82 */ /* 0x000e620000000a00 */
[----:B------:R-:W-:Y:S01]  /*6100*/  MOV R123, 0x10 ;  /* 0x00000010007b7802 */ /* 0x000fe20000000f00 */
[----:B-1----:R-:W-:-:S05]  /*6110*/  @P0 IMAD.WIDE.U32 R114, R36, 0x10, R114 ;  /* 0x0000001024720825 */ /* 0x002fca00078e0072 */
[----:B------:R1:W-:Y:S02]  /*6120*/  @P0 STG.E.128 desc[UR10][R114.64], R84 ;  /* 0x0000005472000986 */ /* 0x0003e4000c101d0a */
[----:B-1----:R-:W-:-:S05]  /*6130*/  IMAD.WIDE.U32 R114, R36, R123, UR28 ;  /* 0x0000001c24727e25 */ /* 0x002fca000f8e007b */
        /* <DEDUP_REMOVED lines=15> */
[----:B------:R-:W-:Y:S02]  /*6230*/  FFMA.FTZ R84, R109, UR8, R60 ;  /* 0x000000086d547c23 */ /* 0x000fe4000801003c */
[----:B------:R-:W-:-:S02]  /*6240*/  FFMA.FTZ R85, R110, UR8, R61 ;  /* 0x000000086e557c23 */ /* 0x000fc4000801003d */
[----:B------:R-:W-:Y:S02]  /*6250*/  FMUL.FTZ R87, R84, UR7 ;  /* 0x0000000754577c20 */ /* 0x000fe40008410000 */
[----:B------:R-:W-:Y:S02]  /*6260*/  FMUL.FTZ R110, R85, UR7 ;  /* 0x00000007556e7c20 */ /* 0x000fe40008410000 */
[-C--:B-----5:R-:W-:Y:S01]  /*6270*/  FMUL.FTZ R109, R76, R87.reuse ;  /* 0x000000574c6d7220 */ /* 0x0a0fe20000410000 */
[----:B------:R-:W-:Y:S01]  /*6280*/  FMUL.FTZ R76, R86, R87 ;  /* 0x00000057564c7220 */ /* 0x000fe20000410000 */
[----:B------:R-:W-:Y:S02]  /*6290*/  HADD2.F32 R87, -RZ, R195.H0_H0 ;  /* 0x200000c3ff577230 */ /* 0x000fe40000004100 */
[----:B------:R-:W-:Y:S01]  /*62a0*/  FFMA.FTZ R86, R111, UR8, R62 ;  /* 0x000000086f567c23 */ /* 0x000fe2000801003e */
[-C--:B------:R-:W-:Y:S02]  /*62b0*/  FMUL.FTZ R112, R77, R110.reuse ;  /* 0x0000006e4d707220 */ /* 0x080fe40000410000 */
[----:B------:R-:W-:Y:S01]  /*62c0*/  FMUL.FTZ R77, R87, R110 ;  /* 0x0000006e574d7220 */ /* 0x000fe20000410000 */
[----:B------:R-:W-:-:S02]  /*62d0*/  HADD2.F32 R110, -RZ, R153.H0_H0 ;  /* 0x20000099ff6e7230 */ /* 0x000fc40000004100 */
[----:B------:R-:W-:Y:S01]  /*62e0*/  FMUL.FTZ R111, R86, UR7 ;  /* 0x00000007566f7c20 */ /* 0x000fe20008410000 */
[----:B------:R-:W-:-:S03]  /*62f0*/  FFMA.FTZ R87, R36, UR8, R63 ;  /* 0x0000000824577c23 */ /* 0x000fc6000801003f */
[-C--:B------:R-:W-:Y:S01]  /*6300*/  FMUL.FTZ R114, R78, R111.reuse ;  /* 0x0000006f4e727220 */ /* 0x080fe20000410000 */
[----:B------:R-:W-:Y:S01]  /*6310*/  FMUL.FTZ R78, R110, R111 ;  /* 0x0000006f6e4e7220 */ /* 0x000fe20000410000 */
[----:B------:R-:W-:Y:S02]  /*6320*/  HADD2.F32 R111, -RZ, R195.H1_H1 ;  /* 0x300000c3ff6f7230 */ /* 0x000fe40000004100 */
[----:B------:R-:W-:-:S04]  /*6330*/  FMUL.FTZ R36, R87, UR7 ;  /* 0x0000000757247c20 */ /* 0x000fc80008410000 */
[-C--:B------:R-:W-:Y:S01]  /*6340*/  FMUL.FTZ R115, R79, R36.reuse ;  /* 0x000000244f737220 */ /* 0x080fe20000410000 */
[----:B------:R-:W-:Y:S01]  /*6350*/  FMUL.FTZ R79, R111, R36 ;  /* 0x000000246f4f7220 */ /* 0x000fe20000410000 */
[----:B------:R-:W-:Y:S06]  /*6360*/  BRA `(.L_x_13093) ;  /* 0x0000000000787947 */ /* 0x000fec0003800000 */
.L_x_13092:
[----:B------:R-:W-:Y:S02]  /*6370*/  MOV R36, UR4 ;  /* 0x0000000400247c02 */ /* 0x000fe40008000f00 */
[----:B------:R-:W-:-:S03]  /*6380*/  MOV R115, UR4 ;  /* 0x0000000400737c02 */ /* 0x000fc60008000f00 */
[-C--:B------:R-:W-:Y:S01]  /*6390*/  FFMA.FTZ R109, R109, R36.reuse, UR5 ;  /* 0x000000056d6d7e23 */ /* 0x080fe20008010024 */
[----:B------:R-:W-:Y:S01]  /*63a0*/  FFMA.FTZ R111, R111, R36, UR5 ;  /* 0x000000056f6f7e23 */ /* 0x000fe20008010024 */
[-C--:B------:R-:W-:Y:S01]  /*63b0*/  FFMA.FTZ R110, R110, R115.reuse, UR5 ;  /* 0x000000056e6e7e23 */ /* 0x080fe20008010073 */
[----:B------:R-:W-:Y:S01]  /*63c0*/  FFMA.FTZ R36, R112, R115, UR5 ;  /* 0x0000000570247e23 */ /* 0x000fe20008010073 */
[----:B------:R-:W-:Y:S01]  /*63d0*/  FADD.FTZ R109, R132, -R109 ;  /* 0x8000006d846d7221 */ /* 0x000fe20000010000 */
[----:B------:R-:W-:Y:S02]  /*63e0*/  HADD2.F32 R112, -RZ, R152.H0_H0 ;  /* 0x20000098ff707230 */ /* 0x000fe40000004100 */
[----:B------:R-:W-:Y:S01]  /*63f0*/  FADD.FTZ R110, R133, -R110 ;  /* 0x8000006e856e7221 */ /* 0x000fe20000010000 */
[----:B------:R-:W-:Y:S01]  /*6400*/  FADD.FTZ R111, R134, -R111 ;  /* 0x8000006f866f7221 */ /* 0x000fe20000010000 */
[----:B------:R-:W-:Y:S01]  /*6410*/  FFMA.FTZ R109, R109, UR8, R60 ;  /* 0x000000086d6d7c23 */ /* 0x000fe2000801003c */
[----:B------:R-:W-:Y:S01]  /*6420*/  FADD.FTZ R36, R135, -R36 ;  /* 0x8000002487247221 */ /* 0x000fe20000010000 */
[----:B------:R-:W-:Y:S01]  /*6430*/  FFMA.FTZ R110, R110, UR8, R61 ;  /* 0x000000086e6e7c23 */ /* 0x000fe2000801003d */
[----:B------:R-:W-:Y:S01]  /*6440*/  FFMA.FTZ R111, R111, UR8, R62 ;  /* 0x000000086f6f7c23 */ /* 0x000fe2000801003e */
[----:B------:R-:W-:Y:S01]  /*6450*/  FMUL.FTZ R115, R109, UR7 ;  /* 0x000000076d737c20 */ /* 0x000fe20008410000 */
[----:B------:R-:W-:Y:S01]  /*6460*/  FFMA.FTZ R36, R36, UR8, R63 ;  /* 0x0000000824247c23 */ /* 0x000fe2000801003f */
[----:B------:R-:W-:Y:S01]  /*6470*/  FMUL.FTZ R110, R110, UR7 ;  /* 0x000000076e6e7c20 */ /* 0x000fe20008410000 */
[----:B------:R-:W-:Y:S01]  /*6480*/  FMUL.FTZ R111, R111, UR7 ;  /* 0x000000076f6f7c20 */ /* 0x000fe20008410000 */
[-C--:B-----5:R-:W-:Y:S01]  /*6490*/  FMUL.FTZ R109, R76, R115.reuse ;  /* 0x000000734c6d7220 */ /* 0x0a0fe20000410000 */
[----:B------:R-:W-:Y:S01]  /*64a0*/  FMUL.FTZ R76, R112, R115 ;  /* 0x00000073704c7220 */ /* 0x000fe20000410000 */
[----:B------:R-:W-:-:S02]  /*64b0*/  HADD2.F32 R115, -RZ, R195.H0_H0 ;  /* 0x200000c3ff737230 */ /* 0x000fc40000004100 */
[-C--:B------:R-:W-:Y:S01]  /*64c0*/  FMUL.FTZ R112, R77, R110.reuse ;  /* 0x0000006e4d707220 */ /* 0x080fe20000410000 */
[----:B------:R-:W-:Y:S01]  /*64d0*/  FMUL.FTZ R114, R78, R111 ;  /* 0x0000006f4e727220 */ /* 0x000fe20000410000 */
[----:B------:R-:W-:Y:S01]  /*64e0*/  FMUL.FTZ R36, R36, UR7 ;  /* 0x0000000724247c20 */ /* 0x000fe20008410000 */
[----:B------:R-:W-:Y:S01]  /*64f0*/  FMUL.FTZ R77, R115, R110 ;  /* 0x0000006e734d7220 */ /* 0x000fe20000410000 */
[----:B------:R-:W-:Y:S02]  /*6500*/  HADD2.F32 R110, -RZ, R153.H0_H0 ;  /* 0x20000099ff6e7230 */ /* 0x000fe40000004100 */
[----:B------:R-:W-:-:S03]  /*6510*/  FMUL.FTZ R115, R79, R36 ;  /* 0x000000244f737220 */ /* 0x000fc60000410000 */
[----:B------:R-:W-:Y:S01]  /*6520*/  FMUL.FTZ R78, R110, R111 ;  /* 0x0000006f6e4e7220 */ /* 0x000fe20000410000 */
[----:B------:R-:W-:-:S05]  /*6530*/  HADD2.F32 R111, -RZ, R195.H1_H1 ;  /* 0x300000c3ff6f7230 */ /* 0x000fca0000004100 */
[----:B------:R-:W-:-:S07]  /*6540*/  FMUL.FTZ R79, R111, R36 ;  /* 0x000000246f4f7220 */ /* 0x000fce0000410000 */
.L_x_13093:
[----:B------:R-:W1:Y:S01]  /*6550*/  @P0 LDC.64 R110, c[0x0][0x478] ;  /* 0x00011e00ff6e0b82 */ /* 0x000e620000000a00 */
[----:B------:R-:W-:Y:S02]  /*6560*/  HFMA2 R123, -RZ, RZ, 0, 9.5367431640625e-07 ;  /* 0x00000010ff7b7431 */ /* 0x000fe400000001ff */
[----:B-1----:R-:W-:-:S05]  /*6570*/  @P0 IMAD.WIDE.U32 R110, R4, 0x10, R110 ;  /* 0x00000010046e0825 */ /* 0x002fca00078e006e */
[----:B------:R1:W-:Y:S02]  /*6580*/  @P0 STG.E.128 desc[UR10][R110.64], R84 ;  /* 0x000000546e000986 */ /* 0x0003e4000c101d0a */
[----:B-1----:R-:W-:Y:S01]  /*6590*/  IMAD.WIDE.U32 R110, R4, R123, UR28 ;  /* 0x0000001c046e7e25 */ /* 0x002fe2000f8e007b */
[----:B------:R-:W-:-:S04]  /*65a0*/  MOV R4, 0x10 ;  /* 0x0000001000047802 */ /* 0x000fc80000000f00 */
        /* <DEDUP_REMOVED lines=11> */
[----:B------:R-:W-:Y:S02]  /*6660*/  FADD.FTZ R105, R140, -R105 ;  /* 0x800000698c697221 */ /* 0x000fe40000010000 */
[----:B------:R-:W-:Y:S01]  /*6670*/  FADD.FTZ R106, R141, -R106 ;  /* 0x8000006a8d6a7221 */ /* 0x000fe20000010000 */
[----:B------:R-:W-:Y:S01]  /*6680*/  FADD.FTZ R108, R143, -R108 ;  /* 0x8000006c8f6c7221 */ /* 0x000fe20000010000 */
[----:B------:R-:W-:Y:S01]  /*6690*/  FFMA.FTZ R84, R105, UR8, R56 ;  /* 0x0000000869547c23 */ /* 0x000fe20008010038 */
[----:B------:R-:W-:Y:S01]  /*66a0*/  FADD.FTZ R105, R142, -R107 ;  /* 0x8000006b8e697221 */ /* 0x000fe20000010000 */
[----:B------:R-:W-:Y:S01]  /*66b0*/  FFMA.FTZ R85, R106, UR8, R57 ;  /* 0x000000086a557c23 */ /* 0x000fe20008010039 */
[----:B------:R-:W-:-:S02]  /*66c0*/  HADD2.F32 R107, -RZ, R194.H0_H0 ;  /* 0x200000c2ff6b7230 */ /* 0x000fc40000004100 */
[----:B------:R-:W-:Y:S01]  /*66d0*/  FMUL.FTZ R87, R84, UR7 ;  /* 0x0000000754577c20 */ /* 0x000fe20008410000 */
[----:B------:R-:W-:-:S03]  /*66e0*/  FMUL.FTZ R36, R85, UR7 ;  /* 0x0000000755247c20 */ /* 0x000fc60008410000 */
[-C--:B-----5:R-:W-:Y:S01]  /*66f0*/  FMUL.FTZ R4, R76, R87.reuse ;  /* 0x000000574c047220 */ /* 0x0a0fe20000410000 */
[----:B------:R-:W-:Y:S01]  /*6700*/  FMUL.FTZ R76, R86, R87 ;  /* 0x00000057564c7220 */ /* 0x000fe20000410000 */
[----:B------:R-:W-:Y:S01]  /*6710*/  FFMA.FTZ R86, R105, UR8, R58 ;  /* 0x0000000869567c23 */ /* 0x000fe2000801003a */
[-C--:B------:R-:W-:Y:S01]  /*6720*/  FMUL.FTZ R105, R77, R36.reuse ;  /* 0x000000244d697220 */ /* 0x080fe20000410000 */
[----:B------:R-:W-:Y:S01]  /*6730*/  FMUL.FTZ R77, R107, R36 ;  /* 0x000000246b4d7220 */ /* 0x000fe20000410000 */
[----:B------:R-:W-:Y:S02]  /*6740*/  HADD2.F32 R36, -RZ, R155.H0_H0 ;  /* 0x2000009bff247230 */ /* 0x000fe40000004100 */
        /* <DEDUP_REMOVED lines=9> */
.L_x_13094:
        /* <DEDUP_REMOVED lines=10> */
[----:B------:R-:W-:Y:S01]  /*6880*/  FFMA.FTZ R105, R105, UR8, R56 ;  /* 0x0000000869697c23 */ /* 0x000fe20008010038 */
[----:B------:R-:W-:Y:S01]  /*6890*/  FFMA.FTZ R111, R111, UR8, R58 ;  /* 0x000000086f6f7c23 */ /* 0x000fe2000801003a */
[----:B------:R-:W-:-:S02]  /*68a0*/  FFMA.FTZ R106, R106, UR8, R57 ;  /* 0x000000086a6a7c23 */ /* 0x000fc40008010039 */
[----:B------:R-:W-:Y:S01]  /*68b0*/  FFMA.FTZ R108, R108, R107, UR5 ;  /* 0x000000056c6c7e23 */ /* 0x000fe2000801006b */
[----:B------:R-:W-:Y:S01]  /*68c0*/  FMUL.FTZ R105, R105, UR7 ;  /* 0x0000000769697c20 */ /* 0x000fe20008410000 */
[----:B------:R-:W-:Y:S01]  /*68d0*/  FMUL.FTZ R106, R106, UR7 ;  /* 0x000000076a6a7c20 */ /* 0x000fe20008410000 */
[----:B------:R-:W-:Y:S02]  /*68e0*/  HADD2.F32 R107, -RZ, R194.H0_H0 ;  /* 0x200000c2ff6b7230 */ /* 0x000fe40000004100 */
[----:B------:R-:W-:Y:S01]  /*68f0*/  FADD.FTZ R108, R143, -R108 ;  /* 0x8000006c8f6c7221 */ /* 0x000fe20000010000 */
[-C--:B-----5:R-:W-:Y:S01]  /*6900*/  FMUL.FTZ R4, R76, R105.reuse ;  /* 0x000000694c047220 */ /* 0x0a0fe20000410000 */
[----:B------:R-:W-:Y:S01]  /*6910*/  FMUL.FTZ R76, R36, R105 ;  /* 0x00000069244c7220 */ /* 0x000fe20000410000 */
[-C--:B------:R-:W-:Y:S01]  /*6920*/  FMUL.FTZ R105, R77, R106.reuse ;  /* 0x0000006a4d697220 */ /* 0x080fe20000410000 */
[----:B------:R-:W-:Y:S01]  /*6930*/  FMUL.FTZ R77, R107, R106 ;  /* 0x0000006a6b4d7220 */ /* 0x000fe20000410000 */
[----:B------:R-:W-:Y:S01]  /*6940*/  FFMA.FTZ R106, R108, UR8, R59 ;  /* 0x000000086c6a7c23 */ /* 0x000fe2000801003b */
[----:B------:R-:W-:Y:S01]  /*6950*/  FMUL.FTZ R111, R111, UR7 ;  /* 0x000000076f6f7c20 */ /* 0x000fe20008410000 */
[----:B------:R-:W-:-:S02]  /*6960*/  HADD2.F32 R36, -RZ, R155.H0_H0 ;  /* 0x2000009bff247230 */ /* 0x000fc40000004100 */
[----:B------:R-:W-:Y:S01]  /*6970*/  FMUL.FTZ R106, R106, UR7 ;  /* 0x000000076a6a7c20 */ /* 0x000fe20008410000 */
[----:B------:R-:W-:Y:S02]  /*6980*/  HADD2.F32 R107, -RZ, R194.H1_H1 ;  /* 0x300000c2ff6b7230 */ /* 0x000fe40000004100 */
[-C--:B------:R-:W-:Y:S01]  /*6990*/  FMUL.FTZ R108, R78, R111.reuse ;  /* 0x0000006f4e6c7220 */ /* 0x080fe20000410000 */
[----:B------:R-:W-:Y:S01]  /*69a0*/  FMUL.FTZ R78, R36, R111 ;  /* 0x0000006f244e7220 */ /* 0x000fe20000410000 */
[-C--:B------:R-:W-:Y:S01]  /*69b0*/  FMUL.FTZ R110, R79, R106.reuse ;  /* 0x0000006a4f6e7220 */ /* 0x080fe20000410000 */
[----:B------:R-:W-:-:S07]  /*69c0*/  FMUL.FTZ R79, R107, R106 ;  /* 0x0000006a6b4f7220 */ /* 0x000fce0000410000 */
.L_x_13095:
        /* <DEDUP_REMOVED lines=9> */
[--C-:B------:R-:W-:Y:S02]  /*6a60*/  SHF.R.U32.HI R3, RZ, 0x10, R45.reuse ;  /* 0x00000010ff037819 */ /* 0x100fe4000001162d */
[----:B------:R-:W-:Y:S02]  /*6a70*/  SHF.R.U64 R36, R44, 0x10, R45 ;  /* 0x000000102c247819 */ /* 0x000fe4000000122d */
[----:B------:R-:W-:Y:S02]  /*6a80*/  PRMT R107, R3, 0x7610, R107 ;  /* 0x00007610036b7816 */ /* 0x000fe4000000006b */
        /* <DEDUP_REMOVED lines=14> */
[----:B------:R-:W-:Y:S01]  /*6b70*/  FFMA.FTZ R84, R37, UR8, R52 ;  /* 0x0000000825547c23 */ /* 0x000fe20008010034 */
[----:B------:R-:W-:Y:S01]  /*6b80*/  FADD.FTZ R40, R41, -R100 ;  /* 0x8000006429287221 */ /* 0x000fe20000010000 */
[----:B------:R-:W-:Y:S01]  /*6b90*/  FFMA.FTZ R85, R38, UR8, R53 ;  /* 0x0000000826557c23 */ /* 0x000fe20008010035 */
[----:B------:R-:W-:Y:S01]  /*6ba0*/  FFMA.FTZ R86, R91, UR8, R54 ;  /* 0x000000085b567c23 */ /* 0x000fe20008010036 */
[----:B------:R-:W-:-:S02]  /*6bb0*/  HADD2.F32 R41, -RZ, R3.H0_H0 ;  /* 0x20000003ff297230 */ /* 0x000fc40000004100 */
[----:B------:R-:W-:Y:S01]  /*6bc0*/  FFMA.FTZ R87, R40, UR8, R55 ;  /* 0x0000000828577c23 */ /* 0x000fe20008010037 */
[----:B------:R-:W-:Y:S02]  /*6bd0*/  HADD2.F32 R100, -RZ, R45.H0_H0 ;  /* 0x2000002dff647230 */ /* 0x000fe40000004100 */
[----:B------:R-:W-:Y:S01]  /*6be0*/  FMUL.FTZ R38, R85, UR7 ;  /* 0x0000000755267c20 */ /* 0x000fe20008410000 */
[----:B------:R-:W-:Y:S02]  /*6bf0*/  HADD2.F32 R36, -RZ, R44.H0_H0 ;  /* 0x2000002cff247230 */ /* 0x000fe40000004100 */
[----:B------:R-:W-:Y:S01]  /*6c00*/  FMUL.FTZ R39, R86, UR7 ;  /* 0x0000000756277c20 */ /* 0x000fe20008410000 */
[----:B------:R-:W-:Y:S01]  /*6c10*/  FMUL.FTZ R3, R84, UR7 ;  /* 0x0000000754037c20 */ /* 0x000fe20008410000 */
[----:B------:R-:W-:Y:S01]  /*6c20*/  FMUL.FTZ R40, R87, UR7 ;  /* 0x0000000757287c20 */ /* 0x000fe20008410000 */
[-C--:B-----5:R-:W-:Y:S01]  /*6c30*/  FMUL.FTZ R91, R77, R38.reuse ;  /* 0x000000264d5b7220 */ /* 0x0a0fe20000410000 */
[----:B------:R-:W-:Y:S01]  /*6c40*/  FMUL.FTZ R37, R41, R38 ;  /* 0x0000002629257220 */ /* 0x000fe20000410000 */
[-C--:B------:R-:W-:Y:S01]  /*6c50*/  FMUL.FTZ R78, R78, R39.reuse ;  /* 0x000000274e4e7220 */ /* 0x080fe20000410000 */
[----:B------:R-:W-:Y:S01]  /*6c60*/  FMUL.FTZ R38, R100, R39 ;  /* 0x0000002764267220 */ /* 0x000fe20000410000 */
[-C--:B------:R-:W-:Y:S01]  /*6c70*/  FMUL.FTZ R89, R76, R3.reuse ;  /* 0x000000034c597220 */ /* 0x080fe20000410000 */
[-C--:B------:R-:W-:Y:S01]  /*6c80*/  FMUL.FTZ R79, R79, R40.reuse ;  /* 0x000000284f4f7220 */ /* 0x080fe20000410000 */
[----:B------:R-:W-:Y:S01]  /*6c90*/  FMUL.FTZ R36, R36, R3 ;  /* 0x0000000324247220 */ /* 0x000fe20000410000 */
[----:B------:R-:W-:Y:S01]  /*6ca0*/  FMUL.FTZ R39, R107, R40 ;  /* 0x000000286b277220 */ /* 0x000fe20000410000 */
[----:B------:R-:W-:Y:S06]  /*6cb0*/  BRA `(.L_x_13097) ;  /* 0x00000000007c7947 */ /* 0x000fec0003800000 */
.L_x_13096:
        /* <DEDUP_REMOVED lines=8> */
[----:B------:R-:W-:Y:S02]  /*6d40*/  HADD2.F32 R38, -RZ, R45.H0_H0 ;  /* 0x2000002dff267230 */ /* 0x000fe40000004100 */
        /* <DEDUP_REMOVED lines=11> */
[----:B------:R-:W-:Y:S01]  /*6e00*/  FMUL.FTZ R3, R37, UR7 ;  /* 0x0000000725037c20 */ /* 0x000fe20008410000 */
[----:B------:R-:W-:Y:S01]  /*6e10*/  FMUL.FTZ R41, R91, UR7 ;  /* 0x000000075b297c20 */ /* 0x000fe20008410000 */
[----:B------:R-:W-:Y:S01]  /*6e20*/  FMUL.FTZ R106, R106, UR7 ;  /* 0x000000076a6a7c20 */ /* 0x000fe20008410000 */
[-C--:B------:R-:W-:Y:S01]  /*6e30*/  FMUL.FTZ R37, R39, R100.reuse ;  /* 0x0000006427257220 */ /* 0x080fe20000410000 */
[----:B-----5:R-:W-:Y:S01]  /*6e40*/  FMUL.FTZ R89, R76, R3 ;  /* 0x000000034c597220 */ /* 0x020fe20000410000 */
[----:B------:R-:W-:Y:S01]  /*6e50*/  FMUL.FTZ R91, R77, R100 ;  /* 0x000000644d5b7220 */ /* 0x000fe20000410000 */
[----:B------:R-:W-:Y:S01]  /*6e60*/  FMUL.FTZ R78, R78, R41 ;  /* 0x000000294e4e7220 */ /* 0x000fe20000410000 */
[-C--:B------:R-:W-:Y:S01]  /*6e70*/  FMUL.FTZ R79, R79, R106.reuse ;  /* 0x0000006a4f4f7220 */ /* 0x080fe20000410000 */
[----:B------:R-:W-:Y:S01]  /*6e80*/  FMUL.FTZ R39, R107, R106 ;  /* 0x0000006a6b277220 */ /* 0x000fe20000410000 */
[----:B------:R-:W-:Y:S01]  /*6e90*/  FMUL.FTZ R36, R36, R3 ;  /* 0x0000000324247220 */ /* 0x000fe20000410000 */
[----:B------:R-:W-:-:S07]  /*6ea0*/  FMUL.FTZ R38, R38, R41 ;  /* 0x0000002926267220 */ /* 0x000fce0000410000 */
.L_x_13097:
[----:B------:R-:W1:Y:S01]  /*6eb0*/  @P0 LDC.64 R40, c[0x0][0x478] ;  /* 0x00011e00ff280b82 */ /* 0x000e620000000a00 */
[----:B------:R-:W-:Y:S01]  /*6ec0*/  HFMA2 R3, -RZ, RZ, 0, 9.5367431640625e-07 ;  /* 0x00000010ff037431 */ /* 0x000fe200000001ff */
[----:B------:R-:W-:Y:S02]  /*6ed0*/  MOV R77, 0x10 ;  /* 0x00000010004d7802 */ /* 0x000fe40000000f00 */
[----:B------:R-:W-:-:S03]  /*6ee0*/  SHF.R.U64 R100, R46, 0x10, R47 ;  /* 0x000000102e647819 */ /* 0x000fc6000000122f */
[----:B------:R-:W-:Y:S01]  /*6ef0*/  IMAD.WIDE.U32 R76, R0, R77, UR26 ;  /* 0x0000001a004c7e25 */ /* 0x000fe2000f8e004d */
[----:B------:R-:W-:-:S03]  /*6f00*/  SHF.R.U32.HI R107, RZ, 0x10, R47 ;  /* 0x00000010ff6b7819 */ /* 0x000fc6000001162f */
[----:B-1----:R-:W-:-:S04]  /*6f10*/  @P0 IMAD.WIDE.U32 R40, R2, 0x10, R40 ;  /* 0x0000001002280825 */ /* 0x002fc800078e0028 */
[----:B------:R-:W-:Y:S01]  /*6f20*/  IMAD.WIDE.U32 R2, R2, R3, UR28 ;  /* 0x0000001c02027e25 */ /* 0x000fe2000f8e0003 */
[----:B------:R-:W-:Y:S04]  /*6f30*/  @P0 STG.E.128 desc[UR10][R40.64], R84 ;  /* 0x0000005428000986 */ /* 0x000fe8000c101d0a */
[----:B------:R1:W-:Y:S04]  /*6f40*/  STG.E.128 desc[UR10][R2.64], R36 ;  /* 0x0000002402007986 */ /* 0x0003e8000c101d0a */
[----:B-1----:R1:W5:Y:S02]  /*6f50*/  LDG.E.128 R36, desc[UR10][R76.64] ;  /* 0x0000000a4c247981 */ /* 0x002364000c1e1d00 */
[----:B-1----:R-:W-:Y:S01]  /*6f60*/  PRMT R77, R100, 0x7610, R77 ;  /* 0x00007610644d7816 */ /* 0x002fe2000000004d */
[----:B------:R-:W-:Y:S06]  /*6f70*/  @!P0 BRA `(.L_x_13098) ;  /* 0x0000000000848947 */ /* 0x000fec0003800000 */
[----:B------:R-:W-:Y:S01]  /*6f80*/  MOV R2, UR4 ;  /* 0x0000000400027c02 */ /* 0x000fe20008000f00 */
[----:B------:R-:W-:Y:S01]  /*6f90*/  HADD2.F32 R107, -RZ, R107.H0_H0 ;  /* 0x2000006bff6b7230 */ /* 0x000fe20000004100 */
[----:B------:R-:W-:Y:S01]  /*6fa0*/  MOV R3, UR4 ;  /* 0x0000000400037c02 */ /* 0x000fe20008000f00 */
[----:B------:R-:W-:Y:S01]  /*6fb0*/  HADD2.F32 R76, -RZ, R46.H0_H0 ;  /* 0x2000002eff4c7230 */ /* 0x000fe20000004100 */
        /* <DEDUP_REMOVED lines=29> */
.L_x_13098:
[----:B------:R-:W-:Y:S01]  /*7190*/  MOV R3, UR4 ;  /* 0x0000000400037c02 */ /* 0x000fe20008000f00 */
[----:B------:R-:W-:Y:S01]  /*71a0*/  HADD2.F32 R107, -RZ, R107.H0_H0 ;  /* 0x2000006bff6b7230 */ /* 0x000fe20000004100 */
[----:B------:R-:W-:Y:S02]  /*71b0*/  MOV R2, UR4 ;  /* 0x0000000400027c02 */ /* 0x000fe40008000f00 */
[----:B------:R-:W-:Y:S01]  /*71c0*/  MOV R40, UR4 ;  /* 0x0000000400287c02 */ /* 0x000fe20008000f00 */
[----:B------:R-:W-:Y:S01]  /*71d0*/  FFMA.FTZ R102, R102, R3, UR5 ;  /* 0x0000000566667e23 */ /* 0x000fe20008010003 */
[----:B------:R-:W-:Y:S01]  /*71e0*/  MOV R41, UR4 ;  /* 0x0000000400297c02 */ /* 0x000fe20008000f00 */
[----:B------:R-:W-:Y:S01]  /*71f0*/  FFMA.FTZ R101, R101, R2, UR5 ;  /* 0x0000000565657e23 */ /* 0x000fe20008010002 */
[----:B------:R-:W-:Y:S02]  /*7200*/  HADD2.F32 R2, -RZ, R46.H0_H0 ;  /* 0x2000002eff027230 */ /* 0x000fe40000004100 */
        /* <DEDUP_REMOVED lines=24> */
.L_x_13099:
[----:B------:R-:W1:Y:S01]  /*7390*/  @P0 LDC.64 R2, c[0x0][0x478] ;  /* 0x00011e00ff020b82 */ /* 0x000e620000000a00 */
[----:B------:R-:W-:-:S05]  /*73a0*/  HFMA2 R41, -RZ, RZ, 0, 9.5367431640625e-07 ;  /* 0x00000010ff297431 */ /* 0x000fca00000001ff */
[----:B------:R-:W-:-:S04]  /*73b0*/  IMAD.WIDE.U32 R40, R0, R41, UR28 ;  /* 0x0000001c00287e25 */ /* 0x000fc8000f8e0029 */
[----:B-1----:R-:W-:-:S05]  /*73c0*/  @P0 IMAD.WIDE.U32 R2, R0, 0x10, R2 ;  /* 0x0000001000020825 */ /* 0x002fca00078e0002 */
[----:B------:R2:W-:Y:S04]  /*73d0*/  @P0 STG.E.128 desc[UR10][R2.64], R84 ;  /* 0x0000005402000986 */ /* 0x0005e8000c101d0a */
[----:B------:R2:W-:Y:S02]  /*73e0*/  STG.E.128 desc[UR10][R40.64], R36 ;  /* 0x0000002428007986 */ /* 0x0005e4000c101d0a */
.L_x_13083:
        /* <DEDUP_REMOVED lines=53> */
[----:B-12---:R-:W-:-:S02]  /*7740*/  MOV R40, R225 ;  /* 0x000000e100287202 */ /* 0x006fc40000000f00 */
        /* <DEDUP_REMOVED lines=71> */
.L_x_13063:
        /* <DEDUP_REMOVED lines=12> */
[----:B-----5:R-:W-:-:S05]  /*7c80*/  IMAD.WIDE.U32 R26, R85, 0x10, R26 ;  /* 0x00000010551a7825 */ /* 0x020fca00078e001a */
        /* <DEDUP_REMOVED lines=23> */
.L_x_13101:
        /* <DEDUP_REMOVED lines=16> */
.L_x_15743:


//--------------------- .text._ZN10layer_norm13ln_bwd_kernelINS_13Kernel_traitsI6__halfffffjLj8192ELj1ELj1ELj8ELj16ENS_18Kernel_traits_baseILj8192ES2_ffffjLj256EEEEELb0ELb1ELb1ELb0EEEvNS_9BwdParamsE --------------------------
	.section	.text._ZN10layer_norm13ln_bwd_kernelINS_13Kernel_traitsI6__halfffffjLj8192ELj1ELj1ELj8ELj16ENS_18Kernel_traits_baseILj8192ES2_ffffjLj256EEEEELb0ELb1ELb1ELb0EEEvNS_9BwdParamsE,"ax",@progbits
	.align	128
        .global         _ZN10layer_norm13ln_bwd_kernelINS_13Kernel_traitsI6__halfffffjLj8192ELj1ELj1ELj8ELj16ENS_18Kernel_traits_baseILj8192ES2_ffffjLj256EEEEELb0ELb1ELb1ELb0EEEvNS_9BwdParamsE
        .type           _ZN10layer_norm13ln_bwd_kernelINS_13Kernel_traitsI6__halfffffjLj8192ELj1ELj1ELj8ELj16ENS_18Kernel_traits_baseILj8192ES2_ffffjLj256EEEEELb0ELb1ELb1ELb0EEEvNS_9BwdParamsE,@function
        .size           _ZN10layer_norm13ln_bwd_kernelINS_13Kernel_traitsI6__halfffffjLj8192ELj1ELj1ELj8ELj16ENS_18Kernel_traits_baseILj8192ES2_ffffjLj256EEEEELb0ELb1ELb1ELb0EEEvNS_9BwdParamsE,(.L_x_15744 - _ZN10layer_norm13ln_bwd_kernelINS_13Kernel_traitsI6__halfffffjLj8192ELj1ELj1ELj8ELj16ENS_18Kernel_traits_baseILj8192ES2_ffffjLj256EEEEELb0ELb1ELb1ELb0EEEvNS_9BwdParamsE)
        .other          _ZN10layer_norm13ln_bwd_kernelINS_13Kernel_traitsI6__halfffffjLj8192ELj1ELj1ELj8ELj16ENS_18Kernel_traits_baseILj8192ES2_ffffjLj256EEEEELb0ELb1ELb1ELb0EEEvNS_9BwdParamsE,@"STO_CUDA_ENTRY STV_DEFAULT"
_ZN10layer_norm13ln_bwd_kernelINS_13Kernel_traitsI6__halfffffjLj8192ELj1ELj1ELj8ELj16ENS_18Kernel_traits_baseILj8192ES2_ffffjLj256EEEEELb0ELb1ELb1ELb0EEEvNS_9BwdParamsE:
.text._ZN10layer_norm13ln_bwd_kernelINS_13Kernel_traitsI6__halfffffjLj8192ELj1ELj1ELj8ELj16ENS_18Kernel_traits_baseILj8192ES2_ffffjLj256EEEEELb0ELb1ELb1ELb0EEEvNS_9BwdParamsE:
[----:B------:R-:W0:Y:S01]  /*0000*/  LDC R1, c[0x0][0x37c] ;  /* 0x0000df00ff017b82 */ /* 0x000e220000000800 */
[----:B------:R-:W1:Y:S01]  /*0010*/  S2R R4, SR_TID.X ;  /* 0x0000000000047919 */ /* 0x000e620000002100 */
[----:B------:R-:W2:Y:S01]  /*0020*/  LDCU UR4, c[0x0][0x388] ;  /* 0x00007100ff0477ac */ /* 0x000ea20008000800 */
[----:B------:R-:W-:Y:S02]  /*0030*/  LOP3.LUT R6, R6, 0xfffffff7, RZ, 0xc0, !PT ;  /* 0xfffffff706067812 */ /* 0x000fe400078ec0ff */
[----:B0-----:R-:W-:Y:S01]  /*0040*/  IADD3 R1, PT, PT, R1, -0x20, RZ ;  /* 0xffffffe001017810 */ /* 0x001fe20007ffe0ff */
[----:B------:R-:W0:Y:S01]  /*0050*/  LDCU.64 UR8, c[0x0][0x358] ;  /* 0x00006b00ff0877ac */ /* 0x000e220008000a00 */
[----:B------:R-:W3:Y:S01]  /*0060*/  LDCU UR5, c[0x0][0x384] ;  /* 0x00007080ff0577ac */ /* 0x000ee20008000800 */
[----:B--2---:R-:W-:-:S04]  /*0070*/  MOV R223, UR4 ;  /* 0x0000000400df7c02 */ /* 0x004fc80008000f00 */
[----:B------:R-:W-:-:S04]  /*0080*/  SHF.R.S32.HI R0, RZ, 0x1f, R223 ;  /* 0x0000001fff007819 */ /* 0x000fc800000114df */
[----:B------:R-:W-:Y:S02]  /*0090*/  LEA.HI R0, R0, R223, RZ, 0x2 ;  /* 0x000000df00007211 */ /* 0x000fe400078f10ff */
[----:B-1----:R-:W-:Y:S02]  /*00a0*/  LOP3.LUT R5, R4, 0xff, RZ, 0x3c, !PT ;  /* 0x000000ff04057812 */ /* 0x002fe400078e3cff */
        /* <DEDUP_REMOVED lines=9> */
[----:B------:R-:W1:Y:S01]  /*0140*/  @P1 LDC.64 R28, c[0x0][0x3d0] ;  /* 0x0000f400ff1c1b82 */ /* 0x000e620000000a00 */
[----:B------:R-:W-:Y:S02]  /*0150*/  @P1 LOP3.LUT R6, R6, 0x8, RZ, 0xfc, !PT ;  /* 0x0000000806061812 */ /* 0x000fe400078efcff */
[----:B------:R-:W-:Y:S02]  /*0160*/  P2R R0, PR, RZ, 0x40 ;  /* 0x00000040ff007803 */ /* 0x000fe40000000000 */
[----:B------:R-:W-:-:S03]  /*0170*/  LOP3.LUT R6, R6, 0xffffffef, RZ, 0xc0, !PT ;  /* 0xffffffef06067812 */ /* 0x000fc600078ec0ff */
[----:B------:R-:W2:Y:S01]  /*0180*/  @P1 LDC.64 R30, c[0x0][0x3e8] ;  /* 0x0000fa00ff1e1b82 */ /* 0x000ea20000000a00 */
[----:B------:R-:W-:-:S04]  /*0190*/  @P6 LOP3.LUT R6, R6, 0x10, RZ, 0xfc, !PT ;  /* 0x0000001006066812 */ /* 0x000fc800078efcff */
[----:B------:R-:W-:-:S03]  /*01a0*/  LOP3.LUT R6, R6, 0xfffffffb, RZ, 0xc0, !PT ;  /* 0xfffffffb06067812 */ /* 0x000fc600078ec0ff */
[----:B------:R-:W4:Y:S01]  /*01b0*/  @P6 LDC.64 R36, c[0x0][0x3d0] ;  /* 0x0000f400ff246b82 */ /* 0x000f220000000a00 */
[----:B------:R-:W-:-:S04]  /*01c0*/  @P5 LOP3.LUT R6, R6, 0x4, RZ, 0xfc, !PT ;  /* 0x0000000406065812 */ /* 0x000fc800078efcff */
[----:B------:R-:W-:-:S03]  /*01d0*/  LOP3.LUT R6, R6, 0xfffffffd, RZ, 0xc0, !PT ;  /* 0xfffffffd06067812 */ /* 0x000fc600078ec0ff */
[----:B------:R-:W0:Y:S01]  /*01e0*/  @P6 LDC.64 R38, c[0x0][0x3e8] ;  /* 0x0000fa00ff266b82 */ /* 0x000e220000000a00 */
[----:B-1----:R-:W-:Y:S01]  /*01f0*/  @P1 IMAD.WIDE.U32 R28, R7, 0x8, R28 ;  /* 0x00000008071c1825 */ /* 0x002fe200078e001c */
[----:B------:R-:W-:-:S06]  /*0200*/  @P4 LOP3.LUT R6, R6, 0x2, RZ, 0xfc, !PT ;  /* 0x0000000206064812 */ /* 0x000fcc00078efcff */
[----:B------:R-:W1:Y:S01]  /*0210*/  @P5 LDC.64 R40, c[0x0][0x3d0] ;  /* 0x0000f400ff285b82 */ /* 0x000e620000000a00 */
[C---:B--2---:R-:W-:Y:S01]  /*0220*/  @P1 IMAD.WIDE.U32 R30, R7.reuse, 0x8, R30 ;  /* 0x00000008071e1825 */ /* 0x044fe200078e001e */
[----:B------:R-:W-:Y:S02]  /*0230*/  @P1 LOP3.LUT R7, R7, 0x100, RZ, 0xfc, !PT ;  /* 0x0000010007071812 */ /* 0x000fe400078efcff */
[----:B------:R-:W-:-:S04]  /*0240*/  ISETP.GE.U32.AND P1, PT, R5, 0x600, PT ;  /* 0x000006000500780c */ /* 0x000fc80003f26070 */
[----:B------:R-:W2:Y:S01]  /*0250*/  @P5 LDC.64 R42, c[0x0][0x3e8] ;  /* 0x0000fa00ff2a5b82 */ /* 0x000ea20000000a00 */
[----:B----4-:R-:W-:-:S07]  /*0260*/  @P6 IMAD.WIDE.U32 R36, R7, 0x8, R36 ;  /* 0x0000000807246825 */ /* 0x010fce00078e0024 */
[----:B------:R-:W4:Y:S01]  /*0270*/  @P4 LDC.64 R44, c[0x0][0x3d0] ;  /* 0x0000f400ff2c4b82 */ /* 0x000f220000000a00 */
[C---:B0-----:R-:W-:Y:S01]  /*0280*/  @P6 IMAD.WIDE.U32 R38, R7.reuse, 0x8, R38 ;  /* 0x0000000807266825 */ /* 0x041fe200078e0026 */
[----:B------:R-:W-:Y:S02]  /*0290*/  @P6 IADD3 R7, PT, PT, R7, 0x100, RZ ;  /* 0x0000010007076810 */ /* 0x000fe40007ffe0ff */
[C---:B------:R-:W-:Y:S02]  /*02a0*/  LOP3.LUT P6, RZ, R6.reuse, 0x8, RZ, 0xc0, !PT ;  /* 0x0000000806ff7812 */ /* 0x040fe400078cc0ff */
[----:B------:R-:W-:Y:S02]  /*02b0*/  LOP3.LUT R6, R6, 0xfffffffe, RZ, 0xc0, !PT ;  /* 0xfffffffe06067812 */ /* 0x000fe400078ec0ff */
[----:B------:R-:W0:Y:S01]  /*02c0*/  @P4 LDC.64 R46, c[0x0][0x3e8] ;  /* 0x0000fa00ff2e4b82 */ /* 0x000e220000000a00 */
[----:B-1----:R-:W-:Y:S01]  /*02d0*/  @P5 IMAD.WIDE.U32 R40, R7, 0x8, R40 ;  /* 0x0000000807285825 */ /* 0x002fe200078e0028 */
[----:B------:R-:W-:-:S02]  /*02e0*/  @P3 LOP3.LUT R6, R6, 0x1, RZ, 0xfc, !PT ;  /* 0x0000000106063812 */ /* 0x000fc400078efcff */
[----:B------:R-:W-:Y:S02]  /*02f0*/  CS2R R132, SRZ ;  /* 0x0000000000847805 */ /* 0x000fe4000001ff00 */
[----:B------:R-:W-:Y:S02]  /*0300*/  CS2R R134, SRZ ;  /* 0x0000000000867805 */ /* 0x000fe4000001ff00 */
[----:B------:R-:W-:Y:S01]  /*0310*/  CS2R R128, SRZ ;  /* 0x0000000000807805 */ /* 0x000fe2000001ff00 */
[----:B------:R-:W5:Y:S01]  /*0320*/  @P5 LDG.E.64 R120, desc[UR8][R40.64] ;  /* 0x0000000828785981 */ /* 0x000f62000c1e1b00 */
[----:B------:R-:W1:Y:S01]  /*0330*/  @P0 LDC.64 R48, c[0x0][0x3d0] ;  /* 0x0000f400ff300b82 */ /* 0x000e620000000a00 */
[C---:B--2---:R-:W-:Y:S01]  /*0340*/  @P5 IMAD.WIDE.U32 R42, R7.reuse, 0x8, R42 ;  /* 0x00000008072a5825 */ /* 0x044fe200078e002a */
[----:B------:R-:W-:Y:S01]  /*0350*/  @P5 IADD3 R7, PT, PT, R7, 0x100, RZ ;  /* 0x0000010007075810 */ /* 0x000fe20007ffe0ff */
[----:B------:R2:W5:Y:S04]  /*0360*/  @P6 LDG.E.64 R32, desc[UR8][R28.64] ;  /* 0x000000081c206981 */ /* 0x000568000c1e1b00 */
[----:B------:R-:W5:Y:S01]  /*0370*/  @P6 LDG.E.64 R24, desc[UR8][R30.64] ;  /* 0x000000081e186981 */ /* 0x000f62000c1e1b00 */
[----:B------:R-:W3:Y:S01]  /*0380*/  @P0 LDC.64 R50, c[0x0][0x3e8] ;  /* 0x0000fa00ff320b82 */ /* 0x000ee20000000a00 */
[----:B----4-:R-:W-:-:S07]  /*0390*/  @P4 IMAD.WIDE.U32 R44, R7, 0x8, R44 ;  /* 0x00000008072c4825 */ /* 0x010fce00078e002c */
[----:B------:R-:W4:Y:S01]  /*03a0*/  @P1 LDC.64 R52, c[0x0][0x3d0] ;  /* 0x0000f400ff341b82 */ /* 0x000f220000000a00 */
[C---:B0-----:R-:W-:Y:S01]  /*03b0*/  @P4 IMAD.WIDE.U32 R46, R7.reuse, 0x8, R46 ;  /* 0x00000008072e4825 */ /* 0x041fe200078e002e */
[----:B------:R-:W-:Y:S01]  /*03c0*/  @P4 IADD3 R7, PT, PT, R7, 0x100, RZ ;  /* 0x0000010007074810 */ /* 0x000fe20007ffe0ff */
[----:B------:R-:W5:Y:S05]  /*03d0*/  @P5 LDG.E.64 R8, desc[UR8][R42.64] ;  /* 0x000000082a085981 */ /* 0x000f6a000c1e1b00 */
[----:B------:R-:W0:Y:S01]  /*03e0*/  @P1 LDC.64 R54, c[0x0][0x3e8] ;  /* 0x0000fa00ff361b82 */ /* 0x000e220000000a00 */
[----:B-1----:R-:W-:-:S07]  /*03f0*/  @P0 IMAD.WIDE.U32 R48, R7, 0x8, R48 ;  /* 0x0000000807300825 */ /* 0x002fce00078e0030 */
[----:B------:R-:W1:Y:S01]  /*0400*/  @P2 LDC.64 R56, c[0x0][0x3d0] ;  /* 0x0000f400ff382b82 */ /* 0x000e620000000a00 */
[C---:B---3--:R-:W-:Y:S01]  /*0410*/  @P0 IMAD.WIDE.U32 R50, R7.reuse, 0x8, R50 ;  /* 0x0000000807320825 */ /* 0x048fe200078e0032 */
[----:B------:R-:W-:Y:S01]  /*0420*/  @P0 IADD3 R7, PT, PT, R7, 0x100, RZ ;  /* 0x0000010007070810 */ /* 0x000fe20007ffe0ff */
[----:B------:R-:W5:Y:S05]  /*0430*/  @P4 LDG.E.64 R122, desc[UR8][R44.64] ;  /* 0x000000082c7a4981 */ /* 0x000f6a000c1e1b00 */
[----:B------:R-:W3:Y:S08]  /*0440*/  @P2 LDC.64 R58, c[0x0][0x3e8] ;  /* 0x0000fa00ff3a2b82 */ /* 0x000ef00000000a00 */
[----:B------:R-:W2:Y:S08]  /*0450*/  @P3 LDC.64 R60, c[0x0][0x3d0] ;  /* 0x0000f400ff3c3b82 */ /* 0x000eb00000000a00 */
[----:B------:R-:W2:Y:S08]  /*0460*/  @P3 LDC.64 R62, c[0x0][0x3e8] ;  /* 0x0000fa00ff3e3b82 */ /* 0x000eb00000000a00 */
[----:B------:R-:W3:Y:S01]  /*0470*/  S2UR UR4, SR_CTAID.X ;  /* 0x00000000000479c3 */ /* 0x000ee20000002500 */
[----:B------:R-:W-:Y:S01]  /*0480*/  ISETP.NE.AND P6, PT, R0, RZ, PT ;  /* 0x000000ff0000720c */ /* 0x000fe20003fc5270 */
[C---:B----4-:R-:W-:Y:S01]  /*0490*/  @P1 IMAD.WIDE.U32 R52, R7.reuse, 0x8, R52 ;  /* 0x0000000807341825 */ /* 0x050fe200078e0034 */
[----:B------:R-:W5:Y:S03]  /*04a0*/  @P4 LDG.E.64 R12, desc[UR8][R46.64] ;  /* 0x000000082e0c4981 */ /* 0x000f66000c1e1b00 */
[C---:B0-----:R-:W-:Y:S01]  /*04b0*/  @P1 IMAD.WIDE.U32 R54, R7.reuse, 0x8, R54 ;  /* 0x0000000807361825 */ /* 0x041fe200078e0036 */
[----:B------:R-:W-:Y:S01]  /*04c0*/  @P1 IADD3 R7, PT, PT, R7, 0x100, RZ ;  /* 0x0000010007071810 */ /* 0x000fe20007ffe0ff */
[----:B------:R-:W5:Y:S04]  /*04d0*/  @P0 LDG.E.64 R124, desc[UR8][R48.64] ;  /* 0x00000008307c0981 */ /* 0x000f68000c1e1b00 */
[C---:B-1----:R-:W-:Y:S01]  /*04e0*/  @P2 IMAD.WIDE.U32 R56, R7.reuse, 0x8, R56 ;  /* 0x0000000807382825 */ /* 0x042fe200078e0038 */
[----:B------:R-:W5:Y:S03]  /*04f0*/  @P0 LDG.E.64 R14, desc[UR8][R50.64] ;  /* 0x00000008320e0981 */ /* 0x000f66000c1e1b00 */
[C---:B---3--:R-:W-:Y:S01]  /*0500*/  @P2 IMAD.WIDE.U32 R58, R7.reuse, 0x8, R58 ;  /* 0x00000008073a2825 */ /* 0x048fe200078e003a */
[----:B------:R-:W-:Y:S01]  /*0510*/  @P2 IADD3 R7, PT, PT, R7, 0x100, RZ ;  /* 0x0000010007072810 */ /* 0x000fe20007ffe0ff */
[----:B------:R0:W5:Y:S04]  /*0520*/  @P6 LDG.E.64 R34, desc[UR8][R36.64] ;  /* 0x0000000824226981 */ /* 0x000168000c1e1b00 */
[----:B------:R1:W5:Y:S01]  /*0530*/  @P6 LDG.E.64 R2, desc[UR8][R38.64] ;  /* 0x0000000826026981 */ /* 0x000362000c1e1b00 */
[----:B------:R-:W-:-:S02]  /*0540*/  MOV R4, UR4 ;  /* 0x0000000400047c02 */ /* 0x000fc40008000f00 */
[----:B--2---:R-:W-:Y:S01]  /*0550*/  CS2R R28, SRZ ;  /* 0x00000000001c7805 */ /* 0x004fe2000001ff00 */
[----:B------:R-:W5:Y:S01]  /*0560*/  @P1 LDG.E.64 R10, desc[UR8][R52.64] ;  /* 0x00000008340a1981 */ /* 0x000f62000c1e1b00 */
[C---:B0-----:R-:W-:Y:S01]  /*0570*/  @P3 IMAD.WIDE.U32 R36, R7.reuse, 0x8, R60 ;  /* 0x0000000807243825 */ /* 0x041fe200078e003c */
[----:B------:R-:W-:Y:S02]  /*0580*/  CS2R R30, SRZ ;  /* 0x00000000001e7805 */ /* 0x000fe4000001ff00 */
[----:B------:R-:W5:Y:S01]  /*0590*/  @P1 LDG.E.64 R18, desc[UR8][R54.64] ;  /* 0x0000000836121981 */ /* 0x000f62000c1e1b00 */
[----:B-1----:R-:W-:-:S03]  /*05a0*/  @P3 IMAD.WIDE.U32 R38, R7, 0x8, R62 ;  /* 0x0000000807263825 */ /* 0x002fc600078e003e */
[----:B------:R0:W5:Y:S04]  /*05b0*/  @P3 LDG.E.64 R20, desc[UR8][R36.64] ;  /* 0x0000000824143981 */ /* 0x000168000c1e1b00 */
[----:B------:R1:W5:Y:S01]  /*05c0*/  @P3 LDG.E.64 R26, desc[UR8][R38.64] ;  /* 0x00000008261a3981 */ /* 0x000362000c1e1b00 */
[----:B------:R-:W-:Y:S02]  /*05d0*/  ISETP.GE.AND P3, PT, R4, UR5, PT ;  /* 0x0000000504007c0c */ /* 0x000fe4000bf66270 */
[----:B------:R-:W-:Y:S02]  /*05e0*/  CS2R R40, SRZ ;  /* 0x0000000000287805 */ /* 0x000fe4000001ff00 */
[----:B------:R-:W-:Y:S01]  /*05f0*/  CS2R R42, SRZ ;  /* 0x00000000002a7805 */ /* 0x000fe2000001ff00 */
[----:B------:R2:W5:Y:S01]  /*0600*/  @P2 LDG.E.64 R16, desc[UR8][R56.64] ;  /* 0x0000000838102981 */ /* 0x000562000c1e1b00 */
[----:B------:R-:W-:-:S02]  /*0610*/  CS2R R44, SRZ ;  /* 0x00000000002c7805 */ /* 0x000fc4000001ff00 */
[----:B0-----:R-:W-:Y:S02]  /*0620*/  CS2R R36, SRZ ;  /* 0x0000000000247805 */ /* 0x001fe4000001ff00 */
[----:B------:R-:W-:Y:S01]  /*0630*/  CS2R R46, SRZ ;  /* 0x00000000002e7805 */ /* 0x000fe2000001ff00 */
[----:B------:R0:W5:Y:S01]  /*0640*/  @P2 LDG.E.64 R22, desc[UR8][R58.64] ;  /* 0x000000083a162981 */ /* 0x000162000c1e1b00 */
[----:B------:R-:W-:Y:S02]  /*0650*/  CS2R R48, SRZ ;  /* 0x0000000000307805 */ /* 0x000fe4000001ff00 */
[----:B-1----:R-:W-:Y:S02]  /*0660*/  CS2R R38, SRZ ;  /* 0x0000000000267805 */ /* 0x002fe4000001ff00 */
[----:B------:R-:W-:Y:S02]  /*0670*/  CS2R R50, SRZ ;  /* 0x0000000000327805 */ /* 0x000fe4000001ff00 */
[----:B------:R-:W-:-:S02]  /*0680*/  CS2R R52, SRZ ;  /* 0x0000000000347805 */ /* 0x000fc4000001ff00 */
[----:B------:R-:W-:Y:S02]  /*0690*/  CS2R R54, SRZ ;  /* 0x0000000000367805 */ /* 0x000fe4000001ff00 */
[----:B--2---:R-:W-:Y:S02]  /*06a0*/  CS2R R56, SRZ ;  /* 0x0000000000387805 */ /* 0x004fe4000001ff00 */
[----:B------:R-:W-:Y:S02]  /*06b0*/  CS2R R60, SRZ ;  /* 0x00000000003c7805 */ /* 0x000fe4000001ff00 */
[----:B------:R-:W-:Y:S02]  /*06c0*/  CS2R R62, SRZ ;  /* 0x00000000003e7805 */ /* 0x000fe4000001ff00 */
[----:B------:R-:W-:Y:S02]  /*06d0*/  CS2R R130, SRZ ;  /* 0x0000000000827805 */ /* 0x000fe4000001ff00 */
[----:B0-----:R-:W-:-:S02]  /*06e0*/  CS2R R58, SRZ ;  /* 0x00000000003a7805 */ /* 0x001fc4000001ff00 */
        /* <DEDUP_REMOVED lines=28> */
[----:B------:R-:W-:Y:S06]  /*08b0*/  @P3 BRA `(.L_x_13102) ;  /* 0x0000008c00c83947 */ /* 0x000fec0003800000 */
[----:B-----5:R-:W-:Y:S02]  /*08c0*/  MOV R0, R32 ;  /* 0x0000002000007202 */ /* 0x020fe40000000f00 */
[----:B------:R-:W-:Y:S02]  /*08d0*/  CS2R R132, SRZ ;  /* 0x0000000000847805 */ /* 0x000fe4000001ff00 */
[--C-:B------:R-:W-:Y:S02]  /*08e0*/  SHF.R.U64 R7, R32, 0x10, R33.reuse ;  /* 0x0000001020077819 */ /* 0x100fe40000001221 */
[----:B------:R-:W-:Y:S02]  /*08f0*/  CS2R R134, SRZ ;  /* 0x0000000000867805 */ /* 0x000fe4000001ff00 */
[----:B------:R-:W-:Y:S01]  /*0900*/  MOV R28, R33 ;  /* 0x00000021001c7202 */ /* 0x000fe20000000f00 */
[----:B------:R-:W-:Y:S01]  /*0910*/  STL.S16 [R1+0x1a], R0 ;  /* 0x00001a0001007387 */ /* 0x000fe20000100600 */
[----:B------:R-:W-:-:S02]  /*0920*/  SHF.R.U32.HI R29, RZ, 0x10, R33 ;  /* 0x00000010ff1d7819 */ /* 0x000fc40000011621 */
[----:B------:R-:W-:Y:S02]  /*0930*/  CS2R R44, SRZ ;  /* 0x00000000002c7805 */ /* 0x000fe4000001ff00 */
[----:B------:R-:W-:Y:S01]  /*0940*/  MOV R30, R34 ;  /* 0x00000022001e7202 */ /* 0x000fe20000000f00 */
[----:B------:R-:W-:Y:S01]  /*0950*/  STL.S16 [R1+0x18], R7 ;  /* 0x0000180701007387 */ /* 0x000fe20000100600 */
[--C-:B------:R-:W-:Y:S02]  /*0960*/  SHF.R.U64 R31, R34, 0x10, R35.reuse ;  /* 0x00000010221f7819 */ /* 0x100fe40000001223 */
[----:B------:R-:W-:Y:S02]  /*0970*/  CS2R R46, SRZ ;  /* 0x00000000002e7805 */ /* 0x000fe4000001ff00 */
[----:B------:R-:W-:Y:S01]  /*0980*/  MOV R32, R35 ;  /* 0x0000002300207202 */ /* 0x000fe20000000f00 */
[----:B------:R-:W-:Y:S01]  /*0990*/  STL.S16 [R1+0x16], R28 ;  /* 0x0000161c01007387 */ /* 0x000fe20000100600 */
[----:B------:R-:W-:-:S02]  /*09a0*/  SHF.R.U32.HI R33, RZ, 0x10, R35 ;  /* 0x00000010ff217819 */ /* 0x000fc40000011623 */
[----:B------:R-:W-:Y:S02]  /*09b0*/  CS2R R48, SRZ ;  /* 0x0000000000307805 */ /* 0x000fe4000001ff00 */
[----:B------:R-:W-:Y:S01]  /*09c0*/  MOV R34, R120 ;  /* 0x0000007800227202 */ /* 0x000fe20000000f00 */
[----:B------:R0:W-:Y:S01]  /*09d0*/  STL.S16 [R1+0x14], R29 ;  /* 0x0000141d01007387 */ /* 0x0001e20000100600 */
        /* <DEDUP_REMOVED lines=8> */
[----:B------:R-:W-:Y:S02]  /*0a60*/  SHF.R.U64 R39, R122, 0x10, R123 ;  /* 0x000000107a277819 */ /* 0x000fe4000000127b */
[----:B0-----:R-:W-:Y:S02]  /*0a70*/  CS2R R28, SRZ ;  /* 0x00000000001c7805 */ /* 0x001fe4000001ff00 */
[----:B------:R-:W-:Y:S01]  /*0a80*/  MOV R249, R10 ;  /* 0x0000000a00f97202 */ /* 0x000fe20000000f00 */
[----:B------:R-:W-:Y:S01]  /*0a90*/  STL.S16 [R1+0xe], R32 ;  /* 0x00000e2001007387 */ /* 0x000fe20000100600 */
[----:B------:R-:W-:-:S02]  /*0aa0*/  MOV R247, R16 ;  /* 0x0000001000f77202 */ /* 0x000fc40000000f00 */
[----:B------:R-:W-:Y:S02]  /*0ab0*/  CS2R R54, SRZ ;  /* 0x0000000000367805 */ /* 0x000fe4000001ff00 */
[----:B------:R-:W-:Y:S01]  /*0ac0*/  MOV R245, R20 ;  /* 0x0000001400f57202 */ /* 0x000fe20000000f00 */
[----:B------:R-:W-:Y:S01]  /*0ad0*/  STL.S16 [R1+0xc], R33 ;  /* 0x00000c2101007387 */ /* 0x000fe20000100600 */
[----:B------:R-:W-:Y:S02]  /*0ae0*/  MOV R227, R24 ;  /* 0x0000001800e37202 */ /* 0x000fe40000000f00 */
[----:B-1----:R-:W-:Y:S02]  /*0af0*/  CS2R R30, SRZ ;  /* 0x00000000001e7805 */ /* 0x002fe4000001ff00 */
[----:B------:R-:W-:Y:S01]  /*0b00*/  MOV R229, R2 ;  /* 0x0000000200e57202 */ /* 0x000fe20000000f00 */
[----:B------:R-:W-:Y:S01]  /*0b10*/  STL.S16 [R1+0xa], R34 ;  /* 0x00000a2201007387 */ /* 0x000fe20000100600 */
[----:B------:R-:W-:-:S02]  /*0b20*/  MOV R231, R8 ;  /* 0x0000000800e77202 */ /* 0x000fc40000000f00 */
[----:B------:R-:W-:Y:S02]  /*0b30*/  CS2R R56, SRZ ;  /* 0x0000000000387805 */ /* 0x000fe4000001ff00 */
[----:B------:R-:W-:Y:S01]  /*0b40*/  MOV R233, R12 ;  /* 0x0000000c00e97202 */ /* 0x000fe20000000f00 */
[----:B------:R-:W-:Y:S01]  /*0b50*/  STL.S16 [R1+0x8], R35 ;  /* 0x0000082301007387 */ /* 0x000fe20000100600 */
[----:B------:R-:W-:Y:S02]  /*0b60*/  MOV R235, R14 ;  /* 0x0000000e00eb7202 */ /* 0x000fe40000000f00 */
[----:B------:R-:W-:Y:S02]  /*0b70*/  CS2R R58, SRZ ;  /* 0x00000000003a7805 */ /* 0x000fe4000001ff00 */
[----:B------:R-:W-:Y:S01]  /*0b80*/  MOV R237, R18 ;  /* 0x0000001200ed7202 */ /* 0x000fe20000000f00 */
[----:B------:R-:W-:Y:S01]  /*0b90*/  STL.S16 [R1+0x6], R36 ;  /* 0x0000062401007387 */ /* 0x000fe20000100600 */
[----:B------:R-:W-:-:S02]  /*0ba0*/  MOV R239, R22 ;  /* 0x0000001600ef7202 */ /* 0x000fc40000000f00 */
[----:B------:R-:W-:Y:S02]  /*0bb0*/  CS2R R60, SRZ ;  /* 0x00000000003c7805 */ /* 0x000fe4000001ff00 */
[----:B------:R-:W-:Y:S01]  /*0bc0*/  MOV R241, R26 ;  /* 0x0000001a00f17202 */ /* 0x000fe20000000f00 */
[----:B------:R0:W-:Y:S01]  /*0bd0*/  STL.S16 [R1+0x4], R37 ;  /* 0x0000042501007387 */ /* 0x0001e20000100600 */
[----:B------:R-:W-:Y:S02]  /*0be0*/  MOV R252, R123 ;  /* 0x0000007b00fc7202 */ /* 0x000fe40000000f00 */
[----:B------:R-:W-:Y:S02]  /*0bf0*/  CS2R R62, SRZ ;  /* 0x00000000003e7805 */ /* 0x000fe4000001ff00 */
[----:B------:R-:W-:Y:S01]  /*0c00*/  SHF.R.U32.HI R40, RZ, 0x10, R123 ;  /* 0x00000010ff287819 */ /* 0x000fe2000001167b */
[----:B------:R-:W-:Y:S01]  /*0c10*/  STL.S16 [R1+0x2], R38 ;  /* 0x0000022601007387 */ /* 0x000fe20000100600 */
[----:B------:R-:W-:-:S02]  /*0c20*/  MOV R251, R124 ;  /* 0x0000007c00fb7202 */ /* 0x000fc40000000f00 */
[----:B------:R-:W-:Y:S02]  /*0c30*/  CS2R R128, SRZ ;  /* 0x0000000000807805 */ /* 0x000fe4000001ff00 */
[--C-:B------:R-:W-:Y:S01]  /*0c40*/  SHF.R.U64 R41, R124, 0x10, R125.reuse ;  /* 0x000000107c297819 */ /* 0x100fe2000000127d */
[----:B------:R1:W-:Y:S01]  /*0c50*/  STL.S16 [R1], R39 ;  /* 0x0000002701007387 */ /* 0x0003e20000100600 */
[----:B------:R-:W-:Y:S02]  /*0c60*/  MOV R250, R125 ;  /* 0x0000007d00fa7202 */ /* 0x000fe40000000f00 */
[----:B0-----:R-:W-:Y:S02]  /*0c70*/  CS2R R36, SRZ ;  /* 0x0000000000247805 */ /* 0x001fe4000001ff00 */
[----:B------:R-:W-:Y:S02]  /*0c80*/  SHF.R.U32.HI R42, RZ, 0x10, R125 ;  /* 0x00000010ff2a7819 */ /* 0x000fe4000001167d */
[----:B------:R-:W-:-:S02]  /*0c90*/  CS2R R130, SRZ ;  /* 0x0000000000827805 */ /* 0x000fc4000001ff00 */
[----:B------:R-:W-:Y:S02]  /*0ca0*/  SHF.R.U64 R10, R10, 0x10, R11 ;  /* 0x000000100a0a7819 */ /* 0x000fe4000000120b */
[----:B------:R-:W-:Y:S02]  /*0cb0*/  CS2R R64, SRZ ;  /* 0x0000000000407805 */ /* 0x000fe4000001ff00 */
[----:B------:R-:W-:Y:S02]  /*0cc0*/  MOV R248, R11 ;  /* 0x0000000b00f87202 */ /* 0x000fe40000000f00 */
[----:B------:R-:W-:Y:S02]  /*0cd0*/  CS2R R66, SRZ ;  /* 0x0000000000427805 */ /* 0x000fe4000001ff00 */
[----:B------:R-:W-:Y:S02]  /*0ce0*/  SHF.R.U64 R16, R16, 0x10, R17 ;  /* 0x0000001010107819 */ /* 0x000fe40000001211 */
[----:B-1----:R-:W-:-:S02]  /*0cf0*/  CS2R R38, SRZ ;  /* 0x0000000000267805 */ /* 0x002fc4000001ff00 */
[----:B------:R-:W-:Y:S02]  /*0d00*/  MOV R246, R17 ;  /* 0x0000001100f67202 */ /* 0x000fe40000000f00 */
[----:B------:R-:W-:Y:S02]  /*0d10*/  CS2R R68, SRZ ;  /* 0x0000000000447805 */ /* 0x000fe4000001ff00 */
[----:B------:R-:W-:Y:S02]  /*0d20*/  SHF.R.U64 R20, R20, 0x10, R21 ;  /* 0x0000001014147819 */ /* 0x000fe40000001215 */
[----:B------:R-:W-:Y:S02]  /*0d30*/  CS2R R70, SRZ ;  /* 0x0000000000467805 */ /* 0x000fe4000001ff00 */
[----:B------:R-:W-:Y:S02]  /*0d40*/  MOV R244, R21 ;  /* 0x0000001500f47202 */ /* 0x000fe40000000f00 */
[----:B------:R-:W-:-:S02]  /*0d50*/  CS2R R72, SRZ ;  /* 0x0000000000487805 */ /* 0x000fc4000001ff00 */
[----:B------:R-:W-:Y:S02]  /*0d60*/  SHF.R.U64 R24, R24, 0x10, R25 ;  /* 0x0000001018187819 */ /* 0x000fe40000001219 */
[----:B------:R-:W-:Y:S02]  /*0d70*/  CS2R R74, SRZ ;  /* 0x00000000004a7805 */ /* 0x000fe4000001ff00 */
[----:B------:R-:W-:Y:S02]  /*0d80*/  MOV R228, R25 ;  /* 0x0000001900e47202 */ /* 0x000fe40000000f00 */
[----:B------:R-:W-:Y:S02]  /*0d90*/  CS2R R76, SRZ ;  /* 0x00000000004c7805 */ /* 0x000fe4000001ff00 */
[----:B------:R-:W-:Y:S02]  /*0da0*/  SHF.R.U64 R2, R2, 0x10, R3 ;  /* 0x0000001002027819 */ /* 0x000fe40000001203 */
[----:B------:R-:W-:-:S02]  /*0db0*/  CS2R R78, SRZ ;  /* 0x00000000004e7805 */ /* 0x000fc4000001ff00 */
        /* <DEDUP_REMOVED lines=28> */
[----:B------:R-:W-:Y:S02]  /*0f80*/  SHF.R.U32.HI R17, RZ, 0x10, R17 ;  /* 0x00000010ff117819 */ /* 0x000fe40000011611 */
[----:B------:R-:W-:-:S02]  /*0f90*/  CS2R R108, SRZ ;  /* 0x00000000006c7805 */ /* 0x000fc4000001ff00 */
[----:B------:R-:W-:Y:S02]  /*0fa0*/  SHF.R.U32.HI R21, RZ, 0x10, R21 ;  /* 0x00000010ff157819 */ /* 0x000fe40000011615 */
        /* <DEDUP_REMOVED lines=9> */
[----:B------:R-:W-:Y:S01]  /*1040*/  SHF.R.U32.HI R15, RZ, 0x10, R15 ;  /* 0x00000010ff0f7819 */ /* 0x000fe2000001160f */
[----:B------:R-:W-:Y:S01]  /*1050*/  UPLOP3.LUT UP1, UPT, UPT, UPT, UPT, 0x40, 0x4 ;  /* 0x000000000004789c */ /* 0x000fe20003f2e870 */
[----:B------:R-:W-:Y:S01]  /*1060*/  SHF.R.U32.HI R19, RZ, 0x10, R19 ;  /* 0x00000010ff137819 */ /* 0x000fe20000011613 */
[----:B------:R-:W0:Y:S01]  /*1070*/  LDCU UR14, c[0x0][0x40c] ;  /* 0x00008180ff0e77ac */ /* 0x000e220008000800 */
[----:B------:R-:W-:-:S02]  /*1080*/  SHF.R.U32.HI R23, RZ, 0x10, R23 ;  /* 0x00000010ff177819 */ /* 0x000fc40000011617 */
[----:B------:R-:W-:Y:S01]  /*1090*/  SHF.R.U32.HI R27, RZ, 0x10, R27 ;  /* 0x00000010ff1b7819 */ /* 0x000fe2000001161b */
[----:B------:R-:W1:Y:S01]  /*10a0*/  LDCU.U8 UR10, c[0x0][0x410] ;  /* 0x00008200ff0a77ac */ /* 0x000e620008000000 */
[----:B------:R-:W-:Y:S02]  /*10b0*/  PRMT R252, R40, 0x5410, R252 ;  /* 0x0000541028fc7816 */ /* 0x000fe400000000fc */
[----:B------:R-:W-:Y:S02]  /*10c0*/  PRMT R251, R41, 0x5410, R251 ;  /* 0x0000541029fb7816 */ /* 0x000fe400000000fb */
[----:B------:R-:W-:Y:S02]  /*10d0*/  CS2R R40, SRZ ;  /* 0x0000000000287805 */ /* 0x000fe4000001ff00 */
[----:B------:R-:W-:Y:S02]  /*10e0*/  PRMT R250, R42, 0x5410, R250 ;  /* 0x000054102afa7816 */ /* 0x000fe400000000fa */
[----:B------:R-:W-:-:S02]  /*10f0*/  CS2R R42, SRZ ;  /* 0x00000000002a7805 */ /* 0x000fc4000001ff00 */
[----:B------:R-:W-:Y:S01]  /*1100*/  PRMT R249, R10, 0x5410, R249 ;  /* 0x000054100af97816 */ /* 0x000fe200000000f9 */
[----:B------:R-:W2:Y:S01]  /*1110*/  LDCU UR11, c[0x0][0x400] ;  /* 0x00008000ff0b77ac */ /* 0x000ea20008000800 */
[----:B------:R-:W-:Y:S02]  /*1120*/  PRMT R248, R11, 0x5410, R248 ;  /* 0x000054100bf87816 */ /* 0x000fe400000000f8 */
[----:B------:R-:W-:Y:S01]  /*1130*/  PRMT R247, R16, 0x5410, R247 ;  /* 0x0000541010f77816 */ /* 0x000fe200000000f7 */
[----:B------:R-:W3:Y:S01]  /*1140*/  LDCU.64 UR12, c[0x0][0x438] ;  /* 0x00008700ff0c77ac */ /* 0x000ee20008000a00 */
[----:B------:R-:W-:Y:S02]  /*1150*/  PRMT R246, R17, 0x5410, R246 ;  /* 0x0000541011f67816 */ /* 0x000fe400000000f6 */
[----:B------:R-:W-:Y:S01]  /*1160*/  PRMT R245, R20, 0x5410, R245 ;  /* 0x0000541014f57816 */ /* 0x000fe200000000f5 */
[----:B------:R-:W4:Y:S01]  /*1170*/  LDCU.64 UR6, c[0x0][0x478] ;  /* 0x00008f00ff0677ac */ /* 0x000f220008000a00 */
        /* <DEDUP_REMOVED lines=16> */
[----:B01234-:R-:W-:-:S07]  /*1280*/  PRMT R242, R242, 0x5410, R27 ;  /* 0x00005410f2f27816 */ /* 0x01ffce000000001b */
.L_x_13226:
[----:B------:R-:W0:Y:S08]  /*1290*/  LDC.64 R2, c[0x0][0x3f8] ;  /* 0x0000fe00ff027b82 */ /* 0x000e300000000a00 */
[----:B-1234-:R-:W1:Y:S08]  /*12a0*/  LDC.64 R168, c[0x0][0x3c8] ;  /* 0x0000f200ffa87b82 */ /* 0x01ee700000000a00 */
[----:B------:R-:W2:Y:S01]  /*12b0*/  LDC.64 R170, c[0x0][0x3f0] ;  /* 0x0000fc00ffaa7b82 */ /* 0x000ea20000000a00 */
[----:B0-----:R-:W-:-:S06]  /*12c0*/  IMAD.WIDE R2, R4, 0x4, R2 ;  /* 0x0000000404027825 */ /* 0x001fcc00078e0202 */
[----:B------:R-:W3:Y:S01]  /*12d0*/  LDG.E R3, desc[UR8][R2.64] ;  /* 0x0000000802037981 */ /* 0x000ee2000c1e1900 */
[----:B-1----:R-:W-:-:S04]  /*12e0*/  IMAD.WIDE R168, R4, 0x4, R168 ;  /* 0x0000000404a87825 */ /* 0x002fc800078e02a8 */
[----:B--2---:R-:W-:Y:S01]  /*12f0*/  IMAD.WIDE R170, R4, 0x4, R170 ;  /* 0x0000000404aa7825 */ /* 0x004fe200078e02aa */
[----:B-----5:R0:W5:Y:S04]  /*1300*/  LDG.E R2, desc[UR8][R168.64] ;  /* 0x00000008a8027981 */ /* 0x020168000c1e1900 */
        /* <DEDUP_REMOVED lines=9> */
[----:B------:R0:W2:Y:S01]  /*13a0*/  LDG.E R168, desc[UR8][R168.64] ;  /* 0x00000008a8a87981 */ /* 0x0000a2000c1e1900 */
[----:B------:R-:W-:Y:S01]  /*13b0*/  IADD3 R204, PT, PT, R3, -0x1, RZ ;  /* 0xffffffff03cc7810 */ /* 0x000fe20007ffe0ff */
[-C--:B-1----:R-:W-:Y:S01]  /*13c0*/  IMAD R226, R4, R223.reuse, RZ ;  /* 0x000000df04e27224 */ /* 0x082fe200078e02ff */
[C---:B------:R-:W-:Y:S01]  /*13d0*/  ISETP.GE.U32.AND P0, PT, R5.reuse, 0x100, PT ;  /* 0x000001000500780c */ /* 0x040fe20003f06070 */
[----:B------:R-:W1:Y:S01]  /*13e0*/  S2R R170, SR_TID.X ;  /* 0x0000000000aa7919 */ /* 0x000e620000002100 */
[----:B------:R-:W-:Y:S01]  /*13f0*/  ISETP.NE.AND P6, PT, RZ, UR10, PT ;  /* 0x0000000aff007c0c */ /* 0x000fe2000bfc5270 */
[----:B------:R-:W-:Y:S01]  /*1400*/  IMAD R204, R204, R223, RZ ;  /* 0x000000dfcccc7224 */ /* 0x000fe200078e02ff */
[----:B------:R-:W-:Y:S01]  /*1410*/  BSSY.RECONVERGENT B1, `(.L_x_13105) ;  /* 0x0000042000017945 */ /* 0x000fe20003800200 */
[----:B------:R-:W-:Y:S02]  /*1420*/  ISETP.GE.U32.AND P1, PT, R5, 0x200, PT ;  /* 0x000002000500780c */ /* 0x000fe40003f26070 */
[----:B0-----:R-:W-:-:S02]  /*1430*/  SHF.R.S32.HI R169, RZ, 0x1f, R226 ;  /* 0x0000001fffa97819 */ /* 0x001fc400000114e2 */
[----:B------:R-:W-:Y:S02]  /*1440*/  ISETP.GE.U32.AND P2, PT, R5, 0x300, PT ;  /* 0x000003000500780c */ /* 0x000fe40003f46070 */
[----:B------:R-:W-:Y:S02]  /*1450*/  LEA.HI R226, R169, R226, RZ, 0x2 ;  /* 0x000000e2a9e27211 */ /* 0x000fe400078f10ff */
[----:B------:R-:W-:Y:S02]  /*1460*/  SHF.R.S32.HI R169, RZ, 0x1f, R204 ;  /* 0x0000001fffa97819 */ /* 0x000fe400000114cc */
[----:B------:R-:W-:Y:S02]  /*1470*/  ISETP.GE.U32.AND P4, PT, R5, 0x400, PT ;  /* 0x000004000500780c */ /* 0x000fe40003f86070 */
[----:B------:R-:W-:Y:S02]  /*1480*/  LEA.HI R204, R169, R204, RZ, 0x2 ;  /* 0x000000cca9cc7211 */ /* 0x000fe400078f10ff */
[----:B------:R-:W-:-:S02]  /*1490*/  ISETP.GE.U32.AND P5, PT, R5, 0x500, PT ;  /* 0x000005000500780c */ /* 0x000fc40003fa6070 */
[----:B------:R-:W-:Y:S02]  /*14a0*/  MOV R206, RZ ;  /* 0x000000ff00ce7202 */ /* 0x000fe40000000f00 */
[----:B------:R-:W-:Y:S02]  /*14b0*/  MOV R205, RZ ;  /* 0x000000ff00cd7202 */ /* 0x000fe40000000f00 */
[-C--:B-1----:R-:W-:Y:S02]  /*14c0*/  LEA.HI.SX32 R226, R226, R170.reuse, 0x1e ;  /* 0x000000aae2e27211 */ /* 0x082fe400078ff2ff */
[----:B------:R-:W-:Y:S02]  /*14d0*/  LEA.HI.SX32 R204, R204, R170, 0x1e ;  /* 0x000000aacccc7211 */ /* 0x000fe400078ff2ff */
[----:B------:R-:W-:Y:S02]  /*14e0*/  MOV R202, R226 ;  /* 0x000000e200ca7202 */ /* 0x000fe40000000f00 */
[----:B--2---:R-:W-:-:S02]  /*14f0*/  FSEL R198, R168, RZ, !P6 ;  /* 0x000000ffa8c67208 */ /* 0x004fc40007000000 */
[----:B------:R-:W-:Y:S01]  /*1500*/  ISETP.GE.U32.AND P6, PT, R5, 0x600, PT ;  /* 0x000006000500780c */ /* 0x000fe20003fc6070 */
[----:B------:R-:W-:-:S12]  /*1510*/  @!P0 BRA `(.L_x_13106) ;  /* 0x0000000000c48947 */ /* 0x000fd80003800000 */
[----:B------:R-:W0:Y:S01]  /*1520*/  LDC.64 R168, c[0x0][0x3a8] ;  /* 0x0000ea00ffa87b82 */ /* 0x000e220000000a00 */
[----:B------:R-:W-:Y:S01]  /*1530*/  ISETP.NE.U32.AND P0, PT, RZ, UR12, PT ;  /* 0x0000000cff007c0c */ /* 0x000fe2000bf05070 */
[----:B------:R-:W2:Y:S04]  /*1540*/  LDL.S16 R22, [R1+0x1a] ;  /* 0x00001a0001167983 */ /* 0x000ea80000100600 */
[----:B------:R-:W3:Y:S02]  /*1550*/  LDL.S16 R188, [R1+0x18] ;  /* 0x0000180001bc7983 */ /* 0x000ee40000100600 */
[----:B------:R-:W1:Y:S01]  /*1560*/  LDC.64 R172, c[0x0][0x428] ;  /* 0x00010a00ffac7b82 */ /* 0x000e620000000a00 */
[----:B------:R-:W-:Y:S01]  /*1570*/  ISETP.NE.AND.EX P0, PT, RZ, UR13, PT, P0 ;  /* 0x0000000dff007c0c */ /* 0x000fe2000bf05300 */
[----:B------:R-:W4:Y:S04]  /*1580*/  LDL.S16 R214, [R1+0x16] ;  /* 0x0000160001d67983 */ /* 0x000f280000100600 */
[----:B------:R-:W4:Y:S08]  /*1590*/  LDL.S16 R217, [R1+0x14] ;  /* 0x0000140001d97983 */ /* 0x000f300000100600 */
[----:B------:R-:W1:Y:S01]  /*15a0*/  @P0 LDC.64 R224, c[0x0][0x438] ;  /* 0x00010e00ffe00b82 */ /* 0x000e620000000a00 */
[----:B0-----:R-:W-:-:S06]  /*15b0*/  IMAD.WIDE.U32 R168, R202, 0x10, R168 ;  /* 0x00000010caa87825 */ /* 0x001fcc00078e00a8 */
[----:B------:R-:W4:Y:S01]  /*15c0*/  LDG.E.128 R168, desc[UR8][R168.64] ;  /* 0x00000008a8a87981 */ /* 0x000f22000c1e1d00 */
[----:B-1----:R-:W-:-:S06]  /*15d0*/  IMAD.WIDE.U32 R172, R204, 0x10, R172 ;  /* 0x00000010ccac7825 */ /* 0x002fcc00078e00ac */
[----:B------:R-:W4:Y:S01]  /*15e0*/  LDG.E.128 R172, desc[UR8][R172.64] ;  /* 0x00000008acac7981 */ /* 0x000f22000c1e1d00 */
[----:B------:R-:W-:-:S05]  /*15f0*/  @P0 IMAD.WIDE.U32 R224, R202, 0x10, R224 ;  /* 0x00000010cae00825 */ /* 0x000fca00078e00e0 */
[----:B------:R0:W5:Y:S01]  /*1600*/  @P0 LDG.E.128 R120, desc[UR8][R224.64] ;  /* 0x00000008e0780981 */ /* 0x000162000c1e1d00 */
[----:B------:R-:W-:Y:S02]  /*1610*/  IADD3 R204, PT, PT, R204, 0x100, RZ ;  /* 0x00000100cccc7810 */ /* 0x000fe40007ffe0ff */
[----:B------:R-:W-:Y:S01]  /*1620*/  IADD3 R202, PT, PT, R202, 0x100, RZ ;  /* 0x00000100caca7810 */ /* 0x000fe20007ffe0ff */
[----:B--2---:R-:W-:Y:S02]  /*1630*/  HADD2.F32 R20, -RZ, R22.H0_H0 ;  /* 0x20000016ff147230 */ /* 0x004fe40000004100 */
[----:B---3--:R-:W-:Y:S02]  /*1640*/  HADD2.F32 R191, -RZ, R188.H0_H0 ;  /* 0x200000bcffbf7230 */ /* 0x008fe40000004100 */
[----:B----4-:R-:W-:Y:S02]  /*1650*/  HADD2.F32 R188, -RZ, R214.H0_H0 ;  /* 0x200000d6ffbc7230 */ /* 0x010fe40000004100 */
[----:B------:R-:W-:-:S02]  /*1660*/  HADD2.F32 R217, -RZ, R217.H0_H0 ;  /* 0x200000d9ffd97230 */ /* 0x000fc40000004100 */
[C---:B------:R-:W-:Y:S01]  /*1670*/  FADD.FTZ R0, -R198.reuse, R168 ;  /* 0x000000a8c6007221 */ /* 0x040fe20000010100 */
[----:B------:R-:W-:-:S03]  /*1680*/  FADD.FTZ R19, -R198, R169 ;  /* 0x000000a9c6137221 */ /* 0x000fc60000010100 */
[----:B-----5:R-:W-:Y:S01]  /*1690*/  FMUL.FTZ R0, R2, R0 ;  /* 0x0000000002007220 */ /* 0x020fe20000410000 */
[----:B------:R-:W-:Y:S01]  /*16a0*/  FMUL.FTZ R20, R172, R20 ;  /* 0x00000014ac147220 */ /* 0x000fe20000410000 */
[----:B------:R-:W-:Y:S01]  /*16b0*/  FMUL.FTZ R19, R2, R19 ;  /* 0x0000001302137220 */ /* 0x000fe20000410000 */
[----:B------:R-:W-:Y:S01]  /*16c0*/  FADD.FTZ R22, -R198, R170 ;  /* 0x000000aac6167221 */ /* 0x000fe20000010100 */
[----:B------:R-:W-:Y:S01]  /*16d0*/  FMUL.FTZ R191, R173, R191 ;  /* 0x000000bfadbf7220 */ /* 0x000fe20000410000 */
[----:B------:R-:W-:Y:S01]  /*16e0*/  FADD.FTZ R206, RZ, R20 ;  /* 0x00000014ffce7221 */ /* 0x000fe20000010000 */
[----:B------:R-:W-:Y:S01]  /*16f0*/  FFMA.FTZ R205, R0, R20, RZ ;  /* 0x0000001400cd7223 */ /* 0x000fe200000100ff */
        /* <DEDUP_REMOVED lines=19> */
.L_x_13106:
[----:B------:R-:W-:Y:S05]  /*1830*/  BSYNC.RECONVERGENT B1 ;  /* 0x0000000000017941 */ /* 0x000fea0003800200 */
.L_x_13105:
[----:B------:R-:W-:Y:S01]  /*1840*/  BSSY.RECONVERGENT B1, `(.L_x_13107) ;  /* 0x0000034000017945 */ /* 0x000fe20003800200 */
[----:B------:R-:W-:-:S03]  /*1850*/  ISETP.GE.U32.AND P0, PT, R5, 0x700, PT ;  /* 0x000007000500780c */ /* 0x000fc60003f06070 */
[----:B------:R-:W-:Y:S10]  /*1860*/  @!P1 BRA `(.L_x_13108) ;  /* 0x0000000000c49947 */ /* 0x000ff40003800000 */
[----:B------:R-:W-:Y:S01]  /*1870*/  ISETP.NE.U32.AND P1, PT, RZ, UR12, PT ;  /* 0x0000000cff007c0c */ /* 0x000fe2000bf25070 */
[----:B------:R-:W0:Y:S01]  /*1880*/  LDC.64 R170, c[0x0][0x3a8] ;  /* 0x0000ea00ffaa7b82 */ /* 0x000e220000000a00 */
[----:B------:R-:W2:Y:S02]  /*1890*/  LDL.S16 R213, [R1+0x12] ;  /* 0x0000120001d57983 */ /* 0x000ea40000100600 */
[----:B------:R-:W-:Y:S02]  /*18a0*/  ISETP.NE.AND.EX P1, PT, RZ, UR13, PT, P1 ;  /* 0x0000000dff007c0c */ /* 0x000fe4000bf25310 */
[----:B------:R-:W3:Y:S03]  /*18b0*/  LDL.S16 R222, [R1+0x10] ;  /* 0x0000100001de7983 */ /* 0x000ee60000100600 */
[----:B------:R-:W1:Y:S01]  /*18c0*/  LDC.64 R172, c[0x0][0x428] ;  /* 0x00010a00ffac7b82 */ /* 0x000e620000000a00 */
[----:B------:R-:W4:Y:S04]  /*18d0*/  LDL.S16 R225, [R1+0xe] ;  /* 0x00000e0001e17983 */ /* 0x000f280000100600 */
[----:B------:R-:W4:Y:S03]  /*18e0*/  LDL.S16 R224, [R1+0xc] ;  /* 0x00000c0001e07983 */ /* 0x000f260000100600 */
[----:B------:R-:W0:Y:S02]  /*18f0*/  @P1 LDC.64 R168, c[0x0][0x438] ;  /* 0x00010e00ffa81b82 */ /* 0x000e240000000a00 */
[----:B0-----:R-:W-:-:S05]  /*1900*/  @P1 IMAD.WIDE.U32 R168, R202, 0x10, R168 ;  /* 0x00000010caa81825 */ /* 0x001fca00078e00a8 */
[----:B------:R0:W5:Y:S01]  /*1910*/  @P1 LDG.E.128 R124, desc[UR8][R168.64] ;  /* 0x00000008a87c1981 */ /* 0x000162000c1e1d00 */
[----:B-1----:R-:W-:-:S06]  /*1920*/  IMAD.WIDE.U32 R172, R204, 0x10, R172 ;  /* 0x00000010ccac7825 */ /* 0x002fcc00078e00ac */
[----:B------:R-:W4:Y:S01]  /*1930*/  LDG.E.128 R172, desc[UR8][R172.64] ;  /* 0x00000008acac7981 */ /* 0x000f22000c1e1d00 */
[----:B0-----:R-:W-:-:S06]  /*1940*/  IMAD.WIDE.U32 R168, R202, 0x10, R170 ;  /* 0x00000010caa87825 */ /* 0x001fcc00078e00aa */
[----:B------:R-:W4:Y:S01]  /*1950*/  LDG.E.128 R168, desc[UR8][R168.64] ;  /* 0x00000008a8a87981 */ /* 0x000f22000c1e1d00 */
[----:B------:R-:W-:Y:S02]  /*1960*/  IADD3 R204, PT, PT, R204, 0x100, RZ ;  /* 0x00000100cccc7810 */ /* 0x000fe40007ffe0ff */
[----:B------:R-:W-:Y:S01]  /*1970*/  IADD3 R202, PT, PT, R202, 0x100, RZ ;  /* 0x00000100caca7810 */ /* 0x000fe20007ffe0ff */
[----:B--2---:R-:W-:Y:S02]  /*1980*/  HADD2.F32 R208, -RZ, R213.H0_H0 ;  /* 0x200000d5ffd07230 */ /* 0x004fe40000004100 */
[----:B---3--:R-:W-:Y:S02]  /*1990*/  HADD2.F32 R197, -RZ, R222.H0_H0 ;  /* 0x200000deffc57230 */ /* 0x008fe40000004100 */
[----:B----4-:R-:W-:Y:S02]  /*19a0*/  HADD2.F32 R190, -RZ, R225.H0_H0 ;  /* 0x200000e1ffbe7230 */ /* 0x010fe40000004100 */
[----:B------:R-:W-:-:S02]  /*19b0*/  HADD2.F32 R222, -RZ, R224.H0_H0 ;  /* 0x200000e0ffde7230 */ /* 0x000fc40000004100 */
[----:B------:R-:W-:Y:S01]  /*19c0*/  FMUL.FTZ R208, R172, R208 ;  /* 0x000000d0acd07220 */ /* 0x000fe20000410000 */
[----:B------:R-:W-:Y:S01]  /*19d0*/  FMUL.FTZ R197, R173, R197 ;  /* 0x000000c5adc57220 */ /* 0x000fe20000410000 */
[C---:B------:R-:W-:Y:S01]  /*19e0*/  FADD.FTZ R12, -R198.reuse, R168 ;  /* 0x000000a8c60c7221 */ /* 0x040fe20000010100 */
[----:B------:R-:W-:-:S03]  /*19f0*/  FADD.FTZ R18, -R198, R169 ;  /* 0x000000a9c6127221 */ /* 0x000fc60000010100 */
[C---:B-----5:R-:W-:Y:S01]  /*1a00*/  FMUL.FTZ R12, R2.reuse, R12 ;  /* 0x0000000c020c7220 */ /* 0x060fe20000410000 */
[----:B------:R-:W-:Y:S01]  /*1a10*/  FMUL.FTZ R18, R2, R18 ;  /* 0x0000001202127220 */ /* 0x000fe20000410000 */
[----:B------:R-:W-:Y:S01]  /*1a20*/  FADD.FTZ R23, -R198, R170 ;  /* 0x000000aac6177221 */ /* 0x000fe20000010100 */
[----:B------:R-:W-:Y:S01]  /*1a30*/  FADD.FTZ R206, R206, R208 ;  /* 0x000000d0cece7221 */ /* 0x000fe20000010000 */
[----:B------:R-:W-:Y:S01]  /*1a40*/  FFMA.FTZ R205, R12, R208, R205 ;  /* 0x000000d00ccd7223 */ /* 0x000fe200000100cd */
        /* <DEDUP_REMOVED lines=18> */
[----:B------:R-:W-:-:S07]  /*1b70*/  FFMA.FTZ R205, R213, R222, R205 ;  /* 0x000000ded5cd7223 */ /* 0x000fce00000100cd */
.L_x_13108:
[----:B------:R-:W-:Y:S05]  /*1b80*/  BSYNC.RECONVERGENT B1 ;  /* 0x0000000000017941 */ /* 0x000fea0003800200 */
.L_x_13107:
        /* <DEDUP_REMOVED lines=21> */
[----:B---3--:R-:W-:-:S03]  /*1ce0*/  HADD2.F32 R196, -RZ, R174.H0_H0 ;  /* 0x200000aeffc47230 */ /* 0x008fc60000004100 */
[----:B----4-:R-:W-:Y:S02]  /*1cf0*/  FMUL.FTZ R207, R168, R207 ;  /* 0x000000cfa8cf7220 */ /* 0x010fe40000410000 */
[----:B------:R-:W-:Y:S01]  /*1d00*/  FMUL.FTZ R196, R169, R196 ;  /* 0x000000c4a9c47220 */ /* 0x000fe20000410000 */
[C---:B------:R-:W-:Y:S01]  /*1d10*/  FADD.FTZ R11, -R198.reuse, R24 ;  /* 0x00000018c60b7221 */ /* 0x040fe20000010100 */
[----:B------:R-:W-:-:S03]  /*1d20*/  FADD.FTZ R17, -R198, R25 ;  /* 0x00000019c6117221 */ /* 0x000fc60000010100 */
[C---:B-----5:R-:W-:Y:S01]  /*1d30*/  FMUL.FTZ R11, R2.reuse, R11 ;  /* 0x0000000b020b7220 */ /* 0x060fe20000410000 */
[----:B------:R-:W-:Y:S02]  /*1d40*/  HADD2.F32 R25, -RZ, R173.H0_H0 ;  /* 0x200000adff197230 */ /* 0x000fe40000004100 */
[----:B------:R-:W-:Y:S01]  /*1d50*/  FMUL.FTZ R17, R2, R17 ;  /* 0x0000001102117220 */ /* 0x000fe20000410000 */
[----:B------:R-:W-:Y:S01]  /*1d60*/  FADD.FTZ R24, -R198, R26 ;  /* 0x0000001ac6187221 */ /* 0x000fe20000010100 */
[----:B------:R-:W-:Y:S01]  /*1d70*/  FADD.FTZ R206, R206, R207 ;  /* 0x000000cfcece7221 */ /* 0x000fe20000010000 */
[----:B------:R-:W-:Y:S01]  /*1d80*/  FFMA.FTZ R205, R11, R207, R205 ;  /* 0x000000cf0bcd7223 */ /* 0x000fe200000100cd */
[----:B------:R-:W-:Y:S01]  /*1d90*/  FADD.FTZ R26, -R198, R27 ;  /* 0x0000001bc61a7221 */ /* 0x000fe20000010100 */
[----:B------:R-:W-:Y:S02]  /*1da0*/  HADD2.F32 R27, -RZ, R172.H0_H0 ;  /* 0x200000acff1b7230 */ /* 0x000fe40000004100 */
        /* <DEDUP_REMOVED lines=18> */
.L_x_13110:
[----:B------:R-:W-:Y:S05]  /*1ed0*/  BSYNC.RECONVERGENT B1 ;  /* 0x0000000000017941 */ /* 0x000fea0003800200 */
.L_x_13109:
[----:B------:R-:W-:Y:S04]  /*1ee0*/  BSSY.RECONVERGENT B1, `(.L_x_13111) ;  /* 0x0000031000017945 */ /* 0x000fe80003800200 */
[----:B------:R-:W-:Y:S05]  /*1ef0*/  @!P4 BRA `(.L_x_13112) ;  /* 0x0000000000bcc947 */ /* 0x000fea0003800000 */
[----:B------:R-:W-:Y:S01]  /*1f00*/  ISETP.NE.U32.AND P2, PT, RZ, UR12, PT ;  /* 0x0000000cff007c0c */ /* 0x000fe2000bf45070 */
[----:B------:R-:W0:Y:S01]  /*1f10*/  LDC.64 R170, c[0x0][0x3a8] ;  /* 0x0000ea00ffaa7b82 */ /* 0x000e220000000a00 */
[----:B------:R-:W2:Y:S02]  /*1f20*/  LDL.S16 R225, [R1+0x2] ;  /* 0x0000020001e17983 */ /* 0x000ea40000100600 */
[----:B------:R-:W-:Y:S02]  /*1f30*/  ISETP.NE.AND.EX P2, PT, RZ, UR13, PT, P2 ;  /* 0x0000000dff007c0c */ /* 0x000fe4000bf45320 */
[----:B------:R-:W3:Y:S03]  /*1f40*/  LDL.S16 R224, [R1] ;  /* 0x0000000001e07983 */ /* 0x000ee60000100600 */
[----:B------:R-:W1:Y:S08]  /*1f50*/  LDC.64 R172, c[0x0][0x428] ;  /* 0x00010a00ffac7b82 */ /* 0x000e700000000a00 */
[----:B------:R-:W4:Y:S02]  /*1f60*/  @P2 LDC.64 R168, c[0x0][0x438] ;  /* 0x00010e00ffa82b82 */ /* 0x000f240000000a00 */
[----:B----4-:R-:W-:-:S05]  /*1f70*/  @P2 IMAD.WIDE.U32 R168, R202, 0x10, R168 ;  /* 0x00000010caa82825 */ /* 0x010fca00078e00a8 */
[----:B------:R0:W5:Y:S01]  /*1f80*/  @P2 LDG.E.128 R140, desc[UR8][R168.64] ;  /* 0x00000008a88c2981 */ /* 0x000162000c1e1d00 */
[----:B-1----:R-:W-:-:S06]  /*1f90*/  IMAD.WIDE.U32 R172, R204, 0x10, R172 ;  /* 0x00000010ccac7825 */ /* 0x002fcc00078e00ac */
[----:B------:R-:W4:Y:S01]  /*1fa0*/  LDG.E.128 R172, desc[UR8][R172.64] ;  /* 0x00000008acac7981 */ /* 0x000f22000c1e1d00 */
[----:B0-----:R-:W-:-:S06]  /*1fb0*/  IMAD.WIDE.U32 R168, R202, 0x10, R170 ;  /* 0x00000010caa87825 */ /* 0x001fcc00078e00aa */
[----:B------:R-:W4:Y:S01]  /*1fc0*/  LDG.E.128 R168, desc[UR8][R168.64] ;  /* 0x00000008a8a87981 */ /* 0x000f22000c1e1d00 */
[--C-:B------:R-:W-:Y:S02]  /*1fd0*/  HADD2.F32 R177, -RZ, R252.reuse.H1_H1 ;  /* 0x300000fcffb17230 */ /* 0x100fe40000004100 */
[----:B------:R-:W-:Y:S01]  /*1fe0*/  HADD2.F32 R221, -RZ, R252.H0_H0 ;  /* 0x200000fcffdd7230 */ /* 0x000fe20000004100 */
        /* <DEDUP_REMOVED lines=32> */
.L_x_13112:
[----:B------:R-:W-:Y:S05]  /*21f0*/  BSYNC.RECONVERGENT B1 ;  /* 0x0000000000017941 */ /* 0x000fea0003800200 */
.L_x_13111:
[----:B------:R-:W-:Y:S04]  /*2200*/  BSSY.RECONVERGENT B1, `(.L_x_13113) ;  /* 0x000002f000017945 */ /* 0x000fe80003800200 */
[----:B------:R-:W-:Y:S05]  /*2210*/  @!P5 BRA `(.L_x_13114) ;  /* 0x0000000000b4d947 */ /* 0x000fea0003800000 */
[----:B------:R-:W-:Y:S01]  /*2220*/  ISETP.NE.U32.AND P2, PT, RZ, UR12, PT ;  /* 0x0000000cff007c0c */ /* 0x000fe2000bf45070 */
[----:B------:R-:W0:Y:S03]  /*2230*/  LDC.64 R170, c[0x0][0x3a8] ;  /* 0x0000ea00ffaa7b82 */ /* 0x000e260000000a00 */
[----:B------:R-:W-:-:S05]  /*2240*/  ISETP.NE.AND.EX P2, PT, RZ, UR13, PT, P2 ;  /* 0x0000000dff007c0c */ /* 0x000fca000bf45320 */
[----:B------:R-:W1:Y:S08]  /*2250*/  LDC.64 R172, c[0x0][0x428] ;  /* 0x00010a00ffac7b82 */ /* 0x000e700000000a00 */
[----:B------:R-:W2:Y:S02]  /*2260*/  @P2 LDC.64 R168, c[0x0][0x438] ;  /* 0x00010e00ffa82b82 */ /* 0x000ea40000000a00 */
[----:B--2---:R-:W-:-:S05]  /*2270*/  @P2 IMAD.WIDE.U32 R168, R202, 0x10, R168 ;  /* 0x00000010caa82825 */ /* 0x004fca00078e00a8 */
[----:B------:R0:W5:Y:S01]  /*2280*/  @P2 LDG.E.128 R144, desc[UR8][R168.64] ;  /* 0x00000008a8902981 */ /* 0x000162000c1e1d00 */
[----:B-1----:R-:W-:-:S06]  /*2290*/  IMAD.WIDE.U32 R172, R204, 0x10, R172 ;  /* 0x00000010ccac7825 */ /* 0x002fcc00078e00ac */
[----:B------:R-:W2:Y:S01]  /*22a0*/  LDG.E.128 R172, desc[UR8][R172.64] ;  /* 0x00000008acac7981 */ /* 0x000ea2000c1e1d00 */
[----:B0-----:R-:W-:-:S06]  /*22b0*/  IMAD.WIDE.U32 R168, R202, 0x10, R170 ;  /* 0x00000010caa87825 */ /* 0x001fcc00078e00aa */
[----:B------:R-:W3:Y:S01]  /*22c0*/  LDG.E.128 R168, desc[UR8][R168.64] ;  /* 0x00000008a8a87981 */ /* 0x000ee2000c1e1d00 */
[--C-:B------:R-:W-:Y:S02]  /*22d0*/  HADD2.F32 R201, -RZ, R251.reuse.H1_H1 ;  /* 0x300000fbffc97230 */ /* 0x100fe40000004100 */
[----:B------:R-:W-:Y:S02]  /*22e0*/  HADD2.F32 R194, -RZ, R251.H0_H0 ;  /* 0x200000fbffc27230 */ /* 0x000fe40000004100 */
[--C-:B------:R-:W-:Y:S02]  /*22f0*/  HADD2.F32 R179, -RZ, R250.reuse.H1_H1 ;  /* 0x300000faffb37230 */ /* 0x100fe40000004100 */
[----:B------:R-:W-:Y:S01]  /*2300*/  HADD2.F32 R220, -RZ, R250.H0_H0 ;  /* 0x200000faffdc7230 */ /* 0x000fe20000004100 */
[----:B------:R-:W-:Y:S02]  /*2310*/  IADD3 R204, PT, PT, R204, 0x100, RZ ;  /* 0x00000100cccc7810 */ /* 0x000fe40007ffe0ff */
[----:B------:R-:W-:Y:S01]  /*2320*/  IADD3 R202, PT, PT, R202, 0x100, RZ ;  /* 0x00000100caca7810 */ /* 0x000fe20007ffe0ff */
[----:B--2---:R-:W-:Y:S01]  /*2330*/  FMUL.FTZ R201, R172, R201 ;  /* 0x000000c9acc97220 */ /* 0x004fe20000410000 */
[----:B------:R-:W-:Y:S01]  /*2340*/  FMUL.FTZ R194, R173, R194 ;  /* 0x000000c2adc27220 */ /* 0x000fe20000410000 */
[C---:B---3--:R-:W-:Y:S01]  /*2350*/  FADD.FTZ R9, -R198.reuse, R168 ;  /* 0x000000a8c6097221 */ /* 0x048fe20000010100 */
        /* <DEDUP_REMOVED lines=25> */
.L_x_13114:
[----:B------:R-:W-:Y:S05]  /*24f0*/  BSYNC.RECONVERGENT B1 ;  /* 0x0000000000017941 */ /* 0x000fea0003800200 */
.L_x_13113:
        /* <DEDUP_REMOVED lines=47> */
.L_x_13116:
[----:B------:R-:W-:Y:S05]  /*27f0*/  BSYNC.RECONVERGENT B1 ;  /* 0x0000000000017941 */ /* 0x000fea0003800200 */
.L_x_13115:
        /* <DEDUP_REMOVED lines=47> */
.L_x_13118:
[----:B------:R-:W-:Y:S05]  /*2af0*/  BSYNC.RECONVERGENT B1 ;  /* 0x0000000000017941 */ /* 0x000fea0003800200 */
.L_x_13117:
        /* <DEDUP_REMOVED lines=13> */
[----:B0-----:R-:W-:Y:S02]  /*2bd0*/  HADD2.F32 R184, -RZ, R245.H1_H1 ;  /* 0x300000f5ffb87230 */ /* 0x001fe40000004100 */
[--C-:B------:R-:W-:Y:S02]  /*2be0*/  HADD2.F32 R189, -RZ, R244.reuse.H1_H1 ;  /* 0x300000f4ffbd7230 */ /* 0x100fe40000004100 */
[----:B------:R-:W-:Y:S02]  /*2bf0*/  HADD2.F32 R216, -RZ, R244.H0_H0 ;  /* 0x200000f4ffd87230 */ /* 0x000fe40000004100 */
[C---:B---3--:R-:W-:Y:S01]  /*2c00*/  FADD.FTZ R21, -R198.reuse, R172 ;  /* 0x000000acc6157221 */ /* 0x048fe20000010100 */
[----:B------:R-:W-:-:S03]  /*2c10*/  FADD.FTZ R173, -R198, R173 ;  /* 0x000000adc6ad7221 */ /* 0x000fc60000010100 */
[----:B-----5:R-:W-:Y:S01]  /*2c20*/  FMUL.FTZ R21, R2, R21 ;  /* 0x0000001502157220 */ /* 0x020fe20000410000 */
[----:B----4-:R-:W-:Y:S01]  /*2c30*/  FMUL.FTZ R184, R168, R184 ;  /* 0x000000b8a8b87220 */ /* 0x010fe20000410000 */
[----:B------:R-:W-:Y:S02]  /*2c40*/  FADD.FTZ R84, R84, R168 ;  /* 0x000000a854547221 */ /* 0x000fe40000010000 */
        /* <DEDUP_REMOVED lines=24> */
.L_x_13104:
        /* <DEDUP_REMOVED lines=49> */
.L_x_13119:
[----:B------:R-:W-:Y:S05]  /*30e0*/  BSYNC.RECONVERGENT B0 ;  /* 0x0000000000007941 */ /* 0x000fea0003800200 */
.L_x_13103:
        /* <DEDUP_REMOVED lines=32> */
.L_x_13121:
[----:B------:R-:W-:Y:S05]  /*32f0*/  BSYNC.RECONVERGENT B0 ;  /* 0x0000000000007941 */ /* 0x000fea0003800200 */
.L_x_13120:
[----:B------:R-:W1:Y:S08]  /*3300*/  S2UR UR5, SR_CgaCtaId ;  /* 0x00000000000579c3 */ /* 0x000e700000008800 */
[----:B------:R-:W-:Y:S01]  /*3310*/  BAR.SYNC.DEFER_BLOCKING 0x0 ;  /* 0x0000000000007b1d */ /* 0x000fe20000010000 */
[----:B-----5:R-:W-:Y:S02]  /*3320*/  ISETP.GE.AND P4, PT, R243, 0x1, PT ;  /* 0x00000001f300780c */ /* 0x020fe40003f86270 */
[----:B------:R-:W-:-:S02]  /*3330*/  ISETP.GE.U32.AND P1, PT, R5, 0x100, PT ;  /* 0x000001000500780c */ /* 0x000fc40003f26070 */
[----:B------:R-:W-:Y:S01]  /*3340*/  ISETP.NE.AND P0, PT, RZ, UR10, PT ;  /* 0x0000000aff007c0c */ /* 0x000fe2000bf05270 */
[----:B------:R-:W-:Y:S01]  /*3350*/  UMOV UR4, 0x400 ;  /* 0x0000040000047882 */ /* 0x000fe20000000000 */
[----:B------:R-:W-:Y:S01]  /*3360*/  LOP3.LUT R6, R6, 0xfffffff7, RZ, 0xc0, !PT ;  /* 0xfffffff706067812 */ /* 0x000fe200078ec0ff */
[----:B------:R-:W-:Y:S06]  /*3370*/  BSSY.RECONVERGENT B0, `(.L_x_13122) ;  /* 0x00000ec000007945 */ /* 0x000fec0003800200 */
[----:B------:R-:W-:Y:S02]  /*3380*/  @P4 IADD3 R174, PT, PT, R243, -0x1, RZ ;  /* 0xfffffffff3ae4810 */ /* 0x000fe40007ffe0ff */
[----:B------:R-:W-:-:S03]  /*3390*/  @P1 LOP3.LUT R6, R6, 0x8, RZ, 0xfc, !PT ;  /* 0x0000000806061812 */ /* 0x000fc600078efcff */
[----:B------:R-:W-:Y:S01]  /*33a0*/  @P4 IMAD R174, R174, R223, RZ ;  /* 0x000000dfaeae4224 */ /* 0x000fe200078e02ff */
        /* <DEDUP_REMOVED lines=26> */
[----:B------:R-:W-:Y:S01]  /*3550*/  @P4 SHF.R.S32.HI R172, RZ, 0x1f, R174 ;  /* 0x0000001fffac4819 */ /* 0x000fe200000114ae */
[----:B------:R-:W-:Y:S02]  /*3560*/  FADD.FTZ R169, R173, R169 ;  /* 0x000000a9ada97221 */ /* 0x000fe40000010000 */
[----:B------:R-:W-:Y:S01]  /*3570*/  FADD.FTZ R168, R170, R168 ;  /* 0x000000a8aaa87221 */ /* 0x000fe20000010000 */
[----:B------:R-:W-:Y:S01]  /*3580*/  @P4 LEA.HI R174, R172, R174, RZ, 0x2 ;  /* 0x000000aeacae4211 */ /* 0x000fe200078f10ff */
[----:B------:R-:W-:Y:S02]  /*3590*/  HFMA2 R172, -RZ, RZ, 0, 0 ;  /* 0x00000000ffac7431 */ /* 0x000fe400000001ff */
[----:B------:R-:W-:Y:S01]  /*35a0*/  FADD.FTZ R171, R171, R169 ;  /* 0x000000a9abab7221 */ /* 0x000fe20000010000 */
[----:B------:R-:W-:Y:S01]  /*35b0*/  FMUL.FTZ R168, R168, UR11 ;  /* 0x0000000ba8a87c20 */ /* 0x000fe20008410000 */
[----:B------:R-:W-:-:S02]  /*35c0*/  MOV R170, R226 ;  /* 0x000000e200aa7202 */ /* 0x000fc40000000f00 */
[----:B------:R-:W-:Y:S01]  /*35d0*/  FMUL.FTZ R171, R171, UR11 ;  /* 0x0000000babab7c20 */ /* 0x000fe20008410000 */
[----:B------:R-:W-:Y:S02]  /*35e0*/  @P4 LEA.HI.SX32 R172, R174, R175, 0x1e ;  /* 0x000000afaeac4211 */ /* 0x000fe400078ff2ff */
        /* <DEDUP_REMOVED lines=8> */
.L_x_13124:
        /* <DEDUP_REMOVED lines=14> */
[----:B-----5:R-:W-:Y:S01]  /*3750*/  FFMA.FTZ R88, R160, R164, R88 ;  /* 0x000000a4a0587223 */ /* 0x020fe20000010058 */
[----:B------:R-:W-:-:S07]  /*3760*/  FMUL.FTZ R164, R164, R168 ;  /* 0x000000a8a4a47220 */ /* 0x000fce0000410000 */
.L_x_13127:
        /* <DEDUP_REMOVED lines=8> */
[----:B-----5:R-:W-:Y:S01]  /*37f0*/  FFMA.FTZ R89, R161, R165, R89 ;  /* 0x000000a5a1597223 */ /* 0x020fe20000010059 */
[----:B------:R-:W-:-:S07]  /*3800*/  FMUL.FTZ R165, R165, R168 ;  /* 0x000000a8a5a57220 */ /* 0x000fce0000410000 */
.L_x_13128:
        /* <DEDUP_REMOVED lines=10> */
.L_x_13129:
        /* <DEDUP_REMOVED lines=9> */
[----:B------:R-:W-:Y:S01]  /*3940*/  FMUL.FTZ R167, R167, R168 ;  /* 0x000000a8a7a77220 */ /* 0x000fe20000410000 */
[----:B------:R-:W-:Y:S06]  /*3950*/  BRA `(.L_x_13130) ;  /* 0x00000008000c7947 */ /* 0x000fec0003800000 */
.L_x_13126:
        /* <DEDUP_REMOVED lines=17> */
[----:B------:R-:W-:Y:S06]  /*3a70*/  @!P4 BRA `(.L_x_13131) ;  /* 0x000000000024c947 */ /* 0x000fec0003800000 */
        /* <DEDUP_REMOVED lines=9> */
.L_x_13131:
        /* <DEDUP_REMOVED lines=10> */
.L_x_13132:
        /* <DEDUP_REMOVED lines=10> */
.L_x_13133:
[----:B------:R-:W-:Y:S05]  /*3c50*/  @!P4 BRA `(.L_x_13130) ;  /* 0x00000004004cc947 */ /* 0x000fea0003800000 */
[----:B------:R-:W-:Y:S01]  /*3c60*/  FMUL.FTZ R167, R35, UR14 ;  /* 0x0000000e23a77c20 */ /* 0x000fe20008410000 */
[----:B------:R-:W-:-:S03]  /*3c70*/  HADD2.F32 R168, -RZ, R228.H1_H1 ;  /* 0x300000e4ffa87230 */ /* 0x000fc60000004100 */
[-C--:B-----5:R-:W-:Y:S02]  /*3c80*/  FFMA.FTZ R91, R163, R167.reuse, R91 ;  /* 0x000000a7a35b7223 */ /* 0x0a0fe4000001005b */
[----:B------:R-:W-:Y:S01]  /*3c90*/  FMUL.FTZ R167, R168, R167 ;  /* 0x000000a7a8a77220 */ /* 0x000fe20000410000 */
[----:B------:R-:W-:Y:S06]  /*3ca0*/  BRA `(.L_x_13130) ;  /* 0x0000000400387947 */ /* 0x000fec0003800000 */
.L_x_13125:
[----:B------:R-:W-:Y:S01]  /*3cb0*/  UMOV UR4, UR6 ;  /* 0x0000000600047c82 */ /* 0x000fe20008000000 */
[----:B------:R-:W-:Y:S01]  /*3cc0*/  UMOV UR5, UR7 ;  /* 0x0000000700057c82 */ /* 0x000fe20008000000 */
[----:B------:R-:W-:-:S04]  /*3cd0*/  UISETP.NE.U32.AND UP0, UPT, UR4, URZ, UPT ;  /* 0x000000ff0400728c */ /* 0x000fc8000bf05070 */
[----:B------:R-:W-:-:S09]  /*3ce0*/  UISETP.NE.AND.EX UP0, UPT, UR5, URZ, UPT, UP0 ;  /* 0x000000ff0500728c */ /* 0x000fd2000bf05300 */
[----:B------:R-:W-:Y:S05]  /*3cf0*/  BRA.U UP0, `(.L_x_13134) ;  /* 0x0000000100947547 */ /* 0x000fea000b800000 */
[----:B------:R-:W0:Y:S01]  /*3d00*/  @P4 LDC R168, c[0x0][0x40c] ;  /* 0x00010300ffa84b82 */ /* 0x000e220000000800 */
[----:B------:R-:W-:Y:S01]  /*3d10*/  @P3 FFMA.FTZ R169, R0, R171, R174 ;  /* 0x000000ab00a93223 */ /* 0x000fe200000100ae */
[----:B------:R-:W-:-:S03]  /*3d20*/  MOV R173, R120 ;  /* 0x0000007800ad7202 */ /* 0x000fc60000000f00 */
[----:B------:R-:W-:-:S04]  /*3d30*/  @P3 FADD.FTZ R169, R20, -R169 ;  /* 0x800000a914a93221 */ /* 0x000fc80000010000 */
[----:B------:R-:W-:-:S04]  /*3d40*/  @P3 FFMA.FTZ R173, R2, R169, R120 ;  /* 0x000000a902ad3223 */ /* 0x000fc80000010078 */
[----:B0-----:R-:W-:Y:S01]  /*3d50*/  @P4 FMUL.FTZ R169, R173, R168 ;  /* 0x000000a8ada94220 */ /* 0x001fe20000410000 */
[----:B------:R-:W-:Y:S01]  /*3d60*/  @P3 FFMA.FTZ R173, R19, R171, R174 ;  /* 0x000000ab13ad3223 */ /* 0x000fe200000100ae */
[--C-:B------:R-:W-:Y:S02]  /*3d70*/  @P4 HADD2.F32 R168, -RZ, R227.reuse.H0_H0 ;  /* 0x200000e3ffa84230 */ /* 0x100fe40000004100 */
[-C--:B-----5:R-:W-:Y:S01]  /*3d80*/  @P4 FFMA.FTZ R88, R160, R169.reuse, R88 ;  /* 0x000000a9a0584223 */ /* 0x0a0fe20000010058 */
[----:B------:R-:W-:Y:S02]  /*3d90*/  @P3 FADD.FTZ R173, R191, -R173 ;  /* 0x800000adbfad3221 */ /* 0x000fe40000010000 */
[----:B------:R-:W-:Y:S01]  /*3da0*/  @P4 FMUL.FTZ R164, R168, R169 ;  /* 0x000000a9a8a44220 */ /* 0x000fe20000410000 */
[----:B------:R-:W-:Y:S01]  /*3db0*/  MOV R168, R121 ;  /* 0x0000007900a87202 */ /* 0x000fe20000000f00 */
[----:B------:R-:W-:Y:S01]  /*3dc0*/  @P3 FFMA.FTZ R168, R2, R173, R121 ;  /* 0x000000ad02a83223 */ /* 0x000fe20000010079 */
[----:B------:R-:W-:Y:S01]  /*3dd0*/  @P3 FFMA.FTZ R169, R22, R171, R174 ;  /* 0x000000ab16a93223 */ /* 0x000fe200000100ae */
[----:B------:R-:W0:Y:S03]  /*3de0*/  @P4 LDC R173, c[0x0][0x40c] ;  /* 0x00010300ffad4b82 */ /* 0x000e260000000800 */
[----:B------:R-:W-:Y:S01]  /*3df0*/  @P3 FADD.FTZ R169, R188, -R169 ;  /* 0x800000a9bca93221 */ /* 0x000fe20000010000 */
[----:B0-----:R-:W-:Y:S01]  /*3e00*/  @P4 FMUL.FTZ R173, R168, R173 ;  /* 0x000000ada8ad4220 */ /* 0x001fe20000410000 */
[----:B------:R-:W-:-:S03]  /*3e10*/  @P4 HADD2.F32 R168, -RZ, R227.H1_H1 ;  /* 0x300000e3ffa84230 */ /* 0x000fc60000004100 */
[-C--:B------:R-:W-:Y:S02]  /*3e20*/  @P4 FFMA.FTZ R89, R161, R173.reuse, R89 ;  /* 0x000000ada1594223 */ /* 0x080fe40000010059 */
[----:B------:R-:W-:Y:S01]  /*3e30*/  @P4 FMUL.FTZ R165, R168, R173 ;  /* 0x000000ada8a54220 */ /* 0x000fe20000410000 */
[----:B------:R-:W-:Y:S01]  /*3e40*/  MOV R168, R122 ;  /* 0x0000007a00a87202 */ /* 0x000fe20000000f00 */
[----:B------:R-:W-:Y:S02]  /*3e50*/  @P3 FFMA.FTZ R168, R2, R169, R122 ;  /* 0x000000a902a83223 */ /* 0x000fe4000001007a */
[----:B------:R-:W0:Y:S02]  /*3e60*/  @P4 LDC R169, c[0x0][0x40c] ;  /* 0x00010300ffa94b82 */ /* 0x000e240000000800 */
[----:B0-----:R-:W-:Y:S01]  /*3e70*/  @P4 FMUL.FTZ R169, R168, R169 ;  /* 0x000000a9a8a94220 */ /* 0x001fe20000410000 */
[----:B------:R-:W-:-:S03]  /*3e80*/  @P4 HADD2.F32 R168, -RZ, R228.H0_H0 ;  /* 0x200000e4ffa84230 */ /* 0x000fc60000004100 */
[-C--:B------:R-:W-:Y:S02]  /*3e90*/  @P4 FFMA.FTZ R90, R162, R169.reuse, R90 ;  /* 0x000000a9a25a4223 */ /* 0x080fe4000001005a */
[----:B------:R-:W-:Y:S01]  /*3ea0*/  @P4 FMUL.FTZ R166, R168, R169 ;  /* 0x000000a9a8a64220 */ /* 0x000fe20000410000 */
[----:B------:R-:W-:Y:S06]  /*3eb0*/  @!P4 BRA `(.L_x_13130) ;  /* 0x0000000000b4c947 */ /* 0x000fec0003800000 */
[----:B------:R-:W-:Y:S01]  /*3ec0*/  @P3 FFMA.FTZ R167, R214, R171, R174 ;  /* 0x000000abd6a73223 */ /* 0x000fe200000100ae */
[----:B------:R-:W-:-:S03]  /*3ed0*/  MOV R168, R123 ;  /* 0x0000007b00a87202 */ /* 0x000fc60000000f00 */
[----:B------:R-:W-:-:S04]  /*3ee0*/  @P3 FADD.FTZ R167, R217, -R167 ;  /* 0x800000a7d9a73221 */ /* 0x000fc80000010000 */
[----:B------:R-:W-:-:S04]  /*3ef0*/  @P3 FFMA.FTZ R168, R2, R167, R123 ;  /* 0x000000a702a83223 */ /* 0x000fc8000001007b */
[----:B------:R-:W-:Y:S01]  /*3f00*/  FMUL.FTZ R167, R168, UR14 ;  /* 0x0000000ea8a77c20 */ /* 0x000fe20008410000 */
[----:B------:R-:W-:-:S03]  /*3f10*/  HADD2.F32 R168, -RZ, R228.H1_H1 ;  /* 0x300000e4ffa87230 */ /* 0x000fc60000004100 */
[-C--:B------:R-:W-:Y:S02]  /*3f20*/  FFMA.FTZ R91, R163, R167.reuse, R91 ;  /* 0x000000a7a35b7223 */ /* 0x080fe4000001005b */
[----:B------:R-:W-:Y:S01]  /*3f30*/  FMUL.FTZ R167, R168, R167 ;  /* 0x000000a7a8a77220 */ /* 0x000fe20000410000 */
[----:B------:R-:W-:Y:S06]  /*3f40*/  BRA `(.L_x_13130) ;  /* 0x0000000000907947 */ /* 0x000fec0003800000 */
.L_x_13134:
        /* <DEDUP_REMOVED lines=14> */
[----:B------:R-:W-:-:S02]  /*4030*/  @P4 HADD2.F32 R169, -RZ, R228.H1_H1 ;  /* 0x300000e4ffa94230 */ /* 0x000fc40000004100 */
[----:B------:R-:W-:-:S04]  /*4040*/  @P3 FFMA.FTZ R173, R22, R171, R174 ;  /* 0x000000ab16ad3223 */ /* 0x000fc800000100ae */
[----:B------:R-:W-:Y:S01]  /*4050*/  @P3 FADD.FTZ R173, R188, -R173 ;  /* 0x800000adbcad3221 */ /* 0x000fe20000010000 */
[----:B0-----:R-:W-:-:S04]  /*4060*/  @P4 FMUL.FTZ R34, R35, R34 ;  /* 0x0000002223224220 */ /* 0x001fc80000410000 */
[-C--:B------:R-:W-:Y:S01]  /*4070*/  @P4 FMUL.FTZ R167, R169, R34.reuse ;  /* 0x00000022a9a74220 */ /* 0x080fe20000410000 */
[----:B-----5:R-:W-:Y:S01]  /*4080*/  @P4 FFMA.FTZ R91, R163, R34, R91 ;  /* 0x00000022a35b4223 */ /* 0x020fe2000001005b */
[----:B------:R-:W-:Y:S01]  /*4090*/  @P4 HADD2.F32 R34, -RZ, R227.H0_H0 ;  /* 0x200000e3ff224230 */ /* 0x000fe20000004100 */
[----:B------:R-:W0:Y:S01]  /*40a0*/  @P4 LDC R169, c[0x0][0x40c] ;  /* 0x00010300ffa94b82 */ /* 0x000e220000000800 */
[----:B-1----:R-:W-:-:S04]  /*40b0*/  @P4 FMUL.FTZ R168, R32, R168 ;  /* 0x000000a820a84220 */ /* 0x002fc80000410000 */
[----:B------:R-:W-:Y:S01]  /*40c0*/  @P4 FMUL.FTZ R164, R34, R168 ;  /* 0x000000a822a44220 */ /* 0x000fe20000410000 */
[----:B------:R-:W-:Y:S01]  /*40d0*/  MOV R34, R122 ;  /* 0x0000007a00227202 */ /* 0x000fe20000000f00 */
[----:B------:R-:W-:Y:S01]  /*40e0*/  @P3 FFMA.FTZ R34, R2, R173, R122 ;  /* 0x000000ad02223223 */ /* 0x000fe2000001007a */
[----:B------:R-:W-:Y:S01]  /*40f0*/  @P4 FFMA.FTZ R88, R160, R168, R88 ;  /* 0x000000a8a0584223 */ /* 0x000fe20000010058 */
[----:B------:R-:W1:Y:S01]  /*4100*/  @P4 LDC R173, c[0x0][0x40c] ;  /* 0x00010300ffad4b82 */ /* 0x000e620000000800 */
[----:B------:R-:W-:Y:S02]  /*4110*/  @P4 HADD2.F32 R168, -RZ, R227.H1_H1 ;  /* 0x300000e3ffa84230 */ /* 0x000fe40000004100 */
[----:B0-----:R-:W-:-:S04]  /*4120*/  @P4 FMUL.FTZ R169, R33, R169 ;  /* 0x000000a921a94220 */ /* 0x001fc80000410000 */
[-C--:B------:R-:W-:Y:S01]  /*4130*/  @P4 FMUL.FTZ R165, R168, R169.reuse ;  /* 0x000000a9a8a54220 */ /* 0x080fe20000410000 */
[----:B------:R-:W-:Y:S02]  /*4140*/  @P4 HADD2.F32 R168, -RZ, R228.H0_H0 ;  /* 0x200000e4ffa84230 */ /* 0x000fe40000004100 */
[----:B------:R-:W-:Y:S01]  /*4150*/  @P4 FFMA.FTZ R89, R161, R169, R89 ;  /* 0x000000a9a1594223 */ /* 0x000fe20000010059 */
[----:B-1----:R-:W-:-:S04]  /*4160*/  @P4 FMUL.FTZ R173, R34, R173 ;  /* 0x000000ad22ad4220 */ /* 0x002fc80000410000 */
[-C--:B------:R-:W-:Y:S01]  /*4170*/  @P4 FMUL.FTZ R166, R168, R173.reuse ;  /* 0x000000ada8a64220 */ /* 0x080fe20000410000 */
[----:B------:R-:W-:-:S07]  /*4180*/  @P4 FFMA.FTZ R90, R162, R173, R90 ;  /* 0x000000ada25a4223 */ /* 0x000fce000001005a */
.L_x_13130:
[----:B------:R-:W-:-:S04]  /*4190*/  ISETP.NE.U32.AND P0, PT, RZ, UR4, PT ;  /* 0x00000004ff007c0c */ /* 0x000fc8000bf05070 */
[----:B------:R-:W-:-:S13]  /*41a0*/  ISETP.NE.AND.EX P0, PT, RZ, UR5, PT, P0 ;  /* 0x00000005ff007c0c */ /* 0x000fda000bf05300 */
[----:B------:R-:W0:Y:S02]  /*41b0*/  @P0 LDC.64 R168, c[0x0][0x478] ;  /* 0x00011e00ffa80b82 */ /* 0x000e240000000a00 */
[C---:B0-----:R-:W-:Y:S01]  /*41c0*/  @P0 IMAD.WIDE.U32 R168, R170.reuse, 0x10, R168 ;  /* 0x00000010aaa80825 */ /* 0x041fe200078e00a8 */
[----:B------:R-:W-:-:S04]  /*41d0*/  IADD3 R170, PT, PT, R170, 0x100, RZ ;  /* 0x00000100aaaa7810 */ /* 0x000fc80007ffe0ff */
[----:B------:R0:W-:Y:S02]  /*41e0*/  @P0 STG.E.128 desc[UR8][R168.64], R32 ;  /* 0x00000020a8000986 */ /* 0x0001e4000c101d08 */
[----:B0-----:R-:W0:Y:S02]  /*41f0*/  @P4 LDC.64 R168, c[0x0][0x468] ;  /* 0x00011a00ffa84b82 */ /* 0x001e240000000a00 */
[C---:B0-----:R-:W-:Y:S01]  /*4200*/  @P4 IMAD.WIDE.U32 R168, R172.reuse, 0x10, R168 ;  /* 0x00000010aca84825 */ /* 0x041fe200078e00a8 */
[----:B------:R-:W-:-:S04]  /*4210*/  IADD3 R172, PT, PT, R172, 0x100, RZ ;  /* 0x00000100acac7810 */ /* 0x000fc80007ffe0ff */
[----:B------:R0:W-:Y:S03]  /*4220*/  @P4 STG.E.128 desc[UR8][R168.64], R164 ;  /* 0x000000a4a8004986 */ /* 0x0001e6000c101d08 */
.L_x_13123:
[----:B------:R-:W-:Y:S05]  /*4230*/  BSYNC.RECONVERGENT B0 ;  /* 0x0000000000007941 */ /* 0x000fea0003800200 */
.L_x_13122:
[----:B------:R-:W-:Y:S01]  /*4240*/  ISETP.GE.U32.AND P0, PT, R5, 0x200, PT ;  /* 0x000002000500780c */ /* 0x000fe20003f06070 */
[----:B------:R-:W-:Y:S01]  /*4250*/  BSSY.RECONVERGENT B0, `(.L_x_13135) ;  /* 0x00000c2000007945 */ /* 0x000fe20003800200 */
[----:B------:R-:W-:-:S11]  /*4260*/  LOP3.LUT R6, R6, 0xffffffef, RZ, 0xc0, !PT ;  /* 0xffffffef06067812 */ /* 0x000fd600078ec0ff */
[----:B------:R-:W-:Y:S01]  /*4270*/  @P0 LOP3.LUT R6, R6, 0x10, RZ, 0xfc, !PT ;  /* 0x0000001006060812 */ /* 0x000fe200078efcff */
[----:B------:R-:W-:Y:S06]  /*4280*/  @!P0 BRA `(.L_x_13136) ;  /* 0x0000000800f88947 */ /* 0x000fec0003800000 */
[----:B------:R-:W-:-:S04]  /*4290*/  UISETP.NE.U32.AND UP0, UPT, UR12, URZ, UPT ;  /* 0x000000ff0c00728c */ /* 0x000fc8000bf05070 */
[----:B------:R-:W-:Y:S01]  /*42a0*/  UISETP.NE.AND.EX UP0, UPT, UR13, URZ, UPT, UP0 ;  /* 0x000000ff0d00728c */ /* 0x000fe2000bf05300 */
[----:B------:R-:W-:Y:S10]  /*42b0*/  @!P4 BRA `(.L_x_13137) ;  /* 0x00000000000cc947 */ /* 0x000ff40003800000 */
[----:B-----5:R-:W1:Y:S02]  /*42c0*/  LDC.64 R160, c[0x0][0x390] ;  /* 0x0000e400ffa07b82 */ /* 0x020e640000000a00 */
[----:B-1----:R-:W-:-:S06]  /*42d0*/  IMAD.WIDE.U32 R160, R172, 0x10, R160 ;  /* 0x00000010aca07825 */ /* 0x002fcc00078e00a0 */
[----:B------:R-:W5:Y:S02]  /*42e0*/  LDG.E.128 R160, desc[UR8][R160.64] ;  /* 0x00000008a0a07981 */ /* 0x000f64000c1e1d00 */
.L_x_13137:
[----:B------:R-:W-:Y:S05]  /*42f0*/  BRA.U !UP0, `(.L_x_13138) ;  /* 0x0000000508387547 */ /* 0x000fea000b800000 */
[----:B------:R-:W-:-:S04]  /*4300*/  UISETP.NE.U32.AND UP0, UPT, UR6, URZ, UPT ;  /* 0x000000ff0600728c */ /* 0x000fc8000bf05070 */
[----:B------:R-:W-:-:S06]  /*4310*/  UISETP.NE.AND.EX UP0, UPT, UR7, URZ, UPT, UP0 ;  /* 0x000000ff0700728c */ /* 0x000fcc000bf05300 */
[----:B------:R-:W-:-:S13]  /*4320*/  PLOP3.LUT P0, PT, PT, PT, UP0, 0x80, 0x8 ;  /* 0x000000000008781c */ /* 0x000fda0003f0f008 */
[----:B------:R-:W-:Y:S05]  /*4330*/  @!P0 BRA `(.L_x_13139) ;  /* 0x0000000000948947 */ /* 0x000fea0003800000 */
[----:B------:R-:W1:Y:S01]  /*4340*/  @P4 LDC R35, c[0x0][0x40c] ;  /* 0x00010300ff234b82 */ /* 0x000e620000000800 */
[-CC-:B------:R-:W-:Y:S01]  /*4350*/  @P3 FFMA.FTZ R33, R12, R171.reuse, R174.reuse ;  /* 0x000000ab0c213223 */ /* 0x180fe200000100ae */
[-CC-:B------:R-:W-:Y:S01]  /*4360*/  @P3 FFMA.FTZ R34, R18, R171.reuse, R174.reuse ;  /* 0x000000ab12223223 */ /* 0x180fe200000100ae */
[----:B0-----:R-:W-:Y:S01]  /*4370*/  @P3 FFMA.FTZ R168, R23, R171, R174 ;  /* 0x000000ab17a83223 */ /* 0x001fe200000100ae */
[----:B------:R-:W-:Y:S01]  /*4380*/  MOV R32, R124 ;  /* 0x0000007c00207202 */ /* 0x000fe20000000f00 */
[----:B------:R-:W-:Y:S01]  /*4390*/  @P3 FADD.FTZ R33, R208, -R33 ;  /* 0x80000021d0213221 */ /* 0x000fe20000010000 */
[----:B------:R-:W-:Y:S01]  /*43a0*/  @P3 FADD.FTZ R34, R197, -R34 ;  /* 0x80000022c5223221 */ /* 0x000fe20000010000 */
[----:B------:R-:W-:Y:S01]  /*43b0*/  @P3 FADD.FTZ R168, R190, -R168 ;  /* 0x800000a8bea83221 */ /* 0x000fe20000010000 */
[----:B------:R-:W0:Y:S01]  /*43c0*/  @P4 LDC R169, c[0x0][0x40c] ;  /* 0x00010300ffa94b82 */ /* 0x000e220000000800 */
[C---:B------:R-:W-:Y:S01]  /*43d0*/  @P3 FFMA.FTZ R32, R2.reuse, R33, R124 ;  /* 0x0000002102203223 */ /* 0x040fe2000001007c */
[----:B------:R-:W-:Y:S01]  /*43e0*/  MOV R33, R125 ;  /* 0x0000007d00217202 */ /* 0x000fe20000000f00 */
[C---:B------:R-:W-:Y:S01]  /*43f0*/  @P3 FFMA.FTZ R33, R2.reuse, R34, R125 ;  /* 0x0000002202213223 */ /* 0x040fe2000001007d */
[----:B------:R-:W-:Y:S01]  /*4400*/  MOV R34, R126 ;  /* 0x0000007e00227202 */ /* 0x000fe20000000f00 */
[----:B------:R-:W-:Y:S01]  /*4410*/  @P3 FFMA.FTZ R34, R2, R168, R126 ;  /* 0x000000a802223223 */ /* 0x000fe2000001007e */
[----:B------:R-:W-:-:S02]  /*4420*/  @P4 HADD2.F32 R168, -RZ, R229.H0_H0 ;  /* 0x200000e5ffa84230 */ /* 0x000fc40000004100 */
[----:B------:R-:W-:-:S04]  /*4430*/  @P3 FFMA.FTZ R173, R213, R171, R174 ;  /* 0x000000abd5ad3223 */ /* 0x000fc800000100ae */
[----:B------:R-:W-:Y:S01]  /*4440*/  @P3 FADD.FTZ R173, R222, -R173 ;  /* 0x800000addead3221 */ /* 0x000fe20000010000 */
[----:B-1----:R-:W-:-:S04]  /*4450*/  @P4 FMUL.FTZ R35, R32, R35 ;  /* 0x0000002320234220 */ /* 0x002fc80000410000 */
[----:B------:R-:W-:Y:S01]  /*4460*/  @P4 FMUL.FTZ R164, R35, R168 ;  /* 0x000000a823a44220 */ /* 0x000fe20000410000 */
[----:B-----5:R-:W-:Y:S01]  /*4470*/  @P4 FFMA.FTZ R92, R160, R35, R92 ;  /* 0x00000023a05c4223 */ /* 0x020fe2000001005c */
[----:B------:R-:W1:Y:S01]  /*4480*/  @P4 LDC R168, c[0x0][0x40c] ;  /* 0x00010300ffa84b82 */ /* 0x000e620000000800 */
[----:B------:R-:W-:Y:S02]  /*4490*/  @P4 HADD2.F32 R35, -RZ, R229.H1_H1 ;  /* 0x300000e5ff234230 */ /* 0x000fe40000004100 */
[----:B0-----:R-:W-:-:S04]  /*44a0*/  @P4 FMUL.FTZ R169, R33, R169 ;  /* 0x000000a921a94220 */ /* 0x001fc80000410000 */
[----:B------:R-:W-:Y:S01]  /*44b0*/  @P4 FMUL.FTZ R165, R169, R35 ;  /* 0x00000023a9a54220 */ /* 0x000fe20000410000 */
[----:B------:R-:W-:Y:S01]  /*44c0*/  @P4 FFMA.FTZ R93, R161, R169, R93 ;  /* 0x000000a9a15d4223 */ /* 0x000fe2000001005d */
[----:B------:R-:W-:Y:S01]  /*44d0*/  @P4 HADD2.F32 R169, -RZ, R230.H0_H0 ;  /* 0x200000e6ffa94230 */ /* 0x000fe20000004100 */
[----:B------:R-:W-:Y:S01]  /*44e0*/  MOV R35, R127 ;  /* 0x0000007f00237202 */ /* 0x000fe20000000f00 */
[----:B------:R-:W-:Y:S01]  /*44f0*/  @P3 FFMA.FTZ R35, R2, R173, R127 ;  /* 0x000000ad02233223 */ /* 0x000fe2000001007f */
[----:B-1----:R-:W-:-:S04]  /*4500*/  @P4 FMUL.FTZ R168, R34, R168 ;  /* 0x000000a822a84220 */ /* 0x002fc80000410000 */
[----:B------:R-:W-:Y:S01]  /*4510*/  @P4 FMUL.FTZ R166, R168, R169 ;  /* 0x000000a9a8a64220 */ /* 0x000fe20000410000 */
[----:B------:R-:W-:Y:S01]  /*4520*/  @P4 FFMA.FTZ R94, R162, R168, R94 ;  /* 0x000000a8a25e4223 */ /* 0x000fe2000001005e */
[----:B------:R-:W-:Y:S06]  /*4530*/  @!P4 BRA `(.L_x_13140) ;  /* 0x00000008002cc947 */ /* 0x000fec0003800000 */
[----:B------:R-:W-:Y:S01]  /*4540*/  FMUL.FTZ R167, R35, UR14 ;  /* 0x0000000e23a77c20 */ /* 0x000fe20008410000 */
[----:B------:R-:W-:-:S03]  /*4550*/  HADD2.F32 R168, -RZ, R230.H1_H1 ;  /* 0x300000e6ffa87230 */ /* 0x000fc60000004100 */
[----:B------:R-:W-:Y:S02]  /*4560*/  FFMA.FTZ R95, R163, R167, R95 ;  /* 0x000000a7a35f7223 */ /* 0x000fe4000001005f */
[----:B------:R-:W-:Y:S01]  /*4570*/  FMUL.FTZ R167, R167, R168 ;  /* 0x000000a8a7a77220 */ /* 0x000fe20000410000 */
[----:B------:R-:W-:Y:S06]  /*4580*/  BRA `(.L_x_13140) ;  /* 0x0000000800187947 */ /* 0x000fec0003800000 */
.L_x_13139:
[----:B0-----:R-:W0:Y:S01]  /*4590*/  @P4 LDC R168, c[0x0][0x40c] ;  /* 0x00010300ffa84b82 */ /* 0x001e220000000800 */
        /* <DEDUP_REMOVED lines=36> */
.L_x_13138:
[----:B0-----:R-:W0:Y:S02]  /*47e0*/  LDC.64 R168, c[0x0][0x478] ;  /* 0x00011e00ffa87b82 */ /* 0x001e240000000a00 */
        /* <DEDUP_REMOVED lines=28> */
[-C--:B-----5:R-:W-:Y:S01]  /*49b0*/  FFMA.FTZ R92, R160, R164.reuse, R92 ;  /* 0x000000a4a05c7223 */ /* 0x0a0fe2000001005c */
[----:B------:R-:W-:-:S07]  /*49c0*/  FMUL.FTZ R164, R168, R164 ;  /* 0x000000a4a8a47220 */ /* 0x000fce0000410000 */
.L_x_13142:
        /* <DEDUP_REMOVED lines=8> */
[-C--:B-----5:R-:W-:Y:S01]  /*4a50*/  FFMA.FTZ R93, R161, R165.reuse, R93 ;  /* 0x000000a5a15d7223 */ /* 0x0a0fe2000001005d */
[----:B------:R-:W-:-:S07]  /*4a60*/  FMUL.FTZ R165, R168, R165 ;  /* 0x000000a5a8a57220 */ /* 0x000fce0000410000 */
.L_x_13143:
        /* <DEDUP_REMOVED lines=10> */
.L_x_13144:
[----:B------:R-:W-:Y:S05]  /*4b10*/  @!P4 BRA `(.L_x_13140) ;  /* 0x0000000000b4c947 */ /* 0x000fea0003800000 */
[----:B------:R-:W-:Y:S01]  /*4b20*/  FMUL.FTZ R167, R35, UR14 ;  /* 0x0000000e23a77c20 */ /* 0x000fe20008410000 */
[----:B------:R-:W-:-:S03]  /*4b30*/  HADD2.F32 R168, -RZ, R230.H1_H1 ;  /* 0x300000e6ffa87230 */ /* 0x000fc60000004100 */
[-C--:B-----5:R-:W-:Y:S02]  /*4b40*/  FFMA.FTZ R95, R163, R167.reuse, R95 ;  /* 0x000000a7a35f7223 */ /* 0x0a0fe4000001005f */
[----:B------:R-:W-:Y:S01]  /*4b50*/  FMUL.FTZ R167, R168, R167 ;  /* 0x000000a7a8a77220 */ /* 0x000fe20000410000 */
[----:B------:R-:W-:Y:S06]  /*4b60*/  BRA `(.L_x_13140) ;  /* 0x0000000000a07947 */ /* 0x000fec0003800000 */
.L_x_13141:
        /* <DEDUP_REMOVED lines=10> */
.L_x_13145:
        /* <DEDUP_REMOVED lines=10> */
.L_x_13146:
        /* <DEDUP_REMOVED lines=10> */
.L_x_13147:
        /* <DEDUP_REMOVED lines=10> */
.L_x_13140:
        /* <DEDUP_REMOVED lines=8> */
.L_x_13136:
[----:B------:R-:W-:Y:S05]  /*4e70*/  BSYNC.RECONVERGENT B0 ;  /* 0x0000000000007941 */ /* 0x000fea0003800200 */
.L_x_13135:
        /* <DEDUP_REMOVED lines=8> */
[----:B-----5:R-:W2:Y:S02]  /*4f00*/  LDC.64 R160, c[0x0][0x390] ;  /* 0x0000e400ffa07b82 */ /* 0x020ea40000000a00 */
[----:B--2---:R-:W-:-:S06]  /*4f10*/  IMAD.WIDE.U32 R160, R172, 0x10, R160 ;  /* 0x00000010aca07825 */ /* 0x004fcc00078e00a0 */
[----:B------:R-:W5:Y:S02]  /*4f20*/  LDG.E.128 R160, desc[UR8][R160.64] ;  /* 0x00000008a0a07981 */ /* 0x000f64000c1e1d00 */
.L_x_13150:
[----:B------:R-:W-:Y:S05]  /*4f30*/  BRA.U !UP0, `(.L_x_13151) ;  /* 0x0000000508387547 */ /* 0x000fea000b800000 */
[----:B------:R-:W-:-:S04]  /*4f40*/  UISETP.NE.U32.AND UP0, UPT, UR6, URZ, UPT ;  /* 0x000000ff0600728c */ /* 0x000fc8000bf05070 */
[----:B------:R-:W-:-:S06]  /*4f50*/  UISETP.NE.AND.EX UP0, UPT, UR7, URZ, UPT, UP0 ;  /* 0x000000ff0700728c */ /* 0x000fcc000bf05300 */
[----:B------:R-:W-:-:S13]  /*4f60*/  PLOP3.LUT P0, PT, PT, PT, UP0, 0x80, 0x8 ;  /* 0x000000000008781c */ /* 0x000fda0003f0f008 */
[----:B------:R-:W-:Y:S05]  /*4f70*/  @!P0 BRA `(.L_x_13152) ;  /* 0x0000000000948947 */ /* 0x000fea0003800000 */
[----:B------:R-:W2:Y:S01]  /*4f80*/  @P4 LDC R35, c[0x0][0x40c] ;  /* 0x00010300ff234b82 */ /* 0x000ea20000000800 */
[-CC-:B------:R-:W-:Y:S01]  /*4f90*/  @P3 FFMA.FTZ R33, R11, R171.reuse, R174.reuse ;  /* 0x000000ab0b213223 */ /* 0x180fe200000100ae */
[-CC-:B------:R-:W-:Y:S01]  /*4fa0*/  @P3 FFMA.FTZ R34, R17, R171.reuse, R174.reuse ;  /* 0x000000ab11223223 */ /* 0x180fe200000100ae */
[----:B01----:R-:W-:Y:S01]  /*4fb0*/  @P3 FFMA.FTZ R168, R24, R171, R174 ;  /* 0x000000ab18a83223 */ /* 0x003fe200000100ae */
        /* <DEDUP_REMOVED lines=13> */
[----:B--2---:R-:W-:-:S04]  /*5090*/  @P4 FMUL.FTZ R35, R32, R35 ;  /* 0x0000002320234220 */ /* 0x004fc80000410000 */
        /* <DEDUP_REMOVED lines=19> */
.L_x_13152:
[----:B01----:R-:W0:Y:S01]  /*51d0*/  @P4 LDC R168, c[0x0][0x40c] ;  /* 0x00010300ffa84b82 */ /* 0x003e220000000800 */
        /* <DEDUP_REMOVED lines=36> */
.L_x_13151:
[----:B01----:R-:W0:Y:S02]  /*5420*/  LDC.64 R168, c[0x0][0x478] ;  /* 0x00011e00ffa87b82 */ /* 0x003e240000000a00 */
        /* <DEDUP_REMOVED lines=30> */
.L_x_13155:
        /* <DEDUP_REMOVED lines=10> */
.L_x_13156:
        /* <DEDUP_REMOVED lines=10> */
.L_x_13157:
[----:B------:R-:W-:Y:S05]  /*5750*/  @!P4 BRA `(.L_x_13153) ;  /* 0x0000000000b4c947 */ /* 0x000fea0003800000 */
[----:B------:R-:W-:Y:S01]  /*5760*/  FMUL.FTZ R167, R35, UR14 ;  /* 0x0000000e23a77c20 */ /* 0x000fe20008410000 */
[----:B------:R-:W-:-:S03]  /*5770*/  HADD2.F32 R168, -RZ, R232.H1_H1 ;  /* 0x300000e8ffa87230 */ /* 0x000fc60000004100 */
[-C--:B-----5:R-:W-:Y:S02]  /*5780*/  FFMA.FTZ R99, R163, R167.reuse, R99 ;  /* 0x000000a7a3637223 */ /* 0x0a0fe40000010063 */
[----:B------:R-:W-:Y:S01]  /*5790*/  FMUL.FTZ R167, R168, R167 ;  /* 0x000000a7a8a77220 */ /* 0x000fe20000410000 */
[----:B------:R-:W-:Y:S06]  /*57a0*/  BRA `(.L_x_13153) ;  /* 0x0000000000a07947 */ /* 0x000fec0003800000 */
.L_x_13154:
        /* <DEDUP_REMOVED lines=10> */
.L_x_13158:
        /* <DEDUP_REMOVED lines=10> */
.L_x_13159:
        /* <DEDUP_REMOVED lines=10> */
.L_x_13160:
        /* <DEDUP_REMOVED lines=10> */
.L_x_13153:
        /* <DEDUP_REMOVED lines=8> */
.L_x_13149:
[----:B------:R-:W-:Y:S05]  /*5ab0*/  BSYNC.RECONVERGENT B0 ;  /* 0x0000000000007941 */ /* 0x000fea0003800200 */
.L_x_13148:
        /* <DEDUP_REMOVED lines=8> */
[----:B-----5:R-:W3:Y:S02]  /*5b40*/  LDC.64 R160, c[0x0][0x390] ;  /* 0x0000e400ffa07b82 */ /* 0x020ee40000000a00 */
[----:B---3--:R-:W-:-:S06]  /*5b50*/  IMAD.WIDE.U32 R160, R172, 0x10, R160 ;  /* 0x00000010aca07825 */ /* 0x008fcc00078e00a0 */
[----:B------:R-:W5:Y:S02]  /*5b60*/  LDG.E.128 R160, desc[UR8][R160.64] ;  /* 0x00000008a0a07981 */ /* 0x000f64000c1e1d00 */
.L_x_13163:
[----:B------:R-:W-:Y:S05]  /*5b70*/  BRA.U !UP0, `(.L_x_13164) ;  /* 0x0000000508387547 */ /* 0x000fea000b800000 */
[----:B------:R-:W-:-:S04]  /*5b80*/  UISETP.NE.U32.AND UP0, UPT, UR6, URZ, UPT ;  /* 0x000000ff0600728c */ /* 0x000fc8000bf05070 */
[----:B------:R-:W-:-:S06]  /*5b90*/  UISETP.NE.AND.EX UP0, UPT, UR7, URZ, UPT, UP0 ;  /* 0x000000ff0700728c */ /* 0x000fcc000bf05300 */
[----:B------:R-:W-:-:S13]  /*5ba0*/  PLOP3.LUT P0, PT, PT, PT, UP0, 0x80, 0x8 ;  /* 0x000000000008781c */ /* 0x000fda0003f0f008 */
[----:B------:R-:W-:Y:S05]  /*5bb0*/  @!P0 BRA `(.L_x_13165) ;  /* 0x0000000000948947 */ /* 0x000fea0003800000 */
[----:B------:R-:W3:Y:S01]  /*5bc0*/  @P4 LDC R35, c[0x0][0x40c] ;  /* 0x00010300ff234b82 */ /* 0x000ee20000000800 */
[-CC-:B------:R-:W-:Y:S01]  /*5bd0*/  @P3 FFMA.FTZ R33, R10, R171.reuse, R174.reuse ;  /* 0x000000ab0a213223 */ /* 0x180fe200000100ae */
[-CC-:B------:R-:W-:Y:S01]  /*5be0*/  @P3 FFMA.FTZ R34, R16, R171.reuse, R174.reuse ;  /* 0x000000ab10223223 */ /* 0x180fe200000100ae */
[----:B012---:R-:W-:Y:S01]  /*5bf0*/  @P3 FFMA.FTZ R168, R176, R171, R174 ;  /* 0x000000abb0a83223 */ /* 0x007fe200000100ae */
        /* <DEDUP_REMOVED lines=13> */
[----:B---3--:R-:W-:-:S04]  /*5cd0*/  @P4 FMUL.FTZ R35, R32, R35 ;  /* 0x0000002320234220 */ /* 0x008fc80000410000 */
        /* <DEDUP_REMOVED lines=19> */
.L_x_13165:
[----:B012---:R-:W0:Y:S01]  /*5e10*/  @P4 LDC R168, c[0x0][0x40c] ;  /* 0x00010300ffa84b82 */ /* 0x007e220000000800 */
        /* <DEDUP_REMOVED lines=36> */
.L_x_13164:
[----:B012---:R-:W0:Y:S02]  /*6060*/  LDC.64 R168, c[0x0][0x478] ;  /* 0x00011e00ffa87b82 */ /* 0x007e240000000a00 */
        /* <DEDUP_REMOVED lines=30> */
.L_x_13168:
        /* <DEDUP_REMOVED lines=10> */
.L_x_13169:
        /* <DEDUP_REMOVED lines=10> */
.L_x_13170:
[----:B------:R-:W-:Y:S05]  /*6390*/  @!P4 BRA `(.L_x_13166) ;  /* 0x0000000000b4c947 */ /* 0x000fea0003800000 */
[----:B------:R-:W-:Y:S01]  /*63a0*/  FMUL.FTZ R167, R35, UR14 ;  /* 0x0000000e23a77c20 */ /* 0x000fe20008410000 */
[----:B------:R-:W-:-:S03]  /*63b0*/  HADD2.F32 R168, -RZ, R234.H1_H1 ;  /* 0x300000eaffa87230 */ /* 0x000fc60000004100 */
[-C--:B-----5:R-:W-:Y:S02]  /*63c0*/  FFMA.FTZ R103, R163, R167.reuse, R103 ;  /* 0x000000a7a3677223 */ /* 0x0a0fe40000010067 */
[----:B------:R-:W-:Y:S01]  /*63d0*/  FMUL.FTZ R167, R168, R167 ;  /* 0x000000a7a8a77220 */ /* 0x000fe20000410000 */
[----:B------:R-:W-:Y:S06]  /*63e0*/  BRA `(.L_x_13166) ;  /* 0x0000000000a07947 */ /* 0x000fec0003800000 */
.L_x_13167:
        /* <DEDUP_REMOVED lines=10> */
.L_x_13171:
        /* <DEDUP_REMOVED lines=10> */
.L_x_13172:
        /* <DEDUP_REMOVED lines=10> */
.L_x_13173:
        /* <DEDUP_REMOVED lines=10> */
.L_x_13166:
        /* <DEDUP_REMOVED lines=8> */
.L_x_13162:
[----:B------:R-:W-:Y:S05]  /*66f0*/  BSYNC.RECONVERGENT B0 ;  /* 0x0000000000007941 */ /* 0x000fea0003800200 */
.L_x_13161:
[----:B------:R-:W-:Y:S01]  /*6700*/  ISETP.GE.U32.AND P0, PT, R5, 0x500, PT ;  /* 0x000005000500780c */ /* 0x000fe20003f06070 */
[----:B------:R-:W-:-:S12]  /*6710*/  BSSY.RECONVERGENT B0, `(.L_x_13174) ;  /* 0x00000c0000007945 */ /* 0x000fd80003800200 */
[----:B------:R-:W-:Y:S05]  /*6720*/  @!P0 BRA `(.L_x_13175) ;  /* 0x0000000800f88947 */ /* 0x000fea0003800000 */
[----:B------:R-:W-:-:S04]  /*6730*/  UISETP.NE.U32.AND UP0, UPT, UR12, URZ, UPT ;  /* 0x000000ff0c00728c */ /* 0x000fc8000bf05070 */
[----:B------:R-:W-:Y:S01]  /*6740*/  UISETP.NE.AND.EX UP0, UPT, UR13, URZ, UPT, UP0 ;  /* 0x000000ff0d00728c */ /* 0x000fe2000bf05300 */
[----:B------:R-:W-:Y:S10]  /*6750*/  @!P4 BRA `(.L_x_13176) ;  /* 0x00000000000cc947 */ /* 0x000ff40003800000 */
[----:B-----5:R-:W4:Y:S02]  /*6760*/  LDC.64 R160, c[0x0][0x390] ;  /* 0x0000e400ffa07b82 */ /* 0x020f240000000a00 */
[----:B----4-:R-:W-:-:S06]  /*6770*/  IMAD.WIDE.U32 R160, R172, 0x10, R160 ;  /* 0x00000010aca07825 */ /* 0x010fcc00078e00a0 */
[----:B------:R-:W5:Y:S02]  /*6780*/  LDG.E.128 R160, desc[UR8][R160.64] ;  /* 0x00000008a0a07981 */ /* 0x000f64000c1e1d00 */
.L_x_13176:
[----:B------:R-:W-:Y:S05]  /*6790*/  BRA.U !UP0, `(.L_x_13177) ;  /* 0x0000000508387547 */ /* 0x000fea000b800000 */
[----:B------:R-:W-:-:S04]  /*67a0*/  UISETP.NE.U32.AND UP0, UPT, UR6, URZ, UPT ;  /* 0x000000ff0600728c */ /* 0x000fc8000bf05070 */
[----:B------:R-:W-:-:S06]  /*67b0*/  UISETP.NE.AND.EX UP0, UPT, UR7, URZ, UPT, UP0 ;  /* 0x000000ff0700728c */ /* 0x000fcc000bf05300 */
[----:B------:R-:W-:-:S13]  /*67c0*/  PLOP3.LUT P1, PT, PT, PT, UP0, 0x80, 0x8 ;  /* 0x000000000008781c */ /* 0x000fda0003f2f008 */
[----:B------:R-:W-:Y:S05]  /*67d0*/  @!P1 BRA `(.L_x_13178) ;  /* 0x0000000000949947 */ /* 0x000fea0003800000 */
[----:B------:R-:W4:Y:S01]  /*67e0*/  @P4 LDC R35, c[0x0][0x40c] ;  /* 0x00010300ff234b82 */ /* 0x000f220000000800 */
[-CC-:B------:R-:W-:Y:S01]  /*67f0*/  @P3 FFMA.FTZ R33, R9, R171.reuse, R174.reuse ;  /* 0x000000ab09213223 */ /* 0x180fe200000100ae */
[-CC-:B------:R-:W-:Y:S01]  /*6800*/  @P3 FFMA.FTZ R34, R15, R171.reuse, R174.reuse ;  /* 0x000000ab0f223223 */ /* 0x180fe200000100ae */
[----:B0123--:R-:W-:Y:S01]  /*6810*/  @P3 FFMA.FTZ R168, R178, R171, R174 ;  /* 0x000000abb2a83223 */ /* 0x00ffe200000100ae */
        /* <DEDUP_REMOVED lines=13> */
[----:B----4-:R-:W-:-:S04]  /*68f0*/  @P4 FMUL.FTZ R35, R32, R35 ;  /* 0x0000002320234220 */ /* 0x010fc80000410000 */
        /* <DEDUP_REMOVED lines=19> */
.L_x_13178:
[----:B0123--:R-:W0:Y:S01]  /*6a30*/  @P4 LDC R168, c[0x0][0x40c] ;  /* 0x00010300ffa84b82 */ /* 0x00fe220000000800 */
        /* <DEDUP_REMOVED lines=36> */
.L_x_13177:
[----:B0123--:R-:W0:Y:S02]  /*6c80*/  LDC.64 R168, c[0x0][0x478] ;  /* 0x00011e00ffa87b82 */ /* 0x00fe240000000a00 */
        /* <DEDUP_REMOVED lines=30> */
.L_x_13181:
        /* <DEDUP_REMOVED lines=10> */
.L_x_13182:
        /* <DEDUP_REMOVED lines=10> */
.L_x_13183:
[----:B------:R-:W-:Y:S05]  /*6fb0*/  @!P4 BRA `(.L_x_13179) ;  /* 0x0000000000b4c947 */ /* 0x000fea0003800000 */
[----:B------:R-:W-:Y:S01]  /*6fc0*/  FMUL.FTZ R167, R35, UR14 ;  /* 0x0000000e23a77c20 */ /* 0x000fe20008410000 */
[----:B------:R-:W-:-:S03]  /*6fd0*/  HADD2.F32 R168, -RZ, R236.H1_H1 ;  /* 0x300000ecffa87230 */ /* 0x000fc60000004100 */
[-C--:B-----5:R-:W-:Y:S02]  /*6fe0*/  FFMA.FTZ R107, R163, R167.reuse, R107 ;  /* 0x000000a7a36b7223 */ /* 0x0a0fe4000001006b */
[----:B------:R-:W-:Y:S01]  /*6ff0*/  FMUL.FTZ R167, R168, R167 ;  /* 0x000000a7a8a77220 */ /* 0x000fe20000410000 */
[----:B------:R-:W-:Y:S06]  /*7000*/  BRA `(.L_x_13179) ;  /* 0x0000000000a07947 */ /* 0x000fec0003800000 */
.L_x_13180:
        /* <DEDUP_REMOVED lines=10> */
.L_x_13184:
        /* <DEDUP_REMOVED lines=10> */
.L_x_13185:
        /* <DEDUP_REMOVED lines=10> */
.L_x_13186:
        /* <DEDUP_REMOVED lines=10> */
.L_x_13179:
        /* <DEDUP_REMOVED lines=8> */
.L_x_13175:
[----:B------:R-:W-:Y:S05]  /*7310*/  BSYNC.RECONVERGENT B0 ;  /* 0x0000000000007941 */ /* 0x000fea0003800200 */
.L_x_13174:
[----:B------:R-:W-:Y:S01]  /*7320*/  ISETP.GE.U32.AND P1, PT, R5, 0x600, PT ;  /* 0x000006000500780c */ /* 0x000fe20003f26070 */
[----:B------:R-:W-:-:S12]  /*7330*/  BSSY.RECONVERGENT B0, `(.L_x_13187) ;  /* 0x00000c0000007945 */ /* 0x000fd80003800200 */
[----:B------:R-:W-:Y:S05]  /*7340*/  @!P1 BRA `(.L_x_13188) ;  /* 0x0000000800f89947 */ /* 0x000fea0003800000 */
[----:B------:R-:W-:-:S04]  /*7350*/  UISETP.NE.U32.AND UP0, UPT, UR12, URZ, UPT ;  /* 0x000000ff0c00728c */ /* 0x000fc8000bf05070 */
[----:B------:R-:W-:Y:S01]  /*7360*/  UISETP.NE.AND.EX UP0, UPT, UR13, URZ, UPT, UP0 ;  /* 0x000000ff0d00728c */ /* 0x000fe2000bf05300 */
[----:B------:R-:W-:Y:S10]  /*7370*/  @!P4 BRA `(.L_x_13189) ;  /* 0x00000000000cc947 */ /* 0x000ff40003800000 */
[----:B-----5:R-:W0:Y:S02]  /*7380*/  LDC.64 R160, c[0x0][0x390] ;  /* 0x0000e400ffa07b82 */ /* 0x020e240000000a00 */
[----:B0-----:R-:W-:-:S06]  /*7390*/  IMAD.WIDE.U32 R160, R172, 0x10, R160 ;  /* 0x00000010aca07825 */ /* 0x001fcc00078e00a0 */
[----:B------:R-:W5:Y:S02]  /*73a0*/  LDG.E.128 R160, desc[UR8][R160.64] ;  /* 0x00000008a0a07981 */ /* 0x000f64000c1e1d00 */
.L_x_13189:
[----:B------:R-:W-:Y:S05]  /*73b0*/  BRA.U !UP0, `(.L_x_13190) ;  /* 0x0000000508387547 */ /* 0x000fea000b800000 */
[----:B------:R-:W-:-:S04]  /*73c0*/  UISETP.NE.U32.AND UP0, UPT, UR6, URZ, UPT ;  /* 0x000000ff0600728c */ /* 0x000fc8000bf05070 */
[----:B------:R-:W-:-:S06]  /*73d0*/  UISETP.NE.AND.EX UP0, UPT, UR7, URZ, UPT, UP0 ;  /* 0x000000ff0700728c */ /* 0x000fcc000bf05300 */
[----:B------:R-:W-:-:S13]  /*73e0*/  PLOP3.LUT P2, PT, PT, PT, UP0, 0x80, 0x8 ;  /* 0x000000000008781c */ /* 0x000fda0003f4f008 */
[----:B------:R-:W-:Y:S05]  /*73f0*/  @!P2 BRA `(.L_x_13191) ;  /* 0x000000000094a947 */ /* 0x000fea0003800000 */
[----:B------:R-:W0:Y:S01]  /*7400*/  @P4 LDC R35, c[0x0][0x40c] ;  /* 0x00010300ff234b82 */ /* 0x000e220000000800 */
[-CC-:B------:R-:W-:Y:S01]  /*7410*/  @P3 FFMA.FTZ R33, R8, R171.reuse, R174.reuse ;  /* 0x000000ab08213223 */ /* 0x180fe200000100ae */
[-CC-:B------:R-:W-:Y:S01]  /*7420*/  @P3 FFMA.FTZ R34, R14, R171.reuse, R174.reuse ;  /* 0x000000ab0e223223 */ /* 0x180fe200000100ae */
[----:B01234-:R-:W-:Y:S01]  /*7430*/  @P3 FFMA.FTZ R168, R180, R171, R174 ;  /* 0x000000abb4a83223 */ /* 0x01ffe200000100ae */
        /* <DEDUP_REMOVED lines=13> */
[----:B------:R-:W-:-:S04]  /*7510*/  @P4 FMUL.FTZ R35, R32, R35 ;  /* 0x0000002320234220 */ /* 0x000fc80000410000 */
        /* <DEDUP_REMOVED lines=19> */
.L_x_13191:
[----:B01234-:R-:W0:Y:S01]  /*7650*/  @P4 LDC R168, c[0x0][0x40c] ;  /* 0x00010300ffa84b82 */ /* 0x01fe220000000800 */
        /* <DEDUP_REMOVED lines=36> */
.L_x_13190:
[----:B01234-:R-:W0:Y:S02]  /*78a0*/  LDC.64 R168, c[0x0][0x478] ;  /* 0x00011e00ffa87b82 */ /* 0x01fe240000000a00 */
        /* <DEDUP_REMOVED lines=30> */
.L_x_13194:
        /* <DEDUP_REMOVED lines=10> */
.L_x_13195:
        /* <DEDUP_REMOVED lines=10> */
.L_x_13196:
[----:B------:R-:W-:Y:S05]  /*7bd0*/  @!P4 BRA `(.L_x_13192) ;  /* 0x0000000000b4c947 */ /* 0x000fea0003800000 */
[----:B------:R-:W-:Y:S01]  /*7be0*/  FMUL.FTZ R167, R35, UR14 ;  /* 0x0000000e23a77c20 */ /* 0x000fe20008410000 */
[----:B------:R-:W-:-:S03]  /*7bf0*/  HADD2.F32 R168, -RZ, R238.H1_H1 ;  /* 0x300000eeffa87230 */ /* 0x000fc60000004100 */
[-C--:B-----5:R-:W-:Y:S02]  /*7c00*/  FFMA.FTZ R111, R163, R167.reuse, R111 ;  /* 0x000000a7a36f7223 */ /* 0x0a0fe4000001006f */
[----:B------:R-:W-:Y:S01]  /*7c10*/  FMUL.FTZ R167, R168, R167 ;  /* 0x000000a7a8a77220 */ /* 0x000fe20000410000 */
[----:B------:R-:W-:Y:S06]  /*7c20*/  BRA `(.L_x_13192) ;  /* 0x0000000000a07947 */ /* 0x000fec0003800000 */
.L_x_13193:
        /* <DEDUP_REMOVED lines=10> */
.L_x_13197:
        /* <DEDUP_REMOVED lines=10> */
.L_x_13198:
        /* <DEDUP_REMOVED lines=10> */
.L_x_13199:
        /* <DEDUP_REMOVED lines=10> */
.L_x_13192:
        /* <DEDUP_REMOVED lines=8> */
.L_x_13188:
[----:B------:R-:W-:Y:S05]  /*7f30*/  BSYNC.RECONVERGENT B0 ;  /* 0x0000000000007941 */ /* 0x000fea0003800200 */
.L_x_13187:
        /* <DEDUP_REMOVED lines=9> */
.L_x_13202:
        /* <DEDUP_REMOVED lines=42> */
.L_x_13204:
        /* <DEDUP_REMOVED lines=37> */
.L_x_13203:
        /* <DEDUP_REMOVED lines=31> */
.L_x_13207:
        /* <DEDUP_REMOVED lines=10> */
.L_x_13208:
        /* <DEDUP_REMOVED lines=10> */
.L_x_13209:
[----:B------:R-:W-:Y:S05]  /*87f0*/  @!P4 BRA `(.L_x_13205) ;  /* 0x0000000000b4c947 */ /* 0x000fea0003800000 */
[----:B------:R-:W-:Y:S01]  /*8800*/  FMUL.FTZ R167, R35, UR14 ;  /* 0x0000000e23a77c20 */ /* 0x000fe20008410000 */
[----:B------:R-:W-:-:S03]  /*8810*/  HADD2.F32 R168, -RZ, R240.H1_H1 ;  /* 0x300000f0ffa87230 */ /* 0x000fc60000004100 */
[-C--:B-----5:R-:W-:Y:S02]  /*8820*/  FFMA.FTZ R115, R163, R167.reuse, R115 ;  /* 0x000000a7a3737223 */ /* 0x0a0fe40000010073 */
[----:B------:R-:W-:Y:S01]  /*8830*/  FMUL.FTZ R167, R168, R167 ;  /* 0x000000a7a8a77220 */ /* 0x000fe20000410000 */
[----:B------:R-:W-:Y:S06]  /*8840*/  BRA `(.L_x_13205) ;  /* 0x0000000000a07947 */ /* 0x000fec0003800000 */
.L_x_13206:
        /* <DEDUP_REMOVED lines=10> */
.L_x_13210:
        /* <DEDUP_REMOVED lines=10> */
.L_x_13211:
        /* <DEDUP_REMOVED lines=10> */
.L_x_13212:
        /* <DEDUP_REMOVED lines=10> */
.L_x_13205:
        /* <DEDUP_REMOVED lines=8> */
.L_x_13201:
[----:B------:R-:W-:Y:S05]  /*8b50*/  BSYNC.RECONVERGENT B0 ;  /* 0x0000000000007941 */ /* 0x000fea0003800200 */
.L_x_13200:
        /* <DEDUP_REMOVED lines=8> */
[----:B-----5:R-:W0:Y:S02]  /*8be0*/  LDC.64 R160, c[0x0][0x390] ;  /* 0x0000e400ffa07b82 */ /* 0x020e240000000a00 */
[----:B0-----:R-:W-:-:S06]  /*8bf0*/  IMAD.WIDE.U32 R160, R172, 0x10, R160 ;  /* 0x00000010aca07825 */ /* 0x001fcc00078e00a0 */
[----:B------:R-:W5:Y:S02]  /*8c00*/  LDG.E.128 R160, desc[UR8][R160.64] ;  /* 0x00000008a0a07981 */ /* 0x000f64000c1e1d00 */
.L_x_13215:
[----:B------:R-:W-:Y:S05]  /*8c10*/  BRA.U !UP0, `(.L_x_13216) ;  /* 0x00000005083c7547 */ /* 0x000fea000b800000 */
[----:B------:R-:W-:-:S04]  /*8c20*/  UISETP.NE.U32.AND UP0, UPT, UR6, URZ, UPT ;  /* 0x000000ff0600728c */ /* 0x000fc8000bf05070 */
[----:B------:R-:W-:-:S06]  /*8c30*/  UISETP.NE.AND.EX UP0, UPT, UR7, URZ, UPT, UP0 ;  /* 0x000000ff0700728c */ /* 0x000fcc000bf05300 */
[----:B------:R-:W-:-:S13]  /*8c40*/  PLOP3.LUT P5, PT, PT, PT, UP0, 0x80, 0x8 ;  /* 0x000000000008781c */ /* 0x000fda0003faf008 */
[----:B------:R-:W-:Y:S05]  /*8c50*/  @!P5 BRA `(.L_x_13217) ;  /* 0x000000000098d947 */ /* 0x000fea0003800000 */
[-CC-:B------:R-:W-:Y:S01]  /*8c60*/  @P3 FFMA.FTZ R3, R215, R171.reuse, R174.reuse ;  /* 0x000000abd7033223 */ /* 0x180fe200000100ae */
[-CC-:B------:R-:W-:Y:S01]  /*8c70*/  @P3 FFMA.FTZ R32, R21, R171.reuse, R174.reuse ;  /* 0x000000ab15203223 */ /* 0x180fe200000100ae */
[-CC-:B------:R-:W-:Y:S01]  /*8c80*/  @P3 FFMA.FTZ R33, R185, R171.reuse, R174.reuse ;  /* 0x000000abb9213223 */ /* 0x180fe200000100ae */
[----:B------:R-:W-:Y:S01]  /*8c90*/  @P3 FFMA.FTZ R171, R186, R171, R174 ;  /* 0x000000abbaab3223 */ /* 0x000fe200000100ae */
[----:B------:R-:W-:Y:S01]  /*8ca0*/  @P3 FADD.FTZ R34, R216, -R3 ;  /* 0x80000003d8223221 */ /* 0x000fe20000010000 */
[----:B------:R-:W-:Y:S01]  /*8cb0*/  MOV R3, R159 ;  /* 0x0000009f00037202 */ /* 0x000fe20000000f00 */
[----:B01234-:R-:W0:Y:S01]  /*8cc0*/  @P4 LDC R168, c[0x0][0x40c] ;  /* 0x00010300ffa84b82 */ /* 0x01fe220000000800 */
[----:B------:R-:W-:Y:S01]  /*8cd0*/  @P3 FADD.FTZ R171, R189, -R171 ;  /* 0x800000abbdab3221 */ /* 0x000fe20000010000 */
[----:B------:R-:W-:Y:S01]  /*8ce0*/  @P3 FFMA.FTZ R3, R2, R34, R159 ;  /* 0x0000002202033223 */ /* 0x000fe2000001009f */
[----:B------:R-:W-:Y:S01]  /*8cf0*/  @P3 FADD.FTZ R34, R184, -R32 ;  /* 0x80000020b8223221 */ /* 0x000fe20000010000 */
[----:B------:R-:W-:Y:S01]  /*8d00*/  MOV R32, R156 ;  /* 0x0000009c00207202 */ /* 0x000fe20000000f00 */
[----:B------:R-:W-:-:S02]  /*8d10*/  @P4 HADD2.F32 R169, -RZ, R241.H0_H0 ;  /* 0x200000f1ffa94230 */ /* 0x000fc40000004100 */
[C---:B------:R-:W-:Y:S01]  /*8d20*/  @P3 FFMA.FTZ R32, R2.reuse, R34, R156 ;  /* 0x0000002202203223 */ /* 0x040fe2000001009c */
[----:B------:R-:W-:Y:S01]  /*8d30*/  @P3 FADD.FTZ R34, R187, -R33 ;  /* 0x80000021bb223221 */ /* 0x000fe20000010000 */
[----:B------:R-:W-:Y:S01]  /*8d40*/  MOV R33, R157 ;  /* 0x0000009d00217202 */ /* 0x000fe20000000f00 */
[----:B------:R-:W1:Y:S02]  /*8d50*/  @P4 LDC R35, c[0x0][0x40c] ;  /* 0x00010300ff234b82 */ /* 0x000e640000000800 */
[C---:B------:R-:W-:Y:S01]  /*8d60*/  @P3 FFMA.FTZ R33, R2.reuse, R34, R157 ;  /* 0x0000002202213223 */ /* 0x040fe2000001009d */
[----:B------:R-:W-:Y:S01]  /*8d70*/  MOV R34, R158 ;  /* 0x0000009e00227202 */ /* 0x000fe20000000f00 */
[----:B------:R-:W-:-:S04]  /*8d80*/  @P3 FFMA.FTZ R34, R2, R171, R158 ;  /* 0x000000ab02223223 */ /* 0x000fc8000001009e */
[----:B------:R-:W2:Y:S01]  /*8d90*/  @P4 LDC R2, c[0x0][0x40c] ;  /* 0x00010300ff024b82 */ /* 0x000ea20000000800 */
[----:B0-----:R-:W-:-:S04]  /*8da0*/  @P4 FMUL.FTZ R168, R32, R168 ;  /* 0x000000a820a84220 */ /* 0x001fc80000410000 */
[----:B------:R-:W-:Y:S01]  /*8db0*/  @P4 FMUL.FTZ R164, R168, R169 ;  /* 0x000000a9a8a44220 */ /* 0x000fe20000410000 */
[----:B-----5:R-:W-:Y:S01]  /*8dc0*/  @P4 FFMA.FTZ R116, R160, R168, R116 ;  /* 0x000000a8a0744223 */ /* 0x020fe20000010074 */
[----:B------:R-:W-:Y:S02]  /*8dd0*/  @P4 HADD2.F32 R168, -RZ, R241.H1_H1 ;  /* 0x300000f1ffa84230 */ /* 0x000fe40000004100 */
[----:B-1----:R-:W-:-:S04]  /*8de0*/  @P4 FMUL.FTZ R35, R34, R35 ;  /* 0x0000002322234220 */ /* 0x002fc80000410000 */
[----:B------:R-:W-:Y:S01]  /*8df0*/  @P4 FFMA.FTZ R118, R162, R35, R118 ;  /* 0x00000023a2764223 */ /* 0x000fe20000010076 */
[----:B--2---:R-:W-:-:S04]  /*8e00*/  @P4 FMUL.FTZ R2, R33, R2 ;  /* 0x0000000221024220 */ /* 0x004fc80000410000 */
[----:B------:R-:W-:Y:S01]  /*8e10*/  @P4 FMUL.FTZ R165, R2, R168 ;  /* 0x000000a802a54220 */ /* 0x000fe20000410000 */
[----:B------:R-:W-:Y:S01]  /*8e20*/  @P4 FFMA.FTZ R117, R161, R2, R117 ;  /* 0x00000002a1754223 */ /* 0x000fe20000010075 */
[----:B------:R-:W-:-:S05]  /*8e30*/  @P4 HADD2.F32 R2, -RZ, R242.H0_H0 ;  /* 0x200000f2ff024230 */ /* 0x000fca0000004100 */
[----:B------:R-:W-:Y:S01]  /*8e40*/  @P4 FMUL.FTZ R166, R35, R2 ;  /* 0x0000000223a64220 */ /* 0x000fe20000410000 */
[----:B------:R-:W-:Y:S01]  /*8e50*/  MOV R35, R3 ;  /* 0x0000000300237202 */ /* 0x000fe20000000f00 */
[----:B------:R-:W-:Y:S06]  /*8e60*/  @!P4 BRA `(.L_x_13218) ;  /* 0x00000008002cc947 */ /* 0x000fec0003800000 */
[----:B------:R-:W-:Y:S01]  /*8e70*/  FMUL.FTZ R167, R3, UR14 ;  /* 0x0000000e03a77c20 */ /* 0x000fe20008410000 */
[----:B------:R-:W-:-:S03]  /*8e80*/  HADD2.F32 R2, -RZ, R242.H1_H1 ;  /* 0x300000f2ff027230 */ /* 0x000fc60000004100 */
[----:B------:R-:W-:Y:S02]  /*8e90*/  FFMA.FTZ R119, R163, R167, R119 ;  /* 0x000000a7a3777223 */ /* 0x000fe40000010077 */
[----:B------:R-:W-:Y:S01]  /*8ea0*/  FMUL.FTZ R167, R167, R2 ;  /* 0x00000002a7a77220 */ /* 0x000fe20000410000 */
[----:B------:R-:W-:Y:S06]  /*8eb0*/  BRA `(.L_x_13218) ;  /* 0x0000000800187947 */ /* 0x000fec0003800000 */
.L_x_13217:
[----:B01234-:R-:W0:Y:S01]  /*8ec0*/  @P4 LDC R168, c[0x0][0x40c] ;  /* 0x00010300ffa84b82 */ /* 0x01fe220000000800 */
[-CC-:B------:R-:W-:Y:S01]  /*8ed0*/  @P3 FFMA.FTZ R3, R21, R171.reuse, R174.reuse ;  /* 0x000000ab15033223 */ /* 0x180fe200000100ae */
[----:B------:R-:W-:Y:S01]  /*8ee0*/  MOV R169, R156 ;  /* 0x0000009c00a97202 */ /* 0x000fe20000000f00 */
[----:B------:R-:W-:Y:S02]  /*8ef0*/  @P3 FFMA.FTZ R173, R185, R171, R174 ;  /* 0x000000abb9ad3223 */ /* 0x000fe400000100ae */
[----:B------:R-:W-:Y:S02]  /*8f00*/  @P3 FADD.FTZ R3, R184, -R3 ;  /* 0x80000003b8033221 */ /* 0x000fe40000010000 */
[----:B------:R-:W-:Y:S02]  /*8f10*/  @P3 FADD.FTZ R173, R187, -R173 ;  /* 0x800000adbbad3221 */ /* 0x000fe40000010000 */
[C---:B------:R-:W-:Y:S01]  /*8f20*/  @P3 FFMA.FTZ R169, R2.reuse, R3, R156 ;  /* 0x0000000302a93223 */ /* 0x040fe2000001009c */
[----:B------:R-:W-:Y:S01]  /*8f30*/  MOV R3, R157 ;  /* 0x0000009d00037202 */ /* 0x000fe20000000f00 */
[----:B------:R-:W-:Y:S01]  /*8f40*/  @P3 FFMA.FTZ R3, R2, R173, R157 ;  /* 0x000000ad02033223 */ /* 0x000fe2000001009d */
[----:B------:R-:W-:-:S04]  /*8f50*/  @P3 FFMA.FTZ R173, R186, R171, R174 ;  /* 0x000000abbaad3223 */ /* 0x000fc800000100ae */
[----:B------:R-:W-:Y:S01]  /*8f60*/  @P3 FADD.FTZ R173, R189, -R173 ;  /* 0x800000adbdad3221 */ /* 0x000fe20000010000 */
[----:B0-----:R-:W-:Y:S01]  /*8f70*/  @P4 FMUL.FTZ R168, R169, R168 ;  /* 0x000000a8a9a84220 */ /* 0x001fe20000410000 */
[----:B------:R-:W-:-:S03]  /*8f80*/  @P4 HADD2.F32 R169, -RZ, R241.H0_H0 ;  /* 0x200000f1ffa94230 */ /* 0x000fc60000004100 */
[-C--:B-----5:R-:W-:Y:S02]  /*8f90*/  @P4 FFMA.FTZ R116, R160, R168.reuse, R116 ;  /* 0x000000a8a0744223 */ /* 0x0a0fe40000010074 */
[----:B------:R-:W-:Y:S01]  /*8fa0*/  @P4 FMUL.FTZ R164, R169, R168 ;  /* 0x000000a8a9a44220 */ /* 0x000fe20000410000 */
[----:B------:R-:W-:Y:S01]  /*8fb0*/  MOV R169, R158 ;  /* 0x0000009e00a97202 */ /* 0x000fe20000000f00 */
[----:B------:R-:W0:Y:S01]  /*8fc0*/  @P4 LDC R168, c[0x0][0x40c] ;  /* 0x00010300ffa84b82 */ /* 0x000e220000000800 */
[----:B------:R-:W-:-:S07]  /*8fd0*/  @P3 FFMA.FTZ R169, R2, R173, R158 ;  /* 0x000000ad02a93223 */ /* 0x000fce000001009e */
[----:B------:R-:W1:Y:S01]  /*8fe0*/  @P4 LDC R173, c[0x0][0x40c] ;  /* 0x00010300ffad4b82 */ /* 0x000e620000000800 */
[----:B0-----:R-:W-:Y:S01]  /*8ff0*/  @P4 FMUL.FTZ R168, R3, R168 ;  /* 0x000000a803a84220 */ /* 0x001fe20000410000 */
[----:B------:R-:W-:-:S03]  /*9000*/  @P4 HADD2.F32 R3, -RZ, R241.H1_H1 ;  /* 0x300000f1ff034230 */ /* 0x000fc60000004100 */
[-C--:B------:R-:W-:Y:S02]  /*9010*/  @P4 FFMA.FTZ R117, R161, R168.reuse, R117 ;  /* 0x000000a8a1754223 */ /* 0x080fe40000010075 */
[----:B------:R-:W-:Y:S01]  /*9020*/  @P4 FMUL.FTZ R165, R3, R168 ;  /* 0x000000a803a54220 */ /* 0x000fe20000410000 */
[----:B------:R-:W-:Y:S02]  /*9030*/  @P4 HADD2.F32 R3, -RZ, R242.H0_H0 ;  /* 0x200000f2ff034230 */ /* 0x000fe40000004100 */
[----:B-1----:R-:W-:-:S04]  /*9040*/  @P4 FMUL.FTZ R173, R169, R173 ;  /* 0x000000ada9ad4220 */ /* 0x002fc80000410000 */
[-C--:B------:R-:W-:Y:S01]  /*9050*/  @P4 FMUL.FTZ R166, R3, R173.reuse ;  /* 0x000000ad03a64220 */ /* 0x080fe20000410000 */
[----:B------:R-:W-:Y:S01]  /*9060*/  @P4 FFMA.FTZ R118, R162, R173, R118 ;  /* 0x000000ada2764223 */ /* 0x000fe20000010076 */
[----:B------:R-:W-:Y:S06]  /*9070*/  @!P4 BRA `(.L_x_13218) ;  /* 0x0000000400a8c947 */ /* 0x000fec0003800000 */
[----:B------:R-:W-:Y:S01]  /*9080*/  @P3 FFMA.FTZ R3, R215, R171, R174 ;  /* 0x000000abd7033223 */ /* 0x000fe200000100ae */
[----:B------:R-:W-:-:S03]  /*9090*/  MOV R167, R159 ;  /* 0x0000009f00a77202 */ /* 0x000fc60000000f00 */
[----:B------:R-:W-:-:S04]  /*90a0*/  @P3 FADD.FTZ R3, R216, -R3 ;  /* 0x80000003d8033221 */ /* 0x000fc80000010000 */
[----:B------:R-:W-:Y:S01]  /*90b0*/  @P3 FFMA.FTZ R167, R2, R3, R159 ;  /* 0x0000000302a73223 */ /* 0x000fe2000001009f */
[----:B------:R-:W-:-:S03]  /*90c0*/  HADD2.F32 R2, -RZ, R242.H1_H1 ;  /* 0x300000f2ff027230 */ /* 0x000fc60000004100 */
[----:B------:R-:W-:-:S04]  /*90d0*/  FMUL.FTZ R167, R167, UR14 ;  /* 0x0000000ea7a77c20 */ /* 0x000fc80008410000 */
[-C--:B------:R-:W-:Y:S01]  /*90e0*/  FFMA.FTZ R119, R163, R167.reuse, R119 ;  /* 0x000000a7a3777223 */ /* 0x080fe20000010077 */
[----:B------:R-:W-:Y:S01]  /*90f0*/  FMUL.FTZ R167, R2, R167 ;  /* 0x000000a702a77220 */ /* 0x000fe20000410000 */
[----:B------:R-:W-:Y:S06]  /*9100*/  BRA `(.L_x_13218) ;  /* 0x0000000400847947 */ /* 0x000fec0003800000 */
.L_x_13216:
        /* <DEDUP_REMOVED lines=31> */
.L_x_13220:
        /* <DEDUP_REMOVED lines=10> */
.L_x_13221:
        /* <DEDUP_REMOVED lines=8> */
[-C--:B-----5:R-:W-:Y:S01]  /*9420*/  FFMA.FTZ R118, R162, R166.reuse, R118 ;  /* 0x000000a6a2767223 */ /* 0x0a0fe20000010076 */
[----:B------:R-:W-:-:S07]  /*9430*/  FMUL.FTZ R166, R2, R166 ;  /* 0x000000a602a67220 */ /* 0x000fce0000410000 */
.L_x_13222:
[----:B------:R-:W-:Y:S05]  /*9440*/  @!P4 BRA `(.L_x_13218) ;  /* 0x0000000000b4c947 */ /* 0x000fea0003800000 */
[----:B------:R-:W-:Y:S01]  /*9450*/  FMUL.FTZ R167, R35, UR14 ;  /* 0x0000000e23a77c20 */ /* 0x000fe20008410000 */
[----:B------:R-:W-:-:S03]  /*9460*/  HADD2.F32 R2, -RZ, R242.H1_H1 ;  /* 0x300000f2ff027230 */ /* 0x000fc60000004100 */
[-C--:B-----5:R-:W-:Y:S02]  /*9470*/  FFMA.FTZ R119, R163, R167.reuse, R119 ;  /* 0x000000a7a3777223 */ /* 0x0a0fe40000010077 */
[----:B------:R-:W-:Y:S01]  /*9480*/  FMUL.FTZ R167, R2, R167 ;  /* 0x000000a702a77220 */ /* 0x000fe20000410000 */
[----:B------:R-:W-:Y:S06]  /*9490*/  BRA `(.L_x_13218) ;  /* 0x0000000000a07947 */ /* 0x000fec0003800000 */
.L_x_13219:
[----:B------:R-:W-:Y:S01]  /*94a0*/  FFMA.FTZ R168, R215, R171, R174 ;  /* 0x000000abd7a87223 */ /* 0x000fe200000100ae */
[----:B------:R-:W-:-:S03]  /*94b0*/  ISETP.GT.AND P3, PT, R3, RZ, PT ;  /* 0x000000ff0300720c */ /* 0x000fc60003f64270 */
[----:B------:R-:W-:-:S04]  /*94c0*/  FADD.FTZ R168, R216, -R168 ;  /* 0x800000a8d8a87221 */ /* 0x000fc80000010000 */
[----:B------:R-:W-:-:S05]  /*94d0*/  FMUL.FTZ R168, R2, R168 ;  /* 0x000000a802a87220 */ /* 0x000fca0000410000 */
[----:B------:R-:W-:Y:S02]  /*94e0*/  FSEL R169, R168, RZ, P3 ;  /* 0x000000ffa8a97208 */ /* 0x000fe40001800000 */
[----:B------:R-:W0:Y:S01]  /*94f0*/  @P4 LDC R168, c[0x0][0x40c] ;  /* 0x00010300ffa84b82 */ /* 0x000e220000000800 */
        /* <DEDUP_REMOVED lines=10> */
.L_x_13223:
        /* <DEDUP_REMOVED lines=10> */
.L_x_13224:
        /* <DEDUP_REMOVED lines=10> */
.L_x_13225:
[----:B------:R-:W-:Y:S02]  /*96e0*/  @P4 HADD2.F32 R2, -RZ, R242.H1_H1 ;  /* 0x300000f2ff024230 */ /* 0x000fe40000004100 */
[----:B0-----:R-:W-:-:S04]  /*96f0*/  @P4 FMUL.FTZ R168, R169, R168 ;  /* 0x000000a8a9a84220 */ /* 0x001fc80000410000 */
[-C--:B------:R-:W-:Y:S01]  /*9700*/  @P4 FMUL.FTZ R167, R2, R168.reuse ;  /* 0x000000a802a74220 */ /* 0x080fe20000410000 */
[----:B-----5:R-:W-:-:S07]  /*9710*/  @P4 FFMA.FTZ R119, R163, R168, R119 ;  /* 0x000000a8a3774223 */ /* 0x020fce0000010077 */
.L_x_13218:
[----:B------:R-:W0:Y:S02]  /*9720*/  @P5 LDC.64 R2, c[0x0][0x478] ;  /* 0x00011e00ff025b82 */ /* 0x000e240000000a00 */
[----:B0-----:R-:W-:-:S05]  /*9730*/  @P5 IMAD.WIDE.U32 R2, R170, 0x10, R2 ;  /* 0x00000010aa025825 */ /* 0x001fca00078e0002 */
[----:B------:R0:W-:Y:S02]  /*9740*/  @P5 STG.E.128 desc[UR8][R2.64], R32 ;  /* 0x0000002002005986 */ /* 0x0001e4000c101d08 */
[----:B0-----:R-:W0:Y:S02]  /*9750*/  @P4 LDC.64 R2, c[0x0][0x468] ;  /* 0x00011a00ff024b82 */ /* 0x001e240000000a00 */
[----:B0-----:R-:W-:-:S05]  /*9760*/  @P4 IMAD.WIDE.U32 R2, R172, 0x10, R2 ;  /* 0x00000010ac024825 */ /* 0x001fca00078e0002 */
[----:B------:R0:W-:Y:S02]  /*9770*/  @P4 STG.E.128 desc[UR8][R2.64], R164 ;  /* 0x000000a402004986 */ /* 0x0001e4000c101d08 */
.L_x_13214:
[----:B------:R-:W-:Y:S05]  /*9780*/  BSYNC.RECONVERGENT B0 ;  /* 0x0000000000007941 */ /* 0x000fea0003800200 */
.L_x_13213:
[----:B0-----:R-:W0:Y:S01]  /*9790*/  LDC.64 R2, c[0x0][0x380] ;  /* 0x0000e000ff027b82 */ /* 0x001e220000000a00 */
[----:B------:R-:W-:Y:S01]  /*97a0*/  UPLOP3.LUT UP1, UPT, UPT, UPT, UP1, 0x40, 0x4 ;  /* 0x000000000004789c */ /* 0x000fe20003f2e810 */
[----:B0-----:R-:W-:-:S04]  /*97b0*/  IADD3 R4, PT, PT, R4, R2, RZ ;  /* 0x0000000204047210 */ /* 0x001fc80007ffe0ff */
[----:B------:R-:W-:-:S13]  /*97c0*/  ISETP.GE.AND P3, PT, R4, R3, PT ;  /* 0x000000030400720c */ /* 0x000fda0003f66270 */
[----:B------:R-:W-:Y:S05]  /*97d0*/  @!P3 BRA `(.L_x_13226) ;  /* 0xffffff7800acb947 */ /* 0x000fea000383ffff */
.L_x_13102:
[----:B-----5:R-:W0:Y:S01]  /*97e0*/  S2R R2, SR_TID.X ;  /* 0x0000000000027919 */ /* 0x020e220000002100 */
[----:B------:R-:W1:Y:S01]  /*97f0*/  S2UR UR4, SR_CTAID.X ;  /* 0x00000000000479c3 */ /* 0x000e620000002500 */
[----:B------:R-:W-:Y:S01]  /*9800*/  LOP3.LUT P3, RZ, R6, 0x8, RZ, 0xc0, !PT ;  /* 0x0000000806ff7812 */ /* 0x000fe2000786c0ff */
[----:B------:R-:W-:Y:S01]  /*9810*/  BSSY.RECONVERGENT B0, `(.L_x_13227) ;  /* 0x000000e000007945 */ /* 0x000fe20003800200 */
[----:B-1----:R-:W-:-:S05]  /*9820*/  IMAD R223, R223, UR4, RZ ;  /* 0x00000004dfdf7c24 */ /* 0x002fca000f8e02ff */
[----:B0-----:R-:W-:-:S06]  /*9830*/  LEA.HI R223, R223, R2, RZ, 0x1e ;  /* 0x00000002dfdf7211 */ /* 0x001fcc00078ff0ff */
[----:B------:R-:W-:Y:S05]  /*9840*/  @!P3 BRA `(.L_x_13228) ;  /* 0x000000000028b947 */ /* 0x000fea0003800000 */
[----:B------:R-:W0:Y:S08]  /*9850*/  LDC.64 R2, c[0x0][0x440] ;  /* 0x00011000ff027b82 */ /* 0x000e300000000a00 */
[----:B------:R-:W1:Y:S08]  /*9860*/  LDC.64 R4, c[0x0][0x448] ;  /* 0x00011200ff047b82 */ /* 0x000e700000000a00 */
[----:B------:R-:W5:Y:S01]  /*9870*/  LDC.64 R8, c[0x0][0x460] ;  /* 0x00011800ff087b82 */ /* 0x000f620000000a00 */
[----:B0-----:R-:W-:-:S05]  /*9880*/  IMAD.WIDE.U32 R2, R223, 0x10, R2 ;  /* 0x00000010df027825 */ /* 0x001fca00078e0002 */
[----:B------:R0:W-:Y:S01]  /*9890*/  STG.E.128 desc[UR8][R2.64], R60 ;  /* 0x0000003c02007986 */ /* 0x0001e2000c101d08 */
[----:B-1----:R-:W-:-:S05]  /*98a0*/  IMAD.WIDE.U32 R4, R223, 0x10, R4 ;  /* 0x00000010df047825 */ /* 0x002fca00078e0004 */
[----:B------:R0:W-:Y:S01]  /*98b0*/  STG.E.128 desc[UR8][R4.64], R28 ;  /* 0x0000001c04007986 */ /* 0x0001e2000c101d08 */
[C---:B-----5:R-:W-:Y:S01]  /*98c0*/  IMAD.WIDE.U32 R8, R223.reuse, 0x10, R8 ;  /* 0x00000010df087825 */ /* 0x060fe200078e0008 */
[----:B------:R-:W-:-:S04]  /*98d0*/  IADD3 R223, PT, PT, R223, 0x100, RZ ;  /* 0x00000100dfdf7810 */ /* 0x000fc80007ffe0ff */
[----:B------:R0:W-:Y:S03]  /*98e0*/  STG.E.128 desc[UR8][R8.64], R88 ;  /* 0x0000005808007986 */ /* 0x0001e6000c101d08 */
.L_x_13228:
[----:B------:R-:W-:Y:S05]  /*98f0*/  BSYNC.RECONVERGENT B0 ;  /* 0x0000000000007941 */ /* 0x000fea0003800200 */
.L_x_13227:
[----:B------:R-:W-:Y:S01]  /*9900*/  LOP3.LUT P3, RZ, R6, 0x10, RZ, 0xc0, !PT ;  /* 0x0000001006ff7812 */ /* 0x000fe2000786c0ff */
[----:B------:R-:W-:-:S12]  /*9910*/  BSSY.RECONVERGENT B0, `(.L_x_13229) ;  /* 0x000000c000007945 */ /* 0x000fd80003800200 */
[----:B------:R-:W-:Y:S05]  /*9920*/  @!P3 BRA `(.L_x_13230) ;  /* 0x000000000028b947 */ /* 0x000fea0003800000 */
[----:B0-----:R-:W0:Y:S08]  /*9930*/  LDC.64 R2, c[0x0][0x440] ;  /* 0x00011000ff027b82 */ /* 0x001e300000000a00 */
        /* <DEDUP_REMOVED lines=9> */
.L_x_13230:
[----:B------:R-:W-:Y:S05]  /*99d0*/  BSYNC.RECONVERGENT B0 ;  /* 0x0000000000007941 */ /* 0x000fea0003800200 */
.L_x_13229:
        /* <DEDUP_REMOVED lines=13> */
.L_x_13232:
[----:B------:R-:W-:Y:S05]  /*9ab0*/  BSYNC.RECONVERGENT B0 ;  /* 0x0000000000007941 */ /* 0x000fea0003800200 */
.L_x_13231:
        /* <DEDUP_REMOVED lines=13> */
.L_x_13234:
[----:B------:R-:W-:Y:S05]  /*9b90*/  BSYNC.RECONVERGENT B0 ;  /* 0x0000000000007941 */ /* 0x000fea0003800200 */
.L_x_13233:
[----:B------:R-:W-:Y:S04]  /*9ba0*/  BSSY.RECONVERGENT B0, `(.L_x_13235) ;  /* 0x000000c000007945 */ /* 0x000fe80003800200 */
        /* <DEDUP_REMOVED lines=11> */
.L_x_13236:
[----:B------:R-:W-:Y:S05]  /*9c60*/  BSYNC.RECONVERGENT B0 ;  /* 0x0000000000007941 */ /* 0x000fea0003800200 */
.L_x_13235:
        /* <DEDUP_REMOVED lines=12> */
.L_x_13238:
[----:B------:R-:W-:Y:S05]  /*9d30*/  BSYNC.RECONVERGENT B0 ;  /* 0x0000000000007941 */ /* 0x000fea0003800200 */
.L_x_13237:
        /* <DEDUP_REMOVED lines=12> */
.L_x_13240:
[----:B------:R-:W-:Y:S05]  /*9e00*/  BSYNC.RECONVERGENT B0 ;  /* 0x0000000000007941 */ /* 0x000fea0003800200 */
.L_x_13239:
[----:B------:R-:W-:-:S13]  /*9e10*/  LOP3.LUT P0, RZ, R6, 0x1, RZ, 0xc0, !PT ;  /* 0x0000000106ff7812 */ /* 0x000fda000780c0ff */
[----:B------:R-:W-:Y:S05]  /*9e20*/  @!P0 EXIT ;  /* 0x000000000000894d */ /* 0x000fea0003800000 */
[----:B0-----:R-:W0:Y:S08]  /*9e30*/  LDC.64 R2, c[0x0][0x440] ;  /* 0x00011000ff027b82 */ /* 0x001e300000000a00 */
[----:B------:R-:W1:Y:S08]  /*9e40*/  LDC.64 R4, c[0x0][0x448] ;  /* 0x00011200ff047b82 */ /* 0x000e700000000a00 */
[----:B------:R-:W5:Y:S01]  /*9e50*/  LDC.64 R6, c[0x0][0x460] ;  /* 0x00011800ff067b82 */ /* 0x000f620000000a00 */
[----:B0-----:R-:W-:-:S05]  /*9e60*/  IMAD.WIDE.U32 R2, R223, 0x10, R2 ;  /* 0x00000010df027825 */ /* 0x001fca00078e0002 */
[----:B------:R-:W-:Y:S01]  /*9e70*/  STG.E.128 desc[UR8][R2.64], R84 ;  /* 0x0000005402007986 */ /* 0x000fe2000c101d08 */
[----:B-1----:R-:W-:-:S05]  /*9e80*/  IMAD.WIDE.U32 R4, R223, 0x10, R4 ;  /* 0x00000010df047825 */ /* 0x002fca00078e0004 */
[----:B------:R-:W-:Y:S01]  /*9e90*/  STG.E.128 desc[UR8][R4.64], R56 ;  /* 0x0000003804007986 */ /* 0x000fe2000c101d08 */
[----:B-----5:R-:W-:-:S05]  /*9ea0*/  IMAD.WIDE.U32 R6, R223, 0x10, R6 ;  /* 0x00000010df067825 */ /* 0x020fca00078e0006 */
[----:B------:R-:W-:Y:S01]  /*9eb0*/  STG.E.128 desc[UR8][R6.64], R116 ;  /* 0x0000007406007986 */ /* 0x000fe2000c101d08 */
[----:B------:R-:W-:Y:S05]  /*9ec0*/  EXIT ;  /* 0x000000000000794d */ /* 0x000fea0003800000 */
.L_x_13241:
        /* <DEDUP_REMOVED lines=11> */
.L_x_15744:


//--------------------- .text._ZN10layer_norm13ln_bwd_kernelINS_13Kernel_traitsI6__halfffffjLj8192ELj1ELj1ELj8ELj16ENS_18Kernel_traits_baseILj8192ES2_ffffjLj256EEEEELb0ELb1ELb1ELb1EEEvNS_9BwdParamsE --------------------------
	.section	.text._ZN10layer_norm13ln_bwd_kernelINS_13Kernel_traitsI6__halfffffjLj8192ELj1ELj1ELj8ELj16ENS_18Kernel_traits_baseILj8192ES2_ffffjLj256EEEEELb0ELb1ELb1ELb1EEEvNS_9BwdParamsE,"ax",@progbits
	.align	128
        .global         _ZN10layer_norm13ln_bwd_kernelINS_13Kernel_traitsI6__halfffffjLj8192ELj1ELj1ELj8ELj16ENS_18Kernel_traits_baseILj8192ES2_ffffjLj256EEEEELb0ELb1ELb1ELb1EEEvNS_9BwdParamsE
        .type           _ZN10layer_norm13ln_bwd_kernelINS_13Kernel_traitsI6__halfffffjLj8192ELj1ELj1ELj8ELj16ENS_18Kernel_traits_baseILj8192ES2_ffffjLj256EEEEELb0ELb1ELb1ELb1EEEvNS_9BwdParamsE,@function
        .size           _ZN10layer_norm13ln_bwd_kernelINS_13Kernel_traitsI6__halfffffjLj8192ELj1ELj1ELj8ELj16ENS_18Kernel_traits_baseILj8192ES2_ffffjLj256EEEEELb0ELb1ELb1ELb1EEEvNS_9BwdParamsE,(.L_x_15745 - _ZN10layer_norm13ln_bwd_kernelINS_13Kernel_traitsI6__halfffffjLj8192ELj1ELj1ELj8ELj16ENS_18Kernel_traits_baseILj8192ES2_ffffjLj256EEEEELb0ELb1ELb1ELb1EEEvNS_9BwdParamsE)
        .other          _ZN10layer_norm13ln_bwd_kernelINS_13Kernel_traitsI6__halfffffjLj8192ELj1ELj1ELj8ELj16ENS_18Kernel_traits_baseILj8192ES2_ffffjLj256EEEEELb0ELb1ELb1ELb1EEEvNS_9BwdParamsE,@"STO_CUDA_ENTRY STV_DEFAULT"
_ZN10layer_norm13ln_bwd_kernelINS_13Kernel_traitsI6__halfffffjLj8192ELj1ELj1ELj8ELj16ENS_18Kernel_traits_baseILj8192ES2_ffffjLj256EEEEELb0ELb1ELb1ELb1EEEvNS_9BwdParamsE:
.text._ZN10layer_norm13ln_bwd_kernelINS_13Kernel_traitsI6__halfffffjLj8192ELj1ELj1ELj8ELj16ENS_18Kernel_traits_baseILj8192ES2_ffffjLj256EEEEELb0ELb1ELb1ELb1EEEvNS_9BwdParamsE:
        /* <DEDUP_REMOVED lines=66> */
[----:B0-----:R-:W2:Y:S01]  /*0420*/  LDG.E.64 R10, desc[UR18][R4.64+0x3000] ;  /* 0x00300012040a7981 */ /* 0x001ea2000c1e1b00 */
[----:B------:R-:W0:Y:S03]  /*0430*/  LDCU.128 UR12, c[0x0][0x3f0] ;  /* 0x00007e00ff0c77ac */ /* 0x000e260008000c00 */
[----:B------:R-:W3:Y:S01]  /*0440*/  LDG.E.64 R12, desc[UR18][R4.64+0x2800] ;  /* 0x00280012040c7981 */ /* 0x000ee2000c1e1b00 */
[----:B------:R-:W0:Y:S03]  /*0450*/  LDCU.64 UR22, c[0x0][0x3c0] ;  /* 0x00007800ff1677ac */ /* 0x000e260008000a00 */
[----:B------:R-:W3:Y:S01]  /*0460*/  LDG.E.64 R16, desc[UR18][R4.64+0x1800] ;  /* 0x0018001204107981 */ /* 0x000ee2000c1e1b00 */
[----:B------:R-:W0:Y:S03]  /*0470*/  LDCU.64 UR24, c[0x0][0x380] ;  /* 0x00007000ff1877ac */ /* 0x000e260008000a00 */
[----:B------:R-:W3:Y:S04]  /*0480*/  LDG.E.64 R14, desc[UR18][R4.64+0x2000] ;  /* 0x00200012040e7981 */ /* 0x000ee8000c1e1b00 */
[----:B------:R-:W3:Y:S04]  /*0490*/  LDG.E.64 R18, desc[UR18][R4.64+0x1000] ;  /* 0x0010001204127981 */ /* 0x000ee8000c1e1b00 */
[----:B------:R-:W3:Y:S04]  /*04a0*/  LDG.E.64 R8, desc[UR18][R4.64+0x3800] ;  /* 0x0038001204087981 */ /* 0x000ee8000c1e1b00 */
[----:B------:R-:W3:Y:S04]  /*04b0*/  LDG.E.64 R220, desc[UR18][R4.64+0x800] ;  /* 0x0008001204dc7981 */ /* 0x000ee8000c1e1b00 */
[----:B------:R-:W3:Y:S01]  /*04c0*/  LDG.E.64 R222, desc[UR18][R4.64] ;  /* 0x0000001204de7981 */ /* 0x000ee2000c1e1b00 */
[----:B----4-:R-:W-:-:S05]  /*04d0*/  IMAD.WIDE.U32 R2, R213, 0x8, R2 ;  /* 0x00000008d5027825 */ /* 0x010fca00078e0002 */
[----:B------:R-:W5:Y:S04]  /*04e0*/  LDG.E.64 R224, desc[UR18][R2.64+0x3800] ;  /* 0x0038001202e07981 */ /* 0x000f68000c1e1b00 */
[----:B------:R-:W5:Y:S04]  /*04f0*/  LDG.E.64 R226, desc[UR18][R2.64+0x3000] ;  /* 0x0030001202e27981 */ /* 0x000f68000c1e1b00 */
[----:B------:R-:W5:Y:S04]  /*0500*/  LDG.E.64 R228, desc[UR18][R2.64+0x2800] ;  /* 0x0028001202e47981 */ /* 0x000f68000c1e1b00 */
[----:B------:R-:W5:Y:S04]  /*0510*/  LDG.E.64 R230, desc[UR18][R2.64+0x2000] ;  /* 0x0020001202e67981 */ /* 0x000f68000c1e1b00 */
[----:B------:R-:W5:Y:S04]  /*0520*/  LDG.E.64 R232, desc[UR18][R2.64+0x1800] ;  /* 0x0018001202e87981 */ /* 0x000f68000c1e1b00 */
[----:B------:R-:W5:Y:S04]  /*0530*/  LDG.E.64 R234, desc[UR18][R2.64+0x1000] ;  /* 0x0010001202ea7981 */ /* 0x000f68000c1e1b00 */
[----:B------:R-:W5:Y:S04]  /*0540*/  LDG.E.64 R236, desc[UR18][R2.64+0x800] ;  /* 0x0008001202ec7981 */ /* 0x000f68000c1e1b00 */
[----:B------:R4:W5:Y:S01]  /*0550*/  LDG.E.64 R238, desc[UR18][R2.64] ;  /* 0x0000001202ee7981 */ /* 0x000962000c1e1b00 */
[----:B------:R-:W-:Y:S01]  /*0560*/  HFMA2 R112, -RZ, RZ, 0, 0 ;  /* 0x00000000ff707431 */ /* 0x000fe200000001ff */
[----:B------:R-:W-:Y:S01]  /*0570*/  UPLOP3.LUT UP1, UPT, UPT, UPT, UPT, 0x40, 0x4 ;  /* 0x000000000004789c */ /* 0x000fe20003f2e870 */
[----:B--2---:R-:W-:-:S02]  /*0580*/  SHF.R.U64 R246, R10, 0x10, R11 ;  /* 0x000000100af67819 */ /* 0x004fc4000000120b */
[----:B------:R-:W-:Y:S02]  /*0590*/  SHF.R.U32.HI R0, RZ, 0x10, R11 ;  /* 0x00000010ff007819 */ /* 0x000fe4000001160b */
[--C-:B---3--:R-:W-:Y:S02]  /*05a0*/  SHF.R.U64 R247, R12, 0x10, R13.reuse ;  /* 0x000000100cf77819 */ /* 0x108fe4000000120d */
[----:B------:R-:W-:Y:S02]  /*05b0*/  PRMT R246, R246, 0x5410, R0 ;  /* 0x00005410f6f67816 */ /* 0x000fe40000000000 */
[----:B------:R-:W-:Y:S02]  /*05c0*/  SHF.R.U32.HI R0, RZ, 0x10, R13 ;  /* 0x00000010ff007819 */ /* 0x000fe4000001160d */
[----:B------:R-:W-:Y:S02]  /*05d0*/  SHF.R.U64 R249, R16, 0x10, R17 ;  /* 0x0000001010f97819 */ /* 0x000fe40000001211 */
[----:B------:R-:W-:-:S02]  /*05e0*/  PRMT R247, R247, 0x5410, R0 ;  /* 0x00005410f7f77816 */ /* 0x000fc40000000000 */
[----:B------:R-:W-:Y:S02]  /*05f0*/  SHF.R.U32.HI R0, RZ, 0x10, R17 ;  /* 0x00000010ff007819 */ /* 0x000fe40000011611 */
[--C-:B------:R-:W-:Y:S02]  /*0600*/  SHF.R.U64 R248, R14, 0x10, R15.reuse ;  /* 0x000000100ef87819 */ /* 0x100fe4000000120f */
[----:B------:R-:W-:Y:S02]  /*0610*/  PRMT R249, R249, 0x5410, R0 ;  /* 0x00005410f9f97816 */ /* 0x000fe40000000000 */
[----:B----4-:R-:W-:Y:S02]  /*0620*/  SHF.R.U32.HI R2, RZ, 0x10, R15 ;  /* 0x00000010ff027819 */ /* 0x010fe4000001160f */
[--C-:B------:R-:W-:Y:S02]  /*0630*/  SHF.R.U64 R250, R18, 0x10, R19.reuse ;  /* 0x0000001012fa7819 */ /* 0x100fe40000001213 */
[----:B------:R-:W-:-:S02]  /*0640*/  SHF.R.U32.HI R0, RZ, 0x10, R19 ;  /* 0x00000010ff007819 */ /* 0x000fc40000011613 */
[----:B------:R-:W-:Y:S02]  /*0650*/  PRMT R248, R248, 0x5410, R2 ;  /* 0x00005410f8f87816 */ /* 0x000fe40000000002 */
[----:B------:R-:W-:Y:S02]  /*0660*/  PRMT R250, R250, 0x5410, R0 ;  /* 0x00005410fafa7816 */ /* 0x000fe40000000000 */
[--C-:B------:R-:W-:Y:S02]  /*0670*/  SHF.R.U64 R245, R8, 0x10, R9.reuse ;  /* 0x0000001008f57819 */ /* 0x100fe40000001209 */
[----:B------:R-:W-:Y:S02]  /*0680*/  SHF.R.U32.HI R4, RZ, 0x10, R9 ;  /* 0x00000010ff047819 */ /* 0x000fe40000011609 */
[--C-:B------:R-:W-:Y:S02]  /*0690*/  SHF.R.U64 R251, R220, 0x10, R221.reuse ;  /* 0x00000010dcfb7819 */ /* 0x100fe400000012dd */
[----:B------:R-:W-:-:S02]  /*06a0*/  SHF.R.U32.HI R2, RZ, 0x10, R221 ;  /* 0x00000010ff027819 */ /* 0x000fc400000116dd */
[--C-:B------:R-:W-:Y:S02]  /*06b0*/  SHF.R.U64 R252, R222, 0x10, R223.reuse ;  /* 0x00000010defc7819 */ /* 0x100fe400000012df */
[----:B------:R-:W-:Y:S02]  /*06c0*/  SHF.R.U32.HI R0, RZ, 0x10, R223 ;  /* 0x00000010ff007819 */ /* 0x000fe400000116df */
[----:B------:R-:W-:Y:S02]  /*06d0*/  PRMT R245, R245, 0x5410, R4 ;  /* 0x00005410f5f57816 */ /* 0x000fe40000000004 */
[----:B------:R-:W-:Y:S02]  /*06e0*/  PRMT R251, R251, 0x5410, R2 ;  /* 0x00005410fbfb7816 */ /* 0x000fe40000000002 */
[----:B01----:R-:W-:-:S07]  /*06f0*/  PRMT R252, R252, 0x5410, R0 ;  /* 0x00005410fcfc7816 */ /* 0x003fce0000000000 */
.L_x_13333:
[----:B------:R-:W-:Y:S01]  /*0700*/  UIMAD.WIDE UR30, UR8, 0x4, UR14 ;  /* 0x00000004081e78a5 */ /* 0x000fe2000f8e020e */
[----:B-----5:R0:W-:Y:S01]  /*0710*/  STL.64 [R1], R2 ;  /* 0x0000000201007387 */ /* 0x0201e20000100a00 */
[----:B------:R-:W-:-:S04]  /*0720*/  UIMAD.WIDE UR10, UR8, 0x4, UR20 ;  /* 0x00000004080a78a5 */ /* 0x000fc8000f8e0214 */
[----:B--2---:R-:W-:Y:S02]  /*0730*/  MOV R169, UR31 ;  /* 0x0000001f00a97c02 */ /* 0x004fe40008000f00 */
[----:B------:R-:W-:Y:S01]  /*0740*/  MOV R168, UR30 ;  /* 0x0000001e00a87c02 */ /* 0x000fe20008000f00 */
[----:B------:R-:W-:-:S04]  /*0750*/  UIMAD.WIDE UR30, UR8, 0x4, UR12 ;  /* 0x00000004081e78a5 */ /* 0x000fc8000f8e020c */
[----:B------:R-:W2:Y:S01]  /*0760*/  LDG.E R169, desc[UR18][R168.64] ;  /* 0x00000012a8a97981 */ /* 0x000ea2000c1e1900 */
[----:B------:R-:W-:Y:S02]  /*0770*/  MOV R170, UR10 ;  /* 0x0000000a00aa7c02 */ /* 0x000fe40008000f00 */
[----:B0-----:R-:W-:Y:S02]  /*0780*/  MOV R2, UR30 ;  /* 0x0000001e00027c02 */ /* 0x001fe40008000f00 */
[----:B------:R-:W-:Y:S02]  /*0790*/  MOV R3, UR31 ;  /* 0x0000001f00037c02 */ /* 0x000fe40008000f00 */
[----:B------:R-:W-:-:S03]  /*07a0*/  MOV R171, UR11 ;  /* 0x0000000b00ab7c02 */ /* 0x000fc60008000f00 */
[----:B------:R-:W3:Y:S04]  /*07b0*/  LDG.E R168, desc[UR18][R2.64] ;  /* 0x0000001202a87981 */ /* 0x000ee8000c1e1900 */
[----:B------:R-:W4:Y:S04]  /*07c0*/  LDG.E R170, desc[UR18][R170.64] ;  /* 0x00000012aaaa7981 */ /* 0x000f28000c1e1900 */
[----:B-----5:R0:W5:Y:S01]  /*07d0*/  LDL.LU.64 R2, [R1] ;  /* 0x0000000001027983 */ /* 0x0201620000300a00 */
[----:B--2---:R-:W-:Y:S02]  /*07e0*/  R2UR UR29, R169 ;  /* 0x00000000a91d72ca */ /* 0x004fe400000e0000 */
[----:B---3--:R-:W-:-:S11]  /*07f0*/  R2UR UR16, R168 ;  /* 0x00000000a81072ca */ /* 0x008fd600000e0000 */
[----:B------:R-:W-:Y:S01]  /*0800*/  UISETP.GE.AND UP2, UPT, UR29, 0x1, UPT ;  /* 0x000000011d00788c */ /* 0x000fe2000bf46270 */
[----:B----4-:R-:W-:Y:S02]  /*0810*/  R2UR UR30, R170 ;  /* 0x00000000aa1e72ca */ /* 0x010fe400000e0000 */
[----:B------:R-:W-:-:S06]  /*0820*/  CS2R R170, SRZ ;  /* 0x0000000000aa7805 */ /* 0x000fcc000001ff00 */
[----:B0-----:R-:W-:Y:S07]  /*0830*/  BRA.U !UP2, `(.L_x_13243) ;  /* 0x000000150ac07547 */ /* 0x001fee000b800000 */
[----:B------:R-:W-:Y:S01]  /*0840*/  UIMAD UR9, UR8, UR26, URZ ;  /* 0x0000001a080972a4 */ /* 0x000fe2000f8e02ff */
[----:B------:R-:W0:Y:S01]  /*0850*/  S2R R215, SR_TID.X ;  /* 0x0000000000d77919 */ /* 0x000e220000002100 */
[----:B------:R-:W-:Y:S01]  /*0860*/  USHF.R.S32.HI UR11, URZ, 0x1f, UR8 ;  /* 0x0000001fff0b7899 */ /* 0x000fe20008011408 */
[----:B------:R-:W1:Y:S01]  /*0870*/  LDC.64 R184, c[0x0][0x3a8] ;  /* 0x0000ea00ffb87b82 */ /* 0x000e620000000a00 */
[----:B------:R-:W-:Y:S02]  /*0880*/  USHF.R.S32.HI UR10, URZ, 0x1f, UR9 ;  /* 0x0000001fff0a7899 */ /* 0x000fe40008011409 */
[----:B------:R-:W-:Y:S02]  /*0890*/  ULEA UR31, UP0, UR8, UR22, 0x2 ;  /* 0x00000016081f7291 */ /* 0x000fe4000f8010ff */
[----:B------:R-:W-:Y:S02]  /*08a0*/  ULEA.HI UR10, UR10, UR9, URZ, 0x2 ;  /* 0x000000090a0a7291 */ /* 0x000fe4000f8f10ff */
[----:B------:R-:W-:Y:S01]  /*08b0*/  ULEA.HI.X UR9, UR8, UR23, UR11, 0x2, UP0 ;  /* 0x0000001708097291 */ /* 0x000fe200080f140b */
[----:B------:R-:W2:Y:S01]  /*08c0*/  LDC.64 R216, c[0x0][0x428] ;  /* 0x00010a00ffd87b82 */ /* 0x000ea20000000a00 */
[----:B------:R-:W-:Y:S01]  /*08d0*/  UISETP.NE.U32.AND UP0, UPT, UR4, URZ, UPT ;  /* 0x000000ff0400728c */ /* 0x000fe2000bf05070 */
[----:B-----5:R-:W-:-:S02]  /*08e0*/  MOV R2, UR31 ;  /* 0x0000001f00027c02 */ /* 0x020fc40008000f00 */
[----:B------:R-:W-:Y:S01]  /*08f0*/  MOV R206, UR10 ;  /* 0x0000000a00ce7c02 */ /* 0x000fe20008000f00 */
[----:B------:R-:W-:Y:S01]  /*0900*/  UISETP.NE.AND.EX UP0, UPT, UR5, URZ, UPT, UP0 ;  /* 0x000000ff0500728c */ /* 0x000fe2000bf05300 */
[----:B------:R-:W-:-:S05]  /*0910*/  MOV R3, UR9 ;  /* 0x0000000900037c02 */ /* 0x000fca0008000f00 */
[----:B------:R-:W-:Y:S01]  /*0920*/  PLOP3.LUT P0, PT, PT, PT, UP0, 0x80, 0x8 ;  /* 0x000000000008781c */ /* 0x000fe20003f0f008 */
[----:B------:R-:W-:Y:S01]  /*0930*/  UIADD3 UR9, UPT, UPT, UR29, -0x1, URZ ;  /* 0xffffffff1d097890 */ /* 0x000fe2000fffe0ff */
[----:B------:R3:W4:Y:S03]  /*0940*/  LDG.E R0, desc[UR18][R2.64] ;  /* 0x0000001202007981 */ /* 0x000726000c1e1900 */
[----:B------:R-:W-:Y:S01]  /*0950*/  UIMAD UR9, UR9, UR26, URZ ;  /* 0x0000001a090972a4 */ /* 0x000fe2000f8e02ff */
[----:B0-----:R-:W-:-:S07]  /*0960*/  LEA.HI.SX32 R206, R206, R215, 0x1e ;  /* 0x000000d7cece7211 */ /* 0x001fce00078ff2ff */
[----:B------:R-:W0:Y:S01]  /*0970*/  @P0 LDC.64 R242, c[0x0][0x438] ;  /* 0x00010e00fff20b82 */ /* 0x000e220000000a00 */
[----:B------:R-:W-:-:S07]  /*0980*/  USHF.R.S32.HI UR10, URZ, 0x1f, UR9 ;  /* 0x0000001fff0a7899 */ /* 0x000fce0008011409 */
[----:B------:R-:W2:Y:S01]  /*0990*/  @P0 LDC.64 R210, c[0x0][0x438] ;  /* 0x00010e00ffd20b82 */ /* 0x000ea20000000a00 */
[----:B------:R-:W-:Y:S01]  /*09a0*/  ULEA.HI UR10, UR10, UR9, URZ, 0x2 ;  /* 0x000000090a0a7291 */ /* 0x000fe2000f8f10ff */
[----:B------:R-:W-:-:S06]  /*09b0*/  IADD3 R218, PT, PT, R206, 0x300, RZ ;  /* 0x00000300ceda7810 */ /* 0x000fcc0007ffe0ff */
[----:B------:R-:W2:Y:S01]  /*09c0*/  @P0 LDC.64 R212, c[0x0][0x438] ;  /* 0x00010e00ffd40b82 */ /* 0x000ea20000000a00 */
[C---:B------:R-:W-:Y:S02]  /*09d0*/  IADD3 R204, PT, PT, R206.reuse, 0x100, RZ ;  /* 0x00000100cecc7810 */ /* 0x040fe40007ffe0ff */
[C---:B------:R-:W-:Y:S02]  /*09e0*/  IADD3 R205, PT, PT, R206.reuse, 0x200, RZ ;  /* 0x00000200cecd7810 */ /* 0x040fe40007ffe0ff */
[C---:B------:R-:W-:Y:S02]  /*09f0*/  IADD3 R208, PT, PT, R206.reuse, 0x400, RZ ;  /* 0x00000400ced07810 */ /* 0x040fe40007ffe0ff */
[C---:B------:R-:W-:Y:S01]  /*0a00*/  IADD3 R214, PT, PT, R206.reuse, 0x500, RZ ;  /* 0x00000500ced67810 */ /* 0x040fe20007ffe0ff */
[----:B------:R-:W2:Y:S01]  /*0a10*/  @P0 LDC.64 R240, c[0x0][0x438] ;  /* 0x00010e00fff00b82 */ /* 0x000ea20000000a00 */
[C---:B---3--:R-:W-:Y:S02]  /*0a20*/  IADD3 R3, PT, PT, R206.reuse, 0x600, RZ ;  /* 0x00000600ce037810 */ /* 0x048fe40007ffe0ff */
[----:B------:R-:W-:Y:S01]  /*0a30*/  IADD3 R2, PT, PT, R206, 0x700, RZ ;  /* 0x00000700ce027810 */ /* 0x000fe20007ffe0ff */
[----:B-1----:R-:W-:Y:S01]  /*0a40*/  IMAD.WIDE.U32 R168, R218, 0x10, R184 ;  /* 0x00000010daa87825 */ /* 0x002fe200078e00b8 */
[----:B------:R-:W-:-:S03]  /*0a50*/  MOV R188, UR10 ;  /* 0x0000000a00bc7c02 */ /* 0x000fc60008000f00 */
[--C-:B------:R-:W-:Y:S01]  /*0a60*/  IMAD.WIDE.U32 R4, R206, 0x10, R184.reuse ;  /* 0x00000010ce047825 */ /* 0x100fe200078e00b8 */
[----:B------:R-:W-:Y:S01]  /*0a70*/  LEA.HI.SX32 R215, R188, R215, 0x1e ;  /* 0x000000d7bcd77211 */ /* 0x000fe200078ff2ff */
[----:B------:R-:W3:Y:S02]  /*0a80*/  LDG.E.128 R168, desc[UR18][R168.64] ;  /* 0x00000012a8a87981 */ /* 0x000ee4000c1e1d00 */
[----:B------:R-:W-:-:S04]  /*0a90*/  IMAD.WIDE.U32 R160, R204, 0x10, R184 ;  /* 0x00000010cca07825 */ /* 0x000fc800078e00b8 */
[----:B------:R-:W-:-:S04]  /*0aa0*/  IMAD.WIDE.U32 R164, R205, 0x10, R184 ;  /* 0x00000010cda47825 */ /* 0x000fc800078e00b8 */
[----:B------:R-:W-:-:S04]  /*0ab0*/  IMAD.WIDE.U32 R172, R208, 0x10, R184 ;  /* 0x00000010d0ac7825 */ /* 0x000fc800078e00b8 */
[----:B------:R-:W-:-:S04]  /*0ac0*/  IMAD.WIDE.U32 R176, R214, 0x10, R184 ;  /* 0x00000010d6b07825 */ /* 0x000fc800078e00b8 */
[--C-:B------:R-:W-:Y:S01]  /*0ad0*/  IMAD.WIDE.U32 R180, R3, 0x10, R184.reuse ;  /* 0x0000001003b47825 */ /* 0x100fe200078e00b8 */
[C---:B------:R-:W-:Y:S01]  /*0ae0*/  IADD3 R193, PT, PT, R215.reuse, 0x100, RZ ;  /* 0x00000100d7c17810 */ /* 0x040fe20007ffe0ff */
[----:B------:R-:W3:Y:S02]  /*0af0*/  LDG.E.128 R4, desc[UR18][R4.64] ;  /* 0x0000001204047981 */ /* 0x000ee4000c1e1d00 */
[----:B------:R-:W-:Y:S02]  /*0b00*/  IMAD.WIDE.U32 R184, R2, 0x10, R184 ;  /* 0x0000001002b87825 */ /* 0x000fe400078e00b8 */
[----:B------:R-:W3:Y:S02]  /*0b10*/  LDG.E.128 R180, desc[UR18][R180.64] ;  /* 0x00000012b4b47981 */ /* 0x000ee4000c1e1d00 */
[----:B0-----:R-:W-:Y:S01]  /*0b20*/  @P0 IMAD.WIDE.U32 R242, R204, 0x10, R242 ;  /* 0x00000010ccf20825 */ /* 0x001fe200078e00f2 */
[----:B------:R-:W-:Y:S01]  /*0b30*/  IADD3 R204, PT, PT, R215, 0x400, RZ ;  /* 0x00000400d7cc7810 */ /* 0x000fe20007ffe0ff */
[----:B------:R-:W3:Y:S02]  /*0b40*/  LDG.E.128 R184, desc[UR18][R184.64] ;  /* 0x00000012b8b87981 */ /* 0x000ee4000c1e1d00 */
[----:B--2---:R-:W-:-:S02]  /*0b50*/  @P0 IMAD.WIDE.U32 R210, R206, 0x10, R210 ;  /* 0x00000010ced20825 */ /* 0x004fc400078e00d2 */
[----:B------:R-:W2:Y:S02]  /*0b60*/  LDG.E.128 R160, desc[UR18][R160.64] ;  /* 0x00000012a0a07981 */ /* 0x000ea4000c1e1d00 */
[----:B------:R-:W-:Y:S02]  /*0b70*/  IMAD.WIDE.U32 R192, R193, 0x10, R216 ;  /* 0x00000010c1c07825 */ /* 0x000fe400078e00d8 */
[----:B------:R-:W2:Y:S02]  /*0b80*/  LDG.E.128 R172, desc[UR18][R172.64] ;  /* 0x00000012acac7981 */ /* 0x000ea4000c1e1d00 */
[----:B------:R-:W-:Y:S02]  /*0b90*/  @P0 IMAD.WIDE.U32 R212, R205, 0x10, R212 ;  /* 0x00000010cdd40825 */ /* 0x000fe400078e00d4 */
[----:B------:R0:W5:Y:S02]  /*0ba0*/  @P0 LDG.E.128 R116, desc[UR18][R210.64] ;  /* 0x00000012d2740981 */ /* 0x000164000c1e1d00 */
[----:B------:R-:W-:-:S02]  /*0bb0*/  IMAD.WIDE.U32 R204, R204, 0x10, R216 ;  /* 0x00000010cccc7825 */ /* 0x000fc400078e00d8 */
[----:B------:R-:W2:Y:S04]  /*0bc0*/  LDG.E.128 R192, desc[UR18][R192.64] ;  /* 0x00000012c0c07981 */ /* 0x000ea8000c1e1d00 */
[----:B------:R-:W2:Y:S01]  /*0bd0*/  LDG.E.128 R204, desc[UR18][R204.64] ;  /* 0x00000012cccc7981 */ /* 0x000ea2000c1e1d00 */
[----:B0-----:R-:W0:Y:S03]  /*0be0*/  @P0 LDC.64 R210, c[0x0][0x438] ;  /* 0x00010e00ffd20b82 */ /* 0x001e260000000a00 */
[----:B------:R1:W5:Y:S01]  /*0bf0*/  @P0 LDG.E.128 R124, desc[UR18][R212.64] ;  /* 0x00000012d47c0981 */ /* 0x000362000c1e1d00 */
[C---:B------:R-:W-:Y:S02]  /*0c00*/  IADD3 R197, PT, PT, R215.reuse, 0x200, RZ ;  /* 0x00000200d7c57810 */ /* 0x040fe40007ffe0ff */
[----:B------:R-:W-:Y:S01]  /*0c10*/  IADD3 R209, PT, PT, R215, 0x500, RZ ;  /* 0x00000500d7d17810 */ /* 0x000fe20007ffe0ff */
[----:B------:R-:W2:Y:S01]  /*0c20*/  LDG.E.128 R164, desc[UR18][R164.64] ;  /* 0x00000012a4a47981 */ /* 0x000ea2000c1e1d00 */
[----:B------:R-:W-:-:S03]  /*0c30*/  @P0 IMAD.WIDE.U32 R218, R218, 0x10, R240 ;  /* 0x00000010dada0825 */ /* 0x000fc600078e00f0 */
[----:B------:R-:W2:Y:S01]  /*0c40*/  LDG.E.128 R176, desc[UR18][R176.64] ;  /* 0x00000012b0b07981 */ /* 0x000ea2000c1e1d00 */
[----:B-1----:R-:W1:Y:S01]  /*0c50*/  @P0 LDC.64 R212, c[0x0][0x438] ;  /* 0x00010e00ffd40b82 */ /* 0x002e620000000a00 */
[--C-:B------:R-:W-:Y:S02]  /*0c60*/  IMAD.WIDE.U32 R196, R197, 0x10, R216.reuse ;  /* 0x00000010c5c47825 */ /* 0x100fe400078e00d8 */
[----:B------:R0:W5:Y:S02]  /*0c70*/  @P0 LDG.E.128 R120, desc[UR18][R242.64] ;  /* 0x00000012f2780981 */ /* 0x000164000c1e1d00 */
[--C-:B------:R-:W-:Y:S01]  /*0c80*/  IMAD.WIDE.U32 R240, R209, 0x10, R216.reuse ;  /* 0x00000010d1f07825 */ /* 0x100fe200078e00d8 */
[C---:B------:R-:W-:Y:S01]  /*0c90*/  IADD3 R201, PT, PT, R215.reuse, 0x300, RZ ;  /* 0x00000300d7c97810 */ /* 0x040fe20007ffe0ff */
[----:B------:R-:W2:Y:S02]  /*0ca0*/  LDG.E.128 R196, desc[UR18][R196.64] ;  /* 0x00000012c4c47981 */ /* 0x000ea4000c1e1d00 */
[----:B------:R-:W-:-:S02]  /*0cb0*/  IMAD.WIDE.U32 R188, R215, 0x10, R216 ;  /* 0x00000010d7bc7825 */ /* 0x000fc400078e00d8 */
[----:B------:R-:W5:Y:S02]  /*0cc0*/  @P0 LDG.E.128 R128, desc[UR18][R218.64] ;  /* 0x00000012da800981 */ /* 0x000f64000c1e1d00 */
[----:B0-----:R-:W-:Y:S02]  /*0cd0*/  @P0 IMAD.WIDE.U32 R242, R208, 0x10, R210 ;  /* 0x00000010d0f20825 */ /* 0x001fe400078e00d2 */
[----:B------:R0:W2:Y:S02]  /*0ce0*/  LDG.E.128 R208, desc[UR18][R240.64] ;  /* 0x00000012f0d07981 */ /* 0x0000a4000c1e1d00 */
[----:B------:R-:W-:Y:S02]  /*0cf0*/  IMAD.WIDE.U32 R200, R201, 0x10, R216 ;  /* 0x00000010c9c87825 */ /* 0x000fe400078e00d8 */
[----:B------:R-:W2:Y:S04]  /*0d00*/  LDG.E.128 R188, desc[UR18][R188.64] ;  /* 0x00000012bcbc7981 */ /* 0x000ea8000c1e1d00 */
[----:B------:R-:W2:Y:S01]  /*0d10*/  LDG.E.128 R200, desc[UR18][R200.64] ;  /* 0x00000012c8c87981 */ /* 0x000ea2000c1e1d00 */
[----:B-1----:R-:W-:Y:S01]  /*0d20*/  @P0 IMAD.WIDE.U32 R212, R214, 0x10, R212 ;  /* 0x00000010d6d40825 */ /* 0x002fe200078e00d4 */
[C---:B------:R-:W-:Y:S01]  /*0d30*/  IADD3 R214, PT, PT, R215.reuse, 0x600, RZ ;  /* 0x00000600d7d67810 */ /* 0x040fe20007ffe0ff */
[----:B0-----:R-:W0:Y:S01]  /*0d40*/  @P0 LDC.64 R240, c[0x0][0x438] ;  /* 0x00010e00fff00b82 */ /* 0x001e220000000a00 */
[----:B------:R-:W-:Y:S01]  /*0d50*/  IADD3 R215, PT, PT, R215, 0x700, RZ ;  /* 0x00000700d7d77810 */ /* 0x000fe20007ffe0ff */
[----:B------:R-:W5:Y:S04]  /*0d60*/  @P0 LDG.E.128 R132, desc[UR18][R242.64] ;  /* 0x00000012f2840981 */ /* 0x000f68000c1e1d00 */
[----:B------:R1:W5:Y:S01]  /*0d70*/  @P0 LDG.E.128 R136, desc[UR18][R212.64] ;  /* 0x00000012d4880981 */ /* 0x000362000c1e1d00 */
[----:B------:R-:W-:-:S04]  /*0d80*/  IMAD.WIDE.U32 R218, R215, 0x10, R216 ;  /* 0x00000010d7da7825 */ /* 0x000fc800078e00d8 */
[----:B-1----:R-:W-:Y:S02]  /*0d90*/  IMAD.WIDE.U32 R212, R214, 0x10, R216 ;  /* 0x00000010d6d47825 */ /* 0x002fe400078e00d8 */
[----:B------:R-:W1:Y:S04]  /*0da0*/  @P0 LDC.64 R216, c[0x0][0x438] ;  /* 0x00010e00ffd80b82 */ /* 0x000e680000000a00 */
[----:B------:R-:W2:Y:S01]  /*0db0*/  LDG.E.128 R212, desc[UR18][R212.64] ;  /* 0x00000012d4d47981 */ /* 0x000ea2000c1e1d00 */
[----:B0-----:R-:W-:Y:S01]  /*0dc0*/  @P0 IMAD.WIDE.U32 R240, R3, 0x10, R240 ;  /* 0x0000001003f00825 */ /* 0x001fe200078e00f0 */
[----:B------:R-:W-:-:S04]  /*0dd0*/  ISETP.NE.AND P1, PT, RZ, UR27, PT ;  /* 0x0000001bff007c0c */ /* 0x000fc8000bf25270 */
[----:B------:R-:W5:Y:S01]  /*0de0*/  @P0 LDG.E.128 R140, desc[UR18][R240.64] ;  /* 0x00000012f08c0981 */ /* 0x000f62000c1e1d00 */
[----:B-1----:R-:W-:-:S03]  /*0df0*/  @P0 IMAD.WIDE.U32 R2, R2, 0x10, R216 ;  /* 0x0000001002020825 */ /* 0x002fc600078e00d8 */
[----:B------:R-:W2:Y:S04]  /*0e00*/  LDG.E.128 R216, desc[UR18][R218.64] ;  /* 0x00000012dad87981 */ /* 0x000ea8000c1e1d00 */
[----:B------:R0:W5:Y:S01]  /*0e10*/  @P0 LDG.E.128 R144, desc[UR18][R2.64] ;  /* 0x0000001202900981 */ /* 0x000162000c1e1d00 */
[----:B----4-:R-:W-:-:S05]  /*0e20*/  FSEL R0, R0, RZ, !P1 ;  /* 0x000000ff00007208 */ /* 0x010fca0004800000 */
[C---:B---3--:R-:W-:Y:S01]  /*0e30*/  FADD.FTZ R169, -R0.reuse, R169 ;  /* 0x000000a900a97221 */ /* 0x048fe20000010100 */
[C---:B0-----:R-:W-:Y:S01]  /*0e40*/  FADD.FTZ R3, -R0.reuse, R5 ;  /* 0x0000000500037221 */ /* 0x041fe20000010100 */
[C---:B------:R-:W-:Y:S01]  /*0e50*/  FADD.FTZ R5, -R0.reuse, R7 ;  /* 0x0000000700057221 */ /* 0x040fe20000010100 */
[----:B------:R-:W-:Y:S01]  /*0e60*/  FADD.FTZ R240, -R0, R183 ;  /* 0x000000b700f07221 */ /* 0x000fe20000010100 */
[----:B------:R-:W-:Y:S01]  /*0e70*/  SHF.R.U64 R183, R236, 0x10, R237 ;  /* 0x00000010ecb77819 */ /* 0x000fe200000012ed */
[----:B------:R-:W-:Y:S01]  /*0e80*/  FADD.FTZ R244, -R0, R187 ;  /* 0x000000bb00f47221 */ /* 0x000fe20000010100 */
[----:B------:R-:W-:Y:S01]  /*0e90*/  FMUL.FTZ R187, R169, UR30 ;  /* 0x0000001ea9bb7c20 */ /* 0x000fe20008410000 */
[----:B------:R-:W-:Y:S01]  /*0ea0*/  SHF.R.U64 R169, R230, 0x10, R231 ;  /* 0x00000010e6a97819 */ /* 0x000fe200000012e7 */
[----:B--2---:R-:W-:Y:S01]  /*0eb0*/  FADD.FTZ R7, -R0, R161 ;  /* 0x000000a100077221 */ /* 0x004fe20000010100 */
[----:B------:R-:W-:-:S03]  /*0ec0*/  HADD2.F32 R183, -RZ, R183.H0_H0 ;  /* 0x200000b7ffb77230 */ /* 0x000fc60000004100 */
[----:B------:R-:W-:Y:S02]  /*0ed0*/  HADD2.F32 R169, -RZ, R169.H0_H0 ;  /* 0x200000a9ffa97230 */ /* 0x000fe40000004100 */
[----:B------:R-:W-:Y:S01]  /*0ee0*/  FMUL.FTZ R161, R7, UR30 ;  /* 0x0000001e07a17c20 */ /* 0x000fe20008410000 */
[C---:B------:R-:W-:Y:S01]  /*0ef0*/  FADD.FTZ R173, -R0.reuse, R173 ;  /* 0x000000ad00ad7221 */ /* 0x040fe20000010100 */
[C---:B------:R-:W-:Y:S01]  /*0f00*/  FADD.FTZ R241, -R0.reuse, R184 ;  /* 0x000000b800f17221 */ /* 0x040fe20000010100 */
[----:B------:R-:W-:Y:S01]  /*0f10*/  SHF.R.U32.HI R184, RZ, 0x10, R237 ;  /* 0x00000010ffb87819 */ /* 0x000fe200000116ed */
[----:B------:R-:W-:Y:S01]  /*0f20*/  FADD.FTZ R163, -R0, R163 ;  /* 0x000000a300a37221 */ /* 0x000fe20000010100 */
[----:B------:R-:W-:Y:S01]  /*0f30*/  FMUL.FTZ R7, R193, R183 ;  /* 0x000000b7c1077220 */ /* 0x000fe20000410000 */
[----:B------:R-:W-:Y:S01]  /*0f40*/  FADD.FTZ R93, R93, R193 ;  /* 0x000000c15d5d7221 */ /* 0x000fe20000010000 */
[----:B------:R-:W-:Y:S01]  /*0f50*/  FFMA.FTZ R25, R193, R161, R25 ;  /* 0x000000a1c1197223 */ /* 0x000fe20000010019 */
[----:B------:R-:W-:Y:S01]  /*0f60*/  FMUL.FTZ R193, R173, UR30 ;  /* 0x0000001eadc17c20 */ /* 0x000fe20008410000 */
[----:B------:R-:W-:Y:S01]  /*0f70*/  FMUL.FTZ R173, R205, R169 ;  /* 0x000000a9cdad7220 */ /* 0x000fe20000410000 */
[----:B------:R-:W-:Y:S01]  /*0f80*/  SHF.R.U32.HI R169, RZ, 0x10, R231 ;  /* 0x00000010ffa97819 */ /* 0x000fe200000116e7 */
[----:B------:R-:W-:-:S02]  /*0f90*/  HADD2.F32 R184, -RZ, R184.H0_H0 ;  /* 0x200000b8ffb87230 */ /* 0x000fc40000004100 */
[----:B------:R-:W-:Y:S01]  /*0fa0*/  FMUL.FTZ R183, R163, UR30 ;  /* 0x0000001ea3b77c20 */ /* 0x000fe20008410000 */
[C---:B------:R-:W-:Y:S01]  /*0fb0*/  FADD.FTZ R175, -R0.reuse, R175 ;  /* 0x000000af00af7221 */ /* 0x040fe20000010100 */
[----:B------:R-:W-:Y:S02]  /*0fc0*/  HADD2.F32 R169, -RZ, R169.H0_H0 ;  /* 0x200000a9ffa97230 */ /* 0x000fe40000004100 */
[----:B------:R-:W-:Y:S01]  /*0fd0*/  FADD.FTZ R242, -R0, R185 ;  /* 0x000000b900f27221 */ /* 0x000fe20000010100 */
[----:B------:R-:W-:Y:S01]  /*0fe0*/  FMUL.FTZ R163, R195, R184 ;  /* 0x000000b8c3a37220 */ /* 0x000fe20000410000 */
[----:B------:R-:W-:Y:S01]  /*0ff0*/  FADD.FTZ R95, R95, R195 ;  /* 0x000000c35f5f7221 */ /* 0x000fe20000010000 */
[----:B------:R-:W-:Y:S01]  /*1000*/  FFMA.FTZ R27, R195, R183, R27 ;  /* 0x000000b7c31b7223 */ /* 0x000fe2000001001b */
[----:B------:R-:W-:Y:S01]  /*1010*/  SHF.R.U64 R185, R234, 0x10, R235 ;  /* 0x00000010eab97819 */ /* 0x000fe200000012eb */
[----:B------:R-:W-:Y:S01]  /*1020*/  FMUL.FTZ R195, R175, UR30 ;  /* 0x0000001eafc37c20 */ /* 0x000fe20008410000 */
[----:B------:R-:W-:Y:S01]  /*1030*/  FMUL.FTZ R175, R207, R169 ;  /* 0x000000a9cfaf7220 */ /* 0x000fe20000410000 */
[----:B------:R-:W-:Y:S01]  /*1040*/  FADD.FTZ R165, -R0, R165 ;  /* 0x000000a500a57221 */ /* 0x000fe20000010100 */
[----:B------:R-:W-:Y:S01]  /*1050*/  SHF.R.U64 R169, R228, 0x10, R229 ;  /* 0x00000010e4a97819 */ /* 0x000fe200000012e5 */
[----:B------:R-:W-:-:S02]  /*1060*/  HADD2.F32 R185, -RZ, R185.H0_H0 ;  /* 0x200000b9ffb97230 */ /* 0x000fc40000004100 */
[C---:B------:R-:W-:Y:S01]  /*1070*/  FADD.FTZ R177, -R0.reuse, R177 ;  /* 0x000000b100b17221 */ /* 0x040fe20000010100 */
[----:B------:R-:W-:Y:S01]  /*1080*/  FMUL.FTZ R184, R165, UR30 ;  /* 0x0000001ea5b87c20 */ /* 0x000fe20008410000 */
[----:B------:R-:W-:Y:S02]  /*1090*/  HADD2.F32 R169, -RZ, R169.H0_H0 ;  /* 0x200000a9ffa97230 */ /* 0x000fe40000004100 */
[C---:B------:R-:W-:Y:S01]  /*10a0*/  FADD.FTZ R243, -R0.reuse, R186 ;  /* 0x000000ba00f37221 */ /* 0x040fe20000010100 */
[----:B------:R-:W-:Y:S01]  /*10b0*/  FMUL.FTZ R165, R197, R185 ;  /* 0x000000b9c5a57220 */ /* 0x000fe20000410000 */
[----:B------:R-:W-:Y:S01]  /*10c0*/  FADD.FTZ R89, R89, R197 ;  /* 0x000000c559597221 */ /* 0x000fe20000010000 */
[----:B------:R-:W-:Y:S01]  /*10d0*/  FFMA.FTZ R29, R197, R184, R29 ;  /* 0x000000b8c51d7223 */ /* 0x000fe2000001001d */
[----:B------:R-:W-:Y:S01]  /*10e0*/  SHF.R.U32.HI R186, RZ, 0x10, R235 ;  /* 0x00000010ffba7819 */ /* 0x000fe200000116eb */
[----:B------:R-:W-:Y:S01]  /*10f0*/  FMUL.FTZ R197, R177, UR30 ;  /* 0x0000001eb1c57c20 */ /* 0x000fe20008410000 */
[----:B------:R-:W-:Y:S01]  /*1100*/  FADD.FTZ R167, -R0, R167 ;  /* 0x000000a700a77221 */ /* 0x000fe20000010100 */
[----:B------:R-:W-:Y:S01]  /*1110*/  FMUL.FTZ R177, R209, R169 ;  /* 0x000000a9d1b17220 */ /* 0x000fe20000410000 */
[----:B------:R-:W-:Y:S01]  /*1120*/  SHF.R.U32.HI R169, RZ, 0x10, R229 ;  /* 0x00000010ffa97819 */ /* 0x000fe200000116e5 */
[----:B------:R-:W-:-:S02]  /*1130*/  HADD2.F32 R186, -RZ, R186.H0_H0 ;  /* 0x200000baffba7230 */ /* 0x000fc40000004100 */
[----:B------:R-:W-:Y:S01]  /*1140*/  FMUL.FTZ R185, R167, UR30 ;  /* 0x0000001ea7b97c20 */ /* 0x000fe20008410000 */
[----:B------:R-:W-:Y:S01]  /*1150*/  FADD.FTZ R179, -R0, R179 ;  /* 0x000000b300b37221 */ /* 0x000fe20000010100 */
[----:B------:R-:W-:Y:S02]  /*1160*/  HADD2.F32 R169, -RZ, R169.H0_H0 ;  /* 0x200000a9ffa97230 */ /* 0x000fe40000004100 */
[----:B------:R-:W-:Y:S01]  /*1170*/  FMUL.FTZ R167, R199, R186 ;  /* 0x000000bac7a77220 */ /* 0x000fe20000410000 */
[----:B------:R-:W-:Y:S01]  /*1180*/  FADD.FTZ R91, R91, R199 ;  /* 0x000000c75b5b7221 */ /* 0x000fe20000010000 */
[----:B------:R-:W-:Y:S01]  /*1190*/  FFMA.FTZ R31, R199, R185, R31 ;  /* 0x000000b9c71f7223 */ /* 0x000fe2000001001f */
[----:B------:R-:W-:Y:S01]  /*11a0*/  SHF.R.U64 R186, R232, 0x10, R233 ;  /* 0x00000010e8ba7819 */ /* 0x000fe200000012e9 */
[----:B------:R-:W-:Y:S01]  /*11b0*/  FMUL.FTZ R199, R179, UR30 ;  /* 0x0000001eb3c77c20 */ /* 0x000fe20008410000 */
[----:B------:R-:W-:Y:S01]  /*11c0*/  FMUL.FTZ R179, R211, R169 ;  /* 0x000000a9d3b37220 */ /* 0x000fe20000410000 */
[----:B------:R-:W-:-:S02]  /*11d0*/  SHF.R.U64 R169, R226, 0x10, R227 ;  /* 0x00000010e2a97819 */ /* 0x000fc400000012e3 */
[----:B------:R-:W-:Y:S02]  /*11e0*/  HADD2.F32 R186, -RZ, R186.H0_H0 ;  /* 0x200000baffba7230 */ /* 0x000fe40000004100 */
[C---:B------:R-:W-:Y:S01]  /*11f0*/  FADD.FTZ R181, -R0.reuse, R181 ;  /* 0x000000b500b57221 */ /* 0x040fe20000010100 */
[----:B------:R-:W-:Y:S02]  /*1200*/  HADD2.F32 R169, -RZ, R169.H0_H0 ;  /* 0x200000a9ffa97230 */ /* 0x000fe40000004100 */
[----:B------:R-:W-:Y:S01]  /*1210*/  FADD.FTZ R2, -R0, R4 ;  /* 0x0000000400027221 */ /* 0x000fe20000010100 */
[----:B------:R-:W-:Y:S01]  /*1220*/  FMUL.FTZ R186, R201, R186 ;  /* 0x000000bac9ba7220 */ /* 0x000fe20000410000 */
[----:B------:R-:W-:Y:S01]  /*1230*/  FADD.FTZ R85, R85, R201 ;  /* 0x000000c955557221 */ /* 0x000fe20000010000 */
[----:B------:R-:W-:Y:S01]  /*1240*/  FFMA.FTZ R33, R201, R187, R33 ;  /* 0x000000bbc9217223 */ /* 0x000fe20000010021 */
[----:B------:R-:W-:Y:S01]  /*1250*/  FMUL.FTZ R201, R181, UR30 ;  /* 0x0000001eb5c97c20 */ /* 0x000fe20008410000 */
[----:B------:R-:W-:Y:S01]  /*1260*/  FMUL.FTZ R2, R2, UR30 ;  /* 0x0000001e02027c20 */ /* 0x000fe20008410000 */
[----:B------:R-:W-:Y:S01]  /*1270*/  FADD.FTZ R4, -R0, R6 ;  /* 0x0000000600047221 */ /* 0x000fe20000010100 */
[----:B------:R-:W-:-:S02]  /*1280*/  FADD.FTZ R96, R96, R188 ;  /* 0x000000bc60607221 */ /* 0x000fc40000010000 */
[----:B------:R-:W-:Y:S01]  /*1290*/  FFMA.FTZ R20, R188, R2, R20 ;  /* 0x00000002bc147223 */ /* 0x000fe20000010014 */
[----:B------:R-:W-:Y:S01]  /*12a0*/  FMUL.FTZ R181, R213, R169 ;  /* 0x000000a9d5b57220 */ /* 0x000fe20000410000 */
[----:B------:R-:W-:Y:S02]  /*12b0*/  HADD2.F32 R169, -RZ, R238.H0_H0 ;  /* 0x200000eeffa97230 */ /* 0x000fe40000004100 */
[----:B------:R-:W-:Y:S01]  /*12c0*/  FMUL.FTZ R4, R4, UR30 ;  /* 0x0000001e04047c20 */ /* 0x000fe20008410000 */
[----:B------:R-:W-:Y:S02]  /*12d0*/  FADD.FTZ R6, -R0, R160 ;  /* 0x000000a000067221 */ /* 0x000fe40000010100 */
[----:B------:R-:W-:Y:S01]  /*12e0*/  FMUL.FTZ R188, R188, R169 ;  /* 0x000000a9bcbc7220 */ /* 0x000fe20000410000 */
[----:B------:R-:W-:Y:S02]  /*12f0*/  HADD2.F32 R169, -RZ, R239.H0_H0 ;  /* 0x200000efffa97230 */ /* 0x000fe40000004100 */
[----:B------:R-:W-:Y:S01]  /*1300*/  FADD.FTZ R98, R98, R190 ;  /* 0x000000be62627221 */ /* 0x000fe20000010000 */
[----:B------:R-:W-:Y:S01]  /*1310*/  FFMA.FTZ R22, R190, R4, R22 ;  /* 0x00000004be167223 */ /* 0x000fe20000010016 */
[----:B------:R-:W-:Y:S01]  /*1320*/  FMUL.FTZ R6, R6, UR30 ;  /* 0x0000001e06067c20 */ /* 0x000fe20008410000 */
[----:B------:R-:W-:Y:S01]  /*1330*/  FMUL.FTZ R190, R190, R169 ;  /* 0x000000a9bebe7220 */ /* 0x000fe20000410000 */
[----:B------:R-:W-:-:S02]  /*1340*/  HADD2.F32 R169, -RZ, R236.H0_H0 ;  /* 0x200000ecffa97230 */ /* 0x000fc40000004100 */
[----:B------:R-:W-:Y:S01]  /*1350*/  FADD.FTZ R162, -R0, R162 ;  /* 0x000000a200a27221 */ /* 0x000fe20000010100 */
[----:B------:R-:W-:Y:S01]  /*1360*/  FADD.FTZ R92, R92, R192 ;  /* 0x000000c05c5c7221 */ /* 0x000fe20000010000 */
[C---:B------:R-:W-:Y:S01]  /*1370*/  FFMA.FTZ R24, R192.reuse, R6, R24 ;  /* 0x00000006c0187223 */ /* 0x040fe20000010018 */
[----:B------:R-:W-:Y:S01]  /*1380*/  FMUL.FTZ R192, R192, R169 ;  /* 0x000000a9c0c07220 */ /* 0x000fe20000410000 */
[----:B------:R-:W-:Y:S01]  /*1390*/  FMUL.FTZ R162, R162, UR30 ;  /* 0x0000001ea2a27c20 */ /* 0x000fe20008410000 */
[----:B------:R-:W-:Y:S02]  /*13a0*/  HADD2.F32 R169, -RZ, R237.H0_H0 ;  /* 0x200000edffa97230 */ /* 0x000fe40000004100 */
[----:B------:R-:W-:Y:S01]  /*13b0*/  FADD.FTZ R164, -R0, R164 ;  /* 0x000000a400a47221 */ /* 0x000fe20000010100 */
[----:B------:R-:W-:Y:S01]  /*13c0*/  FADD.FTZ R94, R94, R194 ;  /* 0x000000c25e5e7221 */ /* 0x000fe20000010000 */
[C---:B------:R-:W-:Y:S01]  /*13d0*/  FFMA.FTZ R26, R194.reuse, R162, R26 ;  /* 0x000000a2c21a7223 */ /* 0x040fe2000001001a */
[----:B------:R-:W-:Y:S01]  /*13e0*/  FMUL.FTZ R194, R194, R169 ;  /* 0x000000a9c2c27220 */ /* 0x000fe20000410000 */
[----:B------:R-:W-:Y:S01]  /*13f0*/  FMUL.FTZ R164, R164, UR30 ;  /* 0x0000001ea4a47c20 */ /* 0x000fe20008410000 */
[----:B------:R-:W-:-:S02]  /*1400*/  HADD2.F32 R169, -RZ, R234.H0_H0 ;  /* 0x200000eaffa97230 */ /* 0x000fc40000004100 */
        /* <DEDUP_REMOVED lines=10> */
[----:B------:R-:W-:Y:S01]  /*14b0*/  SHF.R.U64 R0, R238, 0x10, R239 ;  /* 0x00000010ee007819 */ /* 0x000fe200000012ef */
[----:B------:R-:W-:Y:S01]  /*14c0*/  FADD.FTZ R88, R88, R196 ;  /* 0x000000c458587221 */ /* 0x000fe20000010000 */
[C---:B------:R-:W-:Y:S01]  /*14d0*/  FFMA.FTZ R28, R196.reuse, R164, R28 ;  /* 0x000000a4c41c7223 */ /* 0x040fe2000001001c */
[----:B------:R-:W-:Y:S01]  /*14e0*/  FMUL.FTZ R196, R196, R169 ;  /* 0x000000a9c4c47220 */ /* 0x000fe20000410000 */
[----:B------:R-:W-:Y:S01]  /*14f0*/  FMUL.FTZ R166, R166, UR30 ;  /* 0x0000001ea6a67c20 */ /* 0x000fe20008410000 */
[----:B------:R-:W-:-:S02]  /*1500*/  HADD2.F32 R169, -RZ, R235.H0_H0 ;  /* 0x200000ebffa97230 */ /* 0x000fc40000004100 */
[----:B------:R-:W-:Y:S01]  /*1510*/  HADD2.F32 R0, -RZ, R0.H0_H0 ;  /* 0x20000000ff007230 */ /* 0x000fe20000004100 */
[----:B------:R-:W-:Y:S01]  /*1520*/  SHF.R.U32.HI R160, RZ, 0x10, R239 ;  /* 0x00000010ffa07819 */ /* 0x000fe200000116ef */
[----:B------:R-:W-:Y:S01]  /*1530*/  FADD.FTZ R77, R77, R209 ;  /* 0x000000d14d4d7221 */ /* 0x000fe20000010000 */
[----:B------:R-:W-:Y:S01]  /*1540*/  FFMA.FTZ R109, R209, R197, R109 ;  /* 0x000000c5d16d7223 */ /* 0x000fe2000001006d */
[----:B------:R-:W-:Y:S01]  /*1550*/  FADD.FTZ R90, R90, R198 ;  /* 0x000000c65a5a7221 */ /* 0x000fe20000010000 */
[C---:B------:R-:W-:Y:S01]  /*1560*/  FFMA.FTZ R30, R198.reuse, R166, R30 ;  /* 0x000000a6c61e7223 */ /* 0x040fe2000001001e */
[----:B------:R-:W-:Y:S01]  /*1570*/  FMUL.FTZ R198, R198, R169 ;  /* 0x000000a9c6c67220 */ /* 0x000fe20000410000 */
[----:B------:R-:W-:Y:S01]  /*1580*/  FMUL.FTZ R209, R168, UR30 ;  /* 0x0000001ea8d17c20 */ /* 0x000fe20008410000 */
[----:B------:R-:W-:Y:S01]  /*1590*/  FMUL.FTZ R3, R3, UR30 ;  /* 0x0000001e03037c20 */ /* 0x000fe20008410000 */
[----:B------:R-:W-:Y:S01]  /*15a0*/  FMUL.FTZ R0, R189, R0 ;  /* 0x00000000bd007220 */ /* 0x000fe20000410000 */
[----:B------:R-:W-:Y:S01]  /*15b0*/  FFMA.FTZ R168, R2, R188, RZ ;  /* 0x000000bc02a87223 */ /* 0x000fe200000100ff */
[----:B------:R-:W-:Y:S01]  /*15c0*/  FADD.FTZ R169, RZ, R188 ;  /* 0x000000bcffa97221 */ /* 0x000fe20000010000 */
[----:B------:R-:W-:-:S02]  /*15d0*/  HADD2.F32 R160, -RZ, R160.H0_H0 ;  /* 0x200000a0ffa07230 */ /* 0x000fc40000004100 */
        /* <DEDUP_REMOVED lines=22> */
[----:B------:R-:W-:Y:S01]  /*1740*/  FMUL.FTZ R191, R171, UR30 ;  /* 0x0000001eabbf7c20 */ /* 0x000fe20008410000 */
[----:B------:R-:W-:Y:S02]  /*1750*/  HADD2.F32 R171, -RZ, R232.H0_H0 ;  /* 0x200000e8ffab7230 */ /* 0x000fe40000004100 */
[----:B------:R-:W-:Y:S01]  /*1760*/  FFMA.FTZ R168, R166, R198, R168 ;  /* 0x000000c6a6a87223 */ /* 0x000fe200000100a8 */
[----:B------:R-:W-:Y:S01]  /*1770*/  FADD.FTZ R169, R198, R169 ;  /* 0x000000a9c6a97221 */ /* 0x000fe20000010000 */
[----:B------:R-:W-:Y:S01]  /*1780*/  FADD.FTZ R84, R84, R200 ;  /* 0x000000c854547221 */ /* 0x000fe20000010000 */
[C---:B------:R-:W-:Y:S01]  /*1790*/  FFMA.FTZ R32, R200.reuse, R209, R32 ;  /* 0x000000d1c8207223 */ /* 0x040fe20000010020 */
[----:B------:R-:W-:Y:S01]  /*17a0*/  FMUL.FTZ R200, R200, R171 ;  /* 0x000000abc8c87220 */ /* 0x000fe20000410000 */
[----:B------:R-:W-:Y:S01]  /*17b0*/  FFMA.FTZ R168, R185, R167, R168 ;  /* 0x000000a7b9a87223 */ /* 0x000fe200000100a8 */
[----:B------:R-:W-:Y:S01]  /*17c0*/  FADD.FTZ R169, R167, R169 ;  /* 0x000000a9a7a97221 */ /* 0x000fe20000010000 */
[----:B------:R-:W-:Y:S01]  /*17d0*/  FADD.FTZ R97, R97, R189 ;  /* 0x000000bd61617221 */ /* 0x000fe20000010000 */
[----:B------:R-:W-:Y:S01]  /*17e0*/  FFMA.FTZ R21, R189, R3, R21 ;  /* 0x00000003bd157223 */ /* 0x000fe20000010015 */
[----:B------:R-:W-:Y:S01]  /*17f0*/  FADD.FTZ R79, R79, R211 ;  /* 0x000000d34f4f7221 */ /* 0x000fe20000010000 */
[----:B------:R-:W-:Y:S01]  /*1800*/  FFMA.FTZ R111, R211, R199, R111 ;  /* 0x000000c7d36f7223 */ /* 0x000fe2000001006f */
[----:B------:R-:W-:Y:S01]  /*1810*/  SHF.R.U32.HI R189, RZ, 0x10, R233 ;  /* 0x00000010ffbd7819 */ /* 0x000fe200000116e9 */
[----:B------:R-:W-:Y:S01]  /*1820*/  FMUL.FTZ R211, R170, UR30 ;  /* 0x0000001eaad37c20 */ /* 0x000fe20008410000 */
[----:B------:R-:W-:-:S02]  /*1830*/  HADD2.F32 R170, -RZ, R233.H0_H0 ;  /* 0x200000e9ffaa7230 */ /* 0x000fc40000004100 */
[----:B------:R-:W-:Y:S01]  /*1840*/  FFMA.FTZ R168, R209, R200, R168 ;  /* 0x000000c8d1a87223 */ /* 0x000fe200000100a8 */
[----:B------:R-:W-:Y:S01]  /*1850*/  FADD.FTZ R169, R200, R169 ;  /* 0x000000a9c8a97221 */ /* 0x000fe20000010000 */
[----:B------:R-:W-:Y:S02]  /*1860*/  HADD2.F32 R189, -RZ, R189.H0_H0 ;  /* 0x200000bdffbd7230 */ /* 0x000fe40000004100 */
[----:B------:R-:W-:Y:S01]  /*1870*/  FADD.FTZ R86, R86, R202 ;  /* 0x000000ca56567221 */ /* 0x000fe20000010000 */
[C---:B------:R-:W-:Y:S01]  /*1880*/  FFMA.FTZ R34, R202.reuse, R211, R34 ;  /* 0x000000d3ca227223 */ /* 0x040fe20000010022 */
[----:B------:R-:W-:Y:S01]  /*1890*/  FMUL.FTZ R202, R202, R170 ;  /* 0x000000aacaca7220 */ /* 0x000fe20000410000 */
[----:B------:R-:W-:Y:S01]  /*18a0*/  FFMA.FTZ R168, R187, R186, R168 ;  /* 0x000000babba87223 */ /* 0x000fe200000100a8 */
[----:B------:R-:W-:Y:S01]  /*18b0*/  FADD.FTZ R169, R186, R169 ;  /* 0x000000a9baa97221 */ /* 0x000fe20000010000 */
[----:B------:R-:W-:Y:S01]  /*18c0*/  FMUL.FTZ R172, R172, UR30 ;  /* 0x0000001eacac7c20 */ /* 0x000fe20008410000 */
[----:B------:R-:W-:-:S02]  /*18d0*/  HADD2.F32 R170, -RZ, R230.H0_H0 ;  /* 0x200000e6ffaa7230 */ /* 0x000fc40000004100 */
[----:B------:R-:W-:Y:S01]  /*18e0*/  FMUL.FTZ R189, R203, R189 ;  /* 0x000000bdcbbd7220 */ /* 0x000fe20000410000 */
[----:B------:R-:W-:Y:S01]  /*18f0*/  FFMA.FTZ R168, R211, R202, R168 ;  /* 0x000000cad3a87223 */ /* 0x000fe200000100a8 */
[----:B------:R-:W-:Y:S01]  /*1900*/  FADD.FTZ R169, R202, R169 ;  /* 0x000000a9caa97221 */ /* 0x000fe20000010000 */
[----:B------:R-:W-:Y:S01]  /*1910*/  FADD.FTZ R80, R80, R204 ;  /* 0x000000cc50507221 */ /* 0x000fe20000010000 */
[C---:B------:R-:W-:Y:S01]  /*1920*/  FFMA.FTZ R112, R204.reuse, R172, R112 ;  /* 0x000000accc707223 */ /* 0x040fe20000010070 */
[----:B------:R-:W-:Y:S01]  /*1930*/  FMUL.FTZ R204, R204, R170 ;  /* 0x000000aacccc7220 */ /* 0x000fe20000410000 */
        /* <DEDUP_REMOVED lines=12> */
[----:B------:R-:W-:-:S02]  /*1a00*/  HADD2.F32 R170, -RZ, R228.H0_H0 ;  /* 0x200000e4ffaa7230 */ /* 0x000fc40000004100 */
        /* <DEDUP_REMOVED lines=38> */
[----:B------:R-:W-:Y:S01]  /*1c70*/  FADD.FTZ R81, R81, R205 ;  /* 0x000000cd51517221 */ /* 0x000fe20000010000 */
[----:B------:R-:W-:Y:S01]  /*1c80*/  FFMA.FTZ R113, R205, R193, R113 ;  /* 0x000000c1cd717223 */ /* 0x000fe20000010071 */
[----:B------:R-:W-:Y:S01]  /*1c90*/  SHF.R.U64 R205, R224, 0x10, R225 ;  /* 0x00000010e0cd7819 */ /* 0x000fe200000012e1 */
[----:B------:R-:W-:Y:S01]  /*1ca0*/  FMUL.FTZ R241, R241, UR30 ;  /* 0x0000001ef1f17c20 */ /* 0x000fe20008410000 */
[----:B------:R-:W-:-:S02]  /*1cb0*/  HADD2.F32 R170, -RZ, R224.H0_H0 ;  /* 0x200000e0ffaa7230 */ /* 0x000fc40000004100 */
[----:B------:R-:W-:Y:S01]  /*1cc0*/  FMUL.FTZ R240, R240, UR30 ;  /* 0x0000001ef0f07c20 */ /* 0x000fe20008410000 */
[----:B------:R-:W-:Y:S01]  /*1cd0*/  FMUL.FTZ R203, R215, R203 ;  /* 0x000000cbd7cb7220 */ /* 0x000fe20000410000 */
        /* <DEDUP_REMOVED lines=38> */
.L_x_13243:
        /* <DEDUP_REMOVED lines=22> */
[----:B------:R-:W-:-:S04]  /*20a0*/  IMAD.WIDE.U32 R128, R129, 0x10, R144 ;  /* 0x0000001081807825 */ /* 0x000fc800078e0090 */
[--C-:B------:R-:W-:Y:S02]  /*20b0*/  IMAD.WIDE.U32 R132, R133, 0x10, R144.reuse ;  /* 0x0000001085847825 */ /* 0x100fe400078e0090 */
[----:B------:R-:W5:Y:S02]  /*20c0*/  LDG.E.128 R128, desc[UR18][R128.64] ;  /* 0x0000001280807981 */ /* 0x000f64000c1e1d00 */
[--C-:B------:R-:W-:Y:S02]  /*20d0*/  IMAD.WIDE.U32 R136, R137, 0x10, R144.reuse ;  /* 0x0000001089887825 */ /* 0x100fe400078e0090 */
[----:B------:R-:W5:Y:S02]  /*20e0*/  LDG.E.128 R132, desc[UR18][R132.64] ;  /* 0x0000001284847981 */ /* 0x000f64000c1e1d00 */
[--C-:B------:R-:W-:Y:S02]  /*20f0*/  IMAD.WIDE.U32 R140, R141, 0x10, R144.reuse ;  /* 0x000000108d8c7825 */ /* 0x100fe400078e0090 */
[----:B------:R-:W5:Y:S02]  /*2100*/  LDG.E.128 R136, desc[UR18][R136.64] ;  /* 0x0000001288887981 */ /* 0x000f64000c1e1d00 */
[----:B------:R-:W-:-:S02]  /*2110*/  IMAD.WIDE.U32 R144, R119, 0x10, R144 ;  /* 0x0000001077907825 */ /* 0x000fc400078e0090 */
[----:B------:R-:W5:Y:S04]  /*2120*/  LDG.E.128 R116, desc[UR18][R116.64] ;  /* 0x0000001274747981 */ /* 0x000f68000c1e1d00 */
[----:B------:R-:W5:Y:S04]  /*2130*/  LDG.E.128 R140, desc[UR18][R140.64] ;  /* 0x000000128c8c7981 */ /* 0x000f68000c1e1d00 */
[----:B------:R-:W5:Y:S02]  /*2140*/  LDG.E.128 R144, desc[UR18][R144.64] ;  /* 0x0000001290907981 */ /* 0x000f64000c1e1d00 */
.L_x_13244:
        /* <DEDUP_REMOVED lines=32> */
.L_x_13246:
[----:B------:R-:W-:Y:S05]  /*2350*/  BSYNC.RECONVERGENT B0 ;  /* 0x0000000000007941 */ /* 0x000fea0003800200 */
.L_x_13245:
        /* <DEDUP_REMOVED lines=44> */
[----:B------:R-:W-:-:S05]  /*2620*/  HFMA2 R170, -RZ, RZ, 0, 9.5367431640625e-07 ;  /* 0x00000010ffaa7431 */ /* 0x000fca00000001ff */
        /* <DEDUP_REMOVED lines=19> */
[----:B------:R-:W-:-:S03]  /*2760*/  ISETP.LT.AND P1, PT, RZ, UR29, PT ;  /* 0x0000001dff007c0c */ /* 0x000fc6000bf21270 */
[----:B-----5:R-:W-:-:S04]  /*2770*/  FFMA.FTZ R152, R2, R152, UR16 ;  /* 0x0000001002987e23 */ /* 0x020fc80008010098 */
[----:B------:R-:W-:Y:S01]  /*2780*/  FADD.FTZ R170, R188, -R152 ;  /* 0x80000098bcaa7221 */ /* 0x000fe20000010000 */
[----:B------:R-:W-:-:S03]  /*2790*/  HADD2.F32 R152, -RZ, R222.H0_H0 ;  /* 0x200000deff987230 */ /* 0x000fc60000004100 */
[----:B------:R-:W-:-:S05]  /*27a0*/  FMUL.FTZ R170, R170, UR30 ;  /* 0x0000001eaaaa7c20 */ /* 0x000fca0008410000 */
[----:B------:R-:W-:-:S05]  /*27b0*/  FSEL R170, R170, RZ, P1 ;  /* 0x000000ffaaaa7208 */ /* 0x000fca0000800000 */
[----:B------:R-:W-:-:S04]  /*27c0*/  FMUL.FTZ R170, R170, UR17 ;  /* 0x00000011aaaa7c20 */ /* 0x000fc80008410000 */
[----:B------:R-:W-:Y:S01]  /*27d0*/  FFMA.FTZ R64, R148, R170, R64 ;  /* 0x000000aa94407223 */ /* 0x000fe20000010040 */
[----:B------:R-:W-:-:S07]  /*27e0*/  FMUL.FTZ R152, R170, R152 ;  /* 0x00000098aa987220 */ /* 0x000fce0000410000 */
.L_x_13249:
        /* <DEDUP_REMOVED lines=11> */
.L_x_13250:
[----:B------:R-:W-:Y:S05]  /*28a0*/  BRA.U !UP3, `(.L_x_13251) ;  /* 0x000000010b287547 */ /* 0x000fea000b800000 */
        /* <DEDUP_REMOVED lines=8> */
[----:B-----5:R-:W-:Y:S01]  /*2930*/  FFMA.FTZ R66, R150, R170, R66 ;  /* 0x000000aa96427223 */ /* 0x020fe20000010042 */
[----:B------:R-:W-:-:S07]  /*2940*/  FMUL.FTZ R154, R170, R154 ;  /* 0x0000009aaa9a7220 */ /* 0x000fce0000410000 */
.L_x_13251:
[----:B------:R-:W-:Y:S05]  /*2950*/  BRA.U !UP3, `(.L_x_13252) ;  /* 0x000000090b747547 */ /* 0x000fea000b800000 */
        /* <DEDUP_REMOVED lines=8> */
[----:B-----5:R-:W-:Y:S01]  /*29e0*/  FFMA.FTZ R67, R151, R170, R67 ;  /* 0x000000aa97437223 */ /* 0x020fe20000010043 */
[----:B------:R-:W-:Y:S01]  /*29f0*/  FMUL.FTZ R155, R170, R155 ;  /* 0x0000009baa9b7220 */ /* 0x000fe20000410000 */
[----:B------:R-:W-:Y:S06]  /*2a00*/  BRA `(.L_x_13252) ;  /* 0x0000000800487947 */ /* 0x000fec0003800000 */
.L_x_13248:
[----:B------:R-:W-:Y:S02]  /*2a10*/  MOV R158, UR11 ;  /* 0x0000000b009e7c02 */ /* 0x000fe40008000f00 */
[----:B------:R-:W-:Y:S02]  /*2a20*/  MOV R157, UR11 ;  /* 0x0000000b009d7c02 */ /* 0x000fe40008000f00 */
[----:B------:R-:W-:Y:S01]  /*2a30*/  MOV R156, UR11 ;  /* 0x0000000b009c7c02 */ /* 0x000fe20008000f00 */
[----:B------:R-:W-:Y:S01]  /*2a40*/  FFMA.FTZ R158, R4, R158, UR16 ;  /* 0x00000010049e7e23 */ /* 0x000fe2000801009e */
[----:B------:R-:W-:Y:S01]  /*2a50*/  MOV R159, UR11 ;  /* 0x0000000b009f7c02 */ /* 0x000fe20008000f00 */
[----:B-----5:R-:W-:Y:S01]  /*2a60*/  FFMA.FTZ R157, R3, R157, UR16 ;  /* 0x00000010039d7e23 */ /* 0x020fe2000801009d */
[----:B------:R-:W-:Y:S01]  /*2a70*/  ISETP.LT.AND P1, PT, RZ, UR29, PT ;  /* 0x0000001dff007c0c */ /* 0x000fe2000bf21270 */
        /* <DEDUP_REMOVED lines=8> */
[----:B------:R-:W-:-:S02]  /*2b00*/  FMUL.FTZ R156, R156, UR30 ;  /* 0x0000001e9c9c7c20 */ /* 0x000fc40008410000 */
[----:B------:R-:W-:Y:S01]  /*2b10*/  FMUL.FTZ R159, R159, UR30 ;  /* 0x0000001e9f9f7c20 */ /* 0x000fe20008410000 */
[----:B------:R-:W-:Y:S02]  /*2b20*/  FSEL R158, R158, RZ, P1 ;  /* 0x000000ff9e9e7208 */ /* 0x000fe40000800000 */
[----:B------:R-:W-:Y:S02]  /*2b30*/  FSEL R157, R157, RZ, P1 ;  /* 0x000000ff9d9d7208 */ /* 0x000fe40000800000 */
[----:B------:R-:W-:Y:S02]  /*2b40*/  FSEL R156, R156, RZ, P1 ;  /* 0x000000ff9c9c7208 */ /* 0x000fe40000800000 */
[----:B------:R-:W-:Y:S01]  /*2b50*/  FSEL R159, R159, RZ, P1 ;  /* 0x000000ff9f9f7208 */ /* 0x000fe20000800000 */
[----:B------:R-:W-:Y:S06]  /*2b60*/  BRA.U !UP3, `(.L_x_13253) ;  /* 0x000000010b287547 */ /* 0x000fec000b800000 */
        /* <DEDUP_REMOVED lines=8> */
[----:B------:R-:W-:Y:S01]  /*2bf0*/  FFMA.FTZ R64, R148, R170, R64 ;  /* 0x000000aa94407223 */ /* 0x000fe20000010040 */
[----:B------:R-:W-:-:S07]  /*2c00*/  FMUL.FTZ R152, R170, R152 ;  /* 0x00000098aa987220 */ /* 0x000fce0000410000 */
.L_x_13253:
        /* <DEDUP_REMOVED lines=11> */
.L_x_13254:
        /* <DEDUP_REMOVED lines=11> */
.L_x_13255:
[----:B------:R-:W-:Y:S05]  /*2d70*/  BRA.U !UP3, `(.L_x_13252) ;  /* 0x000000050b6c7547 */ /* 0x000fea000b800000 */
[----:B------:R-:W-:Y:S02]  /*2d80*/  HADD2.F32 R155, -RZ, R252.H1_H1 ;  /* 0x300000fcff9b7230 */ /* 0x000fe40000004100 */
[----:B------:R-:W-:-:S04]  /*2d90*/  FMUL.FTZ R170, R159, UR17 ;  /* 0x000000119faa7c20 */ /* 0x000fc80008410000 */
[-C--:B------:R-:W-:Y:S01]  /*2da0*/  FFMA.FTZ R67, R151, R170.reuse, R67 ;  /* 0x000000aa97437223 */ /* 0x080fe20000010043 */
[----:B------:R-:W-:Y:S01]  /*2db0*/  FMUL.FTZ R155, R155, R170 ;  /* 0x000000aa9b9b7220 */ /* 0x000fe20000410000 */
[----:B------:R-:W-:Y:S06]  /*2dc0*/  BRA `(.L_x_13252) ;  /* 0x0000000400587947 */ /* 0x000fec0003800000 */
.L_x_13247:
[----:B------:R-:W-:-:S04]  /*2dd0*/  UISETP.NE.U32.AND UP0, UPT, UR6, URZ, UPT ;  /* 0x000000ff0600728c */ /* 0x000fc8000bf05070 */
[----:B------:R-:W-:-:S09]  /*2de0*/  UISETP.NE.AND.EX UP0, UPT, UR7, URZ, UPT, UP0 ;  /* 0x000000ff0700728c */ /* 0x000fd2000bf05300 */
[----:B------:R-:W-:Y:S05]  /*2df0*/  BRA.U UP0, `(.L_x_13256) ;  /* 0x0000000100a87547 */ /* 0x000fea000b800000 */
[----:B------:R-:W-:Y:S01]  /*2e00*/  PLOP3.LUT P1, PT, PT, PT, UP2, 0x80, 0x8 ;  /* 0x000000000008781c */ /* 0x000fe20003f2f028 */
[----:B------:R-:W0:Y:S01]  /*2e10*/  @UP3 LDCU UR9, c[0x0][0x40c] ;  /* 0x00008180ff0937ac */ /* 0x000e220008000800 */
[----:B------:R-:W-:Y:S02]  /*2e20*/  MOV R170, UR11 ;  /* 0x0000000b00aa7c02 */ /* 0x000fe40008000f00 */
[----:B-----5:R-:W-:-:S09]  /*2e30*/  MOV R171, R116 ;  /* 0x0000007400ab7202 */ /* 0x020fd20000000f00 */
[----:B------:R-:W-:-:S04]  /*2e40*/  @P1 FFMA.FTZ R170, R2, R170, UR16 ;  /* 0x0000001002aa1e23 */ /* 0x000fc800080100aa */
[----:B------:R-:W-:-:S04]  /*2e50*/  @P1 FADD.FTZ R170, R188, -R170 ;  /* 0x800000aabcaa1221 */ /* 0x000fc80000010000 */
[----:B------:R-:W-:-:S04]  /*2e60*/  @P1 FFMA.FTZ R171, R170, UR30, R116 ;  /* 0x0000001eaaab1c23 */ /* 0x000fc80008010074 */
[----:B0-----:R-:W-:Y:S01]  /*2e70*/  @P2 FMUL.FTZ R170, R171, UR9 ;  /* 0x00000009abaa2c20 */ /* 0x001fe20008410000 */
[----:B------:R-:W-:Y:S01]  /*2e80*/  @P2 HADD2.F32 R171, -RZ, R222.H0_H0 ;  /* 0x200000deffab2230 */ /* 0x000fe20000004100 */
[----:B------:R-:W0:Y:S02]  /*2e90*/  @UP3 LDCU UR9, c[0x0][0x40c] ;  /* 0x00008180ff0937ac */ /* 0x000e240008000800 */
[-C--:B------:R-:W-:Y:S02]  /*2ea0*/  @P2 FFMA.FTZ R64, R148, R170.reuse, R64 ;  /* 0x000000aa94402223 */ /* 0x080fe40000010040 */
[----:B------:R-:W-:Y:S01]  /*2eb0*/  @P2 FMUL.FTZ R152, R171, R170 ;  /* 0x000000aaab982220 */ /* 0x000fe20000410000 */
[----:B------:R-:W-:Y:S02]  /*2ec0*/  MOV R171, UR11 ;  /* 0x0000000b00ab7c02 */ /* 0x000fe40008000f00 */
[----:B------:R-:W-:-:S03]  /*2ed0*/  MOV R170, R117 ;  /* 0x0000007500aa7202 */ /* 0x000fc60000000f00 */
[----:B------:R-:W-:-:S04]  /*2ee0*/  @P1 FFMA.FTZ R171, R3, R171, UR16 ;  /* 0x0000001003ab1e23 */ /* 0x000fc800080100ab */
[----:B------:R-:W-:-:S04]  /*2ef0*/  @P1 FADD.FTZ R171, R0, -R171 ;  /* 0x800000ab00ab1221 */ /* 0x000fc80000010000 */
[----:B------:R-:W-:Y:S01]  /*2f00*/  @P1 FFMA.FTZ R170, R171, UR30, R117 ;  /* 0x0000001eabaa1c23 */ /* 0x000fe20008010075 */
[----:B------:R-:W-:-:S03]  /*2f10*/  @P2 HADD2.F32 R171, -RZ, R252.H0_H0 ;  /* 0x200000fcffab2230 */ /* 0x000fc60000004100 */
[----:B0-----:R-:W-:Y:S01]  /*2f20*/  @P2 FMUL.FTZ R170, R170, UR9 ;  /* 0x00000009aaaa2c20 */ /* 0x001fe20008410000 */
[----:B------:R-:W0:Y:S03]  /*2f30*/  @UP3 LDCU UR9, c[0x0][0x40c] ;  /* 0x00008180ff0937ac */ /* 0x000e260008000800 */
[-C--:B------:R-:W-:Y:S01]  /*2f40*/  @P2 FMUL.FTZ R153, R171, R170.reuse ;  /* 0x000000aaab992220 */ /* 0x080fe20000410000 */
[----:B------:R-:W-:Y:S01]  /*2f50*/  MOV R171, UR11 ;  /* 0x0000000b00ab7c02 */ /* 0x000fe20008000f00 */
[----:B------:R-:W-:Y:S01]  /*2f60*/  @P2 FFMA.FTZ R65, R149, R170, R65 ;  /* 0x000000aa95412223 */ /* 0x000fe20000010041 */
[----:B------:R-:W-:-:S03]  /*2f70*/  MOV R170, R118 ;  /* 0x0000007600aa7202 */ /* 0x000fc60000000f00 */
[----:B------:R-:W-:-:S04]  /*2f80*/  @P1 FFMA.FTZ R171, R4, R171, UR16 ;  /* 0x0000001004ab1e23 */ /* 0x000fc800080100ab */
[----:B------:R-:W-:-:S04]  /*2f90*/  @P1 FADD.FTZ R171, R190, -R171 ;  /* 0x800000abbeab1221 */ /* 0x000fc80000010000 */
[----:B------:R-:W-:-:S04]  /*2fa0*/  @P1 FFMA.FTZ R170, R171, UR30, R118 ;  /* 0x0000001eabaa1c23 */ /* 0x000fc80008010076 */
[----:B0-----:R-:W-:Y:S01]  /*2fb0*/  @P2 FMUL.FTZ R171, R170, UR9 ;  /* 0x00000009aaab2c20 */ /* 0x001fe20008410000 */
[----:B------:R-:W-:-:S03]  /*2fc0*/  @P2 HADD2.F32 R170, -RZ, R223.H0_H0 ;  /* 0x200000dfffaa2230 */ /* 0x000fc60000004100 */
[-C--:B------:R-:W-:Y:S02]  /*2fd0*/  @P2 FFMA.FTZ R66, R150, R171.reuse, R66 ;  /* 0x000000ab96422223 */ /* 0x080fe40000010042 */
[----:B------:R-:W-:Y:S01]  /*2fe0*/  @P2 FMUL.FTZ R154, R170, R171 ;  /* 0x000000abaa9a2220 */ /* 0x000fe20000410000 */
[----:B------:R-:W-:Y:S06]  /*2ff0*/  BRA.U !UP3, `(.L_x_13252) ;  /* 0x000000010bcc7547 */ /* 0x000fec000b800000 */
[----:B------:R-:W-:Y:S02]  /*3000*/  MOV R155, UR11 ;  /* 0x0000000b009b7c02 */ /* 0x000fe40008000f00 */
[----:B------:R-:W-:-:S03]  /*3010*/  MOV R170, R119 ;  /* 0x0000007700aa7202 */ /* 0x000fc60000000f00 */
[----:B------:R-:W-:-:S04]  /*3020*/  @P1 FFMA.FTZ R155, R5, R155, UR16 ;  /* 0x00000010059b1e23 */ /* 0x000fc8000801009b */
[----:B------:R-:W-:-:S04]  /*3030*/  @P1 FADD.FTZ R155, R160, -R155 ;  /* 0x8000009ba09b1221 */ /* 0x000fc80000010000 */
[----:B------:R-:W-:Y:S01]  /*3040*/  @P1 FFMA.FTZ R170, R155, UR30, R119 ;  /* 0x0000001e9baa1c23 */ /* 0x000fe20008010077 */
[----:B------:R-:W-:-:S03]  /*3050*/  HADD2.F32 R155, -RZ, R252.H1_H1 ;  /* 0x300000fcff9b7230 */ /* 0x000fc60000004100 */
[----:B------:R-:W-:-:S04]  /*3060*/  FMUL.FTZ R170, R170, UR17 ;  /* 0x00000011aaaa7c20 */ /* 0x000fc80008410000 */
[-C--:B------:R-:W-:Y:S01]  /*3070*/  FFMA.FTZ R67, R151, R170.reuse, R67 ;  /* 0x000000aa97437223 */ /* 0x080fe20000010043 */
[----:B------:R-:W-:Y:S01]  /*3080*/  FMUL.FTZ R155, R155, R170 ;  /* 0x000000aa9b9b7220 */ /* 0x000fe20000410000 */
[----:B------:R-:W-:Y:S06]  /*3090*/  BRA `(.L_x_13252) ;  /* 0x0000000000a47947 */ /* 0x000fec0003800000 */
.L_x_13256:
[----:B------:R-:W-:Y:S01]  /*30a0*/  PLOP3.LUT P1, PT, PT, PT, UP2, 0x80, 0x8 ;  /* 0x000000000008781c */ /* 0x000fe20003f2f028 */
[----:B------:R-:W0:Y:S01]  /*30b0*/  @UP3 LDCU UR9, c[0x0][0x40c] ;  /* 0x00008180ff0937ac */ /* 0x000e220008000800 */
[----:B------:R-:W-:Y:S02]  /*30c0*/  MOV R157, UR11 ;  /* 0x0000000b009d7c02 */ /* 0x000fe40008000f00 */
[----:B-----5:R-:W-:Y:S01]  /*30d0*/  MOV R156, R116 ;  /* 0x00000074009c7202 */ /* 0x020fe20000000f00 */
[----:B------:R-:W1:Y:S08]  /*30e0*/  @UP3 LDCU UR10, c[0x0][0x40c] ;  /* 0x00008180ff0a37ac */ /* 0x000e700008000800 */
[-C--:B------:R-:W-:Y:S01]  /*30f0*/  @P1 FFMA.FTZ R158, R2, R157.reuse, UR16 ;  /* 0x00000010029e1e23 */ /* 0x080fe2000801009d */
[----:B------:R-:W-:-:S03]  /*3100*/  @P1 FFMA.FTZ R157, R3, R157, UR16 ;  /* 0x00000010039d1e23 */ /* 0x000fc6000801009d */
[----:B------:R-:W-:-:S04]  /*3110*/  @P1 FADD.FTZ R158, R188, -R158 ;  /* 0x8000009ebc9e1221 */ /* 0x000fc80000010000 */
[----:B------:R-:W-:Y:S01]  /*3120*/  @P1 FFMA.FTZ R156, R158, UR30, R116 ;  /* 0x0000001e9e9c1c23 */ /* 0x000fe20008010074 */
[----:B------:R-:W-:Y:S01]  /*3130*/  @P1 FADD.FTZ R158, R0, -R157 ;  /* 0x8000009d009e1221 */ /* 0x000fe20000010000 */
[----:B------:R-:W-:Y:S02]  /*3140*/  MOV R157, R117 ;  /* 0x00000075009d7202 */ /* 0x000fe40000000f00 */
[----:B0-----:R-:W-:Y:S01]  /*3150*/  @P2 FMUL.FTZ R170, R156, UR9 ;  /* 0x000000099caa2c20 */ /* 0x001fe20008410000 */
[----:B------:R-:W-:Y:S01]  /*3160*/  @P1 FFMA.FTZ R157, R158, UR30, R117 ;  /* 0x0000001e9e9d1c23 */ /* 0x000fe20008010075 */
[----:B------:R-:W-:Y:S01]  /*3170*/  MOV R158, UR11 ;  /* 0x0000000b009e7c02 */ /* 0x000fe20008000f00 */
[----:B------:R-:W0:Y:S01]  /*3180*/  @UP3 LDCU UR9, c[0x0][0x40c] ;  /* 0x00008180ff0937ac */ /* 0x000e220008000800 */
[----:B------:R-:W-:-:S03]  /*3190*/  @P2 FFMA.FTZ R64, R148, R170, R64 ;  /* 0x000000aa94402223 */ /* 0x000fc60000010040 */
[----:B------:R-:W-:-:S04]  /*31a0*/  @P1 FFMA.FTZ R158, R4, R158, UR16 ;  /* 0x00000010049e1e23 */ /* 0x000fc8000801009e */
[----:B------:R-:W-:Y:S01]  /*31b0*/  @P1 FADD.FTZ R159, R190, -R158 ;  /* 0x8000009ebe9f1221 */ /* 0x000fe20000010000 */
[----:B------:R-:W-:-:S03]  /*31c0*/  MOV R158, R118 ;  /* 0x00000076009e7202 */ /* 0x000fc60000000f00 */
[----:B------:R-:W-:Y:S01]  /*31d0*/  @P1 FFMA.FTZ R158, R159, UR30, R118 ;  /* 0x0000001e9f9e1c23 */ /* 0x000fe20008010076 */
[----:B------:R-:W-:-:S05]  /*31e0*/  @P2 HADD2.F32 R159, -RZ, R222.H0_H0 ;  /* 0x200000deff9f2230 */ /* 0x000fca0000004100 */
[----:B------:R-:W-:Y:S01]  /*31f0*/  @P2 FMUL.FTZ R152, R159, R170 ;  /* 0x000000aa9f982220 */ /* 0x000fe20000410000 */
[----:B------:R-:W-:Y:S02]  /*3200*/  @P2 HADD2.F32 R159, -RZ, R252.H0_H0 ;  /* 0x200000fcff9f2230 */ /* 0x000fe40000004100 */
[----:B-1----:R-:W-:Y:S01]  /*3210*/  @P2 FMUL.FTZ R170, R157, UR10 ;  /* 0x0000000a9daa2c20 */ /* 0x002fe20008410000 */
[----:B------:R-:W1:Y:S01]  /*3220*/  @UP3 LDCU UR10, c[0x0][0x40c] ;  /* 0x00008180ff0a37ac */ /* 0x000e620008000800 */
[----:B0-----:R-:W-:Y:S02]  /*3230*/  @P2 FMUL.FTZ R171, R158, UR9 ;  /* 0x000000099eab2c20 */ /* 0x001fe40008410000 */
[-C--:B------:R-:W-:Y:S01]  /*3240*/  @P2 FMUL.FTZ R153, R159, R170.reuse ;  /* 0x000000aa9f992220 */ /* 0x080fe20000410000 */
[----:B------:R-:W-:Y:S01]  /*3250*/  MOV R159, UR11 ;  /* 0x0000000b009f7c02 */ /* 0x000fe20008000f00 */
[----:B------:R-:W-:Y:S01]  /*3260*/  @P2 FFMA.FTZ R65, R149, R170, R65 ;  /* 0x000000aa95412223 */ /* 0x000fe20000010041 */
[----:B------:R-:W-:-:S02]  /*3270*/  @P2 HADD2.F32 R170, -RZ, R223.H0_H0 ;  /* 0x200000dfffaa2230 */ /* 0x000fc40000004100 */
[----:B------:R-:W-:Y:S01]  /*3280*/  @P2 FFMA.FTZ R66, R150, R171, R66 ;  /* 0x000000ab96422223 */ /* 0x000fe20000010042 */
[----:B------:R-:W-:Y:S02]  /*3290*/  @P1 FFMA.FTZ R159, R5, R159, UR16 ;  /* 0x00000010059f1e23 */ /* 0x000fe4000801009f */
[----:B------:R-:W-:Y:S01]  /*32a0*/  @P2 FMUL.FTZ R154, R170, R171 ;  /* 0x000000abaa9a2220 */ /* 0x000fe20000410000 */
[----:B------:R-:W-:Y:S01]  /*32b0*/  MOV R170, R119 ;  /* 0x0000007700aa7202 */ /* 0x000fe20000000f00 */
[----:B------:R-:W-:-:S04]  /*32c0*/  @P1 FADD.FTZ R159, R160, -R159 ;  /* 0x8000009fa09f1221 */ /* 0x000fc80000010000 */
[----:B------:R-:W-:Y:S01]  /*32d0*/  @P1 FFMA.FTZ R170, R159, UR30, R119 ;  /* 0x0000001e9faa1c23 */ /* 0x000fe20008010077 */
[----:B------:R-:W-:-:S03]  /*32e0*/  @P2 HADD2.F32 R159, -RZ, R252.H1_H1 ;  /* 0x300000fcff9f2230 */ /* 0x000fc60000004100 */
[----:B-1----:R-:W-:-:S04]  /*32f0*/  @P2 FMUL.FTZ R171, R170, UR10 ;  /* 0x0000000aaaab2c20 */ /* 0x002fc80008410000 */
[-C--:B------:R-:W-:Y:S01]  /*3300*/  @P2 FMUL.FTZ R155, R159, R171.reuse ;  /* 0x000000ab9f9b2220 */ /* 0x080fe20000410000 */
[----:B------:R-:W-:Y:S01]  /*3310*/  @P2 FFMA.FTZ R67, R151, R171, R67 ;  /* 0x000000ab97432223 */ /* 0x000fe20000010043 */
[----:B------:R-:W-:-:S07]  /*3320*/  MOV R159, R170 ;  /* 0x000000aa009f7202 */ /* 0x000fce0000000f00 */
.L_x_13252:
        /* <DEDUP_REMOVED lines=14> */
.L_x_13257:
[----:B------:R-:W-:Y:S05]  /*3410*/  @!P0 BRA `(.L_x_13258) ;  /* 0x0000000400548947 */ /* 0x000fea0003800000 */
[----:B------:R-:W-:Y:S05]  /*3420*/  @!P1 BRA `(.L_x_13259) ;  /* 0x0000000000a89947 */ /* 0x000fea0003800000 */
        /* <DEDUP_REMOVED lines=24> */
[----:B0-----:R-:W-:-:S03]  /*35b0*/  @P2 FMUL.FTZ R171, R158, UR9 ;  /* 0x000000099eab2c20 */ /* 0x001fc60008410000 */
[----:B------:R-:W-:Y:S01]  /*35c0*/  @P2 FMUL.FTZ R153, R170, R159 ;  /* 0x0000009faa992220 */ /* 0x000fe20000410000 */
[----:B------:R-:W-:Y:S01]  /*35d0*/  MOV R159, UR11 ;  /* 0x0000000b009f7c02 */ /* 0x000fe20008000f00 */
[----:B------:R-:W-:Y:S01]  /*35e0*/  @P2 FFMA.FTZ R61, R149, R170, R61 ;  /* 0x000000aa953d2223 */ /* 0x000fe2000001003d */
[----:B------:R-:W-:Y:S02]  /*35f0*/  @P2 HADD2.F32 R170, -RZ, R221.H0_H0 ;  /* 0x200000ddffaa2230 */ /* 0x000fe40000004100 */
[----:B------:R-:W-:Y:S01]  /*3600*/  @P2 FFMA.FTZ R62, R150, R171, R62 ;  /* 0x000000ab963e2223 */ /* 0x000fe2000001003e */
[----:B------:R-:W-:Y:S02]  /*3610*/  @P3 FFMA.FTZ R159, R183, R159, UR16 ;  /* 0x00000010b79f3e23 */ /* 0x000fe4000801009f */
[----:B------:R-:W-:Y:S01]  /*3620*/  @P2 FMUL.FTZ R154, R171, R170 ;  /* 0x000000aaab9a2220 */ /* 0x000fe20000410000 */
[----:B------:R-:W-:Y:S01]  /*3630*/  MOV R170, R123 ;  /* 0x0000007b00aa7202 */ /* 0x000fe20000000f00 */
[----:B------:R-:W-:-:S04]  /*3640*/  @P3 FADD.FTZ R159, R163, -R159 ;  /* 0x8000009fa39f3221 */ /* 0x000fc80000010000 */
[----:B------:R-:W-:-:S05]  /*3650*/  @P3 FFMA.FTZ R170, R159, UR30, R123 ;  /* 0x0000001e9faa3c23 */ /* 0x000fca000801007b */
[----:B------:R-:W-:Y:S01]  /*3660*/  MOV R159, R170 ;  /* 0x000000aa009f7202 */ /* 0x000fe20000000f00 */
[----:B------:R-:W-:Y:S06]  /*3670*/  BRA.U !UP3, `(.L_x_13260) ;  /* 0x000000090b607547 */ /* 0x000fec000b800000 */
[----:B------:R-:W-:Y:S02]  /*3680*/  HADD2.F32 R155, -RZ, R251.H1_H1 ;  /* 0x300000fbff9b7230 */ /* 0x000fe40000004100 */
[----:B------:R-:W-:-:S04]  /*3690*/  FMUL.FTZ R170, R170, UR17 ;  /* 0x00000011aaaa7c20 */ /* 0x000fc80008410000 */
[----:B------:R-:W-:Y:S01]  /*36a0*/  FFMA.FTZ R63, R151, R170, R63 ;  /* 0x000000aa973f7223 */ /* 0x000fe2000001003f */
[----:B------:R-:W-:Y:S01]  /*36b0*/  FMUL.FTZ R155, R170, R155 ;  /* 0x0000009baa9b7220 */ /* 0x000fe20000410000 */
[----:B------:R-:W-:Y:S06]  /*36c0*/  BRA `(.L_x_13260) ;  /* 0x00000008004c7947 */ /* 0x000fec0003800000 */
.L_x_13259:
[----:B------:R-:W-:Y:S01]  /*36d0*/  PLOP3.LUT P3, PT, PT, PT, UP2, 0x80, 0x8 ;  /* 0x000000000008781c */ /* 0x000fe20003f6f028 */
[----:B------:R-:W1:Y:S01]  /*36e0*/  @UP3 LDCU UR9, c[0x0][0x40c] ;  /* 0x00008180ff0937ac */ /* 0x000e620008000800 */
[----:B0-----:R-:W-:Y:S02]  /*36f0*/  MOV R170, UR11 ;  /* 0x0000000b00aa7c02 */ /* 0x001fe40008000f00 */
[----:B-----5:R-:W-:-:S09]  /*3700*/  MOV R171, R120 ;  /* 0x0000007800ab7202 */ /* 0x020fd20000000f00 */
[----:B------:R-:W-:-:S04]  /*3710*/  @P3 FFMA.FTZ R170, R6, R170, UR16 ;  /* 0x0000001006aa3e23 */ /* 0x000fc800080100aa */
[----:B------:R-:W-:-:S04]  /*3720*/  @P3 FADD.FTZ R170, R192, -R170 ;  /* 0x800000aac0aa3221 */ /* 0x000fc80000010000 */
[----:B------:R-:W-:-:S04]  /*3730*/  @P3 FFMA.FTZ R171, R170, UR30, R120 ;  /* 0x0000001eaaab3c23 */ /* 0x000fc80008010078 */
[----:B-1----:R-:W-:Y:S01]  /*3740*/  @P2 FMUL.FTZ R170, R171, UR9 ;  /* 0x00000009abaa2c20 */ /* 0x002fe20008410000 */
        /* <DEDUP_REMOVED lines=34> */
.L_x_13258:
        /* <DEDUP_REMOVED lines=23> */
[----:B0-----:R-:W-:Y:S02]  /*3ae0*/  MOV R152, UR11 ;  /* 0x0000000b00987c02 */ /* 0x001fe40008000f00 */
[----:B------:R-:W-:-:S03]  /*3af0*/  ISETP.LT.AND P3, PT, RZ, UR29, PT ;  /* 0x0000001dff007c0c */ /* 0x000fc6000bf61270 */
[----:B------:R-:W-:-:S04]  /*3b00*/  FFMA.FTZ R152, R6, R152, UR16 ;  /* 0x0000001006987e23 */ /* 0x000fc80008010098 */
[----:B------:R-:W-:-:S04]  /*3b10*/  FADD.FTZ R152, R192, -R152 ;  /* 0x80000098c0987221 */ /* 0x000fc80000010000 */
[----:B------:R-:W-:-:S05]  /*3b20*/  FMUL.FTZ R152, R152, UR30 ;  /* 0x0000001e98987c20 */ /* 0x000fca0008410000 */
[----:B------:R-:W-:Y:S01]  /*3b30*/  FSEL R170, R152, RZ, P3 ;  /* 0x000000ff98aa7208 */ /* 0x000fe20001800000 */
[----:B------:R-:W-:-:S04]  /*3b40*/  HADD2.F32 R152, -RZ, R220.H0_H0 ;  /* 0x200000dcff987230 */ /* 0x000fc80000004100 */
[----:B------:R-:W-:-:S04]  /*3b50*/  FMUL.FTZ R170, R170, UR17 ;  /* 0x00000011aaaa7c20 */ /* 0x000fc80008410000 */
[-C--:B-----5:R-:W-:Y:S01]  /*3b60*/  FFMA.FTZ R60, R148, R170.reuse, R60 ;  /* 0x000000aa943c7223 */ /* 0x0a0fe2000001003c */
[----:B------:R-:W-:-:S07]  /*3b70*/  FMUL.FTZ R152, R152, R170 ;  /* 0x000000aa98987220 */ /* 0x000fce0000410000 */
.L_x_13262:
[----:B------:R-:W-:Y:S05]  /*3b80*/  BRA.U !UP3, `(.L_x_13263) ;  /* 0x000000010b287547 */ /* 0x000fea000b800000 */
        /* <DEDUP_REMOVED lines=10> */
.L_x_13263:
        /* <DEDUP_REMOVED lines=11> */
.L_x_13264:
[----:B------:R-:W-:Y:S05]  /*3ce0*/  BRA.U !UP3, `(.L_x_13260) ;  /* 0x000000010bc47547 */ /* 0x000fea000b800000 */
[----:B0-----:R-:W-:Y:S02]  /*3cf0*/  HADD2.F32 R155, -RZ, R251.H1_H1 ;  /* 0x300000fbff9b7230 */ /* 0x001fe40000004100 */
[----:B------:R-:W-:-:S04]  /*3d00*/  FMUL.FTZ R170, R159, UR17 ;  /* 0x000000119faa7c20 */ /* 0x000fc80008410000 */
[-C--:B-----5:R-:W-:Y:S01]  /*3d10*/  FFMA.FTZ R63, R151, R170.reuse, R63 ;  /* 0x000000aa973f7223 */ /* 0x0a0fe2000001003f */
[----:B------:R-:W-:Y:S01]  /*3d20*/  FMUL.FTZ R155, R155, R170 ;  /* 0x000000aa9b9b7220 */ /* 0x000fe20000410000 */
[----:B------:R-:W-:Y:S06]  /*3d30*/  BRA `(.L_x_13260) ;  /* 0x0000000000b07947 */ /* 0x000fec0003800000 */
.L_x_13261:
[----:B------:R-:W-:Y:S05]  /*3d40*/  BRA.U !UP3, `(.L_x_13265) ;  /* 0x000000010b287547 */ /* 0x000fea000b800000 */
[----:B0-----:R-:W-:Y:S02]  /*3d50*/  MOV R152, UR11 ;  /* 0x0000000b00987c02 */ /* 0x001fe40008000f00 */
[----:B------:R-:W-:-:S03]  /*3d60*/  ISETP.LT.AND P3, PT, RZ, UR29, PT ;  /* 0x0000001dff007c0c */ /* 0x000fc6000bf61270 */
[----:B------:R-:W-:-:S04]  /*3d70*/  FFMA.FTZ R152, R6, R152, UR16 ;  /* 0x0000001006987e23 */ /* 0x000fc80008010098 */
[----:B------:R-:W-:Y:S01]  /*3d80*/  FADD.FTZ R170, R192, -R152 ;  /* 0x80000098c0aa7221 */ /* 0x000fe20000010000 */
[----:B------:R-:W-:-:S03]  /*3d90*/  HADD2.F32 R152, -RZ, R220.H0_H0 ;  /* 0x200000dcff987230 */ /* 0x000fc60000004100 */
[----:B------:R-:W-:-:S05]  /*3da0*/  FMUL.FTZ R170, R170, UR30 ;  /* 0x0000001eaaaa7c20 */ /* 0x000fca0008410000 */
[----:B------:R-:W-:-:S05]  /*3db0*/  FSEL R170, R170, RZ, P3 ;  /* 0x000000ffaaaa7208 */ /* 0x000fca0001800000 */
[----:B------:R-:W-:-:S04]  /*3dc0*/  FMUL.FTZ R170, R170, UR17 ;  /* 0x00000011aaaa7c20 */ /* 0x000fc80008410000 */
[-C--:B-----5:R-:W-:Y:S01]  /*3dd0*/  FFMA.FTZ R60, R148, R170.reuse, R60 ;  /* 0x000000aa943c7223 */ /* 0x0a0fe2000001003c */
[----:B------:R-:W-:-:S07]  /*3de0*/  FMUL.FTZ R152, R152, R170 ;  /* 0x000000aa98987220 */ /* 0x000fce0000410000 */
.L_x_13265:
        /* <DEDUP_REMOVED lines=11> */
.L_x_13266:
        /* <DEDUP_REMOVED lines=11> */
.L_x_13267:
[----:B------:R-:W-:Y:S05]  /*3f50*/  BRA.U !UP3, `(.L_x_13260) ;  /* 0x000000010b287547 */ /* 0x000fea000b800000 */
[----:B0-----:R-:W-:Y:S02]  /*3f60*/  MOV R155, UR11 ;  /* 0x0000000b009b7c02 */ /* 0x001fe40008000f00 */
[----:B------:R-:W-:-:S03]  /*3f70*/  ISETP.LT.AND P3, PT, RZ, UR29, PT ;  /* 0x0000001dff007c0c */ /* 0x000fc6000bf61270 */
[----:B------:R-:W-:-:S04]  /*3f80*/  FFMA.FTZ R155, R183, R155, UR16 ;  /* 0x00000010b79b7e23 */ /* 0x000fc8000801009b */
[----:B------:R-:W-:-:S04]  /*3f90*/  FADD.FTZ R155, R163, -R155 ;  /* 0x8000009ba39b7221 */ /* 0x000fc80000010000 */
[----:B------:R-:W-:-:S05]  /*3fa0*/  FMUL.FTZ R155, R155, UR30 ;  /* 0x0000001e9b9b7c20 */ /* 0x000fca0008410000 */
[----:B------:R-:W-:-:S05]  /*3fb0*/  FSEL R155, R155, RZ, P3 ;  /* 0x000000ff9b9b7208 */ /* 0x000fca0001800000 */
[----:B------:R-:W-:Y:S01]  /*3fc0*/  FMUL.FTZ R170, R155, UR17 ;  /* 0x000000119baa7c20 */ /* 0x000fe20008410000 */
[----:B------:R-:W-:-:S03]  /*3fd0*/  HADD2.F32 R155, -RZ, R251.H1_H1 ;  /* 0x300000fbff9b7230 */ /* 0x000fc60000004100 */
[-C--:B-----5:R-:W-:Y:S02]  /*3fe0*/  FFMA.FTZ R63, R151, R170.reuse, R63 ;  /* 0x000000aa973f7223 */ /* 0x0a0fe4000001003f */
[----:B------:R-:W-:-:S07]  /*3ff0*/  FMUL.FTZ R155, R155, R170 ;  /* 0x000000aa9b9b7220 */ /* 0x000fce0000410000 */
.L_x_13260:
[----:B-----5:R1:W-:Y:S01]  /*4000*/  STL.64 [R1], R2 ;  /* 0x0000000201007387 */ /* 0x0203e20000100a00 */
[----:B0-----:R-:W-:Y:S01]  /*4010*/  @P1 IADD3 R170, PT, PT, R168, 0x100, RZ ;  /* 0x00000100a8aa1810 */ /* 0x001fe20007ffe0ff */
[----:B------:R-:W0:Y:S01]  /*4020*/  @UP3 LDCU.64 UR32, c[0x0][0x468] ;  /* 0x00008d00ff2037ac */ /* 0x000e220008000a00 */
[----:B-1----:R-:W1:Y:S03]  /*4030*/  @P1 LDC.64 R2, c[0x0][0x478] ;  /* 0x00011e00ff021b82 */ /* 0x002e660000000a00 */
[----:B-1----:R-:W-:Y:S02]  /*4040*/  @P1 IMAD.WIDE.U32 R170, R170, 0x10, R2 ;  /* 0x00000010aaaa1825 */ /* 0x002fe400078e0002 */
[----:B------:R1:W5:Y:S04]  /*4050*/  LDL.LU.64 R2, [R1] ;  /* 0x0000000001027983 */ /* 0x0003680000300a00 */
[----:B------:R2:W-:Y:S02]  /*4060*/  @P1 STG.E.128 desc[UR18][R170.64], R156 ;  /* 0x0000009caa001986 */ /* 0x0005e4000c101d12 */
[----:B--2---:R-:W-:Y:S01]  /*4070*/  HFMA2 R171, -RZ, RZ, 0, 9.5367431640625e-07 ;  /* 0x00000010ffab7431 */ /* 0x004fe200000001ff */
[----:B------:R-:W-:-:S05]  /*4080*/  @P2 IADD3 R170, PT, PT, R169, 0x100, RZ ;  /* 0x00000100a9aa2810 */ /* 0x000fca0007ffe0ff */
[----:B0-----:R-:W-:-:S05]  /*4090*/  @P2 IMAD.WIDE.U32 R170, R170, R171, UR32 ;  /* 0x00000020aaaa2e25 */ /* 0x001fca000f8e00ab */
[----:B------:R1:W-:Y:S01]  /*40a0*/  @P2 STG.E.128 desc[UR18][R170.64], R152 ;  /* 0x00000098aa002986 */ /* 0x0003e2000c101d12 */
[----:B------:R-:W-:Y:S05]  /*40b0*/  BRA.U !UP3, `(.L_x_13268) ;  /* 0x000000010b107547 */ /* 0x000fea000b800000 */
[----:B------:R-:W0:Y:S01]  /*40c0*/  LDC.64 R150, c[0x0][0x390] ;  /* 0x0000e400ff967b82 */ /* 0x000e220000000a00 */
[----:B------:R-:W-:-:S05]  /*40d0*/  IADD3 R148, PT, PT, R169, 0x200, RZ ;  /* 0x00000200a9947810 */ /* 0x000fca0007ffe0ff */
[----:B0-----:R-:W-:-:S06]  /*40e0*/  IMAD.WIDE.U32 R148, R148, 0x10, R150 ;  /* 0x0000001094947825 */ /* 0x001fcc00078e0096 */
[----:B------:R-:W5:Y:S02]  /*40f0*/  LDG.E.128 R148, desc[UR18][R148.64] ;  /* 0x0000001294947981 */ /* 0x000f64000c1e1d00 */
.L_x_13268:
[----:B------:R-:W-:Y:S05]  /*4100*/  @!P0 BRA `(.L_x_13269) ;  /* 0x0000000400548947 */ /* 0x000fea0003800000 */
[----:B------:R-:W-:Y:S05]  /*4110*/  @!P1 BRA `(.L_x_13270) ;  /* 0x0000000000a89947 */ /* 0x000fea0003800000 */
[----:B------:R-:W-:Y:S01]  /*4120*/  PLOP3.LUT P3, PT, PT, PT, UP2, 0x80, 0x8 ;  /* 0x000000000008781c */ /* 0x000fe20003f6f028 */
[----:B------:R-:W1:Y:S01]  /*4130*/  @UP3 LDCU UR9, c[0x0][0x40c] ;  /* 0x00008180ff0937ac */ /* 0x000e620008000800 */
[----:B------:R-:W-:Y:S02]  /*4140*/  MOV R157, UR11 ;  /* 0x0000000b009d7c02 */ /* 0x000fe40008000f00 */
[----:B------:R-:W-:Y:S01]  /*4150*/  MOV R156, R124 ;  /* 0x0000007c009c7202 */ /* 0x000fe20000000f00 */
[----:B------:R-:W0:Y:S08]  /*4160*/  @UP3 LDCU UR10, c[0x0][0x40c] ;  /* 0x00008180ff0a37ac */ /* 0x000e300008000800 */
[-C--:B------:R-:W-:Y:S01]  /*4170*/  @P3 FFMA.FTZ R158, R164, R157.reuse, UR16 ;  /* 0x00000010a49e3e23 */ /* 0x080fe2000801009d */
[----:B------:R-:W-:-:S03]  /*4180*/  @P3 FFMA.FTZ R157, R184, R157, UR16 ;  /* 0x00000010b89d3e23 */ /* 0x000fc6000801009d */
[----:B------:R-:W-:-:S04]  /*4190*/  @P3 FADD.FTZ R158, R196, -R158 ;  /* 0x8000009ec49e3221 */ /* 0x000fc80000010000 */
[----:B------:R-:W-:Y:S01]  /*41a0*/  @P3 FFMA.FTZ R156, R158, UR30, R124 ;  /* 0x0000001e9e9c3c23 */ /* 0x000fe2000801007c */
[----:B------:R-:W-:Y:S01]  /*41b0*/  @P3 FADD.FTZ R158, R165, -R157 ;  /* 0x8000009da59e3221 */ /* 0x000fe20000010000 */
[----:B------:R-:W-:Y:S02]  /*41c0*/  MOV R157, R125 ;  /* 0x0000007d009d7202 */ /* 0x000fe40000000f00 */
[----:B-1----:R-:W-:Y:S01]  /*41d0*/  @P2 FMUL.FTZ R170, R156, UR9 ;  /* 0x000000099caa2c20 */ /* 0x002fe20008410000 */
[----:B------:R-:W-:Y:S01]  /*41e0*/  @P3 FFMA.FTZ R157, R158, UR30, R125 ;  /* 0x0000001e9e9d3c23 */ /* 0x000fe2000801007d */
[----:B------:R-:W-:Y:S01]  /*41f0*/  MOV R158, UR11 ;  /* 0x0000000b009e7c02 */ /* 0x000fe20008000f00 */
[----:B------:R-:W1:Y:S01]  /*4200*/  @UP3 LDCU UR9, c[0x0][0x40c] ;  /* 0x00008180ff0937ac */ /* 0x000e620008000800 */
[----:B-----5:R-:W-:-:S03]  /*4210*/  @P2 FFMA.FTZ R56, R148, R170, R56 ;  /* 0x000000aa94382223 */ /* 0x020fc60000010038 */
[----:B------:R-:W-:-:S04]  /*4220*/  @P3 FFMA.FTZ R158, R166, R158, UR16 ;  /* 0x00000010a69e3e23 */ /* 0x000fc8000801009e */
[----:B------:R-:W-:Y:S01]  /*4230*/  @P3 FADD.FTZ R159, R198, -R158 ;  /* 0x8000009ec69f3221 */ /* 0x000fe20000010000 */
[----:B------:R-:W-:-:S03]  /*4240*/  MOV R158, R126 ;  /* 0x0000007e009e7202 */ /* 0x000fc60000000f00 */
[----:B------:R-:W-:Y:S01]  /*4250*/  @P3 FFMA.FTZ R158, R159, UR30, R126 ;  /* 0x0000001e9f9e3c23 */ /* 0x000fe2000801007e */
[----:B------:R-:W-:-:S05]  /*4260*/  @P2 HADD2.F32 R159, -RZ, R18.H0_H0 ;  /* 0x20000012ff9f2230 */ /* 0x000fca0000004100 */
[----:B------:R-:W-:Y:S01]  /*4270*/  @P2 FMUL.FTZ R152, R170, R159 ;  /* 0x0000009faa982220 */ /* 0x000fe20000410000 */
[----:B------:R-:W-:Y:S02]  /*4280*/  @P2 HADD2.F32 R159, -RZ, R250.H0_H0 ;  /* 0x200000faff9f2230 */ /* 0x000fe40000004100 */
[----:B0-----:R-:W-:Y:S01]  /*4290*/  @P2 FMUL.FTZ R170, R157, UR10 ;  /* 0x0000000a9daa2c20 */ /* 0x001fe20008410000 */
[----:B-1----:R-:W-:-:S03]  /*42a0*/  @P2 FMUL.FTZ R171, R158, UR9 ;  /* 0x000000099eab2c20 */ /* 0x002fc60008410000 */
        /* <DEDUP_REMOVED lines=17> */
.L_x_13270:
[----:B------:R-:W-:Y:S01]  /*43c0*/  PLOP3.LUT P3, PT, PT, PT, UP2, 0x80, 0x8 ;  /* 0x000000000008781c */ /* 0x000fe20003f6f028 */
[----:B------:R-:W0:Y:S01]  /*43d0*/  @UP3 LDCU UR9, c[0x0][0x40c] ;  /* 0x00008180ff0937ac */ /* 0x000e220008000800 */
[----:B-1----:R-:W-:Y:S02]  /*43e0*/  MOV R170, UR11 ;  /* 0x0000000b00aa7c02 */ /* 0x002fe40008000f00 */
[----:B------:R-:W-:-:S09]  /*43f0*/  MOV R171, R124 ;  /* 0x0000007c00ab7202 */ /* 0x000fd20000000f00 */
[----:B------:R-:W-:-:S04]  /*4400*/  @P3 FFMA.FTZ R170, R164, R170, UR16 ;  /* 0x00000010a4aa3e23 */ /* 0x000fc800080100aa */
[----:B------:R-:W-:-:S04]  /*4410*/  @P3 FADD.FTZ R170, R196, -R170 ;  /* 0x800000aac4aa3221 */ /* 0x000fc80000010000 */
[----:B------:R-:W-:-:S04]  /*4420*/  @P3 FFMA.FTZ R171, R170, UR30, R124 ;  /* 0x0000001eaaab3c23 */ /* 0x000fc8000801007c */
[----:B0-----:R-:W-:Y:S01]  /*4430*/  @P2 FMUL.FTZ R170, R171, UR9 ;  /* 0x00000009abaa2c20 */ /* 0x001fe20008410000 */
[----:B------:R-:W-:Y:S01]  /*4440*/  @P2 HADD2.F32 R171, -RZ, R18.H0_H0 ;  /* 0x20000012ffab2230 */ /* 0x000fe20000004100 */
[----:B------:R-:W0:Y:S02]  /*4450*/  @UP3 LDCU UR9, c[0x0][0x40c] ;  /* 0x00008180ff0937ac */ /* 0x000e240008000800 */
[-C--:B-----5:R-:W-:Y:S02]  /*4460*/  @P2 FFMA.FTZ R56, R148, R170.reuse, R56 ;  /* 0x000000aa94382223 */ /* 0x0a0fe40000010038 */
        /* <DEDUP_REMOVED lines=31> */
.L_x_13269:
        /* <DEDUP_REMOVED lines=23> */
[----:B-1----:R-:W-:Y:S02]  /*47d0*/  MOV R152, UR11 ;  /* 0x0000000b00987c02 */ /* 0x002fe40008000f00 */
        /* <DEDUP_REMOVED lines=9> */
.L_x_13273:
[----:B------:R-:W-:Y:S05]  /*4870*/  BRA.U !UP3, `(.L_x_13274) ;  /* 0x000000010b287547 */ /* 0x000fea000b800000 */
        /* <DEDUP_REMOVED lines=10> */
.L_x_13274:
        /* <DEDUP_REMOVED lines=11> */
.L_x_13275:
[----:B------:R-:W-:Y:S05]  /*49d0*/  BRA.U !UP3, `(.L_x_13271) ;  /* 0x000000010bc47547 */ /* 0x000fea000b800000 */
[----:B-1----:R-:W-:Y:S02]  /*49e0*/  HADD2.F32 R155, -RZ, R250.H1_H1 ;  /* 0x300000faff9b7230 */ /* 0x002fe40000004100 */
[----:B------:R-:W-:-:S04]  /*49f0*/  FMUL.FTZ R170, R159, UR17 ;  /* 0x000000119faa7c20 */ /* 0x000fc80008410000 */
[-C--:B-----5:R-:W-:Y:S01]  /*4a00*/  FFMA.FTZ R59, R151, R170.reuse, R59 ;  /* 0x000000aa973b7223 */ /* 0x0a0fe2000001003b */
[----:B------:R-:W-:Y:S01]  /*4a10*/  FMUL.FTZ R155, R155, R170 ;  /* 0x000000aa9b9b7220 */ /* 0x000fe20000410000 */
[----:B------:R-:W-:Y:S06]  /*4a20*/  BRA `(.L_x_13271) ;  /* 0x0000000000b07947 */ /* 0x000fec0003800000 */
.L_x_13272:
[----:B------:R-:W-:Y:S05]  /*4a30*/  BRA.U !UP3, `(.L_x_13276) ;  /* 0x000000010b287547 */ /* 0x000fea000b800000 */
[----:B-1----:R-:W-:Y:S02]  /*4a40*/  MOV R152, UR11 ;  /* 0x0000000b00987c02 */ /* 0x002fe40008000f00 */
        /* <DEDUP_REMOVED lines=9> */
.L_x_13276:
        /* <DEDUP_REMOVED lines=11> */
.L_x_13277:
        /* <DEDUP_REMOVED lines=11> */
.L_x_13278:
[----:B------:R-:W-:Y:S05]  /*4c40*/  BRA.U !UP3, `(.L_x_13271) ;  /* 0x000000010b287547 */ /* 0x000fea000b800000 */
[----:B-1----:R-:W-:Y:S02]  /*4c50*/  MOV R155, UR11 ;  /* 0x0000000b009b7c02 */ /* 0x002fe40008000f00 */
        /* <DEDUP_REMOVED lines=9> */
.L_x_13271:
[----:B-----5:R0:W-:Y:S01]  /*4cf0*/  STL.64 [R1], R2 ;  /* 0x0000000201007387 */ /* 0x0201e20000100a00 */
[----:B-1----:R-:W-:Y:S01]  /*4d00*/  @P1 IADD3 R170, PT, PT, R168, 0x200, RZ ;  /* 0x00000200a8aa1810 */ /* 0x002fe20007ffe0ff */
[----:B------:R-:W1:Y:S01]  /*4d10*/  @UP3 LDCU.64 UR32, c[0x0][0x468] ;  /* 0x00008d00ff2037ac */ /* 0x000e620008000a00 */
[----:B0-----:R-:W0:Y:S03]  /*4d20*/  @P1 LDC.64 R2, c[0x0][0x478] ;  /* 0x00011e00ff021b82 */ /* 0x001e260000000a00 */
[----:B0-----:R-:W-:Y:S02]  /*4d30*/  @P1 IMAD.WIDE.U32 R170, R170, 0x10, R2 ;  /* 0x00000010aaaa1825 */ /* 0x001fe400078e0002 */
[----:B------:R0:W5:Y:S04]  /*4d40*/  LDL.LU.64 R2, [R1] ;  /* 0x0000000001027983 */ /* 0x0001680000300a00 */
[----:B------:R2:W-:Y:S02]  /*4d50*/  @P1 STG.E.128 desc[UR18][R170.64], R156 ;  /* 0x0000009caa001986 */ /* 0x0005e4000c101d12 */
[----:B--2---:R-:W-:Y:S01]  /*4d60*/  HFMA2 R171, -RZ, RZ, 0, 9.5367431640625e-07 ;  /* 0x00000010ffab7431 */ /* 0x004fe200000001ff */
        /* <DEDUP_REMOVED lines=8> */
.L_x_13279:
[----:B------:R-:W-:Y:S05]  /*4df0*/  @!P0 BRA `(.L_x_13280) ;  /* 0x0000000400588947 */ /* 0x000fea0003800000 */
[----:B------:R-:W-:Y:S05]  /*4e00*/  @!P1 BRA `(.L_x_13281) ;  /* 0x0000000000ac9947 */ /* 0x000fea0003800000 */
[----:B------:R-:W-:Y:S01]  /*4e10*/  PLOP3.LUT P3, PT, PT, PT, UP2, 0x80, 0x8 ;  /* 0x000000000008781c */ /* 0x000fe20003f6f028 */
[----:B------:R-:W0:Y:S01]  /*4e20*/  @UP3 LDCU UR9, c[0x0][0x40c] ;  /* 0x00008180ff0937ac */ /* 0x000e220008000800 */
[----:B------:R-:W-:Y:S02]  /*4e30*/  MOV R158, UR11 ;  /* 0x0000000b009e7c02 */ /* 0x000fe40008000f00 */
[----:B------:R-:W-:Y:S01]  /*4e40*/  MOV R157, UR11 ;  /* 0x0000000b009d7c02 */ /* 0x000fe20008000f00 */
[----:B------:R-:W1:Y:S01]  /*4e50*/  @UP3 LDCU UR10, c[0x0][0x40c] ;  /* 0x00008180ff0a37ac */ /* 0x000e620008000800 */
[----:B------:R-:W-:-:S07]  /*4e60*/  MOV R156, R128 ;  /* 0x00000080009c7202 */ /* 0x000fce0000000f00 */
[----:B------:R-:W-:Y:S01]  /*4e70*/  @P3 FFMA.FTZ R158, R209, R158, UR16 ;  /* 0x00000010d19e3e23 */ /* 0x000fe2000801009e */
        /* <DEDUP_REMOVED lines=36> */
.L_x_13281:
[----:B------:R-:W-:Y:S01]  /*50c0*/  PLOP3.LUT P3, PT, PT, PT, UP2, 0x80, 0x8 ;  /* 0x000000000008781c */ /* 0x000fe20003f6f028 */
[----:B------:R-:W1:Y:S01]  /*50d0*/  @UP3 LDCU UR9, c[0x0][0x40c] ;  /* 0x00008180ff0937ac */ /* 0x000e620008000800 */
[----:B0-----:R-:W-:Y:S02]  /*50e0*/  MOV R170, UR11 ;  /* 0x0000000b00aa7c02 */ /* 0x001fe40008000f00 */
[----:B------:R-:W-:-:S09]  /*50f0*/  MOV R171, R128 ;  /* 0x0000008000ab7202 */ /* 0x000fd20000000f00 */
[----:B------:R-:W-:-:S04]  /*5100*/  @P3 FFMA.FTZ R170, R209, R170, UR16 ;  /* 0x00000010d1aa3e23 */ /* 0x000fc800080100aa */
[----:B------:R-:W-:-:S04]  /*5110*/  @P3 FADD.FTZ R170, R200, -R170 ;  /* 0x800000aac8aa3221 */ /* 0x000fc80000010000 */
[----:B------:R-:W-:-:S04]  /*5120*/  @P3 FFMA.FTZ R171, R170, UR30, R128 ;  /* 0x0000001eaaab3c23 */ /* 0x000fc80008010080 */
[----:B-1----:R-:W-:Y:S01]  /*5130*/  @P2 FMUL.FTZ R170, R171, UR9 ;  /* 0x00000009abaa2c20 */ /* 0x002fe20008410000 */
        /* <DEDUP_REMOVED lines=34> */
.L_x_13280:
        /* <DEDUP_REMOVED lines=33> */
.L_x_13284:
        /* <DEDUP_REMOVED lines=11> */
.L_x_13285:
        /* <DEDUP_REMOVED lines=11> */
.L_x_13286:
[----:B------:R-:W-:Y:S05]  /*56d0*/  BRA.U !UP3, `(.L_x_13282) ;  /* 0x000000010bc47547 */ /* 0x000fea000b800000 */
[----:B0-----:R-:W-:Y:S02]  /*56e0*/  HADD2.F32 R155, -RZ, R249.H1_H1 ;  /* 0x300000f9ff9b7230 */ /* 0x001fe40000004100 */
[----:B------:R-:W-:-:S04]  /*56f0*/  FMUL.FTZ R170, R159, UR17 ;  /* 0x000000119faa7c20 */ /* 0x000fc80008410000 */
[-C--:B-----5:R-:W-:Y:S01]  /*5700*/  FFMA.FTZ R55, R151, R170.reuse, R55 ;  /* 0x000000aa97377223 */ /* 0x0a0fe20000010037 */
[----:B------:R-:W-:Y:S01]  /*5710*/  FMUL.FTZ R155, R155, R170 ;  /* 0x000000aa9b9b7220 */ /* 0x000fe20000410000 */
[----:B------:R-:W-:Y:S06]  /*5720*/  BRA `(.L_x_13282) ;  /* 0x0000000000b07947 */ /* 0x000fec0003800000 */
.L_x_13283:
        /* <DEDUP_REMOVED lines=11> */
.L_x_13287:
        /* <DEDUP_REMOVED lines=11> */
.L_x_13288:
        /* <DEDUP_REMOVED lines=11> */
.L_x_13289:
        /* <DEDUP_REMOVED lines=11> */
.L_x_13282:
        /* <DEDUP_REMOVED lines=16> */
.L_x_13290:
        /* <DEDUP_REMOVED lines=44> */
.L_x_13292:
        /* <DEDUP_REMOVED lines=42> */
.L_x_13291:
        /* <DEDUP_REMOVED lines=33> */
.L_x_13295:
        /* <DEDUP_REMOVED lines=11> */
.L_x_13296:
        /* <DEDUP_REMOVED lines=11> */
.L_x_13297:
[----:B------:R-:W-:Y:S05]  /*63c0*/  BRA.U !UP3, `(.L_x_13293) ;  /* 0x000000010bc47547 */ /* 0x000fea000b800000 */
[----:B-1----:R-:W-:Y:S02]  /*63d0*/  HADD2.F32 R155, -RZ, R248.H1_H1 ;  /* 0x300000f8ff9b7230 */ /* 0x002fe40000004100 */
[----:B------:R-:W-:-:S04]  /*63e0*/  FMUL.FTZ R170, R159, UR17 ;  /* 0x000000119faa7c20 */ /* 0x000fc80008410000 */
[-C--:B-----5:R-:W-:Y:S01]  /*63f0*/  FFMA.FTZ R51, R151, R170.reuse, R51 ;  /* 0x000000aa97337223 */ /* 0x0a0fe20000010033 */
[----:B------:R-:W-:Y:S01]  /*6400*/  FMUL.FTZ R155, R155, R170 ;  /* 0x000000aa9b9b7220 */ /* 0x000fe20000410000 */
[----:B------:R-:W-:Y:S06]  /*6410*/  BRA `(.L_x_13293) ;  /* 0x0000000000b07947 */ /* 0x000fec0003800000 */
.L_x_13294:
        /* <DEDUP_REMOVED lines=11> */
.L_x_13298:
        /* <DEDUP_REMOVED lines=11> */
.L_x_13299:
        /* <DEDUP_REMOVED lines=11> */
.L_x_13300:
        /* <DEDUP_REMOVED lines=11> */
.L_x_13293:
        /* <DEDUP_REMOVED lines=16> */
.L_x_13301:
[----:B------:R-:W-:Y:S05]  /*67e0*/  @!P0 BRA `(.L_x_13302) ;  /* 0x0000000400548947 */ /* 0x000fea0003800000 */
[----:B------:R-:W-:Y:S05]  /*67f0*/  @!P1 BRA `(.L_x_13303) ;  /* 0x0000000000a89947 */ /* 0x000fea0003800000 */
[----:B------:R-:W-:Y:S01]  /*6800*/  PLOP3.LUT P3, PT, PT, PT, UP2, 0x80, 0x8 ;  /* 0x000000000008781c */ /* 0x000fe20003f6f028 */
[----:B------:R-:W0:Y:S01]  /*6810*/  @UP3 LDCU UR9, c[0x0][0x40c] ;  /* 0x00008180ff0937ac */ /* 0x000e220008000800 */
[----:B------:R-:W-:Y:S02]  /*6820*/  MOV R157, UR11 ;  /* 0x0000000b009d7c02 */ /* 0x000fe40008000f00 */
[----:B------:R-:W-:Y:S01]  /*6830*/  MOV R156, R136 ;  /* 0x00000088009c7202 */ /* 0x000fe20000000f00 */
        /* <DEDUP_REMOVED lines=38> */
.L_x_13303:
        /* <DEDUP_REMOVED lines=42> */
.L_x_13302:
        /* <DEDUP_REMOVED lines=33> */
.L_x_13306:
        /* <DEDUP_REMOVED lines=11> */
.L_x_13307:
        /* <DEDUP_REMOVED lines=11> */
.L_x_13308:
[----:B------:R-:W-:Y:S05]  /*70b0*/  BRA.U !UP3, `(.L_x_13304) ;  /* 0x000000010bc47547 */ /* 0x000fea000b800000 */
[----:B0-----:R-:W-:Y:S02]  /*70c0*/  HADD2.F32 R155, -RZ, R247.H1_H1 ;  /* 0x300000f7ff9b7230 */ /* 0x001fe40000004100 */
[----:B------:R-:W-:-:S04]  /*70d0*/  FMUL.FTZ R170, R159, UR17 ;  /* 0x000000119faa7c20 */ /* 0x000fc80008410000 */
[-C--:B-----5:R-:W-:Y:S01]  /*70e0*/  FFMA.FTZ R47, R151, R170.reuse, R47 ;  /* 0x000000aa972f7223 */ /* 0x0a0fe2000001002f */
[----:B------:R-:W-:Y:S01]  /*70f0*/  FMUL.FTZ R155, R155, R170 ;  /* 0x000000aa9b9b7220 */ /* 0x000fe20000410000 */
[----:B------:R-:W-:Y:S06]  /*7100*/  BRA `(.L_x_13304) ;  /* 0x0000000000b07947 */ /* 0x000fec0003800000 */
.L_x_13305:
        /* <DEDUP_REMOVED lines=11> */
.L_x_13309:
        /* <DEDUP_REMOVED lines=11> */
.L_x_13310:
        /* <DEDUP_REMOVED lines=11> */
.L_x_13311:
        /* <DEDUP_REMOVED lines=11> */
.L_x_13304:
        /* <DEDUP_REMOVED lines=16> */
.L_x_13312:
        /* <DEDUP_REMOVED lines=44> */
.L_x_13314:
        /* <DEDUP_REMOVED lines=26> */
[----:B------:R-:W-:Y:S01]  /*7930*/  @P3 FFMA.FTZ R170, R171, UR30, R142 ;  /* 0x0000001eabaa3c23 */ /* 0x000fe2000801008e */
[----:B------:R-:W-:-:S03]  /*7940*/  @P2 HADD2.F32 R171, -RZ, R11.H0_H0 ;  /* 0x2000000bffab2230 */ /* 0x000fc60000004100 */
[----:B0-----:R-:W-:-:S04]  /*7950*/  @P2 FMUL.FTZ R170, R170, UR9 ;  /* 0x00000009aaaa2c20 */ /* 0x001fc80008410000 */
[-C--:B------:R-:W-:Y:S01]  /*7960*/  @P2 FMUL.FTZ R154, R171, R170.reuse ;  /* 0x000000aaab9a2220 */ /* 0x080fe20000410000 */
[----:B------:R-:W-:Y:S01]  /*7970*/  @P2 FFMA.FTZ R42, R150, R170, R42 ;  /* 0x000000aa962a2223 */ /* 0x000fe2000001002a */
        /* <DEDUP_REMOVED lines=11> */
.L_x_13313:
        /* <DEDUP_REMOVED lines=33> */
.L_x_13317:
        /* <DEDUP_REMOVED lines=11> */
.L_x_13318:
        /* <DEDUP_REMOVED lines=11> */
.L_x_13319:
[----:B------:R-:W-:Y:S05]  /*7da0*/  BRA.U !UP3, `(.L_x_13315) ;  /* 0x000000010bc47547 */ /* 0x000fea000b800000 */
[----:B-1----:R-:W-:Y:S02]  /*7db0*/  HADD2.F32 R155, -RZ, R246.H1_H1 ;  /* 0x300000f6ff9b7230 */ /* 0x002fe40000004100 */
[----:B------:R-:W-:-:S04]  /*7dc0*/  FMUL.FTZ R170, R159, UR17 ;  /* 0x000000119faa7c20 */ /* 0x000fc80008410000 */
[-C--:B-----5:R-:W-:Y:S01]  /*7dd0*/  FFMA.FTZ R43, R151, R170.reuse, R43 ;  /* 0x000000aa972b7223 */ /* 0x0a0fe2000001002b */
[----:B------:R-:W-:Y:S01]  /*7de0*/  FMUL.FTZ R155, R155, R170 ;  /* 0x000000aa9b9b7220 */ /* 0x000fe20000410000 */
[----:B------:R-:W-:Y:S06]  /*7df0*/  BRA `(.L_x_13315) ;  /* 0x0000000000b07947 */ /* 0x000fec0003800000 */
.L_x_13316:
        /* <DEDUP_REMOVED lines=11> */
.L_x_13320:
        /* <DEDUP_REMOVED lines=11> */
.L_x_13321:
        /* <DEDUP_REMOVED lines=11> */
.L_x_13322:
        /* <DEDUP_REMOVED lines=11> */
.L_x_13315:
        /* <DEDUP_REMOVED lines=8> */
[----:B------:R-:W-:-:S02]  /*8140*/  @P2 IADD3 R170, PT, PT, R169, 0x600, RZ ;  /* 0x00000600a9aa2810 */ /* 0x000fc40007ffe0ff */
[----:B------:R-:W-:-:S03]  /*8150*/  IADD3 R169, PT, PT, R169, 0x700, RZ ;  /* 0x00000700a9a97810 */ /* 0x000fc60007ffe0ff */
[----:B-1----:R-:W-:-:S05]  /*8160*/  @P2 IMAD.WIDE.U32 R170, R170, R171, UR32 ;  /* 0x00000020aaaa2e25 */ /* 0x002fca000f8e00ab */
[----:B------:R0:W-:Y:S01]  /*8170*/  @P2 STG.E.128 desc[UR18][R170.64], R152 ;  /* 0x00000098aa002986 */ /* 0x0001e2000c101d12 */
[----:B------:R-:W-:Y:S05]  /*8180*/  BRA.U !UP3, `(.L_x_13323) ;  /* 0x000000010b0c7547 */ /* 0x000fea000b800000 */
[----:B------:R-:W1:Y:S02]  /*8190*/  LDC.64 R148, c[0x0][0x390] ;  /* 0x0000e400ff947b82 */ /* 0x000e640000000a00 */
[----:B-1----:R-:W-:-:S06]  /*81a0*/  IMAD.WIDE.U32 R148, R169, 0x10, R148 ;  /* 0x00000010a9947825 */ /* 0x002fcc00078e0094 */
[----:B------:R-:W5:Y:S02]  /*81b0*/  LDG.E.128 R148, desc[UR18][R148.64] ;  /* 0x0000001294947981 */ /* 0x000f64000c1e1d00 */
.L_x_13323:
[----:B------:R-:W-:Y:S05]  /*81c0*/  @!P0 BRA `(.L_x_13324) ;  /* 0x0000000400588947 */ /* 0x000fea0003800000 */
[----:B------:R-:W-:Y:S05]  /*81d0*/  @!P1 BRA `(.L_x_13325) ;  /* 0x0000000000ac9947 */ /* 0x000fea0003800000 */
[----:B------:R-:W-:Y:S01]  /*81e0*/  PLOP3.LUT P0, PT, PT, PT, UP2, 0x80, 0x8 ;  /* 0x000000000008781c */ /* 0x000fe20003f0f028 */
[----:B------:R-:W1:Y:S01]  /*81f0*/  @UP3 LDCU UR9, c[0x0][0x40c] ;  /* 0x00008180ff0937ac */ /* 0x000e620008000800 */
[----:B------:R-:W-:Y:S01]  /*8200*/  MOV R158, UR11 ;  /* 0x0000000b009e7c02 */ /* 0x000fe20008000f00 */
[----:B0-----:R-:W-:Y:S01]  /*8210*/  @P2 HADD2.F32 R171, -RZ, R9.H0_H0 ;  /* 0x20000009ffab2230 */ /* 0x001fe20000004100 */
[----:B------:R-:W-:Y:S01]  /*8220*/  MOV R157, UR11 ;  /* 0x0000000b009d7c02 */ /* 0x000fe20008000f00 */
[----:B------:R-:W0:Y:S01]  /*8230*/  @UP3 LDCU UR10, c[0x0][0x40c] ;  /* 0x00008180ff0a37ac */ /* 0x000e220008000800 */
[----:B------:R-:W-:-:S07]  /*8240*/  MOV R156, R144 ;  /* 0x00000090009c7202 */ /* 0x000fce0000000f00 */
[----:B------:R-:W-:Y:S01]  /*8250*/  @P0 FFMA.FTZ R158, R241, R158, UR16 ;  /* 0x00000010f19e0e23 */ /* 0x000fe2000801009e */
        /* <DEDUP_REMOVED lines=17> */
[----:B0-----:R-:W-:-:S04]  /*8370*/  @P2 FMUL.FTZ R170, R157, UR10 ;  /* 0x0000000a9daa2c20 */ /* 0x001fc80008410000 */
[----:B------:R-:W-:Y:S01]  /*8380*/  @P2 FMUL.FTZ R153, R170, R159 ;  /* 0x0000009faa992220 */ /* 0x000fe20000410000 */
[----:B------:R-:W-:Y:S01]  /*8390*/  @P2 FFMA.FTZ R37, R149, R170, R37 ;  /* 0x000000aa95252223 */ /* 0x000fe20000010025 */
[----:B------:R-:W-:Y:S01]  /*83a0*/  MOV R170, UR11 ;  /* 0x0000000b00aa7c02 */ /* 0x000fe20008000f00 */
[----:B-1----:R-:W-:-:S04]  /*83b0*/  @P2 FMUL.FTZ R159, R158, UR9 ;  /* 0x000000099e9f2c20 */ /* 0x002fc80008410000 */
[----:B------:R-:W-:Y:S01]  /*83c0*/  @P0 FFMA.FTZ R170, R244, R170, UR16 ;  /* 0x00000010f4aa0e23 */ /* 0x000fe200080100aa */
[----:B------:R-:W-:Y:S01]  /*83d0*/  @P2 FMUL.FTZ R154, R159, R171 ;  /* 0x000000ab9f9a2220 */ /* 0x000fe20000410000 */
[----:B------:R-:W-:Y:S02]  /*83e0*/  @P2 FFMA.FTZ R38, R150, R159, R38 ;  /* 0x0000009f96262223 */ /* 0x000fe40000010026 */
[----:B------:R-:W-:Y:S01]  /*83f0*/  @P0 FADD.FTZ R171, R207, -R170 ;  /* 0x800000aacfab0221 */ /* 0x000fe20000010000 */
[----:B------:R-:W-:-:S03]  /*8400*/  MOV R170, R147 ;  /* 0x0000009300aa7202 */ /* 0x000fc60000000f00 */
        /* <DEDUP_REMOVED lines=8> */
.L_x_13325:
        /* <DEDUP_REMOVED lines=42> */
.L_x_13324:
        /* <DEDUP_REMOVED lines=10> */
[----:B------:R-:W-:Y:S01]  /*87d0*/  FADD.FTZ R158, R218, -R158 ;  /* 0x8000009eda9e7221 */ /* 0x000fe20000010000 */
[----:B------:R-:W-:Y:S01]  /*87e0*/  FFMA.FTZ R156, R241, R156, UR16 ;  /* 0x00000010f19c7e23 */ /* 0x000fe2000801009c */
[----:B------:R-:W-:Y:S01]  /*87f0*/  FADD.FTZ R157, R205, -R157 ;  /* 0x8000009dcd9d7221 */ /* 0x000fe20000010000 */
[----:B------:R-:W-:Y:S01]  /*8800*/  FMUL.FTZ R159, R159, UR30 ;  /* 0x0000001e9f9f7c20 */ /* 0x000fe20008410000 */
[----:B------:R-:W-:Y:S01]  /*8810*/  FMUL.FTZ R158, R158, UR30 ;  /* 0x0000001e9e9e7c20 */ /* 0x000fe20008410000 */
[----:B------:R-:W-:Y:S01]  /*8820*/  FADD.FTZ R156, R216, -R156 ;  /* 0x8000009cd89c7221 */ /* 0x000fe20000010000 */
[----:B------:R-:W-:-:S02]  /*8830*/  FMUL.FTZ R157, R157, UR30 ;  /* 0x0000001e9d9d7c20 */ /* 0x000fc40008410000 */
[----:B------:R-:W-:Y:S01]  /*8840*/  FSEL R159, R159, RZ, P0 ;  /* 0x000000ff9f9f7208 */ /* 0x000fe20000000000 */
[----:B------:R-:W-:Y:S01]  /*8850*/  FMUL.FTZ R156, R156, UR30 ;  /* 0x0000001e9c9c7c20 */ /* 0x000fe20008410000 */
        /* <DEDUP_REMOVED lines=13> */
.L_x_13328:
        /* <DEDUP_REMOVED lines=11> */
.L_x_13329:
        /* <DEDUP_REMOVED lines=11> */
.L_x_13330:
[----:B------:R-:W-:Y:S01]  /*8a90*/  FSEL R156, R156, RZ, P0 ;  /* 0x000000ff9c9c7208 */ /* 0x000fe20000000000 */
[----:B------:R-:W-:Y:S06]  /*8aa0*/  BRA.U !UP3, `(.L_x_13326) ;  /* 0x000000010bc47547 */ /* 0x000fec000b800000 */
[----:B0-----:R-:W-:Y:S02]  /*8ab0*/  HADD2.F32 R155, -RZ, R245.H1_H1 ;  /* 0x300000f5ff9b7230 */ /* 0x001fe40000004100 */
[----:B------:R-:W-:-:S04]  /*8ac0*/  FMUL.FTZ R170, R159, UR17 ;  /* 0x000000119faa7c20 */ /* 0x000fc80008410000 */
[-C--:B-----5:R-:W-:Y:S01]  /*8ad0*/  FFMA.FTZ R39, R151, R170.reuse, R39 ;  /* 0x000000aa97277223 */ /* 0x0a0fe20000010027 */
[----:B------:R-:W-:Y:S01]  /*8ae0*/  FMUL.FTZ R155, R155, R170 ;  /* 0x000000aa9b9b7220 */ /* 0x000fe20000410000 */
[----:B------:R-:W-:Y:S06]  /*8af0*/  BRA `(.L_x_13326) ;  /* 0x0000000000b07947 */ /* 0x000fec0003800000 */
.L_x_13327:
[----:B0-----:R-:W-:Y:S01]  /*8b00*/  MOV R170, UR11 ;  /* 0x0000000b00aa7c02 */ /* 0x001fe20008000f00 */
[----:B------:R-:W0:Y:S01]  /*8b10*/  @UP3 LDCU UR9, c[0x0][0x40c] ;  /* 0x00008180ff0937ac */ /* 0x000e220008000800 */
[----:B------:R-:W-:Y:S01]  /*8b20*/  ISETP.LT.AND P0, PT, RZ, UR29, PT ;  /* 0x0000001dff007c0c */ /* 0x000fe2000bf01270 */
[----:B------:R-:W-:Y:S02]  /*8b30*/  @P2 HADD2.F32 R171, -RZ, R245.H1_H1 ;  /* 0x300000f5ffab2230 */ /* 0x000fe40000004100 */
[----:B------:R-:W-:-:S04]  /*8b40*/  FFMA.FTZ R170, R244, R170, UR16 ;  /* 0x00000010f4aa7e23 */ /* 0x000fc800080100aa */
[----:B------:R-:W-:-:S04]  /*8b50*/  FADD.FTZ R170, R207, -R170 ;  /* 0x800000aacfaa7221 */ /* 0x000fc80000010000 */
[----:B------:R-:W-:-:S05]  /*8b60*/  FMUL.FTZ R170, R170, UR30 ;  /* 0x0000001eaaaa7c20 */ /* 0x000fca0008410000 */
[----:B------:R-:W-:-:S05]  /*8b70*/  FSEL R170, R170, RZ, P0 ;  /* 0x000000ffaaaa7208 */ /* 0x000fca0000000000 */
[----:B0-----:R-:W-:-:S04]  /*8b80*/  @P2 FMUL.FTZ R170, R170, UR9 ;  /* 0x00000009aaaa2c20 */ /* 0x001fc80008410000 */
[-C--:B------:R-:W-:Y:S01]  /*8b90*/  @P2 FMUL.FTZ R155, R171, R170.reuse ;  /* 0x000000aaab9b2220 */ /* 0x080fe20000410000 */
[----:B-----5:R-:W-:Y:S01]  /*8ba0*/  @P2 FFMA.FTZ R39, R151, R170, R39 ;  /* 0x000000aa97272223 */ /* 0x020fe20000010027 */
        /* <DEDUP_REMOVED lines=9> */
[-C--:B------:R-:W-:Y:S01]  /*8c40*/  FFMA.FTZ R36, R148, R170.reuse, R36 ;  /* 0x000000aa94247223 */ /* 0x080fe20000010024 */
[----:B------:R-:W-:-:S07]  /*8c50*/  FMUL.FTZ R152, R152, R170 ;  /* 0x000000aa98987220 */ /* 0x000fce0000410000 */
.L_x_13331:
        /* <DEDUP_REMOVED lines=11> */
.L_x_13332:
        /* <DEDUP_REMOVED lines=11> */
.L_x_13326:
        /* <DEDUP_REMOVED lines=9> */
[----:B-1----:R-:W-:-:S05]  /*8e50*/  @P2 IMAD.WIDE.U32 R168, R169, R168, UR10 ;  /* 0x0000000aa9a82e25 */ /* 0x002fca000f8e00a8 */
[----:B------:R2:W-:Y:S01]  /*8e60*/  @P2 STG.E.128 desc[UR18][R168.64], R152 ;  /* 0x00000098a8002986 */ /* 0x0005e2000c101d12 */
[----:B------:R-:W-:Y:S05]  /*8e70*/  BRA.U !UP0, `(.L_x_13333) ;  /* 0xffffff7908207547 */ /* 0x000fea000b83ffff */
.L_x_13242:
[----:B------:R-:W1:Y:S08]  /*8e80*/  S2UR UR9, SR_CTAID.X ;  /* 0x00000000000979c3 */ /* 0x000e700000002500 */
[----:B------:R-:W1:Y:S08]  /*8e90*/  LDC R0, c[0x0][0x388] ;  /* 0x0000e200ff007b82 */ /* 0x000e700000000800 */
[----:B-----5:R-:W3:Y:S08]  /*8ea0*/  LDC.64 R2, c[0x0][0x440] ;  /* 0x00011000ff027b82 */ /* 0x020ef00000000a00 */
        /* <DEDUP_REMOVED lines=8> */
[----:B--2---:R-:W-:-:S05]  /*8f30*/  IMAD.WIDE.U32 R6, R213, 0x10, R6 ;  /* 0x00000010d5067825 */ /* 0x004fca00078e0006 */
        /* <DEDUP_REMOVED lines=23> */
.L_x_13334:
        /* <DEDUP_REMOVED lines=13> */
.L_x_15745:


//--------------------- .text._ZN10layer_norm13ln_bwd_kernelINS_13Kernel_traitsI6__halfffffjLj8192ELj1ELj1ELj8ELj16ENS_18Kernel_traits_baseILj8192ES2_ffffjLj256EEEEELb1ELb0ELb0ELb0EEEvNS_9BwdParamsE --------------------------
	.section	.text._ZN10layer_norm13ln_bwd_kernelINS_13Kernel_traitsI6__halfffffjLj8192ELj1ELj1ELj8ELj16ENS_18Kernel_traits_baseILj8192ES2_ffffjLj256EEEEELb1ELb0ELb0ELb0EEEvNS_9BwdParamsE,"ax",@progbits
	.align	128
        .global         _ZN10layer_norm13ln_bwd_kernelINS_13Kernel_traitsI6__halfffffjLj8192ELj1ELj1ELj8ELj16ENS_18Kernel_traits_baseILj8192ES2_ffffjLj256EEEEELb1ELb0ELb0ELb0EEEvNS_9BwdParamsE
        .type           _ZN10layer_norm13ln_bwd_kernelINS_13Kernel_traitsI6__halfffffjLj8192ELj1ELj1ELj8ELj16ENS_18Kernel_traits_baseILj8192ES2_ffffjLj256EEEEELb1ELb0ELb0ELb0EEEvNS_9BwdParamsE,@function
        .size           _ZN10layer_norm13ln_bwd_kernelINS_13Kernel_traitsI6__halfffffjLj8192ELj1ELj1ELj8ELj16ENS_18Kernel_traits_baseILj8192ES2_ffffjLj256EEEEELb1ELb0ELb0ELb0EEEvNS_9BwdParamsE,(.L_x_15746 - _ZN10layer_norm13ln_bwd_kernelINS_13Kernel_traitsI6__halfffffjLj8192ELj1ELj1ELj8ELj16ENS_18Kernel_traits_baseILj8192ES2_ffffjLj256EEEEELb1ELb0ELb0ELb0EEEvNS_9BwdParamsE)
        .other          _ZN10layer_norm13ln_bwd_kernelINS_13Kernel_traitsI6__halfffffjLj8192ELj1ELj1ELj8ELj16ENS_18Kernel_traits_baseILj8192ES2_ffffjLj256EEEEELb1ELb0ELb0ELb0EEEvNS_9BwdParamsE,@"STO_CUDA_ENTRY STV_DEFAULT"
_ZN10layer_norm13ln_bwd_kernelINS_13Kernel_traitsI6__halfffffjLj8192ELj1ELj1ELj8ELj16ENS_18Kernel_traits_baseILj8192ES2_ffffjLj256EEEEELb1ELb0ELb0ELb0EEEvNS_9BwdParamsE:
.text._ZN10layer_norm13ln_bwd_kernelINS_13Kernel_traitsI6__halfffffjLj8192ELj1ELj1ELj8ELj16ENS_18Kernel_traits_baseILj8192ES2_ffffjLj256EEEEELb1ELb0ELb0ELb0EEEvNS_9BwdParamsE:
        /* <DEDUP_REMOVED lines=23> */
[----:B------:R-:W-:Y:S01]  /*0170*/  @P0 LOP3.LUT R41, R0, 0x100, RZ, 0xfc, !PT ;  /* 0x0000010000290812 */ /* 0x000fe200078efcff */
[----:B------:R-:W3:Y:S01]  /*0180*/  @P6 LDC.64 R4, c[0x0][0x3d0] ;  /* 0x0000f400ff046b82 */ /* 0x000ee20000000a00 */
[----:B--2---:R-:W-:Y:S01]  /*0190*/  UISETP.GE.AND UP0, UPT, UR6, UR7, UPT ;  /* 0x000000070600728c */ /* 0x004fe2000bf06270 */
[----:B------:R-:W-:-:S06]  /*01a0*/  P2R R29, PR, RZ, 0x1 ;  /* 0x00000001ff1d7803 */ /* 0x000fcc0000000000 */
[----:B------:R-:W2:Y:S08]  /*01b0*/  @P5 LDC.64 R20, c[0x0][0x3d0] ;  /* 0x0000f400ff145b82 */ /* 0x000eb00000000a00 */
[----:B------:R-:W4:Y:S01]  /*01c0*/  @P4 LDC.64 R32, c[0x0][0x3d0] ;  /* 0x0000f400ff204b82 */ /* 0x000f220000000a00 */
[C---:B0-----:R-:W-:Y:S01]  /*01d0*/  @P1 IMAD.WIDE.U32 R6, R41.reuse, 0x8, R6 ;  /* 0x0000000829061825 */ /* 0x041fe200078e0006 */
[----:B------:R-:W-:-:S02]  /*01e0*/  @P1 IADD3 R41, PT, PT, R41, 0x100, RZ ;  /* 0x0000010029291810 */ /* 0x000fc40007ffe0ff */
[----:B------:R-:W-:-:S04]  /*01f0*/  ISETP.GE.U32.AND P1, PT, R3, 0x800, PT ;  /* 0x000008000300780c */ /* 0x000fc80003f26070 */
[----:B------:R-:W0:Y:S01]  /*0200*/  @P3 LDC.64 R34, c[0x0][0x3d0] ;  /* 0x0000f400ff223b82 */ /* 0x000e220000000a00 */
[C---:B---3--:R-:W-:Y:S01]  /*0210*/  @P6 IMAD.WIDE.U32 R24, R41.reuse, 0x8, R4 ;  /* 0x0000000829186825 */ /* 0x048fe200078e0004 */
[----:B------:R-:W-:Y:S02]  /*0220*/  @P6 IADD3 R41, PT, PT, R41, 0x100, RZ ;  /* 0x0000010029296810 */ /* 0x000fe40007ffe0ff */
[----:B------:R-:W-:Y:S02]  /*0230*/  ISETP.NE.AND P6, PT, R30, RZ, PT ;  /* 0x000000ff1e00720c */ /* 0x000fe40003fc5270 */
[----:B------:R-:W-:Y:S02]  /*0240*/  CS2R R128, SRZ ;  /* 0x0000000000807805 */ /* 0x000fe4000001ff00 */
[----:B------:R-:W-:Y:S01]  /*0250*/  P2R R201, PR, RZ, 0x2 ;  /* 0x00000002ffc97803 */ /* 0x000fe20000000000 */
[----:B------:R-:W3:Y:S01]  /*0260*/  @P2 LDC.64 R36, c[0x0][0x3d0] ;  /* 0x0000f400ff242b82 */ /* 0x000ee20000000a00 */
[C---:B--2---:R-:W-:Y:S01]  /*0270*/  @P5 IMAD.WIDE.U32 R26, R41.reuse, 0x8, R20 ;  /* 0x00000008291a5825 */ /* 0x044fe200078e0014 */
[----:B------:R-:W-:-:S04]  /*0280*/  @P5 IADD3 R41, PT, PT, R41, 0x100, RZ ;  /* 0x0000010029295810 */ /* 0x000fc80007ffe0ff */
[----:B-1----:R1:W5:Y:S02]  /*0290*/  @P5 LDG.E.64 R12, desc[UR4][R26.64] ;  /* 0x000000041a0c5981 */ /* 0x002364000c1e1b00 */
[----:B------:R-:W2:Y:S01]  /*02a0*/  @P1 LDC.64 R38, c[0x0][0x3d0] ;  /* 0x0000f400ff261b82 */ /* 0x000ea20000000a00 */
[C---:B----4-:R-:W-:Y:S01]  /*02b0*/  @P4 IMAD.WIDE.U32 R32, R41.reuse, 0x8, R32 ;  /* 0x0000000829204825 */ /* 0x050fe200078e0020 */
[----:B------:R-:W-:Y:S01]  /*02c0*/  @P4 IADD3 R41, PT, PT, R41, 0x100, RZ ;  /* 0x0000010029294810 */ /* 0x000fe20007ffe0ff */
[----:B------:R1:W5:Y:S05]  /*02d0*/  @P6 LDG.E.64 R8, desc[UR4][R6.64] ;  /* 0x0000000406086981 */ /* 0x00036a000c1e1b00 */
[----:B------:R-:W4:Y:S01]  /*02e0*/  @P0 LDC.64 R4, c[0x0][0x3d0] ;  /* 0x0000f400ff040b82 */ /* 0x000f220000000a00 */
[C---:B0-----:R-:W-:Y:S01]  /*02f0*/  @P3 IMAD.WIDE.U32 R34, R41.reuse, 0x8, R34 ;  /* 0x0000000829223825 */ /* 0x041fe200078e0022 */
[----:B------:R-:W-:Y:S01]  /*0300*/  @P3 IADD3 R41, PT, PT, R41, 0x100, RZ ;  /* 0x0000010029293810 */ /* 0x000fe20007ffe0ff */
[----:B------:R1:W5:Y:S01]  /*0310*/  @P4 LDG.E.64 R14, desc[UR4][R32.64] ;  /* 0x00000004200e4981 */ /* 0x000362000c1e1b00 */
[----:B------:R-:W-:-:S03]  /*0320*/  ISETP.NE.AND P6, PT, R28, RZ, PT ;  /* 0x000000ff1c00720c */ /* 0x000fc60003fc5270 */
[----:B------:R1:W5:Y:S01]  /*0330*/  @P3 LDG.E.64 R16, desc[UR4][R34.64] ;  /* 0x0000000422103981 */ /* 0x000362000c1e1b00 */
[C---:B---3--:R-:W-:Y:S01]  /*0340*/  @P2 IMAD.WIDE.U32 R36, R41.reuse, 0x8, R36 ;  /* 0x0000000829242825 */ /* 0x048fe200078e0024 */
[----:B------:R-:W-:-:S04]  /*0350*/  @P2 IADD3 R41, PT, PT, R41, 0x100, RZ ;  /* 0x0000010029292810 */ /* 0x000fc80007ffe0ff */
[----:B------:R1:W5:Y:S01]  /*0360*/  @P2 LDG.E.64 R18, desc[UR4][R36.64] ;  /* 0x0000000424122981 */ /* 0x000362000c1e1b00 */
[----:B--2---:R-:W-:-:S03]  /*0370*/  @P1 IMAD.WIDE.U32 R20, R41, 0x8, R38 ;  /* 0x0000000829141825 */ /* 0x004fc600078e0026 */
[----:B------:R1:W5:Y:S04]  /*0380*/  @P6 LDG.E.64 R10, desc[UR4][R24.64] ;  /* 0x00000004180a6981 */ /* 0x000368000c1e1b00 */
[----:B------:R1:W5:Y:S01]  /*0390*/  @P1 LDG.E.64 R22, desc[UR4][R20.64] ;  /* 0x0000000414161981 */ /* 0x000362000c1e1b00 */
[----:B----4-:R-:W-:-:S05]  /*03a0*/  @P0 IMAD.WIDE.U32 R4, R0, 0x8, R4 ;  /* 0x0000000800040825 */ /* 0x010fca00078e0004 */
[----:B------:R1:W5:Y:S01]  /*03b0*/  @P0 LDG.E.64 R152, desc[UR4][R4.64] ;  /* 0x0000000404980981 */ /* 0x000362000c1e1b00 */
        /* <DEDUP_REMOVED lines=32> */
[----:B-----5:R-:W-:Y:S02]  /*05c0*/  SHF.R.U32.HI R4, RZ, 0x10, R9 ;  /* 0x00000010ff047819 */ /* 0x020fe40000011609 */
[----:B------:R-:W-:Y:S02]  /*05d0*/  CS2R R128, SRZ ;  /* 0x0000000000807805 */ /* 0x000fe4000001ff00 */
[----:B------:R-:W-:Y:S02]  /*05e0*/  SHF.R.U64 R5, R10, 0x10, R11 ;  /* 0x000000100a057819 */ /* 0x000fe4000000120b */
[----:B------:R-:W-:Y:S02]  /*05f0*/  CS2R R130, SRZ ;  /* 0x0000000000827805 */ /* 0x000fe4000001ff00 */
[----:B------:R-:W-:Y:S02]  /*0600*/  MOV R205, R9 ;  /* 0x0000000900cd7202 */ /* 0x000fe40000000f00 */
[----:B------:R-:W-:-:S02]  /*0610*/  CS2R R124, SRZ ;  /* 0x00000000007c7805 */ /* 0x000fc4000001ff00 */
[----:B------:R-:W-:Y:S02]  /*0620*/  MOV R206, R10 ;  /* 0x0000000a00ce7202 */ /* 0x000fe40000000f00 */
[----:B------:R-:W-:Y:S02]  /*0630*/  CS2R R126, SRZ ;  /* 0x00000000007e7805 */ /* 0x000fe4000001ff00 */
[----:B------:R-:W-:Y:S02]  /*0640*/  PRMT R205, R205, 0x5410, R4 ;  /* 0x00005410cdcd7816 */ /* 0x000fe40000000004 */
[----:B------:R-:W-:Y:S02]  /*0650*/  CS2R R120, SRZ ;  /* 0x0000000000787805 */ /* 0x000fe4000001ff00 */
[----:B------:R-:W-:Y:S02]  /*0660*/  PRMT R206, R206, 0x5410, R5 ;  /* 0x00005410cece7816 */ /* 0x000fe40000000005 */
[----:B------:R-:W-:Y:S01]  /*0670*/  CS2R R122, SRZ ;  /* 0x00000000007a7805 */ /* 0x000fe2000001ff00 */
[----:B------:R-:W0:Y:S01]  /*0680*/  LDC.64 R4, c[0x0][0x3e0] ;  /* 0x0000f800ff047b82 */ /* 0x000e220000000a00 */
[----:B------:R-:W-:-:S02]  /*0690*/  MOV R204, R8 ;  /* 0x0000000800cc7202 */ /* 0x000fc40000000f00 */
[----:B------:R-:W-:Y:S02]  /*06a0*/  CS2R R116, SRZ ;  /* 0x0000000000747805 */ /* 0x000fe4000001ff00 */
[----:B------:R-:W-:Y:S02]  /*06b0*/  SHF.R.U64 R2, R8, 0x10, R9 ;  /* 0x0000001008027819 */ /* 0x000fe40000001209 */
[----:B------:R-:W-:Y:S02]  /*06c0*/  CS2R R118, SRZ ;  /* 0x0000000000767805 */ /* 0x000fe4000001ff00 */
[----:B------:R-:W-:Y:S02]  /*06d0*/  MOV R207, R11 ;  /* 0x0000000b00cf7202 */ /* 0x000fe40000000f00 */
[----:B------:R-:W-:Y:S02]  /*06e0*/  CS2R R112, SRZ ;  /* 0x0000000000707805 */ /* 0x000fe4000001ff00 */
[----:B------:R-:W-:-:S02]  /*06f0*/  SHF.R.U32.HI R6, RZ, 0x10, R11 ;  /* 0x00000010ff067819 */ /* 0x000fc4000001160b */
        /* <DEDUP_REMOVED lines=17> */
[----:B0-----:R-:W-:-:S02]  /*0810*/  ISETP.NE.U32.AND P0, PT, R4, RZ, PT ;  /* 0x000000ff0400720c */ /* 0x001fc40003f05070 */
[----:B------:R-:W-:Y:S02]  /*0820*/  CS2R R92, SRZ ;  /* 0x00000000005c7805 */ /* 0x000fe4000001ff00 */
[----:B------:R-:W-:Y:S02]  /*0830*/  MOV R212, R16 ;  /* 0x0000001000d47202 */ /* 0x000fe40000000f00 */
[----:B------:R-:W-:Y:S02]  /*0840*/  CS2R R94, SRZ ;  /* 0x00000000005e7805 */ /* 0x000fe4000001ff00 */
[----:B------:R-:W-:Y:S02]  /*0850*/  SHF.R.U64 R11, R16, 0x10, R17 ;  /* 0x00000010100b7819 */ /* 0x000fe40000001211 */
[----:B------:R-:W-:Y:S02]  /*0860*/  CS2R R88, SRZ ;  /* 0x0000000000587805 */ /* 0x000fe4000001ff00 */
[----:B------:R-:W-:-:S02]  /*0870*/  PRMT R204, R204, 0x5410, R2 ;  /* 0x00005410cccc7816 */ /* 0x000fc40000000002 */
        /* <DEDUP_REMOVED lines=21> */
[--C-:B------:R-:W-:Y:S01]  /*09d0*/  SHF.R.U64 R218, R152, 0x10, R153.reuse ;  /* 0x0000001098da7819 */ /* 0x100fe20000001299 */
[----:B------:R-:W0:Y:S01]  /*09e0*/  LDCU.U8 UR7, c[0x0][0x410] ;  /* 0x00008200ff0777ac */ /* 0x000e220008000000 */
[----:B------:R-:W-:Y:S02]  /*09f0*/  SHF.R.U32.HI R2, RZ, 0x10, R153 ;  /* 0x00000010ff027819 */ /* 0x000fe40000011699 */
[----:B------:R-:W-:Y:S01]  /*0a00*/  ISETP.NE.AND.EX P0, PT, R5, RZ, PT, P0 ;  /* 0x000000ff0500720c */ /* 0x000fe20003f05300 */
[----:B------:R-:W1:Y:S01]  /*0a10*/  LDCU UR11, c[0x0][0x408] ;  /* 0x00008100ff0b77ac */ /* 0x000e620008000800 */
[----:B------:R-:W-:-:S02]  /*0a20*/  PRMT R207, R207, 0x5410, R6 ;  /* 0x00005410cfcf7816 */ /* 0x000fc40000000006 */
        /* <DEDUP_REMOVED lines=14> */
[----:B------:R-:W-:-:S02]  /*0b10*/  PLOP3.LUT P1, PT, PT, PT, PT, 0x8, 0x80 ;  /* 0x000000000080781c */ /* 0x000fc40003f2e170 */
[----:B------:R-:W-:Y:S02]  /*0b20*/  P2R R28, PR, RZ, 0x1 ;  /* 0x00000001ff1c7803 */ /* 0x000fe40000000000 */
[----:B------:R-:W-:Y:S02]  /*0b30*/  SHF.R.U32.HI R4, RZ, 0x5, R0 ;  /* 0x00000005ff047819 */ /* 0x000fe40000011600 */
[----:B01234-:R-:W-:-:S07]  /*0b40*/  MOV R5, UR6 ;  /* 0x0000000600057c02 */ /* 0x01ffce0008000f00 */
.L_x_13414:
[----:B------:R-:W0:Y:S08]  /*0b50*/  LDC.64 R30, c[0x0][0x3c0] ;  /* 0x0000f000ff1e7b82 */ /* 0x000e300000000a00 */
[----:B------:R-:W1:Y:S01]  /*0b60*/  LDC R2, c[0x0][0x388] ;  /* 0x0000e200ff027b82 */ /* 0x000e620000000800 */
[----:B0-----:R-:W-:-:S07]  /*0b70*/  IMAD.WIDE R136, R5, 0x4, R30 ;  /* 0x0000000405887825 */ /* 0x001fce00078e021e */
[----:B------:R-:W0:Y:S01]  /*0b80*/  LDC.64 R30, c[0x0][0x3c8] ;  /* 0x0000f200ff1e7b82 */ /* 0x000e220000000a00 */
[----:B------:R2:W3:Y:S01]  /*0b90*/  LDG.E R136, desc[UR4][R136.64] ;  /* 0x0000000488887981 */ /* 0x0004e2000c1e1900 */
        /* <DEDUP_REMOVED lines=11> */
[----:B------:R-:W-:Y:S02]  /*0c50*/  P2R R29, PR, RZ, 0x1 ;  /* 0x00000001ff1d7803 */ /* 0x000fe40000000000 */
[----:B------:R-:W-:Y:S02]  /*0c60*/  CS2R R146, SRZ ;  /* 0x0000000000927805 */ /* 0x000fe4000001ff00 */
[----:B--2---:R-:W-:Y:S01]  /*0c70*/  P2R R137, PR, RZ, 0x10 ;  /* 0x00000010ff897803 */ /* 0x004fe20000000000 */
[----:B-----5:R0:W5:Y:S01]  /*0c80*/  LDG.E R35, desc[UR4][R30.64] ;  /* 0x000000041e237981 */ /* 0x020162000c1e1900 */
[----:B------:R-:W-:-:S02]  /*0c90*/  MOV R148, R32 ;  /* 0x0000002000947202 */ /* 0x000fc40000000f00 */
[----:B0-----:R-:W-:Y:S02]  /*0ca0*/  P2R R30, PR, RZ, 0x8 ;  /* 0x00000008ff1e7803 */ /* 0x001fe40000000000 */
[----:B------:R-:W-:Y:S02]  /*0cb0*/  P2R R31, PR, RZ, 0x4 ;  /* 0x00000004ff1f7803 */ /* 0x000fe40000000000 */
[----:B---3--:R-:W-:Y:S01]  /*0cc0*/  FSEL R145, R136, RZ, !P4 ;  /* 0x000000ff88917208 */ /* 0x008fe20006000000 */
[----:B-1----:R-:W-:Y:S06]  /*0cd0*/  @!P0 BRA `(.L_x_13337) ;  /* 0x0000000000bc8947 */ /* 0x002fec0003800000 */
        /* <DEDUP_REMOVED lines=10> */
[----:B------:R-:W-:Y:S02]  /*0d80*/  HADD2.F32 R151, -RZ, R152.H0_H0 ;  /* 0x20000098ff977230 */ /* 0x000fe40000004100 */
[----:B--2---:R-:W-:-:S05]  /*0d90*/  IMAD.WIDE.U32 R148, R32, 0x4, R148 ;  /* 0x0000000420947825 */ /* 0x004fca00078e0094 */
[----:B------:R1:W5:Y:S01]  /*0da0*/  LDG.E R6, desc[UR4][R148.64] ;  /* 0x0000000494067981 */ /* 0x000362000c1e1900 */
[----:B0-----:R-:W-:-:S05]  /*0db0*/  @P0 IMAD.WIDE.U32 R146, R32, 0x10, R146 ;  /* 0x0000001020920825 */ /* 0x001fca00078e0092 */
[----:B------:R0:W5:Y:S01]  /*0dc0*/  @P0 LDG.E.128 R64, desc[UR4][R146.64] ;  /* 0x0000000492400981 */ /* 0x000162000c1e1d00 */
[----:B-1----:R-:W-:Y:S01]  /*0dd0*/  IADD3 R148, PT, PT, R32, 0x100, RZ ;  /* 0x0000010020947810 */ /* 0x002fe20007ffe0ff */
[C---:B---3--:R-:W-:Y:S01]  /*0de0*/  FADD.FTZ R150, -R145.reuse, R136 ;  /* 0x0000008891967221 */ /* 0x048fe20000010100 */
[----:B------:R-:W-:Y:S01]  /*0df0*/  FADD.FTZ R170, -R145, R137 ;  /* 0x0000008991aa7221 */ /* 0x000fe20000010100 */
[--C-:B------:R-:W-:Y:S02]  /*0e00*/  HADD2.F32 R136, -RZ, R218.reuse.H0_H0 ;  /* 0x200000daff887230 */ /* 0x100fe40000004100 */
[----:B------:R-:W-:Y:S02]  /*0e10*/  HADD2.F32 R137, -RZ, R153.H0_H0 ;  /* 0x20000099ff897230 */ /* 0x000fe40000004100 */
[----:B-----5:R-:W-:Y:S01]  /*0e20*/  FMUL.FTZ R155, R35, R150 ;  /* 0x00000096239b7220 */ /* 0x020fe20000410000 */
[----:B----4-:R-:W-:Y:S01]  /*0e30*/  FMUL.FTZ R154, R140, R151 ;  /* 0x000000978c9a7220 */ /* 0x010fe20000410000 */
[----:B------:R-:W-:Y:S01]  /*0e40*/  FMUL.FTZ R167, R141, R136 ;  /* 0x000000888da77220 */ /* 0x000fe20000410000 */
[----:B------:R-:W-:Y:S01]  /*0e50*/  FMUL.FTZ R184, R142, R137 ;  /* 0x000000898eb87220 */ /* 0x000fe20000410000 */
[----:B------:R-:W-:Y:S01]  /*0e60*/  FADD.FTZ R138, -R145, R138 ;  /* 0x0000008a918a7221 */ /* 0x000fe20000010100 */
[----:B------:R-:W-:Y:S01]  /*0e70*/  FADD.FTZ R136, RZ, R154 ;  /* 0x0000009aff887221 */ /* 0x000fe20000010000 */
[----:B------:R-:W-:Y:S01]  /*0e80*/  FMUL.FTZ R170, R35, R170 ;  /* 0x000000aa23aa7220 */ /* 0x000fe20000410000 */
[----:B------:R-:W-:Y:S01]  /*0e90*/  FFMA.FTZ R137, R155, R154, RZ ;  /* 0x0000009a9b897223 */ /* 0x000fe200000100ff */
[----:B------:R-:W-:Y:S01]  /*0ea0*/  FADD.FTZ R202, -R145, R139 ;  /* 0x0000008b91ca7221 */ /* 0x000fe20000010100 */
[----:B------:R-:W-:Y:S01]  /*0eb0*/  FADD.FTZ R96, R96, R140 ;  /* 0x0000008c60607221 */ /* 0x000fe20000010000 */
[----:B------:R-:W-:Y:S01]  /*0ec0*/  FFMA.FTZ R128, R140, R155, R128 ;  /* 0x0000009b8c807223 */ /* 0x000fe20000010080 */
[----:B------:R-:W-:-:S02]  /*0ed0*/  HADD2.F32 R140, -RZ, R218.H1_H1 ;  /* 0x300000daff8c7230 */ /* 0x000fc40000004100 */
        /* <DEDUP_REMOVED lines=13> */
[----:B0-----:R-:W-:Y:S01]  /*0fb0*/  FADD.FTZ R147, R138, R199 ;  /* 0x000000c78a937221 */ /* 0x001fe20000010000 */
[----:B------:R-:W-:-:S07]  /*0fc0*/  FFMA.FTZ R146, R202, R199, R137 ;  /* 0x000000c7ca927223 */ /* 0x000fce0000010089 */
.L_x_13337:
[----:B------:R-:W-:Y:S05]  /*0fd0*/  BSYNC.RECONVERGENT B0 ;  /* 0x0000000000007941 */ /* 0x000fea0003800200 */
.L_x_13336:
[----:B------:R-:W-:Y:S04]  /*0fe0*/  BSSY.RECONVERGENT B0, `(.L_x_13338) ;  /* 0x0000031000007945 */ /* 0x000fe80003800200 */
        /* <DEDUP_REMOVED lines=9> */
[----:B-1----:R-:W-:-:S05]  /*1080*/  IMAD.WIDE.U32 R8, R148, 0x10, R8 ;  /* 0x0000001094087825 */ /* 0x002fca00078e0008 */
[----:B------:R1:W4:Y:S01]  /*1090*/  LDG.E.128 R136, desc[UR4][R8.64] ;  /* 0x0000000408887981 */ /* 0x000322000c1e1d00 */
[----:B------:R-:W-:Y:S02]  /*10a0*/  HADD2.F32 R149, -RZ, R204.H0_H0 ;  /* 0x200000ccff957230 */ /* 0x000fe40000004100 */
[----:B--2---:R-:W-:-:S05]  /*10b0*/  IMAD.WIDE.U32 R182, R148, 0x4, R182 ;  /* 0x0000000494b67825 */ /* 0x004fca00078e00b6 */
[----:B------:R2:W5:Y:S01]  /*10c0*/  LDG.E R7, desc[UR4][R182.64] ;  /* 0x00000004b6077981 */ /* 0x000562000c1e1900 */
[----:B0-----:R-:W-:-:S05]  /*10d0*/  @P0 IMAD.WIDE.U32 R150, R148, 0x10, R150 ;  /* 0x0000001094960825 */ /* 0x001fca00078e0096 */
[----:B------:R0:W5:Y:S01]  /*10e0*/  @P0 LDG.E.128 R60, desc[UR4][R150.64] ;  /* 0x00000004963c0981 */ /* 0x000162000c1e1d00 */
[----:B------:R-:W-:Y:S01]  /*10f0*/  IADD3 R148, PT, PT, R148, 0x100, RZ ;  /* 0x0000010094947810 */ /* 0x000fe20007ffe0ff */
[C---:B---3--:R-:W-:Y:S01]  /*1100*/  FADD.FTZ R168, -R145.reuse, R140 ;  /* 0x0000008c91a87221 */ /* 0x048fe20000010100 */
[C---:B------:R-:W-:Y:S01]  /*1110*/  FADD.FTZ R140, -R145.reuse, R141 ;  /* 0x0000008d918c7221 */ /* 0x040fe20000010100 */
[----:B------:R-:W-:Y:S01]  /*1120*/  FADD.FTZ R200, -R145, R142 ;  /* 0x0000008e91c87221 */ /* 0x000fe20000010100 */
[----:B------:R-:W-:Y:S02]  /*1130*/  HADD2.F32 R142, -RZ, R204.H1_H1 ;  /* 0x300000ccff8e7230 */ /* 0x000fe40000004100 */
[C---:B-1---5:R-:W-:Y:S01]  /*1140*/  FMUL.FTZ R9, R35.reuse, R168 ;  /* 0x000000a823097220 */ /* 0x062fe20000410000 */
[----:B------:R-:W-:Y:S01]  /*1150*/  FMUL.FTZ R168, R35, R140 ;  /* 0x0000008c23a87220 */ /* 0x000fe20000410000 */
[----:B----4-:R-:W-:Y:S01]  /*1160*/  FMUL.FTZ R8, R136, R149 ;  /* 0x0000009588087220 */ /* 0x010fe20000410000 */
[----:B------:R-:W-:-:S02]  /*1170*/  HADD2.F32 R141, -RZ, R205.H0_H0 ;  /* 0x200000cdff8d7230 */ /* 0x000fc40000004100 */
[----:B------:R-:W-:Y:S01]  /*1180*/  FADD.FTZ R92, R92, R136 ;  /* 0x000000885c5c7221 */ /* 0x000fe20000010000 */
[----:B------:R-:W-:Y:S01]  /*1190*/  FFMA.FTZ R124, R136, R9, R124 ;  /* 0x00000009887c7223 */ /* 0x000fe2000001007c */
[----:B------:R-:W-:Y:S01]  /*11a0*/  FMUL.FTZ R165, R137, R142 ;  /* 0x0000008e89a57220 */ /* 0x000fe20000410000 */
[----:B------:R-:W-:Y:S01]  /*11b0*/  FADD.FTZ R93, R93, R137 ;  /* 0x000000895d5d7221 */ /* 0x000fe20000010000 */
[----:B------:R-:W-:Y:S01]  /*11c0*/  FFMA.FTZ R125, R137, R168, R125 ;  /* 0x000000a8897d7223 */ /* 0x000fe2000001007d */
[----:B------:R-:W-:Y:S01]  /*11d0*/  FADD.FTZ R136, R147, R8 ;  /* 0x0000000893887221 */ /* 0x000fe20000010000 */
[----:B------:R-:W-:Y:S01]  /*11e0*/  FFMA.FTZ R137, R9, R8, R146 ;  /* 0x0000000809897223 */ /* 0x000fe20000010092 */
[----:B--2---:R-:W-:Y:S01]  /*11f0*/  FMUL.FTZ R182, R138, R141 ;  /* 0x0000008d8ab67220 */ /* 0x004fe20000410000 */
[----:B------:R-:W-:Y:S02]  /*1200*/  HADD2.F32 R140, -RZ, R205.H1_H1 ;  /* 0x300000cdff8c7230 */ /* 0x000fe40000004100 */
        /* <DEDUP_REMOVED lines=14> */
.L_x_13339:
[----:B------:R-:W-:Y:S05]  /*12f0*/  BSYNC.RECONVERGENT B0 ;  /* 0x0000000000007941 */ /* 0x000fea0003800200 */
.L_x_13338:
        /* <DEDUP_REMOVED lines=17> */
[----:B------:R-:W-:Y:S01]  /*1410*/  IADD3 R148, PT, PT, R148, 0x100, RZ ;  /* 0x0000010094947810 */ /* 0x000fe20007ffe0ff */
[C---:B---3--:R-:W-:Y:S01]  /*1420*/  FADD.FTZ R12, -R145.reuse, R140 ;  /* 0x0000008c910c7221 */ /* 0x048fe20000010100 */
[----:B------:R-:W-:Y:S01]  /*1430*/  FADD.FTZ R166, -R145, R141 ;  /* 0x0000008d91a67221 */ /* 0x000fe20000010100 */
[----:B------:R-:W-:Y:S02]  /*1440*/  HADD2.F32 R140, -RZ, R206.H1_H1 ;  /* 0x300000ceff8c7230 */ /* 0x000fe40000004100 */
[C---:B-----5:R-:W-:Y:S01]  /*1450*/  FMUL.FTZ R11, R35.reuse, R12 ;  /* 0x0000000c230b7220 */ /* 0x060fe20000410000 */
[----:B------:R-:W-:Y:S01]  /*1460*/  FMUL.FTZ R166, R35, R166 ;  /* 0x000000a623a67220 */ /* 0x000fe20000410000 */
[--C-:B------:R-:W-:Y:S02]  /*1470*/  HADD2.F32 R141, -RZ, R207.reuse.H0_H0 ;  /* 0x200000cfff8d7230 */ /* 0x100fe40000004100 */
[----:B----4-:R-:W-:Y:S01]  /*1480*/  FMUL.FTZ R12, R136, R149 ;  /* 0x00000095880c7220 */ /* 0x010fe20000410000 */
        /* <DEDUP_REMOVED lines=8> */
[----:B-1----:R-:W-:Y:S01]  /*1510*/  FMUL.FTZ R180, R138, R141 ;  /* 0x0000008d8ab47220 */ /* 0x002fe20000410000 */
        /* <DEDUP_REMOVED lines=15> */
.L_x_13341:
[----:B------:R-:W-:Y:S05]  /*1610*/  BSYNC.RECONVERGENT B0 ;  /* 0x0000000000007941 */ /* 0x000fea0003800200 */
.L_x_13340:
        /* <DEDUP_REMOVED lines=12> */
[----:B------:R-:W5:Y:S05]  /*16e0*/  @P0 LDG.E.128 R52, desc[UR4][R178.64] ;  /* 0x00000004b2340981 */ /* 0x000f6a000c1e1d00 */
[----:B------:R-:W3:Y:S01]  /*16f0*/  LDG.E.128 R136, desc[UR4][R136.64] ;  /* 0x0000000488887981 */ /* 0x000ee2000c1e1d00 */
[----:B--2---:R-:W-:-:S05]  /*1700*/  IMAD.WIDE.U32 R14, R148, 0x10, R14 ;  /* 0x00000010940e7825 */ /* 0x004fca00078e000e */
[----:B------:R3:W2:Y:S01]  /*1710*/  LDG.E.128 R140, desc[UR4][R14.64] ;  /* 0x000000040e8c7981 */ /* 0x0006a2000c1e1d00 */
[----:B-1----:R-:W-:-:S05]  /*1720*/  IMAD.WIDE.U32 R150, R148, 0x4, R150 ;  /* 0x0000000494967825 */ /* 0x002fca00078e0096 */
[----:B------:R0:W5:Y:S01]  /*1730*/  LDG.E R13, desc[UR4][R150.64] ;  /* 0x00000004960d7981 */ /* 0x000162000c1e1900 */
[----:B------:R-:W-:Y:S01]  /*1740*/  HADD2.F32 R161, -RZ, R208.H0_H0 ;  /* 0x200000d0ffa17230 */ /* 0x000fe20000004100 */
[----:B------:R-:W-:-:S04]  /*1750*/  IADD3 R148, PT, PT, R148, 0x100, RZ ;  /* 0x0000010094947810 */ /* 0x000fc80007ffe0ff */
[----:B---3--:R-:W-:Y:S01]  /*1760*/  FMUL.FTZ R14, R136, R161 ;  /* 0x000000a1880e7220 */ /* 0x008fe20000410000 */
[----:B------:R-:W-:Y:S01]  /*1770*/  FADD.FTZ R84, R84, R136 ;  /* 0x0000008854547221 */ /* 0x000fe20000010000 */
[----:B------:R-:W-:Y:S01]  /*1780*/  FADD.FTZ R85, R85, R137 ;  /* 0x0000008955557221 */ /* 0x000fe20000010000 */
[----:B------:R-:W-:Y:S01]  /*1790*/  FADD.FTZ R86, R86, R138 ;  /* 0x0000008a56567221 */ /* 0x000fe20000010000 */
[C---:B--2---:R-:W-:Y:S01]  /*17a0*/  FADD.FTZ R140, -R145.reuse, R140 ;  /* 0x0000008c918c7221 */ /* 0x044fe20000010100 */
[----:B------:R-:W-:-:S03]  /*17b0*/  FADD.FTZ R164, -R145, R141 ;  /* 0x0000008d91a47221 */ /* 0x000fc60000010100 */
[C---:B-----5:R-:W-:Y:S01]  /*17c0*/  FMUL.FTZ R15, R35.reuse, R140 ;  /* 0x0000008c230f7220 */ /* 0x060fe20000410000 */
[----:B------:R-:W-:Y:S02]  /*17d0*/  HADD2.F32 R140, -RZ, R208.H1_H1 ;  /* 0x300000d0ff8c7230 */ /* 0x000fe40000004100 */
[----:B------:R-:W-:Y:S01]  /*17e0*/  FMUL.FTZ R164, R35, R164 ;  /* 0x000000a423a47220 */ /* 0x000fe20000410000 */
[--C-:B------:R-:W-:Y:S02]  /*17f0*/  HADD2.F32 R141, -RZ, R209.reuse.H0_H0 ;  /* 0x200000d1ff8d7230 */ /* 0x100fe40000004100 */
[----:B------:R-:W-:Y:S01]  /*1800*/  FFMA.FTZ R116, R136, R15, R116 ;  /* 0x0000000f88747223 */ /* 0x000fe20000010074 */
[----:B------:R-:W-:Y:S01]  /*1810*/  FADD.FTZ R142, -R145, R142 ;  /* 0x0000008e918e7221 */ /* 0x000fe20000010100 */
[C---:B------:R-:W-:Y:S01]  /*1820*/  FMUL.FTZ R161, R137.reuse, R140 ;  /* 0x0000008c89a17220 */ /* 0x040fe20000410000 */
        /* <DEDUP_REMOVED lines=18> */
.L_x_13343:
[----:B------:R-:W-:Y:S05]  /*1950*/  BSYNC.RECONVERGENT B0 ;  /* 0x0000000000007941 */ /* 0x000fea0003800200 */
.L_x_13342:
[----:B------:R-:W-:Y:S01]  /*1960*/  ISETP.GE.U32.AND P4, PT, R3, 0x500, PT ;  /* 0x000005000300780c */ /* 0x000fe20003f86070 */
[----:B------:R-:W-:-:S12]  /*1970*/  BSSY.RECONVERGENT B0, `(.L_x_13344) ;  /* 0x0000031000007945 */ /* 0x000fd80003800200 */
        /* <DEDUP_REMOVED lines=14> */
[----:B------:R1:W5:Y:S01]  /*1a60*/  LDG.E R16, desc[UR4][R150.64] ;  /* 0x0000000496107981 */ /* 0x000362000c1e1900 */
[--C-:B------:R-:W-:Y:S01]  /*1a70*/  HADD2.F32 R159, -RZ, R210.reuse.H0_H0 ;  /* 0x200000d2ff9f7230 */ /* 0x100fe20000004100 */
[----:B------:R-:W-:Y:S01]  /*1a80*/  IADD3 R148, PT, PT, R148, 0x100, RZ ;  /* 0x0000010094947810 */ /* 0x000fe20007ffe0ff */
[----:B---3--:R-:W-:Y:S01]  /*1a90*/  FADD.FTZ R80, R80, R136 ;  /* 0x0000008850507221 */ /* 0x008fe20000010000 */
[----:B------:R-:W-:Y:S01]  /*1aa0*/  FADD.FTZ R81, R81, R137 ;  /* 0x0000008951517221 */ /* 0x000fe20000010000 */
[----:B------:R-:W-:Y:S01]  /*1ab0*/  FADD.FTZ R82, R82, R138 ;  /* 0x0000008a52527221 */ /* 0x000fe20000010000 */
[C---:B--2---:R-:W-:Y:S01]  /*1ac0*/  FADD.FTZ R18, -R145.reuse, R140 ;  /* 0x0000008c91127221 */ /* 0x044fe20000010100 */
[----:B------:R-:W-:Y:S01]  /*1ad0*/  FADD.FTZ R162, -R145, R141 ;  /* 0x0000008d91a27221 */ /* 0x000fe20000010100 */
[----:B------:R-:W-:Y:S02]  /*1ae0*/  HADD2.F32 R140, -RZ, R210.H1_H1 ;  /* 0x300000d2ff8c7230 */ /* 0x000fe40000004100 */
[C---:B-----5:R-:W-:Y:S01]  /*1af0*/  FMUL.FTZ R17, R35.reuse, R18 ;  /* 0x0000001223117220 */ /* 0x060fe20000410000 */
[----:B------:R-:W-:Y:S01]  /*1b00*/  FMUL.FTZ R18, R136, R159 ;  /* 0x0000009f88127220 */ /* 0x000fe20000410000 */
[----:B------:R-:W-:Y:S01]  /*1b10*/  FMUL.FTZ R162, R35, R162 ;  /* 0x000000a223a27220 */ /* 0x000fe20000410000 */
[----:B------:R-:W-:-:S02]  /*1b20*/  HADD2.F32 R141, -RZ, R211.H0_H0 ;  /* 0x200000d3ff8d7230 */ /* 0x000fc40000004100 */
[----:B------:R-:W-:Y:S01]  /*1b30*/  FFMA.FTZ R112, R136, R17, R112 ;  /* 0x0000001188707223 */ /* 0x000fe20000010070 */
[----:B------:R-:W-:Y:S01]  /*1b40*/  FADD.FTZ R142, -R145, R142 ;  /* 0x0000008e918e7221 */ /* 0x000fe20000010100 */
[C---:B------:R-:W-:Y:S01]  /*1b50*/  FMUL.FTZ R159, R137.reuse, R140 ;  /* 0x0000008c899f7220 */ /* 0x040fe20000410000 */
[----:B------:R-:W-:Y:S01]  /*1b60*/  FFMA.FTZ R113, R137, R162, R113 ;  /* 0x000000a289717223 */ /* 0x000fe20000010071 */
[----:B------:R-:W-:Y:S01]  /*1b70*/  FADD.FTZ R136, R147, R18 ;  /* 0x0000001293887221 */ /* 0x000fe20000010000 */
[----:B------:R-:W-:Y:S01]  /*1b80*/  FFMA.FTZ R137, R17, R18, R146 ;  /* 0x0000001211897223 */ /* 0x000fe20000010092 */
[----:B0-----:R-:W-:Y:S01]  /*1b90*/  FMUL.FTZ R176, R138, R141 ;  /* 0x0000008d8ab07220 */ /* 0x001fe20000410000 */
[----:B------:R-:W-:Y:S02]  /*1ba0*/  HADD2.F32 R140, -RZ, R211.H1_H1 ;  /* 0x300000d3ff8c7230 */ /* 0x000fe40000004100 */
        /* <DEDUP_REMOVED lines=12> */
[----:B-1----:R-:W-:-:S07]  /*1c70*/  FFMA.FTZ R146, R194, R191, R137 ;  /* 0x000000bfc2927223 */ /* 0x002fce0000010089 */
.L_x_13345:
[----:B------:R-:W-:Y:S05]  /*1c80*/  BSYNC.RECONVERGENT B0 ;  /* 0x0000000000007941 */ /* 0x000fea0003800200 */
.L_x_13344:
        /* <DEDUP_REMOVED lines=50> */
.L_x_13347:
[----:B------:R-:W-:Y:S05]  /*1fb0*/  BSYNC.RECONVERGENT B0 ;  /* 0x0000000000007941 */ /* 0x000fea0003800200 */
.L_x_13346:
        /* <DEDUP_REMOVED lines=17> */
[--C-:B------:R-:W-:Y:S02]  /*20d0*/  HADD2.F32 R187, -RZ, R214.reuse.H0_H0 ;  /* 0x200000d6ffbb7230 */ /* 0x100fe40000004100 */
[----:B------:R-:W-:Y:S01]  /*20e0*/  HADD2.F32 R156, -RZ, R214.H1_H1 ;  /* 0x300000d6ff9c7230 */ /* 0x000fe20000004100 */
[----:B------:R-:W-:Y:S01]  /*20f0*/  IADD3 R148, PT, PT, R148, 0x100, RZ ;  /* 0x0000010094947810 */ /* 0x000fe20007ffe0ff */
[----:B---3--:R-:W-:-:S03]  /*2100*/  FADD.FTZ R72, R72, R136 ;  /* 0x0000008848487221 */ /* 0x008fc60000010000 */
[----:B------:R-:W-:Y:S01]  /*2110*/  FMUL.FTZ R156, R137, R156 ;  /* 0x0000009c899c7220 */ /* 0x000fe20000410000 */
[----:B------:R-:W-:Y:S01]  /*2120*/  FADD.FTZ R73, R73, R137 ;  /* 0x0000008949497221 */ /* 0x000fe20000010000 */
[----:B------:R-:W-:Y:S01]  /*2130*/  FADD.FTZ R74, R74, R138 ;  /* 0x0000008a4a4a7221 */ /* 0x000fe20000010000 */
[C---:B--2---:R-:W-:Y:S01]  /*2140*/  FADD.FTZ R24, -R145.reuse, R140 ;  /* 0x0000008c91187221 */ /* 0x044fe20000010100 */
[----:B------:R-:W-:-:S03]  /*2150*/  FADD.FTZ R158, -R145, R141 ;  /* 0x0000008d919e7221 */ /* 0x000fc60000010100 */
[C---:B-----5:R-:W-:Y:S01]  /*2160*/  FMUL.FTZ R23, R35.reuse, R24 ;  /* 0x0000001823177220 */ /* 0x060fe20000410000 */
[----:B------:R-:W-:Y:S01]  /*2170*/  FMUL.FTZ R158, R35, R158 ;  /* 0x0000009e239e7220 */ /* 0x000fe20000410000 */
[C---:B------:R-:W-:Y:S02]  /*2180*/  FMUL.FTZ R24, R136.reuse, R187 ;  /* 0x000000bb88187220 */ /* 0x040fe40000410000 */
[----:B------:R-:W-:Y:S01]  /*2190*/  FFMA.FTZ R104, R136, R23, R104 ;  /* 0x0000001788687223 */ /* 0x000fe20000010068 */
[--C-:B------:R-:W-:Y:S02]  /*21a0*/  HADD2.F32 R136, -RZ, R215.reuse.H1_H1 ;  /* 0x300000d7ff887230 */ /* 0x100fe40000004100 */
[----:B------:R-:W-:Y:S01]  /*21b0*/  FADD.FTZ R142, -R145, R142 ;  /* 0x0000008e918e7221 */ /* 0x000fe20000010100 */
[----:B------:R-:W-:Y:S02]  /*21c0*/  HADD2.F32 R141, -RZ, R215.H0_H0 ;  /* 0x200000d7ff8d7230 */ /* 0x000fe40000004100 */
[----:B------:R-:W-:Y:S01]  /*21d0*/  FFMA.FTZ R105, R137, R158, R105 ;  /* 0x0000009e89697223 */ /* 0x000fe20000010069 */
[----:B------:R-:W-:Y:S01]  /*21e0*/  FADD.FTZ R147, R147, R24 ;  /* 0x0000001893937221 */ /* 0x000fe20000010000 */
[----:B------:R-:W-:Y:S01]  /*21f0*/  FFMA.FTZ R137, R23, R24, R146 ;  /* 0x0000001817897223 */ /* 0x000fe20000010092 */
[----:B0-----:R-:W-:Y:S01]  /*2200*/  FMUL.FTZ R173, R35, R142 ;  /* 0x0000008e23ad7220 */ /* 0x001fe20000410000 */
[----:B------:R-:W-:Y:S01]  /*2210*/  FMUL.FTZ R187, R139, R136 ;  /* 0x000000888bbb7220 */ /* 0x000fe20000410000 */
[----:B------:R-:W-:Y:S01]  /*2220*/  FADD.FTZ R190, -R145, R143 ;  /* 0x0000008f91be7221 */ /* 0x000fe20000010100 */
        /* <DEDUP_REMOVED lines=8> */
[----:B------:R-:W-:Y:S01]  /*22b0*/  FFMA.FTZ R107, R139, R190, R107 ;  /* 0x000000be8b6b7223 */ /* 0x000fe2000001006b */
[----:B------:R-:W-:Y:S01]  /*22c0*/  FADD.FTZ R147, R138, R187 ;  /* 0x000000bb8a937221 */ /* 0x000fe20000010000 */
[----:B-1----:R-:W-:-:S07]  /*22d0*/  FFMA.FTZ R146, R190, R187, R137 ;  /* 0x000000bbbe927223 */ /* 0x002fce0000010089 */
.L_x_13349:
[----:B------:R-:W-:Y:S05]  /*22e0*/  BSYNC.RECONVERGENT B0 ;  /* 0x0000000000007941 */ /* 0x000fea0003800200 */
.L_x_13348:
        /* <DEDUP_REMOVED lines=13> */
[C---:B-1----:R-:W-:Y:S02]  /*23c0*/  IMAD.WIDE.U32 R136, R148.reuse, 0x10, R26 ;  /* 0x0000001094887825 */ /* 0x042fe400078e001a */
[----:B------:R-:W1:Y:S04]  /*23d0*/  LDC.64 R26, c[0x0][0x3b0] ;  /* 0x0000ec00ff1a7b82 */ /* 0x000e680000000a00 */
[----:B------:R-:W3:Y:S01]  /*23e0*/  LDG.E.128 R136, desc[UR4][R136.64] ;  /* 0x0000000488887981 */ /* 0x000ee2000c1e1d00 */
[----:B-1----:R-:W-:-:S05]  /*23f0*/  IMAD.WIDE.U32 R150, R148, 0x4, R26 ;  /* 0x0000000494967825 */ /* 0x002fca00078e001a */
[----:B------:R0:W5:Y:S01]  /*2400*/  LDG.E R25, desc[UR4][R150.64] ;  /* 0x0000000496197981 */ /* 0x000162000c1e1900 */
[--C-:B------:R-:W-:Y:S02]  /*2410*/  HADD2.F32 R33, -RZ, R216.reuse.H0_H0 ;  /* 0x200000d8ff217230 */ /* 0x100fe40000004100 */
[--C-:B------:R-:W-:Y:S02]  /*2420*/  HADD2.F32 R169, -RZ, R217.reuse.H0_H0 ;  /* 0x200000d9ffa97230 */ /* 0x100fe40000004100 */
[----:B------:R-:W-:Y:S02]  /*2430*/  HADD2.F32 R186, -RZ, R217.H1_H1 ;  /* 0x300000d9ffba7230 */ /* 0x000fe40000004100 */
[C---:B--2---:R-:W-:Y:S01]  /*2440*/  FADD.FTZ R26, -R145.reuse, R140 ;  /* 0x0000008c911a7221 */ /* 0x044fe20000010100 */
[C---:B------:R-:W-:Y:S01]  /*2450*/  FADD.FTZ R34, -R145.reuse, R141 ;  /* 0x0000008d91227221 */ /* 0x040fe20000010100 */
[----:B------:R-:W-:Y:S02]  /*2460*/  HADD2.F32 R140, -RZ, R216.H1_H1 ;  /* 0x300000d8ff8c7230 */ /* 0x000fe40000004100 */
[----:B------:R-:W-:Y:S01]  /*2470*/  FADD.FTZ R142, -R145, R142 ;  /* 0x0000008e918e7221 */ /* 0x000fe20000010100 */
[C---:B-----5:R-:W-:Y:S01]  /*2480*/  FMUL.FTZ R27, R35.reuse, R26 ;  /* 0x0000001a231b7220 */ /* 0x060fe20000410000 */
[----:B------:R-:W-:Y:S01]  /*2490*/  FMUL.FTZ R34, R35, R34 ;  /* 0x0000002223227220 */ /* 0x000fe20000410000 */
[----:B------:R-:W-:Y:S01]  /*24a0*/  FADD.FTZ R188, -R145, R143 ;  /* 0x0000008f91bc7221 */ /* 0x000fe20000010100 */
[----:B------:R-:W-:-:S03]  /*24b0*/  FMUL.FTZ R171, R35, R142 ;  /* 0x0000008e23ab7220 */ /* 0x000fc60000410000 */
        /* <DEDUP_REMOVED lines=20> */
[----:B0-----:R-:W-:-:S07]  /*2600*/  FFMA.FTZ R146, R188, R186, R137 ;  /* 0x000000babc927223 */ /* 0x001fce0000010089 */
.L_x_13351:
[----:B------:R-:W-:Y:S05]  /*2610*/  BSYNC.RECONVERGENT B0 ;  /* 0x0000000000007941 */ /* 0x000fea0003800200 */
.L_x_13350:
[----:B------:R-:W0:Y:S01]  /*2620*/  SHFL.DOWN PT, R136, R147, 0x10, 0x1f ;  /* 0x0a001f0093887f89 */ /* 0x000e2200000e0000 */
[----:B------:R-:W-:Y:S01]  /*2630*/  LOP3.LUT P6, RZ, R0, 0x1f, RZ, 0xc0, !PT ;  /* 0x0000001f00ff7812 */ /* 0x000fe200078cc0ff */
[----:B------:R-:W-:Y:S01]  /*2640*/  HFMA2 R203, -RZ, RZ, 1.875, 0 ;  /* 0x3f800000ffcb7431 */ /* 0x000fe200000001ff */
        /* <DEDUP_REMOVED lines=26> */
[----:B-1----:R-:W-:Y:S02]  /*27f0*/  FADD.FTZ R141, R145, R136 ;  /* 0x00000088918d7221 */ /* 0x002fe40000010000 */
[----:B------:R-:W0:Y:S03]  /*2800*/  @P0 LDC.64 R136, c[0x0][0x3e0] ;  /* 0x0000f800ff880b82 */ /* 0x000e260000000a00 */
[----:B------:R-:W-:Y:S01]  /*2810*/  @!P6 STS.64 [R146], R140 ;  /* 0x0000008c9200e388 */ /* 0x000fe20000000a00 */
[----:B0-----:R-:W-:-:S05]  /*2820*/  @P0 IMAD.WIDE R148, R5, 0x4, R136 ;  /* 0x0000000405940825 */ /* 0x001fca00078e0288 */
[----:B------:R0:W5:Y:S01]  /*2830*/  @P0 LDG.E R203, desc[UR4][R148.64] ;  /* 0x0000000494cb0981 */ /* 0x000162000c1e1900 */
        /* <DEDUP_REMOVED lines=13> */
[----:B------:R-:W2:Y:S04]  /*2910*/  LDS.128 R140, [R142] ;  /* 0x000000008e8c7984 */ /* 0x000ea80000000c00 */
[----:B------:R-:W3:Y:S04]  /*2920*/  LDS.128 R144, [R144] ;  /* 0x0000000090907984 */ /* 0x000ee80000000c00 */
[----:B0-----:R-:W0:Y:S01]  /*2930*/  LDS.128 R148, [R151] ;  /* 0x0000000097947984 */ /* 0x001e220000000c00 */
[----:B-1----:R-:W-:Y:S01]  /*2940*/  FADD.FTZ R221, RZ, R136 ;  /* 0x00000088ffdd7221 */ /* 0x002fe20000010000 */
[----:B------:R-:W-:-:S03]  /*2950*/  FADD.FTZ R136, RZ, R137 ;  /* 0x00000089ff887221 */ /* 0x000fc60000010000 */
        /* <DEDUP_REMOVED lines=26> */
[----:B------:R-:W-:Y:S01]  /*2b00*/  LOP3.LUT P6, RZ, R6, 0xff, RZ, 0xc0, !PT ;  /* 0x000000ff06ff7812 */ /* 0x000fe200078cc0ff */
[-C--:B------:R-:W-:Y:S01]  /*2b10*/  FFMA.FTZ R139, R185, R141.reuse, R140 ;  /* 0x0000008db98b7223 */ /* 0x080fe2000001008c */
[----:B------:R-:W-:Y:S01]  /*2b20*/  FADD.FTZ R136, R154, -R137 ;  /* 0x800000899a887221 */ /* 0x000fe20000010000 */
[----:B------:R-:W-:Y:S01]  /*2b30*/  FADD.FTZ R138, R167, -R138 ;  /* 0x8000008aa78a7221 */ /* 0x000fe20000010000 */
[----:B------:R-:W-:Y:S02]  /*2b40*/  FFMA.FTZ R142, R202, R141, R140 ;  /* 0x0000008dca8e7223 */ /* 0x000fe4000001008c */
[C---:B-----5:R-:W-:Y:S01]  /*2b50*/  FMUL.FTZ R136, R35.reuse, R136 ;  /* 0x0000008823887220 */ /* 0x060fe20000410000 */
[----:B------:R-:W-:Y:S01]  /*2b60*/  FMUL.FTZ R138, R35, R138 ;  /* 0x0000008a238a7220 */ /* 0x000fe20000410000 */
[----:B------:R-:W-:-:S02]  /*2b70*/  FADD.FTZ R142, R199, -R142 ;  /* 0x8000008ec78e7221 */ /* 0x000fc40000010000 */
[-C--:B------:R-:W-:Y:S01]  /*2b80*/  FMUL.FTZ R136, R136, R203.reuse ;  /* 0x000000cb88887220 */ /* 0x080fe20000410000 */
[-C--:B------:R-:W-:Y:S01]  /*2b90*/  FMUL.FTZ R138, R138, R203.reuse ;  /* 0x000000cb8a8a7220 */ /* 0x080fe20000410000 */
[----:B------:R-:W-:Y:S02]  /*2ba0*/  FMUL.FTZ R142, R35, R142 ;  /* 0x0000008e238e7220 */ /* 0x000fe40000410000 */
[----:B------:R-:W-:Y:S01]  /*2bb0*/  FMUL.FTZ R136, R136, UR11 ;  /* 0x0000000b88887c20 */ /* 0x000fe20008410000 */
[----:B------:R-:W-:Y:S01]  /*2bc0*/  FMUL.FTZ R138, R138, UR11 ;  /* 0x0000000b8a8a7c20 */ /* 0x000fe20008410000 */
[----:B------:R-:W-:-:S03]  /*2bd0*/  FMUL.FTZ R142, R142, R203 ;  /* 0x000000cb8e8e7220 */ /* 0x000fc60000410000 */
[----:B------:R-:W-:Y:S01]  /*2be0*/  SEL R136, R136, RZ, P6 ;  /* 0x000000ff88887207 */ /* 0x000fe20003000000 */
[----:B------:R-:W-:Y:S01]  /*2bf0*/  FMUL.FTZ R142, R142, UR11 ;  /* 0x0000000b8e8e7c20 */ /* 0x000fe20008410000 */
[----:B------:R-:W-:-:S04]  /*2c00*/  LOP3.LUT P6, RZ, R6, 0xff00, RZ, 0xc0, !PT ;  /* 0x0000ff0006ff7812 */ /* 0x000fc800078cc0ff */
[----:B------:R-:W-:Y:S01]  /*2c10*/  SEL R137, R138, RZ, P6 ;  /* 0x000000ff8a897207 */ /* 0x000fe20003000000 */
[----:B------:R-:W-:Y:S01]  /*2c20*/  FADD.FTZ R138, R184, -R139 ;  /* 0x8000008bb88a7221 */ /* 0x000fe20000010000 */
[----:B------:R-:W-:-:S03]  /*2c30*/  LOP3.LUT P6, RZ, R6, 0xff0000, RZ, 0xc0, !PT ;  /* 0x00ff000006ff7812 */ /* 0x000fc600078cc0ff */
[----:B------:R-:W-:-:S04]  /*2c40*/  FMUL.FTZ R138, R35, R138 ;  /* 0x0000008a238a7220 */ /* 0x000fc80000410000 */
[----:B------:R-:W-:-:S04]  /*2c50*/  FMUL.FTZ R138, R138, R203 ;  /* 0x000000cb8a8a7220 */ /* 0x000fc80000410000 */
[----:B------:R-:W-:-:S05]  /*2c60*/  FMUL.FTZ R138, R138, UR11 ;  /* 0x0000000b8a8a7c20 */ /* 0x000fca0008410000 */
[----:B------:R-:W-:Y:S02]  /*2c70*/  SEL R138, R138, RZ, P6 ;  /* 0x000000ff8a8a7207 */ /* 0x000fe40003000000 */
[----:B------:R-:W-:-:S04]  /*2c80*/  ISETP.GE.U32.AND P6, PT, R6, 0x1000000, PT ;  /* 0x010000000600780c */ /* 0x000fc80003fc6070 */
[----:B------:R-:W-:Y:S01]  /*2c90*/  SEL R139, R142, RZ, P6 ;  /* 0x000000ff8e8b7207 */ /* 0x000fe20003000000 */
[----:B------:R-:W-:Y:S08]  /*2ca0*/  BRA `(.L_x_13357) ;  /* 0x0000000000707947 */ /* 0x000ff00003800000 */
.L_x_13356:
[-CC-:B------:R-:W-:Y:S01]  /*2cb0*/  FFMA.FTZ R133, R155, R141.reuse, R140.reuse ;  /* 0x0000008d9b857223 */ /* 0x180fe2000001008c */
[-CC-:B------:R-:W-:Y:S01]  /*2cc0*/  FFMA.FTZ R134, R170, R141.reuse, R140.reuse ;  /* 0x0000008daa867223 */ /* 0x180fe2000001008c */
[----:B------:R-:W-:Y:S01]  /*2cd0*/  LOP3.LUT P6, RZ, R6, 0xff, RZ, 0xc0, !PT ;  /* 0x000000ff06ff7812 */ /* 0x000fe200078cc0ff */
[-C--:B------:R-:W-:Y:S01]  /*2ce0*/  FFMA.FTZ R135, R185, R141.reuse, R140 ;  /* 0x0000008db9877223 */ /* 0x080fe2000001008c */
[----:B------:R-:W-:Y:S01]  /*2cf0*/  FADD.FTZ R132, R154, -R133 ;  /* 0x800000859a847221 */ /* 0x000fe20000010000 */
[----:B------:R-:W-:Y:S01]  /*2d00*/  FADD.FTZ R134, R167, -R134 ;  /* 0x80000086a7867221 */ /* 0x000fe20000010000 */
[----:B------:R-:W-:Y:S02]  /*2d10*/  FFMA.FTZ R142, R202, R141, R140 ;  /* 0x0000008dca8e7223 */ /* 0x000fe4000001008c */
[----:B-----5:R-:W-:Y:S02]  /*2d20*/  FMUL.FTZ R132, R35, R132 ;  /* 0x0000008423847220 */ /* 0x020fe40000410000 */
[----:B------:R-:W-:-:S02]  /*2d30*/  FADD.FTZ R142, R199, -R142 ;  /* 0x8000008ec78e7221 */ /* 0x000fc40000010000 */
[----:B------:R-:W-:-:S04]  /*2d40*/  FMUL.FTZ R133, R132, R203 ;  /* 0x000000cb84857220 */ /* 0x000fc80000410000 */
[----:B------:R-:W-:-:S05]  /*2d50*/  FMUL.FTZ R133, R133, UR11 ;  /* 0x0000000b85857c20 */ /* 0x000fca0008410000 */
[----:B------:R-:W-:Y:S01]  /*2d60*/  SEL R136, R133, RZ, P6 ;  /* 0x000000ff85887207 */ /* 0x000fe20003000000 */
[----:B------:R-:W-:Y:S01]  /*2d70*/  FMUL.FTZ R133, R35, R134 ;  /* 0x0000008623857220 */ /* 0x000fe20000410000 */
[----:B------:R-:W-:-:S03]  /*2d80*/  LOP3.LUT P6, RZ, R6, 0xff00, RZ, 0xc0, !PT ;  /* 0x0000ff0006ff7812 */ /* 0x000fc600078cc0ff */
[----:B------:R-:W-:-:S04]  /*2d90*/  FMUL.FTZ R134, R133, R203 ;  /* 0x000000cb85867220 */ /* 0x000fc80000410000 */
[----:B------:R-:W-:-:S05]  /*2da0*/  FMUL.FTZ R134, R134, UR11 ;  /* 0x0000000b86867c20 */ /* 0x000fca0008410000 */
[----:B------:R-:W-:Y:S01]  /*2db0*/  SEL R137, R134, RZ, P6 ;  /* 0x000000ff86897207 */ /* 0x000fe20003000000 */
[----:B------:R-:W-:Y:S01]  /*2dc0*/  FADD.FTZ R134, R184, -R135 ;  /* 0x80000087b8867221 */ /* 0x000fe20000010000 */
[----:B------:R-:W-:-:S03]  /*2dd0*/  LOP3.LUT P6, RZ, R6, 0xff0000, RZ, 0xc0, !PT ;  /* 0x00ff000006ff7812 */ /* 0x000fc600078cc0ff */
[----:B------:R-:W-:-:S04]  /*2de0*/  FMUL.FTZ R134, R35, R134 ;  /* 0x0000008623867220 */ /* 0x000fc80000410000 */
[----:B------:R-:W-:-:S04]  /*2df0*/  FMUL.FTZ R135, R134, R203 ;  /* 0x000000cb86877220 */ /* 0x000fc80000410000 */
[----:B------:R-:W-:-:S05]  /*2e00*/  FMUL.FTZ R135, R135, UR11 ;  /* 0x0000000b87877c20 */ /* 0x000fca0008410000 */
[----:B------:R-:W-:Y:S01]  /*2e10*/  SEL R138, R135, RZ, P6 ;  /* 0x000000ff878a7207 */ /* 0x000fe20003000000 */
[----:B------:R-:W-:Y:S01]  /*2e20*/  FMUL.FTZ R135, R35, R142 ;  /* 0x0000008e23877220 */ /* 0x000fe20000410000 */
[----:B------:R-:W-:-:S03]  /*2e30*/  ISETP.GE.U32.AND P6, PT, R6, 0x1000000, PT ;  /* 0x010000000600780c */ /* 0x000fc60003fc6070 */
[----:B------:R-:W-:-:S04]  /*2e40*/  FMUL.FTZ R139, R135, R203 ;  /* 0x000000cb878b7220 */ /* 0x000fc80000410000 */
[----:B------:R-:W-:-:S05]  /*2e50*/  FMUL.FTZ R139, R139, UR11 ;  /* 0x0000000b8b8b7c20 */ /* 0x000fca0008410000 */
[----:B------:R-:W-:-:S07]  /*2e60*/  SEL R139, R139, RZ, P6 ;  /* 0x000000ff8b8b7207 */ /* 0x000fce0003000000 */
.L_x_13357:
[----:B------:R-:W0:Y:S02]  /*2e70*/  @P0 LDC.64 R142, c[0x0][0x478] ;  /* 0x00011e00ff8e0b82 */ /* 0x000e240000000a00 */
[----:B0-----:R-:W-:-:S06]  /*2e80*/  @P0 IMAD.WIDE.U32 R144, R32, 0x10, R142 ;  /* 0x0000001020900825 */ /* 0x001fcc00078e008e */
[----:B------:R-:W0:Y:S01]  /*2e90*/  LDC.64 R142, c[0x0][0x468] ;  /* 0x00011a00ff8e7b82 */ /* 0x000e220000000a00 */
[----:B------:R1:W-:Y:S01]  /*2ea0*/  @P0 STG.E.128 desc[UR4][R144.64], R132 ;  /* 0x0000008490000986 */ /* 0x0003e2000c101d04 */
[C---:B0-----:R-:W-:Y:S01]  /*2eb0*/  IMAD.WIDE.U32 R142, R32.reuse, 0x10, R142 ;  /* 0x00000010208e7825 */ /* 0x041fe200078e008e */
[----:B------:R-:W-:-:S04]  /*2ec0*/  IADD3 R32, PT, PT, R32, 0x100, RZ ;  /* 0x0000010020207810 */ /* 0x000fc80007ffe0ff */
[----:B------:R1:W-:Y:S03]  /*2ed0*/  STG.E.128 desc[UR4][R142.64], R136 ;  /* 0x000000888e007986 */ /* 0x0003e6000c101d04 */
.L_x_13355:
[----:B------:R-:W-:Y:S05]  /*2ee0*/  BSYNC.RECONVERGENT B1 ;  /* 0x0000000000017941 */ /* 0x000fea0003800200 */
.L_x_13354:
[----:B------:R-:W-:Y:S01]  /*2ef0*/  ISETP.NE.AND P0, PT, R30, RZ, PT ;  /* 0x000000ff1e00720c */ /* 0x000fe20003f05270 */
[----:B------:R-:W-:-:S12]  /*2f00*/  BSSY.RECONVERGENT B1, `(.L_x_13358) ;  /* 0x0000045000017945 */ /* 0x000fd80003800200 */
[----:B------:R-:W-:Y:S05]  /*2f10*/  @!P0 BRA `(.L_x_13359) ;  /* 0x00000004000c8947 */ /* 0x000fea0003800000 */
[----:B------:R-:W-:-:S04]  /*2f20*/  ISETP.NE.U32.AND P0, PT, RZ, UR12, PT ;  /* 0x0000000cff007c0c */ /* 0x000fc8000bf05070 */
[----:B------:R-:W-:-:S13]  /*2f30*/  ISETP.NE.AND.EX P0, PT, RZ, UR13, PT, P0 ;  /* 0x0000000dff007c0c */ /* 0x000fda000bf05300 */
[----:B------:R-:W-:Y:S05]  /*2f40*/  @!P0 BRA `(.L_x_13360) ;  /* 0x0000000000748947 */ /* 0x000fea0003800000 */
[-CC-:B-1----:R-:W-:Y:S01]  /*2f50*/  FFMA.FTZ R133, R9, R141.reuse, R140.reuse ;  /* 0x0000008d09857223 */ /* 0x182fe2000001008c */
        /* <DEDUP_REMOVED lines=26> */
[----:B------:R-:W-:Y:S01]  /*3100*/  SEL R139, R139, RZ, P6 ;  /* 0x000000ff8b8b7207 */ /* 0x000fe20003000000 */
[----:B------:R-:W-:Y:S06]  /*3110*/  BRA `(.L_x_13361) ;  /* 0x0000000000707947 */ /* 0x000fec0003800000 */
.L_x_13360:
[-CC-:B-1----:R-:W-:Y:S01]  /*3120*/  FFMA.FTZ R137, R9, R141.reuse, R140.reuse ;  /* 0x0000008d09897223 */ /* 0x182fe2000001008c */
        /* <DEDUP_REMOVED lines=26> */
[----:B------:R-:W-:-:S09]  /*32d0*/  SEL R139, R142, RZ, P6 ;  /* 0x000000ff8e8b7207 */ /* 0x000fd20003000000 */
.L_x_13361:
[----:B------:R-:W0:Y:S08]  /*32e0*/  @P0 LDC.64 R144, c[0x0][0x478] ;  /* 0x00011e00ff900b82 */ /* 0x000e300000000a00 */
[----:B------:R-:W1:Y:S01]  /*32f0*/  LDC.64 R142, c[0x0][0x468] ;  /* 0x00011a00ff8e7b82 */ /* 0x000e620000000a00 */
[----:B0-----:R-:W-:-:S05]  /*3300*/  @P0 IMAD.WIDE.U32 R144, R32, 0x10, R144 ;  /* 0x0000001020900825 */ /* 0x001fca00078e0090 */
[----:B------:R0:W-:Y:S01]  /*3310*/  @P0 STG.E.128 desc[UR4][R144.64], R132 ;  /* 0x0000008490000986 */ /* 0x0001e2000c101d04 */
[C---:B-1----:R-:W-:Y:S01]  /*3320*/  IMAD.WIDE.U32 R142, R32.reuse, 0x10, R142 ;  /* 0x00000010208e7825 */ /* 0x042fe200078e008e */
[----:B------:R-:W-:-:S04]  /*3330*/  IADD3 R32, PT, PT, R32, 0x100, RZ ;  /* 0x0000010020207810 */ /* 0x000fc80007ffe0ff */
[----:B------:R0:W-:Y:S03]  /*3340*/  STG.E.128 desc[UR4][R142.64], R136 ;  /* 0x000000888e007986 */ /* 0x0001e6000c101d04 */
.L_x_13359:
[----:B------:R-:W-:Y:S05]  /*3350*/  BSYNC.RECONVERGENT B1 ;  /* 0x0000000000017941 */ /* 0x000fea0003800200 */
.L_x_13358:
[----:B------:R-:W-:Y:S01]  /*3360*/  ISETP.NE.AND P0, PT, R31, RZ, PT ;  /* 0x000000ff1f00720c */ /* 0x000fe20003f05270 */
[----:B------:R-:W-:-:S12]  /*3370*/  BSSY.RECONVERGENT B1, `(.L_x_13362) ;  /* 0x0000045000017945 */ /* 0x000fd80003800200 */
[----:B------:R-:W-:Y:S05]  /*3380*/  @!P0 BRA `(.L_x_13363) ;  /* 0x00000004000c8947 */ /* 0x000fea0003800000 */
[----:B------:R-:W-:-:S04]  /*3390*/  ISETP.NE.U32.AND P0, PT, RZ, UR12, PT ;  /* 0x0000000cff007c0c */ /* 0x000fc8000bf05070 */
[----:B------:R-:W-:-:S13]  /*33a0*/  ISETP.NE.AND.EX P0, PT, RZ, UR13, PT, P0 ;  /* 0x0000000dff007c0c */ /* 0x000fda000bf05300 */
[----:B------:R-:W-:Y:S05]  /*33b0*/  @!P0 BRA `(.L_x_13364) ;  /* 0x0000000000748947 */ /* 0x000fea0003800000 */
[-CC-:B01----:R-:W-:Y:S01]  /*33c0*/  FFMA.FTZ R133, R11, R141.reuse, R140.reuse ;  /* 0x0000008d0b857223 */ /* 0x183fe2000001008c */
        /* <DEDUP_REMOVED lines=28> */
.L_x_13364:
[-CC-:B01----:R-:W-:Y:S01]  /*3590*/  FFMA.FTZ R137, R11, R141.reuse, R140.reuse ;  /* 0x0000008d0b897223 */ /* 0x183fe2000001008c */
        /* <DEDUP_REMOVED lines=27> */
.L_x_13365:
[----:B------:R-:W0:Y:S08]  /*3750*/  @P0 LDC.64 R144, c[0x0][0x478] ;  /* 0x00011e00ff900b82 */ /* 0x000e300000000a00 */
[----:B------:R-:W1:Y:S01]  /*3760*/  LDC.64 R142, c[0x0][0x468] ;  /* 0x00011a00ff8e7b82 */ /* 0x000e620000000a00 */
[----:B0-----:R-:W-:-:S05]  /*3770*/  @P0 IMAD.WIDE.U32 R144, R32, 0x10, R144 ;  /* 0x0000001020900825 */ /* 0x001fca00078e0090 */
[----:B------:R2:W-:Y:S01]  /*3780*/  @P0 STG.E.128 desc[UR4][R144.64], R132 ;  /* 0x0000008490000986 */ /* 0x0005e2000c101d04 */
[C---:B-1----:R-:W-:Y:S01]  /*3790*/  IMAD.WIDE.U32 R142, R32.reuse, 0x10, R142 ;  /* 0x00000010208e7825 */ /* 0x042fe200078e008e */
[----:B------:R-:W-:-:S04]  /*37a0*/  IADD3 R32, PT, PT, R32, 0x100, RZ ;  /* 0x0000010020207810 */ /* 0x000fc80007ffe0ff */
[----:B------:R2:W-:Y:S03]  /*37b0*/  STG.E.128 desc[UR4][R142.64], R136 ;  /* 0x000000888e007986 */ /* 0x0005e6000c101d04 */
.L_x_13363:
[----:B------:R-:W-:Y:S05]  /*37c0*/  BSYNC.RECONVERGENT B1 ;  /* 0x0000000000017941 */ /* 0x000fea0003800200 */
.L_x_13362:
[----:B------:R-:W-:Y:S04]  /*37d0*/  BSSY.RECONVERGENT B1, `(.L_x_13366) ;  /* 0x0000045000017945 */ /* 0x000fe80003800200 */
[----:B------:R-:W-:Y:S05]  /*37e0*/  @!P5 BRA `(.L_x_13367) ;  /* 0x00000004000cd947 */ /* 0x000fea0003800000 */
[----:B------:R-:W-:-:S04]  /*37f0*/  ISETP.NE.U32.AND P0, PT, RZ, UR12, PT ;  /* 0x0000000cff007c0c */ /* 0x000fc8000bf05070 */
[----:B------:R-:W-:-:S13]  /*3800*/  ISETP.NE.AND.EX P0, PT, RZ, UR13, PT, P0 ;  /* 0x0000000dff007c0c */ /* 0x000fda000bf05300 */
[----:B------:R-:W-:Y:S05]  /*3810*/  @!P0 BRA `(.L_x_13368) ;  /* 0x0000000000748947 */ /* 0x000fea0003800000 */
[-CC-:B012---:R-:W-:Y:S01]  /*3820*/  FFMA.FTZ R133, R15, R141.reuse, R140.reuse ;  /* 0x0000008d0f857223 */ /* 0x187fe2000001008c */
        /* <DEDUP_REMOVED lines=28> */
.L_x_13368:
[-CC-:B012---:R-:W-:Y:S01]  /*39f0*/  FFMA.FTZ R137, R15, R141.reuse, R140.reuse ;  /* 0x0000008d0f897223 */ /* 0x187fe2000001008c */
        /* <DEDUP_REMOVED lines=27> */
.L_x_13369:
[----:B------:R-:W0:Y:S08]  /*3bb0*/  @P0 LDC.64 R144, c[0x0][0x478] ;  /* 0x00011e00ff900b82 */ /* 0x000e300000000a00 */
[----:B------:R-:W1:Y:S01]  /*3bc0*/  LDC.64 R142, c[0x0][0x468] ;  /* 0x00011a00ff8e7b82 */ /* 0x000e620000000a00 */
[----:B0-----:R-:W-:-:S05]  /*3bd0*/  @P0 IMAD.WIDE.U32 R144, R32, 0x10, R144 ;  /* 0x0000001020900825 */ /* 0x001fca00078e0090 */
[----:B------:R3:W-:Y:S01]  /*3be0*/  @P0 STG.E.128 desc[UR4][R144.64], R132 ;  /* 0x0000008490000986 */ /* 0x0007e2000c101d04 */
[C---:B-1----:R-:W-:Y:S01]  /*3bf0*/  IMAD.WIDE.U32 R142, R32.reuse, 0x10, R142 ;  /* 0x00000010208e7825 */ /* 0x042fe200078e008e */
[----:B------:R-:W-:-:S04]  /*3c00*/  IADD3 R32, PT, PT, R32, 0x100, RZ ;  /* 0x0000010020207810 */ /* 0x000fc80007ffe0ff */
[----:B------:R3:W-:Y:S03]  /*3c10*/  STG.E.128 desc[UR4][R142.64], R136 ;  /* 0x000000888e007986 */ /* 0x0007e6000c101d04 */
.L_x_13367:
[----:B------:R-:W-:Y:S05]  /*3c20*/  BSYNC.RECONVERGENT B1 ;  /* 0x0000000000017941 */ /* 0x000fea0003800200 */
.L_x_13366:
[----:B------:R-:W-:Y:S04]  /*3c30*/  BSSY.RECONVERGENT B1, `(.L_x_13370) ;  /* 0x0000045000017945 */ /* 0x000fe80003800200 */
[----:B------:R-:W-:Y:S05]  /*3c40*/  @!P4 BRA `(.L_x_13371) ;  /* 0x00000004000cc947 */ /* 0x000fea0003800000 */
[----:B------:R-:W-:-:S04]  /*3c50*/  ISETP.NE.U32.AND P0, PT, RZ, UR12, PT ;  /* 0x0000000cff007c0c */ /* 0x000fc8000bf05070 */
[----:B------:R-:W-:-:S13]  /*3c60*/  ISETP.NE.AND.EX P0, PT, RZ, UR13, PT, P0 ;  /* 0x0000000dff007c0c */ /* 0x000fda000bf05300 */
[----:B------:R-:W-:Y:S05]  /*3c70*/  @!P0 BRA `(.L_x_13372) ;  /* 0x0000000000748947 */ /* 0x000fea0003800000 */
[-CC-:B0123--:R-:W-:Y:S01]  /*3c80*/  FFMA.FTZ R133, R17, R141.reuse, R140.reuse ;  /* 0x0000008d11857223 */ /* 0x18ffe2000001008c */
        /* <DEDUP_REMOVED lines=28> */
.L_x_13372:
[-CC-:B0123--:R-:W-:Y:S01]  /*3e50*/  FFMA.FTZ R137, R17, R141.reuse, R140.reuse ;  /* 0x0000008d11897223 */ /* 0x18ffe2000001008c */
        /* <DEDUP_REMOVED lines=27> */
.L_x_13373:
[----:B------:R-:W0:Y:S08]  /*4010*/  @P0 LDC.64 R144, c[0x0][0x478] ;  /* 0x00011e00ff900b82 */ /* 0x000e300000000a00 */
[----:B------:R-:W1:Y:S01]  /*4020*/  LDC.64 R142, c[0x0][0x468] ;  /* 0x00011a00ff8e7b82 */ /* 0x000e620000000a00 */
[----:B0-----:R-:W-:-:S05]  /*4030*/  @P0 IMAD.WIDE.U32 R144, R32, 0x10, R144 ;  /* 0x0000001020900825 */ /* 0x001fca00078e0090 */
[----:B------:R4:W-:Y:S01]  /*4040*/  @P0 STG.E.128 desc[UR4][R144.64], R132 ;  /* 0x0000008490000986 */ /* 0x0009e2000c101d04 */
[C---:B-1----:R-:W-:Y:S01]  /*4050*/  IMAD.WIDE.U32 R142, R32.reuse, 0x10, R142 ;  /* 0x00000010208e7825 */ /* 0x042fe200078e008e */
[----:B------:R-:W-:-:S04]  /*4060*/  IADD3 R32, PT, PT, R32, 0x100, RZ ;  /* 0x0000010020207810 */ /* 0x000fc80007ffe0ff */
[----:B------:R4:W-:Y:S03]  /*4070*/  STG.E.128 desc[UR4][R142.64], R136 ;  /* 0x000000888e007986 */ /* 0x0009e6000c101d04 */
.L_x_13371:
[----:B------:R-:W-:Y:S05]  /*4080*/  BSYNC.RECONVERGENT B1 ;  /* 0x0000000000017941 */ /* 0x000fea0003800200 */
.L_x_13370:
[----:B------:R-:W-:Y:S04]  /*4090*/  BSSY.RECONVERGENT B1, `(.L_x_13374) ;  /* 0x0000045000017945 */ /* 0x000fe80003800200 */
[----:B------:R-:W-:Y:S05]  /*40a0*/  @!P3 BRA `(.L_x_13375) ;  /* 0x00000004000cb947 */ /* 0x000fea0003800000 */
[----:B------:R-:W-:-:S04]  /*40b0*/  ISETP.NE.U32.AND P0, PT, RZ, UR12, PT ;  /* 0x0000000cff007c0c */ /* 0x000fc8000bf05070 */
[----:B------:R-:W-:-:S13]  /*40c0*/  ISETP.NE.AND.EX P0, PT, RZ, UR13, PT, P0 ;  /* 0x0000000dff007c0c */ /* 0x000fda000bf05300 */
[----:B------:R-:W-:Y:S05]  /*40d0*/  @!P0 BRA `(.L_x_13376) ;  /* 0x0000000000748947 */ /* 0x000fea0003800000 */
[-CC-:B01234-:R-:W-:Y:S01]  /*40e0*/  FFMA.FTZ R133, R21, R141.reuse, R140.reuse ;  /* 0x0000008d15857223 */ /* 0x19ffe2000001008c */
        /* <DEDUP_REMOVED lines=28> */
.L_x_13376:
[-CC-:B01234-:R-:W-:Y:S01]  /*42b0*/  FFMA.FTZ R137, R21, R141.reuse, R140.reuse ;  /* 0x0000008d15897223 */ /* 0x19ffe2000001008c */
        /* <DEDUP_REMOVED lines=27> */
.L_x_13377:
[----:B------:R-:W0:Y:S08]  /*4470*/  @P0 LDC.64 R144, c[0x0][0x478] ;  /* 0x00011e00ff900b82 */ /* 0x000e300000000a00 */
[----:B------:R-:W1:Y:S01]  /*4480*/  LDC.64 R142, c[0x0][0x468] ;  /* 0x00011a00ff8e7b82 */ /* 0x000e620000000a00 */
[----:B0-----:R-:W-:-:S05]  /*4490*/  @P0 IMAD.WIDE.U32 R144, R32, 0x10, R144 ;  /* 0x0000001020900825 */ /* 0x001fca00078e0090 */
[----:B------:R0:W-:Y:S01]  /*44a0*/  @P0 STG.E.128 desc[UR4][R144.64], R132 ;  /* 0x0000008490000986 */ /* 0x0001e2000c101d04 */
[C---:B-1----:R-:W-:Y:S01]  /*44b0*/  IMAD.WIDE.U32 R142, R32.reuse, 0x10, R142 ;  /* 0x00000010208e7825 */ /* 0x042fe200078e008e */
[----:B------:R-:W-:-:S04]  /*44c0*/  IADD3 R32, PT, PT, R32, 0x100, RZ ;  /* 0x0000010020207810 */ /* 0x000fc80007ffe0ff */
[----:B------:R0:W-:Y:S03]  /*44d0*/  STG.E.128 desc[UR4][R142.64], R136 ;  /* 0x000000888e007986 */ /* 0x0001e6000c101d04 */
.L_x_13375:
[----:B------:R-:W-:Y:S05]  /*44e0*/  BSYNC.RECONVERGENT B1 ;  /* 0x0000000000017941 */ /* 0x000fea0003800200 */
.L_x_13374:
[----:B------:R-:W-:Y:S04]  /*44f0*/  BSSY.RECONVERGENT B1, `(.L_x_13378) ;  /* 0x0000045000017945 */ /* 0x000fe80003800200 */
[----:B------:R-:W-:Y:S05]  /*4500*/  @!P2 BRA `(.L_x_13379) ;  /* 0x00000004000ca947 */ /* 0x000fea0003800000 */
[----:B------:R-:W-:-:S04]  /*4510*/  ISETP.NE.U32.AND P0, PT, RZ, UR12, PT ;  /* 0x0000000cff007c0c */ /* 0x000fc8000bf05070 */
[----:B------:R-:W-:-:S13]  /*4520*/  ISETP.NE.AND.EX P0, PT, RZ, UR13, PT, P0 ;  /* 0x0000000dff007c0c */ /* 0x000fda000bf05300 */
[----:B------:R-:W-:Y:S05]  /*4530*/  @!P0 BRA `(.L_x_13380) ;  /* 0x0000000000748947 */ /* 0x000fea0003800000 */
[-CC-:B01234-:R-:W-:Y:S01]  /*4540*/  FFMA.FTZ R133, R23, R141.reuse, R140.reuse ;  /* 0x0000008d17857223 */ /* 0x19ffe2000001008c */
[----:B------:R-:W-:Y:S01]  /*4550*/  LOP3.LUT P6, RZ, R22, 0xff, RZ, 0xc0, !PT ;  /* 0x000000ff16ff7812 */ /* 0x000fe200078cc0ff */
[-CC-:B------:R-:W-:Y:S01]  /*4560*/  FFMA.FTZ R135, R173, R141.reuse, R140.reuse ;  /* 0x0000008dad877223 */ /* 0x180fe2000001008c */
[----:B------:R-:W-:Y:S01]  /*4570*/  FFMA.FTZ R142, R190, R141, R140 ;  /* 0x0000008dbe8e7223 */ /* 0x000fe2000001008c */
[----:B------:R-:W-:-:S03]  /*4580*/  FADD.FTZ R132, R24, -R133 ;  /* 0x8000008518847221 */ /* 0x000fc60000010000 */
[----:B------:R-:W-:Y:S01]  /*4590*/  FADD.FTZ R142, R187, -R142 ;  /* 0x8000008ebb8e7221 */ /* 0x000fe20000010000 */
[----:B-----5:R-:W-:-:S04]  /*45a0*/  FMUL.FTZ R132, R35, R132 ;  /* 0x0000008423847220 */ /* 0x020fc80000410000 */
[----:B------:R-:W-:-:S04]  /*45b0*/  FMUL.FTZ R133, R132, R203 ;  /* 0x000000cb84857220 */ /* 0x000fc80000410000 */
[----:B------:R-:W-:-:S05]  /*45c0*/  FMUL.FTZ R133, R133, UR11 ;  /* 0x0000000b85857c20 */ /* 0x000fca0008410000 */
[----:B------:R-:W-:Y:S01]  /*45d0*/  SEL R136, R133, RZ, P6 ;  /* 0x000000ff85887207 */ /* 0x000fe20003000000 */
[----:B------:R-:W-:Y:S01]  /*45e0*/  FFMA.FTZ R133, R158, R141, R140 ;  /* 0x0000008d9e857223 */ /* 0x000fe2000001008c */
[----:B------:R-:W-:-:S03]  /*45f0*/  LOP3.LUT P6, RZ, R22, 0xff00, RZ, 0xc0, !PT ;  /* 0x0000ff0016ff7812 */ /* 0x000fc600078cc0ff */
[----:B------:R-:W-:-:S04]  /*4600*/  FADD.FTZ R134, R156, -R133 ;  /* 0x800000859c867221 */ /* 0x000fc80000010000 */
[----:B------:R-:W-:-:S04]  /*4610*/  FMUL.FTZ R133, R35, R134 ;  /* 0x0000008623857220 */ /* 0x000fc80000410000 */
        /* <DEDUP_REMOVED lines=15> */
.L_x_13380:
[-CC-:B01234-:R-:W-:Y:S01]  /*4710*/  FFMA.FTZ R137, R23, R141.reuse, R140.reuse ;  /* 0x0000008d17897223 */ /* 0x19ffe2000001008c */
[----:B------:R-:W-:Y:S01]  /*4720*/  LOP3.LUT P6, RZ, R22, 0xff, RZ, 0xc0, !PT ;  /* 0x000000ff16ff7812 */ /* 0x000fe200078cc0ff */
[-CC-:B------:R-:W-:Y:S01]  /*4730*/  FFMA.FTZ R139, R173, R141.reuse, R140.reuse ;  /* 0x0000008dad8b7223 */ /* 0x180fe2000001008c */
[-CC-:B------:R-:W-:Y:S01]  /*4740*/  FFMA.FTZ R142, R190, R141.reuse, R140.reuse ;  /* 0x0000008dbe8e7223 */ /* 0x180fe2000001008c */
[----:B------:R-:W-:Y:S01]  /*4750*/  FADD.FTZ R136, R24, -R137 ;  /* 0x8000008918887221 */ /* 0x000fe20000010000 */
[----:B------:R-:W-:Y:S02]  /*4760*/  FFMA.FTZ R137, R158, R141, R140 ;  /* 0x0000008d9e897223 */ /* 0x000fe4000001008c */
[----:B------:R-:W-:Y:S01]  /*4770*/  FADD.FTZ R142, R187, -R142 ;  /* 0x8000008ebb8e7221 */ /* 0x000fe20000010000 */
[C---:B-----5:R-:W-:Y:S01]  /*4780*/  FMUL.FTZ R136, R35.reuse, R136 ;  /* 0x0000008823887220 */ /* 0x060fe20000410000 */
[----:B------:R-:W-:Y:S02]  /*4790*/  FADD.FTZ R138, R156, -R137 ;  /* 0x800000899c8a7221 */ /* 0x000fe40000010000 */
[C---:B------:R-:W-:Y:S01]  /*47a0*/  FMUL.FTZ R142, R35.reuse, R142 ;  /* 0x0000008e238e7220 */ /* 0x040fe20000410000 */
[----:B------:R-:W-:Y:S01]  /*47b0*/  FMUL.FTZ R136, R136, R203 ;  /* 0x000000cb88887220 */ /* 0x000fe20000410000 */
[----:B------:R-:W-:-:S02]  /*47c0*/  FMUL.FTZ R138, R35, R138 ;  /* 0x0000008a238a7220 */ /* 0x000fc40000410000 */
[-C--:B------:R-:W-:Y:S01]  /*47d0*/  FMUL.FTZ R142, R142, R203.reuse ;  /* 0x000000cb8e8e7220 */ /* 0x080fe20000410000 */
[----:B------:R-:W-:Y:S01]  /*47e0*/  FMUL.FTZ R136, R136, UR11 ;  /* 0x0000000b88887c20 */ /* 0x000fe20008410000 */
[----:B------:R-:W-:Y:S02]  /*47f0*/  FMUL.FTZ R138, R138, R203 ;  /* 0x000000cb8a8a7220 */ /* 0x000fe40000410000 */
[----:B------:R-:W-:Y:S02]  /*4800*/  FMUL.FTZ R142, R142, UR11 ;  /* 0x0000000b8e8e7c20 */ /* 0x000fe40008410000 */
        /* <DEDUP_REMOVED lines=12> */
.L_x_13381:
[----:B------:R-:W0:Y:S08]  /*48d0*/  @P0 LDC.64 R144, c[0x0][0x478] ;  /* 0x00011e00ff900b82 */ /* 0x000e300000000a00 */
[----:B------:R-:W1:Y:S01]  /*48e0*/  LDC.64 R142, c[0x0][0x468] ;  /* 0x00011a00ff8e7b82 */ /* 0x000e620000000a00 */
[----:B0-----:R-:W-:-:S05]  /*48f0*/  @P0 IMAD.WIDE.U32 R144, R32, 0x10, R144 ;  /* 0x0000001020900825 */ /* 0x001fca00078e0090 */
[----:B------:R0:W-:Y:S01]  /*4900*/  @P0 STG.E.128 desc[UR4][R144.64], R132 ;  /* 0x0000008490000986 */ /* 0x0001e2000c101d04 */
[C---:B-1----:R-:W-:Y:S01]  /*4910*/  IMAD.WIDE.U32 R142, R32.reuse, 0x10, R142 ;  /* 0x00000010208e7825 */ /* 0x042fe200078e008e */
[----:B------:R-:W-:-:S04]  /*4920*/  IADD3 R32, PT, PT, R32, 0x100, RZ ;  /* 0x0000010020207810 */ /* 0x000fc80007ffe0ff */
[----:B------:R0:W-:Y:S03]  /*4930*/  STG.E.128 desc[UR4][R142.64], R136 ;  /* 0x000000888e007986 */ /* 0x0001e6000c101d04 */
.L_x_13379:
[----:B------:R-:W-:Y:S05]  /*4940*/  BSYNC.RECONVERGENT B1 ;  /* 0x0000000000017941 */ /* 0x000fea0003800200 */
.L_x_13378:
[----:B------:R-:W-:-:S13]  /*4950*/  ISETP.NE.AND P0, PT, R201, RZ, PT ;  /* 0x000000ffc900720c */ /* 0x000fda0003f05270 */
[----:B------:R-:W-:Y:S05]  /*4960*/  @!P0 BRA `(.L_x_13382) ;  /* 0x0000002800448947 */ /* 0x000fea0003800000 */
[----:B------:R-:W-:-:S04]  /*4970*/  ISETP.NE.U32.AND P0, PT, RZ, UR12, PT ;  /* 0x0000000cff007c0c */ /* 0x000fc8000bf05070 */
[----:B------:R-:W-:-:S13]  /*4980*/  ISETP.NE.AND.EX P0, PT, RZ, UR13, PT, P0 ;  /* 0x0000000dff007c0c */ /* 0x000fda000bf05300 */
[----:B------:R-:W-:Y:S05]  /*4990*/  @!P0 BRA `(.L_x_13383) ;  /* 0x0000000000748947 */ /* 0x000fea0003800000 */
[-CC-:B01234-:R-:W-:Y:S01]  /*49a0*/  FFMA.FTZ R133, R188, R141.reuse, R140.reuse ;  /* 0x0000008dbc857223 */ /* 0x19ffe2000001008c */
[----:B------:R-:W-:Y:S01]  /*49b0*/  ISETP.GE.U32.AND P6, PT, R25, 0x1000000, PT ;  /* 0x010000001900780c */ /* 0x000fe20003fc6070 */
[-CC-:B------:R-:W-:Y:S02]  /*49c0*/  FFMA.FTZ R134, R34, R141.reuse, R140.reuse ;  /* 0x0000008d22867223 */ /* 0x180fe4000001008c */
[----:B------:R-:W-:Y:S01]  /*49d0*/  FADD.FTZ R132, R186, -R133 ;  /* 0x80000085ba847221 */ /* 0x000fe20000010000 */
[-C--:B------:R-:W-:Y:S01]  /*49e0*/  FFMA.FTZ R133, R27, R141.reuse, R140 ;  /* 0x0000008d1b857223 */ /* 0x080fe2000001008c */
[----:B------:R-:W-:Y:S01]  /*49f0*/  FADD.FTZ R134, R33, -R134 ;  /* 0x8000008621867221 */ /* 0x000fe20000010000 */
[----:B------:R-:W-:Y:S01]  /*4a00*/  FFMA.FTZ R140, R171, R141, R140 ;  /* 0x0000008dab8c7223 */ /* 0x000fe2000001008c */
[----:B-----5:R-:W-:-:S03]  /*4a10*/  FMUL.FTZ R135, R35, R132 ;  /* 0x0000008423877220 */ /* 0x020fc60000410000 */
[----:B------:R-:W-:Y:S01]  /*4a20*/  FADD.FTZ R140, R169, -R140 ;  /* 0x8000008ca98c7221 */ /* 0x000fe20000010000 */
        /* <DEDUP_REMOVED lines=19> */
[----:B------:R-:W-:Y:S06]  /*4b60*/  BRA `(.L_x_13384) ;  /* 0x0000000000707947 */ /* 0x000fec0003800000 */
.L_x_13383:
[-CC-:B01234-:R-:W-:Y:S01]  /*4b70*/  FFMA.FTZ R137, R188, R141.reuse, R140.reuse ;  /* 0x0000008dbc897223 */ /* 0x19ffe2000001008c */
[----:B------:R-:W-:Y:S01]  /*4b80*/  ISETP.GE.U32.AND P6, PT, R25, 0x1000000, PT ;  /* 0x010000001900780c */ /* 0x000fe20003fc6070 */
[-CC-:B------:R-:W-:Y:S02]  /*4b90*/  FFMA.FTZ R138, R34, R141.reuse, R140.reuse ;  /* 0x0000008d228a7223 */ /* 0x180fe4000001008c */
[----:B------:R-:W-:Y:S01]  /*4ba0*/  FADD.FTZ R136, R186, -R137 ;  /* 0x80000089ba887221 */ /* 0x000fe20000010000 */
[-C--:B------:R-:W-:Y:S01]  /*4bb0*/  FFMA.FTZ R137, R27, R141.reuse, R140 ;  /* 0x0000008d1b897223 */ /* 0x080fe2000001008c */
[----:B------:R-:W-:Y:S01]  /*4bc0*/  FADD.FTZ R138, R33, -R138 ;  /* 0x8000008a218a7221 */ /* 0x000fe20000010000 */
[----:B------:R-:W-:Y:S01]  /*4bd0*/  FFMA.FTZ R140, R171, R141, R140 ;  /* 0x0000008dab8c7223 */ /* 0x000fe2000001008c */
[C---:B-----5:R-:W-:Y:S02]  /*4be0*/  FMUL.FTZ R136, R35.reuse, R136 ;  /* 0x0000008823887220 */ /* 0x060fe40000410000 */
[----:B------:R-:W-:Y:S01]  /*4bf0*/  FMUL.FTZ R138, R35, R138 ;  /* 0x0000008a238a7220 */ /* 0x000fe20000410000 */
[----:B------:R-:W-:Y:S01]  /*4c00*/  FADD.FTZ R140, R169, -R140 ;  /* 0x8000008ca98c7221 */ /* 0x000fe20000010000 */
[----:B------:R-:W-:-:S02]  /*4c10*/  FMUL.FTZ R136, R136, R203 ;  /* 0x000000cb88887220 */ /* 0x000fc40000410000 */
[-C--:B------:R-:W-:Y:S01]  /*4c20*/  FMUL.FTZ R138, R138, R203.reuse ;  /* 0x000000cb8a8a7220 */ /* 0x080fe20000410000 */
[----:B------:R-:W-:Y:S01]  /*4c30*/  FMUL.FTZ R140, R35, R140 ;  /* 0x0000008c238c7220 */ /* 0x000fe20000410000 */
[----:B------:R-:W-:Y:S02]  /*4c40*/  FMUL.FTZ R136, R136, UR11 ;  /* 0x0000000b88887c20 */ /* 0x000fe40008410000 */
[----:B------:R-:W-:Y:S01]  /*4c50*/  FMUL.FTZ R138, R138, UR11 ;  /* 0x0000000b8a8a7c20 */ /* 0x000fe20008410000 */
[----:B------:R-:W-:Y:S02]  /*4c60*/  FMUL.FTZ R140, R140, R203 ;  /* 0x000000cb8c8c7220 */ /* 0x000fe40000410000 */
[----:B------:R-:W-:Y:S01]  /*4c70*/  SEL R139, R136, RZ, P6 ;  /* 0x000000ff888b7207 */ /* 0x000fe20003000000 */
[----:B------:R-:W-:Y:S01]  /*4c80*/  FADD.FTZ R136, R26, -R137 ;  /* 0x800000891a887221 */ /* 0x000fe20000010000 */
[----:B------:R-:W-:Y:S01]  /*4c90*/  LOP3.LUT P6, RZ, R25, 0xff, RZ, 0xc0, !PT ;  /* 0x000000ff19ff7812 */ /* 0x000fe200078cc0ff */
[----:B------:R-:W-:-:S02]  /*4ca0*/  FMUL.FTZ R140, R140, UR11 ;  /* 0x0000000b8c8c7c20 */ /* 0x000fc40008410000 */
[----:B------:R-:W-:-:S04]  /*4cb0*/  FMUL.FTZ R136, R35, R136 ;  /* 0x0000008823887220 */ /* 0x000fc80000410000 */
[----:B------:R-:W-:-:S04]  /*4cc0*/  FMUL.FTZ R136, R136, R203 ;  /* 0x000000cb88887220 */ /* 0x000fc80000410000 */
[----:B------:R-:W-:-:S05]  /*4cd0*/  FMUL.FTZ R136, R136, UR11 ;  /* 0x0000000b88887c20 */ /* 0x000fca0008410000 */
[----:B------:R-:W-:Y:S02]  /*4ce0*/  SEL R136, R136, RZ, P6 ;  /* 0x000000ff88887207 */ /* 0x000fe40003000000 */
[----:B------:R-:W-:-:S04]  /*4cf0*/  LOP3.LUT P6, RZ, R25, 0xff00, RZ, 0xc0, !PT ;  /* 0x0000ff0019ff7812 */ /* 0x000fc800078cc0ff */
[----:B------:R-:W-:Y:S02]  /*4d00*/  SEL R137, R138, RZ, P6 ;  /* 0x000000ff8a897207 */ /* 0x000fe40003000000 */
[----:B------:R-:W-:-:S04]  /*4d10*/  LOP3.LUT P6, RZ, R25, 0xff0000, RZ, 0xc0, !PT ;  /* 0x00ff000019ff7812 */ /* 0x000fc800078cc0ff */
[----:B------:R-:W-:-:S09]  /*4d20*/  SEL R138, R140, RZ, P6 ;  /* 0x000000ff8c8a7207 */ /* 0x000fd20003000000 */
.L_x_13384:
[----:B------:R-:W0:Y:S02]  /*4d30*/  @P0 LDC.64 R140, c[0x0][0x478] ;  /* 0x00011e00ff8c0b82 */ /* 0x000e240000000a00 */
[----:B0-----:R-:W-:-:S06]  /*4d40*/  @P0 IMAD.WIDE.U32 R142, R32, 0x10, R140 ;  /* 0x00000010208e0825 */ /* 0x001fcc00078e008c */
[----:B------:R-:W0:Y:S01]  /*4d50*/  LDC.64 R140, c[0x0][0x468] ;  /* 0x00011a00ff8c7b82 */ /* 0x000e220000000a00 */
[----:B------:R1:W-:Y:S01]  /*4d60*/  @P0 STG.E.128 desc[UR4][R142.64], R132 ;  /* 0x000000848e000986 */ /* 0x0003e2000c101d04 */
[----:B0-----:R-:W-:-:S05]  /*4d70*/  IMAD.WIDE.U32 R140, R32, 0x10, R140 ;  /* 0x00000010208c7825 */ /* 0x001fca00078e008c */
[----:B------:R1:W-:Y:S01]  /*4d80*/  STG.E.128 desc[UR4][R140.64], R136 ;  /* 0x000000888c007986 */ /* 0x0003e2000c101d04 */
[----:B------:R-:W-:Y:S05]  /*4d90*/  BRA `(.L_x_13382) ;  /* 0x0000002400387947 */ /* 0x000fea0003800000 */
.L_x_13353:
        /* <DEDUP_REMOVED lines=13> */
[----:B------:R-:W-:Y:S01]  /*4e70*/  LOP3.LUT P0, RZ, R6, 0xff, RZ, 0xc0, !PT ;  /* 0x000000ff06ff7812 */ /* 0x000fe2000780c0ff */
[C---:B-----5:R-:W-:Y:S01]  /*4e80*/  FFMA.FTZ R138, R35.reuse, R138, R65 ;  /* 0x0000008a238a7223 */ /* 0x060fe20000010041 */
[C---:B------:R-:W-:Y:S01]  /*4e90*/  FFMA.FTZ R142, R35.reuse, R142, R67 ;  /* 0x0000008e238e7223 */ /* 0x040fe20000010043 */
[----:B------:R-:W-:-:S02]  /*4ea0*/  FFMA.FTZ R136, R35, R136, R64 ;  /* 0x0000008823887223 */ /* 0x000fc40000010040 */
[-C--:B------:R-:W-:Y:S01]  /*4eb0*/  FMUL.FTZ R138, R138, R203.reuse ;  /* 0x000000cb8a8a7220 */ /* 0x080fe20000410000 */
[-C--:B------:R-:W-:Y:S01]  /*4ec0*/  FMUL.FTZ R142, R142, R203.reuse ;  /* 0x000000cb8e8e7220 */ /* 0x080fe20000410000 */
[----:B------:R-:W-:Y:S02]  /*4ed0*/  FMUL.FTZ R136, R136, R203 ;  /* 0x000000cb88887220 */ /* 0x000fe40000410000 */
[----:B------:R-:W-:Y:S01]  /*4ee0*/  FMUL.FTZ R137, R138, UR11 ;  /* 0x0000000b8a897c20 */ /* 0x000fe20008410000 */
[----:B------:R-:W-:Y:S01]  /*4ef0*/  FADD.FTZ R138, R184, -R139 ;  /* 0x8000008bb88a7221 */ /* 0x000fe20000010000 */
[----:B------:R-:W-:Y:S01]  /*4f00*/  FMUL.FTZ R139, R142, UR11 ;  /* 0x0000000b8e8b7c20 */ /* 0x000fe20008410000 */
[----:B------:R-:W-:Y:S01]  /*4f10*/  FMUL.FTZ R136, R136, UR11 ;  /* 0x0000000b88887c20 */ /* 0x000fe20008410000 */
[----:B------:R-:W0:Y:S01]  /*4f20*/  LDC.64 R142, c[0x0][0x468] ;  /* 0x00011a00ff8e7b82 */ /* 0x000e220000000a00 */
[----:B------:R-:W-:-:S03]  /*4f30*/  FFMA.FTZ R138, R35, R138, R66 ;  /* 0x0000008a238a7223 */ /* 0x000fc60000010042 */
[----:B------:R-:W-:Y:S01]  /*4f40*/  SEL R136, R136, RZ, P0 ;  /* 0x000000ff88887207 */ /* 0x000fe20000000000 */
[----:B------:R-:W-:Y:S01]  /*4f50*/  FMUL.FTZ R138, R138, R203 ;  /* 0x000000cb8a8a7220 */ /* 0x000fe20000410000 */
[----:B------:R-:W-:-:S03]  /*4f60*/  LOP3.LUT P0, RZ, R6, 0xff00, RZ, 0xc0, !PT ;  /* 0x0000ff0006ff7812 */ /* 0x000fc6000780c0ff */
[----:B------:R-:W-:Y:S01]  /*4f70*/  FMUL.FTZ R138, R138, UR11 ;  /* 0x0000000b8a8a7c20 */ /* 0x000fe20008410000 */
[----:B------:R-:W-:Y:S02]  /*4f80*/  SEL R137, R137, RZ, P0 ;  /* 0x000000ff89897207 */ /* 0x000fe40000000000 */
[----:B------:R-:W-:-:S04]  /*4f90*/  LOP3.LUT P0, RZ, R6, 0xff0000, RZ, 0xc0, !PT ;  /* 0x00ff000006ff7812 */ /* 0x000fc8000780c0ff */
[----:B------:R-:W-:Y:S02]  /*4fa0*/  SEL R138, R138, RZ, P0 ;  /* 0x000000ff8a8a7207 */ /* 0x000fe40000000000 */
[----:B------:R-:W-:-:S04]  /*4fb0*/  ISETP.GE.U32.AND P0, PT, R6, 0x1000000, PT ;  /* 0x010000000600780c */ /* 0x000fc80003f06070 */
[----:B------:R-:W-:Y:S01]  /*4fc0*/  SEL R139, R139, RZ, P0 ;  /* 0x000000ff8b8b7207 */ /* 0x000fe20000000000 */
[C---:B0-----:R-:W-:Y:S01]  /*4fd0*/  IMAD.WIDE.U32 R142, R32.reuse, 0x10, R142 ;  /* 0x00000010208e7825 */ /* 0x041fe200078e008e */
[----:B------:R-:W-:-:S04]  /*4fe0*/  IADD3 R32, PT, PT, R32, 0x100, RZ ;  /* 0x0000010020207810 */ /* 0x000fc80007ffe0ff */
[----:B------:R0:W-:Y:S03]  /*4ff0*/  STG.E.128 desc[UR4][R142.64], R136 ;  /* 0x000000888e007986 */ /* 0x0001e6000c101d04 */
.L_x_13387:
[----:B------:R-:W-:Y:S05]  /*5000*/  BSYNC.RECONVERGENT B1 ;  /* 0x0000000000017941 */ /* 0x000fea0003800200 */
.L_x_13386:
[----:B------:R-:W-:Y:S01]  /*5010*/  ISETP.NE.AND P0, PT, R30, RZ, PT ;  /* 0x000000ff1e00720c */ /* 0x000fe20003f05270 */
[----:B------:R-:W-:-:S12]  /*5020*/  BSSY.RECONVERGENT B1, `(.L_x_13388) ;  /* 0x0000022000017945 */ /* 0x000fd80003800200 */
        /* <DEDUP_REMOVED lines=33> */
.L_x_13389:
[----:B------:R-:W-:Y:S05]  /*5240*/  BSYNC.RECONVERGENT B1 ;  /* 0x0000000000017941 */ /* 0x000fea0003800200 */
.L_x_13388:
[----:B------:R-:W-:Y:S01]  /*5250*/  ISETP.NE.AND P0, PT, R31, RZ, PT ;  /* 0x000000ff1f00720c */ /* 0x000fe20003f05270 */
[----:B------:R-:W-:-:S12]  /*5260*/  BSSY.RECONVERGENT B1, `(.L_x_13390) ;  /* 0x0000022000017945 */ /* 0x000fd80003800200 */
[----:B------:R-:W-:Y:S05]  /*5270*/  @!P0 BRA `(.L_x_13391) ;  /* 0x0000000000808947 */ /* 0x000fea0003800000 */
[-CC-:B01----:R-:W-:Y:S01]  /*5280*/  FFMA.FTZ R138, R166, R141.reuse, R140.reuse ;  /* 0x0000008da68a7223 */ /* 0x183fe2000001008c */
        /* <DEDUP_REMOVED lines=31> */
.L_x_13391:
[----:B------:R-:W-:Y:S05]  /*5480*/  BSYNC.RECONVERGENT B1 ;  /* 0x0000000000017941 */ /* 0x000fea0003800200 */
.L_x_13390:
[----:B------:R-:W-:Y:S04]  /*5490*/  BSSY.RECONVERGENT B1, `(.L_x_13392) ;  /* 0x0000022000017945 */ /* 0x000fe80003800200 */
[----:B------:R-:W-:Y:S05]  /*54a0*/  @!P5 BRA `(.L_x_13393) ;  /* 0x000000000080d947 */ /* 0x000fea0003800000 */
[-CC-:B012---:R-:W-:Y:S01]  /*54b0*/  FFMA.FTZ R138, R164, R141.reuse, R140.reuse ;  /* 0x0000008da48a7223 */ /* 0x187fe2000001008c */
        /* <DEDUP_REMOVED lines=31> */
.L_x_13393:
[----:B------:R-:W-:Y:S05]  /*56b0*/  BSYNC.RECONVERGENT B1 ;  /* 0x0000000000017941 */ /* 0x000fea0003800200 */
.L_x_13392:
[----:B------:R-:W-:Y:S04]  /*56c0*/  BSSY.RECONVERGENT B1, `(.L_x_13394) ;  /* 0x0000022000017945 */ /* 0x000fe80003800200 */
[----:B------:R-:W-:Y:S05]  /*56d0*/  @!P4 BRA `(.L_x_13395) ;  /* 0x000000000080c947 */ /* 0x000fea0003800000 */
[-CC-:B0123--:R-:W-:Y:S01]  /*56e0*/  FFMA.FTZ R138, R162, R141.reuse, R140.reuse ;  /* 0x0000008da28a7223 */ /* 0x18ffe2000001008c */
        /* <DEDUP_REMOVED lines=31> */
.L_x_13395:
[----:B------:R-:W-:Y:S05]  /*58e0*/  BSYNC.RECONVERGENT B1 ;  /* 0x0000000000017941 */ /* 0x000fea0003800200 */
.L_x_13394:
[----:B------:R-:W-:Y:S04]  /*58f0*/  BSSY.RECONVERGENT B1, `(.L_x_13396) ;  /* 0x0000022000017945 */ /* 0x000fe80003800200 */
[----:B------:R-:W-:Y:S05]  /*5900*/  @!P3 BRA `(.L_x_13397) ;  /* 0x000000000080b947 */ /* 0x000fea0003800000 */
[-CC-:B01234-:R-:W-:Y:S01]  /*5910*/  FFMA.FTZ R138, R160, R141.reuse, R140.reuse ;  /* 0x0000008da08a7223 */ /* 0x19ffe2000001008c */
        /* <DEDUP_REMOVED lines=31> */
.L_x_13397:
[----:B------:R-:W-:Y:S05]  /*5b10*/  BSYNC.RECONVERGENT B1 ;  /* 0x0000000000017941 */ /* 0x000fea0003800200 */
.L_x_13396:
[----:B------:R-:W-:Y:S04]  /*5b20*/  BSSY.RECONVERGENT B1, `(.L_x_13398) ;  /* 0x0000022000017945 */ /* 0x000fe80003800200 */
[----:B------:R-:W-:Y:S05]  /*5b30*/  @!P2 BRA `(.L_x_13399) ;  /* 0x000000000080a947 */ /* 0x000fea0003800000 */
[-CC-:B01234-:R-:W-:Y:S01]  /*5b40*/  FFMA.FTZ R137, R23, R141.reuse, R140.reuse ;  /* 0x0000008d17897223 */ /* 0x19ffe2000001008c */
[-CC-:B------:R-:W-:Y:S01]  /*5b50*/  FFMA.FTZ R142, R190, R141.reuse, R140.reuse ;  /* 0x0000008dbe8e7223 */ /* 0x180fe2000001008c */
[-CC-:B------:R-:W-:Y:S01]  /*5b60*/  FFMA.FTZ R139, R173, R141.reuse, R140.reuse ;  /* 0x0000008dad8b7223 */ /* 0x180fe2000001008c */
[----:B------:R-:W-:Y:S01]  /*5b70*/  LOP3.LUT P0, RZ, R22, 0xff, RZ, 0xc0, !PT ;  /* 0x000000ff16ff7812 */ /* 0x000fe2000780c0ff */
[----:B------:R-:W-:Y:S01]  /*5b80*/  FADD.FTZ R136, R24, -R137 ;  /* 0x8000008918887221 */ /* 0x000fe20000010000 */
[----:B------:R-:W-:Y:S01]  /*5b90*/  FFMA.FTZ R137, R158, R141, R140 ;  /* 0x0000008d9e897223 */ /* 0x000fe2000001008c */
[----:B------:R-:W-:Y:S02]  /*5ba0*/  FADD.FTZ R142, R187, -R142 ;  /* 0x8000008ebb8e7221 */ /* 0x000fe40000010000 */
[C---:B-----5:R-:W-:Y:S01]  /*5bb0*/  FFMA.FTZ R136, R35.reuse, R136, R40 ;  /* 0x0000008823887223 */ /* 0x060fe20000010028 */
[----:B------:R-:W-:Y:S01]  /*5bc0*/  FADD.FTZ R138, R156, -R137 ;  /* 0x800000899c8a7221 */ /* 0x000fe20000010000 */
[----:B------:R-:W-:-:S02]  /*5bd0*/  FFMA.FTZ R142, R35, R142, R43 ;  /* 0x0000008e238e7223 */ /* 0x000fc4000001002b */
[-C--:B------:R-:W-:Y:S01]  /*5be0*/  FMUL.FTZ R136, R136, R203.reuse ;  /* 0x000000cb88887220 */ /* 0x080fe20000410000 */
[----:B------:R-:W-:Y:S01]  /*5bf0*/  FFMA.FTZ R138, R35, R138, R41 ;  /* 0x0000008a238a7223 */ /* 0x000fe20000010029 */
[-C--:B------:R-:W-:Y:S02]  /*5c00*/  FMUL.FTZ R142, R142, R203.reuse ;  /* 0x000000cb8e8e7220 */ /* 0x080fe40000410000 */
[----:B------:R-:W-:Y:S01]  /*5c10*/  FMUL.FTZ R136, R136, UR11 ;  /* 0x0000000b88887c20 */ /* 0x000fe20008410000 */
[----:B------:R-:W-:-:S04]  /*5c20*/  FMUL.FTZ R138, R138, R203 ;  /* 0x000000cb8a8a7220 */ /* 0x000fc80000410000 */
[----:B------:R-:W-:Y:S01]  /*5c30*/  FMUL.FTZ R137, R138, UR11 ;  /* 0x0000000b8a897c20 */ /* 0x000fe20008410000 */
[----:B------:R-:W-:Y:S01]  /*5c40*/  FADD.FTZ R138, R172, -R139 ;  /* 0x8000008bac8a7221 */ /* 0x000fe20000010000 */
[----:B------:R-:W-:Y:S01]  /*5c50*/  FMUL.FTZ R139, R142, UR11 ;  /* 0x0000000b8e8b7c20 */ /* 0x000fe20008410000 */
[----:B------:R-:W-:Y:S01]  /*5c60*/  SEL R136, R136, RZ, P0 ;  /* 0x000000ff88887207 */ /* 0x000fe20000000000 */
[----:B------:R-:W0:Y:S01]  /*5c70*/  LDC.64 R142, c[0x0][0x468] ;  /* 0x00011a00ff8e7b82 */ /* 0x000e220000000a00 */
[----:B------:R-:W-:Y:S01]  /*5c80*/  FFMA.FTZ R138, R35, R138, R42 ;  /* 0x0000008a238a7223 */ /* 0x000fe2000001002a */
[----:B------:R-:W-:-:S03]  /*5c90*/  LOP3.LUT P0, RZ, R22, 0xff00, RZ, 0xc0, !PT ;  /* 0x0000ff0016ff7812 */ /* 0x000fc6000780c0ff */
[----:B------:R-:W-:Y:S01]  /*5ca0*/  FMUL.FTZ R138, R138, R203 ;  /* 0x000000cb8a8a7220 */ /* 0x000fe20000410000 */
[----:B------:R-:W-:Y:S02]  /*5cb0*/  SEL R137, R137, RZ, P0 ;  /* 0x000000ff89897207 */ /* 0x000fe40000000000 */
[----:B------:R-:W-:Y:S01]  /*5cc0*/  LOP3.LUT P0, RZ, R22, 0xff0000, RZ, 0xc0, !PT ;  /* 0x00ff000016ff7812 */ /* 0x000fe2000780c0ff */
[----:B------:R-:W-:-:S05]  /*5cd0*/  FMUL.FTZ R138, R138, UR11 ;  /* 0x0000000b8a8a7c20 */ /* 0x000fca0008410000 */
[----:B------:R-:W-:Y:S02]  /*5ce0*/  SEL R138, R138, RZ, P0 ;  /* 0x000000ff8a8a7207 */ /* 0x000fe40000000000 */
[----:B------:R-:W-:-:S04]  /*5cf0*/  ISETP.GE.U32.AND P0, PT, R22, 0x1000000, PT ;  /* 0x010000001600780c */ /* 0x000fc80003f06070 */
[----:B------:R-:W-:Y:S01]  /*5d00*/  SEL R139, R139, RZ, P0 ;  /* 0x000000ff8b8b7207 */ /* 0x000fe20000000000 */
[C---:B0-----:R-:W-:Y:S01]  /*5d10*/  IMAD.WIDE.U32 R142, R32.reuse, 0x10, R142 ;  /* 0x00000010208e7825 */ /* 0x041fe200078e008e */
[----:B------:R-:W-:-:S04]  /*5d20*/  IADD3 R32, PT, PT, R32, 0x100, RZ ;  /* 0x0000010020207810 */ /* 0x000fc80007ffe0ff */
[----:B------:R0:W-:Y:S03]  /*5d30*/  STG.E.128 desc[UR4][R142.64], R136 ;  /* 0x000000888e007986 */ /* 0x0001e6000c101d04 */
.L_x_13399:
[----:B------:R-:W-:Y:S05]  /*5d40*/  BSYNC.RECONVERGENT B1 ;  /* 0x0000000000017941 */ /* 0x000fea0003800200 */
.L_x_13398:
[----:B------:R-:W-:-:S13]  /*5d50*/  ISETP.NE.AND P0, PT, R201, RZ, PT ;  /* 0x000000ffc900720c */ /* 0x000fda0003f05270 */
[----:B------:R-:W-:Y:S05]  /*5d60*/  @!P0 BRA `(.L_x_13382) ;  /* 0x0000001400448947 */ /* 0x000fea0003800000 */
[-CC-:B01234-:R-:W-:Y:S01]  /*5d70*/  FFMA.FTZ R137, R188, R141.reuse, R140.reuse ;  /* 0x0000008dbc897223 */ /* 0x19ffe2000001008c */
[-C--:B------:R-:W-:Y:S01]  /*5d80*/  FFMA.FTZ R138, R34, R141.reuse, R140 ;  /* 0x0000008d228a7223 */ /* 0x080fe2000001008c */
[----:B------:R-:W-:Y:S02]  /*5d90*/  ISETP.GE.U32.AND P0, PT, R25, 0x1000000, PT ;  /* 0x010000001900780c */ /* 0x000fe40003f06070 */
[----:B------:R-:W-:Y:S01]  /*5da0*/  FADD.FTZ R136, R186, -R137 ;  /* 0x80000089ba887221 */ /* 0x000fe20000010000 */
[----:B------:R-:W-:Y:S01]  /*5db0*/  FADD.FTZ R138, R33, -R138 ;  /* 0x8000008a218a7221 */ /* 0x000fe20000010000 */
[-CC-:B------:R-:W-:Y:S01]  /*5dc0*/  FFMA.FTZ R137, R27, R141.reuse, R140.reuse ;  /* 0x0000008d1b897223 */ /* 0x180fe2000001008c */
[----:B------:R-:W-:Y:S01]  /*5dd0*/  FFMA.FTZ R140, R171, R141, R140 ;  /* 0x0000008dab8c7223 */ /* 0x000fe2000001008c */
[C---:B-----5:R-:W-:Y:S01]  /*5de0*/  FFMA.FTZ R136, R35.reuse, R136, R39 ;  /* 0x0000008823887223 */ /* 0x060fe20000010027 */
[----:B------:R-:W-:-:S03]  /*5df0*/  FFMA.FTZ R138, R35, R138, R37 ;  /* 0x0000008a238a7223 */ /* 0x000fc60000010025 */
[-C--:B------:R-:W-:Y:S01]  /*5e00*/  FMUL.FTZ R136, R136, R203.reuse ;  /* 0x000000cb88887220 */ /* 0x080fe20000410000 */
[----:B------:R-:W-:-:S03]  /*5e10*/  FMUL.FTZ R138, R138, R203 ;  /* 0x000000cb8a8a7220 */ /* 0x000fc60000410000 */
[----:B------:R-:W-:-:S05]  /*5e20*/  FMUL.FTZ R136, R136, UR11 ;  /* 0x0000000b88887c20 */ /* 0x000fca0008410000 */
[----:B------:R-:W-:Y:S01]  /*5e30*/  SEL R139, R136, RZ, P0 ;  /* 0x000000ff888b7207 */ /* 0x000fe20000000000 */
[----:B------:R-:W-:Y:S01]  /*5e40*/  FADD.FTZ R136, R26, -R137 ;  /* 0x800000891a887221 */ /* 0x000fe20000010000 */
[----:B------:R-:W-:Y:S01]  /*5e50*/  FMUL.FTZ R137, R138, UR11 ;  /* 0x0000000b8a897c20 */ /* 0x000fe20008410000 */
[----:B------:R-:W-:Y:S01]  /*5e60*/  FADD.FTZ R138, R169, -R140 ;  /* 0x8000008ca98a7221 */ /* 0x000fe20000010000 */
[----:B------:R-:W-:Y:S01]  /*5e70*/  LOP3.LUT P0, RZ, R25, 0xff, RZ, 0xc0, !PT ;  /* 0x000000ff19ff7812 */ /* 0x000fe2000780c0ff */
[----:B------:R-:W0:Y:S01]  /*5e80*/  LDC.64 R140, c[0x0][0x468] ;  /* 0x00011a00ff8c7b82 */ /* 0x000e220000000a00 */
[C---:B------:R-:W-:Y:S01]  /*5e90*/  FFMA.FTZ R136, R35.reuse, R136, R36 ;  /* 0x0000008823887223 */ /* 0x040fe20000010024 */
[----:B------:R-:W-:-:S03]  /*5ea0*/  FFMA.FTZ R138, R35, R138, R38 ;  /* 0x0000008a238a7223 */ /* 0x000fc60000010026 */
[-C--:B------:R-:W-:Y:S01]  /*5eb0*/  FMUL.FTZ R136, R136, R203.reuse ;  /* 0x000000cb88887220 */ /* 0x080fe20000410000 */
[----:B------:R-:W-:-:S03]  /*5ec0*/  FMUL.FTZ R138, R138, R203 ;  /* 0x000000cb8a8a7220 */ /* 0x000fc60000410000 */
[----:B------:R-:W-:Y:S01]  /*5ed0*/  FMUL.FTZ R136, R136, UR11 ;  /* 0x0000000b88887c20 */ /* 0x000fe20008410000 */
[----:B------:R-:W-:-:S04]  /*5ee0*/  FMUL.FTZ R138, R138, UR11 ;  /* 0x0000000b8a8a7c20 */ /* 0x000fc80008410000 */
[----:B------:R-:W-:Y:S02]  /*5ef0*/  SEL R136, R136, RZ, P0 ;  /* 0x000000ff88887207 */ /* 0x000fe40000000000 */
[----:B------:R-:W-:-:S04]  /*5f00*/  LOP3.LUT P0, RZ, R25, 0xff00, RZ, 0xc0, !PT ;  /* 0x0000ff0019ff7812 */ /* 0x000fc8000780c0ff */
[----:B------:R-:W-:Y:S02]  /*5f10*/  SEL R137, R137, RZ, P0 ;  /* 0x000000ff89897207 */ /* 0x000fe40000000000 */
[----:B------:R-:W-:Y:S01]  /*5f20*/  LOP3.LUT P0, RZ, R25, 0xff0000, RZ, 0xc0, !PT ;  /* 0x00ff000019ff7812 */ /* 0x000fe2000780c0ff */
[----:B0-----:R-:W-:-:S03]  /*5f30*/  IMAD.WIDE.U32 R140, R32, 0x10, R140 ;  /* 0x00000010208c7825 */ /* 0x001fc600078e008c */
[----:B------:R-:W-:-:S05]  /*5f40*/  SEL R138, R138, RZ, P0 ;  /* 0x000000ff8a8a7207 */ /* 0x000fca0000000000 */
[----:B------:R0:W-:Y:S01]  /*5f50*/  STG.E.128 desc[UR4][R140.64], R136 ;  /* 0x000000888c007986 */ /* 0x0001e2000c101d04 */
[----:B------:R-:W-:Y:S05]  /*5f60*/  BRA `(.L_x_13382) ;  /* 0x0000001000c47947 */ /* 0x000fea0003800000 */
.L_x_13385:
[----:B------:R-:W-:Y:S01]  /*5f70*/  ISETP.NE.AND P0, PT, R29, RZ, PT ;  /* 0x000000ff1d00720c */ /* 0x000fe20003f05270 */
[----:B------:R-:W-:-:S12]  /*5f80*/  BSSY.RECONVERGENT B1, `(.L_x_13400) ;  /* 0x0000025000017945 */ /* 0x000fd80003800200 */
[----:B------:R-:W-:Y:S05]  /*5f90*/  @!P0 BRA `(.L_x_13401) ;  /* 0x00000000008c8947 */ /* 0x000fea0003800000 */
[-CC-:B------:R-:W-:Y:S01]  /*5fa0*/  FFMA.FTZ R133, R155, R141.reuse, R140.reuse ;  /* 0x0000008d9b857223 */ /* 0x180fe2000001008c */
        /* <DEDUP_REMOVED lines=8> */
[----:B------:R-:W0:Y:S01]  /*6030*/  LDC.64 R144, c[0x0][0x478] ;  /* 0x00011e00ff907b82 */ /* 0x000e220000000a00 */
[----:B------:R-:W-:-:S02]  /*6040*/  FADD.FTZ R142, R199, -R142 ;  /* 0x8000008ec78e7221 */ /* 0x000fc40000010000 */
[----:B------:R-:W-:-:S04]  /*6050*/  FMUL.FTZ R133, R132, R203 ;  /* 0x000000cb84857220 */ /* 0x000fc80000410000 */
[----:B------:R-:W-:-:S05]  /*6060*/  FMUL.FTZ R133, R133, UR11 ;  /* 0x0000000b85857c20 */ /* 0x000fca0008410000 */
[----:B------:R-:W-:Y:S01]  /*6070*/  SEL R136, R133, RZ, P0 ;  /* 0x000000ff85887207 */ /* 0x000fe20000000000 */
[----:B------:R-:W-:Y:S01]  /*6080*/  FFMA.FTZ R133, R35, R134, R65 ;  /* 0x0000008623857223 */ /* 0x000fe20000010041 */
[----:B------:R-:W-:-:S03]  /*6090*/  LOP3.LUT P0, RZ, R6, 0xff00, RZ, 0xc0, !PT ;  /* 0x0000ff0006ff7812 */ /* 0x000fc6000780c0ff */
[----:B------:R-:W-:-:S04]  /*60a0*/  FMUL.FTZ R134, R133, R203 ;  /* 0x000000cb85867220 */ /* 0x000fc80000410000 */
[----:B------:R-:W-:Y:S01]  /*60b0*/  FMUL.FTZ R134, R134, UR11 ;  /* 0x0000000b86867c20 */ /* 0x000fe20008410000 */
[----:B0-----:R-:W-:-:S04]  /*60c0*/  IMAD.WIDE.U32 R144, R32, 0x10, R144 ;  /* 0x0000001020907825 */ /* 0x001fc800078e0090 */
[----:B------:R-:W-:Y:S01]  /*60d0*/  SEL R137, R134, RZ, P0 ;  /* 0x000000ff86897207 */ /* 0x000fe20000000000 */
[----:B------:R-:W-:Y:S01]  /*60e0*/  FFMA.FTZ R134, R35, R135, R66 ;  /* 0x0000008723867223 */ /* 0x000fe20000010042 */
[----:B------:R-:W-:-:S03]  /*60f0*/  LOP3.LUT P0, RZ, R6, 0xff0000, RZ, 0xc0, !PT ;  /* 0x00ff000006ff7812 */ /* 0x000fc6000780c0ff */
[----:B------:R-:W-:-:S04]  /*6100*/  FMUL.FTZ R135, R134, R203 ;  /* 0x000000cb86877220 */ /* 0x000fc80000410000 */
[----:B------:R-:W-:-:S05]  /*6110*/  FMUL.FTZ R135, R135, UR11 ;  /* 0x0000000b87877c20 */ /* 0x000fca0008410000 */
[----:B------:R-:W-:Y:S01]  /*6120*/  SEL R138, R135, RZ, P0 ;  /* 0x000000ff878a7207 */ /* 0x000fe20000000000 */
[----:B------:R-:W-:Y:S01]  /*6130*/  FFMA.FTZ R135, R35, R142, R67 ;  /* 0x0000008e23877223 */ /* 0x000fe20000010043 */
[----:B------:R-:W-:Y:S01]  /*6140*/  ISETP.GE.U32.AND P0, PT, R6, 0x1000000, PT ;  /* 0x010000000600780c */ /* 0x000fe20003f06070 */
[----:B------:R-:W0:Y:S02]  /*6150*/  LDC.64 R142, c[0x0][0x468] ;  /* 0x00011a00ff8e7b82 */ /* 0x000e240000000a00 */
[----:B------:R-:W-:Y:S01]  /*6160*/  FMUL.FTZ R139, R135, R203 ;  /* 0x000000cb878b7220 */ /* 0x000fe20000410000 */
[----:B------:R1:W-:Y:S03]  /*6170*/  STG.E.128 desc[UR4][R144.64], R132 ;  /* 0x0000008490007986 */ /* 0x0003e6000c101d04 */
[----:B------:R-:W-:-:S05]  /*6180*/  FMUL.FTZ R139, R139, UR11 ;  /* 0x0000000b8b8b7c20 */ /* 0x000fca0008410000 */
[----:B------:R-:W-:Y:S01]  /*6190*/  SEL R139, R139, RZ, P0 ;  /* 0x000000ff8b8b7207 */ /* 0x000fe20000000000 */
[C---:B0-----:R-:W-:Y:S01]  /*61a0*/  IMAD.WIDE.U32 R142, R32.reuse, 0x10, R142 ;  /* 0x00000010208e7825 */ /* 0x041fe200078e008e */
[----:B------:R-:W-:-:S04]  /*61b0*/  IADD3 R32, PT, PT, R32, 0x100, RZ ;  /* 0x0000010020207810 */ /* 0x000fc80007ffe0ff */
[----:B------:R1:W-:Y:S03]  /*61c0*/  STG.E.128 desc[UR4][R142.64], R136 ;  /* 0x000000888e007986 */ /* 0x0003e6000c101d04 */
.L_x_13401:
[----:B------:R-:W-:Y:S05]  /*61d0*/  BSYNC.RECONVERGENT B1 ;  /* 0x0000000000017941 */ /* 0x000fea0003800200 */
.L_x_13400:
[----:B------:R-:W-:Y:S01]  /*61e0*/  ISETP.NE.AND P0, PT, R30, RZ, PT ;  /* 0x000000ff1e00720c */ /* 0x000fe20003f05270 */
[----:B------:R-:W-:-:S12]  /*61f0*/  BSSY.RECONVERGENT B1, `(.L_x_13402) ;  /* 0x0000025000017945 */ /* 0x000fd80003800200 */
[----:B------:R-:W-:Y:S05]  /*6200*/  @!P0 BRA `(.L_x_13403) ;  /* 0x00000000008c8947 */ /* 0x000fea0003800000 */
[-CC-:B-1----:R-:W-:Y:S01]  /*6210*/  FFMA.FTZ R133, R9, R141.reuse, R140.reuse ;  /* 0x0000008d09857223 */ /* 0x182fe2000001008c */
        /* <DEDUP_REMOVED lines=34> */
.L_x_13403:
[----:B------:R-:W-:Y:S05]  /*6440*/  BSYNC.RECONVERGENT B1 ;  /* 0x0000000000017941 */ /* 0x000fea0003800200 */
.L_x_13402:
[----:B------:R-:W-:Y:S01]  /*6450*/  ISETP.NE.AND P0, PT, R31, RZ, PT ;  /* 0x000000ff1f00720c */ /* 0x000fe20003f05270 */
[----:B------:R-:W-:-:S12]  /*6460*/  BSSY.RECONVERGENT B1, `(.L_x_13404) ;  /* 0x0000025000017945 */ /* 0x000fd80003800200 */
[----:B------:R-:W-:Y:S05]  /*6470*/  @!P0 BRA `(.L_x_13405) ;  /* 0x00000000008c8947 */ /* 0x000fea0003800000 */
[-CC-:B-12---:R-:W-:Y:S01]  /*6480*/  FFMA.FTZ R133, R11, R141.reuse, R140.reuse ;  /* 0x0000008d0b857223 */ /* 0x186fe2000001008c */
        /* <DEDUP_REMOVED lines=34> */
.L_x_13405:
[----:B------:R-:W-:Y:S05]  /*66b0*/  BSYNC.RECONVERGENT B1 ;  /* 0x0000000000017941 */ /* 0x000fea0003800200 */
.L_x_13404:
[----:B------:R-:W-:Y:S04]  /*66c0*/  BSSY.RECONVERGENT B1, `(.L_x_13406) ;  /* 0x0000025000017945 */ /* 0x000fe80003800200 */
[----:B------:R-:W-:Y:S05]  /*66d0*/  @!P5 BRA `(.L_x_13407) ;  /* 0x00000000008cd947 */ /* 0x000fea0003800000 */
[-CC-:B-123--:R-:W-:Y:S01]  /*66e0*/  FFMA.FTZ R133, R15, R141.reuse, R140.reuse ;  /* 0x0000008d0f857223 */ /* 0x18efe2000001008c */
        /* <DEDUP_REMOVED lines=34> */
.L_x_13407:
[----:B------:R-:W-:Y:S05]  /*6910*/  BSYNC.RECONVERGENT B1 ;  /* 0x0000000000017941 */ /* 0x000fea0003800200 */
.L_x_13406:
[----:B------:R-:W-:Y:S04]  /*6920*/  BSSY.RECONVERGENT B1, `(.L_x_13408) ;  /* 0x0000025000017945 */ /* 0x000fe80003800200 */
[----:B------:R-:W-:Y:S05]  /*6930*/  @!P4 BRA `(.L_x_13409) ;  /* 0x00000000008cc947 */ /* 0x000fea0003800000 */
[-CC-:B-1234-:R-:W-:Y:S01]  /*6940*/  FFMA.FTZ R133, R17, R141.reuse, R140.reuse ;  /* 0x0000008d11857223 */ /* 0x19efe2000001008c */
        /* <DEDUP_REMOVED lines=34> */
.L_x_13409:
[----:B------:R-:W-:Y:S05]  /*6b70*/  BSYNC.RECONVERGENT B1 ;  /* 0x0000000000017941 */ /* 0x000fea0003800200 */
.L_x_13408:
        /* <DEDUP_REMOVED lines=37> */
.L_x_13411:
[----:B------:R-:W-:Y:S05]  /*6dd0*/  BSYNC.RECONVERGENT B1 ;  /* 0x0000000000017941 */ /* 0x000fea0003800200 */
.L_x_13410:
[----:B------:R-:W-:Y:S04]  /*6de0*/  BSSY.RECONVERGENT B1, `(.L_x_13412) ;  /* 0x0000025000017945 */ /* 0x000fe80003800200 */
[----:B------:R-:W-:Y:S05]  /*6df0*/  @!P2 BRA `(.L_x_13413) ;  /* 0x00000000008ca947 */ /* 0x000fea0003800000 */
[-CC-:B-1234-:R-:W-:Y:S01]  /*6e00*/  FFMA.FTZ R133, R23, R141.reuse, R140.reuse ;  /* 0x0000008d17857223 */ /* 0x19efe2000001008c */
[----:B------:R-:W-:Y:S01]  /*6e10*/  LOP3.LUT P0, RZ, R22, 0xff, RZ, 0xc0, !PT ;  /* 0x000000ff16ff7812 */ /* 0x000fe2000780c0ff */
[-CC-:B------:R-:W-:Y:S01]  /*6e20*/  FFMA.FTZ R135, R173, R141.reuse, R140.reuse ;  /* 0x0000008dad877223 */ /* 0x180fe2000001008c */
[----:B------:R-:W-:Y:S01]  /*6e30*/  FFMA.FTZ R142, R190, R141, R140 ;  /* 0x0000008dbe8e7223 */ /* 0x000fe2000001008c */
[----:B------:R-:W-:Y:S01]  /*6e40*/  FADD.FTZ R133, R24, -R133 ;  /* 0x8000008518857221 */ /* 0x000fe20000010000 */
[----:B------:R-:W0:Y:S01]  /*6e50*/  LDC.64 R144, c[0x0][0x478] ;  /* 0x00011e00ff907b82 */ /* 0x000e220000000a00 */
[----:B------:R-:W-:Y:S01]  /*6e60*/  FADD.FTZ R135, R172, -R135 ;  /* 0x80000087ac877221 */ /* 0x000fe20000010000 */
[----:B------:R-:W-:Y:S01]  /*6e70*/  FADD.FTZ R142, R187, -R142 ;  /* 0x8000008ebb8e7221 */ /* 0x000fe20000010000 */
[----:B-----5:R-:W-:-:S04]  /*6e80*/  FFMA.FTZ R132, R35, R133, R40 ;  /* 0x0000008523847223 */ /* 0x020fc80000010028 */
[----:B------:R-:W-:-:S04]  /*6e90*/  FMUL.FTZ R133, R132, R203 ;  /* 0x000000cb84857220 */ /* 0x000fc80000410000 */
[----:B------:R-:W-:-:S05]  /*6ea0*/  FMUL.FTZ R133, R133, UR11 ;  /* 0x0000000b85857c20 */ /* 0x000fca0008410000 */
[----:B------:R-:W-:Y:S01]  /*6eb0*/  SEL R136, R133, RZ, P0 ;  /* 0x000000ff85887207 */ /* 0x000fe20000000000 */
[----:B------:R-:W-:Y:S01]  /*6ec0*/  FFMA.FTZ R133, R158, R141, R140 ;  /* 0x0000008d9e857223 */ /* 0x000fe2000001008c */
[----:B------:R-:W-:-:S03]  /*6ed0*/  LOP3.LUT P0, RZ, R22, 0xff00, RZ, 0xc0, !PT ;  /* 0x0000ff0016ff7812 */ /* 0x000fc6000780c0ff */
[----:B------:R-:W-:Y:S01]  /*6ee0*/  FADD.FTZ R134, R156, -R133 ;  /* 0x800000859c867221 */ /* 0x000fe20000010000 */
[----:B0-----:R-:W-:-:S04]  /*6ef0*/  IMAD.WIDE.U32 R144, R32, 0x10, R144 ;  /* 0x0000001020907825 */ /* 0x001fc800078e0090 */
[----:B------:R-:W-:-:S04]  /*6f00*/  FFMA.FTZ R133, R35, R134, R41 ;  /* 0x0000008623857223 */ /* 0x000fc80000010029 */
[----:B------:R-:W-:-:S04]  /*6f10*/  FMUL.FTZ R134, R133, R203 ;  /* 0x000000cb85867220 */ /* 0x000fc80000410000 */
[----:B------:R-:W-:-:S05]  /*6f20*/  FMUL.FTZ R134, R134, UR11 ;  /* 0x0000000b86867c20 */ /* 0x000fca0008410000 */
        /* <DEDUP_REMOVED lines=16> */
.L_x_13413:
[----:B------:R-:W-:Y:S05]  /*7030*/  BSYNC.RECONVERGENT B1 ;  /* 0x0000000000017941 */ /* 0x000fea0003800200 */
.L_x_13412:
[----:B------:R-:W-:-:S13]  /*7040*/  ISETP.NE.AND P0, PT, R201, RZ, PT ;  /* 0x000000ffc900720c */ /* 0x000fda0003f05270 */
[----:B------:R-:W-:Y:S05]  /*7050*/  @!P0 BRA `(.L_x_13382) ;  /* 0x0000000000888947 */ /* 0x000fea0003800000 */
[-CC-:B-1234-:R-:W-:Y:S01]  /*7060*/  FFMA.FTZ R133, R188, R141.reuse, R140.reuse ;  /* 0x0000008dbc857223 */ /* 0x19efe2000001008c */
[----:B------:R-:W-:Y:S01]  /*7070*/  ISETP.GE.U32.AND P0, PT, R25, 0x1000000, PT ;  /* 0x010000001900780c */ /* 0x000fe20003f06070 */
[-CC-:B------:R-:W-:Y:S01]  /*7080*/  FFMA.FTZ R134, R34, R141.reuse, R140.reuse ;  /* 0x0000008d22867223 */ /* 0x180fe2000001008c */
[----:B------:R-:W0:Y:S01]  /*7090*/  LDC.64 R142, c[0x0][0x478] ;  /* 0x00011e00ff8e7b82 */ /* 0x000e220000000a00 */
[----:B------:R-:W-:Y:S01]  /*70a0*/  FADD.FTZ R132, R186, -R133 ;  /* 0x80000085ba847221 */ /* 0x000fe20000010000 */
[-C--:B------:R-:W-:Y:S01]  /*70b0*/  FFMA.FTZ R133, R27, R141.reuse, R140 ;  /* 0x0000008d1b857223 */ /* 0x080fe2000001008c */
[----:B------:R-:W-:Y:S01]  /*70c0*/  FADD.FTZ R134, R33, -R134 ;  /* 0x8000008621867221 */ /* 0x000fe20000010000 */
[----:B------:R-:W-:Y:S01]  /*70d0*/  FFMA.FTZ R140, R171, R141, R140 ;  /* 0x0000008dab8c7223 */ /* 0x000fe2000001008c */
[----:B-----5:R-:W-:Y:S01]  /*70e0*/  FFMA.FTZ R135, R35, R132, R39 ;  /* 0x0000008423877223 */ /* 0x020fe20000010027 */
[----:B------:R-:W-:Y:S02]  /*70f0*/  FADD.FTZ R133, R26, -R133 ;  /* 0x800000851a857221 */ /* 0x000fe40000010000 */
[----:B------:R-:W-:Y:S01]  /*7100*/  FADD.FTZ R140, R169, -R140 ;  /* 0x8000008ca98c7221 */ /* 0x000fe20000010000 */
[----:B------:R-:W-:-:S04]  /*7110*/  FMUL.FTZ R132, R135, R203 ;  /* 0x000000cb87847220 */ /* 0x000fc80000410000 */
[----:B------:R-:W-:-:S05]  /*7120*/  FMUL.FTZ R132, R132, UR11 ;  /* 0x0000000b84847c20 */ /* 0x000fca0008410000 */
[----:B------:R-:W-:Y:S01]  /*7130*/  SEL R139, R132, RZ, P0 ;  /* 0x000000ff848b7207 */ /* 0x000fe20000000000 */
[----:B------:R-:W-:Y:S01]  /*7140*/  FFMA.FTZ R132, R35, R133, R36 ;  /* 0x0000008523847223 */ /* 0x000fe20000010024 */
[----:B------:R-:W-:-:S03]  /*7150*/  LOP3.LUT P0, RZ, R25, 0xff, RZ, 0xc0, !PT ;  /* 0x000000ff19ff7812 */ /* 0x000fc6000780c0ff */
[----:B------:R-:W-:Y:S01]  /*7160*/  FMUL.FTZ R133, R132, R203 ;  /* 0x000000cb84857220 */ /* 0x000fe20000410000 */
[----:B0-----:R-:W-:-:S04]  /*7170*/  IMAD.WIDE.U32 R142, R32, 0x10, R142 ;  /* 0x00000010208e7825 */ /* 0x001fc800078e008e */
        /* <DEDUP_REMOVED lines=8> */
[----:B------:R-:W-:Y:S01]  /*7200*/  LOP3.LUT P0, RZ, R25, 0xff0000, RZ, 0xc0, !PT ;  /* 0x00ff000019ff7812 */ /* 0x000fe2000780c0ff */
[----:B------:R-:W0:Y:S02]  /*7210*/  LDC.64 R140, c[0x0][0x468] ;  /* 0x00011a00ff8c7b82 */ /* 0x000e240000000a00 */
[----:B------:R-:W-:Y:S01]  /*7220*/  FMUL.FTZ R203, R134, R203 ;  /* 0x000000cb86cb7220 */ /* 0x000fe20000410000 */
[----:B------:R1:W-:Y:S03]  /*7230*/  STG.E.128 desc[UR4][R142.64], R132 ;  /* 0x000000848e007986 */ /* 0x0003e6000c101d04 */
[----:B------:R-:W-:-:S05]  /*7240*/  FMUL.FTZ R138, R203, UR11 ;  /* 0x0000000bcb8a7c20 */ /* 0x000fca0008410000 */
[----:B------:R-:W-:Y:S01]  /*7250*/  SEL R138, R138, RZ, P0 ;  /* 0x000000ff8a8a7207 */ /* 0x000fe20000000000 */
[----:B0-----:R-:W-:-:S05]  /*7260*/  IMAD.WIDE.U32 R140, R32, 0x10, R140 ;  /* 0x00000010208c7825 */ /* 0x001fca00078e008c */
[----:B------:R1:W-:Y:S02]  /*7270*/  STG.E.128 desc[UR4][R140.64], R136 ;  /* 0x000000888c007986 */ /* 0x0003e4000c101d04 */
.L_x_13382:
[----:B------:R-:W-:Y:S05]  /*7280*/  BSYNC.RECONVERGENT B0 ;  /* 0x0000000000007941 */ /* 0x000fea0003800200 */
.L_x_13352:
[----:B01234-:R-:W0:Y:S01]  /*7290*/  LDC.64 R136, c[0x0][0x380] ;  /* 0x0000e000ff887b82 */ /* 0x01fe220000000a00 */
[----:B------:R-:W-:Y:S02]  /*72a0*/  PLOP3.LUT P1, PT, P1, PT, PT, 0x8, 0x80 ;  /* 0x000000000080781c */ /* 0x000fe40000f2e170 */
[----:B0-----:R-:W-:-:S04]  /*72b0*/  IADD3 R5, PT, PT, R5, R136, RZ ;  /* 0x0000008805057210 */ /* 0x001fc80007ffe0ff */
[----:B------:R-:W-:-:S13]  /*72c0*/  ISETP.GE.AND P0, PT, R5, R137, PT ;  /* 0x000000890500720c */ /* 0x000fda0003f06270 */
[----:B------:R-:W-:Y:S05]  /*72d0*/  @!P0 BRA `(.L_x_13414) ;  /* 0xffffff98001c8947 */ /* 0x000fea000383ffff */
.L_x_13335:
[----:B------:R-:W0:Y:S01]  /*72e0*/  LDC.64 R4, c[0x0][0x440] ;  /* 0x00011000ff047b82 */ /* 0x000e220000000a00 */
[----:B------:R-:W-:Y:S01]  /*72f0*/  ISETP.NE.AND P0, PT, R29, RZ, PT ;  /* 0x000000ff1d00720c */ /* 0x000fe20003f05270 */
[----:B------:R-:W-:Y:S01]  /*7300*/  IMAD R3, R2, UR6, RZ ;  /* 0x0000000602037c24 */ /* 0x000fe2000f8e02ff */
[----:B------:R-:W-:Y:S02]  /*7310*/  ISETP.NE.AND P1, PT, R30, RZ, PT ;  /* 0x000000ff1e00720c */ /* 0x000fe40003f25270 */
[----:B------:R-:W-:Y:S02]  /*7320*/  ISETP.NE.AND P6, PT, R31, RZ, PT ;  /* 0x000000ff1f00720c */ /* 0x000fe40003fc5270 */
[----:B------:R-:W-:Y:S01]  /*7330*/  LEA.HI R27, R3, R0, RZ, 0x1e ;  /* 0x00000000031b7211 */ /* 0x000fe200078ff0ff */
[----:B------:R-:W1:Y:S08]  /*7340*/  LDC.64 R6, c[0x0][0x448] ;  /* 0x00011200ff067b82 */ /* 0x000e700000000a00 */
[----:B-----5:R-:W2:Y:S01]  /*7350*/  LDC.64 R8, c[0x0][0x448] ;  /* 0x00011200ff087b82 */ /* 0x020ea20000000a00 */
[----:B0-----:R-:W-:-:S07]  /*7360*/  @P0 IMAD.WIDE.U32 R2, R27, 0x10, R4 ;  /* 0x000000101b020825 */ /* 0x001fce00078e0004 */
[----:B------:R-:W0:Y:S01]  /*7370*/  LDC.64 R10, c[0x0][0x440] ;  /* 0x00011000ff0a7b82 */ /* 0x000e220000000a00 */
[----:B------:R3:W-:Y:S01]  /*7380*/  @P0 STG.E.128 desc[UR4][R2.64], R96 ;  /* 0x0000006002000986 */ /* 0x0007e2000c101d04 */
[----:B-1----:R-:W-:-:S06]  /*7390*/  @P0 IMAD.WIDE.U32 R4, R27, 0x10, R6 ;  /* 0x000000101b040825 */ /* 0x002fcc00078e0006 */
[----:B------:R-:W1:Y:S01]  /*73a0*/  LDC.64 R12, c[0x0][0x448] ;  /* 0x00011200ff0c7b82 */ /* 0x000e620000000a00 */
[----:B------:R-:W-:Y:S01]  /*73b0*/  @P0 IADD3 R27, PT, PT, R27, 0x100, RZ ;  /* 0x000001001b1b0810 */ /* 0x000fe20007ffe0ff */
[----:B------:R4:W-:Y:S01]  /*73c0*/  @P0 STG.E.128 desc[UR4][R4.64], R128 ;  /* 0x0000008004000986 */ /* 0x0009e2000c101d04 */
[----:B------:R-:W-:-:S03]  /*73d0*/  ISETP.NE.AND P0, PT, R201, RZ, PT ;  /* 0x000000ffc900720c */ /* 0x000fc60003f05270 */
[C---:B--2---:R-:W-:Y:S02]  /*73e0*/  @P1 IMAD.WIDE.U32 R8, R27.reuse, 0x10, R8 ;  /* 0x000000101b081825 */ /* 0x044fe400078e0008 */
[----:B------:R-:W2:Y:S08]  /*73f0*/  LDC.64 R6, c[0x0][0x440] ;  /* 0x00011000ff067b82 */ /* 0x000eb00000000a00 */
[----:B------:R-:W4:Y:S08]  /*7400*/  LDC.64 R14, c[0x0][0x440] ;  /* 0x00011000ff0e7b82 */ /* 0x000f300000000a00 */
[----:B------:R-:W4:Y:S08]  /*7410*/  LDC.64 R16, c[0x0][0x448] ;  /* 0x00011200ff107b82 */ /* 0x000f300000000a00 */
[----:B------:R-:W4:Y:S01]  /*7420*/  LDC.64 R18, c[0x0][0x440] ;  /* 0x00011000ff127b82 */ /* 0x000f220000000a00 */
[C---:B--2---:R-:W-:Y:S01]  /*7430*/  @P1 IMAD.WIDE.U32 R6, R27.reuse, 0x10, R6 ;  /* 0x000000101b061825 */ /* 0x044fe200078e0006 */
[----:B------:R-:W-:-:S04]  /*7440*/  @P1 IADD3 R27, PT, PT, R27, 0x100, RZ ;  /* 0x000001001b1b1810 */ /* 0x000fc80007ffe0ff */
[----:B------:R2:W-:Y:S01]  /*7450*/  @P1 STG.E.128 desc[UR4][R6.64], R92 ;  /* 0x0000005c06001986 */ /* 0x0005e2000c101d04 */
[C---:B0-----:R-:W-:Y:S01]  /*7460*/  @P6 IMAD.WIDE.U32 R10, R27.reuse, 0x10, R10 ;  /* 0x000000101b0a6825 */ /* 0x041fe200078e000a */
[----:B------:R-:W0:Y:S02]  /*7470*/  LDC.64 R20, c[0x0][0x448] ;  /* 0x00011200ff147b82 */ /* 0x000e240000000a00 */
[----:B------:R2:W-:Y:S01]  /*7480*/  @P1 STG.E.128 desc[UR4][R8.64], R124 ;  /* 0x0000007c08001986 */ /* 0x0005e2000c101d04 */
[C---:B-1----:R-:W-:Y:S01]  /*7490*/  @P6 IMAD.WIDE.U32 R12, R27.reuse, 0x10, R12 ;  /* 0x000000101b0c6825 */ /* 0x042fe200078e000c */
[----:B------:R-:W-:Y:S02]  /*74a0*/  @P6 IADD3 R27, PT, PT, R27, 0x100, RZ ;  /* 0x000001001b1b6810 */ /* 0x000fe40007ffe0ff */
[----:B------:R2:W-:Y:S02]  /*74b0*/  @P6 STG.E.128 desc[UR4][R10.64], R88 ;  /* 0x000000580a006986 */ /* 0x0005e4000c101d04 */
[----:B---3--:R-:W1:Y:S01]  /*74c0*/  LDC.64 R2, c[0x0][0x440] ;  /* 0x00011000ff027b82 */ /* 0x008e620000000a00 */
[C---:B----4-:R-:W-:Y:S01]  /*74d0*/  @P5 IMAD.WIDE.U32 R14, R27.reuse, 0x10, R14 ;  /* 0x000000101b0e5825 */ /* 0x050fe200078e000e */
[----:B------:R2:W-:Y:S03]  /*74e0*/  @P6 STG.E.128 desc[UR4][R12.64], R120 ;  /* 0x000000780c006986 */ /* 0x0005e6000c101d04 */
[C---:B------:R-:W-:Y:S01]  /*74f0*/  @P5 IMAD.WIDE.U32 R16, R27.reuse, 0x10, R16 ;  /* 0x000000101b105825 */ /* 0x040fe200078e0010 */
        /* <DEDUP_REMOVED lines=29> */
.L_x_13415:
        /* <DEDUP_REMOVED lines=11> */
.L_x_15746:


//--------------------- .text._ZN10layer_norm13ln_bwd_kernelINS_13Kernel_traitsI6__halfffffjLj8192ELj1ELj1ELj8ELj16ENS_18Kernel_traits_baseILj8192ES2_ffffjLj256EEEEELb1ELb0ELb0ELb1EEEvNS_9BwdParamsE --------------------------
	.section	.text._ZN10layer_norm13ln_bwd_kernelINS_13Kernel_traitsI6__halfffffjLj8192ELj1ELj1ELj8ELj16ENS_18Kernel_traits_baseILj8192ES2_ffffjLj256EEEEELb1ELb0ELb0ELb1EEEvNS_9BwdParamsE,"ax",@progbits
	.align	128
        .global         _ZN10layer_norm13ln_bwd_kernelINS_13Kernel_traitsI6__halfffffjLj8192ELj1ELj1ELj8ELj16ENS_18Kernel_traits_baseILj8192ES2_ffffjLj256EEEEELb1ELb0ELb0ELb1EEEvNS_9BwdParamsE
        .type           _ZN10layer_norm13ln_bwd_kernelINS_13Kernel_traitsI6__halfffffjLj8192ELj1ELj1ELj8ELj16ENS_18Kernel_traits_baseILj8192ES2_ffffjLj256EEEEELb1ELb0ELb0ELb1EEEvNS_9BwdParamsE,@function
        .size           _ZN10layer_norm13ln_bwd_kernelINS_13Kernel_traitsI6__halfffffjLj8192ELj1ELj1ELj8ELj16ENS_18Kernel_traits_baseILj8192ES2_ffffjLj256EEEEELb1ELb0ELb0ELb1EEEvNS_9BwdParamsE,(.L_x_15747 - _ZN10layer_norm13ln_bwd_kernelINS_13Kernel_traitsI6__halfffffjLj8192ELj1ELj1ELj8ELj16ENS_18Kernel_traits_baseILj8192ES2_ffffjLj256EEEEELb1ELb0ELb0ELb1EEEvNS_9BwdParamsE)
        .other          _ZN10layer_norm13ln_bwd_kernelINS_13Kernel_traitsI6__halfffffjLj8192ELj1ELj1ELj8ELj16ENS_18Kernel_traits_baseILj8192ES2_ffffjLj256EEEEELb1ELb0ELb0ELb1EEEvNS_9BwdParamsE,@"STO_CUDA_ENTRY STV_DEFAULT"
_ZN10layer_norm13ln_bwd_kernelINS_13Kernel_traitsI6__halfffffjLj8192ELj1ELj1ELj8ELj16ENS_18Kernel_traits_baseILj8192ES2_ffffjLj256EEEEELb1ELb0ELb0ELb1EEEvNS_9BwdParamsE:
.text._ZN10layer_norm13ln_bwd_kernelINS_13Kernel_traitsI6__halfffffjLj8192ELj1ELj1ELj8ELj16ENS_18Kernel_traits_baseILj8192ES2_ffffjLj256EEEEELb1ELb0ELb0ELb1EEEvNS_9BwdParamsE:
        /* <DEDUP_REMOVED lines=43> */
[----:B------:R-:W-:Y:S01]  /*02b0*/  PLOP3.LUT P3, PT, PT, PT, PT, 0x8, 0x80 ;  /* 0x000000000080781c */ /* 0x000fe20003f6e170 */
        /* <DEDUP_REMOVED lines=17> */
[----:B------:R-:W-:Y:S01]  /*03d0*/  MOV R190, RZ ;  /* 0x000000ff00be7202 */ /* 0x000fe20000000f00 */
[----:B0-----:R-:W3:Y:S01]  /*03e0*/  LDG.E.64 R16, desc[UR6][R2.64+0x1000] ;  /* 0x0010000602107981 */ /* 0x001ee2000c1e1b00 */
[----:B------:R-:W-:Y:S02]  /*03f0*/  MOV R32, RZ ;  /* 0x000000ff00207202 */ /* 0x000fe40000000f00 */
[----:B------:R-:W-:Y:S02]  /*0400*/  CS2R R30, SRZ ;  /* 0x00000000001e7805 */ /* 0x000fe4000001ff00 */
[----:B------:R-:W-:Y:S01]  /*0410*/  CS2R R28, SRZ ;  /* 0x00000000001c7805 */ /* 0x000fe2000001ff00 */
[----:B------:R-:W4:Y:S01]  /*0420*/  LDG.E.64 R18, desc[UR6][R2.64+0x800] ;  /* 0x0008000602127981 */ /* 0x000f22000c1e1b00 */
[----:B------:R-:W-:-:S02]  /*0430*/  CS2R R26, SRZ ;  /* 0x00000000001a7805 */ /* 0x000fc4000001ff00 */
[----:B------:R-:W-:Y:S02]  /*0440*/  CS2R R24, SRZ ;  /* 0x0000000000187805 */ /* 0x000fe4000001ff00 */
[----:B------:R-:W-:Y:S01]  /*0450*/  CS2R R22, SRZ ;  /* 0x0000000000167805 */ /* 0x000fe2000001ff00 */
[----:B------:R-:W5:Y:S01]  /*0460*/  LDG.E.64 R20, desc[UR6][R2.64] ;  /* 0x0000000602147981 */ /* 0x000f62000c1e1b00 */
[----:B------:R-:W0:Y:S03]  /*0470*/  LDCU.U8 UR8, c[0x0][0x410] ;  /* 0x00008200ff0877ac */ /* 0x000e260008000000 */
[----:B------:R-:W5:Y:S01]  /*0480*/  LDG.E.64 R6, desc[UR6][R2.64+0x3800] ;  /* 0x0038000602067981 */ /* 0x000f62000c1e1b00 */
[----:B------:R-:W1:Y:S03]  /*0490*/  LDCU UR4, c[0x0][0x408] ;  /* 0x00008100ff0477ac */ /* 0x000e660008000800 */
[----:B------:R-:W5:Y:S01]  /*04a0*/  LDG.E.64 R8, desc[UR6][R2.64+0x3000] ;  /* 0x0030000602087981 */ /* 0x000f62000c1e1b00 */
[----:B------:R-:W0:Y:S03]  /*04b0*/  LDCU UR9, c[0x0][0x388] ;  /* 0x00007100ff0977ac */ /* 0x000e260008000800 */
[----:B------:R-:W5:Y:S01]  /*04c0*/  LDG.E.64 R10, desc[UR6][R2.64+0x2800] ;  /* 0x00280006020a7981 */ /* 0x000f62000c1e1b00 */
[----:B------:R-:W0:Y:S03]  /*04d0*/  LDCU UR12, c[0x0][0x400] ;  /* 0x00008000ff0c77ac */ /* 0x000e260008000800 */
[----:B------:R-:W5:Y:S01]  /*04e0*/  LDG.E.64 R12, desc[UR6][R2.64+0x2000] ;  /* 0x00200006020c7981 */ /* 0x000f62000c1e1b00 */
[----:B------:R-:W0:Y:S03]  /*04f0*/  LDCU.64 UR14, c[0x0][0x478] ;  /* 0x00008f00ff0e77ac */ /* 0x000e260008000a00 */
[----:B------:R4:W5:Y:S01]  /*0500*/  LDG.E.64 R14, desc[UR6][R2.64+0x1800] ;  /* 0x00180006020e7981 */ /* 0x000962000c1e1b00 */
[----:B--2---:R-:W-:Y:S01]  /*0510*/  ISETP.NE.U32.AND P1, PT, R4, RZ, PT ;  /* 0x000000ff0400720c */ /* 0x004fe20003f25070 */
[----:B------:R-:W2:Y:S03]  /*0520*/  LDCU.64 UR10, c[0x0][0x438] ;  /* 0x00008700ff0a77ac */ /* 0x000ea60008000a00 */
[----:B------:R-:W-:-:S02]  /*0530*/  ISETP.NE.AND.EX P1, PT, R5, RZ, PT, P1 ;  /* 0x000000ff0500720c */ /* 0x000fc40003f25310 */
[----:B------:R-:W-:Y:S01]  /*0540*/  CS2R R4, SRZ ;  /* 0x0000000000047805 */ /* 0x000fe2000001ff00 */
[----:B---3--:R-:W-:Y:S02]  /*0550*/  HADD2.F32 R0, -RZ, R16.H0_H0 ;  /* 0x20000010ff007230 */ /* 0x008fe40000004100 */
[----:B----4-:R-:W-:-:S03]  /*0560*/  HADD2.F32 R2, -RZ, R18.H0_H0 ;  /* 0x20000012ff027230 */ /* 0x010fc60000004100 */
[----:B------:R3:W-:Y:S01]  /*0570*/  STL [R1], R0 ;  /* 0x0000000001007387 */ /* 0x0007e20000100800 */
[--C-:B------:R-:W-:Y:S02]  /*0580*/  SHF.R.U64 R35, R18, 0x10, R19.reuse ;  /* 0x0000001012237819 */ /* 0x100fe40000001213 */
[----:B------:R-:W-:Y:S01]  /*0590*/  SHF.R.U32.HI R34, RZ, 0x10, R19 ;  /* 0x00000010ff227819 */ /* 0x000fe20000011613 */
[----:B------:R4:W-:Y:S01]  /*05a0*/  STL [R1+0x10], R2 ;  /* 0x0000100201007387 */ /* 0x0009e20000100800 */
[--C-:B-----5:R-:W-:Y:S01]  /*05b0*/  SHF.R.U32.HI R36, RZ, 0x10, R21.reuse ;  /* 0x00000010ff247819 */ /* 0x120fe20000011615 */
[----:B---3--:R-:W-:Y:S01]  /*05c0*/  HADD2.F32 R0, -RZ, R19.H0_H0 ;  /* 0x20000013ff007230 */ /* 0x008fe20000004100 */
[----:B------:R-:W-:Y:S01]  /*05d0*/  SHF.R.U64 R37, R20, 0x10, R21 ;  /* 0x0000001014257819 */ /* 0x000fe20000001215 */
[----:B------:R-:W-:Y:S02]  /*05e0*/  HADD2.F32 R39, -RZ, R35.H0_H0 ;  /* 0x20000023ff277230 */ /* 0x000fe40000004100 */
[----:B----4-:R-:W-:Y:S01]  /*05f0*/  HADD2.F32 R2, -RZ, R20.H0_H0 ;  /* 0x20000014ff027230 */ /* 0x010fe20000004100 */
[----:B------:R3:W-:Y:S01]  /*0600*/  STL [R1+0x8], R0 ;  /* 0x0000080001007387 */ /* 0x0007e20000100800 */
[----:B------:R-:W-:-:S02]  /*0610*/  HADD2.F32 R38, -RZ, R34.H0_H0 ;  /* 0x20000022ff267230 */ /* 0x000fc40000004100 */
[----:B------:R-:W-:Y:S01]  /*0620*/  HADD2.F32 R34, -RZ, R36.H0_H0 ;  /* 0x20000024ff227230 */ /* 0x000fe20000004100 */
[----:B------:R4:W-:Y:S01]  /*0630*/  STL [R1+0x20], R2 ;  /* 0x0000200201007387 */ /* 0x0009e20000100800 */
[----:B------:R-:W-:Y:S02]  /*0640*/  HADD2.F32 R35, -RZ, R37.H0_H0 ;  /* 0x20000025ff237230 */ /* 0x000fe40000004100 */
[----:B---3--:R-:W-:-:S05]  /*0650*/  HADD2.F32 R0, -RZ, R21.H0_H0 ;  /* 0x20000015ff007230 */ /* 0x008fca0000004100 */
[----:B------:R3:W-:Y:S04]  /*0660*/  STL [R1+0x18], R0 ;  /* 0x0000180001007387 */ /* 0x0007e80000100800 */
[----:B------:R0:W-:Y:S04]  /*0670*/  STL [R1+0xc], R39 ;  /* 0x00000c2701007387 */ /* 0x0001e80000100800 */
[----:B------:R0:W-:Y:S04]  /*0680*/  STL [R1+0x4], R38 ;  /* 0x0000042601007387 */ /* 0x0001e80000100800 */
[----:B------:R0:W-:Y:S04]  /*0690*/  STL [R1+0x14], R34 ;  /* 0x0000142201007387 */ /* 0x0001e80000100800 */
[----:B------:R0:W-:Y:S01]  /*06a0*/  STL [R1+0x1c], R35 ;  /* 0x00001c2301007387 */ /* 0x0001e20000100800 */
[----:B------:R-:W-:-:S02]  /*06b0*/  SHF.R.U64 R232, R6, 0x10, R7 ;  /* 0x0000001006e87819 */ /* 0x000fc40000001207 */
[----:B------:R-:W-:Y:S02]  /*06c0*/  SHF.R.U32.HI R230, RZ, 0x10, R7 ;  /* 0x00000010ffe67819 */ /* 0x000fe40000011607 */
[--C-:B------:R-:W-:Y:S02]  /*06d0*/  SHF.R.U64 R236, R8, 0x10, R9.reuse ;  /* 0x0000001008ec7819 */ /* 0x100fe40000001209 */
[----:B------:R-:W-:Y:S02]  /*06e0*/  SHF.R.U32.HI R234, RZ, 0x10, R9 ;  /* 0x00000010ffea7819 */ /* 0x000fe40000011609 */
[--C-:B------:R-:W-:Y:S02]  /*06f0*/  SHF.R.U64 R240, R10, 0x10, R11.reuse ;  /* 0x000000100af07819 */ /* 0x100fe4000000120b */
[----:B------:R-:W-:Y:S02]  /*0700*/  SHF.R.U32.HI R238, RZ, 0x10, R11 ;  /* 0x00000010ffee7819 */ /* 0x000fe4000001160b */
[----:B------:R-:W-:-:S02]  /*0710*/  SHF.R.U64 R244, R12, 0x10, R13 ;  /* 0x000000100cf47819 */ /* 0x000fc4000000120d */
[----:B------:R-:W-:Y:S02]  /*0720*/  SHF.R.U32.HI R242, RZ, 0x10, R13 ;  /* 0x00000010fff27819 */ /* 0x000fe4000001160d */
[--C-:B------:R-:W-:Y:S02]  /*0730*/  SHF.R.U64 R248, R14, 0x10, R15.reuse ;  /* 0x000000100ef87819 */ /* 0x100fe4000000120f */
[----:B------:R-:W-:Y:S02]  /*0740*/  SHF.R.U32.HI R246, RZ, 0x10, R15 ;  /* 0x00000010fff67819 */ /* 0x000fe4000001160f */
[--C-:B------:R-:W-:Y:S02]  /*0750*/  SHF.R.U64 R252, R16, 0x10, R17.reuse ;  /* 0x0000001010fc7819 */ /* 0x100fe40000001211 */
[----:B------:R-:W-:Y:S01]  /*0760*/  SHF.R.U32.HI R250, RZ, 0x10, R17 ;  /* 0x00000010fffa7819 */ /* 0x000fe20000011611 */
[----:B------:R-:W-:Y:S01]  /*0770*/  HADD2.F32 R233, -RZ, R6.H0_H0 ;  /* 0x20000006ffe97230 */ /* 0x000fe20000004100 */
[----:B------:R-:W-:Y:S01]  /*0780*/  CS2R R20, SRZ ;  /* 0x0000000000147805 */ /* 0x000fe2000001ff00 */
[----:B------:R-:W-:Y:S01]  /*0790*/  HADD2.F32 R231, -RZ, R7.H0_H0 ;  /* 0x20000007ffe77230 */ /* 0x000fe20000004100 */
[----:B------:R-:W-:Y:S01]  /*07a0*/  CS2R R18, SRZ ;  /* 0x0000000000127805 */ /* 0x000fe2000001ff00 */
[----:B------:R-:W-:Y:S01]  /*07b0*/  HADD2.F32 R237, -RZ, R8.H0_H0 ;  /* 0x20000008ffed7230 */ /* 0x000fe20000004100 */
[----:B------:R-:W-:Y:S01]  /*07c0*/  CS2R R6, SRZ ;  /* 0x0000000000067805 */ /* 0x000fe2000001ff00 */
[----:B------:R-:W-:Y:S01]  /*07d0*/  HADD2.F32 R235, -RZ, R9.H0_H0 ;  /* 0x20000009ffeb7230 */ /* 0x000fe20000004100 */
[----:B------:R-:W-:Y:S01]  /*07e0*/  CS2R R8, SRZ ;  /* 0x0000000000087805 */ /* 0x000fe2000001ff00 */
[----:B------:R-:W-:Y:S01]  /*07f0*/  HADD2.F32 R241, -RZ, R10.H0_H0 ;  /* 0x2000000afff17230 */ /* 0x000fe20000004100 */
[----:B----4-:R-:W-:Y:S01]  /*0800*/  CS2R R2, SRZ ;  /* 0x0000000000027805 */ /* 0x010fe2000001ff00 */
[----:B------:R-:W-:Y:S01]  /*0810*/  HADD2.F32 R239, -RZ, R11.H0_H0 ;  /* 0x2000000bffef7230 */ /* 0x000fe20000004100 */
[----:B------:R-:W-:Y:S01]  /*0820*/  CS2R R10, SRZ ;  /* 0x00000000000a7805 */ /* 0x000fe2000001ff00 */
[----:B------:R-:W-:Y:S01]  /*0830*/  HADD2.F32 R245, -RZ, R12.H0_H0 ;  /* 0x2000000cfff57230 */ /* 0x000fe20000004100 */
[----:B---3--:R-:W-:Y:S01]  /*0840*/  MOV R0, UR5 ;  /* 0x0000000500007c02 */ /* 0x008fe20008000f00 */
[----:B------:R-:W-:Y:S01]  /*0850*/  HADD2.F32 R243, -RZ, R13.H0_H0 ;  /* 0x2000000dfff37230 */ /* 0x000fe20000004100 */
[----:B------:R-:W-:Y:S01]  /*0860*/  CS2R R12, SRZ ;  /* 0x00000000000c7805 */ /* 0x000fe2000001ff00 */
[----:B------:R-:W-:-:S02]  /*0870*/  HADD2.F32 R249, -RZ, R14.H0_H0 ;  /* 0x2000000efff97230 */ /* 0x000fc40000004100 */
[----:B------:R-:W-:Y:S01]  /*0880*/  HADD2.F32 R247, -RZ, R15.H0_H0 ;  /* 0x2000000ffff77230 */ /* 0x000fe20000004100 */
[----:B------:R-:W-:Y:S01]  /*0890*/  CS2R R14, SRZ ;  /* 0x00000000000e7805 */ /* 0x000fe2000001ff00 */
[----:B------:R-:W-:Y:S01]  /*08a0*/  HADD2.F32 R251, -RZ, R17.H0_H0 ;  /* 0x20000011fffb7230 */ /* 0x000fe20000004100 */
[----:B------:R-:W-:Y:S01]  /*08b0*/  CS2R R16, SRZ ;  /* 0x0000000000107805 */ /* 0x000fe2000001ff00 */
        /* <DEDUP_REMOVED lines=11> */
[----:B012---:R-:W-:-:S07]  /*0970*/  HADD2.F32 R250, -RZ, R250.H0_H0 ;  /* 0x200000fafffa7230 */ /* 0x007fce0000004100 */
.L_x_13436:
[----:B------:R-:W0:Y:S01]  /*0980*/  LDC.64 R34, c[0x0][0x3c0] ;  /* 0x0000f000ff227b82 */ /* 0x000e220000000a00 */
[----:B-12---:R-:W-:Y:S01]  /*0990*/  IMAD R36, R0, UR9, RZ ;  /* 0x0000000900247c24 */ /* 0x006fe2000f8e02ff */
[----:B------:R-:W2:Y:S04]  /*09a0*/  LDL R154, [R1+0x20] ;  /* 0x00002000019a7983 */ /* 0x000ea80000100800 */
[----:B------:R-:W3:Y:S02]  /*09b0*/  LDL R153, [R1+0x1c] ;  /* 0x00001c0001997983 */ /* 0x000ee40000100800 */
[----:B------:R-:W1:Y:S01]  /*09c0*/  LDC.64 R108, c[0x0][0x3a8] ;  /* 0x0000ea00ff6c7b82 */ /* 0x000e620000000a00 */
[----:B------:R-:W-:Y:S01]  /*09d0*/  SHF.R.S32.HI R37, RZ, 0x1f, R36 ;  /* 0x0000001fff257819 */ /* 0x000fe20000011424 */
[----:B------:R-:W4:Y:S03]  /*09e0*/  LDL R152, [R1+0x18] ;  /* 0x0000180001987983 */ /* 0x000f260000100800 */
[----:B------:R-:W-:Y:S01]  /*09f0*/  LEA.HI R142, R37, R36, RZ, 0x2 ;  /* 0x00000024258e7211 */ /* 0x000fe200078f10ff */
[----:B------:R-:W4:Y:S02]  /*0a00*/  LDL R150, [R1+0x14] ;  /* 0x0000140001967983 */ /* 0x000f240000100800 */
[----:B------:R-:W1:Y:S01]  /*0a10*/  LDC.64 R136, c[0x0][0x428] ;  /* 0x00010a00ff887b82 */ /* 0x000e620000000a00 */
[----:B------:R-:W-:Y:S01]  /*0a20*/  LEA.HI.SX32 R142, R142, R33, 0x1e ;  /* 0x000000218e8e7211 */ /* 0x000fe200078ff2ff */
[----:B------:R-:W4:Y:S03]  /*0a30*/  LDL R148, [R1+0x10] ;  /* 0x0000100001947983 */ /* 0x000f260000100800 */
[----:B------:R-:W-:Y:S01]  /*0a40*/  IADD3 R141, PT, PT, R142, 0x100, RZ ;  /* 0x000001008e8d7810 */ /* 0x000fe20007ffe0ff */
[----:B------:R-:W4:Y:S01]  /*0a50*/  LDL R146, [R1+0xc] ;  /* 0x00000c0001927983 */ /* 0x000f220000100800 */
[----:B0-----:R-:W-:Y:S01]  /*0a60*/  IMAD.WIDE R34, R0, 0x4, R34 ;  /* 0x0000000400227825 */ /* 0x001fe200078e0222 */
[----:B------:R-:W0:Y:S02]  /*0a70*/  LDC.64 R112, c[0x0][0x3c8] ;  /* 0x0000f200ff707b82 */ /* 0x000e240000000a00 */
[----:B------:R-:W4:Y:S04]  /*0a80*/  LDL R144, [R1+0x8] ;  /* 0x0000080001907983 */ /* 0x000f280000100800 */
[----:B------:R0:W2:Y:S01]  /*0a90*/  LDG.E R143, desc[UR6][R34.64] ;  /* 0x00000006228f7981 */ /* 0x0000a2000c1e1900 */
[----:B------:R-:W-:Y:S01]  /*0aa0*/  IADD3 R36, PT, PT, R142, 0x600, RZ ;  /* 0x000006008e247810 */ /* 0x000fe20007ffe0ff */
[----:B-1----:R-:W-:Y:S01]  /*0ab0*/  IMAD.WIDE.U32 R80, R141, 0x10, R108 ;  /* 0x000000108d507825 */ /* 0x002fe200078e006c */
[----:B------:R-:W-:-:S02]  /*0ac0*/  ISETP.NE.AND P5, PT, RZ, UR8, PT ;  /* 0x00000008ff007c0c */ /* 0x000fc4000bfa5270 */
[C---:B------:R-:W-:Y:S01]  /*0ad0*/  IADD3 R140, PT, PT, R142.reuse, 0x200, RZ ;  /* 0x000002008e8c7810 */ /* 0x040fe20007ffe0ff */
[C---:B------:R-:W-:Y:S02]  /*0ae0*/  IMAD.WIDE.U32 R76, R142.reuse, 0x10, R108 ;  /* 0x000000108e4c7825 */ /* 0x040fe400078e006c */
[----:B------:R-:W3:Y:S02]  /*0af0*/  LDG.E.128 R80, desc[UR6][R80.64] ;  /* 0x0000000650507981 */ /* 0x000ee4000c1e1d00 */
[C---:B------:R-:W-:Y:S02]  /*0b00*/  IMAD.WIDE.U32 R104, R142.reuse, 0x10, R136 ;  /* 0x000000108e687825 */ /* 0x040fe400078e0088 */
[----:B------:R-:W4:Y:S01]  /*0b10*/  LDG.E.128 R76, desc[UR6][R76.64] ;  /* 0x000000064c4c7981 */ /* 0x000f22000c1e1d00 */
[----:B------:R-:W-:Y:S01]  /*0b20*/  IADD3 R39, PT, PT, R142, 0x300, RZ ;  /* 0x000003008e277810 */ /* 0x000fe20007ffe0ff */
[----:B------:R-:W-:Y:S02]  /*0b30*/  IMAD.WIDE.U32 R100, R36, 0x10, R108 ;  /* 0x0000001024647825 */ /* 0x000fe400078e006c */
[----:B------:R-:W4:Y:S02]  /*0b40*/  LDG.E.128 R104, desc[UR6][R104.64] ;  /* 0x0000000668687981 */ /* 0x000f24000c1e1d00 */
[----:B0-----:R-:W-:-:S02]  /*0b50*/  IMAD.WIDE R112, R0, 0x4, R112 ;  /* 0x0000000400707825 */ /* 0x001fc400078e0270 */
[----:B------:R-:W4:Y:S01]  /*0b60*/  LDG.E.128 R100, desc[UR6][R100.64] ;  /* 0x0000000664647981 */ /* 0x000f22000c1e1d00 */
[C---:B------:R-:W-:Y:S02]  /*0b70*/  IADD3 R38, PT, PT, R142.reuse, 0x400, RZ ;  /* 0x000004008e267810 */ /* 0x040fe40007ffe0ff */
[C---:B------:R-:W-:Y:S01]  /*0b80*/  IADD3 R37, PT, PT, R142.reuse, 0x500, RZ ;  /* 0x000005008e257810 */ /* 0x040fe20007ffe0ff */
[----:B------:R0:W4:Y:S01]  /*0b90*/  LDG.E R34, desc[UR6][R112.64] ;  /* 0x0000000670227981 */ /* 0x000122000c1e1900 */
[----:B------:R-:W-:Y:S01]  /*0ba0*/  IADD3 R35, PT, PT, R142, 0x700, RZ ;  /* 0x000007008e237810 */ /* 0x000fe20007ffe0ff */
[----:B------:R-:W-:-:S04]  /*0bb0*/  IMAD.WIDE.U32 R84, R140, 0x10, R108 ;  /* 0x000000108c547825 */ /* 0x000fc800078e006c */
[--C-:B------:R-:W-:Y:S02]  /*0bc0*/  IMAD.WIDE.U32 R116, R140, 0x10, R136.reuse ;  /* 0x000000108c747825 */ /* 0x100fe400078e0088 */
[----:B------:R-:W4:Y:S02]  /*0bd0*/  LDG.E.128 R84, desc[UR6][R84.64] ;  /* 0x0000000654547981 */ /* 0x000f24000c1e1d00 */
[----:B0-----:R-:W-:Y:S02]  /*0be0*/  IMAD.WIDE.U32 R112, R141, 0x10, R136 ;  /* 0x000000108d707825 */ /* 0x001fe400078e0088 */
[----:B------:R-:W4:Y:S04]  /*0bf0*/  LDG.E.128 R116, desc[UR6][R116.64] ;  /* 0x0000000674747981 */ /* 0x000f28000c1e1d00 */
[----:B------:R-:W4:Y:S01]  /*0c00*/  LDG.E.128 R112, desc[UR6][R112.64] ;  /* 0x0000000670707981 */ /* 0x000f22000c1e1d00 */
[----:B------:R-:W-:-:S04]  /*0c10*/  IMAD.WIDE.U32 R88, R39, 0x10, R108 ;  /* 0x0000001027587825 */ /* 0x000fc800078e006c */
[--C-:B------:R-:W-:Y:S02]  /*0c20*/  IMAD.WIDE.U32 R92, R38, 0x10, R108.reuse ;  /* 0x00000010265c7825 */ /* 0x100fe400078e006c */
[----:B------:R-:W4:Y:S02]  /*0c30*/  LDG.E.128 R88, desc[UR6][R88.64] ;  /* 0x0000000658587981 */ /* 0x000f24000c1e1d00 */
[--C-:B------:R-:W-:Y:S02]  /*0c40*/  IMAD.WIDE.U32 R96, R37, 0x10, R108.reuse ;  /* 0x0000001025607825 */ /* 0x100fe400078e006c */
[----:B------:R-:W4:Y:S02]  /*0c50*/  LDG.E.128 R92, desc[UR6][R92.64] ;  /* 0x000000065c5c7981 */ /* 0x000f24000c1e1d00 */
[----:B------:R-:W-:Y:S02]  /*0c60*/  IMAD.WIDE.U32 R108, R35, 0x10, R108 ;  /* 0x00000010236c7825 */ /* 0x000fe400078e006c */
        /* <DEDUP_REMOVED lines=12> */
[----:B--2---:R-:W-:-:S05]  /*0d30*/  FSEL R163, R143, RZ, !P5 ;  /* 0x000000ff8fa37208 */ /* 0x004fca0006800000 */
[C---:B---3--:R-:W-:Y:S02]  /*0d40*/  FADD.FTZ R145, -R163.reuse, R82 ;  /* 0x00000052a3917221 */ /* 0x048fe40000010100 */
[----:B------:R-:W2:Y:S01]  /*0d50*/  LDL R82, [R1+0x4] ;  /* 0x0000040001527983 */ /* 0x000ea20000100800 */
[----:B------:R-:W-:-:S03]  /*0d60*/  FADD.FTZ R151, -R163, R80 ;  /* 0x00000050a3977221 */ /* 0x000fc60000010100 */
[----:B------:R-:W3:Y:S01]  /*0d70*/  LDL R80, [R1] ;  /* 0x0000000001507983 */ /* 0x000ee20000100800 */
[C---:B----4-:R-:W-:Y:S01]  /*0d80*/  FADD.FTZ R191, -R163.reuse, R76 ;  /* 0x0000004ca3bf7221 */ /* 0x050fe20000010100 */
[----:B------:R-:W-:Y:S01]  /*0d90*/  FMUL.FTZ R192, R154, R104 ;  /* 0x000000689ac07220 */ /* 0x000fe20000410000 */
[----:B------:R-:W-:Y:S01]  /*0da0*/  FADD.FTZ R147, -R163, R77 ;  /* 0x0000004da3937221 */ /* 0x000fe20000010100 */
[----:B------:R-:W-:Y:S02]  /*0db0*/  FMUL.FTZ R195, R153, R105 ;  /* 0x0000006999c37220 */ /* 0x000fe40000410000 */
[----:B------:R-:W-:Y:S01]  /*0dc0*/  FADD.FTZ R76, RZ, R192 ;  /* 0x000000c0ff4c7221 */ /* 0x000fe20000010000 */
[C---:B------:R-:W-:Y:S01]  /*0dd0*/  FADD.FTZ R157, -R163.reuse, R101 ;  /* 0x00000065a39d7221 */ /* 0x040fe20000010100 */
[C---:B------:R-:W-:Y:S01]  /*0de0*/  FMUL.FTZ R191, R34.reuse, R191 ;  /* 0x000000bf22bf7220 */ /* 0x040fe20000410000 */
[C---:B------:R-:W-:Y:S01]  /*0df0*/  FADD.FTZ R197, -R163.reuse, R78 ;  /* 0x0000004ea3c57221 */ /* 0x040fe20000010100 */
[----:B------:R-:W-:Y:S01]  /*0e00*/  FADD.FTZ R159, -R163, R103 ;  /* 0x00000067a39f7221 */ /* 0x000fe20000010100 */
[----:B------:R-:W-:Y:S01]  /*0e10*/  FMUL.FTZ R196, R34, R147 ;  /* 0x0000009322c47220 */ /* 0x000fe20000410000 */
[----:B------:R-:W-:Y:S01]  /*0e20*/  FFMA.FTZ R101, R191, R192, RZ ;  /* 0x000000c0bf657223 */ /* 0x000fe200000100ff */
        /* <DEDUP_REMOVED lines=8> */
[----:B------:R-:W-:-:S02]  /*0eb0*/  FFMA.FTZ R101, R197, R194, R76 ;  /* 0x000000c2c5657223 */ /* 0x000fc4000001004c */
[----:B------:R-:W-:Y:S01]  /*0ec0*/  FADD.FTZ R78, R78, R193 ;  /* 0x000000c14e4e7221 */ /* 0x000fe20000010000 */
[----:B------:R-:W-:Y:S01]  /*0ed0*/  FMUL.FTZ R177, R148, R112 ;  /* 0x0000007094b17220 */ /* 0x000fe20000410000 */
        /* <DEDUP_REMOVED lines=12> */
[----:B------:R-:W-:Y:S01]  /*0fa0*/  FADD.FTZ R103, R78, R179 ;  /* 0x000000b34e677221 */ /* 0x000fe20000010000 */
[C---:B------:R-:W-:Y:S01]  /*0fb0*/  FADD.FTZ R143, -R163.reuse, R84 ;  /* 0x00000054a38f7221 */ /* 0x040fe20000010100 */
[----:B------:R-:W-:Y:S01]  /*0fc0*/  FMUL.FTZ R187, R34, R187 ;  /* 0x000000bb22bb7220 */ /* 0x000fe20000410000 */
[----:B------:R-:W-:Y:S01]  /*0fd0*/  FFMA.FTZ R76, R186, R179, R101 ;  /* 0x000000b3ba4c7223 */ /* 0x000fe20000010065 */
[C---:B------:R-:W-:Y:S01]  /*0fe0*/  FADD.FTZ R181, -R163.reuse, R85 ;  /* 0x00000055a3b57221 */ /* 0x040fe20000010100 */
[----:B------:R-:W-:Y:S01]  /*0ff0*/  FMUL.FTZ R180, R34, R143 ;  /* 0x0000008f22b47220 */ /* 0x000fe20000410000 */
[C---:B------:R-:W-:Y:S01]  /*1000*/  FADD.FTZ R161, -R163.reuse, R109 ;  /* 0x0000006da3a17221 */ /* 0x040fe20000010100 */
[----:B------:R-:W-:Y:S01]  /*1010*/  FMUL.FTZ R109, R252, R117 ;  /* 0x00000075fc6d7220 */ /* 0x000fe20000410000 */
[C---:B------:R-:W-:Y:S01]  /*1020*/  FADD.FTZ R85, -R163.reuse, R86 ;  /* 0x00000056a3557221 */ /* 0x040fe20000010100 */
[----:B------:R-:W-:Y:S01]  /*1030*/  FADD.FTZ R77, -R163, R110 ;  /* 0x0000006ea34d7221 */ /* 0x000fe20000010100 */
[C---:B------:R-:W-:Y:S01]  /*1040*/  FMUL.FTZ R181, R34.reuse, R181 ;  /* 0x000000b522b57220 */ /* 0x040fe20000410000 */
[----:B------:R-:W-:Y:S01]  /*1050*/  FMUL.FTZ R110, R251, R118 ;  /* 0x00000076fb6e7220 */ /* 0x000fe20000410000 */
[----:B------:R-:W-:Y:S01]  /*1060*/  FMUL.FTZ R182, R34, R85 ;  /* 0x0000005522b67220 */ /* 0x000fe20000410000 */
[C---:B------:R-:W-:Y:S01]  /*1070*/  FADD.FTZ R87, -R163.reuse, R87 ;  /* 0x00000057a3577221 */ /* 0x040fe20000010100 */
[C---:B------:R-:W-:Y:S01]  /*1080*/  FADD.FTZ R81, -R163.reuse, R100 ;  /* 0x00000064a3517221 */ /* 0x040fe20000010100 */
[----:B------:R-:W-:Y:S01]  /*1090*/  FMUL.FTZ R100, R250, R119 ;  /* 0x00000077fa647220 */ /* 0x000fe20000410000 */
[C---:B------:R-:W-:Y:S01]  /*10a0*/  FADD.FTZ R173, -R163.reuse, R88 ;  /* 0x00000058a3ad7221 */ /* 0x040fe20000010100 */
[----:B------:R-:W-:Y:S01]  /*10b0*/  FADD.FTZ R83, -R163, R102 ;  /* 0x00000066a3537221 */ /* 0x000fe20000010100 */
[C---:B------:R-:W-:Y:S01]  /*10c0*/  FMUL.FTZ R183, R34.reuse, R87 ;  /* 0x0000005722b77220 */ /* 0x040fe20000410000 */
[----:B------:R-:W-:Y:S01]  /*10d0*/  FMUL.FTZ R102, R249, R120 ;  /* 0x00000078f9667220 */ /* 0x000fe20000410000 */
[C---:B------:R-:W-:Y:S01]  /*10e0*/  FADD.FTZ R89, -R163.reuse, R89 ;  /* 0x00000059a3597221 */ /* 0x040fe20000010100 */
[C---:B------:R-:W-:Y:S01]  /*10f0*/  FMUL.FTZ R173, R34.reuse, R173 ;  /* 0x000000ad22ad7220 */ /* 0x040fe20000410000 */
[C---:B------:R-:W-:Y:S01]  /*1100*/  FADD.FTZ R175, -R163.reuse, R90 ;  /* 0x0000005aa3af7221 */ /* 0x040fe20000010100 */
[----:B------:R-:W-:Y:S01]  /*1110*/  FADD.FTZ R79, -R163, R108 ;  /* 0x0000006ca34f7221 */ /* 0x000fe20000010100 */
[C---:B------:R-:W-:Y:S01]  /*1120*/  FMUL.FTZ R174, R34.reuse, R89 ;  /* 0x0000005922ae7220 */ /* 0x040fe20000410000 */
[----:B------:R-:W-:Y:S01]  /*1130*/  FMUL.FTZ R108, R247, R122 ;  /* 0x0000007af76c7220 */ /* 0x000fe20000410000 */
[C---:B------:R-:W-:Y:S01]  /*1140*/  FADD.FTZ R91, -R163.reuse, R91 ;  /* 0x0000005ba35b7221 */ /* 0x040fe20000010100 */
[----:B------:R-:W-:Y:S01]  /*1150*/  FMUL.FTZ R175, R34, R175 ;  /* 0x000000af22af7220 */ /* 0x000fe20000410000 */
        /* <DEDUP_REMOVED lines=10> */
[C---:B------:R-:W-:Y:S01]  /*1200*/  FMUL.FTZ R176, R34.reuse, R91 ;  /* 0x0000005b22b07220 */ /* 0x040fe20000410000 */
[----:B------:R-:W-:Y:S01]  /*1210*/  FMUL.FTZ R111, R245, R124 ;  /* 0x0000007cf56f7220 */ /* 0x000fe20000410000 */
[----:B------:R-:W-:Y:S01]  /*1220*/  FMUL.FTZ R169, R34, R169 ;  /* 0x000000a922a97220 */ /* 0x000fe20000410000 */
[----:B------:R-:W-:Y:S01]  /*1230*/  FMUL.FTZ R152, R244, R125 ;  /* 0x0000007df4987220 */ /* 0x000fe20000410000 */
        /* <DEDUP_REMOVED lines=17> */
[C---:B------:R-:W-:Y:S01]  /*1350*/  FMUL.FTZ R160, R34.reuse, R79 ;  /* 0x0000004f22a07220 */ /* 0x040fe20000410000 */
[----:B------:R-:W-:Y:S01]  /*1360*/  FMUL.FTZ R161, R34, R161 ;  /* 0x000000a122a17220 */ /* 0x000fe20000410000 */
[----:B------:R-:W-:Y:S01]  /*1370*/  FMUL.FTZ R144, R232, R137 ;  /* 0x00000089e8907220 */ /* 0x000fe20000410000 */
[C---:B------:R-:W-:Y:S01]  /*1380*/  FMUL.FTZ R162, R34.reuse, R77 ;  /* 0x0000004d22a27220 */ /* 0x040fe20000410000 */
[----:B------:R-:W-:Y:S01]  /*1390*/  FMUL.FTZ R145, R231, R138 ;  /* 0x0000008ae7917220 */ /* 0x000fe20000410000 */
[----:B------:R-:W-:Y:S01]  /*13a0*/  FMUL.FTZ R163, R34, R163 ;  /* 0x000000a322a37220 */ /* 0x000fe20000410000 */
[----:B------:R-:W-:Y:S01]  /*13b0*/  FMUL.FTZ R146, R230, R139 ;  /* 0x0000008be6927220 */ /* 0x000fe20000410000 */
[----:B--2---:R-:W-:Y:S01]  /*13c0*/  FMUL.FTZ R164, R82, R115 ;  /* 0x0000007352a47220 */ /* 0x004fe20000410000 */
[----:B---3--:R-:W-:-:S03]  /*13d0*/  FMUL.FTZ R101, R80, R116 ;  /* 0x0000007450657220 */ /* 0x008fc60000410000 */
[----:B------:R-:W-:Y:S01]  /*13e0*/  FADD.FTZ R78, R103, R164 ;  /* 0x000000a4674e7221 */ /* 0x000fe20000010000 */
[----:B------:R-:W-:Y:S01]  /*13f0*/  FFMA.FTZ R103, R187, R164, R76 ;  /* 0x000000a4bb677223 */ /* 0x000fe2000001004c */
[----:B------:R-:W-:Y:S01]  /*1400*/  LOP3.LUT P4, RZ, R33, 0x1f, RZ, 0xc0, !PT ;  /* 0x0000001f21ff7812 */ /* 0x000fe2000788c0ff */
[----:B------:R-:W0:Y:S01]  /*1410*/  S2R R91, SR_CgaCtaId ;  /* 0x00000000005b7919 */ /* 0x000e220000008800 */
[----:B------:R-:W-:Y:S01]  /*1420*/  FADD.FTZ R76, R78, R101 ;  /* 0x000000654e4c7221 */ /* 0x000fe20000010000 */
[----:B------:R-:W-:Y:S01]  /*1430*/  FFMA.FTZ R78, R180, R101, R103 ;  /* 0x00000065b44e7223 */ /* 0x000fe20000010067 */
[----:B------:R-:W-:Y:S01]  /*1440*/  PLOP3.LUT P0, PT, PT, PT, PT, 0x80, 0x8 ;  /* 0x000000000008781c */ /* 0x000fe20003f0f070 */
[----:B------:R-:W1:Y:S01]  /*1450*/  LDC.64 R92, c[0x0][0x3b0] ;  /* 0x0000ec00ff5c7b82 */ /* 0x000e620000000a00 */
        /* <DEDUP_REMOVED lines=29> */
[----:B------:R-:W-:Y:S01]  /*1630*/  FFMA.FTZ R87, R167, R150, R76 ;  /* 0x00000096a7577223 */ /* 0x000fe2000001004c */
[----:B------:R-:W-:Y:S02]  /*1640*/  FMUL.FTZ R82, R237, R132 ;  /* 0x00000084ed527220 */ /* 0x000fe40000410000 */
[----:B------:R-:W-:Y:S01]  /*1650*/  FADD.FTZ R81, R78, R85 ;  /* 0x000000554e517221 */ /* 0x000fe20000010000 */
[----:B------:R-:W-:-:S03]  /*1660*/  FFMA.FTZ R87, R168, R85, R87 ;  /* 0x00000055a8577223 */ /* 0x000fc60000010057 */
[----:B------:R-:W-:Y:S01]  /*1670*/  FADD.FTZ R76, R81, R82 ;  /* 0x00000052514c7221 */ /* 0x000fe20000010000 */
[----:B------:R-:W-:Y:S01]  /*1680*/  FMUL.FTZ R81, R236, R133 ;  /* 0x00000085ec517220 */ /* 0x000fe20000410000 */
[----:B------:R-:W-:Y:S01]  /*1690*/  FFMA.FTZ R78, R156, R82, R87 ;  /* 0x000000529c4e7223 */ /* 0x000fe20000010057 */
[----:B------:R-:W-:Y:S02]  /*16a0*/  FMUL.FTZ R80, R235, R134 ;  /* 0x00000086eb507220 */ /* 0x000fe40000410000 */
[----:B------:R-:W-:Y:S01]  /*16b0*/  FADD.FTZ R83, R76, R81 ;  /* 0x000000514c537221 */ /* 0x000fe20000010000 */
[----:B------:R-:W-:-:S03]  /*16c0*/  FFMA.FTZ R87, R157, R81, R78 ;  /* 0x000000519d577223 */ /* 0x000fc6000001004e */
        /* <DEDUP_REMOVED lines=13> */
[----:B------:R-:W2:Y:S04]  /*17a0*/  SHFL.DOWN PT, R78, R79, 0x10, 0x1f ;  /* 0x0a001f004f4e7f89 */ /* 0x000ea800000e0000 */
[----:B------:R-:W3:Y:S01]  /*17b0*/  SHFL.DOWN PT, R77, R76, 0x10, 0x1f ;  /* 0x0a001f004c4d7f89 */ /* 0x000ee200000e0000 */
[----:B--2---:R-:W-:Y:S01]  /*17c0*/  FADD.FTZ R78, R79, R78 ;  /* 0x0000004e4f4e7221 */ /* 0x004fe20000010000 */
[----:B---3--:R-:W-:-:S04]  /*17d0*/  FADD.FTZ R77, R76, R77 ;  /* 0x0000004d4c4d7221 */ /* 0x008fc80000010000 */
        /* <DEDUP_REMOVED lines=10> */
[----:B------:R-:W4:Y:S01]  /*1880*/  @!P4 S2R R33, SR_TID.X ;  /* 0x000000000021c919 */ /* 0x000f220000002100 */
[----:B------:R-:W-:Y:S02]  /*1890*/  MOV R90, 0x400 ;  /* 0x00000400005a7802 */ /* 0x000fe40000000f00 */
[----:B------:R-:W-:Y:S01]  /*18a0*/  @!P4 PLOP3.LUT P0, PT, P3, PT, PT, 0x80, 0x8 ;  /* 0x000000000008c81c */ /* 0x000fe20001f0f070 */
[----:B--2---:R-:W-:Y:S01]  /*18b0*/  FADD.FTZ R76, R86, R79 ;  /* 0x0000004f564c7221 */ /* 0x004fe20000010000 */
[----:B---3--:R-:W-:-:S04]  /*18c0*/  FADD.FTZ R84, R89, R78 ;  /* 0x0000004e59547221 */ /* 0x008fc80000010000 */
[----:B------:R-:W2:Y:S01]  /*18d0*/  SHFL.DOWN PT, R87, R76, 0x1, 0x1f ;  /* 0x08201f004c577f89 */ /* 0x000ea200000e0000 */
[----:B0-----:R-:W-:Y:S01]  /*18e0*/  LEA R90, R91, R90, 0x18 ;  /* 0x0000005a5b5a7211 */ /* 0x001fe200078ec0ff */
[----:B------:R-:W0:Y:S02]  /*18f0*/  @P1 LDC.64 R78, c[0x0][0x3e0] ;  /* 0x0000f800ff4e1b82 */ /* 0x000e240000000a00 */
[----:B------:R-:W3:Y:S01]  /*1900*/  SHFL.DOWN PT, R77, R84, 0x1, 0x1f ;  /* 0x08201f00544d7f89 */ /* 0x000ee200000e0000 */
[C---:B------:R-:W-:Y:S02]  /*1910*/  IADD3 R91, PT, PT, R90.reuse, 0x8040, RZ ;  /* 0x000080405a5b7810 */ /* 0x040fe40007ffe0ff */
[----:B------:R-:W-:Y:S02]  /*1920*/  ISETP.NE.U32.AND P2, PT, RZ, UR10, PT ;  /* 0x0000000aff007c0c */ /* 0x000fe4000bf45070 */
[----:B------:R-:W-:Y:S02]  /*1930*/  @!P4 MOV R86, R91 ;  /* 0x0000005b0056c202 */ /* 0x000fe40000000f00 */
[----:B------:R-:W-:-:S02]  /*1940*/  @!P0 IADD3 R86, PT, PT, R90, 0x8000, RZ ;  /* 0x000080005a568810 */ /* 0x000fc40007ffe0ff */
[----:B----4-:R-:W-:Y:S02]  /*1950*/  @!P4 SHF.R.U32.HI R88, RZ, 0x2, R33 ;  /* 0x00000002ff58c819 */ /* 0x010fe40000011621 */
[----:B------:R-:W-:Y:S02]  /*1960*/  ISETP.NE.AND.EX P0, PT, RZ, UR11, PT, P2 ;  /* 0x0000000bff007c0c */ /* 0x000fe4000bf05320 */
[----:B------:R-:W-:-:S04]  /*1970*/  @!P4 LOP3.LUT R88, R88, 0x38, RZ, 0xc0, !PT ;  /* 0x000000385858c812 */ /* 0x000fc800078ec0ff */
[----:B------:R-:W-:Y:S01]  /*1980*/  @!P4 IADD3 R86, PT, PT, R88, R86, RZ ;  /* 0x000000565856c210 */ /* 0x000fe20007ffe0ff */
[----:B--2---:R-:W-:Y:S01]  /*1990*/  FADD.FTZ R76, R76, R87 ;  /* 0x000000574c4c7221 */ /* 0x004fe20000010000 */
[----:B---3--:R-:W-:Y:S01]  /*19a0*/  FADD.FTZ R77, R84, R77 ;  /* 0x0000004d544d7221 */ /* 0x008fe20000010000 */
[----:B0-----:R-:W-:-:S04]  /*19b0*/  @P1 IMAD.WIDE R78, R0, 0x4, R78 ;  /* 0x00000004004e1825 */ /* 0x001fc800078e024e */
[C---:B------:R-:W-:Y:S01]  /*19c0*/  FADD.FTZ R200, R106.reuse, R200 ;  /* 0x000000c86ac87221 */ /* 0x040fe20000010000 */
[----:B------:R-:W-:Y:S01]  /*19d0*/  FFMA.FTZ R4, R106, R197, R4 ;  /* 0x000000c56a047223 */ /* 0x000fe20000010004 */
[C---:B------:R-:W-:Y:S01]  /*19e0*/  FADD.FTZ R199, R105.reuse, R199 ;  /* 0x000000c769c77221 */ /* 0x040fe20000010000 */
[----:B------:R0:W-:Y:S01]  /*19f0*/  @!P4 STS.64 [R86], R76 ;  /* 0x0000004c5600c388 */ /* 0x0001e20000000a00 */
[----:B------:R-:W-:Y:S01]  /*1a00*/  FFMA.FTZ R3, R105, R196, R3 ;  /* 0x000000c469037223 */ /* 0x000fe20000010003 */
[----:B------:R-:W2:Y:S08]  /*1a10*/  @P0 LDC.64 R88, c[0x0][0x438] ;  /* 0x00010e00ff580b82 */ /* 0x000eb00000000a00 */
[----:B0-----:R-:W0:Y:S02]  /*1a20*/  @P0 LDC.64 R76, c[0x0][0x438] ;  /* 0x00010e00ff4c0b82 */ /* 0x001e240000000a00 */
[----:B0-----:R-:W-:-:S05]  /*1a30*/  @P0 IMAD.WIDE.U32 R76, R142, 0x10, R76 ;  /* 0x000000108e4c0825 */ /* 0x001fca00078e004c */
[----:B------:R0:W5:Y:S02]  /*1a40*/  @P0 LDG.E.128 R40, desc[UR6][R76.64] ;  /* 0x000000064c280981 */ /* 0x000164000c1e1d00 */
[----:B0-----:R-:W0:Y:S02]  /*1a50*/  @P0 LDC.64 R76, c[0x0][0x438] ;  /* 0x00010e00ff4c0b82 */ /* 0x001e240000000a00 */
[----:B0-----:R-:W-:-:S05]  /*1a60*/  @P0 IMAD.WIDE.U32 R76, R39, 0x10, R76 ;  /* 0x00000010274c0825 */ /* 0x001fca00078e004c */
[----:B------:R0:W5:Y:S02]  /*1a70*/  @P0 LDG.E.128 R52, desc[UR6][R76.64] ;  /* 0x000000064c340981 */ /* 0x000164000c1e1d00 */
[----:B0-----:R-:W0:Y:S01]  /*1a80*/  @P0 LDC.64 R76, c[0x0][0x438] ;  /* 0x00010e00ff4c0b82 */ /* 0x001e220000000a00 */
[----:B------:R-:W-:-:S06]  /*1a90*/  MOV R87, 0x3f800000 ;  /* 0x3f80000000577802 */ /* 0x000fcc0000000f00 */
[----:B------:R3:W5:Y:S02]  /*1aa0*/  @P1 LDG.E R87, desc[UR6][R78.64] ;  /* 0x000000064e571981 */ /* 0x000764000c1e1900 */
[----:B---3--:R-:W3:Y:S01]  /*1ab0*/  @P0 LDC.64 R78, c[0x0][0x438] ;  /* 0x00010e00ff4e0b82 */ /* 0x008ee20000000a00 */
[----:B0-----:R-:W-:-:S05]  /*1ac0*/  @P0 IMAD.WIDE.U32 R76, R37, 0x10, R76 ;  /* 0x00000010254c0825 */ /* 0x001fca00078e004c */
[----:B------:R1:W5:Y:S02]  /*1ad0*/  @P0 LDG.E.128 R60, desc[UR6][R76.64] ;  /* 0x000000064c3c0981 */ /* 0x000364000c1e1d00 */
[----:B-1----:R-:W-:-:S05]  /*1ae0*/  IMAD.WIDE.U32 R76, R142, 0x4, R92 ;  /* 0x000000048e4c7825 */ /* 0x002fca00078e005c */
[----:B------:R0:W5:Y:S02]  /*1af0*/  LDG.E R106, desc[UR6][R76.64] ;  /* 0x000000064c6a7981 */ /* 0x000164000c1e1900 */
[----:B0-----:R-:W-:-:S05]  /*1b00*/  IMAD.WIDE.U32 R76, R141, 0x4, R92 ;  /* 0x000000048d4c7825 */ /* 0x001fca00078e005c */
[----:B------:R0:W5:Y:S01]  /*1b10*/  LDG.E R105, desc[UR6][R76.64] ;  /* 0x000000064c697981 */ /* 0x000162000c1e1900 */
[C---:B------:R-:W-:Y:S01]  /*1b20*/  FADD.FTZ R190, R104.reuse, R190 ;  /* 0x000000be68be7221 */ /* 0x040fe20000010000 */
[----:B------:R-:W-:Y:S01]  /*1b30*/  FFMA.FTZ R2, R104, R191, R2 ;  /* 0x000000bf68027223 */ /* 0x000fe20000010002 */
[----:B0-----:R-:W-:-:S05]  /*1b40*/  IMAD.WIDE.U32 R76, R140, 0x4, R92 ;  /* 0x000000048c4c7825 */ /* 0x001fca00078e005c */
[----:B------:R0:W5:Y:S02]  /*1b50*/  LDG.E R104, desc[UR6][R76.64] ;  /* 0x000000064c687981 */ /* 0x000164000c1e1900 */
[----:B0-----:R-:W-:-:S05]  /*1b60*/  IMAD.WIDE.U32 R76, R39, 0x4, R92 ;  /* 0x00000004274c7825 */ /* 0x001fca00078e005c */
[----:B------:R0:W5:Y:S01]  /*1b70*/  LDG.E R188, desc[UR6][R76.64] ;  /* 0x000000064cbc7981 */ /* 0x000162000c1e1900 */
[----:B---3--:R-:W-:-:S04]  /*1b80*/  @P0 IMAD.WIDE.U32 R78, R141, 0x10, R78 ;  /* 0x000000108d4e0825 */ /* 0x008fc800078e004e */
[----:B--2---:R-:W-:Y:S01]  /*1b90*/  @P0 IMAD.WIDE.U32 R88, R140, 0x10, R88 ;  /* 0x000000108c580825 */ /* 0x004fe200078e0058 */
[----:B------:R1:W5:Y:S03]  /*1ba0*/  @P0 LDG.E.128 R44, desc[UR6][R78.64] ;  /* 0x000000064e2c0981 */ /* 0x000366000c1e1d00 */
[--C-:B0-----:R-:W-:Y:S01]  /*1bb0*/  IMAD.WIDE.U32 R76, R38, 0x4, R92.reuse ;  /* 0x00000004264c7825 */ /* 0x101fe200078e005c */
[----:B------:R0:W5:Y:S04]  /*1bc0*/  @P0 LDG.E.128 R48, desc[UR6][R88.64] ;  /* 0x0000000658300981 */ /* 0x000168000c1e1d00 */
[----:B------:R2:W5:Y:S01]  /*1bd0*/  LDG.E R154, desc[UR6][R76.64] ;  /* 0x000000064c9a7981 */ /* 0x000562000c1e1900 */
[----:B-1----:R-:W1:Y:S08]  /*1be0*/  @P0 LDC.64 R78, c[0x0][0x438] ;  /* 0x00010e00ff4e0b82 */ /* 0x002e700000000a00 */
[----:B0-----:R-:W0:Y:S01]  /*1bf0*/  @P0 LDC.64 R88, c[0x0][0x438] ;  /* 0x00010e00ff580b82 */ /* 0x001e220000000a00 */
[----:B--2---:R-:W-:-:S05]  /*1c00*/  IMAD.WIDE.U32 R76, R37, 0x4, R92 ;  /* 0x00000004254c7825 */ /* 0x004fca00078e005c */
[----:B------:R2:W5:Y:S02]  /*1c10*/  LDG.E R86, desc[UR6][R76.64] ;  /* 0x000000064c567981 */ /* 0x000564000c1e1900 */
[----:B--2---:R-:W-:-:S05]  /*1c20*/  IMAD.WIDE.U32 R76, R35, 0x4, R92 ;  /* 0x00000004234c7825 */ /* 0x004fca00078e005c */
[----:B------:R2:W5:Y:S02]  /*1c30*/  LDG.E R147, desc[UR6][R76.64] ;  /* 0x000000064c937981 */ /* 0x000564000c1e1900 */
[----:B--2---:R-:W2:Y:S01]  /*1c40*/  @P0 LDC.64 R76, c[0x0][0x438] ;  /* 0x00010e00ff4c0b82 */ /* 0x004ea20000000a00 */
[----:B-1----:R-:W-:-:S04]  /*1c50*/  @P0 IMAD.WIDE.U32 R78, R38, 0x10, R78 ;  /* 0x00000010264e0825 */ /* 0x002fc800078e004e */
[C---:B0-----:R-:W-:Y:S01]  /*1c60*/  @P0 IMAD.WIDE.U32 R88, R36.reuse, 0x10, R88 ;  /* 0x0000001024580825 */ /* 0x041fe200078e0058 */
[----:B------:R0:W5:Y:S04]  /*1c70*/  @P0 LDG.E.128 R56, desc[UR6][R78.64] ;  /* 0x000000064e380981 */ /* 0x000168000c1e1d00 */
[----:B------:R1:W5:Y:S01]  /*1c80*/  @P0 LDG.E.128 R64, desc[UR6][R88.64] ;  /* 0x0000000658400981 */ /* 0x000362000c1e1d00 */
[----:B0-----:R-:W-:-:S05]  /*1c90*/  IMAD.WIDE.U32 R78, R36, 0x4, R92 ;  /* 0x00000004244e7825 */ /* 0x001fca00078e005c */
[----:B------:R-:W5:Y:S01]  /*1ca0*/  LDG.E R84, desc[UR6][R78.64] ;  /* 0x000000064e547981 */ /* 0x000f62000c1e1900 */
[----:B--2---:R-:W-:-:S05]  /*1cb0*/  @P0 IMAD.WIDE.U32 R76, R35, 0x10, R76 ;  /* 0x00000010234c0825 */ /* 0x004fca00078e004c */
[----:B------:R0:W5:Y:S01]  /*1cc0*/  @P0 LDG.E.128 R68, desc[UR6][R76.64] ;  /* 0x000000064c440981 */ /* 0x000162000c1e1d00 */
[C---:B------:R-:W-:Y:S01]  /*1cd0*/  @!P3 IADD3 R91, PT, PT, R90.reuse, 0x8000, RZ ;  /* 0x000080005a5bb810 */ /* 0x040fe20007ffe0ff */
[----:B------:R-:W-:Y:S01]  /*1ce0*/  BAR.SYNC.DEFER_BLOCKING 0x0 ;  /* 0x0000000000007b1d */ /* 0x000fe20000010000 */
[C---:B-1----:R-:W-:Y:S02]  /*1cf0*/  IADD3 R88, PT, PT, R90.reuse, 0x8050, RZ ;  /* 0x000080505a587810 */ /* 0x042fe40007ffe0ff */
[C---:B------:R-:W-:Y:S02]  /*1d00*/  @!P3 IADD3 R88, PT, PT, R90.reuse, 0x8010, RZ ;  /* 0x000080105a58b810 */ /* 0x040fe40007ffe0ff */
[C---:B------:R-:W-:Y:S02]  /*1d10*/  IADD3 R92, PT, PT, R90.reuse, 0x8060, RZ ;  /* 0x000080605a5c7810 */ /* 0x040fe40007ffe0ff */
[C---:B------:R-:W-:Y:S02]  /*1d20*/  IADD3 R96, PT, PT, R90.reuse, 0x8070, RZ ;  /* 0x000080705a607810 */ /* 0x040fe40007ffe0ff */
[----:B------:R-:W-:-:S02]  /*1d30*/  @!P3 IADD3 R92, PT, PT, R90, 0x8020, RZ ;  /* 0x000080205a5cb810 */ /* 0x000fc40007ffe0ff */
[----:B------:R-:W-:Y:S01]  /*1d40*/  @!P3 IADD3 R96, PT, PT, R90, 0x8030, RZ ;  /* 0x000080305a60b810 */ /* 0x000fe20007ffe0ff */
[----:B0-----:R-:W0:Y:S04]  /*1d50*/  LDS.128 R76, [R91] ;  /* 0x000000005b4c7984 */ /* 0x001e280000000c00 */
[----:B------:R-:W1:Y:S04]  /*1d60*/  LDS.128 R88, [R88] ;  /* 0x0000000058587984 */ /* 0x000e680000000c00 */
[----:B------:R-:W2:Y:S04]  /*1d70*/  LDS.128 R92, [R92] ;  /* 0x000000005c5c7984 */ /* 0x000ea80000000c00 */
[----:B------:R-:W3:Y:S01]  /*1d80*/  LDS.128 R96, [R96] ;  /* 0x0000000060607984 */ /* 0x000ee20000000c00 */
[C---:B------:R-:W-:Y:S01]  /*1d90*/  FADD.FTZ R201, R107.reuse, R201 ;  /* 0x000000c96bc97221 */ /* 0x040fe20000010000 */
        /* <DEDUP_REMOVED lines=74> */
[----:B------:R-:W-:Y:S01]  /*2240*/  FMUL.FTZ R92, R76, UR12 ;  /* 0x0000000c4c5c7c20 */ /* 0x000fe20008410000 */
        /* <DEDUP_REMOVED lines=13> */
[----:B-----5:R-:W-:Y:S01]  /*2320*/  FFMA.FTZ R76, R34, R197, R42 ;  /* 0x000000c5224c7223 */ /* 0x020fe2000001002a */
[----:B------:R-:W-:Y:S01]  /*2330*/  FADD.FTZ R96, R109, -R94 ;  /* 0x8000005e6d607221 */ /* 0x000fe20000010000 */
[-CC-:B------:R-:W-:Y:S01]  /*2340*/  FFMA.FTZ R196, R196, R92.reuse, R93.reuse ;  /* 0x0000005cc4c47223 */ /* 0x180fe2000001005d */
[-CC-:B------:R-:W-:Y:S01]  /*2350*/  FFMA.FTZ R198, R198, R92.reuse, R93.reuse ;  /* 0x0000005cc6c67223 */ /* 0x180fe2000001005d */
[----:B------:R-:W-:Y:S01]  /*2360*/  FMUL.FTZ R76, R76, R87 ;  /* 0x000000574c4c7220 */ /* 0x000fe20000410000 */
[-C--:B------:R-:W-:Y:S01]  /*2370*/  FFMA.FTZ R191, R191, R92.reuse, R93 ;  /* 0x0000005cbfbf7223 */ /* 0x080fe2000001005d */
        /* <DEDUP_REMOVED lines=26> */
[----:B------:R-:W-:Y:S01]  /*2520*/  FFMA.FTZ R92, R34, R187, R47 ;  /* 0x000000bb225c7223 */ /* 0x000fe2000001002f */
[----:B------:R-:W-:Y:S01]  /*2530*/  LOP3.LUT P4, RZ, R106, 0xff0000, RZ, 0xc0, !PT ;  /* 0x00ff00006aff7812 */ /* 0x000fe2000788c0ff */
[C---:B------:R-:W-:Y:S01]  /*2540*/  FFMA.FTZ R94, R34.reuse, R101, R48 ;  /* 0x00000065225e7223 */ /* 0x040fe20000010030 */
[----:B------:R-:W-:Y:S01]  /*2550*/  FFMA.FTZ R96, R34, R96, R49 ;  /* 0x0000006022607223 */ /* 0x000fe20000010031 */
[----:B------:R-:W-:Y:S01]  /*2560*/  FADD.FTZ R196, R195, -R196 ;  /* 0x800000c4c3c47221 */ /* 0x000fe20000010000 */
[----:B------:R-:W-:Y:S01]  /*2570*/  FADD.FTZ R198, R193, -R198 ;  /* 0x800000c6c1c67221 */ /* 0x000fe20000010000 */
[----:B------:R-:W-:Y:S01]  /*2580*/  FADD.FTZ R191, R192, -R191 ;  /* 0x800000bfc0bf7221 */ /* 0x000fe20000010000 */
[----:B------:R-:W-:Y:S01]  /*2590*/  FFMA.FTZ R98, R34, R91, R50 ;  /* 0x0000005b22627223 */ /* 0x000fe20000010032 */
[-C--:B------:R-:W-:Y:S01]  /*25a0*/  FMUL.FTZ R92, R92, R87.reuse ;  /* 0x000000575c5c7220 */ /* 0x080fe20000410000 */
[----:B------:R-:W-:Y:S01]  /*25b0*/  SEL R78, R76, RZ, P4 ;  /* 0x000000ff4c4e7207 */ /* 0x000fe20002000000 */
[-C--:B------:R-:W-:Y:S01]  /*25c0*/  FMUL.FTZ R94, R94, R87.reuse ;  /* 0x000000575e5e7220 */ /* 0x080fe20000410000 */
[----:B------:R-:W-:Y:S01]  /*25d0*/  FMUL.FTZ R96, R96, R87 ;  /* 0x0000005760607220 */ /* 0x000fe20000410000 */
[C---:B------:R-:W-:Y:S01]  /*25e0*/  FFMA.FTZ R196, R34.reuse, R196, R41 ;  /* 0x000000c422c47223 */ /* 0x040fe20000010029 */
[C---:B------:R-:W-:Y:S01]  /*25f0*/  FFMA.FTZ R198, R34.reuse, R198, R43 ;  /* 0x000000c622c67223 */ /* 0x040fe2000001002b */
[----:B------:R-:W-:Y:S01]  /*2600*/  FFMA.FTZ R76, R34, R191, R40 ;  /* 0x000000bf224c7223 */ /* 0x000fe20000010028 */
[----:B------:R-:W-:Y:S01]  /*2610*/  FADD.FTZ R183, R100, -R183 ;  /* 0x800000b764b77221 */ /* 0x000fe20000010000 */
[-C--:B------:R-:W-:Y:S01]  /*2620*/  FMUL.FTZ R98, R98, R87.reuse ;  /* 0x0000005762627220 */ /* 0x080fe20000410000 */
[----:B------:R-:W-:Y:S01]  /*2630*/  FADD.FTZ R178, R178, -R185 ;  /* 0x800000b9b2b27221 */ /* 0x000fe20000010000 */
[----:B------:R-:W-:Y:S01]  /*2640*/  FADD.FTZ R179, R179, -R186 ;  /* 0x800000bab3b37221 */ /* 0x000fe20000010000 */
[----:B------:R-:W-:Y:S01]  /*2650*/  FADD.FTZ R173, R102, -R173 ;  /* 0x800000ad66ad7221 */ /* 0x000fe20000010000 */
[----:B------:R-:W-:Y:S01]  /*2660*/  FMUL.FTZ R91, R92, UR4 ;  /* 0x000000045c5b7c20 */ /* 0x000fe20008410000 */
[----:B------:R-:W-:Y:S01]  /*2670*/  FADD.FTZ R175, R108, -R175 ;  /* 0x800000af6caf7221 */ /* 0x000fe20000010000 */
[----:B------:R-:W-:Y:S01]  /*2680*/  FMUL.FTZ R92, R94, UR4 ;  /* 0x000000045e5c7c20 */ /* 0x000fe20008410000 */
[----:B------:R-:W-:Y:S01]  /*2690*/  FMUL.FTZ R93, R96, UR4 ;  /* 0x00000004605d7c20 */ /* 0x000fe20008410000 */
[-C--:B------:R-:W-:Y:S01]  /*26a0*/  FMUL.FTZ R196, R196, R87.reuse ;  /* 0x00000057c4c47220 */ /* 0x080fe20000410000 */
[-C--:B------:R-:W-:Y:S01]  /*26b0*/  FMUL.FTZ R198, R198, R87.reuse ;  /* 0x00000057c6c67220 */ /* 0x080fe20000410000 */
[----:B------:R-:W-:Y:S01]  /*26c0*/  FMUL.FTZ R76, R76, R87 ;  /* 0x000000574c4c7220 */ /* 0x000fe20000410000 */
[----:B------:R-:W-:Y:S01]  /*26d0*/  FMUL.FTZ R94, R98, UR4 ;  /* 0x00000004625e7c20 */ /* 0x000fe20008410000 */
[C---:B------:R-:W-:Y:S01]  /*26e0*/  FFMA.FTZ R96, R34.reuse, R183, R51 ;  /* 0x000000b722607223 */ /* 0x040fe20000010033 */
[C---:B------:R-:W-:Y:S01]  /*26f0*/  FFMA.FTZ R178, R34.reuse, R178, R45 ;  /* 0x000000b222b27223 */ /* 0x040fe2000001002d */
[C---:B------:R-:W-:Y:S01]  /*2700*/  FFMA.FTZ R90, R34.reuse, R179, R46 ;  /* 0x000000b3225a7223 */ /* 0x040fe2000001002e */
[C---:B------:R-:W-:Y:S01]  /*2710*/  FFMA.FTZ R98, R34.reuse, R173, R52 ;  /* 0x000000ad22627223 */ /* 0x040fe20000010034 */
[----:B------:R-:W-:Y:S01]  /*2720*/  FADD.FTZ R174, R103, -R174 ;  /* 0x800000ae67ae7221 */ /* 0x000fe20000010000 */
[----:B------:R-:W-:Y:S01]  /*2730*/  FFMA.FTZ R100, R34, R175, R54 ;  /* 0x000000af22647223 */ /* 0x000fe20000010036 */
[----:B------:R-:W-:Y:S01]  /*2740*/  FMUL.FTZ R77, R196, UR4 ;  /* 0x00000004c44d7c20 */ /* 0x000fe20008410000 */
[----:B------:R-:W-:Y:S01]  /*2750*/  FMUL.FTZ R79, R198, UR4 ;  /* 0x00000004c64f7c20 */ /* 0x000fe20008410000 */
[----:B------:R-:W-:Y:S01]  /*2760*/  FMUL.FTZ R76, R76, UR4 ;  /* 0x000000044c4c7c20 */ /* 0x000fe20008410000 */
[-C--:B------:R-:W-:Y:S01]  /*2770*/  FMUL.FTZ R96, R96, R87.reuse ;  /* 0x0000005760607220 */ /* 0x080fe20000410000 */
[----:B------:R-:W-:Y:S01]  /*2780*/  LOP3.LUT P0, RZ, R106, 0xff00, RZ, 0xc0, !PT ;  /* 0x0000ff006aff7812 */ /* 0x000fe2000780c0ff */
[-C--:B------:R-:W-:Y:S01]  /*2790*/  FMUL.FTZ R178, R178, R87.reuse ;  /* 0x00000057b2b27220 */ /* 0x080fe20000410000 */
[----:B------:R-:W-:Y:S01]  /*27a0*/  LOP3.LUT P6, RZ, R106, 0xff, RZ, 0xc0, !PT ;  /* 0x000000ff6aff7812 */ /* 0x000fe200078cc0ff */
[-C--:B------:R-:W-:Y:S01]  /*27b0*/  FMUL.FTZ R90, R90, R87.reuse ;  /* 0x000000575a5a7220 */ /* 0x080fe20000410000 */
[----:B------:R-:W-:Y:S01]  /*27c0*/  ISETP.GE.U32.AND P2, PT, R106, 0x1000000, PT ;  /* 0x010000006a00780c */ /* 0x000fe20003f46070 */
[-C--:B------:R-:W-:Y:S01]  /*27d0*/  FMUL.FTZ R98, R98, R87.reuse ;  /* 0x0000005762627220 */ /* 0x080fe20000410000 */
[----:B------:R-:W-:Y:S01]  /*27e0*/  FFMA.FTZ R174, R34, R174, R53 ;  /* 0x000000ae22ae7223 */ /* 0x000fe20000010035 */
[-C--:B------:R-:W-:Y:S01]  /*27f0*/  FMUL.FTZ R100, R100, R87.reuse ;  /* 0x0000005764647220 */ /* 0x080fe20000410000 */
[----:B------:R-:W-:Y:S01]  /*2800*/  FADD.FTZ R177, R177, -R184 ;  /* 0x800000b8b1b17221 */ /* 0x000fe20000010000 */
[----:B------:R-:W-:Y:S01]  /*2810*/  FADD.FTZ R176, R155, -R176 ;  /* 0x800000b09bb07221 */ /* 0x000fe20000010000 */
[----:B------:R-:W-:Y:S01]  /*2820*/  FADD.FTZ R111, R111, -R114 ;  /* 0x800000726f6f7221 */ /* 0x000fe20000010000 */
[----:B------:R-:W-:Y:S01]  /*2830*/  FADD.FTZ R152, R152, -R99 ;  /* 0x8000006398987221 */ /* 0x000fe20000010000 */
[----:B------:R-:W-:Y:S01]  /*2840*/  FADD.FTZ R153, R153, -R118 ;  /* 0x8000007699997221 */ /* 0x000fe20000010000 */
[----:B------:R-:W-:Y:S01]  /*2850*/  FMUL.FTZ R95, R96, UR4 ;  /* 0x00000004605f7c20 */ /* 0x000fe20008410000 */
[----:B------:R-:W-:Y:S01]  /*2860*/  SEL R77, R77, RZ, P0 ;  /* 0x000000ff4d4d7207 */ /* 0x000fe20000000000 */
[----:B------:R-:W-:Y:S01]  /*2870*/  FMUL.FTZ R89, R178, UR4 ;  /* 0x00000004b2597c20 */ /* 0x000fe20008410000 */
[----:B------:R-:W-:Y:S01]  /*2880*/  SEL R79, R79, RZ, P2 ;  /* 0x000000ff4f4f7207 */ /* 0x000fe20001000000 */
[----:B------:R-:W-:Y:S01]  /*2890*/  FMUL.FTZ R90, R90, UR4 ;  /* 0x000000045a5a7c20 */ /* 0x000fe20008410000 */
[----:B------:R-:W-:Y:S01]  /*28a0*/  SEL R76, R76, RZ, P6 ;  /* 0x000000ff4c4c7207 */ /* 0x000fe20003000000 */
[----:B------:R-:W-:Y:S01]  /*28b0*/  FMUL.FTZ R96, R98, UR4 ;  /* 0x0000000462607c20 */ /* 0x000fe20008410000 */
[C---:B------:R-:W-:Y:S01]  /*28c0*/  LOP3.LUT P0, RZ, R105.reuse, 0xff00, RZ, 0xc0, !PT ;  /* 0x0000ff0069ff7812 */ /* 0x040fe2000780c0ff */
[----:B------:R-:W-:Y:S01]  /*28d0*/  FMUL.FTZ R174, R174, R87 ;  /* 0x00000057aeae7220 */ /* 0x000fe20000410000 */
[C---:B------:R-:W-:Y:S01]  /*28e0*/  LOP3.LUT P4, RZ, R105.reuse, 0xff0000, RZ, 0xc0, !PT ;  /* 0x00ff000069ff7812 */ /* 0x040fe2000788c0ff */
[----:B------:R-:W-:Y:S01]  /*28f0*/  FMUL.FTZ R98, R100, UR4 ;  /* 0x0000000464627c20 */ /* 0x000fe20008410000 */
[----:B------:R-:W-:Y:S01]  /*2900*/  ISETP.GE.U32.AND P2, PT, R105, 0x1000000, PT ;  /* 0x010000006900780c */ /* 0x000fe20003f46070 */
[----:B------:R-:W-:Y:S01]  /*2910*/  FFMA.FTZ R88, R34, R177, R44 ;  /* 0x000000b122587223 */ /* 0x000fe2000001002c */
[----:B------:R-:W-:Y:S01]  /*2920*/  LOP3.LUT P6, RZ, R104, 0xff, RZ, 0xc0, !PT ;  /* 0x000000ff68ff7812 */ /* 0x000fe200078cc0ff */
[C---:B------:R-:W-:Y:S01]  /*2930*/  FFMA.FTZ R176, R34.reuse, R176, R55 ;  /* 0x000000b022b07223 */ /* 0x040fe20000010037 */
[C---:B------:R-:W-:Y:S01]  /*2940*/  FFMA.FTZ R100, R34.reuse, R111, R56 ;  /* 0x0000006f22647223 */ /* 0x040fe20000010038 */
[C---:B------:R-:W-:Y:S01]  /*2950*/  FFMA.FTZ R152, R34.reuse, R152, R57 ;  /* 0x0000009822987223 */ /* 0x040fe20000010039 */
[----:B------:R-:W-:Y:S01]  /*2960*/  FFMA.FTZ R102, R34, R153, R58 ;  /* 0x0000009922667223 */ /* 0x000fe2000001003a */
[----:B------:R-:W-:Y:S01]  /*2970*/  SEL R89, R89, RZ, P0 ;  /* 0x000000ff59597207 */ /* 0x000fe20000000000 */
[----:B------:R-:W-:Y:S01]  /*2980*/  FMUL.FTZ R97, R174, UR4 ;  /* 0x00000004ae617c20 */ /* 0x000fe20008410000 */
[----:B------:R-:W-:Y:S01]  /*2990*/  SEL R90, R90, RZ, P4 ;  /* 0x000000ff5a5a7207 */ /* 0x000fe20002000000 */
[-C--:B------:R-:W-:Y:S01]  /*29a0*/  FMUL.FTZ R88, R88, R87.reuse ;  /* 0x0000005758587220 */ /* 0x080fe20000410000 */
[----:B------:R-:W-:Y:S01]  /*29b0*/  SEL R91, R91, RZ, P2 ;  /* 0x000000ff5b5b7207 */ /* 0x000fe20001000000 */
[-C--:B------:R-:W-:Y:S01]  /*29c0*/  FMUL.FTZ R176, R176, R87.reuse ;  /* 0x00000057b0b07220 */ /* 0x080fe20000410000 */
[----:B------:R-:W-:Y:S01]  /*29d0*/  SEL R92, R92, RZ, P6 ;  /* 0x000000ff5c5c7207 */ /* 0x000fe20003000000 */
[-C--:B------:R-:W-:Y:S01]  /*29e0*/  FMUL.FTZ R100, R100, R87.reuse ;  /* 0x0000005764647220 */ /* 0x080fe20000410000 */
[----:B------:R-:W-:Y:S01]  /*29f0*/  LOP3.LUT P0, RZ, R104, 0xff0000, RZ, 0xc0, !PT ;  /* 0x00ff000068ff7812 */ /* 0x000fe2000780c0ff */
[-C--:B------:R-:W-:Y:S01]  /*2a00*/  FMUL.FTZ R152, R152, R87.reuse ;  /* 0x0000005798987220 */ /* 0x080fe20000410000 */
[----:B------:R-:W-:Y:S01]  /*2a10*/  ISETP.GE.U32.AND P4, PT, R104, 0x1000000, PT ;  /* 0x010000006800780c */ /* 0x000fe20003f86070 */
[-C--:B------:R-:W-:Y:S01]  /*2a20*/  FMUL.FTZ R102, R102, R87.reuse ;  /* 0x0000005766667220 */ /* 0x080fe20000410000 */
[----:B------:R-:W-:Y:S01]  /*2a30*/  LOP3.LUT P2, RZ, R188, 0xff, RZ, 0xc0, !PT ;  /* 0x000000ffbcff7812 */ /* 0x000fe2000784c0ff */
[----:B------:R-:W-:Y:S01]  /*2a40*/  FMUL.FTZ R88, R88, UR4 ;  /* 0x0000000458587c20 */ /* 0x000fe20008410000 */
[----:B------:R-:W-:Y:S01]  /*2a50*/  LOP3.LUT P6, RZ, R188, 0xff00, RZ, 0xc0, !PT ;  /* 0x0000ff00bcff7812 */ /* 0x000fe200078cc0ff */
[----:B------:R-:W-:Y:S01]  /*2a60*/  FMUL.FTZ R99, R176, UR4 ;  /* 0x00000004b0637c20 */ /* 0x000fe20008410000 */
[----:B------:R-:W-:Y:S01]  /*2a70*/  SEL R94, R94, RZ, P0 ;  /* 0x000000ff5e5e7207 */ /* 0x000fe20000000000 */
[----:B------:R-:W-:Y:S01]  /*2a80*/  FMUL.FTZ R100, R100, UR4 ;  /* 0x0000000464647c20 */ /* 0x000fe20008410000 */
[----:B------:R-:W-:Y:S01]  /*2a90*/  SEL R95, R95, RZ, P4 ;  /* 0x000000ff5f5f7207 */ /* 0x000fe20002000000 */
[----:B------:R-:W-:Y:S01]  /*2aa0*/  FMUL.FTZ R101, R152, UR4 ;  /* 0x0000000498657c20 */ /* 0x000fe20008410000 */
[----:B------:R-:W-:Y:S01]  /*2ab0*/  SEL R96, R96, RZ, P2 ;  /* 0x000000ff60607207 */ /* 0x000fe20001000000 */
[----:B------:R-:W-:Y:S01]  /*2ac0*/  FMUL.FTZ R102, R102, UR4 ;  /* 0x0000000466667c20 */ /* 0x000fe20008410000 */
[----:B------:R-:W-:Y:S01]  /*2ad0*/  SEL R97, R97, RZ, P6 ;  /* 0x000000ff61617207 */ /* 0x000fe20003000000 */
[----:B------:R-:W-:Y:S01]  /*2ae0*/  FADD.FTZ R172, R151, -R172 ;  /* 0x800000ac97ac7221 */ /* 0x000fe20000010000 */
[----:B------:R-:W-:Y:S01]  /*2af0*/  LOP3.LUT P5, RZ, R105, 0xff, RZ, 0xc0, !PT ;  /* 0x000000ff69ff7812 */ /* 0x000fe200078ac0ff */
[----:B------:R-:W-:Y:S01]  /*2b00*/  FADD.FTZ R165, R148, -R165 ;  /* 0x800000a594a57221 */ /* 0x000fe20000010000 */
[----:B------:R-:W-:Y:S01]  /*2b10*/  ISETP.GE.U32.AND P0, PT, R188, 0x1000000, PT ;  /* 0x01000000bc00780c */ /* 0x000fe20003f06070 */
[----:B------:R-:W-:Y:S01]  /*2b20*/  FADD.FTZ R166, R149, -R166 ;  /* 0x800000a695a67221 */ /* 0x000fe20000010000 */
[----:B------:R-:W-:Y:S01]  /*2b30*/  LOP3.LUT P4, RZ, R154, 0xff, RZ, 0xc0, !PT ;  /* 0x000000ff9aff7812 */ /* 0x000fe2000788c0ff */
[----:B------:R-:W-:Y:S01]  /*2b40*/  FADD.FTZ R167, R150, -R167 ;  /* 0x800000a796a77221 */ /* 0x000fe20000010000 */
[C---:B------:R-:W-:Y:S01]  /*2b50*/  LOP3.LUT P2, RZ, R154.reuse, 0xff00, RZ, 0xc0, !PT ;  /* 0x0000ff009aff7812 */ /* 0x040fe2000784c0ff */
[----:B------:R-:W0:Y:S01]  /*2b60*/  LDC.64 R114, c[0x0][0x468] ;  /* 0x00011a00ff727b82 */ /* 0x000e220000000a00 */
[----:B------:R-:W-:Y:S01]  /*2b70*/  LOP3.LUT P6, RZ, R154, 0xff0000, RZ, 0xc0, !PT ;  /* 0x00ff00009aff7812 */ /* 0x000fe200078cc0ff */
[----:B------:R-:W-:Y:S01]  /*2b80*/  FFMA.FTZ R172, R34, R172, R59 ;  /* 0x000000ac22ac7223 */ /* 0x000fe2000001003b */
[----:B------:R-:W-:Y:S01]  /*2b90*/  SEL R88, R88, RZ, P5 ;  /* 0x000000ff58587207 */ /* 0x000fe20002800000 */
[----:B------:R-:W-:Y:S01]  /*2ba0*/  FFMA.FTZ R166, R34, R166, R61 ;  /* 0x000000a622a67223 */ /* 0x000fe2000001003d */
[----:B------:R-:W-:Y:S01]  /*2bb0*/  SEL R99, R99, RZ, P0 ;  /* 0x000000ff63637207 */ /* 0x000fe20000000000 */
[-C--:B------:R-:W-:Y:S01]  /*2bc0*/  FMUL.FTZ R172, R172, R87.reuse ;  /* 0x00000057acac7220 */ /* 0x080fe20000410000 */
[----:B------:R-:W-:Y:S01]  /*2bd0*/  SEL R100, R100, RZ, P4 ;  /* 0x000000ff64647207 */ /* 0x000fe20002000000 */
[----:B------:R-:W-:Y:S01]  /*2be0*/  FMUL.FTZ R166, R166, R87 ;  /* 0x00000057a6a67220 */ /* 0x000fe20000410000 */
[----:B------:R-:W-:Y:S01]  /*2bf0*/  SEL R101, R101, RZ, P2 ;  /* 0x000000ff65657207 */ /* 0x000fe20001000000 */
[----:B------:R-:W-:Y:S01]  /*2c00*/  FADD.FTZ R168, R85, -R168 ;  /* 0x800000a855a87221 */ /* 0x000fe20000010000 */
[----:B------:R-:W-:Y:S01]  /*2c10*/  SEL R102, R102, RZ, P6 ;  /* 0x000000ff66667207 */ /* 0x000fe20003000000 */
[----:B------:R-:W-:Y:S01]  /*2c20*/  FADD.FTZ R107, R82, -R107 ;  /* 0x8000006b526b7221 */ /* 0x000fe20000010000 */
[----:B------:R-:W-:Y:S01]  /*2c30*/  LOP3.LUT P5, RZ, R104, 0xff00, RZ, 0xc0, !PT ;  /* 0x0000ff0068ff7812 */ /* 0x000fe200078ac0ff */
[----:B------:R-:W-:Y:S01]  /*2c40*/  FFMA.FTZ R104, R34, R167, R62 ;  /* 0x000000a722687223 */ /* 0x000fe2000001003e */
[C---:B------:R-:W-:Y:S01]  /*2c50*/  LOP3.LUT P0, RZ, R86.reuse, 0xff, RZ, 0xc0, !PT ;  /* 0x000000ff56ff7812 */ /* 0x040fe2000780c0ff */
[----:B------:R-:W-:Y:S01]  /*2c60*/  FADD.FTZ R116, R81, -R116 ;  /* 0x8000007451747221 */ /* 0x000fe20000010000 */
[----:B------:R-:W-:Y:S01]  /*2c70*/  LOP3.LUT P4, RZ, R86, 0xff00, RZ, 0xc0, !PT ;  /* 0x0000ff0056ff7812 */ /* 0x000fe2000788c0ff */
[----:B------:R-:W-:Y:S01]  /*2c80*/  FMUL.FTZ R104, R104, R87 ;  /* 0x0000005768687220 */ /* 0x000fe20000410000 */
[----:B------:R-:W-:Y:S01]  /*2c90*/  LOP3.LUT P2, RZ, R86, 0xff0000, RZ, 0xc0, !PT ;  /* 0x00ff000056ff7812 */ /* 0x000fe2000784c0ff */
[----:B------:R-:W-:Y:S01]  /*2ca0*/  FADD.FTZ R113, R80, -R113 ;  /* 0x8000007150717221 */ /* 0x000fe20000010000 */
[----:B------:R-:W-:Y:S01]  /*2cb0*/  ISETP.GE.U32.AND P6, PT, R86, 0x1000000, PT ;  /* 0x010000005600780c */ /* 0x000fe20003fc6070 */
[----:B------:R-:W-:Y:S01]  /*2cc0*/  FFMA.FTZ R86, R34, R165, R60 ;  /* 0x000000a522567223 */ /* 0x000fe2000001003c */
[----:B------:R-:W-:Y:S01]  /*2cd0*/  SEL R93, R93, RZ, P5 ;  /* 0x000000ff5d5d7207 */ /* 0x000fe20002800000 */
[----:B------:R-:W-:Y:S01]  /*2ce0*/  FMUL.FTZ R103, R172, UR4 ;  /* 0x00000004ac677c20 */ /* 0x000fe20008410000 */
[----:B------:R-:W-:Y:S01]  /*2cf0*/  LOP3.LUT P5, RZ, R188, 0xff0000, RZ, 0xc0, !PT ;  /* 0x00ff0000bcff7812 */ /* 0x000fe200078ac0ff */
[----:B------:R-:W-:Y:S01]  /*2d00*/  FMUL.FTZ R86, R86, R87 ;  /* 0x0000005756567220 */ /* 0x000fe20000410000 */
[----:B------:R-:W-:Y:S01]  /*2d10*/  FMUL.FTZ R105, R166, UR4 ;  /* 0x00000004a6697c20 */ /* 0x000fe20008410000 */
[----:B------:R-:W-:Y:S01]  /*2d20*/  FMUL.FTZ R106, R104, UR4 ;  /* 0x00000004686a7c20 */ /* 0x000fe20008410000 */
[----:B------:R-:W-:Y:S01]  /*2d30*/  SEL R98, R98, RZ, P5 ;  /* 0x000000ff62627207 */ /* 0x000fe20002800000 */
[----:B------:R-:W-:Y:S01]  /*2d40*/  FMUL.FTZ R86, R86, UR4 ;  /* 0x0000000456567c20 */ /* 0x000fe20008410000 */
[----:B------:R-:W-:Y:S01]  /*2d50*/  ISETP.GE.U32.AND P5, PT, R154, 0x1000000, PT ;  /* 0x010000009a00780c */ /* 0x000fe20003fa6070 */
        /* <DEDUP_REMOVED lines=9> */
[----:B------:R-:W-:Y:S01]  /*2df0*/  SEL R103, R103, RZ, P5 ;  /* 0x000000ff67677207 */ /* 0x000fe20002800000 */
[-C--:B------:R-:W-:Y:S01]  /*2e00*/  FMUL.FTZ R168, R168, R87.reuse ;  /* 0x00000057a8a87220 */ /* 0x080fe20000410000 */
[----:B------:R-:W-:Y:S01]  /*2e10*/  SEL R104, R86, RZ, P0 ;  /* 0x000000ff56687207 */ /* 0x000fe20000000000 */
[-C--:B------:R-:W-:Y:S01]  /*2e20*/  FMUL.FTZ R80, R80, R87.reuse ;  /* 0x0000005750507220 */ /* 0x080fe20000410000 */
[----:B------:R-:W-:Y:S01]  /*2e30*/  SEL R105, R105, RZ, P4 ;  /* 0x000000ff69697207 */ /* 0x000fe20002000000 */
[-C--:B------:R-:W-:Y:S01]  /*2e40*/  FMUL.FTZ R116, R116, R87.reuse ;  /* 0x0000005774747220 */ /* 0x080fe20000410000 */
[----:B------:R-:W-:Y:S01]  /*2e50*/  SEL R106, R106, RZ, P2 ;  /* 0x000000ff6a6a7207 */ /* 0x000fe20001000000 */
[----:B------:R-:W-:Y:S01]  /*2e60*/  FMUL.FTZ R82, R82, R87 ;  /* 0x0000005752527220 */ /* 0x000fe20000410000 */
[----:B------:R-:W-:Y:S01]  /*2e70*/  LOP3.LUT P5, RZ, R84, 0xff, RZ, 0xc0, !PT ;  /* 0x000000ff54ff7812 */ /* 0x000fe200078ac0ff */
[----:B------:R-:W-:Y:S01]  /*2e80*/  FFMA.FTZ R112, R34, R112, R67 ;  /* 0x0000007022707223 */ /* 0x000fe20000010043 */
[----:B------:R-:W-:Y:S01]  /*2e90*/  LOP3.LUT P0, RZ, R84, 0xff00, RZ, 0xc0, !PT ;  /* 0x0000ff0054ff7812 */ /* 0x000fe2000780c0ff */
[----:B------:R-:W-:Y:S01]  /*2ea0*/  FFMA.FTZ R144, R34, R144, R69 ;  /* 0x0000009022907223 */ /* 0x000fe20000010045 */
[----:B------:R-:W-:Y:S01]  /*2eb0*/  LOP3.LUT P4, RZ, R84, 0xff0000, RZ, 0xc0, !PT ;  /* 0x00ff000054ff7812 */ /* 0x000fe2000788c0ff */
[----:B------:R-:W-:Y:S01]  /*2ec0*/  FFMA.FTZ R86, R34, R145, R70 ;  /* 0x0000009122567223 */ /* 0x000fe20000010046 */
[----:B------:R-:W-:Y:S01]  /*2ed0*/  ISETP.GE.U32.AND P2, PT, R84, 0x1000000, PT ;  /* 0x010000005400780c */ /* 0x000fe20003f46070 */
[C---:B------:R-:W-:Y:S01]  /*2ee0*/  FFMA.FTZ R84, R34.reuse, R143, R68 ;  /* 0x0000008f22547223 */ /* 0x040fe20000010044 */
[----:B------:R-:W-:Y:S01]  /*2ef0*/  FFMA.FTZ R146, R34, R146, R71 ;  /* 0x0000009222927223 */ /* 0x000fe20000010047 */
[----:B------:R-:W-:Y:S01]  /*2f00*/  FMUL.FTZ R107, R168, UR4 ;  /* 0x00000004a86b7c20 */ /* 0x000fe20008410000 */
[----:B------:R-:W-:Y:S01]  /*2f10*/  FMUL.FTZ R80, R80, UR4 ;  /* 0x0000000450507c20 */ /* 0x000fe20008410000 */
[----:B------:R-:W-:Y:S01]  /*2f20*/  FMUL.FTZ R81, R116, UR4 ;  /* 0x0000000474517c20 */ /* 0x000fe20008410000 */
[----:B------:R-:W-:Y:S01]  /*2f30*/  FMUL.FTZ R82, R82, UR4 ;  /* 0x0000000452527c20 */ /* 0x000fe20008410000 */
[-C--:B------:R-:W-:Y:S01]  /*2f40*/  FMUL.FTZ R83, R112, R87.reuse ;  /* 0x0000005770537220 */ /* 0x080fe20000410000 */
[-C--:B------:R-:W-:Y:S01]  /*2f50*/  FMUL.FTZ R116, R84, R87.reuse ;  /* 0x0000005754747220 */ /* 0x080fe20000410000 */
[-C--:B------:R-:W-:Y:S01]  /*2f60*/  FMUL.FTZ R144, R144, R87.reuse ;  /* 0x0000005790907220 */ /* 0x080fe20000410000 */
[-C--:B------:R-:W-:Y:S01]  /*2f70*/  FMUL.FTZ R117, R86, R87.reuse ;  /* 0x0000005756757220 */ /* 0x080fe20000410000 */
[----:B------:R-:W-:Y:S01]  /*2f80*/  FMUL.FTZ R146, R146, R87 ;  /* 0x0000005792927220 */ /* 0x000fe20000410000 */
[----:B0-----:R-:W-:-:S04]  /*2f90*/  IMAD.WIDE.U32 R142, R142, 0x10, R114 ;  /* 0x000000108e8e7825 */ /* 0x001fc800078e0072 */
[----:B------:R-:W-:Y:S01]  /*2fa0*/  FMUL.FTZ R83, R83, UR4 ;  /* 0x0000000453537c20 */ /* 0x000fe20008410000 */
[----:B------:R-:W-:Y:S01]  /*2fb0*/  SEL R107, R107, RZ, P6 ;  /* 0x000000ff6b6b7207 */ /* 0x000fe20003000000 */
[--C-:B------:R-:W-:Y:S01]  /*2fc0*/  IMAD.WIDE.U32 R84, R141, 0x10, R114.reuse ;  /* 0x000000108d547825 */ /* 0x100fe200078e0072 */
[----:B------:R-:W-:Y:S01]  /*2fd0*/  SEL R80, R80, RZ, P5 ;  /* 0x000000ff50507207 */ /* 0x000fe20002800000 */
[----:B------:R0:W-:Y:S01]  /*2fe0*/  STG.E.128 desc[UR6][R142.64], R76 ;  /* 0x0000004c8e007986 */ /* 0x0001e2000c101d06 */
[----:B------:R-:W-:Y:S01]  /*2ff0*/  SEL R81, R81, RZ, P0 ;  /* 0x000000ff51517207 */ /* 0x000fe20000000000 */
[----:B------:R-:W-:Y:S01]  /*3000*/  IMAD.WIDE.U32 R86, R39, 0x10, R114 ;  /* 0x0000001027567825 */ /* 0x000fe200078e0072 */
[----:B------:R-:W-:-:S03]  /*3010*/  SEL R82, R82, RZ, P4 ;  /* 0x000000ff52527207 */ /* 0x000fc60002000000 */
[----:B------:R-:W-:Y:S01]  /*3020*/  FMUL.FTZ R39, R146, UR4 ;  /* 0x0000000492277c20 */ /* 0x000fe20008410000 */
[----:B------:R-:W-:Y:S01]  /*3030*/  LOP3.LUT P6, RZ, R147, 0xff, RZ, 0xc0, !PT ;  /* 0x000000ff93ff7812 */ /* 0x000fe200078cc0ff */
[----:B------:R-:W-:-:S04]  /*3040*/  IMAD.WIDE.U32 R108, R38, 0x10, R114 ;  /* 0x00000010266c7825 */ /* 0x000fc800078e0072 */
[----:B------:R-:W-:Y:S01]  /*3050*/  FMUL.FTZ R38, R117, UR4 ;  /* 0x0000000475267c20 */ /* 0x000fe20008410000 */
[----:B------:R-:W-:Y:S01]  /*3060*/  LOP3.LUT P5, RZ, R147, 0xff00, RZ, 0xc0, !PT ;  /* 0x0000ff0093ff7812 */ /* 0x000fe200078ac0ff */
[----:B------:R0:W-:Y:S01]  /*3070*/  STG.E.128 desc[UR6][R84.64], R88 ;  /* 0x0000005854007986 */ /* 0x0001e2000c101d06 */
[----:B------:R-:W-:-:S04]  /*3080*/  IMAD.WIDE.U32 R110, R37, 0x10, R114 ;  /* 0x00000010256e7825 */ /* 0x000fc800078e0072 */
[----:B------:R-:W-:Y:S01]  /*3090*/  FMUL.FTZ R37, R144, UR4 ;  /* 0x0000000490257c20 */ /* 0x000fe20008410000 */
[----:B------:R-:W-:Y:S01]  /*30a0*/  LOP3.LUT P0, RZ, R147, 0xff0000, RZ, 0xc0, !PT ;  /* 0x00ff000093ff7812 */ /* 0x000fe2000780c0ff */
[----:B------:R-:W-:-:S04]  /*30b0*/  IMAD.WIDE.U32 R112, R36, 0x10, R114 ;  /* 0x0000001024707825 */ /* 0x000fc800078e0072 */
[----:B------:R-:W-:Y:S01]  /*30c0*/  FMUL.FTZ R36, R116, UR4 ;  /* 0x0000000474247c20 */ /* 0x000fe20008410000 */
[----:B------:R-:W-:Y:S01]  /*30d0*/  ISETP.GE.U32.AND P4, PT, R147, 0x1000000, PT ;  /* 0x010000009300780c */ /* 0x000fe20003f86070 */
[--C-:B------:R-:W-:Y:S01]  /*30e0*/  IMAD.WIDE.U32 R140, R140, 0x10, R114.reuse ;  /* 0x000000108c8c7825 */ /* 0x100fe200078e0072 */
[----:B------:R-:W-:Y:S02]  /*30f0*/  SEL R83, R83, RZ, P2 ;  /* 0x000000ff53537207 */ /* 0x000fe40001000000 */
[----:B------:R-:W-:Y:S01]  /*3100*/  SEL R36, R36, RZ, P6 ;  /* 0x000000ff24247207 */ /* 0x000fe20003000000 */
[----:B------:R-:W-:Y:S01]  /*3110*/  IMAD.WIDE.U32 R34, R35, 0x10, R114 ;  /* 0x0000001023227825 */ /* 0x000fe200078e0072 */
[----:B------:R0:W-:Y:S01]  /*3120*/  STG.E.128 desc[UR6][R140.64], R92 ;  /* 0x0000005c8c007986 */ /* 0x0001e2000c101d06 */
[----:B------:R-:W-:Y:S02]  /*3130*/  SEL R37, R37, RZ, P5 ;  /* 0x000000ff25257207 */ /* 0x000fe40002800000 */
[----:B------:R-:W-:Y:S01]  /*3140*/  SEL R38, R38, RZ, P0 ;  /* 0x000000ff26267207 */ /* 0x000fe20000000000 */
[----:B------:R0:W-:Y:S01]  /*3150*/  STG.E.128 desc[UR6][R86.64], R96 ;  /* 0x0000006056007986 */ /* 0x0001e2000c101d06 */
[----:B------:R-:W-:-:S03]  /*3160*/  SEL R39, R39, RZ, P4 ;  /* 0x000000ff27277207 */ /* 0x000fc60002000000 */
[----:B------:R0:W-:Y:S04]  /*3170*/  STG.E.128 desc[UR6][R108.64], R100 ;  /* 0x000000646c007986 */ /* 0x0001e8000c101d06 */
[----:B------:R0:W-:Y:S04]  /*3180*/  STG.E.128 desc[UR6][R110.64], R104 ;  /* 0x000000686e007986 */ /* 0x0001e8000c101d06 */
[----:B------:R0:W-:Y:S04]  /*3190*/  STG.E.128 desc[UR6][R112.64], R80 ;  /* 0x0000005070007986 */ /* 0x0001e8000c101d06 */
[----:B------:R0:W-:Y:S01]  /*31a0*/  STG.E.128 desc[UR6][R34.64], R36 ;  /* 0x0000002422007986 */ /* 0x0001e2000c101d06 */
[----:B------:R-:W-:Y:S05]  /*31b0*/  BRA `(.L_x_13419) ;  /* 0x0000002c00f87947 */ /* 0x000fea0003800000 */
.L_x_13418:
        /* <DEDUP_REMOVED lines=8> */
[C---:B-----5:R-:W-:Y:S01]  /*3240*/  FFMA.FTZ R73, R34.reuse, R196, R41 ;  /* 0x000000c422497223 */ /* 0x060fe20000010029 */
[----:B------:R-:W-:Y:S01]  /*3250*/  FFMA.FTZ R72, R34, R191, R40 ;  /* 0x000000bf22487223 */ /* 0x000fe20000010028 */
[----:B------:R-:W-:Y:S01]  /*3260*/  LOP3.LUT P4, RZ, R106, 0xff00, RZ, 0xc0, !PT ;  /* 0x0000ff006aff7812 */ /* 0x000fe2000788c0ff */
[-C--:B------:R-:W-:Y:S01]  /*3270*/  FFMA.FTZ R197, R197, R92.reuse, R93 ;  /* 0x0000005cc5c57223 */ /* 0x080fe2000001005d */
[-C--:B------:R-:W-:Y:S01]  /*3280*/  FMUL.FTZ R75, R73, R87.reuse ;  /* 0x00000057494b7220 */ /* 0x080fe20000410000 */
[----:B------:R-:W-:Y:S01]  /*3290*/  FMUL.FTZ R74, R72, R87 ;  /* 0x00000057484a7220 */ /* 0x000fe20000410000 */
[----:B------:R-:W-:Y:S01]  /*32a0*/  FADD.FTZ R198, R193, -R198 ;  /* 0x800000c6c1c67221 */ /* 0x000fe20000010000 */
[----:B------:R-:W-:Y:S01]  /*32b0*/  FADD.FTZ R177, R177, -R184 ;  /* 0x800000b8b1b17221 */ /* 0x000fe20000010000 */
[----:B------:R-:W-:Y:S01]  /*32c0*/  FMUL.FTZ R75, R75, UR4 ;  /* 0x000000044b4b7c20 */ /* 0x000fe20008410000 */
[----:B------:R-:W-:Y:S01]  /*32d0*/  FADD.FTZ R178, R178, -R185 ;  /* 0x800000b9b2b27221 */ /* 0x000fe20000010000 */
[----:B------:R-:W-:Y:S01]  /*32e0*/  FADD.FTZ R179, R179, -R186 ;  /* 0x800000bab3b37221 */ /* 0x000fe20000010000 */
        /* <DEDUP_REMOVED lines=26> */
[----:B------:R-:W-:Y:S01]  /*3490*/  LOP3.LUT P0, RZ, R106, 0xff, RZ, 0xc0, !PT ;  /* 0x000000ff6aff7812 */ /* 0x000fe2000780c0ff */
[----:B------:R-:W-:Y:S01]  /*34a0*/  FADD.FTZ R197, R194, -R197 ;  /* 0x800000c5c2c57221 */ /* 0x000fe20000010000 */
[----:B------:R-:W-:Y:S01]  /*34b0*/  SEL R89, R75, RZ, P4 ;  /* 0x000000ff4b597207 */ /* 0x000fe20002000000 */
[C---:B------:R-:W-:Y:S01]  /*34c0*/  FFMA.FTZ R75, R34.reuse, R198, R43 ;  /* 0x000000c6224b7223 */ /* 0x040fe2000001002b */
[C---:B------:R-:W-:Y:S01]  /*34d0*/  FFMA.FTZ R92, R34.reuse, R177, R44 ;  /* 0x000000b1225c7223 */ /* 0x040fe2000001002c */
[C---:B------:R-:W-:Y:S01]  /*34e0*/  FFMA.FTZ R93, R34.reuse, R178, R45 ;  /* 0x000000b2225d7223 */ /* 0x040fe2000001002d */
[----:B------:R-:W-:Y:S01]  /*34f0*/  FFMA.FTZ R94, R34, R179, R46 ;  /* 0x000000b3225e7223 */ /* 0x000fe2000001002e */
[----:B------:R-:W-:Y:S01]  /*3500*/  SEL R88, R74, RZ, P0 ;  /* 0x000000ff4a587207 */ /* 0x000fe20000000000 */
[----:B------:R-:W-:Y:S01]  /*3510*/  FADD.FTZ R101, R101, -R180 ;  /* 0x800000b465657221 */ /* 0x000fe20000010000 */
[----:B------:R-:W-:Y:S01]  /*3520*/  FFMA.FTZ R74, R34, R197, R42 ;  /* 0x000000c5224a7223 */ /* 0x000fe2000001002a */
[-C--:B------:R-:W-:Y:S01]  /*3530*/  FMUL.FTZ R91, R75, R87.reuse ;  /* 0x000000574b5b7220 */ /* 0x080fe20000410000 */
[-C--:B------:R-:W-:Y:S01]  /*3540*/  FMUL.FTZ R96, R92, R87.reuse ;  /* 0x000000575c607220 */ /* 0x080fe20000410000 */
[-C--:B------:R-:W-:Y:S01]  /*3550*/  FMUL.FTZ R97, R93, R87.reuse ;  /* 0x000000575d617220 */ /* 0x080fe20000410000 */
[----:B------:R-:W-:Y:S01]  /*3560*/  FMUL.FTZ R98, R94, R87 ;  /* 0x000000575e627220 */ /* 0x000fe20000410000 */
[C---:B------:R-:W-:Y:S01]  /*3570*/  LOP3.LUT P2, RZ, R106.reuse, 0xff0000, RZ, 0xc0, !PT ;  /* 0x00ff00006aff7812 */ /* 0x040fe2000784c0ff */
[----:B------:R-:W-:Y:S01]  /*3580*/  FADD.FTZ R112, R109, -R112 ;  /* 0x800000706d707221 */ /* 0x000fe20000010000 */
[----:B------:R-:W-:Y:S01]  /*3590*/  ISETP.GE.U32.AND P6, PT, R106, 0x1000000, PT ;  /* 0x010000006a00780c */ /* 0x000fe20003fc6070 */
[----:B------:R-:W-:Y:S01]  /*35a0*/  FADD.FTZ R106, R100, -R183 ;  /* 0x800000b7646a7221 */ /* 0x000fe20000010000 */
[----:B------:R-:W-:Y:S01]  /*35b0*/  FFMA.FTZ R100, R34, R101, R48 ;  /* 0x0000006522647223 */ /* 0x000fe20000010030 */
[-C--:B------:R-:W-:Y:S01]  /*35c0*/  FMUL.FTZ R90, R74, R87.reuse ;  /* 0x000000574a5a7220 */ /* 0x080fe20000410000 */
[----:B------:R-:W-:Y:S01]  /*35d0*/  FMUL.FTZ R91, R91, UR4 ;  /* 0x000000045b5b7c20 */ /* 0x000fe20008410000 */
[----:B------:R-:W-:Y:S01]  /*35e0*/  FMUL.FTZ R96, R96, UR4 ;  /* 0x0000000460607c20 */ /* 0x000fe20008410000 */
[----:B------:R-:W-:Y:S01]  /*35f0*/  FMUL.FTZ R97, R97, UR4 ;  /* 0x0000000461617c20 */ /* 0x000fe20008410000 */
[----:B------:R-:W-:Y:S01]  /*3600*/  FMUL.FTZ R98, R98, UR4 ;  /* 0x0000000462627c20 */ /* 0x000fe20008410000 */
[C---:B------:R-:W-:Y:S01]  /*3610*/  LOP3.LUT P5, RZ, R105.reuse, 0xff, RZ, 0xc0, !PT ;  /* 0x000000ff69ff7812 */ /* 0x040fe200078ac0ff */
[----:B------:R-:W-:Y:S01]  /*3620*/  FADD.FTZ R173, R102, -R173 ;  /* 0x800000ad66ad7221 */ /* 0x000fe20000010000 */
[C---:B------:R-:W-:Y:S01]  /*3630*/  LOP3.LUT P0, RZ, R105.reuse, 0xff00, RZ, 0xc0, !PT ;  /* 0x0000ff0069ff7812 */ /* 0x040fe2000780c0ff */
[----:B------:R-:W-:Y:S01]  /*3640*/  FFMA.FTZ R101, R34, R112, R49 ;  /* 0x0000007022657223 */ /* 0x000fe20000010031 */
[----:B------:R-:W-:Y:S01]  /*3650*/  LOP3.LUT P4, RZ, R105, 0xff0000, RZ, 0xc0, !PT ;  /* 0x00ff000069ff7812 */ /* 0x000fe2000788c0ff */
[----:B------:R-:W-:Y:S01]  /*3660*/  FMUL.FTZ R102, R100, R87 ;  /* 0x0000005764667220 */ /* 0x000fe20000410000 */
[----:B------:R-:W-:Y:S01]  /*3670*/  FMUL.FTZ R90, R90, UR4 ;  /* 0x000000045a5a7c20 */ /* 0x000fe20008410000 */
[----:B------:R-:W-:Y:S01]  /*3680*/  SEL R91, R91, RZ, P6 ;  /* 0x000000ff5b5b7207 */ /* 0x000fe20003000000 */
[----:B------:R-:W-:Y:S01]  /*3690*/  FADD.FTZ R107, R110, -R95 ;  /* 0x8000005f6e6b7221 */ /* 0x000fe20000010000 */
[----:B------:R-:W-:Y:S01]  /*36a0*/  SEL R96, R96, RZ, P5 ;  /* 0x000000ff60607207 */ /* 0x000fe20002800000 */
[----:B------:R-:W-:Y:S01]  /*36b0*/  FMUL.FTZ R102, R102, UR4 ;  /* 0x0000000466667c20 */ /* 0x000fe20008410000 */
[----:B------:R-:W-:Y:S01]  /*36c0*/  SEL R97, R97, RZ, P0 ;  /* 0x000000ff61617207 */ /* 0x000fe20000000000 */
[----:B------:R-:W-:Y:S01]  /*36d0*/  FADD.FTZ R187, R164, -R187 ;  /* 0x800000bba4bb7221 */ /* 0x000fe20000010000 */
[----:B------:R-:W-:Y:S01]  /*36e0*/  SEL R98, R98, RZ, P4 ;  /* 0x000000ff62627207 */ /* 0x000fe20002000000 */
[----:B------:R-:W-:Y:S01]  /*36f0*/  FADD.FTZ R176, R155, -R176 ;  /* 0x800000b09bb07221 */ /* 0x000fe20000010000 */
[C---:B------:R-:W-:Y:S01]  /*3700*/  LOP3.LUT P6, RZ, R104.reuse, 0xff, RZ, 0xc0, !PT ;  /* 0x000000ff68ff7812 */ /* 0x040fe200078cc0ff */
[----:B------:R-:W-:Y:S01]  /*3710*/  FADD.FTZ R174, R103, -R174 ;  /* 0x800000ae67ae7221 */ /* 0x000fe20000010000 */
[----:B------:R-:W-:Y:S01]  /*3720*/  LOP3.LUT P5, RZ, R104, 0xff00, RZ, 0xc0, !PT ;  /* 0x0000ff0068ff7812 */ /* 0x000fe200078ac0ff */
[----:B------:R-:W-:Y:S01]  /*3730*/  FFMA.FTZ R103, R34, R106, R51 ;  /* 0x0000006a22677223 */ /* 0x000fe20000010033 */
[----:B------:R-:W-:Y:S01]  /*3740*/  LOP3.LUT P0, RZ, R104, 0xff0000, RZ, 0xc0, !PT ;  /* 0x00ff000068ff7812 */ /* 0x000fe2000780c0ff */
[----:B------:R-:W-:Y:S01]  /*3750*/  FFMA.FTZ R95, R34, R187, R47 ;  /* 0x000000bb225f7223 */ /* 0x000fe2000001002f */
[----:B------:R-:W-:Y:S01]  /*3760*/  ISETP.GE.U32.AND P4, PT, R104, 0x1000000, PT ;  /* 0x010000006800780c */ /* 0x000fe20003f86070 */
[----:B------:R-:W-:Y:S01]  /*3770*/  FMUL.FTZ R104, R101, R87 ;  /* 0x0000005765687220 */ /* 0x000fe20000410000 */
[----:B------:R-:W-:Y:S01]  /*3780*/  SEL R90, R90, RZ, P2 ;  /* 0x000000ff5a5a7207 */ /* 0x000fe20001000000 */
[----:B------:R-:W-:Y:S01]  /*3790*/  FADD.FTZ R115, R111, -R76 ;  /* 0x8000004c6f737221 */ /* 0x000fe20000010000 */
[----:B------:R-:W-:Y:S01]  /*37a0*/  ISETP.GE.U32.AND P2, PT, R105, 0x1000000, PT ;  /* 0x010000006900780c */ /* 0x000fe20003f46070 */
[----:B------:R-:W-:Y:S01]  /*37b0*/  FMUL.FTZ R105, R104, UR4 ;  /* 0x0000000468697c20 */ /* 0x000fe20008410000 */
[----:B------:R-:W-:Y:S01]  /*37c0*/  SEL R104, R102, RZ, P6 ;  /* 0x000000ff66687207 */ /* 0x000fe20003000000 */
[C---:B------:R-:W-:Y:S01]  /*37d0*/  FFMA.FTZ R102, R34.reuse, R107, R50 ;  /* 0x0000006b22667223 */ /* 0x040fe20000010032 */
[----:B------:R-:W-:Y:S01]  /*37e0*/  FFMA.FTZ R111, R34, R176, R55 ;  /* 0x000000b0226f7223 */ /* 0x000fe20000010037 */
[-C--:B------:R-:W-:Y:S01]  /*37f0*/  FMUL.FTZ R99, R95, R87.reuse ;  /* 0x000000575f637220 */ /* 0x080fe20000410000 */
[----:B------:R-:W-:Y:S01]  /*3800*/  FADD.FTZ R175, R108, -R175 ;  /* 0x800000af6caf7221 */ /* 0x000fe20000010000 */
[----:B------:R-:W-:Y:S01]  /*3810*/  FMUL.FTZ R106, R102, R87 ;  /* 0x00000057666a7220 */ /* 0x000fe20000410000 */
[C---:B------:R-:W-:Y:S01]  /*3820*/  FFMA.FTZ R108, R34.reuse, R173, R52 ;  /* 0x000000ad226c7223 */ /* 0x040fe20000010034 */
[-C--:B------:R-:W-:Y:S01]  /*3830*/  FMUL.FTZ R76, R111, R87.reuse ;  /* 0x000000576f4c7220 */ /* 0x080fe20000410000 */
[----:B------:R-:W-:Y:S01]  /*3840*/  FFMA.FTZ R109, R34, R174, R53 ;  /* 0x000000ae226d7223 */ /* 0x000fe20000010035 */
[----:B------:R-:W-:Y:S01]  /*3850*/  FMUL.FTZ R106, R106, UR4 ;  /* 0x000000046a6a7c20 */ /* 0x000fe20008410000 */
[----:B------:R-:W-:Y:S01]  /*3860*/  FADD.FTZ R152, R152, -R77 ;  /* 0x8000004d98987221 */ /* 0x000fe20000010000 */
[----:B------:R-:W-:Y:S01]  /*3870*/  FADD.FTZ R153, R153, -R78 ;  /* 0x8000004e99997221 */ /* 0x000fe20000010000 */
[----:B------:R-:W-:Y:S01]  /*3880*/  FMUL.FTZ R99, R99, UR4 ;  /* 0x0000000463637c20 */ /* 0x000fe20008410000 */
[-C--:B------:R-:W-:Y:S01]  /*3890*/  FMUL.FTZ R107, R103, R87.reuse ;  /* 0x00000057676b7220 */ /* 0x080fe20000410000 */
[-C--:B------:R-:W-:Y:S01]  /*38a0*/  FMUL.FTZ R112, R108, R87.reuse ;  /* 0x000000576c707220 */ /* 0x080fe20000410000 */
[----:B------:R-:W-:Y:S01]  /*38b0*/  SEL R106, R106, RZ, P0 ;  /* 0x000000ff6a6a7207 */ /* 0x000fe20000000000 */
[----:B------:R-:W-:Y:S01]  /*38c0*/  FMUL.FTZ R76, R76, UR4 ;  /* 0x000000044c4c7c20 */ /* 0x000fe20008410000 */
[----:B------:R-:W-:Y:S01]  /*38d0*/  FMUL.FTZ R113, R109, R87 ;  /* 0x000000576d717220 */ /* 0x000fe20000410000 */
[----:B------:R-:W-:Y:S01]  /*38e0*/  ISETP.GE.U32.AND P0, PT, R188, 0x1000000, PT ;  /* 0x01000000bc00780c */ /* 0x000fe20003f06070 */
[C---:B------:R-:W-:Y:S01]  /*38f0*/  FFMA.FTZ R116, R34.reuse, R115, R56 ;  /* 0x0000007322747223 */ /* 0x040fe20000010038 */
[C---:B------:R-:W-:Y:S01]  /*3900*/  FFMA.FTZ R117, R34.reuse, R152, R57 ;  /* 0x0000009822757223 */ /* 0x040fe20000010039 */
[----:B------:R-:W-:Y:S01]  /*3910*/  FFMA.FTZ R118, R34, R153, R58 ;  /* 0x0000009922767223 */ /* 0x000fe2000001003a */
[----:B------:R-:W-:Y:S01]  /*3920*/  SEL R99, R99, RZ, P2 ;  /* 0x000000ff63637207 */ /* 0x000fe20001000000 */
[----:B------:R-:W-:Y:S01]  /*3930*/  FMUL.FTZ R107, R107, UR4 ;  /* 0x000000046b6b7c20 */ /* 0x000fe20008410000 */
[----:B------:R-:W-:Y:S01]  /*3940*/  FMUL.FTZ R112, R112, UR4 ;  /* 0x0000000470707c20 */ /* 0x000fe20008410000 */
[----:B------:R-:W-:Y:S01]  /*3950*/  LOP3.LUT P2, RZ, R188, 0xff, RZ, 0xc0, !PT ;  /* 0x000000ffbcff7812 */ /* 0x000fe2000784c0ff */
[----:B------:R-:W-:Y:S01]  /*3960*/  FMUL.FTZ R113, R113, UR4 ;  /* 0x0000000471717c20 */ /* 0x000fe20008410000 */
[-C--:B------:R-:W-:Y:S01]  /*3970*/  FMUL.FTZ R77, R116, R87.reuse ;  /* 0x00000057744d7220 */ /* 0x080fe20000410000 */
[----:B------:R-:W-:Y:S01]  /*3980*/  FMUL.FTZ R78, R117, R87 ;  /* 0x00000057754e7220 */ /* 0x000fe20000410000 */
[----:B------:R-:W-:Y:S01]  /*3990*/  SEL R115, R76, RZ, P0 ;  /* 0x000000ff4c737207 */ /* 0x000fe20000000000 */
[----:B------:R-:W-:Y:S01]  /*39a0*/  FFMA.FTZ R110, R34, R175, R54 ;  /* 0x000000af226e7223 */ /* 0x000fe20000010036 */
[----:B------:R-:W-:Y:S01]  /*39b0*/  LOP3.LUT P6, RZ, R188, 0xff00, RZ, 0xc0, !PT ;  /* 0x0000ff00bcff7812 */ /* 0x000fe200078cc0ff */
[-C--:B------:R-:W-:Y:S01]  /*39c0*/  FMUL.FTZ R76, R118, R87.reuse ;  /* 0x00000057764c7220 */ /* 0x080fe20000410000 */
[----:B------:R-:W-:Y:S01]  /*39d0*/  FADD.FTZ R172, R151, -R172 ;  /* 0x800000ac97ac7221 */ /* 0x000fe20000010000 */
[----:B------:R-:W-:Y:S01]  /*39e0*/  FADD.FTZ R165, R148, -R165 ;  /* 0x800000a594a57221 */ /* 0x000fe20000010000 */
[----:B------:R-:W-:Y:S01]  /*39f0*/  FADD.FTZ R168, R85, -R168 ;  /* 0x800000a855a87221 */ /* 0x000fe20000010000 */
[----:B------:R-:W-:Y:S01]  /*3a00*/  FADD.FTZ R166, R149, -R166 ;  /* 0x800000a695a67221 */ /* 0x000fe20000010000 */
[----:B------:R-:W-:Y:S01]  /*3a10*/  FADD.FTZ R85, R82, -R127 ;  /* 0x8000007f52557221 */ /* 0x000fe20000010000 */
[----:B------:R-:W-:Y:S01]  /*3a20*/  SEL R107, R107, RZ, P4 ;  /* 0x000000ff6b6b7207 */ /* 0x000fe20002000000 */
[----:B------:R-:W-:Y:S01]  /*3a30*/  FMUL.FTZ R77, R77, UR4 ;  /* 0x000000044d4d7c20 */ /* 0x000fe20008410000 */
[----:B------:R-:W-:Y:S01]  /*3a40*/  SEL R112, R112, RZ, P2 ;  /* 0x000000ff70707207 */ /* 0x000fe20001000000 */
[----:B------:R-:W-:Y:S01]  /*3a50*/  FADD.FTZ R167, R150, -R167 ;  /* 0x800000a796a77221 */ /* 0x000fe20000010000 */
[----:B------:R-:W-:Y:S01]  /*3a60*/  FMUL.FTZ R78, R78, UR4 ;  /* 0x000000044e4e7c20 */ /* 0x000fe20008410000 */
[----:B------:R-:W-:Y:S01]  /*3a70*/  FADD.FTZ R82, R81, -R130 ;  /* 0x8000008251527221 */ /* 0x000fe20000010000 */
[----:B------:R-:W-:Y:S01]  /*3a80*/  FMUL.FTZ R114, R110, R87 ;  /* 0x000000576e727220 */ /* 0x000fe20000410000 */
[----:B------:R-:W-:Y:S01]  /*3a90*/  LOP3.LUT P4, RZ, R154, 0xff, RZ, 0xc0, !PT ;  /* 0x000000ff9aff7812 */ /* 0x000fe2000788c0ff */
[----:B------:R-:W-:Y:S01]  /*3aa0*/  FMUL.FTZ R76, R76, UR4 ;  /* 0x000000044c4c7c20 */ /* 0x000fe20008410000 */
[----:B------:R-:W-:Y:S01]  /*3ab0*/  LOP3.LUT P2, RZ, R154, 0xff00, RZ, 0xc0, !PT ;  /* 0x0000ff009aff7812 */ /* 0x000fe2000784c0ff */
[----:B------:R-:W0:Y:S01]  /*3ac0*/  LDC.64 R130, c[0x0][0x478] ;  /* 0x00011e00ff827b82 */ /* 0x000e220000000a00 */
[----:B------:R-:W-:Y:S01]  /*3ad0*/  SEL R113, R113, RZ, P6 ;  /* 0x000000ff71717207 */ /* 0x000fe20003000000 */
[----:B------:R-:W-:Y:S01]  /*3ae0*/  FFMA.FTZ R119, R34, R172, R59 ;  /* 0x000000ac22777223 */ /* 0x000fe2000001003b */
[----:B------:R-:W-:Y:S01]  /*3af0*/  LOP3.LUT P6, RZ, R154, 0xff0000, RZ, 0xc0, !PT ;  /* 0x00ff00009aff7812 */ /* 0x000fe200078cc0ff */
[C---:B------:R-:W-:Y:S01]  /*3b00*/  FFMA.FTZ R124, R34.reuse, R165, R60 ;  /* 0x000000a5227c7223 */ /* 0x040fe2000001003c */
[C---:B------:R-:W-:Y:S01]  /*3b10*/  FFMA.FTZ R125, R34.reuse, R166, R61 ;  /* 0x000000a6227d7223 */ /* 0x040fe2000001003d */
[----:B------:R-:W-:Y:S01]  /*3b20*/  FFMA.FTZ R126, R34, R167, R62 ;  /* 0x000000a7227e7223 */ /* 0x000fe2000001003e */
[----:B------:R-:W-:Y:S01]  /*3b30*/  SEL R105, R105, RZ, P5 ;  /* 0x000000ff69697207 */ /* 0x000fe20002800000 */
[----:B------:R-:W1:Y:S01]  /*3b40*/  LDC.64 R150, c[0x0][0x468] ;  /* 0x00011a00ff967b82 */ /* 0x000e620000000a00 */
[----:B------:R-:W-:Y:S01]  /*3b50*/  FMUL.FTZ R114, R114, UR4 ;  /* 0x0000000472727c20 */ /* 0x000fe20008410000 */
[----:B------:R-:W-:Y:S01]  /*3b60*/  SEL R120, R77, RZ, P4 ;  /* 0x000000ff4d787207 */ /* 0x000fe20002000000 */
[-C--:B------:R-:W-:Y:S01]  /*3b70*/  FMUL.FTZ R77, R119, R87.reuse ;  /* 0x00000057774d7220 */ /* 0x080fe20000410000 */
[----:B------:R-:W-:Y:S01]  /*3b80*/  SEL R121, R78, RZ, P2 ;  /* 0x000000ff4e797207 */ /* 0x000fe20001000000 */
[-C--:B------:R-:W-:Y:S01]  /*3b90*/  FMUL.FTZ R78, R124, R87.reuse ;  /* 0x000000577c4e7220 */ /* 0x080fe20000410000 */
[----:B------:R-:W-:Y:S01]  /*3ba0*/  LOP3.LUT P5, RZ, R188, 0xff0000, RZ, 0xc0, !PT ;  /* 0x00ff0000bcff7812 */ /* 0x000fe200078ac0ff */
[-C--:B------:R-:W-:Y:S01]  /*3bb0*/  FMUL.FTZ R123, R125, R87.reuse ;  /* 0x000000577d7b7220 */ /* 0x080fe20000410000 */
[----:B------:R-:W-:Y:S01]  /*3bc0*/  SEL R122, R76, RZ, P6 ;  /* 0x000000ff4c7a7207 */ /* 0x000fe20003000000 */
[----:B------:R-:W-:Y:S01]  /*3bd0*/  FMUL.FTZ R77, R77, UR4 ;  /* 0x000000044d4d7c20 */ /* 0x000fe20008410000 */
[----:B------:R-:W-:Y:S01]  /*3be0*/  LOP3.LUT P0, RZ, R86, 0xff, RZ, 0xc0, !PT ;  /* 0x000000ff56ff7812 */ /* 0x000fe2000780c0ff */
[----:B------:R-:W-:Y:S01]  /*3bf0*/  FMUL.FTZ R76, R78, UR4 ;  /* 0x000000044e4c7c20 */ /* 0x000fe20008410000 */
[C---:B------:R-:W-:Y:S01]  /*3c00*/  LOP3.LUT P4, RZ, R86.reuse, 0xff00, RZ, 0xc0, !PT ;  /* 0x0000ff0056ff7812 */ /* 0x040fe2000788c0ff */
[----:B------:R-:W-:Y:S01]  /*3c10*/  FMUL.FTZ R78, R123, UR4 ;  /* 0x000000047b4e7c20 */ /* 0x000fe20008410000 */
[----:B------:R-:W-:Y:S01]  /*3c20*/  LOP3.LUT P2, RZ, R86, 0xff0000, RZ, 0xc0, !PT ;  /* 0x00ff000056ff7812 */ /* 0x000fe2000784c0ff */
[----:B------:R-:W-:Y:S01]  /*3c30*/  FADD.FTZ R129, R80, -R79 ;  /* 0x8000004f50817221 */ /* 0x000fe20000010000 */
[----:B------:R-:W-:Y:S01]  /*3c40*/  ISETP.GE.U32.AND P6, PT, R86, 0x1000000, PT ;  /* 0x010000005600780c */ /* 0x000fe20003fc6070 */
[----:B------:R-:W-:Y:S01]  /*3c50*/  FMUL.FTZ R86, R126, R87 ;  /* 0x000000577e567220 */ /* 0x000fe20000410000 */
[----:B------:R-:W-:Y:S01]  /*3c60*/  SEL R114, R114, RZ, P5 ;  /* 0x000000ff72727207 */ /* 0x000fe20002800000 */
[----:B------:R-:W-:Y:S01]  /*3c70*/  FFMA.FTZ R81, R34, R82, R65 ;  /* 0x0000005222517223 */ /* 0x000fe20000010041 */
[----:B------:R-:W-:Y:S01]  /*3c80*/  ISETP.GE.U32.AND P5, PT, R154, 0x1000000, PT ;  /* 0x010000009a00780c */ /* 0x000fe20003fa6070 */
[----:B------:R-:W-:Y:S01]  /*3c90*/  FMUL.FTZ R86, R86, UR4 ;  /* 0x0000000456567c20 */ /* 0x000fe20008410000 */
[C---:B------:R-:W-:Y:S01]  /*3ca0*/  FFMA.FTZ R127, R34.reuse, R168, R63 ;  /* 0x000000a8227f7223 */ /* 0x040fe2000001003f */
[C---:B------:R-:W-:Y:S01]  /*3cb0*/  FFMA.FTZ R80, R34.reuse, R85, R64 ;  /* 0x0000005522507223 */ /* 0x040fe20000010040 */
[----:B------:R-:W-:Y:S01]  /*3cc0*/  SEL R123, R77, RZ, P5 ;  /* 0x000000ff4d7b7207 */ /* 0x000fe20002800000 */
[----:B------:R-:W-:Y:S01]  /*3cd0*/  FFMA.FTZ R82, R34, R129, R66 ;  /* 0x0000008122527223 */ /* 0x000fe20000010042 */
[----:B------:R-:W-:Y:S01]  /*3ce0*/  SEL R77, R78, RZ, P4 ;  /* 0x000000ff4e4d7207 */ /* 0x000fe20002000000 */
[-C--:B------:R-:W-:Y:S01]  /*3cf0*/  FMUL.FTZ R79, R127, R87.reuse ;  /* 0x000000577f4f7220 */ /* 0x080fe20000410000 */
[----:B------:R-:W-:Y:S01]  /*3d00*/  SEL R76, R76, RZ, P0 ;  /* 0x000000ff4c4c7207 */ /* 0x000fe20000000000 */
[-C--:B------:R-:W-:Y:S01]  /*3d10*/  FMUL.FTZ R85, R81, R87.reuse ;  /* 0x0000005751557220 */ /* 0x080fe20000410000 */
[----:B------:R-:W-:Y:S01]  /*3d20*/  SEL R78, R86, RZ, P2 ;  /* 0x000000ff564e7207 */ /* 0x000fe20001000000 */
[-C--:B------:R-:W-:Y:S01]  /*3d30*/  FMUL.FTZ R86, R82, R87.reuse ;  /* 0x0000005752567220 */ /* 0x080fe20000410000 */
[C---:B------:R-:W-:Y:S01]  /*3d40*/  LOP3.LUT P5, RZ, R84.reuse, 0xff, RZ, 0xc0, !PT ;  /* 0x000000ff54ff7812 */ /* 0x040fe200078ac0ff */
[----:B------:R-:W-:Y:S01]  /*3d50*/  FMUL.FTZ R79, R79, UR4 ;  /* 0x000000044f4f7c20 */ /* 0x000fe20008410000 */
[C---:B------:R-:W-:Y:S01]  /*3d60*/  LOP3.LUT P0, RZ, R84.reuse, 0xff00, RZ, 0xc0, !PT ;  /* 0x0000ff0054ff7812 */ /* 0x040fe2000780c0ff */
[----:B------:R-:W-:Y:S01]  /*3d70*/  FMUL.FTZ R85, R85, UR4 ;  /* 0x0000000455557c20 */ /* 0x000fe20008410000 */
[----:B------:R-:W-:Y:S01]  /*3d80*/  LOP3.LUT P4, RZ, R84, 0xff0000, RZ, 0xc0, !PT ;  /* 0x00ff000054ff7812 */ /* 0x000fe2000788c0ff */
[----:B------:R-:W-:Y:S01]  /*3d90*/  FMUL.FTZ R86, R86, UR4 ;  /* 0x0000000456567c20 */ /* 0x000fe20008410000 */
[----:B------:R-:W-:Y:S01]  /*3da0*/  ISETP.GE.U32.AND P2, PT, R84, 0x1000000, PT ;  /* 0x010000005400780c */ /* 0x000fe20003f46070 */
[----:B------:R-:W-:Y:S01]  /*3db0*/  FMUL.FTZ R84, R80, R87 ;  /* 0x0000005750547220 */ /* 0x000fe20000410000 */
[----:B------:R-:W-:Y:S01]  /*3dc0*/  FADD.FTZ R83, R83, -R128 ;  /* 0x8000008053537221 */ /* 0x000fe20000010000 */
[----:B0-----:R-:W-:-:S04]  /*3dd0*/  IMAD.WIDE.U32 R128, R142, 0x10, R130 ;  /* 0x000000108e807825 */ /* 0x001fc800078e0082 */
[----:B------:R-:W-:Y:S01]  /*3de0*/  FADD.FTZ R153, R143, -R160 ;  /* 0x800000a08f997221 */ /* 0x000fe20000010000 */
[----:B------:R-:W-:Y:S01]  /*3df0*/  FMUL.FTZ R84, R84, UR4 ;  /* 0x0000000454547c20 */ /* 0x000fe20008410000 */
[----:B------:R-:W-:Y:S01]  /*3e00*/  SEL R79, R79, RZ, P6 ;  /* 0x000000ff4f4f7207 */ /* 0x000fe20003000000 */
[----:B-1----:R-:W-:Y:S01]  /*3e10*/  IMAD.WIDE.U32 R142, R142, 0x10, R150 ;  /* 0x000000108e8e7825 */ /* 0x002fe200078e0096 */
[----:B------:R-:W-:-:S03]  /*3e20*/  SEL R85, R85, RZ, P0 ;  /* 0x000000ff55557207 */ /* 0x000fc60000000000 */
[----:B------:R-:W-:Y:S01]  /*3e30*/  FADD.FTZ R154, R146, -R163 ;  /* 0x800000a3929a7221 */ /* 0x000fe20000010000 */
[----:B------:R-:W-:Y:S01]  /*3e40*/  SEL R84, R84, RZ, P5 ;  /* 0x000000ff54547207 */ /* 0x000fe20002800000 */
[----:B------:R-:W-:Y:S01]  /*3e50*/  IMAD.WIDE.U32 R136, R141, 0x10, R130 ;  /* 0x000000108d887825 */ /* 0x000fe200078e0082 */
[----:B------:R-:W-:Y:S01]  /*3e60*/  SEL R86, R86, RZ, P4 ;  /* 0x000000ff56567207 */ /* 0x000fe20002000000 */
[----:B------:R0:W-:Y:S01]  /*3e70*/  STG.E.128 desc[UR6][R128.64], R72 ;  /* 0x0000004880007986 */ /* 0x0001e2000c101d06 */
[----:B------:R-:W-:Y:S01]  /*3e80*/  LOP3.LUT P6, RZ, R147, 0xff, RZ, 0xc0, !PT ;  /* 0x000000ff93ff7812 */ /* 0x000fe200078cc0ff */
[----:B------:R-:W-:Y:S01]  /*3e90*/  IMAD.WIDE.U32 R138, R141, 0x10, R150 ;  /* 0x000000108d8a7825 */ /* 0x000fe200078e0096 */
[C---:B------:R-:W-:Y:S01]  /*3ea0*/  LOP3.LUT P5, RZ, R147.reuse, 0xff00, RZ, 0xc0, !PT ;  /* 0x0000ff0093ff7812 */ /* 0x040fe200078ac0ff */
[----:B------:R-:W-:Y:S01]  /*3eb0*/  STG.E.128 desc[UR6][R142.64], R88 ;  /* 0x000000588e007986 */ /* 0x000fe2000c101d06 */
[C---:B------:R-:W-:Y:S01]  /*3ec0*/  LOP3.LUT P0, RZ, R147.reuse, 0xff0000, RZ, 0xc0, !PT ;  /* 0x00ff000093ff7812 */ /* 0x040fe2000780c0ff */
[----:B------:R-:W-:Y:S01]  /*3ed0*/  IMAD.WIDE.U32 R134, R140, 0x10, R130 ;  /* 0x000000108c867825 */ /* 0x000fe200078e0082 */
[----:B------:R-:W-:Y:S01]  /*3ee0*/  ISETP.GE.U32.AND P4, PT, R147, 0x1000000, PT ;  /* 0x010000009300780c */ /* 0x000fe20003f86070 */
[----:B------:R-:W-:Y:S02]  /*3ef0*/  STG.E.128 desc[UR6][R136.64], R92 ;  /* 0x0000005c88007986 */ /* 0x000fe4000c101d06 */
[----:B------:R-:W-:Y:S01]  /*3f00*/  FADD.FTZ R152, R144, -R161 ;  /* 0x800000a190987221 */ /* 0x000fe20000010000 */
[----:B------:R-:W-:-:S04]  /*3f10*/  IMAD.WIDE.U32 R146, R140, 0x10, R150 ;  /* 0x000000108c927825 */ /* 0x000fc800078e0096 */
[----:B------:R-:W-:Y:S01]  /*3f20*/  FADD.FTZ R155, R145, -R162 ;  /* 0x800000a2919b7221 */ /* 0x000fe20000010000 */
[----:B------:R-:W-:Y:S01]  /*3f30*/  STG.E.128 desc[UR6][R138.64], R96 ;  /* 0x000000608a007986 */ /* 0x000fe2000c101d06 */
[----:B------:R-:W-:Y:S01]  /*3f40*/  FFMA.FTZ R83, R34, R83, R67 ;  /* 0x0000005322537223 */ /* 0x000fe20000010043 */
[C---:B------:R-:W-:Y:S02]  /*3f50*/  IMAD.WIDE.U32 R132, R39.reuse, 0x10, R130 ;  /* 0x0000001027847825 */ /* 0x040fe400078e0082 */
[----:B------:R-:W-:Y:S02]  /*3f60*/  STG.E.128 desc[UR6][R134.64], R100 ;  /* 0x0000006486007986 */ /* 0x000fe4000c101d06 */
[----:B------:R-:W-:Y:S02]  /*3f70*/  IMAD.WIDE.U32 R148, R39, 0x10, R150 ;  /* 0x0000001027947825 */ /* 0x000fe400078e0096 */
[----:B------:R-:W-:Y:S02]  /*3f80*/  STG.E.128 desc[UR6][R146.64], R104 ;  /* 0x0000006892007986 */ /* 0x000fe4000c101d06 */
[----:B0-----:R-:W-:-:S02]  /*3f90*/  IMAD.WIDE.U32 R74, R38, 0x10, R130 ;  /* 0x00000010264a7825 */ /* 0x001fc400078e0082 */
[----:B------:R-:W-:Y:S02]  /*3fa0*/  STG.E.128 desc[UR6][R132.64], R108 ;  /* 0x0000006c84007986 */ /* 0x000fe4000c101d06 */
[----:B------:R-:W-:Y:S02]  /*3fb0*/  IMAD.WIDE.U32 R38, R38, 0x10, R150 ;  /* 0x0000001026267825 */ /* 0x000fe400078e0096 */
[----:B------:R-:W-:Y:S02]  /*3fc0*/  STG.E.128 desc[UR6][R148.64], R112 ;  /* 0x0000007094007986 */ /* 0x000fe4000c101d06 */
[--C-:B------:R-:W-:Y:S02]  /*3fd0*/  IMAD.WIDE.U32 R72, R37, 0x10, R130.reuse ;  /* 0x0000001025487825 */ /* 0x100fe400078e0082 */
[----:B------:R0:W-:Y:S02]  /*3fe0*/  STG.E.128 desc[UR6][R74.64], R116 ;  /* 0x000000744a007986 */ /* 0x0001e4000c101d06 */
[----:B------:R-:W-:-:S02]  /*3ff0*/  IMAD.WIDE.U32 R128, R36, 0x10, R130 ;  /* 0x0000001024807825 */ /* 0x000fc400078e0082 */
[----:B------:R-:W-:Y:S02]  /*4000*/  STG.E.128 desc[UR6][R38.64], R120 ;  /* 0x0000007826007986 */ /* 0x000fe4000c101d06 */
[--C-:B------:R-:W-:Y:S02]  /*4010*/  IMAD.WIDE.U32 R140, R37, 0x10, R150.reuse ;  /* 0x00000010258c7825 */ /* 0x100fe400078e0096 */
[----:B------:R1:W-:Y:S02]  /*4020*/  STG.E.128 desc[UR6][R72.64], R124 ;  /* 0x0000007c48007986 */ /* 0x0003e4000c101d06 */
[----:B------:R-:W-:Y:S02]  /*4030*/  IMAD.WIDE.U32 R144, R36, 0x10, R150 ;  /* 0x0000001024907825 */ /* 0x000fe400078e0096 */
[----:B------:R2:W-:Y:S02]  /*4040*/  STG.E.128 desc[UR6][R140.64], R76 ;  /* 0x0000004c8c007986 */ /* 0x0005e4000c101d06 */
[----:B------:R-:W-:-:S02]  /*4050*/  IMAD.WIDE.U32 R130, R35, 0x10, R130 ;  /* 0x0000001023827825 */ /* 0x000fc400078e0082 */
[----:B------:R2:W-:Y:S02]  /*4060*/  STG.E.128 desc[UR6][R128.64], R80 ;  /* 0x0000005080007986 */ /* 0x0005e4000c101d06 */
[C---:B0-----:R-:W-:Y:S01]  /*4070*/  FFMA.FTZ R75, R34.reuse, R154, R71 ;  /* 0x0000009a224b7223 */ /* 0x041fe20000010047 */
[----:B------:R-:W-:Y:S01]  /*4080*/  FFMA.FTZ R74, R34, R155, R70 ;  /* 0x0000009b224a7223 */ /* 0x000fe20000010046 */
[----:B------:R-:W-:-:S04]  /*4090*/  IMAD.WIDE.U32 R150, R35, 0x10, R150 ;  /* 0x0000001023967825 */ /* 0x000fc800078e0096 */
[----:B------:R-:W-:Y:S01]  /*40a0*/  FMUL.FTZ R88, R75, R87 ;  /* 0x000000574b587220 */ /* 0x000fe20000410000 */
[C---:B-1----:R-:W-:Y:S01]  /*40b0*/  FFMA.FTZ R72, R34.reuse, R153, R68 ;  /* 0x0000009922487223 */ /* 0x042fe20000010044 */
[----:B------:R-:W-:Y:S01]  /*40c0*/  FFMA.FTZ R73, R34, R152, R69 ;  /* 0x0000009822497223 */ /* 0x000fe20000010045 */
[-C--:B------:R-:W-:Y:S01]  /*40d0*/  FMUL.FTZ R34, R83, R87.reuse ;  /* 0x0000005753227220 */ /* 0x080fe20000410000 */
[----:B------:R-:W-:Y:S01]  /*40e0*/  FMUL.FTZ R39, R88, UR4 ;  /* 0x0000000458277c20 */ /* 0x000fe20008410000 */
[-C--:B------:R-:W-:Y:S01]  /*40f0*/  FMUL.FTZ R35, R72, R87.reuse ;  /* 0x0000005748237220 */ /* 0x080fe20000410000 */
[-C--:B------:R-:W-:Y:S01]  /*4100*/  FMUL.FTZ R36, R73, R87.reuse ;  /* 0x0000005749247220 */ /* 0x080fe20000410000 */
[----:B------:R-:W-:Y:S01]  /*4110*/  FMUL.FTZ R87, R74, R87 ;  /* 0x000000574a577220 */ /* 0x000fe20000410000 */
[----:B------:R-:W-:Y:S01]  /*4120*/  FMUL.FTZ R34, R34, UR4 ;  /* 0x0000000422227c20 */ /* 0x000fe20008410000 */
[----:B------:R-:W-:Y:S01]  /*4130*/  FMUL.FTZ R35, R35, UR4 ;  /* 0x0000000423237c20 */ /* 0x000fe20008410000 */
[----:B------:R-:W-:Y:S01]  /*4140*/  FMUL.FTZ R37, R36, UR4 ;  /* 0x0000000424257c20 */ /* 0x000fe20008410000 */
[----:B------:R-:W-:Y:S01]  /*4150*/  FMUL.FTZ R38, R87, UR4 ;  /* 0x0000000457267c20 */ /* 0x000fe20008410000 */
[----:B------:R-:W-:-:S02]  /*4160*/  SEL R39, R39, RZ, P4 ;  /* 0x000000ff27277207 */ /* 0x000fc40002000000 */
[----:B------:R-:W-:Y:S02]  /*4170*/  SEL R87, R34, RZ, P2 ;  /* 0x000000ff22577207 */ /* 0x000fe40001000000 */
[----:B------:R-:W-:Y:S02]  /*4180*/  SEL R36, R35, RZ, P6 ;  /* 0x000000ff23247207 */ /* 0x000fe40003000000 */
[----:B------:R-:W-:Y:S01]  /*4190*/  SEL R37, R37, RZ, P5 ;  /* 0x000000ff25257207 */ /* 0x000fe20002800000 */
[----:B------:R2:W-:Y:S01]  /*41a0*/  STG.E.128 desc[UR6][R144.64], R84 ;  /* 0x0000005490007986 */ /* 0x0005e2000c101d06 */
[----:B------:R-:W-:-:S03]  /*41b0*/  SEL R38, R38, RZ, P0 ;  /* 0x000000ff26267207 */ /* 0x000fc60000000000 */
[----:B------:R2:W-:Y:S04]  /*41c0*/  STG.E.128 desc[UR6][R130.64], R72 ;  /* 0x0000004882007986 */ /* 0x0005e8000c101d06 */
[----:B------:R2:W-:Y:S01]  /*41d0*/  STG.E.128 desc[UR6][R150.64], R36 ;  /* 0x0000002496007986 */ /* 0x0005e2000c101d06 */
[----:B------:R-:W-:Y:S05]  /*41e0*/  BRA `(.L_x_13419) ;  /* 0x0000001c00ec7947 */ /* 0x000fea0003800000 */
.L_x_13417:
        /* <DEDUP_REMOVED lines=15> */
[-C--:B-----5:R-:W-:Y:S01]  /*42e0*/  FMUL.FTZ R78, R78, R87.reuse ;  /* 0x000000574e4e7220 */ /* 0x0a0fe20000410000 */
        /* <DEDUP_REMOVED lines=8> */
[----:B------:R-:W-:-:S02]  /*4370*/  LOP3.LUT P2, RZ, R106, 0xff, RZ, 0xc0, !PT ;  /* 0x000000ff6aff7812 */ /* 0x000fc4000784c0ff */
[C---:B------:R-:W-:Y:S02]  /*4380*/  LOP3.LUT P5, RZ, R106.reuse, 0xff0000, RZ, 0xc0, !PT ;  /* 0x00ff00006aff7812 */ /* 0x040fe400078ac0ff */
[----:B------:R-:W-:Y:S02]  /*4390*/  ISETP.GE.U32.AND P6, PT, R106, 0x1000000, PT ;  /* 0x010000006a00780c */ /* 0x000fe40003fc6070 */
[----:B------:R-:W-:Y:S02]  /*43a0*/  SEL R77, R78, RZ, P4 ;  /* 0x000000ff4e4d7207 */ /* 0x000fe40002000000 */
[----:B------:R-:W-:Y:S02]  /*43b0*/  SEL R76, R76, RZ, P2 ;  /* 0x000000ff4c4c7207 */ /* 0x000fe40001000000 */
[----:B------:R-:W-:Y:S02]  /*43c0*/  SEL R78, R88, RZ, P5 ;  /* 0x000000ff584e7207 */ /* 0x000fe40002800000 */
[----:B------:R-:W-:Y:S01]  /*43d0*/  SEL R79, R90, RZ, P6 ;  /* 0x000000ff5a4f7207 */ /* 0x000fe20003000000 */
[----:B------:R-:W-:Y:S06]  /*43e0*/  BRA `(.L_x_13421) ;  /* 0x0000000000707947 */ /* 0x000fec0003800000 */
.L_x_13420:
        /* <DEDUP_REMOVED lines=23> */
[----:B------:R-:W-:Y:S02]  /*4560*/  ISETP.GE.U32.AND P6, PT, R106, 0x1000000, PT ;  /* 0x010000006a00780c */ /* 0x000fe40003fc6070 */
[----:B------:R-:W-:Y:S02]  /*4570*/  SEL R76, R76, RZ, P2 ;  /* 0x000000ff4c4c7207 */ /* 0x000fe40001000000 */
[----:B------:R-:W-:Y:S02]  /*4580*/  SEL R77, R77, RZ, P4 ;  /* 0x000000ff4d4d7207 */ /* 0x000fe40002000000 */
[----:B------:R-:W-:-:S02]  /*4590*/  SEL R78, R78, RZ, P5 ;  /* 0x000000ff4e4e7207 */ /* 0x000fc40002800000 */
[----:B------:R-:W-:-:S07]  /*45a0*/  SEL R79, R79, RZ, P6 ;  /* 0x000000ff4f4f7207 */ /* 0x000fce0003000000 */
.L_x_13421:
        /* <DEDUP_REMOVED lines=15> */
[C---:B0-----:R-:W-:Y:S01]  /*46a0*/  FMUL.FTZ R72, R34.reuse, R177 ;  /* 0x000000b122487220 */ /* 0x041fe20000410000 */
[C---:B------:R-:W-:Y:S01]  /*46b0*/  FMUL.FTZ R73, R34.reuse, R185 ;  /* 0x000000b922497220 */ /* 0x040fe20000410000 */
[C---:B------:R-:W-:Y:S01]  /*46c0*/  FMUL.FTZ R74, R34.reuse, R179 ;  /* 0x000000b3224a7220 */ /* 0x040fe20000410000 */
[----:B------:R-:W-:Y:S01]  /*46d0*/  FMUL.FTZ R75, R34, R187 ;  /* 0x000000bb224b7220 */ /* 0x000fe20000410000 */
        /* <DEDUP_REMOVED lines=15> */
[----:B------:R-:W-:Y:S01]  /*47d0*/  SEL R79, R79, RZ, P6 ;  /* 0x000000ff4f4f7207 */ /* 0x000fe20003000000 */
[----:B------:R-:W-:Y:S06]  /*47e0*/  BRA `(.L_x_13423) ;  /* 0x0000000000707947 */ /* 0x000fec0003800000 */
.L_x_13422:
        /* <DEDUP_REMOVED lines=17> */
[C---:B------:R-:W-:Y:S01]  /*4900*/  LOP3.LUT P4, RZ, R105.reuse, 0xff00, RZ, 0xc0, !PT ;  /* 0x0000ff0069ff7812 */ /* 0x040fe2000788c0ff */
        /* <DEDUP_REMOVED lines=9> */
[----:B------:R-:W-:-:S07]  /*49a0*/  SEL R79, R90, RZ, P6 ;  /* 0x000000ff5a4f7207 */ /* 0x000fce0003000000 */
.L_x_13423:
[----:B------:R-:W0:Y:S01]  /*49b0*/  @P0 LDC.64 R88, c[0x0][0x478] ;  /* 0x00011e00ff580b82 */ /* 0x000e220000000a00 */
[----:B------:R-:W-:-:S04]  /*49c0*/  IMAD.WIDE.U32 R90, R141, 0x10, R94 ;  /* 0x000000108d5a7825 */ /* 0x000fc800078e005e */
[----:B0-----:R-:W-:-:S05]  /*49d0*/  @P0 IMAD.WIDE.U32 R88, R141, 0x10, R88 ;  /* 0x000000108d580825 */ /* 0x001fca00078e0058 */
        /* <DEDUP_REMOVED lines=32> */
.L_x_13424:
        /* <DEDUP_REMOVED lines=28> */
.L_x_13425:
        /* <DEDUP_REMOVED lines=11> */
[----:B0-----:R-:W-:Y:S01]  /*4e50*/  FADD.FTZ R73, R103, -R174 ;  /* 0x800000ae67497221 */ /* 0x001fe20000010000 */
        /* <DEDUP_REMOVED lines=23> */
.L_x_13426:
        /* <DEDUP_REMOVED lines=28> */
.L_x_13427:
        /* <DEDUP_REMOVED lines=35> */
.L_x_13428:
        /* <DEDUP_REMOVED lines=28> */
.L_x_13429:
        /* <DEDUP_REMOVED lines=35> */
.L_x_13430:
        /* <DEDUP_REMOVED lines=8> */
[----:B------:R-:W-:Y:S01]  /*5830*/  LOP3.LUT P2, RZ, R86, 0xff, RZ, 0xc0, !PT ;  /* 0x000000ff56ff7812 */ /* 0x000fe2000784c0ff */
[----:B0-----:R-:W-:Y:S01]  /*5840*/  FMUL.FTZ R38, R34, R165 ;  /* 0x000000a522267220 */ /* 0x001fe20000410000 */
[----:B------:R-:W-:Y:S01]  /*5850*/  LOP3.LUT P4, RZ, R86, 0xff00, RZ, 0xc0, !PT ;  /* 0x0000ff0056ff7812 */ /* 0x000fe2000788c0ff */
[----:B------:R-:W-:Y:S01]  /*5860*/  FMUL.FTZ R76, R34, R149 ;  /* 0x00000095224c7220 */ /* 0x000fe20000410000 */
[----:B------:R-:W-:Y:S01]  /*5870*/  LOP3.LUT P5, RZ, R86, 0xff0000, RZ, 0xc0, !PT ;  /* 0x00ff000056ff7812 */ /* 0x000fe200078ac0ff */
[----:B------:R-:W-:Y:S01]  /*5880*/  FMUL.FTZ R78, R34, R167 ;  /* 0x000000a7224e7220 */ /* 0x000fe20000410000 */
[----:B------:R-:W-:Y:S01]  /*5890*/  ISETP.GE.U32.AND P6, PT, R86, 0x1000000, PT ;  /* 0x010000005600780c */ /* 0x000fe20003fc6070 */
        /* <DEDUP_REMOVED lines=8> */
[----:B------:R-:W-:-:S02]  /*5920*/  FMUL.FTZ R86, R86, UR4 ;  /* 0x0000000456567c20 */ /* 0x000fc40008410000 */
[----:B------:R-:W-:Y:S02]  /*5930*/  SEL R76, R38, RZ, P2 ;  /* 0x000000ff264c7207 */ /* 0x000fe40001000000 */
[----:B------:R-:W-:Y:S02]  /*5940*/  SEL R77, R77, RZ, P4 ;  /* 0x000000ff4d4d7207 */ /* 0x000fe40002000000 */
[----:B------:R-:W-:Y:S02]  /*5950*/  SEL R78, R78, RZ, P5 ;  /* 0x000000ff4e4e7207 */ /* 0x000fe40002800000 */
[----:B------:R-:W-:-:S07]  /*5960*/  SEL R79, R86, RZ, P6 ;  /* 0x000000ff564f7207 */ /* 0x000fce0003000000 */
.L_x_13431:
        /* <DEDUP_REMOVED lines=35> */
.L_x_13432:
        /* <DEDUP_REMOVED lines=28> */
.L_x_13433:
        /* <DEDUP_REMOVED lines=35> */
.L_x_13434:
        /* <DEDUP_REMOVED lines=16> */
[C---:B------:R-:W-:Y:S01]  /*6090*/  LOP3.LUT P4, RZ, R147.reuse, 0xff00, RZ, 0xc0, !PT ;  /* 0x0000ff0093ff7812 */ /* 0x040fe2000788c0ff */
[----:B------:R-:W-:Y:S01]  /*60a0*/  FMUL.FTZ R38, R38, UR4 ;  /* 0x0000000426267c20 */ /* 0x000fe20008410000 */
        /* <DEDUP_REMOVED lines=10> */
.L_x_13435:
[----:B------:R-:W0:Y:S01]  /*6150*/  @P0 LDC.64 R76, c[0x0][0x478] ;  /* 0x00011e00ff4c0b82 */ /* 0x000e220000000a00 */
[----:B------:R-:W-:-:S04]  /*6160*/  IMAD.WIDE.U32 R94, R35, 0x10, R94 ;  /* 0x00000010235e7825 */ /* 0x000fc800078e005e */
[----:B0-----:R-:W-:-:S05]  /*6170*/  @P0 IMAD.WIDE.U32 R76, R35, 0x10, R76 ;  /* 0x00000010234c0825 */ /* 0x001fca00078e004c */
[----:B------:R1:W-:Y:S04]  /*6180*/  @P0 STG.E.128 desc[UR6][R76.64], R72 ;  /* 0x000000484c000986 */ /* 0x0003e8000c101d06 */
[----:B------:R1:W-:Y:S02]  /*6190*/  STG.E.128 desc[UR6][R94.64], R36 ;  /* 0x000000245e007986 */ /* 0x0003e4000c101d06 */
.L_x_13419:
[----:B0-----:R-:W0:Y:S01]  /*61a0*/  LDC.64 R34, c[0x0][0x380] ;  /* 0x0000e000ff227b82 */ /* 0x001e220000000a00 */
[----:B------:R-:W-:Y:S02]  /*61b0*/  PLOP3.LUT P3, PT, P3, PT, PT, 0x8, 0x80 ;  /* 0x000000000080781c */ /* 0x000fe40001f6e170 */
[----:B0-----:R-:W-:-:S04]  /*61c0*/  IADD3 R0, PT, PT, R0, R34, RZ ;  /* 0x0000002200007210 */ /* 0x001fc80007ffe0ff */
[----:B------:R-:W-:-:S13]  /*61d0*/  ISETP.GE.AND P0, PT, R0, R35, PT ;  /* 0x000000230000720c */ /* 0x000fda0003f06270 */
[----:B------:R-:W-:Y:S05]  /*61e0*/  @!P0 BRA `(.L_x_13436) ;  /* 0xffffffa400e48947 */ /* 0x000fea000383ffff */
[----:B-12---:R-:W-:Y:S02]  /*61f0*/  MOV R38, R4 ;  /* 0x0000000400267202 */ /* 0x006fe40000000f00 */
        /* <DEDUP_REMOVED lines=63> */
.L_x_13416:
        /* <DEDUP_REMOVED lines=24> */
.L_x_13437:
        /* <DEDUP_REMOVED lines=9> */
.L_x_15747:


//--------------------- .text._ZN10layer_norm22ln_bwd_finalize_kernelINS_22Kernel_traits_finalizeILj8192E6__halfffffjLb0ELj1024ELj4ENS_18Kernel_traits_baseILj8192ES2_ffffjLj1024EEEEELb0ELb0EEEvNS_9BwdParamsE --------------------------
	.section	.text._ZN10layer_norm22ln_bwd_finalize_kernelINS_22Kernel_traits_finalizeILj8192E6__halfffffjLb0ELj1024ELj4ENS_18Kernel_traits_baseILj8192ES2_ffffjLj1024EEEEELb0ELb0EEEvNS_9BwdParamsE,"ax",@progbits
	.align	128
        .global         _ZN10layer_norm22ln_bwd_finalize_kernelINS_22Kernel_traits_finalizeILj8192E6__halfffffjLb0ELj1024ELj4ENS_18Kernel_traits_baseILj8192ES2_ffffjLj1024EEEEELb0ELb0EEEvNS_9BwdParamsE
        .type           _ZN10layer_norm22ln_bwd_finalize_kernelINS_22Kernel_traits_finalizeILj8192E6__halfffffjLb0ELj1024ELj4ENS_18Kernel_traits_baseILj8192ES2_ffffjLj1024EEEEELb0ELb0EEEvNS_9BwdParamsE,@function
        .size           _ZN10layer_norm22ln_bwd_finalize_kernelINS_22Kernel_traits_finalizeILj8192E6__halfffffjLb0ELj1024ELj4ENS_18Kernel_traits_baseILj8192ES2_ffffjLj1024EEEEELb0ELb0EEEvNS_9BwdParamsE,(.L_x_15748 - _ZN10layer_norm22ln_bwd_finalize_kernelINS_22Kernel_traits_finalizeILj8192E6__halfffffjLb0ELj1024ELj4ENS_18Kernel_traits_baseILj8192ES2_ffffjLj1024EEEEELb0ELb0EEEvNS_9BwdParamsE)
        .other          _ZN10layer_norm22ln_bwd_finalize_kernelINS_22Kernel_traits_finalizeILj8192E6__halfffffjLb0ELj1024ELj4ENS_18Kernel_traits_baseILj8192ES2_ffffjLj1024EEEEELb0ELb0EEEvNS_9BwdParamsE,@"STO_CUDA_ENTRY STV_DEFAULT"
_ZN10layer_norm22ln_bwd_finalize_kernelINS_22Kernel_traits_finalizeILj8192E6__halfffffjLb0ELj1024ELj4ENS_18Kernel_traits_baseILj8192ES2_ffffjLj1024EEEEELb0ELb0EEEvNS_9BwdParamsE:
.text._ZN10layer_norm22ln_bwd_finalize_kernelINS_22Kernel_traits_finalizeILj8192E6__halfffffjLb0ELj1024ELj4ENS_18Kernel_traits_baseILj8192ES2_ffffjLj1024EEEEELb0ELb0EEEvNS_9BwdParamsE:
        /* <DEDUP_REMOVED lines=78> */
.L_x_13442:
        /* <DEDUP_REMOVED lines=118> */
.L_x_13441:
[----:B------:R-:W-:Y:S05]  /*0c40*/  BSYNC.RECONVERGENT B1 ;  /* 0x0000000000017941 */ /* 0x000fea0003800200 */
.L_x_13440:
        /* <DEDUP_REMOVED lines=68> */
.L_x_13444:
[----:B------:R-:W-:Y:S05]  /*1090*/  BSYNC.RECONVERGENT B1 ;  /* 0x0000000000017941 */ /* 0x000fea0003800200 */
.L_x_13443:
        /* <DEDUP_REMOVED lines=37> */
.L_x_13446:
[----:B------:R-:W-:Y:S05]  /*12f0*/  BSYNC.RECONVERGENT B1 ;  /* 0x0000000000017941 */ /* 0x000fea0003800200 */
.L_x_13445:
[----:B------:R-:W-:Y:S05]  /*1300*/  @!P1 BRA `(.L_x_13439) ;  /* 0x00000000003c9947 */ /* 0x000fea0003800000 */
[----:B------:R-:W0:Y:S01]  /*1310*/  LDC.64 R8, c[0x0][0x440] ;  /* 0x00011000ff087b82 */ /* 0x000e220000000a00 */
[----:B------:R-:W-:Y:S01]  /*1320*/  IMAD R2, R2, R54, R7 ;  /* 0x0000003602027224 */ /* 0x000fe200078e0207 */
[----:B------:R-:W-:-:S04]  /*1330*/  IADD3 R0, PT, PT, -R0, RZ, RZ ;  /* 0x000000ff00007210 */ /* 0x000fc80007ffe1ff */
[----:B------:R-:W-:Y:S02]  /*1340*/  IADD3 R13, PT, PT, R57, R2, RZ ;  /* 0x00000002390d7210 */ /* 0x000fe40007ffe0ff */
[----:B------:R-:W1:Y:S05]  /*1350*/  LDC.64 R10, c[0x0][0x448] ;  /* 0x00011200ff0a7b82 */ /* 0x000e6a0000000a00 */
.L_x_13447:
        /* <DEDUP_REMOVED lines=10> */
.L_x_13439:
[----:B------:R-:W-:Y:S05]  /*1400*/  BSYNC.RECONVERGENT B0 ;  /* 0x0000000000007941 */ /* 0x000fea0003800200 */
.L_x_13438:
        /* <DEDUP_REMOVED lines=62> */
.L_x_13448:
        /* <DEDUP_REMOVED lines=9> */
.L_x_15748:


//--------------------- .text._ZN10layer_norm13ln_bwd_kernelINS_13Kernel_traitsI6__halfffffjLj8192ELj1ELj1ELj8ELj16ENS_18Kernel_traits_baseILj8192ES2_ffffjLj256EEEEELb1ELb0ELb1ELb0EEEvNS_9BwdParamsE --------------------------
	.section	.text._ZN10layer_norm13ln_bwd_kernelINS_13Kernel_traitsI6__halfffffjLj8192ELj1ELj1ELj8ELj16ENS_18Kernel_traits_baseILj8192ES2_ffffjLj256EEEEELb1ELb0ELb1ELb0EEEvNS_9BwdParamsE,"ax",@progbits
	.align	128
        .global         _ZN10layer_norm13ln_bwd_kernelINS_13Kernel_traitsI6__halfffffjLj8192ELj1ELj1ELj8ELj16ENS_18Kernel_traits_baseILj8192ES2_ffffjLj256EEEEELb1ELb0ELb1ELb0EEEvNS_9BwdParamsE
        .type           _ZN10layer_norm13ln_bwd_kernelINS_13Kernel_traitsI6__halfffffjLj8192ELj1ELj1ELj8ELj16ENS_18Kernel_traits_baseILj8192ES2_ffffjLj256EEEEELb1ELb0ELb1ELb0EEEvNS_9BwdParamsE,@function
        .size           _ZN10layer_norm13ln_bwd_kernelINS_13Kernel_traitsI6__halfffffjLj8192ELj1ELj1ELj8ELj16ENS_18Kernel_traits_baseILj8192ES2_ffffjLj256EEEEELb1ELb0ELb1ELb0EEEvNS_9BwdParamsE,(.L_x_15749 - _ZN10layer_norm13ln_bwd_kernelINS_13Kernel_traitsI6__halfffffjLj8192ELj1ELj1ELj8ELj16ENS_18Kernel_traits_baseILj8192ES2_ffffjLj256EEEEELb1ELb0ELb1ELb0EEEvNS_9BwdParamsE)
        .other          _ZN10layer_norm13ln_bwd_kernelINS_13Kernel_traitsI6__halfffffjLj8192ELj1ELj1ELj8ELj16ENS_18Kernel_traits_baseILj8192ES2_ffffjLj256EEEEELb1ELb0ELb1ELb0EEEvNS_9BwdParamsE,@"STO_CUDA_ENTRY STV_DEFAULT"
_ZN10layer_norm13ln_bwd_kernelINS_13Kernel_traitsI6__halfffffjLj8192ELj1ELj1ELj8ELj16ENS_18Kernel_traits_baseILj8192ES2_ffffjLj256EEEEELb1ELb0ELb1ELb0EEEvNS_9BwdParamsE:
.text._ZN10layer_norm13ln_bwd_kernelINS_13Kernel_traitsI6__halfffffjLj8192ELj1ELj1ELj8ELj16ENS_18Kernel_traits_baseILj8192ES2_ffffjLj256EEEEELb1ELb0ELb1ELb0EEEvNS_9BwdParamsE:
[----:B------:R-:W-:Y:S01]  /*0000*/  LDC R1, c[0x0][0x37c] ;  /* 0x0000df00ff017b82 */ /* 0x000fe20000000800 */
[----:B------:R-:W0:Y:S01]  /*0010*/  S2R R11, SR_TID.X ;  /* 0x00000000000b7919 */ /* 0x000e220000002100 */
[----:B------:R-:W1:Y:S01]  /*0020*/  LDCU UR4, c[0x0][0x388] ;  /* 0x00007100ff0477ac */ /* 0x000e620008000800 */
[----:B------:R-:W-:Y:S01]  /*0030*/  LOP3.LUT R8, R8, 0xfffffff7, RZ, 0xc0, !PT ;  /* 0xfffffff708087812 */ /* 0x000fe200078ec0ff */
[----:B------:R-:W2:Y:S01]  /*0040*/  LDCU.64 UR10, c[0x0][0x358] ;  /* 0x00006b00ff0a77ac */ /* 0x000ea20008000a00 */
[----:B-1----:R-:W-:-:S03]  /*0050*/  MOV R12, UR4 ;  /* 0x00000004000c7c02 */ /* 0x002fc60008000f00 */
        /* <DEDUP_REMOVED lines=15> */
[----:B------:R-:W-:Y:S02]  /*0150*/  @P4 LOP3.LUT R8, R8, 0x8, RZ, 0xfc, !PT ;  /* 0x0000000808084812 */ /* 0x000fe400078efcff */
[----:B------:R-:W-:Y:S02]  /*0160*/  P2R R0, PR, RZ, 0x40 ;  /* 0x00000040ff007803 */ /* 0x000fe40000000000 */
[----:B------:R-:W-:Y:S02]  /*0170*/  LOP3.LUT R8, R8, 0xfffffffb, RZ, 0xc0, !PT ;  /* 0xfffffffb08087812 */ /* 0x000fe400078ec0ff */
[----:B------:R-:W-:Y:S01]  /*0180*/  @P3 LOP3.LUT R9, R11, 0x100, RZ, 0xfc, !PT ;  /* 0x000001000b093812 */ /* 0x000fe200078efcff */
[----:B------:R-:W3:Y:S01]  /*0190*/  @P6 LDC.64 R2, c[0x0][0x3d0] ;  /* 0x0000f400ff026b82 */ /* 0x000ee20000000a00 */
[----:B------:R-:W-:-:S04]  /*01a0*/  @P6 LOP3.LUT R8, R8, 0x4, RZ, 0xfc, !PT ;  /* 0x0000000408086812 */ /* 0x000fc800078efcff */
[----:B------:R-:W-:-:S03]  /*01b0*/  LOP3.LUT R8, R8, 0xffffffef, RZ, 0xc0, !PT ;  /* 0xffffffef08087812 */ /* 0x000fc600078ec0ff */
[----:B------:R-:W4:Y:S01]  /*01c0*/  @P5 LDC.64 R24, c[0x0][0x3d0] ;  /* 0x0000f400ff185b82 */ /* 0x000f220000000a00 */
[----:B------:R-:W-:-:S04]  /*01d0*/  @P3 LOP3.LUT R8, R8, 0x10, RZ, 0xfc, !PT ;  /* 0x0000001008083812 */ /* 0x000fc800078efcff */
[----:B------:R-:W-:-:S03]  /*01e0*/  LOP3.LUT R8, R8, 0xfffffffd, RZ, 0xc0, !PT ;  /* 0xfffffffd08087812 */ /* 0x000fc600078ec0ff */
[----:B------:R-:W2:Y:S01]  /*01f0*/  @P0 LDC.64 R32, c[0x0][0x3d0] ;  /* 0x0000f400ff200b82 */ /* 0x000ea20000000a00 */
[C---:B0-----:R-:W-:Y:S01]  /*0200*/  @P4 IMAD.WIDE.U32 R4, R9.reuse, 0x8, R4 ;  /* 0x0000000809044825 */ /* 0x041fe200078e0004 */
[----:B------:R-:W-:Y:S02]  /*0210*/  @P4 IADD3 R9, PT, PT, R9, 0x100, RZ ;  /* 0x0000010009094810 */ /* 0x000fe40007ffe0ff */
[----:B------:R-:W-:Y:S02]  /*0220*/  ISETP.GE.U32.AND P4, PT, R10, 0x800, PT ;  /* 0x000008000a00780c */ /* 0x000fe40003f86070 */
[----:B------:R-:W-:Y:S02]  /*0230*/  @P5 LOP3.LUT R8, R8, 0x2, RZ, 0xfc, !PT ;  /* 0x0000000208085812 */ /* 0x000fe400078efcff */
[----:B------:R-:W0:Y:S01]  /*0240*/  @P1 LDC.64 R34, c[0x0][0x3d0] ;  /* 0x0000f400ff221b82 */ /* 0x000e220000000a00 */
[C---:B---3--:R-:W-:Y:S01]  /*0250*/  @P6 IMAD.WIDE.U32 R28, R9.reuse, 0x8, R2 ;  /* 0x00000008091c6825 */ /* 0x048fe200078e0002 */
[----:B------:R-:W-:-:S02]  /*0260*/  @P6 IADD3 R9, PT, PT, R9, 0x100, RZ ;  /* 0x0000010009096810 */ /* 0x000fc40007ffe0ff */
[C---:B------:R-:W-:Y:S01]  /*0270*/  LOP3.LUT P6, RZ, R8.reuse, 0x8, RZ, 0xc0, !PT ;  /* 0x0000000808ff7812 */ /* 0x040fe200078cc0ff */
[----:B-1----:R-:W-:Y:S01]  /*0280*/  UISETP.GE.AND UP0, UPT, UR9, UR4, UPT ;  /* 0x000000040900728c */ /* 0x002fe2000bf06270 */
[----:B------:R-:W-:Y:S02]  /*0290*/  LOP3.LUT R8, R8, 0xffffffdf, RZ, 0xc0, !PT ;  /* 0xffffffdf08087812 */ /* 0x000fe400078ec0ff */
[----:B------:R-:W1:Y:S01]  /*02a0*/  @P2 LDC.64 R36, c[0x0][0x3d0] ;  /* 0x0000f400ff242b82 */ /* 0x000e620000000a00 */
[C---:B----4-:R-:W-:Y:S01]  /*02b0*/  @P5 IMAD.WIDE.U32 R30, R9.reuse, 0x8, R24 ;  /* 0x00000008091e5825 */ /* 0x050fe200078e0018 */
[----:B------:R-:W-:Y:S02]  /*02c0*/  @P5 IADD3 R9, PT, PT, R9, 0x100, RZ ;  /* 0x0000010009095810 */ /* 0x000fe40007ffe0ff */
[----:B------:R-:W-:Y:S02]  /*02d0*/  CS2R R124, SRZ ;  /* 0x00000000007c7805 */ /* 0x000fe4000001ff00 */
[----:B------:R-:W-:Y:S01]  /*02e0*/  @P4 LOP3.LUT R8, R8, 0x20, RZ, 0xfc, !PT ;  /* 0x0000002008084812 */ /* 0x000fe200078efcff */
[----:B--2---:R2:W5:Y:S01]  /*02f0*/  @P5 LDG.E.64 R16, desc[UR10][R30.64] ;  /* 0x0000000a1e105981 */ /* 0x004562000c1e1b00 */
[----:B------:R-:W3:Y:S01]  /*0300*/  @P4 LDC.64 R38, c[0x0][0x3d0] ;  /* 0x0000f400ff264b82 */ /* 0x000ee20000000a00 */
[C---:B------:R-:W-:Y:S01]  /*0310*/  @P0 IMAD.WIDE.U32 R32, R9.reuse, 0x8, R32 ;  /* 0x0000000809200825 */ /* 0x040fe200078e0020 */
        /* <DEDUP_REMOVED lines=8> */
[C---:B-1----:R-:W-:Y:S01]  /*03a0*/  @P2 IMAD.WIDE.U32 R36, R9.reuse, 0x8, R36 ;  /* 0x0000000809242825 */ /* 0x042fe200078e0024 */
[----:B------:R-:W-:-:S04]  /*03b0*/  @P2 IADD3 R9, PT, PT, R9, 0x100, RZ ;  /* 0x0000010009092810 */ /* 0x000fc80007ffe0ff */
[----:B------:R2:W5:Y:S01]  /*03c0*/  @P2 LDG.E.64 R22, desc[UR10][R36.64] ;  /* 0x0000000a24162981 */ /* 0x000562000c1e1b00 */
[----:B---3--:R-:W-:-:S03]  /*03d0*/  @P4 IMAD.WIDE.U32 R24, R9, 0x8, R38 ;  /* 0x0000000809184825 */ /* 0x008fc600078e0026 */
        /* <DEDUP_REMOVED lines=35> */
[----:B--2---:R-:W-:Y:S06]  /*0610*/  BRA.U UP0, `(.L_x_13449) ;  /* 0x0000008900807547 */ /* 0x004fec000b800000 */
        /* <DEDUP_REMOVED lines=26> */
[----:B------:R-:W-:Y:S02]  /*07c0*/  SHF.R.U32.HI R9, RZ, 0x10, R19 ;  /* 0x00000010ff097819 */ /* 0x000fe40000011613 */
        /* <DEDUP_REMOVED lines=38> */
[----:B------:R-:W0:Y:S01]  /*0a30*/  LDCU.U8 UR12, c[0x0][0x410] ;  /* 0x00008200ff0c77ac */ /* 0x000e220008000000 */
[----:B------:R-:W-:-:S02]  /*0a40*/  PRMT R207, R207, 0x5410, R5 ;  /* 0x00005410cfcf7816 */ /* 0x000fc40000000005 */
[----:B------:R-:W-:Y:S01]  /*0a50*/  PRMT R209, R209, 0x5410, R6 ;  /* 0x00005410d1d17816 */ /* 0x000fe20000000006 */
[----:B------:R-:W-:Y:S01]  /*0a60*/  UPLOP3.LUT UP1, UPT, UPT, UPT, UPT, 0x40, 0x4 ;  /* 0x000000000004789c */ /* 0x000fe20003f2e870 */
[----:B------:R-:W-:Y:S01]  /*0a70*/  PRMT R226, R226, 0x5410, R7 ;  /* 0x00005410e2e27816 */ /* 0x000fe20000000007 */
        /* <DEDUP_REMOVED lines=8> */
[----:B------:R-:W-:Y:S01]  /*0b00*/  PRMT R233, R233, 0x5410, R17 ;  /* 0x00005410e9e97816 */ /* 0x000fe20000000011 */
[----:B------:R-:W4:Y:S01]  /*0b10*/  LDCU.64 UR6, c[0x0][0x478] ;  /* 0x00008f00ff0677ac */ /* 0x000f220008000a00 */
[----:B0-----:R-:W-:-:S07]  /*0b20*/  MOV R9, UR9 ;  /* 0x0000000900097c02 */ /* 0x001fce0008000f00 */
.L_x_13541:
[----:B------:R-:W0:Y:S08]  /*0b30*/  LDC.64 R140, c[0x0][0x3f8] ;  /* 0x0000fe00ff8c7b82 */ /* 0x000e300000000a00 */
[----:B-1----:R-:W1:Y:S08]  /*0b40*/  LDC.64 R144, c[0x0][0x3c8] ;  /* 0x0000f200ff907b82 */ /* 0x002e700000000a00 */
        /* <DEDUP_REMOVED lines=13> */
[----:B------:R1:W2:Y:S01]  /*0c20*/  LDG.E R140, desc[UR10][R140.64] ;  /* 0x0000000a8c8c7981 */ /* 0x0002a2000c1e1900 */
[----:B-----5:R-:W-:Y:S01]  /*0c30*/  ISETP.GE.AND P4, PT, R197, 0x1, PT ;  /* 0x00000001c500780c */ /* 0x020fe20003f86270 */
[----:B------:R-:W-:Y:S01]  /*0c40*/  HFMA2 R149, -RZ, RZ, 0, 0 ;  /* 0x00000000ff957431 */ /* 0x000fe200000001ff */
[C---:B------:R-:W-:Y:S01]  /*0c50*/  ISETP.GE.U32.AND P6, PT, R10.reuse, 0x100, PT ;  /* 0x000001000a00780c */ /* 0x040fe20003fc6070 */
[----:B------:R-:W-:Y:S01]  /*0c60*/  BSSY.RECONVERGENT B1, `(.L_x_13452) ;  /* 0x0000052000017945 */ /* 0x000fe20003800200 */
[----:B------:R-:W-:-:S02]  /*0c70*/  ISETP.GE.U32.AND P5, PT, R10, 0x200, PT ;  /* 0x000002000a00780c */ /* 0x000fc40003fa6070 */
[----:B------:R-:W-:Y:S02]  /*0c80*/  CS2R R152, SRZ ;  /* 0x0000000000987805 */ /* 0x000fe4000001ff00 */
[----:B------:R-:W-:Y:S02]  /*0c90*/  LOP3.LUT R8, R8, 0xffffffef, RZ, 0xc0, !PT ;  /* 0xffffffef08087812 */ /* 0x000fe400078ec0ff */
[C---:B------:R-:W-:Y:S02]  /*0ca0*/  ISETP.GE.U32.AND P2, PT, R10.reuse, 0x300, PT ;  /* 0x000003000a00780c */ /* 0x040fe40003f46070 */
[----:B------:R-:W-:Y:S02]  /*0cb0*/  ISETP.GE.U32.AND P1, PT, R10, 0x400, PT ;  /* 0x000004000a00780c */ /* 0x000fe40003f26070 */
[----:B------:R-:W-:Y:S02]  /*0cc0*/  ISETP.NE.AND P0, PT, RZ, UR12, PT ;  /* 0x0000000cff007c0c */ /* 0x000fe4000bf05270 */
[----:B------:R-:W-:-:S02]  /*0cd0*/  @P4 IADD3 R143, PT, PT, R197, -0x1, RZ ;  /* 0xffffffffc58f4810 */ /* 0x000fc40007ffe0ff */
[----:B------:R-:W-:Y:S01]  /*0ce0*/  @P6 LOP3.LUT R8, R8, 0x10, RZ, 0xfc, !PT ;  /* 0x0000001008086812 */ /* 0x000fe200078efcff */
[----:B0-----:R-:W-:-:S03]  /*0cf0*/  IMAD R142, R9, R12, RZ ;  /* 0x0000000c098e7224 */ /* 0x001fc600078e02ff */
[----:B------:R-:W-:Y:S01]  /*0d00*/  LOP3.LUT R8, R8, 0xfffffff7, RZ, 0xc0, !PT ;  /* 0xfffffff708087812 */ /* 0x000fe200078ec0ff */
[-C--:B------:R-:W-:Y:S01]  /*0d10*/  @P4 IMAD R145, R143, R12.reuse, RZ ;  /* 0x0000000c8f914224 */ /* 0x080fe200078e02ff */
[----:B------:R-:W-:Y:S02]  /*0d20*/  IADD3 R143, PT, PT, R193, -0x1, RZ ;  /* 0xffffffffc18f7810 */ /* 0x000fe40007ffe0ff */
[----:B------:R-:W-:Y:S02]  /*0d30*/  @P5 LOP3.LUT R8, R8, 0x8, RZ, 0xfc, !PT ;  /* 0x0000000808085812 */ /* 0x000fe400078efcff */
[----:B------:R-:W-:Y:S01]  /*0d40*/  @P4 SHF.R.S32.HI R146, RZ, 0x1f, R145 ;  /* 0x0000001fff924819 */ /* 0x000fe20000011491 */
[----:B------:R-:W-:Y:S01]  /*0d50*/  IMAD R144, R143, R12, RZ ;  /* 0x0000000c8f907224 */ /* 0x000fe200078e02ff */
[----:B------:R-:W-:Y:S02]  /*0d60*/  SHF.R.S32.HI R143, RZ, 0x1f, R142 ;  /* 0x0000001fff8f7819 */ /* 0x000fe4000001148e */
[----:B------:R-:W-:-:S02]  /*0d70*/  LOP3.LUT R8, R8, 0xfffffffb, RZ, 0xc0, !PT ;  /* 0xfffffffb08087812 */ /* 0x000fc400078ec0ff */
[----:B-1----:R-:W-:Y:S02]  /*0d80*/  SHF.R.S32.HI R141, RZ, 0x1f, R144 ;  /* 0x0000001fff8d7819 */ /* 0x002fe40000011490 */
[----:B------:R-:W-:Y:S02]  /*0d90*/  LEA.HI R142, R143, R142, RZ, 0x2 ;  /* 0x0000008e8f8e7211 */ /* 0x000fe400078f10ff */
[----:B------:R-:W-:Y:S02]  /*0da0*/  @P2 LOP3.LUT R8, R8, 0x4, RZ, 0xfc, !PT ;  /* 0x0000000408082812 */ /* 0x000fe400078efcff */
[----:B------:R-:W-:Y:S02]  /*0db0*/  @P4 LEA.HI R146, R146, R145, RZ, 0x2 ;  /* 0x0000009192924211 */ /* 0x000fe400078f10ff */
[----:B------:R-:W-:Y:S02]  /*0dc0*/  LEA.HI R144, R141, R144, RZ, 0x2 ;  /* 0x000000908d907211 */ /* 0x000fe400078f10ff */
[----:B------:R-:W-:-:S02]  /*0dd0*/  LEA.HI.SX32 R195, R142, R11, 0x1e ;  /* 0x0000000b8ec37211 */ /* 0x000fc400078ff2ff */
[----:B------:R-:W-:Y:S02]  /*0de0*/  LOP3.LUT R8, R8, 0xfffffffd, RZ, 0xc0, !PT ;  /* 0xfffffffd08087812 */ /* 0x000fe400078ec0ff */
[-C--:B------:R-:W-:Y:S02]  /*0df0*/  @P4 LEA.HI.SX32 R149, R146, R11.reuse, 0x1e ;  /* 0x0000000b92954211 */ /* 0x080fe400078ff2ff */
[----:B------:R-:W-:Y:S02]  /*0e00*/  @P1 LOP3.LUT R8, R8, 0x2, RZ, 0xfc, !PT ;  /* 0x0000000208081812 */ /* 0x000fe400078efcff */
[----:B------:R-:W-:Y:S02]  /*0e10*/  LEA.HI.SX32 R150, R144, R11, 0x1e ;  /* 0x0000000b90967211 */ /* 0x000fe400078ff2ff */
[----:B------:R-:W-:Y:S02]  /*0e20*/  MOV R151, R195 ;  /* 0x000000c300977202 */ /* 0x000fe40000000f00 */
[----:B--2---:R-:W-:Y:S01]  /*0e30*/  FSEL R148, R140, RZ, !P0 ;  /* 0x000000ff8c947208 */ /* 0x004fe20004000000 */
[----:B------:R-:W-:Y:S06]  /*0e40*/  @!P6 BRA `(.L_x_13453) ;  /* 0x0000000000cce947 */ /* 0x000fec0003800000 */
        /* <DEDUP_REMOVED lines=11> */
[----:B------:R-:W5:Y:S01]  /*0f00*/  LDG.E R7, desc[UR10][R154.64] ;  /* 0x0000000a9a077981 */ /* 0x000f62000c1e1900 */
[----:B------:R-:W-:Y:S01]  /*0f10*/  SHF.R.U64 R158, R160, 0x10, R161 ;  /* 0x00000010a09e7819 */ /* 0x000fe200000012a1 */
[----:B------:R-:W-:Y:S02]  /*0f20*/  HADD2.F32 R171, -RZ, R160.H0_H0 ;  /* 0x200000a0ffab7230 */ /* 0x000fe40000004100 */
[----:B0-----:R-:W-:Y:S01]  /*0f30*/  @P0 IMAD.WIDE.U32 R152, R151, 0x10, R152 ;  /* 0x0000001097980825 */ /* 0x001fe200078e0098 */
[----:B------:R-:W-:Y:S02]  /*0f40*/  IADD3 R149, PT, PT, R149, 0x100, RZ ;  /* 0x0000010095957810 */ /* 0x000fe40007ffe0ff */
[----:B------:R-:W-:Y:S02]  /*0f50*/  IADD3 R150, PT, PT, R150, 0x100, RZ ;  /* 0x0000010096967810 */ /* 0x000fe40007ffe0ff */
[----:B------:R0:W5:Y:S01]  /*0f60*/  @P0 LDG.E.128 R60, desc[UR10][R152.64] ;  /* 0x0000000a983c0981 */ /* 0x000162000c1e1d00 */
[----:B------:R-:W-:Y:S01]  /*0f70*/  IADD3 R151, PT, PT, R151, 0x100, RZ ;  /* 0x0000010097977810 */ /* 0x000fe20007ffe0ff */
[C---:B---3--:R-:W-:Y:S01]  /*0f80*/  FADD.FTZ R3, -R148.reuse, R144 ;  /* 0x0000009094037221 */ /* 0x048fe20000010100 */
[----:B------:R-:W-:Y:S01]  /*0f90*/  FADD.FTZ R191, -R148, R146 ;  /* 0x0000009294bf7221 */ /* 0x000fe20000010100 */
[----:B------:R-:W-:-:S02]  /*0fa0*/  SHF.R.U32.HI R146, RZ, 0x10, R161 ;  /* 0x00000010ff927819 */ /* 0x000fc400000116a1 */
[----:B------:R-:W-:Y:S01]  /*0fb0*/  FMUL.FTZ R3, R208, R3 ;  /* 0x00000003d0037220 */ /* 0x000fe20000410000 */
[----:B------:R-:W-:Y:S01]  /*0fc0*/  FADD.FTZ R145, -R148, R145 ;  /* 0x0000009194917221 */ /* 0x000fe20000010100 */
[----:B------:R-:W-:Y:S02]  /*0fd0*/  HADD2.F32 R144, -RZ, R158.H0_H0 ;  /* 0x2000009eff907230 */ /* 0x000fe40000004100 */
[----:B----4-:R-:W-:Y:S01]  /*0fe0*/  FMUL.FTZ R158, R140, R171 ;  /* 0x000000ab8c9e7220 */ /* 0x010fe20000410000 */
[----:B------:R-:W-:Y:S01]  /*0ff0*/  FADD.FTZ R92, R92, R140 ;  /* 0x0000008c5c5c7221 */ /* 0x000fe20000010000 */
[----:B------:R-:W-:Y:S01]  /*1000*/  FFMA.FTZ R124, R140, R3, R124 ;  /* 0x000000038c7c7223 */ /* 0x000fe2000001007c */
[----:B------:R-:W-:Y:S02]  /*1010*/  HADD2.F32 R140, -RZ, R146.H0_H0 ;  /* 0x20000092ff8c7230 */ /* 0x000fe40000004100 */
[C---:B------:R-:W-:Y:S01]  /*1020*/  FMUL.FTZ R174, R208.reuse, R145 ;  /* 0x00000091d0ae7220 */ /* 0x040fe20000410000 */
[----:B------:R-:W-:Y:S01]  /*1030*/  FMUL.FTZ R171, R208, R191 ;  /* 0x000000bfd0ab7220 */ /* 0x000fe20000410000 */
[----:B------:R-:W-:Y:S01]  /*1040*/  FADD.FTZ R211, -R148, R147 ;  /* 0x0000009394d37221 */ /* 0x000fe20000010100 */
[----:B------:R-:W-:-:S02]  /*1050*/  HADD2.F32 R147, -RZ, R161.H0_H0 ;  /* 0x200000a1ff937230 */ /* 0x000fc40000004100 */
[----:B------:R-:W-:Y:S01]  /*1060*/  FMUL.FTZ R191, R143, R140 ;  /* 0x0000008c8fbf7220 */ /* 0x000fe20000410000 */
[----:B------:R-:W-:Y:S01]  /*1070*/  FMUL.FTZ R173, R141, R144 ;  /* 0x000000908dad7220 */ /* 0x000fe20000410000 */
[----:B------:R-:W-:Y:S01]  /*1080*/  FADD.FTZ R93, R93, R141 ;  /* 0x0000008d5d5d7221 */ /* 0x000fe20000010000 */
[----:B------:R-:W-:Y:S01]  /*1090*/  FFMA.FTZ R125, R141, R174, R125 ;  /* 0x000000ae8d7d7223 */ /* 0x000fe2000001007d */
[----:B------:R-:W-:Y:S01]  /*10a0*/  FADD.FTZ R140, RZ, R158 ;  /* 0x0000009eff8c7221 */ /* 0x000fe20000010000 */
[----:B------:R-:W-:Y:S01]  /*10b0*/  FFMA.FTZ R141, R3, R158, RZ ;  /* 0x0000009e038d7223 */ /* 0x000fe200000100ff */
[----:B------:R-:W-:Y:S02]  /*10c0*/  FMUL.FTZ R190, R142, R147 ;  /* 0x000000938ebe7220 */ /* 0x000fe40000410000 */
        /* <DEDUP_REMOVED lines=9> */
[----:B0-----:R-:W-:Y:S01]  /*1160*/  FADD.FTZ R153, R142, R191 ;  /* 0x000000bf8e997221 */ /* 0x001fe20000010000 */
[----:B------:R-:W-:-:S07]  /*1170*/  FFMA.FTZ R152, R206, R191, R141 ;  /* 0x000000bfce987223 */ /* 0x000fce000001008d */
.L_x_13453:
[----:B----4-:R-:W-:Y:S05]  /*1180*/  BSYNC.RECONVERGENT B1 ;  /* 0x0000000000017941 */ /* 0x010fea0003800200 */
.L_x_13452:
        /* <DEDUP_REMOVED lines=12> */
[--C-:B------:R-:W-:Y:S02]  /*1250*/  HADD2.F32 R169, -RZ, R199.reuse.H0_H0 ;  /* 0x200000c7ffa97230 */ /* 0x100fe40000004100 */
[----:B------:R-:W-:Y:S02]  /*1260*/  HADD2.F32 R170, -RZ, R199.H1_H1 ;  /* 0x300000c7ffaa7230 */ /* 0x000fe40000004100 */
[----:B--2---:R-:W-:-:S05]  /*1270*/  IMAD.WIDE.U32 R188, R149, 0x4, R188 ;  /* 0x0000000495bc7825 */ /* 0x004fca00078e00bc */
[----:B------:R1:W5:Y:S01]  /*1280*/  LDG.E R6, desc[UR10][R188.64] ;  /* 0x0000000abc067981 */ /* 0x000362000c1e1900 */
[----:B0-----:R-:W-:-:S05]  /*1290*/  @P0 IMAD.WIDE.U32 R154, R151, 0x10, R154 ;  /* 0x00000010979a0825 */ /* 0x001fca00078e009a */
[----:B------:R0:W5:Y:S01]  /*12a0*/  @P0 LDG.E.128 R56, desc[UR10][R154.64] ;  /* 0x0000000a9a380981 */ /* 0x000162000c1e1d00 */
[----:B------:R-:W-:Y:S02]  /*12b0*/  IADD3 R149, PT, PT, R149, 0x100, RZ ;  /* 0x0000010095957810 */ /* 0x000fe40007ffe0ff */
[----:B------:R-:W-:Y:S02]  /*12c0*/  IADD3 R150, PT, PT, R150, 0x100, RZ ;  /* 0x0000010096967810 */ /* 0x000fe40007ffe0ff */
[----:B------:R-:W-:Y:S01]  /*12d0*/  IADD3 R151, PT, PT, R151, 0x100, RZ ;  /* 0x0000010097977810 */ /* 0x000fe20007ffe0ff */
[C---:B---3--:R-:W-:Y:S01]  /*12e0*/  FADD.FTZ R29, -R148.reuse, R144 ;  /* 0x00000090941d7221 */ /* 0x048fe20000010100 */
[----:B------:R-:W-:-:S03]  /*12f0*/  FADD.FTZ R211, -R148, R145 ;  /* 0x0000009194d37221 */ /* 0x000fc60000010100 */
[C---:B------:R-:W-:Y:S01]  /*1300*/  FMUL.FTZ R29, R208.reuse, R29 ;  /* 0x0000001dd01d7220 */ /* 0x040fe20000410000 */
[----:B------:R-:W-:Y:S01]  /*1310*/  FMUL.FTZ R172, R208, R211 ;  /* 0x000000d3d0ac7220 */ /* 0x000fe20000410000 */
[----:B----4-:R-:W-:Y:S01]  /*1320*/  FMUL.FTZ R26, R140, R169 ;  /* 0x000000a98c1a7220 */ /* 0x010fe20000410000 */
[----:B------:R-:W-:Y:S01]  /*1330*/  FADD.FTZ R88, R88, R140 ;  /* 0x0000008c58587221 */ /* 0x000fe20000010000 */
[----:B------:R-:W-:Y:S01]  /*1340*/  FFMA.FTZ R120, R140, R29, R120 ;  /* 0x0000001d8c787223 */ /* 0x000fe20000010078 */
[--C-:B------:R-:W-:Y:S02]  /*1350*/  HADD2.F32 R140, -RZ, R201.reuse.H1_H1 ;  /* 0x300000c9ff8c7230 */ /* 0x100fe40000004100 */
[----:B------:R-:W-:Y:S01]  /*1360*/  FADD.FTZ R213, -R148, R146 ;  /* 0x0000009294d57221 */ /* 0x000fe20000010100 */
[----:B------:R-:W-:Y:S02]  /*1370*/  HADD2.F32 R145, -RZ, R201.H0_H0 ;  /* 0x200000c9ff917230 */ /* 0x000fe40000004100 */
[----:B------:R-:W-:Y:S01]  /*1380*/  FMUL.FTZ R170, R141, R170 ;  /* 0x000000aa8daa7220 */ /* 0x000fe20000410000 */
[----:B------:R-:W-:Y:S01]  /*1390*/  FADD.FTZ R89, R89, R141 ;  /* 0x0000008d59597221 */ /* 0x000fe20000010000 */
[----:B------:R-:W-:Y:S01]  /*13a0*/  FFMA.FTZ R121, R141, R172, R121 ;  /* 0x000000ac8d797223 */ /* 0x000fe20000010079 */
[----:B------:R-:W-:Y:S01]  /*13b0*/  FADD.FTZ R153, R153, R26 ;  /* 0x0000001a99997221 */ /* 0x000fe20000010000 */
[----:B------:R-:W-:Y:S01]  /*13c0*/  FFMA.FTZ R141, R29, R26, R152 ;  /* 0x0000001a1d8d7223 */ /* 0x000fe20000010098 */
[----:B------:R-:W-:Y:S01]  /*13d0*/  FMUL.FTZ R169, R208, R213 ;  /* 0x000000d5d0a97220 */ /* 0x000fe20000410000 */
[----:B-1----:R-:W-:Y:S01]  /*13e0*/  FMUL.FTZ R189, R143, R140 ;  /* 0x0000008c8fbd7220 */ /* 0x002fe20000410000 */
[----:B------:R-:W-:Y:S01]  /*13f0*/  FADD.FTZ R147, -R148, R147 ;  /* 0x0000009394937221 */ /* 0x000fe20000010100 */
        /* <DEDUP_REMOVED lines=12> */
.L_x_13455:
[----:B------:R-:W-:Y:S05]  /*14c0*/  BSYNC.RECONVERGENT B1 ;  /* 0x0000000000017941 */ /* 0x000fea0003800200 */
.L_x_13454:
        /* <DEDUP_REMOVED lines=22> */
[----:B------:R-:W-:Y:S01]  /*1630*/  FMUL.FTZ R27, R208, R27 ;  /* 0x0000001bd01b7220 */ /* 0x000fe20000410000 */
[----:B------:R-:W-:Y:S02]  /*1640*/  HADD2.F32 R144, -RZ, R203.H1_H1 ;  /* 0x300000cbff907230 */ /* 0x000fe40000004100 */
[----:B----4-:R-:W-:Y:S01]  /*1650*/  FMUL.FTZ R24, R140, R165 ;  /* 0x000000a58c187220 */ /* 0x010fe20000410000 */
[----:B------:R-:W-:Y:S01]  /*1660*/  FADD.FTZ R84, R84, R140 ;  /* 0x0000008c54547221 */ /* 0x000fe20000010000 */
[----:B------:R-:W-:Y:S01]  /*1670*/  FFMA.FTZ R116, R140, R27, R116 ;  /* 0x0000001b8c747223 */ /* 0x000fe20000010074 */
[--C-:B------:R-:W-:Y:S02]  /*1680*/  HADD2.F32 R140, -RZ, R205.reuse.H1_H1 ;  /* 0x300000cdff8c7230 */ /* 0x100fe40000004100 */
[----:B------:R-:W-:Y:S01]  /*1690*/  FMUL.FTZ R168, R208, R167 ;  /* 0x000000a7d0a87220 */ /* 0x000fe20000410000 */
[----:B------:R-:W-:Y:S02]  /*16a0*/  HADD2.F32 R145, -RZ, R205.H0_H0 ;  /* 0x200000cdff917230 */ /* 0x000fe40000004100 */
[----:B------:R-:W-:Y:S01]  /*16b0*/  FADD.FTZ R211, -R148, R146 ;  /* 0x0000009294d37221 */ /* 0x000fe20000010100 */
[----:B------:R-:W-:Y:S01]  /*16c0*/  FMUL.FTZ R167, R141, R144 ;  /* 0x000000908da77220 */ /* 0x000fe20000410000 */
[----:B-1----:R-:W-:Y:S01]  /*16d0*/  FMUL.FTZ R187, R143, R140 ;  /* 0x0000008c8fbb7220 */ /* 0x002fe20000410000 */
[----:B------:R-:W-:Y:S01]  /*16e0*/  FADD.FTZ R85, R85, R141 ;  /* 0x0000008d55557221 */ /* 0x000fe20000010000 */
[----:B------:R-:W-:Y:S01]  /*16f0*/  FFMA.FTZ R117, R141, R168, R117 ;  /* 0x000000a88d757223 */ /* 0x000fe20000010075 */
[----:B------:R-:W-:Y:S01]  /*1700*/  FADD.FTZ R140, R153, R24 ;  /* 0x00000018998c7221 */ /* 0x000fe20000010000 */
        /* <DEDUP_REMOVED lines=15> */
.L_x_13457:
[----:B------:R-:W-:Y:S05]  /*1800*/  BSYNC.RECONVERGENT B1 ;  /* 0x0000000000017941 */ /* 0x000fea0003800200 */
.L_x_13456:
        /* <DEDUP_REMOVED lines=51> */
.L_x_13459:
[----:B------:R-:W-:Y:S05]  /*1b40*/  BSYNC.RECONVERGENT B1 ;  /* 0x0000000000017941 */ /* 0x000fea0003800200 */
.L_x_13458:
[----:B------:R-:W-:Y:S01]  /*1b50*/  ISETP.GE.U32.AND P0, PT, R10, 0x500, PT ;  /* 0x000005000a00780c */ /* 0x000fe20003f06070 */
[----:B------:R-:W-:-:S12]  /*1b60*/  BSSY.RECONVERGENT B1, `(.L_x_13460) ;  /* 0x0000033000017945 */ /* 0x000fd80003800200 */
        /* <DEDUP_REMOVED lines=13> */
[----:B------:R-:W-:Y:S02]  /*1c40*/  HADD2.F32 R157, -RZ, R226.H0_H0 ;  /* 0x200000e2ff9d7230 */ /* 0x000fe40000004100 */
        /* <DEDUP_REMOVED lines=8> */
[----:B0-----:R-:W-:Y:S01]  /*1cd0*/  FADD.FTZ R183, -R148, R146 ;  /* 0x0000009294b77221 */ /* 0x001fe20000010100 */
[----:B------:R-:W-:Y:S02]  /*1ce0*/  HADD2.F32 R144, -RZ, R226.H1_H1 ;  /* 0x300000e2ff907230 */ /* 0x000fe40000004100 */
[----:B----4-:R-:W-:Y:S01]  /*1cf0*/  FMUL.FTZ R20, R140, R157 ;  /* 0x0000009d8c147220 */ /* 0x010fe20000410000 */
[----:B------:R-:W-:Y:S01]  /*1d00*/  FADD.FTZ R76, R76, R140 ;  /* 0x0000008c4c4c7221 */ /* 0x000fe20000010000 */
[----:B------:R-:W-:Y:S01]  /*1d10*/  FFMA.FTZ R108, R140, R23, R108 ;  /* 0x000000178c6c7223 */ /* 0x000fe2000001006c */
[--C-:B------:R-:W-:Y:S02]  /*1d20*/  HADD2.F32 R140, -RZ, R227.reuse.H1_H1 ;  /* 0x300000e3ff8c7230 */ /* 0x100fe40000004100 */
[----:B------:R-:W-:Y:S01]  /*1d30*/  FMUL.FTZ R162, R208, R159 ;  /* 0x0000009fd0a27220 */ /* 0x000fe20000410000 */
[----:B------:R-:W-:-:S02]  /*1d40*/  HADD2.F32 R145, -RZ, R227.H0_H0 ;  /* 0x200000e3ff917230 */ /* 0x000fc40000004100 */
[----:B------:R-:W-:Y:S01]  /*1d50*/  FMUL.FTZ R157, R208, R183 ;  /* 0x000000b7d09d7220 */ /* 0x000fe20000410000 */
[----:B------:R-:W-:Y:S01]  /*1d60*/  FMUL.FTZ R159, R141, R144 ;  /* 0x000000908d9f7220 */ /* 0x000fe20000410000 */
[----:B------:R-:W-:Y:S01]  /*1d70*/  FMUL.FTZ R183, R143, R140 ;  /* 0x0000008c8fb77220 */ /* 0x000fe20000410000 */
[----:B------:R-:W-:Y:S01]  /*1d80*/  FADD.FTZ R77, R77, R141 ;  /* 0x0000008d4d4d7221 */ /* 0x000fe20000010000 */
[----:B------:R-:W-:Y:S01]  /*1d90*/  FFMA.FTZ R109, R141, R162, R109 ;  /* 0x000000a28d6d7223 */ /* 0x000fe2000001006d */
        /* <DEDUP_REMOVED lines=14> */
[----:B------:R-:W-:-:S07]  /*1e80*/  FFMA.FTZ R152, R198, R183, R141 ;  /* 0x000000b7c6987223 */ /* 0x000fce000001008d */
.L_x_13461:
[----:B------:R-:W-:Y:S05]  /*1e90*/  BSYNC.RECONVERGENT B1 ;  /* 0x0000000000017941 */ /* 0x000fea0003800200 */
.L_x_13460:
        /* <DEDUP_REMOVED lines=14> */
[----:B------:R1:W5:Y:S01]  /*1f80*/  LDG.E R0, desc[UR10][R154.64] ;  /* 0x0000000a9a007981 */ /* 0x000362000c1e1900 */
[----:B0-----:R-:W-:-:S05]  /*1f90*/  @P2 IMAD.WIDE.U32 R210, R151, 0x10, R210 ;  /* 0x0000001097d22825 */ /* 0x001fca00078e00d2 */
[----:B------:R1:W5:Y:S01]  /*1fa0*/  @P2 LDG.E.128 R40, desc[UR10][R210.64] ;  /* 0x0000000ad2282981 */ /* 0x000362000c1e1d00 */
[----:B------:R-:W-:Y:S01]  /*1fb0*/  HADD2.F32 R33, -RZ, R228.H0_H0 ;  /* 0x200000e4ff217230 */ /* 0x000fe20000004100 */
[----:B------:R-:W-:Y:S02]  /*1fc0*/  IADD3 R149, PT, PT, R149, 0x100, RZ ;  /* 0x0000010095957810 */ /* 0x000fe40007ffe0ff */
[----:B------:R-:W-:Y:S02]  /*1fd0*/  IADD3 R150, PT, PT, R150, 0x100, RZ ;  /* 0x0000010096967810 */ /* 0x000fe40007ffe0ff */
[----:B------:R-:W-:Y:S01]  /*1fe0*/  IADD3 R151, PT, PT, R151, 0x100, RZ ;  /* 0x0000010097977810 */ /* 0x000fe20007ffe0ff */
[C---:B---3--:R-:W-:Y:S01]  /*1ff0*/  FADD.FTZ R21, -R148.reuse, R144 ;  /* 0x0000009094157221 */ /* 0x048fe20000010100 */
[----:B------:R-:W-:-:S03]  /*2000*/  FADD.FTZ R35, -R148, R145 ;  /* 0x0000009194237221 */ /* 0x000fc60000010100 */
[----:B------:R-:W-:Y:S01]  /*2010*/  FMUL.FTZ R21, R208, R21 ;  /* 0x00000015d0157220 */ /* 0x000fe20000410000 */
[----:B------:R-:W-:Y:S01]  /*2020*/  FADD.FTZ R177, -R148, R146 ;  /* 0x0000009294b17221 */ /* 0x000fe20000010100 */
        /* <DEDUP_REMOVED lines=27> */
.L_x_13463:
[----:B------:R-:W-:Y:S05]  /*21e0*/  BSYNC.RECONVERGENT B1 ;  /* 0x0000000000017941 */ /* 0x000fea0003800200 */
.L_x_13462:
        /* <DEDUP_REMOVED lines=15> */
[----:B0-----:R-:W-:-:S04]  /*22e0*/  @P5 IMAD.WIDE.U32 R178, R151, 0x10, R178 ;  /* 0x0000001097b25825 */ /* 0x001fc800078e00b2 */
[--C-:B------:R-:W-:Y:S01]  /*22f0*/  HADD2.F32 R31, -RZ, R230.reuse.H0_H0 ;  /* 0x200000e6ff1f7230 */ /* 0x100fe20000004100 */
[----:B------:R0:W5:Y:S01]  /*2300*/  @P5 LDG.E.128 R36, desc[UR10][R178.64] ;  /* 0x0000000ab2245981 */ /* 0x000162000c1e1d00 */
[----:B------:R-:W-:Y:S01]  /*2310*/  HADD2.F32 R32, -RZ, R230.H1_H1 ;  /* 0x300000e6ff207230 */ /* 0x000fe20000004100 */
[----:B------:R-:W-:Y:S02]  /*2320*/  IADD3 R149, PT, PT, R149, 0x100, RZ ;  /* 0x0000010095957810 */ /* 0x000fe40007ffe0ff */
[----:B------:R-:W-:Y:S02]  /*2330*/  IADD3 R150, PT, PT, R150, 0x100, RZ ;  /* 0x0000010096967810 */ /* 0x000fe40007ffe0ff */
[----:B------:R-:W-:Y:S01]  /*2340*/  IADD3 R151, PT, PT, R151, 0x100, RZ ;  /* 0x0000010097977810 */ /* 0x000fe20007ffe0ff */
[C---:B---3--:R-:W-:Y:S01]  /*2350*/  FADD.FTZ R19, -R148.reuse, R144 ;  /* 0x0000009094137221 */ /* 0x048fe20000010100 */
[----:B0-----:R-:W-:-:S03]  /*2360*/  FADD.FTZ R179, -R148, R145 ;  /* 0x0000009194b37221 */ /* 0x001fc60000010100 */
        /* <DEDUP_REMOVED lines=28> */
.L_x_13465:
[----:B------:R-:W-:Y:S05]  /*2530*/  BSYNC.RECONVERGENT B1 ;  /* 0x0000000000017941 */ /* 0x000fea0003800200 */
.L_x_13464:
[----:B------:R-:W-:Y:S02]  /*2540*/  ISETP.GE.U32.AND P5, PT, R10, 0x800, PT ;  /* 0x000008000a00780c */ /* 0x000fe40003fa6070 */
[----:B------:R-:W-:-:S11]  /*2550*/  LOP3.LUT R8, R8, 0xffffffdf, RZ, 0xc0, !PT ;  /* 0xffffffdf08087812 */ /* 0x000fd600078ec0ff */
[----:B------:R-:W-:Y:S01]  /*2560*/  @P5 LOP3.LUT R8, R8, 0x20, RZ, 0xfc, !PT ;  /* 0x0000002008085812 */ /* 0x000fe200078efcff */
[----:B------:R-:W-:Y:S06]  /*2570*/  @!P5 BRA `(.L_x_13466) ;  /* 0x0000000c0048d947 */ /* 0x000fec0003800000 */
[----:B------:R-:W-:Y:S01]  /*2580*/  ISETP.NE.U32.AND P5, PT, RZ, UR14, PT ;  /* 0x0000000eff007c0c */ /* 0x000fe2000bfa5070 */
[----:B------:R-:W0:Y:S03]  /*2590*/  LDC.64 R140, c[0x0][0x3a8] ;  /* 0x0000ea00ff8c7b82 */ /* 0x000e260000000a00 */
[----:B------:R-:W-:-:S13]  /*25a0*/  ISETP.NE.AND.EX P5, PT, RZ, UR15, PT, P5 ;  /* 0x0000000fff007c0c */ /* 0x000fda000bfa5350 */
[----:B------:R-:W1:Y:S02]  /*25b0*/  @P5 LDC.64 R14, c[0x0][0x438] ;  /* 0x00010e00ff0e5b82 */ /* 0x000e640000000a00 */
[----:B-1----:R-:W-:-:S06]  /*25c0*/  @P5 IMAD.WIDE.U32 R154, R151, 0x10, R14 ;  /* 0x00000010979a5825 */ /* 0x002fcc00078e000e */
[----:B------:R-:W1:Y:S01]  /*25d0*/  LDC.64 R14, c[0x0][0x428] ;  /* 0x00010a00ff0e7b82 */ /* 0x000e620000000a00 */
[----:B0-----:R-:W-:Y:S01]  /*25e0*/  IMAD.WIDE.U32 R144, R151, 0x10, R140 ;  /* 0x0000001097907825 */ /* 0x001fe200078e008c */
[----:B------:R2:W5:Y:S05]  /*25f0*/  @P5 LDG.E.128 R128, desc[UR10][R154.64] ;  /* 0x0000000a9a805981 */ /* 0x00056a000c1e1d00 */
[----:B------:R-:W3:Y:S01]  /*2600*/  LDG.E.128 R144, desc[UR10][R144.64] ;  /* 0x0000000a90907981 */ /* 0x000ee2000c1e1d00 */
[----:B-1----:R-:W-:Y:S02]  /*2610*/  IMAD.WIDE.U32 R140, R150, 0x10, R14 ;  /* 0x00000010968c7825 */ /* 0x002fe400078e000e */
[----:B------:R-:W0:Y:S04]  /*2620*/  LDC.64 R14, c[0x0][0x3b0] ;  /* 0x0000ec00ff0e7b82 */ /* 0x000e280000000a00 */
[----:B------:R-:W4:Y:S01]  /*2630*/  LDG.E.128 R140, desc[UR10][R140.64] ;  /* 0x0000000a8c8c7981 */ /* 0x000f22000c1e1d00 */
[----:B0-----:R-:W-:-:S05]  /*2640*/  IMAD.WIDE.U32 R150, R149, 0x4, R14 ;  /* 0x0000000495967825 */ /* 0x001fca00078e000e */
[----:B------:R2:W5:Y:S01]  /*2650*/  LDG.E R14, desc[UR10][R150.64] ;  /* 0x0000000a960e7981 */ /* 0x000562000c1e1900 */
[--C-:B------:R-:W-:Y:S02]  /*2660*/  HADD2.F32 R15, -RZ, R232.reuse.H0_H0 ;  /* 0x200000e8ff0f7230 */ /* 0x100fe40000004100 */
[----:B------:R-:W-:Y:S02]  /*2670*/  HADD2.F32 R28, -RZ, R232.H1_H1 ;  /* 0x300000e8ff1c7230 */ /* 0x000fe40000004100 */
[C---:B---3--:R-:W-:Y:S01]  /*2680*/  FADD.FTZ R149, -R148.reuse, R145 ;  /* 0x0000009194957221 */ /* 0x048fe20000010100 */
[C---:B------:R-:W-:Y:S01]  /*2690*/  FADD.FTZ R17, -R148.reuse, R144 ;  /* 0x0000009094117221 */ /* 0x040fe20000010100 */
[----:B------:R-:W-:Y:S01]  /*26a0*/  FADD.FTZ R175, -R148, R146 ;  /* 0x0000009294af7221 */ /* 0x000fe20000010100 */
[--C-:B------:R-:W-:Y:S02]  /*26b0*/  HADD2.F32 R145, -RZ, R233.reuse.H0_H0 ;  /* 0x200000e9ff917230 */ /* 0x100fe40000004100 */
[C---:B------:R-:W-:Y:S01]  /*26c0*/  FMUL.FTZ R30, R208.reuse, R149 ;  /* 0x00000095d01e7220 */ /* 0x040fe20000410000 */
[----:B------:R-:W-:Y:S01]  /*26d0*/  FMUL.FTZ R17, R208, R17 ;  /* 0x00000011d0117220 */ /* 0x000fe20000410000 */
[----:B------:R-:W-:-:S02]  /*26e0*/  HADD2.F32 R144, -RZ, R233.H1_H1 ;  /* 0x300000e9ff907230 */ /* 0x000fc40000004100 */
[----:B------:R-:W-:Y:S01]  /*26f0*/  FMUL.FTZ R175, R208, R175 ;  /* 0x000000afd0af7220 */ /* 0x000fe20000410000 */
[----:B------:R-:W-:-:S04]  /*2700*/  FADD.FTZ R147, -R148, R147 ;  /* 0x0000009394937221 */ /* 0x000fc80000010100 */
[----:B------:R-:W-:Y:S01]  /*2710*/  FMUL.FTZ R204, R208, R147 ;  /* 0x00000093d0cc7220 */ /* 0x000fe20000410000 */
[----:B----4-:R-:W-:Y:S01]  /*2720*/  FMUL.FTZ R15, R140, R15 ;  /* 0x0000000f8c0f7220 */ /* 0x010fe20000410000 */
        /* <DEDUP_REMOVED lines=19> */
[----:B--2---:R-:W-:Y:S06]  /*2860*/  BRA `(.L_x_13466) ;  /* 0x00000008008c7947 */ /* 0x004fec0003800000 */
.L_x_13451:
        /* <DEDUP_REMOVED lines=16> */
[----:B------:R-:W-:Y:S02]  /*2970*/  P2R R152, PR, RZ, 0x10 ;  /* 0x00000010ff987803 */ /* 0x000fe40000000000 */
[C---:B------:R-:W-:Y:S02]  /*2980*/  ISETP.GE.U32.AND P4, PT, R10.reuse, 0x100, PT ;  /* 0x000001000a00780c */ /* 0x040fe40003f86070 */
[----:B------:R-:W-:Y:S02]  /*2990*/  P2R R153, PR, RZ, 0x8 ;  /* 0x00000008ff997803 */ /* 0x000fe40000000000 */
[C---:B------:R-:W-:Y:S02]  /*29a0*/  ISETP.GE.U32.AND P3, PT, R10.reuse, 0x200, PT ;  /* 0x000002000a00780c */ /* 0x040fe40003f66070 */
[C---:B------:R-:W-:Y:S02]  /*29b0*/  ISETP.GE.U32.AND P6, PT, R10.reuse, 0x300, PT ;  /* 0x000003000a00780c */ /* 0x040fe40003fc6070 */
[----:B------:R-:W-:-:S02]  /*29c0*/  ISETP.GE.U32.AND P5, PT, R10, 0x400, PT ;  /* 0x000004000a00780c */ /* 0x000fc40003fa6070 */
[C---:B------:R-:W-:Y:S02]  /*29d0*/  ISETP.GE.U32.AND P0, PT, R10.reuse, 0x500, PT ;  /* 0x000005000a00780c */ /* 0x040fe40003f06070 */
[C---:B------:R-:W-:Y:S01]  /*29e0*/  ISETP.GE.U32.AND P1, PT, R10.reuse, 0x600, PT ;  /* 0x000006000a00780c */ /* 0x040fe20003f26070 */
[----:B------:R-:W0:Y:S01]  /*29f0*/  @P4 LDC.64 R154, c[0x0][0x3b0] ;  /* 0x0000ec00ff9a4b82 */ /* 0x000e220000000a00 */
[----:B------:R-:W-:Y:S02]  /*2a00*/  ISETP.GE.U32.AND P2, PT, R10, 0x700, PT ;  /* 0x000007000a00780c */ /* 0x000fe40003f46070 */
[----:B------:R-:W-:-:S04]  /*2a10*/  LOP3.LUT R8, R8, 0xffffffef, RZ, 0xc0, !PT ;  /* 0xffffffef08087812 */ /* 0x000fc800078ec0ff */
[----:B------:R-:W-:Y:S01]  /*2a20*/  @P4 LOP3.LUT R8, R8, 0x10, RZ, 0xfc, !PT ;  /* 0x0000001008084812 */ /* 0x000fe200078efcff */
[----:B------:R-:W1:Y:S03]  /*2a30*/  @P3 LDC.64 R150, c[0x0][0x3b0] ;  /* 0x0000ec00ff963b82 */ /* 0x000e660000000a00 */
[----:B------:R-:W-:-:S04]  /*2a40*/  LOP3.LUT R8, R8, 0xfffffff7, RZ, 0xc0, !PT ;  /* 0xfffffff708087812 */ /* 0x000fc800078ec0ff */
[----:B------:R-:W-:Y:S01]  /*2a50*/  @P3 LOP3.LUT R8, R8, 0x8, RZ, 0xfc, !PT ;  /* 0x0000000808083812 */ /* 0x000fe200078efcff */
[----:B------:R-:W2:Y:S03]  /*2a60*/  @P6 LDC.64 R148, c[0x0][0x3b0] ;  /* 0x0000ec00ff946b82 */ /* 0x000ea60000000a00 */
[----:B------:R-:W-:-:S04]  /*2a70*/  LOP3.LUT R8, R8, 0xfffffffb, RZ, 0xc0, !PT ;  /* 0xfffffffb08087812 */ /* 0x000fc800078ec0ff */
[----:B------:R-:W-:Y:S01]  /*2a80*/  @P6 LOP3.LUT R8, R8, 0x4, RZ, 0xfc, !PT ;  /* 0x0000000408086812 */ /* 0x000fe200078efcff */
[----:B------:R-:W3:Y:S01]  /*2a90*/  @P5 LDC.64 R146, c[0x0][0x3b0] ;  /* 0x0000ec00ff925b82 */ /* 0x000ee20000000a00 */
[C---:B0-----:R-:W-:Y:S01]  /*2aa0*/  @P4 IMAD.WIDE.U32 R154, R235.reuse, 0x4, R154 ;  /* 0x00000004eb9a4825 */ /* 0x041fe200078e009a */
[----:B------:R-:W-:Y:S02]  /*2ab0*/  @P4 IADD3 R235, PT, PT, R235, 0x100, RZ ;  /* 0x00000100ebeb4810 */ /* 0x000fe40007ffe0ff */
[----:B------:R-:W-:Y:S02]  /*2ac0*/  LOP3.LUT R8, R8, 0xfffffffd, RZ, 0xc0, !PT ;  /* 0xfffffffd08087812 */ /* 0x000fe400078ec0ff */
[----:B------:R0:W5:Y:S02]  /*2ad0*/  @P4 LDG.E R7, desc[UR10][R154.64] ;  /* 0x0000000a9a074981 */ /* 0x000164000c1e1900 */
[----:B------:R-:W4:Y:S01]  /*2ae0*/  @P0 LDC.64 R144, c[0x0][0x3b0] ;  /* 0x0000ec00ff900b82 */ /* 0x000f220000000a00 */
[C---:B-1----:R-:W-:Y:S01]  /*2af0*/  @P3 IMAD.WIDE.U32 R150, R235.reuse, 0x4, R150 ;  /* 0x00000004eb963825 */ /* 0x042fe200078e0096 */
[----:B------:R-:W-:-:S02]  /*2b00*/  @P3 IADD3 R235, PT, PT, R235, 0x100, RZ ;  /* 0x00000100ebeb3810 */ /* 0x000fc40007ffe0ff */
[----:B------:R-:W-:Y:S02]  /*2b10*/  @P5 LOP3.LUT R8, R8, 0x2, RZ, 0xfc, !PT ;  /* 0x0000000208085812 */ /* 0x000fe400078efcff */
[----:B------:R0:W5:Y:S02]  /*2b20*/  @P3 LDG.E R6, desc[UR10][R150.64] ;  /* 0x0000000a96063981 */ /* 0x000164000c1e1900 */
[----:B------:R-:W1:Y:S01]  /*2b30*/  @P1 LDC.64 R142, c[0x0][0x3b0] ;  /* 0x0000ec00ff8e1b82 */ /* 0x000e620000000a00 */
[C---:B--2---:R-:W-:Y:S01]  /*2b40*/  @P6 IMAD.WIDE.U32 R148, R235.reuse, 0x4, R148 ;  /* 0x00000004eb946825 */ /* 0x044fe200078e0094 */
[----:B------:R-:W-:-:S04]  /*2b50*/  @P6 IADD3 R235, PT, PT, R235, 0x100, RZ ;  /* 0x00000100ebeb6810 */ /* 0x000fc80007ffe0ff */
[----:B------:R0:W5:Y:S02]  /*2b60*/  @P6 LDG.E R5, desc[UR10][R148.64] ;  /* 0x0000000a94056981 */ /* 0x000164000c1e1900 */
[----:B------:R-:W2:Y:S01]  /*2b70*/  @P2 LDC.64 R140, c[0x0][0x3b0] ;  /* 0x0000ec00ff8c2b82 */ /* 0x000ea20000000a00 */
[C---:B---3--:R-:W-:Y:S01]  /*2b80*/  @P5 IMAD.WIDE.U32 R146, R235.reuse, 0x4, R146 ;  /* 0x00000004eb925825 */ /* 0x048fe200078e0092 */
[----:B------:R-:W-:-:S04]  /*2b90*/  @P5 IADD3 R235, PT, PT, R235, 0x100, RZ ;  /* 0x00000100ebeb5810 */ /* 0x000fc80007ffe0ff */
[----:B------:R0:W5:Y:S01]  /*2ba0*/  @P5 LDG.E R4, desc[UR10][R146.64] ;  /* 0x0000000a92045981 */ /* 0x000162000c1e1900 */
[C---:B----4-:R-:W-:Y:S01]  /*2bb0*/  @P0 IMAD.WIDE.U32 R144, R235.reuse, 0x4, R144 ;  /* 0x00000004eb900825 */ /* 0x050fe200078e0090 */
[----:B------:R-:W-:-:S04]  /*2bc0*/  @P0 IADD3 R235, PT, PT, R235, 0x100, RZ ;  /* 0x00000100ebeb0810 */ /* 0x000fc80007ffe0ff */
[----:B------:R0:W5:Y:S01]  /*2bd0*/  @P0 LDG.E R2, desc[UR10][R144.64] ;  /* 0x0000000a90020981 */ /* 0x000162000c1e1900 */
[C---:B-1----:R-:W-:Y:S01]  /*2be0*/  @P1 IMAD.WIDE.U32 R142, R235.reuse, 0x4, R142 ;  /* 0x00000004eb8e1825 */ /* 0x042fe200078e008e */
[----:B------:R-:W-:-:S04]  /*2bf0*/  @P1 IADD3 R235, PT, PT, R235, 0x100, RZ ;  /* 0x00000100ebeb1810 */ /* 0x000fc80007ffe0ff */
[----:B------:R0:W5:Y:S01]  /*2c00*/  @P1 LDG.E R0, desc[UR10][R142.64] ;  /* 0x0000000a8e001981 */ /* 0x000162000c1e1900 */
[----:B--2---:R-:W-:-:S05]  /*2c10*/  @P2 IMAD.WIDE.U32 R140, R235, 0x4, R140 ;  /* 0x00000004eb8c2825 */ /* 0x004fca00078e008c */
[----:B------:R0:W5:Y:S01]  /*2c20*/  @P2 LDG.E R13, desc[UR10][R140.64] ;  /* 0x0000000a8c0d2981 */ /* 0x000162000c1e1900 */
[----:B------:R-:W-:Y:S02]  /*2c30*/  ISETP.GE.U32.AND P5, PT, R10, 0x800, PT ;  /* 0x000008000a00780c */ /* 0x000fe40003fa6070 */
[----:B------:R-:W-:Y:S02]  /*2c40*/  LOP3.LUT R8, R8, 0xffffffdf, RZ, 0xc0, !PT ;  /* 0xffffffdf08087812 */ /* 0x000fe400078ec0ff */
[----:B------:R-:W-:Y:S02]  /*2c50*/  ISETP.NE.AND P4, PT, R152, RZ, PT ;  /* 0x000000ff9800720c */ /* 0x000fe40003f85270 */
[----:B------:R-:W-:Y:S02]  /*2c60*/  ISETP.NE.AND P3, PT, R153, RZ, PT ;  /* 0x000000ff9900720c */ /* 0x000fe40003f65270 */
[----:B------:R-:W-:Y:S02]  /*2c70*/  CS2R R152, SRZ ;  /* 0x0000000000987805 */ /* 0x000fe4000001ff00 */
[----:B------:R-:W-:-:S03]  /*2c80*/  @P2 IADD3 R235, PT, PT, R235, 0x100, RZ ;  /* 0x00000100ebeb2810 */ /* 0x000fc60007ffe0ff */
[----:B------:R-:W-:Y:S01]  /*2c90*/  @P5 LOP3.LUT R8, R8, 0x20, RZ, 0xfc, !PT ;  /* 0x0000002008085812 */ /* 0x000fe200078efcff */
[----:B0-----:R-:W-:Y:S06]  /*2ca0*/  @!P5 BRA `(.L_x_13466) ;  /* 0x00000004007cd947 */ /* 0x001fec0003800000 */
[----:B------:R-:W0:Y:S02]  /*2cb0*/  LDC.64 R140, c[0x0][0x3b0] ;  /* 0x0000ec00ff8c7b82 */ /* 0x000e240000000a00 */
[----:B0-----:R-:W-:-:S05]  /*2cc0*/  IMAD.WIDE.U32 R140, R235, 0x4, R140 ;  /* 0x00000004eb8c7825 */ /* 0x001fca00078e008c */
[----:B------:R0:W5:Y:S01]  /*2cd0*/  LDG.E R14, desc[UR10][R140.64] ;  /* 0x0000000a8c0e7981 */ /* 0x000162000c1e1900 */
[----:B------:R-:W-:Y:S05]  /*2ce0*/  BRA `(.L_x_13466) ;  /* 0x00000004006c7947 */ /* 0x000fea0003800000 */
.L_x_13467:
[C---:B------:R-:W-:Y:S02]  /*2cf0*/  ISETP.GE.U32.AND P2, PT, R10.reuse, 0x100, PT ;  /* 0x000001000a00780c */ /* 0x040fe40003f46070 */
[----:B------:R-:W-:Y:S02]  /*2d00*/  P2R R238, PR, RZ, 0x10 ;  /* 0x00000010ffee7803 */ /* 0x000fe40000000000 */
[C---:B------:R-:W-:Y:S02]  /*2d10*/  ISETP.GE.U32.AND P4, PT, R10.reuse, 0x200, PT ;  /* 0x000002000a00780c */ /* 0x040fe40003f86070 */
[----:B------:R-:W-:Y:S02]  /*2d20*/  P2R R236, PR, RZ, 0x8 ;  /* 0x00000008ffec7803 */ /* 0x000fe40000000000 */
[C---:B------:R-:W-:Y:S02]  /*2d30*/  ISETP.GE.U32.AND P3, PT, R10.reuse, 0x300, PT ;  /* 0x000003000a00780c */ /* 0x040fe40003f66070 */
[----:B------:R-:W-:-:S02]  /*2d40*/  ISETP.GE.U32.AND P6, PT, R10, 0x400, PT ;  /* 0x000004000a00780c */ /* 0x000fc40003fc6070 */
[C---:B------:R-:W-:Y:S01]  /*2d50*/  ISETP.GE.U32.AND P0, PT, R10.reuse, 0x500, PT ;  /* 0x000005000a00780c */ /* 0x040fe20003f06070 */
[----:B------:R-:W0:Y:S01]  /*2d60*/  @P2 LDC.64 R224, c[0x0][0x438] ;  /* 0x00010e00ffe02b82 */ /* 0x000e220000000a00 */
[----:B------:R-:W-:Y:S02]  /*2d70*/  ISETP.GE.U32.AND P1, PT, R10, 0x600, PT ;  /* 0x000006000a00780c */ /* 0x000fe40003f26070 */
[----:B------:R-:W-:Y:S02]  /*2d80*/  LOP3.LUT R8, R8, 0xffffffef, RZ, 0xc0, !PT ;  /* 0xffffffef08087812 */ /* 0x000fe400078ec0ff */
[----:B------:R-:W-:Y:S02]  /*2d90*/  ISETP.GE.U32.AND P5, PT, R10, 0x800, PT ;  /* 0x000008000a00780c */ /* 0x000fe40003fa6070 */
[----:B------:R-:W-:Y:S01]  /*2da0*/  @P2 LOP3.LUT R8, R8, 0x10, RZ, 0xfc, !PT ;  /* 0x0000001008082812 */ /* 0x000fe200078efcff */
[----:B------:R-:W1:Y:S01]  /*2db0*/  @P2 LDC.64 R222, c[0x0][0x3b0] ;  /* 0x0000ec00ffde2b82 */ /* 0x000e620000000a00 */
[----:B------:R-:W-:-:S02]  /*2dc0*/  P2R R234, PR, RZ, 0x10 ;  /* 0x00000010ffea7803 */ /* 0x000fc40000000000 */
        /* <DEDUP_REMOVED lines=8> */
[----:B------:R-:W-:-:S04]  /*2e50*/  LOP3.LUT R8, R8, 0xfffffffd, RZ, 0xc0, !PT ;  /* 0xfffffffd08087812 */ /* 0x000fc800078ec0ff */
[----:B------:R-:W0:Y:S01]  /*2e60*/  @P3 LDC.64 R216, c[0x0][0x438] ;  /* 0x00010e00ffd83b82 */ /* 0x000e220000000a00 */
[C---:B-1----:R-:W-:Y:S01]  /*2e70*/  @P2 IMAD.WIDE.U32 R222, R235.reuse, 0x4, R222 ;  /* 0x00000004ebde2825 */ /* 0x042fe200078e00de */
[----:B------:R-:W-:Y:S02]  /*2e80*/  @P2 IADD3 R235, PT, PT, R235, 0x100, RZ ;  /* 0x00000100ebeb2810 */ /* 0x000fe40007ffe0ff */
[----:B------:R-:W-:Y:S02]  /*2e90*/  ISETP.GE.U32.AND P2, PT, R10, 0x700, PT ;  /* 0x000007000a00780c */ /* 0x000fe40003f46070 */
[----:B------:R-:W-:Y:S02]  /*2ea0*/  @P6 LOP3.LUT R8, R8, 0x2, RZ, 0xfc, !PT ;  /* 0x0000000208086812 */ /* 0x000fe400078efcff */
[----:B------:R-:W1:Y:S01]  /*2eb0*/  @P3 LDC.64 R214, c[0x0][0x3b0] ;  /* 0x0000ec00ffd63b82 */ /* 0x000e620000000a00 */
[C---:B--2---:R-:W-:Y:S01]  /*2ec0*/  @P4 IMAD.WIDE.U32 R220, R237.reuse, 0x10, R220 ;  /* 0x00000010eddc4825 */ /* 0x044fe200078e00dc */
[----:B------:R-:W-:-:S06]  /*2ed0*/  @P4 IADD3 R237, PT, PT, R237, 0x100, RZ ;  /* 0x00000100eded4810 */ /* 0x000fcc0007ffe0ff */
[----:B------:R-:W2:Y:S01]  /*2ee0*/  @P6 LDC.64 R212, c[0x0][0x438] ;  /* 0x00010e00ffd46b82 */ /* 0x000ea20000000a00 */
[C---:B---3--:R-:W-:Y:S01]  /*2ef0*/  @P4 IMAD.WIDE.U32 R218, R235.reuse, 0x4, R218 ;  /* 0x00000004ebda4825 */ /* 0x048fe200078e00da */
[----:B------:R-:W-:Y:S02]  /*2f00*/  @P4 IADD3 R235, PT, PT, R235, 0x100, RZ ;  /* 0x00000100ebeb4810 */ /* 0x000fe40007ffe0ff */
[C---:B------:R-:W-:Y:S02]  /*2f10*/  LOP3.LUT P4, RZ, R8.reuse, 0x10, RZ, 0xc0, !PT ;  /* 0x0000001008ff7812 */ /* 0x040fe4000788c0ff */
[----:B------:R-:W-:Y:S02]  /*2f20*/  LOP3.LUT R8, R8, 0xffffffdf, RZ, 0xc0, !PT ;  /* 0xffffffdf08087812 */ /* 0x000fe400078ec0ff */
[----:B------:R-:W3:Y:S01]  /*2f30*/  @P6 LDC.64 R210, c[0x0][0x3b0] ;  /* 0x0000ec00ffd26b82 */ /* 0x000ee20000000a00 */
[C---:B0-----:R-:W-:Y:S01]  /*2f40*/  @P3 IMAD.WIDE.U32 R216, R237.reuse, 0x10, R216 ;  /* 0x00000010edd83825 */ /* 0x041fe200078e00d8 */
[----:B------:R-:W-:-:S02]  /*2f50*/  @P3 IADD3 R237, PT, PT, R237, 0x100, RZ ;  /* 0x00000100eded3810 */ /* 0x000fc40007ffe0ff */
[----:B------:R-:W-:Y:S02]  /*2f60*/  @P5 LOP3.LUT R8, R8, 0x20, RZ, 0xfc, !PT ;  /* 0x0000002008085812 */ /* 0x000fe400078efcff */
[----:B------:R-:W5:Y:S02]  /*2f70*/  @P3 LDG.E.128 R52, desc[UR10][R216.64] ;  /* 0x0000000ad8343981 */ /* 0x000f64000c1e1d00 */
[----:B------:R-:W0:Y:S01]  /*2f80*/  @P0 LDC.64 R154, c[0x0][0x438] ;  /* 0x00010e00ff9a0b82 */ /* 0x000e220000000a00 */
[C---:B-1----:R-:W-:Y:S01]  /*2f90*/  @P3 IMAD.WIDE.U32 R214, R235.reuse, 0x4, R214 ;  /* 0x00000004ebd63825 */ /* 0x042fe200078e00d6 */
[----:B------:R-:W-:Y:S01]  /*2fa0*/  @P3 IADD3 R235, PT, PT, R235, 0x100, RZ ;  /* 0x00000100ebeb3810 */ /* 0x000fe20007ffe0ff */
[----:B------:R-:W5:Y:S04]  /*2fb0*/  @P4 LDG.E R7, desc[UR10][R222.64] ;  /* 0x0000000ade074981 */ /* 0x000f68000c1e1900 */
[----:B------:R-:W5:Y:S01]  /*2fc0*/  @P3 LDG.E R5, desc[UR10][R214.64] ;  /* 0x0000000ad6053981 */ /* 0x000f62000c1e1900 */
[----:B------:R-:W1:Y:S01]  /*2fd0*/  @P0 LDC.64 R152, c[0x0][0x3b0] ;  /* 0x0000ec00ff980b82 */ /* 0x000e620000000a00 */
[C---:B--2---:R-:W-:Y:S01]  /*2fe0*/  @P6 IMAD.WIDE.U32 R212, R237.reuse, 0x10, R212 ;  /* 0x00000010edd46825 */ /* 0x044fe200078e00d4 */
[----:B------:R-:W-:-:S04]  /*2ff0*/  @P6 IADD3 R237, PT, PT, R237, 0x100, RZ ;  /* 0x00000100eded6810 */ /* 0x000fc80007ffe0ff */
[----:B------:R-:W5:Y:S02]  /*3000*/  @P6 LDG.E.128 R48, desc[UR10][R212.64] ;  /* 0x0000000ad4306981 */ /* 0x000f64000c1e1d00 */
[----:B------:R-:W2:Y:S01]  /*3010*/  @P1 LDC.64 R150, c[0x0][0x438] ;  /* 0x00010e00ff961b82 */ /* 0x000ea20000000a00 */
[C---:B---3--:R-:W-:Y:S01]  /*3020*/  @P6 IMAD.WIDE.U32 R210, R235.reuse, 0x4, R210 ;  /* 0x00000004ebd26825 */ /* 0x048fe200078e00d2 */
[----:B------:R-:W-:-:S04]  /*3030*/  @P6 IADD3 R235, PT, PT, R235, 0x100, RZ ;  /* 0x00000100ebeb6810 */ /* 0x000fc80007ffe0ff */
[----:B------:R-:W5:Y:S02]  /*3040*/  @P6 LDG.E R4, desc[UR10][R210.64] ;  /* 0x0000000ad2046981 */ /* 0x000f64000c1e1900 */
[----:B------:R-:W3:Y:S01]  /*3050*/  @P1 LDC.64 R148, c[0x0][0x3b0] ;  /* 0x0000ec00ff941b82 */ /* 0x000ee20000000a00 */
[C---:B0-----:R-:W-:Y:S01]  /*3060*/  @P0 IMAD.WIDE.U32 R154, R237.reuse, 0x10, R154 ;  /* 0x00000010ed9a0825 */ /* 0x041fe200078e009a */
[----:B------:R-:W-:-:S04]  /*3070*/  @P0 IADD3 R237, PT, PT, R237, 0x100, RZ ;  /* 0x00000100eded0810 */ /* 0x000fc80007ffe0ff */
[----:B------:R-:W5:Y:S02]  /*3080*/  @P0 LDG.E.128 R44, desc[UR10][R154.64] ;  /* 0x0000000a9a2c0981 */ /* 0x000f64000c1e1d00 */
[----:B------:R-:W0:Y:S01]  /*3090*/  @P2 LDC.64 R146, c[0x0][0x438] ;  /* 0x00010e00ff922b82 */ /* 0x000e220000000a00 */
[C---:B-1----:R-:W-:Y:S01]  /*30a0*/  @P0 IMAD.WIDE.U32 R152, R235.reuse, 0x4, R152 ;  /* 0x00000004eb980825 */ /* 0x042fe200078e0098 */
[----:B------:R-:W-:-:S06]  /*30b0*/  @P0 IADD3 R235, PT, PT, R235, 0x100, RZ ;  /* 0x00000100ebeb0810 */ /* 0x000fcc0007ffe0ff */
[----:B------:R-:W1:Y:S01]  /*30c0*/  @P2 LDC.64 R144, c[0x0][0x3b0] ;  /* 0x0000ec00ff902b82 */ /* 0x000e620000000a00 */
[C---:B--2---:R-:W-:Y:S01]  /*30d0*/  @P1 IMAD.WIDE.U32 R150, R237.reuse, 0x10, R150 ;  /* 0x00000010ed961825 */ /* 0x044fe200078e0096 */
[----:B------:R-:W-:Y:S01]  /*30e0*/  @P1 IADD3 R237, PT, PT, R237, 0x100, RZ ;  /* 0x00000100eded1810 */ /* 0x000fe20007ffe0ff */
[----:B------:R-:W5:Y:S04]  /*30f0*/  @P0 LDG.E R2, desc[UR10][R152.64] ;  /* 0x0000000a98020981 */ /* 0x000f68000c1e1900 */
[----:B------:R-:W5:Y:S01]  /*3100*/  @P1 LDG.E.128 R40, desc[UR10][R150.64] ;  /* 0x0000000a96281981 */ /* 0x000f62000c1e1d00 */
[----:B------:R-:W2:Y:S01]  /*3110*/  @P5 LDC.64 R142, c[0x0][0x438] ;  /* 0x00010e00ff8e5b82 */ /* 0x000ea20000000a00 */
[C---:B---3--:R-:W-:Y:S01]  /*3120*/  @P1 IMAD.WIDE.U32 R148, R235.reuse, 0x4, R148 ;  /* 0x00000004eb941825 */ /* 0x048fe200078e0094 */
[----:B------:R-:W-:-:S04]  /*3130*/  @P1 IADD3 R235, PT, PT, R235, 0x100, RZ ;  /* 0x00000100ebeb1810 */ /* 0x000fc80007ffe0ff */
[----:B------:R-:W5:Y:S02]  /*3140*/  @P1 LDG.E R0, desc[UR10][R148.64] ;  /* 0x0000000a94001981 */ /* 0x000f64000c1e1900 */
[----:B------:R-:W3:Y:S01]  /*3150*/  @P5 LDC.64 R140, c[0x0][0x3b0] ;  /* 0x0000ec00ff8c5b82 */ /* 0x000ee20000000a00 */
[C---:B0-----:R-:W-:Y:S01]  /*3160*/  @P2 IMAD.WIDE.U32 R146, R237.reuse, 0x10, R146 ;  /* 0x00000010ed922825 */ /* 0x041fe200078e0092 */
[----:B------:R-:W-:-:S04]  /*3170*/  @P2 IADD3 R237, PT, PT, R237, 0x100, RZ ;  /* 0x00000100eded2810 */ /* 0x000fc80007ffe0ff */
[----:B------:R-:W5:Y:S01]  /*3180*/  @P2 LDG.E.128 R36, desc[UR10][R146.64] ;  /* 0x0000000a92242981 */ /* 0x000f62000c1e1d00 */
[C---:B-1----:R-:W-:Y:S01]  /*3190*/  @P2 IMAD.WIDE.U32 R144, R235.reuse, 0x4, R144 ;  /* 0x00000004eb902825 */ /* 0x042fe200078e0090 */
[----:B------:R-:W-:-:S04]  /*31a0*/  @P2 IADD3 R235, PT, PT, R235, 0x100, RZ ;  /* 0x00000100ebeb2810 */ /* 0x000fc80007ffe0ff */
[----:B------:R-:W5:Y:S01]  /*31b0*/  @P2 LDG.E R13, desc[UR10][R144.64] ;  /* 0x0000000a900d2981 */ /* 0x000f62000c1e1900 */
[----:B--2---:R-:W-:-:S05]  /*31c0*/  @P5 IMAD.WIDE.U32 R142, R237, 0x10, R142 ;  /* 0x00000010ed8e5825 */ /* 0x004fca00078e008e */
[----:B------:R-:W5:Y:S01]  /*31d0*/  @P5 LDG.E.128 R128, desc[UR10][R142.64] ;  /* 0x0000000a8e805981 */ /* 0x000f62000c1e1d00 */
[----:B---3--:R-:W-:-:S05]  /*31e0*/  @P5 IMAD.WIDE.U32 R140, R235, 0x4, R140 ;  /* 0x00000004eb8c5825 */ /* 0x008fca00078e008c */
[----:B------:R-:W5:Y:S01]  /*31f0*/  @P5 LDG.E R14, desc[UR10][R140.64] ;  /* 0x0000000a8c0e5981 */ /* 0x000f62000c1e1900 */
[----:B------:R-:W-:-:S13]  /*3200*/  ISETP.NE.AND P4, PT, R234, RZ, PT ;  /* 0x000000ffea00720c */ /* 0x000fda0003f85270 */
[----:B------:R0:W5:Y:S02]  /*3210*/  @P4 LDG.E R6, desc[UR10][R218.64] ;  /* 0x0000000ada064981 */ /* 0x000164000c1e1900 */
[----:B0-----:R-:W-:Y:S02]  /*3220*/  P2R R218, PR, RZ, 0x10 ;  /* 0x00000010ffda7803 */ /* 0x001fe40000000000 */
[----:B------:R-:W-:-:S13]  /*3230*/  LOP3.LUT P4, RZ, R8, 0x10, RZ, 0xc0, !PT ;  /* 0x0000001008ff7812 */ /* 0x000fda000788c0ff */
[----:B------:R1:W5:Y:S01]  /*3240*/  @P4 LDG.E.128 R60, desc[UR10][R224.64] ;  /* 0x0000000ae03c4981 */ /* 0x000362000c1e1d00 */
[----:B------:R-:W-:Y:S02]  /*3250*/  ISETP.NE.AND P4, PT, R218, RZ, PT ;  /* 0x000000ffda00720c */ /* 0x000fe40003f85270 */
[----:B------:R-:W-:Y:S02]  /*3260*/  CS2R R152, SRZ ;  /* 0x0000000000987805 */ /* 0x000fe4000001ff00 */
[----:B------:R-:W-:-:S09]  /*3270*/  ISETP.NE.AND P3, PT, R236, RZ, PT ;  /* 0x000000ffec00720c */ /* 0x000fd20003f65270 */
[----:B------:R1:W5:Y:S01]  /*3280*/  @P4 LDG.E.128 R56, desc[UR10][R220.64] ;  /* 0x0000000adc384981 */ /* 0x000362000c1e1d00 */
[----:B------:R-:W-:-:S13]  /*3290*/  ISETP.NE.AND P4, PT, R238, RZ, PT ;  /* 0x000000ffee00720c */ /* 0x000fda0003f85270 */
.L_x_13466:
[----:B----4-:R-:W-:Y:S05]  /*32a0*/  BSYNC.RECONVERGENT B0 ;  /* 0x0000000000007941 */ /* 0x010fea0003800200 */
.L_x_13450:
[----:B0-----:R-:W0:Y:S01]  /*32b0*/  SHFL.DOWN PT, R140, R153, 0x10, 0x1f ;  /* 0x0a001f00998c7f89 */ /* 0x001e2200000e0000 */
[----:B------:R-:W-:Y:S01]  /*32c0*/  LOP3.LUT P5, RZ, R11, 0x1f, RZ, 0xc0, !PT ;  /* 0x0000001f0bff7812 */ /* 0x000fe200078ac0ff */
[----:B------:R-:W-:Y:S02]  /*32d0*/  BSSY.RECONVERGENT B0, `(.L_x_13468) ;  /* 0x000001e000007945 */ /* 0x000fe40003800200 */
[----:B------:R-:W2:Y:S01]  /*32e0*/  SHFL.DOWN PT, R141, R152, 0x10, 0x1f ;  /* 0x0a001f00988d7f89 */ /* 0x000ea200000e0000 */
[----:B0-----:R-:W-:Y:S01]  /*32f0*/  FADD.FTZ R140, R140, R153 ;  /* 0x000000998c8c7221 */ /* 0x001fe20000010000 */
[----:B--2---:R-:W-:-:S04]  /*3300*/  FADD.FTZ R141, R141, R152 ;  /* 0x000000988d8d7221 */ /* 0x004fc80000010000 */
[----:B------:R-:W0:Y:S04]  /*3310*/  SHFL.DOWN PT, R143, R140, 0x8, 0x1f ;  /* 0x09001f008c8f7f89 */ /* 0x000e2800000e0000 */
        /* <DEDUP_REMOVED lines=14> */
[----:B--2---:R-:W-:Y:S01]  /*3400*/  FADD.FTZ R141, R146, R141 ;  /* 0x0000008d928d7221 */ /* 0x004fe20000010000 */
[----:B------:R-:W-:Y:S06]  /*3410*/  @P5 BRA `(.L_x_13469) ;  /* 0x0000000000245947 */ /* 0x000fec0003800000 */
[----:B------:R-:W0:Y:S01]  /*3420*/  S2R R11, SR_TID.X ;  /* 0x00000000000b7919 */ /* 0x000e220000002100 */
[----:B------:R-:W2:Y:S01]  /*3430*/  S2UR UR5, SR_CgaCtaId ;  /* 0x00000000000579c3 */ /* 0x000ea20000008800 */
[----:B------:R-:W-:Y:S02]  /*3440*/  UMOV UR4, 0x400 ;  /* 0x0000040000047882 */ /* 0x000fe40000000000 */
[----:B--2---:R-:W-:-:S04]  /*3450*/  ULEA UR4, UR5, UR4, 0x18 ;  /* 0x0000000405047291 */ /* 0x004fc8000f8ec0ff */
[----:B------:R-:W-:Y:S02]  /*3460*/  UIADD3 UR5, UPT, UPT, UR4, 0x8040, URZ ;  /* 0x0000804004057890 */ /* 0x000fe4000fffe0ff */
[----:B------:R-:W-:Y:S01]  /*3470*/  @!UP1 UIADD3 UR5, UPT, UPT, UR4, 0x8000, URZ ;  /* 0x0000800004059890 */ /* 0x000fe2000fffe0ff */
[----:B0-----:R-:W-:-:S04]  /*3480*/  SHF.R.U32.HI R142, RZ, 0x2, R11 ;  /* 0x00000002ff8e7819 */ /* 0x001fc8000001160b */
[----:B------:R-:W-:-:S05]  /*3490*/  LOP3.LUT R142, R142, 0x38, RZ, 0xc0, !PT ;  /* 0x000000388e8e7812 */ /* 0x000fca00078ec0ff */
[----:B------:R0:W-:Y:S02]  /*34a0*/  STS.64 [R142+UR5], R140 ;  /* 0x0000008c8e007988 */ /* 0x0001e40008000a05 */
.L_x_13469:
[----:B------:R-:W-:Y:S05]  /*34b0*/  BSYNC.RECONVERGENT B0 ;  /* 0x0000000000007941 */ /* 0x000fea0003800200 */
.L_x_13468:
[----:B------:R-:W2:Y:S08]  /*34c0*/  S2UR UR5, SR_CgaCtaId ;  /* 0x00000000000579c3 */ /* 0x000eb00000008800 */
[----:B------:R-:W-:Y:S01]  /*34d0*/  BAR.SYNC.DEFER_BLOCKING 0x0 ;  /* 0x0000000000007b1d */ /* 0x000fe20000010000 */
[----:B------:R-:W-:Y:S02]  /*34e0*/  @P4 IADD3 R197, PT, PT, R197, -0x1, RZ ;  /* 0xffffffffc5c54810 */ /* 0x000fe40007ffe0ff */
[----:B------:R-:W-:-:S02]  /*34f0*/  LOP3.LUT P6, RZ, R8, 0x10, RZ, 0xc0, !PT ;  /* 0x0000001008ff7812 */ /* 0x000fc400078cc0ff */
[----:B------:R-:W-:Y:S01]  /*3500*/  ISETP.NE.AND P5, PT, RZ, UR12, PT ;  /* 0x0000000cff007c0c */ /* 0x000fe2000bfa5270 */
[----:B------:R-:W-:Y:S01]  /*3510*/  UMOV UR4, 0x400 ;  /* 0x0000040000047882 */ /* 0x000fe20000000000 */
[----:B------:R-:W-:Y:S01]  /*3520*/  @P4 IMAD R197, R197, R12, RZ ;  /* 0x0000000cc5c54224 */ /* 0x000fe200078e02ff */
[----:B------:R-:W-:Y:S01]  /*3530*/  BSSY.RECONVERGENT B0, `(.L_x_13470) ;  /* 0x00000d8000007945 */ /* 0x000fe20003800200 */
[----:B--2---:R-:W-:-:S04]  /*3540*/  ULEA UR4, UR5, UR4, 0x18 ;  /* 0x0000000405047291 */ /* 0x004fc8000f8ec0ff */
[----:B------:R-:W-:Y:S02]  /*3550*/  UIADD3 UR5, UPT, UPT, UR4, 0x8040, URZ ;  /* 0x0000804004057890 */ /* 0x000fe4000fffe0ff */
[----:B------:R-:W-:Y:S02]  /*3560*/  @!UP1 UIADD3 UR5, UPT, UPT, UR4, 0x8000, URZ ;  /* 0x0000800004059890 */ /* 0x000fe4000fffe0ff */
[----:B------:R-:W-:Y:S02]  /*3570*/  UIADD3 UR8, UPT, UPT, UR4, 0x8050, URZ ;  /* 0x0000805004087890 */ /* 0x000fe4000fffe0ff */
[----:B------:R-:W-:-:S05]  /*3580*/  @!UP1 UIADD3 UR8, UPT, UPT, UR4, 0x8010, URZ ;  /* 0x0000801004089890 */ /* 0x000fca000fffe0ff */
[----:B0-----:R-:W0:Y:S01]  /*3590*/  LDS.128 R140, [UR5] ;  /* 0x00000005ff8c7984 */ /* 0x001e220008000c00 */
[----:B------:R-:W-:Y:S02]  /*35a0*/  UIADD3 UR5, UPT, UPT, UR4, 0x8060, URZ ;  /* 0x0000806004057890 */ /* 0x000fe4000fffe0ff */
[----:B------:R-:W-:Y:S01]  /*35b0*/  @!UP1 UIADD3 UR5, UPT, UPT, UR4, 0x8020, URZ ;  /* 0x0000802004059890 */ /* 0x000fe2000fffe0ff */
[----:B------:R-:W2:Y:S01]  /*35c0*/  LDS.128 R144, [UR8] ;  /* 0x00000008ff907984 */ /* 0x000ea20008000c00 */
[----:B------:R-:W-:Y:S02]  /*35d0*/  UIADD3 UR8, UPT, UPT, UR4, 0x8070, URZ ;  /* 0x0000807004087890 */ /* 0x000fe4000fffe0ff */
[----:B------:R-:W-:-:S05]  /*35e0*/  @!UP1 UIADD3 UR8, UPT, UPT, UR4, 0x8030, URZ ;  /* 0x0000803004089890 */ /* 0x000fca000fffe0ff */
[----:B------:R-:W3:Y:S04]  /*35f0*/  LDS.128 R148, [UR5] ;  /* 0x00000005ff947984 */ /* 0x000ee80008000c00 */
[----:B------:R-:W4:Y:S01]  /*3600*/  LDS.128 R152, [UR8] ;  /* 0x00000008ff987984 */ /* 0x000f220008000c00 */
[----:B0-----:R-:W-:Y:S01]  /*3610*/  FADD.FTZ R211, RZ, R140 ;  /* 0x0000008cffd37221 */ /* 0x001fe20000010000 */
[----:B------:R-:W-:-:S03]  /*3620*/  FADD.FTZ R140, RZ, R141 ;  /* 0x0000008dff8c7221 */ /* 0x000fc60000010000 */
[----:B------:R-:W-:Y:S01]  /*3630*/  FADD.FTZ R211, R142, R211 ;  /* 0x000000d38ed37221 */ /* 0x000fe20000010000 */
[----:B------:R-:W-:Y:S01]  /*3640*/  FADD.FTZ R140, R143, R140 ;  /* 0x0000008c8f8c7221 */ /* 0x000fe20000010000 */
[----:B------:R-:W-:Y:S02]  /*3650*/  @P4 SHF.R.S32.HI R142, RZ, 0x1f, R197 ;  /* 0x0000001fff8e4819 */ /* 0x000fe400000114c5 */
[----:B--2---:R-:W-:Y:S01]  /*3660*/  FADD.FTZ R211, R211, R144 ;  /* 0x00000090d3d37221 */ /* 0x004fe20000010000 */
[----:B------:R-:W-:Y:S01]  /*3670*/  FADD.FTZ R140, R140, R145 ;  /* 0x000000918c8c7221 */ /* 0x000fe20000010000 */
[----:B------:R-:W-:Y:S02]  /*3680*/  MOV R143, R195 ;  /* 0x000000c3008f7202 */ /* 0x000fe40000000f00 */
[----:B------:R-:W-:Y:S01]  /*3690*/  FADD.FTZ R211, R146, R211 ;  /* 0x000000d392d37221 */ /* 0x000fe20000010000 */
[----:B------:R-:W-:Y:S01]  /*36a0*/  FADD.FTZ R140, R147, R140 ;  /* 0x0000008c938c7221 */ /* 0x000fe20000010000 */
[----:B------:R-:W-:Y:S01]  /*36b0*/  @P4 LEA.HI R146, R142, R197, RZ, 0x2 ;  /* 0x000000c58e924211 */ /* 0x000fe200078f10ff */
[----:B------:R-:W-:-:S02]  /*36c0*/  HFMA2 R142, -RZ, RZ, 0, 0 ;  /* 0x00000000ff8e7431 */ /* 0x000fc400000001ff */
[----:B---3--:R-:W-:Y:S01]  /*36d0*/  FADD.FTZ R211, R211, R148 ;  /* 0x00000094d3d37221 */ /* 0x008fe20000010000 */
[----:B------:R-:W-:-:S03]  /*36e0*/  FADD.FTZ R140, R140, R149 ;  /* 0x000000958c8c7221 */ /* 0x000fc60000010000 */
[----:B------:R-:W-:Y:S01]  /*36f0*/  FADD.FTZ R211, R150, R211 ;  /* 0x000000d396d37221 */ /* 0x000fe20000010000 */
[----:B------:R-:W-:Y:S01]  /*3700*/  FADD.FTZ R140, R151, R140 ;  /* 0x0000008c978c7221 */ /* 0x000fe20000010000 */
[----:B------:R-:W-:Y:S02]  /*3710*/  @P4 LEA.HI.SX32 R142, R146, R11, 0x1e ;  /* 0x0000000b928e4211 */ /* 0x000fe400078ff2ff */
[----:B----4-:R-:W-:Y:S01]  /*3720*/  FADD.FTZ R211, R211, R152 ;  /* 0x00000098d3d37221 */ /* 0x010fe20000010000 */
        /* <DEDUP_REMOVED lines=24> */
[----:B------:R-:W-:-:S07]  /*38b0*/  SEL R132, R141, RZ, P5 ;  /* 0x000000ff8d847207 */ /* 0x000fce0002800000 */
.L_x_13474:
        /* <DEDUP_REMOVED lines=10> */
.L_x_13475:
        /* <DEDUP_REMOVED lines=10> */
.L_x_13476:
[----:B------:R-:W-:Y:S05]  /*3a00*/  @!P4 BRA `(.L_x_13477) ;  /* 0x000000080000c947 */ /* 0x000fea0003800000 */
[----:B------:R-:W-:Y:S01]  /*3a10*/  FFMA.FTZ R140, R206, R145, R144 ;  /* 0x00000091ce8c7223 */ /* 0x000fe20000010090 */
[----:B------:R-:W-:-:S03]  /*3a20*/  ISETP.GT.AND P5, PT, R193, RZ, PT ;  /* 0x000000ffc100720c */ /* 0x000fc60003fa4270 */
[----:B------:R-:W-:-:S04]  /*3a30*/  FADD.FTZ R135, R191, -R140 ;  /* 0x8000008cbf877221 */ /* 0x000fc80000010000 */
[----:B------:R-:W-:-:S05]  /*3a40*/  FMUL.FTZ R135, R208, R135 ;  /* 0x00000087d0877220 */ /* 0x000fca0000410000 */
[----:B------:R-:W-:Y:S02]  /*3a50*/  FSEL R135, R135, RZ, P5 ;  /* 0x000000ff87877208 */ /* 0x000fe40002800000 */
[----:B-----5:R-:W-:-:S03]  /*3a60*/  ISETP.GE.U32.AND P5, PT, R7, 0x1000000, PT ;  /* 0x010000000700780c */ /* 0x020fc60003fa6070 */
[----:B------:R-:W-:-:S04]  /*3a70*/  FMUL.FTZ R135, R135, UR17 ;  /* 0x0000001187877c20 */ /* 0x000fc80008410000 */
[----:B------:R-:W-:-:S05]  /*3a80*/  FMUL.FTZ R135, R135, UR16 ;  /* 0x0000001087877c20 */ /* 0x000fca0008410000 */
[----:B------:R-:W-:Y:S01]  /*3a90*/  SEL R135, R135, RZ, P5 ;  /* 0x000000ff87877207 */ /* 0x000fe20002800000 */
[----:B------:R-:W-:Y:S06]  /*3aa0*/  BRA `(.L_x_13477) ;  /* 0x0000000400d87947 */ /* 0x000fec0003800000 */
.L_x_13473:
[----:B------:R-:W0:Y:S01]  /*3ab0*/  @P4 LDC.64 R138, c[0x0][0x408] ;  /* 0x00010200ff8a4b82 */ /* 0x000e220000000a00 */
[-CC-:B------:R-:W-:Y:S01]  /*3ac0*/  FFMA.FTZ R137, R3, R145.reuse, R144.reuse ;  /* 0x0000009103897223 */ /* 0x180fe20000010090 */
[----:B------:R-:W-:Y:S01]  /*3ad0*/  ISETP.GT.AND P5, PT, R193, RZ, PT ;  /* 0x000000ffc100720c */ /* 0x000fe20003fa4270 */
[----:B------:R-:W-:Y:S01]  /*3ae0*/  FFMA.FTZ R140, R174, R145, R144 ;  /* 0x00000091ae8c7223 */ /* 0x000fe20000010090 */
[----:B-----5:R-:W-:Y:S01]  /*3af0*/  @P4 LOP3.LUT P6, RZ, R7, 0xff, RZ, 0xc0, !PT ;  /* 0x000000ff07ff4812 */ /* 0x020fe200078cc0ff */
[----:B------:R-:W-:-:S04]  /*3b00*/  FADD.FTZ R137, R158, -R137 ;  /* 0x800000899e897221 */ /* 0x000fc80000010000 */
[----:B------:R-:W-:-:S05]  /*3b10*/  FMUL.FTZ R137, R208, R137 ;  /* 0x00000089d0897220 */ /* 0x000fca0000410000 */
[----:B------:R-:W-:Y:S01]  /*3b20*/  FSEL R136, R137, RZ, P5 ;  /* 0x000000ff89887208 */ /* 0x000fe20002800000 */
[----:B------:R-:W-:-:S04]  /*3b30*/  FADD.FTZ R137, R173, -R140 ;  /* 0x8000008cad897221 */ /* 0x000fc80000010000 */
[----:B------:R-:W-:Y:S01]  /*3b40*/  FMUL.FTZ R137, R208, R137 ;  /* 0x00000089d0897220 */ /* 0x000fe20000410000 */
[----:B0-----:R-:W-:-:S04]  /*3b50*/  @P4 FMUL.FTZ R139, R136, R139 ;  /* 0x0000008b888b4220 */ /* 0x001fc80000410000 */
[----:B------:R-:W-:Y:S01]  /*3b60*/  FSEL R137, R137, RZ, P5 ;  /* 0x000000ff89897208 */ /* 0x000fe20002800000 */
[----:B------:R-:W-:-:S05]  /*3b70*/  @P4 FMUL.FTZ R138, R139, R138 ;  /* 0x0000008a8b8a4220 */ /* 0x000fca0000410000 */
[----:B------:R-:W-:Y:S02]  /*3b80*/  @P4 SEL R132, R138, RZ, P6 ;  /* 0x000000ff8a844207 */ /* 0x000fe40003000000 */
[----:B------:R-:W0:Y:S01]  /*3b90*/  @P4 LDC.64 R138, c[0x0][0x408] ;  /* 0x00010200ff8a4b82 */ /* 0x000e220000000a00 */
[----:B------:R-:W-:Y:S01]  /*3ba0*/  @P4 LOP3.LUT P6, RZ, R7, 0xff00, RZ, 0xc0, !PT ;  /* 0x0000ff0007ff4812 */ /* 0x000fe200078cc0ff */
[----:B0-----:R-:W-:-:S04]  /*3bb0*/  @P4 FMUL.FTZ R139, R137, R139 ;  /* 0x0000008b898b4220 */ /* 0x001fc80000410000 */
[----:B------:R-:W-:Y:S01]  /*3bc0*/  @P4 FMUL.FTZ R138, R139, R138 ;  /* 0x0000008a8b8a4220 */ /* 0x000fe20000410000 */
[----:B------:R-:W-:-:S04]  /*3bd0*/  FFMA.FTZ R139, R171, R145, R144 ;  /* 0x00000091ab8b7223 */ /* 0x000fc80000010090 */
[----:B------:R-:W-:Y:S01]  /*3be0*/  @P4 SEL R133, R138, RZ, P6 ;  /* 0x000000ff8a854207 */ /* 0x000fe20003000000 */
[----:B------:R-:W-:Y:S01]  /*3bf0*/  FFMA.FTZ R138, R206, R145, R144 ;  /* 0x00000091ce8a7223 */ /* 0x000fe20000010090 */
[----:B------:R-:W-:-:S03]  /*3c00*/  FADD.FTZ R139, R190, -R139 ;  /* 0x8000008bbe8b7221 */ /* 0x000fc60000010000 */
[----:B------:R-:W-:Y:S01]  /*3c10*/  FADD.FTZ R141, R191, -R138 ;  /* 0x8000008abf8d7221 */ /* 0x000fe20000010000 */
[----:B------:R-:W-:-:S03]  /*3c20*/  FMUL.FTZ R139, R208, R139 ;  /* 0x0000008bd08b7220 */ /* 0x000fc60000410000 */
[----:B------:R-:W-:Y:S02]  /*3c30*/  FMUL.FTZ R141, R208, R141 ;  /* 0x0000008dd08d7220 */ /* 0x000fe40000410000 */
[----:B------:R-:W-:-:S03]  /*3c40*/  FSEL R138, R139, RZ, P5 ;  /* 0x000000ff8b8a7208 */ /* 0x000fc60002800000 */
[----:B------:R-:W-:Y:S02]  /*3c50*/  FSEL R146, R141, RZ, P5 ;  /* 0x000000ff8d927208 */ /* 0x000fe40002800000 */
[----:B------:R-:W0:Y:S01]  /*3c60*/  @P4 LDC.64 R140, c[0x0][0x408] ;  /* 0x00010200ff8c4b82 */ /* 0x000e220000000a00 */
[----:B------:R-:W-:Y:S02]  /*3c70*/  @P4 LOP3.LUT P5, RZ, R7, 0xff0000, RZ, 0xc0, !PT ;  /* 0x00ff000007ff4812 */ /* 0x000fe400078ac0ff */
[----:B------:R-:W-:Y:S01]  /*3c80*/  MOV R139, R146 ;  /* 0x00000092008b7202 */ /* 0x000fe20000000f00 */
[----:B0-----:R-:W-:-:S04]  /*3c90*/  @P4 FMUL.FTZ R141, R138, R141 ;  /* 0x0000008d8a8d4220 */ /* 0x001fc80000410000 */
[----:B------:R-:W-:-:S05]  /*3ca0*/  @P4 FMUL.FTZ R140, R141, R140 ;  /* 0x0000008c8d8c4220 */ /* 0x000fca0000410000 */
[----:B------:R-:W-:Y:S01]  /*3cb0*/  @P4 SEL R134, R140, RZ, P5 ;  /* 0x000000ff8c864207 */ /* 0x000fe20002800000 */
[----:B------:R-:W-:Y:S06]  /*3cc0*/  @!P4 BRA `(.L_x_13477) ;  /* 0x000000040050c947 */ /* 0x000fec0003800000 */
[----:B------:R-:W-:Y:S01]  /*3cd0*/  FMUL.FTZ R135, R146, UR17 ;  /* 0x0000001192877c20 */ /* 0x000fe20008410000 */
[----:B------:R-:W-:-:S03]  /*3ce0*/  ISETP.GE.U32.AND P5, PT, R7, 0x1000000, PT ;  /* 0x010000000700780c */ /* 0x000fc60003fa6070 */
[----:B------:R-:W-:-:S05]  /*3cf0*/  FMUL.FTZ R135, R135, UR16 ;  /* 0x0000001087877c20 */ /* 0x000fca0008410000 */
[----:B------:R-:W-:Y:S01]  /*3d00*/  SEL R135, R135, RZ, P5 ;  /* 0x000000ff87877207 */ /* 0x000fe20002800000 */
[----:B------:R-:W-:Y:S06]  /*3d10*/  BRA `(.L_x_13477) ;  /* 0x00000004003c7947 */ /* 0x000fec0003800000 */
.L_x_13472:
[----:B------:R-:W-:Y:S01]  /*3d20*/  UMOV UR4, UR6 ;  /* 0x0000000600047c82 */ /* 0x000fe20008000000 */
[----:B------:R-:W-:Y:S01]  /*3d30*/  UMOV UR5, UR7 ;  /* 0x0000000700057c82 */ /* 0x000fe20008000000 */
[----:B------:R-:W-:-:S04]  /*3d40*/  UISETP.NE.U32.AND UP0, UPT, UR4, URZ, UPT ;  /* 0x000000ff0400728c */ /* 0x000fc8000bf05070 */
[----:B------:R-:W-:-:S09]  /*3d50*/  UISETP.NE.AND.EX UP0, UPT, UR5, URZ, UPT, UP0 ;  /* 0x000000ff0500728c */ /* 0x000fd2000bf05300 */
[----:B------:R-:W-:Y:S05]  /*3d60*/  BRA.U UP0, `(.L_x_13478) ;  /* 0x0000000100947547 */ /* 0x000fea000b800000 */
[----:B------:R-:W0:Y:S01]  /*3d70*/  @P4 LDC.64 R140, c[0x0][0x408] ;  /* 0x00010200ff8c4b82 */ /* 0x000e220000000a00 */
[-CC-:B------:R-:W-:Y:S01]  /*3d80*/  @P3 FFMA.FTZ R147, R3, R145.reuse, R144.reuse ;  /* 0x0000009103933223 */ /* 0x180fe20000010090 */
[----:B-----5:R-:W-:Y:S01]  /*3d90*/  MOV R146, R60 ;  /* 0x0000003c00927202 */ /* 0x020fe20000000f00 */
[----:B------:R-:W-:Y:S01]  /*3da0*/  @P3 FFMA.FTZ R148, R174, R145, R144 ;  /* 0x00000091ae943223 */ /* 0x000fe20000010090 */
[----:B------:R-:W-:Y:S01]  /*3db0*/  @P4 LOP3.LUT P5, RZ, R7, 0xff, RZ, 0xc0, !PT ;  /* 0x000000ff07ff4812 */ /* 0x000fe200078ac0ff */
[----:B------:R-:W-:Y:S02]  /*3dc0*/  @P3 FADD.FTZ R147, R158, -R147 ;  /* 0x800000939e933221 */ /* 0x000fe40000010000 */
[----:B------:R-:W-:Y:S02]  /*3dd0*/  @P3 FADD.FTZ R148, R173, -R148 ;  /* 0x80000094ad943221 */ /* 0x000fe40000010000 */
[----:B------:R-:W-:Y:S01]  /*3de0*/  @P3 FFMA.FTZ R146, R208, R147, R60 ;  /* 0x00000093d0923223 */ /* 0x000fe2000001003c */
[----:B------:R-:W-:-:S04]  /*3df0*/  @P3 FFMA.FTZ R147, R171, R145, R144 ;  /* 0x00000091ab933223 */ /* 0x000fc80000010090 */
[----:B------:R-:W-:Y:S01]  /*3e00*/  @P3 FADD.FTZ R147, R190, -R147 ;  /* 0x80000093be933221 */ /* 0x000fe20000010000 */
[----:B0-----:R-:W-:Y:S01]  /*3e10*/  @P4 FMUL.FTZ R141, R146, R141 ;  /* 0x0000008d928d4220 */ /* 0x001fe20000410000 */
[----:B------:R-:W-:Y:S01]  /*3e20*/  MOV R146, R61 ;  /* 0x0000003d00927202 */ /* 0x000fe20000000f00 */
[----:B------:R-:W-:Y:S02]  /*3e30*/  @P3 FFMA.FTZ R146, R208, R148, R61 ;  /* 0x00000094d0923223 */ /* 0x000fe4000001003d */
[----:B------:R-:W-:-:S05]  /*3e40*/  @P4 FMUL.FTZ R140, R141, R140 ;  /* 0x0000008c8d8c4220 */ /* 0x000fca0000410000 */
[----:B------:R-:W-:Y:S02]  /*3e50*/  @P4 SEL R132, R140, RZ, P5 ;  /* 0x000000ff8c844207 */ /* 0x000fe40002800000 */
[----:B------:R-:W0:Y:S01]  /*3e60*/  @P4 LDC.64 R140, c[0x0][0x408] ;  /* 0x00010200ff8c4b82 */ /* 0x000e220000000a00 */
[----:B------:R-:W-:Y:S01]  /*3e70*/  @P4 LOP3.LUT P5, RZ, R7, 0xff00, RZ, 0xc0, !PT ;  /* 0x0000ff0007ff4812 */ /* 0x000fe200078ac0ff */
[----:B0-----:R-:W-:Y:S01]  /*3e80*/  @P4 FMUL.FTZ R141, R146, R141 ;  /* 0x0000008d928d4220 */ /* 0x001fe20000410000 */
[----:B------:R-:W-:Y:S01]  /*3e90*/  MOV R146, R62 ;  /* 0x0000003e00927202 */ /* 0x000fe20000000f00 */
[----:B------:R-:W-:Y:S02]  /*3ea0*/  @P3 FFMA.FTZ R146, R208, R147, R62 ;  /* 0x00000093d0923223 */ /* 0x000fe4000001003e */
[----:B------:R-:W-:-:S05]  /*3eb0*/  @P4 FMUL.FTZ R140, R141, R140 ;  /* 0x0000008c8d8c4220 */ /* 0x000fca0000410000 */
[----:B------:R-:W-:Y:S02]  /*3ec0*/  @P4 SEL R133, R140, RZ, P5 ;  /* 0x000000ff8c854207 */ /* 0x000fe40002800000 */
[----:B------:R-:W0:Y:S01]  /*3ed0*/  @P4 LDC.64 R140, c[0x0][0x408] ;  /* 0x00010200ff8c4b82 */ /* 0x000e220000000a00 */
[----:B------:R-:W-:Y:S01]  /*3ee0*/  @P4 LOP3.LUT P5, RZ, R7, 0xff0000, RZ, 0xc0, !PT ;  /* 0x00ff000007ff4812 */ /* 0x000fe200078ac0ff */
[----:B0-----:R-:W-:-:S04]  /*3ef0*/  @P4 FMUL.FTZ R141, R146, R141 ;  /* 0x0000008d928d4220 */ /* 0x001fc80000410000 */
[----:B------:R-:W-:-:S05]  /*3f00*/  @P4 FMUL.FTZ R140, R141, R140 ;  /* 0x0000008c8d8c4220 */ /* 0x000fca0000410000 */
[----:B------:R-:W-:Y:S01]  /*3f10*/  @P4 SEL R134, R140, RZ, P5 ;  /* 0x000000ff8c864207 */ /* 0x000fe20002800000 */
[----:B------:R-:W-:Y:S06]  /*3f20*/  @!P4 BRA `(.L_x_13477) ;  /* 0x0000000000b8c947 */ /* 0x000fec0003800000 */
[----:B------:R-:W-:Y:S01]  /*3f30*/  @P3 FFMA.FTZ R140, R206, R145, R144 ;  /* 0x00000091ce8c3223 */ /* 0x000fe20000010090 */
[----:B------:R-:W-:Y:S02]  /*3f40*/  MOV R135, R63 ;  /* 0x0000003f00877202 */ /* 0x000fe40000000f00 */
[----:B------:R-:W-:Y:S01]  /*3f50*/  ISETP.GE.U32.AND P5, PT, R7, 0x1000000, PT ;  /* 0x010000000700780c */ /* 0x000fe20003fa6070 */
[----:B------:R-:W-:-:S04]  /*3f60*/  @P3 FADD.FTZ R140, R191, -R140 ;  /* 0x8000008cbf8c3221 */ /* 0x000fc80000010000 */
[----:B------:R-:W-:-:S04]  /*3f70*/  @P3 FFMA.FTZ R135, R208, R140, R63 ;  /* 0x0000008cd0873223 */ /* 0x000fc8000001003f */
[----:B------:R-:W-:-:S04]  /*3f80*/  FMUL.FTZ R135, R135, UR17 ;  /* 0x0000001187877c20 */ /* 0x000fc80008410000 */
[----:B------:R-:W-:-:S05]  /*3f90*/  FMUL.FTZ R135, R135, UR16 ;  /* 0x0000001087877c20 */ /* 0x000fca0008410000 */
[----:B------:R-:W-:Y:S01]  /*3fa0*/  SEL R135, R135, RZ, P5 ;  /* 0x000000ff87877207 */ /* 0x000fe20002800000 */
[----:B------:R-:W-:Y:S06]  /*3fb0*/  BRA `(.L_x_13477) ;  /* 0x0000000000947947 */ /* 0x000fec0003800000 */
.L_x_13478:
[----:B------:R-:W0:Y:S01]  /*3fc0*/  @P4 LDC.64 R136, c[0x0][0x408] ;  /* 0x00010200ff884b82 */ /* 0x000e220000000a00 */
[--C-:B------:R-:W-:Y:S01]  /*3fd0*/  @P3 FFMA.FTZ R138, R206, R145, R144.reuse ;  /* 0x00000091ce8a3223 */ /* 0x100fe20000010090 */
[----:B-----5:R-:W-:Y:S01]  /*3fe0*/  MOV R146, R63 ;  /* 0x0000003f00927202 */ /* 0x020fe20000000f00 */
[----:B------:R-:W-:Y:S01]  /*3ff0*/  @P3 FFMA.FTZ R140, R174, R145, R144 ;  /* 0x00000091ae8c3223 */ /* 0x000fe20000010090 */
[----:B------:R-:W-:Y:S01]  /*4000*/  @P4 ISETP.GE.U32.AND P5, PT, R7, 0x1000000, PT ;  /* 0x010000000700480c */ /* 0x000fe20003fa6070 */
[----:B------:R-:W-:Y:S02]  /*4010*/  @P3 FADD.FTZ R138, R191, -R138 ;  /* 0x8000008abf8a3221 */ /* 0x000fe40000010000 */
[----:B------:R-:W-:Y:S02]  /*4020*/  @P3 FADD.FTZ R140, R173, -R140 ;  /* 0x8000008cad8c3221 */ /* 0x000fe40000010000 */
[----:B------:R-:W-:Y:S02]  /*4030*/  @P3 FFMA.FTZ R146, R208, R138, R63 ;  /* 0x0000008ad0923223 */ /* 0x000fe4000001003f */
[----:B------:R-:W2:Y:S02]  /*4040*/  @P4 LDC.64 R138, c[0x0][0x408] ;  /* 0x00010200ff8a4b82 */ /* 0x000ea40000000a00 */
[----:B0-----:R-:W-:-:S04]  /*4050*/  @P4 FMUL.FTZ R137, R146, R137 ;  /* 0x0000008992894220 */ /* 0x001fc80000410000 */
[----:B------:R-:W-:Y:S01]  /*4060*/  @P4 FMUL.FTZ R136, R137, R136 ;  /* 0x0000008889884220 */ /* 0x000fe20000410000 */
[----:B------:R-:W-:-:S04]  /*4070*/  @P3 FFMA.FTZ R137, R3, R145, R144 ;  /* 0x0000009103893223 */ /* 0x000fc80000010090 */
[----:B------:R-:W-:Y:S01]  /*4080*/  @P3 FADD.FTZ R137, R158, -R137 ;  /* 0x800000899e893221 */ /* 0x000fe20000010000 */
[----:B------:R-:W-:Y:S02]  /*4090*/  @P4 SEL R135, R136, RZ, P5 ;  /* 0x000000ff88874207 */ /* 0x000fe40002800000 */
[----:B------:R-:W-:Y:S01]  /*40a0*/  MOV R136, R60 ;  /* 0x0000003c00887202 */ /* 0x000fe20000000f00 */
[----:B------:R-:W-:Y:S01]  /*40b0*/  @P3 FFMA.FTZ R136, R208, R137, R60 ;  /* 0x00000089d0883223 */ /* 0x000fe2000001003c */
[----:B------:R-:W-:Y:S02]  /*40c0*/  @P4 LOP3.LUT P5, RZ, R7, 0xff, RZ, 0xc0, !PT ;  /* 0x000000ff07ff4812 */ /* 0x000fe400078ac0ff */
[----:B------:R-:W-:Y:S01]  /*40d0*/  MOV R137, R61 ;  /* 0x0000003d00897202 */ /* 0x000fe20000000f00 */
[----:B--2---:R-:W-:Y:S01]  /*40e0*/  @P4 FMUL.FTZ R139, R136, R139 ;  /* 0x0000008b888b4220 */ /* 0x004fe20000410000 */
[----:B------:R-:W-:Y:S02]  /*40f0*/  @P3 FFMA.FTZ R137, R208, R140, R61 ;  /* 0x0000008cd0893223 */ /* 0x000fe4000001003d */
[----:B------:R-:W0:Y:S01]  /*4100*/  @P4 LDC.64 R140, c[0x0][0x408] ;  /* 0x00010200ff8c4b82 */ /* 0x000e220000000a00 */
[----:B------:R-:W-:-:S05]  /*4110*/  @P4 FMUL.FTZ R138, R139, R138 ;  /* 0x0000008a8b8a4220 */ /* 0x000fca0000410000 */
[----:B------:R-:W-:Y:S02]  /*4120*/  @P4 SEL R132, R138, RZ, P5 ;  /* 0x000000ff8a844207 */ /* 0x000fe40002800000 */
[----:B------:R-:W2:Y:S01]  /*4130*/  @P4 LDC.64 R138, c[0x0][0x408] ;  /* 0x00010200ff8a4b82 */ /* 0x000ea20000000a00 */
[----:B------:R-:W-:Y:S01]  /*4140*/  @P4 LOP3.LUT P5, RZ, R7, 0xff00, RZ, 0xc0, !PT ;  /* 0x0000ff0007ff4812 */ /* 0x000fe200078ac0ff */
[----:B--2---:R-:W-:-:S04]  /*4150*/  @P4 FMUL.FTZ R139, R137, R139 ;  /* 0x0000008b898b4220 */ /* 0x004fc80000410000 */
        /* <DEDUP_REMOVED lines=8> */
[----:B0-----:R-:W-:-:S04]  /*41e0*/  @P4 FMUL.FTZ R141, R138, R141 ;  /* 0x0000008d8a8d4220 */ /* 0x001fc80000410000 */
[----:B------:R-:W-:-:S05]  /*41f0*/  @P4 FMUL.FTZ R140, R141, R140 ;  /* 0x0000008c8d8c4220 */ /* 0x000fca0000410000 */
[----:B------:R-:W-:-:S07]  /*4200*/  @P4 SEL R134, R140, RZ, P5 ;  /* 0x000000ff8c864207 */ /* 0x000fce0002800000 */
.L_x_13477:
[----:B------:R-:W-:-:S04]  /*4210*/  ISETP.NE.U32.AND P5, PT, RZ, UR4, PT ;  /* 0x00000004ff007c0c */ /* 0x000fc8000bfa5070 */
[----:B------:R-:W-:-:S13]  /*4220*/  ISETP.NE.AND.EX P5, PT, RZ, UR5, PT, P5 ;  /* 0x00000005ff007c0c */ /* 0x000fda000bfa5350 */
[----:B------:R-:W0:Y:S02]  /*4230*/  @P5 LDC.64 R140, c[0x0][0x478] ;  /* 0x00011e00ff8c5b82 */ /* 0x000e240000000a00 */
[C---:B0-----:R-:W-:Y:S01]  /*4240*/  @P5 IMAD.WIDE.U32 R146, R143.reuse, 0x10, R140 ;  /* 0x000000108f925825 */ /* 0x041fe200078e008c */
[----:B------:R-:W-:-:S05]  /*4250*/  IADD3 R143, PT, PT, R143, 0x100, RZ ;  /* 0x000001008f8f7810 */ /* 0x000fca0007ffe0ff */
[----:B------:R-:W0:Y:S01]  /*4260*/  @P4 LDC.64 R140, c[0x0][0x468] ;  /* 0x00011a00ff8c4b82 */ /* 0x000e220000000a00 */
[----:B------:R2:W-:Y:S01]  /*4270*/  @P5 STG.E.128 desc[UR10][R146.64], R136 ;  /* 0x0000008892005986 */ /* 0x0005e2000c101d0a */
[C---:B0-----:R-:W-:Y:S01]  /*4280*/  @P4 IMAD.WIDE.U32 R140, R142.reuse, 0x10, R140 ;  /* 0x000000108e8c4825 */ /* 0x041fe200078e008c */
[----:B------:R-:W-:-:S04]  /*4290*/  IADD3 R142, PT, PT, R142, 0x100, RZ ;  /* 0x000001008e8e7810 */ /* 0x000fc80007ffe0ff */
[----:B------:R2:W-:Y:S03]  /*42a0*/  @P4 STG.E.128 desc[UR10][R140.64], R132 ;  /* 0x000000848c004986 */ /* 0x0005e6000c101d0a */
.L_x_13471:
[----:B------:R-:W-:Y:S05]  /*42b0*/  BSYNC.RECONVERGENT B0 ;  /* 0x0000000000007941 */ /* 0x000fea0003800200 */
.L_x_13470:
[----:B------:R-:W-:Y:S01]  /*42c0*/  LOP3.LUT P5, RZ, R8, 0x8, RZ, 0xc0, !PT ;  /* 0x0000000808ff7812 */ /* 0x000fe200078ac0ff */
        /* <DEDUP_REMOVED lines=9> */
[----:B--2---:R-:W0:Y:S01]  /*4360*/  @P4 LDC.64 R138, c[0x0][0x408] ;  /* 0x00010200ff8a4b82 */ /* 0x004e220000000a00 */
[-CC-:B------:R-:W-:Y:S01]  /*4370*/  @P3 FFMA.FTZ R137, R29, R145.reuse, R144.reuse ;  /* 0x000000911d893223 */ /* 0x180fe20000010090 */
[----:B-----5:R-:W-:Y:S01]  /*4380*/  MOV R136, R56 ;  /* 0x0000003800887202 */ /* 0x020fe20000000f00 */
[----:B------:R-:W-:Y:S01]  /*4390*/  @P3 FFMA.FTZ R141, R172, R145, R144 ;  /* 0x00000091ac8d3223 */ /* 0x000fe20000010090 */
[----:B------:R-:W-:Y:S01]  /*43a0*/  @P4 LOP3.LUT P6, RZ, R6, 0xff, RZ, 0xc0, !PT ;  /* 0x000000ff06ff4812 */ /* 0x000fe200078cc0ff */
[----:B------:R-:W-:Y:S02]  /*43b0*/  @P3 FADD.FTZ R137, R26, -R137 ;  /* 0x800000891a893221 */ /* 0x000fe40000010000 */
[----:B------:R-:W-:Y:S02]  /*43c0*/  @P3 FADD.FTZ R141, R170, -R141 ;  /* 0x8000008daa8d3221 */ /* 0x000fe40000010000 */
[C---:B------:R-:W-:Y:S01]  /*43d0*/  @P3 FFMA.FTZ R136, R208.reuse, R137, R56 ;  /* 0x00000089d0883223 */ /* 0x040fe20000010038 */
[----:B------:R-:W-:Y:S01]  /*43e0*/  MOV R137, R57 ;  /* 0x0000003900897202 */ /* 0x000fe20000000f00 */
[----:B------:R-:W-:-:S02]  /*43f0*/  @P3 FFMA.FTZ R137, R208, R141, R57 ;  /* 0x0000008dd0893223 */ /* 0x000fc40000010039 */
[----:B------:R-:W2:Y:S01]  /*4400*/  @P4 LDC.64 R140, c[0x0][0x408] ;  /* 0x00010200ff8c4b82 */ /* 0x000ea20000000a00 */
[----:B0-----:R-:W-:-:S04]  /*4410*/  @P4 FMUL.FTZ R139, R136, R139 ;  /* 0x0000008b888b4220 */ /* 0x001fc80000410000 */
[----:B------:R-:W-:-:S05]  /*4420*/  @P4 FMUL.FTZ R138, R139, R138 ;  /* 0x0000008a8b8a4220 */ /* 0x000fca0000410000 */
[----:B------:R-:W-:Y:S02]  /*4430*/  @P4 SEL R132, R138, RZ, P6 ;  /* 0x000000ff8a844207 */ /* 0x000fe40003000000 */
[----:B------:R-:W0:Y:S01]  /*4440*/  @P4 LDC.64 R138, c[0x0][0x408] ;  /* 0x00010200ff8a4b82 */ /* 0x000e220000000a00 */
[----:B------:R-:W-:Y:S01]  /*4450*/  @P4 LOP3.LUT P6, RZ, R6, 0xff00, RZ, 0xc0, !PT ;  /* 0x0000ff0006ff4812 */ /* 0x000fe200078cc0ff */
        /* <DEDUP_REMOVED lines=9> */
[----:B--2---:R-:W-:-:S04]  /*44f0*/  @P4 FMUL.FTZ R141, R138, R141 ;  /* 0x0000008d8a8d4220 */ /* 0x004fc80000410000 */
[----:B------:R-:W-:-:S05]  /*4500*/  @P4 FMUL.FTZ R140, R141, R140 ;  /* 0x0000008c8d8c4220 */ /* 0x000fca0000410000 */
[----:B------:R-:W-:Y:S01]  /*4510*/  @P4 SEL R134, R140, RZ, P6 ;  /* 0x000000ff8c864207 */ /* 0x000fe20003000000 */
[----:B------:R-:W-:-:S04]  /*4520*/  @P3 FFMA.FTZ R140, R192, R145, R144 ;  /* 0x00000091c08c3223 */ /* 0x000fc80000010090 */
[----:B------:R-:W-:-:S04]  /*4530*/  @P3 FADD.FTZ R140, R189, -R140 ;  /* 0x8000008cbd8c3221 */ /* 0x000fc80000010000 */
[----:B------:R-:W-:Y:S01]  /*4540*/  @P3 FFMA.FTZ R139, R208, R140, R59 ;  /* 0x0000008cd08b3223 */ /* 0x000fe2000001003b */
[----:B------:R-:W-:Y:S06]  /*4550*/  @!P4 BRA `(.L_x_13483) ;  /* 0x0000000400f8c947 */ /* 0x000fec0003800000 */
[----:B------:R-:W-:Y:S01]  /*4560*/  FMUL.FTZ R135, R139, UR17 ;  /* 0x000000118b877c20 */ /* 0x000fe20008410000 */
[----:B------:R-:W-:-:S03]  /*4570*/  ISETP.GE.U32.AND P6, PT, R6, 0x1000000, PT ;  /* 0x010000000600780c */ /* 0x000fc60003fc6070 */
[----:B------:R-:W-:-:S05]  /*4580*/  FMUL.FTZ R135, R135, UR16 ;  /* 0x0000001087877c20 */ /* 0x000fca0008410000 */
[----:B------:R-:W-:Y:S01]  /*4590*/  SEL R135, R135, RZ, P6 ;  /* 0x000000ff87877207 */ /* 0x000fe20003000000 */
[----:B------:R-:W-:Y:S06]  /*45a0*/  BRA `(.L_x_13483) ;  /* 0x0000000400e47947 */ /* 0x000fec0003800000 */
.L_x_13482:
[----:B--2---:R-:W0:Y:S01]  /*45b0*/  @P4 LDC.64 R140, c[0x0][0x408] ;  /* 0x00010200ff8c4b82 */ /* 0x004e220000000a00 */
[----:B------:R-:W-:Y:S01]  /*45c0*/  @P3 FFMA.FTZ R147, R29, R145, R144 ;  /* 0x000000911d933223 */ /* 0x000fe20000010090 */
[----:B-----5:R-:W-:Y:S02]  /*45d0*/  MOV R146, R56 ;  /* 0x0000003800927202 */ /* 0x020fe40000000f00 */
[----:B------:R-:W-:Y:S01]  /*45e0*/  @P4 LOP3.LUT P6, RZ, R6, 0xff, RZ, 0xc0, !PT ;  /* 0x000000ff06ff4812 */ /* 0x000fe200078cc0ff */
[----:B------:R-:W-:-:S04]  /*45f0*/  @P3 FADD.FTZ R147, R26, -R147 ;  /* 0x800000931a933221 */ /* 0x000fc80000010000 */
[----:B------:R-:W-:Y:S01]  /*4600*/  @P3 FFMA.FTZ R146, R208, R147, R56 ;  /* 0x00000093d0923223 */ /* 0x000fe20000010038 */
[----:B------:R-:W-:-:S04]  /*4610*/  @P3 FFMA.FTZ R147, R172, R145, R144 ;  /* 0x00000091ac933223 */ /* 0x000fc80000010090 */
[----:B------:R-:W-:Y:S01]  /*4620*/  @P3 FADD.FTZ R147, R170, -R147 ;  /* 0x80000093aa933221 */ /* 0x000fe20000010000 */
[----:B0-----:R-:W-:Y:S01]  /*4630*/  @P4 FMUL.FTZ R141, R146, R141 ;  /* 0x0000008d928d4220 */ /* 0x001fe20000410000 */
[----:B------:R-:W-:Y:S02]  /*4640*/  MOV R146, R57 ;  /* 0x0000003900927202 */ /* 0x000fe40000000f00 */
[----:B------:R-:W-:Y:S01]  /*4650*/  @P3 FFMA.FTZ R146, R208, R147, R57 ;  /* 0x00000093d0923223 */ /* 0x000fe20000010039 */
[----:B------:R-:W-:Y:S01]  /*4660*/  @P3 FFMA.FTZ R147, R169, R145, R144 ;  /* 0x00000091a9933223 */ /* 0x000fe20000010090 */
[----:B------:R-:W-:-:S03]  /*4670*/  @P4 FMUL.FTZ R140, R141, R140 ;  /* 0x0000008c8d8c4220 */ /* 0x000fc60000410000 */
[----:B------:R-:W-:Y:S02]  /*4680*/  @P3 FADD.FTZ R147, R188, -R147 ;  /* 0x80000093bc933221 */ /* 0x000fe40000010000 */
        /* <DEDUP_REMOVED lines=23> */
.L_x_13481:
[----:B--2---:R-:W0:Y:S02]  /*4800*/  LDC.64 R140, c[0x0][0x478] ;  /* 0x00011e00ff8c7b82 */ /* 0x004e240000000a00 */
[----:B0-----:R-:W-:-:S04]  /*4810*/  ISETP.NE.U32.AND P5, PT, R140, RZ, PT ;  /* 0x000000ff8c00720c */ /* 0x001fc80003fa5070 */
[----:B------:R-:W-:-:S13]  /*4820*/  ISETP.NE.AND.EX P5, PT, R141, RZ, PT, P5 ;  /* 0x000000ff8d00720c */ /* 0x000fda0003fa5350 */
[----:B------:R-:W-:Y:S05]  /*4830*/  @!P5 BRA `(.L_x_13484) ;  /* 0x0000000000a0d947 */ /* 0x000fea0003800000 */
[----:B------:R-:W0:Y:S01]  /*4840*/  @P4 LDC.64 R138, c[0x0][0x408] ;  /* 0x00010200ff8a4b82 */ /* 0x000e220000000a00 */
[----:B------:R-:W-:Y:S01]  /*4850*/  FFMA.FTZ R137, R29, R145, R144 ;  /* 0x000000911d897223 */ /* 0x000fe20000010090 */
[----:B------:R-:W-:Y:S02]  /*4860*/  ISETP.GT.AND P6, PT, R193, RZ, PT ;  /* 0x000000ffc100720c */ /* 0x000fe40003fc4270 */
[----:B------:R-:W-:Y:S01]  /*4870*/  P2R R140, PR, RZ, 0x1 ;  /* 0x00000001ff8c7803 */ /* 0x000fe20000000000 */
[----:B------:R-:W-:Y:S01]  /*4880*/  FADD.FTZ R137, R26, -R137 ;  /* 0x800000891a897221 */ /* 0x000fe20000010000 */
[----:B-----5:R-:W-:-:S03]  /*4890*/  @P4 LOP3.LUT P0, RZ, R6, 0xff, RZ, 0xc0, !PT ;  /* 0x000000ff06ff4812 */ /* 0x020fc6000780c0ff */
[----:B------:R-:W-:Y:S01]  /*48a0*/  FMUL.FTZ R136, R208, R137 ;  /* 0x00000089d0887220 */ /* 0x000fe20000410000 */
[----:B------:R-:W-:-:S04]  /*48b0*/  FFMA.FTZ R137, R172, R145, R144 ;  /* 0x00000091ac897223 */ /* 0x000fc80000010090 */
        /* <DEDUP_REMOVED lines=14> */
[----:B------:R-:W-:Y:S01]  /*49a0*/  FADD.FTZ R141, R188, -R139 ;  /* 0x8000008bbc8d7221 */ /* 0x000fe20000010000 */
[----:B------:R-:W-:Y:S02]  /*49b0*/  ISETP.NE.AND P0, PT, R140, RZ, PT ;  /* 0x000000ff8c00720c */ /* 0x000fe40003f05270 */
[----:B------:R-:W-:Y:S01]  /*49c0*/  FADD.FTZ R147, R189, -R138 ;  /* 0x8000008abd937221 */ /* 0x000fe20000010000 */
[C---:B------:R-:W-:Y:S02]  /*49d0*/  FMUL.FTZ R138, R208.reuse, R141 ;  /* 0x0000008dd08a7220 */ /* 0x040fe40000410000 */
[----:B------:R-:W0:Y:S01]  /*49e0*/  @P4 LDC.64 R140, c[0x0][0x408] ;  /* 0x00010200ff8c4b82 */ /* 0x000e220000000a00 */
[----:B------:R-:W-:Y:S02]  /*49f0*/  FMUL.FTZ R139, R208, R147 ;  /* 0x00000093d08b7220 */ /* 0x000fe40000410000 */
[----:B------:R-:W-:-:S03]  /*4a00*/  FSEL R138, R138, RZ, P6 ;  /* 0x000000ff8a8a7208 */ /* 0x000fc60003000000 */
[----:B------:R-:W-:Y:S02]  /*4a10*/  FSEL R139, R139, RZ, P6 ;  /* 0x000000ff8b8b7208 */ /* 0x000fe40003000000 */
[----:B------:R-:W-:Y:S01]  /*4a20*/  @P4 LOP3.LUT P6, RZ, R6, 0xff0000, RZ, 0xc0, !PT ;  /* 0x00ff000006ff4812 */ /* 0x000fe200078cc0ff */
        /* <DEDUP_REMOVED lines=9> */
.L_x_13484:
        /* <DEDUP_REMOVED lines=10> */
.L_x_13485:
        /* <DEDUP_REMOVED lines=10> */
.L_x_13486:
        /* <DEDUP_REMOVED lines=10> */
.L_x_13487:
        /* <DEDUP_REMOVED lines=9> */
[----:B------:R-:W-:-:S07]  /*4d30*/  SEL R135, R135, RZ, P6 ;  /* 0x000000ff87877207 */ /* 0x000fce0003000000 */
.L_x_13483:
[----:B------:R-:W0:Y:S08]  /*4d40*/  @P5 LDC.64 R146, c[0x0][0x478] ;  /* 0x00011e00ff925b82 */ /* 0x000e300000000a00 */
[----:B------:R-:W2:Y:S01]  /*4d50*/  @P4 LDC.64 R140, c[0x0][0x468] ;  /* 0x00011a00ff8c4b82 */ /* 0x000ea20000000a00 */
[C---:B0-----:R-:W-:Y:S01]  /*4d60*/  @P5 IMAD.WIDE.U32 R146, R143.reuse, 0x10, R146 ;  /* 0x000000108f925825 */ /* 0x041fe200078e0092 */
[----:B------:R-:W-:-:S04]  /*4d70*/  IADD3 R143, PT, PT, R143, 0x100, RZ ;  /* 0x000001008f8f7810 */ /* 0x000fc80007ffe0ff */
[----:B------:R0:W-:Y:S01]  /*4d80*/  @P5 STG.E.128 desc[UR10][R146.64], R136 ;  /* 0x0000008892005986 */ /* 0x0001e2000c101d0a */
[C---:B--2---:R-:W-:Y:S01]  /*4d90*/  @P4 IMAD.WIDE.U32 R140, R142.reuse, 0x10, R140 ;  /* 0x000000108e8c4825 */ /* 0x044fe200078e008c */
[----:B------:R-:W-:-:S04]  /*4da0*/  IADD3 R142, PT, PT, R142, 0x100, RZ ;  /* 0x000001008e8e7810 */ /* 0x000fc80007ffe0ff */
[----:B------:R0:W-:Y:S03]  /*4db0*/  @P4 STG.E.128 desc[UR10][R140.64], R132 ;  /* 0x000000848c004986 */ /* 0x0001e6000c101d0a */
.L_x_13480:
[----:B------:R-:W-:Y:S05]  /*4dc0*/  BSYNC.RECONVERGENT B0 ;  /* 0x0000000000007941 */ /* 0x000fea0003800200 */
.L_x_13479:
        /* <DEDUP_REMOVED lines=10> */
[----:B0-2---:R-:W0:Y:S01]  /*4e70*/  @P4 LDC.64 R138, c[0x0][0x408] ;  /* 0x00010200ff8a4b82 */ /* 0x005e220000000a00 */
        /* <DEDUP_REMOVED lines=36> */
.L_x_13491:
[----:B0-2---:R-:W0:Y:S01]  /*50c0*/  @P4 LDC.64 R140, c[0x0][0x408] ;  /* 0x00010200ff8c4b82 */ /* 0x005e220000000a00 */
        /* <DEDUP_REMOVED lines=36> */
.L_x_13490:
[----:B0-2---:R-:W0:Y:S02]  /*5310*/  LDC.64 R140, c[0x0][0x478] ;  /* 0x00011e00ff8c7b82 */ /* 0x005e240000000a00 */
[----:B0-----:R-:W-:-:S04]  /*5320*/  ISETP.NE.U32.AND P5, PT, R140, RZ, PT ;  /* 0x000000ff8c00720c */ /* 0x001fc80003fa5070 */
[----:B------:R-:W-:-:S13]  /*5330*/  ISETP.NE.AND.EX P5, PT, R141, RZ, PT, P5 ;  /* 0x000000ff8d00720c */ /* 0x000fda0003fa5350 */
[----:B------:R-:W-:Y:S05]  /*5340*/  @!P5 BRA `(.L_x_13493) ;  /* 0x0000000000a0d947 */ /* 0x000fea0003800000 */
[----:B------:R-:W0:Y:S01]  /*5350*/  @P4 LDC.64 R138, c[0x0][0x408] ;  /* 0x00010200ff8a4b82 */ /* 0x000e220000000a00 */
[-CC-:B------:R-:W-:Y:S01]  /*5360*/  FFMA.FTZ R137, R27, R145.reuse, R144.reuse ;  /* 0x000000911b897223 */ /* 0x180fe20000010090 */
[----:B------:R-:W-:Y:S01]  /*5370*/  ISETP.GT.AND P6, PT, R193, RZ, PT ;  /* 0x000000ffc100720c */ /* 0x000fe20003fc4270 */
[----:B------:R-:W-:Y:S01]  /*5380*/  FFMA.FTZ R140, R168, R145, R144 ;  /* 0x00000091a88c7223 */ /* 0x000fe20000010090 */
[----:B------:R-:W-:Y:S01]  /*5390*/  P2R R141, PR, RZ, 0x1 ;  /* 0x00000001ff8d7803 */ /* 0x000fe20000000000 */
[----:B------:R-:W-:Y:S01]  /*53a0*/  FADD.FTZ R137, R24, -R137 ;  /* 0x8000008918897221 */ /* 0x000fe20000010000 */
[----:B-----5:R-:W-:-:S03]  /*53b0*/  @P4 LOP3.LUT P0, RZ, R5, 0xff, RZ, 0xc0, !PT ;  /* 0x000000ff05ff4812 */ /* 0x020fc6000780c0ff */
[----:B------:R-:W-:Y:S01]  /*53c0*/  FMUL.FTZ R136, R208, R137 ;  /* 0x00000089d0887220 */ /* 0x000fe20000410000 */
[----:B------:R-:W-:-:S04]  /*53d0*/  FADD.FTZ R137, R167, -R140 ;  /* 0x8000008ca7897221 */ /* 0x000fc80000010000 */
[----:B------:R-:W-:Y:S01]  /*53e0*/  FSEL R136, R136, RZ, P6 ;  /* 0x000000ff88887208 */ /* 0x000fe20003000000 */
[----:B------:R-:W-:-:S05]  /*53f0*/  FMUL.FTZ R137, R208, R137 ;  /* 0x00000089d0897220 */ /* 0x000fca0000410000 */
[----:B------:R-:W-:Y:S01]  /*5400*/  FSEL R137, R137, RZ, P6 ;  /* 0x000000ff89897208 */ /* 0x000fe20003000000 */
[----:B0-----:R-:W-:-:S04]  /*5410*/  @P4 FMUL.FTZ R139, R136, R139 ;  /* 0x0000008b888b4220 */ /* 0x001fc80000410000 */
        /* <DEDUP_REMOVED lines=9> */
[----:B------:R-:W-:Y:S01]  /*54b0*/  ISETP.NE.AND P0, PT, R141, RZ, PT ;  /* 0x000000ff8d00720c */ /* 0x000fe20003f05270 */
[----:B------:R-:W-:Y:S02]  /*54c0*/  FADD.FTZ R141, R186, -R139 ;  /* 0x8000008bba8d7221 */ /* 0x000fe40000010000 */
[----:B------:R-:W-:Y:S02]  /*54d0*/  FADD.FTZ R147, R187, -R138 ;  /* 0x8000008abb937221 */ /* 0x000fe40000010000 */
[C---:B------:R-:W-:Y:S02]  /*54e0*/  FMUL.FTZ R138, R208.reuse, R141 ;  /* 0x0000008dd08a7220 */ /* 0x040fe40000410000 */
[----:B------:R-:W0:Y:S01]  /*54f0*/  @P4 LDC.64 R140, c[0x0][0x408] ;  /* 0x00010200ff8c4b82 */ /* 0x000e220000000a00 */
[----:B------:R-:W-:-:S02]  /*5500*/  FMUL.FTZ R139, R208, R147 ;  /* 0x00000093d08b7220 */ /* 0x000fc40000410000 */
        /* <DEDUP_REMOVED lines=12> */
.L_x_13493:
        /* <DEDUP_REMOVED lines=10> */
.L_x_13494:
        /* <DEDUP_REMOVED lines=10> */
.L_x_13495:
        /* <DEDUP_REMOVED lines=10> */
.L_x_13496:
        /* <DEDUP_REMOVED lines=10> */
.L_x_13492:
        /* <DEDUP_REMOVED lines=8> */
.L_x_13489:
[----:B------:R-:W-:Y:S05]  /*58d0*/  BSYNC.RECONVERGENT B0 ;  /* 0x0000000000007941 */ /* 0x000fea0003800200 */
.L_x_13488:
        /* <DEDUP_REMOVED lines=10> */
[----:B0-23--:R-:W0:Y:S01]  /*5980*/  @P4 LDC.64 R138, c[0x0][0x408] ;  /* 0x00010200ff8a4b82 */ /* 0x00de220000000a00 */
        /* <DEDUP_REMOVED lines=36> */
.L_x_13500:
[----:B0-23--:R-:W0:Y:S01]  /*5bd0*/  @P4 LDC.64 R140, c[0x0][0x408] ;  /* 0x00010200ff8c4b82 */ /* 0x00de220000000a00 */
        /* <DEDUP_REMOVED lines=36> */
.L_x_13499:
[----:B0-23--:R-:W0:Y:S02]  /*5e20*/  LDC.64 R140, c[0x0][0x478] ;  /* 0x00011e00ff8c7b82 */ /* 0x00de240000000a00 */
        /* <DEDUP_REMOVED lines=43> */
.L_x_13502:
        /* <DEDUP_REMOVED lines=10> */
.L_x_13503:
        /* <DEDUP_REMOVED lines=10> */
.L_x_13504:
        /* <DEDUP_REMOVED lines=10> */
.L_x_13505:
        /* <DEDUP_REMOVED lines=10> */
.L_x_13501:
        /* <DEDUP_REMOVED lines=8> */
.L_x_13498:
[----:B------:R-:W-:Y:S05]  /*63e0*/  BSYNC.RECONVERGENT B0 ;  /* 0x0000000000007941 */ /* 0x000fea0003800200 */
.L_x_13497:
        /* <DEDUP_REMOVED lines=9> */
[----:B0-234-:R-:W0:Y:S01]  /*6480*/  @P4 LDC.64 R138, c[0x0][0x408] ;  /* 0x00010200ff8a4b82 */ /* 0x01de220000000a00 */
        /* <DEDUP_REMOVED lines=36> */
.L_x_13509:
[----:B0-234-:R-:W0:Y:S01]  /*66d0*/  @P4 LDC.64 R140, c[0x0][0x408] ;  /* 0x00010200ff8c4b82 */ /* 0x01de220000000a00 */
        /* <DEDUP_REMOVED lines=36> */
.L_x_13508:
[----:B0-234-:R-:W0:Y:S02]  /*6920*/  LDC.64 R140, c[0x0][0x478] ;  /* 0x00011e00ff8c7b82 */ /* 0x01de240000000a00 */
        /* <DEDUP_REMOVED lines=43> */
.L_x_13511:
        /* <DEDUP_REMOVED lines=10> */
.L_x_13512:
        /* <DEDUP_REMOVED lines=10> */
.L_x_13513:
        /* <DEDUP_REMOVED lines=10> */
.L_x_13514:
        /* <DEDUP_REMOVED lines=10> */
.L_x_13510:
        /* <DEDUP_REMOVED lines=8> */
.L_x_13507:
[----:B------:R-:W-:Y:S05]  /*6ee0*/  BSYNC.RECONVERGENT B0 ;  /* 0x0000000000007941 */ /* 0x000fea0003800200 */
.L_x_13506:
        /* <DEDUP_REMOVED lines=46> */
.L_x_13518:
        /* <DEDUP_REMOVED lines=37> */
.L_x_13517:
        /* <DEDUP_REMOVED lines=44> */
.L_x_13520:
        /* <DEDUP_REMOVED lines=10> */
.L_x_13521:
        /* <DEDUP_REMOVED lines=10> */
.L_x_13522:
        /* <DEDUP_REMOVED lines=10> */
.L_x_13523:
        /* <DEDUP_REMOVED lines=10> */
.L_x_13519:
        /* <DEDUP_REMOVED lines=8> */
.L_x_13516:
[----:B------:R-:W-:Y:S05]  /*79e0*/  BSYNC.RECONVERGENT B0 ;  /* 0x0000000000007941 */ /* 0x000fea0003800200 */
.L_x_13515:
        /* <DEDUP_REMOVED lines=46> */
.L_x_13527:
[----:B0-234-:R-:W0:Y:S01]  /*7cd0*/  @P4 LDC.64 R140, c[0x0][0x408] ;  /* 0x00010200ff8c4b82 */ /* 0x01de220000000a00 */
        /* <DEDUP_REMOVED lines=36> */
.L_x_13526:
[----:B0-234-:R-:W0:Y:S02]  /*7f20*/  LDC.64 R140, c[0x0][0x478] ;  /* 0x00011e00ff8c7b82 */ /* 0x01de240000000a00 */
        /* <DEDUP_REMOVED lines=43> */
.L_x_13529:
        /* <DEDUP_REMOVED lines=10> */
.L_x_13530:
        /* <DEDUP_REMOVED lines=10> */
.L_x_13531:
        /* <DEDUP_REMOVED lines=10> */
.L_x_13532:
        /* <DEDUP_REMOVED lines=10> */
.L_x_13528:
        /* <DEDUP_REMOVED lines=8> */
.L_x_13525:
[----:B------:R-:W-:Y:S05]  /*84e0*/  BSYNC.RECONVERGENT B0 ;  /* 0x0000000000007941 */ /* 0x000fea0003800200 */
.L_x_13524:
        /* <DEDUP_REMOVED lines=12> */
[----:B-----5:R-:W-:Y:S01]  /*85b0*/  MOV R137, R129 ;  /* 0x0000008100897202 */ /* 0x020fe20000000f00 */
[-C--:B------:R-:W-:Y:S01]  /*85c0*/  @P3 FFMA.FTZ R146, R204, R145.reuse, R144 ;  /* 0x00000091cc923223 */ /* 0x080fe20000010090 */
[----:B------:R-:W-:Y:S01]  /*85d0*/  @P3 FADD.FTZ R139, R15, -R140 ;  /* 0x8000008c0f8b3221 */ /* 0x000fe20000010000 */
[----:B------:R-:W-:Y:S01]  /*85e0*/  @P3 FADD.FTZ R140, R28, -R141 ;  /* 0x8000008d1c8c3221 */ /* 0x000fe20000010000 */
[----:B------:R-:W-:Y:S01]  /*85f0*/  MOV R136, R128 ;  /* 0x0000008000887202 */ /* 0x000fe20000000f00 */
[----:B------:R-:W-:Y:S01]  /*8600*/  @P3 FFMA.FTZ R145, R175, R145, R144 ;  /* 0x00000091af913223 */ /* 0x000fe20000010090 */
[C---:B------:R-:W-:Y:S01]  /*8610*/  @P3 FFMA.FTZ R136, R208.reuse, R139, R128 ;  /* 0x0000008bd0883223 */ /* 0x040fe20000010080 */
[----:B------:R-:W-:Y:S01]  /*8620*/  @P3 FFMA.FTZ R137, R208, R140, R129 ;  /* 0x0000008cd0893223 */ /* 0x000fe20000010081 */
[----:B------:R-:W-:Y:S01]  /*8630*/  @P3 FADD.FTZ R146, R181, -R146 ;  /* 0x80000092b5923221 */ /* 0x000fe20000010000 */
[----:B------:R-:W0:Y:S01]  /*8640*/  @P4 LDC.64 R140, c[0x0][0x408] ;  /* 0x00010200ff8c4b82 */ /* 0x000e220000000a00 */
[----:B------:R-:W-:Y:S01]  /*8650*/  @P3 FADD.FTZ R145, R176, -R145 ;  /* 0x80000091b0913221 */ /* 0x000fe20000010000 */
[----:B------:R-:W-:Y:S01]  /*8660*/  MOV R144, R131 ;  /* 0x0000008300907202 */ /* 0x000fe20000000f00 */
[C---:B------:R-:W-:Y:S01]  /*8670*/  @P3 FFMA.FTZ R144, R208.reuse, R146, R131 ;  /* 0x00000092d0903223 */ /* 0x040fe20000010083 */
[----:B------:R-:W-:Y:S01]  /*8680*/  MOV R138, R130 ;  /* 0x00000082008a7202 */ /* 0x000fe20000000f00 */
[----:B------:R-:W-:Y:S01]  /*8690*/  @P3 FFMA.FTZ R138, R208, R145, R130 ;  /* 0x00000091d08a3223 */ /* 0x000fe20000010082 */
[----:B------:R-:W-:-:S02]  /*86a0*/  @P4 LOP3.LUT P3, RZ, R14, 0xff, RZ, 0xc0, !PT ;  /* 0x000000ff0eff4812 */ /* 0x000fc4000786c0ff */
[----:B------:R-:W-:Y:S01]  /*86b0*/  MOV R139, R144 ;  /* 0x00000090008b7202 */ /* 0x000fe20000000f00 */
[----:B0-----:R-:W-:-:S04]  /*86c0*/  @P4 FMUL.FTZ R141, R136, R141 ;  /* 0x0000008d888d4220 */ /* 0x001fc80000410000 */
[----:B------:R-:W-:-:S05]  /*86d0*/  @P4 FMUL.FTZ R140, R141, R140 ;  /* 0x0000008c8d8c4220 */ /* 0x000fca0000410000 */
[----:B------:R-:W-:Y:S02]  /*86e0*/  @P4 SEL R132, R140, RZ, P3 ;  /* 0x000000ff8c844207 */ /* 0x000fe40001800000 */
[----:B------:R-:W0:Y:S01]  /*86f0*/  @P4 LDC.64 R140, c[0x0][0x408] ;  /* 0x00010200ff8c4b82 */ /* 0x000e220000000a00 */
[----:B------:R-:W-:Y:S01]  /*8700*/  @P4 LOP3.LUT P3, RZ, R14, 0xff00, RZ, 0xc0, !PT ;  /* 0x0000ff000eff4812 */ /* 0x000fe2000786c0ff */
[----:B0-----:R-:W-:-:S04]  /*8710*/  @P4 FMUL.FTZ R141, R137, R141 ;  /* 0x0000008d898d4220 */ /* 0x001fc80000410000 */
        /* <DEDUP_REMOVED lines=13> */
.L_x_13536:
        /* <DEDUP_REMOVED lines=29> */
[----:B------:R-:W-:-:S03]  /*89c0*/  MOV R135, R131 ;  /* 0x0000008300877202 */ /* 0x000fc60000000f00 */
[----:B------:R-:W-:-:S04]  /*89d0*/  @P3 FADD.FTZ R144, R181, -R144 ;  /* 0x80000090b5903221 */ /* 0x000fc80000010000 */
[----:B------:R-:W-:Y:S01]  /*89e0*/  @P3 FFMA.FTZ R135, R208, R144, R131 ;  /* 0x00000090d0873223 */ /* 0x000fe20000010083 */
[----:B------:R-:W-:-:S03]  /*89f0*/  ISETP.GE.U32.AND P3, PT, R14, 0x1000000, PT ;  /* 0x010000000e00780c */ /* 0x000fc60003f66070 */
[----:B------:R-:W-:-:S04]  /*8a00*/  FMUL.FTZ R135, R135, UR17 ;  /* 0x0000001187877c20 */ /* 0x000fc80008410000 */
[----:B------:R-:W-:-:S05]  /*8a10*/  FMUL.FTZ R135, R135, UR16 ;  /* 0x0000001087877c20 */ /* 0x000fca0008410000 */
[----:B------:R-:W-:Y:S01]  /*8a20*/  SEL R135, R135, RZ, P3 ;  /* 0x000000ff87877207 */ /* 0x000fe20001800000 */
[----:B------:R-:W-:Y:S06]  /*8a30*/  BRA `(.L_x_13537) ;  /* 0x0000000400487947 */ /* 0x000fec0003800000 */
.L_x_13535:
[----:B0-234-:R-:W0:Y:S02]  /*8a40*/  LDC.64 R140, c[0x0][0x478] ;  /* 0x00011e00ff8c7b82 */ /* 0x01de240000000a00 */
[----:B0-----:R-:W-:-:S04]  /*8a50*/  ISETP.NE.U32.AND P5, PT, R140, RZ, PT ;  /* 0x000000ff8c00720c */ /* 0x001fc80003fa5070 */
[----:B------:R-:W-:-:S13]  /*8a60*/  ISETP.NE.AND.EX P5, PT, R141, RZ, PT, P5 ;  /* 0x000000ff8d00720c */ /* 0x000fda0003fa5350 */
[----:B------:R-:W-:Y:S05]  /*8a70*/  @!P5 BRA `(.L_x_13538) ;  /* 0x000000000098d947 */ /* 0x000fea0003800000 */
[----:B------:R-:W0:Y:S01]  /*8a80*/  @P4 LDC.64 R138, c[0x0][0x408] ;  /* 0x00010200ff8a4b82 */ /* 0x000e220000000a00 */
[----:B------:R-:W-:Y:S01]  /*8a90*/  FFMA.FTZ R136, R17, R145, R144 ;  /* 0x0000009111887223 */ /* 0x000fe20000010090 */
[----:B------:R-:W-:Y:S02]  /*8aa0*/  ISETP.GT.AND P3, PT, R193, RZ, PT ;  /* 0x000000ffc100720c */ /* 0x000fe40003f64270 */
[----:B-----5:R-:W-:Y:S01]  /*8ab0*/  @P4 LOP3.LUT P6, RZ, R14, 0xff, RZ, 0xc0, !PT ;  /* 0x000000ff0eff4812 */ /* 0x020fe200078cc0ff */
[----:B------:R-:W-:-:S03]  /*8ac0*/  FADD.FTZ R137, R15, -R136 ;  /* 0x800000880f897221 */ /* 0x000fc60000010000 */
[----:B------:R-:W2:Y:S01]  /*8ad0*/  @P4 LDC.64 R140, c[0x0][0x408] ;  /* 0x00010200ff8c4b82 */ /* 0x000ea20000000a00 */
        /* <DEDUP_REMOVED lines=12> */
[----:B------:R-:W-:-:S05]  /*8ba0*/  @P4 FMUL.FTZ R138, R139, R138 ;  /* 0x0000008a8b8a4220 */ /* 0x000fca0000410000 */
[----:B------:R-:W-:Y:S01]  /*8bb0*/  @P4 SEL R133, R138, RZ, P6 ;  /* 0x000000ff8a854207 */ /* 0x000fe20003000000 */
[-CC-:B------:R-:W-:Y:S01]  /*8bc0*/  FFMA.FTZ R138, R204, R145.reuse, R144.reuse ;  /* 0x00000091cc8a7223 */ /* 0x180fe20000010090 */
[----:B------:R-:W-:-:S03]  /*8bd0*/  FFMA.FTZ R145, R175, R145, R144 ;  /* 0x00000091af917223 */ /* 0x000fc60000010090 */
[----:B------:R-:W-:Y:S01]  /*8be0*/  FADD.FTZ R139, R181, -R138 ;  /* 0x8000008ab58b7221 */ /* 0x000fe20000010000 */
[----:B------:R-:W-:-:S03]  /*8bf0*/  FADD.FTZ R145, R176, -R145 ;  /* 0x80000091b0917221 */ /* 0x000fc60000010000 */
[C---:B------:R-:W-:Y:S01]  /*8c00*/  FMUL.FTZ R139, R208.reuse, R139 ;  /* 0x0000008bd08b7220 */ /* 0x040fe20000410000 */
[----:B------:R-:W-:-:S04]  /*8c10*/  FMUL.FTZ R138, R208, R145 ;  /* 0x00000091d08a7220 */ /* 0x000fc80000410000 */
[----:B------:R-:W-:Y:S02]  /*8c20*/  FSEL R139, R139, RZ, P3 ;  /* 0x000000ff8b8b7208 */ /* 0x000fe40001800000 */
[----:B------:R-:W-:Y:S02]  /*8c30*/  FSEL R138, R138, RZ, P3 ;  /* 0x000000ff8a8a7208 */ /* 0x000fe40001800000 */
[----:B------:R-:W-:-:S03]  /*8c40*/  @P4 LOP3.LUT P3, RZ, R14, 0xff0000, RZ, 0xc0, !PT ;  /* 0x00ff00000eff4812 */ /* 0x000fc6000786c0ff */
[----:B--2---:R-:W-:-:S04]  /*8c50*/  @P4 FMUL.FTZ R141, R138, R141 ;  /* 0x0000008d8a8d4220 */ /* 0x004fc80000410000 */
        /* <DEDUP_REMOVED lines=8> */
.L_x_13538:
[----:B------:R-:W-:Y:S01]  /*8ce0*/  FFMA.FTZ R140, R204, R145, R144 ;  /* 0x00000091cc8c7223 */ /* 0x000fe20000010090 */
[----:B------:R-:W-:-:S03]  /*8cf0*/  ISETP.GT.AND P3, PT, R193, RZ, PT ;  /* 0x000000ffc100720c */ /* 0x000fc60003f64270 */
[----:B------:R-:W-:-:S04]  /*8d00*/  FADD.FTZ R141, R181, -R140 ;  /* 0x8000008cb58d7221 */ /* 0x000fc80000010000 */
[----:B------:R-:W-:-:S05]  /*8d10*/  FMUL.FTZ R141, R208, R141 ;  /* 0x0000008dd08d7220 */ /* 0x000fca0000410000 */
[----:B------:R-:W-:Y:S02]  /*8d20*/  FSEL R146, R141, RZ, P3 ;  /* 0x000000ff8d927208 */ /* 0x000fe40001800000 */
[----:B------:R-:W0:Y:S01]  /*8d30*/  @P4 LDC.64 R140, c[0x0][0x408] ;  /* 0x00010200ff8c4b82 */ /* 0x000e220000000a00 */
[----:B-----5:R-:W-:Y:S02]  /*8d40*/  @P4 ISETP.GE.U32.AND P3, PT, R14, 0x1000000, PT ;  /* 0x010000000e00480c */ /* 0x020fe40003f66070 */
[----:B0-----:R-:W-:-:S04]  /*8d50*/  @P4 FMUL.FTZ R141, R146, R141 ;  /* 0x0000008d928d4220 */ /* 0x001fc80000410000 */
[----:B------:R-:W-:-:S05]  /*8d60*/  @P4 FMUL.FTZ R140, R141, R140 ;  /* 0x0000008c8d8c4220 */ /* 0x000fca0000410000 */
[----:B------:R-:W-:Y:S01]  /*8d70*/  @P4 SEL R135, R140, RZ, P3 ;  /* 0x000000ff8c874207 */ /* 0x000fe20001800000 */
[----:B------:R-:W-:Y:S06]  /*8d80*/  @!P4 BRA `(.L_x_13539) ;  /* 0x000000000024c947 */ /* 0x000fec0003800000 */
[----:B------:R-:W-:Y:S01]  /*8d90*/  FFMA.FTZ R132, R17, R145, R144 ;  /* 0x0000009111847223 */ /* 0x000fe20000010090 */
[----:B------:R-:W-:-:S03]  /*8da0*/  ISETP.GT.AND P3, PT, R193, RZ, PT ;  /* 0x000000ffc100720c */ /* 0x000fc60003f64270 */
[----:B------:R-:W-:-:S04]  /*8db0*/  FADD.FTZ R141, R15, -R132 ;  /* 0x800000840f8d7221 */ /* 0x000fc80000010000 */
[----:B------:R-:W-:-:S05]  /*8dc0*/  FMUL.FTZ R141, R208, R141 ;  /* 0x0000008dd08d7220 */ /* 0x000fca0000410000 */
[----:B------:R-:W-:Y:S02]  /*8dd0*/  FSEL R141, R141, RZ, P3 ;  /* 0x000000ff8d8d7208 */ /* 0x000fe40001800000 */
[----:B------:R-:W-:-:S03]  /*8de0*/  LOP3.LUT P3, RZ, R14, 0xff, RZ, 0xc0, !PT ;  /* 0x000000ff0eff7812 */ /* 0x000fc6000786c0ff */
[----:B------:R-:W-:-:S04]  /*8df0*/  FMUL.FTZ R141, R141, UR17 ;  /* 0x000000118d8d7c20 */ /* 0x000fc80008410000 */
[----:B------:R-:W-:-:S05]  /*8e00*/  FMUL.FTZ R141, R141, UR16 ;  /* 0x000000108d8d7c20 */ /* 0x000fca0008410000 */
[----:B------:R-:W-:-:S07]  /*8e10*/  SEL R132, R141, RZ, P3 ;  /* 0x000000ff8d847207 */ /* 0x000fce0001800000 */
.L_x_13539:
[----:B------:R-:W-:Y:S05]  /*8e20*/  @!P4 BRA `(.L_x_13540) ;  /* 0x000000000024c947 */ /* 0x000fea0003800000 */
        /* <DEDUP_REMOVED lines=9> */
.L_x_13540:
        /* <DEDUP_REMOVED lines=10> */
.L_x_13537:
[----:B------:R-:W0:Y:S02]  /*8f60*/  @P5 LDC.64 R140, c[0x0][0x478] ;  /* 0x00011e00ff8c5b82 */ /* 0x000e240000000a00 */
[----:B0-----:R-:W-:-:S06]  /*8f70*/  @P5 IMAD.WIDE.U32 R144, R143, 0x10, R140 ;  /* 0x000000108f905825 */ /* 0x001fcc00078e008c */
[----:B------:R-:W0:Y:S01]  /*8f80*/  @P4 LDC.64 R140, c[0x0][0x468] ;  /* 0x00011a00ff8c4b82 */ /* 0x000e220000000a00 */
[----:B------:R2:W-:Y:S01]  /*8f90*/  @P5 STG.E.128 desc[UR10][R144.64], R136 ;  /* 0x0000008890005986 */ /* 0x0005e2000c101d0a */
[----:B0-----:R-:W-:-:S05]  /*8fa0*/  @P4 IMAD.WIDE.U32 R140, R142, 0x10, R140 ;  /* 0x000000108e8c4825 */ /* 0x001fca00078e008c */
[----:B------:R2:W-:Y:S02]  /*8fb0*/  @P4 STG.E.128 desc[UR10][R140.64], R132 ;  /* 0x000000848c004986 */ /* 0x0005e4000c101d0a */
.L_x_13534:
[----:B------:R-:W-:Y:S05]  /*8fc0*/  BSYNC.RECONVERGENT B0 ;  /* 0x0000000000007941 */ /* 0x000fea0003800200 */
.L_x_13533:
[----:B0-234-:R-:W0:Y:S01]  /*8fd0*/  LDC.64 R140, c[0x0][0x380] ;  /* 0x0000e000ff8c7b82 */ /* 0x01de220000000a00 */
[----:B------:R-:W-:Y:S01]  /*8fe0*/  UPLOP3.LUT UP1, UPT, UPT, UPT, UP1, 0x40, 0x4 ;  /* 0x000000000004789c */ /* 0x000fe20003f2e810 */
[----:B0-----:R-:W-:-:S04]  /*8ff0*/  IADD3 R9, PT, PT, R9, R140, RZ ;  /* 0x0000008c09097210 */ /* 0x001fc80007ffe0ff */
[----:B------:R-:W-:-:S13]  /*9000*/  ISETP.GE.AND P3, PT, R9, R141, PT ;  /* 0x0000008d0900720c */ /* 0x000fda0003f66270 */
[----:B------:R-:W-:Y:S05]  /*9010*/  @!P3 BRA `(.L_x_13541) ;  /* 0xffffff7800c4b947 */ /* 0x000fea000383ffff */
.L_x_13449:
[----:B-----5:R-:W0:Y:S01]  /*9020*/  LDC.64 R2, c[0x0][0x440] ;  /* 0x00011000ff027b82 */ /* 0x020e220000000a00 */
[----:B------:R-:W-:Y:S01]  /*9030*/  LOP3.LUT P3, RZ, R8, 0x10, RZ, 0xc0, !PT ;  /* 0x0000001008ff7812 */ /* 0x000fe2000786c0ff */
[----:B------:R-:W-:Y:S01]  /*9040*/  IMAD R12, R12, UR9, RZ ;  /* 0x000000090c0c7c24 */ /* 0x000fe2000f8e02ff */
[C---:B------:R-:W-:Y:S02]  /*9050*/  LOP3.LUT P6, RZ, R8.reuse, 0x8, RZ, 0xc0, !PT ;  /* 0x0000000808ff7812 */ /* 0x040fe400078cc0ff */
[----:B------:R-:W-:Y:S02]  /*9060*/  LOP3.LUT P5, RZ, R8, 0x4, RZ, 0xc0, !PT ;  /* 0x0000000408ff7812 */ /* 0x000fe400078ac0ff */
[----:B------:R-:W-:Y:S01]  /*9070*/  LEA.HI R27, R12, R11, RZ, 0x1e ;  /* 0x0000000b0c1b7211 */ /* 0x000fe200078ff0ff */
[----:B------:R-:W2:Y:S01]  /*9080*/  LDC.64 R4, c[0x0][0x448] ;  /* 0x00011200ff047b82 */ /* 0x000ea20000000a00 */
[----:B------:R-:W-:-:S07]  /*9090*/  LOP3.LUT P4, RZ, R8, 0x2, RZ, 0xc0, !PT ;  /* 0x0000000208ff7812 */ /* 0x000fce000788c0ff */
[----:B------:R-:W3:Y:S01]  /*90a0*/  LDC.64 R6, c[0x0][0x440] ;  /* 0x00011000ff067b82 */ /* 0x000ee20000000a00 */
[----:B0-----:R-:W-:-:S07]  /*90b0*/  @P3 IMAD.WIDE.U32 R2, R27, 0x10, R2 ;  /* 0x000000101b023825 */ /* 0x001fce00078e0002 */
[----:B------:R-:W0:Y:S01]  /*90c0*/  LDC.64 R10, c[0x0][0x440] ;  /* 0x00011000ff0a7b82 */ /* 0x000e220000000a00 */
[----:B------:R4:W-:Y:S01]  /*90d0*/  @P3 STG.E.128 desc[UR10][R2.64], R92 ;  /* 0x0000005c02003986 */ /* 0x0009e2000c101d0a */
[C---:B--2---:R-:W-:Y:S01]  /*90e0*/  @P3 IMAD.WIDE.U32 R4, R27.reuse, 0x10, R4 ;  /* 0x000000101b043825 */ /* 0x044fe200078e0004 */
[----:B------:R-:W-:-:S05]  /*90f0*/  @P3 IADD3 R27, PT, PT, R27, 0x100, RZ ;  /* 0x000001001b1b3810 */ /* 0x000fca0007ffe0ff */
[----:B------:R-:W2:Y:S01]  /*9100*/  LDC.64 R12, c[0x0][0x448] ;  /* 0x00011200ff0c7b82 */ /* 0x000ea20000000a00 */
[----:B------:R1:W-:Y:S01]  /*9110*/  @P3 STG.E.128 desc[UR10][R4.64], R124 ;  /* 0x0000007c04003986 */ /* 0x0003e2000c101d0a */
[----:B------:R-:W-:Y:S01]  /*9120*/  LOP3.LUT P3, RZ, R8, 0x20, RZ, 0xc0, !PT ;  /* 0x0000002008ff7812 */ /* 0x000fe2000786c0ff */
[----:B---3--:R-:W-:-:S05]  /*9130*/  @P6 IMAD.WIDE.U32 R6, R27, 0x10, R6 ;  /* 0x000000101b066825 */ /* 0x008fca00078e0006 */
[----:B------:R-:W3:Y:S01]  /*9140*/  LDC.64 R8, c[0x0][0x448] ;  /* 0x00011200ff087b82 */ /* 0x000ee20000000a00 */
[----:B------:R0:W-:Y:S07]  /*9150*/  @P6 STG.E.128 desc[UR10][R6.64], R88 ;  /* 0x0000005806006986 */ /* 0x0001ee000c101d0a */
[----:B------:R-:W1:Y:S08]  /*9160*/  LDC.64 R14, c[0x0][0x440] ;  /* 0x00011000ff0e7b82 */ /* 0x000e700000000a00 */
[----:B------:R-:W1:Y:S08]  /*9170*/  LDC.64 R16, c[0x0][0x448] ;  /* 0x00011200ff107b82 */ /* 0x000e700000000a00 */
[----:B------:R-:W1:Y:S01]  /*9180*/  LDC.64 R18, c[0x0][0x440] ;  /* 0x00011000ff127b82 */ /* 0x000e620000000a00 */
[C---:B---3--:R-:W-:Y:S01]  /*9190*/  @P6 IMAD.WIDE.U32 R8, R27.reuse, 0x10, R8 ;  /* 0x000000101b086825 */ /* 0x048fe200078e0008 */
[----:B------:R-:W-:-:S04]  /*91a0*/  @P6 IADD3 R27, PT, PT, R27, 0x100, RZ ;  /* 0x000001001b1b6810 */ /* 0x000fc80007ffe0ff */
[----:B------:R3:W-:Y:S01]  /*91b0*/  @P6 STG.E.128 desc[UR10][R8.64], R120 ;  /* 0x0000007808006986 */ /* 0x0007e2000c101d0a */
[C---:B0-----:R-:W-:Y:S01]  /*91c0*/  @P5 IMAD.WIDE.U32 R10, R27.reuse, 0x10, R10 ;  /* 0x000000101b0a5825 */ /* 0x041fe200078e000a */
[----:B------:R-:W0:Y:S03]  /*91d0*/  LDC.64 R20, c[0x0][0x448] ;  /* 0x00011200ff147b82 */ /* 0x000e260000000a00 */
[C---:B--2---:R-:W-:Y:S01]  /*91e0*/  @P5 IMAD.WIDE.U32 R12, R27.reuse, 0x10, R12 ;  /* 0x000000101b0c5825 */ /* 0x044fe200078e000c */
[----:B------:R-:W-:Y:S01]  /*91f0*/  @P5 IADD3 R27, PT, PT, R27, 0x100, RZ ;  /* 0x000001001b1b5810 */ /* 0x000fe20007ffe0ff */
[----:B------:R3:W-:Y:S03]  /*9200*/  @P5 STG.E.128 desc[UR10][R10.64], R84 ;  /* 0x000000540a005986 */ /* 0x0007e6000c101d0a */
[----:B----4-:R-:W2:Y:S01]  /*9210*/  LDC.64 R2, c[0x0][0x440] ;  /* 0x00011000ff027b82 */ /* 0x010ea20000000a00 */
[C---:B-1----:R-:W-:Y:S01]  /*9220*/  @P4 IMAD.WIDE.U32 R14, R27.reuse, 0x10, R14 ;  /* 0x000000101b0e4825 */ /* 0x042fe200078e000e */
[----:B------:R3:W-:Y:S03]  /*9230*/  @P5 STG.E.128 desc[UR10][R12.64], R116 ;  /* 0x000000740c005986 */ /* 0x0007e6000c101d0a */
[C---:B------:R-:W-:Y:S01]  /*9240*/  @P4 IMAD.WIDE.U32 R16, R27.reuse, 0x10, R16 ;  /* 0x000000101b104825 */ /* 0x040fe200078e0010 */
[----:B------:R-:W-:Y:S01]  /*9250*/  @P4 IADD3 R27, PT, PT, R27, 0x100, RZ ;  /* 0x000001001b1b4810 */ /* 0x000fe20007ffe0ff */
[----:B------:R3:W-:Y:S01]  /*9260*/  @P4 STG.E.128 desc[UR10][R14.64], R80 ;  /* 0x000000500e004986 */ /* 0x0007e2000c101d0a */
[----:B------:R-:W1:Y:S03]  /*9270*/  LDC.64 R4, c[0x0][0x448] ;  /* 0x00011200ff047b82 */ /* 0x000e660000000a00 */
        /* <DEDUP_REMOVED lines=8> */
[----:B--2---:R-:W-:-:S05]  /*9300*/  @P1 IMAD.WIDE.U32 R2, R27, 0x10, R2 ;  /* 0x000000101b021825 */ /* 0x004fca00078e0002 */
[----:B------:R3:W-:Y:S01]  /*9310*/  @P1 STG.E.128 desc[UR10][R2.64], R72 ;  /* 0x0000004802001986 */ /* 0x0007e2000c101d0a */
[C---:B-1----:R-:W-:Y:S01]  /*9320*/  @P1 IMAD.WIDE.U32 R4, R27.reuse, 0x10, R4 ;  /* 0x000000101b041825 */ /* 0x042fe200078e0004 */
[----:B------:R-:W-:-:S04]  /*9330*/  @P1 IADD3 R27, PT, PT, R27, 0x100, RZ ;  /* 0x000001001b1b1810 */ /* 0x000fc80007ffe0ff */
[----:B------:R3:W-:Y:S01]  /*9340*/  @P1 STG.E.128 desc[UR10][R4.64], R104 ;  /* 0x0000006804001986 */ /* 0x0007e2000c101d0a */
[----:B----4-:R-:W-:-:S05]  /*9350*/  @P2 IMAD.WIDE.U32 R22, R27, 0x10, R22 ;  /* 0x000000101b162825 */ /* 0x010fca00078e0016 */
[----:B------:R3:W-:Y:S01]  /*9360*/  @P2 STG.E.128 desc[UR10][R22.64], R68 ;  /* 0x0000004416002986 */ /* 0x0007e2000c101d0a */
[----:B0-----:R-:W-:-:S05]  /*9370*/  @P2 IMAD.WIDE.U32 R24, R27, 0x10, R24 ;  /* 0x000000101b182825 */ /* 0x001fca00078e0018 */
[----:B------:R3:W-:Y:S01]  /*9380*/  @P2 STG.E.128 desc[UR10][R24.64], R100 ;  /* 0x0000006418002986 */ /* 0x0007e2000c101d0a */
[----:B------:R-:W-:Y:S05]  /*9390*/  @!P3 EXIT ;  /* 0x000000000000b94d */ /* 0x000fea0003800000 */
[----:B---3--:R-:W0:Y:S01]  /*93a0*/  LDC.64 R2, c[0x0][0x440] ;  /* 0x00011000ff027b82 */ /* 0x008e220000000a00 */
[----:B------:R-:W-:-:S07]  /*93b0*/  @P2 IADD3 R27, PT, PT, R27, 0x100, RZ ;  /* 0x000001001b1b2810 */ /* 0x000fce0007ffe0ff */
[----:B------:R-:W1:Y:S01]  /*93c0*/  LDC.64 R4, c[0x0][0x448] ;  /* 0x00011200ff047b82 */ /* 0x000e620000000a00 */
[----:B0-----:R-:W-:-:S05]  /*93d0*/  IMAD.WIDE.U32 R2, R27, 0x10, R2 ;  /* 0x000000101b027825 */ /* 0x001fca00078e0002 */
[----:B------:R-:W-:Y:S01]  /*93e0*/  STG.E.128 desc[UR10][R2.64], R64 ;  /* 0x0000004002007986 */ /* 0x000fe2000c101d0a */
[----:B-1----:R-:W-:-:S05]  /*93f0*/  IMAD.WIDE.U32 R4, R27, 0x10, R4 ;  /* 0x000000101b047825 */ /* 0x002fca00078e0004 */
[----:B------:R-:W-:Y:S01]  /*9400*/  STG.E.128 desc[UR10][R4.64], R96 ;  /* 0x0000006004007986 */ /* 0x000fe2000c101d0a */
[----:B------:R-:W-:Y:S05]  /*9410*/  EXIT ;  /* 0x000000000000794d */ /* 0x000fea0003800000 */
.L_x_13542:
        /* <DEDUP_REMOVED lines=14> */
.L_x_15749:


//--------------------- .text._ZN10layer_norm22ln_bwd_finalize_kernelINS_22Kernel_traits_finalizeILj8192E6__halfffffjLb0ELj1024ELj4ENS_18Kernel_traits_baseILj8192ES2_ffffjLj1024EEEEELb0ELb1EEEvNS_9BwdParamsE --------------------------
	.section	.text._ZN10layer_norm22ln_bwd_finalize_kernelINS_22Kernel_traits_finalizeILj8192E6__halfffffjLb0ELj1024ELj4ENS_18Kernel_traits_baseILj8192ES2_ffffjLj1024EEEEELb0ELb1EEEvNS_9BwdParamsE,"ax",@progbits
	.align	128
        .global         _ZN10layer_norm22ln_bwd_finalize_kernelINS_22Kernel_traits_finalizeILj8192E6__halfffffjLb0ELj1024ELj4ENS_18Kernel_traits_baseILj8192ES2_ffffjLj1024EEEEELb0ELb1EEEvNS_9BwdParamsE
        .type           _ZN10layer_norm22ln_bwd_finalize_kernelINS_22Kernel_traits_finalizeILj8192E6__halfffffjLb0ELj1024ELj4ENS_18Kernel_traits_baseILj8192ES2_ffffjLj1024EEEEELb0ELb1EEEvNS_9BwdParamsE,@function
        .size           _ZN10layer_norm22ln_bwd_finalize_kernelINS_22Kernel_traits_finalizeILj8192E6__halfffffjLb0ELj1024ELj4ENS_18Kernel_traits_baseILj8192ES2_ffffjLj1024EEEEELb0ELb1EEEvNS_9BwdParamsE,(.L_x_15750 - _ZN10layer_norm22ln_bwd_finalize_kernelINS_22Kernel_traits_finalizeILj8192E6__halfffffjLb0ELj1024ELj4ENS_18Kernel_traits_baseILj8192ES2_ffffjLj1024EEEEELb0ELb1EEEvNS_9BwdParamsE)
        .other          _ZN10layer_norm22ln_bwd_finalize_kernelINS_22Kernel_traits_finalizeILj8192E6__halfffffjLb0ELj1024ELj4ENS_18Kernel_traits_baseILj8192ES2_ffffjLj1024EEEEELb0ELb1EEEvNS_9BwdParamsE,@"STO_CUDA_ENTRY STV_DEFAULT"
_ZN10layer_norm22ln_bwd_finalize_kernelINS_22Kernel_traits_finalizeILj8192E6__halfffffjLb0ELj1024ELj4ENS_18Kernel_traits_baseILj8192ES2_ffffjLj1024EEEEELb0ELb1EEEvNS_9BwdParamsE:
.text._ZN10layer_norm22ln_bwd_finalize_kernelINS_22Kernel_traits_finalizeILj8192E6__halfffffjLb0ELj1024ELj4ENS_18Kernel_traits_baseILj8192ES2_ffffjLj1024EEEEELb0ELb1EEEvNS_9BwdParamsE:
        /* <DEDUP_REMOVED lines=77> */
.L_x_13547:
        /* <DEDUP_REMOVED lines=118> */
.L_x_13546:
[----:B------:R-:W-:Y:S05]  /*0c30*/  BSYNC.RECONVERGENT B1 ;  /* 0x0000000000017941 */ /* 0x000fea0003800200 */
.L_x_13545:
        /* <DEDUP_REMOVED lines=69> */
.L_x_13549:
[----:B------:R-:W-:Y:S05]  /*1090*/  BSYNC.RECONVERGENT B1 ;  /* 0x0000000000017941 */ /* 0x000fea0003800200 */
.L_x_13548:
        /* <DEDUP_REMOVED lines=38> */
.L_x_13551:
[----:B------:R-:W-:Y:S05]  /*1300*/  BSYNC.RECONVERGENT B1 ;  /* 0x0000000000017941 */ /* 0x000fea0003800200 */
.L_x_13550:
[----:B------:R-:W-:Y:S05]  /*1310*/  @!P1 BRA `(.L_x_13544) ;  /* 0x0000000000409947 */ /* 0x000fea0003800000 */
[----:B------:R-:W0:Y:S01]  /*1320*/  LDC R12, c[0x0][0x388] ;  /* 0x0000e200ff0c7b82 */ /* 0x000e220000000800 */
[----:B------:R-:W-:-:S07]  /*1330*/  IADD3 R0, PT, PT, -R0, RZ, RZ ;  /* 0x000000ff00007210 */ /* 0x000fce0007ffe1ff */
[----:B------:R-:W1:Y:S08]  /*1340*/  LDC.64 R8, c[0x0][0x440] ;  /* 0x00011000ff087b82 */ /* 0x000e700000000a00 */
[----:B------:R-:W2:Y:S01]  /*1350*/  LDC.64 R10, c[0x0][0x448] ;  /* 0x00011200ff0a7b82 */ /* 0x000ea20000000a00 */
[----:B0-----:R-:W-:-:S05]  /*1360*/  IMAD R2, R2, R12, R5 ;  /* 0x0000000c02027224 */ /* 0x001fca00078e0205 */
[----:B------:R-:W-:-:S07]  /*1370*/  IADD3 R13, PT, PT, R57, R2, RZ ;  /* 0x00000002390d7210 */ /* 0x000fce0007ffe0ff */
.L_x_13552:
        /* <DEDUP_REMOVED lines=10> */
.L_x_13544:
[----:B------:R-:W-:Y:S05]  /*1420*/  BSYNC.RECONVERGENT B0 ;  /* 0x0000000000007941 */ /* 0x000fea0003800200 */
.L_x_13543:
        /* <DEDUP_REMOVED lines=59> */
.L_x_13553:
        /* <DEDUP_REMOVED lines=10> */
.L_x_15750:


//--------------------- .text._ZN10layer_norm13ln_bwd_kernelINS_13Kernel_traitsI6__halfffffjLj8192ELj1ELj1ELj8ELj16ENS_18Kernel_traits_baseILj8192ES2_ffffjLj256EEEEELb1ELb0ELb1ELb1EEEvNS_9BwdParamsE --------------------------
	.section	.text._ZN10layer_norm13ln_bwd_kernelINS_13Kernel_traitsI6__halfffffjLj8192ELj1ELj1ELj8ELj16ENS_18Kernel_traits_baseILj8192ES2_ffffjLj256EEEEELb1ELb0ELb1ELb1EEEvNS_9BwdParamsE,"ax",@progbits
	.align	128
        .global         _ZN10layer_norm13ln_bwd_kernelINS_13Kernel_traitsI6__halfffffjLj8192ELj1ELj1ELj8ELj16ENS_18Kernel_traits_baseILj8192ES2_ffffjLj256EEEEELb1ELb0ELb1ELb1EEEvNS_9BwdParamsE
        .type           _ZN10layer_norm13ln_bwd_kernelINS_13Kernel_traitsI6__halfffffjLj8192ELj1ELj1ELj8ELj16ENS_18Kernel_traits_baseILj8192ES2_ffffjLj256EEEEELb1ELb0ELb1ELb1EEEvNS_9BwdParamsE,@function
        .size           _ZN10layer_norm13ln_bwd_kernelINS_13Kernel_traitsI6__halfffffjLj8192ELj1ELj1ELj8ELj16ENS_18Kernel_traits_baseILj8192ES2_ffffjLj256EEEEELb1ELb0ELb1ELb1EEEvNS_9BwdParamsE,(.L_x_15751 - _ZN10layer_norm13ln_bwd_kernelINS_13Kernel_traitsI6__halfffffjLj8192ELj1ELj1ELj8ELj16ENS_18Kernel_traits_baseILj8192ES2_ffffjLj256EEEEELb1ELb0ELb1ELb1EEEvNS_9BwdParamsE)
        .other          _ZN10layer_norm13ln_bwd_kernelINS_13Kernel_traitsI6__halfffffjLj8192ELj1ELj1ELj8ELj16ENS_18Kernel_traits_baseILj8192ES2_ffffjLj256EEEEELb1ELb0ELb1ELb1EEEvNS_9BwdParamsE,@"STO_CUDA_ENTRY STV_DEFAULT"
_ZN10layer_norm13ln_bwd_kernelINS_13Kernel_traitsI6__halfffffjLj8192ELj1ELj1ELj8ELj16ENS_18Kernel_traits_baseILj8192ES2_ffffjLj256EEEEELb1ELb0ELb1ELb1EEEvNS_9BwdParamsE:
.text._ZN10layer_norm13ln_bwd_kernelINS_13Kernel_traitsI6__halfffffjLj8192ELj1ELj1ELj8ELj16ENS_18Kernel_traits_baseILj8192ES2_ffffjLj256EEEEELb1ELb0ELb1ELb1EEEvNS_9BwdParamsE:
        /* <DEDUP_REMOVED lines=47> */
[----:B0-----:R0:W5:Y:S04]  /*02f0*/  LDG.E.64 R194, desc[UR12][R2.64+0x3800] ;  /* 0x0038000c02c27981 */ /* 0x001168000c1e1b00 */
[----:B------:R0:W5:Y:S04]  /*0300*/  LDG.E.64 R192, desc[UR12][R2.64+0x3000] ;  /* 0x0030000c02c07981 */ /* 0x000168000c1e1b00 */
[----:B------:R0:W5:Y:S04]  /*0310*/  LDG.E.64 R190, desc[UR12][R2.64+0x2800] ;  /* 0x0028000c02be7981 */ /* 0x000168000c1e1b00 */
[----:B------:R0:W5:Y:S04]  /*0320*/  LDG.E.64 R188, desc[UR12][R2.64+0x2000] ;  /* 0x0020000c02bc7981 */ /* 0x000168000c1e1b00 */
[----:B------:R0:W5:Y:S04]  /*0330*/  LDG.E.64 R186, desc[UR12][R2.64+0x1800] ;  /* 0x0018000c02ba7981 */ /* 0x000168000c1e1b00 */
[----:B------:R0:W5:Y:S04]  /*0340*/  LDG.E.64 R184, desc[UR12][R2.64+0x1000] ;  /* 0x0010000c02b87981 */ /* 0x000168000c1e1b00 */
[----:B------:R0:W5:Y:S04]  /*0350*/  LDG.E.64 R182, desc[UR12][R2.64+0x800] ;  /* 0x0008000c02b67981 */ /* 0x000168000c1e1b00 */
[----:B------:R0:W5:Y:S01]  /*0360*/  LDG.E.64 R180, desc[UR12][R2.64] ;  /* 0x0000000c02b47981 */ /* 0x000162000c1e1b00 */
[----:B------:R-:W-:Y:S01]  /*0370*/  HFMA2 R116, -RZ, RZ, 0, 0 ;  /* 0x00000000ff747431 */ /* 0x000fe200000001ff */
[----:B------:R-:W-:Y:S01]  /*0380*/  MOV R10, UR4 ;  /* 0x00000004000a7c02 */ /* 0x000fe20008000f00 */
[----:B--234-:R-:W-:-:S11]  /*0390*/  UPLOP3.LUT UP1, UPT, UPT, UPT, UPT, 0x40, 0x4 ;  /* 0x000000000004789c */ /* 0x01cfd60003f2e870 */
.L_x_13641:
        /* <DEDUP_REMOVED lines=12> */
[----:B------:R-:W1:Y:S01]  /*0460*/  LDC R175, c[0x0][0x388] ;  /* 0x0000e200ffaf7b82 */ /* 0x000e620000000800 */
[----:B------:R-:W2:Y:S01]  /*0470*/  S2R R176, SR_TID.X ;  /* 0x0000000000b07919 */ /* 0x000ea20000002100 */
[----:B0-----:R-:W-:Y:S01]  /*0480*/  IADD3 R2, PT, PT, R9, -0x1, RZ ;  /* 0xffffffff09027810 */ /* 0x001fe20007ffe0ff */
[----:B------:R-:W-:-:S05]  /*0490*/  IMAD.WIDE R4, R10, 0x4, R4 ;  /* 0x000000040a047825 */ /* 0x000fca00078e0204 */
[----:B------:R-:W0:Y:S08]  /*04a0*/  LDC.64 R172, c[0x0][0x3a8] ;  /* 0x0000ea00ffac7b82 */ /* 0x000e300000000a00 */
[----:B------:R-:W3:Y:S01]  /*04b0*/  LDC.64 R6, c[0x0][0x428] ;  /* 0x00010a00ff067b82 */ /* 0x000ee20000000a00 */
[-C--:B-1----:R-:W-:Y:S02]  /*04c0*/  IMAD R0, R10, R175.reuse, RZ ;  /* 0x000000af0a007224 */ /* 0x082fe400078e02ff */
[----:B------:R-:W-:-:S03]  /*04d0*/  IMAD R2, R2, R175, RZ ;  /* 0x000000af02027224 */ /* 0x000fc600078e02ff */
[----:B------:R-:W-:Y:S02]  /*04e0*/  SHF.R.S32.HI R3, RZ, 0x1f, R0 ;  /* 0x0000001fff037819 */ /* 0x000fe40000011400 */
[----:B------:R-:W-:Y:S02]  /*04f0*/  SHF.R.S32.HI R13, RZ, 0x1f, R2 ;  /* 0x0000001fff0d7819 */ /* 0x000fe40000011402 */
[----:B------:R-:W-:Y:S02]  /*0500*/  LEA.HI R3, R3, R0, RZ, 0x2 ;  /* 0x0000000003037211 */ /* 0x000fe400078f10ff */
[----:B------:R1:W4:Y:S02]  /*0510*/  LDG.E R0, desc[UR12][R4.64] ;  /* 0x0000000c04007981 */ /* 0x000324000c1e1900 */
[----:B--2---:R-:W-:Y:S02]  /*0520*/  LEA.HI.SX32 R11, R3, R176, 0x1e ;  /* 0x000000b0030b7211 */ /* 0x004fe400078ff2ff */
[----:B------:R-:W-:-:S03]  /*0530*/  LEA.HI R3, R13, R2, RZ, 0x2 ;  /* 0x000000020d037211 */ /* 0x000fc600078f10ff */
[----:B0-----:R-:W-:Y:S01]  /*0540*/  IMAD.WIDE.U32 R12, R11, 0x10, R172 ;  /* 0x000000100b0c7825 */ /* 0x001fe200078e00ac */
[----:B------:R-:W-:Y:S02]  /*0550*/  LEA.HI.SX32 R177, R3, R176, 0x1e ;  /* 0x000000b003b17211 */ /* 0x000fe400078ff2ff */
[----:B------:R-:W-:Y:S01]  /*0560*/  IADD3 R211, PT, PT, R11, 0x100, RZ ;  /* 0x000001000bd37810 */ /* 0x000fe20007ffe0ff */
[----:B------:R-:W0:Y:S02]  /*0570*/  LDC.64 R2, c[0x0][0x3b0] ;  /* 0x0000ec00ff027b82 */ /* 0x000e240000000a00 */
[----:B------:R-:W2:Y:S01]  /*0580*/  LDG.E.128 R12, desc[UR12][R12.64] ;  /* 0x0000000c0c0c7981 */ /* 0x000ea2000c1e1d00 */
[----:B---3--:R-:W-:-:S06]  /*0590*/  IMAD.WIDE.U32 R16, R177, 0x10, R6 ;  /* 0x00000010b1107825 */ /* 0x008fcc00078e0006 */
[----:B------:R-:W3:Y:S01]  /*05a0*/  LDG.E.128 R16, desc[UR12][R16.64] ;  /* 0x0000000c10107981 */ /* 0x000ee2000c1e1d00 */
[----:B------:R-:W-:Y:S01]  /*05b0*/  IMAD.WIDE.U32 R20, R211, 0x10, R172 ;  /* 0x00000010d3147825 */ /* 0x000fe200078e00ac */
[----:B------:R-:W-:-:S05]  /*05c0*/  IADD3 R129, PT, PT, R177, 0x100, RZ ;  /* 0x00000100b1817810 */ /* 0x000fca0007ffe0ff */
[----:B------:R-:W3:Y:S01]  /*05d0*/  LDG.E.128 R20, desc[UR12][R20.64] ;  /* 0x0000000c14147981 */ /* 0x000ee2000c1e1d00 */
[----:B------:R-:W-:Y:S01]  /*05e0*/  IMAD.WIDE.U32 R128, R129, 0x10, R6 ;  /* 0x0000001081807825 */ /* 0x000fe200078e0006 */
[----:B------:R-:W-:-:S05]  /*05f0*/  IADD3 R225, PT, PT, R11, 0x200, RZ ;  /* 0x000002000be17810 */ /* 0x000fca0007ffe0ff */
[----:B------:R-:W3:Y:S01]  /*0600*/  LDG.E.128 R128, desc[UR12][R128.64] ;  /* 0x0000000c80807981 */ /* 0x000ee2000c1e1d00 */
[----:B------:R-:W-:Y:S01]  /*0610*/  IMAD.WIDE.U32 R132, R225, 0x10, R172 ;  /* 0x00000010e1847825 */ /* 0x000fe200078e00ac */
[----:B------:R-:W-:-:S05]  /*0620*/  IADD3 R137, PT, PT, R177, 0x200, RZ ;  /* 0x00000200b1897810 */ /* 0x000fca0007ffe0ff */
[----:B------:R-:W-:Y:S01]  /*0630*/  IMAD.WIDE.U32 R136, R137, 0x10, R6 ;  /* 0x0000001089887825 */ /* 0x000fe200078e0006 */
[----:B------:R-:W3:Y:S05]  /*0640*/  LDG.E.128 R132, desc[UR12][R132.64] ;  /* 0x0000000c84847981 */ /* 0x000eea000c1e1d00 */
[----:B------:R-:W3:Y:S01]  /*0650*/  LDG.E.128 R136, desc[UR12][R136.64] ;  /* 0x0000000c88887981 */ /* 0x000ee2000c1e1d00 */
[----:B------:R-:W-:-:S05]  /*0660*/  IADD3 R145, PT, PT, R177, 0x300, RZ ;  /* 0x00000300b1917810 */ /* 0x000fca0007ffe0ff */
[----:B------:R-:W-:Y:S01]  /*0670*/  IMAD.WIDE.U32 R144, R145, 0x10, R6 ;  /* 0x0000001091907825 */ /* 0x000fe200078e0006 */
[C---:B------:R-:W-:Y:S02]  /*0680*/  IADD3 R227, PT, PT, R11.reuse, 0x300, RZ ;  /* 0x000003000be37810 */ /* 0x040fe40007ffe0ff */
[----:B------:R-:W-:-:S03]  /*0690*/  IADD3 R235, PT, PT, R11, 0x400, RZ ;  /* 0x000004000beb7810 */ /* 0x000fc60007ffe0ff */
[----:B------:R-:W3:Y:S01]  /*06a0*/  LDG.E.128 R144, desc[UR12][R144.64] ;  /* 0x0000000c90907981 */ /* 0x000ee2000c1e1d00 */
[----:B------:R-:W-:Y:S01]  /*06b0*/  IMAD.WIDE.U32 R140, R227, 0x10, R172 ;  /* 0x00000010e38c7825 */ /* 0x000fe200078e00ac */
[----:B------:R-:W-:-:S03]  /*06c0*/  IADD3 R153, PT, PT, R177, 0x400, RZ ;  /* 0x00000400b1997810 */ /* 0x000fc60007ffe0ff */
[----:B------:R-:W-:Y:S02]  /*06d0*/  IMAD.WIDE.U32 R148, R235, 0x10, R172 ;  /* 0x00000010eb947825 */ /* 0x000fe400078e00ac */
[----:B------:R-:W3:Y:S02]  /*06e0*/  LDG.E.128 R140, desc[UR12][R140.64] ;  /* 0x0000000c8c8c7981 */ /* 0x000ee4000c1e1d00 */
[----:B------:R-:W-:Y:S02]  /*06f0*/  IMAD.WIDE.U32 R152, R153, 0x10, R6 ;  /* 0x0000001099987825 */ /* 0x000fe400078e0006 */
[----:B------:R-:W3:Y:S01]  /*0700*/  LDG.E.128 R148, desc[UR12][R148.64] ;  /* 0x0000000c94947981 */ /* 0x000ee2000c1e1d00 */
[----:B------:R-:W-:-:S03]  /*0710*/  IADD3 R233, PT, PT, R11, 0x500, RZ ;  /* 0x000005000be97810 */ /* 0x000fc60007ffe0ff */
[----:B------:R-:W3:Y:S01]  /*0720*/  LDG.E.128 R152, desc[UR12][R152.64] ;  /* 0x0000000c98987981 */ /* 0x000ee2000c1e1d00 */
[----:B------:R-:W-:Y:S01]  /*0730*/  IADD3 R161, PT, PT, R177, 0x500, RZ ;  /* 0x00000500b1a17810 */ /* 0x000fe20007ffe0ff */
[----:B------:R-:W-:-:S04]  /*0740*/  IMAD.WIDE.U32 R156, R233, 0x10, R172 ;  /* 0x00000010e99c7825 */ /* 0x000fc800078e00ac */
[----:B------:R-:W-:Y:S02]  /*0750*/  IMAD.WIDE.U32 R160, R161, 0x10, R6 ;  /* 0x00000010a1a07825 */ /* 0x000fe400078e0006 */
[----:B------:R-:W3:Y:S04]  /*0760*/  LDG.E.128 R156, desc[UR12][R156.64] ;  /* 0x0000000c9c9c7981 */ /* 0x000ee8000c1e1d00 */
[----:B------:R-:W3:Y:S01]  /*0770*/  LDG.E.128 R160, desc[UR12][R160.64] ;  /* 0x0000000ca0a07981 */ /* 0x000ee2000c1e1d00 */
[----:B------:R-:W-:-:S05]  /*0780*/  IADD3 R231, PT, PT, R11, 0x600, RZ ;  /* 0x000006000be77810 */ /* 0x000fca0007ffe0ff */
[----:B------:R-:W-:-:S06]  /*0790*/  IMAD.WIDE.U32 R164, R231, 0x10, R172 ;  /* 0x00000010e7a47825 */ /* 0x000fcc00078e00ac */
[----:B------:R-:W3:Y:S01]  /*07a0*/  LDG.E.128 R164, desc[UR12][R164.64] ;  /* 0x0000000ca4a47981 */ /* 0x000ee2000c1e1d00 */
[----:B-----5:R-:W-:Y:S02]  /*07b0*/  ISETP.GE.AND P2, PT, R215, 0x1, PT ;  /* 0x00000001d700780c */ /* 0x020fe40003f46270 */
[----:B------:R-:W-:-:S05]  /*07c0*/  IADD3 R169, PT, PT, R177, 0x600, RZ ;  /* 0x00000600b1a97810 */ /* 0x000fca0007ffe0ff */
[----:B------:R-:W-:-:S06]  /*07d0*/  IMAD.WIDE.U32 R168, R169, 0x10, R6 ;  /* 0x00000010a9a87825 */ /* 0x000fcc00078e0006 */
[----:B-1----:R-:W-:Y:S01]  /*07e0*/  @P2 IADD3 R4, PT, PT, R215, -0x1, RZ ;  /* 0xffffffffd7042810 */ /* 0x002fe20007ffe0ff */
[----:B------:R-:W3:Y:S01]  /*07f0*/  LDG.E.128 R168, desc[UR12][R168.64] ;  /* 0x0000000ca8a87981 */ /* 0x000ee2000c1e1d00 */
[----:B------:R-:W-:-:S03]  /*0800*/  IADD3 R229, PT, PT, R11, 0x700, RZ ;  /* 0x000007000be57810 */ /* 0x000fc60007ffe0ff */
[----:B------:R-:W-:Y:S02]  /*0810*/  @P2 IMAD R4, R4, R175, RZ ;  /* 0x000000af04042224 */ /* 0x000fe400078e02ff */
[----:B------:R-:W-:-:S03]  /*0820*/  IMAD.WIDE.U32 R172, R229, 0x10, R172 ;  /* 0x00000010e5ac7825 */ /* 0x000fc600078e00ac */
[----:B------:R-:W-:Y:S02]  /*0830*/  @P2 SHF.R.S32.HI R5, RZ, 0x1f, R4 ;  /* 0x0000001fff052819 */ /* 0x000fe40000011404 */
[----:B------:R-:W-:Y:S01]  /*0840*/  IADD3 R177, PT, PT, R177, 0x700, RZ ;  /* 0x00000700b1b17810 */ /* 0x000fe20007ffe0ff */
[----:B------:R-:W3:Y:S01]  /*0850*/  LDG.E.128 R172, desc[UR12][R172.64] ;  /* 0x0000000cacac7981 */ /* 0x000ee2000c1e1d00 */
[----:B------:R-:W-:Y:S02]  /*0860*/  @P2 LEA.HI R5, R5, R4, RZ, 0x2 ;  /* 0x0000000405052211 */ /* 0x000fe400078f10ff */
[----:B------:R-:W-:Y:S02]  /*0870*/  MOV R219, RZ ;  /* 0x000000ff00db7202 */ /* 0x000fe40000000f00 */
[----:B------:R-:W-:Y:S01]  /*0880*/  @P2 LEA.HI.SX32 R219, R5, R176, 0x1e ;  /* 0x000000b005db2211 */ /* 0x000fe200078ff2ff */
[----:B------:R-:W-:-:S06]  /*0890*/  IMAD.WIDE.U32 R176, R177, 0x10, R6 ;  /* 0x00000010b1b07825 */ /* 0x000fcc00078e0006 */
[----:B------:R-:W3:Y:S01]  /*08a0*/  LDG.E.128 R176, desc[UR12][R176.64] ;  /* 0x0000000cb0b07981 */ /* 0x000ee2000c1e1d00 */
[C---:B0-----:R-:W-:Y:S01]  /*08b0*/  IMAD.WIDE.U32 R4, R219.reuse, 0x4, R2 ;  /* 0x00000004db047825 */ /* 0x041fe200078e0002 */
[C---:B------:R-:W-:Y:S02]  /*08c0*/  IADD3 R237, PT, PT, R219.reuse, 0x100, RZ ;  /* 0x00000100dbed7810 */ /* 0x040fe40007ffe0ff */
[C---:B------:R-:W-:Y:S02]  /*08d0*/  IADD3 R239, PT, PT, R219.reuse, 0x200, RZ ;  /* 0x00000200dbef7810 */ /* 0x040fe40007ffe0ff */
[----:B------:R0:W5:Y:S01]  /*08e0*/  LDG.E R214, desc[UR12][R4.64] ;  /* 0x0000000c04d67981 */ /* 0x000162000c1e1900 */
[C---:B------:R-:W-:Y:S02]  /*08f0*/  IADD3 R241, PT, PT, R219.reuse, 0x300, RZ ;  /* 0x00000300dbf17810 */ /* 0x040fe40007ffe0ff */
[C---:B------:R-:W-:Y:S02]  /*0900*/  IADD3 R221, PT, PT, R219.reuse, 0x500, RZ ;  /* 0x00000500dbdd7810 */ /* 0x040fe40007ffe0ff */
[----:B------:R-:W-:-:S02]  /*0910*/  IADD3 R223, PT, PT, R219, 0x400, RZ ;  /* 0x00000400dbdf7810 */ /* 0x000fc40007ffe0ff */
[----:B0-----:R-:W-:Y:S01]  /*0920*/  IADD3 R5, PT, PT, R219, 0x600, RZ ;  /* 0x00000600db057810 */ /* 0x001fe20007ffe0ff */
[----:B------:R-:W-:Y:S01]  /*0930*/  IMAD.WIDE.U32 R236, R237, 0x4, R2 ;  /* 0x00000004edec7825 */ /* 0x000fe200078e0002 */
[----:B------:R-:W-:-:S03]  /*0940*/  IADD3 R7, PT, PT, R219, 0x700, RZ ;  /* 0x00000700db077810 */ /* 0x000fc60007ffe0ff */
[--C-:B------:R-:W-:Y:S01]  /*0950*/  IMAD.WIDE.U32 R238, R239, 0x4, R2.reuse ;  /* 0x00000004efee7825 */ /* 0x100fe200078e0002 */
[----:B------:R-:W5:Y:S03]  /*0960*/  LDG.E R212, desc[UR12][R236.64] ;  /* 0x0000000cecd47981 */ /* 0x000f66000c1e1900 */
[--C-:B------:R-:W-:Y:S01]  /*0970*/  IMAD.WIDE.U32 R240, R241, 0x4, R2.reuse ;  /* 0x00000004f1f07825 */ /* 0x100fe200078e0002 */
[----:B------:R-:W5:Y:S03]  /*0980*/  LDG.E R210, desc[UR12][R238.64] ;  /* 0x0000000ceed27981 */ /* 0x000f66000c1e1900 */
[----:B------:R-:W-:-:S04]  /*0990*/  IMAD.WIDE.U32 R220, R221, 0x4, R2 ;  /* 0x00000004dddc7825 */ /* 0x000fc800078e0002 */
[--C-:B------:R-:W-:Y:S02]  /*09a0*/  IMAD.WIDE.U32 R218, R5, 0x4, R2.reuse ;  /* 0x0000000405da7825 */ /* 0x100fe400078e0002 */
[----:B------:R-:W5:Y:S02]  /*09b0*/  LDG.E R5, desc[UR12][R220.64] ;  /* 0x0000000cdc057981 */ /* 0x000f64000c1e1900 */
[--C-:B------:R-:W-:Y:S02]  /*09c0*/  IMAD.WIDE.U32 R222, R223, 0x4, R2.reuse ;  /* 0x00000004dfde7825 */ /* 0x100fe400078e0002 */
[----:B------:R-:W5:Y:S02]  /*09d0*/  LDG.E R4, desc[UR12][R218.64] ;  /* 0x0000000cda047981 */ /* 0x000f64000c1e1900 */
[----:B------:R-:W-:Y:S02]  /*09e0*/  IMAD.WIDE.U32 R2, R7, 0x4, R2 ;  /* 0x0000000407027825 */ /* 0x000fe400078e0002 */
[----:B------:R-:W5:Y:S01]  /*09f0*/  LDG.E R7, desc[UR12][R240.64] ;  /* 0x0000000cf0077981 */ /* 0x000f62000c1e1900 */
[----:B------:R-:W-:-:S02]  /*0a00*/  MOV R213, UR7 ;  /* 0x0000000700d57c02 */ /* 0x000fc40008000f00 */
[----:B------:R-:W-:Y:S01]  /*0a10*/  ISETP.NE.U32.AND P0, PT, RZ, UR6, PT ;  /* 0x00000006ff007c0c */ /* 0x000fe2000bf05070 */
[----:B------:R0:W5:Y:S03]  /*0a20*/  LDG.E R6, desc[UR12][R222.64] ;  /* 0x0000000cde067981 */ /* 0x000166000c1e1900 */
[----:B------:R-:W-:Y:S01]  /*0a30*/  ISETP.NE.AND.EX P0, PT, R213, RZ, PT, P0 ;  /* 0x000000ffd500720c */ /* 0x000fe20003f05300 */
[----:B------:R2:W5:-:S12]  /*0a40*/  LDG.E R2, desc[UR12][R2.64] ;  /* 0x0000000c02027981 */ /* 0x000558000c1e1900 */
[----:B------:R-:W1:Y:S08]  /*0a50*/  @P0 LDC.64 R196, c[0x0][0x438] ;  /* 0x00010e00ffc40b82 */ /* 0x000e700000000a00 */
[----:B------:R-:W0:Y:S08]  /*0a60*/  @P0 LDC.64 R198, c[0x0][0x438] ;  /* 0x00010e00ffc60b82 */ /* 0x000e300000000a00 */
[----:B------:R-:W0:Y:S08]  /*0a70*/  @P0 LDC.64 R200, c[0x0][0x438] ;  /* 0x00010e00ffc80b82 */ /* 0x000e300000000a00 */
[----:B------:R-:W0:Y:S08]  /*0a80*/  @P0 LDC.64 R202, c[0x0][0x438] ;  /* 0x00010e00ffca0b82 */ /* 0x000e300000000a00 */
[----:B------:R-:W0:Y:S08]  /*0a90*/  @P0 LDC.64 R204, c[0x0][0x438] ;  /* 0x00010e00ffcc0b82 */ /* 0x000e300000000a00 */
[----:B------:R-:W4:Y:S08]  /*0aa0*/  @P0 LDC.64 R206, c[0x0][0x438] ;  /* 0x00010e00ffce0b82 */ /* 0x000f300000000a00 */
[----:B------:R-:W4:Y:S08]  /*0ab0*/  @P0 LDC.64 R208, c[0x0][0x438] ;  /* 0x00010e00ffd00b82 */ /* 0x000f300000000a00 */
[----:B------:R-:W2:Y:S01]  /*0ac0*/  @P0 LDC.64 R216, c[0x0][0x438] ;  /* 0x00010e00ffd80b82 */ /* 0x000ea20000000a00 */
[----:B-1----:R-:W-:-:S04]  /*0ad0*/  @P0 IMAD.WIDE.U32 R196, R11, 0x10, R196 ;  /* 0x000000100bc40825 */ /* 0x002fc800078e00c4 */
[----:B0-----:R-:W-:Y:S01]  /*0ae0*/  @P0 IMAD.WIDE.U32 R198, R211, 0x10, R198 ;  /* 0x00000010d3c60825 */ /* 0x001fe200078e00c6 */
[----:B------:R0:W5:Y:S03]  /*0af0*/  @P0 LDG.E.128 R52, desc[UR12][R196.64] ;  /* 0x0000000cc4340981 */ /* 0x000166000c1e1d00 */
[----:B------:R-:W-:Y:S01]  /*0b00*/  @P0 IMAD.WIDE.U32 R200, R225, 0x10, R200 ;  /* 0x00000010e1c80825 */ /* 0x000fe200078e00c8 */
[----:B------:R1:W5:Y:S03]  /*0b10*/  @P0 LDG.E.128 R48, desc[UR12][R198.64] ;  /* 0x0000000cc6300981 */ /* 0x000366000c1e1d00 */
[----:B------:R-:W-:Y:S01]  /*0b20*/  @P0 IMAD.WIDE.U32 R202, R227, 0x10, R202 ;  /* 0x00000010e3ca0825 */ /* 0x000fe200078e00ca */
[----:B------:R1:W5:Y:S03]  /*0b30*/  @P0 LDG.E.128 R44, desc[UR12][R200.64] ;  /* 0x0000000cc82c0981 */ /* 0x000366000c1e1d00 */
[----:B------:R-:W-:Y:S01]  /*0b40*/  @P0 IMAD.WIDE.U32 R204, R235, 0x10, R204 ;  /* 0x00000010ebcc0825 */ /* 0x000fe200078e00cc */
[----:B------:R-:W5:Y:S03]  /*0b50*/  @P0 LDG.E.128 R40, desc[UR12][R202.64] ;  /* 0x0000000cca280981 */ /* 0x000f66000c1e1d00 */
[----:B----4-:R-:W-:Y:S01]  /*0b60*/  @P0 IMAD.WIDE.U32 R206, R233, 0x10, R206 ;  /* 0x00000010e9ce0825 */ /* 0x010fe200078e00ce */
[----:B------:R4:W5:Y:S03]  /*0b70*/  @P0 LDG.E.128 R36, desc[UR12][R204.64] ;  /* 0x0000000ccc240981 */ /* 0x000966000c1e1d00 */
[----:B------:R-:W-:Y:S01]  /*0b80*/  @P0 IMAD.WIDE.U32 R208, R231, 0x10, R208 ;  /* 0x00000010e7d00825 */ /* 0x000fe200078e00d0 */
[----:B------:R-:W5:Y:S03]  /*0b90*/  @P0 LDG.E.128 R32, desc[UR12][R206.64] ;  /* 0x0000000cce200981 */ /* 0x000f66000c1e1d00 */
[----:B--2---:R-:W-:Y:S01]  /*0ba0*/  @P0 IMAD.WIDE.U32 R222, R229, 0x10, R216 ;  /* 0x00000010e5de0825 */ /* 0x004fe200078e00d8 */
[----:B------:R2:W5:Y:S04]  /*0bb0*/  @P0 LDG.E.128 R28, desc[UR12][R208.64] ;  /* 0x0000000cd01c0981 */ /* 0x000568000c1e1d00 */
[----:B------:R0:W5:Y:S01]  /*0bc0*/  @P0 LDG.E.128 R24, desc[UR12][R222.64] ;  /* 0x0000000cde180981 */ /* 0x000162000c1e1d00 */
[----:B------:R-:W-:Y:S01]  /*0bd0*/  ISETP.NE.AND P0, PT, RZ, UR11, PT ;  /* 0x0000000bff007c0c */ /* 0x000fe2000bf05270 */
[----:B------:R-:W-:-:S03]  /*0be0*/  HADD2.F32 R11, -RZ, R180.H0_H0 ;  /* 0x200000b4ff0b7230 */ /* 0x000fc60000004100 */
[----:B------:R-:W-:Y:S02]  /*0bf0*/  FSEL R216, R0, RZ, !P0 ;  /* 0x000000ff00d87208 */ /* 0x000fe40004000000 */
[----:B------:R-:W-:-:S03]  /*0c00*/  SHF.R.U64 R0, R180, 0x10, R181 ;  /* 0x00000010b4007819 */ /* 0x000fc600000012b5 */
[C---:B------:R-:W-:Y:S01]  /*0c10*/  FADD.FTZ R3, -R216.reuse, R12 ;  /* 0x0000000cd8037221 */ /* 0x040fe20000010100 */
[----:B0-----:R-:W-:-:S03]  /*0c20*/  FADD.FTZ R197, -R216, R14 ;  /* 0x0000000ed8c57221 */ /* 0x001fc60000010100 */
[----:B------:R-:W-:Y:S01]  /*0c30*/  FMUL.FTZ R3, R8, R3 ;  /* 0x0000000308037220 */ /* 0x000fe20000410000 */
[----:B------:R-:W-:Y:S02]  /*0c40*/  HADD2.F32 R14, -RZ, R0.H0_H0 ;  /* 0x20000000ff0e7230 */ /* 0x000fe40000004100 */
[----:B---3--:R-:W-:Y:S01]  /*0c50*/  FMUL.FTZ R0, R16, R11 ;  /* 0x0000000b10007220 */ /* 0x008fe20000410000 */
[----:B------:R-:W-:Y:S01]  /*0c60*/  FADD.FTZ R92, R92, R16 ;  /* 0x000000105c5c7221 */ /* 0x000fe20000010000 */
[----:B------:R-:W-:Y:S01]  /*0c70*/  FFMA.FTZ R56, R16, R3, R56 ;  /* 0x0000000310387223 */ /* 0x000fe20000010038 */
[----:B------:R-:W-:Y:S01]  /*0c80*/  SHF.R.U32.HI R16, RZ, 0x10, R181 ;  /* 0x00000010ff107819 */ /* 0x000fe200000116b5 */
[C---:B------:R-:W-:Y:S01]  /*0c90*/  FADD.FTZ R13, -R216.reuse, R13 ;  /* 0x0000000dd80d7221 */ /* 0x040fe20000010100 */
[----:B-1----:R-:W-:Y:S01]  /*0ca0*/  FADD.FTZ R199, -R216, R15 ;  /* 0x0000000fd8c77221 */ /* 0x002fe20000010100 */
[----:B------:R-:W-:Y:S02]  /*0cb0*/  FMUL.FTZ R11, R17, R14 ;  /* 0x0000000e110b7220 */ /* 0x000fe40000410000 */
[----:B------:R-:W-:Y:S01]  /*0cc0*/  FMUL.FTZ R12, R8, R13 ;  /* 0x0000000d080c7220 */ /* 0x000fe20000410000 */
[----:B------:R-:W-:-:S02]  /*0cd0*/  HADD2.F32 R16, -RZ, R16.H0_H0 ;  /* 0x20000010ff107230 */ /* 0x000fc40000004100 */
[----:B------:R-:W-:Y:S01]  /*0ce0*/  FMUL.FTZ R14, R8, R199 ;  /* 0x000000c7080e7220 */ /* 0x000fe20000410000 */
[----:B------:R-:W-:Y:S01]  /*0cf0*/  FADD.FTZ R93, R93, R17 ;  /* 0x000000115d5d7221 */ /* 0x000fe20000010000 */
[----:B------:R-:W-:Y:S01]  /*0d00*/  FFMA.FTZ R57, R17, R12, R57 ;  /* 0x0000000c11397223 */ /* 0x000fe20000010039 */
[----:B------:R-:W-:Y:S01]  /*0d10*/  FADD.FTZ R95, R95, R19 ;  /* 0x000000135f5f7221 */ /* 0x000fe20000010000 */
[C---:B------:R-:W-:Y:S01]  /*0d20*/  FMUL.FTZ R17, R19.reuse, R16 ;  /* 0x0000001013117220 */ /* 0x040fe20000410000 */
[----:B------:R-:W-:Y:S01]  /*0d30*/  FFMA.FTZ R59, R19, R14, R59 ;  /* 0x0000000e133b7223 */ /* 0x000fe2000001003b */
[----:B------:R-:W-:Y:S01]  /*0d40*/  FADD.FTZ R19, -R216, R20 ;  /* 0x00000014d8137221 */ /* 0x000fe20000010100 */
[----:B------:R-:W-:Y:S01]  /*0d50*/  FMUL.FTZ R15, R8, R197 ;  /* 0x000000c5080f7220 */ /* 0x000fe20000410000 */
[----:B------:R-:W-:Y:S01]  /*0d60*/  SHF.R.U64 R16, R182, 0x10, R183 ;  /* 0x00000010b6107819 */ /* 0x000fe200000012b7 */
[----:B------:R-:W-:Y:S02]  /*0d70*/  HADD2.F32 R197, -RZ, R182.H0_H0 ;  /* 0x200000b6ffc57230 */ /* 0x000fe40000004100 */
[----:B------:R-:W-:Y:S01]  /*0d80*/  FMUL.FTZ R19, R8, R19 ;  /* 0x0000001308137220 */ /* 0x000fe20000410000 */
[----:B------:R-:W-:-:S02]  /*0d90*/  HADD2.F32 R13, -RZ, R181.H0_H0 ;  /* 0x200000b5ff0d7230 */ /* 0x000fc40000004100 */
[----:B------:R-:W-:Y:S01]  /*0da0*/  FADD.FTZ R88, R88, R128 ;  /* 0x0000008058587221 */ /* 0x000fe20000010000 */
[----:B------:R-:W-:Y:S02]  /*0db0*/  HADD2.F32 R20, -RZ, R16.H0_H0 ;  /* 0x20000010ff147230 */ /* 0x000fe40000004100 */
[C---:B------:R-:W-:Y:S01]  /*0dc0*/  FMUL.FTZ R16, R128.reuse, R197 ;  /* 0x000000c580107220 */ /* 0x040fe20000410000 */
[----:B------:R-:W-:Y:S01]  /*0dd0*/  FFMA.FTZ R60, R128, R19, R60 ;  /* 0x00000013803c7223 */ /* 0x000fe2000001003c */
[----:B------:R-:W-:Y:S01]  /*0de0*/  SHF.R.U32.HI R128, RZ, 0x10, R183 ;  /* 0x00000010ff807819 */ /* 0x000fe200000116b7 */
[----:B------:R-:W-:Y:S01]  /*0df0*/  FADD.FTZ R21, -R216, R21 ;  /* 0x00000015d8157221 */ /* 0x000fe20000010100 */
[----:B------:R-:W-:Y:S01]  /*0e00*/  FMUL.FTZ R13, R18, R13 ;  /* 0x0000000d120d7220 */ /* 0x000fe20000410000 */
[----:B------:R-:W-:Y:S01]  /*0e10*/  FADD.FTZ R94, R94, R18 ;  /* 0x000000125e5e7221 */ /* 0x000fe20000010000 */
[----:B------:R-:W-:Y:S01]  /*0e20*/  FFMA.FTZ R58, R18, R15, R58 ;  /* 0x0000000f123a7223 */ /* 0x000fe2000001003a */
[----:B------:R-:W-:Y:S01]  /*0e30*/  FMUL.FTZ R18, R8, R21 ;  /* 0x0000001508127220 */ /* 0x000fe20000410000 */
[----:B------:R-:W-:-:S02]  /*0e40*/  HADD2.F32 R128, -RZ, R128.H0_H0 ;  /* 0x20000080ff807230 */ /* 0x000fc40000004100 */
[C---:B------:R-:W-:Y:S01]  /*0e50*/  FADD.FTZ R201, -R216.reuse, R23 ;  /* 0x00000017d8c97221 */ /* 0x040fe20000010100 */
[----:B------:R-:W-:Y:S01]  /*0e60*/  FADD.FTZ R199, -R216, R22 ;  /* 0x00000016d8c77221 */ /* 0x000fe20000010100 */
[----:B------:R-:W-:Y:S02]  /*0e70*/  HADD2.F32 R197, -RZ, R183.H0_H0 ;  /* 0x200000b7ffc57230 */ /* 0x000fe40000004100 */
[----:B------:R-:W-:Y:S01]  /*0e80*/  FMUL.FTZ R21, R129, R20 ;  /* 0x0000001481157220 */ /* 0x000fe20000410000 */
[----:B------:R-:W-:Y:S01]  /*0e90*/  FADD.FTZ R89, R89, R129 ;  /* 0x0000008159597221 */ /* 0x000fe20000010000 */
[----:B------:R-:W-:Y:S01]  /*0ea0*/  FFMA.FTZ R61, R129, R18, R61 ;  /* 0x00000012813d7223 */ /* 0x000fe2000001003d */
[----:B------:R-:W-:Y:S01]  /*0eb0*/  FMUL.FTZ R22, R8, R201 ;  /* 0x000000c908167220 */ /* 0x000fe20000410000 */
[----:B------:R-:W-:Y:S01]  /*0ec0*/  FMUL.FTZ R129, R131, R128 ;  /* 0x0000008083817220 */ /* 0x000fe20000410000 */
[----:B------:R-:W-:Y:S01]  /*0ed0*/  SHF.R.U64 R128, R184, 0x10, R185 ;  /* 0x00000010b8807819 */ /* 0x000fe200000012b9 */
[----:B------:R-:W-:Y:S01]  /*0ee0*/  FMUL.FTZ R20, R130, R197 ;  /* 0x000000c582147220 */ /* 0x000fe20000410000 */
[----:B------:R-:W-:Y:S01]  /*0ef0*/  FADD.FTZ R91, R91, R131 ;  /* 0x000000835b5b7221 */ /* 0x000fe20000010000 */
[----:B------:R-:W-:Y:S01]  /*0f00*/  FFMA.FTZ R63, R131, R22, R63 ;  /* 0x00000016833f7223 */ /* 0x000fe2000001003f */
[----:B------:R-:W-:Y:S01]  /*0f10*/  FMUL.FTZ R23, R8, R199 ;  /* 0x000000c708177220 */ /* 0x000fe20000410000 */
[----:B------:R-:W-:-:S02]  /*0f20*/  HADD2.F32 R197, -RZ, R184.H0_H0 ;  /* 0x200000b8ffc57230 */ /* 0x000fc40000004100 */
[C---:B------:R-:W-:Y:S01]  /*0f30*/  FADD.FTZ R131, -R216.reuse, R132 ;  /* 0x00000084d8837221 */ /* 0x040fe20000010100 */
[----:B------:R-:W-:Y:S01]  /*0f40*/  FADD.FTZ R199, -R216, R134 ;  /* 0x00000086d8c77221 */ /* 0x000fe20000010100 */
[----:B------:R-:W-:Y:S01]  /*0f50*/  HADD2.F32 R132, -RZ, R128.H0_H0 ;  /* 0x20000080ff847230 */ /* 0x000fe20000004100 */
[----:B------:R-:W-:Y:S01]  /*0f60*/  SHF.R.U32.HI R134, RZ, 0x10, R185 ;  /* 0x00000010ff867819 */ /* 0x000fe200000116b9 */
[----:B------:R-:W-:-:S03]  /*0f70*/  FMUL.FTZ R128, R136, R197 ;  /* 0x000000c588807220 */ /* 0x000fc60000410000 */
[----:B------:R-:W-:Y:S01]  /*0f80*/  FMUL.FTZ R197, R137, R132 ;  /* 0x0000008489c57220 */ /* 0x000fe20000410000 */
[----:B------:R-:W-:Y:S02]  /*0f90*/  HADD2.F32 R132, -RZ, R134.H0_H0 ;  /* 0x20000086ff847230 */ /* 0x000fe40000004100 */
[----:B------:R-:W-:-:S03]  /*0fa0*/  FADD.FTZ R133, -R216, R133 ;  /* 0x00000085d8857221 */ /* 0x000fc60000010100 */
[----:B------:R-:W-:Y:S01]  /*0fb0*/  FMUL.FTZ R201, R139, R132 ;  /* 0x000000848bc97220 */ /* 0x000fe20000410000 */
[--C-:B------:R-:W-:Y:S01]  /*0fc0*/  SHF.R.U64 R132, R186, 0x10, R187.reuse ;  /* 0x00000010ba847819 */ /* 0x100fe200000012bb */
[----:B------:R-:W-:Y:S01]  /*0fd0*/  FADD.FTZ R90, R90, R130 ;  /* 0x000000825a5a7221 */ /* 0x000fe20000010000 */
[----:B------:R-:W-:Y:S01]  /*0fe0*/  FFMA.FTZ R62, R130, R23, R62 ;  /* 0x00000017823e7223 */ /* 0x000fe2000001003e */
[----:B------:R-:W-:Y:S01]  /*0ff0*/  FMUL.FTZ R130, R8, R133 ;  /* 0x0000008508827220 */ /* 0x000fe20000410000 */
[----:B------:R-:W-:Y:S01]  /*1000*/  HADD2.F32 R133, -RZ, R185.H0_H0 ;  /* 0x200000b9ff857230 */ /* 0x000fe20000004100 */
[----:B------:R-:W-:Y:S01]  /*1010*/  SHF.R.U32.HI R134, RZ, 0x10, R187 ;  /* 0x00000010ff867819 */ /* 0x000fe200000116bb */
[----:B------:R-:W-:-:S03]  /*1020*/  HADD2.F32 R132, -RZ, R132.H0_H0 ;  /* 0x20000084ff847230 */ /* 0x000fc60000004100 */
[----:B------:R-:W-:Y:S02]  /*1030*/  FMUL.FTZ R196, R138, R133 ;  /* 0x000000858ac47220 */ /* 0x000fe40000410000 */
[----:B----4-:R-:W-:Y:S01]  /*1040*/  FMUL.FTZ R205, R145, R132 ;  /* 0x0000008491cd7220 */ /* 0x010fe20000410000 */
[----:B------:R-:W-:Y:S02]  /*1050*/  HADD2.F32 R132, -RZ, R134.H0_H0 ;  /* 0x20000086ff847230 */ /* 0x000fe40000004100 */
[----:B------:R-:W-:-:S03]  /*1060*/  HADD2.F32 R133, -RZ, R186.H0_H0 ;  /* 0x200000baff857230 */ /* 0x000fc60000004100 */
[----:B--2---:R-:W-:Y:S01]  /*1070*/  FMUL.FTZ R209, R147, R132 ;  /* 0x0000008493d17220 */ /* 0x004fe20000410000 */
[----:B------:R-:W-:Y:S01]  /*1080*/  SHF.R.U64 R132, R188, 0x10, R189 ;  /* 0x00000010bc847819 */ /* 0x000fe200000012bd */
[----:B------:R-:W-:Y:S01]  /*1090*/  FMUL.FTZ R200, R144, R133 ;  /* 0x0000008590c87220 */ /* 0x000fe20000410000 */
[----:B------:R-:W-:Y:S02]  /*10a0*/  HADD2.F32 R133, -RZ, R187.H0_H0 ;  /* 0x200000bbff857230 */ /* 0x000fe40000004100 */
[C---:B------:R-:W-:Y:S01]  /*10b0*/  FADD.FTZ R135, -R216.reuse, R135 ;  /* 0x00000087d8877221 */ /* 0x040fe20000010100 */
[----:B------:R-:W-:Y:S01]  /*10c0*/  FADD.FTZ R141, -R216, R141 ;  /* 0x0000008dd88d7221 */ /* 0x000fe20000010100 */
[----:B------:R-:W-:Y:S01]  /*10d0*/  HADD2.F32 R132, -RZ, R132.H0_H0 ;  /* 0x20000084ff847230 */ /* 0x000fe20000004100 */
[----:B------:R-:W-:Y:S01]  /*10e0*/  SHF.R.U32.HI R134, RZ, 0x10, R189 ;  /* 0x00000010ff867819 */ /* 0x000fe200000116bd */
[----:B------:R-:W-:Y:S01]  /*10f0*/  FMUL.FTZ R204, R146, R133 ;  /* 0x0000008592cc7220 */ /* 0x000fe20000410000 */
[----:B------:R-:W-:Y:S01]  /*1100*/  FMUL.FTZ R198, R8, R135 ;  /* 0x0000008708c67220 */ /* 0x000fe20000410000 */
[----:B------:R-:W-:Y:S01]  /*1110*/  FADD.FTZ R133, -R216, R148 ;  /* 0x00000094d8857221 */ /* 0x000fe20000010100 */
[----:B------:R-:W-:Y:S01]  /*1120*/  FADD.FTZ R85, R85, R137 ;  /* 0x0000008955557221 */ /* 0x000fe20000010000 */
[----:B------:R-:W-:Y:S01]  /*1130*/  FFMA.FTZ R117, R137, R130, R117 ;  /* 0x0000008289757223 */ /* 0x000fe20000010075 */
[----:B------:R-:W-:Y:S01]  /*1140*/  FMUL.FTZ R202, R8, R141 ;  /* 0x0000008d08ca7220 */ /* 0x000fe20000410000 */
[C---:B------:R-:W-:Y:S01]  /*1150*/  FADD.FTZ R137, -R216.reuse, R149 ;  /* 0x00000095d8897221 */ /* 0x040fe20000010100 */
[----:B------:R-:W-:Y:S01]  /*1160*/  FADD.FTZ R141, -R216, R151 ;  /* 0x00000097d88d7221 */ /* 0x000fe20000010100 */
[----:B------:R-:W-:Y:S01]  /*1170*/  FMUL.FTZ R151, R153, R132 ;  /* 0x0000008499977220 */ /* 0x000fe20000410000 */
[----:B------:R-:W-:Y:S01]  /*1180*/  FADD.FTZ R87, R87, R139 ;  /* 0x0000008b57577221 */ /* 0x000fe20000010000 */
[----:B------:R-:W-:Y:S01]  /*1190*/  FFMA.FTZ R119, R139, R198, R119 ;  /* 0x000000c68b777223 */ /* 0x000fe20000010077 */
[----:B------:R-:W-:-:S02]  /*11a0*/  HADD2.F32 R135, -RZ, R188.H0_H0 ;  /* 0x200000bcff877230 */ /* 0x000fc40000004100 */
[----:B------:R-:W-:Y:S01]  /*11b0*/  FMUL.FTZ R149, R8, R133 ;  /* 0x0000008508957220 */ /* 0x000fe20000410000 */
[----:B------:R-:W-:Y:S02]  /*11c0*/  HADD2.F32 R132, -RZ, R134.H0_H0 ;  /* 0x20000086ff847230 */ /* 0x000fe40000004100 */
[----:B------:R-:W-:Y:S01]  /*11d0*/  FADD.FTZ R139, -R216, R150 ;  /* 0x00000096d88b7221 */ /* 0x000fe20000010100 */
[----:B------:R-:W-:Y:S02]  /*11e0*/  HADD2.F32 R133, -RZ, R189.H0_H0 ;  /* 0x200000bdff857230 */ /* 0x000fe40000004100 */
[----:B------:R-:W-:Y:S01]  /*11f0*/  FMUL.FTZ R150, R8, R137 ;  /* 0x0000008908967220 */ /* 0x000fe20000410000 */
[----:B------:R-:W-:Y:S01]  /*1200*/  FMUL.FTZ R148, R152, R135 ;  /* 0x0000008798947220 */ /* 0x000fe20000410000 */
[----:B------:R-:W-:Y:S01]  /*1210*/  FADD.FTZ R76, R76, R152 ;  /* 0x000000984c4c7221 */ /* 0x000fe20000010000 */
[----:B------:R-:W-:Y:S01]  /*1220*/  FFMA.FTZ R108, R152, R149, R108 ;  /* 0x00000095986c7223 */ /* 0x000fe2000001006c */
[----:B------:R-:W-:Y:S01]  /*1230*/  FMUL.FTZ R211, R155, R132 ;  /* 0x000000849bd37220 */ /* 0x000fe20000410000 */
[----:B------:R-:W-:Y:S01]  /*1240*/  FADD.FTZ R77, R77, R153 ;  /* 0x000000994d4d7221 */ /* 0x000fe20000010000 */
[----:B------:R-:W-:Y:S01]  /*1250*/  FFMA.FTZ R109, R153, R150, R109 ;  /* 0x00000096996d7223 */ /* 0x000fe2000001006d */
[----:B------:R-:W-:Y:S01]  /*1260*/  FMUL.FTZ R152, R154, R133 ;  /* 0x000000859a987220 */ /* 0x000fe20000410000 */
[----:B------:R-:W-:Y:S01]  /*1270*/  SHF.R.U64 R132, R190, 0x10, R191 ;  /* 0x00000010be847819 */ /* 0x000fe200000012bf */
[----:B------:R-:W-:Y:S01]  /*1280*/  FMUL.FTZ R153, R8, R139 ;  /* 0x0000008b08997220 */ /* 0x000fe20000410000 */
[----:B------:R-:W-:-:S02]  /*1290*/  HADD2.F32 R133, -RZ, R190.H0_H0 ;  /* 0x200000beff857230 */ /* 0x000fc40000004100 */
[----:B------:R-:W-:Y:S01]  /*12a0*/  FMUL.FTZ R208, R8, R141 ;  /* 0x0000008d08d07220 */ /* 0x000fe20000410000 */
[----:B------:R-:W-:Y:S01]  /*12b0*/  FADD.FTZ R78, R78, R154 ;  /* 0x0000009a4e4e7221 */ /* 0x000fe20000010000 */
[----:B------:R-:W-:Y:S01]  /*12c0*/  FFMA.FTZ R110, R154, R153, R110 ;  /* 0x000000999a6e7223 */ /* 0x000fe2000001006e */
[----:B------:R-:W-:Y:S01]  /*12d0*/  FADD.FTZ R157, -R216, R157 ;  /* 0x0000009dd89d7221 */ /* 0x000fe20000010100 */
[----:B------:R-:W-:Y:S02]  /*12e0*/  HADD2.F32 R132, -RZ, R132.H0_H0 ;  /* 0x20000084ff847230 */ /* 0x000fe40000004100 */
[----:B------:R-:W-:Y:S01]  /*12f0*/  FMUL.FTZ R154, R160, R133 ;  /* 0x00000085a09a7220 */ /* 0x000fe20000410000 */
[----:B------:R-:W-:Y:S01]  /*1300*/  FADD.FTZ R134, RZ, R0 ;  /* 0x00000000ff867221 */ /* 0x000fe20000010000 */
[----:B------:R-:W-:Y:S01]  /*1310*/  FADD.FTZ R79, R79, R155 ;  /* 0x0000009b4f4f7221 */ /* 0x000fe20000010000 */
[----:B------:R-:W-:Y:S01]  /*1320*/  FFMA.FTZ R111, R155, R208, R111 ;  /* 0x000000d09b6f7223 */ /* 0x000fe2000001006f */
[----:B------:R-:W-:Y:S01]  /*1330*/  FFMA.FTZ R133, R3, R0, RZ ;  /* 0x0000000003857223 */ /* 0x000fe200000100ff */
[----:B------:R-:W-:Y:S01]  /*1340*/  FADD.FTZ R155, -R216, R156 ;  /* 0x0000009cd89b7221 */ /* 0x000fe20000010100 */
[----:B------:R-:W-:Y:S01]  /*1350*/  FMUL.FTZ R156, R8, R157 ;  /* 0x0000009d089c7220 */ /* 0x000fe20000410000 */
[----:B------:R-:W-:Y:S01]  /*1360*/  FMUL.FTZ R157, R161, R132 ;  /* 0x00000084a19d7220 */ /* 0x000fe20000410000 */
[----:B------:R-:W-:Y:S01]  /*1370*/  FADD.FTZ R134, R11, R134 ;  /* 0x000000860b867221 */ /* 0x000fe20000010000 */
[----:B------:R-:W-:Y:S01]  /*1380*/  FFMA.FTZ R132, R12, R11, R133 ;  /* 0x0000000b0c847223 */ /* 0x000fe20000010085 */
[----:B------:R-:W-:-:S02]  /*1390*/  FADD.FTZ R135, -R216, R158 ;  /* 0x0000009ed8877221 */ /* 0x000fc40000010100 */
[----:B------:R-:W-:Y:S01]  /*13a0*/  FADD.FTZ R134, R13, R134 ;  /* 0x000000860d867221 */ /* 0x000fe20000010000 */
[----:B------:R-:W-:Y:S01]  /*13b0*/  FFMA.FTZ R133, R15, R13, R132 ;  /* 0x0000000d0f857223 */ /* 0x000fe20000010084 */
[----:B------:R-:W-:Y:S01]  /*13c0*/  FADD.FTZ R139, -R216, R159 ;  /* 0x0000009fd88b7221 */ /* 0x000fe20000010100 */
[----:B------:R-:W-:Y:S01]  /*13d0*/  FMUL.FTZ R159, R8, R135 ;  /* 0x00000087089f7220 */ /* 0x000fe20000410000 */
[----:B------:R-:W-:Y:S01]  /*13e0*/  FADD.FTZ R135, R17, R134 ;  /* 0x0000008611877221 */ /* 0x000fe20000010000 */
[----:B------:R-:W-:-:S03]  /*13f0*/  FFMA.FTZ R132, R14, R17, R133 ;  /* 0x000000110e847223 */ /* 0x000fc60000010085 */
[----:B------:R-:W-:Y:S01]  /*1400*/  FADD.FTZ R134, R16, R135 ;  /* 0x0000008710867221 */ /* 0x000fe20000010000 */
[----:B------:R-:W-:Y:S01]  /*1410*/  FFMA.FTZ R133, R19, R16, R132 ;  /* 0x0000001013857223 */ /* 0x000fe20000010084 */
[----:B------:R-:W-:Y:S02]  /*1420*/  HADD2.F32 R137, -RZ, R191.H0_H0 ;  /* 0x200000bfff897230 */ /* 0x000fe40000004100 */
        /* <DEDUP_REMOVED lines=16> */
[----:B------:R-:W-:-:S02]  /*1530*/  FMUL.FTZ R203, R8, R203 ;  /* 0x000000cb08cb7220 */ /* 0x000fc40000410000 */
[----:B------:R-:W-:Y:S01]  /*1540*/  FADD.FTZ R141, R201, R134 ;  /* 0x00000086c98d7221 */ /* 0x000fe20000010000 */
[----:B------:R-:W-:Y:S01]  /*1550*/  FFMA.FTZ R132, R198, R201, R133 ;  /* 0x000000c9c6847223 */ /* 0x000fe20000010085 */
[----:B------:R-:W-:Y:S02]  /*1560*/  FADD.FTZ R207, -R216, R142 ;  /* 0x0000008ed8cf7221 */ /* 0x000fe40000010100 */
[----:B------:R-:W-:Y:S01]  /*1570*/  FADD.FTZ R134, R200, R141 ;  /* 0x0000008dc8867221 */ /* 0x000fe20000010000 */
[----:B------:R-:W-:Y:S01]  /*1580*/  FFMA.FTZ R133, R203, R200, R132 ;  /* 0x000000c8cb857223 */ /* 0x000fe20000010084 */
[----:B------:R-:W-:Y:S01]  /*1590*/  FADD.FTZ R143, -R216, R143 ;  /* 0x0000008fd88f7221 */ /* 0x000fe20000010100 */
[----:B------:R-:W-:Y:S01]  /*15a0*/  FMUL.FTZ R207, R8, R207 ;  /* 0x000000cf08cf7220 */ /* 0x000fe20000410000 */
[----:B------:R-:W-:Y:S01]  /*15b0*/  FADD.FTZ R141, R205, R134 ;  /* 0x00000086cd8d7221 */ /* 0x000fe20000010000 */
[----:B------:R-:W-:Y:S01]  /*15c0*/  FFMA.FTZ R132, R202, R205, R133 ;  /* 0x000000cdca847223 */ /* 0x000fe20000010085 */
[----:B------:R-:W-:Y:S01]  /*15d0*/  FADD.FTZ R135, -R216, R166 ;  /* 0x000000a6d8877221 */ /* 0x000fe20000010100 */
[----:B------:R-:W-:Y:S01]  /*15e0*/  FADD.FTZ R74, R74, R162 ;  /* 0x000000a24a4a7221 */ /* 0x000fe20000010000 */
[----:B------:R-:W-:Y:S01]  /*15f0*/  FFMA.FTZ R106, R162, R159, R106 ;  /* 0x0000009fa26a7223 */ /* 0x000fe2000001006a */
[----:B------:R-:W-:Y:S01]  /*1600*/  FADD.FTZ R134, R204, R141 ;  /* 0x0000008dcc867221 */ /* 0x000fe20000010000 */
[C---:B------:R-:W-:Y:S01]  /*1610*/  FMUL.FTZ R206, R8.reuse, R143 ;  /* 0x0000008f08ce7220 */ /* 0x040fe20000410000 */
[----:B------:R-:W-:Y:S01]  /*1620*/  FMUL.FTZ R162, R8, R139 ;  /* 0x0000008b08a27220 */ /* 0x000fe20000410000 */
[----:B------:R-:W-:Y:S01]  /*1630*/  FFMA.FTZ R133, R207, R204, R132 ;  /* 0x000000cccf857223 */ /* 0x000fe20000010084 */
[----:B------:R-:W-:Y:S01]  /*1640*/  FADD.FTZ R139, -R216, R167 ;  /* 0x000000a7d88b7221 */ /* 0x000fe20000010100 */
[----:B------:R-:W-:Y:S01]  /*1650*/  FMUL.FTZ R167, R8, R135 ;  /* 0x0000008708a77220 */ /* 0x000fe20000410000 */
[----:B------:R-:W-:Y:S01]  /*1660*/  FADD.FTZ R135, R209, R134 ;  /* 0x00000086d1877221 */ /* 0x000fe20000010000 */
[----:B------:R-:W-:Y:S01]  /*1670*/  FFMA.FTZ R134, R206, R209, R133 ;  /* 0x000000d1ce867223 */ /* 0x000fe20000010085 */
[----:B------:R-:W-:-:S02]  /*1680*/  FMUL.FTZ R155, R8, R155 ;  /* 0x0000009b089b7220 */ /* 0x000fc40000410000 */
[----:B------:R-:W-:Y:S01]  /*1690*/  FADD.FTZ R132, R148, R135 ;  /* 0x0000008794847221 */ /* 0x000fe20000010000 */
[----:B------:R-:W-:Y:S01]  /*16a0*/  FFMA.FTZ R133, R149, R148, R134 ;  /* 0x0000009495857223 */ /* 0x000fe20000010086 */
[----:B------:R-:W-:Y:S02]  /*16b0*/  FADD.FTZ R72, R72, R160 ;  /* 0x000000a048487221 */ /* 0x000fe40000010000 */
[----:B------:R-:W-:Y:S01]  /*16c0*/  FADD.FTZ R135, R151, R132 ;  /* 0x0000008497877221 */ /* 0x000fe20000010000 */
[----:B------:R-:W-:Y:S01]  /*16d0*/  FFMA.FTZ R132, R150, R151, R133 ;  /* 0x0000009796847223 */ /* 0x000fe20000010085 */
[----:B------:R-:W-:Y:S01]  /*16e0*/  FFMA.FTZ R104, R160, R155, R104 ;  /* 0x0000009ba0687223 */ /* 0x000fe20000010068 */
[----:B------:R-:W-:Y:S01]  /*16f0*/  SHF.R.U32.HI R160, RZ, 0x10, R191 ;  /* 0x00000010ffa07819 */ /* 0x000fe200000116bf */
[----:B------:R-:W-:Y:S01]  /*1700*/  FADD.FTZ R134, R152, R135 ;  /* 0x0000008798867221 */ /* 0x000fe20000010000 */
[----:B------:R-:W-:-:S03]  /*1710*/  FFMA.FTZ R133, R153, R152, R132 ;  /* 0x0000009899857223 */ /* 0x000fc60000010084 */
[----:B------:R-:W-:Y:S02]  /*1720*/  HADD2.F32 R160, -RZ, R160.H0_H0 ;  /* 0x200000a0ffa07230 */ /* 0x000fe40000004100 */
[----:B------:R-:W-:Y:S01]  /*1730*/  FADD.FTZ R135, R211, R134 ;  /* 0x00000086d3877221 */ /* 0x000fe20000010000 */
[----:B------:R-:W-:Y:S01]  /*1740*/  FFMA.FTZ R134, R208, R211, R133 ;  /* 0x000000d3d0867223 */ /* 0x000fe20000010085 */
[----:B------:R-:W-:Y:S01]  /*1750*/  FADD.FTZ R75, R75, R163 ;  /* 0x000000a34b4b7221 */ /* 0x000fe20000010000 */
[C---:B------:R-:W-:Y:S01]  /*1760*/  FFMA.FTZ R107, R163.reuse, R162, R107 ;  /* 0x000000a2a36b7223 */ /* 0x040fe2000001006b */
[----:B------:R-:W-:Y:S01]  /*1770*/  FADD.FTZ R132, R154, R135 ;  /* 0x000000879a847221 */ /* 0x000fe20000010000 */
[----:B------:R-:W-:Y:S01]  /*1780*/  FMUL.FTZ R160, R163, R160 ;  /* 0x000000a0a3a07220 */ /* 0x000fe20000410000 */
[----:B------:R-:W-:Y:S01]  /*1790*/  FFMA.FTZ R133, R155, R154, R134 ;  /* 0x0000009a9b857223 */ /* 0x000fe20000010086 */
[----:B------:R-:W-:Y:S01]  /*17a0*/  FADD.FTZ R163, -R216, R164 ;  /* 0x000000a4d8a37221 */ /* 0x000fe20000010100 */
[----:B------:R-:W-:Y:S01]  /*17b0*/  FADD.FTZ R73, R73, R161 ;  /* 0x000000a149497221 */ /* 0x000fe20000010000 */
[----:B------:R-:W-:Y:S01]  /*17c0*/  FFMA.FTZ R105, R161, R156, R105 ;  /* 0x0000009ca1697223 */ /* 0x000fe20000010069 */
[----:B------:R-:W-:Y:S01]  /*17d0*/  FADD.FTZ R135, R157, R132 ;  /* 0x000000849d877221 */ /* 0x000fe20000010000 */
[----:B------:R-:W-:-:S02]  /*17e0*/  HADD2.F32 R161, -RZ, R192.H0_H0 ;  /* 0x200000c0ffa17230 */ /* 0x000fc40000004100 */
[----:B------:R-:W-:Y:S01]  /*17f0*/  FFMA.FTZ R132, R156, R157, R133 ;  /* 0x0000009d9c847223 */ /* 0x000fe20000010085 */
[----:B------:R-:W-:Y:S01]  /*1800*/  FMUL.FTZ R163, R8, R163 ;  /* 0x000000a308a37220 */ /* 0x000fe20000410000 */
[----:B------:R-:W-:Y:S01]  /*1810*/  SHF.R.U64 R164, R192, 0x10, R193 ;  /* 0x00000010c0a47819 */ /* 0x000fe200000012c1 */
[----:B------:R-:W-:Y:S01]  /*1820*/  FADD.FTZ R135, R158, R135 ;  /* 0x000000879e877221 */ /* 0x000fe20000010000 */
[----:B------:R-:W-:Y:S01]  /*1830*/  FFMA.FTZ R133, R159, R158, R132 ;  /* 0x0000009e9f857223 */ /* 0x000fe20000010084 */
[----:B------:R-:W-:Y:S01]  /*1840*/  FMUL.FTZ R161, R168, R161 ;  /* 0x000000a1a8a17220 */ /* 0x000fe20000410000 */
[----:B------:R-:W-:Y:S01]  /*1850*/  FADD.FTZ R68, R68, R168 ;  /* 0x000000a844447221 */ /* 0x000fe20000010000 */
[----:B------:R-:W-:Y:S01]  /*1860*/  FFMA.FTZ R100, R168, R163, R100 ;  /* 0x000000a3a8647223 */ /* 0x000fe20000010064 */
[----:B------:R-:W-:Y:S01]  /*1870*/  FADD.FTZ R165, -R216, R165 ;  /* 0x000000a5d8a57221 */ /* 0x000fe20000010100 */
[----:B------:R-:W-:Y:S01]  /*1880*/  HADD2.F32 R137, -RZ, R193.H0_H0 ;  /* 0x200000c1ff897230 */ /* 0x000fe20000004100 */
[----:B------:R-:W-:Y:S01]  /*1890*/  SHF.R.U32.HI R168, RZ, 0x10, R193 ;  /* 0x00000010ffa87819 */ /* 0x000fe200000116c1 */
[----:B------:R-:W-:-:S02]  /*18a0*/  HADD2.F32 R164, -RZ, R164.H0_H0 ;  /* 0x200000a4ffa47230 */ /* 0x000fc40000004100 */
[----:B------:R-:W-:Y:S01]  /*18b0*/  FADD.FTZ R132, R160, R135 ;  /* 0x00000087a0847221 */ /* 0x000fe20000010000 */
[----:B------:R-:W-:Y:S01]  /*18c0*/  FFMA.FTZ R134, R162, R160, R133 ;  /* 0x000000a0a2867223 */ /* 0x000fe20000010085 */
[----:B------:R-:W-:Y:S01]  /*18d0*/  FMUL.FTZ R166, R8, R165 ;  /* 0x000000a508a67220 */ /* 0x000fe20000410000 */
[----:B------:R-:W-:Y:S02]  /*18e0*/  HADD2.F32 R168, -RZ, R168.H0_H0 ;  /* 0x200000a8ffa87230 */ /* 0x000fe40000004100 */
        /* <DEDUP_REMOVED lines=13> */
[----:B------:R-:W-:Y:S01]  /*19c0*/  FADD.FTZ R69, R69, R169 ;  /* 0x000000a945457221 */ /* 0x000fe20000010000 */
[----:B------:R-:W-:Y:S01]  /*19d0*/  FFMA.FTZ R101, R169, R166, R101 ;  /* 0x000000a6a9657223 */ /* 0x000fe20000010065 */
[----:B------:R-:W-:Y:S01]  /*19e0*/  SHF.R.U64 R172, R194, 0x10, R195 ;  /* 0x00000010c2ac7819 */ /* 0x000fe200000012c3 */
[----:B------:R-:W-:-:S02]  /*19f0*/  HADD2.F32 R169, -RZ, R194.H0_H0 ;  /* 0x200000c2ffa97230 */ /* 0x000fc40000004100 */
[----:B------:R-:W-:Y:S01]  /*1a00*/  FADD.FTZ R135, R165, R134 ;  /* 0x00000086a5877221 */ /* 0x000fe20000010000 */
[----:B------:R-:W-:Y:S01]  /*1a10*/  FFMA.FTZ R133, R167, R165, R132 ;  /* 0x000000a5a7857223 */ /* 0x000fe20000010084 */
[----:B------:R-:W-:Y:S01]  /*1a20*/  FMUL.FTZ R171, R8, R171 ;  /* 0x000000ab08ab7220 */ /* 0x000fe20000410000 */
[----:B------:R-:W-:Y:S02]  /*1a30*/  HADD2.F32 R172, -RZ, R172.H0_H0 ;  /* 0x200000acffac7230 */ /* 0x000fe40000004100 */
[----:B------:R-:W-:Y:S01]  /*1a40*/  FADD.FTZ R173, -R216, R173 ;  /* 0x000000add8ad7221 */ /* 0x000fe20000010100 */
[----:B------:R-:W-:Y:S01]  /*1a50*/  FMUL.FTZ R169, R176, R169 ;  /* 0x000000a9b0a97220 */ /* 0x000fe20000410000 */
[----:B------:R-:W-:Y:S01]  /*1a60*/  FADD.FTZ R132, R168, R135 ;  /* 0x00000087a8847221 */ /* 0x000fe20000010000 */
[----:B------:R-:W-:Y:S01]  /*1a70*/  FFMA.FTZ R134, R170, R168, R133 ;  /* 0x000000a8aa867223 */ /* 0x000fe20000010085 */
[----:B------:R-:W-:Y:S01]  /*1a80*/  FADD.FTZ R64, R64, R176 ;  /* 0x000000b040407221 */ /* 0x000fe20000010000 */
[----:B------:R-:W-:Y:S01]  /*1a90*/  FFMA.FTZ R96, R176, R171, R96 ;  /* 0x000000abb0607223 */ /* 0x000fe20000010060 */
[----:B------:R-:W-:Y:S01]  /*1aa0*/  FADD.FTZ R137, -R216, R174 ;  /* 0x000000aed8897221 */ /* 0x000fe20000010100 */
[----:B------:R-:W-:Y:S01]  /*1ab0*/  SHF.R.U32.HI R176, RZ, 0x10, R195 ;  /* 0x00000010ffb07819 */ /* 0x000fe200000116c3 */
[----:B------:R-:W-:-:S02]  /*1ac0*/  HADD2.F32 R139, -RZ, R195.H0_H0 ;  /* 0x200000c3ff8b7230 */ /* 0x000fc40000004100 */
[----:B------:R-:W-:Y:S01]  /*1ad0*/  FMUL.FTZ R172, R177, R172 ;  /* 0x000000acb1ac7220 */ /* 0x000fe20000410000 */
[----:B------:R-:W-:Y:S01]  /*1ae0*/  FMUL.FTZ R174, R8, R173 ;  /* 0x000000ad08ae7220 */ /* 0x000fe20000410000 */
[----:B------:R-:W-:Y:S01]  /*1af0*/  FADD.FTZ R133, R169, R132 ;  /* 0x00000084a9857221 */ /* 0x000fe20000010000 */
[----:B------:R-:W-:Y:S01]  /*1b00*/  FFMA.FTZ R135, R171, R169, R134 ;  /* 0x000000a9ab877223 */ /* 0x000fe20000010086 */
[----:B------:R-:W-:Y:S01]  /*1b10*/  FADD.FTZ R141, -R216, R175 ;  /* 0x000000afd88d7221 */ /* 0x000fe20000010100 */
[----:B------:R-:W-:Y:S01]  /*1b20*/  FMUL.FTZ R175, R8, R137 ;  /* 0x0000008908af7220 */ /* 0x000fe20000410000 */
        /* <DEDUP_REMOVED lines=29> */
.L_x_13555:
[----:B-----5:R-:W-:Y:S01]  /*1d00*/  ISETP.GE.AND P2, PT, R215, 0x1, PT ;  /* 0x00000001d700780c */ /* 0x020fe20003f46270 */
[----:B------:R-:W-:Y:S01]  /*1d10*/  HFMA2 R135, -RZ, RZ, 0, 0 ;  /* 0x00000000ff877431 */ /* 0x000fe200000001ff */
[----:B------:R-:W-:Y:S02]  /*1d20*/  MOV R213, UR7 ;  /* 0x0000000700d57c02 */ /* 0x000fe40008000f00 */
[----:B------:R-:W-:-:S04]  /*1d30*/  ISETP.NE.U32.AND P0, PT, RZ, UR6, PT ;  /* 0x00000006ff007c0c */ /* 0x000fc8000bf05070 */
[----:B------:R-:W-:-:S05]  /*1d40*/  ISETP.NE.AND.EX P0, PT, R213, RZ, PT, P0 ;  /* 0x000000ffd500720c */ /* 0x000fca0003f05300 */
[----:B------:R-:W-:Y:S08]  /*1d50*/  @!P2 BRA `(.L_x_13557) ;  /* 0x000000000018a947 */ /* 0x000ff00003800000 */
[----:B------:R-:W1:Y:S01]  /*1d60*/  S2R R4, SR_TID.X ;  /* 0x0000000000047919 */ /* 0x000e620000002100 */
[----:B0-----:R-:W-:-:S05]  /*1d70*/  IADD3 R2, PT, PT, R215, -0x1, RZ ;  /* 0xffffffffd7027810 */ /* 0x001fca0007ffe0ff */
[----:B------:R-:W-:-:S05]  /*1d80*/  IMAD R2, R2, UR15, RZ ;  /* 0x0000000f02027c24 */ /* 0x000fca000f8e02ff */
[----:B------:R-:W-:-:S04]  /*1d90*/  SHF.R.S32.HI R5, RZ, 0x1f, R2 ;  /* 0x0000001fff057819 */ /* 0x000fc80000011402 */
[----:B------:R-:W-:-:S04]  /*1da0*/  LEA.HI R5, R5, R2, RZ, 0x2 ;  /* 0x0000000205057211 */ /* 0x000fc800078f10ff */
[----:B-1----:R-:W-:-:S07]  /*1db0*/  LEA.HI.SX32 R135, R5, R4, 0x1e ;  /* 0x0000000405877211 */ /* 0x002fce00078ff2ff */
.L_x_13557:
[----:B------:R-:W-:Y:S02]  /*1dc0*/  MOV R179, RZ ;  /* 0x000000ff00b37202 */ /* 0x000fe40000000f00 */
[----:B------:R-:W-:Y:S01]  /*1dd0*/  MOV R177, RZ ;  /* 0x000000ff00b17202 */ /* 0x000fe20000000f00 */
[----:B------:R-:W-:Y:S06]  /*1de0*/  @P0 BRA `(.L_x_13558) ;  /* 0x0000000000640947 */ /* 0x000fec0003800000 */
[----:B------:R-:W1:Y:S01]  /*1df0*/  LDC.64 R132, c[0x0][0x3b0] ;  /* 0x0000ec00ff847b82 */ /* 0x000e620000000a00 */
[C---:B------:R-:W-:Y:S02]  /*1e00*/  IADD3 R147, PT, PT, R135.reuse, 0x100, RZ ;  /* 0x0000010087937810 */ /* 0x040fe40007ffe0ff */
[C---:B------:R-:W-:Y:S02]  /*1e10*/  IADD3 R145, PT, PT, R135.reuse, 0x200, RZ ;  /* 0x0000020087917810 */ /* 0x040fe40007ffe0ff */
[C---:B------:R-:W-:Y:S02]  /*1e20*/  IADD3 R143, PT, PT, R135.reuse, 0x300, RZ ;  /* 0x00000300878f7810 */ /* 0x040fe40007ffe0ff */
[C---:B------:R-:W-:Y:S02]  /*1e30*/  IADD3 R141, PT, PT, R135.reuse, 0x400, RZ ;  /* 0x00000400878d7810 */ /* 0x040fe40007ffe0ff */
[C---:B------:R-:W-:Y:S02]  /*1e40*/  IADD3 R139, PT, PT, R135.reuse, 0x500, RZ ;  /* 0x00000500878b7810 */ /* 0x040fe40007ffe0ff */
[----:B------:R-:W-:-:S02]  /*1e50*/  IADD3 R137, PT, PT, R135, 0x600, RZ ;  /* 0x0000060087897810 */ /* 0x000fc40007ffe0ff */
[----:B------:R-:W-:Y:S01]  /*1e60*/  IADD3 R5, PT, PT, R135, 0x700, RZ ;  /* 0x0000070087057810 */ /* 0x000fe20007ffe0ff */
[----:B-1----:R-:W-:-:S04]  /*1e70*/  IMAD.WIDE.U32 R146, R147, 0x4, R132 ;  /* 0x0000000493927825 */ /* 0x002fc800078e0084 */
[--C-:B------:R-:W-:Y:S01]  /*1e80*/  IMAD.WIDE.U32 R144, R145, 0x4, R132.reuse ;  /* 0x0000000491907825 */ /* 0x100fe200078e0084 */
[----:B------:R1:W5:Y:S03]  /*1e90*/  LDG.E R212, desc[UR12][R146.64] ;  /* 0x0000000c92d47981 */ /* 0x000366000c1e1900 */
[--C-:B------:R-:W-:Y:S01]  /*1ea0*/  IMAD.WIDE.U32 R142, R143, 0x4, R132.reuse ;  /* 0x000000048f8e7825 */ /* 0x100fe200078e0084 */
[----:B------:R1:W5:Y:S03]  /*1eb0*/  LDG.E R210, desc[UR12][R144.64] ;  /* 0x0000000c90d27981 */ /* 0x000366000c1e1900 */
[--C-:B------:R-:W-:Y:S01]  /*1ec0*/  IMAD.WIDE.U32 R140, R141, 0x4, R132.reuse ;  /* 0x000000048d8c7825 */ /* 0x100fe200078e0084 */
[----:B------:R1:W5:Y:S03]  /*1ed0*/  LDG.E R7, desc[UR12][R142.64] ;  /* 0x0000000c8e077981 */ /* 0x000366000c1e1900 */
[--C-:B------:R-:W-:Y:S01]  /*1ee0*/  IMAD.WIDE.U32 R138, R139, 0x4, R132.reuse ;  /* 0x000000048b8a7825 */ /* 0x100fe200078e0084 */
[----:B------:R1:W5:Y:S03]  /*1ef0*/  LDG.E R6, desc[UR12][R140.64] ;  /* 0x0000000c8c067981 */ /* 0x000366000c1e1900 */
[----:B------:R-:W-:-:S04]  /*1f00*/  IMAD.WIDE.U32 R136, R137, 0x4, R132 ;  /* 0x0000000489887825 */ /* 0x000fc800078e0084 */
[--C-:B------:R-:W-:Y:S01]  /*1f10*/  IMAD.WIDE.U32 R134, R135, 0x4, R132.reuse ;  /* 0x0000000487867825 */ /* 0x100fe200078e0084 */
[----:B------:R1:W5:Y:S03]  /*1f20*/  LDG.E R4, desc[UR12][R136.64] ;  /* 0x0000000c88047981 */ /* 0x000366000c1e1900 */
[----:B------:R-:W-:Y:S01]  /*1f30*/  IMAD.WIDE.U32 R132, R5, 0x4, R132 ;  /* 0x0000000405847825 */ /* 0x000fe200078e0084 */
[----:B------:R1:W5:Y:S04]  /*1f40*/  LDG.E R214, desc[UR12][R134.64] ;  /* 0x0000000c86d67981 */ /* 0x000368000c1e1900 */
[----:B------:R1:W5:Y:S04]  /*1f50*/  LDG.E R5, desc[UR12][R138.64] ;  /* 0x0000000c8a057981 */ /* 0x000368000c1e1900 */
[----:B0-----:R1:W5:Y:S01]  /*1f60*/  LDG.E R2, desc[UR12][R132.64] ;  /* 0x0000000c84027981 */ /* 0x001362000c1e1900 */
[----:B------:R-:W-:Y:S05]  /*1f70*/  BRA `(.L_x_13556) ;  /* 0x0000000000d47947 */ /* 0x000fea0003800000 */
.L_x_13558:
[----:B------:R-:W1:Y:S01]  /*1f80*/  S2R R4, SR_TID.X ;  /* 0x0000000000047919 */ /* 0x000e620000002100 */
[----:B------:R-:W2:Y:S01]  /*1f90*/  LDC.64 R26, c[0x0][0x3b0] ;  /* 0x0000ec00ff1a7b82 */ /* 0x000ea20000000a00 */
[----:B0-----:R-:W-:Y:S01]  /*1fa0*/  IMAD R2, R10, UR15, RZ ;  /* 0x0000000f0a027c24 */ /* 0x001fe2000f8e02ff */
[C---:B------:R-:W-:Y:S02]  /*1fb0*/  IADD3 R39, PT, PT, R135.reuse, 0x200, RZ ;  /* 0x0000020087277810 */ /* 0x040fe40007ffe0ff */
[C---:B------:R-:W-:Y:S02]  /*1fc0*/  IADD3 R35, PT, PT, R135.reuse, 0x400, RZ ;  /* 0x0000040087237810 */ /* 0x040fe40007ffe0ff */
[----:B------:R-:W-:Y:S02]  /*1fd0*/  SHF.R.S32.HI R5, RZ, 0x1f, R2 ;  /* 0x0000001fff057819 */ /* 0x000fe40000011402 */
[----:B------:R-:W0:Y:S01]  /*1fe0*/  LDC.64 R24, c[0x0][0x438] ;  /* 0x00010e00ff187b82 */ /* 0x000e220000000a00 */
[----:B------:R-:W-:-:S02]  /*1ff0*/  IADD3 R41, PT, PT, R135, 0x100, RZ ;  /* 0x0000010087297810 */ /* 0x000fc40007ffe0ff */
[----:B------:R-:W-:Y:S02]  /*2000*/  LEA.HI R5, R5, R2, RZ, 0x2 ;  /* 0x0000000205057211 */ /* 0x000fe400078f10ff */
[C---:B------:R-:W-:Y:S02]  /*2010*/  IADD3 R37, PT, PT, R135.reuse, 0x300, RZ ;  /* 0x0000030087257810 */ /* 0x040fe40007ffe0ff */
[C---:B------:R-:W-:Y:S02]  /*2020*/  IADD3 R33, PT, PT, R135.reuse, 0x500, RZ ;  /* 0x0000050087217810 */ /* 0x040fe40007ffe0ff */
[----:B------:R-:W-:Y:S01]  /*2030*/  IADD3 R31, PT, PT, R135, 0x600, RZ ;  /* 0x00000600871f7810 */ /* 0x000fe20007ffe0ff */
[----:B--2---:R-:W-:-:S04]  /*2040*/  IMAD.WIDE.U32 R38, R39, 0x4, R26 ;  /* 0x0000000427267825 */ /* 0x004fc800078e001a */
[--C-:B------:R-:W-:Y:S01]  /*2050*/  IMAD.WIDE.U32 R34, R35, 0x4, R26.reuse ;  /* 0x0000000423227825 */ /* 0x100fe200078e001a */
[----:B------:R2:W5:Y:S01]  /*2060*/  LDG.E R210, desc[UR12][R38.64] ;  /* 0x0000000c26d27981 */ /* 0x000562000c1e1900 */
[----:B-1----:R-:W-:Y:S02]  /*2070*/  LEA.HI.SX32 R53, R5, R4, 0x1e ;  /* 0x0000000405357211 */ /* 0x002fe400078ff2ff */
[--C-:B------:R-:W-:Y:S01]  /*2080*/  IMAD.WIDE.U32 R40, R41, 0x4, R26.reuse ;  /* 0x0000000429287825 */ /* 0x100fe200078e001a */
[----:B------:R-:W-:Y:S01]  /*2090*/  IADD3 R5, PT, PT, R135, 0x700, RZ ;  /* 0x0000070087057810 */ /* 0x000fe20007ffe0ff */
[----:B------:R1:W5:Y:S01]  /*20a0*/  LDG.E R6, desc[UR12][R34.64] ;  /* 0x0000000c22067981 */ /* 0x000362000c1e1900 */
[----:B------:R-:W-:Y:S01]  /*20b0*/  IADD3 R49, PT, PT, R53, 0x100, RZ ;  /* 0x0000010035317810 */ /* 0x000fe20007ffe0ff */
[--C-:B------:R-:W-:Y:S01]  /*20c0*/  IMAD.WIDE.U32 R36, R37, 0x4, R26.reuse ;  /* 0x0000000425247825 */ /* 0x100fe200078e001a */
[C---:B------:R-:W-:Y:S01]  /*20d0*/  IADD3 R45, PT, PT, R53.reuse, 0x200, RZ ;  /* 0x00000200352d7810 */ /* 0x040fe20007ffe0ff */
[----:B------:R3:W5:Y:S01]  /*20e0*/  LDG.E R212, desc[UR12][R40.64] ;  /* 0x0000000c28d47981 */ /* 0x000762000c1e1900 */
[----:B------:R-:W-:Y:S01]  /*20f0*/  IADD3 R43, PT, PT, R53, 0x300, RZ ;  /* 0x00000300352b7810 */ /* 0x000fe20007ffe0ff */
[--C-:B------:R-:W-:Y:S01]  /*2100*/  IMAD.WIDE.U32 R32, R33, 0x4, R26.reuse ;  /* 0x0000000421207825 */ /* 0x100fe200078e001a */
[C---:B------:R-:W-:Y:S01]  /*2110*/  IADD3 R47, PT, PT, R53.reuse, 0x400, RZ ;  /* 0x00000400352f7810 */ /* 0x040fe20007ffe0ff */
[----:B------:R4:W5:Y:S01]  /*2120*/  LDG.E R7, desc[UR12][R36.64] ;  /* 0x0000000c24077981 */ /* 0x000962000c1e1900 */
[----:B--2---:R-:W-:Y:S01]  /*2130*/  IADD3 R39, PT, PT, R53, 0x500, RZ ;  /* 0x0000050035277810 */ /* 0x004fe20007ffe0ff */
[----:B------:R-:W-:Y:S01]  /*2140*/  IMAD.WIDE.U32 R28, R135, 0x4, R26 ;  /* 0x00000004871c7825 */ /* 0x000fe200078e001a */
[----:B------:R-:W-:-:S02]  /*2150*/  IADD3 R51, PT, PT, R53, 0x600, RZ ;  /* 0x0000060035337810 */ /* 0x000fc40007ffe0ff */
[----:B-1----:R-:W-:Y:S01]  /*2160*/  IADD3 R35, PT, PT, R53, 0x700, RZ ;  /* 0x0000070035237810 */ /* 0x002fe20007ffe0ff */
[--C-:B------:R-:W-:Y:S01]  /*2170*/  IMAD.WIDE.U32 R30, R31, 0x4, R26.reuse ;  /* 0x000000041f1e7825 */ /* 0x100fe200078e001a */
[----:B------:R-:W5:Y:S03]  /*2180*/  LDG.E R214, desc[UR12][R28.64] ;  /* 0x0000000c1cd67981 */ /* 0x000f66000c1e1900 */
[----:B------:R-:W-:Y:S01]  /*2190*/  IMAD.WIDE.U32 R26, R5, 0x4, R26 ;  /* 0x00000004051a7825 */ /* 0x000fe200078e001a */
[----:B------:R-:W5:Y:S03]  /*21a0*/  LDG.E R4, desc[UR12][R30.64] ;  /* 0x0000000c1e047981 */ /* 0x000f66000c1e1900 */
[--C-:B0-----:R-:W-:Y:S01]  /*21b0*/  IMAD.WIDE.U32 R52, R53, 0x10, R24.reuse ;  /* 0x0000001035347825 */ /* 0x101fe200078e0018 */
[----:B------:R0:W5:Y:S03]  /*21c0*/  LDG.E R5, desc[UR12][R32.64] ;  /* 0x0000000c20057981 */ /* 0x000166000c1e1900 */
[--C-:B------:R-:W-:Y:S01]  /*21d0*/  IMAD.WIDE.U32 R48, R49, 0x10, R24.reuse ;  /* 0x0000001031307825 */ /* 0x100fe200078e0018 */
[----:B------:R1:W5:Y:S03]  /*21e0*/  LDG.E R2, desc[UR12][R26.64] ;  /* 0x0000000c1a027981 */ /* 0x000366000c1e1900 */
[--C-:B------:R-:W-:Y:S01]  /*21f0*/  IMAD.WIDE.U32 R44, R45, 0x10, R24.reuse ;  /* 0x000000102d2c7825 */ /* 0x100fe200078e0018 */
[----:B------:R-:W5:Y:S03]  /*2200*/  LDG.E.128 R52, desc[UR12][R52.64] ;  /* 0x0000000c34347981 */ /* 0x000f66000c1e1d00 */
[----:B---3--:R-:W-:-:S04]  /*2210*/  IMAD.WIDE.U32 R40, R43, 0x10, R24 ;  /* 0x000000102b287825 */ /* 0x008fc800078e0018 */
[--C-:B----4-:R-:W-:Y:S02]  /*2220*/  IMAD.WIDE.U32 R36, R47, 0x10, R24.reuse ;  /* 0x000000102f247825 */ /* 0x110fe400078e0018 */
[----:B------:R-:W5:Y:S02]  /*2230*/  LDG.E.128 R44, desc[UR12][R44.64] ;  /* 0x0000000c2c2c7981 */ /* 0x000f64000c1e1d00 */
[--C-:B0-----:R-:W-:Y:S02]  /*2240*/  IMAD.WIDE.U32 R32, R39, 0x10, R24.reuse ;  /* 0x0000001027207825 */ /* 0x101fe400078e0018 */
[----:B------:R-:W5:Y:S02]  /*2250*/  LDG.E.128 R40, desc[UR12][R40.64] ;  /* 0x0000000c28287981 */ /* 0x000f64000c1e1d00 */
[--C-:B------:R-:W-:Y:S02]  /*2260*/  IMAD.WIDE.U32 R28, R51, 0x10, R24.reuse ;  /* 0x00000010331c7825 */ /* 0x100fe400078e0018 */
[----:B------:R-:W5:Y:S02]  /*2270*/  LDG.E.128 R48, desc[UR12][R48.64] ;  /* 0x0000000c30307981 */ /* 0x000f64000c1e1d00 */
[----:B------:R-:W-:-:S02]  /*2280*/  IMAD.WIDE.U32 R24, R35, 0x10, R24 ;  /* 0x0000001023187825 */ /* 0x000fc400078e0018 */
[----:B------:R-:W5:Y:S04]  /*2290*/  LDG.E.128 R36, desc[UR12][R36.64] ;  /* 0x0000000c24247981 */ /* 0x000f68000c1e1d00 */
[----:B------:R-:W5:Y:S04]  /*22a0*/  LDG.E.128 R32, desc[UR12][R32.64] ;  /* 0x0000000c20207981 */ /* 0x000f68000c1e1d00 */
[----:B------:R-:W5:Y:S04]  /*22b0*/  LDG.E.128 R28, desc[UR12][R28.64] ;  /* 0x0000000c1c1c7981 */ /* 0x000f68000c1e1d00 */
[----:B-1----:R-:W5:Y:S02]  /*22c0*/  LDG.E.128 R24, desc[UR12][R24.64] ;  /* 0x0000000c18187981 */ /* 0x002f64000c1e1d00 */
.L_x_13556:
[----:B-1----:R-:W0:Y:S01]  /*22d0*/  SHFL.DOWN PT, R132, R179, 0x10, 0x1f ;  /* 0x0a001f00b3847f89 */ /* 0x002e2200000e0000 */
        /* <DEDUP_REMOVED lines=31> */
.L_x_13560:
[----:B------:R-:W-:Y:S05]  /*24d0*/  BSYNC.RECONVERGENT B0 ;  /* 0x0000000000007941 */ /* 0x000fea0003800200 */
.L_x_13559:
        /* <DEDUP_REMOVED lines=65> */
.L_x_13563:
        /* <DEDUP_REMOVED lines=10> */
.L_x_13564:
        /* <DEDUP_REMOVED lines=10> */
.L_x_13565:
        /* <DEDUP_REMOVED lines=11> */
.L_x_13562:
        /* <DEDUP_REMOVED lines=16> */
[----:B------:R-:W-:Y:S01]  /*2be0*/  FSEL R127, R135, RZ, P0 ;  /* 0x000000ff877f7208 */ /* 0x000fe20000000000 */
[----:B------:R-:W-:Y:S06]  /*2bf0*/  @!P2 BRA `(.L_x_13567) ;  /* 0x000000000024a947 */ /* 0x000fec0003800000 */
        /* <DEDUP_REMOVED lines=9> */
.L_x_13567:
        /* <DEDUP_REMOVED lines=10> */
.L_x_13568:
        /* <DEDUP_REMOVED lines=10> */
.L_x_13569:
[----:B------:R-:W-:Y:S05]  /*2dd0*/  @!P2 BRA `(.L_x_13566) ;  /* 0x00000004004ca947 */ /* 0x000fea0003800000 */
[----:B------:R-:W-:Y:S01]  /*2de0*/  FMUL.FTZ R123, R127, UR17 ;  /* 0x000000117f7b7c20 */ /* 0x000fe20008410000 */
[----:B-----5:R-:W-:-:S03]  /*2df0*/  ISETP.GE.U32.AND P0, PT, R214, 0x1000000, PT ;  /* 0x01000000d600780c */ /* 0x020fc60003f06070 */
[----:B------:R-:W-:-:S05]  /*2e00*/  FMUL.FTZ R123, R123, UR16 ;  /* 0x000000107b7b7c20 */ /* 0x000fca0008410000 */
[----:B------:R-:W-:Y:S01]  /*2e10*/  SEL R123, R123, RZ, P0 ;  /* 0x000000ff7b7b7207 */ /* 0x000fe20000000000 */
[----:B------:R-:W-:Y:S06]  /*2e20*/  BRA `(.L_x_13566) ;  /* 0x0000000400387947 */ /* 0x000fec0003800000 */
.L_x_13561:
[----:B------:R-:W-:Y:S01]  /*2e30*/  UMOV UR4, UR8 ;  /* 0x0000000800047c82 */ /* 0x000fe20008000000 */
[----:B------:R-:W-:Y:S01]  /*2e40*/  UMOV UR5, UR9 ;  /* 0x0000000900057c82 */ /* 0x000fe20008000000 */
[----:B------:R-:W-:-:S04]  /*2e50*/  UISETP.NE.U32.AND UP0, UPT, UR4, URZ, UPT ;  /* 0x000000ff0400728c */ /* 0x000fc8000bf05070 */
[----:B------:R-:W-:-:S09]  /*2e60*/  UISETP.NE.AND.EX UP0, UPT, UR5, URZ, UPT, UP0 ;  /* 0x000000ff0500728c */ /* 0x000fd2000bf05300 */
[----:B------:R-:W-:Y:S05]  /*2e70*/  BRA.U UP0, `(.L_x_13570) ;  /* 0x0000000100947547 */ /* 0x000fea000b800000 */
[----:B------:R-:W0:Y:S01]  /*2e80*/  @P2 LDC.64 R132, c[0x0][0x408] ;  /* 0x00010200ff842b82 */ /* 0x000e220000000a00 */
[-CC-:B------:R-:W-:Y:S01]  /*2e90*/  @P3 FFMA.FTZ R139, R3, R143.reuse, R142.reuse ;  /* 0x0000008f038b3223 */ /* 0x180fe2000001008e */
[-CC-:B------:R-:W-:Y:S01]  /*2ea0*/  @P3 FFMA.FTZ R146, R12, R143.reuse, R142.reuse ;  /* 0x0000008f0c923223 */ /* 0x180fe2000001008e */
[----:B------:R-:W-:Y:S01]  /*2eb0*/  @P3 FFMA.FTZ R218, R15, R143, R142 ;  /* 0x0000008f0fda3223 */ /* 0x000fe2000001008e */
[----:B-----5:R-:W-:Y:S01]  /*2ec0*/  MOV R138, R52 ;  /* 0x00000034008a7202 */ /* 0x020fe20000000f00 */
[----:B------:R-:W-:Y:S01]  /*2ed0*/  @P3 FADD.FTZ R139, R0, -R139 ;  /* 0x8000008b008b3221 */ /* 0x000fe20000010000 */
[----:B------:R-:W-:Y:S01]  /*2ee0*/  @P3 FADD.FTZ R216, R11, -R146 ;  /* 0x800000920bd83221 */ /* 0x000fe20000010000 */
[----:B------:R-:W-:Y:S01]  /*2ef0*/  @P3 FADD.FTZ R145, R13, -R218 ;  /* 0x800000da0d913221 */ /* 0x000fe20000010000 */
[----:B------:R-:W1:Y:S01]  /*2f00*/  @P2 LDC.64 R134, c[0x0][0x408] ;  /* 0x00010200ff862b82 */ /* 0x000e620000000a00 */
[----:B------:R-:W-:Y:S01]  /*2f10*/  MOV R144, R53 ;  /* 0x0000003500907202 */ /* 0x000fe20000000f00 */
[C---:B------:R-:W-:Y:S01]  /*2f20*/  @P3 FFMA.FTZ R138, R8.reuse, R139, R52 ;  /* 0x0000008b088a3223 */ /* 0x040fe20000010034 */
[----:B------:R-:W-:Y:S01]  /*2f30*/  MOV R146, R54 ;  /* 0x0000003600927202 */ /* 0x000fe20000000f00 */
[C---:B------:R-:W-:Y:S01]  /*2f40*/  @P3 FFMA.FTZ R144, R8.reuse, R216, R53 ;  /* 0x000000d808903223 */ /* 0x040fe20000010035 */
[----:B------:R-:W-:Y:S01]  /*2f50*/  @P3 FFMA.FTZ R146, R8, R145, R54 ;  /* 0x0000009108923223 */ /* 0x000fe20000010036 */
[----:B------:R-:W-:-:S02]  /*2f60*/  @P2 LOP3.LUT P0, RZ, R214, 0xff, RZ, 0xc0, !PT ;  /* 0x000000ffd6ff2812 */ /* 0x000fc4000780c0ff */
[----:B------:R-:W2:Y:S01]  /*2f70*/  @P2 LDC.64 R136, c[0x0][0x408] ;  /* 0x00010200ff882b82 */ /* 0x000ea20000000a00 */
[C---:B------:R-:W-:Y:S02]  /*2f80*/  @P2 LOP3.LUT P1, RZ, R214.reuse, 0xff00, RZ, 0xc0, !PT ;  /* 0x0000ff00d6ff2812 */ /* 0x040fe4000782c0ff */
[----:B------:R-:W-:Y:S01]  /*2f90*/  @P2 LOP3.LUT P4, RZ, R214, 0xff0000, RZ, 0xc0, !PT ;  /* 0x00ff0000d6ff2812 */ /* 0x000fe2000788c0ff */
[----:B0-----:R-:W-:-:S04]  /*2fa0*/  @P2 FMUL.FTZ R133, R138, R133 ;  /* 0x000000858a852220 */ /* 0x001fc80000410000 */
[----:B------:R-:W-:Y:S01]  /*2fb0*/  @P2 FMUL.FTZ R132, R133, R132 ;  /* 0x0000008485842220 */ /* 0x000fe20000410000 */
[----:B-1----:R-:W-:-:S04]  /*2fc0*/  @P2 FMUL.FTZ R135, R144, R135 ;  /* 0x0000008790872220 */ /* 0x002fc80000410000 */
[----:B------:R-:W-:Y:S01]  /*2fd0*/  @P2 SEL R120, R132, RZ, P0 ;  /* 0x000000ff84782207 */ /* 0x000fe20000000000 */
[----:B------:R-:W-:Y:S01]  /*2fe0*/  @P2 FMUL.FTZ R134, R135, R134 ;  /* 0x0000008687862220 */ /* 0x000fe20000410000 */
[----:B--2---:R-:W-:-:S04]  /*2ff0*/  @P2 FMUL.FTZ R137, R146, R137 ;  /* 0x0000008992892220 */ /* 0x004fc80000410000 */
[----:B------:R-:W-:Y:S01]  /*3000*/  @P2 SEL R121, R134, RZ, P1 ;  /* 0x000000ff86792207 */ /* 0x000fe20000800000 */
        /* <DEDUP_REMOVED lines=12> */
.L_x_13570:
[----:B------:R-:W0:Y:S01]  /*30d0*/  @P2 LDC.64 R132, c[0x0][0x408] ;  /* 0x00010200ff842b82 */ /* 0x000e220000000a00 */
[C---:B-----5:R-:W-:Y:S01]  /*30e0*/  @P2 LOP3.LUT P0, RZ, R214.reuse, 0xff, RZ, 0xc0, !PT ;  /* 0x000000ffd6ff2812 */ /* 0x060fe2000780c0ff */
[-CC-:B------:R-:W-:Y:S01]  /*30f0*/  @P3 FFMA.FTZ R145, R3, R143.reuse, R142.reuse ;  /* 0x0000008f03913223 */ /* 0x180fe2000001008e */
[----:B------:R-:W-:Y:S01]  /*3100*/  @P2 LOP3.LUT P1, RZ, R214, 0xff00, RZ, 0xc0, !PT ;  /* 0x0000ff00d6ff2812 */ /* 0x000fe2000782c0ff */
[-CC-:B------:R-:W-:Y:S01]  /*3110*/  @P3 FFMA.FTZ R144, R12, R143.reuse, R142.reuse ;  /* 0x0000008f0c903223 */ /* 0x180fe2000001008e */
[C---:B------:R-:W-:Y:S01]  /*3120*/  @P2 LOP3.LUT P4, RZ, R214.reuse, 0xff0000, RZ, 0xc0, !PT ;  /* 0x00ff0000d6ff2812 */ /* 0x040fe2000788c0ff */
[-CC-:B------:R-:W-:Y:S01]  /*3130*/  @P3 FFMA.FTZ R146, R15, R143.reuse, R142.reuse ;  /* 0x0000008f0f923223 */ /* 0x180fe2000001008e */
[----:B------:R-:W-:Y:S01]  /*3140*/  @P2 ISETP.GE.U32.AND P5, PT, R214, 0x1000000, PT ;  /* 0x01000000d600280c */ /* 0x000fe20003fa6070 */
[----:B------:R-:W1:Y:S01]  /*3150*/  @P2 LDC.64 R134, c[0x0][0x408] ;  /* 0x00010200ff862b82 */ /* 0x000e620000000a00 */
[----:B------:R-:W-:Y:S01]  /*3160*/  @P3 FFMA.FTZ R214, R14, R143, R142 ;  /* 0x0000008f0ed63223 */ /* 0x000fe2000001008e */
[----:B------:R-:W-:Y:S01]  /*3170*/  @P3 FADD.FTZ R145, R0, -R145 ;  /* 0x8000009100913221 */ /* 0x000fe20000010000 */
[----:B------:R-:W-:Y:S01]  /*3180*/  @P3 FADD.FTZ R144, R11, -R144 ;  /* 0x800000900b903221 */ /* 0x000fe20000010000 */
[----:B------:R-:W-:Y:S01]  /*3190*/  @P3 FADD.FTZ R147, R13, -R146 ;  /* 0x800000920d933221 */ /* 0x000fe20000010000 */
[----:B------:R-:W-:Y:S01]  /*31a0*/  @P3 FADD.FTZ R214, R17, -R214 ;  /* 0x800000d611d63221 */ /* 0x000fe20000010000 */
[----:B------:R-:W-:-:S02]  /*31b0*/  MOV R127, R55 ;  /* 0x00000037007f7202 */ /* 0x000fc40000000f00 */
[----:B------:R-:W2:Y:S01]  /*31c0*/  @P2 LDC.64 R136, c[0x0][0x408] ;  /* 0x00010200ff882b82 */ /* 0x000ea20000000a00 */
[----:B------:R-:W-:Y:S01]  /*31d0*/  MOV R124, R52 ;  /* 0x00000034007c7202 */ /* 0x000fe20000000f00 */
[C---:B------:R-:W-:Y:S01]  /*31e0*/  @P3 FFMA.FTZ R127, R8.reuse, R214, R55 ;  /* 0x000000d6087f3223 */ /* 0x040fe20000010037 */
[----:B------:R-:W-:Y:S01]  /*31f0*/  MOV R125, R53 ;  /* 0x00000035007d7202 */ /* 0x000fe20000000f00 */
[C---:B------:R-:W-:Y:S01]  /*3200*/  @P3 FFMA.FTZ R124, R8.reuse, R145, R52 ;  /* 0x00000091087c3223 */ /* 0x040fe20000010034 */
[----:B------:R-:W-:Y:S01]  /*3210*/  MOV R126, R54 ;  /* 0x00000036007e7202 */ /* 0x000fe20000000f00 */
[C---:B------:R-:W-:Y:S01]  /*3220*/  @P3 FFMA.FTZ R125, R8.reuse, R144, R53 ;  /* 0x00000090087d3223 */ /* 0x040fe20000010035 */
[----:B------:R-:W-:Y:S01]  /*3230*/  @P3 FFMA.FTZ R126, R8, R147, R54 ;  /* 0x00000093087e3223 */ /* 0x000fe20000010036 */
[----:B------:R-:W3:Y:S01]  /*3240*/  @P2 LDC.64 R138, c[0x0][0x408] ;  /* 0x00010200ff8a2b82 */ /* 0x000ee20000000a00 */
[----:B0-----:R-:W-:-:S04]  /*3250*/  @P2 FMUL.FTZ R133, R127, R133 ;  /* 0x000000857f852220 */ /* 0x001fc80000410000 */
[----:B------:R-:W-:Y:S01]  /*3260*/  @P2 FMUL.FTZ R132, R133, R132 ;  /* 0x0000008485842220 */ /* 0x000fe20000410000 */
[----:B-1----:R-:W-:-:S04]  /*3270*/  @P2 FMUL.FTZ R135, R124, R135 ;  /* 0x000000877c872220 */ /* 0x002fc80000410000 */
[----:B------:R-:W-:Y:S01]  /*3280*/  @P2 SEL R123, R132, RZ, P5 ;  /* 0x000000ff847b2207 */ /* 0x000fe20002800000 */
[----:B------:R-:W-:Y:S01]  /*3290*/  @P2 FMUL.FTZ R134, R135, R134 ;  /* 0x0000008687862220 */ /* 0x000fe20000410000 */
[----:B--2---:R-:W-:-:S04]  /*32a0*/  @P2 FMUL.FTZ R137, R125, R137 ;  /* 0x000000897d892220 */ /* 0x004fc80000410000 */
[----:B------:R-:W-:Y:S01]  /*32b0*/  @P2 SEL R120, R134, RZ, P0 ;  /* 0x000000ff86782207 */ /* 0x000fe20000000000 */
[----:B------:R-:W-:Y:S01]  /*32c0*/  @P2 FMUL.FTZ R136, R137, R136 ;  /* 0x0000008889882220 */ /* 0x000fe20000410000 */
[----:B---3--:R-:W-:-:S04]  /*32d0*/  @P2 FMUL.FTZ R139, R126, R139 ;  /* 0x0000008b7e8b2220 */ /* 0x008fc80000410000 */
[----:B------:R-:W-:Y:S01]  /*32e0*/  @P2 SEL R121, R136, RZ, P1 ;  /* 0x000000ff88792207 */ /* 0x000fe20000800000 */
[----:B------:R-:W-:-:S05]  /*32f0*/  @P2 FMUL.FTZ R138, R139, R138 ;  /* 0x0000008a8b8a2220 */ /* 0x000fca0000410000 */
[----:B------:R-:W-:-:S07]  /*3300*/  @P2 SEL R122, R138, RZ, P4 ;  /* 0x000000ff8a7a2207 */ /* 0x000fce0002000000 */
.L_x_13566:
        /* <DEDUP_REMOVED lines=12> */
[----:B0-----:R-:W0:Y:S01]  /*33d0*/  @P2 LDC.64 R132, c[0x0][0x408] ;  /* 0x00010200ff842b82 */ /* 0x001e220000000a00 */
        /* <DEDUP_REMOVED lines=13> */
[----:B------:R-:W-:Y:S01]  /*34b0*/  @P3 FFMA.FTZ R138, R22, R143, R142 ;  /* 0x0000008f168a3223 */ /* 0x000fe2000001008e */
[C---:B------:R-:W-:Y:S01]  /*34c0*/  @P2 LOP3.LUT P4, RZ, R212.reuse, 0xff, RZ, 0xc0, !PT ;  /* 0x000000ffd4ff2812 */ /* 0x040fe2000788c0ff */
[----:B------:R-:W2:Y:S01]  /*34d0*/  @P2 LDC.64 R136, c[0x0][0x408] ;  /* 0x00010200ff882b82 */ /* 0x000ea20000000a00 */
[C---:B------:R-:W-:Y:S01]  /*34e0*/  @P2 LOP3.LUT P5, RZ, R212.reuse, 0xff00, RZ, 0xc0, !PT ;  /* 0x0000ff00d4ff2812 */ /* 0x040fe200078ac0ff */
[----:B------:R-:W-:Y:S01]  /*34f0*/  @P3 FADD.FTZ R138, R129, -R138 ;  /* 0x8000008a818a3221 */ /* 0x000fe20000010000 */
[----:B------:R-:W-:-:S02]  /*3500*/  @P2 LOP3.LUT P6, RZ, R212, 0xff0000, RZ, 0xc0, !PT ;  /* 0x00ff0000d4ff2812 */ /* 0x000fc400078cc0ff */
[----:B------:R-:W-:Y:S01]  /*3510*/  MOV R127, R51 ;  /* 0x00000033007f7202 */ /* 0x000fe20000000f00 */
[----:B------:R-:W-:Y:S01]  /*3520*/  @P3 FFMA.FTZ R127, R8, R138, R51 ;  /* 0x0000008a087f3223 */ /* 0x000fe20000010033 */
        /* <DEDUP_REMOVED lines=15> */
.L_x_13572:
        /* <DEDUP_REMOVED lines=37> */
.L_x_13571:
        /* <DEDUP_REMOVED lines=28> */
.L_x_13575:
        /* <DEDUP_REMOVED lines=10> */
.L_x_13576:
        /* <DEDUP_REMOVED lines=10> */
.L_x_13577:
[----:B------:R-:W-:Y:S05]  /*3b70*/  @!P2 BRA `(.L_x_13573) ;  /* 0x0000000000b4a947 */ /* 0x000fea0003800000 */
[----:B------:R-:W-:Y:S01]  /*3b80*/  FMUL.FTZ R123, R127, UR17 ;  /* 0x000000117f7b7c20 */ /* 0x000fe20008410000 */
[----:B-----5:R-:W-:-:S03]  /*3b90*/  ISETP.GE.U32.AND P4, PT, R212, 0x1000000, PT ;  /* 0x01000000d400780c */ /* 0x020fc60003f86070 */
[----:B------:R-:W-:-:S05]  /*3ba0*/  FMUL.FTZ R123, R123, UR16 ;  /* 0x000000107b7b7c20 */ /* 0x000fca0008410000 */
[----:B------:R-:W-:Y:S01]  /*3bb0*/  SEL R123, R123, RZ, P4 ;  /* 0x000000ff7b7b7207 */ /* 0x000fe20002000000 */
[----:B------:R-:W-:Y:S06]  /*3bc0*/  BRA `(.L_x_13573) ;  /* 0x0000000000a07947 */ /* 0x000fec0003800000 */
.L_x_13574:
        /* <DEDUP_REMOVED lines=10> */
.L_x_13578:
        /* <DEDUP_REMOVED lines=10> */
.L_x_13579:
        /* <DEDUP_REMOVED lines=10> */
.L_x_13580:
[----:B------:R-:W-:Y:S05]  /*3db0*/  @!P2 BRA `(.L_x_13573) ;  /* 0x000000000024a947 */ /* 0x000fea0003800000 */
[----:B0-----:R-:W-:Y:S01]  /*3dc0*/  FFMA.FTZ R132, R22, R143, R142 ;  /* 0x0000008f16847223 */ /* 0x001fe2000001008e */
        /* <DEDUP_REMOVED lines=8> */
.L_x_13573:
        /* <DEDUP_REMOVED lines=47> */
.L_x_13582:
        /* <DEDUP_REMOVED lines=37> */
.L_x_13581:
        /* <DEDUP_REMOVED lines=28> */
.L_x_13585:
        /* <DEDUP_REMOVED lines=10> */
.L_x_13586:
        /* <DEDUP_REMOVED lines=10> */
.L_x_13587:
[----:B------:R-:W-:Y:S05]  /*4690*/  @!P2 BRA `(.L_x_13583) ;  /* 0x0000000000b4a947 */ /* 0x000fea0003800000 */
[----:B------:R-:W-:Y:S01]  /*46a0*/  FMUL.FTZ R123, R127, UR17 ;  /* 0x000000117f7b7c20 */ /* 0x000fe20008410000 */
[----:B-----5:R-:W-:-:S03]  /*46b0*/  ISETP.GE.U32.AND P4, PT, R210, 0x1000000, PT ;  /* 0x01000000d200780c */ /* 0x020fc60003f86070 */
[----:B------:R-:W-:-:S05]  /*46c0*/  FMUL.FTZ R123, R123, UR16 ;  /* 0x000000107b7b7c20 */ /* 0x000fca0008410000 */
[----:B------:R-:W-:Y:S01]  /*46d0*/  SEL R123, R123, RZ, P4 ;  /* 0x000000ff7b7b7207 */ /* 0x000fe20002000000 */
[----:B------:R-:W-:Y:S06]  /*46e0*/  BRA `(.L_x_13583) ;  /* 0x0000000000a07947 */ /* 0x000fec0003800000 */
.L_x_13584:
        /* <DEDUP_REMOVED lines=10> */
.L_x_13588:
        /* <DEDUP_REMOVED lines=10> */
.L_x_13589:
        /* <DEDUP_REMOVED lines=10> */
.L_x_13590:
        /* <DEDUP_REMOVED lines=10> */
.L_x_13583:
        /* <DEDUP_REMOVED lines=27> */
[----:B------:R-:W-:Y:S01]  /*4b20*/  @P2 LOP3.LUT P5, RZ, R7, 0xff00, RZ, 0xc0, !PT ;  /* 0x0000ff0007ff2812 */ /* 0x000fe200078ac0ff */
        /* <DEDUP_REMOVED lines=19> */
.L_x_13592:
        /* <DEDUP_REMOVED lines=37> */
.L_x_13591:
        /* <DEDUP_REMOVED lines=28> */
.L_x_13595:
        /* <DEDUP_REMOVED lines=10> */
.L_x_13596:
        /* <DEDUP_REMOVED lines=10> */
.L_x_13597:
[----:B------:R-:W-:Y:S05]  /*51b0*/  @!P2 BRA `(.L_x_13593) ;  /* 0x0000000000b4a947 */ /* 0x000fea0003800000 */
[----:B------:R-:W-:Y:S01]  /*51c0*/  FMUL.FTZ R123, R127, UR17 ;  /* 0x000000117f7b7c20 */ /* 0x000fe20008410000 */
[----:B-----5:R-:W-:-:S03]  /*51d0*/  ISETP.GE.U32.AND P4, PT, R7, 0x1000000, PT ;  /* 0x010000000700780c */ /* 0x020fc60003f86070 */
[----:B------:R-:W-:-:S05]  /*51e0*/  FMUL.FTZ R123, R123, UR16 ;  /* 0x000000107b7b7c20 */ /* 0x000fca0008410000 */
[----:B------:R-:W-:Y:S01]  /*51f0*/  SEL R123, R123, RZ, P4 ;  /* 0x000000ff7b7b7207 */ /* 0x000fe20002000000 */
[----:B------:R-:W-:Y:S06]  /*5200*/  BRA `(.L_x_13593) ;  /* 0x0000000000a07947 */ /* 0x000fec0003800000 */
.L_x_13594:
        /* <DEDUP_REMOVED lines=10> */
.L_x_13598:
        /* <DEDUP_REMOVED lines=10> */
.L_x_13599:
        /* <DEDUP_REMOVED lines=10> */
.L_x_13600:
        /* <DEDUP_REMOVED lines=10> */
.L_x_13593:
[----:B0-----:R-:W0:Y:S01]  /*5490*/  @P0 LDC.64 R134, c[0x0][0x478] ;  /* 0x00011e00ff860b82 */ /* 0x001e220000000a00 */
[----:B-----5:R-:W-:Y:S02]  /*54a0*/  @P0 IADD3 R7, PT, PT, R140, 0x300, RZ ;  /* 0x000003008c070810 */ /* 0x020fe40007ffe0ff */
        /* <DEDUP_REMOVED lines=12> */
[----:B------:R-:W-:Y:S01]  /*5570*/  MOV R124, R36 ;  /* 0x00000024007c7202 */ /* 0x000fe20000000f00 */
        /* <DEDUP_REMOVED lines=32> */
.L_x_13602:
        /* <DEDUP_REMOVED lines=37> */
.L_x_13601:
        /* <DEDUP_REMOVED lines=28> */
.L_x_13605:
        /* <DEDUP_REMOVED lines=10> */
.L_x_13606:
        /* <DEDUP_REMOVED lines=10> */
.L_x_13607:
[----:B------:R-:W-:Y:S05]  /*5cd0*/  @!P2 BRA `(.L_x_13603) ;  /* 0x0000000000b4a947 */ /* 0x000fea0003800000 */
[----:B------:R-:W-:Y:S01]  /*5ce0*/  FMUL.FTZ R7, R127, UR17 ;  /* 0x000000117f077c20 */ /* 0x000fe20008410000 */
[----:B------:R-:W-:-:S03]  /*5cf0*/  ISETP.GE.U32.AND P4, PT, R6, 0x1000000, PT ;  /* 0x010000000600780c */ /* 0x000fc60003f86070 */
[----:B------:R-:W-:-:S05]  /*5d00*/  FMUL.FTZ R7, R7, UR16 ;  /* 0x0000001007077c20 */ /* 0x000fca0008410000 */
[----:B------:R-:W-:Y:S01]  /*5d10*/  SEL R123, R7, RZ, P4 ;  /* 0x000000ff077b7207 */ /* 0x000fe20002000000 */
[----:B------:R-:W-:Y:S06]  /*5d20*/  BRA `(.L_x_13603) ;  /* 0x0000000000a07947 */ /* 0x000fec0003800000 */
.L_x_13604:
        /* <DEDUP_REMOVED lines=9> */
[----:B0-----:R-:W-:-:S07]  /*5dc0*/  SEL R120, R7, RZ, P4 ;  /* 0x000000ff07787207 */ /* 0x001fce0002000000 */
.L_x_13608:
[----:B------:R-:W-:Y:S05]  /*5dd0*/  @!P2 BRA `(.L_x_13609) ;  /* 0x000000000024a947 */ /* 0x000fea0003800000 */
[----:B0-----:R-:W-:Y:S01]  /*5de0*/  FFMA.FTZ R132, R150, R143, R142 ;  /* 0x0000008f96847223 */ /* 0x001fe2000001008e */
        /* <DEDUP_REMOVED lines=8> */
.L_x_13609:
        /* <DEDUP_REMOVED lines=10> */
.L_x_13610:
[----:B------:R-:W-:Y:S05]  /*5f10*/  @!P2 BRA `(.L_x_13603) ;  /* 0x000000000024a947 */ /* 0x000fea0003800000 */
[----:B0-----:R-:W-:Y:S01]  /*5f20*/  FFMA.FTZ R132, R208, R143, R142 ;  /* 0x0000008fd0847223 */ /* 0x001fe2000001008e */
[----:B------:R-:W-:-:S03]  /*5f30*/  ISETP.GT.AND P4, PT, R9, RZ, PT ;  /* 0x000000ff0900720c */ /* 0x000fc60003f84270 */
[----:B------:R-:W-:-:S04]  /*5f40*/  FADD.FTZ R7, R211, -R132 ;  /* 0x80000084d3077221 */ /* 0x000fc80000010000 */
[----:B------:R-:W-:-:S05]  /*5f50*/  FMUL.FTZ R7, R8, R7 ;  /* 0x0000000708077220 */ /* 0x000fca0000410000 */
[----:B------:R-:W-:Y:S02]  /*5f60*/  FSEL R7, R7, RZ, P4 ;  /* 0x000000ff07077208 */ /* 0x000fe40002000000 */
[----:B------:R-:W-:-:S03]  /*5f70*/  ISETP.GE.U32.AND P4, PT, R6, 0x1000000, PT ;  /* 0x010000000600780c */ /* 0x000fc60003f86070 */
[----:B------:R-:W-:-:S04]  /*5f80*/  FMUL.FTZ R7, R7, UR17 ;  /* 0x0000001107077c20 */ /* 0x000fc80008410000 */
[----:B------:R-:W-:-:S05]  /*5f90*/  FMUL.FTZ R7, R7, UR16 ;  /* 0x0000001007077c20 */ /* 0x000fca0008410000 */
[----:B------:R-:W-:-:S07]  /*5fa0*/  SEL R123, R7, RZ, P4 ;  /* 0x000000ff077b7207 */ /* 0x000fce0002000000 */
.L_x_13603:
        /* <DEDUP_REMOVED lines=19> */
[C---:B------:R-:W-:Y:S01]  /*60e0*/  @P3 FFMA.FTZ R124, R8.reuse, R127, R32 ;  /* 0x0000007f087c3223 */ /* 0x040fe20000010020 */
[----:B------:R-:W-:Y:S01]  /*60f0*/  MOV R125, R33 ;  /* 0x00000021007d7202 */ /* 0x000fe20000000f00 */
[C---:B------:R-:W-:Y:S01]  /*6100*/  @P3 FFMA.FTZ R125, R8.reuse, R136, R33 ;  /* 0x00000088087d3223 */ /* 0x040fe20000010021 */
[----:B------:R-:W-:Y:S01]  /*6110*/  MOV R126, R34 ;  /* 0x00000022007e7202 */ /* 0x000fe20000000f00 */
[----:B------:R-:W-:Y:S01]  /*6120*/  @P3 FFMA.FTZ R126, R8, R137, R34 ;  /* 0x00000089087e3223 */ /* 0x000fe20000010022 */
[----:B------:R-:W-:-:S02]  /*6130*/  @P2 LOP3.LUT P4, RZ, R5, 0xff, RZ, 0xc0, !PT ;  /* 0x000000ff05ff2812 */ /* 0x000fc4000788c0ff */
[----:B------:R-:W2:Y:S01]  /*6140*/  @P2 LDC.64 R134, c[0x0][0x408] ;  /* 0x00010200ff862b82 */ /* 0x000ea20000000a00 */
[C---:B------:R-:W-:Y:S02]  /*6150*/  @P2 LOP3.LUT P5, RZ, R5.reuse, 0xff00, RZ, 0xc0, !PT ;  /* 0x0000ff0005ff2812 */ /* 0x040fe400078ac0ff */
[----:B------:R-:W-:Y:S02]  /*6160*/  @P2 LOP3.LUT P6, RZ, R5, 0xff0000, RZ, 0xc0, !PT ;  /* 0x00ff000005ff2812 */ /* 0x000fe400078cc0ff */
[----:B------:R-:W-:Y:S01]  /*6170*/  MOV R127, R35 ;  /* 0x00000023007f7202 */ /* 0x000fe20000000f00 */
[----:B0-----:R-:W-:-:S04]  /*6180*/  @P2 FMUL.FTZ R7, R124, R7 ;  /* 0x000000077c072220 */ /* 0x001fc80000410000 */
[----:B------:R-:W-:Y:S01]  /*6190*/  @P2 FMUL.FTZ R6, R7, R6 ;  /* 0x0000000607062220 */ /* 0x000fe20000410000 */
[----:B------:R-:W-:Y:S01]  /*61a0*/  @P3 FFMA.FTZ R7, R162, R143, R142 ;  /* 0x0000008fa2073223 */ /* 0x000fe2000001008e */
[----:B-1----:R-:W-:-:S03]  /*61b0*/  @P2 FMUL.FTZ R133, R125, R133 ;  /* 0x000000857d852220 */ /* 0x002fc60000410000 */
[----:B------:R-:W-:Y:S01]  /*61c0*/  @P3 FADD.FTZ R7, R160, -R7 ;  /* 0x80000007a0073221 */ /* 0x000fe20000010000 */
[----:B------:R-:W-:Y:S01]  /*61d0*/  @P2 SEL R120, R6, RZ, P4 ;  /* 0x000000ff06782207 */ /* 0x000fe20002000000 */
[----:B------:R-:W-:Y:S02]  /*61e0*/  @P2 FMUL.FTZ R132, R133, R132 ;  /* 0x0000008485842220 */ /* 0x000fe40000410000 */
[----:B------:R-:W-:Y:S01]  /*61f0*/  @P3 FFMA.FTZ R127, R8, R7, R35 ;  /* 0x00000007087f3223 */ /* 0x000fe20000010023 */
[----:B--2---:R-:W-:Y:S02]  /*6200*/  @P2 FMUL.FTZ R135, R126, R135 ;  /* 0x000000877e872220 */ /* 0x004fe40000410000 */
[----:B------:R-:W-:Y:S02]  /*6210*/  @P2 SEL R121, R132, RZ, P5 ;  /* 0x000000ff84792207 */ /* 0x000fe40002800000 */
        /* <DEDUP_REMOVED lines=8> */
.L_x_13612:
        /* <DEDUP_REMOVED lines=37> */
.L_x_13611:
        /* <DEDUP_REMOVED lines=28> */
.L_x_13615:
        /* <DEDUP_REMOVED lines=10> */
.L_x_13616:
        /* <DEDUP_REMOVED lines=10> */
.L_x_13617:
[----:B------:R-:W-:Y:S05]  /*67f0*/  @!P2 BRA `(.L_x_13613) ;  /* 0x0000000000b4a947 */ /* 0x000fea0003800000 */
[----:B------:R-:W-:Y:S01]  /*6800*/  FMUL.FTZ R6, R127, UR17 ;  /* 0x000000117f067c20 */ /* 0x000fe20008410000 */
[----:B------:R-:W-:-:S03]  /*6810*/  ISETP.GE.U32.AND P4, PT, R5, 0x1000000, PT ;  /* 0x010000000500780c */ /* 0x000fc60003f86070 */
[----:B------:R-:W-:-:S05]  /*6820*/  FMUL.FTZ R6, R6, UR16 ;  /* 0x0000001006067c20 */ /* 0x000fca0008410000 */
[----:B------:R-:W-:Y:S01]  /*6830*/  SEL R123, R6, RZ, P4 ;  /* 0x000000ff067b7207 */ /* 0x000fe20002000000 */
[----:B------:R-:W-:Y:S06]  /*6840*/  BRA `(.L_x_13613) ;  /* 0x0000000000a07947 */ /* 0x000fec0003800000 */
.L_x_13614:
        /* <DEDUP_REMOVED lines=10> */
.L_x_13618:
        /* <DEDUP_REMOVED lines=10> */
.L_x_13619:
        /* <DEDUP_REMOVED lines=10> */
.L_x_13620:
        /* <DEDUP_REMOVED lines=10> */
.L_x_13613:
        /* <DEDUP_REMOVED lines=47> */
.L_x_13622:
        /* <DEDUP_REMOVED lines=37> */
.L_x_13621:
        /* <DEDUP_REMOVED lines=28> */
.L_x_13625:
        /* <DEDUP_REMOVED lines=10> */
.L_x_13626:
        /* <DEDUP_REMOVED lines=10> */
.L_x_13627:
[----:B------:R-:W-:Y:S05]  /*7310*/  @!P2 BRA `(.L_x_13623) ;  /* 0x0000000000b4a947 */ /* 0x000fea0003800000 */
[----:B------:R-:W-:Y:S01]  /*7320*/  FMUL.FTZ R5, R127, UR17 ;  /* 0x000000117f057c20 */ /* 0x000fe20008410000 */
[----:B------:R-:W-:-:S03]  /*7330*/  ISETP.GE.U32.AND P4, PT, R4, 0x1000000, PT ;  /* 0x010000000400780c */ /* 0x000fc60003f86070 */
[----:B------:R-:W-:-:S05]  /*7340*/  FMUL.FTZ R5, R5, UR16 ;  /* 0x0000001005057c20 */ /* 0x000fca0008410000 */
[----:B------:R-:W-:Y:S01]  /*7350*/  SEL R123, R5, RZ, P4 ;  /* 0x000000ff057b7207 */ /* 0x000fe20002000000 */
[----:B------:R-:W-:Y:S06]  /*7360*/  BRA `(.L_x_13623) ;  /* 0x0000000000a07947 */ /* 0x000fec0003800000 */
.L_x_13624:
        /* <DEDUP_REMOVED lines=10> */
.L_x_13628:
        /* <DEDUP_REMOVED lines=10> */
.L_x_13629:
        /* <DEDUP_REMOVED lines=10> */
.L_x_13630:
[----:B------:R-:W-:Y:S05]  /*7550*/  @!P2 BRA `(.L_x_13623) ;  /* 0x000000000024a947 */ /* 0x000fea0003800000 */
[----:B------:R-:W-:Y:S01]  /*7560*/  FFMA.FTZ R5, R170, R143, R142 ;  /* 0x0000008faa057223 */ /* 0x000fe2000001008e */
[----:B------:R-:W-:-:S03]  /*7570*/  ISETP.GT.AND P4, PT, R9, RZ, PT ;  /* 0x000000ff0900720c */ /* 0x000fc60003f84270 */
[----:B------:R-:W-:-:S04]  /*7580*/  FADD.FTZ R5, R168, -R5 ;  /* 0x80000005a8057221 */ /* 0x000fc80000010000 */
[----:B------:R-:W-:-:S05]  /*7590*/  FMUL.FTZ R5, R8, R5 ;  /* 0x0000000508057220 */ /* 0x000fca0000410000 */
[----:B------:R-:W-:Y:S02]  /*75a0*/  FSEL R5, R5, RZ, P4 ;  /* 0x000000ff05057208 */ /* 0x000fe40002000000 */
[----:B------:R-:W-:-:S03]  /*75b0*/  ISETP.GE.U32.AND P4, PT, R4, 0x1000000, PT ;  /* 0x010000000400780c */ /* 0x000fc60003f86070 */
[----:B------:R-:W-:-:S04]  /*75c0*/  FMUL.FTZ R5, R5, UR17 ;  /* 0x0000001105057c20 */ /* 0x000fc80008410000 */
[----:B------:R-:W-:-:S05]  /*75d0*/  FMUL.FTZ R5, R5, UR16 ;  /* 0x0000001005057c20 */ /* 0x000fca0008410000 */
[----:B0-----:R-:W-:-:S07]  /*75e0*/  SEL R123, R5, RZ, P4 ;  /* 0x000000ff057b7207 */ /* 0x001fce0002000000 */
.L_x_13623:
        /* <DEDUP_REMOVED lines=47> */
.L_x_13632:
        /* <DEDUP_REMOVED lines=37> */
.L_x_13631:
        /* <DEDUP_REMOVED lines=13> */
[----:B------:R-:W-:Y:S01]  /*7c00*/  FMUL.FTZ R124, R8, R127 ;  /* 0x0000007f087c7220 */ /* 0x000fe20000410000 */
[----:B------:R-:W-:Y:S08]  /*7c10*/  @!P2 BRA `(.L_x_13635) ;  /* 0x000000000024a947 */ /* 0x000ff00003800000 */
        /* <DEDUP_REMOVED lines=9> */
.L_x_13635:
        /* <DEDUP_REMOVED lines=10> */
.L_x_13636:
        /* <DEDUP_REMOVED lines=10> */
.L_x_13637:
[----:B------:R-:W-:Y:S02]  /*7df0*/  FSEL R127, R5, RZ, P1 ;  /* 0x000000ff057f7208 */ /* 0x000fe40000800000 */
[----:B------:R-:W-:Y:S02]  /*7e00*/  FSEL R126, R126, RZ, P1 ;  /* 0x000000ff7e7e7208 */ /* 0x000fe40000800000 */
[----:B------:R-:W-:Y:S02]  /*7e10*/  FSEL R125, R125, RZ, P1 ;  /* 0x000000ff7d7d7208 */ /* 0x000fe40000800000 */
[----:B------:R-:W-:Y:S01]  /*7e20*/  FSEL R124, R124, RZ, P1 ;  /* 0x000000ff7c7c7208 */ /* 0x000fe20000800000 */
[----:B------:R-:W-:Y:S06]  /*7e30*/  @!P2 BRA `(.L_x_13633) ;  /* 0x0000000000b4a947 */ /* 0x000fec0003800000 */
[----:B------:R-:W-:Y:S01]  /*7e40*/  FMUL.FTZ R4, R127, UR17 ;  /* 0x000000117f047c20 */ /* 0x000fe20008410000 */
[----:B------:R-:W-:-:S03]  /*7e50*/  ISETP.GE.U32.AND P1, PT, R2, 0x1000000, PT ;  /* 0x010000000200780c */ /* 0x000fc60003f26070 */
[----:B------:R-:W-:-:S05]  /*7e60*/  FMUL.FTZ R4, R4, UR16 ;  /* 0x0000001004047c20 */ /* 0x000fca0008410000 */
[----:B------:R-:W-:Y:S01]  /*7e70*/  SEL R123, R4, RZ, P1 ;  /* 0x000000ff047b7207 */ /* 0x000fe20000800000 */
[----:B------:R-:W-:Y:S06]  /*7e80*/  BRA `(.L_x_13633) ;  /* 0x0000000000a07947 */ /* 0x000fec0003800000 */
.L_x_13634:
[----:B0-----:R-:W0:Y:S01]  /*7e90*/  @P2 LDC.64 R4, c[0x0][0x408] ;  /* 0x00010200ff042b82 */ /* 0x001e220000000a00 */
[----:B------:R-:W-:Y:S01]  /*7ea0*/  FFMA.FTZ R7, R178, R143, R142 ;  /* 0x0000008fb2077223 */ /* 0x000fe2000001008e */
[----:B------:R-:W-:-:S03]  /*7eb0*/  ISETP.GT.AND P1, PT, R9, RZ, PT ;  /* 0x000000ff0900720c */ /* 0x000fc60003f24270 */
[----:B------:R-:W-:-:S04]  /*7ec0*/  FADD.FTZ R7, R176, -R7 ;  /* 0x80000007b0077221 */ /* 0x000fc80000010000 */
[----:B------:R-:W-:-:S05]  /*7ed0*/  FMUL.FTZ R7, R8, R7 ;  /* 0x0000000708077220 */ /* 0x000fca0000410000 */
[----:B------:R-:W-:Y:S02]  /*7ee0*/  FSEL R6, R7, RZ, P1 ;  /* 0x000000ff07067208 */ /* 0x000fe40000800000 */
[----:B------:R-:W-:-:S03]  /*7ef0*/  @P2 ISETP.GE.U32.AND P1, PT, R2, 0x1000000, PT ;  /* 0x010000000200280c */ /* 0x000fc60003f26070 */
[----:B0-----:R-:W-:-:S04]  /*7f00*/  @P2 FMUL.FTZ R5, R6, R5 ;  /* 0x0000000506052220 */ /* 0x001fc80000410000 */
[----:B------:R-:W-:Y:S01]  /*7f10*/  @P2 FMUL.FTZ R4, R5, R4 ;  /* 0x0000000405042220 */ /* 0x000fe20000410000 */
        /* <DEDUP_REMOVED lines=10> */
.L_x_13638:
        /* <DEDUP_REMOVED lines=10> */
.L_x_13639:
        /* <DEDUP_REMOVED lines=10> */
.L_x_13640:
[----:B------:R-:W-:-:S07]  /*8100*/  @P2 SEL R123, R4, RZ, P1 ;  /* 0x000000ff047b2207 */ /* 0x000fce0000800000 */
.L_x_13633:
        /* <DEDUP_REMOVED lines=13> */
.L_x_13554:
        /* <DEDUP_REMOVED lines=25> */
.L_x_13642:
        /* <DEDUP_REMOVED lines=9> */
.L_x_15751:


//--------------------- .text._ZN10layer_norm13ln_bwd_kernelINS_13Kernel_traitsI6__halfffffjLj8192ELj1ELj1ELj8ELj16ENS_18Kernel_traits_baseILj8192ES2_ffffjLj256EEEEELb1ELb1ELb0ELb0EEEvNS_9BwdParamsE --------------------------
	.section	.text._ZN10layer_norm13ln_bwd_kernelINS_13Kernel_traitsI6__halfffffjLj8192ELj1ELj1ELj8ELj16ENS_18Kernel_traits_baseILj8192ES2_ffffjLj256EEEEELb1ELb1ELb0ELb0EEEvNS_9BwdParamsE,"ax",@progbits
	.align	128
        .global         _ZN10layer_norm13ln_bwd_kernelINS_13Kernel_traitsI6__halfffffjLj8192ELj1ELj1ELj8ELj16ENS_18Kernel_traits_baseILj8192ES2_ffffjLj256EEEEELb1ELb1ELb0ELb0EEEvNS_9BwdParamsE
        .type           _ZN10layer_norm13ln_bwd_kernelINS_13Kernel_traitsI6__halfffffjLj8192ELj1ELj1ELj8ELj16ENS_18Kernel_traits_baseILj8192ES2_ffffjLj256EEEEELb1ELb1ELb0ELb0EEEvNS_9BwdParamsE,@function
        .size           _ZN10layer_norm13ln_bwd_kernelINS_13Kernel_traitsI6__halfffffjLj8192ELj1ELj1ELj8ELj16ENS_18Kernel_traits_baseILj8192ES2_ffffjLj256EEEEELb1ELb1ELb0ELb0EEEvNS_9BwdParamsE,(.L_x_15752 - _ZN10layer_norm13ln_bwd_kernelINS_13Kernel_traitsI6__halfffffjLj8192ELj1ELj1ELj8ELj16ENS_18Kernel_traits_baseILj8192ES2_ffffjLj256EEEEELb1ELb1ELb0ELb0EEEvNS_9BwdParamsE)
        .other          _ZN10layer_norm13ln_bwd_kernelINS_13Kernel_traitsI6__halfffffjLj8192ELj1ELj1ELj8ELj16ENS_18Kernel_traits_baseILj8192ES2_ffffjLj256EEEEELb1ELb1ELb0ELb0EEEvNS_9BwdParamsE,@"STO_CUDA_ENTRY STV_DEFAULT"
_ZN10layer_norm13ln_bwd_kernelINS_13Kernel_traitsI6__halfffffjLj8192ELj1ELj1ELj8ELj16ENS_18Kernel_traits_baseILj8192ES2_ffffjLj256EEEEELb1ELb1ELb0ELb0EEEvNS_9BwdParamsE:
.text._ZN10layer_norm13ln_bwd_kernelINS_13Kernel_traitsI6__halfffffjLj8192ELj1ELj1ELj8ELj16ENS_18Kernel_traits_baseILj8192ES2_ffffjLj256EEEEELb1ELb1ELb0ELb0EEEvNS_9BwdParamsE:
        /* <DEDUP_REMOVED lines=16> */
[C---:B------:R-:W-:Y:S02]  /*0100*/  ISETP.GE.U32.AND P1, PT, R176.reuse, 0x400, PT ;  /* 0x00000400b000780c */ /* 0x040fe40003f26070 */
[C---:B------:R-:W-:Y:S02]  /*0110*/  ISETP.GE.U32.AND P2, PT, R176.reuse, 0x500, PT ;  /* 0x00000500b000780c */ /* 0x040fe40003f46070 */
[----:B------:R-:W-:Y:S02]  /*0120*/  P2R R240, PR, RZ, 0x8 ;  /* 0x00000008fff07803 */ /* 0x000fe40000000000 */
[C---:B------:R-:W-:Y:S01]  /*0130*/  ISETP.GE.U32.AND P4, PT, R176.reuse, 0x700, PT ;  /* 0x00000700b000780c */ /* 0x040fe20003f86070 */
[----:B------:R-:W2:Y:S01]  /*0140*/  @P3 LDC.64 R24, c[0x0][0x3d0] ;  /* 0x0000f400ff183b82 */ /* 0x000ea20000000a00 */
[----:B------:R-:W-:-:S02]  /*0150*/  ISETP.GE.U32.AND P5, PT, R176, 0x800, PT ;  /* 0x00000800b000780c */ /* 0x000fc40003fa6070 */
[----:B------:R-:W-:Y:S02]  /*0160*/  P2R R241, PR, RZ, 0x40 ;  /* 0x00000040fff17803 */ /* 0x000fe40000000000 */
[----:B------:R-:W-:Y:S01]  /*0170*/  P2R R0, PR, RZ, 0x40 ;  /* 0x00000040ff007803 */ /* 0x000fe20000000000 */
[----:B-1----:R-:W-:Y:S01]  /*0180*/  UISETP.GE.AND UP0, UPT, UR7, UR4, UPT ;  /* 0x000000040700728c */ /* 0x002fe2000bf06270 */
[----:B------:R-:W-:Y:S01]  /*0190*/  P2R R239, PR, RZ, 0x20 ;  /* 0x00000020ffef7803 */ /* 0x000fe20000000000 */
[----:B------:R-:W1:Y:S08]  /*01a0*/  @P3 LDC.64 R28, c[0x0][0x3e8] ;  /* 0x0000fa00ff1c3b82 */ /* 0x000e700000000a00 */
[----:B------:R-:W3:Y:S08]  /*01b0*/  @P6 LDC.64 R32, c[0x0][0x3d0] ;  /* 0x0000f400ff206b82 */ /* 0x000ef00000000a00 */
[----:B------:R-:W4:Y:S01]  /*01c0*/  @P6 LDC.64 R34, c[0x0][0x3e8] ;  /* 0x0000fa00ff226b82 */ /* 0x000f220000000a00 */
[----:B--2---:R-:W-:-:S07]  /*01d0*/  @P3 IMAD.WIDE.U32 R24, R61, 0x8, R24 ;  /* 0x000000083d183825 */ /* 0x004fce00078e0018 */
[----:B------:R-:W2:Y:S01]  /*01e0*/  @P0 LDC.64 R36, c[0x0][0x3d0] ;  /* 0x0000f400ff240b82 */ /* 0x000ea20000000a00 */
[C---:B-1----:R-:W-:Y:S01]  /*01f0*/  @P3 IMAD.WIDE.U32 R28, R61.reuse, 0x8, R28 ;  /* 0x000000083d1c3825 */ /* 0x042fe200078e001c */
[----:B------:R-:W-:Y:S02]  /*0200*/  @P3 LOP3.LUT R61, R61, 0x100, RZ, 0xfc, !PT ;  /* 0x000001003d3d3812 */ /* 0x000fe400078efcff */
[----:B------:R-:W-:-:S04]  /*0210*/  ISETP.GE.U32.AND P3, PT, R176, 0x600, PT ;  /* 0x00000600b000780c */ /* 0x000fc80003f66070 */
[----:B------:R-:W1:Y:S01]  /*0220*/  @P0 LDC.64 R38, c[0x0][0x3e8] ;  /* 0x0000fa00ff260b82 */ /* 0x000e620000000a00 */
[----:B---3--:R-:W-:-:S07]  /*0230*/  @P6 IMAD.WIDE.U32 R32, R61, 0x8, R32 ;  /* 0x000000083d206825 */ /* 0x008fce00078e0020 */
[----:B------:R-:W3:Y:S01]  /*0240*/  @P1 LDC.64 R40, c[0x0][0x3d0] ;  /* 0x0000f400ff281b82 */ /* 0x000ee20000000a00 */
[C---:B----4-:R-:W-:Y:S01]  /*0250*/  @P6 IMAD.WIDE.U32 R34, R61.reuse, 0x8, R34 ;  /* 0x000000083d226825 */ /* 0x050fe200078e0022 */
[----:B------:R-:W-:Y:S02]  /*0260*/  @P6 IADD3 R61, PT, PT, R61, 0x100, RZ ;  /* 0x000001003d3d6810 */ /* 0x000fe40007ffe0ff */
[----:B------:R-:W-:-:S04]  /*0270*/  ISETP.NE.AND P6, PT, R240, RZ, PT ;  /* 0x000000fff000720c */ /* 0x000fc80003fc5270 */
[----:B------:R-:W4:Y:S01]  /*0280*/  @P1 LDC.64 R42, c[0x0][0x3e8] ;  /* 0x0000fa00ff2a1b82 */ /* 0x000f220000000a00 */
[C---:B--2---:R-:W-:Y:S01]  /*0290*/  @P0 IMAD.WIDE.U32 R36, R61.reuse, 0x8, R36 ;  /* 0x000000083d240825 */ /* 0x044fe200078e0024 */
[----:B------:R-:W-:Y:S02]  /*02a0*/  CS2R R124, SRZ ;  /* 0x00000000007c7805 */ /* 0x000fe4000001ff00 */
[----:B------:R-:W-:Y:S02]  /*02b0*/  CS2R R126, SRZ ;  /* 0x00000000007e7805 */ /* 0x000fe4000001ff00 */
[----:B------:R-:W-:Y:S02]  /*02c0*/  CS2R R120, SRZ ;  /* 0x0000000000787805 */ /* 0x000fe4000001ff00 */
[----:B------:R-:W-:Y:S01]  /*02d0*/  CS2R R122, SRZ ;  /* 0x00000000007a7805 */ /* 0x000fe2000001ff00 */
[----:B0-----:R-:W5:Y:S01]  /*02e0*/  @P0 LDG.E.64 R128, desc[UR12][R36.64] ;  /* 0x0000000c24800981 */ /* 0x001f62000c1e1b00 */
[----:B------:R-:W0:Y:S01]  /*02f0*/  @P2 LDC.64 R44, c[0x0][0x3d0] ;  /* 0x0000f400ff2c2b82 */ /* 0x000e220000000a00 */
[C---:B-1----:R-:W-:Y:S01]  /*0300*/  @P0 IMAD.WIDE.U32 R38, R61.reuse, 0x8, R38 ;  /* 0x000000083d260825 */ /* 0x042fe200078e0026 */
[----:B------:R-:W-:Y:S01]  /*0310*/  @P0 IADD3 R61, PT, PT, R61, 0x100, RZ ;  /* 0x000001003d3d0810 */ /* 0x000fe20007ffe0ff */
[----:B------:R1:W5:Y:S04]  /*0320*/  @P6 LDG.E.64 R26, desc[UR12][R24.64] ;  /* 0x0000000c181a6981 */ /* 0x000368000c1e1b00 */
[----:B------:R2:W5:Y:S01]  /*0330*/  @P6 LDG.E.64 R2, desc[UR12][R28.64] ;  /* 0x0000000c1c026981 */ /* 0x000562000c1e1b00 */
[----:B------:R-:W1:Y:S01]  /*0340*/  @P2 LDC.64 R46, c[0x0][0x3e8] ;  /* 0x0000fa00ff2e2b82 */ /* 0x000e620000000a00 */
[----:B---3--:R-:W-:-:S07]  /*0350*/  @P1 IMAD.WIDE.U32 R40, R61, 0x8, R40 ;  /* 0x000000083d281825 */ /* 0x008fce00078e0028 */
[----:B------:R-:W3:Y:S01]  /*0360*/  @P3 LDC.64 R48, c[0x0][0x3d0] ;  /* 0x0000f400ff303b82 */ /* 0x000ee20000000a00 */
[C---:B----4-:R-:W-:Y:S01]  /*0370*/  @P1 IMAD.WIDE.U32 R42, R61.reuse, 0x8, R42 ;  /* 0x000000083d2a1825 */ /* 0x050fe200078e002a */
[----:B------:R-:W-:Y:S01]  /*0380*/  @P1 IADD3 R61, PT, PT, R61, 0x100, RZ ;  /* 0x000001003d3d1810 */ /* 0x000fe20007ffe0ff */
[----:B------:R-:W5:Y:S05]  /*0390*/  @P0 LDG.E.64 R6, desc[UR12][R38.64] ;  /* 0x0000000c26060981 */ /* 0x000f6a000c1e1b00 */
[----:B------:R-:W4:Y:S01]  /*03a0*/  @P3 LDC.64 R50, c[0x0][0x3e8] ;  /* 0x0000fa00ff323b82 */ /* 0x000f220000000a00 */
[----:B0-----:R-:W-:-:S07]  /*03b0*/  @P2 IMAD.WIDE.U32 R44, R61, 0x8, R44 ;  /* 0x000000083d2c2825 */ /* 0x001fce00078e002c */
[----:B------:R-:W0:Y:S01]  /*03c0*/  @P4 LDC.64 R52, c[0x0][0x3d0] ;  /* 0x0000f400ff344b82 */ /* 0x000e220000000a00 */
[C---:B-1----:R-:W-:Y:S01]  /*03d0*/  @P2 IMAD.WIDE.U32 R46, R61.reuse, 0x8, R46 ;  /* 0x000000083d2e2825 */ /* 0x042fe200078e002e */
[----:B------:R-:W-:Y:S01]  /*03e0*/  @P2 IADD3 R61, PT, PT, R61, 0x100, RZ ;  /* 0x000001003d3d2810 */ /* 0x000fe20007ffe0ff */
[----:B------:R-:W5:Y:S05]  /*03f0*/  @P1 LDG.E.64 R130, desc[UR12][R40.64] ;  /* 0x0000000c28821981 */ /* 0x000f6a000c1e1b00 */
[----:B------:R-:W1:Y:S08]  /*0400*/  @P4 LDC.64 R54, c[0x0][0x3e8] ;  /* 0x0000fa00ff364b82 */ /* 0x000e700000000a00 */
        /* <DEDUP_REMOVED lines=8> */
[C---:B0-----:R-:W-:Y:S01]  /*0490*/  @P4 IMAD.WIDE.U32 R52, R61.reuse, 0x8, R52 ;  /* 0x000000083d344825 */ /* 0x041fe200078e0034 */
[----:B------:R-:W5:Y:S03]  /*04a0*/  @P2 LDG.E.64 R12, desc[UR12][R46.64] ;  /* 0x0000000c2e0c2981 */ /* 0x000f66000c1e1b00 */
[C---:B-1----:R-:W-:Y:S01]  /*04b0*/  @P4 IMAD.WIDE.U32 R54, R61.reuse, 0x8, R54 ;  /* 0x000000083d364825 */ /* 0x042fe200078e0036 */
        /* <DEDUP_REMOVED lines=75> */
[----:B------:R-:W-:Y:S01]  /*0970*/  SHF.R.U64 R32, R128, 0x10, R129 ;  /* 0x0000001080207819 */ /* 0x000fe20000001281 */
[----:B0-----:R-:W-:Y:S01]  /*0980*/  UISETP.NE.U32.AND UP0, UPT, UR4, URZ, UPT ;  /* 0x000000ff0400728c */ /* 0x001fe2000bf05070 */
[----:B------:R-:W-:Y:S01]  /*0990*/  MOV R247, R10 ;  /* 0x0000000a00f77202 */ /* 0x000fe20000000f00 */
[----:B------:R-:W-:Y:S01]  /*09a0*/  STL.S16 [R1+0xa], R27 ;  /* 0x00000a1b01007387 */ /* 0x000fe20000100600 */
[----:B------:R-:W-:Y:S02]  /*09b0*/  MOV R245, R16 ;  /* 0x0000001000f57202 */ /* 0x000fe40000000f00 */
[----:B------:R-:W-:-:S02]  /*09c0*/  CS2R R118, SRZ ;  /* 0x0000000000767805 */ /* 0x000fc4000001ff00 */
[----:B------:R-:W-:Y:S01]  /*09d0*/  MOV R243, R20 ;  /* 0x0000001400f37202 */ /* 0x000fe20000000f00 */
[----:B------:R-:W-:Y:S01]  /*09e0*/  STL.S16 [R1+0x8], R28 ;  /* 0x0000081c01007387 */ /* 0x000fe20000100600 */
[----:B------:R-:W-:Y:S02]  /*09f0*/  MOV R238, R2 ;  /* 0x0000000200ee7202 */ /* 0x000fe40000000f00 */
[----:B------:R-:W-:Y:S02]  /*0a00*/  CS2R R112, SRZ ;  /* 0x0000000000707805 */ /* 0x000fe4000001ff00 */
        /* <DEDUP_REMOVED lines=13> */
[----:B------:R0:W-:Y:S01]  /*0ae0*/  STL.S16 [R1], R32 ;  /* 0x0000002001007387 */ /* 0x0001e20000100600 */
        /* <DEDUP_REMOVED lines=66> */
[----:B------:R-:W-:Y:S02]  /*0f10*/  SHF.R.U32.HI R17, RZ, 0x10, R17 ;  /* 0x00000010ff117819 */ /* 0x000fe40000011611 */
[----:B------:R-:W-:Y:S02]  /*0f20*/  CS2R R42, SRZ ;  /* 0x00000000002a7805 */ /* 0x000fe4000001ff00 */
[----:B------:R-:W-:Y:S02]  /*0f30*/  SHF.R.U32.HI R21, RZ, 0x10, R21 ;  /* 0x00000010ff157819 */ /* 0x000fe40000011615 */
[----:B------:R-:W-:Y:S02]  /*0f40*/  CS2R R38, SRZ ;  /* 0x0000000000267805 */ /* 0x000fe4000001ff00 */
[----:B------:R-:W-:Y:S01]  /*0f50*/  SHF.R.U32.HI R3, RZ, 0x10, R3 ;  /* 0x00000010ff037819 */ /* 0x000fe20000011603 */
[----:B------:R-:W-:Y:S01]  /*0f60*/  UISETP.NE.AND.EX UP0, UPT, UR5, URZ, UPT, UP0 ;  /* 0x000000ff0500728c */ /* 0x000fe2000bf05300 */
[----:B------:R-:W-:Y:S01]  /*0f70*/  SHF.R.U32.HI R5, RZ, 0x10, R5 ;  /* 0x00000010ff057819 */ /* 0x000fe20000011605 */
[----:B------:R-:W-:Y:S01]  /*0f80*/  UPLOP3.LUT UP2, UPT, UPT, UPT, UPT, 0x40, 0x4 ;  /* 0x000000000004789c */ /* 0x000fe20003f4e870 */
[----:B------:R-:W-:Y:S01]  /*0f90*/  SHF.R.U32.HI R7, RZ, 0x10, R7 ;  /* 0x00000010ff077819 */ /* 0x000fe20000011607 */
[----:B------:R-:W1:Y:S01]  /*0fa0*/  LDCU UR24, c[0x0][0x408] ;  /* 0x00008100ff1877ac */ /* 0x000e620008000800 */
[----:B------:R-:W-:-:S02]  /*0fb0*/  SHF.R.U32.HI R9, RZ, 0x10, R9 ;  /* 0x00000010ff097819 */ /* 0x000fc40000011609 */
[----:B------:R-:W-:Y:S01]  /*0fc0*/  SHF.R.U32.HI R13, RZ, 0x10, R13 ;  /* 0x00000010ff0d7819 */ /* 0x000fe2000001160d */
[----:B------:R-:W2:Y:S01]  /*0fd0*/  LDCU UR6, c[0x0][0x388] ;  /* 0x00007100ff0677ac */ /* 0x000ea20008000800 */
[----:B------:R-:W-:Y:S02]  /*0fe0*/  SHF.R.U32.HI R15, RZ, 0x10, R15 ;  /* 0x00000010ff0f7819 */ /* 0x000fe4000001160f */
[----:B------:R-:W-:Y:S01]  /*0ff0*/  SHF.R.U32.HI R19, RZ, 0x10, R19 ;  /* 0x00000010ff137819 */ /* 0x000fe20000011613 */
[----:B------:R-:W3:Y:S01]  /*1000*/  LDCU.U8 UR18, c[0x0][0x410] ;  /* 0x00008200ff1277ac */ /* 0x000ee20008000000 */
[----:B------:R-:W-:Y:S02]  /*1010*/  SHF.R.U32.HI R23, RZ, 0x10, R23 ;  /* 0x00000010ff177819 */ /* 0x000fe40000011617 */
[----:B------:R-:W-:Y:S02]  /*1020*/  PRMT R252, R33, 0x5410, R252 ;  /* 0x0000541021fc7816 */ /* 0x000fe400000000fc */
[----:B0-----:R-:W-:-:S02]  /*1030*/  CS2R R32, SRZ ;  /* 0x0000000000207805 */ /* 0x001fc4000001ff00 */
[----:B------:R-:W-:Y:S01]  /*1040*/  PRMT R251, R34, 0x5410, R251 ;  /* 0x0000541022fb7816 */ /* 0x000fe200000000fb */
[----:B------:R-:W0:Y:S01]  /*1050*/  LDCU UR19, c[0x0][0x400] ;  /* 0x00008000ff1377ac */ /* 0x000e220008000800 */
[----:B------:R-:W-:Y:S02]  /*1060*/  PRMT R250, R35, 0x5410, R250 ;  /* 0x0000541023fa7816 */ /* 0x000fe400000000fa */
[----:B------:R-:W-:Y:S02]  /*1070*/  CS2R R34, SRZ ;  /* 0x0000000000227805 */ /* 0x000fe4000001ff00 */
[----:B------:R-:W-:Y:S01]  /*1080*/  PRMT R249, R36, 0x5410, R249 ;  /* 0x0000541024f97816 */ /* 0x000fe200000000f9 */
[----:B------:R-:W4:Y:S01]  /*1090*/  LDCU.64 UR22, c[0x0][0x478] ;  /* 0x00008f00ff1677ac */ /* 0x000f220008000a00 */
[----:B------:R-:W-:Y:S02]  /*10a0*/  PRMT R248, R37, 0x5410, R248 ;  /* 0x0000541025f87816 */ /* 0x000fe400000000f8 */
[----:B------:R-:W-:-:S02]  /*10b0*/  CS2R R36, SRZ ;  /* 0x0000000000247805 */ /* 0x000fc4000001ff00 */
[----:B------:R-:W-:Y:S01]  /*10c0*/  PRMT R247, R10, 0x5410, R247 ;  /* 0x000054100af77816 */ /* 0x000fe200000000f7 */
[----:B------:R-:W0:Y:S01]  /*10d0*/  LDCU.64 UR20, c[0x0][0x438] ;  /* 0x00008700ff1477ac */ /* 0x000e220008000a00 */
[----:B------:R-:W-:Y:S02]  /*10e0*/  PRMT R246, R11, 0x5410, R246 ;  /* 0x000054100bf67816 */ /* 0x000fe400000000f6 */
[----:B------:R-:W-:Y:S01]  /*10f0*/  PRMT R245, R16, 0x5410, R245 ;  /* 0x0000541010f57816 */ /* 0x000fe200000000f5 */
[----:B------:R-:W0:Y:S01]  /*1100*/  LDCU.128 UR8, c[0x0][0x3c0] ;  /* 0x00007800ff0877ac */ /* 0x000e220008000c00 */
[----:B------:R-:W-:Y:S02]  /*1110*/  PRMT R244, R17, 0x5410, R244 ;  /* 0x0000541011f47816 */ /* 0x000fe400000000f4 */
[----:B------:R-:W-:Y:S01]  /*1120*/  PRMT R243, R20, 0x5410, R243 ;  /* 0x0000541014f37816 */ /* 0x000fe200000000f3 */
[----:B------:R-:W0:Y:S01]  /*1130*/  LDCU.64 UR26, c[0x0][0x380] ;  /* 0x00007000ff1a77ac */ /* 0x000e220008000a00 */
        /* <DEDUP_REMOVED lines=17> */
.L_x_13741:
[----:B------:R-:W0:Y:S01]  /*1250*/  @UP0 LDCU.64 UR4, c[0x0][0x3e0] ;  /* 0x00007c00ff0407ac */ /* 0x000e220008000a00 */
[----:B------:R-:W-:Y:S02]  /*1260*/  UIMAD.WIDE UR14, UR7, 0x4, UR8 ;  /* 0x00000004070e78a5 */ /* 0x000fe4000f8e0208 */
[----:B------:R-:W-:-:S04]  /*1270*/  UIMAD.WIDE UR16, UR7, 0x4, UR10 ;  /* 0x00000004071078a5 */ /* 0x000fc8000f8e020a */
[----:B------:R-:W-:Y:S02]  /*1280*/  MOV R160, UR14 ;  /* 0x0000000e00a07c02 */ /* 0x000fe40008000f00 */
[----:B------:R-:W-:Y:S02]  /*1290*/  MOV R161, UR15 ;  /* 0x0000000f00a17c02 */ /* 0x000fe40008000f00 */
[----:B------:R-:W-:-:S03]  /*12a0*/  PLOP3.LUT P0, PT, PT, PT, UP0, 0x80, 0x8 ;  /* 0x000000000008781c */ /* 0x000fc60003f0f008 */
[----:B------:R1:W2:Y:S01]  /*12b0*/  LDG.E R27, desc[UR12][R160.64] ;  /* 0x0000000ca01b7981 */ /* 0x0002a2000c1e1900 */
[----:B0-----:R-:W-:Y:S01]  /*12c0*/  @UP0 UIMAD.WIDE UR4, UR7, 0x4, UR4 ;  /* 0x00000004070408a5 */ /* 0x001fe2000f8e0204 */
[----:B-1----:R-:W-:Y:S02]  /*12d0*/  MOV R160, UR16 ;  /* 0x0000001000a07c02 */ /* 0x002fe40008000f00 */
[----:B------:R-:W-:-:S05]  /*12e0*/  MOV R161, UR17 ;  /* 0x0000001100a17c02 */ /* 0x000fca0008000f00 */
[----:B------:R0:W3:Y:S02]  /*12f0*/  LDG.E R162, desc[UR12][R160.64] ;  /* 0x0000000ca0a27981 */ /* 0x0000e4000c1e1900 */
[----:B0-----:R-:W-:Y:S02]  /*1300*/  MOV R160, UR4 ;  /* 0x0000000400a07c02 */ /* 0x001fe40008000f00 */
[----:B------:R-:W-:-:S05]  /*1310*/  MOV R161, UR5 ;  /* 0x0000000500a17c02 */ /* 0x000fca0008000f00 */
[----:B------:R-:W4:Y:S01]  /*1320*/  @P0 LDG.E R160, desc[UR12][R160.64] ;  /* 0x0000000ca0a00981 */ /* 0x000f22000c1e1900 */
[----:B------:R-:W-:Y:S01]  /*1330*/  UIMAD UR4, UR7, UR6, URZ ;  /* 0x00000006070472a4 */ /* 0x000fe2000f8e02ff */
[----:B------:R-:W-:Y:S01]  /*1340*/  ISETP.NE.AND P5, PT, RZ, UR18, PT ;  /* 0x00000012ff007c0c */ /* 0x000fe2000bfa5270 */
[----:B------:R-:W-:Y:S01]  /*1350*/  UMOV UR14, 0x3f800000 ;  /* 0x3f800000000e7882 */ /* 0x000fe20000000000 */
[----:B------:R-:W0:Y:S01]  /*1360*/  S2R R171, SR_TID.X ;  /* 0x0000000000ab7919 */ /* 0x000e220000002100 */
[----:B------:R-:W-:Y:S01]  /*1370*/  USHF.R.S32.HI UR5, URZ, 0x1f, UR4 ;  /* 0x0000001fff057899 */ /* 0x000fe20008011404 */
[----:B------:R-:W-:Y:S01]  /*1380*/  PLOP3.LUT P0, PT, PT, PT, UP0, 0x80, 0x8 ;  /* 0x000000000008781c */ /* 0x000fe20003f0f008 */
[----:B------:R-:W-:Y:S01]  /*1390*/  BSSY.RECONVERGENT B0, `(.L_x_13644) ;  /* 0x0000046000007945 */ /* 0x000fe20003800200 */
[C---:B------:R-:W-:Y:S01]  /*13a0*/  ISETP.GE.U32.AND P3, PT, R176.reuse, 0x100, PT ;  /* 0x00000100b000780c */ /* 0x040fe20003f66070 */
[----:B------:R-:W-:Y:S01]  /*13b0*/  ULEA.HI UR5, UR5, UR4, URZ, 0x2 ;  /* 0x0000000405057291 */ /* 0x000fe2000f8f10ff */
[C---:B------:R-:W-:Y:S01]  /*13c0*/  ISETP.GE.U32.AND P4, PT, R176.reuse, 0x200, PT ;  /* 0x00000200b000780c */ /* 0x040fe20003f86070 */
[----:B------:R-:W-:Y:S01]  /*13d0*/  HFMA2 R170, -RZ, RZ, 0, 0 ;  /* 0x00000000ffaa7431 */ /* 0x000fe200000001ff */
[----:B------:R-:W-:-:S02]  /*13e0*/  ISETP.GE.U32.AND P1, PT, R176, 0x400, PT ;  /* 0x00000400b000780c */ /* 0x000fc40003f26070 */
[----:B------:R-:W-:Y:S02]  /*13f0*/  P2R R240, PR, RZ, 0x8 ;  /* 0x00000008fff07803 */ /* 0x000fe40000000000 */
[----:B------:R-:W-:Y:S02]  /*1400*/  ISETP.GE.U32.AND P2, PT, R176, 0x500, PT ;  /* 0x00000500b000780c */ /* 0x000fe40003f46070 */
[----:B------:R-:W-:Y:S02]  /*1410*/  P2R R241, PR, RZ, 0x10 ;  /* 0x00000010fff17803 */ /* 0x000fe40000000000 */
[----:B------:R-:W-:Y:S02]  /*1420*/  MOV R168, RZ ;  /* 0x000000ff00a87202 */ /* 0x000fe40000000f00 */
[----:B--2---:R-:W-:-:S04]  /*1430*/  FSEL R27, R27, RZ, !P5 ;  /* 0x000000ff1b1b7208 */ /* 0x004fc80006800000 */
[----:B------:R-:W-:Y:S02]  /*1440*/  R2UR UR15, R27 ;  /* 0x000000001b0f72ca */ /* 0x000fe400000e0000 */
[----:B------:R-:W-:-:S04]  /*1450*/  MOV R27, UR5 ;  /* 0x00000005001b7c02 */ /* 0x000fc80008000f00 */
[----:B0-----:R-:W-:-:S04]  /*1460*/  LEA.HI.SX32 R27, R27, R171, 0x1e ;  /* 0x000000ab1b1b7211 */ /* 0x001fc800078ff2ff */
[----:B------:R-:W-:Y:S02]  /*1470*/  MOV R169, R27 ;  /* 0x0000001b00a97202 */ /* 0x000fe40000000f00 */
[----:B---3--:R-:W-:Y:S02]  /*1480*/  R2UR UR16, R162 ;  /* 0x00000000a21072ca */ /* 0x008fe400000e0000 */
[----:B----4-:R-:W-:Y:S02]  /*1490*/  @P0 R2UR UR14, R160 ;  /* 0x00000000a00e02ca */ /* 0x010fe400000e0000 */
[----:B------:R-:W-:Y:S01]  /*14a0*/  ISETP.GE.U32.AND P0, PT, R176, 0x300, PT ;  /* 0x00000300b000780c */ /* 0x000fe20003f06070 */
[----:B-----5:R-:W-:-:S12]  /*14b0*/  @!P3 BRA `(.L_x_13645) ;  /* 0x0000000000ccb947 */ /* 0x020fd80003800000 */
[----:B------:R-:W0:Y:S01]  /*14c0*/  LDC.64 R160, c[0x0][0x3a8] ;  /* 0x0000ea00ffa07b82 */ /* 0x000e220000000a00 */
[----:B------:R-:W2:Y:S04]  /*14d0*/  LDL.S16 R175, [R1+0x12] ;  /* 0x0000120001af7983 */ /* 0x000ea80000100600 */
[----:B------:R-:W3:Y:S03]  /*14e0*/  LDL.S16 R174, [R1+0x10] ;  /* 0x0000100001ae7983 */ /* 0x000ee60000100600 */
[----:B------:R-:W1:Y:S01]  /*14f0*/  LDC.64 R164, c[0x0][0x428] ;  /* 0x00010a00ffa47b82 */ /* 0x000e620000000a00 */
[----:B------:R-:W4:Y:S04]  /*1500*/  LDL.S16 R173, [R1+0xe] ;  /* 0x00000e0001ad7983 */ /* 0x000f280000100600 */
[----:B------:R-:W4:Y:S01]  /*1510*/  LDL.S16 R172, [R1+0xc] ;  /* 0x00000c0001ac7983 */ /* 0x000f220000100600 */
[----:B------:R-:W-:-:S02]  /*1520*/  ISETP.NE.U32.AND P3, PT, RZ, UR20, PT ;  /* 0x00000014ff007c0c */ /* 0x000fc4000bf65070 */
[----:B------:R-:W1:Y:S02]  /*1530*/  LDC.64 R168, c[0x0][0x3b0] ;  /* 0x0000ec00ffa87b82 */ /* 0x000e640000000a00 */
[----:B------:R-:W-:Y:S01]  /*1540*/  ISETP.NE.AND.EX P3, PT, RZ, UR21, PT, P3 ;  /* 0x00000015ff007c0c */ /* 0x000fe2000bf65330 */
[----:B0-----:R-:W-:-:S06]  /*1550*/  IMAD.WIDE.U32 R160, R27, 0x10, R160 ;  /* 0x000000101ba07825 */ /* 0x001fcc00078e00a0 */
[----:B------:R-:W4:Y:S06]  /*1560*/  LDG.E.128 R160, desc[UR12][R160.64] ;  /* 0x0000000ca0a07981 */ /* 0x000f2c000c1e1d00 */
[----:B------:R-:W0:Y:S01]  /*1570*/  @P3 LDC.64 R24, c[0x0][0x438] ;  /* 0x00010e00ff183b82 */ /* 0x000e220000000a00 */
[----:B-1----:R-:W-:-:S06]  /*1580*/  IMAD.WIDE.U32 R164, R27, 0x10, R164 ;  /* 0x000000101ba47825 */ /* 0x002fcc00078e00a4 */
[----:B------:R-:W4:Y:S01]  /*1590*/  LDG.E.128 R164, desc[UR12][R164.64] ;  /* 0x0000000ca4a47981 */ /* 0x000f22000c1e1d00 */
[----:B0-----:R-:W-:-:S05]  /*15a0*/  @P3 IMAD.WIDE.U32 R24, R27, 0x10, R24 ;  /* 0x000000101b183825 */ /* 0x001fca00078e0018 */
[----:B------:R0:W5:Y:S02]  /*15b0*/  @P3 LDG.E.128 R28, desc[UR12][R24.64] ;  /* 0x0000000c181c3981 */ /* 0x000164000c1e1d00 */
[----:B0-----:R-:W-:-:S05]  /*15c0*/  IMAD.WIDE.U32 R24, R27, 0x4, R168 ;  /* 0x000000041b187825 */ /* 0x001fca00078e00a8 */
[----:B------:R2:W5:Y:S01]  /*15d0*/  LDG.E R26, desc[UR12][R24.64] ;  /* 0x0000000c181a7981 */ /* 0x000562000c1e1900 */
[----:B------:R-:W-:Y:S01]  /*15e0*/  IADD3 R169, PT, PT, R27, 0x100, RZ ;  /* 0x000001001ba97810 */ /* 0x000fe20007ffe0ff */
[----:B--2---:R-:W-:Y:S02]  /*15f0*/  HADD2.F32 R25, -RZ, R175.H0_H0 ;  /* 0x200000afff197230 */ /* 0x004fe40000004100 */
[----:B---3--:R-:W-:Y:S02]  /*1600*/  HADD2.F32 R213, -RZ, R174.H0_H0 ;  /* 0x200000aeffd57230 */ /* 0x008fe40000004100 */
[----:B----4-:R-:W-:Y:S02]  /*1610*/  HADD2.F32 R183, -RZ, R173.H0_H0 ;  /* 0x200000adffb77230 */ /* 0x010fe40000004100 */
[----:B------:R-:W-:Y:S02]  /*1620*/  HADD2.F32 R24, -RZ, R172.H0_H0 ;  /* 0x200000acff187230 */ /* 0x000fe40000004100 */
[----:B------:R-:W-:Y:S01]  /*1630*/  FADD.FTZ R160, R160, -UR15 ;  /* 0x8000000fa0a07e21 */ /* 0x000fe20008010000 */
[----:B------:R-:W-:-:S03]  /*1640*/  FADD.FTZ R161, R161, -UR15 ;  /* 0x8000000fa1a17e21 */ /* 0x000fc60008010000 */
[----:B------:R-:W-:Y:S01]  /*1650*/  FMUL.FTZ R198, R160, UR16 ;  /* 0x00000010a0c67c20 */ /* 0x000fe20008410000 */
[----:B------:R-:W-:Y:S01]  /*1660*/  FMUL.FTZ R215, R161, UR16 ;  /* 0x00000010a1d77c20 */ /* 0x000fe20008410000 */
[----:B------:R-:W-:Y:S01]  /*1670*/  FMUL.FTZ R25, R164, R25 ;  /* 0x00000019a4197220 */ /* 0x000fe20000410000 */
[----:B------:R-:W-:Y:S01]  /*1680*/  FADD.FTZ R162, R162, -UR15 ;  /* 0x8000000fa2a27e21 */ /* 0x000fe20008010000 */
[----:B------:R-:W-:Y:S02]  /*1690*/  FMUL.FTZ R213, R165, R213 ;  /* 0x000000d5a5d57220 */ /* 0x000fe40000410000 */
[----:B------:R-:W-:Y:S01]  /*16a0*/  FADD.FTZ R160, RZ, R25 ;  /* 0x00000019ffa07221 */ /* 0x000fe20000010000 */
[----:B------:R-:W-:Y:S01]  /*16b0*/  FFMA.FTZ R161, R198, R25, RZ ;  /* 0x00000019c6a17223 */ /* 0x000fe200000100ff */
[----:B------:R-:W-:Y:S01]  /*16c0*/  FMUL.FTZ R212, R162, UR16 ;  /* 0x00000010a2d47c20 */ /* 0x000fe20008410000 */
        /* <DEDUP_REMOVED lines=18> */
.L_x_13645:
[----:B------:R-:W-:Y:S05]  /*17f0*/  BSYNC.RECONVERGENT B0 ;  /* 0x0000000000007941 */ /* 0x000fea0003800200 */
.L_x_13644:
[----:B------:R-:W-:Y:S04]  /*1800*/  BSSY.RECONVERGENT B0, `(.L_x_13646) ;  /* 0x0000035000007945 */ /* 0x000fe80003800200 */
[----:B------:R-:W-:Y:S05]  /*1810*/  @!P4 BRA `(.L_x_13647) ;  /* 0x0000000000ccc947 */ /* 0x000fea0003800000 */
        /* <DEDUP_REMOVED lines=16> */
[----:B0-----:R-:W-:-:S06]  /*1920*/  IMAD.WIDE.U32 R22, R169, 0x4, R172 ;  /* 0x00000004a9167825 */ /* 0x001fcc00078e00ac */
[----:B------:R0:W5:Y:S01]  /*1930*/  LDG.E R23, desc[UR12][R22.64] ;  /* 0x0000000c16177981 */ /* 0x000162000c1e1900 */
[----:B------:R-:W-:Y:S01]  /*1940*/  IADD3 R169, PT, PT, R169, 0x100, RZ ;  /* 0x00000100a9a97810 */ /* 0x000fe20007ffe0ff */
[----:B--2---:R-:W-:Y:S02]  /*1950*/  HADD2.F32 R214, -RZ, R180.H0_H0 ;  /* 0x200000b4ffd67230 */ /* 0x004fe40000004100 */
[----:B---3--:R-:W-:Y:S02]  /*1960*/  HADD2.F32 R197, -RZ, R239.H0_H0 ;  /* 0x200000efffc57230 */ /* 0x008fe40000004100 */
[----:B----4-:R-:W-:Y:S02]  /*1970*/  HADD2.F32 R181, -RZ, R175.H0_H0 ;  /* 0x200000afffb57230 */ /* 0x010fe40000004100 */
[----:B0-----:R-:W-:Y:S02]  /*1980*/  HADD2.F32 R22, -RZ, R174.H0_H0 ;  /* 0x200000aeff167230 */ /* 0x001fe40000004100 */
[----:B------:R-:W-:Y:S01]  /*1990*/  FADD.FTZ R160, R160, -UR15 ;  /* 0x8000000fa0a07e21 */ /* 0x000fe20008010000 */
[----:B------:R-:W-:-:S03]  /*19a0*/  FADD.FTZ R161, R161, -UR15 ;  /* 0x8000000fa1a17e21 */ /* 0x000fc60008010000 */
[----:B------:R-:W-:Y:S01]  /*19b0*/  FMUL.FTZ R222, R160, UR16 ;  /* 0x00000010a0de7c20 */ /* 0x000fe20008410000 */
[----:B------:R-:W-:Y:S01]  /*19c0*/  FMUL.FTZ R214, R164, R214 ;  /* 0x000000d6a4d67220 */ /* 0x000fe20000410000 */
[----:B------:R-:W-:Y:S01]  /*19d0*/  FMUL.FTZ R206, R161, UR16 ;  /* 0x00000010a1ce7c20 */ /* 0x000fe20008410000 */
[----:B------:R-:W-:Y:S01]  /*19e0*/  FADD.FTZ R162, R162, -UR15 ;  /* 0x8000000fa2a27e21 */ /* 0x000fe20008010000 */
        /* <DEDUP_REMOVED lines=22> */
.L_x_13647:
[----:B------:R-:W-:Y:S05]  /*1b50*/  BSYNC.RECONVERGENT B0 ;  /* 0x0000000000007941 */ /* 0x000fea0003800200 */
.L_x_13646:
[----:B------:R-:W-:Y:S04]  /*1b60*/  BSSY.RECONVERGENT B0, `(.L_x_13648) ;  /* 0x0000033000007945 */ /* 0x000fe80003800200 */
[----:B------:R-:W-:Y:S05]  /*1b70*/  @!P0 BRA `(.L_x_13649) ;  /* 0x0000000000c48947 */ /* 0x000fea0003800000 */
[----:B------:R-:W0:Y:S01]  /*1b80*/  LDC.64 R164, c[0x0][0x3a8] ;  /* 0x0000ea00ffa47b82 */ /* 0x000e220000000a00 */
[----:B------:R-:W2:Y:S04]  /*1b90*/  LDL.S16 R175, [R1+0x2] ;  /* 0x0000020001af7983 */ /* 0x000ea80000100600 */
[----:B------:R-:W3:Y:S01]  /*1ba0*/  LDL.S16 R174, [R1] ;  /* 0x0000000001ae7983 */ /* 0x000ee20000100600 */
[----:B------:R-:W-:Y:S02]  /*1bb0*/  ISETP.NE.U32.AND P3, PT, RZ, UR20, PT ;  /* 0x00000014ff007c0c */ /* 0x000fe4000bf65070 */
[----:B------:R-:W1:Y:S02]  /*1bc0*/  LDC.64 R160, c[0x0][0x428] ;  /* 0x00010a00ffa07b82 */ /* 0x000e640000000a00 */
[----:B------:R-:W-:-:S06]  /*1bd0*/  ISETP.NE.AND.EX P3, PT, RZ, UR21, PT, P3 ;  /* 0x00000015ff007c0c */ /* 0x000fcc000bf65330 */
[----:B------:R-:W4:Y:S01]  /*1be0*/  LDC.64 R172, c[0x0][0x3b0] ;  /* 0x0000ec00ffac7b82 */ /* 0x000f220000000a00 */
[----:B0-----:R-:W-:-:S07]  /*1bf0*/  IMAD.WIDE.U32 R164, R169, 0x10, R164 ;  /* 0x00000010a9a47825 */ /* 0x001fce00078e00a4 */
[----:B------:R-:W0:Y:S01]  /*1c00*/  @P3 LDC.64 R20, c[0x0][0x438] ;  /* 0x00010e00ff143b82 */ /* 0x000e220000000a00 */
[----:B------:R-:W3:Y:S01]  /*1c10*/  LDG.E.128 R164, desc[UR12][R164.64] ;  /* 0x0000000ca4a47981 */ /* 0x000ee2000c1e1d00 */
[----:B-1----:R-:W-:-:S06]  /*1c20*/  IMAD.WIDE.U32 R160, R169, 0x10, R160 ;  /* 0x00000010a9a07825 */ /* 0x002fcc00078e00a0 */
[----:B------:R-:W3:Y:S01]  /*1c30*/  LDG.E.128 R160, desc[UR12][R160.64] ;  /* 0x0000000ca0a07981 */ /* 0x000ee2000c1e1d00 */
[----:B------:R-:W-:Y:S02]  /*1c40*/  HADD2.F32 R179, -RZ, R252.H1_H1 ;  /* 0x300000fcffb37230 */ /* 0x000fe40000004100 */
[----:B0-----:R-:W-:-:S05]  /*1c50*/  @P3 IMAD.WIDE.U32 R20, R169, 0x10, R20 ;  /* 0x00000010a9143825 */ /* 0x001fca00078e0014 */
[----:B------:R4:W5:Y:S01]  /*1c60*/  @P3 LDG.E.128 R132, desc[UR12][R20.64] ;  /* 0x0000000c14843981 */ /* 0x000962000c1e1d00 */
[----:B------:R-:W-:Y:S02]  /*1c70*/  HADD2.F32 R177, -RZ, R252.H0_H0 ;  /* 0x200000fcffb17230 */ /* 0x000fe40000004100 */
[----:B----4-:R-:W-:-:S06]  /*1c80*/  IMAD.WIDE.U32 R20, R169, 0x4, R172 ;  /* 0x00000004a9147825 */ /* 0x010fcc00078e00ac */
[----:B------:R0:W5:Y:S01]  /*1c90*/  LDG.E R21, desc[UR12][R20.64] ;  /* 0x0000000c14157981 */ /* 0x000162000c1e1900 */
[----:B------:R-:W-:Y:S01]  /*1ca0*/  IADD3 R169, PT, PT, R169, 0x100, RZ ;  /* 0x00000100a9a97810 */ /* 0x000fe20007ffe0ff */
[----:B--2---:R-:W-:Y:S02]  /*1cb0*/  HADD2.F32 R207, -RZ, R175.H0_H0 ;  /* 0x200000afffcf7230 */ /* 0x004fe40000004100 */
[----:B---3--:R-:W-:Y:S02]  /*1cc0*/  HADD2.F32 R195, -RZ, R174.H0_H0 ;  /* 0x200000aeffc37230 */ /* 0x008fe40000004100 */
[----:B------:R-:W-:Y:S01]  /*1cd0*/  FADD.FTZ R164, R164, -UR15 ;  /* 0x8000000fa4a47e21 */ /* 0x000fe20008010000 */
[----:B------:R-:W-:-:S03]  /*1ce0*/  FADD.FTZ R165, R165, -UR15 ;  /* 0x8000000fa5a57e21 */ /* 0x000fc60008010000 */
[----:B------:R-:W-:Y:S01]  /*1cf0*/  FMUL.FTZ R220, R164, UR16 ;  /* 0x00000010a4dc7c20 */ /* 0x000fe20008410000 */
[----:B------:R-:W-:Y:S01]  /*1d00*/  FMUL.FTZ R207, R160, R207 ;  /* 0x000000cfa0cf7220 */ /* 0x000fe20000410000 */
[----:B------:R-:W-:Y:S02]  /*1d10*/  FADD.FTZ R84, R84, R160 ;  /* 0x000000a054547221 */ /* 0x000fe40000010000 */
[----:B------:R-:W-:Y:S01]  /*1d20*/  FFMA.FTZ R116, R160, R220, R116 ;  /* 0x000000dca0747223 */ /* 0x000fe20000010074 */
[----:B------:R-:W-:Y:S01]  /*1d30*/  FMUL.FTZ R203, R165, UR16 ;  /* 0x00000010a5cb7c20 */ /* 0x000fe20008410000 */
[----:B------:R-:W-:Y:S01]  /*1d40*/  FADD.FTZ R166, R166, -UR15 ;  /* 0x8000000fa6a67e21 */ /* 0x000fe20008010000 */
[----:B------:R-:W-:Y:S01]  /*1d50*/  FMUL.FTZ R195, R161, R195 ;  /* 0x000000c3a1c37220 */ /* 0x000fe20000410000 */
[----:B------:R-:W-:Y:S01]  /*1d60*/  FADD.FTZ R160, R170, R207 ;  /* 0x000000cfaaa07221 */ /* 0x000fe20000010000 */
[----:B------:R-:W-:Y:S01]  /*1d70*/  FFMA.FTZ R168, R220, R207, R168 ;  /* 0x000000cfdca87223 */ /* 0x000fe200000100a8 */
[----:B------:R-:W-:Y:S01]  /*1d80*/  FMUL.FTZ R188, R166, UR16 ;  /* 0x00000010a6bc7c20 */ /* 0x000fe20008410000 */
[----:B0-----:R-:W-:Y:S01]  /*1d90*/  FADD.FTZ R20, R167, -UR15 ;  /* 0x8000000fa7147e21 */ /* 0x001fe20008010000 */
        /* <DEDUP_REMOVED lines=15> */
.L_x_13649:
[----:B------:R-:W-:Y:S05]  /*1e90*/  BSYNC.RECONVERGENT B0 ;  /* 0x0000000000007941 */ /* 0x000fea0003800200 */
.L_x_13648:
        /* <DEDUP_REMOVED lines=12> */
[--C-:B------:R-:W-:Y:S02]  /*1f60*/  HADD2.F32 R205, -RZ, R251.reuse.H1_H1 ;  /* 0x300000fbffcd7230 */ /* 0x100fe40000004100 */
[----:B------:R-:W-:Y:S02]  /*1f70*/  HADD2.F32 R194, -RZ, R251.H0_H0 ;  /* 0x200000fbffc27230 */ /* 0x000fe40000004100 */
[----:B0-----:R-:W-:-:S05]  /*1f80*/  @P3 IMAD.WIDE.U32 R18, R169, 0x10, R18 ;  /* 0x00000010a9123825 */ /* 0x001fca00078e0012 */
[----:B------:R2:W5:Y:S01]  /*1f90*/  @P3 LDG.E.128 R136, desc[UR12][R18.64] ;  /* 0x0000000c12883981 */ /* 0x000562000c1e1d00 */
[--C-:B------:R-:W-:Y:S02]  /*1fa0*/  HADD2.F32 R178, -RZ, R250.reuse.H1_H1 ;  /* 0x300000faffb27230 */ /* 0x100fe40000004100 */
[----:B------:R-:W-:Y:S02]  /*1fb0*/  HADD2.F32 R17, -RZ, R250.H0_H0 ;  /* 0x200000faff117230 */ /* 0x000fe40000004100 */
[----:B--2---:R-:W-:-:S06]  /*1fc0*/  IMAD.WIDE.U32 R18, R169, 0x4, R172 ;  /* 0x00000004a9127825 */ /* 0x004fcc00078e00ac */
[----:B------:R0:W5:Y:S01]  /*1fd0*/  LDG.E R19, desc[UR12][R18.64] ;  /* 0x0000000c12137981 */ /* 0x000162000c1e1900 */
[----:B------:R-:W-:Y:S01]  /*1fe0*/  IADD3 R169, PT, PT, R169, 0x100, RZ ;  /* 0x00000100a9a97810 */ /* 0x000fe20007ffe0ff */
[----:B---3--:R-:W-:Y:S01]  /*1ff0*/  FADD.FTZ R164, R164, -UR15 ;  /* 0x8000000fa4a47e21 */ /* 0x008fe20008010000 */
[----:B------:R-:W-:-:S03]  /*2000*/  FADD.FTZ R165, R165, -UR15 ;  /* 0x8000000fa5a57e21 */ /* 0x000fc60008010000 */
[----:B------:R-:W-:Y:S01]  /*2010*/  FMUL.FTZ R219, R164, UR16 ;  /* 0x00000010a4db7c20 */ /* 0x000fe20008410000 */
[----:B----4-:R-:W-:Y:S01]  /*2020*/  FMUL.FTZ R205, R160, R205 ;  /* 0x000000cda0cd7220 */ /* 0x010fe20000410000 */
        /* <DEDUP_REMOVED lines=24> */
.L_x_13651:
[----:B------:R-:W-:Y:S05]  /*21b0*/  BSYNC.RECONVERGENT B0 ;  /* 0x0000000000007941 */ /* 0x000fea0003800200 */
.L_x_13650:
        /* <DEDUP_REMOVED lines=15> */
[----:B------:R2:W5:Y:S02]  /*22b0*/  @P3 LDG.E.128 R140, desc[UR12][R14.64] ;  /* 0x0000000c0e8c3981 */ /* 0x000564000c1e1d00 */
[----:B--2---:R-:W-:-:S05]  /*22c0*/  IMAD.WIDE.U32 R14, R169, 0x4, R172 ;  /* 0x00000004a90e7825 */ /* 0x004fca00078e00ac */
[----:B------:R0:W5:Y:S01]  /*22d0*/  LDG.E R16, desc[UR12][R14.64] ;  /* 0x0000000c0e107981 */ /* 0x000162000c1e1900 */
[--C-:B------:R-:W-:Y:S02]  /*22e0*/  HADD2.F32 R13, -RZ, R248.reuse.H0_H0 ;  /* 0x200000f8ff0d7230 */ /* 0x100fe40000004100 */
[----:B0-----:R-:W-:Y:S01]  /*22f0*/  HADD2.F32 R15, -RZ, R248.H1_H1 ;  /* 0x300000f8ff0f7230 */ /* 0x001fe20000004100 */
        /* <DEDUP_REMOVED lines=29> */
.L_x_13653:
[----:B------:R-:W-:Y:S05]  /*24d0*/  BSYNC.RECONVERGENT B0 ;  /* 0x0000000000007941 */ /* 0x000fea0003800200 */
.L_x_13652:
        /* <DEDUP_REMOVED lines=13> */
[----:B------:R0:W5:Y:S02]  /*25b0*/  @P4 LDG.E.128 R144, desc[UR12][R10.64] ;  /* 0x0000000c0a904981 */ /* 0x000164000c1e1d00 */
[----:B0-----:R-:W0:Y:S01]  /*25c0*/  LDC.64 R10, c[0x0][0x3b0] ;  /* 0x0000ec00ff0a7b82 */ /* 0x001e220000000a00 */
[--C-:B------:R-:W-:Y:S02]  /*25d0*/  HADD2.F32 R211, -RZ, R247.reuse.H1_H1 ;  /* 0x300000f7ffd37230 */ /* 0x100fe40000004100 */
[----:B------:R-:W-:Y:S02]  /*25e0*/  HADD2.F32 R192, -RZ, R247.H0_H0 ;  /* 0x200000f7ffc07230 */ /* 0x000fe40000004100 */
[----:B------:R-:W-:Y:S02]  /*25f0*/  HADD2.F32 R9, -RZ, R246.H0_H0 ;  /* 0x200000f6ff097230 */ /* 0x000fe40000004100 */
[----:B0-----:R-:W-:-:S05]  /*2600*/  IMAD.WIDE.U32 R10, R169, 0x4, R10 ;  /* 0x00000004a90a7825 */ /* 0x001fca00078e000a */
[----:B------:R0:W5:Y:S02]  /*2610*/  LDG.E R12, desc[UR12][R10.64] ;  /* 0x0000000c0a0c7981 */ /* 0x000164000c1e1900 */
        /* <DEDUP_REMOVED lines=30> */
.L_x_13655:
[----:B------:R-:W-:Y:S05]  /*2800*/  BSYNC.RECONVERGENT B0 ;  /* 0x0000000000007941 */ /* 0x000fea0003800200 */
.L_x_13654:
        /* <DEDUP_REMOVED lines=50> */
.L_x_13657:
[----:B------:R-:W-:Y:S05]  /*2b30*/  BSYNC.RECONVERGENT B0 ;  /* 0x0000000000007941 */ /* 0x000fea0003800200 */
.L_x_13656:
[----:B------:R-:W-:Y:S01]  /*2b40*/  ISETP.GE.U32.AND P6, PT, R176, 0x800, PT ;  /* 0x00000800b000780c */ /* 0x000fe20003fc6070 */
[----:B------:R-:W-:Y:S03]  /*2b50*/  BSSY.RECONVERGENT B0, `(.L_x_13658) ;  /* 0x0000031000007945 */ /* 0x000fe60003800200 */
[----:B------:R-:W-:-:S09]  /*2b60*/  P2R R239, PR, RZ, 0x40 ;  /* 0x00000040ffef7803 */ /* 0x000fd20000000000 */
        /* <DEDUP_REMOVED lines=18> */
[----:B0-----:R-:W-:Y:S02]  /*2c90*/  HADD2.F32 R3, -RZ, R242.H1_H1 ;  /* 0x300000f2ff037230 */ /* 0x001fe40000004100 */
        /* <DEDUP_REMOVED lines=28> */
.L_x_13659:
[----:B------:R-:W-:Y:S05]  /*2e60*/  BSYNC.RECONVERGENT B0 ;  /* 0x0000000000007941 */ /* 0x000fea0003800200 */
.L_x_13658:
        /* <DEDUP_REMOVED lines=31> */
.L_x_13661:
[----:B------:R-:W-:Y:S05]  /*3060*/  BSYNC.RECONVERGENT B0 ;  /* 0x0000000000007941 */ /* 0x000fea0003800200 */
.L_x_13660:
        /* <DEDUP_REMOVED lines=14> */
[----:B------:R-:W1:Y:S08]  /*3150*/  LDS.128 R164, [UR15] ;  /* 0x0000000fffa47984 */ /* 0x000e700008000c00 */
[----:B------:R-:W2:Y:S01]  /*3160*/  LDS.128 R168, [UR5] ;  /* 0x00000005ffa87984 */ /* 0x000ea20008000c00 */
[----:B------:R-:W-:-:S02]  /*3170*/  UIADD3 UR5, UPT, UPT, UR4, 0x8070, URZ ;  /* 0x0000807004057890 */ /* 0x000fc4000fffe0ff */
[----:B------:R-:W-:-:S09]  /*3180*/  @!UP2 UIADD3 UR5, UPT, UPT, UR4, 0x8030, URZ ;  /* 0x000080300405a890 */ /* 0x000fd2000fffe0ff */
        /* <DEDUP_REMOVED lines=29> */
[----:B------:R-:W-:Y:S01]  /*3360*/  ISETP.NE.U32.AND P5, PT, RZ, UR22, PT ;  /* 0x00000016ff007c0c */ /* 0x000fe2000bfa5070 */
[----:B------:R-:W-:Y:S03]  /*3370*/  BSSY.RECONVERGENT B2, `(.L_x_13666) ;  /* 0x000006c000027945 */ /* 0x000fe60003800200 */
[----:B------:R-:W-:-:S13]  /*3380*/  ISETP.NE.AND.EX P5, PT, RZ, UR23, PT, P5 ;  /* 0x00000017ff007c0c */ /* 0x000fda000bfa5350 */
[----:B------:R-:W-:Y:S05]  /*3390*/  @P5 BRA `(.L_x_13667) ;  /* 0x0000000000d85947 */ /* 0x000fea0003800000 */
[----:B------:R-:W-:Y:S02]  /*33a0*/  MOV R164, UR4 ;  /* 0x0000000400a47c02 */ /* 0x000fe40008000f00 */
[----:B-----5:R-:W-:-:S03]  /*33b0*/  LOP3.LUT P6, RZ, R26, 0xff, RZ, 0xc0, !PT ;  /* 0x000000ff1aff7812 */ /* 0x020fc600078cc0ff */
[----:B------:R-:W-:-:S04]  /*33c0*/  FFMA.FTZ R164, R198, R164, UR5 ;  /* 0x00000005c6a47e23 */ /* 0x000fc800080100a4 */
[----:B------:R-:W-:-:S04]  /*33d0*/  FADD.FTZ R164, R25, -R164 ;  /* 0x800000a419a47221 */ /* 0x000fc80000010000 */
[----:B------:R-:W-:Y:S02]  /*33e0*/  FMUL.FTZ R164, R164, UR16 ;  /* 0x00000010a4a47c20 */ /* 0x000fe40008410000 */
[----:B------:R-:W-:Y:S02]  /*33f0*/  @P6 HADD2.F32 R166, -RZ, R238.H1_H1 ;  /* 0x300000eeffa66230 */ /* 0x000fe40000004100 */
[----:B------:R-:W-:-:S04]  /*3400*/  FMUL.FTZ R164, R164, UR14 ;  /* 0x0000000ea4a47c20 */ /* 0x000fc80008410000 */
[----:B------:R-:W-:Y:S01]  /*3410*/  FMUL.FTZ R165, R164, UR24 ;  /* 0x00000018a4a57c20 */ /* 0x000fe20008410000 */
[----:B------:R-:W-:-:S03]  /*3420*/  HFMA2 R164, -RZ, RZ, 0, 0 ;  /* 0x00000000ffa47431 */ /* 0x000fc600000001ff */
[----:B------:R-:W-:Y:S01]  /*3430*/  FMUL.FTZ R160, R160, R165 ;  /* 0x000000a5a0a07220 */ /* 0x000fe20000410000 */
[----:B------:R-:W-:Y:S01]  /*3440*/  @P6 FMUL.FTZ R164, R165, R166 ;  /* 0x000000a6a5a46220 */ /* 0x000fe20000410000 */
[----:B------:R-:W-:-:S03]  /*3450*/  MOV R165, UR4 ;  /* 0x0000000400a57c02 */ /* 0x000fc60008000f00 */
[----:B------:R-:W-:Y:S02]  /*3460*/  FSEL R160, R160, RZ, P6 ;  /* 0x000000ffa0a07208 */ /* 0x000fe40003000000 */
[----:B------:R-:W-:Y:S01]  /*3470*/  LOP3.LUT P6, RZ, R26, 0xff00, RZ, 0xc0, !PT ;  /* 0x0000ff001aff7812 */ /* 0x000fe200078cc0ff */
[----:B------:R-:W-:Y:S02]  /*3480*/  FFMA.FTZ R165, R215, R165, UR5 ;  /* 0x00000005d7a57e23 */ /* 0x000fe400080100a5 */
[----:B------:R-:W-:Y:S02]  /*3490*/  FADD.FTZ R160, R60, R160 ;  /* 0x000000a03ca07221 */ /* 0x000fe40000010000 */
[----:B------:R-:W-:-:S04]  /*34a0*/  FADD.FTZ R165, R213, -R165 ;  /* 0x800000a5d5a57221 */ /* 0x000fc80000010000 */
[----:B------:R-:W-:-:S04]  /*34b0*/  FMUL.FTZ R165, R165, UR16 ;  /* 0x00000010a5a57c20 */ /* 0x000fc80008410000 */
[----:B------:R-:W-:Y:S01]  /*34c0*/  FMUL.FTZ R165, R165, UR14 ;  /* 0x0000000ea5a57c20 */ /* 0x000fe20008410000 */
[----:B------:R-:W-:-:S03]  /*34d0*/  @P6 HADD2.F32 R167, -RZ, R238.H0_H0 ;  /* 0x200000eeffa76230 */ /* 0x000fc60000004100 */
[----:B------:R-:W-:Y:S01]  /*34e0*/  FMUL.FTZ R166, R165, UR24 ;  /* 0x00000018a5a67c20 */ /* 0x000fe20008410000 */
[----:B------:R-:W-:-:S03]  /*34f0*/  MOV R165, RZ ;  /* 0x000000ff00a57202 */ /* 0x000fc60000000f00 */
[----:B------:R-:W-:Y:S01]  /*3500*/  FMUL.FTZ R161, R161, R166 ;  /* 0x000000a6a1a17220 */ /* 0x000fe20000410000 */
[----:B------:R-:W-:Y:S01]  /*3510*/  @P6 FMUL.FTZ R165, R166, R167 ;  /* 0x000000a7a6a56220 */ /* 0x000fe20000410000 */
[----:B------:R-:W-:-:S03]  /*3520*/  MOV R166, UR4 ;  /* 0x0000000400a67c02 */ /* 0x000fc60008000f00 */
[----:B------:R-:W-:Y:S02]  /*3530*/  FSEL R161, R161, RZ, P6 ;  /* 0x000000ffa1a17208 */ /* 0x000fe40003000000 */
[----:B------:R-:W-:Y:S01]  /*3540*/  FFMA.FTZ R166, R212, R166, UR5 ;  /* 0x00000005d4a67e23 */ /* 0x000fe200080100a6 */
[----:B------:R-:W-:Y:S02]  /*3550*/  LOP3.LUT P6, RZ, R26, 0xff0000, RZ, 0xc0, !PT ;  /* 0x00ff00001aff7812 */ /* 0x000fe400078cc0ff */
[----:B------:R-:W-:Y:S01]  /*3560*/  FADD.FTZ R161, R61, R161 ;  /* 0x000000a13da17221 */ /* 0x000fe20000010000 */
[----:B------:R-:W-:-:S04]  /*3570*/  FADD.FTZ R166, R183, -R166 ;  /* 0x800000a6b7a67221 */ /* 0x000fc80000010000 */
[----:B------:R-:W-:-:S04]  /*3580*/  FMUL.FTZ R166, R166, UR16 ;  /* 0x00000010a6a67c20 */ /* 0x000fc80008410000 */
[----:B------:R-:W-:Y:S02]  /*3590*/  FMUL.FTZ R166, R166, UR14 ;  /* 0x0000000ea6a67c20 */ /* 0x000fe40008410000 */
[----:B------:R-:W-:Y:S02]  /*35a0*/  @P6 HADD2.F32 R168, -RZ, R237.H1_H1 ;  /* 0x300000edffa86230 */ /* 0x000fe40000004100 */
[----:B------:R-:W-:Y:S01]  /*35b0*/  FMUL.FTZ R167, R166, UR24 ;  /* 0x00000018a6a77c20 */ /* 0x000fe20008410000 */
[----:B------:R-:W-:-:S03]  /*35c0*/  HFMA2 R166, -RZ, RZ, 0, 0 ;  /* 0x00000000ffa67431 */ /* 0x000fc600000001ff */
[----:B------:R-:W-:Y:S01]  /*35d0*/  FMUL.FTZ R162, R162, R167 ;  /* 0x000000a7a2a27220 */ /* 0x000fe20000410000 */
[----:B------:R-:W-:-:S04]  /*35e0*/  @P6 FMUL.FTZ R166, R167, R168 ;  /* 0x000000a8a7a66220 */ /* 0x000fc80000410000 */
[----:B------:R-:W-:Y:S02]  /*35f0*/  FSEL R167, R162, RZ, P6 ;  /* 0x000000ffa2a77208 */ /* 0x000fe40003000000 */
[----:B------:R-:W-:Y:S02]  /*3600*/  MOV R162, UR4 ;  /* 0x0000000400a27c02 */ /* 0x000fe40008000f00 */
[----:B------:R-:W-:Y:S01]  /*3610*/  ISETP.GE.U32.AND P6, PT, R26, 0x1000000, PT ;  /* 0x010000001a00780c */ /* 0x000fe20003fc6070 */
[----:B------:R-:W-:Y:S01]  /*3620*/  FADD.FTZ R62, R62, R167 ;  /* 0x000000a73e3e7221 */ /* 0x000fe20000010000 */
[----:B------:R-:W-:Y:S01]  /*3630*/  MOV R167, RZ ;  /* 0x000000ff00a77202 */ /* 0x000fe20000000f00 */
[----:B------:R-:W-:-:S04]  /*3640*/  FFMA.FTZ R162, R182, R162, UR5 ;  /* 0x00000005b6a27e23 */ /* 0x000fc800080100a2 */
[----:B------:R-:W-:-:S04]  /*3650*/  FADD.FTZ R162, R24, -R162 ;  /* 0x800000a218a27221 */ /* 0x000fc80000010000 */
[----:B------:R-:W-:-:S04]  /*3660*/  FMUL.FTZ R162, R162, UR16 ;  /* 0x00000010a2a27c20 */ /* 0x000fc80008410000 */
[----:B------:R-:W-:-:S04]  /*3670*/  FMUL.FTZ R162, R162, UR14 ;  /* 0x0000000ea2a27c20 */ /* 0x000fc80008410000 */
[----:B------:R-:W-:-:S04]  /*3680*/  FMUL.FTZ R162, R162, UR24 ;  /* 0x00000018a2a27c20 */ /* 0x000fc80008410000 */
[----:B------:R-:W-:-:S05]  /*3690*/  FMUL.FTZ R60, R163, R162 ;  /* 0x000000a2a33c7220 */ /* 0x000fca0000410000 */
[----:B------:R-:W-:-:S05]  /*36a0*/  FSEL R60, R60, RZ, P6 ;  /* 0x000000ff3c3c7208 */ /* 0x000fca0003000000 */
[----:B------:R-:W-:Y:S01]  /*36b0*/  FADD.FTZ R63, R63, R60 ;  /* 0x0000003c3f3f7221 */ /* 0x000fe20000010000 */
[----:B------:R-:W-:Y:S06]  /*36c0*/  @!P6 BRA `(.L_x_13668) ;  /* 0x0000000000d8e947 */ /* 0x000fec0003800000 */
[----:B------:R-:W-:-:S05]  /*36d0*/  HADD2.F32 R167, -RZ, R237.H0_H0 ;  /* 0x200000edffa77230 */ /* 0x000fca0000004100 */
[----:B------:R-:W-:Y:S01]  /*36e0*/  FMUL.FTZ R167, R162, R167 ;  /* 0x000000a7a2a77220 */ /* 0x000fe20000410000 */
[----:B------:R-:W-:Y:S06]  /*36f0*/  BRA `(.L_x_13668) ;  /* 0x0000000000cc7947 */ /* 0x000fec0003800000 */
.L_x_13667:
[----:B------:R-:W-:Y:S02]  /*3700*/  MOV R156, UR4 ;  /* 0x00000004009c7c02 */ /* 0x000fe40008000f00 */
[----:B------:R-:W-:Y:S02]  /*3710*/  CS2R R164, SRZ ;  /* 0x0000000000a47805 */ /* 0x000fe4000001ff00 */
[----:B-----5:R-:W-:Y:S01]  /*3720*/  LOP3.LUT P6, RZ, R26, 0xff, RZ, 0xc0, !PT ;  /* 0x000000ff1aff7812 */ /* 0x020fe200078cc0ff */
[----:B------:R-:W-:Y:S02]  /*3730*/  HFMA2 R166, -RZ, RZ, 0, 0 ;  /* 0x00000000ffa67431 */ /* 0x000fe400000001ff */
[----:B------:R-:W-:-:S04]  /*3740*/  FFMA.FTZ R156, R198, R156, UR5 ;  /* 0x00000005c69c7e23 */ /* 0x000fc8000801009c */
[----:B------:R-:W-:-:S04]  /*3750*/  FADD.FTZ R156, R25, -R156 ;  /* 0x8000009c199c7221 */ /* 0x000fc80000010000 */
[----:B------:R-:W-:Y:S02]  /*3760*/  FMUL.FTZ R156, R156, UR16 ;  /* 0x000000109c9c7c20 */ /* 0x000fe40008410000 */
[----:B------:R-:W-:Y:S02]  /*3770*/  @P6 HADD2.F32 R158, -RZ, R238.H1_H1 ;  /* 0x300000eeff9e6230 */ /* 0x000fe40000004100 */
[----:B------:R-:W-:-:S04]  /*3780*/  FMUL.FTZ R157, R156, UR14 ;  /* 0x0000000e9c9d7c20 */ /* 0x000fc80008410000 */
[----:B------:R-:W-:-:S04]  /*3790*/  FMUL.FTZ R157, R157, UR24 ;  /* 0x000000189d9d7c20 */ /* 0x000fc80008410000 */
        /* <DEDUP_REMOVED lines=10> */
[----:B------:R-:W-:Y:S02]  /*3840*/  @P6 HADD2.F32 R159, -RZ, R238.H0_H0 ;  /* 0x200000eeff9f6230 */ /* 0x000fe40000004100 */
        /* <DEDUP_REMOVED lines=12> */
[----:B------:R-:W-:-:S04]  /*3910*/  FMUL.FTZ R159, R159, UR24 ;  /* 0x000000189f9f7c20 */ /* 0x000fc80008410000 */
[----:B------:R-:W-:Y:S01]  /*3920*/  FMUL.FTZ R162, R162, R159 ;  /* 0x0000009fa2a27220 */ /* 0x000fe20000410000 */
[----:B------:R-:W-:Y:S01]  /*3930*/  @P6 FMUL.FTZ R166, R159, R167 ;  /* 0x000000a79fa66220 */ /* 0x000fe20000410000 */
[----:B------:R-:W-:Y:S02]  /*3940*/  MOV R159, UR4 ;  /* 0x00000004009f7c02 */ /* 0x000fe40008000f00 */
[----:B------:R-:W-:Y:S02]  /*3950*/  MOV R167, RZ ;  /* 0x000000ff00a77202 */ /* 0x000fe40000000f00 */
[----:B------:R-:W-:Y:S01]  /*3960*/  FSEL R162, R162, RZ, P6 ;  /* 0x000000ffa2a27208 */ /* 0x000fe20003000000 */
[----:B------:R-:W-:Y:S01]  /*3970*/  FFMA.FTZ R159, R182, R159, UR5 ;  /* 0x00000005b69f7e23 */ /* 0x000fe2000801009f */
[----:B------:R-:W-:-:S03]  /*3980*/  ISETP.GE.U32.AND P6, PT, R26, 0x1000000, PT ;  /* 0x010000001a00780c */ /* 0x000fc60003fc6070 */
[----:B------:R-:W-:Y:S01]  /*3990*/  FADD.FTZ R159, R24, -R159 ;  /* 0x8000009f189f7221 */ /* 0x000fe20000010000 */
[----:B------:R-:W-:-:S03]  /*39a0*/  FADD.FTZ R62, R62, R162 ;  /* 0x000000a23e3e7221 */ /* 0x000fc60000010000 */
[----:B------:R-:W-:-:S04]  /*39b0*/  FMUL.FTZ R159, R159, UR16 ;  /* 0x000000109f9f7c20 */ /* 0x000fc80008410000 */
[----:B------:R-:W-:Y:S02]  /*39c0*/  FMUL.FTZ R168, R159, UR14 ;  /* 0x0000000e9fa87c20 */ /* 0x000fe40008410000 */
[----:B------:R-:W-:Y:S02]  /*39d0*/  @P6 HADD2.F32 R169, -RZ, R237.H0_H0 ;  /* 0x200000edffa96230 */ /* 0x000fe40000004100 */
[----:B------:R-:W-:-:S04]  /*39e0*/  FMUL.FTZ R168, R168, UR24 ;  /* 0x00000018a8a87c20 */ /* 0x000fc80008410000 */
[----:B------:R-:W-:Y:S01]  /*39f0*/  FMUL.FTZ R163, R163, R168 ;  /* 0x000000a8a3a37220 */ /* 0x000fe20000410000 */
[----:B------:R-:W-:-:S04]  /*3a00*/  @P6 FMUL.FTZ R167, R168, R169 ;  /* 0x000000a9a8a76220 */ /* 0x000fc80000410000 */
[----:B------:R-:W-:-:S05]  /*3a10*/  FSEL R163, R163, RZ, P6 ;  /* 0x000000ffa3a37208 */ /* 0x000fca0003000000 */
[----:B------:R-:W-:-:S07]  /*3a20*/  FADD.FTZ R63, R63, R163 ;  /* 0x000000a33f3f7221 */ /* 0x000fce0000010000 */
.L_x_13668:
[----:B------:R-:W-:Y:S05]  /*3a30*/  BSYNC.RECONVERGENT B2 ;  /* 0x0000000000027941 */ /* 0x000fea0003800200 */
.L_x_13666:
        /* <DEDUP_REMOVED lines=8> */
[----:B------:R-:W-:-:S07]  /*3ac0*/  MOV R61, R161 ;  /* 0x000000a1003d7202 */ /* 0x000fce0000000f00 */
.L_x_13665:
[----:B------:R-:W-:Y:S05]  /*3ad0*/  BSYNC.RECONVERGENT B1 ;  /* 0x0000000000017941 */ /* 0x000fea0003800200 */
.L_x_13664:
        /* <DEDUP_REMOVED lines=9> */
[----:B------:R-:W-:Y:S05]  /*3b70*/  @!P5 BRA `(.L_x_13672) ;  /* 0x0000000000d8d947 */ /* 0x000fea0003800000 */
[----:B------:R-:W-:Y:S02]  /*3b80*/  MOV R156, UR4 ;  /* 0x00000004009c7c02 */ /* 0x000fe40008000f00 */
[----:B-----5:R-:W-:-:S03]  /*3b90*/  LOP3.LUT P6, RZ, R23, 0xff, RZ, 0xc0, !PT ;  /* 0x000000ff17ff7812 */ /* 0x020fc600078cc0ff */
[----:B------:R-:W-:-:S04]  /*3ba0*/  FFMA.FTZ R156, R222, R156, UR5 ;  /* 0x00000005de9c7e23 */ /* 0x000fc8000801009c */
[----:B------:R-:W-:-:S04]  /*3bb0*/  FADD.FTZ R156, R214, -R156 ;  /* 0x8000009cd69c7221 */ /* 0x000fc80000010000 */
[----:B------:R-:W-:Y:S02]  /*3bc0*/  FMUL.FTZ R156, R156, UR16 ;  /* 0x000000109c9c7c20 */ /* 0x000fe40008410000 */
[----:B------:R-:W-:Y:S02]  /*3bd0*/  @P6 HADD2.F32 R158, -RZ, R236.H1_H1 ;  /* 0x300000ecff9e6230 */ /* 0x000fe40000004100 */
[----:B------:R-:W-:-:S04]  /*3be0*/  FMUL.FTZ R157, R156, UR14 ;  /* 0x0000000e9c9d7c20 */ /* 0x000fc80008410000 */
[----:B------:R-:W-:-:S04]  /*3bf0*/  FMUL.FTZ R157, R157, UR24 ;  /* 0x000000189d9d7c20 */ /* 0x000fc80008410000 */
[----:B------:R-:W-:Y:S01]  /*3c00*/  FMUL.FTZ R164, R160, R157 ;  /* 0x0000009da0a47220 */ /* 0x000fe20000410000 */
[----:B------:R-:W-:-:S04]  /*3c10*/  HFMA2 R160, -RZ, RZ, 0, 0 ;  /* 0x00000000ffa07431 */ /* 0x000fc800000001ff */
[----:B------:R-:W-:Y:S01]  /*3c20*/  FSEL R164, R164, RZ, P6 ;  /* 0x000000ffa4a47208 */ /* 0x000fe20003000000 */
[----:B------:R-:W-:Y:S01]  /*3c30*/  @P6 FMUL.FTZ R160, R157, R158 ;  /* 0x0000009e9da06220 */ /* 0x000fe20000410000 */
[----:B------:R-:W-:Y:S02]  /*3c40*/  MOV R157, UR4 ;  /* 0x00000004009d7c02 */ /* 0x000fe40008000f00 */
[----:B------:R-:W-:Y:S01]  /*3c50*/  LOP3.LUT P6, RZ, R23, 0xff00, RZ, 0xc0, !PT ;  /* 0x0000ff0017ff7812 */ /* 0x000fe200078cc0ff */
[----:B------:R-:W-:Y:S02]  /*3c60*/  FADD.FTZ R164, R56, R164 ;  /* 0x000000a438a47221 */ /* 0x000fe40000010000 */
[----:B------:R-:W-:-:S04]  /*3c70*/  FFMA.FTZ R157, R206, R157, UR5 ;  /* 0x00000005ce9d7e23 */ /* 0x000fc8000801009d */
[----:B------:R-:W-:-:S04]  /*3c80*/  FADD.FTZ R157, R197, -R157 ;  /* 0x8000009dc59d7221 */ /* 0x000fc80000010000 */
[----:B------:R-:W-:Y:S02]  /*3c90*/  FMUL.FTZ R157, R157, UR16 ;  /* 0x000000109d9d7c20 */ /* 0x000fe40008410000 */
[----:B------:R-:W-:Y:S02]  /*3ca0*/  @P6 HADD2.F32 R159, -RZ, R236.H0_H0 ;  /* 0x200000ecff9f6230 */ /* 0x000fe40000004100 */
[----:B------:R-:W-:-:S04]  /*3cb0*/  FMUL.FTZ R158, R157, UR14 ;  /* 0x0000000e9d9e7c20 */ /* 0x000fc80008410000 */
[----:B------:R-:W-:-:S04]  /*3cc0*/  FMUL.FTZ R158, R158, UR24 ;  /* 0x000000189e9e7c20 */ /* 0x000fc80008410000 */
[----:B------:R-:W-:Y:S01]  /*3cd0*/  FMUL.FTZ R165, R161, R158 ;  /* 0x0000009ea1a57220 */ /* 0x000fe20000410000 */
[----:B------:R-:W-:Y:S01]  /*3ce0*/  MOV R161, RZ ;  /* 0x000000ff00a17202 */ /* 0x000fe20000000f00 */
[----:B------:R-:W-:Y:S01]  /*3cf0*/  @P6 FMUL.FTZ R161, R158, R159 ;  /* 0x0000009f9ea16220 */ /* 0x000fe20000410000 */
[----:B------:R-:W-:Y:S02]  /*3d00*/  MOV R158, UR4 ;  /* 0x00000004009e7c02 */ /* 0x000fe40008000f00 */
[----:B------:R-:W-:Y:S02]  /*3d10*/  FSEL R165, R165, RZ, P6 ;  /* 0x000000ffa5a57208 */ /* 0x000fe40003000000 */
[----:B------:R-:W-:Y:S01]  /*3d20*/  LOP3.LUT P6, RZ, R23, 0xff0000, RZ, 0xc0, !PT ;  /* 0x00ff000017ff7812 */ /* 0x000fe200078cc0ff */
[----:B------:R-:W-:Y:S02]  /*3d30*/  FFMA.FTZ R158, R196, R158, UR5 ;  /* 0x00000005c49e7e23 */ /* 0x000fe4000801009e */
[----:B------:R-:W-:-:S02]  /*3d40*/  FADD.FTZ R165, R57, R165 ;  /* 0x000000a539a57221 */ /* 0x000fc40000010000 */
[----:B------:R-:W-:-:S04]  /*3d50*/  FADD.FTZ R158, R181, -R158 ;  /* 0x8000009eb59e7221 */ /* 0x000fc80000010000 */
[----:B------:R-:W-:-:S04]  /*3d60*/  FMUL.FTZ R158, R158, UR16 ;  /* 0x000000109e9e7c20 */ /* 0x000fc80008410000 */
[----:B------:R-:W-:Y:S01]  /*3d70*/  FMUL.FTZ R159, R158, UR14 ;  /* 0x0000000e9e9f7c20 */ /* 0x000fe20008410000 */
[----:B------:R-:W-:-:S03]  /*3d80*/  @P6 HADD2.F32 R166, -RZ, R235.H1_H1 ;  /* 0x300000ebffa66230 */ /* 0x000fc60000004100 */
[----:B------:R-:W-:-:S04]  /*3d90*/  FMUL.FTZ R159, R159, UR24 ;  /* 0x000000189f9f7c20 */ /* 0x000fc80008410000 */
[----:B------:R-:W-:Y:S01]  /*3da0*/  FMUL.FTZ R167, R162, R159 ;  /* 0x0000009fa2a77220 */ /* 0x000fe20000410000 */
[----:B------:R-:W-:-:S04]  /*3db0*/  HFMA2 R162, -RZ, RZ, 0, 0 ;  /* 0x00000000ffa27431 */ /* 0x000fc800000001ff */
[----:B------:R-:W-:Y:S01]  /*3dc0*/  FSEL R167, R167, RZ, P6 ;  /* 0x000000ffa7a77208 */ /* 0x000fe20003000000 */
[----:B------:R-:W-:Y:S01]  /*3dd0*/  @P6 FMUL.FTZ R162, R159, R166 ;  /* 0x000000a69fa26220 */ /* 0x000fe20000410000 */
[----:B------:R-:W-:Y:S02]  /*3de0*/  MOV R159, UR4 ;  /* 0x00000004009f7c02 */ /* 0x000fe40008000f00 */
[----:B------:R-:W-:Y:S01]  /*3df0*/  ISETP.GE.U32.AND P6, PT, R23, 0x1000000, PT ;  /* 0x010000001700780c */ /* 0x000fe20003fc6070 */
[----:B------:R-:W-:Y:S02]  /*3e00*/  FADD.FTZ R58, R58, R167 ;  /* 0x000000a73a3a7221 */ /* 0x000fe40000010000 */
[----:B------:R-:W-:-:S04]  /*3e10*/  FFMA.FTZ R159, R180, R159, UR5 ;  /* 0x00000005b49f7e23 */ /* 0x000fc8000801009f */
[----:B------:R-:W-:-:S04]  /*3e20*/  FADD.FTZ R159, R22, -R159 ;  /* 0x8000009f169f7221 */ /* 0x000fc80000010000 */
[----:B------:R-:W-:-:S04]  /*3e30*/  FMUL.FTZ R159, R159, UR16 ;  /* 0x000000109f9f7c20 */ /* 0x000fc80008410000 */
[----:B------:R-:W-:-:S04]  /*3e40*/  FMUL.FTZ R166, R159, UR14 ;  /* 0x0000000e9fa67c20 */ /* 0x000fc80008410000 */
[----:B------:R-:W-:-:S04]  /*3e50*/  FMUL.FTZ R166, R166, UR24 ;  /* 0x00000018a6a67c20 */ /* 0x000fc80008410000 */
[----:B------:R-:W-:Y:S01]  /*3e60*/  FMUL.FTZ R56, R163, R166 ;  /* 0x000000a6a3387220 */ /* 0x000fe20000410000 */
[----:B------:R-:W-:-:S04]  /*3e70*/  MOV R163, RZ ;  /* 0x000000ff00a37202 */ /* 0x000fc80000000f00 */
[----:B------:R-:W-:-:S05]  /*3e80*/  FSEL R56, R56, RZ, P6 ;  /* 0x000000ff38387208 */ /* 0x000fca0003000000 */
[----:B------:R-:W-:Y:S01]  /*3e90*/  FADD.FTZ R59, R59, R56 ;  /* 0x000000383b3b7221 */ /* 0x000fe20000010000 */
[----:B------:R-:W-:Y:S06]  /*3ea0*/  @!P6 BRA `(.L_x_13673) ;  /* 0x0000000000dce947 */ /* 0x000fec0003800000 */
[----:B------:R-:W-:-:S05]  /*3eb0*/  HADD2.F32 R163, -RZ, R235.H0_H0 ;  /* 0x200000ebffa37230 */ /* 0x000fca0000004100 */
[----:B------:R-:W-:Y:S01]  /*3ec0*/  FMUL.FTZ R163, R166, R163 ;  /* 0x000000a3a6a37220 */ /* 0x000fe20000410000 */
[----:B------:R-:W-:Y:S06]  /*3ed0*/  BRA `(.L_x_13673) ;  /* 0x0000000000d07947 */ /* 0x000fec0003800000 */
.L_x_13672:
        /* <DEDUP_REMOVED lines=9> */
[----:B------:R-:W-:Y:S02]  /*3f70*/  HFMA2 R160, -RZ, RZ, 0, 0 ;  /* 0x00000000ffa07431 */ /* 0x000fe400000001ff */
[----:B------:R-:W-:Y:S02]  /*3f80*/  @P6 FMUL.FTZ R160, R164, R166 ;  /* 0x000000a6a4a06220 */ /* 0x000fe40000410000 */
[----:B------:R-:W-:Y:S02]  /*3f90*/  FSEL R164, R165, RZ, P6 ;  /* 0x000000ffa5a47208 */ /* 0x000fe40003000000 */
[----:B------:R-:W-:Y:S02]  /*3fa0*/  MOV R165, UR4 ;  /* 0x0000000400a57c02 */ /* 0x000fe40008000f00 */
[----:B------:R-:W-:Y:S01]  /*3fb0*/  LOP3.LUT P6, RZ, R23, 0xff00, RZ, 0xc0, !PT ;  /* 0x0000ff0017ff7812 */ /* 0x000fe200078cc0ff */
[----:B------:R-:W-:-:S02]  /*3fc0*/  FADD.FTZ R164, R56, R164 ;  /* 0x000000a438a47221 */ /* 0x000fc40000010000 */
        /* <DEDUP_REMOVED lines=8> */
[----:B------:R-:W-:-:S03]  /*4050*/  @P6 FMUL.FTZ R161, R165, R167 ;  /* 0x000000a7a5a16220 */ /* 0x000fc60000410000 */
[----:B------:R-:W-:Y:S02]  /*4060*/  FSEL R165, R166, RZ, P6 ;  /* 0x000000ffa6a57208 */ /* 0x000fe40003000000 */
[----:B------:R-:W-:Y:S02]  /*4070*/  MOV R166, UR4 ;  /* 0x0000000400a67c02 */ /* 0x000fe40008000f00 */
[----:B------:R-:W-:Y:S01]  /*4080*/  LOP3.LUT P6, RZ, R23, 0xff0000, RZ, 0xc0, !PT ;  /* 0x00ff000017ff7812 */ /* 0x000fe200078cc0ff */
[----:B------:R-:W-:Y:S02]  /*4090*/  FADD.FTZ R165, R57, R165 ;  /* 0x000000a539a57221 */ /* 0x000fe40000010000 */
        /* <DEDUP_REMOVED lines=11> */
[----:B------:R-:W-:Y:S01]  /*4150*/  ISETP.GE.U32.AND P6, PT, R23, 0x1000000, PT ;  /* 0x010000001700780c */ /* 0x000fe20003fc6070 */
        /* <DEDUP_REMOVED lines=10> */
[----:B------:R-:W-:-:S05]  /*4200*/  FSEL R167, R168, RZ, P6 ;  /* 0x000000ffa8a77208 */ /* 0x000fca0003000000 */
[----:B------:R-:W-:-:S07]  /*4210*/  FADD.FTZ R59, R59, R167 ;  /* 0x000000a73b3b7221 */ /* 0x000fce0000010000 */
.L_x_13673:
[----:B------:R-:W-:Y:S05]  /*4220*/  BSYNC.RECONVERGENT B2 ;  /* 0x0000000000027941 */ /* 0x000fea0003800200 */
.L_x_13671:
        /* <DEDUP_REMOVED lines=9> */
.L_x_13670:
[----:B------:R-:W-:Y:S05]  /*42c0*/  BSYNC.RECONVERGENT B1 ;  /* 0x0000000000017941 */ /* 0x000fea0003800200 */
.L_x_13669:
[----:B------:R-:W-:Y:S04]  /*42d0*/  BSSY.RECONVERGENT B1, `(.L_x_13674) ;  /* 0x000007d000017945 */ /* 0x000fe80003800200 */
        /* <DEDUP_REMOVED lines=62> */
.L_x_13677:
        /* <DEDUP_REMOVED lines=52> */
.L_x_13678:
[----:B------:R-:W-:Y:S05]  /*4a00*/  BSYNC.RECONVERGENT B2 ;  /* 0x0000000000027941 */ /* 0x000fea0003800200 */
.L_x_13676:
        /* <DEDUP_REMOVED lines=9> */
.L_x_13675:
[----:B------:R-:W-:Y:S05]  /*4aa0*/  BSYNC.RECONVERGENT B1 ;  /* 0x0000000000017941 */ /* 0x000fea0003800200 */
.L_x_13674:
        /* <DEDUP_REMOVED lines=63> */
.L_x_13682:
        /* <DEDUP_REMOVED lines=52> */
.L_x_13683:
[----:B------:R-:W-:Y:S05]  /*51e0*/  BSYNC.RECONVERGENT B2 ;  /* 0x0000000000027941 */ /* 0x000fea0003800200 */
.L_x_13681:
        /* <DEDUP_REMOVED lines=9> */
.L_x_13680:
[----:B------:R-:W-:Y:S05]  /*5280*/  BSYNC.RECONVERGENT B1 ;  /* 0x0000000000017941 */ /* 0x000fea0003800200 */
.L_x_13679:
        /* <DEDUP_REMOVED lines=63> */
.L_x_13687:
        /* <DEDUP_REMOVED lines=52> */
.L_x_13688:
[----:B------:R-:W-:Y:S05]  /*59c0*/  BSYNC.RECONVERGENT B2 ;  /* 0x0000000000027941 */ /* 0x000fea0003800200 */
.L_x_13686:
        /* <DEDUP_REMOVED lines=9> */
.L_x_13685:
[----:B------:R-:W-:Y:S05]  /*5a60*/  BSYNC.RECONVERGENT B1 ;  /* 0x0000000000017941 */ /* 0x000fea0003800200 */
.L_x_13684:
        /* <DEDUP_REMOVED lines=63> */
.L_x_13692:
        /* <DEDUP_REMOVED lines=52> */
.L_x_13693:
[----:B------:R-:W-:Y:S05]  /*61a0*/  BSYNC.RECONVERGENT B2 ;  /* 0x0000000000027941 */ /* 0x000fea0003800200 */
.L_x_13691:
        /* <DEDUP_REMOVED lines=9> */
.L_x_13690:
[----:B------:R-:W-:Y:S05]  /*6240*/  BSYNC.RECONVERGENT B1 ;  /* 0x0000000000017941 */ /* 0x000fea0003800200 */
.L_x_13689:
        /* <DEDUP_REMOVED lines=63> */
.L_x_13697:
        /* <DEDUP_REMOVED lines=52> */
.L_x_13698:
[----:B------:R-:W-:Y:S05]  /*6980*/  BSYNC.RECONVERGENT B2 ;  /* 0x0000000000027941 */ /* 0x000fea0003800200 */
.L_x_13696:
        /* <DEDUP_REMOVED lines=9> */
.L_x_13695:
[----:B------:R-:W-:Y:S05]  /*6a20*/  BSYNC.RECONVERGENT B1 ;  /* 0x0000000000017941 */ /* 0x000fea0003800200 */
.L_x_13694:
[----:B------:R-:W-:-:S13]  /*6a30*/  ISETP.NE.AND P5, PT, R239, RZ, PT ;  /* 0x000000ffef00720c */ /* 0x000fda0003fa5270 */
        /* <DEDUP_REMOVED lines=62> */
.L_x_13701:
        /* <DEDUP_REMOVED lines=47> */
[-C--:B------:R-:W-:Y:S01]  /*7110*/  FMUL.FTZ R168, R163, R167.reuse ;  /* 0x000000a7a3a87220 */ /* 0x080fe20000410000 */
[----:B------:R-:W-:Y:S01]  /*7120*/  MOV R163, RZ ;  /* 0x000000ff00a37202 */ /* 0x000fe20000000f00 */
[----:B------:R-:W-:-:S03]  /*7130*/  @P6 FMUL.FTZ R163, R169, R167 ;  /* 0x000000a7a9a36220 */ /* 0x000fc60000410000 */
[----:B------:R-:W-:-:S05]  /*7140*/  FSEL R167, R168, RZ, P6 ;  /* 0x000000ffa8a77208 */ /* 0x000fca0003000000 */
[----:B------:R-:W-:-:S07]  /*7150*/  FADD.FTZ R35, R35, R167 ;  /* 0x000000a723237221 */ /* 0x000fce0000010000 */
.L_x_13702:
[----:B------:R-:W-:Y:S05]  /*7160*/  BSYNC.RECONVERGENT B1 ;  /* 0x0000000000017941 */ /* 0x000fea0003800200 */
.L_x_13700:
[----:B------:R-:W0:Y:S02]  /*7170*/  @P5 LDC.64 R32, c[0x0][0x478] ;  /* 0x00011e00ff205b82 */ /* 0x000e240000000a00 */
[----:B0-----:R-:W-:-:S05]  /*7180*/  @P5 IMAD.WIDE.U32 R32, R27, 0x10, R32 ;  /* 0x000000101b205825 */ /* 0x001fca00078e0020 */
[----:B------:R0:W-:Y:S02]  /*7190*/  @P5 STG.E.128 desc[UR12][R32.64], R156 ;  /* 0x0000009c20005986 */ /* 0x0001e4000c101d0c */
[----:B0-----:R-:W0:Y:S02]  /*71a0*/  LDC.64 R32, c[0x0][0x468] ;  /* 0x00011a00ff207b82 */ /* 0x001e240000000a00 */
[----:B0-----:R-:W-:-:S05]  /*71b0*/  IMAD.WIDE.U32 R32, R27, 0x10, R32 ;  /* 0x000000101b207825 */ /* 0x001fca00078e0020 */
[----:B------:R0:W-:Y:S02]  /*71c0*/  STG.E.128 desc[UR12][R32.64], R160 ;  /* 0x000000a020007986 */ /* 0x0001e4000c101d0c */
[----:B0-----:R-:W-:Y:S02]  /*71d0*/  MOV R32, R164 ;  /* 0x000000a400207202 */ /* 0x001fe40000000f00 */
[----:B------:R-:W-:Y:S01]  /*71e0*/  MOV R33, R165 ;  /* 0x000000a500217202 */ /* 0x000fe20000000f00 */
[----:B------:R-:W-:Y:S06]  /*71f0*/  BRA `(.L_x_13699) ;  /* 0x0000003c00c87947 */ /* 0x000fec0003800000 */
.L_x_13663:
[----:B------:R-:W-:Y:S01]  /*7200*/  ISETP.NE.AND P5, PT, R240, RZ, PT ;  /* 0x000000fff000720c */ /* 0x000fe20003fa5270 */
[----:B------:R-:W-:-:S12]  /*7210*/  BSSY.RECONVERGENT B1, `(.L_x_13703) ;  /* 0x000007f000017945 */ /* 0x000fd80003800200 */
[----:B------:R-:W-:Y:S05]  /*7220*/  @!P5 BRA `(.L_x_13704) ;  /* 0x0000000400f4d947 */ /* 0x000fea0003800000 */
[----:B------:R-:W0:Y:S08]  /*7230*/  LDC.64 R160, c[0x0][0x390] ;  /* 0x0000e400ffa07b82 */ /* 0x000e300000000a00 */
[----:B------:R-:W1:Y:S01]  /*7240*/  LDC.64 R168, c[0x0][0x478] ;  /* 0x00011e00ffa87b82 */ /* 0x000e620000000a00 */
[----:B0-----:R-:W-:-:S06]  /*7250*/  IMAD.WIDE.U32 R160, R27, 0x10, R160 ;  /* 0x000000101ba07825 */ /* 0x001fcc00078e00a0 */
[----:B------:R-:W5:Y:S01]  /*7260*/  LDG.E.128 R160, desc[UR12][R160.64] ;  /* 0x0000000ca0a07981 */ /* 0x000f62000c1e1d00 */
[----:B------:R-:W-:Y:S01]  /*7270*/  BSSY.RECONVERGENT B2, `(.L_x_13705) ;  /* 0x000006d000027945 */ /* 0x000fe20003800200 */
[----:B-1----:R-:W-:-:S04]  /*7280*/  ISETP.NE.U32.AND P5, PT, R168, RZ, PT ;  /* 0x000000ffa800720c */ /* 0x002fc80003fa5070 */
[----:B------:R-:W-:-:S13]  /*7290*/  ISETP.NE.AND.EX P5, PT, R169, RZ, PT, P5 ;  /* 0x000000ffa900720c */ /* 0x000fda0003fa5350 */
[----:B------:R-:W-:Y:S05]  /*72a0*/  @P5 BRA `(.L_x_13706) ;  /* 0x0000000000d85947 */ /* 0x000fea0003800000 */
[----:B------:R-:W-:Y:S02]  /*72b0*/  MOV R164, UR4 ;  /* 0x0000000400a47c02 */ /* 0x000fe40008000f00 */
[----:B-----5:R-:W-:-:S03]  /*72c0*/  LOP3.LUT P5, RZ, R26, 0xff, RZ, 0xc0, !PT ;  /* 0x000000ff1aff7812 */ /* 0x020fc600078ac0ff */
[----:B------:R-:W-:-:S04]  /*72d0*/  FFMA.FTZ R164, R198, R164, UR5 ;  /* 0x00000005c6a47e23 */ /* 0x000fc800080100a4 */
[----:B------:R-:W-:-:S04]  /*72e0*/  FADD.FTZ R164, R25, -R164 ;  /* 0x800000a419a47221 */ /* 0x000fc80000010000 */
[----:B------:R-:W-:Y:S02]  /*72f0*/  FFMA.FTZ R164, R164, UR16, R28 ;  /* 0x00000010a4a47c23 */ /* 0x000fe4000801001c */
[----:B------:R-:W-:Y:S02]  /*7300*/  @P5 HADD2.F32 R166, -RZ, R238.H1_H1 ;  /* 0x300000eeffa65230 */ /* 0x000fe40000004100 */
[----:B------:R-:W-:-:S04]  /*7310*/  FMUL.FTZ R164, R164, UR14 ;  /* 0x0000000ea4a47c20 */ /* 0x000fc80008410000 */
[----:B------:R-:W-:Y:S01]  /*7320*/  FMUL.FTZ R165, R164, UR24 ;  /* 0x00000018a4a57c20 */ /* 0x000fe20008410000 */
[----:B------:R-:W-:-:S03]  /*7330*/  HFMA2 R164, -RZ, RZ, 0, 0 ;  /* 0x00000000ffa47431 */ /* 0x000fc600000001ff */
[-C--:B------:R-:W-:Y:S01]  /*7340*/  FMUL.FTZ R160, R160, R165.reuse ;  /* 0x000000a5a0a07220 */ /* 0x080fe20000410000 */
[----:B------:R-:W-:Y:S01]  /*7350*/  @P5 FMUL.FTZ R164, R166, R165 ;  /* 0x000000a5a6a45220 */ /* 0x000fe20000410000 */
[----:B------:R-:W-:-:S03]  /*7360*/  MOV R165, UR4 ;  /* 0x0000000400a57c02 */ /* 0x000fc60008000f00 */
[----:B------:R-:W-:Y:S02]  /*7370*/  FSEL R160, R160, RZ, P5 ;  /* 0x000000ffa0a07208 */ /* 0x000fe40002800000 */
[----:B------:R-:W-:Y:S01]  /*7380*/  LOP3.LUT P5, RZ, R26, 0xff00, RZ, 0xc0, !PT ;  /* 0x0000ff001aff7812 */ /* 0x000fe200078ac0ff */
[----:B------:R-:W-:Y:S02]  /*7390*/  FFMA.FTZ R165, R215, R165, UR5 ;  /* 0x00000005d7a57e23 */ /* 0x000fe400080100a5 */
[----:B------:R-:W-:Y:S01]  /*73a0*/  FADD.FTZ R160, R60, R160 ;  /* 0x000000a03ca07221 */ /* 0x000fe20000010000 */
[----:B------:R-:W-:Y:S01]  /*73b0*/  MOV R60, UR4 ;  /* 0x00000004003c7c02 */ /* 0x000fe20008000f00 */
[----:B------:R-:W-:-:S04]  /*73c0*/  FADD.FTZ R165, R213, -R165 ;  /* 0x800000a5d5a57221 */ /* 0x000fc80000010000 */
[----:B------:R-:W-:Y:S01]  /*73d0*/  FFMA.FTZ R165, R165, UR16, R29 ;  /* 0x00000010a5a57c23 */ /* 0x000fe2000801001d */
[----:B------:R-:W-:-:S03]  /*73e0*/  FFMA.FTZ R60, R182, R60, UR5 ;  /* 0x00000005b63c7e23 */ /* 0x000fc6000801003c */
[----:B------:R-:W-:Y:S01]  /*73f0*/  FMUL.FTZ R165, R165, UR14 ;  /* 0x0000000ea5a57c20 */ /* 0x000fe20008410000 */
[----:B------:R-:W-:Y:S02]  /*7400*/  @P5 HADD2.F32 R167, -RZ, R238.H0_H0 ;  /* 0x200000eeffa75230 */ /* 0x000fe40000004100 */
[----:B------:R-:W-:Y:S01]  /*7410*/  FADD.FTZ R60, R24, -R60 ;  /* 0x8000003c183c7221 */ /* 0x000fe20000010000 */
[----:B------:R-:W-:Y:S01]  /*7420*/  FMUL.FTZ R166, R165, UR24 ;  /* 0x00000018a5a67c20 */ /* 0x000fe20008410000 */
[----:B------:R-:W-:Y:S02]  /*7430*/  MOV R165, RZ ;  /* 0x000000ff00a57202 */ /* 0x000fe40000000f00 */
[----:B------:R-:W-:Y:S01]  /*7440*/  FFMA.FTZ R60, R60, UR16, R31 ;  /* 0x000000103c3c7c23 */ /* 0x000fe2000801001f */
[-C--:B------:R-:W-:Y:S01]  /*7450*/  FMUL.FTZ R161, R161, R166.reuse ;  /* 0x000000a6a1a17220 */ /* 0x080fe20000410000 */
[----:B------:R-:W-:Y:S01]  /*7460*/  @P5 FMUL.FTZ R165, R167, R166 ;  /* 0x000000a6a7a55220 */ /* 0x000fe20000410000 */
[----:B------:R-:W-:Y:S01]  /*7470*/  MOV R166, UR4 ;  /* 0x0000000400a67c02 */ /* 0x000fe20008000f00 */
[----:B------:R-:W-:-:S02]  /*7480*/  FMUL.FTZ R60, R60, UR14 ;  /* 0x0000000e3c3c7c20 */ /* 0x000fc40008410000 */
[----:B------:R-:W-:Y:S02]  /*7490*/  FSEL R161, R161, RZ, P5 ;  /* 0x000000ffa1a17208 */ /* 0x000fe40002800000 */
[----:B------:R-:W-:Y:S01]  /*74a0*/  FFMA.FTZ R166, R212, R166, UR5 ;  /* 0x00000005d4a67e23 */ /* 0x000fe200080100a6 */
[----:B------:R-:W-:Y:S01]  /*74b0*/  LOP3.LUT P5, RZ, R26, 0xff0000, RZ, 0xc0, !PT ;  /* 0x00ff00001aff7812 */ /* 0x000fe200078ac0ff */
[----:B------:R-:W-:Y:S01]  /*74c0*/  FMUL.FTZ R60, R60, UR24 ;  /* 0x000000183c3c7c20 */ /* 0x000fe20008410000 */
[----:B------:R-:W-:Y:S01]  /*74d0*/  FADD.FTZ R161, R61, R161 ;  /* 0x000000a13da17221 */ /* 0x000fe20000010000 */
[----:B------:R-:W-:Y:S02]  /*74e0*/  FADD.FTZ R166, R183, -R166 ;  /* 0x800000a6b7a67221 */ /* 0x000fe40000010000 */
[----:B------:R-:W-:Y:S02]  /*74f0*/  FMUL.FTZ R163, R163, R60 ;  /* 0x0000003ca3a37220 */ /* 0x000fe40000410000 */
[----:B------:R-:W-:-:S04]  /*7500*/  FFMA.FTZ R166, R166, UR16, R30 ;  /* 0x00000010a6a67c23 */ /* 0x000fc8000801001e */
[----:B------:R-:W-:Y:S02]  /*7510*/  FMUL.FTZ R166, R166, UR14 ;  /* 0x0000000ea6a67c20 */ /* 0x000fe40008410000 */
[----:B------:R-:W-:Y:S02]  /*7520*/  @P5 HADD2.F32 R170, -RZ, R237.H1_H1 ;  /* 0x300000edffaa5230 */ /* 0x000fe40000004100 */
[----:B------:R-:W-:Y:S01]  /*7530*/  FMUL.FTZ R167, R166, UR24 ;  /* 0x00000018a6a77c20 */ /* 0x000fe20008410000 */
[----:B------:R-:W-:-:S03]  /*7540*/  HFMA2 R166, -RZ, RZ, 0, 0 ;  /* 0x00000000ffa67431 */ /* 0x000fc600000001ff */
[-C--:B------:R-:W-:Y:S01]  /*7550*/  FMUL.FTZ R162, R162, R167.reuse ;  /* 0x000000a7a2a27220 */ /* 0x080fe20000410000 */
[----:B------:R-:W-:Y:S01]  /*7560*/  @P5 FMUL.FTZ R166, R170, R167 ;  /* 0x000000a7aaa65220 */ /* 0x000fe20000410000 */
[----:B------:R-:W-:-:S03]  /*7570*/  MOV R167, RZ ;  /* 0x000000ff00a77202 */ /* 0x000fc60000000f00 */
[----:B------:R-:W-:Y:S02]  /*7580*/  FSEL R162, R162, RZ, P5 ;  /* 0x000000ffa2a27208 */ /* 0x000fe40002800000 */
[----:B------:R-:W-:-:S03]  /*7590*/  ISETP.GE.U32.AND P5, PT, R26, 0x1000000, PT ;  /* 0x010000001a00780c */ /* 0x000fc60003fa6070 */
[----:B------:R-:W-:Y:S01]  /*75a0*/  FADD.FTZ R62, R62, R162 ;  /* 0x000000a23e3e7221 */ /* 0x000fe20000010000 */
[----:B------:R-:W-:-:S05]  /*75b0*/  FSEL R163, R163, RZ, P5 ;  /* 0x000000ffa3a37208 */ /* 0x000fca0002800000 */
[----:B------:R-:W-:-:S04]  /*75c0*/  FADD.FTZ R63, R63, R163 ;  /* 0x000000a33f3f7221 */ /* 0x000fc80000010000 */
[----:B------:R-:W-:Y:S05]  /*75d0*/  @!P5 BRA `(.L_x_13707) ;  /* 0x0000000000d8d947 */ /* 0x000fea0003800000 */
[----:B------:R-:W-:-:S05]  /*75e0*/  HADD2.F32 R167, -RZ, R237.H0_H0 ;  /* 0x200000edffa77230 */ /* 0x000fca0000004100 */
[----:B------:R-:W-:Y:S01]  /*75f0*/  FMUL.FTZ R167, R167, R60 ;  /* 0x0000003ca7a77220 */ /* 0x000fe20000410000 */
[----:B------:R-:W-:Y:S06]  /*7600*/  BRA `(.L_x_13707) ;  /* 0x0000000000cc7947 */ /* 0x000fec0003800000 */
.L_x_13706:
[----:B------:R-:W-:Y:S02]  /*7610*/  MOV R156, UR4 ;  /* 0x00000004009c7c02 */ /* 0x000fe40008000f00 */
[----:B------:R-:W-:Y:S02]  /*7620*/  CS2R R164, SRZ ;  /* 0x0000000000a47805 */ /* 0x000fe4000001ff00 */
[----:B-----5:R-:W-:Y:S01]  /*7630*/  LOP3.LUT P5, RZ, R26, 0xff, RZ, 0xc0, !PT ;  /* 0x000000ff1aff7812 */ /* 0x020fe200078ac0ff */
[----:B------:R-:W-:Y:S02]  /*7640*/  HFMA2 R166, -RZ, RZ, 0, 0 ;  /* 0x00000000ffa67431 */ /* 0x000fe400000001ff */
[----:B------:R-:W-:-:S04]  /*7650*/  FFMA.FTZ R156, R198, R156, UR5 ;  /* 0x00000005c69c7e23 */ /* 0x000fc8000801009c */
[----:B------:R-:W-:-:S04]  /*7660*/  FADD.FTZ R156, R25, -R156 ;  /* 0x8000009c199c7221 */ /* 0x000fc80000010000 */
[----:B------:R-:W-:Y:S02]  /*7670*/  FFMA.FTZ R156, R156, UR16, R28 ;  /* 0x000000109c9c7c23 */ /* 0x000fe4000801001c */
[----:B------:R-:W-:Y:S02]  /*7680*/  @P5 HADD2.F32 R158, -RZ, R238.H1_H1 ;  /* 0x300000eeff9e5230 */ /* 0x000fe40000004100 */
[----:B------:R-:W-:-:S04]  /*7690*/  FMUL.FTZ R157, R156, UR14 ;  /* 0x0000000e9c9d7c20 */ /* 0x000fc80008410000 */
[----:B------:R-:W-:-:S04]  /*76a0*/  FMUL.FTZ R157, R157, UR24 ;  /* 0x000000189d9d7c20 */ /* 0x000fc80008410000 */
[-C--:B------:R-:W-:Y:S01]  /*76b0*/  FMUL.FTZ R160, R160, R157.reuse ;  /* 0x0000009da0a07220 */ /* 0x080fe20000410000 */
[----:B------:R-:W-:Y:S01]  /*76c0*/  @P5 FMUL.FTZ R164, R158, R157 ;  /* 0x0000009d9ea45220 */ /* 0x000fe20000410000 */
[----:B------:R-:W-:-:S03]  /*76d0*/  MOV R157, UR4 ;  /* 0x00000004009d7c02 */ /* 0x000fc60008000f00 */
[----:B------:R-:W-:Y:S02]  /*76e0*/  FSEL R160, R160, RZ, P5 ;  /* 0x000000ffa0a07208 */ /* 0x000fe40002800000 */
[----:B------:R-:W-:Y:S01]  /*76f0*/  FFMA.FTZ R157, R215, R157, UR5 ;  /* 0x00000005d79d7e23 */ /* 0x000fe2000801009d */
[----:B------:R-:W-:Y:S02]  /*7700*/  LOP3.LUT P5, RZ, R26, 0xff00, RZ, 0xc0, !PT ;  /* 0x0000ff001aff7812 */ /* 0x000fe400078ac0ff */
[----:B------:R-:W-:Y:S01]  /*7710*/  FADD.FTZ R160, R60, R160 ;  /* 0x000000a03ca07221 */ /* 0x000fe20000010000 */
[----:B------:R-:W-:-:S04]  /*7720*/  FADD.FTZ R157, R213, -R157 ;  /* 0x8000009dd59d7221 */ /* 0x000fc80000010000 */
[----:B------:R-:W-:-:S04]  /*7730*/  FFMA.FTZ R157, R157, UR16, R29 ;  /* 0x000000109d9d7c23 */ /* 0x000fc8000801001d */
[----:B------:R-:W-:Y:S02]  /*7740*/  FMUL.FTZ R158, R157, UR14 ;  /* 0x0000000e9d9e7c20 */ /* 0x000fe40008410000 */
[----:B------:R-:W-:Y:S02]  /*7750*/  @P5 HADD2.F32 R159, -RZ, R238.H0_H0 ;  /* 0x200000eeff9f5230 */ /* 0x000fe40000004100 */
        /* <DEDUP_REMOVED lines=11> */
[----:B------:R-:W-:Y:S02]  /*7810*/  @P5 HADD2.F32 R167, -RZ, R237.H1_H1 ;  /* 0x300000edffa75230 */ /* 0x000fe40000004100 */
[----:B------:R-:W-:-:S04]  /*7820*/  FMUL.FTZ R159, R159, UR24 ;  /* 0x000000189f9f7c20 */ /* 0x000fc80008410000 */
[-C--:B------:R-:W-:Y:S01]  /*7830*/  FMUL.FTZ R162, R162, R159.reuse ;  /* 0x0000009fa2a27220 */ /* 0x080fe20000410000 */
        /* <DEDUP_REMOVED lines=8> */
[----:B------:R-:W-:-:S04]  /*78c0*/  FFMA.FTZ R159, R159, UR16, R31 ;  /* 0x000000109f9f7c23 */ /* 0x000fc8000801001f */
[----:B------:R-:W-:Y:S02]  /*78d0*/  FMUL.FTZ R170, R159, UR14 ;  /* 0x0000000e9faa7c20 */ /* 0x000fe40008410000 */
[----:B------:R-:W-:Y:S02]  /*78e0*/  @P5 HADD2.F32 R171, -RZ, R237.H0_H0 ;  /* 0x200000edffab5230 */ /* 0x000fe40000004100 */
[----:B------:R-:W-:-:S04]  /*78f0*/  FMUL.FTZ R170, R170, UR24 ;  /* 0x00000018aaaa7c20 */ /* 0x000fc80008410000 */
[-C--:B------:R-:W-:Y:S01]  /*7900*/  FMUL.FTZ R163, R163, R170.reuse ;  /* 0x000000aaa3a37220 */ /* 0x080fe20000410000 */
[----:B------:R-:W-:-:S04]  /*7910*/  @P5 FMUL.FTZ R167, R171, R170 ;  /* 0x000000aaaba75220 */ /* 0x000fc80000410000 */
[----:B------:R-:W-:-:S05]  /*7920*/  FSEL R163, R163, RZ, P5 ;  /* 0x000000ffa3a37208 */ /* 0x000fca0002800000 */
[----:B------:R-:W-:-:S07]  /*7930*/  FADD.FTZ R63, R63, R163 ;  /* 0x000000a33f3f7221 */ /* 0x000fce0000010000 */
.L_x_13707:
[----:B------:R-:W-:Y:S05]  /*7940*/  BSYNC.RECONVERGENT B2 ;  /* 0x0000000000027941 */ /* 0x000fea0003800200 */
.L_x_13705:
[----:B------:R-:W-:-:S04]  /*7950*/  ISETP.NE.U32.AND P5, PT, R168, RZ, PT ;  /* 0x000000ffa800720c */ /* 0x000fc80003fa5070 */
[----:B------:R-:W-:-:S13]  /*7960*/  ISETP.NE.AND.EX P5, PT, R169, RZ, PT, P5 ;  /* 0x000000ffa900720c */ /* 0x000fda0003fa5350 */
        /* <DEDUP_REMOVED lines=9> */
.L_x_13704:
[----:B------:R-:W-:Y:S05]  /*7a00*/  BSYNC.RECONVERGENT B1 ;  /* 0x0000000000017941 */ /* 0x000fea0003800200 */
.L_x_13703:
        /* <DEDUP_REMOVED lines=14> */
[----:B------:R-:W-:Y:S02]  /*7af0*/  FFMA.FTZ R156, R156, UR16, R128 ;  /* 0x000000109c9c7c23 */ /* 0x000fe40008010080 */
        /* <DEDUP_REMOVED lines=12> */
[----:B------:R-:W-:Y:S02]  /*7bc0*/  FFMA.FTZ R157, R157, UR16, R129 ;  /* 0x000000109d9d7c23 */ /* 0x000fe40008010081 */
[----:B------:R-:W-:Y:S02]  /*7bd0*/  @P6 HADD2.F32 R159, -RZ, R236.H0_H0 ;  /* 0x200000ecff9f6230 */ /* 0x000fe40000004100 */
[----:B------:R-:W-:-:S04]  /*7be0*/  FMUL.FTZ R158, R157, UR14 ;  /* 0x0000000e9d9e7c20 */ /* 0x000fc80008410000 */
[----:B------:R-:W-:-:S04]  /*7bf0*/  FMUL.FTZ R158, R158, UR24 ;  /* 0x000000189e9e7c20 */ /* 0x000fc80008410000 */
[-C--:B------:R-:W-:Y:S01]  /*7c00*/  FMUL.FTZ R165, R161, R158.reuse ;  /* 0x0000009ea1a57220 */ /* 0x080fe20000410000 */
        /* <DEDUP_REMOVED lines=8> */
[----:B------:R-:W-:-:S04]  /*7c90*/  FFMA.FTZ R158, R158, UR16, R130 ;  /* 0x000000109e9e7c23 */ /* 0x000fc80008010082 */
        /* <DEDUP_REMOVED lines=12> */
[----:B------:R-:W-:-:S04]  /*7d60*/  FFMA.FTZ R159, R159, UR16, R131 ;  /* 0x000000109f9f7c23 */ /* 0x000fc80008010083 */
        /* <DEDUP_REMOVED lines=10> */
.L_x_13711:
        /* <DEDUP_REMOVED lines=8> */
[-C--:B------:R-:W-:Y:S01]  /*7e90*/  FMUL.FTZ R165, R160, R164.reuse ;  /* 0x000000a4a0a57220 */ /* 0x080fe20000410000 */
        /* <DEDUP_REMOVED lines=43> */
.L_x_13712:
[----:B------:R-:W-:Y:S05]  /*8150*/  BSYNC.RECONVERGENT B2 ;  /* 0x0000000000027941 */ /* 0x000fea0003800200 */
.L_x_13710:
        /* <DEDUP_REMOVED lines=9> */
.L_x_13709:
[----:B------:R-:W-:Y:S05]  /*81f0*/  BSYNC.RECONVERGENT B1 ;  /* 0x0000000000017941 */ /* 0x000fea0003800200 */
.L_x_13708:
        /* <DEDUP_REMOVED lines=63> */
.L_x_13716:
        /* <DEDUP_REMOVED lines=52> */
.L_x_13717:
[----:B------:R-:W-:Y:S05]  /*8930*/  BSYNC.RECONVERGENT B2 ;  /* 0x0000000000027941 */ /* 0x000fea0003800200 */
.L_x_13715:
        /* <DEDUP_REMOVED lines=9> */
.L_x_13714:
[----:B------:R-:W-:Y:S05]  /*89d0*/  BSYNC.RECONVERGENT B1 ;  /* 0x0000000000017941 */ /* 0x000fea0003800200 */
.L_x_13713:
        /* <DEDUP_REMOVED lines=63> */
.L_x_13721:
        /* <DEDUP_REMOVED lines=52> */
.L_x_13722:
[----:B------:R-:W-:Y:S05]  /*9110*/  BSYNC.RECONVERGENT B2 ;  /* 0x0000000000027941 */ /* 0x000fea0003800200 */
.L_x_13720:
        /* <DEDUP_REMOVED lines=9> */
.L_x_13719:
[----:B------:R-:W-:Y:S05]  /*91b0*/  BSYNC.RECONVERGENT B1 ;  /* 0x0000000000017941 */ /* 0x000fea0003800200 */
.L_x_13718:
        /* <DEDUP_REMOVED lines=63> */
.L_x_13726:
        /* <DEDUP_REMOVED lines=52> */
.L_x_13727:
[----:B------:R-:W-:Y:S05]  /*98f0*/  BSYNC.RECONVERGENT B2 ;  /* 0x0000000000027941 */ /* 0x000fea0003800200 */
.L_x_13725:
        /* <DEDUP_REMOVED lines=9> */
.L_x_13724:
[----:B------:R-:W-:Y:S05]  /*9990*/  BSYNC.RECONVERGENT B1 ;  /* 0x0000000000017941 */ /* 0x000fea0003800200 */
.L_x_13723:
        /* <DEDUP_REMOVED lines=63> */
.L_x_13731:
        /* <DEDUP_REMOVED lines=52> */
.L_x_13732:
[----:B------:R-:W-:Y:S05]  /*a0d0*/  BSYNC.RECONVERGENT B2 ;  /* 0x0000000000027941 */ /* 0x000fea0003800200 */
.L_x_13730:
        /* <DEDUP_REMOVED lines=9> */
.L_x_13729:
[----:B------:R-:W-:Y:S05]  /*a170*/  BSYNC.RECONVERGENT B1 ;  /* 0x0000000000017941 */ /* 0x000fea0003800200 */
.L_x_13728:
        /* <DEDUP_REMOVED lines=63> */
.L_x_13736:
        /* <DEDUP_REMOVED lines=52> */
.L_x_13737:
[----:B------:R-:W-:Y:S05]  /*a8b0*/  BSYNC.RECONVERGENT B2 ;  /* 0x0000000000027941 */ /* 0x000fea0003800200 */
.L_x_13735:
        /* <DEDUP_REMOVED lines=9> */
.L_x_13734:
[----:B------:R-:W-:Y:S05]  /*a950*/  BSYNC.RECONVERGENT B1 ;  /* 0x0000000000017941 */ /* 0x000fea0003800200 */
.L_x_13733:
        /* <DEDUP_REMOVED lines=63> */
.L_x_13739:
        /* <DEDUP_REMOVED lines=52> */
.L_x_13740:
[----:B------:R-:W-:Y:S05]  /*b090*/  BSYNC.RECONVERGENT B1 ;  /* 0x0000000000017941 */ /* 0x000fea0003800200 */
.L_x_13738:
[----:B------:R-:W0:Y:S02]  /*b0a0*/  @P5 LDC.64 R32, c[0x0][0x478] ;  /* 0x00011e00ff205b82 */ /* 0x000e240000000a00 */
[----:B0-----:R-:W-:-:S05]  /*b0b0*/  @P5 IMAD.WIDE.U32 R32, R27, 0x10, R32 ;  /* 0x000000101b205825 */ /* 0x001fca00078e0020 */
[----:B------:R0:W-:Y:S02]  /*b0c0*/  @P5 STG.E.128 desc[UR12][R32.64], R156 ;  /* 0x0000009c20005986 */ /* 0x0001e4000c101d0c */
[----:B0-----:R-:W0:Y:S02]  /*b0d0*/  LDC.64 R32, c[0x0][0x468] ;  /* 0x00011a00ff207b82 */ /* 0x001e240000000a00 */
[----:B0-----:R-:W-:-:S05]  /*b0e0*/  IMAD.WIDE.U32 R32, R27, 0x10, R32 ;  /* 0x000000101b207825 */ /* 0x001fca00078e0020 */
[----:B------:R0:W-:Y:S02]  /*b0f0*/  STG.E.128 desc[UR12][R32.64], R160 ;  /* 0x000000a020007986 */ /* 0x0001e4000c101d0c */
[----:B0-----:R-:W-:Y:S02]  /*b100*/  MOV R32, R164 ;  /* 0x000000a400207202 */ /* 0x001fe40000000f00 */
[----:B------:R-:W-:-:S07]  /*b110*/  MOV R33, R165 ;  /* 0x000000a500217202 */ /* 0x000fce0000000f00 */
.L_x_13699:
[----:B------:R-:W-:Y:S05]  /*b120*/  BSYNC.RECONVERGENT B0 ;  /* 0x0000000000007941 */ /* 0x000fea0003800200 */
.L_x_13662:
[----:B------:R-:W-:Y:S02]  /*b130*/  UIADD3 UR7, UPT, UPT, UR7, UR26, URZ ;  /* 0x0000001a07077290 */ /* 0x000fe4000fffe0ff */
[----:B------:R-:W-:Y:S02]  /*b140*/  UPLOP3.LUT UP2, UPT, UPT, UPT, UP2, 0x40, 0x4 ;  /* 0x000000000004789c */ /* 0x000fe40003f4e820 */
[----:B------:R-:W-:-:S09]  /*b150*/  UISETP.GE.AND UP1, UPT, UR7, UR27, UPT ;  /* 0x0000001b0700728c */ /* 0x000fd2000bf26270 */
[----:B------:R-:W-:Y:S05]  /*b160*/  BRA.U !UP1, `(.L_x_13741) ;  /* 0xffffff6109387547 */ /* 0x000fea000b83ffff */
.L_x_13643:
[----:B------:R-:W0:Y:S01]  /*b170*/  S2UR UR4, SR_CTAID.X ;  /* 0x00000000000479c3 */ /* 0x000e220000002500 */
[----:B-----5:R-:W1:Y:S01]  /*b180*/  S2R R27, SR_TID.X ;  /* 0x00000000001b7919 */ /* 0x020e620000002100 */
[----:B------:R-:W-:Y:S01]  /*b190*/  ISETP.NE.AND P5, PT, R240, RZ, PT ;  /* 0x000000fff000720c */ /* 0x000fe20003fa5270 */
        /* <DEDUP_REMOVED lines=10> */
[----:B-1----:R-:W-:-:S05]  /*b240*/  IMAD.WIDE.U32 R4, R9, 0x10, R4 ;  /* 0x0000001009047825 */ /* 0x002fca00078e0004 */
[----:B------:R0:W-:Y:S01]  /*b250*/  STG.E.128 desc[UR12][R4.64], R124 ;  /* 0x0000007c04007986 */ /* 0x0001e2000c101d0c */
[C---:B--2---:R-:W-:Y:S01]  /*b260*/  IMAD.WIDE.U32 R6, R9.reuse, 0x10, R6 ;  /* 0x0000001009067825 */ /* 0x044fe200078e0006 */
[----:B------:R-:W-:-:S04]  /*b270*/  IADD3 R9, PT, PT, R9, 0x100, RZ ;  /* 0x0000010009097810 */ /* 0x000fc80007ffe0ff */
[----:B------:R0:W-:Y:S03]  /*b280*/  STG.E.128 desc[UR12][R6.64], R60 ;  /* 0x0000003c06007986 */ /* 0x0001e6000c101d0c */
.L_x_13743:
[----:B------:R-:W-:Y:S05]  /*b290*/  BSYNC.RECONVERGENT B0 ;  /* 0x0000000000007941 */ /* 0x000fea0003800200 */
.L_x_13742:
[----:B------:R-:W-:Y:S01]  /*b2a0*/  ISETP.NE.AND P5, PT, R241, RZ, PT ;  /* 0x000000fff100720c */ /* 0x000fe20003fa5270 */
[----:B------:R-:W-:-:S12]  /*b2b0*/  BSSY.RECONVERGENT B0, `(.L_x_13744) ;  /* 0x000000c000007945 */ /* 0x000fd80003800200 */
[----:B------:R-:W-:Y:S05]  /*b2c0*/  @!P5 BRA `(.L_x_13745) ;  /* 0x000000000028d947 */ /* 0x000fea0003800000 */
[----:B0-----:R-:W0:Y:S08]  /*b2d0*/  LDC.64 R2, c[0x0][0x440] ;  /* 0x00011000ff027b82 */ /* 0x001e300000000a00 */
        /* <DEDUP_REMOVED lines=9> */
.L_x_13745:
[----:B------:R-:W-:Y:S05]  /*b370*/  BSYNC.RECONVERGENT B0 ;  /* 0x0000000000007941 */ /* 0x000fea0003800200 */
.L_x_13744:
[----:B------:R-:W-:Y:S04]  /*b380*/  BSSY.RECONVERGENT B0, `(.L_x_13746) ;  /* 0x000000c000007945 */ /* 0x000fe80003800200 */
[----:B------:R-:W-:Y:S05]  /*b390*/  @!P0 BRA `(.L_x_13747) ;  /* 0x0000000000288947 */ /* 0x000fea0003800000 */
[----:B0--3--:R-:W0:Y:S08]  /*b3a0*/  LDC.64 R2, c[0x0][0x440] ;  /* 0x00011000ff027b82 */ /* 0x009e300000000a00 */
        /* <DEDUP_REMOVED lines=9> */
.L_x_13747:
[----:B------:R-:W-:Y:S05]  /*b440*/  BSYNC.RECONVERGENT B0 ;  /* 0x0000000000007941 */ /* 0x000fea0003800200 */
.L_x_13746:
[----:B------:R-:W-:Y:S04]  /*b450*/  BSSY.RECONVERGENT B0, `(.L_x_13748) ;  /* 0x000000c000007945 */ /* 0x000fe80003800200 */
[----:B------:R-:W-:Y:S05]  /*b460*/  @!P1 BRA `(.L_x_13749) ;  /* 0x0000000000289947 */ /* 0x000fea0003800000 */
[----:B0--34-:R-:W0:Y:S08]  /*b470*/  LDC.64 R2, c[0x0][0x440] ;  /* 0x00011000ff027b82 */ /* 0x019e300000000a00 */
        /* <DEDUP_REMOVED lines=9> */
.L_x_13749:
[----:B------:R-:W-:Y:S05]  /*b510*/  BSYNC.RECONVERGENT B0 ;  /* 0x0000000000007941 */ /* 0x000fea0003800200 */
.L_x_13748:
        /* <DEDUP_REMOVED lines=12> */
.L_x_13751:
[----:B------:R-:W-:Y:S05]  /*b5e0*/  BSYNC.RECONVERGENT B0 ;  /* 0x0000000000007941 */ /* 0x000fea0003800200 */
.L_x_13750:
        /* <DEDUP_REMOVED lines=12> */
.L_x_13753:
[----:B------:R-:W-:Y:S05]  /*b6b0*/  BSYNC.RECONVERGENT B0 ;  /* 0x0000000000007941 */ /* 0x000fea0003800200 */
.L_x_13752:
        /* <DEDUP_REMOVED lines=12> */
.L_x_13755:
[----:B------:R-:W-:Y:S05]  /*b780*/  BSYNC.RECONVERGENT B0 ;  /* 0x0000000000007941 */ /* 0x000fea0003800200 */
.L_x_13754:
[----:B------:R-:W-:-:S13]  /*b790*/  ISETP.NE.AND P0, PT, R239, RZ, PT ;  /* 0x000000ffef00720c */ /* 0x000fda0003f05270 */
[----:B------:R-:W-:Y:S05]  /*b7a0*/  @!P0 EXIT ;  /* 0x000000000000894d */ /* 0x000fea0003800000 */
[----:B0--34-:R-:W0:Y:S08]  /*b7b0*/  LDC.64 R2, c[0x0][0x440] ;  /* 0x00011000ff027b82 */ /* 0x019e300000000a00 */
[----:B------:R-:W1:Y:S08]  /*b7c0*/  LDC.64 R4, c[0x0][0x448] ;  /* 0x00011200ff047b82 */ /* 0x000e700000000a00 */
[----:B------:R-:W2:Y:S01]  /*b7d0*/  LDC.64 R6, c[0x0][0x460] ;  /* 0x00011800ff067b82 */ /* 0x000ea20000000a00 */
[----:B0-----:R-:W-:-:S05]  /*b7e0*/  IMAD.WIDE.U32 R2, R9, 0x10, R2 ;  /* 0x0000001009027825 */ /* 0x001fca00078e0002 */
[----:B------:R-:W-:Y:S01]  /*b7f0*/  STG.E.128 desc[UR12][R2.64], R64 ;  /* 0x0000004002007986 */ /* 0x000fe2000c101d0c */
[----:B-1----:R-:W-:-:S05]  /*b800*/  IMAD.WIDE.U32 R4, R9, 0x10, R4 ;  /* 0x0000001009047825 */ /* 0x002fca00078e0004 */
[----:B------:R-:W-:Y:S01]  /*b810*/  STG.E.128 desc[UR12][R4.64], R96 ;  /* 0x0000006004007986 */ /* 0x000fe2000c101d0c */
[----:B--2---:R-:W-:-:S05]  /*b820*/  IMAD.WIDE.U32 R6, R9, 0x10, R6 ;  /* 0x0000001009067825 */ /* 0x004fca00078e0006 */
[----:B------:R-:W-:Y:S01]  /*b830*/  STG.E.128 desc[UR12][R6.64], R32 ;  /* 0x0000002006007986 */ /* 0x000fe2000c101d0c */
[----:B------:R-:W-:Y:S05]  /*b840*/  EXIT ;  /* 0x000000000000794d */ /* 0x000fea0003800000 */
.L_x_13756:
        /* <DEDUP_REMOVED lines=11> */
.L_x_15752:


//--------------------- .text._ZN10layer_norm13ln_bwd_kernelINS_13Kernel_traitsI6__halfffffjLj8192ELj1ELj1ELj8ELj16ENS_18Kernel_traits_baseILj8192ES2_ffffjLj256EEEEELb1ELb1ELb0ELb1EEEvNS_9BwdParamsE --------------------------
	.section	.text._ZN10layer_norm13ln_bwd_kernelINS_13Kernel_traitsI6__halfffffjLj8192ELj1ELj1ELj8ELj16ENS_18Kernel_traits_baseILj8192ES2_ffffjLj256EEEEELb1ELb1ELb0ELb1EEEvNS_9BwdParamsE,"ax",@progbits
	.align	128
        .global         _ZN10layer_norm13ln_bwd_kernelINS_13Kernel_traitsI6__halfffffjLj8192ELj1ELj1ELj8ELj16ENS_18Kernel_traits_baseILj8192ES2_ffffjLj256EEEEELb1ELb1ELb0ELb1EEEvNS_9BwdParamsE
        .type           _ZN10layer_norm13ln_bwd_kernelINS_13Kernel_traitsI6__halfffffjLj8192ELj1ELj1ELj8ELj16ENS_18Kernel_traits_baseILj8192ES2_ffffjLj256EEEEELb1ELb1ELb0ELb1EEEvNS_9BwdParamsE,@function
        .size           _ZN10layer_norm13ln_bwd_kernelINS_13Kernel_traitsI6__halfffffjLj8192ELj1ELj1ELj8ELj16ENS_18Kernel_traits_baseILj8192ES2_ffffjLj256EEEEELb1ELb1ELb0ELb1EEEvNS_9BwdParamsE,(.L_x_15753 - _ZN10layer_norm13ln_bwd_kernelINS_13Kernel_traitsI6__halfffffjLj8192ELj1ELj1ELj8ELj16ENS_18Kernel_traits_baseILj8192ES2_ffffjLj256EEEEELb1ELb1ELb0ELb1EEEvNS_9BwdParamsE)
        .other          _ZN10layer_norm13ln_bwd_kernelINS_13Kernel_traitsI6__halfffffjLj8192ELj1ELj1ELj8ELj16ENS_18Kernel_traits_baseILj8192ES2_ffffjLj256EEEEELb1ELb1ELb0ELb1EEEvNS_9BwdParamsE,@"STO_CUDA_ENTRY STV_DEFAULT"
_ZN10layer_norm13ln_bwd_kernelINS_13Kernel_traitsI6__halfffffjLj8192ELj1ELj1ELj8ELj16ENS_18Kernel_traits_baseILj8192ES2_ffffjLj256EEEEELb1ELb1ELb0ELb1EEEvNS_9BwdParamsE:
.text._ZN10layer_norm13ln_bwd_kernelINS_13Kernel_traitsI6__halfffffjLj8192ELj1ELj1ELj8ELj16ENS_18Kernel_traits_baseILj8192ES2_ffffjLj256EEEEELb1ELb1ELb0ELb1EEEvNS_9BwdParamsE:
        /* <DEDUP_REMOVED lines=77> */
[----:B------:R-:W-:Y:S01]  /*04d0*/  MOV R233, RZ ;  /* 0x000000ff00e97202 */ /* 0x000fe20000000f00 */
[----:B0-----:R-:W4:Y:S01]  /*04e0*/  LDG.E.64 R112, desc[UR16][R4.64+0x3000] ;  /* 0x0030001004707981 */ /* 0x001f22000c1e1b00 */
[----:B------:R-:W-:-:S02]  /*04f0*/  CS2R R238, SRZ ;  /* 0x0000000000ee7805 */ /* 0x000fc4000001ff00 */
[----:B------:R-:W-:Y:S02]  /*0500*/  CS2R R236, SRZ ;  /* 0x0000000000ec7805 */ /* 0x000fe4000001ff00 */
[----:B------:R-:W-:Y:S01]  /*0510*/  CS2R R208, SRZ ;  /* 0x0000000000d07805 */ /* 0x000fe2000001ff00 */
[----:B------:R-:W4:Y:S01]  /*0520*/  LDG.E.64 R108, desc[UR16][R4.64+0x2000] ;  /* 0x00200010046c7981 */ /* 0x000f22000c1e1b00 */
[----:B------:R-:W-:Y:S02]  /*0530*/  CS2R R240, SRZ ;  /* 0x0000000000f07805 */ /* 0x000fe4000001ff00 */
[----:B------:R-:W-:Y:S02]  /*0540*/  CS2R R250, SRZ ;  /* 0x0000000000fa7805 */ /* 0x000fe4000001ff00 */
[----:B------:R-:W-:Y:S01]  /*0550*/  CS2R R248, SRZ ;  /* 0x0000000000f87805 */ /* 0x000fe2000001ff00 */
[----:B------:R-:W4:Y:S01]  /*0560*/  LDG.E.64 R52, desc[UR16][R4.64+0x1000] ;  /* 0x0010001004347981 */ /* 0x000f22000c1e1b00 */
        /* <DEDUP_REMOVED lines=8> */
[----:B------:R-:W-:Y:S02]  /*05f0*/  MOV R203, RZ ;  /* 0x000000ff00cb7202 */ /* 0x000fe40000000f00 */
        /* <DEDUP_REMOVED lines=12> */
[----:B------:R-:W-:Y:S02]  /*06c0*/  MOV R174, RZ ;  /* 0x000000ff00ae7202 */ /* 0x000fe40000000f00 */
[----:B------:R-:W-:Y:S01]  /*06d0*/  CS2R R172, SRZ ;  /* 0x0000000000ac7805 */ /* 0x000fe2000001ff00 */
[----:B------:R-:W3:Y:S01]  /*06e0*/  LDG.E.64 R10, desc[UR16][R2.64+0x2800] ;  /* 0x00280010020a7981 */ /* 0x000ee2000c1e1b00 */
[----:B------:R-:W-:Y:S01]  /*06f0*/  CS2R R170, SRZ ;  /* 0x0000000000aa7805 */ /* 0x000fe2000001ff00 */
[----:B------:R-:W0:Y:S02]  /*0700*/  LDCU UR19, c[0x0][0x388] ;  /* 0x00007100ff1377ac */ /* 0x000e240008000800 */
[----:B------:R-:W3:Y:S01]  /*0710*/  LDG.E.64 R12, desc[UR16][R2.64+0x2000] ;  /* 0x00200010020c7981 */ /* 0x000ee2000c1e1b00 */
[----:B------:R-:W1:Y:S03]  /*0720*/  LDCU.64 UR26, c[0x0][0x390] ;  /* 0x00007200ff1a77ac */ /* 0x000e660008000a00 */
[----:B------:R-:W3:Y:S01]  /*0730*/  LDG.E.64 R14, desc[UR16][R2.64+0x1800] ;  /* 0x00180010020e7981 */ /* 0x000ee2000c1e1b00 */
[----:B------:R-:W0:Y:S03]  /*0740*/  LDCU.64 UR28, c[0x0][0x468] ;  /* 0x00008d00ff1c77ac */ /* 0x000e260008000a00 */
[----:B------:R-:W3:Y:S01]  /*0750*/  LDG.E.64 R16, desc[UR16][R2.64+0x1000] ;  /* 0x0010001002107981 */ /* 0x000ee2000c1e1b00 */
[----:B------:R-:W0:Y:S03]  /*0760*/  LDCU.U8 UR18, c[0x0][0x410] ;  /* 0x00008200ff1277ac */ /* 0x000e260008000000 */
[----:B------:R-:W3:Y:S01]  /*0770*/  LDG.E.64 R18, desc[UR16][R2.64+0x800] ;  /* 0x0008001002127981 */ /* 0x000ee2000c1e1b00 */
[----:B------:R-:W0:Y:S03]  /*0780*/  LDCU UR22, c[0x0][0x400] ;  /* 0x00008000ff1677ac */ /* 0x000e260008000800 */
[----:B------:R-:W3:Y:S01]  /*0790*/  LDG.E.64 R24, desc[UR16][R2.64] ;  /* 0x0000001002187981 */ /* 0x000ee2000c1e1b00 */
[----:B------:R-:W0:Y:S03]  /*07a0*/  LDCU.64 UR24, c[0x0][0x478] ;  /* 0x00008f00ff1877ac */ /* 0x000e260008000a00 */
[----:B------:R-:W3:Y:S01]  /*07b0*/  LDG.E.64 R110, desc[UR16][R4.64+0x2800] ;  /* 0x00280010046e7981 */ /* 0x000ee2000c1e1b00 */
[----:B--2---:R-:W-:-:S03]  /*07c0*/  UISETP.NE.U32.AND UP0, UPT, UR4, URZ, UPT ;  /* 0x000000ff0400728c */ /* 0x004fc6000bf05070 */
[----:B------:R2:W5:Y:S01]  /*07d0*/  LDG.E.64 R46, desc[UR16][R4.64+0x3800] ;  /* 0x00380010042e7981 */ /* 0x000562000c1e1b00 */
[----:B------:R-:W0:Y:S01]  /*07e0*/  LDCU.128 UR8, c[0x0][0x3c0] ;  /* 0x00007800ff0877ac */ /* 0x000e220008000c00 */
[----:B------:R-:W-:Y:S01]  /*07f0*/  UISETP.NE.AND.EX UP0, UPT, UR5, URZ, UPT, UP0 ;  /* 0x000000ff0500728c */ /* 0x000fe2000bf05300 */
[----:B------:R-:W0:Y:S01]  /*0800*/  LDCU.64 UR20, c[0x0][0x438] ;  /* 0x00008700ff1477ac */ /* 0x000e220008000a00 */
[----:B--2---:R-:W-:Y:S01]  /*0810*/  CS2R R4, SRZ ;  /* 0x0000000000047805 */ /* 0x004fe2000001ff00 */
[----:B------:R-:W2:Y:S01]  /*0820*/  LDCU.64 UR30, c[0x0][0x380] ;  /* 0x00007000ff1e77ac */ /* 0x000ea20008000a00 */
[--C-:B----4-:R-:W-:Y:S02]  /*0830*/  SHF.R.U64 R178, R112, 0x10, R113.reuse ;  /* 0x0000001070b27819 */ /* 0x110fe40000001271 */
[----:B------:R-:W-:Y:S02]  /*0840*/  SHF.R.U32.HI R0, RZ, 0x10, R113 ;  /* 0x00000010ff007819 */ /* 0x000fe40000011671 */
[----:B------:R-:W-:-:S02]  /*0850*/  SHF.R.U64 R180, R108, 0x10, R109 ;  /* 0x000000106cb47819 */ /* 0x000fc4000000126d */
[----:B------:R-:W-:Y:S02]  /*0860*/  PRMT R178, R178, 0x5410, R0 ;  /* 0x00005410b2b27816 */ /* 0x000fe40000000000 */
[----:B------:R-:W-:Y:S02]  /*0870*/  SHF.R.U32.HI R0, RZ, 0x10, R109 ;  /* 0x00000010ff007819 */ /* 0x000fe4000001166d */
[--C-:B------:R-:W-:Y:S02]  /*0880*/  SHF.R.U64 R182, R52, 0x10, R53.reuse ;  /* 0x0000001034b67819 */ /* 0x100fe40000001235 */
[----:B------:R-:W-:Y:S02]  /*0890*/  PRMT R180, R180, 0x5410, R0 ;  /* 0x00005410b4b47816 */ /* 0x000fe40000000000 */
[----:B------:R-:W-:Y:S02]  /*08a0*/  SHF.R.U32.HI R0, RZ, 0x10, R53 ;  /* 0x00000010ff007819 */ /* 0x000fe40000011635 */
[----:B------:R-:W-:-:S02]  /*08b0*/  SHF.R.U64 R181, R54, 0x10, R55 ;  /* 0x0000001036b57819 */ /* 0x000fc40000001237 */
[----:B------:R-:W-:Y:S02]  /*08c0*/  SHF.R.U32.HI R2, RZ, 0x10, R55 ;  /* 0x00000010ff027819 */ /* 0x000fe40000011637 */
[----:B------:R-:W-:Y:S02]  /*08d0*/  PRMT R182, R182, 0x5410, R0 ;  /* 0x00005410b6b67816 */ /* 0x000fe40000000000 */
[----:B------:R-:W-:Y:S02]  /*08e0*/  PRMT R181, R181, 0x5410, R2 ;  /* 0x00005410b5b57816 */ /* 0x000fe40000000002 */
[--C-:B---3--:R-:W-:Y:S02]  /*08f0*/  SHF.R.U64 R184, R48, 0x10, R49.reuse ;  /* 0x0000001030b87819 */ /* 0x108fe40000001231 */
[----:B------:R-:W-:Y:S02]  /*0900*/  SHF.R.U32.HI R0, RZ, 0x10, R49 ;  /* 0x00000010ff007819 */ /* 0x000fe40000011631 */
[----:B------:R-:W-:-:S02]  /*0910*/  SHF.R.U64 R183, R50, 0x10, R51 ;  /* 0x0000001032b77819 */ /* 0x000fc40000001233 */
[----:B------:R-:W-:Y:S02]  /*0920*/  SHF.R.U32.HI R2, RZ, 0x10, R51 ;  /* 0x00000010ff027819 */ /* 0x000fe40000011633 */
[----:B------:R-:W-:Y:S01]  /*0930*/  PRMT R184, R184, 0x5410, R0 ;  /* 0x00005410b8b87816 */ /* 0x000fe20000000000 */
[----:B------:R-:W-:Y:S01]  /*0940*/  HADD2.F32 R0, -RZ, R6.H0_H0 ;  /* 0x20000006ff007230 */ /* 0x000fe20000004100 */
[----:B------:R-:W-:Y:S01]  /*0950*/  PRMT R183, R183, 0x5410, R2 ;  /* 0x00005410b7b77816 */ /* 0x000fe20000000002 */
[----:B------:R-:W-:Y:S02]  /*0960*/  HADD2.F32 R2, -RZ, R7.H0_H0 ;  /* 0x20000007ff027230 */ /* 0x000fe40000004100 */
[----:B------:R-:W-:Y:S01]  /*0970*/  HADD2.F32 R3, -RZ, R8.H0_H0 ;  /* 0x20000008ff037230 */ /* 0x000fe20000004100 */
[----:B------:R-:W-:Y:S04]  /*0980*/  STL [R1+0x14], R0 ;  /* 0x0000140001007387 */ /* 0x000fe80000100800 */
[----:B------:R3:W-:Y:S04]  /*0990*/  STL [R1+0xc], R2 ;  /* 0x00000c0201007387 */ /* 0x0007e80000100800 */
[----:B------:R4:W-:Y:S01]  /*09a0*/  STL [R1+0x24], R3 ;  /* 0x0000240301007387 */ /* 0x0009e20000100800 */
[----:B---3--:R-:W-:-:S02]  /*09b0*/  HADD2.F32 R2, -RZ, R9.H0_H0 ;  /* 0x20000009ff027230 */ /* 0x008fc40000004100 */
[----:B----4-:R-:W-:-:S03]  /*09c0*/  HADD2.F32 R3, -RZ, R10.H0_H0 ;  /* 0x2000000aff037230 */ /* 0x010fc60000004100 */
[----:B------:R3:W-:Y:S04]  /*09d0*/  STL [R1+0x1c], R2 ;  /* 0x00001c0201007387 */ /* 0x0007e80000100800 */
[----:B------:R4:W-:Y:S01]  /*09e0*/  STL [R1+0x34], R3 ;  /* 0x0000340301007387 */ /* 0x0009e20000100800 */
[----:B---3--:R-:W-:Y:S02]  /*09f0*/  HADD2.F32 R2, -RZ, R11.H0_H0 ;  /* 0x2000000bff027230 */ /* 0x008fe40000004100 */
        /* <DEDUP_REMOVED lines=13> */
[----:B------:R3:W-:Y:S01]  /*0ad0*/  STL [R1+0x5c], R2 ;  /* 0x00005c0201007387 */ /* 0x0007e20000100800 */
[--C-:B------:R-:W-:Y:S02]  /*0ae0*/  SHF.R.U64 R21, R6, 0x10, R7.reuse ;  /* 0x0000001006157819 */ /* 0x100fe40000001207 */
[----:B------:R-:W-:Y:S01]  /*0af0*/  SHF.R.U32.HI R0, RZ, 0x10, R7 ;  /* 0x00000010ff007819 */ /* 0x000fe20000011607 */
[----:B------:R4:W-:Y:S01]  /*0b00*/  STL [R1+0x74], R3 ;  /* 0x0000740301007387 */ /* 0x0009e20000100800 */
[----:B---3--:R-:W-:Y:S01]  /*0b10*/  HADD2.F32 R2, -RZ, R19.H0_H0 ;  /* 0x20000013ff027230 */ /* 0x008fe20000004100 */
[----:B------:R-:W-:Y:S01]  /*0b20*/  SHF.R.U64 R23, R8, 0x10, R9 ;  /* 0x0000001008177819 */ /* 0x000fe20000001209 */
[----:B----4-:R-:W-:-:S03]  /*0b30*/  HADD2.F32 R3, -RZ, R24.H0_H0 ;  /* 0x20000018ff037230 */ /* 0x010fc60000004100 */
[----:B------:R3:W-:Y:S01]  /*0b40*/  STL [R1+0x6c], R2 ;  /* 0x00006c0201007387 */ /* 0x0007e20000100800 */
[----:B------:R-:W-:Y:S01]  /*0b50*/  SHF.R.U32.HI R22, RZ, 0x10, R9 ;  /* 0x00000010ff167819 */ /* 0x000fe20000011609 */
[----:B------:R-:W-:Y:S01]  /*0b60*/  HADD2.F32 R39, -RZ, R21.H0_H0 ;  /* 0x20000015ff277230 */ /* 0x000fe20000004100 */
[--C-:B------:R-:W-:Y:S01]  /*0b70*/  SHF.R.U64 R27, R10, 0x10, R11.reuse ;  /* 0x000000100a1b7819 */ /* 0x100fe2000000120b */
[----:B------:R-:W-:Y:S01]  /*0b80*/  STL [R1+0x84], R3 ;  /* 0x0000840301007387 */ /* 0x000fe20000100800 */
[----:B------:R-:W-:Y:S02]  /*0b90*/  HADD2.F32 R38, -RZ, R0.H0_H0 ;  /* 0x20000000ff267230 */ /* 0x000fe40000004100 */
[----:B---3--:R-:W-:Y:S01]  /*0ba0*/  HADD2.F32 R2, -RZ, R25.H0_H0 ;  /* 0x20000019ff027230 */ /* 0x008fe20000004100 */
[----:B------:R-:W-:Y:S01]  /*0bb0*/  SHF.R.U32.HI R26, RZ, 0x10, R11 ;  /* 0x00000010ff1a7819 */ /* 0x000fe2000001160b */
[----:B------:R-:W-:Y:S01]  /*0bc0*/  HADD2.F32 R21, -RZ, R23.H0_H0 ;  /* 0x20000017ff157230 */ /* 0x000fe20000004100 */
[----:B------:R-:W-:Y:S01]  /*0bd0*/  SHF.R.U64 R29, R12, 0x10, R13 ;  /* 0x000000100c1d7819 */ /* 0x000fe2000000120d */
[----:B------:R-:W-:Y:S01]  /*0be0*/  HADD2.F32 R0, -RZ, R22.H0_H0 ;  /* 0x20000016ff007230 */ /* 0x000fe20000004100 */
[----:B------:R-:W-:Y:S04]  /*0bf0*/  STL [R1+0x7c], R2 ;  /* 0x00007c0201007387 */ /* 0x000fe80000100800 */
[----:B------:R-:W-:Y:S01]  /*0c00*/  STL [R1+0x4], RZ ;  /* 0x000004ff01007387 */ /* 0x000fe20000100800 */
[----:B------:R-:W-:-:S03]  /*0c10*/  HADD2.F32 R22, -RZ, R27.H0_H0 ;  /* 0x2000001bff167230 */ /* 0x000fc60000004100 */
[----:B------:R-:W-:Y:S01]  /*0c20*/  STL [R1], RZ ;  /* 0x000000ff01007387 */ /* 0x000fe20000100800 */
[----:B------:R-:W-:-:S03]  /*0c30*/  SHF.R.U32.HI R28, RZ, 0x10, R13 ;  /* 0x00000010ff1c7819 */ /* 0x000fc6000001160d */
[----:B------:R-:W-:Y:S01]  /*0c40*/  STL [R1+0x10], R39 ;  /* 0x0000102701007387 */ /* 0x000fe20000100800 */
[----:B------:R-:W-:-:S03]  /*0c50*/  SHF.R.U64 R31, R14, 0x10, R15 ;  /* 0x000000100e1f7819 */ /* 0x000fc6000000120f */
[----:B------:R-:W-:Y:S01]  /*0c60*/  STL [R1+0x8], R38 ;  /* 0x0000082601007387 */ /* 0x000fe20000100800 */
[----:B------:R-:W-:-:S03]  /*0c70*/  SHF.R.U32.HI R30, RZ, 0x10, R15 ;  /* 0x00000010ff1e7819 */ /* 0x000fc6000001160f */
[----:B------:R3:W-:Y:S04]  /*0c80*/  STL [R1+0x20], R21 ;  /* 0x0000201501007387 */ /* 0x0007e80000100800 */
[----:B------:R4:W-:Y:S01]  /*0c90*/  STL [R1+0x18], R0 ;  /* 0x0000180001007387 */ /* 0x0009e20000100800 */
[----:B---3--:R-:W-:-:S03]  /*0ca0*/  HADD2.F32 R21, -RZ, R26.H0_H0 ;  /* 0x2000001aff157230 */ /* 0x008fc60000004100 */
[----:B------:R3:W-:Y:S01]  /*0cb0*/  STL [R1+0x30], R22 ;  /* 0x0000301601007387 */ /* 0x0007e20000100800 */
        /* <DEDUP_REMOVED lines=9> */
[----:B-1----:R-:W-:-:S03]  /*0d50*/  HADD2.F32 R0, -RZ, R30.H0_H0 ;  /* 0x2000001eff007230 */ /* 0x002fc60000004100 */
[----:B------:R1:W-:Y:S01]  /*0d60*/  STL [R1+0x50], R21 ;  /* 0x0000501501007387 */ /* 0x0003e20000100800 */
[----:B------:R-:W-:Y:S02]  /*0d70*/  SHF.R.U32.HI R34, RZ, 0x10, R19 ;  /* 0x00000010ff227819 */ /* 0x000fe40000011613 */
[--C-:B------:R-:W-:Y:S01]  /*0d80*/  SHF.R.U64 R37, R24, 0x10, R25.reuse ;  /* 0x0000001018257819 */ /* 0x100fe20000001219 */
[----:B------:R4:W-:Y:S01]  /*0d90*/  STL [R1+0x48], R0 ;  /* 0x0000480001007387 */ /* 0x0009e20000100800 */
[----:B---3--:R-:W-:Y:S01]  /*0da0*/  HADD2.F32 R22, -RZ, R33.H0_H0 ;  /* 0x20000021ff167230 */ /* 0x008fe20000004100 */
[----:B------:R-:W-:Y:S01]  /*0db0*/  SHF.R.U32.HI R36, RZ, 0x10, R25 ;  /* 0x00000010ff247819 */ /* 0x000fe20000011619 */
[----:B-1----:R-:W-:-:S03]  /*0dc0*/  HADD2.F32 R21, -RZ, R32.H0_H0 ;  /* 0x20000020ff157230 */ /* 0x002fc60000004100 */
        /* <DEDUP_REMOVED lines=10> */
[--C-:B------:R-:W-:Y:S02]  /*0e70*/  SHF.R.U64 R179, R110, 0x10, R111.reuse ;  /* 0x000000106eb37819 */ /* 0x100fe4000000126f */
[----:B------:R-:W-:Y:S02]  /*0e80*/  SHF.R.U32.HI R20, RZ, 0x10, R111 ;  /* 0x00000010ff147819 */ /* 0x000fe4000001166f */
[----:B------:R-:W-:Y:S02]  /*0e90*/  CS2R R14, SRZ ;  /* 0x00000000000e7805 */ /* 0x000fe4000001ff00 */
[----:B------:R-:W-:-:S02]  /*0ea0*/  CS2R R16, SRZ ;  /* 0x0000000000107805 */ /* 0x000fc4000001ff00 */
[----:B------:R-:W-:Y:S02]  /*0eb0*/  CS2R R24, SRZ ;  /* 0x0000000000187805 */ /* 0x000fe4000001ff00 */
[----:B------:R-:W-:Y:S02]  /*0ec0*/  PRMT R179, R179, 0x5410, R20 ;  /* 0x00005410b3b37816 */ /* 0x000fe40000000014 */
[----:B------:R-:W-:Y:S02]  /*0ed0*/  CS2R R18, SRZ ;  /* 0x0000000000127805 */ /* 0x000fe4000001ff00 */
[----:B------:R-:W-:Y:S02]  /*0ee0*/  MOV R20, RZ ;  /* 0x000000ff00147202 */ /* 0x000fe40000000f00 */
[----:B------:R-:W-:Y:S02]  /*0ef0*/  CS2R R2, SRZ ;  /* 0x0000000000027805 */ /* 0x000fe4000001ff00 */
[----:B------:R-:W-:-:S02]  /*0f00*/  CS2R R6, SRZ ;  /* 0x0000000000067805 */ /* 0x000fc4000001ff00 */
[----:B------:R-:W-:Y:S02]  /*0f10*/  CS2R R8, SRZ ;  /* 0x0000000000087805 */ /* 0x000fe4000001ff00 */
[----:B------:R-:W-:Y:S02]  /*0f20*/  CS2R R10, SRZ ;  /* 0x00000000000a7805 */ /* 0x000fe4000001ff00 */
[----:B012---:R-:W-:-:S07]  /*0f30*/  CS2R R12, SRZ ;  /* 0x00000000000c7805 */ /* 0x007fce000001ff00 */
.L_x_13808:
[----:B0-----:R-:W0:Y:S01]  /*0f40*/  S2R R44, SR_TID.X ;  /* 0x00000000002c7919 */ /* 0x001e220000002100 */
[----:B------:R-:W-:Y:S01]  /*0f50*/  UIMAD UR4, UR6, UR19, URZ ;  /* 0x00000013060472a4 */ /* 0x000fe2000f8e02ff */
[----:B-1----:R-:W1:Y:S01]  /*0f60*/  LDC.64 R160, c[0x0][0x3a8] ;  /* 0x0000ea00ffa07b82 */ /* 0x002e620000000a00 */
[----:B------:R-:W-:Y:S01]  /*0f70*/  UIMAD.WIDE UR12, UR6, 0x4, UR8 ;  /* 0x00000004060c78a5 */ /* 0x000fe2000f8e0208 */
[----:B--2---:R-:W2:Y:S01]  /*0f80*/  LDL R144, [R1+0x70] ;  /* 0x0000700001907983 */ /* 0x004ea20000100800 */
[----:B------:R-:W-:Y:S02]  /*0f90*/  USHF.R.S32.HI UR5, URZ, 0x1f, UR4 ;  /* 0x0000001fff057899 */ /* 0x000fe40008011404 */
[----:B------:R-:W-:-:S03]  /*0fa0*/  UIMAD.WIDE UR14, UR6, 0x4, UR10 ;  /* 0x00000004060e78a5 */ /* 0x000fc6000f8e020a */
[----:B------:R-:W3:Y:S01]  /*0fb0*/  LDC.64 R104, c[0x0][0x428] ;  /* 0x00010a00ff687b82 */ /* 0x000ee20000000a00 */
[----:B------:R-:W-:Y:S01]  /*0fc0*/  ULEA.HI UR5, UR5, UR4, URZ, 0x2 ;  /* 0x0000000405057291 */ /* 0x000fe2000f8f10ff */
[----:B------:R-:W-:Y:S01]  /*0fd0*/  MOV R26, UR12 ;  /* 0x0000000c001a7c02 */ /* 0x000fe20008000f00 */
[----:B------:R-:W4:Y:S01]  /*0fe0*/  S2R R149, SR_CgaCtaId ;  /* 0x0000000000957919 */ /* 0x000f220000008800 */
[----:B------:R-:W-:Y:S02]  /*0ff0*/  MOV R27, UR13 ;  /* 0x0000000d001b7c02 */ /* 0x000fe40008000f00 */
[----:B------:R-:W-:Y:S01]  /*1000*/  MOV R22, UR14 ;  /* 0x0000000e00167c02 */ /* 0x000fe20008000f00 */
[----:B------:R-:W2:Y:S01]  /*1010*/  LDL R146, [R1+0x74] ;  /* 0x0000740001927983 */ /* 0x000ea20000100800 */
[----:B------:R-:W-:Y:S02]  /*1020*/  MOV R148, UR5 ;  /* 0x0000000500947c02 */ /* 0x000fe40008000f00 */
[----:B------:R-:W-:Y:S01]  /*1030*/  MOV R23, UR15 ;  /* 0x0000000f00177c02 */ /* 0x000fe20008000f00 */
[----:B------:R-:W4:Y:S01]  /*1040*/  LDG.E R26, desc[UR16][R26.64] ;  /* 0x000000101a1a7981 */ /* 0x000f22000c1e1900 */
[----:B------:R-:W-:Y:S01]  /*1050*/  ISETP.NE.AND P3, PT, RZ, UR18, PT ;  /* 0x00000012ff007c0c */ /* 0x000fe2000bf65270 */
[----:B------:R-:W2:Y:S02]  /*1060*/  @UP0 LDCU.64 UR4, c[0x0][0x3e0] ;  /* 0x00007c00ff0407ac */ /* 0x000ea40008000a00 */
[----:B------:R1:W2:Y:S01]  /*1070*/  LDG.E R0, desc[UR16][R22.64] ;  /* 0x0000001016007981 */ /* 0x0002a2000c1e1900 */
[----:B------:R-:W-:-:S03]  /*1080*/  PLOP3.LUT P0, PT, PT, PT, PT, 0x80, 0x8 ;  /* 0x000000000008781c */ /* 0x000fc60003f0f070 */
[----:B------:R-:W2:Y:S01]  /*1090*/  LDL R137, [R1+0x6c] ;  /* 0x00006c0001897983 */ /* 0x000ea20000100800 */
[----:B0-----:R-:W-:-:S03]  /*10a0*/  LEA.HI.SX32 R148, R148, R44, 0x1e ;  /* 0x0000002c94947211 */ /* 0x001fc600078ff2ff */
[----:B------:R-:W2:Y:S01]  /*10b0*/  LDL R151, [R1+0x78] ;  /* 0x0000780001977983 */ /* 0x000ea20000100800 */
[----:B------:R-:W-:-:S05]  /*10c0*/  IADD3 R128, PT, PT, R148, 0x300, RZ ;  /* 0x0000030094807810 */ /* 0x000fca0007ffe0ff */
[----:B-1----:R-:W-:-:S06]  /*10d0*/  IMAD.WIDE.U32 R132, R128, 0x10, R160 ;  /* 0x0000001080847825 */ /* 0x002fcc00078e00a0 */
[----:B------:R-:W2:Y:S01]  /*10e0*/  LDG.E.128 R132, desc[UR16][R132.64] ;  /* 0x0000001084847981 */ /* 0x000ea2000c1e1d00 */
[C---:B------:R-:W-:Y:S01]  /*10f0*/  IADD3 R22, PT, PT, R148.reuse, 0x600, RZ ;  /* 0x0000060094167810 */ /* 0x040fe20007ffe0ff */
[----:B------:R-:W-:-:S04]  /*1100*/  IMAD.WIDE.U32 R164, R148, 0x10, R160 ;  /* 0x0000001094a47825 */ /* 0x000fc800078e00a0 */
[----:B------:R-:W-:Y:S02]  /*1110*/  IMAD.WIDE.U32 R156, R22, 0x10, R160 ;  /* 0x00000010169c7825 */ /* 0x000fe400078e00a0 */
[----:B------:R-:W2:Y:S04]  /*1120*/  LDG.E.128 R164, desc[UR16][R164.64] ;  /* 0x00000010a4a47981 */ /* 0x000ea8000c1e1d00 */
[----:B------:R-:W2:Y:S01]  /*1130*/  LDG.E.128 R156, desc[UR16][R156.64] ;  /* 0x000000109c9c7981 */ /* 0x000ea2000c1e1d00 */
[C---:B------:R-:W-:Y:S02]  /*1140*/  IADD3 R147, PT, PT, R148.reuse, 0x100, RZ ;  /* 0x0000010094937810 */ /* 0x040fe40007ffe0ff */
[C---:B------:R-:W-:Y:S02]  /*1150*/  IADD3 R138, PT, PT, R148.reuse, 0x200, RZ ;  /* 0x00000200948a7810 */ /* 0x040fe40007ffe0ff */
[----:B------:R-:W-:-:S02]  /*1160*/  IADD3 R118, PT, PT, R148, 0x400, RZ ;  /* 0x0000040094767810 */ /* 0x000fc40007ffe0ff */
[C---:B------:R-:W-:Y:S02]  /*1170*/  IADD3 R21, PT, PT, R148.reuse, 0x500, RZ ;  /* 0x0000050094157810 */ /* 0x040fe40007ffe0ff */
[----:B------:R-:W-:Y:S01]  /*1180*/  IADD3 R23, PT, PT, R148, 0x700, RZ ;  /* 0x0000070094177810 */ /* 0x000fe20007ffe0ff */
[----:B------:R-:W-:-:S04]  /*1190*/  IMAD.WIDE.U32 R124, R147, 0x10, R160 ;  /* 0x00000010937c7825 */ /* 0x000fc800078e00a0 */
[--C-:B------:R-:W-:Y:S02]  /*11a0*/  IMAD.WIDE.U32 R120, R138, 0x10, R160.reuse ;  /* 0x000000108a787825 */ /* 0x100fe400078e00a0 */
[----:B------:R-:W2:Y:S02]  /*11b0*/  LDG.E.128 R124, desc[UR16][R124.64] ;  /* 0x000000107c7c7981 */ /* 0x000ea4000c1e1d00 */
[--C-:B------:R-:W-:Y:S02]  /*11c0*/  IMAD.WIDE.U32 R140, R118, 0x10, R160.reuse ;  /* 0x00000010768c7825 */ /* 0x100fe400078e00a0 */
[----:B------:R-:W2:Y:S02]  /*11d0*/  LDG.E.128 R120, desc[UR16][R120.64] ;  /* 0x0000001078787981 */ /* 0x000ea4000c1e1d00 */
[--C-:B------:R-:W-:Y:S02]  /*11e0*/  IMAD.WIDE.U32 R152, R21, 0x10, R160.reuse ;  /* 0x0000001015987825 */ /* 0x100fe400078e00a0 */
[----:B------:R-:W2:Y:S02]  /*11f0*/  LDG.E.128 R140, desc[UR16][R140.64] ;  /* 0x000000108c8c7981 */ /* 0x000ea4000c1e1d00 */
[----:B------:R-:W-:-:S02]  /*1200*/  IMAD.WIDE.U32 R160, R23, 0x10, R160 ;  /* 0x0000001017a07825 */ /* 0x000fc400078e00a0 */
[----:B------:R-:W2:Y:S02]  /*1210*/  LDG.E.128 R152, desc[UR16][R152.64] ;  /* 0x0000001098987981 */ /* 0x000ea4000c1e1d00 */
[--C-:B---3--:R-:W-:Y:S02]  /*1220*/  IMAD.WIDE.U32 R40, R148, 0x10, R104.reuse ;  /* 0x0000001094287825 */ /* 0x108fe400078e0068 */
[----:B------:R-:W3:Y:S04]  /*1230*/  LDG.E.128 R160, desc[UR16][R160.64] ;  /* 0x00000010a0a07981 */ /* 0x000ee8000c1e1d00 */
[----:B------:R-:W3:Y:S01]  /*1240*/  LDG.E.128 R40, desc[UR16][R40.64] ;  /* 0x0000001028287981 */ /* 0x000ee2000c1e1d00 */
[----:B------:R-:W-:-:S04]  /*1250*/  IMAD.WIDE.U32 R36, R147, 0x10, R104 ;  /* 0x0000001093247825 */ /* 0x000fc800078e0068 */
[----:B------:R-:W-:Y:S02]  /*1260*/  IMAD.WIDE.U32 R32, R138, 0x10, R104 ;  /* 0x000000108a207825 */ /* 0x000fe400078e0068 */
[----:B------:R-:W3:Y:S04]  /*1270*/  LDG.E.128 R36, desc[UR16][R36.64] ;  /* 0x0000001024247981 */ /* 0x000ee8000c1e1d00 */
[----:B------:R-:W3:Y:S01]  /*1280*/  LDG.E.128 R32, desc[UR16][R32.64] ;  /* 0x0000001020207981 */ /* 0x000ee2000c1e1d00 */
[----:B----4-:R-:W-:Y:S02]  /*1290*/  FSEL R117, R26, RZ, !P3 ;  /* 0x000000ff1a757208 */ /* 0x010fe40005800000 */
[----:B--2---:R-:W-:-:S03]  /*12a0*/  R2UR UR12, R0 ;  /* 0x00000000000c72ca */ /* 0x004fc600000e0000 */
[C---:B------:R-:W-:Y:S01]  /*12b0*/  FADD.FTZ R136, -R117.reuse, R132 ;  /* 0x0000008475887221 */ /* 0x040fe20000010100 */
[C---:B------:R-:W-:Y:S02]  /*12c0*/  FADD.FTZ R132, -R117.reuse, R134 ;  /* 0x0000008675847221 */ /* 0x040fe40000010100 */
[----:B------:R-:W2:Y:S01]  /*12d0*/  LDL R134, [R1+0x80] ;  /* 0x0000800001867983 */ /* 0x000ea20000100800 */
[C---:B------:R-:W-:Y:S01]  /*12e0*/  FADD.FTZ R131, -R117.reuse, R166 ;  /* 0x000000a675837221 */ /* 0x040fe20000010100 */
[----:B------:R-:W-:-:S05]  /*12f0*/  FADD.FTZ R45, -R117, R159 ;  /* 0x0000009f752d7221 */ /* 0x000fca0000010100 */
[----:B------:R-:W-:Y:S01]  /*1300*/  FMUL.FTZ R159, R131, UR12 ;  /* 0x0000000c839f7c20 */ /* 0x000fe20008410000 */
[----:B------:R-:W-:Y:S01]  /*1310*/  LOP3.LUT P2, RZ, R44, 0x1f, RZ, 0xc0, !PT ;  /* 0x0000001f2cff7812 */ /* 0x000fe2000784c0ff */
[----:B------:R-:W4:Y:S01]  /*1320*/  LDL R131, [R1+0x60] ;  /* 0x0000600001837983 */ /* 0x000f220000100800 */
[C---:B------:R-:W-:Y:S01]  /*1330*/  FADD.FTZ R165, -R117.reuse, R165 ;  /* 0x000000a575a57221 */ /* 0x040fe20000010100 */
[----:B------:R-:W-:Y:S02]  /*1340*/  FADD.FTZ R0, -R117, R164 ;  /* 0x000000a475007221 */ /* 0x000fe40000010100 */
[----:B------:R-:W4:Y:S01]  /*1350*/  LDL R164, [R1+0x7c] ;  /* 0x00007c0001a47983 */ /* 0x000f220000100800 */
[----:B------:R-:W-:-:S03]  /*1360*/  MOV R27, 0x400 ;  /* 0x00000400001b7802 */ /* 0x000fc60000000f00 */
[----:B------:R-:W4:Y:S04]  /*1370*/  LDL R166, [R1+0x84] ;  /* 0x0000840001a67983 */ /* 0x000f280000100800 */
[----:B------:R-:W-:Y:S02]  /*1380*/  @!P2 PLOP3.LUT P0, PT, P1, PT, PT, 0x80, 0x8 ;  /* 0x000000000008a81c */ /* 0x000fe40000f0f070 */
[----:B------:R-:W-:Y:S02]  /*1390*/  LEA R149, R149, R27, 0x18 ;  /* 0x0000001b95957211 */ /* 0x000fe400078ec0ff */
[----:B------:R-:W-:Y:S02]  /*13a0*/  @!P2 SHF.R.U32.HI R119, RZ, 0x2, R44 ;  /* 0x00000002ff77a819 */ /* 0x000fe4000001162c */
[----:B------:R-:W-:Y:S01]  /*13b0*/  IADD3 R168, PT, PT, R149, 0x8040, RZ ;  /* 0x0000804095a87810 */ /* 0x000fe20007ffe0ff */
[----:B---3--:R-:W-:Y:S01]  /*13c0*/  FADD.FTZ R116, -R117, R162 ;  /* 0x000000a275747221 */ /* 0x008fe20000010100 */
[----:B------:R-:W-:-:S02]  /*13d0*/  FMUL.FTZ R162, R165, UR12 ;  /* 0x0000000ca5a27c20 */ /* 0x000fc40008410000 */
[----:B------:R-:W-:Y:S01]  /*13e0*/  @!P2 MOV R27, R168 ;  /* 0x000000a8001ba202 */ /* 0x000fe20000000f00 */
[----:B------:R-:W-:Y:S02]  /*13f0*/  FADD.FTZ R26, -R117, R121 ;  /* 0x00000079751a7221 */ /* 0x000fe40000010100 */
[----:B------:R-:W-:Y:S02]  /*1400*/  @!P0 IADD3 R27, PT, PT, R149, 0x8000, RZ ;  /* 0x00008000951b8810 */ /* 0x000fe40007ffe0ff */
[----:B------:R-:W-:Y:S01]  /*1410*/  @!P2 LOP3.LUT R119, R119, 0x38, RZ, 0xc0, !PT ;  /* 0x000000387777a812 */ /* 0x000fe200078ec0ff */
[----:B------:R-:W-:Y:S01]  /*1420*/  FADD.FTZ R150, -R117, R127 ;  /* 0x0000007f75967221 */ /* 0x000fe20000010100 */
[----:B------:R-:W-:-:S04]  /*1430*/  IMAD.WIDE.U32 R28, R128, 0x10, R104 ;  /* 0x00000010801c7825 */ /* 0x000fc800078e0068 */
[----:B------:R-:W-:Y:S01]  /*1440*/  FADD.FTZ R127, -R117, R143 ;  /* 0x0000008f757f7221 */ /* 0x000fe20000010100 */
[----:B------:R-:W-:Y:S01]  /*1450*/  @!P2 IADD3 R119, PT, PT, R119, R27, RZ ;  /* 0x0000001b7777a210 */ /* 0x000fe20007ffe0ff */
[----:B------:R-:W-:Y:S01]  /*1460*/  FMUL.FTZ R143, R26, UR12 ;  /* 0x0000000c1a8f7c20 */ /* 0x000fe20008410000 */
[C---:B------:R-:W-:Y:S01]  /*1470*/  FADD.FTZ R27, -R117.reuse, R167 ;  /* 0x000000a7751b7221 */ /* 0x040fe20000010100 */
[----:B------:R-:W-:Y:S01]  /*1480*/  FADD.FTZ R167, -R117, R156 ;  /* 0x0000009c75a77221 */ /* 0x000fe20000010100 */
[----:B------:R-:W-:Y:S01]  /*1490*/  FMUL.FTZ R156, R144, R37 ;  /* 0x00000025909c7220 */ /* 0x000fe20000410000 */
[C---:B------:R-:W-:Y:S01]  /*14a0*/  FADD.FTZ R197, R33.reuse, R197 ;  /* 0x000000c521c57221 */ /* 0x040fe20000010000 */
[----:B------:R-:W-:Y:S01]  /*14b0*/  FFMA.FTZ R5, R33, R143, R5 ;  /* 0x0000008f21057223 */ /* 0x000fe20000010005 */
[----:B------:R-:W3:Y:S01]  /*14c0*/  LDG.E.128 R28, desc[UR16][R28.64] ;  /* 0x000000101c1c7981 */ /* 0x000ee2000c1e1d00 */
[C---:B------:R-:W-:Y:S01]  /*14d0*/  FADD.FTZ R189, R41.reuse, R189 ;  /* 0x000000bd29bd7221 */ /* 0x040fe20000010000 */
[----:B------:R-:W-:Y:S01]  /*14e0*/  FFMA.FTZ R13, R41, R162, R13 ;  /* 0x000000a2290d7223 */ /* 0x000fe2000001000d */
[----:B--2---:R-:W-:-:S02]  /*14f0*/  FMUL.FTZ R165, R134, R41 ;  /* 0x0000002986a57220 */ /* 0x004fc40000410000 */
[----:B------:R-:W2:Y:S04]  /*1500*/  LDL R134, [R1+0x64] ;  /* 0x0000640001867983 */ /* 0x000ea80000100800 */
[----:B------:R-:W3:Y:S01]  /*1510*/  LDL R41, [R1+0x58] ;  /* 0x0000580001297983 */ /* 0x000ee20000100800 */
[----:B----4-:R-:W-:-:S03]  /*1520*/  FMUL.FTZ R144, R131, R33 ;  /* 0x0000002183907220 */ /* 0x010fc60000410000 */
[----:B------:R-:W4:Y:S01]  /*1530*/  LDL R33, [R1+0x48] ;  /* 0x0000480001217983 */ /* 0x000f220000100800 */
[C---:B------:R-:W-:Y:S01]  /*1540*/  FADD.FTZ R124, -R117.reuse, R124 ;  /* 0x0000007c757c7221 */ /* 0x040fe20000010100 */
[----:B------:R-:W-:-:S03]  /*1550*/  FADD.FTZ R202, -R117, R154 ;  /* 0x0000009a75ca7221 */ /* 0x000fc60000010100 */
[----:B------:R-:W-:Y:S01]  /*1560*/  FMUL.FTZ R154, R124, UR12 ;  /* 0x0000000c7c9a7c20 */ /* 0x000fe20008410000 */
[C---:B------:R-:W-:Y:S01]  /*1570*/  FADD.FTZ R130, -R117.reuse, R135 ;  /* 0x0000008775827221 */ /* 0x040fe20000010100 */
[C---:B------:R-:W-:Y:S01]  /*1580*/  FADD.FTZ R129, -R117.reuse, R157 ;  /* 0x0000009d75817221 */ /* 0x040fe20000010100 */
[----:B------:R-:W4:Y:S01]  /*1590*/  LDL R135, [R1+0x68] ;  /* 0x0000680001877983 */ /* 0x000f220000100800 */
[C---:B------:R-:W-:Y:S01]  /*15a0*/  FADD.FTZ R192, R36.reuse, R192 ;  /* 0x000000c024c07221 */ /* 0x040fe20000010000 */
[----:B------:R-:W-:Y:S01]  /*15b0*/  FFMA.FTZ R10, R36, R154, R10 ;  /* 0x0000009a240a7223 */ /* 0x000fe2000001000a */
[----:B------:R-:W-:Y:S02]  /*15c0*/  FMUL.FTZ R157, R146, R36 ;  /* 0x00000024929d7220 */ /* 0x000fe40000410000 */
[----:B------:R-:W4:Y:S01]  /*15d0*/  LDL R36, [R1+0x50] ;  /* 0x0000500001247983 */ /* 0x000f220000100800 */
[----:B------:R-:W-:Y:S01]  /*15e0*/  FADD.FTZ R145, -R117, R120 ;  /* 0x0000007875917221 */ /* 0x000fe20000010100 */
[----:B------:R-:W-:-:S04]  /*15f0*/  IMAD.WIDE.U32 R92, R118, 0x10, R104 ;  /* 0x00000010765c7825 */ /* 0x000fc800078e0068 */
[C---:B------:R-:W-:Y:S01]  /*1600*/  FADD.FTZ R190, R42.reuse, R190 ;  /* 0x000000be2abe7221 */ /* 0x040fe20000010000 */
[----:B------:R-:W-:Y:S01]  /*1610*/  FFMA.FTZ R12, R42, R159, R12 ;  /* 0x0000009f2a0c7223 */ /* 0x000fe2000001000c */
[----:B------:R-:W-:Y:S01]  /*1620*/  FMUL.FTZ R164, R164, R42 ;  /* 0x0000002aa4a47220 */ /* 0x000fe20000410000 */
[----:B------:R-:W-:Y:S01]  /*1630*/  FMUL.FTZ R145, R145, UR12 ;  /* 0x0000000c91917c20 */ /* 0x000fe20008410000 */
[----:B------:R-:W4:Y:S01]  /*1640*/  LDL R42, [R1+0x5c] ;  /* 0x00005c00012a7983 */ /* 0x000f220000100800 */
[----:B------:R-:W-:Y:S01]  /*1650*/  FMUL.FTZ R0, R0, UR12 ;  /* 0x0000000c00007c20 */ /* 0x000fe20008410000 */
[C---:B------:R-:W-:Y:S01]  /*1660*/  FADD.FTZ R196, R32.reuse, R196 ;  /* 0x000000c420c47221 */ /* 0x040fe20000010000 */
[----:B------:R-:W-:Y:S01]  /*1670*/  FFMA.FTZ R6, R32, R145, R6 ;  /* 0x0000009120067223 */ /* 0x000fe20000010006 */
[----:B------:R-:W4:Y:S01]  /*1680*/  LDG.E.128 R92, desc[UR16][R92.64] ;  /* 0x000000105c5c7981 */ /* 0x000f22000c1e1d00 */
[----:B------:R-:W-:Y:S01]  /*1690*/  FADD.FTZ R125, -R117, R125 ;  /* 0x0000007d757d7221 */ /* 0x000fe20000010100 */
[C---:B------:R-:W-:Y:S01]  /*16a0*/  FADD.FTZ R188, R40.reuse, R188 ;  /* 0x000000bc28bc7221 */ /* 0x040fe20000010000 */
[----:B------:R-:W-:Y:S01]  /*16b0*/  FFMA.FTZ R14, R40, R0, R14 ;  /* 0x00000000280e7223 */ /* 0x000fe2000001000e */
[----:B------:R-:W-:-:S02]  /*16c0*/  FMUL.FTZ R166, R166, R40 ;  /* 0x00000028a6a67220 */ /* 0x000fc40000410000 */
[----:B------:R-:W4:Y:S01]  /*16d0*/  LDL R40, [R1+0x54] ;  /* 0x0000540001287983 */ /* 0x000f220000100800 */
[----:B------:R-:W-:Y:S01]  /*16e0*/  FADD.FTZ R232, -R117, R152 ;  /* 0x0000009875e87221 */ /* 0x000fe20000010100 */
[----:B------:R-:W-:Y:S01]  /*16f0*/  FMUL.FTZ R152, R125, UR12 ;  /* 0x0000000c7d987c20 */ /* 0x000fe20008410000 */
[----:B------:R-:W-:-:S03]  /*1700*/  FADD.FTZ R193, R37, R193 ;  /* 0x000000c125c17221 */ /* 0x000fc60000010000 */
[----:B------:R-:W-:Y:S02]  /*1710*/  FFMA.FTZ R9, R37, R152, R9 ;  /* 0x0000009825097223 */ /* 0x000fe40000010009 */
[----:B------:R-:W4:Y:S01]  /*1720*/  LDL R37, [R1+0x4c] ;  /* 0x00004c0001257983 */ /* 0x000f220000100800 */
[C---:B------:R-:W-:Y:S01]  /*1730*/  FADD.FTZ R139, -R117.reuse, R123 ;  /* 0x0000007b758b7221 */ /* 0x040fe20000010100 */
[----:B------:R-:W-:-:S03]  /*1740*/  FADD.FTZ R121, -R117, R140 ;  /* 0x0000008c75797221 */ /* 0x000fc60000010100 */
[----:B------:R-:W-:Y:S01]  /*1750*/  FMUL.FTZ R139, R139, UR12 ;  /* 0x0000000c8b8b7c20 */ /* 0x000fe20008410000 */
[----:B------:R-:W-:-:S03]  /*1760*/  FADD.FTZ R199, R35, R199 ;  /* 0x000000c723c77221 */ /* 0x000fc60000010000 */
[----:B------:R-:W-:Y:S01]  /*1770*/  FFMA.FTZ R3, R35, R139, R3 ;  /* 0x0000008b23037223 */ /* 0x000fe20000010003 */
[----:B--2---:R-:W-:Y:S02]  /*1780*/  FMUL.FTZ R146, R134, R32 ;  /* 0x0000002086927220 */ /* 0x004fe40000410000 */
[----:B------:R-:W2:Y:S01]  /*1790*/  LDL R32, [R1+0x44] ;  /* 0x0000440001207983 */ /* 0x000ea20000100800 */
[----:B---3--:R-:W-:-:S03]  /*17a0*/  FMUL.FTZ R140, R41, R35 ;  /* 0x00000023298c7220 */ /* 0x008fc60000410000 */
[----:B------:R-:W3:Y:S01]  /*17b0*/  LDL R35, [R1+0x38] ;  /* 0x0000380001237983 */ /* 0x000ee20000100800 */
[----:B----4-:R-:W-:Y:S01]  /*17c0*/  FMUL.FTZ R131, R33, R31 ;  /* 0x0000001f21837220 */ /* 0x010fe20000410000 */
[C---:B------:R-:W-:Y:S02]  /*17d0*/  FADD.FTZ R218, -R117.reuse, R153 ;  /* 0x0000009975da7221 */ /* 0x040fe40000010100 */
[----:B------:R-:W4:Y:S01]  /*17e0*/  LDL R33, [R1+0x3c] ;  /* 0x00003c0001217983 */ /* 0x000f220000100800 */
[----:B------:R-:W-:Y:S01]  /*17f0*/  FADD.FTZ R122, -R117, R122 ;  /* 0x0000007a757a7221 */ /* 0x000fe20000010100 */
[----:B------:R-:W-:-:S04]  /*1800*/  IMAD.WIDE.U32 R96, R21, 0x10, R104 ;  /* 0x0000001015607825 */ /* 0x000fc800078e0068 */
[C---:B------:R-:W-:Y:S01]  /*1810*/  FADD.FTZ R120, -R117.reuse, R141 ;  /* 0x0000008d75787221 */ /* 0x040fe20000010100 */
[----:B------:R-:W-:Y:S01]  /*1820*/  FADD.FTZ R123, -R117, R142 ;  /* 0x0000008e757b7221 */ /* 0x000fe20000010100 */
[----:B------:R-:W-:Y:S01]  /*1830*/  FADD.FTZ R198, R34, R198 ;  /* 0x000000c622c67221 */ /* 0x000fe20000010000 */
[----:B------:R-:W-:Y:S01]  /*1840*/  FMUL.FTZ R153, R135, R39 ;  /* 0x0000002787997220 */ /* 0x000fe20000410000 */
[C---:B------:R-:W-:Y:S01]  /*1850*/  FADD.FTZ R133, -R117.reuse, R133 ;  /* 0x0000008575857221 */ /* 0x040fe20000010100 */
[----:B------:R-:W4:Y:S01]  /*1860*/  LDG.E.128 R96, desc[UR16][R96.64] ;  /* 0x0000001060607981 */ /* 0x000f22000c1e1d00 */
[----:B------:R-:W-:Y:S01]  /*1870*/  FMUL.FTZ R135, R36, R29 ;  /* 0x0000001d24877220 */ /* 0x000fe20000410000 */
[----:B------:R-:W-:Y:S02]  /*1880*/  FMUL.FTZ R136, R136, UR12 ;  /* 0x0000000c88887c20 */ /* 0x000fe40008410000 */
[----:B------:R-:W4:Y:S01]  /*1890*/  LDL R36, [R1+0x40] ;  /* 0x0000400001247983 */ /* 0x000f220000100800 */
[----:B------:R-:W-:Y:S01]  /*18a0*/  FMUL.FTZ R141, R122, UR12 ;  /* 0x0000000c7a8d7c20 */ /* 0x000fe20008410000 */
[----:B------:R-:W-:Y:S01]  /*18b0*/  FADD.FTZ R175, -R117, R155 ;  /* 0x0000009b75af7221 */ /* 0x000fe20000010100 */
[----:B------:R-:W-:Y:S01]  /*18c0*/  FADD.FTZ R200, R28, R200 ;  /* 0x000000c81cc87221 */ /* 0x000fe20000010000 */
[----:B------:R-:W-:-:S04]  /*18d0*/  IMAD.WIDE.U32 R100, R22, 0x10, R104 ;  /* 0x0000001016647825 */ /* 0x000fc800078e0068 */
[----:B------:R-:W-:Y:S01]  /*18e0*/  FFMA.FTZ R4, R34, R141, R4 ;  /* 0x0000008d22047223 */ /* 0x000fe20000010004 */
[----:B------:R-:W-:Y:S01]  /*18f0*/  FMUL.FTZ R142, R42, R34 ;  /* 0x000000222a8e7220 */ /* 0x000fe20000410000 */
[----:B------:R-:W-:Y:S01]  /*1900*/  FADD.FTZ R201, R29, R201 ;  /* 0x000000c91dc97221 */ /* 0x000fe20000010000 */
[----:B------:R-:W4:Y:S01]  /*1910*/  LDL R34, [R1+0x34] ;  /* 0x0000340001227983 */ /* 0x000f220000100800 */
[----:B------:R-:W-:Y:S01]  /*1920*/  FMUL.FTZ R155, R137, R38 ;  /* 0x00000026899b7220 */ /* 0x000fe20000410000 */
[----:B------:R-:W-:Y:S01]  /*1930*/  FFMA.FTZ R2, R28, R136, R2 ;  /* 0x000000881c027223 */ /* 0x000fe20000010002 */
[----:B------:R-:W-:Y:S01]  /*1940*/  FMUL.FTZ R134, R133, UR12 ;  /* 0x0000000c85867c20 */ /* 0x000fe20008410000 */
[----:B------:R-:W-:Y:S01]  /*1950*/  FMUL.FTZ R132, R132, UR12 ;  /* 0x0000000c84847c20 */ /* 0x000fe20008410000 */
[----:B------:R-:W-:Y:S01]  /*1960*/  FADD.FTZ R203, R30, R203 ;  /* 0x000000cb1ecb7221 */ /* 0x000fe20000010000 */
[----:B------:R-:W-:Y:S01]  /*1970*/  FMUL.FTZ R130, R130, UR12 ;  /* 0x0000000c82827c20 */ /* 0x000fe20008410000 */
[----:B------:R-:W-:Y:S01]  /*1980*/  FMUL.FTZ R137, R40, R28 ;  /* 0x0000001c28897220 */ /* 0x000fe20000410000 */
[----:B------:R-:W4:Y:S01]  /*1990*/  LDG.E.128 R100, desc[UR16][R100.64] ;  /* 0x0000001064647981 */ /* 0x000f22000c1e1d00 */
[----:B------:R-:W-:-:S03]  /*19a0*/  FFMA.FTZ R24, R29, R134, R24 ;  /* 0x000000861d187223 */ /* 0x000fc60000010018 */
[----:B------:R-:W4:Y:S01]  /*19b0*/  LDL R28, [R1+0x2c] ;  /* 0x00002c00011c7983 */ /* 0x000f220000100800 */
[----:B------:R-:W-:-:S03]  /*19c0*/  FFMA.FTZ R20, R30, R132, R20 ;  /* 0x000000841e147223 */ /* 0x000fc60000010014 */
[----:B------:R-:W4:Y:S01]  /*19d0*/  LDL R29, [R1+0x28] ;  /* 0x00002800011d7983 */ /* 0x000f220000100800 */
[----:B------:R-:W-:-:S03]  /*19e0*/  FMUL.FTZ R133, R37, R30 ;  /* 0x0000001e25857220 */ /* 0x000fc60000410000 */
[----:B------:R-:W4:Y:S01]  /*19f0*/  LDL R30, [R1+0x24] ;  /* 0x00002400011e7983 */ /* 0x000f220000100800 */
[C---:B------:R-:W-:Y:S01]  /*1a00*/  FADD.FTZ R204, R31.reuse, R204 ;  /* 0x000000cc1fcc7221 */ /* 0x040fe20000010000 */
[----:B------:R-:W-:Y:S02]  /*1a10*/  FFMA.FTZ R19, R31, R130, R19 ;  /* 0x000000821f137223 */ /* 0x000fe40000010013 */
[----:B------:R-:W4:Y:S01]  /*1a20*/  LDL R31, [R1+0x20] ;  /* 0x00002000011f7983 */ /* 0x000f220000100800 */
[C---:B------:R-:W-:Y:S01]  /*1a30*/  FADD.FTZ R126, -R117.reuse, R126 ;  /* 0x0000007e757e7221 */ /* 0x040fe20000010100 */
[C---:B------:R-:W-:Y:S01]  /*1a40*/  FADD.FTZ R44, -R117.reuse, R158 ;  /* 0x0000009e752c7221 */ /* 0x040fe20000010100 */
[C---:B------:R-:W-:Y:S01]  /*1a50*/  FADD.FTZ R114, -R117.reuse, R160 ;  /* 0x000000a075727221 */ /* 0x040fe20000010100 */
[C---:B------:R-:W-:Y:S01]  /*1a60*/  FADD.FTZ R115, -R117.reuse, R161 ;  /* 0x000000a175737221 */ /* 0x040fe20000010100 */
[----:B------:R-:W-:Y:S01]  /*1a70*/  FADD.FTZ R117, -R117, R163 ;  /* 0x000000a375757221 */ /* 0x000fe20000010100 */
[----:B------:R-:W-:Y:S01]  /*1a80*/  FMUL.FTZ R163, R151, R43 ;  /* 0x0000002b97a37220 */ /* 0x000fe20000410000 */
[----:B------:R-:W-:-:S04]  /*1a90*/  IMAD.WIDE.U32 R104, R23, 0x10, R104 ;  /* 0x0000001017687825 */ /* 0x000fc800078e0068 */
[----:B------:R-:W-:Y:S01]  /*1aa0*/  FMUL.FTZ R151, R126, UR12 ;  /* 0x0000000c7e977c20 */ /* 0x000fe20008410000 */
[----:B------:R-:W-:Y:S01]  /*1ab0*/  FMUL.FTZ R150, R150, UR12 ;  /* 0x0000000c96967c20 */ /* 0x000fe20008410000 */
[----:B------:R-:W4:Y:S01]  /*1ac0*/  LDL R37, [R1+0x14] ;  /* 0x0000140001257983 */ /* 0x000f220000100800 */
[----:B------:R-:W-:-:S03]  /*1ad0*/  FADD.FTZ R195, R39, R195 ;  /* 0x000000c327c37221 */ /* 0x000fc60000010000 */
[----:B------:R-:W4:Y:S01]  /*1ae0*/  LDG.E.128 R104, desc[UR16][R104.64] ;  /* 0x0000001068687981 */ /* 0x000f22000c1e1d00 */
[----:B------:R-:W-:-:S03]  /*1af0*/  FFMA.FTZ R7, R39, R150, R7 ;  /* 0x0000009627077223 */ /* 0x000fc60000010007 */
[----:B------:R-:W4:Y:S01]  /*1b00*/  LDL R39, [R1+0x10] ;  /* 0x0000100001277983 */ /* 0x000f220000100800 */
[----:B------:R-:W-:-:S03]  /*1b10*/  FMUL.FTZ R158, R27, UR12 ;  /* 0x0000000c1b9e7c20 */ /* 0x000fc60008410000 */
[----:B------:R-:W4:Y:S01]  /*1b20*/  LDL R41, [R1+0xc] ;  /* 0x00000c0001297983 */ /* 0x000f220000100800 */
[C---:B------:R-:W-:Y:S01]  /*1b30*/  FADD.FTZ R191, R43.reuse, R191 ;  /* 0x000000bf2bbf7221 */ /* 0x040fe20000010000 */
[----:B------:R-:W-:Y:S02]  /*1b40*/  FFMA.FTZ R11, R43, R158, R11 ;  /* 0x0000009e2b0b7223 */ /* 0x000fe4000001000b */
[----:B------:R-:W4:Y:S01]  /*1b50*/  LDL R43, [R1+0x8] ;  /* 0x00000800012b7983 */ /* 0x000f220000100800 */
[----:B--2---:R-:W-:-:S03]  /*1b60*/  FMUL.FTZ R124, R32, R92 ;  /* 0x0000005c207c7220 */ /* 0x004fc60000410000 */
[----:B------:R-:W2:Y:S01]  /*1b70*/  LDL R32, [R1+0x30] ;  /* 0x0000300001207983 */ /* 0x000ea20000100800 */
[----:B---3--:R-:W-:-:S03]  /*1b80*/  FMUL.FTZ R126, R35, R95 ;  /* 0x0000005f237e7220 */ /* 0x008fc60000410000 */
[----:B------:R-:W3:Y:S01]  /*1b90*/  LDL R35, [R1+0x18] ;  /* 0x0000180001237983 */ /* 0x000ee20000100800 */
[----:B----4-:R-:W-:-:S03]  /*1ba0*/  FMUL.FTZ R125, R33, R94 ;  /* 0x0000005e217d7220 */ /* 0x010fc60000410000 */
[----:B------:R-:W4:Y:S01]  /*1bb0*/  LDL R33, [R1+0x1c] ;  /* 0x00001c0001217983 */ /* 0x000f220000100800 */
[----:B------:R-:W-:-:S04]  /*1bc0*/  FADD.FTZ R27, RZ, R166 ;  /* 0x000000a6ff1b7221 */ /* 0x000fc80000010000 */
[----:B------:R-:W-:-:S04]  /*1bd0*/  FADD.FTZ R26, R165, R27 ;  /* 0x0000001ba51a7221 */ /* 0x000fc80000010000 */
[----:B------:R-:W-:-:S04]  /*1be0*/  FADD.FTZ R26, R164, R26 ;  /* 0x0000001aa41a7221 */ /* 0x000fc80000010000 */
[----:B------:R-:W-:-:S04]  /*1bf0*/  FADD.FTZ R26, R163, R26 ;  /* 0x0000001aa31a7221 */ /* 0x000fc80000010000 */
[----:B------:R-:W-:-:S04]  /*1c00*/  FADD.FTZ R26, R157, R26 ;  /* 0x0000001a9d1a7221 */ /* 0x000fc80000010000 */
[----:B------:R-:W-:Y:S01]  /*1c10*/  FADD.FTZ R26, R156, R26 ;  /* 0x0000001a9c1a7221 */ /* 0x000fe20000010000 */
[----:B------:R-:W-:-:S03]  /*1c20*/  FFMA.FTZ R27, R0, R166, RZ ;  /* 0x000000a6001b7223 */ /* 0x000fc600000100ff */
        /* <DEDUP_REMOVED lines=19> */
[----:B------:R-:W-:Y:S01]  /*1d60*/  FMUL.FTZ R122, R36, R93 ;  /* 0x0000005d247a7220 */ /* 0x000fe20000410000 */
[----:B------:R-:W-:Y:S02]  /*1d70*/  FFMA.FTZ R27, R141, R142, R27 ;  /* 0x0000008e8d1b7223 */ /* 0x000fe4000001001b */
[----:B------:R-:W-:Y:S01]  /*1d80*/  FADD.FTZ R26, R124, R26 ;  /* 0x0000001a7c1a7221 */ /* 0x000fe20000010000 */
[----:B------:R-:W-:Y:S01]  /*1d90*/  FMUL.FTZ R121, R121, UR12 ;  /* 0x0000000c79797c20 */ /* 0x000fe20008410000 */
[----:B------:R-:W-:Y:S01]  /*1da0*/  FMUL.FTZ R123, R123, UR12 ;  /* 0x0000000c7b7b7c20 */ /* 0x000fe20008410000 */
[----:B------:R-:W-:Y:S01]  /*1db0*/  FFMA.FTZ R27, R139, R140, R27 ;  /* 0x0000008c8b1b7223 */ /* 0x000fe2000001001b */
[----:B------:R-:W-:Y:S01]  /*1dc0*/  FADD.FTZ R26, R122, R26 ;  /* 0x0000001a7a1a7221 */ /* 0x000fe20000010000 */
[C---:B------:R-:W-:Y:S01]  /*1dd0*/  FADD.FTZ R205, R92.reuse, R205 ;  /* 0x000000cd5ccd7221 */ /* 0x040fe20000010000 */
[----:B------:R-:W-:Y:S01]  /*1de0*/  FFMA.FTZ R18, R92, R121, R18 ;  /* 0x000000795c127223 */ /* 0x000fe20000010012 */
[C---:B------:R-:W-:Y:S01]  /*1df0*/  FADD.FTZ R207, R94.reuse, R207 ;  /* 0x000000cf5ecf7221 */ /* 0x040fe20000010000 */
[----:B------:R-:W-:Y:S01]  /*1e00*/  FFMA.FTZ R25, R94, R123, R25 ;  /* 0x0000007b5e197223 */ /* 0x000fe20000010019 */
[----:B------:R-:W-:Y:S01]  /*1e10*/  FADD.FTZ R92, R125, R26 ;  /* 0x0000001a7d5c7221 */ /* 0x000fe20000010000 */
[----:B------:R-:W-:Y:S01]  /*1e20*/  FFMA.FTZ R94, R136, R137, R27 ;  /* 0x00000089885e7223 */ /* 0x000fe2000001001b */
[----:B------:R-:W-:-:S02]  /*1e30*/  FMUL.FTZ R26, R34, R96 ;  /* 0x00000060221a7220 */ /* 0x000fc40000410000 */
[----:B------:R-:W-:Y:S01]  /*1e40*/  FADD.FTZ R92, R126, R92 ;  /* 0x0000005c7e5c7221 */ /* 0x000fe20000010000 */
[----:B------:R-:W-:-:S03]  /*1e50*/  FFMA.FTZ R94, R134, R135, R94 ;  /* 0x00000087865e7223 */ /* 0x000fc6000001005e */
[----:B------:R-:W-:Y:S01]  /*1e60*/  FADD.FTZ R92, R26, R92 ;  /* 0x0000005c1a5c7221 */ /* 0x000fe20000010000 */
[----:B------:R-:W-:Y:S01]  /*1e70*/  FFMA.FTZ R94, R132, R133, R94 ;  /* 0x00000085845e7223 */ /* 0x000fe2000001005e */
[----:B------:R-:W-:-:S03]  /*1e80*/  FMUL.FTZ R28, R28, R98 ;  /* 0x000000621c1c7220 */ /* 0x000fc60000410000 */
[----:B------:R-:W-:Y:S01]  /*1e90*/  FFMA.FTZ R94, R130, R131, R94 ;  /* 0x00000083825e7223 */ /* 0x000fe2000001005e */
[----:B------:R-:W-:Y:S01]  /*1ea0*/  FMUL.FTZ R29, R29, R99 ;  /* 0x000000631d1d7220 */ /* 0x000fe20000410000 */
[----:B------:R-:W-:Y:S02]  /*1eb0*/  FMUL.FTZ R120, R120, UR12 ;  /* 0x0000000c78787c20 */ /* 0x000fe40008410000 */
[----:B------:R-:W-:Y:S01]  /*1ec0*/  FFMA.FTZ R94, R121, R124, R94 ;  /* 0x0000007c795e7223 */ /* 0x000fe2000001005e */
[----:B------:R-:W-:-:S03]  /*1ed0*/  FMUL.FTZ R30, R30, R100 ;  /* 0x000000641e1e7220 */ /* 0x000fc60000410000 */
[----:B------:R-:W-:Y:S01]  /*1ee0*/  FFMA.FTZ R94, R120, R122, R94 ;  /* 0x0000007a785e7223 */ /* 0x000fe2000001005e */
[----:B------:R-:W-:Y:S01]  /*1ef0*/  FMUL.FTZ R31, R31, R101 ;  /* 0x000000651f1f7220 */ /* 0x000fe20000410000 */
[----:B------:R-:W-:Y:S02]  /*1f00*/  FMUL.FTZ R127, R127, UR12 ;  /* 0x0000000c7f7f7c20 */ /* 0x000fe40008410000 */
[----:B------:R-:W-:-:S04]  /*1f10*/  FFMA.FTZ R94, R123, R125, R94 ;  /* 0x0000007d7b5e7223 */ /* 0x000fc8000001005e */
[----:B------:R-:W-:Y:S01]  /*1f20*/  FFMA.FTZ R94, R127, R126, R94 ;  /* 0x0000007e7f5e7223 */ /* 0x000fe2000001005e */
[----:B------:R-:W-:Y:S01]  /*1f30*/  FMUL.FTZ R34, R218, UR12 ;  /* 0x0000000cda227c20 */ /* 0x000fe20008410000 */
[----:B------:R-:W-:Y:S01]  /*1f40*/  FMUL.FTZ R37, R37, R104 ;  /* 0x0000006825257220 */ /* 0x000fe20000410000 */
[----:B------:R-:W-:Y:S01]  /*1f50*/  FMUL.FTZ R36, R202, UR12 ;  /* 0x0000000cca247c20 */ /* 0x000fe20008410000 */
[C---:B------:R-:W-:Y:S01]  /*1f60*/  FADD.FTZ R194, R38.reuse, R194 ;  /* 0x000000c226c27221 */ /* 0x040fe20000010000 */
[----:B------:R-:W-:Y:S01]  /*1f70*/  FFMA.FTZ R8, R38, R151, R8 ;  /* 0x0000009726087223 */ /* 0x000fe20000010008 */
[----:B------:R-:W-:Y:S01]  /*1f80*/  FMUL.FTZ R39, R39, R105 ;  /* 0x0000006927277220 */ /* 0x000fe20000410000 */
[----:B------:R-:W-:Y:S01]  /*1f90*/  FMUL.FTZ R38, R175, UR12 ;  /* 0x0000000caf267c20 */ /* 0x000fe20008410000 */
[----:B------:R-:W-:Y:S01]  /*1fa0*/  FMUL.FTZ R41, R41, R106 ;  /* 0x0000006a29297220 */ /* 0x000fe20000410000 */
[----:B------:R-:W-:Y:S01]  /*1fb0*/  FMUL.FTZ R40, R167, UR12 ;  /* 0x0000000ca7287c20 */ /* 0x000fe20008410000 */
[----:B------:R-:W-:Y:S01]  /*1fc0*/  FMUL.FTZ R43, R43, R107 ;  /* 0x0000006b2b2b7220 */ /* 0x000fe20000410000 */
[----:B------:R-:W-:Y:S01]  /*1fd0*/  FMUL.FTZ R42, R129, UR12 ;  /* 0x0000000c812a7c20 */ /* 0x000fe20008410000 */
[----:B------:R-:W-:Y:S01]  /*1fe0*/  FMUL.FTZ R44, R44, UR12 ;  /* 0x0000000c2c2c7c20 */ /* 0x000fe20008410000 */
[C---:B------:R-:W-:Y:S01]  /*1ff0*/  FADD.FTZ R206, R93.reuse, R206 ;  /* 0x000000ce5dce7221 */ /* 0x040fe20000010000 */
[----:B------:R-:W-:Y:S01]  /*2000*/  FFMA.FTZ R17, R93, R120, R17 ;  /* 0x000000785d117223 */ /* 0x000fe20000010011 */
        /* <DEDUP_REMOVED lines=10> */
[----:B----4-:R-:W-:Y:S01]  /*20b0*/  FMUL.FTZ R33, R33, R102 ;  /* 0x0000006621217220 */ /* 0x010fe20000410000 */
[----:B------:R-:W-:Y:S02]  /*20c0*/  FMUL.FTZ R32, R232, UR12 ;  /* 0x0000000ce8207c20 */ /* 0x000fe40008410000 */
[----:B------:R-:W-:Y:S01]  /*20d0*/  FADD.FTZ R92, R31, R92 ;  /* 0x0000005c1f5c7221 */ /* 0x000fe20000010000 */
[----:B---3--:R-:W-:Y:S01]  /*20e0*/  FMUL.FTZ R35, R35, R103 ;  /* 0x0000006723237220 */ /* 0x008fe20000410000 */
        /* <DEDUP_REMOVED lines=12> */
[----:B------:R-:W-:-:S03]  /*21b0*/  FFMA.FTZ R94, R44, R33, R94 ;  /* 0x000000212c5e7223 */ /* 0x000fc6000001005e */
        /* <DEDUP_REMOVED lines=22> */
[----:B------:R-:W-:-:S04]  /*2320*/  ISETP.NE.U32.AND P0, PT, RZ, UR20, PT ;  /* 0x00000014ff007c0c */ /* 0x000fc8000bf05070 */
[----:B------:R-:W-:Y:S01]  /*2330*/  ISETP.NE.AND.EX P0, PT, RZ, UR21, PT, P0 ;  /* 0x00000015ff007c0c */ /* 0x000fe2000bf05300 */
[----:B------:R-:W-:-:S12]  /*2340*/  @UP0 UIMAD.WIDE UR4, UR6, 0x4, UR4 ;  /* 0x00000004060408a5 */ /* 0x000fd8000f8e0204 */
[----:B------:R-:W1:Y:S01]  /*2350*/  @P0 LDC.64 R160, c[0x0][0x438] ;  /* 0x00010e00ffa00b82 */ /* 0x000e620000000a00 */
[----:B0-----:R-:W-:Y:S02]  /*2360*/  FADD.FTZ R92, R92, R94 ;  /* 0x0000005e5c5c7221 */ /* 0x001fe40000010000 */
[----:B------:R-:W0:Y:S02]  /*2370*/  SHFL.DOWN PT, R94, R93, 0x1, 0x1f ;  /* 0x08201f005d5e7f89 */ /* 0x000e2400000e0000 */
[----:B0-----:R-:W-:-:S05]  /*2380*/  FADD.FTZ R93, R93, R94 ;  /* 0x0000005e5d5d7221 */ /* 0x001fca0000010000 */
[----:B------:R0:W-:Y:S02]  /*2390*/  @!P2 STS.64 [R119], R92 ;  /* 0x0000005c7700a388 */ /* 0x0001e40000000a00 */
        /* <DEDUP_REMOVED lines=9> */
[----:B0-----:R-:W0:Y:S01]  /*2430*/  @P0 LDC.64 R92, c[0x0][0x438] ;  /* 0x00010e00ff5c0b82 */ /* 0x001e220000000a00 */
[----:B------:R-:W-:Y:S01]  /*2440*/  PLOP3.LUT P2, PT, PT, PT, UP0, 0x80, 0x8 ;  /* 0x000000000008781c */ /* 0x000fe20003f4f008 */
[----:B0-----:R-:W-:-:S05]  /*2450*/  @P0 IMAD.WIDE.U32 R92, R22, 0x10, R92 ;  /* 0x00000010165c0825 */ /* 0x001fca00078e005c */
[----:B------:R0:W5:Y:S02]  /*2460*/  @P0 LDG.E.128 R80, desc[UR16][R92.64] ;  /* 0x000000105c500981 */ /* 0x000164000c1e1d00 */
[----:B0-----:R-:W-:Y:S02]  /*2470*/  MOV R92, UR4 ;  /* 0x00000004005c7c02 */ /* 0x001fe40008000f00 */
[----:B------:R-:W-:-:S05]  /*2480*/  MOV R93, UR5 ;  /* 0x00000005005d7c02 */ /* 0x000fca0008000f00 */
[----:B------:R-:W2:Y:S01]  /*2490*/  @P2 LDG.E R218, desc[UR16][R92.64] ;  /* 0x000000105cda2981 */ /* 0x000ea2000c1e1900 */
[----:B-1----:R-:W-:-:S05]  /*24a0*/  @P0 IMAD.WIDE.U32 R160, R147, 0x10, R160 ;  /* 0x0000001093a00825 */ /* 0x002fca00078e00a0 */
[----:B------:R0:W5:Y:S02]  /*24b0*/  @P0 LDG.E.128 R60, desc[UR16][R160.64] ;  /* 0x00000010a03c0981 */ /* 0x000164000c1e1d00 */
[----:B0-----:R-:W0:Y:S01]  /*24c0*/  @P0 LDC.64 R160, c[0x0][0x438] ;  /* 0x00010e00ffa00b82 */ /* 0x001e220000000a00 */
[C---:B------:R-:W-:Y:S01]  /*24d0*/  FADD.FTZ R243, R96.reuse, R243 ;  /* 0x000000f360f37221 */ /* 0x040fe20000010000 */
[----:B------:R-:W-:Y:S01]  /*24e0*/  FFMA.FTZ R15, R96, R32, R15 ;  /* 0x00000020600f7223 */ /* 0x000fe2000001000f */
[C---:B------:R-:W-:Y:S01]  /*24f0*/  FADD.FTZ R244, R97.reuse, R244 ;  /* 0x000000f461f47221 */ /* 0x040fe20000010000 */
[----:B------:R-:W-:-:S04]  /*2500*/  FFMA.FTZ R169, R97, R34, R169 ;  /* 0x0000002261a97223 */ /* 0x000fc800000100a9 */
[----:B------:R-:W1:Y:S01]  /*2510*/  LDC.64 R96, c[0x0][0x3b0] ;  /* 0x0000ec00ff607b82 */ /* 0x000e620000000a00 */
[----:B0-----:R-:W-:-:S05]  /*2520*/  @P0 IMAD.WIDE.U32 R160, R128, 0x10, R160 ;  /* 0x0000001080a00825 */ /* 0x001fca00078e00a0 */
[----:B------:R0:W5:Y:S02]  /*2530*/  @P0 LDG.E.128 R68, desc[UR16][R160.64] ;  /* 0x00000010a0440981 */ /* 0x000164000c1e1d00 */
[----:B0-----:R-:W0:Y:S01]  /*2540*/  @P0 LDC.64 R160, c[0x0][0x438] ;  /* 0x00010e00ffa00b82 */ /* 0x001e220000000a00 */
[----:B------:R-:W-:Y:S01]  /*2550*/  UMOV UR5, 0x3f800000 ;  /* 0x3f80000000057882 */ /* 0x000fe20000000000 */
[----:B0-----:R-:W-:-:S05]  /*2560*/  @P0 IMAD.WIDE.U32 R160, R21, 0x10, R160 ;  /* 0x0000001015a00825 */ /* 0x001fca00078e00a0 */
[----:B------:R1:W5:Y:S02]  /*2570*/  @P0 LDG.E.128 R76, desc[UR16][R160.64] ;  /* 0x00000010a04c0981 */ /* 0x000364000c1e1d00 */
[----:B-1----:R-:W-:-:S06]  /*2580*/  IMAD.WIDE.U32 R160, R128, 0x4, R96 ;  /* 0x0000000480a07825 */ /* 0x002fcc00078e0060 */
[----:B------:R-:W5:Y:S04]  /*2590*/  LDG.E R160, desc[UR16][R160.64] ;  /* 0x00000010a0a07981 */ /* 0x000f68000c1e1900 */
[----:B------:R-:W3:Y:S01]  /*25a0*/  LDL.LU R161, [R1+0x4] ;  /* 0x0000040001a17983 */ /* 0x000ee20000300800 */
[----:B------:R-:W-:-:S05]  /*25b0*/  IMAD.WIDE.U32 R92, R148, 0x4, R96 ;  /* 0x00000004945c7825 */ /* 0x000fca00078e0060 */
[----:B------:R0:W5:Y:S02]  /*25c0*/  LDG.E R202, desc[UR16][R92.64] ;  /* 0x000000105cca7981 */ /* 0x000164000c1e1900 */
[----:B0-----:R-:W-:-:S05]  /*25d0*/  IMAD.WIDE.U32 R92, R147, 0x4, R96 ;  /* 0x00000004935c7825 */ /* 0x001fca00078e0060 */
[----:B------:R0:W5:Y:S02]  /*25e0*/  LDG.E R175, desc[UR16][R92.64] ;  /* 0x000000105caf7981 */ /* 0x000164000c1e1900 */
[----:B0-----:R-:W-:-:S05]  /*25f0*/  IMAD.WIDE.U32 R92, R138, 0x4, R96 ;  /* 0x000000048a5c7825 */ /* 0x001fca00078e0060 */
[----:B------:R0:W5:Y:S02]  /*2600*/  LDG.E R167, desc[UR16][R92.64] ;  /* 0x000000105ca77981 */ /* 0x000164000c1e1900 */
[----:B0-----:R-:W-:-:S05]  /*2610*/  IMAD.WIDE.U32 R92, R118, 0x4, R96 ;  /* 0x00000004765c7825 */ /* 0x001fca00078e0060 */
[----:B------:R0:W5:Y:S02]  /*2620*/  LDG.E R129, desc[UR16][R92.64] ;  /* 0x000000105c817981 */ /* 0x000164000c1e1900 */
[----:B0-----:R-:W-:-:S05]  /*2630*/  IMAD.WIDE.U32 R92, R23, 0x4, R96 ;  /* 0x00000004175c7825 */ /* 0x001fca00078e0060 */
[----:B------:R0:W5:Y:S02]  /*2640*/  LDG.E R119, desc[UR16][R92.64] ;  /* 0x000000105c777981 */ /* 0x000164000c1e1900 */
[----:B0-----:R-:W0:Y:S01]  /*2650*/  @P0 LDC.64 R92, c[0x0][0x438] ;  /* 0x00010e00ff5c0b82 */ /* 0x001e220000000a00 */
[C---:B------:R-:W-:Y:S01]  /*2660*/  FADD.FTZ R247, R100.reuse, R247 ;  /* 0x000000f764f77221 */ /* 0x040fe20000010000 */
[----:B------:R-:W-:Y:S01]  /*2670*/  FFMA.FTZ R172, R100, R40, R172 ;  /* 0x0000002864ac7223 */ /* 0x000fe200000100ac */
[C---:B------:R-:W-:Y:S01]  /*2680*/  FADD.FTZ R248, R101.reuse, R248 ;  /* 0x000000f865f87221 */ /* 0x040fe20000010000 */
[----:B------:R-:W-:Y:S01]  /*2690*/  FFMA.FTZ R173, R101, R42, R173 ;  /* 0x0000002a65ad7223 */ /* 0x000fe200000100ad */
[----:B------:R-:W-:-:S04]  /*26a0*/  IMAD.WIDE.U32 R100, R21, 0x4, R96 ;  /* 0x0000000415647825 */ /* 0x000fc800078e0060 */
[C---:B------:R-:W-:Y:S01]  /*26b0*/  FADD.FTZ R242, R95.reuse, R242 ;  /* 0x000000f25ff27221 */ /* 0x040fe20000010000 */
[----:B------:R-:W-:Y:S01]  /*26c0*/  FFMA.FTZ R16, R95, R127, R16 ;  /* 0x0000007f5f107223 */ /* 0x000fe20000010010 */
[----:B------:R-:W-:Y:S01]  /*26d0*/  IMAD.WIDE.U32 R94, R22, 0x4, R96 ;  /* 0x00000004165e7825 */ /* 0x000fe200078e0060 */
[----:B------:R-:W5:Y:S04]  /*26e0*/  LDG.E R100, desc[UR16][R100.64] ;  /* 0x0000001064647981 */ /* 0x000f68000c1e1900 */
[----:B------:R-:W5:Y:S01]  /*26f0*/  LDG.E R101, desc[UR16][R94.64] ;  /* 0x000000105e657981 */ /* 0x000f62000c1e1900 */
[----:B0-----:R-:W-:-:S05]  /*2700*/  @P0 IMAD.WIDE.U32 R92, R23, 0x10, R92 ;  /* 0x00000010175c0825 */ /* 0x001fca00078e005c */
[----:B------:R0:W5:Y:S01]  /*2710*/  @P0 LDG.E.128 R84, desc[UR16][R92.64] ;  /* 0x000000105c540981 */ /* 0x000162000c1e1d00 */
[----:B--2---:R-:W-:-:S03]  /*2720*/  @P2 R2UR UR5, R218 ;  /* 0x00000000da0522ca */ /* 0x004fc600000e0000 */
[----:B------:R-:W2:Y:S01]  /*2730*/  LDL.LU R218, [R1] ;  /* 0x0000000001da7983 */ /* 0x000ea20000300800 */
[C---:B------:R-:W-:Y:S01]  /*2740*/  @!P1 IADD3 R168, PT, PT, R149.reuse, 0x8000, RZ ;  /* 0x0000800095a89810 */ /* 0x040fe20007ffe0ff */
[----:B------:R-:W-:Y:S06]  /*2750*/  BAR.SYNC.DEFER_BLOCKING 0x0 ;  /* 0x0000000000007b1d */ /* 0x000fec0000010000 */
[----:B0-----:R-:W0:Y:S01]  /*2760*/  LDS.128 R92, [R168] ;  /* 0x00000000a85c7984 */ /* 0x001e220000000c00 */
[C---:B------:R-:W-:Y:S02]  /*2770*/  IADD3 R97, PT, PT, R149.reuse, 0x8050, RZ ;  /* 0x0000805095617810 */ /* 0x040fe40007ffe0ff */
[----:B------:R-:W-:Y:S01]  /*2780*/  @!P1 IADD3 R97, PT, PT, R149, 0x8010, RZ ;  /* 0x0000801095619810 */ /* 0x000fe20007ffe0ff */
[C---:B------:R-:W-:Y:S01]  /*2790*/  FADD.FTZ R245, R98.reuse, R245 ;  /* 0x000000f562f57221 */ /* 0x040fe20000010000 */
[----:B------:R-:W-:Y:S01]  /*27a0*/  FFMA.FTZ R170, R98, R36, R170 ;  /* 0x0000002462aa7223 */ /* 0x000fe200000100aa */
[----:B0-----:R-:W-:Y:S01]  /*27b0*/  FADD.FTZ R92, RZ, R92 ;  /* 0x0000005cff5c7221 */ /* 0x001fe20000010000 */
[----:B------:R-:W-:-:S03]  /*27c0*/  FADD.FTZ R93, RZ, R93 ;  /* 0x0000005dff5d7221 */ /* 0x000fc60000010000 */
[----:B------:R-:W-:Y:S01]  /*27d0*/  FADD.FTZ R96, R94, R92 ;  /* 0x0000005c5e607221 */ /* 0x000fe20000010000 */
[----:B------:R-:W-:Y:S02]  /*27e0*/  FADD.FTZ R98, R95, R93 ;  /* 0x0000005d5f627221 */ /* 0x000fe40000010000 */
[----:B------:R-:W0:Y:S02]  /*27f0*/  LDS.128 R92, [R97] ;  /* 0x00000000615c7984 */ /* 0x000e240000000c00 */
[----:B0-----:R-:W-:Y:S01]  /*2800*/  FADD.FTZ R96, R96, R92 ;  /* 0x0000005c60607221 */ /* 0x001fe20000010000 */
[C---:B------:R-:W-:Y:S01]  /*2810*/  IADD3 R92, PT, PT, R149.reuse, 0x8060, RZ ;  /* 0x00008060955c7810 */ /* 0x040fe20007ffe0ff */
[----:B------:R-:W-:Y:S01]  /*2820*/  FADD.FTZ R93, R98, R93 ;  /* 0x0000005d625d7221 */ /* 0x000fe20000010000 */
[----:B------:R-:W-:Y:S01]  /*2830*/  @!P1 IADD3 R92, PT, PT, R149, 0x8020, RZ ;  /* 0x00008020955c9810 */ /* 0x000fe20007ffe0ff */
[----:B------:R-:W-:Y:S02]  /*2840*/  FADD.FTZ R96, R94, R96 ;  /* 0x000000605e607221 */ /* 0x000fe40000010000 */
[----:B------:R-:W-:-:S03]  /*2850*/  FADD.FTZ R97, R95, R93 ;  /* 0x0000005d5f617221 */ /* 0x000fc60000010000 */
[----:B------:R-:W0:Y:S01]  /*2860*/  LDS.128 R92, [R92] ;  /* 0x000000005c5c7984 */ /* 0x000e220000000c00 */
[C---:B------:R-:W-:Y:S01]  /*2870*/  FADD.FTZ R246, R99.reuse, R246 ;  /* 0x000000f663f67221 */ /* 0x040fe20000010000 */
        /* <DEDUP_REMOVED lines=8> */
[----:B---3--:R-:W-:Y:S01]  /*2900*/  FADD.FTZ R161, R107, R161 ;  /* 0x000000a16ba17221 */ /* 0x008fe20000010000 */
[----:B------:R-:W-:-:S04]  /*2910*/  UISETP.NE.U32.AND UP1, UPT, UR20, URZ, UPT ;  /* 0x000000ff1400728c */ /* 0x000fc8000bf25070 */
[----:B------:R-:W-:Y:S01]  /*2920*/  UISETP.NE.AND.EX UP1, UPT, UR21, URZ, UPT, UP1 ;  /* 0x000000ff1500728c */ /* 0x000fe2000bf25310 */
[C---:B------:R-:W-:Y:S01]  /*2930*/  FADD.FTZ R249, R102.reuse, R249 ;  /* 0x000000f966f97221 */ /* 0x040fe20000010000 */
[----:B------:R-:W-:Y:S01]  /*2940*/  FFMA.FTZ R174, R102, R44, R174 ;  /* 0x0000002c66ae7223 */ /* 0x000fe200000100ae */
[C---:B------:R-:W-:Y:S01]  /*2950*/  FADD.FTZ R250, R103.reuse, R250 ;  /* 0x000000fa67fa7221 */ /* 0x040fe20000010000 */
[----:B------:R-:W-:Y:S01]  /*2960*/  FFMA.FTZ R176, R103, R45, R176 ;  /* 0x0000002d67b07223 */ /* 0x000fe200000100b0 */
[C---:B------:R-:W-:Y:S01]  /*2970*/  FADD.FTZ R251, R104.reuse, R251 ;  /* 0x000000fb68fb7221 */ /* 0x040fe20000010000 */
[----:B------:R-:W-:Y:S01]  /*2980*/  FFMA.FTZ R177, R104, R114, R177 ;  /* 0x0000007268b17223 */ /* 0x000fe200000100b1 */
        /* <DEDUP_REMOVED lines=9> */
[C---:B------:R-:W-:Y:S01]  /*2a20*/  FADD.FTZ R252, R105.reuse, R252 ;  /* 0x000000fc69fc7221 */ /* 0x040fe20000010000 */
[----:B------:R-:W-:Y:S01]  /*2a30*/  FFMA.FTZ R185, R105, R115, R185 ;  /* 0x0000007369b97223 */ /* 0x000fe200000100b9 */
[C---:B------:R-:W-:Y:S01]  /*2a40*/  FFMA.FTZ R186, R106.reuse, R116, R186 ;  /* 0x000000746aba7223 */ /* 0x040fe200000100ba */
[----:B------:R-:W-:Y:S01]  /*2a50*/  FFMA.FTZ R187, R107, R117, R187 ;  /* 0x000000756bbb7223 */ /* 0x000fe200000100bb */
[----:B--2---:R-:W-:-:S05]  /*2a60*/  FADD.FTZ R218, R106, R218 ;  /* 0x000000da6ada7221 */ /* 0x004fca0000010000 */
[----:B------:R0:W-:Y:S04]  /*2a70*/  STL [R1], R218 ;  /* 0x000000da01007387 */ /* 0x0001e80000100800 */
[----:B------:R0:W-:Y:S01]  /*2a80*/  STL [R1+0x4], R161 ;  /* 0x000004a101007387 */ /* 0x0001e20000100800 */
[----:B------:R-:W-:Y:S05]  /*2a90*/  BRA.U UP1, `(.L_x_13758) ;  /* 0x00000035019c7547 */ /* 0x000fea000b800000 */
[----:B------:R-:W-:-:S05]  /*2aa0*/  HFMA2 R93, -RZ, RZ, 0, 9.5367431640625e-07 ;  /* 0x00000010ff5d7431 */ /* 0x000fca00000001ff */
[----:B------:R-:W-:-:S06]  /*2ab0*/  IMAD.WIDE.U32 R92, R148, R93, UR26 ;  /* 0x0000001a945c7e25 */ /* 0x000fcc000f8e005d */
[----:B------:R-:W5:Y:S01]  /*2ac0*/  LDG.E.128 R92, desc[UR16][R92.64] ;  /* 0x000000105c5c7981 */ /* 0x000f62000c1e1d00 */
[----:B------:R-:W-:Y:S01]  /*2ad0*/  ISETP.NE.U32.AND P0, PT, RZ, UR24, PT ;  /* 0x00000018ff007c0c */ /* 0x000fe2000bf05070 */
[----:B------:R-:W-:Y:S03]  /*2ae0*/  BSSY.RECONVERGENT B0, `(.L_x_13759) ;  /* 0x0000065000007945 */ /* 0x000fe60003800200 */
[----:B------:R-:W-:-:S13]  /*2af0*/  ISETP.NE.AND.EX P0, PT, RZ, UR25, PT, P0 ;  /* 0x00000019ff007c0c */ /* 0x000fda000bf05300 */
[----:B------:R-:W-:Y:S05]  /*2b00*/  @P0 BRA `(.L_x_13760) ;  /* 0x0000000000cc0947 */ /* 0x000fea0003800000 */
[----:B------:R-:W-:Y:S01]  /*2b10*/  MOV R96, UR13 ;  /* 0x0000000d00607c02 */ /* 0x000fe20008000f00 */
[----:B------:R-:W-:Y:S01]  /*2b20*/  UMOV UR4, UR7 ;  /* 0x0000000700047c82 */ /* 0x000fe20008000000 */
[C---:B-----5:R-:W-:Y:S02]  /*2b30*/  LOP3.LUT P2, RZ, R202.reuse, 0xff, RZ, 0xc0, !PT ;  /* 0x000000ffcaff7812 */ /* 0x060fe4000784c0ff */
[----:B------:R-:W-:Y:S01]  /*2b40*/  LOP3.LUT P3, RZ, R202, 0xff00, RZ, 0xc0, !PT ;  /* 0x0000ff00caff7812 */ /* 0x000fe2000786c0ff */
[----:B------:R-:W-:Y:S01]  /*2b50*/  FFMA.FTZ R96, R0, R96, UR14 ;  /* 0x0000000e00607e23 */ /* 0x000fe20008010060 */
[C---:B------:R-:W-:Y:S02]  /*2b60*/  LOP3.LUT P4, RZ, R202.reuse, 0xff0000, RZ, 0xc0, !PT ;  /* 0x00ff0000caff7812 */ /* 0x040fe4000788c0ff */
[----:B------:R-:W-:Y:S01]  /*2b70*/  ISETP.GE.U32.AND P5, PT, R202, 0x1000000, PT ;  /* 0x01000000ca00780c */ /* 0x000fe20003fa6070 */
[----:B------:R-:W-:-:S04]  /*2b80*/  FADD.FTZ R96, R166, -R96 ;  /* 0x80000060a6607221 */ /* 0x000fc80000010000 */
[----:B------:R-:W-:Y:S02]  /*2b90*/  FMUL.FTZ R96, R96, UR12 ;  /* 0x0000000c60607c20 */ /* 0x000fe40008410000 */
[----:B------:R-:W-:Y:S02]  /*2ba0*/  @P2 HADD2.F32 R98, -RZ, R48.H0_H0 ;  /* 0x20000030ff622230 */ /* 0x000fe40000004100 */
[----:B------:R-:W-:Y:S02]  /*2bb0*/  FMUL.FTZ R96, R96, UR5 ;  /* 0x0000000560607c20 */ /* 0x000fe40008410000 */
[----:B------:R-:W-:Y:S02]  /*2bc0*/  @P4 HADD2.F32 R99, -RZ, R49.H0_H0 ;  /* 0x20000031ff634230 */ /* 0x000fe40000004100 */
[----:B------:R-:W-:Y:S01]  /*2bd0*/  FMUL.FTZ R97, R96, UR4 ;  /* 0x0000000460617c20 */ /* 0x000fe20008410000 */
[----:B------:R-:W-:-:S03]  /*2be0*/  MOV R96, RZ ;  /* 0x000000ff00607202 */ /* 0x000fc60000000f00 */
[----:B------:R-:W-:Y:S01]  /*2bf0*/  FMUL.FTZ R0, R92, R97 ;  /* 0x000000615c007220 */ /* 0x000fe20000410000 */
[----:B------:R-:W-:Y:S01]  /*2c00*/  MOV R92, UR13 ;  /* 0x0000000d005c7c02 */ /* 0x000fe20008000f00 */
[----:B------:R-:W-:Y:S01]  /*2c10*/  @P2 FMUL.FTZ R96, R97, R98 ;  /* 0x0000006261602220 */ /* 0x000fe20000410000 */
[----:B------:R-:W-:Y:S01]  /*2c20*/  @P3 HADD2.F32 R98, -RZ, R184.H0_H0 ;  /* 0x200000b8ff623230 */ /* 0x000fe20000004100 */
[----:B------:R-:W-:Y:S02]  /*2c30*/  MOV R97, RZ ;  /* 0x000000ff00617202 */ /* 0x000fe40000000f00 */
[----:B------:R-:W-:Y:S01]  /*2c40*/  FFMA.FTZ R92, R162, R92, UR14 ;  /* 0x0000000ea25c7e23 */ /* 0x000fe2000801005c */
[----:B------:R-:W-:-:S03]  /*2c50*/  FSEL R0, R0, RZ, P2 ;  /* 0x000000ff00007208 */ /* 0x000fc60001000000 */
[----:B------:R-:W-:-:S04]  /*2c60*/  FADD.FTZ R92, R165, -R92 ;  /* 0x8000005ca55c7221 */ /* 0x000fc80000010000 */
[----:B------:R-:W-:-:S04]  /*2c70*/  FMUL.FTZ R92, R92, UR12 ;  /* 0x0000000c5c5c7c20 */ /* 0x000fc80008410000 */
[----:B------:R-:W-:-:S04]  /*2c80*/  FMUL.FTZ R92, R92, UR5 ;  /* 0x000000055c5c7c20 */ /* 0x000fc80008410000 */
[----:B------:R-:W-:-:S04]  /*2c90*/  FMUL.FTZ R92, R92, UR4 ;  /* 0x000000045c5c7c20 */ /* 0x000fc80008410000 */
[----:B------:R-:W-:Y:S01]  /*2ca0*/  FMUL.FTZ R93, R93, R92 ;  /* 0x0000005c5d5d7220 */ /* 0x000fe20000410000 */
[----:B------:R-:W-:Y:S01]  /*2cb0*/  @P3 FMUL.FTZ R97, R92, R98 ;  /* 0x000000625c613220 */ /* 0x000fe20000410000 */
[----:B------:R-:W-:Y:S02]  /*2cc0*/  MOV R92, UR13 ;  /* 0x0000000d005c7c02 */ /* 0x000fe40008000f00 */
[----:B------:R-:W-:Y:S02]  /*2cd0*/  MOV R98, RZ ;  /* 0x000000ff00627202 */ /* 0x000fe40000000f00 */
[----:B------:R-:W-:Y:S01]  /*2ce0*/  FSEL R102, R93, RZ, P3 ;  /* 0x000000ff5d667208 */ /* 0x000fe20001800000 */
[----:B------:R-:W-:-:S04]  /*2cf0*/  FFMA.FTZ R92, R159, R92, UR14 ;  /* 0x0000000e9f5c7e23 */ /* 0x000fc8000801005c */
        /* <DEDUP_REMOVED lines=14> */
[----:B------:R-:W-:-:S05]  /*2de0*/  FMUL.FTZ R95, R95, R92 ;  /* 0x0000005c5f5f7220 */ /* 0x000fca0000410000 */
[----:B------:R-:W-:Y:S01]  /*2df0*/  FSEL R104, R95, RZ, P5 ;  /* 0x000000ff5f687208 */ /* 0x000fe20002800000 */
[----:B------:R-:W-:Y:S06]  /*2e00*/  @!P5 BRA `(.L_x_13761) ;  /* 0x0000000000c8d947 */ /* 0x000fec0003800000 */
[----:B------:R-:W-:-:S05]  /*2e10*/  HADD2.F32 R99, -RZ, R184.H1_H1 ;  /* 0x300000b8ff637230 */ /* 0x000fca0000004100 */
[----:B------:R-:W-:Y:S01]  /*2e20*/  FMUL.FTZ R99, R92, R99 ;  /* 0x000000635c637220 */ /* 0x000fe20000410000 */
[----:B------:R-:W-:Y:S06]  /*2e30*/  BRA `(.L_x_13761) ;  /* 0x0000000000bc7947 */ /* 0x000fec0003800000 */
.L_x_13760:
[----:B------:R-:W-:Y:S01]  /*2e40*/  MOV R88, UR13 ;  /* 0x0000000d00587c02 */ /* 0x000fe20008000f00 */
[----:B------:R-:W-:Y:S01]  /*2e50*/  UMOV UR4, UR7 ;  /* 0x0000000700047c82 */ /* 0x000fe20008000000 */
[C---:B-----5:R-:W-:Y:S02]  /*2e60*/  LOP3.LUT P2, RZ, R202.reuse, 0xff, RZ, 0xc0, !PT ;  /* 0x000000ffcaff7812 */ /* 0x060fe4000784c0ff */
[----:B------:R-:W-:Y:S02]  /*2e70*/  CS2R R96, SRZ ;  /* 0x0000000000607805 */ /* 0x000fe4000001ff00 */
[----:B------:R-:W-:Y:S01]  /*2e80*/  LOP3.LUT P3, RZ, R202, 0xff00, RZ, 0xc0, !PT ;  /* 0x0000ff00caff7812 */ /* 0x000fe2000786c0ff */
[----:B------:R-:W-:Y:S01]  /*2e90*/  FFMA.FTZ R88, R0, R88, UR14 ;  /* 0x0000000e00587e23 */ /* 0x000fe20008010058 */
[----:B------:R-:W-:Y:S02]  /*2ea0*/  LOP3.LUT P4, RZ, R202, 0xff0000, RZ, 0xc0, !PT ;  /* 0x00ff0000caff7812 */ /* 0x000fe4000788c0ff */
[----:B------:R-:W-:-:S02]  /*2eb0*/  CS2R R98, SRZ ;  /* 0x0000000000627805 */ /* 0x000fc4000001ff00 */
[----:B------:R-:W-:Y:S01]  /*2ec0*/  ISETP.GE.U32.AND P5, PT, R202, 0x1000000, PT ;  /* 0x01000000ca00780c */ /* 0x000fe20003fa6070 */
[----:B------:R-:W-:-:S04]  /*2ed0*/  FADD.FTZ R88, R166, -R88 ;  /* 0x80000058a6587221 */ /* 0x000fc80000010000 */
[----:B------:R-:W-:Y:S01]  /*2ee0*/  FMUL.FTZ R88, R88, UR12 ;  /* 0x0000000c58587c20 */ /* 0x000fe20008410000 */
[----:B------:R-:W-:-:S03]  /*2ef0*/  @P2 HADD2.F32 R90, -RZ, R48.H0_H0 ;  /* 0x20000030ff5a2230 */ /* 0x000fc60000004100 */
[----:B------:R-:W-:Y:S01]  /*2f00*/  FMUL.FTZ R89, R88, UR5 ;  /* 0x0000000558597c20 */ /* 0x000fe20008410000 */
[----:B------:R-:W-:-:S03]  /*2f10*/  @P3 HADD2.F32 R91, -RZ, R184.H0_H0 ;  /* 0x200000b8ff5b3230 */ /* 0x000fc60000004100 */
[----:B------:R-:W-:Y:S01]  /*2f20*/  FMUL.FTZ R89, R89, UR4 ;  /* 0x0000000459597c20 */ /* 0x000fe20008410000 */
[----:B------:R-:W-:-:S03]  /*2f30*/  @P5 HADD2.F32 R102, -RZ, R184.H1_H1 ;  /* 0x300000b8ff665230 */ /* 0x000fc60000004100 */
[----:B------:R-:W-:Y:S01]  /*2f40*/  FMUL.FTZ R0, R92, R89 ;  /* 0x000000595c007220 */ /* 0x000fe20000410000 */
[----:B------:R-:W-:Y:S01]  /*2f50*/  @P2 FMUL.FTZ R96, R89, R90 ;  /* 0x0000005a59602220 */ /* 0x000fe20000410000 */
[----:B------:R-:W-:Y:S01]  /*2f60*/  MOV R89, UR13 ;  /* 0x0000000d00597c02 */ /* 0x000fe20008000f00 */
[----:B------:R-:W-:Y:S02]  /*2f70*/  @P4 HADD2.F32 R92, -RZ, R49.H0_H0 ;  /* 0x20000031ff5c4230 */ /* 0x000fe40000004100 */
[----:B------:R-:W-:Y:S02]  /*2f80*/  FSEL R0, R0, RZ, P2 ;  /* 0x000000ff00007208 */ /* 0x000fe40001000000 */
[----:B------:R-:W-:-:S04]  /*2f90*/  FFMA.FTZ R89, R162, R89, UR14 ;  /* 0x0000000ea2597e23 */ /* 0x000fc80008010059 */
[----:B------:R-:W-:-:S04]  /*2fa0*/  FADD.FTZ R89, R165, -R89 ;  /* 0x80000059a5597221 */ /* 0x000fc80000010000 */
[----:B------:R-:W-:-:S04]  /*2fb0*/  FMUL.FTZ R89, R89, UR12 ;  /* 0x0000000c59597c20 */ /* 0x000fc80008410000 */
[----:B------:R-:W-:-:S04]  /*2fc0*/  FMUL.FTZ R90, R89, UR5 ;  /* 0x00000005595a7c20 */ /* 0x000fc80008410000 */
[----:B------:R-:W-:-:S04]  /*2fd0*/  FMUL.FTZ R90, R90, UR4 ;  /* 0x000000045a5a7c20 */ /* 0x000fc80008410000 */
[----:B------:R-:W-:Y:S01]  /*2fe0*/  FMUL.FTZ R93, R93, R90 ;  /* 0x0000005a5d5d7220 */ /* 0x000fe20000410000 */
[----:B------:R-:W-:Y:S01]  /*2ff0*/  @P3 FMUL.FTZ R97, R90, R91 ;  /* 0x0000005b5a613220 */ /* 0x000fe20000410000 */
[----:B------:R-:W-:-:S05]  /*3000*/  MOV R90, UR13 ;  /* 0x0000000d005a7c02 */ /* 0x000fca0008000f00 */
[----:B------:R-:W-:-:S04]  /*3010*/  FFMA.FTZ R90, R159, R90, UR14 ;  /* 0x0000000e9f5a7e23 */ /* 0x000fc8000801005a */
[----:B------:R-:W-:-:S04]  /*3020*/  FADD.FTZ R90, R164, -R90 ;  /* 0x8000005aa45a7221 */ /* 0x000fc80000010000 */
[----:B------:R-:W-:-:S04]  /*3030*/  FMUL.FTZ R90, R90, UR12 ;  /* 0x0000000c5a5a7c20 */ /* 0x000fc80008410000 */
[----:B------:R-:W-:-:S04]  /*3040*/  FMUL.FTZ R91, R90, UR5 ;  /* 0x000000055a5b7c20 */ /* 0x000fc80008410000 */
[----:B------:R-:W-:-:S04]  /*3050*/  FMUL.FTZ R91, R91, UR4 ;  /* 0x000000045b5b7c20 */ /* 0x000fc80008410000 */
[----:B------:R-:W-:Y:S01]  /*3060*/  FMUL.FTZ R94, R94, R91 ;  /* 0x0000005b5e5e7220 */ /* 0x000fe20000410000 */
[----:B------:R-:W-:Y:S01]  /*3070*/  @P4 FMUL.FTZ R98, R91, R92 ;  /* 0x0000005c5b624220 */ /* 0x000fe20000410000 */
[----:B------:R-:W-:-:S03]  /*3080*/  MOV R91, UR13 ;  /* 0x0000000d005b7c02 */ /* 0x000fc60008000f00 */
        /* <DEDUP_REMOVED lines=8> */
[----:B------:R-:W-:-:S03]  /*3110*/  FSEL R102, R93, RZ, P3 ;  /* 0x000000ff5d667208 */ /* 0x000fc60001800000 */
[----:B------:R-:W-:-:S07]  /*3120*/  FSEL R104, R95, RZ, P5 ;  /* 0x000000ff5f687208 */ /* 0x000fce0002800000 */
.L_x_13761:
[----:B------:R-:W-:Y:S05]  /*3130*/  BSYNC.RECONVERGENT B0 ;  /* 0x0000000000007941 */ /* 0x000fea0003800200 */
.L_x_13759:
[----:B------:R-:W1:Y:S01]  /*3140*/  @P0 LDC.64 R92, c[0x0][0x478] ;  /* 0x00011e00ff5c0b82 */ /* 0x000e620000000a00 */
[----:B------:R-:W-:Y:S01]  /*3150*/  MOV R149, 0x10 ;  /* 0x0000001000957802 */ /* 0x000fe20000000f00 */
[----:B-1----:R-:W-:-:S04]  /*3160*/  @P0 IMAD.WIDE.U32 R92, R148, 0x10, R92 ;  /* 0x00000010945c0825 */ /* 0x002fc800078e005c */
[----:B------:R-:W-:Y:S01]  /*3170*/  IMAD.WIDE.U32 R148, R148, R149, UR28 ;  /* 0x0000001c94947e25 */ /* 0x000fe2000f8e0095 */
[----:B------:R1:W-:Y:S04]  /*3180*/  @P0 STG.E.128 desc[UR16][R92.64], R88 ;  /* 0x000000585c000986 */ /* 0x0003e8000c101d10 */
[----:B------:R2:W-:Y:S01]  /*3190*/  STG.E.128 desc[UR16][R148.64], R96 ;  /* 0x0000006094007986 */ /* 0x0005e2000c101d10 */
[----:B-1----:R-:W-:-:S05]  /*31a0*/  HFMA2 R92, -RZ, RZ, 0, 9.5367431640625e-07 ;  /* 0x00000010ff5c7431 */ /* 0x002fca00000001ff */
[----:B------:R-:W-:-:S06]  /*31b0*/  IMAD.WIDE.U32 R92, R147, R92, UR26 ;  /* 0x0000001a935c7e25 */ /* 0x000fcc000f8e005c */
[----:B------:R-:W5:Y:S01]  /*31c0*/  LDG.E.128 R92, desc[UR16][R92.64] ;  /* 0x000000105c5c7981 */ /* 0x000f62000c1e1d00 */
[----:B------:R-:W-:Y:S04]  /*31d0*/  BSSY.RECONVERGENT B0, `(.L_x_13762) ;  /* 0x0000063000007945 */ /* 0x000fe80003800200 */
[----:B--2---:R-:W-:Y:S05]  /*31e0*/  @!P0 BRA `(.L_x_13763) ;  /* 0x0000000000c48947 */ /* 0x004fea0003800000 */
[----:B------:R-:W-:Y:S02]  /*31f0*/  MOV R88, UR13 ;  /* 0x0000000d00587c02 */ /* 0x000fe40008000f00 */
[----:B------:R-:W-:Y:S02]  /*3200*/  CS2R R96, SRZ ;  /* 0x0000000000607805 */ /* 0x000fe4000001ff00 */
[C---:B------:R-:W-:Y:S02]  /*3210*/  LOP3.LUT P2, RZ, R175.reuse, 0xff, RZ, 0xc0, !PT ;  /* 0x000000ffafff7812 */ /* 0x040fe4000784c0ff */
[C---:B------:R-:W-:Y:S01]  /*3220*/  LOP3.LUT P3, RZ, R175.reuse, 0xff00, RZ, 0xc0, !PT ;  /* 0x0000ff00afff7812 */ /* 0x040fe2000786c0ff */
[----:B------:R-:W-:Y:S01]  /*3230*/  FFMA.FTZ R88, R154, R88, UR14 ;  /* 0x0000000e9a587e23 */ /* 0x000fe20008010058 */
[----:B------:R-:W-:Y:S02]  /*3240*/  LOP3.LUT P4, RZ, R175, 0xff0000, RZ, 0xc0, !PT ;  /* 0x00ff0000afff7812 */ /* 0x000fe4000788c0ff */
[----:B------:R-:W-:Y:S01]  /*3250*/  MOV R98, RZ ;  /* 0x000000ff00627202 */ /* 0x000fe20000000f00 */
[----:B------:R-:W-:Y:S01]  /*3260*/  FADD.FTZ R88, R157, -R88 ;  /* 0x800000589d587221 */ /* 0x000fe20000010000 */
[----:B------:R-:W-:-:S03]  /*3270*/  ISETP.GE.U32.AND P5, PT, R175, 0x1000000, PT ;  /* 0x01000000af00780c */ /* 0x000fc60003fa6070 */
[----:B------:R-:W-:Y:S02]  /*3280*/  FMUL.FTZ R88, R88, UR12 ;  /* 0x0000000c58587c20 */ /* 0x000fe40008410000 */
[----:B------:R-:W-:Y:S02]  /*3290*/  @P2 HADD2.F32 R90, -RZ, R50.H0_H0 ;  /* 0x20000032ff5a2230 */ /* 0x000fe40000004100 */
[----:B------:R-:W-:Y:S01]  /*32a0*/  FMUL.FTZ R89, R88, UR5 ;  /* 0x0000000558597c20 */ /* 0x000fe20008410000 */
[----:B------:R-:W-:Y:S02]  /*32b0*/  @P3 HADD2.F32 R91, -RZ, R183.H0_H0 ;  /* 0x200000b7ff5b3230 */ /* 0x000fe40000004100 */
[----:B------:R-:W-:Y:S02]  /*32c0*/  @P4 HADD2.F32 R99, -RZ, R51.H0_H0 ;  /* 0x20000033ff634230 */ /* 0x000fe40000004100 */
[----:B------:R-:W-:-:S04]  /*32d0*/  FMUL.FTZ R89, R89, UR4 ;  /* 0x0000000459597c20 */ /* 0x000fc80008410000 */
[----:B-----5:R-:W-:Y:S01]  /*32e0*/  FMUL.FTZ R92, R92, R89 ;  /* 0x000000595c5c7220 */ /* 0x020fe20000410000 */
        /* <DEDUP_REMOVED lines=33> */
.L_x_13763:
[----:B------:R-:W-:Y:S02]  /*3500*/  MOV R96, UR13 ;  /* 0x0000000d00607c02 */ /* 0x000fe40008000f00 */
[C---:B------:R-:W-:Y:S02]  /*3510*/  LOP3.LUT P2, RZ, R175.reuse, 0xff, RZ, 0xc0, !PT ;  /* 0x000000ffafff7812 */ /* 0x040fe4000784c0ff */
[C---:B------:R-:W-:Y:S01]  /*3520*/  LOP3.LUT P3, RZ, R175.reuse, 0xff00, RZ, 0xc0, !PT ;  /* 0x0000ff00afff7812 */ /* 0x040fe2000786c0ff */
[----:B------:R-:W-:Y:S01]  /*3530*/  FFMA.FTZ R96, R154, R96, UR14 ;  /* 0x0000000e9a607e23 */ /* 0x000fe20008010060 */
[C---:B------:R-:W-:Y:S02]  /*3540*/  LOP3.LUT P4, RZ, R175.reuse, 0xff0000, RZ, 0xc0, !PT ;  /* 0x00ff0000afff7812 */ /* 0x040fe4000788c0ff */
[----:B------:R-:W-:Y:S01]  /*3550*/  ISETP.GE.U32.AND P5, PT, R175, 0x1000000, PT ;  /* 0x01000000af00780c */ /* 0x000fe20003fa6070 */
[----:B------:R-:W-:-:S04]  /*3560*/  FADD.FTZ R96, R157, -R96 ;  /* 0x800000609d607221 */ /* 0x000fc80000010000 */
[----:B------:R-:W-:Y:S02]  /*3570*/  FMUL.FTZ R96, R96, UR12 ;  /* 0x0000000c60607c20 */ /* 0x000fe40008410000 */
[----:B------:R-:W-:Y:S02]  /*3580*/  @P2 HADD2.F32 R98, -RZ, R50.H0_H0 ;  /* 0x20000032ff622230 */ /* 0x000fe40000004100 */
[----:B------:R-:W-:Y:S01]  /*3590*/  FMUL.FTZ R96, R96, UR5 ;  /* 0x0000000560607c20 */ /* 0x000fe20008410000 */
[----:B------:R-:W-:Y:S02]  /*35a0*/  @P3 HADD2.F32 R99, -RZ, R183.H0_H0 ;  /* 0x200000b7ff633230 */ /* 0x000fe40000004100 */
[----:B------:R-:W-:Y:S02]  /*35b0*/  @P4 HADD2.F32 R105, -RZ, R51.H0_H0 ;  /* 0x20000033ff694230 */ /* 0x000fe40000004100 */
[----:B------:R-:W-:Y:S01]  /*35c0*/  FMUL.FTZ R97, R96, UR4 ;  /* 0x0000000460617c20 */ /* 0x000fe20008410000 */
[----:B------:R-:W-:Y:S01]  /*35d0*/  MOV R96, RZ ;  /* 0x000000ff00607202 */ /* 0x000fe20000000f00 */
[----:B------:R-:W-:-:S02]  /*35e0*/  @P5 HADD2.F32 R106, -RZ, R183.H1_H1 ;  /* 0x300000b7ff6a5230 */ /* 0x000fc40000004100 */
[-C--:B-----5:R-:W-:Y:S01]  /*35f0*/  FMUL.FTZ R92, R92, R97.reuse ;  /* 0x000000615c5c7220 */ /* 0x0a0fe20000410000 */
[----:B------:R-:W-:Y:S01]  /*3600*/  @P2 FMUL.FTZ R96, R98, R97 ;  /* 0x0000006162602220 */ /* 0x000fe20000410000 */
[----:B------:R-:W-:-:S05]  /*3610*/  MOV R97, UR13 ;  /* 0x0000000d00617c02 */ /* 0x000fca0008000f00 */
[----:B------:R-:W-:-:S04]  /*3620*/  FFMA.FTZ R97, R152, R97, UR14 ;  /* 0x0000000e98617e23 */ /* 0x000fc80008010061 */
[----:B------:R-:W-:-:S04]  /*3630*/  FADD.FTZ R97, R156, -R97 ;  /* 0x800000619c617221 */ /* 0x000fc80000010000 */
[----:B------:R-:W-:-:S04]  /*3640*/  FMUL.FTZ R97, R97, UR12 ;  /* 0x0000000c61617c20 */ /* 0x000fc80008410000 */
[----:B------:R-:W-:-:S04]  /*3650*/  FMUL.FTZ R97, R97, UR5 ;  /* 0x0000000561617c20 */ /* 0x000fc80008410000 */
[----:B------:R-:W-:Y:S01]  /*3660*/  FMUL.FTZ R98, R97, UR4 ;  /* 0x0000000461627c20 */ /* 0x000fe20008410000 */
[----:B------:R-:W-:-:S03]  /*3670*/  MOV R97, RZ ;  /* 0x000000ff00617202 */ /* 0x000fc60000000f00 */
[-C--:B------:R-:W-:Y:S01]  /*3680*/  FMUL.FTZ R93, R93, R98.reuse ;  /* 0x000000625d5d7220 */ /* 0x080fe20000410000 */
        /* <DEDUP_REMOVED lines=10> */
[----:B------:R-:W-:-:S03]  /*3730*/  MOV R99, UR13 ;  /* 0x0000000d00637c02 */ /* 0x000fc60008000f00 */
[----:B------:R-:W-:Y:S02]  /*3740*/  FSEL R107, R94, RZ, P4 ;  /* 0x000000ff5e6b7208 */ /* 0x000fe40002000000 */
        /* <DEDUP_REMOVED lines=8> */
[----:B------:R-:W-:Y:S02]  /*37d0*/  FSEL R105, R92, RZ, P2 ;  /* 0x000000ff5c697208 */ /* 0x000fe40001000000 */
[----:B------:R-:W-:Y:S02]  /*37e0*/  FSEL R106, R93, RZ, P3 ;  /* 0x000000ff5d6a7208 */ /* 0x000fe40001800000 */
[----:B------:R-:W-:-:S07]  /*37f0*/  FSEL R148, R95, RZ, P5 ;  /* 0x000000ff5f947208 */ /* 0x000fce0002800000 */
.L_x_13764:
[----:B------:R-:W-:Y:S05]  /*3800*/  BSYNC.RECONVERGENT B0 ;  /* 0x0000000000007941 */ /* 0x000fea0003800200 */
.L_x_13762:
        /* <DEDUP_REMOVED lines=9> */
[----:B------:R-:W-:Y:S04]  /*38a0*/  BSSY.RECONVERGENT B0, `(.L_x_13765) ;  /* 0x0000063000007945 */ /* 0x000fe80003800200 */
[----:B------:R-:W-:Y:S05]  /*38b0*/  @!P0 BRA `(.L_x_13766) ;  /* 0x0000000000c48947 */ /* 0x000fea0003800000 */
[----:B------:R-:W-:Y:S02]  /*38c0*/  MOV R88, UR13 ;  /* 0x0000000d00587c02 */ /* 0x000fe40008000f00 */
[----:B------:R-:W-:Y:S02]  /*38d0*/  CS2R R96, SRZ ;  /* 0x0000000000607805 */ /* 0x000fe4000001ff00 */
[C---:B------:R-:W-:Y:S02]  /*38e0*/  LOP3.LUT P2, RZ, R167.reuse, 0xff, RZ, 0xc0, !PT ;  /* 0x000000ffa7ff7812 */ /* 0x040fe4000784c0ff */
[----:B------:R-:W-:Y:S01]  /*38f0*/  LOP3.LUT P3, RZ, R167, 0xff00, RZ, 0xc0, !PT ;  /* 0x0000ff00a7ff7812 */ /* 0x000fe2000786c0ff */
[----:B------:R-:W-:Y:S01]  /*3900*/  FFMA.FTZ R88, R145, R88, UR14 ;  /* 0x0000000e91587e23 */ /* 0x000fe20008010058 */
[C---:B------:R-:W-:Y:S02]  /*3910*/  LOP3.LUT P4, RZ, R167.reuse, 0xff0000, RZ, 0xc0, !PT ;  /* 0x00ff0000a7ff7812 */ /* 0x040fe4000788c0ff */
        /* <DEDUP_REMOVED lines=32> */
[----:B------:R-:W-:Y:S01]  /*3b20*/  FADD.FTZ R91, R140, -R91 ;  /* 0x8000005b8c5b7221 */ /* 0x000fe20000010000 */
[----:B------:R-:W-:-:S03]  /*3b30*/  FSEL R140, R92, RZ, P2 ;  /* 0x000000ff5c8c7208 */ /* 0x000fc60001000000 */
        /* <DEDUP_REMOVED lines=9> */
.L_x_13766:
[----:B------:R-:W-:Y:S02]  /*3bd0*/  MOV R96, UR13 ;  /* 0x0000000d00607c02 */ /* 0x000fe40008000f00 */
[C---:B------:R-:W-:Y:S02]  /*3be0*/  LOP3.LUT P2, RZ, R167.reuse, 0xff, RZ, 0xc0, !PT ;  /* 0x000000ffa7ff7812 */ /* 0x040fe4000784c0ff */
[----:B------:R-:W-:Y:S01]  /*3bf0*/  LOP3.LUT P3, RZ, R167, 0xff00, RZ, 0xc0, !PT ;  /* 0x0000ff00a7ff7812 */ /* 0x000fe2000786c0ff */
[----:B------:R-:W-:Y:S01]  /*3c00*/  FFMA.FTZ R96, R145, R96, UR14 ;  /* 0x0000000e91607e23 */ /* 0x000fe20008010060 */
[C---:B------:R-:W-:Y:S02]  /*3c10*/  LOP3.LUT P4, RZ, R167.reuse, 0xff0000, RZ, 0xc0, !PT ;  /* 0x00ff0000a7ff7812 */ /* 0x040fe4000788c0ff */
[----:B------:R-:W-:Y:S01]  /*3c20*/  ISETP.GE.U32.AND P5, PT, R167, 0x1000000, PT ;  /* 0x01000000a700780c */ /* 0x000fe20003fa6070 */
[----:B------:R-:W-:-:S04]  /*3c30*/  FADD.FTZ R96, R146, -R96 ;  /* 0x8000006092607221 */ /* 0x000fc80000010000 */
[----:B------:R-:W-:Y:S02]  /*3c40*/  FMUL.FTZ R96, R96, UR12 ;  /* 0x0000000c60607c20 */ /* 0x000fe40008410000 */
[----:B------:R-:W-:Y:S02]  /*3c50*/  @P2 HADD2.F32 R98, -RZ, R52.H0_H0 ;  /* 0x20000034ff622230 */ /* 0x000fe40000004100 */
[----:B------:R-:W-:Y:S01]  /*3c60*/  FMUL.FTZ R96, R96, UR5 ;  /* 0x0000000560607c20 */ /* 0x000fe20008410000 */
[----:B------:R-:W-:-:S03]  /*3c70*/  @P3 HADD2.F32 R99, -RZ, R182.H0_H0 ;  /* 0x200000b6ff633230 */ /* 0x000fc60000004100 */
[----:B------:R-:W-:Y:S01]  /*3c80*/  FMUL.FTZ R97, R96, UR4 ;  /* 0x0000000460617c20 */ /* 0x000fe20008410000 */
[----:B------:R-:W-:-:S03]  /*3c90*/  MOV R96, RZ ;  /* 0x000000ff00607202 */ /* 0x000fc60000000f00 */
        /* <DEDUP_REMOVED lines=12> */
[----:B------:R-:W-:Y:S01]  /*3d60*/  FFMA.FTZ R98, R141, R98, UR14 ;  /* 0x0000000e8d627e23 */ /* 0x000fe20008010062 */
[----:B------:R-:W-:-:S03]  /*3d70*/  @P4 HADD2.F32 R141, -RZ, R53.H0_H0 ;  /* 0x20000035ff8d4230 */ /* 0x000fc60000004100 */
[----:B------:R-:W-:-:S04]  /*3d80*/  FADD.FTZ R98, R142, -R98 ;  /* 0x800000628e627221 */ /* 0x000fc80000010000 */
[----:B------:R-:W-:-:S04]  /*3d90*/  FMUL.FTZ R98, R98, UR12 ;  /* 0x0000000c62627c20 */ /* 0x000fc80008410000 */
[----:B------:R-:W-:-:S04]  /*3da0*/  FMUL.FTZ R98, R98, UR5 ;  /* 0x0000000562627c20 */ /* 0x000fc80008410000 */
[----:B------:R-:W-:Y:S01]  /*3db0*/  FMUL.FTZ R99, R98, UR4 ;  /* 0x0000000462637c20 */ /* 0x000fe20008410000 */
[----:B------:R-:W-:-:S03]  /*3dc0*/  MOV R98, RZ ;  /* 0x000000ff00627202 */ /* 0x000fc60000000f00 */
[-C--:B------:R-:W-:Y:S01]  /*3dd0*/  FMUL.FTZ R94, R94, R99.reuse ;  /* 0x000000635e5e7220 */ /* 0x080fe20000410000 */
[----:B------:R-:W-:Y:S01]  /*3de0*/  @P4 FMUL.FTZ R98, R141, R99 ;  /* 0x000000638d624220 */ /* 0x000fe20000410000 */
[----:B------:R-:W-:Y:S02]  /*3df0*/  MOV R99, UR13 ;  /* 0x0000000d00637c02 */ /* 0x000fe40008000f00 */
[----:B------:R-:W-:Y:S02]  /*3e00*/  FSEL R141, R93, RZ, P3 ;  /* 0x000000ff5d8d7208 */ /* 0x000fe40001800000 */
[----:B------:R-:W-:Y:S01]  /*3e10*/  FSEL R142, R94, RZ, P4 ;  /* 0x000000ff5e8e7208 */ /* 0x000fe20002000000 */
[----:B------:R-:W-:-:S04]  /*3e20*/  FFMA.FTZ R99, R139, R99, UR14 ;  /* 0x0000000e8b637e23 */ /* 0x000fc80008010063 */
[----:B------:R-:W-:Y:S01]  /*3e30*/  FADD.FTZ R99, R140, -R99 ;  /* 0x800000638c637221 */ /* 0x000fe20000010000 */
[----:B------:R-:W-:-:S03]  /*3e40*/  @P5 HADD2.F32 R140, -RZ, R182.H1_H1 ;  /* 0x300000b6ff8c5230 */ /* 0x000fc60000004100 */
[----:B------:R-:W-:-:S04]  /*3e50*/  FMUL.FTZ R99, R99, UR12 ;  /* 0x0000000c63637c20 */ /* 0x000fc80008410000 */
[----:B------:R-:W-:-:S04]  /*3e60*/  FMUL.FTZ R99, R99, UR5 ;  /* 0x0000000563637c20 */ /* 0x000fc80008410000 */
[----:B------:R-:W-:Y:S01]  /*3e70*/  FMUL.FTZ R139, R99, UR4 ;  /* 0x00000004638b7c20 */ /* 0x000fe20008410000 */
[----:B------:R-:W-:-:S03]  /*3e80*/  MOV R99, RZ ;  /* 0x000000ff00637202 */ /* 0x000fc60000000f00 */
[-C--:B------:R-:W-:Y:S01]  /*3e90*/  FMUL.FTZ R95, R95, R139.reuse ;  /* 0x0000008b5f5f7220 */ /* 0x080fe20000410000 */
[----:B------:R-:W-:Y:S01]  /*3ea0*/  @P5 FMUL.FTZ R99, R140, R139 ;  /* 0x0000008b8c635220 */ /* 0x000fe20000410000 */
[----:B------:R-:W-:-:S03]  /*3eb0*/  FSEL R140, R92, RZ, P2 ;  /* 0x000000ff5c8c7208 */ /* 0x000fc60001000000 */
[----:B------:R-:W-:-:S07]  /*3ec0*/  FSEL R143, R95, RZ, P5 ;  /* 0x000000ff5f8f7208 */ /* 0x000fce0002800000 */
.L_x_13767:
[----:B------:R-:W-:Y:S05]  /*3ed0*/  BSYNC.RECONVERGENT B0 ;  /* 0x0000000000007941 */ /* 0x000fea0003800200 */
.L_x_13765:
        /* <DEDUP_REMOVED lines=47> */
[----:B------:R-:W-:Y:S01]  /*41d0*/  FFMA.FTZ R91, R130, R91, UR14 ;  /* 0x0000000e825b7e23 */ /* 0x000fe2000801005b */
[----:B------:R-:W-:-:S03]  /*41e0*/  FSEL R130, R92, RZ, P2 ;  /* 0x000000ff5c827208 */ /* 0x000fc60001000000 */
        /* <DEDUP_REMOVED lines=11> */
.L_x_13769:
        /* <DEDUP_REMOVED lines=48> */
.L_x_13770:
[----:B------:R-:W-:Y:S05]  /*45a0*/  BSYNC.RECONVERGENT B0 ;  /* 0x0000000000007941 */ /* 0x000fea0003800200 */
.L_x_13768:
[----:B------:R-:W1:Y:S01]  /*45b0*/  @P0 LDC.64 R92, c[0x0][0x478] ;  /* 0x00011e00ff5c0b82 */ /* 0x000e620000000a00 */
[----:B------:R-:W-:Y:S02]  /*45c0*/  HFMA2 R95, -RZ, RZ, 0, 9.5367431640625e-07 ;  /* 0x00000010ff5f7431 */ /* 0x000fe400000001ff */
[----:B-1----:R-:W-:-:S05]  /*45d0*/  @P0 IMAD.WIDE.U32 R92, R128, 0x10, R92 ;  /* 0x00000010805c0825 */ /* 0x002fca00078e005c */
[----:B------:R1:W-:Y:S02]  /*45e0*/  @P0 STG.E.128 desc[UR16][R92.64], R88 ;  /* 0x000000585c000986 */ /* 0x0003e4000c101d10 */
[----:B-1----:R-:W-:-:S05]  /*45f0*/  MOV R92, 0x10 ;  /* 0x00000010005c7802 */ /* 0x002fca0000000f00 */
[----:B------:R-:W-:-:S05]  /*4600*/  IMAD.WIDE.U32 R92, R128, R92, UR28 ;  /* 0x0000001c805c7e25 */ /* 0x000fca000f8e005c */
[----:B------:R1:W-:Y:S02]  /*4610*/  STG.E.128 desc[UR16][R92.64], R96 ;  /* 0x000000605c007986 */ /* 0x0003e4000c101d10 */
[----:B-1----:R-:W-:-:S06]  /*4620*/  IMAD.WIDE.U32 R92, R118, R95, UR26 ;  /* 0x0000001a765c7e25 */ /* 0x002fcc000f8e005f */
[----:B------:R-:W5:Y:S01]  /*4630*/  LDG.E.128 R92, desc[UR16][R92.64] ;  /* 0x000000105c5c7981 */ /* 0x000f62000c1e1d00 */
[----:B------:R-:W-:Y:S04]  /*4640*/  BSSY.RECONVERGENT B0, `(.L_x_13771) ;  /* 0x0000063000007945 */ /* 0x000fe80003800200 */
[----:B------:R-:W-:Y:S05]  /*4650*/  @!P0 BRA `(.L_x_13772) ;  /* 0x0000000000c48947 */ /* 0x000fea0003800000 */
[----:B------:R-:W-:Y:S02]  /*4660*/  MOV R88, UR13 ;  /* 0x0000000d00587c02 */ /* 0x000fe40008000f00 */
[----:B------:R-:W-:Y:S02]  /*4670*/  MOV R89, UR13 ;  /* 0x0000000d00597c02 */ /* 0x000fe40008000f00 */
[----:B------:R-:W-:Y:S01]  /*4680*/  LOP3.LUT P2, RZ, R129, 0xff, RZ, 0xc0, !PT ;  /* 0x000000ff81ff7812 */ /* 0x000fe2000784c0ff */
[-C--:B------:R-:W-:Y:S01]  /*4690*/  FFMA.FTZ R121, R121, R88.reuse, UR14 ;  /* 0x0000000e79797e23 */ /* 0x080fe20008010058 */
[----:B------:R-:W-:Y:S01]  /*46a0*/  FFMA.FTZ R91, R120, R88, UR14 ;  /* 0x0000000e785b7e23 */ /* 0x000fe20008010058 */
[----:B------:R-:W-:Y:S01]  /*46b0*/  FFMA.FTZ R88, R123, R89, UR14 ;  /* 0x0000000e7b587e23 */ /* 0x000fe20008010059 */
[----:B------:R-:W-:Y:S01]  /*46c0*/  LOP3.LUT P3, RZ, R129, 0xff00, RZ, 0xc0, !PT ;  /* 0x0000ff0081ff7812 */ /* 0x000fe2000786c0ff */
[----:B------:R-:W-:Y:S01]  /*46d0*/  FADD.FTZ R121, R124, -R121 ;  /* 0x800000797c797221 */ /* 0x000fe20000010000 */
[----:B------:R-:W-:Y:S01]  /*46e0*/  FADD.FTZ R91, R122, -R91 ;  /* 0x8000005b7a5b7221 */ /* 0x000fe20000010000 */
[----:B------:R-:W-:Y:S01]  /*46f0*/  FADD.FTZ R90, R125, -R88 ;  /* 0x800000587d5a7221 */ /* 0x000fe20000010000 */
[----:B------:R-:W-:-:S02]  /*4700*/  MOV R88, UR13 ;  /* 0x0000000d00587c02 */ /* 0x000fc40008000f00 */
[----:B------:R-:W-:Y:S01]  /*4710*/  MOV R96, RZ ;  /* 0x000000ff00607202 */ /* 0x000fe20000000f00 */
[----:B------:R-:W-:Y:S01]  /*4720*/  FMUL.FTZ R90, R90, UR12 ;  /* 0x0000000c5a5a7c20 */ /* 0x000fe20008410000 */
[----:B------:R-:W-:Y:S01]  /*4730*/  LOP3.LUT P4, RZ, R129, 0xff0000, RZ, 0xc0, !PT ;  /* 0x00ff000081ff7812 */ /* 0x000fe2000788c0ff */
[----:B------:R-:W-:Y:S01]  /*4740*/  FFMA.FTZ R127, R127, R88, UR14 ;  /* 0x0000000e7f7f7e23 */ /* 0x000fe20008010058 */
[----:B------:R-:W-:Y:S01]  /*4750*/  FMUL.FTZ R88, R121, UR12 ;  /* 0x0000000c79587c20 */ /* 0x000fe20008410000 */
[----:B------:R-:W-:Y:S01]  /*4760*/  @P2 HADD2.F32 R98, -RZ, R108.H0_H0 ;  /* 0x2000006cff622230 */ /* 0x000fe20000004100 */
[----:B------:R-:W-:Y:S01]  /*4770*/  ISETP.GE.U32.AND P5, PT, R129, 0x1000000, PT ;  /* 0x010000008100780c */ /* 0x000fe20003fa6070 */
[----:B------:R-:W-:Y:S01]  /*4780*/  FADD.FTZ R126, R126, -R127 ;  /* 0x8000007f7e7e7221 */ /* 0x000fe20000010000 */
[----:B------:R-:W-:Y:S01]  /*4790*/  FMUL.FTZ R89, R88, UR5 ;  /* 0x0000000558597c20 */ /* 0x000fe20008410000 */
[----:B------:R-:W-:-:S03]  /*47a0*/  FMUL.FTZ R99, R90, UR5 ;  /* 0x000000055a637c20 */ /* 0x000fc60008410000 */
[----:B------:R-:W-:Y:S01]  /*47b0*/  FMUL.FTZ R97, R89, UR4 ;  /* 0x0000000459617c20 */ /* 0x000fe20008410000 */
[----:B------:R-:W-:Y:S01]  /*47c0*/  FMUL.FTZ R89, R91, UR12 ;  /* 0x0000000c5b597c20 */ /* 0x000fe20008410000 */
[----:B------:R-:W-:Y:S01]  /*47d0*/  FMUL.FTZ R99, R99, UR4 ;  /* 0x0000000463637c20 */ /* 0x000fe20008410000 */
[----:B------:R-:W-:Y:S02]  /*47e0*/  @P4 HADD2.F32 R122, -RZ, R109.H0_H0 ;  /* 0x2000006dff7a4230 */ /* 0x000fe40000004100 */
[----:B-----5:R-:W-:Y:S01]  /*47f0*/  FMUL.FTZ R120, R92, R97 ;  /* 0x000000615c787220 */ /* 0x020fe20000410000 */
[----:B------:R-:W-:Y:S01]  /*4800*/  FMUL.FTZ R91, R89, UR5 ;  /* 0x00000005595b7c20 */ /* 0x000fe20008410000 */
[----:B------:R-:W-:Y:S01]  /*4810*/  @P2 FMUL.FTZ R96, R97, R98 ;  /* 0x0000006261602220 */ /* 0x000fe20000410000 */
[----:B------:R-:W-:Y:S01]  /*4820*/  MOV R97, RZ ;  /* 0x000000ff00617202 */ /* 0x000fe20000000f00 */
[----:B------:R-:W-:Y:S01]  /*4830*/  FMUL.FTZ R94, R94, R99 ;  /* 0x000000635e5e7220 */ /* 0x000fe20000410000 */
[----:B------:R-:W-:Y:S01]  /*4840*/  FMUL.FTZ R92, R91, UR4 ;  /* 0x000000045b5c7c20 */ /* 0x000fe20008410000 */
[----:B------:R-:W-:Y:S01]  /*4850*/  @P3 HADD2.F32 R91, -RZ, R180.H0_H0 ;  /* 0x200000b4ff5b3230 */ /* 0x000fe20000004100 */
[----:B------:R-:W-:Y:S01]  /*4860*/  MOV R98, RZ ;  /* 0x000000ff00627202 */ /* 0x000fe20000000f00 */
[----:B------:R-:W-:Y:S01]  /*4870*/  @P4 FMUL.FTZ R98, R99, R122 ;  /* 0x0000007a63624220 */ /* 0x000fe20000410000 */
[----:B------:R-:W-:Y:S01]  /*4880*/  FMUL.FTZ R93, R93, R92 ;  /* 0x0000005c5d5d7220 */ /* 0x000fe20000410000 */
[----:B------:R-:W-:Y:S01]  /*4890*/  FSEL R120, R120, RZ, P2 ;  /* 0x000000ff78787208 */ /* 0x000fe20001000000 */
[----:B------:R-:W-:Y:S01]  /*48a0*/  @P3 FMUL.FTZ R97, R92, R91 ;  /* 0x0000005b5c613220 */ /* 0x000fe20000410000 */
[----:B------:R-:W-:Y:S01]  /*48b0*/  FMUL.FTZ R91, R126, UR12 ;  /* 0x0000000c7e5b7c20 */ /* 0x000fe20008410000 */
[----:B------:R-:W-:-:S02]  /*48c0*/  FSEL R122, R94, RZ, P4 ;  /* 0x000000ff5e7a7208 */ /* 0x000fc40002000000 */
[----:B------:R-:W-:Y:S01]  /*48d0*/  FSEL R121, R93, RZ, P3 ;  /* 0x000000ff5d797208 */ /* 0x000fe20001800000 */
[----:B------:R-:W-:Y:S01]  /*48e0*/  FMUL.FTZ R92, R91, UR5 ;  /* 0x000000055b5c7c20 */ /* 0x000fe20008410000 */
[----:B------:R-:W-:-:S03]  /*48f0*/  MOV R99, RZ ;  /* 0x000000ff00637202 */ /* 0x000fc60000000f00 */
[----:B------:R-:W-:-:S04]  /*4900*/  FMUL.FTZ R92, R92, UR4 ;  /* 0x000000045c5c7c20 */ /* 0x000fc80008410000 */
[----:B------:R-:W-:-:S05]  /*4910*/  FMUL.FTZ R95, R95, R92 ;  /* 0x0000005c5f5f7220 */ /* 0x000fca0000410000 */
[----:B------:R-:W-:Y:S01]  /*4920*/  FSEL R123, R95, RZ, P5 ;  /* 0x000000ff5f7b7208 */ /* 0x000fe20002800000 */
[----:B------:R-:W-:Y:S06]  /*4930*/  @!P5 BRA `(.L_x_13773) ;  /* 0x0000000000ccd947 */ /* 0x000fec0003800000 */
[----:B------:R-:W-:-:S05]  /*4940*/  HADD2.F32 R99, -RZ, R180.H1_H1 ;  /* 0x300000b4ff637230 */ /* 0x000fca0000004100 */
[----:B------:R-:W-:Y:S01]  /*4950*/  FMUL.FTZ R99, R92, R99 ;  /* 0x000000635c637220 */ /* 0x000fe20000410000 */
[----:B------:R-:W-:Y:S06]  /*4960*/  BRA `(.L_x_13773) ;  /* 0x0000000000c07947 */ /* 0x000fec0003800000 */
.L_x_13772:
[----:B------:R-:W-:Y:S02]  /*4970*/  MOV R96, UR13 ;  /* 0x0000000d00607c02 */ /* 0x000fe40008000f00 */
[C---:B------:R-:W-:Y:S02]  /*4980*/  LOP3.LUT P2, RZ, R129.reuse, 0xff, RZ, 0xc0, !PT ;  /* 0x000000ff81ff7812 */ /* 0x040fe4000784c0ff */
[----:B------:R-:W-:Y:S01]  /*4990*/  LOP3.LUT P3, RZ, R129, 0xff00, RZ, 0xc0, !PT ;  /* 0x0000ff0081ff7812 */ /* 0x000fe2000786c0ff */
[----:B------:R-:W-:Y:S01]  /*49a0*/  FFMA.FTZ R96, R121, R96, UR14 ;  /* 0x0000000e79607e23 */ /* 0x000fe20008010060 */
[----:B------:R-:W-:Y:S02]  /*49b0*/  MOV R99, UR13 ;  /* 0x0000000d00637c02 */ /* 0x000fe40008000f00 */
[C---:B------:R-:W-:Y:S01]  /*49c0*/  LOP3.LUT P4, RZ, R129.reuse, 0xff0000, RZ, 0xc0, !PT ;  /* 0x00ff000081ff7812 */ /* 0x040fe2000788c0ff */
[----:B------:R-:W-:Y:S01]  /*49d0*/  FADD.FTZ R96, R124, -R96 ;  /* 0x800000607c607221 */ /* 0x000fe20000010000 */
[----:B------:R-:W-:Y:S01]  /*49e0*/  ISETP.GE.U32.AND P5, PT, R129, 0x1000000, PT ;  /* 0x010000008100780c */ /* 0x000fe20003fa6070 */
[----:B------:R-:W-:-:S02]  /*49f0*/  FFMA.FTZ R99, R123, R99, UR14 ;  /* 0x0000000e7b637e23 */ /* 0x000fc40008010063 */
[----:B------:R-:W-:Y:S02]  /*4a00*/  FMUL.FTZ R96, R96, UR12 ;  /* 0x0000000c60607c20 */ /* 0x000fe40008410000 */
[----:B------:R-:W-:Y:S02]  /*4a10*/  @P2 HADD2.F32 R98, -RZ, R108.H0_H0 ;  /* 0x2000006cff622230 */ /* 0x000fe40000004100 */
[----:B------:R-:W-:Y:S01]  /*4a20*/  FADD.FTZ R99, R125, -R99 ;  /* 0x800000637d637221 */ /* 0x000fe20000010000 */
[----:B------:R-:W-:Y:S01]  /*4a30*/  FMUL.FTZ R96, R96, UR5 ;  /* 0x0000000560607c20 */ /* 0x000fe20008410000 */
[----:B------:R-:W-:Y:S02]  /*4a40*/  @P3 HADD2.F32 R121, -RZ, R180.H0_H0 ;  /* 0x200000b4ff793230 */ /* 0x000fe40000004100 */
[----:B------:R-:W-:Y:S01]  /*4a50*/  FMUL.FTZ R99, R99, UR12 ;  /* 0x0000000c63637c20 */ /* 0x000fe20008410000 */
[----:B------:R-:W-:Y:S01]  /*4a60*/  FMUL.FTZ R97, R96, UR4 ;  /* 0x0000000460617c20 */ /* 0x000fe20008410000 */
[----:B------:R-:W-:-:S03]  /*4a70*/  MOV R96, RZ ;  /* 0x000000ff00607202 */ /* 0x000fc60000000f00 */
[-C--:B------:R-:W-:Y:S01]  /*4a80*/  @P2 FMUL.FTZ R96, R98, R97.reuse ;  /* 0x0000006162602220 */ /* 0x080fe20000410000 */
[----:B------:R-:W-:Y:S01]  /*4a90*/  MOV R98, UR13 ;  /* 0x0000000d00627c02 */ /* 0x000fe20008000f00 */
[----:B-----5:R-:W-:Y:S01]  /*4aa0*/  FMUL.FTZ R92, R92, R97 ;  /* 0x000000615c5c7220 */ /* 0x020fe20000410000 */
[----:B------:R-:W-:-:S03]  /*4ab0*/  MOV R97, RZ ;  /* 0x000000ff00617202 */ /* 0x000fc60000000f00 */
[----:B------:R-:W-:Y:S01]  /*4ac0*/  FFMA.FTZ R98, R120, R98, UR14 ;  /* 0x0000000e78627e23 */ /* 0x000fe20008010062 */
[----:B------:R-:W-:-:S03]  /*4ad0*/  MOV R120, UR13 ;  /* 0x0000000d00787c02 */ /* 0x000fc60008000f00 */
[----:B------:R-:W-:Y:S02]  /*4ae0*/  FADD.FTZ R98, R122, -R98 ;  /* 0x800000627a627221 */ /* 0x000fe40000010000 */
[----:B------:R-:W-:Y:S02]  /*4af0*/  FFMA.FTZ R120, R127, R120, UR14 ;  /* 0x0000000e7f787e23 */ /* 0x000fe40008010078 */
[----:B------:R-:W-:Y:S02]  /*4b00*/  FMUL.FTZ R98, R98, UR12 ;  /* 0x0000000c62627c20 */ /* 0x000fe40008410000 */
[----:B------:R-:W-:Y:S02]  /*4b10*/  FADD.FTZ R120, R126, -R120 ;  /* 0x800000787e787221 */ /* 0x000fe40000010000 */
[----:B------:R-:W-:-:S04]  /*4b20*/  FMUL.FTZ R98, R98, UR5 ;  /* 0x0000000562627c20 */ /* 0x000fc80008410000 */
[----:B------:R-:W-:-:S04]  /*4b30*/  FMUL.FTZ R98, R98, UR4 ;  /* 0x0000000462627c20 */ /* 0x000fc80008410000 */
[-C--:B------:R-:W-:Y:S01]  /*4b40*/  @P3 FMUL.FTZ R97, R121, R98.reuse ;  /* 0x0000006279613220 */ /* 0x080fe20000410000 */
[----:B------:R-:W-:Y:S01]  /*4b50*/  FMUL.FTZ R121, R99, UR5 ;  /* 0x0000000563797c20 */ /* 0x000fe20008410000 */
[----:B------:R-:W-:Y:S01]  /*4b60*/  FMUL.FTZ R99, R120, UR12 ;  /* 0x0000000c78637c20 */ /* 0x000fe20008410000 */
[----:B------:R-:W-:Y:S02]  /*4b70*/  @P4 HADD2.F32 R120, -RZ, R109.H0_H0 ;  /* 0x2000006dff784230 */ /* 0x000fe40000004100 */
[----:B------:R-:W-:Y:S01]  /*4b80*/  FMUL.FTZ R93, R93, R98 ;  /* 0x000000625d5d7220 */ /* 0x000fe20000410000 */
[----:B------:R-:W-:Y:S01]  /*4b90*/  FMUL.FTZ R121, R121, UR4 ;  /* 0x0000000479797c20 */ /* 0x000fe20008410000 */
[----:B------:R-:W-:Y:S01]  /*4ba0*/  FMUL.FTZ R99, R99, UR5 ;  /* 0x0000000563637c20 */ /* 0x000fe20008410000 */
[----:B------:R-:W-:Y:S02]  /*4bb0*/  MOV R98, RZ ;  /* 0x000000ff00627202 */ /* 0x000fe40000000f00 */
[-C--:B------:R-:W-:Y:S01]  /*4bc0*/  @P4 FMUL.FTZ R98, R120, R121.reuse ;  /* 0x0000007978624220 */ /* 0x080fe20000410000 */
[----:B------:R-:W-:Y:S01]  /*4bd0*/  FMUL.FTZ R120, R99, UR4 ;  /* 0x0000000463787c20 */ /* 0x000fe20008410000 */
[----:B------:R-:W-:Y:S01]  /*4be0*/  FMUL.FTZ R94, R94, R121 ;  /* 0x000000795e5e7220 */ /* 0x000fe20000410000 */
[----:B------:R-:W-:Y:S01]  /*4bf0*/  @P5 HADD2.F32 R121, -RZ, R180.H1_H1 ;  /* 0x300000b4ff795230 */ /* 0x000fe20000004100 */
[----:B------:R-:W-:Y:S01]  /*4c00*/  MOV R99, RZ ;  /* 0x000000ff00637202 */ /* 0x000fe20000000f00 */
[----:B------:R-:W-:-:S02]  /*4c10*/  FMUL.FTZ R95, R95, R120 ;  /* 0x000000785f5f7220 */ /* 0x000fc40000410000 */
[----:B------:R-:W-:Y:S01]  /*4c20*/  FSEL R122, R94, RZ, P4 ;  /* 0x000000ff5e7a7208 */ /* 0x000fe20002000000 */
[----:B------:R-:W-:Y:S01]  /*4c30*/  @P5 FMUL.FTZ R99, R121, R120 ;  /* 0x0000007879635220 */ /* 0x000fe20000410000 */
[----:B------:R-:W-:Y:S02]  /*4c40*/  FSEL R120, R92, RZ, P2 ;  /* 0x000000ff5c787208 */ /* 0x000fe40001000000 */
[----:B------:R-:W-:Y:S02]  /*4c50*/  FSEL R121, R93, RZ, P3 ;  /* 0x000000ff5d797208 */ /* 0x000fe40001800000 */
[----:B------:R-:W-:-:S07]  /*4c60*/  FSEL R123, R95, RZ, P5 ;  /* 0x000000ff5f7b7208 */ /* 0x000fce0002800000 */
.L_x_13773:
[----:B------:R-:W-:Y:S05]  /*4c70*/  BSYNC.RECONVERGENT B0 ;  /* 0x0000000000007941 */ /* 0x000fea0003800200 */
.L_x_13771:
[----:B------:R-:W1:Y:S01]  /*4c80*/  @P0 LDC.64 R92, c[0x0][0x478] ;  /* 0x00011e00ff5c0b82 */ /* 0x000e620000000a00 */
[----:B------:R-:W-:Y:S01]  /*4c90*/  MOV R95, 0x10 ;  /* 0x00000010005f7802 */ /* 0x000fe20000000f00 */
[----:B------:R-:W-:Y:S02]  /*4ca0*/  HFMA2 R94, -RZ, RZ, 0, 9.5367431640625e-07 ;  /* 0x00000010ff5e7431 */ /* 0x000fe400000001ff */
[----:B-1----:R-:W-:-:S05]  /*4cb0*/  @P0 IMAD.WIDE.U32 R92, R118, 0x10, R92 ;  /* 0x00000010765c0825 */ /* 0x002fca00078e005c */
[----:B------:R1:W-:Y:S02]  /*4cc0*/  @P0 STG.E.128 desc[UR16][R92.64], R88 ;  /* 0x000000585c000986 */ /* 0x0003e4000c101d10 */
[----:B-1----:R-:W-:-:S05]  /*4cd0*/  IMAD.WIDE.U32 R92, R118, R95, UR28 ;  /* 0x0000001c765c7e25 */ /* 0x002fca000f8e005f */
[----:B------:R1:W-:Y:S02]  /*4ce0*/  STG.E.128 desc[UR16][R92.64], R96 ;  /* 0x000000605c007986 */ /* 0x0003e4000c101d10 */
[----:B-1----:R-:W-:-:S06]  /*4cf0*/  IMAD.WIDE.U32 R92, R21, R94, UR26 ;  /* 0x0000001a155c7e25 */ /* 0x002fcc000f8e005e */
[----:B------:R-:W5:Y:S01]  /*4d00*/  LDG.E.128 R92, desc[UR16][R92.64] ;  /* 0x000000105c5c7981 */ /* 0x000f62000c1e1d00 */
[----:B------:R-:W-:Y:S04]  /*4d10*/  BSSY.RECONVERGENT B0, `(.L_x_13774) ;  /* 0x0000060000007945 */ /* 0x000fe80003800200 */
[----:B------:R-:W-:Y:S05]  /*4d20*/  @!P0 BRA `(.L_x_13775) ;  /* 0x0000000000c08947 */ /* 0x000fea0003800000 */
[----:B------:R-:W-:Y:S02]  /*4d30*/  MOV R89, UR13 ;  /* 0x0000000d00597c02 */ /* 0x000fe40008000f00 */
[----:B------:R-:W-:Y:S02]  /*4d40*/  CS2R R98, SRZ ;  /* 0x0000000000627805 */ /* 0x000fe4000001ff00 */
[----:B------:R-:W-:Y:S02]  /*4d50*/  MOV R91, UR13 ;  /* 0x0000000d005b7c02 */ /* 0x000fe40008000f00 */
[----:B------:R-:W-:Y:S01]  /*4d60*/  LOP3.LUT P2, RZ, R100, 0xff, RZ, 0xc0, !PT ;  /* 0x000000ff64ff7812 */ /* 0x000fe2000784c0ff */
[----:B------:R-:W-:Y:S01]  /*4d70*/  FFMA.FTZ R89, R32, R89, UR14 ;  /* 0x0000000e20597e23 */ /* 0x000fe20008010059 */
[----:B------:R-:W-:Y:S01]  /*4d80*/  LOP3.LUT P3, RZ, R100, 0xff00, RZ, 0xc0, !PT ;  /* 0x0000ff0064ff7812 */ /* 0x000fe2000786c0ff */
[----:B------:R-:W-:Y:S01]  /*4d90*/  FFMA.FTZ R34, R34, R91, UR14 ;  /* 0x0000000e22227e23 */ /* 0x000fe2000801005b */
[----:B------:R-:W-:Y:S01]  /*4da0*/  MOV R97, UR13 ;  /* 0x0000000d00617c02 */ /* 0x000fe20008000f00 */
[----:B------:R-:W-:Y:S01]  /*4db0*/  FADD.FTZ R89, R26, -R89 ;  /* 0x800000591a597221 */ /* 0x000fe20000010000 */
[----:B------:R-:W-:Y:S01]  /*4dc0*/  LOP3.LUT P4, RZ, R100, 0xff0000, RZ, 0xc0, !PT ;  /* 0x00ff000064ff7812 */ /* 0x000fe2000788c0ff */
[----:B------:R-:W-:Y:S01]  /*4dd0*/  FADD.FTZ R34, R27, -R34 ;  /* 0x800000221b227221 */ /* 0x000fe20000010000 */
[----:B------:R-:W-:Y:S01]  /*4de0*/  MOV R27, UR13 ;  /* 0x0000000d001b7c02 */ /* 0x000fe20008000f00 */
[----:B------:R-:W-:Y:S01]  /*4df0*/  FMUL.FTZ R88, R89, UR12 ;  /* 0x0000000c59587c20 */ /* 0x000fe20008410000 */
[----:B------:R-:W-:Y:S01]  /*4e00*/  FFMA.FTZ R91, R36, R97, UR14 ;  /* 0x0000000e245b7e23 */ /* 0x000fe20008010061 */
[----:B------:R-:W-:Y:S01]  /*4e10*/  FMUL.FTZ R89, R34, UR12 ;  /* 0x0000000c22597c20 */ /* 0x000fe20008410000 */
[----:B------:R-:W-:Y:S01]  /*4e20*/  CS2R R96, SRZ ;  /* 0x0000000000607805 */ /* 0x000fe2000001ff00 */
[----:B------:R-:W-:Y:S01]  /*4e30*/  FMUL.FTZ R26, R88, UR5 ;  /* 0x00000005581a7c20 */ /* 0x000fe20008410000 */
[----:B------:R-:W-:Y:S01]  /*4e40*/  FFMA.FTZ R38, R38, R27, UR14 ;  /* 0x0000000e26267e23 */ /* 0x000fe2000801001b */
[----:B------:R-:W-:Y:S01]  /*4e50*/  FADD.FTZ R28, R28, -R91 ;  /* 0x8000005b1c1c7221 */ /* 0x000fe20000010000 */
[----:B------:R-:W-:Y:S01]  /*4e60*/  ISETP.GE.U32.AND P5, PT, R100, 0x1000000, PT ;  /* 0x010000006400780c */ /* 0x000fe20003fa6070 */
[----:B------:R-:W-:Y:S01]  /*4e70*/  FMUL.FTZ R27, R26, UR4 ;  /* 0x000000041a1b7c20 */ /* 0x000fe20008410000 */
[----:B------:R-:W-:-:S02]  /*4e80*/  @P2 HADD2.F32 R26, -RZ, R110.H0_H0 ;  /* 0x2000006eff1a2230 */ /* 0x000fc40000004100 */
[----:B------:R-:W-:Y:S01]  /*4e90*/  FMUL.FTZ R90, R28, UR12 ;  /* 0x0000000c1c5a7c20 */ /* 0x000fe20008410000 */
[----:B------:R-:W-:Y:S01]  /*4ea0*/  FADD.FTZ R29, R29, -R38 ;  /* 0x800000261d1d7221 */ /* 0x000fe20000010000 */
[----:B-----5:R-:W-:Y:S01]  /*4eb0*/  FMUL.FTZ R36, R92, R27 ;  /* 0x0000001b5c247220 */ /* 0x020fe20000410000 */
[----:B------:R-:W-:Y:S02]  /*4ec0*/  @P4 HADD2.F32 R28, -RZ, R111.H0_H0 ;  /* 0x2000006fff1c4230 */ /* 0x000fe40000004100 */
[----:B------:R-:W-:Y:S01]  /*4ed0*/  @P2 FMUL.FTZ R96, R27, R26 ;  /* 0x0000001a1b602220 */ /* 0x000fe20000410000 */
[----:B------:R-:W-:Y:S01]  /*4ee0*/  FMUL.FTZ R26, R89, UR5 ;  /* 0x00000005591a7c20 */ /* 0x000fe20008410000 */
[----:B------:R-:W-:Y:S02]  /*4ef0*/  @P3 HADD2.F32 R27, -RZ, R179.H0_H0 ;  /* 0x200000b3ff1b3230 */ /* 0x000fe40000004100 */
[----:B------:R-:W-:Y:S01]  /*4f00*/  FMUL.FTZ R91, R29, UR12 ;  /* 0x0000000c1d5b7c20 */ /* 0x000fe20008410000 */
[----:B------:R-:W-:Y:S01]  /*4f10*/  FSEL R36, R36, RZ, P2 ;  /* 0x000000ff24247208 */ /* 0x000fe20001000000 */
[----:B------:R-:W-:-:S04]  /*4f20*/  FMUL.FTZ R26, R26, UR4 ;  /* 0x000000041a1a7c20 */ /* 0x000fc80008410000 */
[----:B------:R-:W-:Y:S01]  /*4f30*/  @P3 FMUL.FTZ R97, R26, R27 ;  /* 0x0000001b1a613220 */ /* 0x000fe20000410000 */
[----:B------:R-:W-:Y:S01]  /*4f40*/  FMUL.FTZ R38, R93, R26 ;  /* 0x0000001a5d267220 */ /* 0x000fe20000410000 */
[----:B------:R-:W-:-:S04]  /*4f50*/  FMUL.FTZ R26, R90, UR5 ;  /* 0x000000055a1a7c20 */ /* 0x000fc80008410000 */
[----:B------:R-:W-:Y:S01]  /*4f60*/  FMUL.FTZ R27, R26, UR4 ;  /* 0x000000041a1b7c20 */ /* 0x000fe20008410000 */
[----:B------:R-:W-:Y:S01]  /*4f70*/  FMUL.FTZ R26, R91, UR5 ;  /* 0x000000055b1a7c20 */ /* 0x000fe20008410000 */
[----:B------:R-:W-:Y:S02]  /*4f80*/  FSEL R38, R38, RZ, P3 ;  /* 0x000000ff26267208 */ /* 0x000fe40001800000 */
[----:B------:R-:W-:Y:S01]  /*4f90*/  @P4 FMUL.FTZ R98, R27, R28 ;  /* 0x0000001c1b624220 */ /* 0x000fe20000410000 */
[----:B------:R-:W-:Y:S01]  /*4fa0*/  FMUL.FTZ R26, R26, UR4 ;  /* 0x000000041a1a7c20 */ /* 0x000fe20008410000 */
[----:B------:R-:W-:-:S03]  /*4fb0*/  FMUL.FTZ R27, R94, R27 ;  /* 0x0000001b5e1b7220 */ /* 0x000fc60000410000 */
[----:B------:R-:W-:Y:S02]  /*4fc0*/  FMUL.FTZ R95, R95, R26 ;  /* 0x0000001a5f5f7220 */ /* 0x000fe40000410000 */
[----:B------:R-:W-:-:S03]  /*4fd0*/  FSEL R100, R27, RZ, P4 ;  /* 0x000000ff1b647208 */ /* 0x000fc60002000000 */
[----:B------:R-:W-:Y:S01]  /*4fe0*/  FSEL R118, R95, RZ, P5 ;  /* 0x000000ff5f767208 */ /* 0x000fe20002800000 */
[----:B------:R-:W-:Y:S06]  /*4ff0*/  @!P5 BRA `(.L_x_13776) ;  /* 0x0000000000c4d947 */ /* 0x000fec0003800000 */
[----:B------:R-:W-:-:S05]  /*5000*/  HADD2.F32 R99, -RZ, R179.H1_H1 ;  /* 0x300000b3ff637230 */ /* 0x000fca0000004100 */
[----:B------:R-:W-:Y:S01]  /*5010*/  FMUL.FTZ R99, R26, R99 ;  /* 0x000000631a637220 */ /* 0x000fe20000410000 */
[----:B------:R-:W-:Y:S06]  /*5020*/  BRA `(.L_x_13776) ;  /* 0x0000000000b87947 */ /* 0x000fec0003800000 */
.L_x_13775:
[----:B------:R-:W-:Y:S02]  /*5030*/  MOV R97, UR13 ;  /* 0x0000000d00617c02 */ /* 0x000fe40008000f00 */
        /* <DEDUP_REMOVED lines=16> */
[----:B------:R-:W-:-:S02]  /*5140*/  @P2 HADD2.F32 R32, -RZ, R110.H0_H0 ;  /* 0x2000006eff202230 */ /* 0x000fc40000004100 */
[----:B------:R-:W-:Y:S01]  /*5150*/  FADD.FTZ R28, R28, -R99 ;  /* 0x800000631c1c7221 */ /* 0x000fe20000010000 */
[----:B------:R-:W-:Y:S01]  /*5160*/  FMUL.FTZ R27, R26, UR4 ;  /* 0x000000041a1b7c20 */ /* 0x000fe20008410000 */
[----:B------:R-:W-:Y:S01]  /*5170*/  FMUL.FTZ R26, R34, UR5 ;  /* 0x00000005221a7c20 */ /* 0x000fe20008410000 */
[----:B------:R-:W-:Y:S01]  /*5180*/  FADD.FTZ R29, R29, -R38 ;  /* 0x800000261d1d7221 */ /* 0x000fe20000010000 */
[----:B------:R-:W-:Y:S01]  /*5190*/  FMUL.FTZ R28, R28, UR12 ;  /* 0x0000000c1c1c7c20 */ /* 0x000fe20008410000 */
[-C--:B------:R-:W-:Y:S01]  /*51a0*/  @P2 FMUL.FTZ R96, R32, R27.reuse ;  /* 0x0000001b20602220 */ /* 0x080fe20000410000 */
[----:B-----5:R-:W-:Y:S01]  /*51b0*/  FMUL.FTZ R36, R92, R27 ;  /* 0x0000001b5c247220 */ /* 0x020fe20000410000 */
[----:B------:R-:W-:Y:S02]  /*51c0*/  @P3 HADD2.F32 R27, -RZ, R179.H0_H0 ;  /* 0x200000b3ff1b3230 */ /* 0x000fe40000004100 */
[----:B------:R-:W-:Y:S01]  /*51d0*/  FMUL.FTZ R26, R26, UR4 ;  /* 0x000000041a1a7c20 */ /* 0x000fe20008410000 */
[----:B------:R-:W-:Y:S01]  /*51e0*/  ISETP.GE.U32.AND P5, PT, R100, 0x1000000, PT ;  /* 0x010000006400780c */ /* 0x000fe20003fa6070 */
[----:B------:R-:W-:Y:S01]  /*51f0*/  FMUL.FTZ R29, R29, UR12 ;  /* 0x0000000c1d1d7c20 */ /* 0x000fe20008410000 */
[----:B------:R-:W-:Y:S01]  /*5200*/  CS2R R98, SRZ ;  /* 0x0000000000627805 */ /* 0x000fe2000001ff00 */
[-C--:B------:R-:W-:Y:S01]  /*5210*/  @P3 FMUL.FTZ R97, R27, R26.reuse ;  /* 0x0000001a1b613220 */ /* 0x080fe20000410000 */
[----:B------:R-:W-:Y:S01]  /*5220*/  FMUL.FTZ R38, R93, R26 ;  /* 0x0000001a5d267220 */ /* 0x000fe20000410000 */
[----:B------:R-:W-:Y:S01]  /*5230*/  FMUL.FTZ R26, R28, UR5 ;  /* 0x000000051c1a7c20 */ /* 0x000fe20008410000 */
[----:B------:R-:W-:Y:S01]  /*5240*/  FMUL.FTZ R29, R29, UR5 ;  /* 0x000000051d1d7c20 */ /* 0x000fe20008410000 */
[----:B------:R-:W-:-:S02]  /*5250*/  FSEL R36, R36, RZ, P2 ;  /* 0x000000ff24247208 */ /* 0x000fc40001000000 */
[----:B------:R-:W-:Y:S01]  /*5260*/  FMUL.FTZ R27, R26, UR4 ;  /* 0x000000041a1b7c20 */ /* 0x000fe20008410000 */
[----:B------:R-:W-:Y:S01]  /*5270*/  @P4 HADD2.F32 R26, -RZ, R111.H0_H0 ;  /* 0x2000006fff1a4230 */ /* 0x000fe20000004100 */
[----:B------:R-:W-:Y:S02]  /*5280*/  FSEL R38, R38, RZ, P3 ;  /* 0x000000ff26267208 */ /* 0x000fe40001800000 */
[-C--:B------:R-:W-:Y:S02]  /*5290*/  FMUL.FTZ R94, R94, R27.reuse ;  /* 0x0000001b5e5e7220 */ /* 0x080fe40000410000 */
[----:B------:R-:W-:Y:S01]  /*52a0*/  @P4 FMUL.FTZ R98, R26, R27 ;  /* 0x0000001b1a624220 */ /* 0x000fe20000410000 */
[----:B------:R-:W-:Y:S01]  /*52b0*/  FMUL.FTZ R26, R29, UR4 ;  /* 0x000000041d1a7c20 */ /* 0x000fe20008410000 */
[----:B------:R-:W-:Y:S01]  /*52c0*/  @P5 HADD2.F32 R27, -RZ, R179.H1_H1 ;  /* 0x300000b3ff1b5230 */ /* 0x000fe20000004100 */
[----:B------:R-:W-:Y:S02]  /*52d0*/  FSEL R100, R94, RZ, P4 ;  /* 0x000000ff5e647208 */ /* 0x000fe40002000000 */
[----:B------:R-:W-:-:S02]  /*52e0*/  FMUL.FTZ R95, R95, R26 ;  /* 0x0000001a5f5f7220 */ /* 0x000fc40000410000 */
[----:B------:R-:W-:-:S03]  /*52f0*/  @P5 FMUL.FTZ R99, R27, R26 ;  /* 0x0000001a1b635220 */ /* 0x000fc60000410000 */
[----:B------:R-:W-:-:S07]  /*5300*/  FSEL R118, R95, RZ, P5 ;  /* 0x000000ff5f767208 */ /* 0x000fce0002800000 */
.L_x_13776:
[----:B------:R-:W-:Y:S05]  /*5310*/  BSYNC.RECONVERGENT B0 ;  /* 0x0000000000007941 */ /* 0x000fea0003800200 */
.L_x_13774:
[----:B------:R-:W1:Y:S01]  /*5320*/  @P0 LDC.64 R26, c[0x0][0x478] ;  /* 0x00011e00ff1a0b82 */ /* 0x000e620000000a00 */
[----:B------:R-:W-:Y:S01]  /*5330*/  HFMA2 R93, -RZ, RZ, 0, 9.5367431640625e-07 ;  /* 0x00000010ff5d7431 */ /* 0x000fe200000001ff */
[----:B------:R-:W-:-:S04]  /*5340*/  MOV R28, 0x10 ;  /* 0x00000010001c7802 */ /* 0x000fc80000000f00 */
[----:B------:R-:W-:-:S04]  /*5350*/  IMAD.WIDE.U32 R92, R22, R93, UR26 ;  /* 0x0000001a165c7e25 */ /* 0x000fc8000f8e005d */
[----:B-1----:R-:W-:-:S05]  /*5360*/  @P0 IMAD.WIDE.U32 R26, R21, 0x10, R26 ;  /* 0x00000010151a0825 */ /* 0x002fca00078e001a */
[----:B------:R1:W-:Y:S02]  /*5370*/  @P0 STG.E.128 desc[UR16][R26.64], R88 ;  /* 0x000000581a000986 */ /* 0x0003e4000c101d10 */
[----:B-1----:R-:W-:-:S05]  /*5380*/  IMAD.WIDE.U32 R26, R21, R28, UR28 ;  /* 0x0000001c151a7e25 */ /* 0x002fca000f8e001c */
[----:B------:R1:W-:Y:S04]  /*5390*/  STG.E.128 desc[UR16][R26.64], R96 ;  /* 0x000000601a007986 */ /* 0x0003e8000c101d10 */
[----:B------:R-:W5:Y:S01]  /*53a0*/  LDG.E.128 R92, desc[UR16][R92.64] ;  /* 0x000000105c5c7981 */ /* 0x000f62000c1e1d00 */
[----:B------:R-:W-:Y:S04]  /*53b0*/  BSSY.RECONVERGENT B0, `(.L_x_13777) ;  /* 0x0000060000007945 */ /* 0x000fe80003800200 */
[----:B------:R-:W-:Y:S05]  /*53c0*/  @!P0 BRA `(.L_x_13778) ;  /* 0x0000000000c08947 */ /* 0x000fea0003800000 */
[----:B------:R-:W-:Y:S02]  /*53d0*/  MOV R21, UR13 ;  /* 0x0000000d00157c02 */ /* 0x000fe40008000f00 */
[C---:B------:R-:W-:Y:S02]  /*53e0*/  LOP3.LUT P2, RZ, R101.reuse, 0xff, RZ, 0xc0, !PT ;  /* 0x000000ff65ff7812 */ /* 0x040fe4000784c0ff */
[----:B-1----:R-:W-:Y:S01]  /*53f0*/  MOV R27, UR13 ;  /* 0x0000000d001b7c02 */ /* 0x002fe20008000f00 */
[----:B------:R-:W-:Y:S01]  /*5400*/  FFMA.FTZ R21, R40, R21, UR14 ;  /* 0x0000000e28157e23 */ /* 0x000fe20008010015 */
[----:B------:R-:W-:Y:S02]  /*5410*/  MOV R29, UR13 ;  /* 0x0000000d001d7c02 */ /* 0x000fe40008000f00 */
[----:B------:R-:W-:Y:S01]  /*5420*/  MOV R26, UR13 ;  /* 0x0000000d001a7c02 */ /* 0x000fe20008000f00 */
[----:B------:R-:W-:Y:S01]  /*5430*/  FADD.FTZ R21, R30, -R21 ;  /* 0x800000151e157221 */ /* 0x000fe20000010000 */
[----:B------:R-:W-:Y:S01]  /*5440*/  FFMA.FTZ R42, R42, R27, UR14 ;  /* 0x0000000e2a2a7e23 */ /* 0x000fe2000801001b */
[----:B------:R-:W-:Y:S01]  /*5450*/  FFMA.FTZ R44, R44, R29, UR14 ;  /* 0x0000000e2c2c7e23 */ /* 0x000fe2000801001d */
[----:B------:R-:W-:Y:S01]  /*5460*/  LOP3.LUT P3, RZ, R101, 0xff00, RZ, 0xc0, !PT ;  /* 0x0000ff0065ff7812 */ /* 0x000fe2000786c0ff */
[----:B------:R-:W-:Y:S01]  /*5470*/  FMUL.FTZ R88, R21, UR12 ;  /* 0x0000000c15587c20 */ /* 0x000fe20008410000 */
[----:B------:R-:W-:Y:S01]  /*5480*/  FFMA.FTZ R26, R45, R26, UR14 ;  /* 0x0000000e2d1a7e23 */ /* 0x000fe2000801001a */
[----:B------:R-:W-:Y:S01]  /*5490*/  FADD.FTZ R42, R31, -R42 ;  /* 0x8000002a1f2a7221 */ /* 0x000fe20000010000 */
[----:B------:R-:W-:Y:S01]  /*54a0*/  FADD.FTZ R44, R33, -R44 ;  /* 0x8000002c212c7221 */ /* 0x000fe20000010000 */
[----:B------:R-:W-:Y:S01]  /*54b0*/  FMUL.FTZ R21, R88, UR5 ;  /* 0x0000000558157c20 */ /* 0x000fe20008410000 */
[----:B------:R-:W-:Y:S01]  /*54c0*/  FADD.FTZ R35, R35, -R26 ;  /* 0x8000001a23237221 */ /* 0x000fe20000010000 */
[----:B------:R-:W-:Y:S01]  /*54d0*/  LOP3.LUT P4, RZ, R101, 0xff0000, RZ, 0xc0, !PT ;  /* 0x00ff000065ff7812 */ /* 0x000fe2000788c0ff */
[----:B------:R-:W-:-:S02]  /*54e0*/  @P2 HADD2.F32 R26, -RZ, R112.H0_H0 ;  /* 0x20000070ff1a2230 */ /* 0x000fc40000004100 */
[----:B------:R-:W-:Y:S01]  /*54f0*/  FMUL.FTZ R89, R42, UR12 ;  /* 0x0000000c2a597c20 */ /* 0x000fe20008410000 */
[----:B------:R-:W-:Y:S01]  /*5500*/  FMUL.FTZ R21, R21, UR4 ;  /* 0x0000000415157c20 */ /* 0x000fe20008410000 */
[----:B------:R-:W-:Y:S01]  /*5510*/  FMUL.FTZ R90, R44, UR12 ;  /* 0x0000000c2c5a7c20 */ /* 0x000fe20008410000 */
[----:B------:R-:W-:Y:S01]  /*5520*/  FMUL.FTZ R91, R35, UR12 ;  /* 0x0000000c235b7c20 */ /* 0x000fe20008410000 */
[----:B------:R-:W-:Y:S02]  /*5530*/  CS2R R28, SRZ ;  /* 0x00000000001c7805 */ /* 0x000fe4000001ff00 */
[----:B------:R-:W-:Y:S01]  /*5540*/  ISETP.GE.U32.AND P5, PT, R101, 0x1000000, PT ;  /* 0x010000006500780c */ /* 0x000fe20003fa6070 */
[----:B------:R-:W-:Y:S01]  /*5550*/  FMUL.FTZ R32, R89, UR5 ;  /* 0x0000000559207c20 */ /* 0x000fe20008410000 */
[----:B-----5:R-:W-:Y:S01]  /*5560*/  FMUL.FTZ R92, R92, R21 ;  /* 0x000000155c5c7220 */ /* 0x020fe20000410000 */
[----:B------:R-:W-:Y:S01]  /*5570*/  @P2 FMUL.FTZ R28, R21, R26 ;  /* 0x0000001a151c2220 */ /* 0x000fe20000410000 */
[----:B------:R-:W-:Y:S01]  /*5580*/  FMUL.FTZ R21, R90, UR5 ;  /* 0x000000055a157c20 */ /* 0x000fe20008410000 */
[----:B------:R-:W-:Y:S01]  /*5590*/  FMUL.FTZ R26, R91, UR5 ;  /* 0x000000055b1a7c20 */ /* 0x000fe20008410000 */
[----:B------:R-:W-:-:S02]  /*55a0*/  @P3 HADD2.F32 R27, -RZ, R178.H0_H0 ;  /* 0x200000b2ff1b3230 */ /* 0x000fc40000004100 */
[----:B------:R-:W-:Y:S01]  /*55b0*/  FMUL.FTZ R32, R32, UR4 ;  /* 0x0000000420207c20 */ /* 0x000fe20008410000 */
[----:B------:R-:W-:Y:S01]  /*55c0*/  FMUL.FTZ R21, R21, UR4 ;  /* 0x0000000415157c20 */ /* 0x000fe20008410000 */
[----:B------:R-:W-:Y:S01]  /*55d0*/  FMUL.FTZ R34, R26, UR4 ;  /* 0x000000041a227c20 */ /* 0x000fe20008410000 */
[----:B------:R-:W-:Y:S02]  /*55e0*/  @P4 HADD2.F32 R26, -RZ, R113.H0_H0 ;  /* 0x20000071ff1a4230 */ /* 0x000fe40000004100 */
[----:B------:R-:W-:Y:S01]  /*55f0*/  @P3 FMUL.FTZ R29, R32, R27 ;  /* 0x0000001b201d3220 */ /* 0x000fe20000410000 */
[----:B------:R-:W-:Y:S01]  /*5600*/  FMUL.FTZ R32, R93, R32 ;  /* 0x000000205d207220 */ /* 0x000fe20000410000 */
[----:B------:R-:W-:Y:S01]  /*5610*/  FMUL.FTZ R42, R94, R21 ;  /* 0x000000155e2a7220 */ /* 0x000fe20000410000 */
[----:B------:R-:W-:Y:S01]  /*5620*/  FMUL.FTZ R44, R95, R34 ;  /* 0x000000225f2c7220 */ /* 0x000fe20000410000 */
[----:B------:R-:W-:Y:S02]  /*5630*/  CS2R R30, SRZ ;  /* 0x00000000001e7805 */ /* 0x000fe4000001ff00 */
[----:B------:R-:W-:Y:S01]  /*5640*/  @P4 FMUL.FTZ R30, R21, R26 ;  /* 0x0000001a151e4220 */ /* 0x000fe20000410000 */
[----:B------:R-:W-:-:S02]  /*5650*/  FSEL R21, R92, RZ, P2 ;  /* 0x000000ff5c157208 */ /* 0x000fc40001000000 */
[----:B------:R-:W-:Y:S02]  /*5660*/  FSEL R40, R32, RZ, P3 ;  /* 0x000000ff20287208 */ /* 0x000fe40001800000 */
[----:B------:R-:W-:Y:S02]  /*5670*/  FSEL R42, R42, RZ, P4 ;  /* 0x000000ff2a2a7208 */ /* 0x000fe40002000000 */
[----:B------:R-:W-:Y:S01]  /*5680*/  FSEL R44, R44, RZ, P5 ;  /* 0x000000ff2c2c7208 */ /* 0x000fe20002800000 */
[----:B------:R-:W-:Y:S06]  /*5690*/  @!P5 BRA `(.L_x_13779) ;  /* 0x0000000000c4d947 */ /* 0x000fec0003800000 */
[----:B------:R-:W-:-:S05]  /*56a0*/  HADD2.F32 R31, -RZ, R178.H1_H1 ;  /* 0x300000b2ff1f7230 */ /* 0x000fca0000004100 */
[----:B------:R-:W-:Y:S01]  /*56b0*/  FMUL.FTZ R31, R34, R31 ;  /* 0x0000001f221f7220 */ /* 0x000fe20000410000 */
[----:B------:R-:W-:Y:S06]  /*56c0*/  BRA `(.L_x_13779) ;  /* 0x0000000000b87947 */ /* 0x000fec0003800000 */
.L_x_13778:
[----:B------:R-:W-:Y:S02]  /*56d0*/  MOV R21, UR13 ;  /* 0x0000000d00157c02 */ /* 0x000fe40008000f00 */
[----:B------:R-:W-:Y:S02]  /*56e0*/  CS2R R28, SRZ ;  /* 0x00000000001c7805 */ /* 0x000fe4000001ff00 */
[----:B-1----:R-:W-:Y:S02]  /*56f0*/  MOV R27, UR13 ;  /* 0x0000000d001b7c02 */ /* 0x002fe40008000f00 */
[C---:B------:R-:W-:Y:S01]  /*5700*/  LOP3.LUT P2, RZ, R101.reuse, 0xff, RZ, 0xc0, !PT ;  /* 0x000000ff65ff7812 */ /* 0x040fe2000784c0ff */
[----:B------:R-:W-:Y:S01]  /*5710*/  FFMA.FTZ R21, R40, R21, UR14 ;  /* 0x0000000e28157e23 */ /* 0x000fe20008010015 */
[----:B------:R-:W-:Y:S01]  /*5720*/  LOP3.LUT P3, RZ, R101, 0xff00, RZ, 0xc0, !PT ;  /* 0x0000ff0065ff7812 */ /* 0x000fe2000786c0ff */
[-C--:B------:R-:W-:Y:S01]  /*5730*/  FFMA.FTZ R42, R42, R27.reuse, UR14 ;  /* 0x0000000e2a2a7e23 */ /* 0x080fe2000801001b */
[----:B------:R-:W-:Y:S01]  /*5740*/  FFMA.FTZ R44, R44, R27, UR14 ;  /* 0x0000000e2c2c7e23 */ /* 0x000fe2000801001b */
[----:B------:R-:W-:Y:S01]  /*5750*/  FADD.FTZ R21, R30, -R21 ;  /* 0x800000151e157221 */ /* 0x000fe20000010000 */
[----:B------:R-:W-:Y:S01]  /*5760*/  MOV R32, UR13 ;  /* 0x0000000d00207c02 */ /* 0x000fe20008000f00 */
[----:B------:R-:W-:Y:S01]  /*5770*/  FADD.FTZ R42, R31, -R42 ;  /* 0x8000002a1f2a7221 */ /* 0x000fe20000010000 */
[----:B------:R-:W-:Y:S01]  /*5780*/  FADD.FTZ R44, R33, -R44 ;  /* 0x8000002c212c7221 */ /* 0x000fe20000010000 */
[----:B------:R-:W-:Y:S01]  /*5790*/  FMUL.FTZ R21, R21, UR12 ;  /* 0x0000000c15157c20 */ /* 0x000fe20008410000 */
[----:B------:R-:W-:Y:S01]  /*57a0*/  LOP3.LUT P4, RZ, R101, 0xff0000, RZ, 0xc0, !PT ;  /* 0x00ff000065ff7812 */ /* 0x000fe2000788c0ff */
[----:B------:R-:W-:Y:S01]  /*57b0*/  FMUL.FTZ R26, R42, UR12 ;  /* 0x0000000c2a1a7c20 */ /* 0x000fe20008410000 */
[----:B------:R-:W-:Y:S01]  /*57c0*/  FFMA.FTZ R32, R45, R32, UR14 ;  /* 0x0000000e2d207e23 */ /* 0x000fe20008010020 */
[----:B------:R-:W-:Y:S01]  /*57d0*/  FMUL.FTZ R21, R21, UR5 ;  /* 0x0000000515157c20 */ /* 0x000fe20008410000 */
[----:B------:R-:W-:-:S02]  /*57e0*/  @P2 HADD2.F32 R30, -RZ, R112.H0_H0 ;  /* 0x20000070ff1e2230 */ /* 0x000fc40000004100 */
[----:B------:R-:W-:Y:S01]  /*57f0*/  FMUL.FTZ R26, R26, UR5 ;  /* 0x000000051a1a7c20 */ /* 0x000fe20008410000 */
[----:B------:R-:W-:Y:S01]  /*5800*/  FMUL.FTZ R44, R44, UR12 ;  /* 0x0000000c2c2c7c20 */ /* 0x000fe20008410000 */
[----:B------:R-:W-:Y:S01]  /*5810*/  FMUL.FTZ R27, R21, UR4 ;  /* 0x00000004151b7c20 */ /* 0x000fe20008410000 */
[----:B------:R-:W-:Y:S01]  /*5820*/  FADD.FTZ R32, R35, -R32 ;  /* 0x8000002023207221 */ /* 0x000fe20000010000 */
[----:B------:R-:W-:Y:S01]  /*5830*/  FMUL.FTZ R26, R26, UR4 ;  /* 0x000000041a1a7c20 */ /* 0x000fe20008410000 */
[----:B------:R-:W-:Y:S01]  /*5840*/  ISETP.GE.U32.AND P5, PT, R101, 0x1000000, PT ;  /* 0x010000006500780c */ /* 0x000fe20003fa6070 */
[-C--:B-----5:R-:W-:Y:S01]  /*5850*/  FMUL.FTZ R21, R92, R27.reuse ;  /* 0x0000001b5c157220 */ /* 0x0a0fe20000410000 */
[----:B------:R-:W-:Y:S01]  /*5860*/  @P2 FMUL.FTZ R28, R30, R27 ;  /* 0x0000001b1e1c2220 */ /* 0x000fe20000410000 */
[----:B------:R-:W-:Y:S02]  /*5870*/  @P3 HADD2.F32 R27, -RZ, R178.H0_H0 ;  /* 0x200000b2ff1b3230 */ /* 0x000fe40000004100 */
[-C--:B------:R-:W-:Y:S01]  /*5880*/  FMUL.FTZ R40, R93, R26.reuse ;  /* 0x0000001a5d287220 */ /* 0x080fe20000410000 */
[----:B------:R-:W-:Y:S01]  /*5890*/  FMUL.FTZ R31, R32, UR12 ;  /* 0x0000000c201f7c20 */ /* 0x000fe20008410000 */
[----:B------:R-:W-:Y:S01]  /*58a0*/  @P4 HADD2.F32 R32, -RZ, R113.H0_H0 ;  /* 0x20000071ff204230 */ /* 0x000fe20000004100 */
[----:B------:R-:W-:Y:S01]  /*58b0*/  MOV R30, RZ ;  /* 0x000000ff001e7202 */ /* 0x000fe20000000f00 */
[----:B------:R-:W-:Y:S01]  /*58c0*/  @P3 FMUL.FTZ R29, R27, R26 ;  /* 0x0000001a1b1d3220 */ /* 0x000fe20000410000 */
[----:B------:R-:W-:Y:S01]  /*58d0*/  FMUL.FTZ R26, R44, UR5 ;  /* 0x000000052c1a7c20 */ /* 0x000fe20008410000 */
[----:B------:R-:W-:-:S02]  /*58e0*/  FSEL R21, R21, RZ, P2 ;  /* 0x000000ff15157208 */ /* 0x000fc40001000000 */
[----:B------:R-:W-:Y:S01]  /*58f0*/  FSEL R40, R40, RZ, P3 ;  /* 0x000000ff28287208 */ /* 0x000fe20001800000 */
[----:B------:R-:W-:Y:S01]  /*5900*/  FMUL.FTZ R27, R26, UR4 ;  /* 0x000000041a1b7c20 */ /* 0x000fe20008410000 */
[----:B------:R-:W-:Y:S01]  /*5910*/  FMUL.FTZ R26, R31, UR5 ;  /* 0x000000051f1a7c20 */ /* 0x000fe20008410000 */
[----:B------:R-:W-:Y:S01]  /*5920*/  @P5 HADD2.F32 R33, -RZ, R178.H1_H1 ;  /* 0x300000b2ff215230 */ /* 0x000fe20000004100 */
[----:B------:R-:W-:Y:S01]  /*5930*/  MOV R31, RZ ;  /* 0x000000ff001f7202 */ /* 0x000fe20000000f00 */
[-C--:B------:R-:W-:Y:S01]  /*5940*/  FMUL.FTZ R42, R94, R27.reuse ;  /* 0x0000001b5e2a7220 */ /* 0x080fe20000410000 */
[----:B------:R-:W-:Y:S01]  /*5950*/  FMUL.FTZ R26, R26, UR4 ;  /* 0x000000041a1a7c20 */ /* 0x000fe20008410000 */
[----:B------:R-:W-:-:S03]  /*5960*/  @P4 FMUL.FTZ R30, R32, R27 ;  /* 0x0000001b201e4220 */ /* 0x000fc60000410000 */
[-C--:B------:R-:W-:Y:S01]  /*5970*/  FMUL.FTZ R44, R95, R26.reuse ;  /* 0x0000001a5f2c7220 */ /* 0x080fe20000410000 */
[----:B------:R-:W-:Y:S01]  /*5980*/  @P5 FMUL.FTZ R31, R33, R26 ;  /* 0x0000001a211f5220 */ /* 0x000fe20000410000 */
[----:B------:R-:W-:-:S03]  /*5990*/  FSEL R42, R42, RZ, P4 ;  /* 0x000000ff2a2a7208 */ /* 0x000fc60002000000 */
[----:B------:R-:W-:-:S07]  /*59a0*/  FSEL R44, R44, RZ, P5 ;  /* 0x000000ff2c2c7208 */ /* 0x000fce0002800000 */
.L_x_13779:
[----:B------:R-:W-:Y:S05]  /*59b0*/  BSYNC.RECONVERGENT B0 ;  /* 0x0000000000007941 */ /* 0x000fea0003800200 */
.L_x_13777:
[----:B------:R-:W1:Y:S01]  /*59c0*/  @P0 LDC.64 R26, c[0x0][0x478] ;  /* 0x00011e00ff1a0b82 */ /* 0x000e620000000a00 */
[----:B------:R-:W-:Y:S01]  /*59d0*/  HFMA2 R32, -RZ, RZ, 0, 9.5367431640625e-07 ;  /* 0x00000010ff207431 */ /* 0x000fe200000001ff */
[----:B------:R-:W-:Y:S01]  /*59e0*/  MOV R33, 0x10 ;  /* 0x0000001000217802 */ /* 0x000fe20000000f00 */
[----:B-1----:R-:W-:-:S05]  /*59f0*/  @P0 IMAD.WIDE.U32 R26, R22, 0x10, R26 ;  /* 0x00000010161a0825 */ /* 0x002fca00078e001a */
[----:B------:R1:W-:Y:S02]  /*5a00*/  @P0 STG.E.128 desc[UR16][R26.64], R88 ;  /* 0x000000581a000986 */ /* 0x0003e4000c101d10 */
[----:B-1----:R-:W-:-:S04]  /*5a10*/  IMAD.WIDE.U32 R26, R22, R33, UR28 ;  /* 0x0000001c161a7e25 */ /* 0x002fc8000f8e0021 */
[----:B------:R-:W-:Y:S01]  /*5a20*/  IMAD.WIDE.U32 R32, R23, R32, UR26 ;  /* 0x0000001a17207e25 */ /* 0x000fe2000f8e0020 */
[----:B------:R1:W-:Y:S04]  /*5a30*/  STG.E.128 desc[UR16][R26.64], R28 ;  /* 0x0000001c1a007986 */ /* 0x0003e8000c101d10 */
[----:B-1----:R1:W5:Y:S01]  /*5a40*/  LDG.E.128 R28, desc[UR16][R32.64] ;  /* 0x00000010201c7981 */ /* 0x002362000c1e1d00 */
[--C-:B------:R-:W-:Y:S01]  /*5a50*/  SHF.R.U64 R22, R46, 0x10, R47.reuse ;  /* 0x000000102e167819 */ /* 0x100fe2000000122f */
[----:B------:R-:W-:Y:S01]  /*5a60*/  BSSY.RECONVERGENT B0, `(.L_x_13780) ;  /* 0x0000063000007945 */ /* 0x000fe20003800200 */
[----:B------:R-:W-:-:S04]  /*5a70*/  SHF.R.U32.HI R34, RZ, 0x10, R47 ;  /* 0x00000010ff227819 */ /* 0x000fc8000001162f */
[----:B------:R-:W-:Y:S01]  /*5a80*/  PRMT R27, R34, 0x5410, R22 ;  /* 0x00005410221b7816 */ /* 0x000fe20000000016 */
[----:B------:R-:W-:Y:S06]  /*5a90*/  @!P0 BRA `(.L_x_13781) ;  /* 0x0000000000c48947 */ /* 0x000fec0003800000 */
[----:B-1----:R-:W-:Y:S02]  /*5aa0*/  MOV R33, UR13 ;  /* 0x0000000d00217c02 */ /* 0x002fe40008000f00 */
[----:B------:R-:W-:Y:S02]  /*5ab0*/  MOV R22, UR13 ;  /* 0x0000000d00167c02 */ /* 0x000fe40008000f00 */
[----:B------:R-:W-:Y:S01]  /*5ac0*/  MOV R35, UR13 ;  /* 0x0000000d00237c02 */ /* 0x000fe20008000f00 */
[----:B------:R-:W-:Y:S01]  /*5ad0*/  FFMA.FTZ R114, R114, R33, UR14 ;  /* 0x0000000e72727e23 */ /* 0x000fe20008010021 */
[----:B------:R-:W-:Y:S01]  /*5ae0*/  MOV R26, UR13 ;  /* 0x0000000d001a7c02 */ /* 0x000fe20008000f00 */
[----:B------:R-:W-:Y:S01]  /*5af0*/  FFMA.FTZ R22, R115, R22, UR14 ;  /* 0x0000000e73167e23 */ /* 0x000fe20008010016 */
[----:B------:R-:W-:Y:S01]  /*5b00*/  LOP3.LUT P2, RZ, R119, 0xff, RZ, 0xc0, !PT ;  /* 0x000000ff77ff7812 */ /* 0x000fe2000784c0ff */
[----:B------:R-:W-:Y:S01]  /*5b10*/  FFMA.FTZ R116, R116, R35, UR14 ;  /* 0x0000000e74747e23 */ /* 0x000fe20008010023 */
[----:B------:R-:W-:Y:S01]  /*5b20*/  FADD.FTZ R114, R37, -R114 ;  /* 0x8000007225727221 */ /* 0x000fe20000010000 */
[----:B------:R-:W-:Y:S01]  /*5b30*/  FFMA.FTZ R26, R117, R26, UR14 ;  /* 0x0000000e751a7e23 */ /* 0x000fe2000801001a */
[----:B------:R-:W-:Y:S01]  /*5b40*/  FADD.FTZ R39, R39, -R22 ;  /* 0x8000001627277221 */ /* 0x000fe20000010000 */
[----:B------:R-:W-:Y:S01]  /*5b50*/  FADD.FTZ R116, R41, -R116 ;  /* 0x8000007429747221 */ /* 0x000fe20000010000 */
[----:B------:R-:W-:Y:S01]  /*5b60*/  FMUL.FTZ R88, R114, UR12 ;  /* 0x0000000c72587c20 */ /* 0x000fe20008410000 */
[----:B------:R-:W-:Y:S01]  /*5b70*/  FADD.FTZ R26, R43, -R26 ;  /* 0x8000001a2b1a7221 */ /* 0x000fe20000010000 */
[----:B------:R-:W-:Y:S01]  /*5b80*/  LOP3.LUT P3, RZ, R119, 0xff00, RZ, 0xc0, !PT ;  /* 0x0000ff0077ff7812 */ /* 0x000fe2000786c0ff */
[----:B------:R-:W-:Y:S01]  /*5b90*/  FMUL.FTZ R89, R39, UR12 ;  /* 0x0000000c27597c20 */ /* 0x000fe20008410000 */
[C---:B------:R-:W-:Y:S01]  /*5ba0*/  LOP3.LUT P4, RZ, R119.reuse, 0xff0000, RZ, 0xc0, !PT ;  /* 0x00ff000077ff7812 */ /* 0x040fe2000788c0ff */
[----:B------:R-:W-:Y:S01]  /*5bb0*/  FMUL.FTZ R90, R116, UR12 ;  /* 0x0000000c745a7c20 */ /* 0x000fe20008410000 */
[----:B------:R-:W-:Y:S01]  /*5bc0*/  FMUL.FTZ R91, R26, UR12 ;  /* 0x0000000c1a5b7c20 */ /* 0x000fe20008410000 */
[----:B------:R-:W-:Y:S01]  /*5bd0*/  ISETP.GE.U32.AND P5, PT, R119, 0x1000000, PT ;  /* 0x010000007700780c */ /* 0x000fe20003fa6070 */
        /* <DEDUP_REMOVED lines=8> */
[----:B-----5:R-:W-:Y:S01]  /*5c60*/  FMUL.FTZ R28, R28, R35 ;  /* 0x000000231c1c7220 */ /* 0x020fe20000410000 */
[----:B------:R-:W-:-:S02]  /*5c70*/  @P2 HADD2.F32 R22, -RZ, R46.H0_H0 ;  /* 0x2000002eff162230 */ /* 0x000fc40000004100 */
[----:B------:R-:W-:Y:S01]  /*5c80*/  FMUL.FTZ R37, R29, R26 ;  /* 0x0000001a1d257220 */ /* 0x000fe20000410000 */
[----:B------:R-:W-:Y:S02]  /*5c90*/  @P3 HADD2.F32 R41, -RZ, R27.H1_H1 ;  /* 0x3000001bff293230 */ /* 0x000fe40000004100 */
[----:B------:R-:W-:Y:S01]  /*5ca0*/  FMUL.FTZ R30, R30, R39 ;  /* 0x000000271e1e7220 */ /* 0x000fe20000410000 */
[----:B------:R-:W-:Y:S02]  /*5cb0*/  @P4 HADD2.F32 R92, -RZ, R47.H0_H0 ;  /* 0x2000002fff5c4230 */ /* 0x000fe40000004100 */
[----:B------:R-:W-:Y:S01]  /*5cc0*/  FMUL.FTZ R43, R31, R94 ;  /* 0x0000005e1f2b7220 */ /* 0x000fe20000410000 */
[----:B------:R-:W-:Y:S02]  /*5cd0*/  CS2R R32, SRZ ;  /* 0x0000000000207805 */ /* 0x000fe4000001ff00 */
[----:B------:R-:W-:Y:S01]  /*5ce0*/  FSEL R29, R28, RZ, P2 ;  /* 0x000000ff1c1d7208 */ /* 0x000fe20001000000 */
[----:B------:R-:W-:Y:S01]  /*5cf0*/  @P2 FMUL.FTZ R32, R35, R22 ;  /* 0x0000001623202220 */ /* 0x000fe20000410000 */
[----:B------:R-:W-:Y:S01]  /*5d00*/  MOV R34, RZ ;  /* 0x000000ff00227202 */ /* 0x000fe20000000f00 */
[----:B------:R-:W-:Y:S01]  /*5d10*/  @P3 FMUL.FTZ R33, R26, R41 ;  /* 0x000000291a213220 */ /* 0x000fe20000410000 */
[----:B------:R-:W-:Y:S01]  /*5d20*/  FSEL R28, R37, RZ, P3 ;  /* 0x000000ff251c7208 */ /* 0x000fe20001800000 */
[----:B------:R-:W-:Y:S01]  /*5d30*/  @P4 FMUL.FTZ R34, R39, R92 ;  /* 0x0000005c27224220 */ /* 0x000fe20000410000 */
[----:B------:R-:W-:-:S02]  /*5d40*/  MOV R35, RZ ;  /* 0x000000ff00237202 */ /* 0x000fc40000000f00 */
[----:B------:R-:W-:Y:S02]  /*5d50*/  FSEL R31, R30, RZ, P4 ;  /* 0x000000ff1e1f7208 */ /* 0x000fe40002000000 */
[----:B------:R-:W-:Y:S01]  /*5d60*/  FSEL R37, R43, RZ, P5 ;  /* 0x000000ff2b257208 */ /* 0x000fe20002800000 */
[----:B------:R-:W-:Y:S06]  /*5d70*/  @!P5 BRA `(.L_x_13782) ;  /* 0x0000000000c4d947 */ /* 0x000fec0003800000 */
[----:B------:R-:W-:-:S05]  /*5d80*/  HADD2.F32 R27, -RZ, R27.H0_H0 ;  /* 0x2000001bff1b7230 */ /* 0x000fca0000004100 */
[----:B------:R-:W-:Y:S01]  /*5d90*/  FMUL.FTZ R35, R94, R27 ;  /* 0x0000001b5e237220 */ /* 0x000fe20000410000 */
[----:B------:R-:W-:Y:S06]  /*5da0*/  BRA `(.L_x_13782) ;  /* 0x0000000000b87947 */ /* 0x000fec0003800000 */
.L_x_13781:
        /* <DEDUP_REMOVED lines=12> */
[----:B------:R-:W-:Y:S01]  /*5e70*/  LOP3.LUT P4, RZ, R119, 0xff0000, RZ, 0xc0, !PT ;  /* 0x00ff000077ff7812 */ /* 0x000fe2000788c0ff */
[----:B------:R-:W-:Y:S01]  /*5e80*/  FADD.FTZ R92, R43, -R26 ;  /* 0x8000001a2b5c7221 */ /* 0x000fe20000010000 */
[C---:B------:R-:W-:Y:S01]  /*5e90*/  ISETP.GE.U32.AND P5, PT, R119.reuse, 0x1000000, PT ;  /* 0x010000007700780c */ /* 0x040fe20003fa6070 */
[----:B------:R-:W-:Y:S01]  /*5ea0*/  FMUL.FTZ R39, R114, UR12 ;  /* 0x0000000c72277c20 */ /* 0x000fe20008410000 */
[----:B------:R-:W-:Y:S01]  /*5eb0*/  LOP3.LUT P2, RZ, R119, 0xff, RZ, 0xc0, !PT ;  /* 0x000000ff77ff7812 */ /* 0x000fe2000784c0ff */
        /* <DEDUP_REMOVED lines=11> */
[----:B------:R-:W-:-:S02]  /*5f70*/  @P3 HADD2.F32 R22, -RZ, R27.H1_H1 ;  /* 0x3000001bff163230 */ /* 0x000fc40000004100 */
[----:B-----5:R-:W-:Y:S01]  /*5f80*/  FMUL.FTZ R28, R28, R45 ;  /* 0x0000002d1c1c7220 */ /* 0x020fe20000410000 */
[----:B------:R-:W-:Y:S02]  /*5f90*/  @P5 HADD2.F32 R26, -RZ, R27.H0_H0 ;  /* 0x2000001bff1a5230 */ /* 0x000fe40000004100 */
[----:B------:R-:W-:Y:S01]  /*5fa0*/  FMUL.FTZ R39, R29, R92 ;  /* 0x0000005c1d277220 */ /* 0x000fe20000410000 */
[----:B------:R-:W-:Y:S02]  /*5fb0*/  @P4 HADD2.F32 R37, -RZ, R47.H0_H0 ;  /* 0x2000002fff254230 */ /* 0x000fe40000004100 */
[----:B------:R-:W-:Y:S01]  /*5fc0*/  FMUL.FTZ R30, R30, R43 ;  /* 0x0000002b1e1e7220 */ /* 0x000fe20000410000 */
[----:B------:R-:W-:Y:S02]  /*5fd0*/  @P2 HADD2.F32 R27, -RZ, R46.H0_H0 ;  /* 0x2000002eff1b2230 */ /* 0x000fe40000004100 */
[----:B------:R-:W-:Y:S01]  /*5fe0*/  FMUL.FTZ R41, R31, R93 ;  /* 0x0000005d1f297220 */ /* 0x000fe20000410000 */
[----:B------:R-:W-:-:S02]  /*5ff0*/  CS2R R34, SRZ ;  /* 0x0000000000227805 */ /* 0x000fc4000001ff00 */
[----:B------:R-:W-:Y:S01]  /*6000*/  CS2R R32, SRZ ;  /* 0x0000000000207805 */ /* 0x000fe2000001ff00 */
[----:B------:R-:W-:Y:S01]  /*6010*/  @P4 FMUL.FTZ R34, R37, R43 ;  /* 0x0000002b25224220 */ /* 0x000fe20000410000 */
[----:B------:R-:W-:Y:S01]  /*6020*/  FSEL R29, R28, RZ, P2 ;  /* 0x000000ff1c1d7208 */ /* 0x000fe20001000000 */
[----:B------:R-:W-:Y:S01]  /*6030*/  @P2 FMUL.FTZ R32, R27, R45 ;  /* 0x0000002d1b202220 */ /* 0x000fe20000410000 */
[----:B------:R-:W-:Y:S01]  /*6040*/  @P3 FMUL.FTZ R33, R22, R92 ;  /* 0x0000005c16213220 */ /* 0x000fe20000410000 */
[----:B------:R-:W-:Y:S01]  /*6050*/  @P5 FMUL.FTZ R35, R26, R93 ;  /* 0x0000005d1a235220 */ /* 0x000fe20000410000 */
[----:B------:R-:W-:Y:S02]  /*6060*/  FSEL R28, R39, RZ, P3 ;  /* 0x000000ff271c7208 */ /* 0x000fe40001800000 */
[----:B------:R-:W-:Y:S02]  /*6070*/  FSEL R31, R30, RZ, P4 ;  /* 0x000000ff1e1f7208 */ /* 0x000fe40002000000 */
[----:B------:R-:W-:-:S07]  /*6080*/  FSEL R37, R41, RZ, P5 ;  /* 0x000000ff29257208 */ /* 0x000fce0002800000 */
.L_x_13782:
[----:B------:R-:W-:Y:S05]  /*6090*/  BSYNC.RECONVERGENT B0 ;  /* 0x0000000000007941 */ /* 0x000fea0003800200 */
.L_x_13780:
[----:B------:R-:W1:Y:S01]  /*60a0*/  @P0 LDC.64 R26, c[0x0][0x478] ;  /* 0x00011e00ff1a0b82 */ /* 0x000e620000000a00 */
[----:B------:R-:W-:Y:S01]  /*60b0*/  MOV R22, 0x10 ;  /* 0x0000001000167802 */ /* 0x000fe20000000f00 */
[----:B-1----:R-:W-:-:S04]  /*60c0*/  @P0 IMAD.WIDE.U32 R26, R23, 0x10, R26 ;  /* 0x00000010171a0825 */ /* 0x002fc800078e001a */
[----:B------:R-:W-:Y:S01]  /*60d0*/  IMAD.WIDE.U32 R22, R23, R22, UR28 ;  /* 0x0000001c17167e25 */ /* 0x000fe2000f8e0016 */
[----:B------:R1:W-:Y:S04]  /*60e0*/  @P0 STG.E.128 desc[UR16][R26.64], R88 ;  /* 0x000000581a000986 */ /* 0x0003e8000c101d10 */
[----:B------:R1:W-:Y:S01]  /*60f0*/  STG.E.128 desc[UR16][R22.64], R32 ;  /* 0x0000002016007986 */ /* 0x0003e2000c101d10 */
[----:B------:R-:W-:Y:S05]  /*6100*/  BRA `(.L_x_13783) ;  /* 0x00000034009c7947 */ /* 0x000fea0003800000 */
.L_x_13758:
[----:B------:R-:W-:-:S05]  /*6110*/  HFMA2 R92, -RZ, RZ, 0, 9.5367431640625e-07 ;  /* 0x00000010ff5c7431 */ /* 0x000fca00000001ff */
[----:B------:R-:W-:-:S06]  /*6120*/  IMAD.WIDE.U32 R92, R148, R92, UR26 ;  /* 0x0000001a945c7e25 */ /* 0x000fcc000f8e005c */
[----:B------:R-:W5:Y:S01]  /*6130*/  LDG.E.128 R92, desc[UR16][R92.64] ;  /* 0x000000105c5c7981 */ /* 0x000f62000c1e1d00 */
[----:B------:R-:W-:Y:S01]  /*6140*/  UISETP.NE.U32.AND UP1, UPT, UR24, URZ, UPT ;  /* 0x000000ff1800728c */ /* 0x000fe2000bf25070 */
[----:B------:R-:W-:Y:S03]  /*6150*/  BSSY.RECONVERGENT B0, `(.L_x_13784) ;  /* 0x0000065000007945 */ /* 0x000fe60003800200 */
[----:B------:R-:W-:-:S09]  /*6160*/  UISETP.NE.AND.EX UP1, UPT, UR25, URZ, UPT, UP1 ;  /* 0x000000ff1900728c */ /* 0x000fd2000bf25310 */
[----:B------:R-:W-:Y:S05]  /*6170*/  BRA.U UP1, `(.L_x_13785) ;  /* 0x0000000101cc7547 */ /* 0x000fea000b800000 */
        /* <DEDUP_REMOVED lines=8> */
[----:B------:R-:W-:Y:S02]  /*6200*/  FFMA.FTZ R96, R96, UR12, R56 ;  /* 0x0000000c60607c23 */ /* 0x000fe40008010038 */
[----:B------:R-:W-:Y:S02]  /*6210*/  @P0 HADD2.F32 R98, -RZ, R48.H0_H0 ;  /* 0x20000030ff620230 */ /* 0x000fe40000004100 */
[----:B------:R-:W-:Y:S02]  /*6220*/  FMUL.FTZ R96, R96, UR5 ;  /* 0x0000000560607c20 */ /* 0x000fe40008410000 */
[----:B------:R-:W-:Y:S02]  /*6230*/  @P3 HADD2.F32 R99, -RZ, R49.H0_H0 ;  /* 0x20000031ff633230 */ /* 0x000fe40000004100 */
[----:B------:R-:W-:Y:S01]  /*6240*/  FMUL.FTZ R97, R96, UR4 ;  /* 0x0000000460617c20 */ /* 0x000fe20008410000 */
[----:B------:R-:W-:-:S03]  /*6250*/  MOV R96, RZ ;  /* 0x000000ff00607202 */ /* 0x000fc60000000f00 */
[-C--:B------:R-:W-:Y:S01]  /*6260*/  FMUL.FTZ R0, R92, R97.reuse ;  /* 0x000000615c007220 */ /* 0x080fe20000410000 */
[----:B------:R-:W-:Y:S01]  /*6270*/  MOV R92, UR13 ;  /* 0x0000000d005c7c02 */ /* 0x000fe20008000f00 */
[----:B------:R-:W-:Y:S01]  /*6280*/  @P0 FMUL.FTZ R96, R98, R97 ;  /* 0x0000006162600220 */ /* 0x000fe20000410000 */
[----:B------:R-:W-:Y:S01]  /*6290*/  @P2 HADD2.F32 R98, -RZ, R184.H0_H0 ;  /* 0x200000b8ff622230 */ /* 0x000fe20000004100 */
[----:B------:R-:W-:Y:S02]  /*62a0*/  MOV R97, RZ ;  /* 0x000000ff00617202 */ /* 0x000fe40000000f00 */
[----:B------:R-:W-:Y:S01]  /*62b0*/  FFMA.FTZ R92, R162, R92, UR14 ;  /* 0x0000000ea25c7e23 */ /* 0x000fe2000801005c */
[----:B------:R-:W-:-:S03]  /*62c0*/  FSEL R0, R0, RZ, P0 ;  /* 0x000000ff00007208 */ /* 0x000fc60000000000 */
[----:B------:R-:W-:-:S04]  /*62d0*/  FADD.FTZ R92, R165, -R92 ;  /* 0x8000005ca55c7221 */ /* 0x000fc80000010000 */
[----:B------:R-:W-:-:S04]  /*62e0*/  FFMA.FTZ R92, R92, UR12, R57 ;  /* 0x0000000c5c5c7c23 */ /* 0x000fc80008010039 */
[----:B------:R-:W-:-:S04]  /*62f0*/  FMUL.FTZ R92, R92, UR5 ;  /* 0x000000055c5c7c20 */ /* 0x000fc80008410000 */
[----:B------:R-:W-:-:S04]  /*6300*/  FMUL.FTZ R92, R92, UR4 ;  /* 0x000000045c5c7c20 */ /* 0x000fc80008410000 */
[-C--:B------:R-:W-:Y:S01]  /*6310*/  FMUL.FTZ R93, R93, R92.reuse ;  /* 0x0000005c5d5d7220 */ /* 0x080fe20000410000 */
[----:B------:R-:W-:Y:S01]  /*6320*/  @P2 FMUL.FTZ R97, R98, R92 ;  /* 0x0000005c62612220 */ /* 0x000fe20000410000 */
[----:B------:R-:W-:Y:S02]  /*6330*/  MOV R92, UR13 ;  /* 0x0000000d005c7c02 */ /* 0x000fe40008000f00 */
[----:B------:R-:W-:Y:S02]  /*6340*/  MOV R98, RZ ;  /* 0x000000ff00627202 */ /* 0x000fe40000000f00 */
[----:B------:R-:W-:Y:S01]  /*6350*/  FSEL R102, R93, RZ, P2 ;  /* 0x000000ff5d667208 */ /* 0x000fe20001000000 */
[----:B------:R-:W-:-:S04]  /*6360*/  FFMA.FTZ R92, R159, R92, UR14 ;  /* 0x0000000e9f5c7e23 */ /* 0x000fc8000801005c */
        /* <DEDUP_REMOVED lines=20> */
.L_x_13785:
        /* <DEDUP_REMOVED lines=10> */
[----:B------:R-:W-:Y:S01]  /*6550*/  FFMA.FTZ R88, R88, UR12, R56 ;  /* 0x0000000c58587c23 */ /* 0x000fe20008010038 */
[----:B------:R-:W-:-:S03]  /*6560*/  @P0 HADD2.F32 R90, -RZ, R48.H0_H0 ;  /* 0x20000030ff5a0230 */ /* 0x000fc60000004100 */
[----:B------:R-:W-:Y:S01]  /*6570*/  FMUL.FTZ R89, R88, UR5 ;  /* 0x0000000558597c20 */ /* 0x000fe20008410000 */
[----:B------:R-:W-:-:S03]  /*6580*/  @P2 HADD2.F32 R91, -RZ, R184.H0_H0 ;  /* 0x200000b8ff5b2230 */ /* 0x000fc60000004100 */
[----:B------:R-:W-:Y:S01]  /*6590*/  FMUL.FTZ R89, R89, UR4 ;  /* 0x0000000459597c20 */ /* 0x000fe20008410000 */
[----:B------:R-:W-:-:S03]  /*65a0*/  @P4 HADD2.F32 R102, -RZ, R184.H1_H1 ;  /* 0x300000b8ff664230 */ /* 0x000fc60000004100 */
[-C--:B------:R-:W-:Y:S01]  /*65b0*/  FMUL.FTZ R0, R92, R89.reuse ;  /* 0x000000595c007220 */ /* 0x080fe20000410000 */
[----:B------:R-:W-:Y:S01]  /*65c0*/  @P0 FMUL.FTZ R96, R90, R89 ;  /* 0x000000595a600220 */ /* 0x000fe20000410000 */
[----:B------:R-:W-:Y:S01]  /*65d0*/  MOV R89, UR13 ;  /* 0x0000000d00597c02 */ /* 0x000fe20008000f00 */
[----:B------:R-:W-:Y:S02]  /*65e0*/  @P3 HADD2.F32 R92, -RZ, R49.H0_H0 ;  /* 0x20000031ff5c3230 */ /* 0x000fe40000004100 */
[----:B------:R-:W-:Y:S02]  /*65f0*/  FSEL R0, R0, RZ, P0 ;  /* 0x000000ff00007208 */ /* 0x000fe40000000000 */
[----:B------:R-:W-:-:S04]  /*6600*/  FFMA.FTZ R89, R162, R89, UR14 ;  /* 0x0000000ea2597e23 */ /* 0x000fc80008010059 */
[----:B------:R-:W-:-:S04]  /*6610*/  FADD.FTZ R89, R165, -R89 ;  /* 0x80000059a5597221 */ /* 0x000fc80000010000 */
[----:B------:R-:W-:-:S04]  /*6620*/  FFMA.FTZ R89, R89, UR12, R57 ;  /* 0x0000000c59597c23 */ /* 0x000fc80008010039 */
[----:B------:R-:W-:-:S04]  /*6630*/  FMUL.FTZ R90, R89, UR5 ;  /* 0x00000005595a7c20 */ /* 0x000fc80008410000 */
[----:B------:R-:W-:-:S04]  /*6640*/  FMUL.FTZ R90, R90, UR4 ;  /* 0x000000045a5a7c20 */ /* 0x000fc80008410000 */
[-C--:B------:R-:W-:Y:S01]  /*6650*/  FMUL.FTZ R93, R93, R90.reuse ;  /* 0x0000005a5d5d7220 */ /* 0x080fe20000410000 */
[----:B------:R-:W-:Y:S01]  /*6660*/  @P2 FMUL.FTZ R97, R91, R90 ;  /* 0x0000005a5b612220 */ /* 0x000fe20000410000 */
[----:B------:R-:W-:-:S05]  /*6670*/  MOV R90, UR13 ;  /* 0x0000000d005a7c02 */ /* 0x000fca0008000f00 */
[----:B------:R-:W-:-:S04]  /*6680*/  FFMA.FTZ R90, R159, R90, UR14 ;  /* 0x0000000e9f5a7e23 */ /* 0x000fc8000801005a */
[----:B------:R-:W-:-:S04]  /*6690*/  FADD.FTZ R90, R164, -R90 ;  /* 0x8000005aa45a7221 */ /* 0x000fc80000010000 */
[----:B------:R-:W-:-:S04]  /*66a0*/  FFMA.FTZ R90, R90, UR12, R58 ;  /* 0x0000000c5a5a7c23 */ /* 0x000fc8000801003a */
[----:B------:R-:W-:-:S04]  /*66b0*/  FMUL.FTZ R91, R90, UR5 ;  /* 0x000000055a5b7c20 */ /* 0x000fc80008410000 */
[----:B------:R-:W-:-:S04]  /*66c0*/  FMUL.FTZ R91, R91, UR4 ;  /* 0x000000045b5b7c20 */ /* 0x000fc80008410000 */
[-C--:B------:R-:W-:Y:S01]  /*66d0*/  FMUL.FTZ R94, R94, R91.reuse ;  /* 0x0000005b5e5e7220 */ /* 0x080fe20000410000 */
[----:B------:R-:W-:Y:S01]  /*66e0*/  @P3 FMUL.FTZ R98, R92, R91 ;  /* 0x0000005b5c623220 */ /* 0x000fe20000410000 */
[----:B------:R-:W-:-:S03]  /*66f0*/  MOV R91, UR13 ;  /* 0x0000000d005b7c02 */ /* 0x000fc60008000f00 */
        /* <DEDUP_REMOVED lines=8> */
[----:B------:R-:W-:-:S03]  /*6780*/  FSEL R102, R93, RZ, P2 ;  /* 0x000000ff5d667208 */ /* 0x000fc60001000000 */
[----:B------:R-:W-:-:S07]  /*6790*/  FSEL R104, R95, RZ, P4 ;  /* 0x000000ff5f687208 */ /* 0x000fce0002000000 */
.L_x_13786:
[----:B------:R-:W-:Y:S05]  /*67a0*/  BSYNC.RECONVERGENT B0 ;  /* 0x0000000000007941 */ /* 0x000fea0003800200 */
.L_x_13784:
[----:B------:R-:W-:Y:S02]  /*67b0*/  ISETP.NE.U32.AND P0, PT, RZ, UR24, PT ;  /* 0x00000018ff007c0c */ /* 0x000fe4000bf05070 */
[----:B------:R-:W-:Y:S02]  /*67c0*/  MOV R149, 0x10 ;  /* 0x0000001000957802 */ /* 0x000fe40000000f00 */
[----:B------:R-:W-:-:S13]  /*67d0*/  ISETP.NE.AND.EX P0, PT, RZ, UR25, PT, P0 ;  /* 0x00000019ff007c0c */ /* 0x000fda000bf05300 */
[----:B------:R-:W1:Y:S02]  /*67e0*/  @P0 LDC.64 R92, c[0x0][0x478] ;  /* 0x00011e00ff5c0b82 */ /* 0x000e640000000a00 */
        /* <DEDUP_REMOVED lines=18> */
[----:B------:R-:W-:Y:S02]  /*6910*/  FFMA.FTZ R88, R88, UR12, R60 ;  /* 0x0000000c58587c23 */ /* 0x000fe4000801003c */
[----:B------:R-:W-:Y:S02]  /*6920*/  @P2 HADD2.F32 R90, -RZ, R50.H0_H0 ;  /* 0x20000032ff5a2230 */ /* 0x000fe40000004100 */
[----:B------:R-:W-:Y:S01]  /*6930*/  FMUL.FTZ R89, R88, UR5 ;  /* 0x0000000558597c20 */ /* 0x000fe20008410000 */
[----:B------:R-:W-:Y:S02]  /*6940*/  @P3 HADD2.F32 R91, -RZ, R183.H0_H0 ;  /* 0x200000b7ff5b3230 */ /* 0x000fe40000004100 */
[----:B------:R-:W-:Y:S02]  /*6950*/  @P4 HADD2.F32 R99, -RZ, R51.H0_H0 ;  /* 0x20000033ff634230 */ /* 0x000fe40000004100 */
[----:B------:R-:W-:-:S04]  /*6960*/  FMUL.FTZ R89, R89, UR4 ;  /* 0x0000000459597c20 */ /* 0x000fc80008410000 */
[-C--:B-----5:R-:W-:Y:S01]  /*6970*/  FMUL.FTZ R92, R92, R89.reuse ;  /* 0x000000595c5c7220 */ /* 0x0a0fe20000410000 */
        /* <DEDUP_REMOVED lines=33> */
.L_x_13788:
[----:B------:R-:W-:Y:S02]  /*6b90*/  MOV R96, UR13 ;  /* 0x0000000d00607c02 */ /* 0x000fe40008000f00 */
[C---:B------:R-:W-:Y:S02]  /*6ba0*/  LOP3.LUT P2, RZ, R175.reuse, 0xff, RZ, 0xc0, !PT ;  /* 0x000000ffafff7812 */ /* 0x040fe4000784c0ff */
[C---:B------:R-:W-:Y:S01]  /*6bb0*/  LOP3.LUT P3, RZ, R175.reuse, 0xff00, RZ, 0xc0, !PT ;  /* 0x0000ff00afff7812 */ /* 0x040fe2000786c0ff */
[----:B------:R-:W-:Y:S01]  /*6bc0*/  FFMA.FTZ R96, R154, R96, UR14 ;  /* 0x0000000e9a607e23 */ /* 0x000fe20008010060 */
[C---:B------:R-:W-:Y:S02]  /*6bd0*/  LOP3.LUT P4, RZ, R175.reuse, 0xff0000, RZ, 0xc0, !PT ;  /* 0x00ff0000afff7812 */ /* 0x040fe4000788c0ff */
[----:B------:R-:W-:Y:S01]  /*6be0*/  ISETP.GE.U32.AND P5, PT, R175, 0x1000000, PT ;  /* 0x01000000af00780c */ /* 0x000fe20003fa6070 */
[----:B------:R-:W-:-:S04]  /*6bf0*/  FADD.FTZ R96, R157, -R96 ;  /* 0x800000609d607221 */ /* 0x000fc80000010000 */
[----:B------:R-:W-:Y:S02]  /*6c00*/  FFMA.FTZ R96, R96, UR12, R60 ;  /* 0x0000000c60607c23 */ /* 0x000fe4000801003c */
        /* <DEDUP_REMOVED lines=12> */
[----:B------:R-:W-:-:S04]  /*6cd0*/  FFMA.FTZ R97, R97, UR12, R61 ;  /* 0x0000000c61617c23 */ /* 0x000fc8000801003d */
        /* <DEDUP_REMOVED lines=27> */
.L_x_13789:
[----:B------:R-:W-:Y:S05]  /*6e90*/  BSYNC.RECONVERGENT B0 ;  /* 0x0000000000007941 */ /* 0x000fea0003800200 */
.L_x_13787:
        /* <DEDUP_REMOVED lines=49> */
[----:B------:R-:W-:Y:S01]  /*71b0*/  FADD.FTZ R91, R140, -R91 ;  /* 0x8000005b8c5b7221 */ /* 0x000fe20000010000 */
[----:B------:R-:W-:-:S03]  /*71c0*/  FSEL R140, R92, RZ, P2 ;  /* 0x000000ff5c8c7208 */ /* 0x000fc60001000000 */
        /* <DEDUP_REMOVED lines=9> */
.L_x_13791:
[----:B------:R-:W-:Y:S02]  /*7260*/  MOV R96, UR13 ;  /* 0x0000000d00607c02 */ /* 0x000fe40008000f00 */
[C---:B------:R-:W-:Y:S02]  /*7270*/  LOP3.LUT P2, RZ, R167.reuse, 0xff, RZ, 0xc0, !PT ;  /* 0x000000ffa7ff7812 */ /* 0x040fe4000784c0ff */
[----:B------:R-:W-:Y:S01]  /*7280*/  LOP3.LUT P3, RZ, R167, 0xff00, RZ, 0xc0, !PT ;  /* 0x0000ff00a7ff7812 */ /* 0x000fe2000786c0ff */
[----:B------:R-:W-:Y:S01]  /*7290*/  FFMA.FTZ R96, R145, R96, UR14 ;  /* 0x0000000e91607e23 */ /* 0x000fe20008010060 */
[C---:B------:R-:W-:Y:S02]  /*72a0*/  LOP3.LUT P4, RZ, R167.reuse, 0xff0000, RZ, 0xc0, !PT ;  /* 0x00ff0000a7ff7812 */ /* 0x040fe4000788c0ff */
[----:B------:R-:W-:Y:S01]  /*72b0*/  ISETP.GE.U32.AND P5, PT, R167, 0x1000000, PT ;  /* 0x01000000a700780c */ /* 0x000fe20003fa6070 */
[----:B------:R-:W-:-:S04]  /*72c0*/  FADD.FTZ R96, R146, -R96 ;  /* 0x8000006092607221 */ /* 0x000fc80000010000 */
[----:B------:R-:W-:Y:S02]  /*72d0*/  FFMA.FTZ R96, R96, UR12, R64 ;  /* 0x0000000c60607c23 */ /* 0x000fe40008010040 */
        /* <DEDUP_REMOVED lines=20> */
[----:B------:R-:W-:-:S04]  /*7420*/  FFMA.FTZ R98, R98, UR12, R66 ;  /* 0x0000000c62627c23 */ /* 0x000fc80008010042 */
        /* <DEDUP_REMOVED lines=11> */
[----:B------:R-:W-:-:S04]  /*74e0*/  FFMA.FTZ R99, R99, UR12, R67 ;  /* 0x0000000c63637c23 */ /* 0x000fc80008010043 */
[----:B------:R-:W-:-:S04]  /*74f0*/  FMUL.FTZ R99, R99, UR5 ;  /* 0x0000000563637c20 */ /* 0x000fc80008410000 */
[----:B------:R-:W-:Y:S01]  /*7500*/  FMUL.FTZ R139, R99, UR4 ;  /* 0x00000004638b7c20 */ /* 0x000fe20008410000 */
[----:B------:R-:W-:-:S03]  /*7510*/  MOV R99, RZ ;  /* 0x000000ff00637202 */ /* 0x000fc60000000f00 */
[-C--:B------:R-:W-:Y:S01]  /*7520*/  FMUL.FTZ R95, R95, R139.reuse ;  /* 0x0000008b5f5f7220 */ /* 0x080fe20000410000 */
[----:B------:R-:W-:Y:S01]  /*7530*/  @P5 FMUL.FTZ R99, R140, R139 ;  /* 0x0000008b8c635220 */ /* 0x000fe20000410000 */
[----:B------:R-:W-:-:S03]  /*7540*/  FSEL R140, R92, RZ, P2 ;  /* 0x000000ff5c8c7208 */ /* 0x000fc60001000000 */
[----:B------:R-:W-:-:S07]  /*7550*/  FSEL R143, R95, RZ, P5 ;  /* 0x000000ff5f8f7208 */ /* 0x000fce0002800000 */
.L_x_13792:
[----:B------:R-:W-:Y:S05]  /*7560*/  BSYNC.RECONVERGENT B0 ;  /* 0x0000000000007941 */ /* 0x000fea0003800200 */
.L_x_13790:
        /* <DEDUP_REMOVED lines=60> */
.L_x_13794:
        /* <DEDUP_REMOVED lines=48> */
.L_x_13795:
[----:B------:R-:W-:Y:S05]  /*7c30*/  BSYNC.RECONVERGENT B0 ;  /* 0x0000000000007941 */ /* 0x000fea0003800200 */
.L_x_13793:
        /* <DEDUP_REMOVED lines=23> */
[C---:B------:R-:W-:Y:S02]  /*7db0*/  LOP3.LUT P4, RZ, R129.reuse, 0xff0000, RZ, 0xc0, !PT ;  /* 0x00ff000081ff7812 */ /* 0x040fe4000788c0ff */
[----:B------:R-:W-:Y:S01]  /*7dc0*/  ISETP.GE.U32.AND P5, PT, R129, 0x1000000, PT ;  /* 0x010000008100780c */ /* 0x000fe20003fa6070 */
[----:B------:R-:W-:Y:S01]  /*7dd0*/  FFMA.FTZ R127, R127, R88, UR14 ;  /* 0x0000000e7f7f7e23 */ /* 0x000fe20008010058 */
[----:B------:R-:W-:Y:S01]  /*7de0*/  FFMA.FTZ R88, R121, UR12, R72 ;  /* 0x0000000c79587c23 */ /* 0x000fe20008010048 */
[----:B------:R-:W-:Y:S01]  /*7df0*/  @P2 HADD2.F32 R90, -RZ, R108.H0_H0 ;  /* 0x2000006cff5a2230 */ /* 0x000fe20000004100 */
[----:B------:R-:W-:Y:S01]  /*7e00*/  MOV R98, RZ ;  /* 0x000000ff00627202 */ /* 0x000fe20000000f00 */
[----:B------:R-:W-:Y:S01]  /*7e10*/  FADD.FTZ R126, R126, -R127 ;  /* 0x8000007f7e7e7221 */ /* 0x000fe20000010000 */
[----:B------:R-:W-:-:S04]  /*7e20*/  FMUL.FTZ R89, R88, UR5 ;  /* 0x0000000558597c20 */ /* 0x000fc80008410000 */
[----:B------:R-:W-:Y:S01]  /*7e30*/  FMUL.FTZ R91, R89, UR4 ;  /* 0x00000004595b7c20 */ /* 0x000fe20008410000 */
[----:B------:R-:W-:Y:S01]  /*7e40*/  FFMA.FTZ R89, R122, UR12, R73 ;  /* 0x0000000c7a597c23 */ /* 0x000fe20008010049 */
[----:B------:R-:W-:Y:S02]  /*7e50*/  @P4 HADD2.F32 R122, -RZ, R109.H0_H0 ;  /* 0x2000006dff7a4230 */ /* 0x000fe40000004100 */
[-C--:B------:R-:W-:Y:S01]  /*7e60*/  @P2 FMUL.FTZ R96, R90, R91.reuse ;  /* 0x0000005b5a602220 */ /* 0x080fe20000410000 */
[----:B------:R-:W-:Y:S01]  /*7e70*/  FMUL.FTZ R90, R89, UR5 ;  /* 0x00000005595a7c20 */ /* 0x000fe20008410000 */
[----:B-----5:R-:W-:Y:S01]  /*7e80*/  FMUL.FTZ R120, R92, R91 ;  /* 0x0000005b5c787220 */ /* 0x020fe20000410000 */
[----:B------:R-:W-:Y:S02]  /*7e90*/  @P3 HADD2.F32 R91, -RZ, R180.H0_H0 ;  /* 0x200000b4ff5b3230 */ /* 0x000fe40000004100 */
[----:B------:R-:W-:Y:S01]  /*7ea0*/  FMUL.FTZ R92, R90, UR4 ;  /* 0x000000045a5c7c20 */ /* 0x000fe20008410000 */
[----:B------:R-:W-:Y:S01]  /*7eb0*/  FFMA.FTZ R90, R125, UR12, R74 ;  /* 0x0000000c7d5a7c23 */ /* 0x000fe2000801004a */
[----:B------:R-:W-:-:S02]  /*7ec0*/  FSEL R120, R120, RZ, P2 ;  /* 0x000000ff78787208 */ /* 0x000fc40001000000 */
[-C--:B------:R-:W-:Y:S01]  /*7ed0*/  @P3 FMUL.FTZ R97, R91, R92.reuse ;  /* 0x0000005c5b613220 */ /* 0x080fe20000410000 */
[----:B------:R-:W-:Y:S01]  /*7ee0*/  FFMA.FTZ R91, R126, UR12, R75 ;  /* 0x0000000c7e5b7c23 */ /* 0x000fe2000801004b */
[----:B------:R-:W-:Y:S01]  /*7ef0*/  FMUL.FTZ R93, R93, R92 ;  /* 0x0000005c5d5d7220 */ /* 0x000fe20000410000 */
[----:B------:R-:W-:Y:S02]  /*7f00*/  FMUL.FTZ R99, R90, UR5 ;  /* 0x000000055a637c20 */ /* 0x000fe40008410000 */
[----:B------:R-:W-:Y:S02]  /*7f10*/  FMUL.FTZ R92, R91, UR5 ;  /* 0x000000055b5c7c20 */ /* 0x000fe40008410000 */
[----:B------:R-:W-:Y:S01]  /*7f20*/  FMUL.FTZ R99, R99, UR4 ;  /* 0x0000000463637c20 */ /* 0x000fe20008410000 */
[----:B------:R-:W-:Y:S01]  /*7f30*/  FSEL R121, R93, RZ, P3 ;  /* 0x000000ff5d797208 */ /* 0x000fe20001800000 */
[----:B------:R-:W-:Y:S02]  /*7f40*/  FMUL.FTZ R92, R92, UR4 ;  /* 0x000000045c5c7c20 */ /* 0x000fe40008410000 */
[-C--:B------:R-:W-:Y:S01]  /*7f50*/  FMUL.FTZ R94, R94, R99.reuse ;  /* 0x000000635e5e7220 */ /* 0x080fe20000410000 */
[----:B------:R-:W-:Y:S01]  /*7f60*/  @P4 FMUL.FTZ R98, R122, R99 ;  /* 0x000000637a624220 */ /* 0x000fe20000410000 */
[----:B------:R-:W-:Y:S01]  /*7f70*/  FMUL.FTZ R95, R95, R92 ;  /* 0x0000005c5f5f7220 */ /* 0x000fe20000410000 */
[----:B------:R-:W-:-:S02]  /*7f80*/  MOV R99, RZ ;  /* 0x000000ff00637202 */ /* 0x000fc40000000f00 */
[----:B------:R-:W-:Y:S02]  /*7f90*/  FSEL R122, R94, RZ, P4 ;  /* 0x000000ff5e7a7208 */ /* 0x000fe40002000000 */
[----:B------:R-:W-:Y:S01]  /*7fa0*/  FSEL R123, R95, RZ, P5 ;  /* 0x000000ff5f7b7208 */ /* 0x000fe20002800000 */
[----:B------:R-:W-:Y:S06]  /*7fb0*/  @!P5 BRA `(.L_x_13798) ;  /* 0x0000000000ccd947 */ /* 0x000fec0003800000 */
[----:B------:R-:W-:-:S05]  /*7fc0*/  HADD2.F32 R99, -RZ, R180.H1_H1 ;  /* 0x300000b4ff637230 */ /* 0x000fca0000004100 */
[----:B------:R-:W-:Y:S01]  /*7fd0*/  FMUL.FTZ R99, R99, R92 ;  /* 0x0000005c63637220 */ /* 0x000fe20000410000 */
[----:B------:R-:W-:Y:S06]  /*7fe0*/  BRA `(.L_x_13798) ;  /* 0x0000000000c07947 */ /* 0x000fec0003800000 */
.L_x_13797:
        /* <DEDUP_REMOVED lines=9> */
[----:B------:R-:W-:Y:S02]  /*8080*/  FFMA.FTZ R96, R96, UR12, R72 ;  /* 0x0000000c60607c23 */ /* 0x000fe40008010048 */
[----:B------:R-:W-:Y:S02]  /*8090*/  @P2 HADD2.F32 R98, -RZ, R108.H0_H0 ;  /* 0x2000006cff622230 */ /* 0x000fe40000004100 */
[----:B------:R-:W-:Y:S01]  /*80a0*/  FADD.FTZ R99, R125, -R99 ;  /* 0x800000637d637221 */ /* 0x000fe20000010000 */
[----:B------:R-:W-:Y:S01]  /*80b0*/  FMUL.FTZ R96, R96, UR5 ;  /* 0x0000000560607c20 */ /* 0x000fe20008410000 */
[----:B------:R-:W-:Y:S02]  /*80c0*/  @P3 HADD2.F32 R121, -RZ, R180.H0_H0 ;  /* 0x200000b4ff793230 */ /* 0x000fe40000004100 */
[----:B------:R-:W-:Y:S01]  /*80d0*/  FFMA.FTZ R99, R99, UR12, R74 ;  /* 0x0000000c63637c23 */ /* 0x000fe2000801004a */
        /* <DEDUP_REMOVED lines=10> */
[----:B------:R-:W-:Y:S02]  /*8180*/  FFMA.FTZ R98, R98, UR12, R73 ;  /* 0x0000000c62627c23 */ /* 0x000fe40008010049 */
[----:B------:R-:W-:Y:S02]  /*8190*/  FADD.FTZ R120, R126, -R120 ;  /* 0x800000787e787221 */ /* 0x000fe40000010000 */
[----:B------:R-:W-:-:S04]  /*81a0*/  FMUL.FTZ R98, R98, UR5 ;  /* 0x0000000562627c20 */ /* 0x000fc80008410000 */
[----:B------:R-:W-:-:S04]  /*81b0*/  FMUL.FTZ R98, R98, UR4 ;  /* 0x0000000462627c20 */ /* 0x000fc80008410000 */
[-C--:B------:R-:W-:Y:S01]  /*81c0*/  @P3 FMUL.FTZ R97, R121, R98.reuse ;  /* 0x0000006279613220 */ /* 0x080fe20000410000 */
[----:B------:R-:W-:Y:S01]  /*81d0*/  FMUL.FTZ R121, R99, UR5 ;  /* 0x0000000563797c20 */ /* 0x000fe20008410000 */
[----:B------:R-:W-:Y:S01]  /*81e0*/  FFMA.FTZ R99, R120, UR12, R75 ;  /* 0x0000000c78637c23 */ /* 0x000fe2000801004b */
        /* <DEDUP_REMOVED lines=16> */
.L_x_13798:
[----:B------:R-:W-:Y:S05]  /*82f0*/  BSYNC.RECONVERGENT B0 ;  /* 0x0000000000007941 */ /* 0x000fea0003800200 */
.L_x_13796:
        /* <DEDUP_REMOVED lines=14> */
[----:B------:R-:W-:Y:S01]  /*83e0*/  MOV R97, UR13 ;  /* 0x0000000d00617c02 */ /* 0x000fe20008000f00 */
[----:B------:R-:W-:Y:S01]  /*83f0*/  FFMA.FTZ R89, R32, R89, UR14 ;  /* 0x0000000e20597e23 */ /* 0x000fe20008010059 */
[----:B------:R-:W-:Y:S01]  /*8400*/  LOP3.LUT P2, RZ, R100, 0xff, RZ, 0xc0, !PT ;  /* 0x000000ff64ff7812 */ /* 0x000fe2000784c0ff */
[----:B------:R-:W-:Y:S01]  /*8410*/  FFMA.FTZ R34, R34, R91, UR14 ;  /* 0x0000000e22227e23 */ /* 0x000fe2000801005b */
[----:B------:R-:W-:Y:S01]  /*8420*/  LOP3.LUT P3, RZ, R100, 0xff00, RZ, 0xc0, !PT ;  /* 0x0000ff0064ff7812 */ /* 0x000fe2000786c0ff */
[----:B------:R-:W-:Y:S01]  /*8430*/  FFMA.FTZ R91, R36, R97, UR14 ;  /* 0x0000000e245b7e23 */ /* 0x000fe20008010061 */
[----:B------:R-:W-:Y:S01]  /*8440*/  FADD.FTZ R89, R26, -R89 ;  /* 0x800000591a597221 */ /* 0x000fe20000010000 */
[----:B------:R-:W-:Y:S01]  /*8450*/  FADD.FTZ R34, R27, -R34 ;  /* 0x800000221b227221 */ /* 0x000fe20000010000 */
[----:B------:R-:W-:Y:S01]  /*8460*/  LOP3.LUT P4, RZ, R100, 0xff0000, RZ, 0xc0, !PT ;  /* 0x00ff000064ff7812 */ /* 0x000fe2000788c0ff */
[----:B------:R-:W-:Y:S01]  /*8470*/  FADD.FTZ R27, R28, -R91 ;  /* 0x8000005b1c1b7221 */ /* 0x000fe20000010000 */
[----:B------:R-:W-:Y:S01]  /*8480*/  MOV R91, UR13 ;  /* 0x0000000d005b7c02 */ /* 0x000fe20008000f00 */
[----:B------:R-:W-:Y:S01]  /*8490*/  FFMA.FTZ R88, R89, UR12, R76 ;  /* 0x0000000c59587c23 */ /* 0x000fe2000801004c */
[----:B------:R-:W-:Y:S01]  /*84a0*/  FFMA.FTZ R89, R34, UR12, R77 ;  /* 0x0000000c22597c23 */ /* 0x000fe2000801004d */
[----:B------:R-:W-:Y:S01]  /*84b0*/  FFMA.FTZ R90, R27, UR12, R78 ;  /* 0x0000000c1b5a7c23 */ /* 0x000fe2000801004e */
[----:B------:R-:W-:Y:S01]  /*84c0*/  CS2R R96, SRZ ;  /* 0x0000000000607805 */ /* 0x000fe2000001ff00 */
[----:B------:R-:W-:Y:S01]  /*84d0*/  FFMA.FTZ R26, R38, R91, UR14 ;  /* 0x0000000e261a7e23 */ /* 0x000fe2000801005b */
[----:B------:R-:W-:Y:S01]  /*84e0*/  FMUL.FTZ R28, R88, UR5 ;  /* 0x00000005581c7c20 */ /* 0x000fe20008410000 */
[----:B------:R-:W-:Y:S01]  /*84f0*/  ISETP.GE.U32.AND P5, PT, R100, 0x1000000, PT ;  /* 0x010000006400780c */ /* 0x000fe20003fa6070 */
[----:B------:R-:W-:Y:S01]  /*8500*/  FMUL.FTZ R27, R90, UR5 ;  /* 0x000000055a1b7c20 */ /* 0x000fe20008410000 */
[----:B------:R-:W-:Y:S01]  /*8510*/  FADD.FTZ R26, R29, -R26 ;  /* 0x8000001a1d1a7221 */ /* 0x000fe20000010000 */
[----:B------:R-:W-:Y:S01]  /*8520*/  FMUL.FTZ R29, R28, UR4 ;  /* 0x000000041c1d7c20 */ /* 0x000fe20008410000 */
[----:B------:R-:W-:-:S02]  /*8530*/  @P2 HADD2.F32 R28, -RZ, R110.H0_H0 ;  /* 0x2000006eff1c2230 */ /* 0x000fc40000004100 */
[----:B------:R-:W-:Y:S01]  /*8540*/  FMUL.FTZ R27, R27, UR4 ;  /* 0x000000041b1b7c20 */ /* 0x000fe20008410000 */
[----:B------:R-:W-:Y:S01]  /*8550*/  FFMA.FTZ R91, R26, UR12, R79 ;  /* 0x0000000c1a5b7c23 */ /* 0x000fe2000801004f */
[-C--:B-----5:R-:W-:Y:S01]  /*8560*/  FMUL.FTZ R36, R92, R29.reuse ;  /* 0x0000001d5c247220 */ /* 0x0a0fe20000410000 */
[----:B------:R-:W-:Y:S02]  /*8570*/  @P4 HADD2.F32 R32, -RZ, R111.H0_H0 ;  /* 0x2000006fff204230 */ /* 0x000fe40000004100 */
[----:B------:R-:W-:Y:S01]  /*8580*/  @P2 FMUL.FTZ R96, R28, R29 ;  /* 0x0000001d1c602220 */ /* 0x000fe20000410000 */
[----:B------:R-:W-:Y:S01]  /*8590*/  FMUL.FTZ R28, R89, UR5 ;  /* 0x00000005591c7c20 */ /* 0x000fe20008410000 */
[----:B------:R-:W-:Y:S01]  /*85a0*/  FMUL.FTZ R26, R91, UR5 ;  /* 0x000000055b1a7c20 */ /* 0x000fe20008410000 */
[----:B------:R-:W-:Y:S02]  /*85b0*/  @P3 HADD2.F32 R29, -RZ, R179.H0_H0 ;  /* 0x200000b3ff1d3230 */ /* 0x000fe40000004100 */
[-C--:B------:R-:W-:Y:S01]  /*85c0*/  @P4 FMUL.FTZ R98, R32, R27.reuse ;  /* 0x0000001b20624220 */ /* 0x080fe20000410000 */
[----:B------:R-:W-:Y:S01]  /*85d0*/  FMUL.FTZ R28, R28, UR4 ;  /* 0x000000041c1c7c20 */ /* 0x000fe20008410000 */
[----:B------:R-:W-:Y:S01]  /*85e0*/  FMUL.FTZ R26, R26, UR4 ;  /* 0x000000041a1a7c20 */ /* 0x000fe20008410000 */
[----:B------:R-:W-:Y:S01]  /*85f0*/  FMUL.FTZ R27, R94, R27 ;  /* 0x0000001b5e1b7220 */ /* 0x000fe20000410000 */
[----:B------:R-:W-:Y:S01]  /*8600*/  FSEL R36, R36, RZ, P2 ;  /* 0x000000ff24247208 */ /* 0x000fe20001000000 */
[-C--:B------:R-:W-:Y:S01]  /*8610*/  @P3 FMUL.FTZ R97, R29, R28.reuse ;  /* 0x0000001c1d613220 */ /* 0x080fe20000410000 */
[----:B------:R-:W-:Y:S01]  /*8620*/  FMUL.FTZ R28, R93, R28 ;  /* 0x0000001c5d1c7220 */ /* 0x000fe20000410000 */
[----:B------:R-:W-:Y:S01]  /*8630*/  FMUL.FTZ R95, R95, R26 ;  /* 0x0000001a5f5f7220 */ /* 0x000fe20000410000 */
[----:B------:R-:W-:-:S03]  /*8640*/  FSEL R100, R27, RZ, P4 ;  /* 0x000000ff1b647208 */ /* 0x000fc60002000000 */
[----:B------:R-:W-:Y:S02]  /*8650*/  FSEL R38, R28, RZ, P3 ;  /* 0x000000ff1c267208 */ /* 0x000fe40001800000 */
[----:B------:R-:W-:Y:S01]  /*8660*/  FSEL R118, R95, RZ, P5 ;  /* 0x000000ff5f767208 */ /* 0x000fe20002800000 */
[----:B------:R-:W-:Y:S06]  /*8670*/  @!P5 BRA `(.L_x_13801) ;  /* 0x0000000000c4d947 */ /* 0x000fec0003800000 */
[----:B------:R-:W-:-:S05]  /*8680*/  HADD2.F32 R99, -RZ, R179.H1_H1 ;  /* 0x300000b3ff637230 */ /* 0x000fca0000004100 */
[----:B------:R-:W-:Y:S01]  /*8690*/  FMUL.FTZ R99, R99, R26 ;  /* 0x0000001a63637220 */ /* 0x000fe20000410000 */
[----:B------:R-:W-:Y:S06]  /*86a0*/  BRA `(.L_x_13801) ;  /* 0x0000000000b87947 */ /* 0x000fec0003800000 */
.L_x_13800:
[----:B------:R-:W-:Y:S02]  /*86b0*/  MOV R97, UR13 ;  /* 0x0000000d00617c02 */ /* 0x000fe40008000f00 */
        /* <DEDUP_REMOVED lines=14> */
[----:B------:R-:W-:-:S02]  /*87a0*/  CS2R R96, SRZ ;  /* 0x0000000000607805 */ /* 0x000fc4000001ff00 */
[----:B------:R-:W-:Y:S01]  /*87b0*/  ISETP.GE.U32.AND P5, PT, R100, 0x1000000, PT ;  /* 0x010000006400780c */ /* 0x000fe20003fa6070 */
[----:B------:R-:W-:Y:S01]  /*87c0*/  FFMA.FTZ R26, R38, R99, UR14 ;  /* 0x0000000e261a7e23 */ /* 0x000fe20008010063 */
[----:B------:R-:W-:Y:S01]  /*87d0*/  FMUL.FTZ R28, R28, UR5 ;  /* 0x000000051c1c7c20 */ /* 0x000fe20008410000 */
[----:B------:R-:W-:Y:S02]  /*87e0*/  @P2 HADD2.F32 R32, -RZ, R110.H0_H0 ;  /* 0x2000006eff202230 */ /* 0x000fe40000004100 */
[----:B------:R-:W-:Y:S01]  /*87f0*/  FFMA.FTZ R27, R27, UR12, R78 ;  /* 0x0000000c1b1b7c23 */ /* 0x000fe2000801004e */
[----:B------:R-:W-:Y:S01]  /*8800*/  FADD.FTZ R26, R29, -R26 ;  /* 0x8000001a1d1a7221 */ /* 0x000fe20000010000 */
[----:B------:R-:W-:Y:S01]  /*8810*/  FMUL.FTZ R29, R28, UR4 ;  /* 0x000000041c1d7c20 */ /* 0x000fe20008410000 */
[----:B------:R-:W-:Y:S01]  /*8820*/  FMUL.FTZ R28, R34, UR5 ;  /* 0x00000005221c7c20 */ /* 0x000fe20008410000 */
[----:B------:R-:W-:Y:S01]  /*8830*/  FMUL.FTZ R27, R27, UR5 ;  /* 0x000000051b1b7c20 */ /* 0x000fe20008410000 */
[----:B------:R-:W-:Y:S01]  /*8840*/  CS2R R98, SRZ ;  /* 0x0000000000627805 */ /* 0x000fe2000001ff00 */
[-C--:B------:R-:W-:Y:S01]  /*8850*/  @P2 FMUL.FTZ R96, R32, R29.reuse ;  /* 0x0000001d20602220 */ /* 0x080fe20000410000 */
[----:B-----5:R-:W-:Y:S01]  /*8860*/  FMUL.FTZ R36, R92, R29 ;  /* 0x0000001d5c247220 */ /* 0x020fe20000410000 */
[----:B------:R-:W-:-:S02]  /*8870*/  @P3 HADD2.F32 R29, -RZ, R179.H0_H0 ;  /* 0x200000b3ff1d3230 */ /* 0x000fc40000004100 */
[----:B------:R-:W-:Y:S01]  /*8880*/  FMUL.FTZ R28, R28, UR4 ;  /* 0x000000041c1c7c20 */ /* 0x000fe20008410000 */
[----:B------:R-:W-:Y:S01]  /*8890*/  FMUL.FTZ R27, R27, UR4 ;  /* 0x000000041b1b7c20 */ /* 0x000fe20008410000 */
[----:B------:R-:W-:Y:S02]  /*88a0*/  FSEL R36, R36, RZ, P2 ;  /* 0x000000ff24247208 */ /* 0x000fe40001000000 */
[-C--:B------:R-:W-:Y:S01]  /*88b0*/  @P3 FMUL.FTZ R97, R29, R28.reuse ;  /* 0x0000001c1d613220 */ /* 0x080fe20000410000 */
[----:B------:R-:W-:Y:S01]  /*88c0*/  FMUL.FTZ R38, R93, R28 ;  /* 0x0000001c5d267220 */ /* 0x000fe20000410000 */
[----:B------:R-:W-:Y:S01]  /*88d0*/  FFMA.FTZ R28, R26, UR12, R79 ;  /* 0x0000000c1a1c7c23 */ /* 0x000fe2000801004f */
[----:B------:R-:W-:Y:S02]  /*88e0*/  @P4 HADD2.F32 R26, -RZ, R111.H0_H0 ;  /* 0x2000006fff1a4230 */ /* 0x000fe40000004100 */
[-C--:B------:R-:W-:Y:S01]  /*88f0*/  FMUL.FTZ R94, R94, R27.reuse ;  /* 0x0000001b5e5e7220 */ /* 0x080fe20000410000 */
[----:B------:R-:W-:Y:S01]  /*8900*/  FMUL.FTZ R28, R28, UR5 ;  /* 0x000000051c1c7c20 */ /* 0x000fe20008410000 */
[----:B------:R-:W-:Y:S01]  /*8910*/  FSEL R38, R38, RZ, P3 ;  /* 0x000000ff26267208 */ /* 0x000fe20001800000 */
[----:B------:R-:W-:Y:S01]  /*8920*/  @P4 FMUL.FTZ R98, R26, R27 ;  /* 0x0000001b1a624220 */ /* 0x000fe20000410000 */
[----:B------:R-:W-:-:S02]  /*8930*/  @P5 HADD2.F32 R27, -RZ, R179.H1_H1 ;  /* 0x300000b3ff1b5230 */ /* 0x000fc40000004100 */
[----:B------:R-:W-:Y:S01]  /*8940*/  FMUL.FTZ R28, R28, UR4 ;  /* 0x000000041c1c7c20 */ /* 0x000fe20008410000 */
[----:B------:R-:W-:-:S03]  /*8950*/  FSEL R100, R94, RZ, P4 ;  /* 0x000000ff5e647208 */ /* 0x000fc60002000000 */
[-C--:B------:R-:W-:Y:S01]  /*8960*/  FMUL.FTZ R95, R95, R28.reuse ;  /* 0x0000001c5f5f7220 */ /* 0x080fe20000410000 */
[----:B------:R-:W-:-:S04]  /*8970*/  @P5 FMUL.FTZ R99, R27, R28 ;  /* 0x0000001c1b635220 */ /* 0x000fc80000410000 */
[----:B------:R-:W-:-:S07]  /*8980*/  FSEL R118, R95, RZ, P5 ;  /* 0x000000ff5f767208 */ /* 0x000fce0002800000 */
.L_x_13801:
[----:B------:R-:W-:Y:S05]  /*8990*/  BSYNC.RECONVERGENT B0 ;  /* 0x0000000000007941 */ /* 0x000fea0003800200 */
.L_x_13799:
        /* <DEDUP_REMOVED lines=21> */
[----:B------:R-:W-:Y:S01]  /*8af0*/  FFMA.FTZ R88, R21, UR12, R80 ;  /* 0x0000000c15587c23 */ /* 0x000fe20008010050 */
[----:B------:R-:W-:Y:S01]  /*8b00*/  FFMA.FTZ R26, R45, R26, UR14 ;  /* 0x0000000e2d1a7e23 */ /* 0x000fe2000801001a */
[----:B------:R-:W-:Y:S01]  /*8b10*/  FADD.FTZ R42, R31, -R42 ;  /* 0x8000002a1f2a7221 */ /* 0x000fe20000010000 */
[----:B------:R-:W-:Y:S01]  /*8b20*/  FADD.FTZ R33, R33, -R44 ;  /* 0x8000002c21217221 */ /* 0x000fe20000010000 */
[----:B------:R-:W-:Y:S01]  /*8b30*/  FMUL.FTZ R21, R88, UR5 ;  /* 0x0000000558157c20 */ /* 0x000fe20008410000 */
[----:B------:R-:W-:Y:S01]  /*8b40*/  FADD.FTZ R32, R35, -R26 ;  /* 0x8000001a23207221 */ /* 0x000fe20000010000 */
[----:B------:R-:W-:Y:S01]  /*8b50*/  LOP3.LUT P4, RZ, R101, 0xff0000, RZ, 0xc0, !PT ;  /* 0x00ff000065ff7812 */ /* 0x000fe2000788c0ff */
[----:B------:R-:W-:-:S02]  /*8b60*/  @P2 HADD2.F32 R30, -RZ, R112.H0_H0 ;  /* 0x20000070ff1e2230 */ /* 0x000fc40000004100 */
[----:B------:R-:W-:Y:S01]  /*8b70*/  FFMA.FTZ R89, R42, UR12, R81 ;  /* 0x0000000c2a597c23 */ /* 0x000fe20008010051 */
[----:B------:R-:W-:Y:S01]  /*8b80*/  FMUL.FTZ R21, R21, UR4 ;  /* 0x0000000415157c20 */ /* 0x000fe20008410000 */
[----:B------:R-:W-:Y:S01]  /*8b90*/  FFMA.FTZ R90, R33, UR12, R82 ;  /* 0x0000000c215a7c23 */ /* 0x000fe20008010052 */
[----:B------:R-:W-:Y:S01]  /*8ba0*/  FFMA.FTZ R91, R32, UR12, R83 ;  /* 0x0000000c205b7c23 */ /* 0x000fe20008010053 */
[----:B------:R-:W-:Y:S02]  /*8bb0*/  CS2R R28, SRZ ;  /* 0x00000000001c7805 */ /* 0x000fe4000001ff00 */
[----:B------:R-:W-:Y:S01]  /*8bc0*/  ISETP.GE.U32.AND P5, PT, R101, 0x1000000, PT ;  /* 0x010000006500780c */ /* 0x000fe20003fa6070 */
[----:B------:R-:W-:Y:S01]  /*8bd0*/  FMUL.FTZ R26, R89, UR5 ;  /* 0x00000005591a7c20 */ /* 0x000fe20008410000 */
[-C--:B-----5:R-:W-:Y:S01]  /*8be0*/  FMUL.FTZ R92, R92, R21.reuse ;  /* 0x000000155c5c7220 */ /* 0x0a0fe20000410000 */
        /* <DEDUP_REMOVED lines=8> */
[-C--:B------:R-:W-:Y:S01]  /*8c70*/  @P3 FMUL.FTZ R29, R31, R26.reuse ;  /* 0x0000001a1f1d3220 */ /* 0x080fe20000410000 */
[----:B------:R-:W-:Y:S01]  /*8c80*/  FMUL.FTZ R26, R93, R26 ;  /* 0x0000001a5d1a7220 */ /* 0x000fe20000410000 */
[-C--:B------:R-:W-:Y:S01]  /*8c90*/  FMUL.FTZ R42, R94, R21.reuse ;  /* 0x000000155e2a7220 */ /* 0x080fe20000410000 */
        /* <DEDUP_REMOVED lines=11> */
.L_x_13803:
        /* <DEDUP_REMOVED lines=12> */
[----:B------:R-:W-:Y:S01]  /*8e10*/  FFMA.FTZ R21, R21, UR12, R80 ;  /* 0x0000000c15157c23 */ /* 0x000fe20008010050 */
[----:B------:R-:W-:Y:S01]  /*8e20*/  LOP3.LUT P4, RZ, R101, 0xff0000, RZ, 0xc0, !PT ;  /* 0x00ff000065ff7812 */ /* 0x000fe2000788c0ff */
[----:B------:R-:W-:Y:S01]  /*8e30*/  FFMA.FTZ R26, R42, UR12, R81 ;  /* 0x0000000c2a1a7c23 */ /* 0x000fe20008010051 */
[----:B------:R-:W-:Y:S01]  /*8e40*/  FFMA.FTZ R32, R45, R32, UR14 ;  /* 0x0000000e2d207e23 */ /* 0x000fe20008010020 */
[----:B------:R-:W-:Y:S01]  /*8e50*/  FMUL.FTZ R21, R21, UR5 ;  /* 0x0000000515157c20 */ /* 0x000fe20008410000 */
[----:B------:R-:W-:-:S02]  /*8e60*/  @P2 HADD2.F32 R30, -RZ, R112.H0_H0 ;  /* 0x20000070ff1e2230 */ /* 0x000fc40000004100 */
[----:B------:R-:W-:Y:S01]  /*8e70*/  FMUL.FTZ R26, R26, UR5 ;  /* 0x000000051a1a7c20 */ /* 0x000fe20008410000 */
[----:B------:R-:W-:Y:S01]  /*8e80*/  FFMA.FTZ R33, R33, UR12, R82 ;  /* 0x0000000c21217c23 */ /* 0x000fe20008010052 */
        /* <DEDUP_REMOVED lines=8> */
[----:B------:R-:W-:Y:S01]  /*8f10*/  FFMA.FTZ R31, R32, UR12, R83 ;  /* 0x0000000c201f7c23 */ /* 0x000fe20008010053 */
        /* <DEDUP_REMOVED lines=17> */
.L_x_13804:
[----:B------:R-:W-:Y:S05]  /*9030*/  BSYNC.RECONVERGENT B0 ;  /* 0x0000000000007941 */ /* 0x000fea0003800200 */
.L_x_13802:
        /* <DEDUP_REMOVED lines=9> */
[--C-:B------:R-:W-:Y:S01]  /*90d0*/  SHF.R.U32.HI R22, RZ, 0x10, R47.reuse ;  /* 0x00000010ff167819 */ /* 0x100fe2000001162f */
[----:B------:R-:W-:Y:S01]  /*90e0*/  BSSY.RECONVERGENT B0, `(.L_x_13805) ;  /* 0x0000063000007945 */ /* 0x000fe20003800200 */
[----:B------:R-:W-:-:S04]  /*90f0*/  SHF.R.U64 R34, R46, 0x10, R47 ;  /* 0x000000102e227819 */ /* 0x000fc8000000122f */
        /* <DEDUP_REMOVED lines=16> */
[----:B------:R-:W-:Y:S01]  /*9200*/  LOP3.LUT P3, RZ, R119, 0xff00, RZ, 0xc0, !PT ;  /* 0x0000ff0077ff7812 */ /* 0x000fe2000786c0ff */
[----:B------:R-:W-:Y:S01]  /*9210*/  FFMA.FTZ R88, R37, UR12, R84 ;  /* 0x0000000c25587c23 */ /* 0x000fe20008010054 */
[----:B------:R-:W-:Y:S01]  /*9220*/  FFMA.FTZ R89, R22, UR12, R85 ;  /* 0x0000000c16597c23 */ /* 0x000fe20008010055 */
[----:B------:R-:W-:Y:S01]  /*9230*/  FFMA.FTZ R90, R35, UR12, R86 ;  /* 0x0000000c235a7c23 */ /* 0x000fe20008010056 */
[----:B------:R-:W-:Y:S01]  /*9240*/  FFMA.FTZ R91, R26, UR12, R87 ;  /* 0x0000000c1a5b7c23 */ /* 0x000fe20008010057 */
        /* <DEDUP_REMOVED lines=9> */
[----:B------:R-:W-:-:S02]  /*92e0*/  @P2 HADD2.F32 R94, -RZ, R46.H0_H0 ;  /* 0x2000002eff5e2230 */ /* 0x000fc40000004100 */
[----:B-----5:R-:W-:Y:S01]  /*92f0*/  FMUL.FTZ R28, R28, R35 ;  /* 0x000000231c1c7220 */ /* 0x020fe20000410000 */
[----:B------:R-:W-:Y:S02]  /*9300*/  @P4 HADD2.F32 R96, -RZ, R47.H0_H0 ;  /* 0x2000002fff604230 */ /* 0x000fe40000004100 */
[----:B------:R-:W-:Y:S01]  /*9310*/  FMUL.FTZ R26, R29, R22 ;  /* 0x000000161d1a7220 */ /* 0x000fe20000410000 */
[----:B------:R-:W-:Y:S02]  /*9320*/  @P3 HADD2.F32 R41, -RZ, R27.H1_H1 ;  /* 0x3000001bff293230 */ /* 0x000fe40000004100 */
[----:B------:R-:W-:Y:S01]  /*9330*/  FMUL.FTZ R30, R30, R37 ;  /* 0x000000251e1e7220 */ /* 0x000fe20000410000 */
[----:B------:R-:W-:Y:S01]  /*9340*/  FMUL.FTZ R39, R31, R92 ;  /* 0x0000005c1f277220 */ /* 0x000fe20000410000 */
[----:B------:R-:W-:Y:S02]  /*9350*/  CS2R R32, SRZ ;  /* 0x0000000000207805 */ /* 0x000fe4000001ff00 */
[----:B------:R-:W-:Y:S01]  /*9360*/  MOV R34, RZ ;  /* 0x000000ff00227202 */ /* 0x000fe20000000f00 */
[----:B------:R-:W-:Y:S01]  /*9370*/  @P2 FMUL.FTZ R32, R94, R35 ;  /* 0x000000235e202220 */ /* 0x000fe20000410000 */
[----:B------:R-:W-:Y:S01]  /*9380*/  @P4 FMUL.FTZ R34, R96, R37 ;  /* 0x0000002560224220 */ /* 0x000fe20000410000 */
[----:B------:R-:W-:Y:S01]  /*9390*/  FSEL R29, R28, RZ, P2 ;  /* 0x000000ff1c1d7208 */ /* 0x000fe20001000000 */
[----:B------:R-:W-:Y:S01]  /*93a0*/  @P3 FMUL.FTZ R33, R41, R22 ;  /* 0x0000001629213220 */ /* 0x000fe20000410000 */
[----:B------:R-:W-:-:S02]  /*93b0*/  MOV R35, RZ ;  /* 0x000000ff00237202 */ /* 0x000fc40000000f00 */
[----:B------:R-:W-:Y:S02]  /*93c0*/  FSEL R28, R26, RZ, P3 ;  /* 0x000000ff1a1c7208 */ /* 0x000fe40001800000 */
[----:B------:R-:W-:Y:S02]  /*93d0*/  FSEL R31, R30, RZ, P4 ;  /* 0x000000ff1e1f7208 */ /* 0x000fe40002000000 */
[----:B------:R-:W-:Y:S01]  /*93e0*/  FSEL R37, R39, RZ, P5 ;  /* 0x000000ff27257208 */ /* 0x000fe20002800000 */
[----:B------:R-:W-:Y:S06]  /*93f0*/  @!P5 BRA `(.L_x_13807) ;  /* 0x0000000000c4d947 */ /* 0x000fec0003800000 */
[----:B------:R-:W-:-:S05]  /*9400*/  HADD2.F32 R27, -RZ, R27.H0_H0 ;  /* 0x2000001bff1b7230 */ /* 0x000fca0000004100 */
[----:B------:R-:W-:Y:S01]  /*9410*/  FMUL.FTZ R35, R27, R92 ;  /* 0x0000005c1b237220 */ /* 0x000fe20000410000 */
[----:B------:R-:W-:Y:S06]  /*9420*/  BRA `(.L_x_13807) ;  /* 0x0000000000b87947 */ /* 0x000fec0003800000 */
.L_x_13806:
        /* <DEDUP_REMOVED lines=14> */
[----:B------:R-:W-:Y:S01]  /*9510*/  ISETP.GE.U32.AND P5, PT, R119, 0x1000000, PT ;  /* 0x010000007700780c */ /* 0x000fe20003fa6070 */
[----:B------:R-:W-:Y:S01]  /*9520*/  FFMA.FTZ R39, R45, UR12, R84 ;  /* 0x0000000c2d277c23 */ /* 0x000fe20008010054 */
[----:B------:R-:W-:Y:S01]  /*9530*/  LOP3.LUT P2, RZ, R119, 0xff, RZ, 0xc0, !PT ;  /* 0x000000ff77ff7812 */ /* 0x000fe2000784c0ff */
[----:B------:R-:W-:Y:S01]  /*9540*/  FFMA.FTZ R41, R92, UR12, R85 ;  /* 0x0000000c5c297c23 */ /* 0x000fe20008010055 */
[----:B------:R-:W-:Y:S01]  /*9550*/  FFMA.FTZ R43, R93, UR12, R86 ;  /* 0x0000000c5d2b7c23 */ /* 0x000fe20008010056 */
[----:B------:R-:W-:Y:S01]  /*9560*/  FFMA.FTZ R94, R94, UR12, R87 ;  /* 0x0000000c5e5e7c23 */ /* 0x000fe20008010057 */
        /* <DEDUP_REMOVED lines=26> */
.L_x_13807:
[----:B------:R-:W-:Y:S05]  /*9710*/  BSYNC.RECONVERGENT B0 ;  /* 0x0000000000007941 */ /* 0x000fea0003800200 */
.L_x_13805:
[----:B------:R-:W1:Y:S01]  /*9720*/  @P0 LDC.64 R26, c[0x0][0x478] ;  /* 0x00011e00ff1a0b82 */ /* 0x000e620000000a00 */
[----:B------:R-:W-:Y:S01]  /*9730*/  MOV R22, 0x10 ;  /* 0x0000001000167802 */ /* 0x000fe20000000f00 */
[----:B-1----:R-:W-:-:S04]  /*9740*/  @P0 IMAD.WIDE.U32 R26, R23, 0x10, R26 ;  /* 0x00000010171a0825 */ /* 0x002fc800078e001a */
[----:B------:R-:W-:Y:S01]  /*9750*/  IMAD.WIDE.U32 R22, R23, R22, UR28 ;  /* 0x0000001c17167e25 */ /* 0x000fe2000f8e0016 */
[----:B------:R2:W-:Y:S04]  /*9760*/  @P0 STG.E.128 desc[UR16][R26.64], R88 ;  /* 0x000000581a000986 */ /* 0x0005e8000c101d10 */
[----:B------:R2:W-:Y:S02]  /*9770*/  STG.E.128 desc[UR16][R22.64], R32 ;  /* 0x0000002016007986 */ /* 0x0005e4000c101d10 */
.L_x_13783:
        /* <DEDUP_REMOVED lines=45> */
[----:B-12---:R-:W-:Y:S02]  /*9a50*/  MOV R35, R214 ;  /* 0x000000d600237202 */ /* 0x006fe40000000f00 */
        /* <DEDUP_REMOVED lines=55> */
.L_x_13757:
        /* <DEDUP_REMOVED lines=36> */
.L_x_13809:
        /* <DEDUP_REMOVED lines=15> */
.L_x_15753:


//--------------------- .text._ZN10layer_norm22ln_bwd_finalize_kernelINS_22Kernel_traits_finalizeILj8192E6__halfffffjLb1ELj1024ELj4ENS_18Kernel_traits_baseILj8192ES2_ffffjLj1024EEEEELb1ELb0EEEvNS_9BwdParamsE --------------------------
	.section	.text._ZN10layer_norm22ln_bwd_finalize_kernelINS_22Kernel_traits_finalizeILj8192E6__halfffffjLb1ELj1024ELj4ENS_18Kernel_traits_baseILj8192ES2_ffffjLj1024EEEEELb1ELb0EEEvNS_9BwdParamsE,"ax",@progbits
	.align	128
        .global         _ZN10layer_norm22ln_bwd_finalize_kernelINS_22Kernel_traits_finalizeILj8192E6__halfffffjLb1ELj1024ELj4ENS_18Kernel_traits_baseILj8192ES2_ffffjLj1024EEEEELb1ELb0EEEvNS_9BwdParamsE
        .type           _ZN10layer_norm22ln_bwd_finalize_kernelINS_22Kernel_traits_finalizeILj8192E6__halfffffjLb1ELj1024ELj4ENS_18Kernel_traits_baseILj8192ES2_ffffjLj1024EEEEELb1ELb0EEEvNS_9BwdParamsE,@function
        .size           _ZN10layer_norm22ln_bwd_finalize_kernelINS_22Kernel_traits_finalizeILj8192E6__halfffffjLb1ELj1024ELj4ENS_18Kernel_traits_baseILj8192ES2_ffffjLj1024EEEEELb1ELb0EEEvNS_9BwdParamsE,(.L_x_15754 - _ZN10layer_norm22ln_bwd_finalize_kernelINS_22Kernel_traits_finalizeILj8192E6__halfffffjLb1ELj1024ELj4ENS_18Kernel_traits_baseILj8192ES2_ffffjLj1024EEEEELb1ELb0EEEvNS_9BwdParamsE)
        .other          _ZN10layer_norm22ln_bwd_finalize_kernelINS_22Kernel_traits_finalizeILj8192E6__halfffffjLb1ELj1024ELj4ENS_18Kernel_traits_baseILj8192ES2_ffffjLj1024EEEEELb1ELb0EEEvNS_9BwdParamsE,@"STO_CUDA_ENTRY STV_DEFAULT"
_ZN10layer_norm22ln_bwd_finalize_kernelINS_22Kernel_traits_finalizeILj8192E6__halfffffjLb1ELj1024ELj4ENS_18Kernel_traits_baseILj8192ES2_ffffjLj1024EEEEELb1ELb0EEEvNS_9BwdParamsE:
.text._ZN10layer_norm22ln_bwd_finalize_kernelINS_22Kernel_traits_finalizeILj8192E6__halfffffjLb1ELj1024ELj4ENS_18Kernel_traits_baseILj8192ES2_ffffjLj1024EEEEELb1ELb0EEEvNS_9BwdParamsE:
        /* <DEDUP_REMOVED lines=57> */
.L_x_13814:
        /* <DEDUP_REMOVED lines=87> */
.L_x_13813:
[----:B------:R-:W-:Y:S05]  /*0900*/  BSYNC.RECONVERGENT B1 ;  /* 0x0000000000017941 */ /* 0x000fea0003800200 */
.L_x_13812:
        /* <DEDUP_REMOVED lines=50> */
.L_x_13816:
[----:B------:R-:W-:Y:S05]  /*0c30*/  BSYNC.RECONVERGENT B1 ;  /* 0x0000000000017941 */ /* 0x000fea0003800200 */
.L_x_13815:
        /* <DEDUP_REMOVED lines=29> */
.L_x_13818:
[----:B------:R-:W-:Y:S05]  /*0e10*/  BSYNC.RECONVERGENT B1 ;  /* 0x0000000000017941 */ /* 0x000fea0003800200 */
.L_x_13817:
        /* <DEDUP_REMOVED lines=14> */
.L_x_13811:
[----:B------:R-:W-:Y:S05]  /*0f00*/  BSYNC.RECONVERGENT B0 ;  /* 0x0000000000007941 */ /* 0x000fea0003800200 */
.L_x_13810:
        /* <DEDUP_REMOVED lines=78> */
.L_x_13819:
        /* <DEDUP_REMOVED lines=9> */
.L_x_15754:


//--------------------- .text._ZN10layer_norm13ln_bwd_kernelINS_13Kernel_traitsI6__halfffffjLj8192ELj1ELj1ELj8ELj16ENS_18Kernel_traits_baseILj8192ES2_ffffjLj256EEEEELb1ELb1ELb1ELb0EEEvNS_9BwdParamsE --------------------------
	.section	.text._ZN10layer_norm13ln_bwd_kernelINS_13Kernel_traitsI6__halfffffjLj8192ELj1ELj1ELj8ELj16ENS_18Kernel_traits_baseILj8192ES2_ffffjLj256EEEEELb1ELb1ELb1ELb0EEEvNS_9BwdParamsE,"ax",@progbits
	.align	128
        .global         _ZN10layer_norm13ln_bwd_kernelINS_13Kernel_traitsI6__halfffffjLj8192ELj1ELj1ELj8ELj16ENS_18Kernel_traits_baseILj8192ES2_ffffjLj256EEEEELb1ELb1ELb1ELb0EEEvNS_9BwdParamsE
        .type           _ZN10layer_norm13ln_bwd_kernelINS_13Kernel_traitsI6__halfffffjLj8192ELj1ELj1ELj8ELj16ENS_18Kernel_traits_baseILj8192ES2_ffffjLj256EEEEELb1ELb1ELb1ELb0EEEvNS_9BwdParamsE,@function
        .size           _ZN10layer_norm13ln_bwd_kernelINS_13Kernel_traitsI6__halfffffjLj8192ELj1ELj1ELj8ELj16ENS_18Kernel_traits_baseILj8192ES2_ffffjLj256EEEEELb1ELb1ELb1ELb0EEEvNS_9BwdParamsE,(.L_x_15755 - _ZN10layer_norm13ln_bwd_kernelINS_13Kernel_traitsI6__halfffffjLj8192ELj1ELj1ELj8ELj16ENS_18Kernel_traits_baseILj8192ES2_ffffjLj256EEEEELb1ELb1ELb1ELb0EEEvNS_9BwdParamsE)
        .other          _ZN10layer_norm13ln_bwd_kernelINS_13Kernel_traitsI6__halfffffjLj8192ELj1ELj1ELj8ELj16ENS_18Kernel_traits_baseILj8192ES2_ffffjLj256EEEEELb1ELb1ELb1ELb0EEEvNS_9BwdParamsE,@"STO_CUDA_ENTRY STV_DEFAULT"
_ZN10layer_norm13ln_bwd_kernelINS_13Kernel_traitsI6__halfffffjLj8192ELj1ELj1ELj8ELj16ENS_18Kernel_traits_baseILj8192ES2_ffffjLj256EEEEELb1ELb1ELb1ELb0EEEvNS_9BwdParamsE:
.text._ZN10layer_norm13ln_bwd_kernelINS_13Kernel_traitsI6__halfffffjLj8192ELj1ELj1ELj8ELj16ENS_18Kernel_traits_baseILj8192ES2_ffffjLj256EEEEELb1ELb1ELb1ELb0EEEvNS_9BwdParamsE:
        /* <DEDUP_REMOVED lines=77> */
[----:B------:R0:W5:Y:S04]  /*04d0*/  @P6 LDG.E.64 R124, desc[UR6][R32.64] ;  /* 0x00000006207c6981 */ /* 0x000168000c1e1b00 */
[C---:B--2---:R-:W-:Y:S01]  /*04e0*/  @P5 IMAD.WIDE.U32 R26, R61.reuse, 0x8, R56 ;  /* 0x000000083d1a5825 */ /* 0x044fe200078e0038 */
[----:B------:R1:W5:Y:S03]  /*04f0*/  @P6 LDG.E.64 R6, desc[UR6][R34.64] ;  /* 0x0000000622066981 */ /* 0x000366000c1e1b00 */
[----:B------:R-:W-:Y:S01]  /*0500*/  @P5 IMAD.WIDE.U32 R30, R61, 0x8, R58 ;  /* 0x000000083d1e5825 */ /* 0x000fe200078e003a */
[----:B------:R-:W5:Y:S04]  /*0510*/  @P5 LDG.E.64 R22, desc[UR6][R26.64] ;  /* 0x000000061a165981 */ /* 0x000f68000c1e1b00 */
[----:B------:R-:W5:Y:S01]  /*0520*/  @P5 LDG.E.64 R24, desc[UR6][R30.64] ;  /* 0x000000061e185981 */ /* 0x000f62000c1e1b00 */
[----:B0-----:R-:W-:-:S02]  /*0530*/  CS2R R32, SRZ ;  /* 0x0000000000207805 */ /* 0x001fc4000001ff00 */
[----:B-1----:R-:W-:Y:S02]  /*0540*/  CS2R R34, SRZ ;  /* 0x0000000000227805 */ /* 0x002fe4000001ff00 */
        /* <DEDUP_REMOVED lines=8> */
[----:B------:R-:W-:Y:S01]  /*05d0*/  CS2R R56, SRZ ;  /* 0x0000000000387805 */ /* 0x000fe2000001ff00 */
[----:B------:R2:W5:Y:S01]  /*05e0*/  @P4 LDG.E.64 R18, desc[UR6][R52.64] ;  /* 0x0000000634124981 */ /* 0x000562000c1e1b00 */
[----:B------:R-:W-:Y:S02]  /*05f0*/  CS2R R58, SRZ ;  /* 0x00000000003a7805 */ /* 0x000fe4000001ff00 */
[----:B0-----:R-:W-:Y:S02]  /*0600*/  CS2R R48, SRZ ;  /* 0x0000000000307805 */ /* 0x001fe4000001ff00 */
[----:B------:R-:W-:Y:S01]  /*0610*/  CS2R R60, SRZ ;  /* 0x00000000003c7805 */ /* 0x000fe2000001ff00 */
[----:B------:R0:W5:Y:S01]  /*0620*/  @P4 LDG.E.64 R20, desc[UR6][R54.64] ;  /* 0x0000000636144981 */ /* 0x000162000c1e1b00 */
[----:B------:R-:W-:-:S02]  /*0630*/  CS2R R130, SRZ ;  /* 0x0000000000827805 */ /* 0x000fc4000001ff00 */
[----:B-1----:R-:W-:Y:S02]  /*0640*/  CS2R R50, SRZ ;  /* 0x0000000000327805 */ /* 0x002fe4000001ff00 */
[----:B------:R-:W-:Y:S02]  /*0650*/  CS2R R68, SRZ ;  /* 0x0000000000447805 */ /* 0x000fe4000001ff00 */
[----:B------:R-:W-:Y:S02]  /*0660*/  CS2R R70, SRZ ;  /* 0x0000000000467805 */ /* 0x000fe4000001ff00 */
[----:B------:R-:W-:Y:S02]  /*0670*/  CS2R R72, SRZ ;  /* 0x0000000000487805 */ /* 0x000fe4000001ff00 */
[----:B--2---:R-:W-:Y:S02]  /*0680*/  CS2R R52, SRZ ;  /* 0x0000000000347805 */ /* 0x004fe4000001ff00 */
[----:B------:R-:W-:-:S02]  /*0690*/  CS2R R74, SRZ ;  /* 0x00000000004a7805 */ /* 0x000fc4000001ff00 */
[----:B------:R-:W-:Y:S02]  /*06a0*/  CS2R R76, SRZ ;  /* 0x00000000004c7805 */ /* 0x000fe4000001ff00 */
[----:B------:R-:W-:Y:S02]  /*06b0*/  CS2R R78, SRZ ;  /* 0x00000000004e7805 */ /* 0x000fe4000001ff00 */
[----:B0-----:R-:W-:Y:S02]  /*06c0*/  CS2R R54, SRZ ;  /* 0x0000000000367805 */ /* 0x001fe4000001ff00 */
        /* <DEDUP_REMOVED lines=74> */
[----:B0-----:R-:W-:Y:S02]  /*0b70*/  CS2R R32, SRZ ;  /* 0x0000000000207805 */ /* 0x001fe4000001ff00 */
[----:B------:R-:W-:Y:S01]  /*0b80*/  MOV R239, R10 ;  /* 0x0000000a00ef7202 */ /* 0x000fe20000000f00 */
[----:B------:R-:W-:Y:S01]  /*0b90*/  STL.S16 [R1+0xe], R36 ;  /* 0x00000e2401007387 */ /* 0x000fe20000100600 */
[----:B------:R-:W-:-:S02]  /*0ba0*/  MOV R237, R14 ;  /* 0x0000000e00ed7202 */ /* 0x000fc40000000f00 */
[----:B------:R-:W-:Y:S02]  /*0bb0*/  CS2R R130, SRZ ;  /* 0x0000000000827805 */ /* 0x000fe4000001ff00 */
[----:B------:R-:W-:Y:S01]  /*0bc0*/  MOV R235, R16 ;  /* 0x0000001000eb7202 */ /* 0x000fe20000000f00 */
[----:B------:R0:W-:Y:S01]  /*0bd0*/  STL.S16 [R1+0xc], R37 ;  /* 0x00000c2501007387 */ /* 0x0001e20000100600 */
[----:B------:R-:W-:Y:S02]  /*0be0*/  MOV R233, R20 ;  /* 0x0000001400e97202 */ /* 0x000fe40000000f00 */
[----:B-1----:R-:W-:Y:S02]  /*0bf0*/  CS2R R34, SRZ ;  /* 0x0000000000227805 */ /* 0x002fe4000001ff00 */
[----:B------:R-:W-:Y:S01]  /*0c00*/  MOV R231, R24 ;  /* 0x0000001800e77202 */ /* 0x000fe20000000f00 */
[----:B------:R-:W-:Y:S01]  /*0c10*/  STL.S16 [R1+0xa], R38 ;  /* 0x00000a2601007387 */ /* 0x000fe20000100600 */
[----:B------:R-:W-:-:S02]  /*0c20*/  SHF.R.U64 R12, R12, 0x10, R13 ;  /* 0x000000100c0c7819 */ /* 0x000fc4000000120d */
[----:B------:R-:W-:Y:S02]  /*0c30*/  CS2R R68, SRZ ;  /* 0x0000000000447805 */ /* 0x000fe4000001ff00 */
[----:B------:R-:W-:Y:S01]  /*0c40*/  MOV R251, R13 ;  /* 0x0000000d00fb7202 */ /* 0x000fe20000000f00 */
[----:B------:R1:W-:Y:S01]  /*0c50*/  STL.S16 [R1+0x8], R39 ;  /* 0x0000082701007387 */ /* 0x0003e20000100600 */
[----:B------:R-:W-:Y:S02]  /*0c60*/  SHF.R.U64 R18, R18, 0x10, R19 ;  /* 0x0000001012127819 */ /* 0x000fe40000001213 */
[----:B0-----:R-:W-:Y:S02]  /*0c70*/  CS2R R36, SRZ ;  /* 0x0000000000247805 */ /* 0x001fe4000001ff00 */
[----:B------:R-:W-:Y:S01]  /*0c80*/  MOV R249, R19 ;  /* 0x0000001300f97202 */ /* 0x000fe20000000f00 */
[----:B------:R-:W-:Y:S01]  /*0c90*/  STL.S16 [R1+0x6], R40 ;  /* 0x0000062801007387 */ /* 0x000fe20000100600 */
[----:B------:R-:W-:-:S02]  /*0ca0*/  SHF.R.U64 R22, R22, 0x10, R23 ;  /* 0x0000001016167819 */ /* 0x000fc40000001217 */
[----:B------:R-:W-:Y:S02]  /*0cb0*/  CS2R R70, SRZ ;  /* 0x0000000000467805 */ /* 0x000fe4000001ff00 */
[----:B------:R-:W-:Y:S01]  /*0cc0*/  MOV R247, R23 ;  /* 0x0000001700f77202 */ /* 0x000fe20000000f00 */
[----:B------:R0:W-:Y:S01]  /*0cd0*/  STL.S16 [R1+0x4], R41 ;  /* 0x0000042901007387 */ /* 0x0001e20000100600 */
[----:B------:R-:W-:Y:S02]  /*0ce0*/  SHF.R.U64 R4, R4, 0x10, R5 ;  /* 0x0000001004047819 */ /* 0x000fe40000001205 */
[----:B-1----:R-:W-:Y:S02]  /*0cf0*/  CS2R R38, SRZ ;  /* 0x0000000000267805 */ /* 0x002fe4000001ff00 */
[----:B------:R-:W-:Y:S01]  /*0d00*/  MOV R244, R5 ;  /* 0x0000000500f47202 */ /* 0x000fe20000000f00 */
[----:B------:R-:W-:Y:S01]  /*0d10*/  STL.S16 [R1+0x2], R42 ;  /* 0x0000022a01007387 */ /* 0x000fe20000100600 */
[----:B------:R-:W-:-:S02]  /*0d20*/  SHF.R.U64 R6, R6, 0x10, R7 ;  /* 0x0000001006067819 */ /* 0x000fc40000001207 */
[----:B------:R-:W-:Y:S02]  /*0d30*/  CS2R R72, SRZ ;  /* 0x0000000000487805 */ /* 0x000fe4000001ff00 */
[----:B------:R-:W-:Y:S01]  /*0d40*/  MOV R242, R7 ;  /* 0x0000000700f27202 */ /* 0x000fe20000000f00 */
[----:B------:R1:W-:Y:S01]  /*0d50*/  STL.S16 [R1], R43 ;  /* 0x0000002b01007387 */ /* 0x0003e20000100600 */
[----:B------:R-:W-:Y:S02]  /*0d60*/  SHF.R.U64 R8, R8, 0x10, R9 ;  /* 0x0000001008087819 */ /* 0x000fe40000001209 */
[----:B0-----:R-:W-:Y:S02]  /*0d70*/  CS2R R40, SRZ ;  /* 0x0000000000287805 */ /* 0x001fe4000001ff00 */
[----:B------:R-:W-:Y:S02]  /*0d80*/  MOV R240, R9 ;  /* 0x0000000900f07202 */ /* 0x000fe40000000f00 */
        /* <DEDUP_REMOVED lines=51> */
[----:B------:R-:W-:Y:S01]  /*10c0*/  PRMT R248, R22, 0x5410, R248 ;  /* 0x0000541016f87816 */ /* 0x000fe200000000f8 */
[----:B------:R-:W-:Y:S01]  /*10d0*/  UPLOP3.LUT UP1, UPT, UPT, UPT, UPT, 0x40, 0x4 ;  /* 0x000000000004789c */ /* 0x000fe20003f2e870 */
[----:B------:R-:W-:Y:S01]  /*10e0*/  PRMT R247, R23, 0x5410, R247 ;  /* 0x0000541017f77816 */ /* 0x000fe200000000f7 */
[----:B------:R-:W0:Y:S01]  /*10f0*/  LDCU UR5, c[0x0][0x388] ;  /* 0x00007100ff0577ac */ /* 0x000e220008000800 */
[----:B------:R-:W-:Y:S02]  /*1100*/  PRMT R245, R4, 0x5410, R245 ;  /* 0x0000541004f57816 */ /* 0x000fe400000000f5 */
[----:B------:R-:W-:Y:S01]  /*1110*/  PRMT R244, R5, 0x5410, R244 ;  /* 0x0000541005f47816 */ /* 0x000fe200000000f4 */
[----:B------:R-:W1:Y:S01]  /*1120*/  LDCU.U8 UR25, c[0x0][0x410] ;  /* 0x00008200ff1977ac */ /* 0x000e620008000000 */
        /* <DEDUP_REMOVED lines=10> */
[----:B------:R-:W-:Y:S01]  /*11d0*/  PRMT R236, R15, 0x5410, R236 ;  /* 0x000054100fec7816 */ /* 0x000fe200000000ec */
[----:B------:R-:W0:Y:S01]  /*11e0*/  LDCU.64 UR20, c[0x0][0x478] ;  /* 0x00008f00ff1477ac */ /* 0x000e220008000a00 */
[----:B------:R-:W-:Y:S02]  /*11f0*/  PRMT R235, R16, 0x5410, R235 ;  /* 0x0000541010eb7816 */ /* 0x000fe400000000eb */
[----:B------:R-:W-:Y:S01]  /*1200*/  PRMT R234, R17, 0x5410, R234 ;  /* 0x0000541011ea7816 */ /* 0x000fe200000000ea */
[----:B------:R-:W0:Y:S01]  /*1210*/  LDCU.128 UR8, c[0x0][0x3c0] ;  /* 0x00007800ff0877ac */ /* 0x000e220008000c00 */
[----:B------:R-:W-:Y:S02]  /*1220*/  PRMT R233, R20, 0x5410, R233 ;  /* 0x0000541014e97816 */ /* 0x000fe400000000e9 */
[----:B------:R-:W-:Y:S01]  /*1230*/  PRMT R232, R21, 0x5410, R232 ;  /* 0x0000541015e87816 */ /* 0x000fe200000000e8 */
[----:B------:R-:W0:Y:S01]  /*1240*/  LDCU.128 UR12, c[0x0][0x3f0] ;  /* 0x00007e00ff0c77ac */ /* 0x000e220008000c00 */
[----:B------:R-:W-:-:S02]  /*1250*/  PRMT R231, R24, 0x5410, R231 ;  /* 0x0000541018e77816 */ /* 0x000fc400000000e7 */
[----:B------:R-:W-:Y:S01]  /*1260*/  PRMT R230, R25, 0x5410, R230 ;  /* 0x0000541019e67816 */ /* 0x000fe200000000e6 */
[----:B-123--:R-:W0:Y:S06]  /*1270*/  LDCU.64 UR22, c[0x0][0x380] ;  /* 0x00007000ff1677ac */ /* 0x00ee2c0008000a00 */
.L_x_14001:
[----:B0-----:R-:W-:Y:S02]  /*1280*/  UIMAD.WIDE UR30, UR24, 0x4, UR14 ;  /* 0x00000004181e78a5 */ /* 0x001fe4000f8e020e */
[----:B------:R-:W-:-:S04]  /*1290*/  UIMAD.WIDE UR28, UR24, 0x4, UR10 ;  /* 0x00000004181c78a5 */ /* 0x000fc8000f8e020a */
[----:B-1234-:R-:W-:Y:S02]  /*12a0*/  MOV R168, UR30 ;  /* 0x0000001e00a87c02 */ /* 0x01efe40008000f00 */
        /* <DEDUP_REMOVED lines=8> */
[----:B-----5:R-:W5:Y:S01]  /*1330*/  LDG.E R168, desc[UR6][R168.64] ;  /* 0x00000006a8a87981 */ /* 0x020f62000c1e1900 */
[----:B------:R-:W-:Y:S01]  /*1340*/  BSSY.RECONVERGENT B0, `(.L_x_13821) ;  /* 0x000026f000007945 */ /* 0x000fe20003800200 */
[----:B--2---:R-:W-:-:S13]  /*1350*/  R2UR UR27, R170 ;  /* 0x00000000aa1b72ca */ /* 0x004fda00000e0000 */
[----:B------:R-:W-:Y:S01]  /*1360*/  UISETP.GE.AND UP2, UPT, UR27, 0x1, UPT ;  /* 0x000000011b00788c */ /* 0x000fe2000bf46270 */
[----:B---3--:R-:W-:Y:S02]  /*1370*/  R2UR UR28, R171 ;  /* 0x00000000ab1c72ca */ /* 0x008fe400000e0000 */
[----:B-----5:R-:W-:-:S06]  /*1380*/  R2UR UR32, R168 ;  /* 0x00000000a82072ca */ /* 0x020fcc00000e0000 */
[----:B------:R-:W-:Y:S09]  /*1390*/  BRA.U !UP2, `(.L_x_13822) ;  /* 0x0000001d0a687547 */ /* 0x000ff2000b800000 */
[----:B------:R-:W-:-:S06]  /*13a0*/  UIMAD.WIDE UR30, UR24, 0x4, UR8 ;  /* 0x00000004181e78a5 */ /* 0x000fcc000f8e0208 */
[----:B------:R-:W-:Y:S02]  /*13b0*/  MOV R168, UR30 ;  /* 0x0000001e00a87c02 */ /* 0x000fe40008000f00 */
[----:B------:R-:W-:-:S05]  /*13c0*/  MOV R169, UR31 ;  /* 0x0000001f00a97c02 */ /* 0x000fca0008000f00 */
[----:B------:R-:W2:Y:S01]  /*13d0*/  LDG.E R168, desc[UR6][R168.64] ;  /* 0x00000006a8a87981 */ /* 0x000ea2000c1e1900 */
[----:B------:R-:W-:Y:S01]  /*13e0*/  UISETP.GE.AND UP3, UPT, UR32, 0x1, UPT ;  /* 0x000000012000788c */ /* 0x000fe2000bf66270 */
[----:B------:R-:W-:Y:S01]  /*13f0*/  ISETP.NE.AND P0, PT, RZ, UR25, PT ;  /* 0x00000019ff007c0c */ /* 0x000fe2000bf05270 */
[----:B------:R-:W-:Y:S01]  /*1400*/  HFMA2 R197, -RZ, RZ, 0, 0 ;  /* 0x00000000ffc57431 */ /* 0x000fe200000001ff */
[----:B------:R-:W0:Y:S01]  /*1410*/  S2R R170, SR_TID.X ;  /* 0x0000000000aa7919 */ /* 0x000e220000002100 */
[C---:B------:R-:W-:Y:S01]  /*1420*/  ISETP.GE.U32.AND P4, PT, R3.reuse, 0x100, PT ;  /* 0x000001000300780c */ /* 0x040fe20003f86070 */
[----:B------:R-:W-:Y:S01]  /*1430*/  BSSY.RECONVERGENT B1, `(.L_x_13823) ;  /* 0x0000055000017945 */ /* 0x000fe20003800200 */
[----:B------:R-:W-:Y:S01]  /*1440*/  PLOP3.LUT P1, PT, PT, PT, UP3, 0x80, 0x8 ;  /* 0x000000000008781c */ /* 0x000fe20003f2f038 */
[----:B------:R-:W-:Y:S01]  /*1450*/  HFMA2 R203, -RZ, RZ, 0, 0 ;  /* 0x00000000ffcb7431 */ /* 0x000fe200000001ff */
[----:B------:R-:W-:Y:S02]  /*1460*/  ISETP.GE.U32.AND P5, PT, R3, 0x200, PT ;  /* 0x000002000300780c */ /* 0x000fe40003fa6070 */
[----:B------:R-:W-:Y:S01]  /*1470*/  P2R R229, PR, RZ, 0x10 ;  /* 0x00000010ffe57803 */ /* 0x000fe20000000000 */
[----:B------:R-:W-:Y:S01]  /*1480*/  @UP3 UIADD3 UR4, UPT, UPT, UR32, -0x1, URZ ;  /* 0xffffffff20043890 */ /* 0x000fe2000fffe0ff */
[----:B------:R-:W-:-:S02]  /*1490*/  P2R R246, PR, RZ, 0x20 ;  /* 0x00000020fff67803 */ /* 0x000fc40000000000 */
[C---:B------:R-:W-:Y:S01]  /*14a0*/  ISETP.GE.U32.AND P2, PT, R3.reuse, 0x500, PT ;  /* 0x000005000300780c */ /* 0x040fe20003f46070 */
[----:B------:R-:W-:Y:S01]  /*14b0*/  @UP3 UIMAD UR4, UR4, UR5, URZ ;  /* 0x00000005040432a4 */ /* 0x000fe2000f8e02ff */
[----:B------:R-:W-:Y:S02]  /*14c0*/  ISETP.GE.U32.AND P3, PT, R3, 0x600, PT ;  /* 0x000006000300780c */ /* 0x000fe40003f66070 */
[----:B------:R-:W-:Y:S01]  /*14d0*/  MOV R204, RZ ;  /* 0x000000ff00cc7202 */ /* 0x000fe20000000f00 */
[----:B------:R-:W-:-:S04]  /*14e0*/  @UP3 USHF.R.S32.HI UR29, URZ, 0x1f, UR4 ;  /* 0x0000001fff1d3899 */ /* 0x000fc80008011404 */
[----:B------:R-:W-:Y:S02]  /*14f0*/  @UP3 ULEA.HI UR29, UR29, UR4, URZ, 0x2 ;  /* 0x000000041d1d3291 */ /* 0x000fe4000f8f10ff */
[----:B------:R-:W-:Y:S01]  /*1500*/  UIMAD UR4, UR24, UR5, URZ ;  /* 0x00000005180472a4 */ /* 0x000fe2000f8e02ff */
[----:B--2---:R-:W-:Y:S02]  /*1510*/  FSEL R168, R168, RZ, !P0 ;  /* 0x000000ffa8a87208 */ /* 0x004fe40004000000 */
[----:B------:R-:W-:Y:S02]  /*1520*/  ISETP.GE.U32.AND P0, PT, R3, 0x300, PT ;  /* 0x000003000300780c */ /* 0x000fe40003f06070 */
[----:B------:R-:W-:Y:S02]  /*1530*/  R2UR UR33, R168 ;  /* 0x00000000a82172ca */ /* 0x000fe400000e0000 */
[----:B------:R-:W-:Y:S01]  /*1540*/  MOV R168, UR29 ;  /* 0x0000001d00a87c02 */ /* 0x000fe20008000f00 */
[----:B------:R-:W-:-:S03]  /*1550*/  UIADD3 UR29, UPT, UPT, UR27, -0x1, URZ ;  /* 0xffffffff1b1d7890 */ /* 0x000fc6000fffe0ff */
[----:B0-----:R-:W-:Y:S01]  /*1560*/  @P1 LEA.HI.SX32 R197, R168, R170, 0x1e ;  /* 0x000000aaa8c51211 */ /* 0x001fe200078ff2ff */
[----:B------:R-:W-:Y:S01]  /*1570*/  UIMAD UR30, UR29, UR5, URZ ;  /* 0x000000051d1e72a4 */ /* 0x000fe2000f8e02ff */
[----:B------:R-:W-:Y:S01]  /*1580*/  ISETP.GE.U32.AND P1, PT, R3, 0x400, PT ;  /* 0x000004000300780c */ /* 0x000fe20003f26070 */
[----:B------:R-:W-:Y:S02]  /*1590*/  USHF.R.S32.HI UR29, URZ, 0x1f, UR4 ;  /* 0x0000001fff1d7899 */ /* 0x000fe40008011404 */
[----:B------:R-:W-:Y:S02]  /*15a0*/  USHF.R.S32.HI UR31, URZ, 0x1f, UR30 ;  /* 0x0000001fff1f7899 */ /* 0x000fe4000801141e */
[----:B------:R-:W-:Y:S02]  /*15b0*/  ULEA.HI UR29, UR29, UR4, URZ, 0x2 ;  /* 0x000000041d1d7291 */ /* 0x000fe4000f8f10ff */
[----:B------:R-:W-:-:S04]  /*15c0*/  ULEA.HI UR31, UR31, UR30, URZ, 0x2 ;  /* 0x0000001e1f1f7291 */ /* 0x000fc8000f8f10ff */
[----:B------:R-:W-:Y:S02]  /*15d0*/  MOV R228, UR29 ;  /* 0x0000001d00e47c02 */ /* 0x000fe40008000f00 */
[----:B------:R-:W-:Y:S02]  /*15e0*/  MOV R205, UR31 ;  /* 0x0000001f00cd7c02 */ /* 0x000fe40008000f00 */
[-C--:B------:R-:W-:Y:S02]  /*15f0*/  LEA.HI.SX32 R228, R228, R170.reuse, 0x1e ;  /* 0x000000aae4e47211 */ /* 0x080fe400078ff2ff */
[----:B------:R-:W-:Y:S02]  /*1600*/  LEA.HI.SX32 R205, R205, R170, 0x1e ;  /* 0x000000aacdcd7211 */ /* 0x000fe400078ff2ff */
[----:B------:R-:W-:Y:S01]  /*1610*/  MOV R202, R228 ;  /* 0x000000e400ca7202 */ /* 0x000fe20000000f00 */
[----:B------:R-:W-:Y:S06]  /*1620*/  @!P4 BRA `(.L_x_13824) ;  /* 0x0000000000d4c947 */ /* 0x000fec0003800000 */
[----:B------:R-:W0:Y:S01]  /*1630*/  LDC.64 R168, c[0x0][0x3a8] ;  /* 0x0000ea00ffa87b82 */ /* 0x000e220000000a00 */
[----:B------:R-:W2:Y:S04]  /*1640*/  LDL.S16 R200, [R1+0x26] ;  /* 0x0000260001c87983 */ /* 0x000ea80000100600 */
[----:B------:R-:W3:Y:S03]  /*1650*/  LDL.S16 R203, [R1+0x24] ;  /* 0x0000240001cb7983 */ /* 0x000ee60000100600 */
[----:B------:R-:W1:Y:S01]  /*1660*/  LDC.64 R172, c[0x0][0x428] ;  /* 0x00010a00ffac7b82 */ /* 0x000e620000000a00 */
[----:B------:R-:W3:Y:S04]  /*1670*/  LDL.S16 R183, [R1+0x22] ;  /* 0x0000220001b77983 */ /* 0x000ee80000100600 */
[----:B------:R-:W3:Y:S01]  /*1680*/  LDL.S16 R218, [R1+0x20] ;  /* 0x0000200001da7983 */ /* 0x000ee20000100600 */
[----:B----4-:R-:W-:-:S02]  /*1690*/  ISETP.NE.U32.AND P4, PT, RZ, UR18, PT ;  /* 0x00000012ff007c0c */ /* 0x010fc4000bf85070 */
[----:B------:R-:W4:Y:S01]  /*16a0*/  LDC.64 R226, c[0x0][0x3b0] ;  /* 0x0000ec00ffe27b82 */ /* 0x000f220000000a00 */
[----:B0-----:R-:W-:-:S06]  /*16b0*/  IMAD.WIDE.U32 R168, R202, 0x10, R168 ;  /* 0x00000010caa87825 */ /* 0x001fcc00078e00a8 */
[----:B------:R-:W3:Y:S01]  /*16c0*/  LDG.E.128 R168, desc[UR6][R168.64] ;  /* 0x00000006a8a87981 */ /* 0x000ee2000c1e1d00 */
[----:B-1----:R-:W-:-:S06]  /*16d0*/  IMAD.WIDE.U32 R172, R205, 0x10, R172 ;  /* 0x00000010cdac7825 */ /* 0x002fcc00078e00ac */
[----:B------:R-:W3:Y:S01]  /*16e0*/  LDG.E.128 R172, desc[UR6][R172.64] ;  /* 0x00000006acac7981 */ /* 0x000ee2000c1e1d00 */
[----:B------:R-:W-:-:S13]  /*16f0*/  ISETP.NE.AND.EX P4, PT, RZ, UR19, PT, P4 ;  /* 0x00000013ff007c0c */ /* 0x000fda000bf85340 */
[----:B------:R-:W0:Y:S02]  /*1700*/  @P4 LDC.64 R178, c[0x0][0x438] ;  /* 0x00010e00ffb24b82 */ /* 0x000e240000000a00 */
[----:B0-----:R-:W-:-:S05]  /*1710*/  @P4 IMAD.WIDE.U32 R178, R202, 0x10, R178 ;  /* 0x00000010cab24825 */ /* 0x001fca00078e00b2 */
[----:B------:R4:W5:Y:S02]  /*1720*/  @P4 LDG.E.128 R124, desc[UR6][R178.64] ;  /* 0x00000006b27c4981 */ /* 0x000964000c1e1d00 */
[----:B----4-:R-:W-:-:S05]  /*1730*/  IMAD.WIDE.U32 R178, R197, 0x4, R226 ;  /* 0x00000004c5b27825 */ /* 0x010fca00078e00e2 */
[----:B------:R3:W5:Y:S01]  /*1740*/  LDG.E R2, desc[UR6][R178.64] ;  /* 0x00000006b2027981 */ /* 0x000762000c1e1900 */
[----:B------:R-:W-:Y:S02]  /*1750*/  IADD3 R197, PT, PT, R197, 0x100, RZ ;  /* 0x00000100c5c57810 */ /* 0x000fe40007ffe0ff */
[----:B------:R-:W-:Y:S02]  /*1760*/  IADD3 R205, PT, PT, R205, 0x100, RZ ;  /* 0x00000100cdcd7810 */ /* 0x000fe40007ffe0ff */
[----:B------:R-:W-:Y:S01]  /*1770*/  IADD3 R202, PT, PT, R202, 0x100, RZ ;  /* 0x00000100caca7810 */ /* 0x000fe20007ffe0ff */
[----:B--2---:R-:W-:Y:S02]  /*1780*/  HADD2.F32 R13, -RZ, R200.H0_H0 ;  /* 0x200000c8ff0d7230 */ /* 0x004fe40000004100 */
[----:B---3--:R-:W-:Y:S02]  /*1790*/  HADD2.F32 R179, -RZ, R203.H0_H0 ;  /* 0x200000cbffb37230 */ /* 0x008fe40000004100 */
[----:B------:R-:W-:-:S02]  /*17a0*/  HADD2.F32 R183, -RZ, R183.H0_H0 ;  /* 0x200000b7ffb77230 */ /* 0x000fc40000004100 */
[----:B------:R-:W-:Y:S02]  /*17b0*/  HADD2.F32 R218, -RZ, R218.H0_H0 ;  /* 0x200000daffda7230 */ /* 0x000fe40000004100 */
[----:B------:R-:W-:Y:S01]  /*17c0*/  FADD.FTZ R0, R168, -UR33 ;  /* 0x80000021a8007e21 */ /* 0x000fe20008010000 */
[----:B------:R-:W-:-:S03]  /*17d0*/  FADD.FTZ R169, R169, -UR33 ;  /* 0x80000021a9a97e21 */ /* 0x000fc60008010000 */
[----:B------:R-:W-:Y:S01]  /*17e0*/  FMUL.FTZ R0, R0, UR28 ;  /* 0x0000001c00007c20 */ /* 0x000fe20008410000 */
[----:B------:R-:W-:Y:S01]  /*17f0*/  FMUL.FTZ R13, R172, R13 ;  /* 0x0000000dac0d7220 */ /* 0x000fe20000410000 */
[----:B------:R-:W-:Y:S01]  /*1800*/  FMUL.FTZ R200, R169, UR28 ;  /* 0x0000001ca9c87c20 */ /* 0x000fe20008410000 */
[----:B------:R-:W-:Y:S01]  /*1810*/  FADD.FTZ R170, R170, -UR33 ;  /* 0x80000021aaaa7e21 */ /* 0x000fe20008010000 */
[----:B------:R-:W-:Y:S01]  /*1820*/  FMUL.FTZ R179, R173, R179 ;  /* 0x000000b3adb37220 */ /* 0x000fe20000410000 */
        /* <DEDUP_REMOVED lines=21> */
.L_x_13824:
[----:B----4-:R-:W-:Y:S05]  /*1980*/  BSYNC.RECONVERGENT B1 ;  /* 0x0000000000017941 */ /* 0x010fea0003800200 */
.L_x_13823:
[----:B------:R-:W-:Y:S04]  /*1990*/  BSSY.RECONVERGENT B1, `(.L_x_13825) ;  /* 0x0000037000017945 */ /* 0x000fe80003800200 */
[----:B------:R-:W-:Y:S05]  /*19a0*/  @!P5 BRA `(.L_x_13826) ;  /* 0x0000000000d4d947 */ /* 0x000fea0003800000 */
[----:B------:R-:W0:Y:S01]  /*19b0*/  LDC.64 R168, c[0x0][0x3a8] ;  /* 0x0000ea00ffa87b82 */ /* 0x000e220000000a00 */
[----:B------:R-:W2:Y:S04]  /*19c0*/  LDL.S16 R224, [R1+0x1e] ;  /* 0x00001e0001e07983 */ /* 0x000ea80000100600 */
[----:B------:R-:W3:Y:S03]  /*19d0*/  LDL.S16 R217, [R1+0x1c] ;  /* 0x00001c0001d97983 */ /* 0x000ee60000100600 */
[----:B------:R-:W1:Y:S01]  /*19e0*/  LDC.64 R172, c[0x0][0x428] ;  /* 0x00010a00ffac7b82 */ /* 0x000e620000000a00 */
[----:B------:R-:W4:Y:S01]  /*19f0*/  LDL.S16 R227, [R1+0x1a] ;  /* 0x00001a0001e37983 */ /* 0x000f220000100600 */
        /* <DEDUP_REMOVED lines=8> */
[----:B------:R0:W5:Y:S02]  /*1a80*/  @P4 LDG.E.128 R28, desc[UR6][R176.64] ;  /* 0x00000006b01c4981 */ /* 0x000164000c1e1d00 */
[----:B0-----:R-:W0:Y:S01]  /*1a90*/  LDC.64 R176, c[0x0][0x3b0] ;  /* 0x0000ec00ffb07b82 */ /* 0x001e220000000a00 */
[----:B--2---:R-:W-:-:S04]  /*1aa0*/  FADD.FTZ R168, R168, -UR33 ;  /* 0x80000021a8a87e21 */ /* 0x004fc80008010000 */
[----:B------:R-:W-:Y:S02]  /*1ab0*/  FMUL.FTZ R210, R168, UR28 ;  /* 0x0000001ca8d27c20 */ /* 0x000fe40008410000 */
[----:B------:R-:W2:Y:S01]  /*1ac0*/  LDL.S16 R168, [R1+0x18] ;  /* 0x0000180001a87983 */ /* 0x000ea20000100600 */
[----:B0-----:R-:W-:-:S04]  /*1ad0*/  IMAD.WIDE.U32 R176, R197, 0x4, R176 ;  /* 0x00000004c5b07825 */ /* 0x001fc800078e00b0 */
[----:B------:R-:W-:Y:S01]  /*1ae0*/  HADD2.F32 R199, -RZ, R224.H0_H0 ;  /* 0x200000e0ffc77230 */ /* 0x000fe20000004100 */
[----:B------:R0:W5:Y:S01]  /*1af0*/  LDG.E R4, desc[UR6][R176.64] ;  /* 0x00000006b0047981 */ /* 0x000162000c1e1900 */
[----:B------:R-:W-:-:S03]  /*1b00*/  FADD.FTZ R169, R169, -UR33 ;  /* 0x80000021a9a97e21 */ /* 0x000fc60008010000 */
[----:B---3--:R-:W-:Y:S01]  /*1b10*/  FMUL.FTZ R199, R172, R199 ;  /* 0x000000c7acc77220 */ /* 0x008fe20000410000 */
[----:B----4-:R-:W-:Y:S02]  /*1b20*/  HADD2.F32 R182, -RZ, R227.H0_H0 ;  /* 0x200000e3ffb67230 */ /* 0x010fe40000004100 */
[----:B0-----:R-:W-:Y:S02]  /*1b30*/  HADD2.F32 R177, -RZ, R217.H0_H0 ;  /* 0x200000d9ffb17230 */ /* 0x001fe40000004100 */
[----:B------:R-:W-:Y:S01]  /*1b40*/  FMUL.FTZ R190, R169, UR28 ;  /* 0x0000001ca9be7c20 */ /* 0x000fe20008410000 */
[----:B------:R-:W-:Y:S01]  /*1b50*/  FADD.FTZ R170, R170, -UR33 ;  /* 0x80000021aaaa7e21 */ /* 0x000fe20008010000 */
[----:B------:R-:W-:Y:S01]  /*1b60*/  FADD.FTZ R204, R204, R199 ;  /* 0x000000c7cccc7221 */ /* 0x000fe20000010000 */
[----:B------:R-:W-:Y:S01]  /*1b70*/  FFMA.FTZ R203, R210, R199, R203 ;  /* 0x000000c7d2cb7223 */ /* 0x000fe200000100cb */
[----:B------:R-:W-:Y:S01]  /*1b80*/  FMUL.FTZ R177, R173, R177 ;  /* 0x000000b1adb17220 */ /* 0x000fe20000410000 */
[----:B------:R-:W-:Y:S01]  /*1b90*/  FMUL.FTZ R176, R170, UR28 ;  /* 0x0000001caab07c20 */ /* 0x000fe20008410000 */
[----:B------:R-:W-:Y:S01]  /*1ba0*/  FADD.FTZ R171, R171, -UR33 ;  /* 0x80000021abab7e21 */ /* 0x000fe20008010000 */
        /* <DEDUP_REMOVED lines=15> */
[----:B------:R-:W-:Y:S02]  /*1ca0*/  IADD3 R205, PT, PT, R205, 0x100, RZ ;  /* 0x00000100cdcd7810 */ /* 0x000fe40007ffe0ff */
[----:B------:R-:W-:Y:S01]  /*1cb0*/  IADD3 R202, PT, PT, R202, 0x100, RZ ;  /* 0x00000100caca7810 */ /* 0x000fe20007ffe0ff */
[----:B--2---:R-:W-:-:S05]  /*1cc0*/  HADD2.F32 R217, -RZ, R168.H0_H0 ;  /* 0x200000a8ffd97230 */ /* 0x004fca0000004100 */
[----:B------:R-:W-:-:S04]  /*1cd0*/  FMUL.FTZ R217, R175, R217 ;  /* 0x000000d9afd97220 */ /* 0x000fc80000410000 */
[----:B------:R-:W-:Y:S01]  /*1ce0*/  FADD.FTZ R204, R204, R217 ;  /* 0x000000d9cccc7221 */ /* 0x000fe20000010000 */
[----:B------:R-:W-:-:S07]  /*1cf0*/  FFMA.FTZ R203, R224, R217, R203 ;  /* 0x000000d9e0cb7223 */ /* 0x000fce00000100cb */
.L_x_13826:
[----:B------:R-:W-:Y:S05]  /*1d00*/  BSYNC.RECONVERGENT B1 ;  /* 0x0000000000017941 */ /* 0x000fea0003800200 */
.L_x_13825:
[----:B------:R-:W-:Y:S04]  /*1d10*/  BSSY.RECONVERGENT B1, `(.L_x_13827) ;  /* 0x0000037000017945 */ /* 0x000fe80003800200 */
[----:B------:R-:W-:Y:S05]  /*1d20*/  @!P0 BRA `(.L_x_13828) ;  /* 0x0000000000d48947 */ /* 0x000fea0003800000 */
        /* <DEDUP_REMOVED lines=8> */
[----:B------:R-:W1:Y:S01]  /*1db0*/  @P4 LDC.64 R172, c[0x0][0x438] ;  /* 0x00010e00ffac4b82 */ /* 0x000e620000000a00 */
[----:B0-----:R-:W-:-:S06]  /*1dc0*/  IMAD.WIDE.U32 R24, R202, 0x10, R24 ;  /* 0x00000010ca187825 */ /* 0x001fcc00078e0018 */
[----:B------:R-:W3:Y:S01]  /*1dd0*/  LDG.E.128 R24, desc[UR6][R24.64] ;  /* 0x0000000618187981 */ /* 0x000ee2000c1e1d00 */
[----:B-1----:R-:W-:-:S06]  /*1de0*/  IMAD.WIDE.U32 R168, R205, 0x10, R168 ;  /* 0x00000010cda87825 */ /* 0x002fcc00078e00a8 */
[----:B------:R-:W4:Y:S01]  /*1df0*/  LDG.E.128 R168, desc[UR6][R168.64] ;  /* 0x00000006a8a87981 */ /* 0x000f22000c1e1d00 */
[----:B------:R-:W-:-:S05]  /*1e00*/  @P4 IMAD.WIDE.U32 R172, R202, 0x10, R172 ;  /* 0x00000010caac4825 */ /* 0x000fca00078e00ac */
[----:B------:R0:W5:Y:S02]  /*1e10*/  @P4 LDG.E.128 R136, desc[UR6][R172.64] ;  /* 0x00000006ac884981 */ /* 0x000164000c1e1d00 */
[----:B0-----:R-:W0:Y:S02]  /*1e20*/  LDC.64 R172, c[0x0][0x3b0] ;  /* 0x0000ec00ffac7b82 */ /* 0x001e240000000a00 */
[----:B0-----:R-:W-:-:S05]  /*1e30*/  IMAD.WIDE.U32 R172, R197, 0x4, R172 ;  /* 0x00000004c5ac7825 */ /* 0x001fca00078e00ac */
[----:B------:R0:W5:Y:S01]  /*1e40*/  LDG.E R5, desc[UR6][R172.64] ;  /* 0x00000006ac057981 */ /* 0x000162000c1e1900 */
[----:B------:R-:W-:Y:S02]  /*1e50*/  IADD3 R197, PT, PT, R197, 0x100, RZ ;  /* 0x00000100c5c57810 */ /* 0x000fe40007ffe0ff */
[----:B------:R-:W-:Y:S02]  /*1e60*/  IADD3 R205, PT, PT, R205, 0x100, RZ ;  /* 0x00000100cdcd7810 */ /* 0x000fe40007ffe0ff */
[----:B------:R-:W-:Y:S01]  /*1e70*/  IADD3 R202, PT, PT, R202, 0x100, RZ ;  /* 0x00000100caca7810 */ /* 0x000fe20007ffe0ff */
[----:B--2---:R-:W-:Y:S02]  /*1e80*/  HADD2.F32 R198, -RZ, R223.H0_H0 ;  /* 0x200000dfffc67230 */ /* 0x004fe40000004100 */
[----:B---3--:R-:W-:Y:S01]  /*1e90*/  FADD.FTZ R25, R25, -UR33 ;  /* 0x8000002119197e21 */ /* 0x008fe20008010000 */
[----:B------:R-:W-:-:S03]  /*1ea0*/  FADD.FTZ R24, R24, -UR33 ;  /* 0x8000002118187e21 */ /* 0x000fc60008010000 */
[----:B------:R-:W-:Y:S01]  /*1eb0*/  FMUL.FTZ R189, R25, UR28 ;  /* 0x0000001c19bd7c20 */ /* 0x000fe20008410000 */
[----:B------:R-:W-:Y:S02]  /*1ec0*/  HADD2.F32 R25, -RZ, R227.H0_H0 ;  /* 0x200000e3ff197230 */ /* 0x000fe40000004100 */
[----:B------:R-:W-:Y:S01]  /*1ed0*/  FMUL.FTZ R209, R24, UR28 ;  /* 0x0000001c18d17c20 */ /* 0x000fe20008410000 */
[----:B----4-:R-:W-:Y:S01]  /*1ee0*/  FMUL.FTZ R198, R168, R198 ;  /* 0x000000c6a8c67220 */ /* 0x010fe20000410000 */
[----:B------:R-:W-:Y:S01]  /*1ef0*/  FADD.FTZ R24, R26, -UR33 ;  /* 0x800000211a187e21 */ /* 0x000fe20008010000 */
[----:B------:R-:W-:Y:S01]  /*1f00*/  FADD.FTZ R27, R27, -UR33 ;  /* 0x800000211b1b7e21 */ /* 0x000fe20008010000 */
[----:B------:R-:W-:Y:S02]  /*1f10*/  HADD2.F32 R26, -RZ, R175.H0_H0 ;  /* 0x200000afff1a7230 */ /* 0x000fe40000004100 */
[----:B------:R-:W-:Y:S01]  /*1f20*/  FMUL.FTZ R25, R169, R25 ;  /* 0x00000019a9197220 */ /* 0x000fe20000410000 */
[----:B------:R-:W-:Y:S01]  /*1f30*/  FADD.FTZ R204, R204, R198 ;  /* 0x000000c6cccc7221 */ /* 0x000fe20000010000 */
[----:B------:R-:W-:Y:S01]  /*1f40*/  FFMA.FTZ R203, R209, R198, R203 ;  /* 0x000000c6d1cb7223 */ /* 0x000fe200000100cb */
[----:B------:R-:W-:Y:S01]  /*1f50*/  FMUL.FTZ R223, R27, UR28 ;  /* 0x0000001c1bdf7c20 */ /* 0x000fe20008410000 */
[----:B------:R-:W-:-:S02]  /*1f60*/  HADD2.F32 R27, -RZ, R174.H0_H0 ;  /* 0x200000aeff1b7230 */ /* 0x000fc40000004100 */
[----:B------:R-:W-:Y:S01]  /*1f70*/  FMUL.FTZ R24, R24, UR28 ;  /* 0x0000001c18187c20 */ /* 0x000fe20008410000 */
[----:B------:R-:W-:Y:S01]  /*1f80*/  FMUL.FTZ R26, R170, R26 ;  /* 0x0000001aaa1a7220 */ /* 0x000fe20000410000 */
[----:B------:R-:W-:Y:S01]  /*1f90*/  FADD.FTZ R204, R204, R25 ;  /* 0x00000019cccc7221 */ /* 0x000fe20000010000 */
[----:B------:R-:W-:Y:S01]  /*1fa0*/  FFMA.FTZ R203, R189, R25, R203 ;  /* 0x00000019bdcb7223 */ /* 0x000fe200000100cb */
[----:B------:R-:W-:Y:S02]  /*1fb0*/  FMUL.FTZ R27, R171, R27 ;  /* 0x0000001bab1b7220 */ /* 0x000fe40000410000 */
        /* <DEDUP_REMOVED lines=12> */
.L_x_13828:
[----:B------:R-:W-:Y:S05]  /*2080*/  BSYNC.RECONVERGENT B1 ;  /* 0x0000000000017941 */ /* 0x000fea0003800200 */
.L_x_13827:
        /* <DEDUP_REMOVED lines=55> */
.L_x_13830:
[----:B------:R-:W-:Y:S05]  /*2400*/  BSYNC.RECONVERGENT B1 ;  /* 0x0000000000017941 */ /* 0x000fea0003800200 */
.L_x_13829:
        /* <DEDUP_REMOVED lines=19> */
[----:B------:R-:W2:Y:S01]  /*2540*/  LDL.S16 R168, [R1] ;  /* 0x0000000001a87983 */ /* 0x000ea20000100600 */
        /* <DEDUP_REMOVED lines=35> */
.L_x_13832:
[----:B------:R-:W-:Y:S05]  /*2780*/  BSYNC.RECONVERGENT B1 ;  /* 0x0000000000017941 */ /* 0x000fea0003800200 */
.L_x_13831:
        /* <DEDUP_REMOVED lines=14> */
[----:B------:R-:W-:Y:S02]  /*2870*/  HADD2.F32 R194, -RZ, R252.H1_H1 ;  /* 0x300000fcffc27230 */ /* 0x000fe40000004100 */
[--C-:B------:R-:W-:Y:S02]  /*2880*/  HADD2.F32 R186, -RZ, R251.reuse.H1_H1 ;  /* 0x300000fbffba7230 */ /* 0x100fe40000004100 */
[----:B------:R-:W-:Y:S02]  /*2890*/  HADD2.F32 R214, -RZ, R251.H0_H0 ;  /* 0x200000fbffd67230 */ /* 0x000fe40000004100 */
[----:B0-----:R-:W-:-:S05]  /*28a0*/  IMAD.WIDE.U32 R18, R197, 0x4, R18 ;  /* 0x00000004c5127825 */ /* 0x001fca00078e0012 */
[----:B------:R0:W5:Y:S02]  /*28b0*/  LDG.E R8, desc[UR6][R18.64] ;  /* 0x0000000612087981 */ /* 0x000164000c1e1900 */
[----:B0-----:R-:W-:Y:S01]  /*28c0*/  HADD2.F32 R19, -RZ, R252.H0_H0 ;  /* 0x200000fcff137230 */ /* 0x001fe20000004100 */
[----:B------:R-:W-:Y:S02]  /*28d0*/  IADD3 R197, PT, PT, R197, 0x100, RZ ;  /* 0x00000100c5c57810 */ /* 0x000fe40007ffe0ff */
[----:B------:R-:W-:Y:S02]  /*28e0*/  IADD3 R205, PT, PT, R205, 0x100, RZ ;  /* 0x00000100cdcd7810 */ /* 0x000fe40007ffe0ff */
[----:B------:R-:W-:Y:S01]  /*28f0*/  IADD3 R202, PT, PT, R202, 0x100, RZ ;  /* 0x00000100caca7810 */ /* 0x000fe20007ffe0ff */
[----:B---3--:R-:W-:Y:S01]  /*2900*/  FADD.FTZ R168, R168, -UR33 ;  /* 0x80000021a8a87e21 */ /* 0x008fe20008010000 */
[----:B------:R-:W-:-:S03]  /*2910*/  FADD.FTZ R14, R169, -UR33 ;  /* 0x80000021a90e7e21 */ /* 0x000fc60008010000 */
[----:B------:R-:W-:Y:S01]  /*2920*/  FMUL.FTZ R206, R168, UR28 ;  /* 0x0000001ca8ce7c20 */ /* 0x000fe20008410000 */
[----:B----4-:R-:W-:Y:S01]  /*2930*/  FMUL.FTZ R194, R172, R194 ;  /* 0x000000c2acc27220 */ /* 0x010fe20000410000 */
        /* <DEDUP_REMOVED lines=24> */
.L_x_13834:
[----:B------:R-:W-:Y:S05]  /*2ac0*/  BSYNC.RECONVERGENT B1 ;  /* 0x0000000000017941 */ /* 0x000fea0003800200 */
.L_x_13833:
        /* <DEDUP_REMOVED lines=52> */
.L_x_13836:
[----:B------:R-:W-:Y:S05]  /*2e10*/  BSYNC.RECONVERGENT B1 ;  /* 0x0000000000017941 */ /* 0x000fea0003800200 */
.L_x_13835:
[----:B------:R-:W-:-:S04]  /*2e20*/  ISETP.GE.U32.AND P5, PT, R3, 0x800, PT ;  /* 0x000008000300780c */ /* 0x000fc80003fa6070 */
[----:B------:R-:W-:-:S09]  /*2e30*/  P2R R227, PR, RZ, 0x20 ;  /* 0x00000020ffe37803 */ /* 0x000fd20000000000 */
        /* <DEDUP_REMOVED lines=8> */
[----:B0-----:R-:W-:-:S06]  /*2ec0*/  IMAD.WIDE.U32 R172, R205, 0x10, R172 ;  /* 0x00000010cdac7825 */ /* 0x001fcc00078e00ac */
[----:B------:R-:W3:Y:S01]  /*2ed0*/  LDG.E.128 R172, desc[UR6][R172.64] ;  /* 0x00000006acac7981 */ /* 0x000ee2000c1e1d00 */
[----:B--2---:R-:W0:Y:S02]  /*2ee0*/  LDC.64 R168, c[0x0][0x3a8] ;  /* 0x0000ea00ffa87b82 */ /* 0x004e240000000a00 */
[----:B0-----:R-:W-:-:S06]  /*2ef0*/  IMAD.WIDE.U32 R168, R202, 0x10, R168 ;  /* 0x00000010caa87825 */ /* 0x001fcc00078e00a8 */
[----:B------:R-:W2:Y:S01]  /*2f00*/  LDG.E.128 R168, desc[UR6][R168.64] ;  /* 0x00000006a8a87981 */ /* 0x000ea2000c1e1d00 */
[----:B-1----:R-:W-:-:S04]  /*2f10*/  IMAD.WIDE.U32 R180, R197, 0x4, R180 ;  /* 0x00000004c5b47825 */ /* 0x002fc800078e00b4 */
[--C-:B------:R-:W-:Y:S01]  /*2f20*/  HADD2.F32 R192, -RZ, R248.reuse.H1_H1 ;  /* 0x300000f8ffc07230 */ /* 0x100fe20000004100 */
[----:B------:R0:W5:Y:S01]  /*2f30*/  LDG.E R10, desc[UR6][R180.64] ;  /* 0x00000006b40a7981 */ /* 0x000162000c1e1900 */
[--C-:B------:R-:W-:Y:S02]  /*2f40*/  HADD2.F32 R188, -RZ, R247.reuse.H1_H1 ;  /* 0x300000f7ffbc7230 */ /* 0x100fe40000004100 */
[----:B0-----:R-:W-:Y:S02]  /*2f50*/  HADD2.F32 R180, -RZ, R248.H0_H0 ;  /* 0x200000f8ffb47230 */ /* 0x001fe40000004100 */
[----:B------:R-:W-:Y:S02]  /*2f60*/  HADD2.F32 R212, -RZ, R247.H0_H0 ;  /* 0x200000f7ffd47230 */ /* 0x000fe40000004100 */
[----:B---3--:R-:W-:Y:S01]  /*2f70*/  FMUL.FTZ R192, R172, R192 ;  /* 0x000000c0acc07220 */ /* 0x008fe20000410000 */
[----:B------:R-:W-:Y:S01]  /*2f80*/  FMUL.FTZ R180, R173, R180 ;  /* 0x000000b4adb47220 */ /* 0x000fe20000410000 */
[----:B------:R-:W-:Y:S01]  /*2f90*/  FMUL.FTZ R188, R174, R188 ;  /* 0x000000bcaebc7220 */ /* 0x000fe20000410000 */
[----:B------:R-:W-:Y:S01]  /*2fa0*/  FMUL.FTZ R212, R175, R212 ;  /* 0x000000d4afd47220 */ /* 0x000fe20000410000 */
[----:B------:R-:W-:Y:S01]  /*2fb0*/  FADD.FTZ R88, R88, R172 ;  /* 0x000000ac58587221 */ /* 0x000fe20000010000 */
[----:B------:R-:W-:Y:S01]  /*2fc0*/  FADD.FTZ R89, R89, R173 ;  /* 0x000000ad59597221 */ /* 0x000fe20000010000 */
[----:B------:R-:W-:Y:S01]  /*2fd0*/  FADD.FTZ R90, R90, R174 ;  /* 0x000000ae5a5a7221 */ /* 0x000fe20000010000 */
[----:B------:R-:W-:Y:S01]  /*2fe0*/  FADD.FTZ R91, R91, R175 ;  /* 0x000000af5b5b7221 */ /* 0x000fe20000010000 */
[----:B--2---:R-:W-:Y:S01]  /*2ff0*/  FADD.FTZ R168, R168, -UR33 ;  /* 0x80000021a8a87e21 */ /* 0x004fe20008010000 */
[----:B------:R-:W-:-:S03]  /*3000*/  FADD.FTZ R169, R169, -UR33 ;  /* 0x80000021a9a97e21 */ /* 0x000fc60008010000 */
[----:B------:R-:W-:Y:S01]  /*3010*/  FMUL.FTZ R211, R168, UR28 ;  /* 0x0000001ca8d37c20 */ /* 0x000fe20008410000 */
[----:B------:R-:W-:Y:S01]  /*3020*/  FMUL.FTZ R191, R169, UR28 ;  /* 0x0000001ca9bf7c20 */ /* 0x000fe20008410000 */
[----:B------:R-:W-:Y:S01]  /*3030*/  FADD.FTZ R170, R170, -UR33 ;  /* 0x80000021aaaa7e21 */ /* 0x000fe20008010000 */
[----:B------:R-:W-:Y:S01]  /*3040*/  FADD.FTZ R168, R204, R192 ;  /* 0x000000c0cca87221 */ /* 0x000fe20000010000 */
[----:B------:R-:W-:Y:S01]  /*3050*/  FFMA.FTZ R203, R211, R192, R203 ;  /* 0x000000c0d3cb7223 */ /* 0x000fe200000100cb */
[----:B------:R-:W-:Y:S01]  /*3060*/  FADD.FTZ R171, R171, -UR33 ;  /* 0x80000021abab7e21 */ /* 0x000fe20008010000 */
[----:B------:R-:W-:Y:S01]  /*3070*/  FMUL.FTZ R181, R170, UR28 ;  /* 0x0000001caab57c20 */ /* 0x000fe20008410000 */
[----:B------:R-:W-:Y:S01]  /*3080*/  FADD.FTZ R168, R168, R180 ;  /* 0x000000b4a8a87221 */ /* 0x000fe20000010000 */
[----:B------:R-:W-:Y:S01]  /*3090*/  FFMA.FTZ R203, R191, R180, R203 ;  /* 0x000000b4bfcb7223 */ /* 0x000fe200000100cb */
[----:B------:R-:W-:Y:S02]  /*30a0*/  FMUL.FTZ R225, R171, UR28 ;  /* 0x0000001cabe17c20 */ /* 0x000fe40008410000 */
[----:B------:R-:W-:Y:S01]  /*30b0*/  FADD.FTZ R168, R168, R188 ;  /* 0x000000bca8a87221 */ /* 0x000fe20000010000 */
[----:B------:R-:W-:Y:S01]  /*30c0*/  FFMA.FTZ R203, R181, R188, R203 ;  /* 0x000000bcb5cb7223 */ /* 0x000fe200000100cb */
[----:B------:R-:W-:Y:S01]  /*30d0*/  FFMA.FTZ R56, R172, R211, R56 ;  /* 0x000000d3ac387223 */ /* 0x000fe20000010038 */
[----:B------:R-:W-:Y:S01]  /*30e0*/  FFMA.FTZ R57, R173, R191, R57 ;  /* 0x000000bfad397223 */ /* 0x000fe20000010039 */
[----:B------:R-:W-:Y:S01]  /*30f0*/  FFMA.FTZ R58, R174, R181, R58 ;  /* 0x000000b5ae3a7223 */ /* 0x000fe2000001003a */
[----:B------:R-:W-:Y:S01]  /*3100*/  FFMA.FTZ R59, R175, R225, R59 ;  /* 0x000000e1af3b7223 */ /* 0x000fe2000001003b */
[----:B------:R-:W-:Y:S01]  /*3110*/  FADD.FTZ R204, R168, R212 ;  /* 0x000000d4a8cc7221 */ /* 0x000fe20000010000 */
[----:B------:R-:W-:Y:S01]  /*3120*/  FFMA.FTZ R203, R225, R212, R203 ;  /* 0x000000d4e1cb7223 */ /* 0x000fe200000100cb */
[----:B------:R-:W-:Y:S06]  /*3130*/  BRA `(.L_x_13837) ;  /* 0x00000008003c7947 */ /* 0x000fec0003800000 */
.L_x_13822:
[----:B------:R-:W0:Y:S01]  /*3140*/  S2R R169, SR_TID.X ;  /* 0x0000000000a97919 */ /* 0x000e220000002100 */
[----:B------:R-:W-:Y:S01]  /*3150*/  UISETP.GE.AND UP3, UPT, UR32, 0x1, UPT ;  /* 0x000000012000788c */ /* 0x000fe2000bf66270 */
[----:B------:R-:W-:Y:S01]  /*3160*/  HFMA2 R172, -RZ, RZ, 0, 0 ;  /* 0x00000000ffac7431 */ /* 0x000fe200000001ff */
[----:B------:R-:W-:Y:S02]  /*3170*/  UIMAD UR4, UR24, UR5, URZ ;  /* 0x00000005180472a4 */ /* 0x000fe4000f8e02ff */
[----:B----4-:R-:W-:Y:S02]  /*3180*/  UISETP.NE.U32.AND UP0, UPT, UR18, URZ, UPT ;  /* 0x000000ff1200728c */ /* 0x010fe4000bf05070 */
[----:B------:R-:W-:Y:S01]  /*3190*/  USHF.R.S32.HI UR29, URZ, 0x1f, UR4 ;  /* 0x0000001fff1d7899 */ /* 0x000fe20008011404 */
[----:B------:R-:W-:Y:S01]  /*31a0*/  PLOP3.LUT P0, PT, PT, PT, UP3, 0x80, 0x8 ;  /* 0x000000000008781c */ /* 0x000fe20003f0f038 */
[----:B------:R-:W-:Y:S02]  /*31b0*/  UISETP.NE.AND.EX UP0, UPT, UR19, URZ, UPT, UP0 ;  /* 0x000000ff1300728c */ /* 0x000fe4000bf05300 */
[----:B------:R-:W-:-:S02]  /*31c0*/  ULEA.HI UR29, UR29, UR4, URZ, 0x2 ;  /* 0x000000041d1d7291 */ /* 0x000fc4000f8f10ff */
[----:B------:R-:W-:-:S04]  /*31d0*/  @UP3 UIADD3 UR30, UPT, UPT, UR32, -0x1, URZ ;  /* 0xffffffff201e3890 */ /* 0x000fc8000fffe0ff */
[----:B------:R-:W-:Y:S01]  /*31e0*/  @UP3 UIMAD UR30, UR30, UR5, URZ ;  /* 0x000000051e1e32a4 */ /* 0x000fe2000f8e02ff */
[----:B------:R-:W-:-:S03]  /*31f0*/  MOV R228, UR29 ;  /* 0x0000001d00e47c02 */ /* 0x000fc60008000f00 */
[----:B------:R-:W-:-:S04]  /*3200*/  @UP3 USHF.R.S32.HI UR4, URZ, 0x1f, UR30 ;  /* 0x0000001fff043899 */ /* 0x000fc8000801141e */
        /* <DEDUP_REMOVED lines=8> */
[C---:B------:R-:W-:Y:S02]  /*3290*/  ISETP.GE.U32.AND P0, PT, R3.reuse, 0x300, PT ;  /* 0x000003000300780c */ /* 0x040fe40003f06070 */
[----:B------:R-:W-:Y:S02]  /*32a0*/  ISETP.GE.U32.AND P1, PT, R3, 0x400, PT ;  /* 0x000004000300780c */ /* 0x000fe40003f26070 */
[----:B------:R-:W-:Y:S02]  /*32b0*/  P2R R229, PR, RZ, 0x4 ;  /* 0x00000004ffe57803 */ /* 0x000fe40000000000 */
[----:B------:R-:W-:-:S03]  /*32c0*/  P2R R246, PR, RZ, 0x8 ;  /* 0x00000008fff67803 */ /* 0x000fc60000000000 */
[----:B------:R-:W0:Y:S08]  /*32d0*/  @P2 LDC.64 R168, c[0x0][0x3b0] ;  /* 0x0000ec00ffa82b82 */ /* 0x000e300000000a00 */
[----:B------:R-:W1:Y:S01]  /*32e0*/  @P3 LDC.64 R170, c[0x0][0x3b0] ;  /* 0x0000ec00ffaa3b82 */ /* 0x000e620000000a00 */
[----:B0-----:R-:W-:-:S05]  /*32f0*/  @P2 IMAD.WIDE.U32 R168, R172, 0x4, R168 ;  /* 0x00000004aca82825 */ /* 0x001fca00078e00a8 */
[----:B------:R0:W5:Y:S01]  /*3300*/  @P2 LDG.E R2, desc[UR6][R168.64] ;  /* 0x00000006a8022981 */ /* 0x000162000c1e1900 */
[----:B------:R-:W-:Y:S01]  /*3310*/  @P2 IADD3 R172, PT, PT, R172, 0x100, RZ ;  /* 0x00000100acac2810 */ /* 0x000fe20007ffe0ff */
[----:B0-----:R-:W0:Y:S01]  /*3320*/  @P0 LDC.64 R168, c[0x0][0x3b0] ;  /* 0x0000ec00ffa80b82 */ /* 0x001e220000000a00 */
[----:B------:R-:W-:-:S03]  /*3330*/  ISETP.GE.U32.AND P2, PT, R3, 0x500, PT ;  /* 0x000005000300780c */ /* 0x000fc60003f46070 */
[C---:B-1----:R-:W-:Y:S01]  /*3340*/  @P3 IMAD.WIDE.U32 R170, R172.reuse, 0x4, R170 ;  /* 0x00000004acaa3825 */ /* 0x042fe200078e00aa */
[----:B------:R-:W-:-:S04]  /*3350*/  @P3 IADD3 R172, PT, PT, R172, 0x100, RZ ;  /* 0x00000100acac3810 */ /* 0x000fc80007ffe0ff */
[----:B------:R1:W5:Y:S02]  /*3360*/  @P3 LDG.E R4, desc[UR6][R170.64] ;  /* 0x00000006aa043981 */ /* 0x000364000c1e1900 */
[----:B-1----:R-:W1:Y:S01]  /*3370*/  @P1 LDC.64 R170, c[0x0][0x3b0] ;  /* 0x0000ec00ffaa1b82 */ /* 0x002e620000000a00 */
[----:B0-----:R-:W-:-:S05]  /*3380*/  @P0 IMAD.WIDE.U32 R168, R172, 0x4, R168 ;  /* 0x00000004aca80825 */ /* 0x001fca00078e00a8 */
[----:B------:R0:W5:Y:S01]  /*3390*/  @P0 LDG.E R5, desc[UR6][R168.64] ;  /* 0x00000006a8050981 */ /* 0x000162000c1e1900 */
[C---:B------:R-:W-:Y:S02]  /*33a0*/  ISETP.GE.U32.AND P3, PT, R3.reuse, 0x600, PT ;  /* 0x000006000300780c */ /* 0x040fe40003f66070 */
        /* <DEDUP_REMOVED lines=9> */
[----:B------:R-:W-:Y:S01]  /*3440*/  @P2 IADD3 R172, PT, PT, R172, 0x100, RZ ;  /* 0x00000100acac2810 */ /* 0x000fe20007ffe0ff */
[----:B0-----:R-:W0:Y:S04]  /*3450*/  @P4 LDC.64 R168, c[0x0][0x3b0] ;  /* 0x0000ec00ffa84b82 */ /* 0x001e280000000a00 */
[C---:B-1----:R-:W-:Y:S01]  /*3460*/  @P3 IMAD.WIDE.U32 R170, R172.reuse, 0x4, R170 ;  /* 0x00000004acaa3825 */ /* 0x042fe200078e00aa */
[----:B------:R-:W-:-:S04]  /*3470*/  @P3 IADD3 R172, PT, PT, R172, 0x100, RZ ;  /* 0x00000100acac3810 */ /* 0x000fc80007ffe0ff */
[----:B------:R1:W5:Y:S01]  /*3480*/  @P3 LDG.E R8, desc[UR6][R170.64] ;  /* 0x00000006aa083981 */ /* 0x000362000c1e1900 */
[----:B0-----:R-:W-:-:S05]  /*3490*/  @P4 IMAD.WIDE.U32 R168, R172, 0x4, R168 ;  /* 0x00000004aca84825 */ /* 0x001fca00078e00a8 */
[----:B------:R1:W5:Y:S01]  /*34a0*/  @P4 LDG.E R9, desc[UR6][R168.64] ;  /* 0x00000006a8094981 */ /* 0x000362000c1e1900 */
[----:B------:R-:W-:Y:S02]  /*34b0*/  ISETP.GE.U32.AND P5, PT, R3, 0x800, PT ;  /* 0x000008000300780c */ /* 0x000fe40003fa6070 */
[----:B------:R-:W-:Y:S02]  /*34c0*/  @P4 IADD3 R172, PT, PT, R172, 0x100, RZ ;  /* 0x00000100acac4810 */ /* 0x000fe40007ffe0ff */
[----:B------:R-:W-:Y:S02]  /*34d0*/  MOV R204, RZ ;  /* 0x000000ff00cc7202 */ /* 0x000fe40000000f00 */
[----:B------:R-:W-:Y:S02]  /*34e0*/  MOV R203, RZ ;  /* 0x000000ff00cb7202 */ /* 0x000fe40000000f00 */
[----:B------:R-:W-:-:S05]  /*34f0*/  P2R R227, PR, RZ, 0x20 ;  /* 0x00000020ffe37803 */ /* 0x000fca0000000000 */
[----:B-1----:R-:W-:Y:S05]  /*3500*/  @!P5 BRA `(.L_x_13837) ;  /* 0x000000040048d947 */ /* 0x002fea0003800000 */
[----:B------:R-:W0:Y:S02]  /*3510*/  LDC.64 R168, c[0x0][0x3b0] ;  /* 0x0000ec00ffa87b82 */ /* 0x000e240000000a00 */
[----:B0-----:R-:W-:-:S05]  /*3520*/  IMAD.WIDE.U32 R168, R172, 0x4, R168 ;  /* 0x00000004aca87825 */ /* 0x001fca00078e00a8 */
[----:B------:R0:W5:Y:S01]  /*3530*/  LDG.E R10, desc[UR6][R168.64] ;  /* 0x00000006a80a7981 */ /* 0x000162000c1e1900 */
[----:B------:R-:W-:Y:S05]  /*3540*/  BRA `(.L_x_13837) ;  /* 0x0000000400387947 */ /* 0x000fea0003800000 */
.L_x_13838:
[C---:B------:R-:W-:Y:S02]  /*3550*/  ISETP.GE.U32.AND P2, PT, R3.reuse, 0x100, PT ;  /* 0x000001000300780c */ /* 0x040fe40003f46070 */
[C---:B------:R-:W-:Y:S02]  /*3560*/  ISETP.GE.U32.AND P6, PT, R3.reuse, 0x200, PT ;  /* 0x000002000300780c */ /* 0x040fe40003fc6070 */
[C---:B------:R-:W-:Y:S02]  /*3570*/  ISETP.GE.U32.AND P0, PT, R3.reuse, 0x300, PT ;  /* 0x000003000300780c */ /* 0x040fe40003f06070 */
[----:B------:R-:W-:Y:S02]  /*3580*/  ISETP.GE.U32.AND P1, PT, R3, 0x400, PT ;  /* 0x000004000300780c */ /* 0x000fe40003f26070 */
[----:B------:R-:W-:-:S05]  /*3590*/  P2R R229, PR, RZ, 0x4 ;  /* 0x00000004ffe57803 */ /* 0x000fca0000000000 */
[----:B------:R-:W0:Y:S01]  /*35a0*/  @P2 LDC.64 R168, c[0x0][0x3b0] ;  /* 0x0000ec00ffa82b82 */ /* 0x000e220000000a00 */
[C---:B------:R-:W-:Y:S02]  /*35b0*/  ISETP.GE.U32.AND P3, PT, R3.reuse, 0x600, PT ;  /* 0x000006000300780c */ /* 0x040fe40003f66070 */
[C---:B------:R-:W-:Y:S02]  /*35c0*/  ISETP.GE.U32.AND P4, PT, R3.reuse, 0x700, PT ;  /* 0x000007000300780c */ /* 0x040fe40003f86070 */
[----:B------:R-:W-:-:S03]  /*35d0*/  ISETP.GE.U32.AND P5, PT, R3, 0x800, PT ;  /* 0x000008000300780c */ /* 0x000fc60003fa6070 */
[----:B------:R-:W1:Y:S01]  /*35e0*/  @P6 LDC.64 R170, c[0x0][0x3b0] ;  /* 0x0000ec00ffaa6b82 */ /* 0x000e620000000a00 */
[----:B------:R-:W-:Y:S02]  /*35f0*/  P2R R197, PR, RZ, 0x2 ;  /* 0x00000002ffc57803 */ /* 0x000fe40000000000 */
[----:B------:R-:W-:-:S07]  /*3600*/  P2R R246, PR, RZ, 0x40 ;  /* 0x00000040fff67803 */ /* 0x000fce0000000000 */
[----:B------:R-:W2:Y:S01]  /*3610*/  @P5 LDC.64 R174, c[0x0][0x3b0] ;  /* 0x0000ec00ffae5b82 */ /* 0x000ea20000000a00 */
        /* <DEDUP_REMOVED lines=16> */
[----:B------:R-:W-:Y:S01]  /*3720*/  ISETP.NE.AND P1, PT, R229, RZ, PT ;  /* 0x000000ffe500720c */ /* 0x000fe20003f25270 */
[----:B-1----:R-:W1:Y:S01]  /*3730*/  @P3 LDC.64 R170, c[0x0][0x3b0] ;  /* 0x0000ec00ffaa3b82 */ /* 0x002e620000000a00 */
[----:B0-----:R-:W-:-:S11]  /*3740*/  @P2 IMAD.WIDE.U32 R168, R172, 0x4, R168 ;  /* 0x00000004aca82825 */ /* 0x001fd600078e00a8 */
[----:B------:R-:W0:Y:S01]  /*3750*/  @P1 LDC.64 R204, c[0x0][0x438] ;  /* 0x00010e00ffcc1b82 */ /* 0x000e220000000a00 */
[----:B------:R3:W5:Y:S01]  /*3760*/  @P2 LDG.E R7, desc[UR6][R168.64] ;  /* 0x00000006a8072981 */ /* 0x000762000c1e1900 */
[----:B------:R-:W-:Y:S02]  /*3770*/  @P2 IADD3 R172, PT, PT, R172, 0x100, RZ ;  /* 0x00000100acac2810 */ /* 0x000fe40007ffe0ff */
[----:B------:R-:W-:-:S04]  /*3780*/  P2R R227, PR, RZ, 0x20 ;  /* 0x00000020ffe37803 */ /* 0x000fc80000000000 */
[----:B---3--:R-:W3:Y:S01]  /*3790*/  @P4 LDC.64 R168, c[0x0][0x3b0] ;  /* 0x0000ec00ffa84b82 */ /* 0x008ee20000000a00 */
[C---:B-1----:R-:W-:Y:S01]  /*37a0*/  @P3 IMAD.WIDE.U32 R202, R172.reuse, 0x4, R170 ;  /* 0x00000004acca3825 */ /* 0x042fe200078e00aa */
[----:B------:R-:W-:-:S04]  /*37b0*/  @P3 IADD3 R172, PT, PT, R172, 0x100, RZ ;  /* 0x00000100acac3810 */ /* 0x000fc80007ffe0ff */
[----:B------:R-:W5:Y:S01]  /*37c0*/  @P3 LDG.E R8, desc[UR6][R202.64] ;  /* 0x00000006ca083981 */ /* 0x000f62000c1e1900 */
[C---:B---3--:R-:W-:Y:S01]  /*37d0*/  @P4 IMAD.WIDE.U32 R170, R172.reuse, 0x4, R168 ;  /* 0x00000004acaa4825 */ /* 0x048fe200078e00a8 */
[----:B------:R-:W-:-:S04]  /*37e0*/  @P4 IADD3 R172, PT, PT, R172, 0x100, RZ ;  /* 0x00000100acac4810 */ /* 0x000fc80007ffe0ff */
[----:B------:R-:W5:Y:S01]  /*37f0*/  @P4 LDG.E R9, desc[UR6][R170.64] ;  /* 0x00000006aa094981 */ /* 0x000f62000c1e1900 */
[----:B--2---:R-:W-:Y:S02]  /*3800*/  @P5 IMAD.WIDE.U32 R168, R172, 0x4, R174 ;  /* 0x00000004aca85825 */ /* 0x004fe400078e00ae */
[----:B------:R-:W1:Y:S03]  /*3810*/  @P0 LDC.64 R174, c[0x0][0x438] ;  /* 0x00010e00ffae0b82 */ /* 0x000e660000000a00 */
[----:B------:R2:W5:Y:S05]  /*3820*/  @P5 LDG.E R10, desc[UR6][R168.64] ;  /* 0x00000006a80a5981 */ /* 0x00056a000c1e1900 */
[----:B--2---:R-:W2:Y:S01]  /*3830*/  @P6 LDC.64 R168, c[0x0][0x438] ;  /* 0x00010e00ffa86b82 */ /* 0x004ea20000000a00 */
[C---:B0-----:R-:W-:Y:S01]  /*3840*/  @P1 IMAD.WIDE.U32 R170, R173.reuse, 0x10, R204 ;  /* 0x00000010adaa1825 */ /* 0x041fe200078e00cc */
[----:B------:R-:W-:-:S04]  /*3850*/  @P1 IADD3 R173, PT, PT, R173, 0x100, RZ ;  /* 0x00000100adad1810 */ /* 0x000fc80007ffe0ff */
[----:B------:R0:W5:Y:S01]  /*3860*/  @P1 LDG.E.128 R124, desc[UR6][R170.64] ;  /* 0x00000006aa7c1981 */ /* 0x000162000c1e1d00 */
[----:B------:R-:W-:-:S13]  /*3870*/  ISETP.NE.AND P1, PT, R197, RZ, PT ;  /* 0x000000ffc500720c */ /* 0x000fda0003f25270 */
[----:B0-----:R-:W0:Y:S01]  /*3880*/  @P1 LDC.64 R170, c[0x0][0x438] ;  /* 0x00010e00ffaa1b82 */ /* 0x001e220000000a00 */
[C---:B--2---:R-:W-:Y:S01]  /*3890*/  @P6 IMAD.WIDE.U32 R168, R173.reuse, 0x10, R168 ;  /* 0x00000010ada86825 */ /* 0x044fe200078e00a8 */
[----:B------:R-:W-:-:S04]  /*38a0*/  @P6 IADD3 R173, PT, PT, R173, 0x100, RZ ;  /* 0x00000100adad6810 */ /* 0x000fc80007ffe0ff */
[----:B------:R1:W5:Y:S02]  /*38b0*/  @P6 LDG.E.128 R28, desc[UR6][R168.64] ;  /* 0x00000006a81c6981 */ /* 0x000364000c1e1d00 */
[C---:B-1----:R-:W-:Y:S01]  /*38c0*/  @P0 IMAD.WIDE.U32 R168, R173.reuse, 0x10, R174 ;  /* 0x00000010ada80825 */ /* 0x042fe200078e00ae */
[----:B------:R-:W-:Y:S01]  /*38d0*/  @P0 IADD3 R173, PT, PT, R173, 0x100, RZ ;  /* 0x00000100adad0810 */ /* 0x000fe20007ffe0ff */
[----:B------:R-:W1:Y:S03]  /*38e0*/  @P5 LDC.64 R174, c[0x0][0x438] ;  /* 0x00010e00ffae5b82 */ /* 0x000e660000000a00 */
[----:B------:R2:W5:Y:S05]  /*38f0*/  @P0 LDG.E.128 R136, desc[UR6][R168.64] ;  /* 0x00000006a8880981 */ /* 0x00056a000c1e1d00 */
[----:B--2---:R-:W2:Y:S01]  /*3900*/  @P2 LDC.64 R168, c[0x0][0x438] ;  /* 0x00010e00ffa82b82 */ /* 0x004ea20000000a00 */
[C---:B0-----:R-:W-:Y:S01]  /*3910*/  @P1 IMAD.WIDE.U32 R170, R173.reuse, 0x10, R170 ;  /* 0x00000010adaa1825 */ /* 0x041fe200078e00aa */
[----:B------:R-:W-:-:S04]  /*3920*/  @P1 IADD3 R173, PT, PT, R173, 0x100, RZ ;  /* 0x00000100adad1810 */ /* 0x000fc80007ffe0ff */
[----:B------:R0:W5:Y:S02]  /*3930*/  @P1 LDG.E.128 R140, desc[UR6][R170.64] ;  /* 0x00000006aa8c1981 */ /* 0x000164000c1e1d00 */
[----:B0-----:R-:W0:Y:S01]  /*3940*/  @P3 LDC.64 R170, c[0x0][0x438] ;  /* 0x00010e00ffaa3b82 */ /* 0x001e220000000a00 */
[----:B--2---:R-:W-:-:S05]  /*3950*/  @P2 IMAD.WIDE.U32 R168, R173, 0x10, R168 ;  /* 0x00000010ada82825 */ /* 0x004fca00078e00a8 */
[----:B------:R2:W5:Y:S02]  /*3960*/  @P2 LDG.E.128 R144, desc[UR6][R168.64] ;  /* 0x00000006a8902981 */ /* 0x000564000c1e1d00 */
[----:B--2---:R-:W2:Y:S01]  /*3970*/  @P4 LDC.64 R168, c[0x0][0x438] ;  /* 0x00010e00ffa84b82 */ /* 0x004ea20000000a00 */
[----:B------:R-:W-:-:S05]  /*3980*/  @P2 IADD3 R173, PT, PT, R173, 0x100, RZ ;  /* 0x00000100adad2810 */ /* 0x000fca0007ffe0ff */
[C---:B0-----:R-:W-:Y:S01]  /*3990*/  @P3 IMAD.WIDE.U32 R202, R173.reuse, 0x10, R170 ;  /* 0x00000010adca3825 */ /* 0x041fe200078e00aa */
[----:B------:R-:W-:Y:S02]  /*39a0*/  @P3 IADD3 R173, PT, PT, R173, 0x100, RZ ;  /* 0x00000100adad3810 */ /* 0x000fe40007ffe0ff */
[----:B------:R-:W-:Y:S02]  /*39b0*/  MOV R204, RZ ;  /* 0x000000ff00cc7202 */ /* 0x000fe40000000f00 */
[----:B------:R0:W5:Y:S01]  /*39c0*/  @P3 LDG.E.128 R148, desc[UR6][R202.64] ;  /* 0x00000006ca943981 */ /* 0x000162000c1e1d00 */
[C---:B--2---:R-:W-:Y:S01]  /*39d0*/  @P4 IMAD.WIDE.U32 R168, R173.reuse, 0x10, R168 ;  /* 0x00000010ada84825 */ /* 0x044fe200078e00a8 */
[----:B------:R-:W-:-:S04]  /*39e0*/  @P4 IADD3 R173, PT, PT, R173, 0x100, RZ ;  /* 0x00000100adad4810 */ /* 0x000fc80007ffe0ff */
[----:B------:R2:W5:Y:S01]  /*39f0*/  @P4 LDG.E.128 R152, desc[UR6][R168.64] ;  /* 0x00000006a8984981 */ /* 0x000562000c1e1d00 */
[----:B-1----:R-:W-:-:S05]  /*3a00*/  @P5 IMAD.WIDE.U32 R170, R173, 0x10, R174 ;  /* 0x00000010adaa5825 */ /* 0x002fca00078e00ae */
[----:B------:R2:W5:Y:S01]  /*3a10*/  @P5 LDG.E.128 R156, desc[UR6][R170.64] ;  /* 0x00000006aa9c5981 */ /* 0x000562000c1e1d00 */
[----:B0-----:R-:W-:-:S07]  /*3a20*/  MOV R203, RZ ;  /* 0x000000ff00cb7202 */ /* 0x001fce0000000f00 */
.L_x_13837:
[----:B------:R-:W-:Y:S05]  /*3a30*/  BSYNC.RECONVERGENT B0 ;  /* 0x0000000000007941 */ /* 0x000fea0003800200 */
.L_x_13821:
[----:B0-2---:R-:W0:Y:S01]  /*3a40*/  SHFL.DOWN PT, R168, R204, 0x10, 0x1f ;  /* 0x0a001f00cca87f89 */ /* 0x005e2200000e0000 */
[----:B------:R-:W-:Y:S01]  /*3a50*/  BSSY.RECONVERGENT B0, `(.L_x_13839) ;  /* 0x000001f000007945 */ /* 0x000fe20003800200 */
[----:B------:R-:W1:Y:S01]  /*3a60*/  S2R R174, SR_TID.X ;  /* 0x0000000000ae7919 */ /* 0x000e620000002100 */
[----:B0-----:R-:W-:Y:S02]  /*3a70*/  FADD.FTZ R204, R168, R204 ;  /* 0x000000cca8cc7221 */ /* 0x001fe40000010000 */
[----:B------:R-:W0:Y:S01]  /*3a80*/  SHFL.DOWN PT, R168, R203, 0x10, 0x1f ;  /* 0x0a001f00cba87f89 */ /* 0x000e2200000e0000 */
[----:B-1----:R-:W-:Y:S01]  /*3a90*/  LOP3.LUT P5, RZ, R174, 0x1f, RZ, 0xc0, !PT ;  /* 0x0000001faeff7812 */ /* 0x002fe200078ac0ff */
        /* <DEDUP_REMOVED lines=9> */
[----:B------:R-:W0:Y:S04]  /*3b30*/  SHFL.DOWN PT, R168, R204, 0x2, 0x1f ;  /* 0x08401f00cca87f89 */ /* 0x000e2800000e0000 */
[----:B------:R-:W1:Y:S01]  /*3b40*/  SHFL.DOWN PT, R169, R203, 0x2, 0x1f ;  /* 0x08401f00cba97f89 */ /* 0x000e6200000e0000 */
[----:B0-----:R-:W-:Y:S01]  /*3b50*/  FADD.FTZ R168, R204, R168 ;  /* 0x000000a8cca87221 */ /* 0x001fe20000010000 */
[----:B-1----:R-:W-:-:S04]  /*3b60*/  FADD.FTZ R169, R203, R169 ;  /* 0x000000a9cba97221 */ /* 0x002fc80000010000 */
        /* <DEDUP_REMOVED lines=13> */
.L_x_13840:
[----:B------:R-:W-:Y:S05]  /*3c40*/  BSYNC.RECONVERGENT B0 ;  /* 0x0000000000007941 */ /* 0x000fea0003800200 */
.L_x_13839:
[----:B------:R-:W1:Y:S08]  /*3c50*/  S2UR UR29, SR_CgaCtaId ;  /* 0x00000000001d79c3 */ /* 0x000e700000008800 */
[----:B------:R-:W-:Y:S01]  /*3c60*/  BAR.SYNC.DEFER_BLOCKING 0x0 ;  /* 0x0000000000007b1d */ /* 0x000fe20000010000 */
[----:B------:R-:W-:Y:S01]  /*3c70*/  @UP3 UIADD3 UR32, UPT, UPT, UR32, -0x1, URZ ;  /* 0xffffffff20203890 */ /* 0x000fe2000fffe0ff */
[----:B------:R-:W-:-:S02]  /*3c80*/  PLOP3.LUT P5, PT, PT, PT, UP3, 0x80, 0x8 ;  /* 0x000000000008781c */ /* 0x000fc40003faf038 */
[----:B------:R-:W-:Y:S01]  /*3c90*/  ISETP.NE.AND P6, PT, R229, RZ, PT ;  /* 0x000000ffe500720c */ /* 0x000fe20003fc5270 */
        /* <DEDUP_REMOVED lines=33> */
[----:B------:R-:W-:Y:S02]  /*3eb0*/  HFMA2 R170, -RZ, RZ, 0, 0 ;  /* 0x00000000ffaa7431 */ /* 0x000fe400000001ff */
[----:B------:R-:W-:Y:S01]  /*3ec0*/  FADD.FTZ R169, R171, R169 ;  /* 0x000000a9aba97221 */ /* 0x000fe20000010000 */
[----:B------:R-:W-:Y:S01]  /*3ed0*/  MOV R171, UR4 ;  /* 0x0000000400ab7c02 */ /* 0x000fe20008000f00 */
[----:B------:R-:W-:Y:S02]  /*3ee0*/  FMUL.FTZ R168, R168, UR26 ;  /* 0x0000001aa8a87c20 */ /* 0x000fe40008410000 */
[----:B------:R-:W-:Y:S01]  /*3ef0*/  FMUL.FTZ R169, R169, UR26 ;  /* 0x0000001aa9a97c20 */ /* 0x000fe20008410000 */
[----:B------:R-:W-:Y:S02]  /*3f00*/  @P5 LEA.HI.SX32 R170, R171, R174, 0x1e ;  /* 0x000000aeabaa5211 */ /* 0x000fe400078ff2ff */
[----:B------:R-:W-:-:S02]  /*3f10*/  ISETP.NE.AND P5, PT, RZ, UR25, PT ;  /* 0x00000019ff007c0c */ /* 0x000fc4000bfa5270 */
[----:B------:R-:W-:Y:S02]  /*3f20*/  R2UR UR29, R169 ;  /* 0x00000000a91d72ca */ /* 0x000fe400000e0000 */
[----:B------:R-:W-:Y:S02]  /*3f30*/  FSEL R168, R168, RZ, !P5 ;  /* 0x000000ffa8a87208 */ /* 0x000fe40006800000 */
[----:B------:R-:W-:Y:S02]  /*3f40*/  MOV R171, R228 ;  /* 0x000000e400ab7202 */ /* 0x000fe40000000f00 */
[----:B------:R-:W-:Y:S01]  /*3f50*/  R2UR UR30, R168 ;  /* 0x00000000a81e72ca */ /* 0x000fe200000e0000 */
[----:B------:R-:W-:-:S14]  /*3f60*/  @!P6 BRA `(.L_x_13842) ;  /* 0x000000140014e947 */ /* 0x000fdc0003800000 */
[----:B------:R-:W-:-:S04]  /*3f70*/  UISETP.NE.U32.AND UP0, UPT, UR18, URZ, UPT ;  /* 0x000000ff1200728c */ /* 0x000fc8000bf05070 */
[----:B------:R-:W-:Y:S01]  /*3f80*/  UISETP.NE.AND.EX UP0, UPT, UR19, URZ, UPT, UP0 ;  /* 0x000000ff1300728c */ /* 0x000fe2000bf05300 */
[----:B------:R-:W-:Y:S10]  /*3f90*/  BRA.U !UP3, `(.L_x_13843) ;  /* 0x000000010b0c7547 */ /* 0x000ff4000b800000 */
[----:B------:R-:W0:Y:S02]  /*3fa0*/  LDC.64 R160, c[0x0][0x390] ;  /* 0x0000e400ffa07b82 */ /* 0x000e240000000a00 */
[----:B0-----:R-:W-:-:S06]  /*3fb0*/  IMAD.WIDE.U32 R160, R170, 0x10, R160 ;  /* 0x00000010aaa07825 */ /* 0x001fcc00078e00a0 */
[----:B------:R-:W5:Y:S02]  /*3fc0*/  LDG.E.128 R160, desc[UR6][R160.64] ;  /* 0x00000006a0a07981 */ /* 0x000f64000c1e1d00 */
.L_x_13843:
[----:B------:R-:W-:Y:S04]  /*3fd0*/  BSSY.RECONVERGENT B1, `(.L_x_13844) ;  /* 0x0000131000017945 */ /* 0x000fe80003800200 */
[----:B------:R-:W-:Y:S05]  /*3fe0*/  BRA.U UP0, `(.L_x_13845) ;  /* 0x0000000900607547 */ /* 0x000fea000b800000 */
[----:B------:R-:W-:Y:S02]  /*3ff0*/  MOV R169, UR20 ;  /* 0x0000001400a97c02 */ /* 0x000fe40008000f00 */
[----:B------:R-:W-:Y:S02]  /*4000*/  MOV R168, UR21 ;  /* 0x0000001500a87c02 */ /* 0x000fe40008000f00 */
[----:B------:R-:W-:-:S04]  /*4010*/  ISETP.NE.U32.AND P5, PT, R169, RZ, PT ;  /* 0x000000ffa900720c */ /* 0x000fc80003fa5070 */
[----:B------:R-:W-:-:S13]  /*4020*/  ISETP.NE.AND.EX P5, PT, R168, RZ, PT, P5 ;  /* 0x000000ffa800720c */ /* 0x000fda0003fa5350 */
[----:B------:R-:W-:Y:S05]  /*4030*/  @P5 BRA `(.L_x_13846) ;  /* 0x0000000400085947 */ /* 0x000fea0003800000 */
[----:B------:R-:W-:Y:S05]  /*4040*/  BRA.U !UP3, `(.L_x_13847) ;  /* 0x000000010b3c7547 */ /* 0x000fea000b800000 */
[----:B------:R-:W-:Y:S02]  /*4050*/  MOV R164, UR29 ;  /* 0x0000001d00a47c02 */ /* 0x000fe40008000f00 */
[----:B------:R-:W-:-:S03]  /*4060*/  ISETP.LT.AND P5, PT, RZ, UR27, PT ;  /* 0x0000001bff007c0c */ /* 0x000fc6000bfa1270 */
[----:B------:R-:W-:-:S04]  /*4070*/  FFMA.FTZ R164, R0, R164, UR30 ;  /* 0x0000001e00a47e23 */ /* 0x000fc800080100a4 */
[----:B------:R-:W-:-:S04]  /*4080*/  FADD.FTZ R164, R13, -R164 ;  /* 0x800000a40da47221 */ /* 0x000fc80000010000 */
[----:B------:R-:W-:-:S05]  /*4090*/  FMUL.FTZ R164, R164, UR28 ;  /* 0x0000001ca4a47c20 */ /* 0x000fca0008410000 */
[----:B------:R-:W-:Y:S02]  /*40a0*/  FSEL R164, R164, RZ, P5 ;  /* 0x000000ffa4a47208 */ /* 0x000fe40002800000 */
[----:B-----5:R-:W-:-:S03]  /*40b0*/  LOP3.LUT P5, RZ, R2, 0xff, RZ, 0xc0, !PT ;  /* 0x000000ff02ff7812 */ /* 0x020fc600078ac0ff */
[----:B------:R-:W-:-:S04]  /*40c0*/  FMUL.FTZ R164, R164, UR17 ;  /* 0x00000011a4a47c20 */ /* 0x000fc80008410000 */
[----:B------:R-:W-:-:S04]  /*40d0*/  FMUL.FTZ R172, R164, UR16 ;  /* 0x00000010a4ac7c20 */ /* 0x000fc80008410000 */
[----:B------:R-:W-:Y:S02]  /*40e0*/  FMUL.FTZ R164, R160, R172 ;  /* 0x000000aca0a47220 */ /* 0x000fe40000410000 */
[----:B------:R-:W-:-:S03]  /*40f0*/  @P5 HADD2.F32 R173, -RZ, R245.H1_H1 ;  /* 0x300000f5ffad5230 */ /* 0x000fc60000004100 */
[----:B------:R-:W-:-:S05]  /*4100*/  FSEL R164, R164, RZ, P5 ;  /* 0x000000ffa4a47208 */ /* 0x000fca0002800000 */
[----:B------:R-:W-:Y:S01]  /*4110*/  FADD.FTZ R92, R92, R164 ;  /* 0x000000a45c5c7221 */ /* 0x000fe20000010000 */
[----:B------:R-:W-:Y:S02]  /*4120*/  HFMA2 R164, -RZ, RZ, 0, 0 ;  /* 0x00000000ffa47431 */ /* 0x000fe400000001ff */
[----:B------:R-:W-:-:S07]  /*4130*/  @P5 FMUL.FTZ R164, R172, R173 ;  /* 0x000000adaca45220 */ /* 0x000fce0000410000 */
.L_x_13847:
        /* <DEDUP_REMOVED lines=11> */
[----:B------:R-:W-:-:S03]  /*41f0*/  @P5 HADD2.F32 R173, -RZ, R245.H0_H0 ;  /* 0x200000f5ffad5230 */ /* 0x000fc60000004100 */
[----:B------:R-:W-:-:S05]  /*4200*/  FSEL R165, R165, RZ, P5 ;  /* 0x000000ffa5a57208 */ /* 0x000fca0002800000 */
[----:B------:R-:W-:Y:S01]  /*4210*/  FADD.FTZ R93, R93, R165 ;  /* 0x000000a55d5d7221 */ /* 0x000fe20000010000 */
[----:B------:R-:W-:Y:S01]  /*4220*/  MOV R165, RZ ;  /* 0x000000ff00a57202 */ /* 0x000fe20000000f00 */
[----:B------:R-:W-:-:S07]  /*4230*/  @P5 FMUL.FTZ R165, R172, R173 ;  /* 0x000000adaca55220 */ /* 0x000fce0000410000 */
.L_x_13848:
        /* <DEDUP_REMOVED lines=16> */
.L_x_13849:
[----:B------:R-:W-:Y:S05]  /*4340*/  BRA.U !UP3, `(.L_x_13850) ;  /* 0x0000000d0be47547 */ /* 0x000fea000b800000 */
[----:B------:R-:W-:Y:S02]  /*4350*/  MOV R167, UR29 ;  /* 0x0000001d00a77c02 */ /* 0x000fe40008000f00 */
[----:B------:R-:W-:-:S03]  /*4360*/  ISETP.LT.AND P5, PT, RZ, UR27, PT ;  /* 0x0000001bff007c0c */ /* 0x000fc6000bfa1270 */
[----:B------:R-:W-:-:S04]  /*4370*/  FFMA.FTZ R167, R226, R167, UR30 ;  /* 0x0000001ee2a77e23 */ /* 0x000fc800080100a7 */
[----:B------:R-:W-:-:S04]  /*4380*/  FADD.FTZ R167, R218, -R167 ;  /* 0x800000a7daa77221 */ /* 0x000fc80000010000 */
[----:B------:R-:W-:-:S05]  /*4390*/  FMUL.FTZ R167, R167, UR28 ;  /* 0x0000001ca7a77c20 */ /* 0x000fca0008410000 */
[----:B------:R-:W-:Y:S02]  /*43a0*/  FSEL R167, R167, RZ, P5 ;  /* 0x000000ffa7a77208 */ /* 0x000fe40002800000 */
[----:B-----5:R-:W-:-:S03]  /*43b0*/  ISETP.GE.U32.AND P5, PT, R2, 0x1000000, PT ;  /* 0x010000000200780c */ /* 0x020fc60003fa6070 */
[----:B------:R-:W-:-:S04]  /*43c0*/  FMUL.FTZ R167, R167, UR17 ;  /* 0x00000011a7a77c20 */ /* 0x000fc80008410000 */
[----:B------:R-:W-:-:S04]  /*43d0*/  FMUL.FTZ R172, R167, UR16 ;  /* 0x00000010a7ac7c20 */ /* 0x000fc80008410000 */
[----:B------:R-:W-:-:S05]  /*43e0*/  FMUL.FTZ R167, R163, R172 ;  /* 0x000000aca3a77220 */ /* 0x000fca0000410000 */
[----:B------:R-:W-:-:S05]  /*43f0*/  FSEL R167, R167, RZ, P5 ;  /* 0x000000ffa7a77208 */ /* 0x000fca0002800000 */
[----:B------:R-:W-:Y:S01]  /*4400*/  FADD.FTZ R95, R95, R167 ;  /* 0x000000a75f5f7221 */ /* 0x000fe20000010000 */
[----:B------:R-:W-:Y:S01]  /*4410*/  MOV R167, RZ ;  /* 0x000000ff00a77202 */ /* 0x000fe20000000f00 */
[----:B------:R-:W-:Y:S06]  /*4420*/  @!P5 BRA `(.L_x_13850) ;  /* 0x0000000c00acd947 */ /* 0x000fec0003800000 */
[----:B------:R-:W-:-:S05]  /*4430*/  HADD2.F32 R167, -RZ, R244.H0_H0 ;  /* 0x200000f4ffa77230 */ /* 0x000fca0000004100 */
[----:B------:R-:W-:Y:S01]  /*4440*/  FMUL.FTZ R167, R172, R167 ;  /* 0x000000a7aca77220 */ /* 0x000fe20000410000 */
[----:B------:R-:W-:Y:S06]  /*4450*/  BRA `(.L_x_13850) ;  /* 0x0000000c00a07947 */ /* 0x000fec0003800000 */
.L_x_13846:
[----:B------:R-:W-:Y:S05]  /*4460*/  BRA.U !UP3, `(.L_x_13851) ;  /* 0x000000010b3c7547 */ /* 0x000fea000b800000 */
[----:B------:R-:W-:Y:S01]  /*4470*/  MOV R132, UR29 ;  /* 0x0000001d00847c02 */ /* 0x000fe20008000f00 */
[----:B------:R-:W-:Y:S01]  /*4480*/  HFMA2 R164, -RZ, RZ, 0, 0 ;  /* 0x00000000ffa47431 */ /* 0x000fe200000001ff */
[----:B------:R-:W-:-:S03]  /*4490*/  ISETP.LT.AND P5, PT, RZ, UR27, PT ;  /* 0x0000001bff007c0c */ /* 0x000fc6000bfa1270 */
[----:B------:R-:W-:-:S04]  /*44a0*/  FFMA.FTZ R132, R0, R132, UR30 ;  /* 0x0000001e00847e23 */ /* 0x000fc80008010084 */
[----:B------:R-:W-:-:S04]  /*44b0*/  FADD.FTZ R132, R13, -R132 ;  /* 0x800000840d847221 */ /* 0x000fc80000010000 */
[----:B------:R-:W-:-:S05]  /*44c0*/  FMUL.FTZ R132, R132, UR28 ;  /* 0x0000001c84847c20 */ /* 0x000fca0008410000 */
[----:B------:R-:W-:Y:S02]  /*44d0*/  FSEL R132, R132, RZ, P5 ;  /* 0x000000ff84847208 */ /* 0x000fe40002800000 */
[----:B-----5:R-:W-:-:S03]  /*44e0*/  LOP3.LUT P5, RZ, R2, 0xff, RZ, 0xc0, !PT ;  /* 0x000000ff02ff7812 */ /* 0x020fc600078ac0ff */
[----:B------:R-:W-:-:S04]  /*44f0*/  FMUL.FTZ R132, R132, UR17 ;  /* 0x0000001184847c20 */ /* 0x000fc80008410000 */
[----:B------:R-:W-:-:S06]  /*4500*/  FMUL.FTZ R132, R132, UR16 ;  /* 0x0000001084847c20 */ /* 0x000fcc0008410000 */
[----:B------:R-:W-:-:S05]  /*4510*/  @P5 HADD2.F32 R133, -RZ, R245.H1_H1 ;  /* 0x300000f5ff855230 */ /* 0x000fca0000004100 */
[-C--:B------:R-:W-:Y:S01]  /*4520*/  @P5 FMUL.FTZ R164, R133, R132.reuse ;  /* 0x0000008485a45220 */ /* 0x080fe20000410000 */
[----:B------:R-:W-:-:S05]  /*4530*/  FMUL.FTZ R132, R160, R132 ;  /* 0x00000084a0847220 */ /* 0x000fca0000410000 */
[----:B------:R-:W-:-:S05]  /*4540*/  FSEL R132, R132, RZ, P5 ;  /* 0x000000ff84847208 */ /* 0x000fca0002800000 */
[----:B------:R-:W-:-:S07]  /*4550*/  FADD.FTZ R92, R92, R132 ;  /* 0x000000845c5c7221 */ /* 0x000fce0000010000 */
.L_x_13851:
[----:B------:R-:W-:Y:S05]  /*4560*/  BRA.U !UP3, `(.L_x_13852) ;  /* 0x000000010b3c7547 */ /* 0x000fea000b800000 */
[----:B------:R-:W-:Y:S02]  /*4570*/  MOV R132, UR29 ;  /* 0x0000001d00847c02 */ /* 0x000fe40008000f00 */
[----:B------:R-:W-:Y:S02]  /*4580*/  ISETP.LT.AND P5, PT, RZ, UR27, PT ;  /* 0x0000001bff007c0c */ /* 0x000fe4000bfa1270 */
[----:B------:R-:W-:Y:S01]  /*4590*/  MOV R165, RZ ;  /* 0x000000ff00a57202 */ /* 0x000fe20000000f00 */
[----:B------:R-:W-:-:S04]  /*45a0*/  FFMA.FTZ R132, R200, R132, UR30 ;  /* 0x0000001ec8847e23 */ /* 0x000fc80008010084 */
[----:B------:R-:W-:-:S04]  /*45b0*/  FADD.FTZ R132, R179, -R132 ;  /* 0x80000084b3847221 */ /* 0x000fc80000010000 */
[----:B------:R-:W-:-:S05]  /*45c0*/  FMUL.FTZ R132, R132, UR28 ;  /* 0x0000001c84847c20 */ /* 0x000fca0008410000 */
[----:B------:R-:W-:Y:S02]  /*45d0*/  FSEL R132, R132, RZ, P5 ;  /* 0x000000ff84847208 */ /* 0x000fe40002800000 */
[----:B-----5:R-:W-:-:S03]  /*45e0*/  LOP3.LUT P5, RZ, R2, 0xff00, RZ, 0xc0, !PT ;  /* 0x0000ff0002ff7812 */ /* 0x020fc600078ac0ff */
[----:B------:R-:W-:-:S04]  /*45f0*/  FMUL.FTZ R132, R132, UR17 ;  /* 0x0000001184847c20 */ /* 0x000fc80008410000 */
[----:B------:R-:W-:-:S06]  /*4600*/  FMUL.FTZ R132, R132, UR16 ;  /* 0x0000001084847c20 */ /* 0x000fcc0008410000 */
[----:B------:R-:W-:-:S05]  /*4610*/  @P5 HADD2.F32 R133, -RZ, R245.H0_H0 ;  /* 0x200000f5ff855230 */ /* 0x000fca0000004100 */
[-C--:B------:R-:W-:Y:S01]  /*4620*/  @P5 FMUL.FTZ R165, R133, R132.reuse ;  /* 0x0000008485a55220 */ /* 0x080fe20000410000 */
[----:B------:R-:W-:-:S05]  /*4630*/  FMUL.FTZ R132, R161, R132 ;  /* 0x00000084a1847220 */ /* 0x000fca0000410000 */
[----:B------:R-:W-:-:S05]  /*4640*/  FSEL R132, R132, RZ, P5 ;  /* 0x000000ff84847208 */ /* 0x000fca0002800000 */
[----:B------:R-:W-:-:S07]  /*4650*/  FADD.FTZ R93, R93, R132 ;  /* 0x000000845d5d7221 */ /* 0x000fce0000010000 */
.L_x_13852:
        /* <DEDUP_REMOVED lines=16> */
.L_x_13853:
        /* <DEDUP_REMOVED lines=22> */
[----:B------:R-:W-:Y:S01]  /*48c0*/  FMUL.FTZ R172, R135, UR17 ;  /* 0x0000001187ac7c20 */ /* 0x000fe20008410000 */
[----:B-----5:R-:W-:-:S03]  /*48d0*/  ISETP.GE.U32.AND P5, PT, R2, 0x1000000, PT ;  /* 0x010000000200780c */ /* 0x020fc60003fa6070 */
        /* <DEDUP_REMOVED lines=9> */
.L_x_13845:
[----:B------:R-:W-:Y:S02]  /*4970*/  MOV R169, UR20 ;  /* 0x0000001400a97c02 */ /* 0x000fe40008000f00 */
[----:B------:R-:W-:Y:S02]  /*4980*/  MOV R168, UR21 ;  /* 0x0000001500a87c02 */ /* 0x000fe40008000f00 */
[----:B------:R-:W-:-:S04]  /*4990*/  ISETP.NE.U32.AND P5, PT, R169, RZ, PT ;  /* 0x000000ffa900720c */ /* 0x000fc80003fa5070 */
[----:B------:R-:W-:-:S13]  /*49a0*/  ISETP.NE.AND.EX P5, PT, R168, RZ, PT, P5 ;  /* 0x000000ffa800720c */ /* 0x000fda0003fa5350 */
[----:B------:R-:W-:Y:S05]  /*49b0*/  @P5 BRA `(.L_x_13854) ;  /* 0x0000000400285947 */ /* 0x000fea0003800000 */
[----:B------:R-:W-:Y:S05]  /*49c0*/  BRA.U !UP3, `(.L_x_13855) ;  /* 0x000000010b447547 */ /* 0x000fea000b800000 */
[----:B------:R-:W-:Y:S02]  /*49d0*/  PLOP3.LUT P5, PT, PT, PT, UP2, 0x80, 0x8 ;  /* 0x000000000008781c */ /* 0x000fe40003faf028 */
[----:B------:R-:W-:Y:S02]  /*49e0*/  MOV R164, UR29 ;  /* 0x0000001d00a47c02 */ /* 0x000fe40008000f00 */
[----:B-----5:R-:W-:-:S09]  /*49f0*/  MOV R172, R124 ;  /* 0x0000007c00ac7202 */ /* 0x020fd20000000f00 */
[----:B------:R-:W-:Y:S01]  /*4a00*/  @P5 FFMA.FTZ R164, R0, R164, UR30 ;  /* 0x0000001e00a45e23 */ /* 0x000fe200080100a4 */
[----:B------:R-:W-:-:S13]  /*4a10*/  PLOP3.LUT P5, PT, PT, PT, UP2, 0x80, 0x8 ;  /* 0x000000000008781c */ /* 0x000fda0003faf028 */
[----:B------:R-:W-:Y:S01]  /*4a20*/  @P5 FADD.FTZ R164, R13, -R164 ;  /* 0x800000a40da45221 */ /* 0x000fe20000010000 */
[----:B------:R-:W-:-:S13]  /*4a30*/  PLOP3.LUT P5, PT, PT, PT, UP2, 0x80, 0x8 ;  /* 0x000000000008781c */ /* 0x000fda0003faf028 */
[----:B------:R-:W-:Y:S01]  /*4a40*/  @P5 FFMA.FTZ R172, R164, UR28, R124 ;  /* 0x0000001ca4ac5c23 */ /* 0x000fe2000801007c */
[----:B------:R-:W-:-:S03]  /*4a50*/  LOP3.LUT P5, RZ, R2, 0xff, RZ, 0xc0, !PT ;  /* 0x000000ff02ff7812 */ /* 0x000fc600078ac0ff */
        /* <DEDUP_REMOVED lines=8> */
.L_x_13855:
        /* <DEDUP_REMOVED lines=13> */
[----:B------:R-:W-:-:S03]  /*4bb0*/  @P5 HADD2.F32 R172, -RZ, R245.H0_H0 ;  /* 0x200000f5ffac5230 */ /* 0x000fc60000004100 */
[----:B------:R-:W-:-:S05]  /*4bc0*/  FSEL R165, R165, RZ, P5 ;  /* 0x000000ffa5a57208 */ /* 0x000fca0002800000 */
[----:B------:R-:W-:Y:S01]  /*4bd0*/  FADD.FTZ R93, R93, R165 ;  /* 0x000000a55d5d7221 */ /* 0x000fe20000010000 */
[----:B------:R-:W-:Y:S02]  /*4be0*/  HFMA2 R165, -RZ, RZ, 0, 0 ;  /* 0x00000000ffa57431 */ /* 0x000fe400000001ff */
[----:B------:R-:W-:-:S07]  /*4bf0*/  @P5 FMUL.FTZ R165, R172, R173 ;  /* 0x000000adaca55220 */ /* 0x000fce0000410000 */
.L_x_13856:
        /* <DEDUP_REMOVED lines=18> */
.L_x_13857:
        /* <DEDUP_REMOVED lines=9> */
[----:B------:R-:W-:-:S03]  /*4db0*/  ISETP.GE.U32.AND P5, PT, R2, 0x1000000, PT ;  /* 0x010000000200780c */ /* 0x000fc60003fa6070 */
[----:B------:R-:W-:-:S04]  /*4dc0*/  FMUL.FTZ R172, R172, UR17 ;  /* 0x00000011acac7c20 */ /* 0x000fc80008410000 */
[----:B------:R-:W-:-:S04]  /*4dd0*/  FMUL.FTZ R172, R172, UR16 ;  /* 0x00000010acac7c20 */ /* 0x000fc80008410000 */
[----:B------:R-:W-:-:S05]  /*4de0*/  FMUL.FTZ R167, R163, R172 ;  /* 0x000000aca3a77220 */ /* 0x000fca0000410000 */
[----:B------:R-:W-:-:S05]  /*4df0*/  FSEL R167, R167, RZ, P5 ;  /* 0x000000ffa7a77208 */ /* 0x000fca0002800000 */
[----:B------:R-:W-:Y:S01]  /*4e00*/  FADD.FTZ R95, R95, R167 ;  /* 0x000000a75f5f7221 */ /* 0x000fe20000010000 */
[----:B------:R-:W-:Y:S01]  /*4e10*/  HFMA2 R167, -RZ, RZ, 0, 0 ;  /* 0x00000000ffa77431 */ /* 0x000fe200000001ff */
[----:B------:R-:W-:Y:S06]  /*4e20*/  @!P5 BRA `(.L_x_13850) ;  /* 0x00000004002cd947 */ /* 0x000fec0003800000 */
[----:B------:R-:W-:-:S05]  /*4e30*/  HADD2.F32 R167, -RZ, R244.H0_H0 ;  /* 0x200000f4ffa77230 */ /* 0x000fca0000004100 */
[----:B------:R-:W-:Y:S01]  /*4e40*/  FMUL.FTZ R167, R167, R172 ;  /* 0x000000aca7a77220 */ /* 0x000fe20000410000 */
[----:B------:R-:W-:Y:S06]  /*4e50*/  BRA `(.L_x_13850) ;  /* 0x0000000400207947 */ /* 0x000fec0003800000 */
.L_x_13854:
[----:B------:R-:W-:Y:S02]  /*4e60*/  PLOP3.LUT P5, PT, PT, PT, UP2, 0x80, 0x8 ;  /* 0x000000000008781c */ /* 0x000fe40003faf028 */
[----:B------:R-:W-:-:S11]  /*4e70*/  MOV R132, UR29 ;  /* 0x0000001d00847c02 */ /* 0x000fd60008000f00 */
[----:B------:R-:W-:Y:S01]  /*4e80*/  @P5 FFMA.FTZ R132, R0, R132, UR30 ;  /* 0x0000001e00845e23 */ /* 0x000fe20008010084 */
[----:B------:R-:W-:-:S13]  /*4e90*/  PLOP3.LUT P5, PT, PT, PT, UP2, 0x80, 0x8 ;  /* 0x000000000008781c */ /* 0x000fda0003faf028 */
[----:B------:R-:W-:Y:S01]  /*4ea0*/  @P5 FADD.FTZ R133, R13, -R132 ;  /* 0x800000840d855221 */ /* 0x000fe20000010000 */
[----:B------:R-:W-:Y:S02]  /*4eb0*/  PLOP3.LUT P5, PT, PT, PT, UP2, 0x80, 0x8 ;  /* 0x000000000008781c */ /* 0x000fe40003faf028 */
[----:B-----5:R-:W-:-:S11]  /*4ec0*/  MOV R132, R124 ;  /* 0x0000007c00847202 */ /* 0x020fd60000000f00 */
        /* <DEDUP_REMOVED lines=8> */
[----:B------:R-:W-:-:S05]  /*4f50*/  FMUL.FTZ R133, R160, R133 ;  /* 0x00000085a0857220 */ /* 0x000fca0000410000 */
[----:B------:R-:W-:-:S05]  /*4f60*/  FSEL R133, R133, RZ, P5 ;  /* 0x000000ff85857208 */ /* 0x000fca0002800000 */
[----:B------:R-:W-:-:S07]  /*4f70*/  FADD.FTZ R92, R92, R133 ;  /* 0x000000855c5c7221 */ /* 0x000fce0000010000 */
.L_x_13858:
[----:B------:R-:W-:Y:S02]  /*4f80*/  PLOP3.LUT P5, PT, PT, PT, UP2, 0x80, 0x8 ;  /* 0x000000000008781c */ /* 0x000fe40003faf028 */
[----:B------:R-:W-:-:S11]  /*4f90*/  MOV R133, UR29 ;  /* 0x0000001d00857c02 */ /* 0x000fd60008000f00 */
[----:B------:R-:W-:Y:S01]  /*4fa0*/  @P5 FFMA.FTZ R133, R200, R133, UR30 ;  /* 0x0000001ec8855e23 */ /* 0x000fe20008010085 */
[----:B------:R-:W-:-:S13]  /*4fb0*/  PLOP3.LUT P5, PT, PT, PT, UP2, 0x80, 0x8 ;  /* 0x000000000008781c */ /* 0x000fda0003faf028 */
[----:B------:R-:W-:Y:S01]  /*4fc0*/  @P5 FADD.FTZ R134, R179, -R133 ;  /* 0x80000085b3865221 */ /* 0x000fe20000010000 */
[----:B------:R-:W-:Y:S02]  /*4fd0*/  PLOP3.LUT P5, PT, PT, PT, UP2, 0x80, 0x8 ;  /* 0x000000000008781c */ /* 0x000fe40003faf028 */
[----:B------:R-:W-:-:S11]  /*4fe0*/  MOV R133, R125 ;  /* 0x0000007d00857202 */ /* 0x000fd60000000f00 */
        /* <DEDUP_REMOVED lines=8> */
[----:B------:R-:W-:-:S05]  /*5070*/  FMUL.FTZ R134, R161, R134 ;  /* 0x00000086a1867220 */ /* 0x000fca0000410000 */
[----:B------:R-:W-:-:S05]  /*5080*/  FSEL R134, R134, RZ, P5 ;  /* 0x000000ff86867208 */ /* 0x000fca0002800000 */
[----:B------:R-:W-:-:S07]  /*5090*/  FADD.FTZ R93, R93, R134 ;  /* 0x000000865d5d7221 */ /* 0x000fce0000010000 */
.L_x_13859:
        /* <DEDUP_REMOVED lines=9> */
[----:B------:R-:W-:Y:S01]  /*5130*/  FMUL.FTZ R135, R134, UR17 ;  /* 0x0000001186877c20 */ /* 0x000fe20008410000 */
[----:B------:R-:W-:-:S03]  /*5140*/  LOP3.LUT P5, RZ, R2, 0xff0000, RZ, 0xc0, !PT ;  /* 0x00ff000002ff7812 */ /* 0x000fc600078ac0ff */
[----:B------:R-:W-:-:S04]  /*5150*/  FMUL.FTZ R135, R135, UR16 ;  /* 0x0000001087877c20 */ /* 0x000fc80008410000 */
[----:B------:R-:W-:-:S05]  /*5160*/  FMUL.FTZ R166, R162, R135 ;  /* 0x00000087a2a67220 */ /* 0x000fca0000410000 */
[----:B------:R-:W-:Y:S01]  /*5170*/  FSEL R166, R166, RZ, P5 ;  /* 0x000000ffa6a67208 */ /* 0x000fe20002800000 */
[----:B------:R-:W-:-:S04]  /*5180*/  @P5 HADD2.F32 R172, -RZ, R244.H1_H1 ;  /* 0x300000f4ffac5230 */ /* 0x000fc80000004100 */
[----:B------:R-:W-:Y:S01]  /*5190*/  FADD.FTZ R94, R94, R166 ;  /* 0x000000a65e5e7221 */ /* 0x000fe20000010000 */
[----:B------:R-:W-:Y:S02]  /*51a0*/  HFMA2 R166, -RZ, RZ, 0, 0 ;  /* 0x00000000ffa67431 */ /* 0x000fe400000001ff */
[----:B------:R-:W-:-:S07]  /*51b0*/  @P5 FMUL.FTZ R166, R172, R135 ;  /* 0x00000087aca65220 */ /* 0x000fce0000410000 */
.L_x_13860:
        /* <DEDUP_REMOVED lines=10> */
[----:B------:R-:W-:-:S03]  /*5260*/  ISETP.GE.U32.AND P5, PT, R2, 0x1000000, PT ;  /* 0x010000000200780c */ /* 0x000fc60003fa6070 */
[----:B------:R-:W-:-:S04]  /*5270*/  FMUL.FTZ R173, R173, UR16 ;  /* 0x00000010adad7c20 */ /* 0x000fc80008410000 */
[----:B------:R-:W-:-:S05]  /*5280*/  FMUL.FTZ R167, R163, R173 ;  /* 0x000000ada3a77220 */ /* 0x000fca0000410000 */
[----:B------:R-:W-:Y:S01]  /*5290*/  FSEL R167, R167, RZ, P5 ;  /* 0x000000ffa7a77208 */ /* 0x000fe20002800000 */
[----:B------:R-:W-:-:S04]  /*52a0*/  @P5 HADD2.F32 R172, -RZ, R244.H0_H0 ;  /* 0x200000f4ffac5230 */ /* 0x000fc80000004100 */
[----:B------:R-:W-:Y:S01]  /*52b0*/  FADD.FTZ R95, R95, R167 ;  /* 0x000000a75f5f7221 */ /* 0x000fe20000010000 */
[----:B------:R-:W-:Y:S01]  /*52c0*/  MOV R167, RZ ;  /* 0x000000ff00a77202 */ /* 0x000fe20000000f00 */
[----:B------:R-:W-:-:S07]  /*52d0*/  @P5 FMUL.FTZ R167, R172, R173 ;  /* 0x000000adaca75220 */ /* 0x000fce0000410000 */
.L_x_13850:
[----:B------:R-:W-:Y:S05]  /*52e0*/  BSYNC.RECONVERGENT B1 ;  /* 0x0000000000017941 */ /* 0x000fea0003800200 */
.L_x_13844:
[----:B------:R-:W-:Y:S01]  /*52f0*/  ISETP.NE.U32.AND P5, PT, R169, RZ, PT ;  /* 0x000000ffa900720c */ /* 0x000fe20003fa5070 */
[----:B------:R-:W0:Y:S01]  /*5300*/  @UP3 LDCU.64 UR32, c[0x0][0x468] ;  /* 0x00008d00ff2037ac */ /* 0x000e220008000a00 */
[----:B------:R-:W-:Y:S02]  /*5310*/  HFMA2 R173, -RZ, RZ, 0, 9.5367431640625e-07 ;  /* 0x00000010ffad7431 */ /* 0x000fe400000001ff */
[----:B------:R-:W-:-:S13]  /*5320*/  ISETP.NE.AND.EX P5, PT, R168, RZ, PT, P5 ;  /* 0x000000ffa800720c */ /* 0x000fda0003fa5350 */
[----:B------:R-:W1:Y:S02]  /*5330*/  @P5 LDC.64 R168, c[0x0][0x478] ;  /* 0x00011e00ffa85b82 */ /* 0x000e640000000a00 */
[C---:B-1----:R-:W-:Y:S01]  /*5340*/  @P5 IMAD.WIDE.U32 R168, R171.reuse, 0x10, R168 ;  /* 0x00000010aba85825 */ /* 0x042fe200078e00a8 */
[----:B------:R-:W-:-:S04]  /*5350*/  IADD3 R171, PT, PT, R171, 0x100, RZ ;  /* 0x00000100abab7810 */ /* 0x000fc80007ffe0ff */
[----:B------:R0:W-:Y:S01]  /*5360*/  @P5 STG.E.128 desc[UR6][R168.64], R132 ;  /* 0x00000084a8005986 */ /* 0x0001e2000c101d06 */
[----:B------:R-:W-:-:S13]  /*5370*/  PLOP3.LUT P5, PT, PT, PT, UP3, 0x80, 0x8 ;  /* 0x000000000008781c */ /* 0x000fda0003faf038 */
[C---:B0-----:R-:W-:Y:S01]  /*5380*/  @P5 IMAD.WIDE.U32 R168, R170.reuse, R173, UR32 ;  /* 0x00000020aaa85e25 */ /* 0x041fe2000f8e00ad */
[----:B------:R-:W-:Y:S02]  /*5390*/  PLOP3.LUT P5, PT, PT, PT, UP3, 0x80, 0x8 ;  /* 0x000000000008781c */ /* 0x000fe40003faf038 */
[----:B------:R-:W-:-:S11]  /*53a0*/  IADD3 R170, PT, PT, R170, 0x100, RZ ;  /* 0x00000100aaaa7810 */ /* 0x000fd60007ffe0ff */
[----:B------:R0:W-:Y:S02]  /*53b0*/  @P5 STG.E.128 desc[UR6][R168.64], R164 ;  /* 0x000000a4a8005986 */ /* 0x0001e4000c101d06 */
.L_x_13842:
[----:B------:R-:W-:Y:S05]  /*53c0*/  BSYNC.RECONVERGENT B0 ;  /* 0x0000000000007941 */ /* 0x000fea0003800200 */
.L_x_13841:
[----:B------:R-:W-:Y:S01]  /*53d0*/  ISETP.NE.AND P5, PT, R246, RZ, PT ;  /* 0x000000fff600720c */ /* 0x000fe20003fa5270 */
        /* <DEDUP_REMOVED lines=8> */
.L_x_13863:
[----:B------:R-:W-:Y:S04]  /*5460*/  BSSY.RECONVERGENT B1, `(.L_x_13864) ;  /* 0x000013f000017945 */ /* 0x000fe80003800200 */
[----:B------:R-:W-:Y:S05]  /*5470*/  BRA.U !UP0, `(.L_x_13865) ;  /* 0x0000000908807547 */ /* 0x000fea000b800000 */
[----:B------:R-:W-:-:S04]  /*5480*/  UISETP.NE.U32.AND UP0, UPT, UR20, URZ, UPT ;  /* 0x000000ff1400728c */ /* 0x000fc8000bf05070 */
[----:B------:R-:W-:-:S06]  /*5490*/  UISETP.NE.AND.EX UP0, UPT, UR21, URZ, UPT, UP0 ;  /* 0x000000ff1500728c */ /* 0x000fcc000bf05300 */
[----:B------:R-:W-:-:S13]  /*54a0*/  PLOP3.LUT P5, PT, PT, PT, UP0, 0x80, 0x8 ;  /* 0x000000000008781c */ /* 0x000fda0003faf008 */
[----:B------:R-:W-:Y:S05]  /*54b0*/  @!P5 BRA `(.L_x_13866) ;  /* 0x000000040038d947 */ /* 0x000fea0003800000 */
[----:B------:R-:W-:Y:S02]  /*54c0*/  PLOP3.LUT P6, PT, PT, PT, UP2, 0x80, 0x8 ;  /* 0x000000000008781c */ /* 0x000fe40003fcf028 */
[----:B------:R-:W-:Y:S02]  /*54d0*/  MOV R132, UR29 ;  /* 0x0000001d00847c02 */ /* 0x000fe40008000f00 */
[----:B-----5:R-:W-:Y:S02]  /*54e0*/  MOV R133, R29 ;  /* 0x0000001d00857202 */ /* 0x020fe40000000f00 */
[----:B------:R-:W-:-:S07]  /*54f0*/  MOV R134, R30 ;  /* 0x0000001e00867202 */ /* 0x000fce0000000f00 */
[----:B------:R-:W-:Y:S01]  /*5500*/  @P6 FFMA.FTZ R132, R190, R132, UR30 ;  /* 0x0000001ebe846e23 */ /* 0x000fe20008010084 */
[----:B------:R-:W-:-:S13]  /*5510*/  PLOP3.LUT P6, PT, PT, PT, UP2, 0x80, 0x8 ;  /* 0x000000000008781c */ /* 0x000fda0003fcf028 */
[----:B------:R-:W-:Y:S01]  /*5520*/  @P6 FADD.FTZ R132, R177, -R132 ;  /* 0x80000084b1846221 */ /* 0x000fe20000010000 */
[----:B------:R-:W-:-:S13]  /*5530*/  PLOP3.LUT P6, PT, PT, PT, UP2, 0x80, 0x8 ;  /* 0x000000000008781c */ /* 0x000fda0003fcf028 */
[----:B------:R-:W-:Y:S01]  /*5540*/  @P6 FFMA.FTZ R133, R132, UR28, R29 ;  /* 0x0000001c84856c23 */ /* 0x000fe2000801001d */
[----:B------:R-:W-:Y:S02]  /*5550*/  PLOP3.LUT P6, PT, PT, PT, UP2, 0x80, 0x8 ;  /* 0x000000000008781c */ /* 0x000fe40003fcf028 */
[----:B------:R-:W-:-:S11]  /*5560*/  MOV R132, UR29 ;  /* 0x0000001d00847c02 */ /* 0x000fd60008000f00 */
        /* <DEDUP_REMOVED lines=16> */
[----:B------:R-:W-:Y:S02]  /*5670*/  UMOV UR4, URZ ;  /* 0x000000ff00047c82 */ /* 0x000fe40008000000 */
[----:B0-----:R-:W-:Y:S01]  /*5680*/  MOV R164, UR4 ;  /* 0x0000000400a47c02 */ /* 0x001fe20008000f00 */
[----:B------:R-:W-:-:S08]  /*5690*/  FMUL.FTZ R135, R135, UR16 ;  /* 0x0000001087877c20 */ /* 0x000fd00008410000 */
[----:B------:R-:W-:-:S05]  /*56a0*/  @P6 HADD2.F32 R168, -RZ, R243.H1_H1 ;  /* 0x300000f3ffa86230 */ /* 0x000fca0000004100 */
[----:B------:R-:W-:Y:S01]  /*56b0*/  @P6 FMUL.FTZ R164, R135, R168 ;  /* 0x000000a887a46220 */ /* 0x000fe20000410000 */
[----:B------:R-:W-:-:S05]  /*56c0*/  FMUL.FTZ R135, R160, R135 ;  /* 0x00000087a0877220 */ /* 0x000fca0000410000 */
[----:B------:R-:W-:-:S05]  /*56d0*/  FSEL R135, R135, RZ, P6 ;  /* 0x000000ff87877208 */ /* 0x000fca0003000000 */
[----:B------:R-:W-:-:S07]  /*56e0*/  FADD.FTZ R96, R96, R135 ;  /* 0x0000008760607221 */ /* 0x000fce0000010000 */
.L_x_13867:
[----:B------:R-:W-:Y:S05]  /*56f0*/  BRA.U !UP3, `(.L_x_13868) ;  /* 0x000000010b287547 */ /* 0x000fea000b800000 */
[----:B------:R-:W-:Y:S01]  /*5700*/  LOP3.LUT P6, RZ, R4, 0xff00, RZ, 0xc0, !PT ;  /* 0x0000ff0004ff7812 */ /* 0x000fe200078cc0ff */
[----:B------:R-:W-:Y:S01]  /*5710*/  FMUL.FTZ R135, R133, UR17 ;  /* 0x0000001185877c20 */ /* 0x000fe20008410000 */
[----:B------:R-:W-:Y:S02]  /*5720*/  UMOV UR4, URZ ;  /* 0x000000ff00047c82 */ /* 0x000fe40008000000 */
[----:B0-----:R-:W-:Y:S01]  /*5730*/  MOV R165, UR4 ;  /* 0x0000000400a57c02 */ /* 0x001fe20008000f00 */
[----:B------:R-:W-:-:S08]  /*5740*/  FMUL.FTZ R135, R135, UR16 ;  /* 0x0000001087877c20 */ /* 0x000fd00008410000 */
[----:B------:R-:W-:-:S05]  /*5750*/  @P6 HADD2.F32 R168, -RZ, R243.H0_H0 ;  /* 0x200000f3ffa86230 */ /* 0x000fca0000004100 */
[----:B------:R-:W-:Y:S01]  /*5760*/  @P6 FMUL.FTZ R165, R135, R168 ;  /* 0x000000a887a56220 */ /* 0x000fe20000410000 */
[----:B------:R-:W-:-:S05]  /*5770*/  FMUL.FTZ R135, R161, R135 ;  /* 0x00000087a1877220 */ /* 0x000fca0000410000 */
[----:B------:R-:W-:-:S05]  /*5780*/  FSEL R135, R135, RZ, P6 ;  /* 0x000000ff87877208 */ /* 0x000fca0003000000 */
[----:B------:R-:W-:-:S07]  /*5790*/  FADD.FTZ R97, R97, R135 ;  /* 0x0000008761617221 */ /* 0x000fce0000010000 */
.L_x_13868:
[----:B------:R-:W-:Y:S05]  /*57a0*/  BRA.U !UP3, `(.L_x_13869) ;  /* 0x000000010b287547 */ /* 0x000fea000b800000 */
        /* <DEDUP_REMOVED lines=10> */
.L_x_13869:
[----:B------:R-:W-:Y:S02]  /*5850*/  PLOP3.LUT P6, PT, PT, PT, UP2, 0x80, 0x8 ;  /* 0x000000000008781c */ /* 0x000fe40003fcf028 */
[----:B------:R-:W-:-:S11]  /*5860*/  MOV R135, UR29 ;  /* 0x0000001d00877c02 */ /* 0x000fd60008000f00 */
[----:B------:R-:W-:Y:S01]  /*5870*/  @P6 FFMA.FTZ R135, R224, R135, UR30 ;  /* 0x0000001ee0876e23 */ /* 0x000fe20008010087 */
[----:B------:R-:W-:-:S13]  /*5880*/  PLOP3.LUT P6, PT, PT, PT, UP2, 0x80, 0x8 ;  /* 0x000000000008781c */ /* 0x000fda0003fcf028 */
[----:B0-----:R-:W-:Y:S01]  /*5890*/  @P6 FADD.FTZ R168, R217, -R135 ;  /* 0x80000087d9a86221 */ /* 0x001fe20000010000 */
[----:B------:R-:W-:Y:S02]  /*58a0*/  PLOP3.LUT P6, PT, PT, PT, UP2, 0x80, 0x8 ;  /* 0x000000000008781c */ /* 0x000fe40003fcf028 */
[----:B------:R-:W-:-:S11]  /*58b0*/  MOV R135, R31 ;  /* 0x0000001f00877202 */ /* 0x000fd60000000f00 */
[----:B------:R-:W-:Y:S01]  /*58c0*/  @P6 FFMA.FTZ R135, R168, UR28, R31 ;  /* 0x0000001ca8876c23 */ /* 0x000fe2000801001f */
[----:B------:R-:W-:Y:S06]  /*58d0*/  BRA.U !UP3, `(.L_x_13870) ;  /* 0x0000000d0bdc7547 */ /* 0x000fec000b800000 */
[----:B------:R-:W-:Y:S01]  /*58e0*/  FMUL.FTZ R168, R135, UR17 ;  /* 0x0000001187a87c20 */ /* 0x000fe20008410000 */
[----:B------:R-:W-:Y:S01]  /*58f0*/  ISETP.GE.U32.AND P6, PT, R4, 0x1000000, PT ;  /* 0x010000000400780c */ /* 0x000fe20003fc6070 */
[----:B------:R-:W-:Y:S02]  /*5900*/  UMOV UR4, URZ ;  /* 0x000000ff00047c82 */ /* 0x000fe40008000000 */
[----:B------:R-:W-:-:S04]  /*5910*/  FMUL.FTZ R168, R168, UR16 ;  /* 0x00000010a8a87c20 */ /* 0x000fc80008410000 */
[----:B------:R-:W-:-:S05]  /*5920*/  FMUL.FTZ R167, R163, R168 ;  /* 0x000000a8a3a77220 */ /* 0x000fca0000410000 */
[----:B------:R-:W-:-:S05]  /*5930*/  FSEL R167, R167, RZ, P6 ;  /* 0x000000ffa7a77208 */ /* 0x000fca0003000000 */
[----:B------:R-:W-:Y:S01]  /*5940*/  FADD.FTZ R99, R99, R167 ;  /* 0x000000a763637221 */ /* 0x000fe20000010000 */
[----:B------:R-:W-:Y:S01]  /*5950*/  MOV R167, UR4 ;  /* 0x0000000400a77c02 */ /* 0x000fe20008000f00 */
[----:B------:R-:W-:Y:S06]  /*5960*/  @!P6 BRA `(.L_x_13870) ;  /* 0x0000000c00b8e947 */ /* 0x000fec0003800000 */
[----:B------:R-:W-:-:S05]  /*5970*/  HADD2.F32 R167, -RZ, R242.H0_H0 ;  /* 0x200000f2ffa77230 */ /* 0x000fca0000004100 */
[----:B------:R-:W-:Y:S01]  /*5980*/  FMUL.FTZ R167, R168, R167 ;  /* 0x000000a7a8a77220 */ /* 0x000fe20000410000 */
[----:B------:R-:W-:Y:S06]  /*5990*/  BRA `(.L_x_13870) ;  /* 0x0000000c00ac7947 */ /* 0x000fec0003800000 */
.L_x_13866:
[----:B------:R-:W-:Y:S05]  /*59a0*/  BRA.U !UP3, `(.L_x_13871) ;  /* 0x000000010b487547 */ /* 0x000fea000b800000 */
[----:B------:R-:W-:Y:S01]  /*59b0*/  PLOP3.LUT P6, PT, PT, PT, UP2, 0x80, 0x8 ;  /* 0x000000000008781c */ /* 0x000fe20003fcf028 */
[----:B------:R-:W-:Y:S01]  /*59c0*/  UMOV UR4, URZ ;  /* 0x000000ff00047c82 */ /* 0x000fe20008000000 */
[----:B0-----:R-:W-:Y:S02]  /*59d0*/  MOV R164, UR29 ;  /* 0x0000001d00a47c02 */ /* 0x001fe40008000f00 */
[----:B-----5:R-:W-:-:S09]  /*59e0*/  MOV R168, R28 ;  /* 0x0000001c00a87202 */ /* 0x020fd20000000f00 */
[----:B------:R-:W-:Y:S01]  /*59f0*/  @P6 FFMA.FTZ R164, R210, R164, UR30 ;  /* 0x0000001ed2a46e23 */ /* 0x000fe200080100a4 */
[----:B------:R-:W-:-:S13]  /*5a00*/  PLOP3.LUT P6, PT, PT, PT, UP2, 0x80, 0x8 ;  /* 0x000000000008781c */ /* 0x000fda0003fcf028 */
[----:B------:R-:W-:Y:S01]  /*5a10*/  @P6 FADD.FTZ R164, R199, -R164 ;  /* 0x800000a4c7a46221 */ /* 0x000fe20000010000 */
[----:B------:R-:W-:-:S13]  /*5a20*/  PLOP3.LUT P6, PT, PT, PT, UP2, 0x80, 0x8 ;  /* 0x000000000008781c */ /* 0x000fda0003fcf028 */
[----:B------:R-:W-:Y:S01]  /*5a30*/  @P6 FFMA.FTZ R168, R164, UR28, R28 ;  /* 0x0000001ca4a86c23 */ /* 0x000fe2000801001c */
[----:B------:R-:W-:Y:S02]  /*5a40*/  LOP3.LUT P6, RZ, R4, 0xff, RZ, 0xc0, !PT ;  /* 0x000000ff04ff7812 */ /* 0x000fe400078cc0ff */
[----:B------:R-:W-:Y:S01]  /*5a50*/  MOV R164, UR4 ;  /* 0x0000000400a47c02 */ /* 0x000fe20008000f00 */
[----:B------:R-:W-:-:S04]  /*5a60*/  FMUL.FTZ R168, R168, UR17 ;  /* 0x00000011a8a87c20 */ /* 0x000fc80008410000 */
[----:B------:R-:W-:-:S06]  /*5a70*/  FMUL.FTZ R168, R168, UR16 ;  /* 0x00000010a8a87c20 */ /* 0x000fcc0008410000 */
[----:B------:R-:W-:-:S05]  /*5a80*/  @P6 HADD2.F32 R169, -RZ, R243.H1_H1 ;  /* 0x300000f3ffa96230 */ /* 0x000fca0000004100 */
[-C--:B------:R-:W-:Y:S01]  /*5a90*/  @P6 FMUL.FTZ R164, R169, R168.reuse ;  /* 0x000000a8a9a46220 */ /* 0x080fe20000410000 */
[----:B------:R-:W-:-:S05]  /*5aa0*/  FMUL.FTZ R168, R160, R168 ;  /* 0x000000a8a0a87220 */ /* 0x000fca0000410000 */
[----:B------:R-:W-:-:S05]  /*5ab0*/  FSEL R168, R168, RZ, P6 ;  /* 0x000000ffa8a87208 */ /* 0x000fca0003000000 */
[----:B------:R-:W-:-:S07]  /*5ac0*/  FADD.FTZ R96, R96, R168 ;  /* 0x000000a860607221 */ /* 0x000fce0000010000 */
.L_x_13871:
        /* <DEDUP_REMOVED lines=14> */
[----:B------:R-:W-:-:S05]  /*5bb0*/  @P6 HADD2.F32 R169, -RZ, R243.H0_H0 ;  /* 0x200000f3ffa96230 */ /* 0x000fca0000004100 */
[-C--:B------:R-:W-:Y:S01]  /*5bc0*/  @P6 FMUL.FTZ R165, R169, R168.reuse ;  /* 0x000000a8a9a56220 */ /* 0x080fe20000410000 */
[----:B------:R-:W-:-:S05]  /*5bd0*/  FMUL.FTZ R168, R161, R168 ;  /* 0x000000a8a1a87220 */ /* 0x000fca0000410000 */
[----:B------:R-:W-:-:S05]  /*5be0*/  FSEL R168, R168, RZ, P6 ;  /* 0x000000ffa8a87208 */ /* 0x000fca0003000000 */
[----:B------:R-:W-:-:S07]  /*5bf0*/  FADD.FTZ R97, R97, R168 ;  /* 0x000000a861617221 */ /* 0x000fce0000010000 */
.L_x_13872:
        /* <DEDUP_REMOVED lines=19> */
.L_x_13873:
        /* <DEDUP_REMOVED lines=21> */
.L_x_13865:
[----:B------:R-:W-:-:S04]  /*5e80*/  UISETP.NE.U32.AND UP0, UPT, UR20, URZ, UPT ;  /* 0x000000ff1400728c */ /* 0x000fc8000bf05070 */
[----:B------:R-:W-:-:S06]  /*5e90*/  UISETP.NE.AND.EX UP0, UPT, UR21, URZ, UPT, UP0 ;  /* 0x000000ff1500728c */ /* 0x000fcc000bf05300 */
[----:B------:R-:W-:-:S13]  /*5ea0*/  PLOP3.LUT P5, PT, PT, PT, UP0, 0x80, 0x8 ;  /* 0x000000000008781c */ /* 0x000fda0003faf008 */
[----:B------:R-:W-:Y:S05]  /*5eb0*/  @!P5 BRA `(.L_x_13874) ;  /* 0x000000040054d947 */ /* 0x000fea0003800000 */
[----:B------:R-:W-:Y:S05]  /*5ec0*/  BRA.U !UP3, `(.L_x_13875) ;  /* 0x000000010b407547 */ /* 0x000fea000b800000 */
[----:B------:R-:W-:Y:S01]  /*5ed0*/  MOV R132, UR29 ;  /* 0x0000001d00847c02 */ /* 0x000fe20008000f00 */
[----:B------:R-:W-:Y:S01]  /*5ee0*/  UMOV UR4, URZ ;  /* 0x000000ff00047c82 */ /* 0x000fe20008000000 */
[----:B------:R-:W-:Y:S02]  /*5ef0*/  ISETP.LT.AND P6, PT, RZ, UR27, PT ;  /* 0x0000001bff007c0c */ /* 0x000fe4000bfc1270 */
[----:B0-----:R-:W-:Y:S01]  /*5f00*/  MOV R164, UR4 ;  /* 0x0000000400a47c02 */ /* 0x001fe20008000f00 */
        /* <DEDUP_REMOVED lines=12> */
.L_x_13875:
        /* <DEDUP_REMOVED lines=17> */
.L_x_13876:
        /* <DEDUP_REMOVED lines=17> */
.L_x_13877:
        /* <DEDUP_REMOVED lines=22> */
[----:B0-----:R-:W-:Y:S01]  /*6350*/  FMUL.FTZ R168, R135, UR17 ;  /* 0x0000001187a87c20 */ /* 0x001fe20008410000 */
[----:B-----5:R-:W-:Y:S01]  /*6360*/  ISETP.GE.U32.AND P6, PT, R4, 0x1000000, PT ;  /* 0x010000000400780c */ /* 0x020fe20003fc6070 */
        /* <DEDUP_REMOVED lines=10> */
.L_x_13874:
[----:B------:R-:W-:Y:S05]  /*6410*/  BRA.U !UP3, `(.L_x_13878) ;  /* 0x000000010b407547 */ /* 0x000fea000b800000 */
[----:B0-----:R-:W-:Y:S01]  /*6420*/  MOV R164, UR29 ;  /* 0x0000001d00a47c02 */ /* 0x001fe20008000f00 */
[----:B------:R-:W-:Y:S01]  /*6430*/  UMOV UR4, URZ ;  /* 0x000000ff00047c82 */ /* 0x000fe20008000000 */
[----:B------:R-:W-:-:S03]  /*6440*/  ISETP.LT.AND P6, PT, RZ, UR27, PT ;  /* 0x0000001bff007c0c */ /* 0x000fc6000bfc1270 */
[----:B------:R-:W-:-:S04]  /*6450*/  FFMA.FTZ R164, R210, R164, UR30 ;  /* 0x0000001ed2a47e23 */ /* 0x000fc800080100a4 */
[----:B------:R-:W-:-:S04]  /*6460*/  FADD.FTZ R164, R199, -R164 ;  /* 0x800000a4c7a47221 */ /* 0x000fc80000010000 */
[----:B------:R-:W-:-:S05]  /*6470*/  FMUL.FTZ R164, R164, UR28 ;  /* 0x0000001ca4a47c20 */ /* 0x000fca0008410000 */
[----:B------:R-:W-:Y:S02]  /*6480*/  FSEL R164, R164, RZ, P6 ;  /* 0x000000ffa4a47208 */ /* 0x000fe40003000000 */
[----:B-----5:R-:W-:-:S03]  /*6490*/  LOP3.LUT P6, RZ, R4, 0xff, RZ, 0xc0, !PT ;  /* 0x000000ff04ff7812 */ /* 0x020fc600078cc0ff */
[----:B------:R-:W-:-:S04]  /*64a0*/  FMUL.FTZ R164, R164, UR17 ;  /* 0x00000011a4a47c20 */ /* 0x000fc80008410000 */
[----:B------:R-:W-:Y:S01]  /*64b0*/  FMUL.FTZ R168, R164, UR16 ;  /* 0x00000010a4a87c20 */ /* 0x000fe20008410000 */
[----:B------:R-:W-:-:S05]  /*64c0*/  MOV R164, UR4 ;  /* 0x0000000400a47c02 */ /* 0x000fca0008000f00 */
[----:B------:R-:W-:-:S05]  /*64d0*/  @P6 HADD2.F32 R169, -RZ, R243.H1_H1 ;  /* 0x300000f3ffa96230 */ /* 0x000fca0000004100 */
[-C--:B------:R-:W-:Y:S01]  /*64e0*/  @P6 FMUL.FTZ R164, R169, R168.reuse ;  /* 0x000000a8a9a46220 */ /* 0x080fe20000410000 */
[----:B------:R-:W-:-:S05]  /*64f0*/  FMUL.FTZ R168, R160, R168 ;  /* 0x000000a8a0a87220 */ /* 0x000fca0000410000 */
[----:B------:R-:W-:-:S05]  /*6500*/  FSEL R168, R168, RZ, P6 ;  /* 0x000000ffa8a87208 */ /* 0x000fca0003000000 */
[----:B------:R-:W-:-:S07]  /*6510*/  FADD.FTZ R96, R96, R168 ;  /* 0x000000a860607221 */ /* 0x000fce0000010000 */
.L_x_13878:
        /* <DEDUP_REMOVED lines=12> */
[----:B------:R-:W-:-:S05]  /*65e0*/  @P6 HADD2.F32 R169, -RZ, R243.H0_H0 ;  /* 0x200000f3ffa96230 */ /* 0x000fca0000004100 */
[-C--:B------:R-:W-:Y:S01]  /*65f0*/  @P6 FMUL.FTZ R165, R169, R168.reuse ;  /* 0x000000a8a9a56220 */ /* 0x080fe20000410000 */
[----:B------:R-:W-:-:S05]  /*6600*/  FMUL.FTZ R168, R161, R168 ;  /* 0x000000a8a1a87220 */ /* 0x000fca0000410000 */
[----:B------:R-:W-:-:S05]  /*6610*/  FSEL R168, R168, RZ, P6 ;  /* 0x000000ffa8a87208 */ /* 0x000fca0003000000 */
[----:B------:R-:W-:-:S07]  /*6620*/  FADD.FTZ R97, R97, R168 ;  /* 0x000000a861617221 */ /* 0x000fce0000010000 */
.L_x_13879:
        /* <DEDUP_REMOVED lines=17> */
.L_x_13880:
        /* <DEDUP_REMOVED lines=8> */
[----:B-----5:R-:W-:-:S03]  /*67c0*/  ISETP.GE.U32.AND P6, PT, R4, 0x1000000, PT ;  /* 0x010000000400780c */ /* 0x020fc60003fc6070 */
        /* <DEDUP_REMOVED lines=8> */
.L_x_13870:
[----:B------:R-:W-:Y:S05]  /*6850*/  BSYNC.RECONVERGENT B1 ;  /* 0x0000000000017941 */ /* 0x000fea0003800200 */
.L_x_13864:
[----:B0-----:R-:W0:Y:S01]  /*6860*/  @P5 LDC.64 R168, c[0x0][0x478] ;  /* 0x00011e00ffa85b82 */ /* 0x001e220000000a00 */
[----:B------:R-:W1:Y:S01]  /*6870*/  @UP3 LDCU.64 UR32, c[0x0][0x468] ;  /* 0x00008d00ff2037ac */ /* 0x000e620008000a00 */
[C---:B0-----:R-:W-:Y:S01]  /*6880*/  @P5 IMAD.WIDE.U32 R168, R171.reuse, 0x10, R168 ;  /* 0x00000010aba85825 */ /* 0x041fe200078e00a8 */
[----:B------:R-:W-:-:S04]  /*6890*/  IADD3 R171, PT, PT, R171, 0x100, RZ ;  /* 0x00000100abab7810 */ /* 0x000fc80007ffe0ff */
[----:B------:R0:W-:Y:S01]  /*68a0*/  @P5 STG.E.128 desc[UR6][R168.64], R132 ;  /* 0x00000084a8005986 */ /* 0x0001e2000c101d06 */
[----:B------:R-:W-:Y:S01]  /*68b0*/  PLOP3.LUT P5, PT, PT, PT, UP3, 0x80, 0x8 ;  /* 0x000000000008781c */ /* 0x000fe20003faf038 */
[----:B0-----:R-:W-:-:S12]  /*68c0*/  HFMA2 R168, -RZ, RZ, 0, 9.5367431640625e-07 ;  /* 0x00000010ffa87431 */ /* 0x001fd800000001ff */
[C---:B-1----:R-:W-:Y:S01]  /*68d0*/  @P5 IMAD.WIDE.U32 R168, R170.reuse, R168, UR32 ;  /* 0x00000020aaa85e25 */ /* 0x042fe2000f8e00a8 */
[----:B------:R-:W-:Y:S02]  /*68e0*/  PLOP3.LUT P5, PT, PT, PT, UP3, 0x80, 0x8 ;  /* 0x000000000008781c */ /* 0x000fe40003faf038 */
[----:B------:R-:W-:-:S11]  /*68f0*/  IADD3 R170, PT, PT, R170, 0x100, RZ ;  /* 0x00000100aaaa7810 */ /* 0x000fd60007ffe0ff */
[----:B------:R1:W-:Y:S02]  /*6900*/  @P5 STG.E.128 desc[UR6][R168.64], R164 ;  /* 0x000000a4a8005986 */ /* 0x0003e4000c101d06 */
.L_x_13862:
[----:B------:R-:W-:Y:S05]  /*6910*/  BSYNC.RECONVERGENT B0 ;  /* 0x0000000000007941 */ /* 0x000fea0003800200 */
.L_x_13861:
        /* <DEDUP_REMOVED lines=8> */
.L_x_13883:
        /* <DEDUP_REMOVED lines=34> */
[----:B01----:R-:W-:Y:S01]  /*6bc0*/  MOV R164, UR4 ;  /* 0x0000000400a47c02 */ /* 0x003fe20008000f00 */
[----:B------:R-:W-:-:S08]  /*6bd0*/  FMUL.FTZ R135, R135, UR16 ;  /* 0x0000001087877c20 */ /* 0x000fd00008410000 */
[----:B------:R-:W-:-:S05]  /*6be0*/  @P6 HADD2.F32 R168, -RZ, R241.H1_H1 ;  /* 0x300000f1ffa86230 */ /* 0x000fca0000004100 */
[----:B------:R-:W-:Y:S01]  /*6bf0*/  @P6 FMUL.FTZ R164, R135, R168 ;  /* 0x000000a887a46220 */ /* 0x000fe20000410000 */
[----:B------:R-:W-:-:S05]  /*6c00*/  FMUL.FTZ R135, R160, R135 ;  /* 0x00000087a0877220 */ /* 0x000fca0000410000 */
[----:B------:R-:W-:-:S05]  /*6c10*/  FSEL R135, R135, RZ, P6 ;  /* 0x000000ff87877208 */ /* 0x000fca0003000000 */
[----:B------:R-:W-:-:S07]  /*6c20*/  FADD.FTZ R100, R100, R135 ;  /* 0x0000008764647221 */ /* 0x000fce0000010000 */
.L_x_13887:
[----:B------:R-:W-:Y:S05]  /*6c30*/  BRA.U !UP3, `(.L_x_13888) ;  /* 0x000000010b287547 */ /* 0x000fea000b800000 */
[----:B------:R-:W-:Y:S01]  /*6c40*/  LOP3.LUT P6, RZ, R5, 0xff00, RZ, 0xc0, !PT ;  /* 0x0000ff0005ff7812 */ /* 0x000fe200078cc0ff */
[----:B------:R-:W-:Y:S01]  /*6c50*/  FMUL.FTZ R135, R133, UR17 ;  /* 0x0000001185877c20 */ /* 0x000fe20008410000 */
[----:B------:R-:W-:Y:S02]  /*6c60*/  UMOV UR4, URZ ;  /* 0x000000ff00047c82 */ /* 0x000fe40008000000 */
[----:B01----:R-:W-:Y:S01]  /*6c70*/  MOV R165, UR4 ;  /* 0x0000000400a57c02 */ /* 0x003fe20008000f00 */
[----:B------:R-:W-:-:S08]  /*6c80*/  FMUL.FTZ R135, R135, UR16 ;  /* 0x0000001087877c20 */ /* 0x000fd00008410000 */
[----:B------:R-:W-:-:S05]  /*6c90*/  @P6 HADD2.F32 R168, -RZ, R241.H0_H0 ;  /* 0x200000f1ffa86230 */ /* 0x000fca0000004100 */
[----:B------:R-:W-:Y:S01]  /*6ca0*/  @P6 FMUL.FTZ R165, R135, R168 ;  /* 0x000000a887a56220 */ /* 0x000fe20000410000 */
[----:B------:R-:W-:-:S05]  /*6cb0*/  FMUL.FTZ R135, R161, R135 ;  /* 0x00000087a1877220 */ /* 0x000fca0000410000 */
[----:B------:R-:W-:-:S05]  /*6cc0*/  FSEL R135, R135, RZ, P6 ;  /* 0x000000ff87877208 */ /* 0x000fca0003000000 */
[----:B------:R-:W-:-:S07]  /*6cd0*/  FADD.FTZ R101, R101, R135 ;  /* 0x0000008765657221 */ /* 0x000fce0000010000 */
.L_x_13888:
[----:B------:R-:W-:Y:S05]  /*6ce0*/  BRA.U !UP3, `(.L_x_13889) ;  /* 0x000000010b287547 */ /* 0x000fea000b800000 */
        /* <DEDUP_REMOVED lines=10> */
.L_x_13889:
[----:B------:R-:W-:Y:S02]  /*6d90*/  PLOP3.LUT P6, PT, PT, PT, UP2, 0x80, 0x8 ;  /* 0x000000000008781c */ /* 0x000fe40003fcf028 */
[----:B------:R-:W-:-:S11]  /*6da0*/  MOV R135, UR29 ;  /* 0x0000001d00877c02 */ /* 0x000fd60008000f00 */
[----:B------:R-:W-:Y:S01]  /*6db0*/  @P6 FFMA.FTZ R135, R223, R135, UR30 ;  /* 0x0000001edf876e23 */ /* 0x000fe20008010087 */
[----:B------:R-:W-:-:S13]  /*6dc0*/  PLOP3.LUT P6, PT, PT, PT, UP2, 0x80, 0x8 ;  /* 0x000000000008781c */ /* 0x000fda0003fcf028 */
[----:B01----:R-:W-:Y:S01]  /*6dd0*/  @P6 FADD.FTZ R168, R27, -R135 ;  /* 0x800000871ba86221 */ /* 0x003fe20000010000 */
        /* <DEDUP_REMOVED lines=16> */
.L_x_13886:
[----:B------:R-:W-:Y:S05]  /*6ee0*/  BRA.U !UP3, `(.L_x_13891) ;  /* 0x000000010b487547 */ /* 0x000fea000b800000 */
[----:B------:R-:W-:Y:S01]  /*6ef0*/  PLOP3.LUT P6, PT, PT, PT, UP2, 0x80, 0x8 ;  /* 0x000000000008781c */ /* 0x000fe20003fcf028 */
[----:B------:R-:W-:Y:S01]  /*6f00*/  UMOV UR4, URZ ;  /* 0x000000ff00047c82 */ /* 0x000fe20008000000 */
[----:B01----:R-:W-:Y:S02]  /*6f10*/  MOV R164, UR29 ;  /* 0x0000001d00a47c02 */ /* 0x003fe40008000f00 */
        /* <DEDUP_REMOVED lines=15> */
.L_x_13891:
        /* <DEDUP_REMOVED lines=19> */
.L_x_13892:
        /* <DEDUP_REMOVED lines=19> */
.L_x_13893:
        /* <DEDUP_REMOVED lines=21> */
.L_x_13885:
        /* <DEDUP_REMOVED lines=8> */
[----:B01----:R-:W-:Y:S01]  /*7440*/  MOV R164, UR4 ;  /* 0x0000000400a47c02 */ /* 0x003fe20008000f00 */
        /* <DEDUP_REMOVED lines=12> */
.L_x_13895:
        /* <DEDUP_REMOVED lines=17> */
.L_x_13896:
        /* <DEDUP_REMOVED lines=17> */
.L_x_13897:
        /* <DEDUP_REMOVED lines=22> */
[----:B01----:R-:W-:Y:S01]  /*7890*/  FMUL.FTZ R168, R135, UR17 ;  /* 0x0000001187a87c20 */ /* 0x003fe20008410000 */
        /* <DEDUP_REMOVED lines=11> */
.L_x_13894:
[----:B------:R-:W-:Y:S05]  /*7950*/  BRA.U !UP3, `(.L_x_13898) ;  /* 0x000000010b407547 */ /* 0x000fea000b800000 */
[----:B01----:R-:W-:Y:S01]  /*7960*/  MOV R164, UR29 ;  /* 0x0000001d00a47c02 */ /* 0x003fe20008000f00 */
        /* <DEDUP_REMOVED lines=15> */
.L_x_13898:
        /* <DEDUP_REMOVED lines=17> */
.L_x_13899:
        /* <DEDUP_REMOVED lines=17> */
.L_x_13900:
        /* <DEDUP_REMOVED lines=17> */
.L_x_13890:
[----:B------:R-:W-:Y:S05]  /*7d90*/  BSYNC.RECONVERGENT B1 ;  /* 0x0000000000017941 */ /* 0x000fea0003800200 */
.L_x_13884:
[----:B01----:R-:W0:Y:S01]  /*7da0*/  @P5 LDC.64 R168, c[0x0][0x478] ;  /* 0x00011e00ffa85b82 */ /* 0x003e220000000a00 */
        /* <DEDUP_REMOVED lines=10> */
.L_x_13882:
[----:B------:R-:W-:Y:S05]  /*7e50*/  BSYNC.RECONVERGENT B0 ;  /* 0x0000000000007941 */ /* 0x000fea0003800200 */
.L_x_13881:
        /* <DEDUP_REMOVED lines=8> */
.L_x_13903:
        /* <DEDUP_REMOVED lines=34> */
[----:B012---:R-:W-:Y:S01]  /*8100*/  MOV R164, UR4 ;  /* 0x0000000400a47c02 */ /* 0x007fe20008000f00 */
[----:B------:R-:W-:-:S08]  /*8110*/  FMUL.FTZ R135, R135, UR16 ;  /* 0x0000001087877c20 */ /* 0x000fd00008410000 */
[----:B------:R-:W-:-:S05]  /*8120*/  @P6 HADD2.F32 R168, -RZ, R239.H1_H1 ;  /* 0x300000efffa86230 */ /* 0x000fca0000004100 */
[----:B------:R-:W-:Y:S01]  /*8130*/  @P6 FMUL.FTZ R164, R135, R168 ;  /* 0x000000a887a46220 */ /* 0x000fe20000410000 */
[----:B------:R-:W-:-:S05]  /*8140*/  FMUL.FTZ R135, R160, R135 ;  /* 0x00000087a0877220 */ /* 0x000fca0000410000 */
[----:B------:R-:W-:-:S05]  /*8150*/  FSEL R135, R135, RZ, P6 ;  /* 0x000000ff87877208 */ /* 0x000fca0003000000 */
[----:B------:R-:W-:-:S07]  /*8160*/  FADD.FTZ R104, R104, R135 ;  /* 0x0000008768687221 */ /* 0x000fce0000010000 */
.L_x_13907:
[----:B------:R-:W-:Y:S05]  /*8170*/  BRA.U !UP3, `(.L_x_13908) ;  /* 0x000000010b287547 */ /* 0x000fea000b800000 */
[----:B------:R-:W-:Y:S01]  /*8180*/  LOP3.LUT P6, RZ, R6, 0xff00, RZ, 0xc0, !PT ;  /* 0x0000ff0006ff7812 */ /* 0x000fe200078cc0ff */
[----:B------:R-:W-:Y:S01]  /*8190*/  FMUL.FTZ R135, R133, UR17 ;  /* 0x0000001185877c20 */ /* 0x000fe20008410000 */
[----:B------:R-:W-:Y:S02]  /*81a0*/  UMOV UR4, URZ ;  /* 0x000000ff00047c82 */ /* 0x000fe40008000000 */
[----:B012---:R-:W-:Y:S01]  /*81b0*/  MOV R165, UR4 ;  /* 0x0000000400a57c02 */ /* 0x007fe20008000f00 */
[----:B------:R-:W-:-:S08]  /*81c0*/  FMUL.FTZ R135, R135, UR16 ;  /* 0x0000001087877c20 */ /* 0x000fd00008410000 */
[----:B------:R-:W-:-:S05]  /*81d0*/  @P6 HADD2.F32 R168, -RZ, R239.H0_H0 ;  /* 0x200000efffa86230 */ /* 0x000fca0000004100 */
[----:B------:R-:W-:Y:S01]  /*81e0*/  @P6 FMUL.FTZ R165, R135, R168 ;  /* 0x000000a887a56220 */ /* 0x000fe20000410000 */
[----:B------:R-:W-:-:S05]  /*81f0*/  FMUL.FTZ R135, R161, R135 ;  /* 0x00000087a1877220 */ /* 0x000fca0000410000 */
[----:B------:R-:W-:-:S05]  /*8200*/  FSEL R135, R135, RZ, P6 ;  /* 0x000000ff87877208 */ /* 0x000fca0003000000 */
[----:B------:R-:W-:-:S07]  /*8210*/  FADD.FTZ R105, R105, R135 ;  /* 0x0000008769697221 */ /* 0x000fce0000010000 */
.L_x_13908:
[----:B------:R-:W-:Y:S05]  /*8220*/  BRA.U !UP3, `(.L_x_13909) ;  /* 0x000000010b287547 */ /* 0x000fea000b800000 */
        /* <DEDUP_REMOVED lines=10> */
.L_x_13909:
[----:B------:R-:W-:Y:S02]  /*82d0*/  PLOP3.LUT P6, PT, PT, PT, UP2, 0x80, 0x8 ;  /* 0x000000000008781c */ /* 0x000fe40003fcf028 */
[----:B------:R-:W-:-:S11]  /*82e0*/  MOV R135, UR29 ;  /* 0x0000001d00877c02 */ /* 0x000fd60008000f00 */
[----:B------:R-:W-:Y:S01]  /*82f0*/  @P6 FFMA.FTZ R135, R222, R135, UR30 ;  /* 0x0000001ede876e23 */ /* 0x000fe20008010087 */
[----:B------:R-:W-:-:S13]  /*8300*/  PLOP3.LUT P6, PT, PT, PT, UP2, 0x80, 0x8 ;  /* 0x000000000008781c */ /* 0x000fda0003fcf028 */
[----:B012---:R-:W-:Y:S01]  /*8310*/  @P6 FADD.FTZ R168, R216, -R135 ;  /* 0x80000087d8a86221 */ /* 0x007fe20000010000 */
        /* <DEDUP_REMOVED lines=16> */
.L_x_13906:
[----:B------:R-:W-:Y:S05]  /*8420*/  BRA.U !UP3, `(.L_x_13911) ;  /* 0x000000010b487547 */ /* 0x000fea000b800000 */
[----:B------:R-:W-:Y:S01]  /*8430*/  PLOP3.LUT P6, PT, PT, PT, UP2, 0x80, 0x8 ;  /* 0x000000000008781c */ /* 0x000fe20003fcf028 */
[----:B------:R-:W-:Y:S01]  /*8440*/  UMOV UR4, URZ ;  /* 0x000000ff00047c82 */ /* 0x000fe20008000000 */
[----:B012---:R-:W-:Y:S02]  /*8450*/  MOV R164, UR29 ;  /* 0x0000001d00a47c02 */ /* 0x007fe40008000f00 */
        /* <DEDUP_REMOVED lines=15> */
.L_x_13911:
        /* <DEDUP_REMOVED lines=19> */
.L_x_13912:
        /* <DEDUP_REMOVED lines=19> */
.L_x_13913:
        /* <DEDUP_REMOVED lines=21> */
.L_x_13905:
        /* <DEDUP_REMOVED lines=8> */
[----:B012---:R-:W-:Y:S01]  /*8980*/  MOV R164, UR4 ;  /* 0x0000000400a47c02 */ /* 0x007fe20008000f00 */
        /* <DEDUP_REMOVED lines=12> */
.L_x_13915:
        /* <DEDUP_REMOVED lines=17> */
.L_x_13916:
        /* <DEDUP_REMOVED lines=17> */
.L_x_13917:
        /* <DEDUP_REMOVED lines=22> */
[----:B012---:R-:W-:Y:S01]  /*8dd0*/  FMUL.FTZ R168, R135, UR17 ;  /* 0x0000001187a87c20 */ /* 0x007fe20008410000 */
        /* <DEDUP_REMOVED lines=11> */
.L_x_13914:
[----:B------:R-:W-:Y:S05]  /*8e90*/  BRA.U !UP3, `(.L_x_13918) ;  /* 0x000000010b407547 */ /* 0x000fea000b800000 */
[----:B012---:R-:W-:Y:S01]  /*8ea0*/  MOV R164, UR29 ;  /* 0x0000001d00a47c02 */ /* 0x007fe20008000f00 */
        /* <DEDUP_REMOVED lines=15> */
.L_x_13918:
        /* <DEDUP_REMOVED lines=17> */
.L_x_13919:
        /* <DEDUP_REMOVED lines=17> */
.L_x_13920:
        /* <DEDUP_REMOVED lines=17> */
.L_x_13910:
[----:B------:R-:W-:Y:S05]  /*92d0*/  BSYNC.RECONVERGENT B1 ;  /* 0x0000000000017941 */ /* 0x000fea0003800200 */
.L_x_13904:
[----:B012---:R-:W0:Y:S01]  /*92e0*/  @P5 LDC.64 R168, c[0x0][0x478] ;  /* 0x00011e00ffa85b82 */ /* 0x007e220000000a00 */
        /* <DEDUP_REMOVED lines=10> */
.L_x_13902:
[----:B------:R-:W-:Y:S05]  /*9390*/  BSYNC.RECONVERGENT B0 ;  /* 0x0000000000007941 */ /* 0x000fea0003800200 */
.L_x_13901:
[----:B------:R-:W-:Y:S04]  /*93a0*/  BSSY.RECONVERGENT B0, `(.L_x_13921) ;  /* 0x0000153000007945 */ /* 0x000fe80003800200 */
[----:B------:R-:W-:Y:S05]  /*93b0*/  @!P2 BRA `(.L_x_13922) ;  /* 0x000000140044a947 */ /* 0x000fea0003800000 */
[----:B------:R-:W-:-:S04]  /*93c0*/  UISETP.NE.U32.AND UP0, UPT, UR18, URZ, UPT ;  /* 0x000000ff1200728c */ /* 0x000fc8000bf05070 */
[----:B------:R-:W-:Y:S01]  /*93d0*/  UISETP.NE.AND.EX UP0, UPT, UR19, URZ, UPT, UP0 ;  /* 0x000000ff1300728c */ /* 0x000fe2000bf05300 */
[----:B------:R-:W-:Y:S10]  /*93e0*/  BRA.U !UP3, `(.L_x_13923) ;  /* 0x000000010b0c7547 */ /* 0x000ff4000b800000 */
[----:B-----5:R-:W4:Y:S02]  /*93f0*/  LDC.64 R160, c[0x0][0x390] ;  /* 0x0000e400ffa07b82 */ /* 0x020f240000000a00 */
[----:B----4-:R-:W-:-:S06]  /*9400*/  IMAD.WIDE.U32 R160, R170, 0x10, R160 ;  /* 0x00000010aaa07825 */ /* 0x010fcc00078e00a0 */
[----:B------:R-:W5:Y:S02]  /*9410*/  LDG.E.128 R160, desc[UR6][R160.64] ;  /* 0x00000006a0a07981 */ /* 0x000f64000c1e1d00 */
.L_x_13923:
        /* <DEDUP_REMOVED lines=34> */
[----:B0123--:R-:W-:Y:S01]  /*9640*/  MOV R164, UR4 ;  /* 0x0000000400a47c02 */ /* 0x00ffe20008000f00 */
[----:B------:R-:W-:-:S08]  /*9650*/  FMUL.FTZ R135, R135, UR16 ;  /* 0x0000001087877c20 */ /* 0x000fd00008410000 */
[----:B------:R-:W-:-:S05]  /*9660*/  @P6 HADD2.F32 R168, -RZ, R237.H1_H1 ;  /* 0x300000edffa86230 */ /* 0x000fca0000004100 */
[----:B------:R-:W-:Y:S01]  /*9670*/  @P6 FMUL.FTZ R164, R135, R168 ;  /* 0x000000a887a46220 */ /* 0x000fe20000410000 */
[----:B------:R-:W-:-:S05]  /*9680*/  FMUL.FTZ R135, R160, R135 ;  /* 0x00000087a0877220 */ /* 0x000fca0000410000 */
[----:B------:R-:W-:-:S05]  /*9690*/  FSEL R135, R135, RZ, P6 ;  /* 0x000000ff87877208 */ /* 0x000fca0003000000 */
[----:B------:R-:W-:-:S07]  /*96a0*/  FADD.FTZ R108, R108, R135 ;  /* 0x000000876c6c7221 */ /* 0x000fce0000010000 */
.L_x_13927:
[----:B------:R-:W-:Y:S05]  /*96b0*/  BRA.U !UP3, `(.L_x_13928) ;  /* 0x000000010b287547 */ /* 0x000fea000b800000 */
[----:B------:R-:W-:Y:S01]  /*96c0*/  LOP3.LUT P6, RZ, R7, 0xff00, RZ, 0xc0, !PT ;  /* 0x0000ff0007ff7812 */ /* 0x000fe200078cc0ff */
[----:B------:R-:W-:Y:S01]  /*96d0*/  FMUL.FTZ R135, R133, UR17 ;  /* 0x0000001185877c20 */ /* 0x000fe20008410000 */
[----:B------:R-:W-:Y:S02]  /*96e0*/  UMOV UR4, URZ ;  /* 0x000000ff00047c82 */ /* 0x000fe40008000000 */
[----:B0123--:R-:W-:Y:S01]  /*96f0*/  MOV R165, UR4 ;  /* 0x0000000400a57c02 */ /* 0x00ffe20008000f00 */
[----:B------:R-:W-:-:S08]  /*9700*/  FMUL.FTZ R135, R135, UR16 ;  /* 0x0000001087877c20 */ /* 0x000fd00008410000 */
[----:B------:R-:W-:-:S05]  /*9710*/  @P6 HADD2.F32 R168, -RZ, R237.H0_H0 ;  /* 0x200000edffa86230 */ /* 0x000fca0000004100 */
[----:B------:R-:W-:Y:S01]  /*9720*/  @P6 FMUL.FTZ R165, R135, R168 ;  /* 0x000000a887a56220 */ /* 0x000fe20000410000 */
[----:B------:R-:W-:-:S05]  /*9730*/  FMUL.FTZ R135, R161, R135 ;  /* 0x00000087a1877220 */ /* 0x000fca0000410000 */
[----:B------:R-:W-:-:S05]  /*9740*/  FSEL R135, R135, RZ, P6 ;  /* 0x000000ff87877208 */ /* 0x000fca0003000000 */
[----:B------:R-:W-:-:S07]  /*9750*/  FADD.FTZ R109, R109, R135 ;  /* 0x000000876d6d7221 */ /* 0x000fce0000010000 */
.L_x_13928:
[----:B------:R-:W-:Y:S05]  /*9760*/  BRA.U !UP3, `(.L_x_13929) ;  /* 0x000000010b287547 */ /* 0x000fea000b800000 */
        /* <DEDUP_REMOVED lines=10> */
.L_x_13929:
[----:B------:R-:W-:Y:S02]  /*9810*/  PLOP3.LUT P6, PT, PT, PT, UP2, 0x80, 0x8 ;  /* 0x000000000008781c */ /* 0x000fe40003fcf028 */
[----:B------:R-:W-:-:S11]  /*9820*/  MOV R135, UR29 ;  /* 0x0000001d00877c02 */ /* 0x000fd60008000f00 */
[----:B------:R-:W-:Y:S01]  /*9830*/  @P6 FFMA.FTZ R135, R221, R135, UR30 ;  /* 0x0000001edd876e23 */ /* 0x000fe20008010087 */
[----:B------:R-:W-:-:S13]  /*9840*/  PLOP3.LUT P6, PT, PT, PT, UP2, 0x80, 0x8 ;  /* 0x000000000008781c */ /* 0x000fda0003fcf028 */
[----:B0123--:R-:W-:Y:S01]  /*9850*/  @P6 FADD.FTZ R168, R215, -R135 ;  /* 0x80000087d7a86221 */ /* 0x00ffe20000010000 */
        /* <DEDUP_REMOVED lines=16> */
.L_x_13926:
[----:B------:R-:W-:Y:S05]  /*9960*/  BRA.U !UP3, `(.L_x_13931) ;  /* 0x000000010b487547 */ /* 0x000fea000b800000 */
[----:B------:R-:W-:Y:S01]  /*9970*/  PLOP3.LUT P6, PT, PT, PT, UP2, 0x80, 0x8 ;  /* 0x000000000008781c */ /* 0x000fe20003fcf028 */
[----:B------:R-:W-:Y:S01]  /*9980*/  UMOV UR4, URZ ;  /* 0x000000ff00047c82 */ /* 0x000fe20008000000 */
[----:B0123--:R-:W-:Y:S02]  /*9990*/  MOV R164, UR29 ;  /* 0x0000001d00a47c02 */ /* 0x00ffe40008000f00 */
        /* <DEDUP_REMOVED lines=15> */
.L_x_13931:
        /* <DEDUP_REMOVED lines=19> */
.L_x_13932:
        /* <DEDUP_REMOVED lines=19> */
.L_x_13933:
        /* <DEDUP_REMOVED lines=21> */
.L_x_13925:
        /* <DEDUP_REMOVED lines=8> */
[----:B0123--:R-:W-:Y:S01]  /*9ec0*/  MOV R164, UR4 ;  /* 0x0000000400a47c02 */ /* 0x00ffe20008000f00 */
        /* <DEDUP_REMOVED lines=12> */
.L_x_13935:
        /* <DEDUP_REMOVED lines=17> */
.L_x_13936:
        /* <DEDUP_REMOVED lines=17> */
.L_x_13937:
        /* <DEDUP_REMOVED lines=22> */
[----:B0123--:R-:W-:Y:S01]  /*a310*/  FMUL.FTZ R168, R135, UR17 ;  /* 0x0000001187a87c20 */ /* 0x00ffe20008410000 */
        /* <DEDUP_REMOVED lines=11> */
.L_x_13934:
[----:B------:R-:W-:Y:S05]  /*a3d0*/  BRA.U !UP3, `(.L_x_13938) ;  /* 0x000000010b407547 */ /* 0x000fea000b800000 */
[----:B0123--:R-:W-:Y:S01]  /*a3e0*/  MOV R164, UR29 ;  /* 0x0000001d00a47c02 */ /* 0x00ffe20008000f00 */
        /* <DEDUP_REMOVED lines=15> */
.L_x_13938:
        /* <DEDUP_REMOVED lines=17> */
.L_x_13939:
        /* <DEDUP_REMOVED lines=17> */
.L_x_13940:
        /* <DEDUP_REMOVED lines=17> */
.L_x_13930:
[----:B------:R-:W-:Y:S05]  /*a810*/  BSYNC.RECONVERGENT B1 ;  /* 0x0000000000017941 */ /* 0x000fea0003800200 */
.L_x_13924:
[----:B0123--:R-:W0:Y:S01]  /*a820*/  @P5 LDC.64 R168, c[0x0][0x478] ;  /* 0x00011e00ffa85b82 */ /* 0x00fe220000000a00 */
        /* <DEDUP_REMOVED lines=10> */
.L_x_13922:
[----:B------:R-:W-:Y:S05]  /*a8d0*/  BSYNC.RECONVERGENT B0 ;  /* 0x0000000000007941 */ /* 0x000fea0003800200 */
.L_x_13921:
        /* <DEDUP_REMOVED lines=8> */
.L_x_13943:
        /* <DEDUP_REMOVED lines=34> */
[----:B01234-:R-:W-:Y:S01]  /*ab80*/  MOV R164, UR4 ;  /* 0x0000000400a47c02 */ /* 0x01ffe20008000f00 */
[----:B------:R-:W-:-:S08]  /*ab90*/  FMUL.FTZ R135, R135, UR16 ;  /* 0x0000001087877c20 */ /* 0x000fd00008410000 */
[----:B------:R-:W-:-:S05]  /*aba0*/  @P6 HADD2.F32 R168, -RZ, R235.H1_H1 ;  /* 0x300000ebffa86230 */ /* 0x000fca0000004100 */
[----:B------:R-:W-:Y:S01]  /*abb0*/  @P6 FMUL.FTZ R164, R135, R168 ;  /* 0x000000a887a46220 */ /* 0x000fe20000410000 */
[----:B------:R-:W-:-:S05]  /*abc0*/  FMUL.FTZ R135, R160, R135 ;  /* 0x00000087a0877220 */ /* 0x000fca0000410000 */
[----:B------:R-:W-:-:S05]  /*abd0*/  FSEL R135, R135, RZ, P6 ;  /* 0x000000ff87877208 */ /* 0x000fca0003000000 */
[----:B------:R-:W-:-:S07]  /*abe0*/  FADD.FTZ R112, R112, R135 ;  /* 0x0000008770707221 */ /* 0x000fce0000010000 */
.L_x_13947:
[----:B------:R-:W-:Y:S05]  /*abf0*/  BRA.U !UP3, `(.L_x_13948) ;  /* 0x000000010b287547 */ /* 0x000fea000b800000 */
[----:B------:R-:W-:Y:S01]  /*ac00*/  LOP3.LUT P6, RZ, R8, 0xff00, RZ, 0xc0, !PT ;  /* 0x0000ff0008ff7812 */ /* 0x000fe200078cc0ff */
[----:B------:R-:W-:Y:S01]  /*ac10*/  FMUL.FTZ R135, R133, UR17 ;  /* 0x0000001185877c20 */ /* 0x000fe20008410000 */
[----:B------:R-:W-:Y:S02]  /*ac20*/  UMOV UR4, URZ ;  /* 0x000000ff00047c82 */ /* 0x000fe40008000000 */
[----:B01234-:R-:W-:Y:S01]  /*ac30*/  MOV R165, UR4 ;  /* 0x0000000400a57c02 */ /* 0x01ffe20008000f00 */
[----:B------:R-:W-:-:S08]  /*ac40*/  FMUL.FTZ R135, R135, UR16 ;  /* 0x0000001087877c20 */ /* 0x000fd00008410000 */
[----:B------:R-:W-:-:S05]  /*ac50*/  @P6 HADD2.F32 R168, -RZ, R235.H0_H0 ;  /* 0x200000ebffa86230 */ /* 0x000fca0000004100 */
[----:B------:R-:W-:Y:S01]  /*ac60*/  @P6 FMUL.FTZ R165, R135, R168 ;  /* 0x000000a887a56220 */ /* 0x000fe20000410000 */
[----:B------:R-:W-:-:S05]  /*ac70*/  FMUL.FTZ R135, R161, R135 ;  /* 0x00000087a1877220 */ /* 0x000fca0000410000 */
[----:B------:R-:W-:-:S05]  /*ac80*/  FSEL R135, R135, RZ, P6 ;  /* 0x000000ff87877208 */ /* 0x000fca0003000000 */
[----:B------:R-:W-:-:S07]  /*ac90*/  FADD.FTZ R113, R113, R135 ;  /* 0x0000008771717221 */ /* 0x000fce0000010000 */
.L_x_13948:
[----:B------:R-:W-:Y:S05]  /*aca0*/  BRA.U !UP3, `(.L_x_13949) ;  /* 0x000000010b287547 */ /* 0x000fea000b800000 */
        /* <DEDUP_REMOVED lines=10> */
.L_x_13949:
[----:B------:R-:W-:Y:S02]  /*ad50*/  PLOP3.LUT P6, PT, PT, PT, UP2, 0x80, 0x8 ;  /* 0x000000000008781c */ /* 0x000fe40003fcf028 */
[----:B------:R-:W-:-:S11]  /*ad60*/  MOV R135, UR29 ;  /* 0x0000001d00877c02 */ /* 0x000fd60008000f00 */
[----:B------:R-:W-:Y:S01]  /*ad70*/  @P6 FFMA.FTZ R135, R220, R135, UR30 ;  /* 0x0000001edc876e23 */ /* 0x000fe20008010087 */
[----:B------:R-:W-:-:S13]  /*ad80*/  PLOP3.LUT P6, PT, PT, PT, UP2, 0x80, 0x8 ;  /* 0x000000000008781c */ /* 0x000fda0003fcf028 */
[----:B01234-:R-:W-:Y:S01]  /*ad90*/  @P6 FADD.FTZ R168, R214, -R135 ;  /* 0x80000087d6a86221 */ /* 0x01ffe20000010000 */
        /* <DEDUP_REMOVED lines=16> */
.L_x_13946:
[----:B------:R-:W-:Y:S05]  /*aea0*/  BRA.U !UP3, `(.L_x_13951) ;  /* 0x000000010b487547 */ /* 0x000fea000b800000 */
[----:B------:R-:W-:Y:S01]  /*aeb0*/  PLOP3.LUT P6, PT, PT, PT, UP2, 0x80, 0x8 ;  /* 0x000000000008781c */ /* 0x000fe20003fcf028 */
[----:B------:R-:W-:Y:S01]  /*aec0*/  UMOV UR4, URZ ;  /* 0x000000ff00047c82 */ /* 0x000fe20008000000 */
[----:B01234-:R-:W-:Y:S02]  /*aed0*/  MOV R164, UR29 ;  /* 0x0000001d00a47c02 */ /* 0x01ffe40008000f00 */
        /* <DEDUP_REMOVED lines=15> */
.L_x_13951:
        /* <DEDUP_REMOVED lines=19> */
.L_x_13952:
        /* <DEDUP_REMOVED lines=19> */
.L_x_13953:
        /* <DEDUP_REMOVED lines=21> */
.L_x_13945:
        /* <DEDUP_REMOVED lines=8> */
[----:B01234-:R-:W-:Y:S01]  /*b400*/  MOV R164, UR4 ;  /* 0x0000000400a47c02 */ /* 0x01ffe20008000f00 */
        /* <DEDUP_REMOVED lines=12> */
.L_x_13955:
        /* <DEDUP_REMOVED lines=17> */
.L_x_13956:
        /* <DEDUP_REMOVED lines=17> */
.L_x_13957:
        /* <DEDUP_REMOVED lines=22> */
[----:B01234-:R-:W-:Y:S01]  /*b850*/  FMUL.FTZ R168, R135, UR17 ;  /* 0x0000001187a87c20 */ /* 0x01ffe20008410000 */
        /* <DEDUP_REMOVED lines=11> */
.L_x_13954:
[----:B------:R-:W-:Y:S05]  /*b910*/  BRA.U !UP3, `(.L_x_13958) ;  /* 0x000000010b407547 */ /* 0x000fea000b800000 */
[----:B01234-:R-:W-:Y:S01]  /*b920*/  MOV R164, UR29 ;  /* 0x0000001d00a47c02 */ /* 0x01ffe20008000f00 */
        /* <DEDUP_REMOVED lines=15> */
.L_x_13958:
        /* <DEDUP_REMOVED lines=17> */
.L_x_13959:
        /* <DEDUP_REMOVED lines=17> */
.L_x_13960:
        /* <DEDUP_REMOVED lines=17> */
.L_x_13950:
[----:B------:R-:W-:Y:S05]  /*bd50*/  BSYNC.RECONVERGENT B1 ;  /* 0x0000000000017941 */ /* 0x000fea0003800200 */
.L_x_13944:
[----:B01234-:R-:W0:Y:S01]  /*bd60*/  @P5 LDC.64 R168, c[0x0][0x478] ;  /* 0x00011e00ffa85b82 */ /* 0x01fe220000000a00 */
        /* <DEDUP_REMOVED lines=10> */
.L_x_13942:
[----:B------:R-:W-:Y:S05]  /*be10*/  BSYNC.RECONVERGENT B0 ;  /* 0x0000000000007941 */ /* 0x000fea0003800200 */
.L_x_13941:
        /* <DEDUP_REMOVED lines=8> */
.L_x_13963:
        /* <DEDUP_REMOVED lines=41> */
.L_x_13967:
        /* <DEDUP_REMOVED lines=11> */
.L_x_13968:
        /* <DEDUP_REMOVED lines=11> */
.L_x_13969:
        /* <DEDUP_REMOVED lines=21> */
.L_x_13966:
        /* <DEDUP_REMOVED lines=19> */
.L_x_13971:
        /* <DEDUP_REMOVED lines=19> */
.L_x_13972:
        /* <DEDUP_REMOVED lines=19> */
.L_x_13973:
        /* <DEDUP_REMOVED lines=21> */
.L_x_13965:
        /* <DEDUP_REMOVED lines=21> */
.L_x_13975:
        /* <DEDUP_REMOVED lines=17> */
.L_x_13976:
        /* <DEDUP_REMOVED lines=17> */
.L_x_13977:
        /* <DEDUP_REMOVED lines=34> */
.L_x_13974:
        /* <DEDUP_REMOVED lines=17> */
.L_x_13978:
        /* <DEDUP_REMOVED lines=17> */
.L_x_13979:
        /* <DEDUP_REMOVED lines=17> */
.L_x_13980:
        /* <DEDUP_REMOVED lines=17> */
.L_x_13970:
[----:B------:R-:W-:Y:S05]  /*d290*/  BSYNC.RECONVERGENT B1 ;  /* 0x0000000000017941 */ /* 0x000fea0003800200 */
.L_x_13964:
        /* <DEDUP_REMOVED lines=11> */
.L_x_13962:
[----:B------:R-:W-:Y:S05]  /*d350*/  BSYNC.RECONVERGENT B0 ;  /* 0x0000000000007941 */ /* 0x000fea0003800200 */
.L_x_13961:
[----:B------:R-:W-:Y:S01]  /*d360*/  ISETP.NE.AND P5, PT, R227, RZ, PT ;  /* 0x000000ffe300720c */ /* 0x000fe20003fa5270 */
[----:B------:R-:W-:-:S12]  /*d370*/  BSSY.RECONVERGENT B0, `(.L_x_13981) ;  /* 0x0000152000007945 */ /* 0x000fd80003800200 */
[----:B------:R-:W-:Y:S05]  /*d380*/  @!P5 BRA `(.L_x_13982) ;  /* 0x000000140040d947 */ /* 0x000fea0003800000 */
[----:B------:R-:W-:-:S04]  /*d390*/  UISETP.NE.U32.AND UP0, UPT, UR18, URZ, UPT ;  /* 0x000000ff1200728c */ /* 0x000fc8000bf05070 */
[----:B------:R-:W-:Y:S01]  /*d3a0*/  UISETP.NE.AND.EX UP0, UPT, UR19, URZ, UPT, UP0 ;  /* 0x000000ff1300728c */ /* 0x000fe2000bf05300 */
[----:B------:R-:W-:Y:S10]  /*d3b0*/  BRA.U !UP3, `(.L_x_13983) ;  /* 0x000000010b0c7547 */ /* 0x000ff4000b800000 */
[----:B-----5:R-:W0:Y:S02]  /*d3c0*/  LDC.64 R160, c[0x0][0x390] ;  /* 0x0000e400ffa07b82 */ /* 0x020e240000000a00 */
[----:B0-----:R-:W-:-:S06]  /*d3d0*/  IMAD.WIDE.U32 R160, R170, 0x10, R160 ;  /* 0x00000010aaa07825 */ /* 0x001fcc00078e00a0 */
[----:B------:R-:W5:Y:S02]  /*d3e0*/  LDG.E.128 R160, desc[UR6][R160.64] ;  /* 0x00000006a0a07981 */ /* 0x000f64000c1e1d00 */
.L_x_13983:
        /* <DEDUP_REMOVED lines=41> */
.L_x_13987:
        /* <DEDUP_REMOVED lines=11> */
.L_x_13988:
        /* <DEDUP_REMOVED lines=11> */
.L_x_13989:
        /* <DEDUP_REMOVED lines=21> */
.L_x_13986:
        /* <DEDUP_REMOVED lines=19> */
.L_x_13991:
        /* <DEDUP_REMOVED lines=19> */
.L_x_13992:
        /* <DEDUP_REMOVED lines=19> */
.L_x_13993:
        /* <DEDUP_REMOVED lines=21> */
.L_x_13985:
        /* <DEDUP_REMOVED lines=21> */
.L_x_13995:
        /* <DEDUP_REMOVED lines=17> */
.L_x_13996:
        /* <DEDUP_REMOVED lines=17> */
.L_x_13997:
        /* <DEDUP_REMOVED lines=34> */
.L_x_13994:
        /* <DEDUP_REMOVED lines=17> */
.L_x_13998:
        /* <DEDUP_REMOVED lines=17> */
.L_x_13999:
        /* <DEDUP_REMOVED lines=17> */
.L_x_14000:
[----:B------:R-:W-:Y:S05]  /*e6d0*/  BRA.U !UP3, `(.L_x_13990) ;  /* 0x000000010b447547 */ /* 0x000fea000b800000 */
[----:B01234-:R-:W-:Y:S01]  /*e6e0*/  MOV R167, UR29 ;  /* 0x0000001d00a77c02 */ /* 0x01ffe20008000f00 */
[----:B------:R-:W-:Y:S01]  /*e6f0*/  UISETP.GT.AND UP0, UPT, UR27, URZ, UPT ;  /* 0x000000ff1b00728c */ /* 0x000fe2000bf04270 */
[----:B------:R-:W-:-:S03]  /*e700*/  UMOV UR4, URZ ;  /* 0x000000ff00047c82 */ /* 0x000fc60008000000 */
[----:B------:R-:W-:Y:S02]  /*e710*/  FFMA.FTZ R167, R225, R167, UR30 ;  /* 0x0000001ee1a77e23 */ /* 0x000fe400080100a7 */
[----:B------:R-:W-:Y:S02]  /*e720*/  PLOP3.LUT P6, PT, PT, PT, UP0, 0x80, 0x8 ;  /* 0x000000000008781c */ /* 0x000fe40003fcf008 */
        /* <DEDUP_REMOVED lines=12> */
.L_x_13990:
[----:B------:R-:W-:Y:S05]  /*e7f0*/  BSYNC.RECONVERGENT B1 ;  /* 0x0000000000017941 */ /* 0x000fea0003800200 */
.L_x_13984:
[----:B01234-:R-:W0:Y:S01]  /*e800*/  @P5 LDC.64 R168, c[0x0][0x478] ;  /* 0x00011e00ffa85b82 */ /* 0x01fe220000000a00 */
[----:B------:R-:W1:Y:S01]  /*e810*/  @UP3 LDCU.64 UR32, c[0x0][0x468] ;  /* 0x00008d00ff2037ac */ /* 0x000e620008000a00 */
[----:B0-----:R-:W-:-:S05]  /*e820*/  @P5 IMAD.WIDE.U32 R168, R171, 0x10, R168 ;  /* 0x00000010aba85825 */ /* 0x001fca00078e00a8 */
[----:B------:R0:W-:Y:S01]  /*e830*/  @P5 STG.E.128 desc[UR6][R168.64], R132 ;  /* 0x00000084a8005986 */ /* 0x0001e2000c101d06 */
[----:B------:R-:W-:Y:S01]  /*e840*/  PLOP3.LUT P5, PT, PT, PT, UP3, 0x80, 0x8 ;  /* 0x000000000008781c */ /* 0x000fe20003faf038 */
[----:B0-----:R-:W-:-:S12]  /*e850*/  HFMA2 R168, -RZ, RZ, 0, 9.5367431640625e-07 ;  /* 0x00000010ffa87431 */ /* 0x001fd800000001ff */
[----:B-1----:R-:W-:Y:S01]  /*e860*/  @P5 IMAD.WIDE.U32 R168, R170, R168, UR32 ;  /* 0x00000020aaa85e25 */ /* 0x002fe2000f8e00a8 */
[----:B------:R-:W-:-:S13]  /*e870*/  PLOP3.LUT P5, PT, PT, PT, UP3, 0x80, 0x8 ;  /* 0x000000000008781c */ /* 0x000fda0003faf038 */
[----:B------:R0:W-:Y:S02]  /*e880*/  @P5 STG.E.128 desc[UR6][R168.64], R164 ;  /* 0x000000a4a8005986 */ /* 0x0001e4000c101d06 */
.L_x_13982:
[----:B------:R-:W-:Y:S05]  /*e890*/  BSYNC.RECONVERGENT B0 ;  /* 0x0000000000007941 */ /* 0x000fea0003800200 */
.L_x_13981:
[----:B------:R-:W-:Y:S02]  /*e8a0*/  UIADD3 UR24, UPT, UPT, UR24, UR22, URZ ;  /* 0x0000001618187290 */ /* 0x000fe4000fffe0ff */
[----:B------:R-:W-:Y:S02]  /*e8b0*/  UPLOP3.LUT UP1, UPT, UPT, UPT, UP1, 0x40, 0x4 ;  /* 0x000000000004789c */ /* 0x000fe40003f2e810 */
[----:B------:R-:W-:-:S09]  /*e8c0*/  UISETP.GE.AND UP0, UPT, UR24, UR23, UPT ;  /* 0x000000171800728c */ /* 0x000fd2000bf06270 */
[----:B------:R-:W-:Y:S05]  /*e8d0*/  BRA.U !UP0, `(.L_x_14001) ;  /* 0xffffff2908687547 */ /* 0x000fea000b83ffff */
.L_x_13820:
[----:B------:R-:W0:Y:S02]  /*e8e0*/  S2UR UR4, SR_CTAID.X ;  /* 0x00000000000479c3 */ /* 0x000e240000002500 */
[----:B01234-:R-:W0:Y:S01]  /*e8f0*/  S2R R168, SR_TID.X ;  /* 0x0000000000a87919 */ /* 0x01fe220000002100 */
[----:B------:R-:W-:Y:S01]  /*e900*/  ISETP.NE.AND P5, PT, R229, RZ, PT ;  /* 0x000000ffe500720c */ /* 0x000fe20003fa5270 */
[----:B------:R-:W-:Y:S01]  /*e910*/  BSSY.RECONVERGENT B0, `(.L_x_14002) ;  /* 0x000000f000007945 */ /* 0x000fe20003800200 */
[----:B------:R-:W-:-:S06]  /*e920*/  UIMAD UR5, UR4, UR5, URZ ;  /* 0x00000005040572a4 */ /* 0x000fcc000f8e02ff */
[----:B-----5:R-:W-:-:S04]  /*e930*/  MOV R9, UR5 ;  /* 0x0000000500097c02 */ /* 0x020fc80008000f00 */
[----:B0-----:R-:W-:Y:S01]  /*e940*/  LEA.HI R9, R9, R168, RZ, 0x1e ;  /* 0x000000a809097211 */ /* 0x001fe200078ff0ff */
        /* <DEDUP_REMOVED lines=11> */
.L_x_14003:
[----:B------:R-:W-:Y:S05]  /*ea00*/  BSYNC.RECONVERGENT B0 ;  /* 0x0000000000007941 */ /* 0x000fea0003800200 */
.L_x_14002:
        /* <DEDUP_REMOVED lines=13> */
.L_x_14005:
[----:B------:R-:W-:Y:S05]  /*eae0*/  BSYNC.RECONVERGENT B0 ;  /* 0x0000000000007941 */ /* 0x000fea0003800200 */
.L_x_14004:
        /* <DEDUP_REMOVED lines=12> */
.L_x_14007:
[----:B------:R-:W-:Y:S05]  /*ebb0*/  BSYNC.RECONVERGENT B0 ;  /* 0x0000000000007941 */ /* 0x000fea0003800200 */
.L_x_14006:
        /* <DEDUP_REMOVED lines=12> */
.L_x_14009:
[----:B------:R-:W-:Y:S05]  /*ec80*/  BSYNC.RECONVERGENT B0 ;  /* 0x0000000000007941 */ /* 0x000fea0003800200 */
.L_x_14008:
        /* <DEDUP_REMOVED lines=12> */
.L_x_14011:
[----:B------:R-:W-:Y:S05]  /*ed50*/  BSYNC.RECONVERGENT B0 ;  /* 0x0000000000007941 */ /* 0x000fea0003800200 */
.L_x_14010:
        /* <DEDUP_REMOVED lines=12> */
.L_x_14013:
[----:B------:R-:W-:Y:S05]  /*ee20*/  BSYNC.RECONVERGENT B0 ;  /* 0x0000000000007941 */ /* 0x000fea0003800200 */
.L_x_14012:
        /* <DEDUP_REMOVED lines=12> */
.L_x_14015:
[----:B------:R-:W-:Y:S05]  /*eef0*/  BSYNC.RECONVERGENT B0 ;  /* 0x0000000000007941 */ /* 0x000fea0003800200 */
.L_x_14014:
        /* <DEDUP_REMOVED lines=12> */
.L_x_14016:
        /* <DEDUP_REMOVED lines=12> */
.L_x_15755:


//--------------------- .text._ZN10layer_norm22ln_bwd_finalize_kernelINS_22Kernel_traits_finalizeILj8192E6__halfffffjLb1ELj1024ELj4ENS_18Kernel_traits_baseILj8192ES2_ffffjLj1024EEEEELb1ELb1EEEvNS_9BwdParamsE --------------------------
	.section	.text._ZN10layer_norm22ln_bwd_finalize_kernelINS_22Kernel_traits_finalizeILj8192E6__halfffffjLb1ELj1024ELj4ENS_18Kernel_traits_baseILj8192ES2_ffffjLj1024EEEEELb1ELb1EEEvNS_9BwdParamsE,"ax",@progbits
	.align	128
        .global         _ZN10layer_norm22ln_bwd_finalize_kernelINS_22Kernel_traits_finalizeILj8192E6__halfffffjLb1ELj1024ELj4ENS_18Kernel_traits_baseILj8192ES2_ffffjLj1024EEEEELb1ELb1EEEvNS_9BwdParamsE
        .type           _ZN10layer_norm22ln_bwd_finalize_kernelINS_22Kernel_traits_finalizeILj8192E6__halfffffjLb1ELj1024ELj4ENS_18Kernel_traits_baseILj8192ES2_ffffjLj1024EEEEELb1ELb1EEEvNS_9BwdParamsE,@function
        .size           _ZN10layer_norm22ln_bwd_finalize_kernelINS_22Kernel_traits_finalizeILj8192E6__halfffffjLb1ELj1024ELj4ENS_18Kernel_traits_baseILj8192ES2_ffffjLj1024EEEEELb1ELb1EEEvNS_9BwdParamsE,(.L_x_15756 - _ZN10layer_norm22ln_bwd_finalize_kernelINS_22Kernel_traits_finalizeILj8192E6__halfffffjLb1ELj1024ELj4ENS_18Kernel_traits_baseILj8192ES2_ffffjLj1024EEEEELb1ELb1EEEvNS_9BwdParamsE)
        .other          _ZN10layer_norm22ln_bwd_finalize_kernelINS_22Kernel_traits_finalizeILj8192E6__halfffffjLb1ELj1024ELj4ENS_18Kernel_traits_baseILj8192ES2_ffffjLj1024EEEEELb1ELb1EEEvNS_9BwdParamsE,@"STO_CUDA_ENTRY STV_DEFAULT"
_ZN10layer_norm22ln_bwd_finalize_kernelINS_22Kernel_traits_finalizeILj8192E6__halfffffjLb1ELj1024ELj4ENS_18Kernel_traits_baseILj8192ES2_ffffjLj1024EEEEELb1ELb1EEEvNS_9BwdParamsE:
.text._ZN10layer_norm22ln_bwd_finalize_kernelINS_22Kernel_traits_finalizeILj8192E6__halfffffjLb1ELj1024ELj4ENS_18Kernel_traits_baseILj8192ES2_ffffjLj1024EEEEELb1ELb1EEEvNS_9BwdParamsE:
        /* <DEDUP_REMOVED lines=56> */
.L_x_14021:
        /* <DEDUP_REMOVED lines=87> */
.L_x_14020:
[----:B------:R-:W-:Y:S05]  /*08f0*/  BSYNC.RECONVERGENT B1 ;  /* 0x0000000000017941 */ /* 0x000fea0003800200 */
.L_x_14019:
        /* <DEDUP_REMOVED lines=51> */
.L_x_14023:
[----:B------:R-:W-:Y:S05]  /*0c30*/  BSYNC.RECONVERGENT B1 ;  /* 0x0000000000017941 */ /* 0x000fea0003800200 */
.L_x_14022:
        /* <DEDUP_REMOVED lines=30> */
.L_x_14025:
[----:B------:R-:W-:Y:S05]  /*0e20*/  BSYNC.RECONVERGENT B1 ;  /* 0x0000000000017941 */ /* 0x000fea0003800200 */
.L_x_14024:
        /* <DEDUP_REMOVED lines=15> */
.L_x_14018:
[----:B------:R-:W-:Y:S05]  /*0f20*/  BSYNC.RECONVERGENT B0 ;  /* 0x0000000000007941 */ /* 0x000fea0003800200 */
.L_x_14017:
        /* <DEDUP_REMOVED lines=75> */
.L_x_14026:
        /* <DEDUP_REMOVED lines=10> */
.L_x_15756:


//--------------------- .text._ZN10layer_norm13ln_bwd_kernelINS_13Kernel_traitsI6__halfffffjLj8192ELj1ELj1ELj8ELj16ENS_18Kernel_traits_baseILj8192ES2_ffffjLj256EEEEELb1ELb1ELb1ELb1EEEvNS_9BwdParamsE --------------------------
	.section	.text._ZN10layer_norm13ln_bwd_kernelINS_13Kernel_traitsI6__halfffffjLj8192ELj1ELj1ELj8ELj16ENS_18Kernel_traits_baseILj8192ES2_ffffjLj256EEEEELb1ELb1ELb1ELb1EEEvNS_9BwdParamsE,"ax",@progbits
	.align	128
        .global         _ZN10layer_norm13ln_bwd_kernelINS_13Kernel_traitsI6__halfffffjLj8192ELj1ELj1ELj8ELj16ENS_18Kernel_traits_baseILj8192ES2_ffffjLj256EEEEELb1ELb1ELb1ELb1EEEvNS_9BwdParamsE
        .type           _ZN10layer_norm13ln_bwd_kernelINS_13Kernel_traitsI6__halfffffjLj8192ELj1ELj1ELj8ELj16ENS_18Kernel_traits_baseILj8192ES2_ffffjLj256EEEEELb1ELb1ELb1ELb1EEEvNS_9BwdParamsE,@function
        .size           _ZN10layer_norm13ln_bwd_kernelINS_13Kernel_traitsI6__halfffffjLj8192ELj1ELj1ELj8ELj16ENS_18Kernel_traits_baseILj8192ES2_ffffjLj256EEEEELb1ELb1ELb1ELb1EEEvNS_9BwdParamsE,(.L_x_15757 - _ZN10layer_norm13ln_bwd_kernelINS_13Kernel_traitsI6__halfffffjLj8192ELj1ELj1ELj8ELj16ENS_18Kernel_traits_baseILj8192ES2_ffffjLj256EEEEELb1ELb1ELb1ELb1EEEvNS_9BwdParamsE)
        .other          _ZN10layer_norm13ln_bwd_kernelINS_13Kernel_traitsI6__halfffffjLj8192ELj1ELj1ELj8ELj16ENS_18Kernel_traits_baseILj8192ES2_ffffjLj256EEEEELb1ELb1ELb1ELb1EEEvNS_9BwdParamsE,@"STO_CUDA_ENTRY STV_DEFAULT"
_ZN10layer_norm13ln_bwd_kernelINS_13Kernel_traitsI6__halfffffjLj8192ELj1ELj1ELj8ELj16ENS_18Kernel_traits_baseILj8192ES2_ffffjLj256EEEEELb1ELb1ELb1ELb1EEEvNS_9BwdParamsE:
.text._ZN10layer_norm13ln_bwd_kernelINS_13Kernel_traitsI6__halfffffjLj8192ELj1ELj1ELj8ELj16ENS_18Kernel_traits_baseILj8192ES2_ffffjLj256EEEEELb1ELb1ELb1ELb1EEEvNS_9BwdParamsE:
        /* <DEDUP_REMOVED lines=66> */
[----:B0-----:R-:W2:Y:S01]  /*0420*/  LDG.E.64 R238, desc[UR18][R4.64+0x3000] ;  /* 0x0030001204ee7981 */ /* 0x001ea2000c1e1b00 */
[----:B------:R-:W0:Y:S03]  /*0430*/  LDCU.128 UR12, c[0x0][0x3f0] ;  /* 0x00007e00ff0c77ac */ /* 0x000e260008000c00 */
[----:B------:R-:W3:Y:S01]  /*0440*/  LDG.E.64 R236, desc[UR18][R4.64+0x2800] ;  /* 0x0028001204ec7981 */ /* 0x000ee2000c1e1b00 */
[----:B------:R-:W0:Y:S03]  /*0450*/  LDCU.64 UR22, c[0x0][0x380] ;  /* 0x00007000ff1677ac */ /* 0x000e260008000a00 */
[----:B------:R-:W3:Y:S04]  /*0460*/  LDG.E.64 R234, desc[UR18][R4.64+0x2000] ;  /* 0x0020001204ea7981 */ /* 0x000ee8000c1e1b00 */
[----:B------:R-:W3:Y:S04]  /*0470*/  LDG.E.64 R232, desc[UR18][R4.64+0x1800] ;  /* 0x0018001204e87981 */ /* 0x000ee8000c1e1b00 */
[----:B------:R-:W3:Y:S04]  /*0480*/  LDG.E.64 R230, desc[UR18][R4.64+0x1000] ;  /* 0x0010001204e67981 */ /* 0x000ee8000c1e1b00 */
[----:B------:R-:W3:Y:S01]  /*0490*/  LDG.E.64 R228, desc[UR18][R4.64+0x800] ;  /* 0x0008001204e47981 */ /* 0x000ee2000c1e1b00 */
[----:B----4-:R-:W-:-:S03]  /*04a0*/  IMAD.WIDE.U32 R2, R251, 0x8, R2 ;  /* 0x00000008fb027825 */ /* 0x010fc600078e0002 */
[----:B------:R-:W4:Y:S04]  /*04b0*/  LDG.E.64 R226, desc[UR18][R4.64] ;  /* 0x0000001204e27981 */ /* 0x000f28000c1e1b00 */
[----:B------:R-:W5:Y:S04]  /*04c0*/  LDG.E.64 R12, desc[UR18][R4.64+0x3800] ;  /* 0x00380012040c7981 */ /* 0x000f68000c1e1b00 */
        /* <DEDUP_REMOVED lines=10> */
[----:B--2---:R-:W-:-:S04]  /*0570*/  SHF.R.U32.HI R252, RZ, 0x10, R239 ;  /* 0x00000010fffc7819 */ /* 0x004fc800000116ef */
[----:B------:R-:W-:Y:S02]  /*0580*/  PRMT R252, R252, 0x5410, R252 ;  /* 0x00005410fcfc7816 */ /* 0x000fe400000000fc */
[----:B---3--:R-:W-:Y:S02]  /*0590*/  SHF.R.U32.HI R2, RZ, 0x10, R237 ;  /* 0x00000010ff027819 */ /* 0x008fe400000116ed */
[----:B------:R-:W-:Y:S02]  /*05a0*/  SHF.R.U64 R0, R238, 0x10, R239 ;  /* 0x00000010ee007819 */ /* 0x000fe400000012ef */
[--C-:B------:R-:W-:Y:S02]  /*05b0*/  SHF.R.U64 R0, R234, 0x10, R235.reuse ;  /* 0x00000010ea007819 */ /* 0x100fe400000012eb */
[----:B------:R-:W-:Y:S02]  /*05c0*/  PRMT R252, R2, 0x7610, R252 ;  /* 0x0000761002fc7816 */ /* 0x000fe400000000fc */
[----:B------:R-:W-:-:S02]  /*05d0*/  SHF.R.U32.HI R3, RZ, 0x10, R235 ;  /* 0x00000010ff037819 */ /* 0x000fc400000116eb */
[--C-:B------:R-:W-:Y:S02]  /*05e0*/  SHF.R.U64 R0, R232, 0x10, R233.reuse ;  /* 0x00000010e8007819 */ /* 0x100fe400000012e9 */
[----:B------:R-:W-:Y:S02]  /*05f0*/  SHF.R.U32.HI R2, RZ, 0x10, R233 ;  /* 0x00000010ff027819 */ /* 0x000fe400000116e9 */
[--C-:B------:R-:W-:Y:S02]  /*0600*/  SHF.R.U64 R2, R230, 0x10, R231.reuse ;  /* 0x00000010e6027819 */ /* 0x100fe400000012e7 */
[----:B------:R-:W-:Y:S02]  /*0610*/  SHF.R.U32.HI R3, RZ, 0x10, R231 ;  /* 0x00000010ff037819 */ /* 0x000fe400000116e7 */
[----:B------:R-:W-:Y:S02]  /*0620*/  SHF.R.U64 R0, R228, 0x10, R229 ;  /* 0x00000010e4007819 */ /* 0x000fe400000012e5 */
[----:B------:R-:W-:-:S02]  /*0630*/  SHF.R.U64 R6, R236, 0x10, R237 ;  /* 0x00000010ec067819 */ /* 0x000fc400000012ed */
[----:B------:R-:W-:Y:S02]  /*0640*/  SHF.R.U32.HI R3, RZ, 0x10, R229 ;  /* 0x00000010ff037819 */ /* 0x000fe400000116e5 */
[--C-:B----4-:R-:W-:Y:S02]  /*0650*/  SHF.R.U64 R0, R226, 0x10, R227.reuse ;  /* 0x00000010e2007819 */ /* 0x110fe400000012e3 */
[----:B01----:R-:W-:-:S07]  /*0660*/  SHF.R.U32.HI R2, RZ, 0x10, R227 ;  /* 0x00000010ff027819 */ /* 0x003fce00000116e3 */
.L_x_14209:
        /* <DEDUP_REMOVED lines=17> */
[----:B------:R-:W-:Y:S01]  /*0780*/  UIMAD.WIDE UR32, UR5, 0x4, UR8 ;  /* 0x00000004052078a5 */ /* 0x000fe2000f8e0208 */
[----:B------:R-:W0:Y:S01]  /*0790*/  S2R R7, SR_TID.X ;  /* 0x0000000000077919 */ /* 0x000e220000002100 */
[----:B------:R-:W-:Y:S01]  /*07a0*/  UIMAD UR4, UR5, UR24, URZ ;  /* 0x00000018050472a4 */ /* 0x000fe2000f8e02ff */
[----:B------:R-:W1:Y:S01]  /*07b0*/  LDC.64 R220, c[0x0][0x3a8] ;  /* 0x0000ea00ffdc7b82 */ /* 0x000e620000000a00 */
[----:B-----5:R2:W-:Y:S02]  /*07c0*/  STL.64 [R1+0x8], R12 ;  /* 0x0000080c01007387 */ /* 0x0205e40000100a00 */
[----:B------:R-:W-:Y:S01]  /*07d0*/  MOV R8, UR32 ;  /* 0x0000002000087c02 */ /* 0x000fe20008000f00 */
[----:B------:R-:W-:Y:S01]  /*07e0*/  USHF.R.S32.HI UR29, URZ, 0x1f, UR4 ;  /* 0x0000001fff1d7899 */ /* 0x000fe20008011404 */
[----:B------:R-:W-:Y:S02]  /*07f0*/  MOV R9, UR33 ;  /* 0x0000002100097c02 */ /* 0x000fe40008000f00 */
[----:B------:R-:W-:Y:S01]  /*0800*/  ISETP.NE.U32.AND P0, PT, RZ, UR6, PT ;  /* 0x00000006ff007c0c */ /* 0x000fe2000bf05070 */
[----:B------:R-:W-:-:S02]  /*0810*/  ULEA.HI UR29, UR29, UR4, URZ, 0x2 ;  /* 0x000000041d1d7291 */ /* 0x000fc4000f8f10ff */
[----:B------:R3:W4:Y:S01]  /*0820*/  LDG.E R6, desc[UR18][R8.64] ;  /* 0x0000001208067981 */ /* 0x000722000c1e1900 */
[----:B------:R-:W-:Y:S01]  /*0830*/  ISETP.NE.AND.EX P0, PT, RZ, UR7, PT, P0 ;  /* 0x00000007ff007c0c */ /* 0x000fe2000bf05300 */
[----:B------:R-:W-:Y:S02]  /*0840*/  UIADD3 UR4, UPT, UPT, UR27, -0x1, URZ ;  /* 0xffffffff1b047890 */ /* 0x000fe4000fffe0ff */
[----:B------:R-:W-:Y:S01]  /*0850*/  MOV R0, UR29 ;  /* 0x0000001d00007c02 */ /* 0x000fe20008000f00 */
[----:B------:R-:W-:Y:S01]  /*0860*/  UISETP.GE.AND UP3, UPT, UR30, 0x1, UPT ;  /* 0x000000011e00788c */ /* 0x000fe2000bf66270 */
[----:B--2---:R-:W2:Y:S08]  /*0870*/  LDC.64 R12, c[0x0][0x428] ;  /* 0x00010a00ff0c7b82 */ /* 0x004eb00000000a00 */
[----:B---3--:R-:W3:Y:S08]  /*0880*/  @P0 LDC.64 R8, c[0x0][0x438] ;  /* 0x00010e00ff080b82 */ /* 0x008ef00000000a00 */
[----:B------:R-:W2:Y:S01]  /*0890*/  @P0 LDC.64 R10, c[0x0][0x438] ;  /* 0x00010e00ff0a0b82 */ /* 0x000ea20000000a00 */
[----:B0-----:R-:W-:Y:S01]  /*08a0*/  LEA.HI.SX32 R5, R0, R7, 0x1e ;  /* 0x0000000700057211 */ /* 0x001fe200078ff2ff */
[----:B------:R-:W-:-:S03]  /*08b0*/  UIMAD UR4, UR4, UR24, URZ ;  /* 0x00000018040472a4 */ /* 0x000fc6000f8e02ff */
[C---:B------:R-:W-:Y:S01]  /*08c0*/  IADD3 R4, PT, PT, R5.reuse, 0x100, RZ ;  /* 0x0000010005047810 */ /* 0x040fe20007ffe0ff */
[----:B------:R-:W-:Y:S01]  /*08d0*/  USHF.R.S32.HI UR29, URZ, 0x1f, UR4 ;  /* 0x0000001fff1d7899 */ /* 0x000fe20008011404 */
[C-C-:B-1----:R-:W-:Y:S01]  /*08e0*/  IMAD.WIDE.U32 R192, R5.reuse, 0x10, R220.reuse ;  /* 0x0000001005c07825 */ /* 0x142fe200078e00dc */
[C---:B------:R-:W-:Y:S01]  /*08f0*/  IADD3 R190, PT, PT, R5.reuse, 0x200, RZ ;  /* 0x0000020005be7810 */ /* 0x040fe20007ffe0ff */
[----:B------:R-:W0:Y:S01]  /*0900*/  @P0 LDC.64 R188, c[0x0][0x438] ;  /* 0x00010e00ffbc0b82 */ /* 0x000e220000000a00 */
[C---:B------:R-:W-:Y:S01]  /*0910*/  IADD3 R2, PT, PT, R5.reuse, 0x300, RZ ;  /* 0x0000030005027810 */ /* 0x040fe20007ffe0ff */
[----:B------:R-:W-:Y:S01]  /*0920*/  IMAD.WIDE.U32 R196, R4, 0x10, R220 ;  /* 0x0000001004c47825 */ /* 0x000fe200078e00dc */
[C---:B------:R-:W-:Y:S01]  /*0930*/  IADD3 R240, PT, PT, R5.reuse, 0x400, RZ ;  /* 0x0000040005f07810 */ /* 0x040fe20007ffe0ff */
[----:B------:R-:W-:Y:S01]  /*0940*/  ULEA.HI UR29, UR29, UR4, URZ, 0x2 ;  /* 0x000000041d1d7291 */ /* 0x000fe2000f8f10ff */
[C---:B------:R-:W-:Y:S02]  /*0950*/  IADD3 R251, PT, PT, R5.reuse, 0x500, RZ ;  /* 0x0000050005fb7810 */ /* 0x040fe40007ffe0ff */
[C---:B------:R-:W-:Y:S01]  /*0960*/  IADD3 R250, PT, PT, R5.reuse, 0x600, RZ ;  /* 0x0000060005fa7810 */ /* 0x040fe20007ffe0ff */
[C---:B---3--:R-:W-:Y:S01]  /*0970*/  @P0 IMAD.WIDE.U32 R8, R5.reuse, 0x10, R8 ;  /* 0x0000001005080825 */ /* 0x048fe200078e0008 */
[----:B------:R-:W-:Y:S01]  /*0980*/  IADD3 R3, PT, PT, R5, 0x700, RZ ;  /* 0x0000070005037810 */ /* 0x000fe20007ffe0ff */
[----:B------:R-:W-:-:S02]  /*0990*/  @UP3 UIADD3 UR4, UPT, UPT, UR30, -0x1, URZ ;  /* 0xffffffff1e043890 */ /* 0x000fc4000fffe0ff */
[----:B--2---:R-:W-:Y:S01]  /*09a0*/  @P0 IMAD.WIDE.U32 R10, R4, 0x10, R10 ;  /* 0x00000010040a0825 */ /* 0x004fe200078e000a */
[----:B------:R-:W-:Y:S01]  /*09b0*/  MOV R0, UR29 ;  /* 0x0000001d00007c02 */ /* 0x000fe20008000f00 */
[----:B------:R-:W1:Y:S01]  /*09c0*/  @P0 LDC.64 R4, c[0x0][0x438] ;  /* 0x00010e00ff040b82 */ /* 0x000e620000000a00 */
[----:B------:R-:W-:Y:S01]  /*09d0*/  @UP3 UIMAD UR4, UR4, UR24, URZ ;  /* 0x00000018040432a4 */ /* 0x000fe2000f8e02ff */
[----:B------:R-:W-:Y:S01]  /*09e0*/  PLOP3.LUT P1, PT, PT, PT, UP3, 0x80, 0x8 ;  /* 0x000000000008781c */ /* 0x000fe20003f2f038 */
[----:B------:R-:W-:Y:S01]  /*09f0*/  IMAD.WIDE.U32 R208, R240, 0x10, R220 ;  /* 0x00000010f0d07825 */ /* 0x000fe200078e00dc */
[----:B------:R2:W5:Y:S01]  /*0a00*/  @P0 LDG.E.128 R48, desc[UR18][R8.64] ;  /* 0x0000001208300981 */ /* 0x000562000c1e1d00 */
[----:B------:R-:W-:-:S03]  /*0a10*/  @UP3 USHF.R.S32.HI UR29, URZ, 0x1f, UR4 ;  /* 0x0000001fff1d3899 */ /* 0x000fc60008011404 */
[----:B------:R3:W5:Y:S01]  /*0a20*/  @P0 LDG.E.128 R44, desc[UR18][R10.64] ;  /* 0x000000120a2c0981 */ /* 0x000762000c1e1d00 */
[----:B------:R-:W-:Y:S01]  /*0a30*/  @UP3 ULEA.HI UR29, UR29, UR4, URZ, 0x2 ;  /* 0x000000041d1d3291 */ /* 0x000fe2000f8f10ff */
[----:B------:R-:W-:Y:S02]  /*0a40*/  LEA.HI.SX32 R191, R0, R7, 0x1e ;  /* 0x0000000700bf7211 */ /* 0x000fe400078ff2ff */
[----:B------:R-:W-:Y:S01]  /*0a50*/  MOV R0, RZ ;  /* 0x000000ff00007202 */ /* 0x000fe20000000f00 */
[----:B------:R-:W-:Y:S01]  /*0a60*/  IMAD.WIDE.U32 R200, R190, 0x10, R220 ;  /* 0x00000010bec87825 */ /* 0x000fe200078e00dc */
[C---:B------:R-:W-:Y:S01]  /*0a70*/  IADD3 R164, PT, PT, R191.reuse, 0x100, RZ ;  /* 0x00000100bfa47810 */ /* 0x040fe20007ffe0ff */
[----:B--2---:R-:W2:Y:S01]  /*0a80*/  @P0 LDC.64 R8, c[0x0][0x438] ;  /* 0x00010e00ff080b82 */ /* 0x004ea20000000a00 */
[C---:B------:R-:W-:Y:S01]  /*0a90*/  IADD3 R168, PT, PT, R191.reuse, 0x200, RZ ;  /* 0x00000200bfa87810 */ /* 0x040fe20007ffe0ff */
[C---:B------:R-:W-:Y:S01]  /*0aa0*/  IMAD.WIDE.U32 R160, R191.reuse, 0x10, R12 ;  /* 0x00000010bfa07825 */ /* 0x040fe200078e000c */
[C---:B------:R-:W-:Y:S01]  /*0ab0*/  IADD3 R172, PT, PT, R191.reuse, 0x300, RZ ;  /* 0x00000300bfac7810 */ /* 0x040fe20007ffe0ff */
[----:B------:R-:W4:Y:S01]  /*0ac0*/  LDG.E.128 R196, desc[UR18][R196.64] ;  /* 0x00000012c4c47981 */ /* 0x000f22000c1e1d00 */
[----:B------:R-:W-:-:S02]  /*0ad0*/  IADD3 R176, PT, PT, R191, 0x400, RZ ;  /* 0x00000400bfb07810 */ /* 0x000fc40007ffe0ff */
[C---:B------:R-:W-:Y:S01]  /*0ae0*/  IADD3 R180, PT, PT, R191.reuse, 0x500, RZ ;  /* 0x00000500bfb47810 */ /* 0x040fe20007ffe0ff */
[----:B---3--:R-:W3:Y:S01]  /*0af0*/  @P0 LDC.64 R10, c[0x0][0x438] ;  /* 0x00010e00ff0a0b82 */ /* 0x008ee20000000a00 */
[C---:B------:R-:W-:Y:S01]  /*0b00*/  IADD3 R184, PT, PT, R191.reuse, 0x600, RZ ;  /* 0x00000600bfb87810 */ /* 0x040fe20007ffe0ff */
[----:B-1----:R-:W-:Y:S01]  /*0b10*/  @P0 IMAD.WIDE.U32 R4, R240, 0x10, R4 ;  /* 0x00000010f0040825 */ /* 0x002fe200078e0004 */
[----:B------:R-:W-:Y:S01]  /*0b20*/  IADD3 R191, PT, PT, R191, 0x700, RZ ;  /* 0x00000700bfbf7810 */ /* 0x000fe20007ffe0ff */
[----:B------:R-:W4:Y:S04]  /*0b30*/  LDG.E.128 R200, desc[UR18][R200.64] ;  /* 0x00000012c8c87981 */ /* 0x000f28000c1e1d00 */
[----:B------:R-:W1:Y:S01]  /*0b40*/  @P0 LDC.64 R240, c[0x0][0x438] ;  /* 0x00010e00fff00b82 */ /* 0x000e620000000a00 */
[----:B0-----:R-:W-:Y:S01]  /*0b50*/  @P0 IMAD.WIDE.U32 R188, R190, 0x10, R188 ;  /* 0x00000010bebc0825 */ /* 0x001fe200078e00bc */
[----:B------:R0:W5:Y:S03]  /*0b60*/  @P0 LDG.E.128 R32, desc[UR18][R4.64] ;  /* 0x0000001204200981 */ /* 0x000166000c1e1d00 */
[--C-:B------:R-:W-:Y:S01]  /*0b70*/  IMAD.WIDE.U32 R164, R164, 0x10, R12.reuse ;  /* 0x00000010a4a47825 */ /* 0x100fe200078e000c */
[----:B------:R-:W4:Y:S03]  /*0b80*/  LDG.E.128 R192, desc[UR18][R192.64] ;  /* 0x00000012c0c07981 */ /* 0x000f26000c1e1d00 */
[--C-:B------:R-:W-:Y:S01]  /*0b90*/  IMAD.WIDE.U32 R168, R168, 0x10, R12.reuse ;  /* 0x00000010a8a87825 */ /* 0x100fe200078e000c */
[----:B------:R-:W4:Y:S03]  /*0ba0*/  LDG.E.128 R208, desc[UR18][R208.64] ;  /* 0x00000012d0d07981 */ /* 0x000f26000c1e1d00 */
[--C-:B------:R-:W-:Y:S01]  /*0bb0*/  IMAD.WIDE.U32 R172, R172, 0x10, R12.reuse ;  /* 0x00000010acac7825 */ /* 0x100fe200078e000c */
[----:B------:R-:W5:Y:S03]  /*0bc0*/  @P0 LDG.E.128 R40, desc[UR18][R188.64] ;  /* 0x00000012bc280981 */ /* 0x000f66000c1e1d00 */
[--C-:B------:R-:W-:Y:S01]  /*0bd0*/  IMAD.WIDE.U32 R176, R176, 0x10, R12.reuse ;  /* 0x00000010b0b07825 */ /* 0x100fe200078e000c */
[----:B------:R-:W4:Y:S03]  /*0be0*/  LDG.E.128 R168, desc[UR18][R168.64] ;  /* 0x00000012a8a87981 */ /* 0x000f26000c1e1d00 */
[--C-:B------:R-:W-:Y:S01]  /*0bf0*/  IMAD.WIDE.U32 R180, R180, 0x10, R12.reuse ;  /* 0x00000010b4b47825 */ /* 0x100fe200078e000c */
[----:B------:R-:W4:Y:S03]  /*0c00*/  LDG.E.128 R172, desc[UR18][R172.64] ;  /* 0x00000012acac7981 */ /* 0x000f26000c1e1d00 */
[--C-:B------:R-:W-:Y:S01]  /*0c10*/  IMAD.WIDE.U32 R184, R184, 0x10, R12.reuse ;  /* 0x00000010b8b87825 */ /* 0x100fe200078e000c */
[----:B------:R-:W4:Y:S03]  /*0c20*/  LDG.E.128 R176, desc[UR18][R176.64] ;  /* 0x00000012b0b07981 */ /* 0x000f26000c1e1d00 */
[----:B------:R-:W-:Y:S01]  /*0c30*/  IMAD.WIDE.U32 R190, R191, 0x10, R12 ;  /* 0x00000010bfbe7825 */ /* 0x000fe200078e000c */
[----:B------:R-:W4:Y:S01]  /*0c40*/  LDG.E.128 R180, desc[UR18][R180.64] ;  /* 0x00000012b4b47981 */ /* 0x000f22000c1e1d00 */
[----:B------:R-:W0:Y:S02]  /*0c50*/  LDC.64 R12, c[0x0][0x3b0] ;  /* 0x0000ec00ff0c7b82 */ /* 0x000e240000000a00 */
[----:B--2---:R-:W-:Y:S01]  /*0c60*/  @P0 IMAD.WIDE.U32 R8, R251, 0x10, R8 ;  /* 0x00000010fb080825 */ /* 0x004fe200078e0008 */
[----:B------:R-:W2:Y:S03]  /*0c70*/  LDG.E.128 R184, desc[UR18][R184.64] ;  /* 0x00000012b8b87981 */ /* 0x000ea6000c1e1d00 */
[----:B---3--:R-:W-:Y:S01]  /*0c80*/  @P0 IMAD.WIDE.U32 R10, R250, 0x10, R10 ;  /* 0x00000010fa0a0825 */ /* 0x008fe200078e000a */
[----:B------:R-:W5:Y:S03]  /*0c90*/  @P0 LDG.E.128 R28, desc[UR18][R8.64] ;  /* 0x00000012081c0981 */ /* 0x000f66000c1e1d00 */
[----:B-1----:R-:W-:Y:S01]  /*0ca0*/  @P0 IMAD.WIDE.U32 R240, R3, 0x10, R240 ;  /* 0x0000001003f00825 */ /* 0x002fe200078e00f0 */
[----:B------:R-:W5:Y:S03]  /*0cb0*/  @P0 LDG.E.128 R24, desc[UR18][R10.64] ;  /* 0x000000120a180981 */ /* 0x000f66000c1e1d00 */
[--C-:B------:R-:W-:Y:S01]  /*0cc0*/  IMAD.WIDE.U32 R204, R2, 0x10, R220.reuse ;  /* 0x0000001002cc7825 */ /* 0x100fe200078e00dc */
[----:B------:R1:W5:Y:S03]  /*0cd0*/  @P0 LDG.E.128 R20, desc[UR18][R240.64] ;  /* 0x00000012f0140981 */ /* 0x000366000c1e1d00 */
[--C-:B------:R-:W-:Y:S01]  /*0ce0*/  IMAD.WIDE.U32 R212, R251, 0x10, R220.reuse ;  /* 0x00000010fbd47825 */ /* 0x100fe200078e00dc */
[----:B------:R-:W3:Y:S03]  /*0cf0*/  LDG.E.128 R188, desc[UR18][R190.64] ;  /* 0x00000012bebc7981 */ /* 0x000ee6000c1e1d00 */
[--C-:B------:R-:W-:Y:S01]  /*0d00*/  IMAD.WIDE.U32 R216, R250, 0x10, R220.reuse ;  /* 0x00000010fad87825 */ /* 0x100fe200078e00dc */
[----:B------:R-:W3:Y:S03]  /*0d10*/  LDG.E.128 R204, desc[UR18][R204.64] ;  /* 0x00000012cccc7981 */ /* 0x000ee6000c1e1d00 */
[----:B------:R-:W-:Y:S01]  /*0d20*/  IMAD.WIDE.U32 R220, R3, 0x10, R220 ;  /* 0x0000001003dc7825 */ /* 0x000fe200078e00dc */
[----:B------:R-:W3:Y:S04]  /*0d30*/  LDG.E.128 R212, desc[UR18][R212.64] ;  /* 0x00000012d4d47981 */ /* 0x000ee8000c1e1d00 */
[----:B------:R-:W3:Y:S04]  /*0d40*/  LDG.E.128 R216, desc[UR18][R216.64] ;  /* 0x00000012d8d87981 */ /* 0x000ee8000c1e1d00 */
[----:B------:R-:W3:Y:S04]  /*0d50*/  LDG.E.128 R220, desc[UR18][R220.64] ;  /* 0x00000012dcdc7981 */ /* 0x000ee8000c1e1d00 */
[----:B------:R-:W3:Y:S04]  /*0d60*/  LDG.E.128 R160, desc[UR18][R160.64] ;  /* 0x00000012a0a07981 */ /* 0x000ee8000c1e1d00 */
[----:B------:R-:W3:Y:S04]  /*0d70*/  LDG.E.128 R164, desc[UR18][R164.64] ;  /* 0x00000012a4a47981 */ /* 0x000ee8000c1e1d00 */
[----:B----4-:R4:W-:Y:S02]  /*0d80*/  STL [R1], R6 ;  /* 0x0000000601007387 */ /* 0x0109e40000100800 */
[----:B----4-:R-:W-:-:S04]  /*0d90*/  MOV R6, UR29 ;  /* 0x0000001d00067c02 */ /* 0x010fc80008000f00 */
[----:B------:R-:W-:Y:S02]  /*0da0*/  @P1 LEA.HI.SX32 R0, R6, R7, 0x1e ;  /* 0x0000000706001211 */ /* 0x000fe400078ff2ff */
[----:B------:R-:W4:Y:S02]  /*0db0*/  @P0 LDC.64 R6, c[0x0][0x438] ;  /* 0x00010e00ff060b82 */ /* 0x000f240000000a00 */
[C---:B------:R-:W-:Y:S02]  /*0dc0*/  IADD3 R250, PT, PT, R0.reuse, 0x100, RZ ;  /* 0x0000010000fa7810 */ /* 0x040fe40007ffe0ff */
[C---:B0-----:R-:W-:Y:S02]  /*0dd0*/  IADD3 R4, PT, PT, R0.reuse, 0x200, RZ ;  /* 0x0000020000047810 */ /* 0x041fe40007ffe0ff */
[C---:B-1----:R-:W-:Y:S02]  /*0de0*/  IADD3 R240, PT, PT, R0.reuse, 0x300, RZ ;  /* 0x0000030000f07810 */ /* 0x042fe40007ffe0ff */
[----:B------:R-:W-:-:S02]  /*0df0*/  IADD3 R10, PT, PT, R0, 0x500, RZ ;  /* 0x00000500000a7810 */ /* 0x000fc40007ffe0ff */
[----:B------:R-:W-:Y:S01]  /*0e00*/  IADD3 R8, PT, PT, R0, 0x600, RZ ;  /* 0x0000060000087810 */ /* 0x000fe20007ffe0ff */
[----:B------:R-:W-:-:S04]  /*0e10*/  IMAD.WIDE.U32 R250, R250, 0x4, R12 ;  /* 0x00000004fafa7825 */ /* 0x000fc800078e000c */
[----:B----4-:R-:W-:-:S04]  /*0e20*/  @P0 IMAD.WIDE.U32 R6, R2, 0x10, R6 ;  /* 0x0000001002060825 */ /* 0x010fc800078e0006 */
[--C-:B------:R-:W-:Y:S01]  /*0e30*/  IMAD.WIDE.U32 R2, R0, 0x4, R12.reuse ;  /* 0x0000000400027825 */ /* 0x100fe200078e000c */
[----:B------:R0:W5:Y:S03]  /*0e40*/  @P0 LDG.E.128 R36, desc[UR18][R6.64] ;  /* 0x0000001206240981 */ /* 0x000166000c1e1d00 */
[--C-:B------:R-:W-:Y:S02]  /*0e50*/  IMAD.WIDE.U32 R4, R4, 0x4, R12.reuse ;  /* 0x0000000404047825 */ /* 0x100fe400078e000c */
[----:B------:R-:W5:Y:S01]  /*0e60*/  LDG.E R2, desc[UR18][R2.64] ;  /* 0x0000001202027981 */ /* 0x000f62000c1e1900 */
[----:B0-----:R-:W-:Y:S01]  /*0e70*/  IADD3 R6, PT, PT, R0, 0x400, RZ ;  /* 0x0000040000067810 */ /* 0x001fe20007ffe0ff */
[--C-:B------:R-:W-:Y:S01]  /*0e80*/  IMAD.WIDE.U32 R240, R240, 0x4, R12.reuse ;  /* 0x00000004f0f07825 */ /* 0x100fe200078e000c */
[----:B------:R-:W-:Y:S01]  /*0e90*/  IADD3 R0, PT, PT, R0, 0x700, RZ ;  /* 0x0000070000007810 */ /* 0x000fe20007ffe0ff */
[----:B------:R-:W5:Y:S02]  /*0ea0*/  LDG.E R4, desc[UR18][R4.64] ;  /* 0x0000001204047981 */ /* 0x000f64000c1e1900 */
[----:B------:R-:W-:-:S04]  /*0eb0*/  IMAD.WIDE.U32 R6, R6, 0x4, R12 ;  /* 0x0000000406067825 */ /* 0x000fc800078e000c */
[----:B------:R-:W-:-:S04]  /*0ec0*/  IMAD.WIDE.U32 R10, R10, 0x4, R12 ;  /* 0x000000040a0a7825 */ /* 0x000fc800078e000c */
[--C-:B------:R-:W-:Y:S01]  /*0ed0*/  IMAD.WIDE.U32 R8, R8, 0x4, R12.reuse ;  /* 0x0000000408087825 */ /* 0x100fe200078e000c */
[----:B------:R-:W-:Y:S01]  /*0ee0*/  ISETP.NE.AND P0, PT, RZ, UR25, PT ;  /* 0x00000019ff007c0c */ /* 0x000fe2000bf05270 */
[----:B------:R0:W5:Y:S02]  /*0ef0*/  LDG.E R3, desc[UR18][R250.64] ;  /* 0x00000012fa037981 */ /* 0x000164000c1e1900 */
[----:B------:R-:W-:Y:S02]  /*0f00*/  IMAD.WIDE.U32 R12, R0, 0x4, R12 ;  /* 0x00000004000c7825 */ /* 0x000fe400078e000c */
[----:B------:R-:W4:Y:S04]  /*0f10*/  LDL.LU R0, [R1] ;  /* 0x0000000001007983 */ /* 0x000f280000300800 */
[----:B------:R-:W5:Y:S04]  /*0f20*/  LDG.E R8, desc[UR18][R8.64] ;  /* 0x0000001208087981 */ /* 0x000f68000c1e1900 */
[----:B------:R-:W5:Y:S04]  /*0f30*/  LDG.E R6, desc[UR18][R6.64] ;  /* 0x0000001206067981 */ /* 0x000f68000c1e1900 */
[----:B------:R-:W5:Y:S04]  /*0f40*/  LDG.E R5, desc[UR18][R240.64] ;  /* 0x00000012f0057981 */ /* 0x000f68000c1e1900 */
[----:B------:R-:W5:Y:S04]  /*0f50*/  LDG.E R9, desc[UR18][R12.64] ;  /* 0x000000120c097981 */ /* 0x000f68000c1e1900 */
[----:B------:R1:W5:Y:S04]  /*0f60*/  LDG.E R7, desc[UR18][R10.64] ;  /* 0x000000120a077981 */ /* 0x000368000c1e1900 */
[----:B------:R0:W5:Y:S01]  /*0f70*/  LDL.LU.64 R12, [R1+0x8] ;  /* 0x00000800010c7983 */ /* 0x0001620000300a00 */
        /* <DEDUP_REMOVED lines=8> */
[----:B--2---:R-:W-:Y:S01]  /*1000*/  FADD.FTZ R137, R137, R185 ;  /* 0x000000b989897221 */ /* 0x004fe20000010000 */
[----:B------:R-:W-:Y:S01]  /*1010*/  FADD.FTZ R139, R139, R187 ;  /* 0x000000bb8b8b7221 */ /* 0x000fe20000010000 */
[----:B---3--:R-:W-:Y:S01]  /*1020*/  FADD.FTZ R129, R129, R189 ;  /* 0x000000bd81817221 */ /* 0x008fe20000010000 */
        /* <DEDUP_REMOVED lines=10> */
[----:B----4-:R-:W-:-:S05]  /*10d0*/  FSEL R0, R0, RZ, !P0 ;  /* 0x000000ff00007208 */ /* 0x010fca0004000000 */
[C---:B------:R-:W-:Y:S01]  /*10e0*/  FADD.FTZ R196, -R0.reuse, R196 ;  /* 0x000000c400c47221 */ /* 0x040fe20000010100 */
[C---:B0-----:R-:W-:Y:S01]  /*10f0*/  FADD.FTZ R250, -R0.reuse, R198 ;  /* 0x000000c600fa7221 */ /* 0x041fe20000010100 */
[C---:B------:R-:W-:Y:S01]  /*1100*/  FADD.FTZ R198, -R0.reuse, R203 ;  /* 0x000000cb00c67221 */ /* 0x040fe20000010100 */
[C---:B------:R-:W-:Y:S01]  /*1110*/  FADD.FTZ R203, -R0.reuse, R213 ;  /* 0x000000d500cb7221 */ /* 0x040fe20000010100 */
[C---:B-1----:R-:W-:Y:S01]  /*1120*/  FADD.FTZ R11, -R0.reuse, R193 ;  /* 0x000000c1000b7221 */ /* 0x042fe20000010100 */
[----:B------:R-:W-:Y:S01]  /*1130*/  MOV R213, R196 ;  /* 0x000000c400d57202 */ /* 0x000fe20000000f00 */
[----:B------:R-:W-:Y:S01]  /*1140*/  FADD.FTZ R193, -R0, R197 ;  /* 0x000000c500c17221 */ /* 0x000fe20000010100 */
[----:B------:R-:W-:Y:S01]  /*1150*/  SHF.R.U64 R196, R18, 0x10, R19 ;  /* 0x0000001012c47819 */ /* 0x000fe20000001213 */
[----:B------:R-:W-:-:S04]  /*1160*/  FADD.FTZ R197, -R0, R201 ;  /* 0x000000c900c57221 */ /* 0x000fc80000010100 */
[----:B------:R-:W-:Y:S02]  /*1170*/  HADD2.F32 R196, -RZ, R196.H0_H0 ;  /* 0x200000c4ffc47230 */ /* 0x000fe40000004100 */
[----:B------:R-:W-:-:S03]  /*1180*/  FMUL.FTZ R197, R197, UR28 ;  /* 0x0000001cc5c57c20 */ /* 0x000fc60008410000 */
[C---:B------:R-:W-:Y:S01]  /*1190*/  FMUL.FTZ R196, R169.reuse, R196 ;  /* 0x000000c4a9c47220 */ /* 0x040fe20000410000 */
[----:B------:R-:W-:Y:S01]  /*11a0*/  FFMA.FTZ R69, R169, R197, R69 ;  /* 0x000000c5a9457223 */ /* 0x000fe20000010045 */
[----:B------:R-:W-:Y:S01]  /*11b0*/  SHF.R.U32.HI R169, RZ, 0x10, R19 ;  /* 0x00000010ffa97819 */ /* 0x000fe20000011613 */
[----:B------:R-:W-:-:S04]  /*11c0*/  FMUL.FTZ R198, R198, UR28 ;  /* 0x0000001cc6c67c20 */ /* 0x000fc80008410000 */
[----:B------:R-:W-:Y:S02]  /*11d0*/  HADD2.F32 R169, -RZ, R169.H0_H0 ;  /* 0x200000a9ffa97230 */ /* 0x000fe40000004100 */
[C---:B------:R-:W-:Y:S01]  /*11e0*/  FADD.FTZ R10, -R0.reuse, R192 ;  /* 0x000000c0000a7221 */ /* 0x040fe20000010100 */
[C---:B------:R-:W-:Y:S01]  /*11f0*/  FFMA.FTZ R71, R171.reuse, R198, R71 ;  /* 0x000000c6ab477223 */ /* 0x040fe20000010047 */
[----:B------:R-:W-:Y:S01]  /*1200*/  FADD.FTZ R192, -R0, R195 ;  /* 0x000000c300c07221 */ /* 0x000fe20000010100 */
[----:B------:R-:W-:Y:S01]  /*1210*/  FMUL.FTZ R169, R171, R169 ;  /* 0x000000a9aba97220 */ /* 0x000fe20000410000 */
[----:B------:R-:W-:Y:S01]  /*1220*/  SHF.R.U64 R171, R224, 0x10, R225 ;  /* 0x00000010e0ab7819 */ /* 0x000fe200000012e1 */
[C---:B------:R-:W-:Y:S01]  /*1230*/  FADD.FTZ R195, -R0.reuse, R199 ;  /* 0x000000c700c37221 */ /* 0x040fe20000010100 */
[----:B------:R-:W-:-:S03]  /*1240*/  FADD.FTZ R199, -R0, R205 ;  /* 0x000000cd00c77221 */ /* 0x000fc60000010100 */
[----:B------:R-:W-:Y:S02]  /*1250*/  HADD2.F32 R171, -RZ, R171.H0_H0 ;  /* 0x200000abffab7230 */ /* 0x000fe40000004100 */
[----:B------:R-:W-:Y:S01]  /*1260*/  FMUL.FTZ R199, R199, UR28 ;  /* 0x0000001cc7c77c20 */ /* 0x000fe20008410000 */
[C---:B------:R-:W-:Y:S02]  /*1270*/  FADD.FTZ R241, -R0.reuse, R200 ;  /* 0x000000c800f17221 */ /* 0x040fe40000010100 */
[C---:B------:R-:W-:Y:S01]  /*1280*/  FMUL.FTZ R171, R173.reuse, R171 ;  /* 0x000000abadab7220 */ /* 0x040fe20000410000 */
[----:B------:R-:W-:Y:S01]  /*1290*/  FFMA.FTZ R73, R173, R199, R73 ;  /* 0x000000c7ad497223 */ /* 0x000fe20000010049 */
[----:B------:R-:W-:Y:S01]  /*12a0*/  SHF.R.U32.HI R173, RZ, 0x10, R225 ;  /* 0x00000010ffad7819 */ /* 0x000fe200000116e1 */
[----:B------:R-:W-:-:S04]  /*12b0*/  FADD.FTZ R200, -R0, R207 ;  /* 0x000000cf00c87221 */ /* 0x000fc80000010100 */
[----:B------:R-:W-:Y:S02]  /*12c0*/  HADD2.F32 R173, -RZ, R173.H0_H0 ;  /* 0x200000adffad7230 */ /* 0x000fe40000004100 */
[----:B------:R-:W-:Y:S01]  /*12d0*/  FMUL.FTZ R200, R200, UR28 ;  /* 0x0000001cc8c87c20 */ /* 0x000fe20008410000 */
[----:B------:R-:W-:Y:S02]  /*12e0*/  FADD.FTZ R201, -R0, R209 ;  /* 0x000000d100c97221 */ /* 0x000fe40000010100 */
[C---:B------:R-:W-:Y:S01]  /*12f0*/  FMUL.FTZ R173, R175.reuse, R173 ;  /* 0x000000adafad7220 */ /* 0x040fe20000410000 */
[----:B------:R-:W-:Y:S01]  /*1300*/  FFMA.FTZ R75, R175, R200, R75 ;  /* 0x000000c8af4b7223 */ /* 0x000fe2000001004b */
[----:B------:R-:W-:Y:S01]  /*1310*/  SHF.R.U64 R175, R242, 0x10, R243 ;  /* 0x00000010f2af7819 */ /* 0x000fe200000012f3 */
[----:B------:R-:W-:Y:S01]  /*1320*/  FMUL.FTZ R201, R201, UR28 ;  /* 0x0000001cc9c97c20 */ /* 0x000fe20008410000 */
[----:B------:R-:W-:-:S03]  /*1330*/  FADD.FTZ R202, -R0, R202 ;  /* 0x000000ca00ca7221 */ /* 0x000fc60000010100 */
[----:B------:R-:W-:Y:S02]  /*1340*/  HADD2.F32 R175, -RZ, R175.H0_H0 ;  /* 0x200000afffaf7230 */ /* 0x000fe40000004100 */
[C---:B------:R-:W-:Y:S01]  /*1350*/  FFMA.FTZ R77, R177.reuse, R201, R77 ;  /* 0x000000c9b14d7223 */ /* 0x040fe2000001004d */
[----:B------:R-:W-:Y:S02]  /*1360*/  MOV R209, R202 ;  /* 0x000000ca00d17202 */ /* 0x000fe40000000f00 */
[----:B------:R-:W-:Y:S01]  /*1370*/  FMUL.FTZ R175, R177, R175 ;  /* 0x000000afb1af7220 */ /* 0x000fe20000410000 */
[----:B------:R-:W-:Y:S01]  /*1380*/  SHF.R.U32.HI R177, RZ, 0x10, R243 ;  /* 0x00000010ffb17819 */ /* 0x000fe200000116f3 */
[----:B------:R-:W-:-:S04]  /*1390*/  FADD.FTZ R202, -R0, R211 ;  /* 0x000000d300ca7221 */ /* 0x000fc80000010100 */
[----:B------:R-:W-:Y:S02]  /*13a0*/  HADD2.F32 R177, -RZ, R177.H0_H0 ;  /* 0x200000b1ffb17230 */ /* 0x000fe40000004100 */
[----:B------:R-:W-:-:S03]  /*13b0*/  FMUL.FTZ R202, R202, UR28 ;  /* 0x0000001ccaca7c20 */ /* 0x000fc60008410000 */
[C---:B------:R-:W-:Y:S01]  /*13c0*/  FMUL.FTZ R177, R179.reuse, R177 ;  /* 0x000000b1b3b17220 */ /* 0x040fe20000410000 */
[----:B------:R-:W-:Y:S01]  /*13d0*/  FFMA.FTZ R79, R179, R202, R79 ;  /* 0x000000cab34f7223 */ /* 0x000fe2000001004f */
[----:B------:R-:W-:Y:S01]  /*13e0*/  SHF.R.U64 R179, R244, 0x10, R245 ;  /* 0x00000010f4b37819 */ /* 0x000fe200000012f5 */
[----:B------:R-:W-:-:S04]  /*13f0*/  FMUL.FTZ R203, R203, UR28 ;  /* 0x0000001ccbcb7c20 */ /* 0x000fc80008410000 */
[----:B------:R-:W-:Y:S02]  /*1400*/  HADD2.F32 R179, -RZ, R179.H0_H0 ;  /* 0x200000b3ffb37230 */ /* 0x000fe40000004100 */
[C---:B------:R-:W-:Y:S01]  /*1410*/  FFMA.FTZ R81, R181.reuse, R203, R81 ;  /* 0x000000cbb5517223 */ /* 0x040fe20000010051 */
[C---:B------:R-:W-:Y:S01]  /*1420*/  FADD.FTZ R240, -R0.reuse, R194 ;  /* 0x000000c200f07221 */ /* 0x040fe20000010100 */
[C---:B------:R-:W-:Y:S01]  /*1430*/  FADD.FTZ R194, -R0.reuse, R204 ;  /* 0x000000cc00c27221 */ /* 0x040fe20000010100 */
[----:B------:R-:W-:Y:S01]  /*1440*/  FMUL.FTZ R179, R181, R179 ;  /* 0x000000b3b5b37220 */ /* 0x000fe20000410000 */
[----:B------:R-:W-:Y:S01]  /*1450*/  SHF.R.U32.HI R181, RZ, 0x10, R245 ;  /* 0x00000010ffb57819 */ /* 0x000fe200000116f5 */
[----:B------:R-:W-:Y:S01]  /*1460*/  FADD.FTZ R204, -R0, R215 ;  /* 0x000000d700cc7221 */ /* 0x000fe20000010100 */
[----:B------:R-:W-:-:S03]  /*1470*/  MOV R205, R250 ;  /* 0x000000fa00cd7202 */ /* 0x000fc60000000f00 */
[----:B------:R-:W-:Y:S02]  /*1480*/  HADD2.F32 R181, -RZ, R181.H0_H0 ;  /* 0x200000b5ffb57230 */ /* 0x000fe40000004100 */
[----:B------:R-:W-:Y:S01]  /*1490*/  FMUL.FTZ R204, R204, UR28 ;  /* 0x0000001ccccc7c20 */ /* 0x000fe20008410000 */
[----:B------:R-:W-:Y:S01]  /*14a0*/  FADD.FTZ R251, -R0, R210 ;  /* 0x000000d200fb7221 */ /* 0x000fe20000010100 */
[----:B------:R-:W-:Y:S01]  /*14b0*/  MOV R210, R205 ;  /* 0x000000cd00d27202 */ /* 0x000fe20000000f00 */
[C---:B------:R-:W-:Y:S01]  /*14c0*/  FMUL.FTZ R181, R183.reuse, R181 ;  /* 0x000000b5b7b57220 */ /* 0x040fe20000410000 */
[----:B------:R-:W-:Y:S01]  /*14d0*/  FFMA.FTZ R83, R183, R204, R83 ;  /* 0x000000ccb7537223 */ /* 0x000fe20000010053 */
[----:B------:R-:W-:Y:S01]  /*14e0*/  SHF.R.U64 R183, R246, 0x10, R247 ;  /* 0x00000010f6b77819 */ /* 0x000fe200000012f7 */
[C---:B------:R-:W-:Y:S01]  /*14f0*/  FADD.FTZ R205, -R0.reuse, R217 ;  /* 0x000000d900cd7221 */ /* 0x040fe20000010100 */
[----:B------:R-:W-:-:S03]  /*1500*/  FADD.FTZ R206, -R0, R206 ;  /* 0x000000ce00ce7221 */ /* 0x000fc60000010100 */
[----:B------:R-:W-:Y:S02]  /*1510*/  HADD2.F32 R183, -RZ, R183.H0_H0 ;  /* 0x200000b7ffb77230 */ /* 0x000fe40000004100 */
[----:B------:R-:W-:Y:S01]  /*1520*/  FMUL.FTZ R205, R205, UR28 ;  /* 0x0000001ccdcd7c20 */ /* 0x000fe20008410000 */
[----:B------:R-:W-:Y:S02]  /*1530*/  MOV R211, R206 ;  /* 0x000000ce00d37202 */ /* 0x000fe40000000f00 */
[C---:B------:R-:W-:Y:S01]  /*1540*/  FMUL.FTZ R183, R185.reuse, R183 ;  /* 0x000000b7b9b77220 */ /* 0x040fe20000410000 */
[----:B------:R-:W-:Y:S01]  /*1550*/  FFMA.FTZ R85, R185, R205, R85 ;  /* 0x000000cdb9557223 */ /* 0x000fe20000010055 */
        /* <DEDUP_REMOVED lines=11> */
[----:B------:R-:W-:Y:S01]  /*1610*/  MOV R217, R10 ;  /* 0x0000000a00d97202 */ /* 0x000fe20000000f00 */
[----:B------:R-:W-:Y:S01]  /*1620*/  FADD.FTZ R208, -R0, R208 ;  /* 0x000000d000d07221 */ /* 0x000fe20000010100 */
[----:B------:R-:W-:Y:S01]  /*1630*/  SHF.R.U64 R10, R14, 0x10, R15 ;  /* 0x000000100e0a7819 */ /* 0x000fe2000000120f */
[----:B------:R-:W-:-:S02]  /*1640*/  HADD2.F32 R187, -RZ, R187.H0_H0 ;  /* 0x200000bbffbb7230 */ /* 0x000fc40000004100 */
[----:B------:R-:W-:Y:S01]  /*1650*/  FMUL.FTZ R207, R207, UR28 ;  /* 0x0000001ccfcf7c20 */ /* 0x000fe20008410000 */
[C---:B------:R-:W-:Y:S01]  /*1660*/  FADD.FTZ R241, -R0.reuse, R214 ;  /* 0x000000d600f17221 */ /* 0x040fe20000010100 */
[----:B------:R-:W-:Y:S01]  /*1670*/  MOV R214, R208 ;  /* 0x000000d000d67202 */ /* 0x000fe20000000f00 */
[----:B------:R-:W-:Y:S02]  /*1680*/  HADD2.F32 R10, -RZ, R10.H0_H0 ;  /* 0x2000000aff0a7230 */ /* 0x000fe40000004100 */
[C---:B------:R-:W-:Y:S01]  /*1690*/  FMUL.FTZ R187, R189.reuse, R187 ;  /* 0x000000bbbdbb7220 */ /* 0x040fe20000410000 */
[----:B------:R-:W-:Y:S01]  /*16a0*/  FFMA.FTZ R89, R189, R207, R89 ;  /* 0x000000cfbd597223 */ /* 0x000fe20000010059 */
[----:B------:R-:W-:Y:S01]  /*16b0*/  SHF.R.U32.HI R189, RZ, 0x10, R249 ;  /* 0x00000010ffbd7819 */ /* 0x000fe200000116f9 */
[----:B------:R-:W-:Y:S01]  /*16c0*/  FMUL.FTZ R11, R11, UR28 ;  /* 0x0000001c0b0b7c20 */ /* 0x000fe20008410000 */
[----:B------:R-:W-:Y:S01]  /*16d0*/  FADD.FTZ R208, -R0, R223 ;  /* 0x000000df00d07221 */ /* 0x000fe20000010100 */
[----:B------:R-:W-:-:S02]  /*16e0*/  FMUL.FTZ R10, R161, R10 ;  /* 0x0000000aa10a7220 */ /* 0x000fc40000410000 */
[----:B------:R-:W-:Y:S01]  /*16f0*/  FFMA.FTZ R61, R161, R11, R61 ;  /* 0x0000000ba13d7223 */ /* 0x000fe2000001003d */
[----:B------:R-:W-:Y:S01]  /*1700*/  HADD2.F32 R189, -RZ, R189.H0_H0 ;  /* 0x200000bdffbd7230 */ /* 0x000fe20000004100 */
[----:B------:R-:W-:Y:S01]  /*1710*/  SHF.R.U32.HI R161, RZ, 0x10, R15 ;  /* 0x00000010ffa17819 */ /* 0x000fe2000001160f */
[----:B------:R-:W-:Y:S01]  /*1720*/  FMUL.FTZ R208, R208, UR28 ;  /* 0x0000001cd0d07c20 */ /* 0x000fe20008410000 */
[----:B------:R-:W-:Y:S01]  /*1730*/  MOV R215, R209 ;  /* 0x000000d100d77202 */ /* 0x000fe20000000f00 */
[C---:B------:R-:W-:Y:S01]  /*1740*/  FADD.FTZ R218, -R0.reuse, R218 ;  /* 0x000000da00da7221 */ /* 0x040fe20000010100 */
[----:B------:R-:W-:Y:S01]  /*1750*/  MOV R209, R240 ;  /* 0x000000f000d17202 */ /* 0x000fe20000000f00 */
[C---:B------:R-:W-:Y:S01]  /*1760*/  FMUL.FTZ R189, R191.reuse, R189 ;  /* 0x000000bdbfbd7220 */ /* 0x040fe20000410000 */
[----:B------:R-:W-:Y:S01]  /*1770*/  FFMA.FTZ R91, R191, R208, R91 ;  /* 0x000000d0bf5b7223 */ /* 0x000fe2000001005b */
[C---:B------:R-:W-:Y:S01]  /*1780*/  FADD.FTZ R240, -R0.reuse, R216 ;  /* 0x000000d800f07221 */ /* 0x040fe20000010100 */
[C---:B------:R-:W-:Y:S01]  /*1790*/  FADD.FTZ R220, -R0.reuse, R220 ;  /* 0x000000dc00dc7221 */ /* 0x040fe20000010100 */
[----:B------:R-:W-:Y:S01]  /*17a0*/  FADD.FTZ R222, -R0, R222 ;  /* 0x000000de00de7221 */ /* 0x000fe20000010100 */
[----:B------:R-:W-:-:S02]  /*17b0*/  HADD2.F32 R161, -RZ, R161.H0_H0 ;  /* 0x200000a1ffa17230 */ /* 0x000fc40000004100 */
[----:B------:R-:W-:Y:S01]  /*17c0*/  FMUL.FTZ R192, R192, UR28 ;  /* 0x0000001cc0c07c20 */ /* 0x000fe20008410000 */
[----:B------:R-:W-:Y:S02]  /*17d0*/  HADD2.F32 R191, -RZ, R14.H0_H0 ;  /* 0x2000000effbf7230 */ /* 0x000fe40000004100 */
[----:B------:R-:W-:Y:S01]  /*17e0*/  FMUL.FTZ R0, R217, UR28 ;  /* 0x0000001cd9007c20 */ /* 0x000fe20008410000 */
[C---:B------:R-:W-:Y:S01]  /*17f0*/  FMUL.FTZ R161, R163.reuse, R161 ;  /* 0x000000a1a3a17220 */ /* 0x040fe20000410000 */
[----:B------:R-:W-:Y:S02]  /*1800*/  FFMA.FTZ R63, R163, R192, R63 ;  /* 0x000000c0a33f7223 */ /* 0x000fe4000001003f */
[C---:B------:R-:W-:Y:S01]  /*1810*/  FFMA.FTZ R60, R160.reuse, R0, R60 ;  /* 0x00000000a03c7223 */ /* 0x040fe2000001003c */
[----:B------:R-:W-:Y:S01]  /*1820*/  FMUL.FTZ R191, R160, R191 ;  /* 0x000000bfa0bf7220 */ /* 0x000fe20000410000 */
[----:B------:R-:W-:Y:S01]  /*1830*/  SHF.R.U64 R163, R16, 0x10, R17 ;  /* 0x0000001010a37819 */ /* 0x000fe20000001211 */
[----:B------:R-:W-:Y:S01]  /*1840*/  FMUL.FTZ R160, R209, UR28 ;  /* 0x0000001cd1a07c20 */ /* 0x000fe20008410000 */
[----:B------:R-:W-:Y:S01]  /*1850*/  HADD2.F32 R209, -RZ, R15.H0_H0 ;  /* 0x2000000fffd17230 */ /* 0x000fe20000004100 */
[----:B------:R-:W-:Y:S01]  /*1860*/  MOV R217, R211 ;  /* 0x000000d300d97202 */ /* 0x000fe20000000f00 */
[----:B------:R-:W-:Y:S01]  /*1870*/  FMUL.FTZ R193, R193, UR28 ;  /* 0x0000001cc1c17c20 */ /* 0x000fe20008410000 */
[----:B------:R-:W-:-:S02]  /*1880*/  HADD2.F32 R163, -RZ, R163.H0_H0 ;  /* 0x200000a3ffa37230 */ /* 0x000fc40000004100 */
[C---:B------:R-:W-:Y:S01]  /*1890*/  FFMA.FTZ R62, R162.reuse, R160, R62 ;  /* 0x000000a0a23e7223 */ /* 0x040fe2000001003e */
[----:B------:R-:W-:Y:S01]  /*18a0*/  FMUL.FTZ R209, R162, R209 ;  /* 0x000000d1a2d17220 */ /* 0x000fe20000410000 */
[----:B------:R-:W-:Y:S02]  /*18b0*/  HADD2.F32 R211, -RZ, R16.H0_H0 ;  /* 0x20000010ffd37230 */ /* 0x000fe40000004100 */
[----:B------:R-:W-:Y:S01]  /*18c0*/  FMUL.FTZ R162, R213, UR28 ;  /* 0x0000001cd5a27c20 */ /* 0x000fe20008410000 */
[C---:B------:R-:W-:Y:S01]  /*18d0*/  FMUL.FTZ R163, R165.reuse, R163 ;  /* 0x000000a3a5a37220 */ /* 0x040fe20000410000 */
[----:B------:R-:W-:Y:S01]  /*18e0*/  FFMA.FTZ R65, R165, R193, R65 ;  /* 0x000000c1a5417223 */ /* 0x000fe20000010041 */
[----:B------:R-:W-:Y:S01]  /*18f0*/  FFMA.FTZ R165, R0, R191, RZ ;  /* 0x000000bf00a57223 */ /* 0x000fe200000100ff */
[C---:B------:R-:W-:Y:S01]  /*1900*/  FFMA.FTZ R64, R164.reuse, R162, R64 ;  /* 0x000000a2a4407223 */ /* 0x040fe20000010040 */
[----:B------:R-:W-:Y:S01]  /*1910*/  FMUL.FTZ R211, R164, R211 ;  /* 0x000000d3a4d37220 */ /* 0x000fe20000410000 */
[----:B------:R-:W-:Y:S01]  /*1920*/  FADD.FTZ R164, RZ, R191 ;  /* 0x000000bfffa47221 */ /* 0x000fe20000010000 */
[----:B------:R-:W-:-:S03]  /*1930*/  FFMA.FTZ R165, R11, R10, R165 ;  /* 0x0000000a0ba57223 */ /* 0x000fc600000100a5 */
[----:B------:R-:W-:Y:S01]  /*1940*/  FADD.FTZ R164, R10, R164 ;  /* 0x000000a40aa47221 */ /* 0x000fe20000010000 */
[----:B------:R-:W-:-:S03]  /*1950*/  FFMA.FTZ R165, R160, R209, R165 ;  /* 0x000000d1a0a57223 */ /* 0x000fc600000100a5 */
[----:B------:R-:W-:Y:S01]  /*1960*/  FADD.FTZ R164, R209, R164 ;  /* 0x000000a4d1a47221 */ /* 0x000fe20000010000 */
[----:B------:R-:W-:Y:S01]  /*1970*/  FFMA.FTZ R165, R192, R161, R165 ;  /* 0x000000a1c0a57223 */ /* 0x000fe200000100a5 */
[----:B------:R-:W-:Y:S02]  /*1980*/  MOV R216, R194 ;  /* 0x000000c200d87202 */ /* 0x000fe40000000f00 */
[----:B------:R-:W-:Y:S01]  /*1990*/  FADD.FTZ R164, R161, R164 ;  /* 0x000000a4a1a47221 */ /* 0x000fe20000010000 */
[----:B------:R-:W-:Y:S01]  /*19a0*/  SHF.R.U32.HI R194, RZ, 0x10, R17 ;  /* 0x00000010ffc27819 */ /* 0x000fe20000011611 */
[----:B------:R-:W-:Y:S02]  /*19b0*/  HADD2.F32 R213, -RZ, R17.H0_H0 ;  /* 0x20000011ffd57230 */ /* 0x000fe40000004100 */
[----:B------:R-:W-:Y:S01]  /*19c0*/  FFMA.FTZ R165, R162, R211, R165 ;  /* 0x000000d3a2a57223 */ /* 0x000fe200000100a5 */
[----:B------:R-:W-:Y:S01]  /*19d0*/  FADD.FTZ R164, R211, R164 ;  /* 0x000000a4d3a47221 */ /* 0x000fe20000010000 */
[----:B------:R-:W-:Y:S01]  /*19e0*/  FMUL.FTZ R210, R210, UR28 ;  /* 0x0000001cd2d27c20 */ /* 0x000fe20008410000 */
[----:B------:R-:W-:-:S02]  /*19f0*/  HADD2.F32 R194, -RZ, R194.H0_H0 ;  /* 0x200000c2ffc27230 */ /* 0x000fc40000004100 */
[----:B------:R-:W-:Y:S01]  /*1a00*/  FMUL.FTZ R213, R166, R213 ;  /* 0x000000d5a6d57220 */ /* 0x000fe20000410000 */
[----:B------:R-:W-:Y:S01]  /*1a10*/  FFMA.FTZ R165, R193, R163, R165 ;  /* 0x000000a3c1a57223 */ /* 0x000fe200000100a5 */
[----:B------:R-:W-:Y:S01]  /*1a20*/  FADD.FTZ R164, R163, R164 ;  /* 0x000000a4a3a47221 */ /* 0x000fe20000010000 */
[----:B------:R-:W-:Y:S01]  /*1a30*/  MOV R219, R214 ;  /* 0x000000d600db7202 */ /* 0x000fe20000000f00 */
[----:B------:R-:W-:Y:S02]  /*1a40*/  HADD2.F32 R214, -RZ, R18.H0_H0 ;  /* 0x20000012ffd67230 */ /* 0x000fe40000004100 */
[----:B------:R-:W-:Y:S01]  /*1a50*/  FMUL.FTZ R195, R195, UR28 ;  /* 0x0000001cc3c37c20 */ /* 0x000fe20008410000 */
[----:B------:R-:W-:Y:S01]  /*1a60*/  FMUL.FTZ R194, R167, R194 ;  /* 0x000000c2a7c27220 */ /* 0x000fe20000410000 */
[----:B------:R-:W-:Y:S01]  /*1a70*/  FFMA.FTZ R165, R210, R213, R165 ;  /* 0x000000d5d2a57223 */ /* 0x000fe200000100a5 */
[----:B------:R-:W-:Y:S01]  /*1a80*/  FMUL.FTZ R212, R212, UR28 ;  /* 0x0000001cd4d47c20 */ /* 0x000fe20008410000 */
[----:B------:R-:W-:Y:S01]  /*1a90*/  FADD.FTZ R164, R213, R164 ;  /* 0x000000a4d5a47221 */ /* 0x000fe20000010000 */
[C---:B------:R-:W-:Y:S01]  /*1aa0*/  FMUL.FTZ R214, R168.reuse, R214 ;  /* 0x000000d6a8d67220 */ /* 0x040fe20000410000 */
[----:B------:R-:W-:Y:S01]  /*1ab0*/  FFMA.FTZ R165, R195, R194, R165 ;  /* 0x000000c2c3a57223 */ /* 0x000fe200000100a5 */
[----:B------:R-:W-:Y:S01]  /*1ac0*/  FFMA.FTZ R68, R168, R212, R68 ;  /* 0x000000d4a8447223 */ /* 0x000fe20000010044 */
[----:B------:R-:W-:Y:S01]  /*1ad0*/  FADD.FTZ R164, R194, R164 ;  /* 0x000000a4c2a47221 */ /* 0x000fe20000010000 */
[----:B------:R-:W-:Y:S01]  /*1ae0*/  FMUL.FTZ R168, R215, UR28 ;  /* 0x0000001cd7a87c20 */ /* 0x000fe20008410000 */
[----:B------:R-:W-:-:S02]  /*1af0*/  HADD2.F32 R215, -RZ, R19.H0_H0 ;  /* 0x20000013ffd77230 */ /* 0x000fc40000004100 */
[----:B------:R-:W-:Y:S01]  /*1b00*/  FFMA.FTZ R165, R212, R214, R165 ;  /* 0x000000d6d4a57223 */ /* 0x000fe200000100a5 */
        /* <DEDUP_REMOVED lines=17> */
[----:B------:R-:W-:Y:S01]  /*1c20*/  MOV R223, R218 ;  /* 0x000000da00df7202 */ /* 0x000fe20000000f00 */
[----:B------:R-:W-:Y:S01]  /*1c30*/  FMUL.FTZ R217, R174, R217 ;  /* 0x000000d9aed97220 */ /* 0x000fe20000410000 */
[----:B------:R-:W-:Y:S01]  /*1c40*/  FFMA.FTZ R165, R199, R171, R165 ;  /* 0x000000abc7a57223 */ /* 0x000fe200000100a5 */
[----:B------:R-:W-:Y:S01]  /*1c50*/  FADD.FTZ R164, R171, R164 ;  /* 0x000000a4aba47221 */ /* 0x000fe20000010000 */
[----:B------:R-:W-:Y:S02]  /*1c60*/  HADD2.F32 R218, -RZ, R242.H0_H0 ;  /* 0x200000f2ffda7230 */ /* 0x000fe40000004100 */
[----:B------:R-:W-:Y:S01]  /*1c70*/  FFMA.FTZ R165, R172, R217, R165 ;  /* 0x000000d9aca57223 */ /* 0x000fe200000100a5 */
[----:B------:R-:W-:Y:S01]  /*1c80*/  FADD.FTZ R164, R217, R164 ;  /* 0x000000a4d9a47221 */ /* 0x000fe20000010000 */
[----:B------:R-:W-:Y:S01]  /*1c90*/  FADD.FTZ R58, R58, R174 ;  /* 0x000000ae3a3a7221 */ /* 0x000fe20000010000 */
[----:B------:R-:W-:Y:S01]  /*1ca0*/  FFMA.FTZ R74, R174, R172, R74 ;  /* 0x000000acae4a7223 */ /* 0x000fe2000001004a */
[----:B------:R-:W-:Y:S01]  /*1cb0*/  FMUL.FTZ R174, R219, UR28 ;  /* 0x0000001cdbae7c20 */ /* 0x000fe20008410000 */
[----:B------:R-:W-:Y:S01]  /*1cc0*/  FMUL.FTZ R218, R176, R218 ;  /* 0x000000dab0da7220 */ /* 0x000fe20000410000 */
[----:B------:R-:W-:Y:S01]  /*1cd0*/  FFMA.FTZ R165, R200, R173, R165 ;  /* 0x000000adc8a57223 */ /* 0x000fe200000100a5 */
[----:B------:R-:W-:Y:S01]  /*1ce0*/  FADD.FTZ R164, R173, R164 ;  /* 0x000000a4ada47221 */ /* 0x000fe20000010000 */
[----:B------:R-:W-:-:S02]  /*1cf0*/  HADD2.F32 R219, -RZ, R243.H0_H0 ;  /* 0x200000f3ffdb7230 */ /* 0x000fc40000004100 */
        /* <DEDUP_REMOVED lines=8> */
[----:B------:R-:W-:Y:S01]  /*1d80*/  FFMA.FTZ R66, R166, R210, R66 ;  /* 0x000000d2a6427223 */ /* 0x000fe20000010042 */
[----:B------:R-:W-:Y:S01]  /*1d90*/  FADD.FTZ R164, R175, R164 ;  /* 0x000000a4afa47221 */ /* 0x000fe20000010000 */
[----:B------:R-:W-:Y:S01]  /*1da0*/  MOV R166, R220 ;  /* 0x000000dc00a67202 */ /* 0x000fe20000000f00 */
        /* <DEDUP_REMOVED lines=22> */
[----:B------:R-:W-:Y:S01]  /*1f10*/  FADD.FTZ R146, R146, R182 ;  /* 0x000000b692927221 */ /* 0x000fe20000010000 */
[----:B------:R-:W-:Y:S01]  /*1f20*/  FFMA.FTZ R82, R182, R180, R82 ;  /* 0x000000b4b6527223 */ /* 0x000fe20000010052 */
[----:B------:R-:W-:Y:S01]  /*1f30*/  FFMA.FTZ R165, R180, R221, R165 ;  /* 0x000000ddb4a57223 */ /* 0x000fe200000100a5 */
[----:B------:R-:W-:Y:S01]  /*1f40*/  FMUL.FTZ R182, R240, UR28 ;  /* 0x0000001cf0b67c20 */ /* 0x000fe20008410000 */
[----:B------:R-:W-:Y:S01]  /*1f50*/  FADD.FTZ R164, R221, R164 ;  /* 0x000000a4dda47221 */ /* 0x000fe20000010000 */
[----:B------:R-:W-:Y:S01]  /*1f60*/  FMUL.FTZ R222, R184, R222 ;  /* 0x000000deb8de7220 */ /* 0x000fe20000410000 */
[----:B------:R-:W-:Y:S01]  /*1f70*/  FFMA.FTZ R165, R204, R181, R165 ;  /* 0x000000b5cca57223 */ /* 0x000fe200000100a5 */
[----:B------:R-:W-:Y:S01]  /*1f80*/  FADD.FTZ R136, R136, R184 ;  /* 0x000000b888887221 */ /* 0x000fe20000010000 */
[----:B------:R-:W-:Y:S01]  /*1f90*/  FFMA.FTZ R84, R184, R182, R84 ;  /* 0x000000b6b8547223 */ /* 0x000fe20000010054 */
[----:B------:R-:W-:Y:S01]  /*1fa0*/  FADD.FTZ R164, R181, R164 ;  /* 0x000000a4b5a47221 */ /* 0x000fe20000010000 */
[----:B------:R-:W-:Y:S01]  /*1fb0*/  FMUL.FTZ R184, R223, UR28 ;  /* 0x0000001cdfb87c20 */ /* 0x000fe20008410000 */
[----:B------:R-:W-:-:S02]  /*1fc0*/  HADD2.F32 R223, -RZ, R247.H0_H0 ;  /* 0x200000f7ffdf7230 */ /* 0x000fc40000004100 */
[----:B------:R-:W-:Y:S01]  /*1fd0*/  FFMA.FTZ R165, R182, R222, R165 ;  /* 0x000000deb6a57223 */ /* 0x000fe200000100a5 */
[----:B------:R-:W-:Y:S02]  /*1fe0*/  FADD.FTZ R164, R222, R164 ;  /* 0x000000a4dea47221 */ /* 0x000fe40000010000 */
[----:B------:R-:W-:Y:S01]  /*1ff0*/  FMUL.FTZ R223, R186, R223 ;  /* 0x000000dfbadf7220 */ /* 0x000fe20000410000 */
[----:B------:R-:W-:Y:S01]  /*2000*/  FFMA.FTZ R165, R205, R183, R165 ;  /* 0x000000b7cda57223 */ /* 0x000fe200000100a5 */
[----:B------:R-:W-:Y:S01]  /*2010*/  FADD.FTZ R164, R183, R164 ;  /* 0x000000a4b7a47221 */ /* 0x000fe20000010000 */
[----:B------:R-:W-:Y:S02]  /*2020*/  HADD2.F32 R240, -RZ, R248.H0_H0 ;  /* 0x200000f8fff07230 */ /* 0x000fe40000004100 */
[----:B------:R-:W-:Y:S01]  /*2030*/  FADD.FTZ R138, R138, R186 ;  /* 0x000000ba8a8a7221 */ /* 0x000fe20000010000 */
[----:B------:R-:W-:Y:S01]  /*2040*/  FFMA.FTZ R165, R184, R223, R165 ;  /* 0x000000dfb8a57223 */ /* 0x000fe200000100a5 */
        /* <DEDUP_REMOVED lines=16> */
[----:B------:R-:W-:-:S03]  /*2150*/  FADD.FTZ R164, R164, R187 ;  /* 0x000000bba4a47221 */ /* 0x000fc60000010000 */
[----:B------:R-:W-:Y:S01]  /*2160*/  FFMA.FTZ R165, R188, R190, R165 ;  /* 0x000000bebca57223 */ /* 0x000fe200000100a5 */
[----:B------:R-:W-:-:S03]  /*2170*/  FADD.FTZ R166, R164, R190 ;  /* 0x000000bea4a67221 */ /* 0x000fc60000010000 */
[----:B------:R-:W-:Y:S01]  /*2180*/  FFMA.FTZ R164, R208, R189, R165 ;  /* 0x000000bdd0a47223 */ /* 0x000fe200000100a5 */
[----:B------:R-:W-:Y:S01]  /*2190*/  FADD.FTZ R165, R166, R189 ;  /* 0x000000bda6a57221 */ /* 0x000fe20000010000 */
[----:B------:R-:W-:Y:S06]  /*21a0*/  BRA `(.L_x_14029) ;  /* 0x0000000400847947 */ /* 0x000fec0003800000 */
.L_x_14028:
        /* <DEDUP_REMOVED lines=12> */
.L_x_14030:
[----:B------:R-:W-:Y:S01]  /*2270*/  CS2R R164, SRZ ;  /* 0x0000000000a47805 */ /* 0x000fe2000001ff00 */
[----:B------:R-:W-:Y:S06]  /*2280*/  BRA.U UP0, `(.L_x_14031) ;  /* 0x0000000100747547 */ /* 0x000fec000b800000 */
[----:B-----5:R-:W-:Y:S01]  /*2290*/  STL.64 [R1+0x10], R12 ;  /* 0x0000100c01007387 */ /* 0x020fe20000100a00 */
[----:B------:R-:W-:-:S03]  /*22a0*/  IADD3 R2, PT, PT, R166, 0x100, RZ ;  /* 0x00000100a6027810 */ /* 0x000fc60007ffe0ff */
[----:B------:R0:W-:Y:S02]  /*22b0*/  STL.64 [R1+0x8], R10 ;  /* 0x0000080a01007387 */ /* 0x0001e40000100a00 */
[----:B0-----:R-:W0:Y:S01]  /*22c0*/  LDC.64 R10, c[0x0][0x3b0] ;  /* 0x0000ec00ff0a7b82 */ /* 0x001e220000000a00 */
[C---:B------:R-:W-:Y:S02]  /*22d0*/  IADD3 R4, PT, PT, R166.reuse, 0x200, RZ ;  /* 0x00000200a6047810 */ /* 0x040fe40007ffe0ff */
[C---:B------:R-:W-:Y:S02]  /*22e0*/  IADD3 R6, PT, PT, R166.reuse, 0x300, RZ ;  /* 0x00000300a6067810 */ /* 0x040fe40007ffe0ff */
[C---:B------:R-:W-:Y:S02]  /*22f0*/  IADD3 R8, PT, PT, R166.reuse, 0x400, RZ ;  /* 0x00000400a6087810 */ /* 0x040fe40007ffe0ff */
[C---:B------:R-:W-:Y:S02]  /*2300*/  IADD3 R250, PT, PT, R166.reuse, 0x500, RZ ;  /* 0x00000500a6fa7810 */ /* 0x040fe40007ffe0ff */
[----:B------:R-:W-:Y:S01]  /*2310*/  IADD3 R241, PT, PT, R166, 0x700, RZ ;  /* 0x00000700a6f17810 */ /* 0x000fe20007ffe0ff */
[----:B0-----:R-:W-:-:S04]  /*2320*/  IMAD.WIDE.U32 R2, R2, 0x4, R10 ;  /* 0x0000000402027825 */ /* 0x001fc800078e000a */
[--C-:B------:R-:W-:Y:S02]  /*2330*/  IMAD.WIDE.U32 R4, R4, 0x4, R10.reuse ;  /* 0x0000000404047825 */ /* 0x100fe400078e000a */
[----:B------:R0:W5:Y:S02]  /*2340*/  LDG.E R3, desc[UR18][R2.64] ;  /* 0x0000001202037981 */ /* 0x000164000c1e1900 */
[--C-:B------:R-:W-:Y:S02]  /*2350*/  IMAD.WIDE.U32 R6, R6, 0x4, R10.reuse ;  /* 0x0000000406067825 */ /* 0x100fe400078e000a */
[----:B------:R1:W5:Y:S02]  /*2360*/  LDG.E R4, desc[UR18][R4.64] ;  /* 0x0000001204047981 */ /* 0x000364000c1e1900 */
[----:B------:R-:W-:Y:S01]  /*2370*/  IMAD.WIDE.U32 R8, R8, 0x4, R10 ;  /* 0x0000000408087825 */ /* 0x000fe200078e000a */
[----:B0-----:R-:W-:-:S03]  /*2380*/  IADD3 R2, PT, PT, R166, 0x600, RZ ;  /* 0x00000600a6027810 */ /* 0x001fc60007ffe0ff */
[--C-:B------:R-:W-:Y:S01]  /*2390*/  IMAD.WIDE.U32 R250, R250, 0x4, R10.reuse ;  /* 0x00000004fafa7825 */ /* 0x100fe200078e000a */
[----:B------:R1:W5:Y:S03]  /*23a0*/  LDG.E R5, desc[UR18][R6.64] ;  /* 0x0000001206057981 */ /* 0x000366000c1e1900 */
[----:B------:R-:W-:-:S04]  /*23b0*/  IMAD.WIDE.U32 R12, R2, 0x4, R10 ;  /* 0x00000004020c7825 */ /* 0x000fc800078e000a */
[----:B------:R-:W-:-:S04]  /*23c0*/  IMAD.WIDE.U32 R166, R166, 0x4, R10 ;  /* 0x00000004a6a67825 */ /* 0x000fc800078e000a */
[----:B------:R-:W-:Y:S01]  /*23d0*/  IMAD.WIDE.U32 R10, R241, 0x4, R10 ;  /* 0x00000004f10a7825 */ /* 0x000fe200078e000a */
[----:B------:R1:W5:Y:S04]  /*23e0*/  LDG.E R6, desc[UR18][R8.64] ;  /* 0x0000001208067981 */ /* 0x000368000c1e1900 */
[----:B------:R1:W5:Y:S04]  /*23f0*/  LDG.E R7, desc[UR18][R250.64] ;  /* 0x00000012fa077981 */ /* 0x000368000c1e1900 */
[----:B------:R1:W5:Y:S04]  /*2400*/  LDG.E R2, desc[UR18][R166.64] ;  /* 0x00000012a6027981 */ /* 0x000368000c1e1900 */
[----:B------:R1:W5:Y:S04]  /*2410*/  LDG.E R8, desc[UR18][R12.64] ;  /* 0x000000120c087981 */ /* 0x000368000c1e1900 */
[----:B------:R1:W5:Y:S04]  /*2420*/  LDG.E R9, desc[UR18][R10.64] ;  /* 0x000000120a097981 */ /* 0x000368000c1e1900 */
[----:B------:R1:W5:Y:S04]  /*2430*/  LDL.LU.64 R12, [R1+0x10] ;  /* 0x00001000010c7983 */ /* 0x0003680000300a00 */
[----:B------:R1:W5:Y:S01]  /*2440*/  LDL.LU.64 R10, [R1+0x8] ;  /* 0x00000800010a7983 */ /* 0x0003620000300a00 */
[----:B------:R-:W-:Y:S05]  /*2450*/  BRA `(.L_x_14029) ;  /* 0x0000000000d87947 */ /* 0x000fea0003800000 */
.L_x_14031:
[----:B------:R-:W0:Y:S01]  /*2460*/  S2R R49, SR_TID.X ;  /* 0x0000000000317919 */ /* 0x000e220000002100 */
[----:B------:R-:W1:Y:S01]  /*2470*/  LDC.64 R26, c[0x0][0x3b0] ;  /* 0x0000ec00ff1a7b82 */ /* 0x000e620000000a00 */
[----:B------:R-:W-:Y:S01]  /*2480*/  UIMAD UR4, UR5, UR24, URZ ;  /* 0x00000018050472a4 */ /* 0x000fe2000f8e02ff */
[C---:B------:R-:W-:Y:S02]  /*2490*/  IADD3 R5, PT, PT, R166.reuse, 0x200, RZ ;  /* 0x00000200a6057810 */ /* 0x040fe40007ffe0ff */
[C---:B------:R-:W-:Y:S01]  /*24a0*/  IADD3 R3, PT, PT, R166.reuse, 0x100, RZ ;  /* 0x00000100a6037810 */ /* 0x040fe20007ffe0ff */
[----:B------:R-:W-:Y:S01]  /*24b0*/  USHF.R.S32.HI UR29, URZ, 0x1f, UR4 ;  /* 0x0000001fff1d7899 */ /* 0x000fe20008011404 */
[C---:B------:R-:W-:Y:S02]  /*24c0*/  IADD3 R7, PT, PT, R166.reuse, 0x300, RZ ;  /* 0x00000300a6077810 */ /* 0x040fe40007ffe0ff */
[----:B------:R-:W2:Y:S01]  /*24d0*/  LDC.64 R30, c[0x0][0x438] ;  /* 0x00010e00ff1e7b82 */ /* 0x000ea20000000a00 */
[----:B------:R-:W-:Y:S01]  /*24e0*/  ULEA.HI UR29, UR29, UR4, URZ, 0x2 ;  /* 0x000000041d1d7291 */ /* 0x000fe2000f8f10ff */
[----:B------:R-:W-:-:S02]  /*24f0*/  IADD3 R9, PT, PT, R166, 0x400, RZ ;  /* 0x00000400a6097810 */ /* 0x000fc40007ffe0ff */
[C---:B------:R-:W-:Y:S02]  /*2500*/  IADD3 R21, PT, PT, R166.reuse, 0x500, RZ ;  /* 0x00000500a6157810 */ /* 0x040fe40007ffe0ff */
[C---:B------:R-:W-:Y:S02]  /*2510*/  IADD3 R23, PT, PT, R166.reuse, 0x600, RZ ;  /* 0x00000600a6177810 */ /* 0x040fe40007ffe0ff */
[----:B------:R-:W-:Y:S02]  /*2520*/  MOV R2, UR29 ;  /* 0x0000001d00027c02 */ /* 0x000fe40008000f00 */
[----:B------:R-:W-:Y:S01]  /*2530*/  IADD3 R29, PT, PT, R166, 0x700, RZ ;  /* 0x00000700a61d7810 */ /* 0x000fe20007ffe0ff */
[----:B-1----:R-:W-:-:S04]  /*2540*/  IMAD.WIDE.U32 R4, R5, 0x4, R26 ;  /* 0x0000000405047825 */ /* 0x002fc800078e001a */
[--C-:B------:R-:W-:Y:S02]  /*2550*/  IMAD.WIDE.U32 R6, R7, 0x4, R26.reuse ;  /* 0x0000000407067825 */ /* 0x100fe400078e001a */
[----:B------:R-:W5:Y:S01]  /*2560*/  LDG.E R4, desc[UR18][R4.64] ;  /* 0x0000001204047981 */ /* 0x000f62000c1e1900 */
[----:B0-----:R-:W-:Y:S01]  /*2570*/  LEA.HI.SX32 R49, R2, R49, 0x1e ;  /* 0x0000003102317211 */ /* 0x001fe200078ff2ff */
[----:B------:R-:W-:-:S04]  /*2580*/  IMAD.WIDE.U32 R2, R3, 0x4, R26 ;  /* 0x0000000403027825 */ /* 0x000fc800078e001a */
[--C-:B------:R-:W-:Y:S01]  /*2590*/  IMAD.WIDE.U32 R8, R9, 0x4, R26.reuse ;  /* 0x0000000409087825 */ /* 0x100fe200078e001a */
[----:B------:R-:W-:Y:S01]  /*25a0*/  IADD3 R45, PT, PT, R49, 0x100, RZ ;  /* 0x00000100312d7810 */ /* 0x000fe20007ffe0ff */
[----:B------:R-:W5:Y:S02]  /*25b0*/  LDG.E R3, desc[UR18][R2.64] ;  /* 0x0000001202037981 */ /* 0x000f64000c1e1900 */
[--C-:B------:R-:W-:Y:S01]  /*25c0*/  IMAD.WIDE.U32 R20, R21, 0x4, R26.reuse ;  /* 0x0000000415147825 */ /* 0x100fe200078e001a */
[----:B------:R-:W-:Y:S01]  /*25d0*/  IADD3 R41, PT, PT, R49, 0x200, RZ ;  /* 0x0000020031297810 */ /* 0x000fe20007ffe0ff */
[----:B------:R-:W5:Y:S02]  /*25e0*/  LDG.E R5, desc[UR18][R6.64] ;  /* 0x0000001206057981 */ /* 0x000f64000c1e1900 */
[----:B------:R-:W-:Y:S01]  /*25f0*/  IMAD.WIDE.U32 R22, R23, 0x4, R26 ;  /* 0x0000000417167825 */ /* 0x000fe200078e001a */
[----:B------:R-:W-:-:S03]  /*2600*/  IADD3 R37, PT, PT, R49, 0x300, RZ ;  /* 0x0000030031257810 */ /* 0x000fc60007ffe0ff */
[--C-:B------:R-:W-:Y:S01]  /*2610*/  IMAD.WIDE.U32 R24, R166, 0x4, R26.reuse ;  /* 0x00000004a6187825 */ /* 0x100fe200078e001a */
[C---:B------:R-:W-:Y:S02]  /*2620*/  IADD3 R33, PT, PT, R49.reuse, 0x400, RZ ;  /* 0x0000040031217810 */ /* 0x040fe40007ffe0ff */
[----:B------:R-:W-:Y:S01]  /*2630*/  IADD3 R35, PT, PT, R49, 0x600, RZ ;  /* 0x0000060031237810 */ /* 0x000fe20007ffe0ff */
[----:B------:R-:W-:Y:S01]  /*2640*/  IMAD.WIDE.U32 R26, R29, 0x4, R26 ;  /* 0x000000041d1a7825 */ /* 0x000fe200078e001a */
[C---:B------:R-:W-:Y:S01]  /*2650*/  IADD3 R29, PT, PT, R49.reuse, 0x500, RZ ;  /* 0x00000500311d7810 */ /* 0x040fe20007ffe0ff */
[----:B------:R-:W5:Y:S01]  /*2660*/  LDG.E R7, desc[UR18][R20.64] ;  /* 0x0000001214077981 */ /* 0x000f62000c1e1900 */
[C---:B------:R-:W-:Y:S01]  /*2670*/  IADD3 R39, PT, PT, R49.reuse, 0x700, RZ ;  /* 0x0000070031277810 */ /* 0x040fe20007ffe0ff */
[--C-:B--2---:R-:W-:Y:S02]  /*2680*/  IMAD.WIDE.U32 R48, R49, 0x10, R30.reuse ;  /* 0x0000001031307825 */ /* 0x104fe400078e001e */
[----:B------:R0:W5:Y:S02]  /*2690*/  LDG.E R2, desc[UR18][R24.64] ;  /* 0x0000001218027981 */ /* 0x000164000c1e1900 */
[----:B------:R-:W-:-:S02]  /*26a0*/  IMAD.WIDE.U32 R44, R45, 0x10, R30 ;  /* 0x000000102d2c7825 */ /* 0x000fc400078e001e */
[----:B------:R1:W5:Y:S02]  /*26b0*/  LDG.E R6, desc[UR18][R8.64] ;  /* 0x0000001208067981 */ /* 0x000364000c1e1900 */
[--C-:B------:R-:W-:Y:S02]  /*26c0*/  IMAD.WIDE.U32 R40, R41, 0x10, R30.reuse ;  /* 0x0000001029287825 */ /* 0x100fe400078e001e */
[----:B------:R-:W5:Y:S02]  /*26d0*/  LDG.E.128 R48, desc[UR18][R48.64] ;  /* 0x0000001230307981 */ /* 0x000f64000c1e1d00 */
[--C-:B------:R-:W-:Y:S02]  /*26e0*/  IMAD.WIDE.U32 R36, R37, 0x10, R30.reuse ;  /* 0x0000001025247825 */ /* 0x100fe400078e001e */
[----:B------:R-:W5:Y:S02]  /*26f0*/  LDG.E.128 R44, desc[UR18][R44.64] ;  /* 0x000000122c2c7981 */ /* 0x000f64000c1e1d00 */
[----:B------:R-:W-:-:S02]  /*2700*/  IMAD.WIDE.U32 R32, R33, 0x10, R30 ;  /* 0x0000001021207825 */ /* 0x000fc400078e001e */
[----:B------:R1:W5:Y:S02]  /*2710*/  LDG.E R8, desc[UR18][R22.64] ;  /* 0x0000001216087981 */ /* 0x000364000c1e1900 */
[--C-:B------:R-:W-:Y:S02]  /*2720*/  IMAD.WIDE.U32 R28, R29, 0x10, R30.reuse ;  /* 0x000000101d1c7825 */ /* 0x100fe400078e001e */
[----:B------:R1:W5:Y:S02]  /*2730*/  LDG.E R9, desc[UR18][R26.64] ;  /* 0x000000121a097981 */ /* 0x000364000c1e1900 */
[--C-:B0-----:R-:W-:Y:S02]  /*2740*/  IMAD.WIDE.U32 R24, R35, 0x10, R30.reuse ;  /* 0x0000001023187825 */ /* 0x101fe400078e001e */
[----:B------:R-:W5:Y:S02]  /*2750*/  LDG.E.128 R40, desc[UR18][R40.64] ;  /* 0x0000001228287981 */ /* 0x000f64000c1e1d00 */
[----:B------:R-:W-:-:S02]  /*2760*/  IMAD.WIDE.U32 R20, R39, 0x10, R30 ;  /* 0x0000001027147825 */ /* 0x000fc400078e001e */
[----:B------:R-:W5:Y:S04]  /*2770*/  LDG.E.128 R36, desc[UR18][R36.64] ;  /* 0x0000001224247981 */ /* 0x000f68000c1e1d00 */
[----:B------:R-:W5:Y:S04]  /*2780*/  LDG.E.128 R32, desc[UR18][R32.64] ;  /* 0x0000001220207981 */ /* 0x000f68000c1e1d00 */
[----:B------:R-:W5:Y:S04]  /*2790*/  LDG.E.128 R28, desc[UR18][R28.64] ;  /* 0x000000121c1c7981 */ /* 0x000f68000c1e1d00 */
[----:B------:R-:W5:Y:S04]  /*27a0*/  LDG.E.128 R24, desc[UR18][R24.64] ;  /* 0x0000001218187981 */ /* 0x000f68000c1e1d00 */
[----:B-1----:R-:W5:Y:S02]  /*27b0*/  LDG.E.128 R20, desc[UR18][R20.64] ;  /* 0x0000001214147981 */ /* 0x002f64000c1e1d00 */
.L_x_14029:
[----:B-1----:R-:W0:Y:S01]  /*27c0*/  SHFL.DOWN PT, R166, R165, 0x10, 0x1f ;  /* 0x0a001f00a5a67f89 */ /* 0x002e2200000e0000 */
        /* <DEDUP_REMOVED lines=31> */
.L_x_14033:
[----:B------:R-:W-:Y:S05]  /*29c0*/  BSYNC.RECONVERGENT B0 ;  /* 0x0000000000007941 */ /* 0x000fea0003800200 */
.L_x_14032:
[----:B------:R-:W1:Y:S08]  /*29d0*/  S2UR UR29, SR_CgaCtaId ;  /* 0x00000000001d79c3 */ /* 0x000e700000008800 */
[----:B------:R-:W-:Y:S01]  /*29e0*/  BAR.SYNC.DEFER_BLOCKING 0x0 ;  /* 0x0000000000007b1d */ /* 0x000fe20000010000 */
[----:B------:R-:W-:Y:S01]  /*29f0*/  @UP3 UIADD3 UR30, UPT, UPT, UR30, -0x1, URZ ;  /* 0xffffffff1e1e3890 */ /* 0x000fe2000fffe0ff */
[----:B------:R-:W-:-:S03]  /*2a00*/  PLOP3.LUT P0, PT, PT, PT, UP3, 0x80, 0x8 ;  /* 0x000000000008781c */ /* 0x000fc60003f0f038 */
[----:B------:R-:W-:Y:S01]  /*2a10*/  @UP3 UIMAD UR30, UR30, UR24, URZ ;  /* 0x000000181e1e32a4 */ /* 0x000fe2000f8e02ff */
[----:B------:R-:W-:Y:S01]  /*2a20*/  UMOV UR4, 0x400 ;  /* 0x0000040000047882 */ /* 0x000fe20000000000 */
        /* <DEDUP_REMOVED lines=28> */
[----:B------:R-:W-:-:S04]  /*2bf0*/  UISETP.NE.U32.AND UP0, UPT, UR6, URZ, UPT ;  /* 0x000000ff0600728c */ /* 0x000fc8000bf05070 */
[----:B------:R-:W-:Y:S01]  /*2c00*/  UISETP.NE.AND.EX UP0, UPT, UR7, URZ, UPT, UP0 ;  /* 0x000000ff0700728c */ /* 0x000fe2000bf05300 */
        /* <DEDUP_REMOVED lines=12> */
[----:B------:R-:W-:Y:S01]  /*2cd0*/  USHF.R.S32.HI UR31, URZ, 0x1f, UR4 ;  /* 0x0000001fff1f7899 */ /* 0x000fe20008011404 */
[----:B--2---:R-:W-:-:S03]  /*2ce0*/  @P0 IMAD.WIDE.U32 R166, R165, R166, UR32 ;  /* 0x00000020a5a60e25 */ /* 0x004fc6000f8e00a6 */
[----:B------:R-:W-:Y:S02]  /*2cf0*/  ULEA.HI UR31, UR31, UR4, URZ, 0x2 ;  /* 0x000000041f1f7291 */ /* 0x000fe4000f8f10ff */
[----:B------:R0:W5:Y:S01]  /*2d00*/  @P0 LDG.E.128 R124, desc[UR18][R166.64] ;  /* 0x00000012a67c0981 */ /* 0x000162000c1e1d00 */
[----:B------:R-:W-:-:S04]  /*2d10*/  ISETP.NE.AND P0, PT, RZ, UR25, PT ;  /* 0x00000019ff007c0c */ /* 0x000fc8000bf05270 */
        /* <DEDUP_REMOVED lines=24> */
.L_x_14036:
[----:B------:R-:W-:Y:S05]  /*2ea0*/  BRA.U !UP3, `(.L_x_14037) ;  /* 0x000000010b407547 */ /* 0x000fea000b800000 */
[----:B------:R-:W-:Y:S02]  /*2eb0*/  MOV R53, UR29 ;  /* 0x0000001d00357c02 */ /* 0x000fe40008000f00 */
[----:B------:R-:W-:Y:S02]  /*2ec0*/  ISETP.LT.AND P0, PT, RZ, UR27, PT ;  /* 0x0000001bff007c0c */ /* 0x000fe4000bf01270 */
[----:B------:R-:W-:Y:S01]  /*2ed0*/  SHF.R.U64 R167, R226, 0x10, R227 ;  /* 0x00000010e2a77819 */ /* 0x000fe200000012e3 */
[----:B-----5:R-:W-:-:S04]  /*2ee0*/  FFMA.FTZ R53, R11, R53, UR30 ;  /* 0x0000001e0b357e23 */ /* 0x020fc80008010035 */
[----:B------:R-:W-:-:S04]  /*2ef0*/  FADD.FTZ R53, R10, -R53 ;  /* 0x800000350a357221 */ /* 0x000fc80000010000 */
[----:B------:R-:W-:-:S05]  /*2f00*/  FMUL.FTZ R53, R53, UR28 ;  /* 0x0000001c35357c20 */ /* 0x000fca0008410000 */
[----:B------:R-:W-:Y:S02]  /*2f10*/  FSEL R53, R53, RZ, P0 ;  /* 0x000000ff35357208 */ /* 0x000fe40000000000 */
        /* <DEDUP_REMOVED lines=9> */
.L_x_14037:
        /* <DEDUP_REMOVED lines=16> */
.L_x_14038:
[----:B------:R-:W-:Y:S05]  /*30b0*/  BRA.U !UP3, `(.L_x_14039) ;  /* 0x0000000d0bc47547 */ /* 0x000fea000b800000 */
[----:B-----5:R-:W-:Y:S01]  /*30c0*/  ISETP.GE.U32.AND P0, PT, R2, 0x1000000, PT ;  /* 0x010000000200780c */ /* 0x020fe20003f06070 */
[----:B------:R-:W-:Y:S01]  /*30d0*/  BSSY.RECONVERGENT B0, `(.L_x_14040) ;  /* 0x0000011000007945 */ /* 0x000fe20003800200 */
        /* <DEDUP_REMOVED lines=9> */
[----:B------:R-:W-:-:S05]  /*3170*/  FSEL R55, R55, RZ, P0 ;  /* 0x000000ff37377208 */ /* 0x000fca0000000000 */
[----:B------:R-:W-:Y:S01]  /*3180*/  FADD.FTZ R95, R95, R55 ;  /* 0x000000375f5f7221 */ /* 0x000fe20000010000 */
[----:B------:R-:W-:Y:S01]  /*3190*/  HFMA2 R55, -RZ, RZ, 0, 0 ;  /* 0x00000000ff377431 */ /* 0x000fe200000001ff */
[----:B------:R-:W-:Y:S06]  /*31a0*/  @!P0 BRA `(.L_x_14041) ;  /* 0x00000000000c8947 */ /* 0x000fec0003800000 */
[----:B------:R-:W-:-:S05]  /*31b0*/  SHF.R.U32.HI R166, RZ, 0x10, R227 ;  /* 0x00000010ffa67819 */ /* 0x000fca00000116e3 */
[----:B------:R-:W-:-:S05]  /*31c0*/  HADD2.F32 R55, -RZ, R166.H0_H0 ;  /* 0x200000a6ff377230 */ /* 0x000fca0000004100 */
[----:B------:R-:W-:-:S07]  /*31d0*/  FMUL.FTZ R55, R2, R55 ;  /* 0x0000003702377220 */ /* 0x000fce0000410000 */
.L_x_14041:
[----:B------:R-:W-:Y:S05]  /*31e0*/  BSYNC.RECONVERGENT B0 ;  /* 0x0000000000007941 */ /* 0x000fea0003800200 */
.L_x_14040:
[----:B------:R-:W-:Y:S05]  /*31f0*/  BRA `(.L_x_14039) ;  /* 0x0000000c00747947 */ /* 0x000fea0003800000 */
.L_x_14035:
[----:B------:R-:W-:Y:S01]  /*3200*/  ISETP.LT.AND P0, PT, RZ, UR27, PT ;  /* 0x0000001bff007c0c */ /* 0x000fe2000bf01270 */
[----:B------:R-:W-:-:S12]  /*3210*/  BRA.U !UP3, `(.L_x_14042) ;  /* 0x000000010b3c7547 */ /* 0x000fd8000b800000 */
        /* <DEDUP_REMOVED lines=15> */
.L_x_14042:
        /* <DEDUP_REMOVED lines=17> */
.L_x_14043:
        /* <DEDUP_REMOVED lines=16> */
.L_x_14044:
[----:B------:R-:W-:Y:S01]  /*3520*/  MOV R134, UR29 ;  /* 0x0000001d00867c02 */ /* 0x000fe20008000f00 */
[----:B------:R-:W-:Y:S01]  /*3530*/  BSSY.RECONVERGENT B0, `(.L_x_14045) ;  /* 0x0000020000007945 */ /* 0x000fe20003800200 */
[----:B------:R-:W-:Y:S02]  /*3540*/  MOV R133, UR29 ;  /* 0x0000001d00857c02 */ /* 0x000fe40008000f00 */
[----:B------:R-:W-:Y:S01]  /*3550*/  MOV R132, UR29 ;  /* 0x0000001d00847c02 */ /* 0x000fe20008000f00 */
[----:B------:R-:W-:Y:S01]  /*3560*/  FFMA.FTZ R134, R160, R134, UR30 ;  /* 0x0000001ea0867e23 */ /* 0x000fe20008010086 */
[----:B------:R-:W-:Y:S01]  /*3570*/  MOV R135, UR29 ;  /* 0x0000001d00877c02 */ /* 0x000fe20008000f00 */
[----:B-----5:R-:W-:Y:S02]  /*3580*/  FFMA.FTZ R133, R11, R133, UR30 ;  /* 0x0000001e0b857e23 */ /* 0x020fe40008010085 */
        /* <DEDUP_REMOVED lines=16> */
[----:B------:R-:W-:Y:S01]  /*3690*/  ISETP.GE.U32.AND P0, PT, R2, 0x1000000, PT ;  /* 0x010000000200780c */ /* 0x000fe20003f06070 */
[----:B------:R-:W-:Y:S02]  /*36a0*/  HFMA2 R55, -RZ, RZ, 0, 0 ;  /* 0x00000000ff377431 */ /* 0x000fe400000001ff */
[----:B------:R-:W-:-:S04]  /*36b0*/  FMUL.FTZ R166, R166, UR20 ;  /* 0x00000014a6a67c20 */ /* 0x000fc80008410000 */
[----:B------:R-:W-:-:S05]  /*36c0*/  FMUL.FTZ R2, R127, R166 ;  /* 0x000000a67f027220 */ /* 0x000fca0000410000 */
[----:B------:R-:W-:-:S05]  /*36d0*/  FSEL R2, R2, RZ, P0 ;  /* 0x000000ff02027208 */ /* 0x000fca0000000000 */
[----:B------:R-:W-:Y:S01]  /*36e0*/  FADD.FTZ R95, R95, R2 ;  /* 0x000000025f5f7221 */ /* 0x000fe20000010000 */
[----:B------:R-:W-:Y:S06]  /*36f0*/  @!P0 BRA `(.L_x_14046) ;  /* 0x00000000000c8947 */ /* 0x000fec0003800000 */
[----:B------:R-:W-:-:S05]  /*3700*/  SHF.R.U32.HI R167, RZ, 0x10, R227 ;  /* 0x00000010ffa77819 */ /* 0x000fca00000116e3 */
[----:B------:R-:W-:-:S05]  /*3710*/  HADD2.F32 R55, -RZ, R167.H0_H0 ;  /* 0x200000a7ff377230 */ /* 0x000fca0000004100 */
[----:B------:R-:W-:-:S07]  /*3720*/  FMUL.FTZ R55, R55, R166 ;  /* 0x000000a637377220 */ /* 0x000fce0000410000 */
.L_x_14046:
[----:B------:R-:W-:Y:S05]  /*3730*/  BSYNC.RECONVERGENT B0 ;  /* 0x0000000000007941 */ /* 0x000fea0003800200 */
.L_x_14045:
[----:B------:R-:W-:Y:S05]  /*3740*/  BRA `(.L_x_14039) ;  /* 0x0000000800207947 */ /* 0x000fea0003800000 */
.L_x_14034:
[----:B------:R-:W-:Y:S01]  /*3750*/  UISETP.NE.U32.AND UP0, UPT, UR16, URZ, UPT ;  /* 0x000000ff1000728c */ /* 0x000fe2000bf05070 */
[----:B------:R-:W-:Y:S03]  /*3760*/  BSSY.RECONVERGENT B0, `(.L_x_14039) ;  /* 0x0000086000007945 */ /* 0x000fe60003800200 */
        /* <DEDUP_REMOVED lines=18> */
.L_x_14048:
[----:B------:R-:W-:Y:S05]  /*3890*/  BRA.U !UP3, `(.L_x_14049) ;  /* 0x000000010b407547 */ /* 0x000fea000b800000 */
[----:B------:R-:W-:Y:S02]  /*38a0*/  PLOP3.LUT P0, PT, PT, PT, UP2, 0x80, 0x8 ;  /* 0x000000000008781c */ /* 0x000fe40003f0f028 */
[----:B------:R-:W-:Y:S02]  /*38b0*/  MOV R53, UR29 ;  /* 0x0000001d00357c02 */ /* 0x000fe40008000f00 */
[----:B-----5:R-:W-:Y:S02]  /*38c0*/  MOV R166, R49 ;  /* 0x0000003100a67202 */ /* 0x020fe40000000f00 */
[----:B------:R-:W-:-:S07]  /*38d0*/  SHF.R.U64 R241, R226, 0x10, R227 ;  /* 0x00000010e2f17819 */ /* 0x000fce00000012e3 */
        /* <DEDUP_REMOVED lines=12> */
.L_x_14049:
        /* <DEDUP_REMOVED lines=16> */
.L_x_14050:
[----:B------:R-:W-:Y:S05]  /*3aa0*/  BRA.U !UP3, `(.L_x_14051) ;  /* 0x000000050b447547 */ /* 0x000fea000b800000 */
[----:B------:R-:W-:Y:S02]  /*3ab0*/  PLOP3.LUT P1, PT, PT, PT, UP2, 0x80, 0x8 ;  /* 0x000000000008781c */ /* 0x000fe40003f2f028 */
[----:B-----5:R-:W-:Y:S02]  /*3ac0*/  ISETP.GE.U32.AND P0, PT, R2, 0x1000000, PT ;  /* 0x010000000200780c */ /* 0x020fe40003f06070 */
[----:B------:R-:W-:Y:S02]  /*3ad0*/  MOV R2, UR29 ;  /* 0x0000001d00027c02 */ /* 0x000fe40008000f00 */
[----:B------:R-:W-:-:S07]  /*3ae0*/  MOV R55, R51 ;  /* 0x0000003300377202 */ /* 0x000fce0000000f00 */
[----:B------:R-:W-:-:S04]  /*3af0*/  @P1 FFMA.FTZ R2, R192, R2, UR30 ;  /* 0x0000001ec0021e23 */ /* 0x000fc80008010002 */
[----:B------:R-:W-:-:S04]  /*3b00*/  @P1 FADD.FTZ R2, R161, -R2 ;  /* 0x80000002a1021221 */ /* 0x000fc80000010000 */
[----:B------:R-:W-:-:S04]  /*3b10*/  @P1 FFMA.FTZ R55, R2, UR28, R51 ;  /* 0x0000001c02371c23 */ /* 0x000fc80008010033 */
[----:B------:R-:W-:Y:S01]  /*3b20*/  FMUL.FTZ R166, R55, UR21 ;  /* 0x0000001537a67c20 */ /* 0x000fe20008410000 */
[----:B------:R-:W-:-:S03]  /*3b30*/  HFMA2 R55, -RZ, RZ, 0, 0 ;  /* 0x00000000ff377431 */ /* 0x000fc600000001ff */
[----:B------:R-:W-:-:S04]  /*3b40*/  FMUL.FTZ R166, R166, UR20 ;  /* 0x00000014a6a67c20 */ /* 0x000fc80008410000 */
[----:B------:R-:W-:-:S05]  /*3b50*/  FMUL.FTZ R2, R127, R166 ;  /* 0x000000a67f027220 */ /* 0x000fca0000410000 */
[----:B------:R-:W-:-:S05]  /*3b60*/  FSEL R2, R2, RZ, P0 ;  /* 0x000000ff02027208 */ /* 0x000fca0000000000 */
[----:B------:R-:W-:Y:S01]  /*3b70*/  FADD.FTZ R95, R95, R2 ;  /* 0x000000025f5f7221 */ /* 0x000fe20000010000 */
[----:B------:R-:W-:Y:S06]  /*3b80*/  @!P0 BRA `(.L_x_14051) ;  /* 0x00000004000c8947 */ /* 0x000fec0003800000 */
[----:B------:R-:W-:-:S05]  /*3b90*/  SHF.R.U32.HI R167, RZ, 0x10, R227 ;  /* 0x00000010ffa77819 */ /* 0x000fca00000116e3 */
[----:B------:R-:W-:-:S05]  /*3ba0*/  HADD2.F32 R55, -RZ, R167.H0_H0 ;  /* 0x200000a7ff377230 */ /* 0x000fca0000004100 */
[----:B------:R-:W-:Y:S01]  /*3bb0*/  FMUL.FTZ R55, R55, R166 ;  /* 0x000000a637377220 */ /* 0x000fe20000410000 */
[----:B------:R-:W-:Y:S06]  /*3bc0*/  BRA `(.L_x_14051) ;  /* 0x0000000000fc7947 */ /* 0x000fec0003800000 */
.L_x_14047:
[----:B------:R-:W-:Y:S02]  /*3bd0*/  PLOP3.LUT P1, PT, PT, PT, UP2, 0x80, 0x8 ;  /* 0x000000000008781c */ /* 0x000fe40003f2f028 */
[----:B------:R-:W-:-:S11]  /*3be0*/  MOV R132, UR29 ;  /* 0x0000001d00847c02 */ /* 0x000fd60008000f00 */
[----:B------:R-:W-:-:S04]  /*3bf0*/  @P1 FFMA.FTZ R132, R0, R132, UR30 ;  /* 0x0000001e00841e23 */ /* 0x000fc80008010084 */
[----:B------:R-:W-:Y:S01]  /*3c00*/  @P1 FADD.FTZ R133, R191, -R132 ;  /* 0x80000084bf851221 */ /* 0x000fe20000010000 */
[----:B-----5:R-:W-:-:S03]  /*3c10*/  MOV R132, R48 ;  /* 0x0000003000847202 */ /* 0x020fc60000000f00 */
[----:B------:R-:W-:Y:S01]  /*3c20*/  @P1 FFMA.FTZ R132, R133, UR28, R48 ;  /* 0x0000001c85841c23 */ /* 0x000fe20008010030 */
[----:B------:R-:W-:Y:S06]  /*3c30*/  BRA.U !UP3, `(.L_x_14052) ;  /* 0x000000010b247547 */ /* 0x000fec000b800000 */
[----:B------:R-:W-:Y:S01]  /*3c40*/  FMUL.FTZ R133, R132, UR21 ;  /* 0x0000001584857c20 */ /* 0x000fe20008410000 */
[----:B------:R-:W-:-:S03]  /*3c50*/  LOP3.LUT P0, RZ, R2, 0xff, RZ, 0xc0, !PT ;  /* 0x000000ff02ff7812 */ /* 0x000fc6000780c0ff */
[----:B------:R-:W-:-:S04]  /*3c60*/  FMUL.FTZ R133, R133, UR20 ;  /* 0x0000001485857c20 */ /* 0x000fc80008410000 */
[----:B------:R-:W-:-:S05]  /*3c70*/  FMUL.FTZ R52, R124, R133 ;  /* 0x000000857c347220 */ /* 0x000fca0000410000 */
[----:B------:R-:W-:Y:S01]  /*3c80*/  FSEL R52, R52, RZ, P0 ;  /* 0x000000ff34347208 */ /* 0x000fe20000000000 */
[----:B------:R-:W-:-:S04]  /*3c90*/  @P0 HADD2.F32 R134, -RZ, R226.H0_H0 ;  /* 0x200000e2ff860230 */ /* 0x000fc80000004100 */
[----:B------:R-:W-:Y:S01]  /*3ca0*/  FADD.FTZ R92, R92, R52 ;  /* 0x000000345c5c7221 */ /* 0x000fe20000010000 */
[----:B------:R-:W-:Y:S02]  /*3cb0*/  HFMA2 R52, -RZ, RZ, 0, 0 ;  /* 0x00000000ff347431 */ /* 0x000fe400000001ff */
[----:B------:R-:W-:-:S07]  /*3cc0*/  @P0 FMUL.FTZ R52, R134, R133 ;  /* 0x0000008586340220 */ /* 0x000fce0000410000 */
.L_x_14052:
[----:B------:R-:W-:-:S05]  /*3cd0*/  MOV R133, UR29 ;  /* 0x0000001d00857c02 */ /* 0x000fca0008000f00 */
[----:B------:R-:W-:-:S04]  /*3ce0*/  @P1 FFMA.FTZ R133, R11, R133, UR30 ;  /* 0x0000001e0b851e23 */ /* 0x000fc80008010085 */
[----:B------:R-:W-:Y:S01]  /*3cf0*/  @P1 FADD.FTZ R134, R10, -R133 ;  /* 0x800000850a861221 */ /* 0x000fe20000010000 */
[----:B------:R-:W-:-:S03]  /*3d00*/  MOV R133, R49 ;  /* 0x0000003100857202 */ /* 0x000fc60000000f00 */
[----:B------:R-:W-:Y:S01]  /*3d10*/  @P1 FFMA.FTZ R133, R134, UR28, R49 ;  /* 0x0000001c86851c23 */ /* 0x000fe20008010031 */
[----:B------:R-:W-:Y:S06]  /*3d20*/  BRA.U !UP3, `(.L_x_14053) ;  /* 0x000000010b287547 */ /* 0x000fec000b800000 */
[----:B------:R-:W-:Y:S01]  /*3d30*/  FMUL.FTZ R134, R133, UR21 ;  /* 0x0000001585867c20 */ /* 0x000fe20008410000 */
[----:B------:R-:W-:Y:S02]  /*3d40*/  LOP3.LUT P0, RZ, R2, 0xff00, RZ, 0xc0, !PT ;  /* 0x0000ff0002ff7812 */ /* 0x000fe4000780c0ff */
[----:B------:R-:W-:Y:S01]  /*3d50*/  SHF.R.U64 R135, R226, 0x10, R227 ;  /* 0x00000010e2877819 */ /* 0x000fe200000012e3 */
[----:B------:R-:W-:-:S04]  /*3d60*/  FMUL.FTZ R134, R134, UR20 ;  /* 0x0000001486867c20 */ /* 0x000fc80008410000 */
[----:B------:R-:W-:-:S05]  /*3d70*/  FMUL.FTZ R53, R125, R134 ;  /* 0x000000867d357220 */ /* 0x000fca0000410000 */
[----:B------:R-:W-:Y:S01]  /*3d80*/  FSEL R53, R53, RZ, P0 ;  /* 0x000000ff35357208 */ /* 0x000fe20000000000 */
[----:B------:R-:W-:-:S04]  /*3d90*/  @P0 HADD2.F32 R135, -RZ, R135.H0_H0 ;  /* 0x20000087ff870230 */ /* 0x000fc80000004100 */
[----:B------:R-:W-:Y:S01]  /*3da0*/  FADD.FTZ R93, R93, R53 ;  /* 0x000000355d5d7221 */ /* 0x000fe20000010000 */
[----:B------:R-:W-:Y:S01]  /*3db0*/  MOV R53, RZ ;  /* 0x000000ff00357202 */ /* 0x000fe20000000f00 */
[----:B------:R-:W-:-:S07]  /*3dc0*/  @P0 FMUL.FTZ R53, R135, R134 ;  /* 0x0000008687350220 */ /* 0x000fce0000410000 */
.L_x_14053:
[----:B------:R-:W-:-:S05]  /*3dd0*/  MOV R134, UR29 ;  /* 0x0000001d00867c02 */ /* 0x000fca0008000f00 */
[----:B------:R-:W-:-:S04]  /*3de0*/  @P1 FFMA.FTZ R134, R160, R134, UR30 ;  /* 0x0000001ea0861e23 */ /* 0x000fc80008010086 */
[----:B------:R-:W-:Y:S01]  /*3df0*/  @P1 FADD.FTZ R135, R209, -R134 ;  /* 0x80000086d1871221 */ /* 0x000fe20000010000 */
[----:B------:R-:W-:-:S03]  /*3e00*/  MOV R134, R50 ;  /* 0x0000003200867202 */ /* 0x000fc60000000f00 */
        /* <DEDUP_REMOVED lines=11> */
.L_x_14054:
[----:B------:R-:W-:-:S05]  /*3ec0*/  MOV R135, UR29 ;  /* 0x0000001d00877c02 */ /* 0x000fca0008000f00 */
[----:B------:R-:W-:-:S04]  /*3ed0*/  @P1 FFMA.FTZ R135, R192, R135, UR30 ;  /* 0x0000001ec0871e23 */ /* 0x000fc80008010087 */
[----:B------:R-:W-:Y:S01]  /*3ee0*/  @P1 FADD.FTZ R166, R161, -R135 ;  /* 0x80000087a1a61221 */ /* 0x000fe20000010000 */
[----:B------:R-:W-:-:S03]  /*3ef0*/  MOV R135, R51 ;  /* 0x0000003300877202 */ /* 0x000fc60000000f00 */
[----:B------:R-:W-:Y:S01]  /*3f00*/  @P1 FFMA.FTZ R135, R166, UR28, R51 ;  /* 0x0000001ca6871c23 */ /* 0x000fe20008010033 */
[----:B------:R-:W-:Y:S06]  /*3f10*/  BRA.U !UP3, `(.L_x_14051) ;  /* 0x000000010b287547 */ /* 0x000fec000b800000 */
[----:B------:R-:W-:Y:S01]  /*3f20*/  FMUL.FTZ R55, R135, UR21 ;  /* 0x0000001587377c20 */ /* 0x000fe20008410000 */
[----:B------:R-:W-:Y:S02]  /*3f30*/  ISETP.GE.U32.AND P0, PT, R2, 0x1000000, PT ;  /* 0x010000000200780c */ /* 0x000fe40003f06070 */
[----:B------:R-:W-:Y:S01]  /*3f40*/  SHF.R.U32.HI R167, RZ, 0x10, R227 ;  /* 0x00000010ffa77819 */ /* 0x000fe200000116e3 */
[----:B------:R-:W-:Y:S01]  /*3f50*/  FMUL.FTZ R166, R55, UR20 ;  /* 0x0000001437a67c20 */ /* 0x000fe20008410000 */
[----:B------:R-:W-:-:S03]  /*3f60*/  MOV R55, RZ ;  /* 0x000000ff00377202 */ /* 0x000fc60000000f00 */
[----:B------:R-:W-:-:S05]  /*3f70*/  FMUL.FTZ R2, R127, R166 ;  /* 0x000000a67f027220 */ /* 0x000fca0000410000 */
[----:B------:R-:W-:-:S05]  /*3f80*/  FSEL R2, R2, RZ, P0 ;  /* 0x000000ff02027208 */ /* 0x000fca0000000000 */
[----:B------:R-:W-:Y:S01]  /*3f90*/  FADD.FTZ R95, R95, R2 ;  /* 0x000000025f5f7221 */ /* 0x000fe20000010000 */
[----:B------:R-:W-:-:S05]  /*3fa0*/  @P0 HADD2.F32 R2, -RZ, R167.H0_H0 ;  /* 0x200000a7ff020230 */ /* 0x000fca0000004100 */
[----:B------:R-:W-:-:S07]  /*3fb0*/  @P0 FMUL.FTZ R55, R2, R166 ;  /* 0x000000a602370220 */ /* 0x000fce0000410000 */
.L_x_14051:
[----:B------:R-:W-:Y:S05]  /*3fc0*/  BSYNC.RECONVERGENT B0 ;  /* 0x0000000000007941 */ /* 0x000fea0003800200 */
.L_x_14039:
        /* <DEDUP_REMOVED lines=17> */
.L_x_14055:
[----:B------:R-:W-:Y:S05]  /*40e0*/  BRA.U !UP0, `(.L_x_14056) ;  /* 0x00000009084c7547 */ /* 0x000fea000b800000 */
[----:B------:R-:W-:Y:S05]  /*40f0*/  @!P0 BRA `(.L_x_14057) ;  /* 0x0000000400208947 */ /* 0x000fea0003800000 */
[----:B------:R-:W-:Y:S02]  /*4100*/  PLOP3.LUT P1, PT, PT, PT, UP2, 0x80, 0x8 ;  /* 0x000000000008781c */ /* 0x000fe40003f2f028 */
[----:B-----5:R-:W-:Y:S02]  /*4110*/  MOV R2, UR29 ;  /* 0x0000001d00027c02 */ /* 0x020fe40008000f00 */
[----:B------:R-:W-:-:S09]  /*4120*/  MOV R132, R44 ;  /* 0x0000002c00847202 */ /* 0x000fd20000000f00 */
[----:B------:R-:W-:-:S04]  /*4130*/  @P1 FFMA.FTZ R2, R162, R2, UR30 ;  /* 0x0000001ea2021e23 */ /* 0x000fc80008010002 */
[----:B------:R-:W-:-:S04]  /*4140*/  @P1 FADD.FTZ R2, R211, -R2 ;  /* 0x80000002d3021221 */ /* 0x000fc80000010000 */
[----:B------:R-:W-:Y:S01]  /*4150*/  @P1 FFMA.FTZ R132, R2, UR28, R44 ;  /* 0x0000001c02841c23 */ /* 0x000fe2000801002c */
[----:B------:R-:W-:Y:S06]  /*4160*/  BRA.U !UP3, `(.L_x_14058) ;  /* 0x000000010b287547 */ /* 0x000fec000b800000 */
[----:B------:R-:W-:Y:S01]  /*4170*/  FMUL.FTZ R2, R132, UR21 ;  /* 0x0000001584027c20 */ /* 0x000fe20008410000 */
[----:B------:R-:W-:Y:S01]  /*4180*/  LOP3.LUT P2, RZ, R3, 0xff, RZ, 0xc0, !PT ;  /* 0x000000ff03ff7812 */ /* 0x000fe2000784c0ff */
[----:B------:R-:W-:Y:S02]  /*4190*/  UMOV UR4, URZ ;  /* 0x000000ff00047c82 */ /* 0x000fe40008000000 */
[----:B------:R-:W-:-:S04]  /*41a0*/  FMUL.FTZ R2, R2, UR20 ;  /* 0x0000001402027c20 */ /* 0x000fc80008410000 */
[----:B0-----:R-:W-:-:S05]  /*41b0*/  FMUL.FTZ R52, R124, R2 ;  /* 0x000000027c347220 */ /* 0x001fca0000410000 */
[----:B------:R-:W-:Y:S01]  /*41c0*/  FSEL R52, R52, RZ, P2 ;  /* 0x000000ff34347208 */ /* 0x000fe20001000000 */
[----:B------:R-:W-:-:S04]  /*41d0*/  @P2 HADD2.F32 R133, -RZ, R228.H0_H0 ;  /* 0x200000e4ff852230 */ /* 0x000fc80000004100 */
[----:B------:R-:W-:Y:S01]  /*41e0*/  FADD.FTZ R96, R96, R52 ;  /* 0x0000003460607221 */ /* 0x000fe20000010000 */
[----:B------:R-:W-:Y:S01]  /*41f0*/  MOV R52, UR4 ;  /* 0x0000000400347c02 */ /* 0x000fe20008000f00 */
[----:B------:R-:W-:-:S07]  /*4200*/  @P2 FMUL.FTZ R52, R2, R133 ;  /* 0x0000008502342220 */ /* 0x000fce0000410000 */
.L_x_14058:
[----:B------:R-:W-:Y:S02]  /*4210*/  MOV R2, UR29 ;  /* 0x0000001d00027c02 */ /* 0x000fe40008000f00 */
[----:B------:R-:W-:-:S03]  /*4220*/  MOV R133, R45 ;  /* 0x0000002d00857202 */ /* 0x000fc60000000f00 */
[----:B------:R-:W-:-:S04]  /*4230*/  @P1 FFMA.FTZ R2, R193, R2, UR30 ;  /* 0x0000001ec1021e23 */ /* 0x000fc80008010002 */
[----:B------:R-:W-:-:S04]  /*4240*/  @P1 FADD.FTZ R2, R163, -R2 ;  /* 0x80000002a3021221 */ /* 0x000fc80000010000 */
[----:B------:R-:W-:Y:S01]  /*4250*/  @P1 FFMA.FTZ R133, R2, UR28, R45 ;  /* 0x0000001c02851c23 */ /* 0x000fe2000801002d */
[----:B------:R-:W-:Y:S06]  /*4260*/  BRA.U !UP3, `(.L_x_14059) ;  /* 0x000000010b2c7547 */ /* 0x000fec000b800000 */
[----:B------:R-:W-:Y:S01]  /*4270*/  FMUL.FTZ R2, R133, UR21 ;  /* 0x0000001585027c20 */ /* 0x000fe20008410000 */
[----:B------:R-:W-:Y:S01]  /*4280*/  LOP3.LUT P2, RZ, R3, 0xff00, RZ, 0xc0, !PT ;  /* 0x0000ff0003ff7812 */ /* 0x000fe2000784c0ff */
[----:B------:R-:W-:Y:S01]  /*4290*/  UMOV UR4, URZ ;  /* 0x000000ff00047c82 */ /* 0x000fe20008000000 */
[----:B------:R-:W-:Y:S01]  /*42a0*/  SHF.R.U64 R134, R228, 0x10, R229 ;  /* 0x00000010e4867819 */ /* 0x000fe200000012e5 */
[----:B------:R-:W-:-:S04]  /*42b0*/  FMUL.FTZ R2, R2, UR20 ;  /* 0x0000001402027c20 */ /* 0x000fc80008410000 */
[----:B0-----:R-:W-:-:S05]  /*42c0*/  FMUL.FTZ R53, R125, R2 ;  /* 0x000000027d357220 */ /* 0x001fca0000410000 */
[----:B------:R-:W-:Y:S01]  /*42d0*/  FSEL R53, R53, RZ, P2 ;  /* 0x000000ff35357208 */ /* 0x000fe20001000000 */
[----:B------:R-:W-:-:S04]  /*42e0*/  @P2 HADD2.F32 R134, -RZ, R134.H0_H0 ;  /* 0x20000086ff862230 */ /* 0x000fc80000004100 */
[----:B------:R-:W-:Y:S01]  /*42f0*/  FADD.FTZ R97, R97, R53 ;  /* 0x0000003561617221 */ /* 0x000fe20000010000 */
[----:B------:R-:W-:Y:S01]  /*4300*/  MOV R53, UR4 ;  /* 0x0000000400357c02 */ /* 0x000fe20008000f00 */
[----:B------:R-:W-:-:S07]  /*4310*/  @P2 FMUL.FTZ R53, R2, R134 ;  /* 0x0000008602352220 */ /* 0x000fce0000410000 */
.L_x_14059:
        /* <DEDUP_REMOVED lines=16> */
.L_x_14060:
[----:B------:R-:W-:-:S05]  /*4420*/  MOV R2, UR29 ;  /* 0x0000001d00027c02 */ /* 0x000fca0008000f00 */
[----:B------:R-:W-:-:S04]  /*4430*/  @P1 FFMA.FTZ R2, R195, R2, UR30 ;  /* 0x0000001ec3021e23 */ /* 0x000fc80008010002 */
[----:B------:R-:W-:Y:S01]  /*4440*/  @P1 FADD.FTZ R135, R194, -R2 ;  /* 0x80000002c2871221 */ /* 0x000fe20000010000 */
[----:B------:R-:W-:-:S03]  /*4450*/  MOV R2, R47 ;  /* 0x0000002f00027202 */ /* 0x000fc60000000f00 */
[----:B------:R-:W-:-:S05]  /*4460*/  @P1 FFMA.FTZ R2, R135, UR28, R47 ;  /* 0x0000001c87021c23 */ /* 0x000fca000801002f */
[----:B------:R-:W-:Y:S01]  /*4470*/  MOV R135, R2 ;  /* 0x0000000200877202 */ /* 0x000fe20000000f00 */
[----:B------:R-:W-:Y:S06]  /*4480*/  BRA.U !UP3, `(.L_x_14061) ;  /* 0x0000000d0be47547 */ /* 0x000fec000b800000 */
[----:B------:R-:W-:Y:S01]  /*4490*/  FMUL.FTZ R2, R2, UR21 ;  /* 0x0000001502027c20 */ /* 0x000fe20008410000 */
[----:B------:R-:W-:Y:S01]  /*44a0*/  ISETP.GE.U32.AND P1, PT, R3, 0x1000000, PT ;  /* 0x010000000300780c */ /* 0x000fe20003f26070 */
[----:B------:R-:W-:Y:S01]  /*44b0*/  UMOV UR4, URZ ;  /* 0x000000ff00047c82 */ /* 0x000fe20008000000 */
[----:B------:R-:W-:Y:S01]  /*44c0*/  BSSY.RECONVERGENT B0, `(.L_x_14062) ;  /* 0x000000a000007945 */ /* 0x000fe20003800200 */
[----:B------:R-:W-:Y:S01]  /*44d0*/  FMUL.FTZ R2, R2, UR20 ;  /* 0x0000001402027c20 */ /* 0x000fe20008410000 */
[----:B0-----:R-:W-:-:S03]  /*44e0*/  MOV R55, UR4 ;  /* 0x0000000400377c02 */ /* 0x001fc60008000f00 */
[----:B------:R-:W-:-:S05]  /*44f0*/  FMUL.FTZ R3, R127, R2 ;  /* 0x000000027f037220 */ /* 0x000fca0000410000 */
[----:B------:R-:W-:-:S05]  /*4500*/  FSEL R3, R3, RZ, P1 ;  /* 0x000000ff03037208 */ /* 0x000fca0000800000 */
[----:B------:R-:W-:Y:S01]  /*4510*/  FADD.FTZ R99, R99, R3 ;  /* 0x0000000363637221 */ /* 0x000fe20000010000 */
[----:B------:R-:W-:Y:S06]  /*4520*/  @!P1 BRA `(.L_x_14063) ;  /* 0x00000000000c9947 */ /* 0x000fec0003800000 */
[----:B------:R-:W-:-:S05]  /*4530*/  SHF.R.U32.HI R166, RZ, 0x10, R229 ;  /* 0x00000010ffa67819 */ /* 0x000fca00000116e5 */
[----:B------:R-:W-:-:S05]  /*4540*/  HADD2.F32 R55, -RZ, R166.H0_H0 ;  /* 0x200000a6ff377230 */ /* 0x000fca0000004100 */
[----:B------:R-:W-:-:S07]  /*4550*/  FMUL.FTZ R55, R2, R55 ;  /* 0x0000003702377220 */ /* 0x000fce0000410000 */
.L_x_14063:
[----:B------:R-:W-:Y:S05]  /*4560*/  BSYNC.RECONVERGENT B0 ;  /* 0x0000000000007941 */ /* 0x000fea0003800200 */
.L_x_14062:
[----:B------:R-:W-:Y:S05]  /*4570*/  BRA `(.L_x_14061) ;  /* 0x0000000c00a87947 */ /* 0x000fea0003800000 */
.L_x_14057:
[----:B------:R-:W-:Y:S05]  /*4580*/  BRA.U !UP3, `(.L_x_14064) ;  /* 0x000000010b407547 */ /* 0x000fea000b800000 */
[----:B------:R-:W-:Y:S01]  /*4590*/  PLOP3.LUT P1, PT, PT, PT, UP2, 0x80, 0x8 ;  /* 0x000000000008781c */ /* 0x000fe20003f2f028 */
[----:B------:R-:W-:Y:S01]  /*45a0*/  UMOV UR4, URZ ;  /* 0x000000ff00047c82 */ /* 0x000fe20008000000 */
[----:B-----5:R-:W-:Y:S02]  /*45b0*/  MOV R2, UR29 ;  /* 0x0000001d00027c02 */ /* 0x020fe40008000f00 */
[----:B0-----:R-:W-:-:S09]  /*45c0*/  MOV R52, R44 ;  /* 0x0000002c00347202 */ /* 0x001fd20000000f00 */
[----:B------:R-:W-:-:S04]  /*45d0*/  @P1 FFMA.FTZ R2, R162, R2, UR30 ;  /* 0x0000001ea2021e23 */ /* 0x000fc80008010002 */
[----:B------:R-:W-:-:S04]  /*45e0*/  @P1 FADD.FTZ R2, R211, -R2 ;  /* 0x80000002d3021221 */ /* 0x000fc80000010000 */
[----:B------:R-:W-:Y:S01]  /*45f0*/  @P1 FFMA.FTZ R52, R2, UR28, R44 ;  /* 0x0000001c02341c23 */ /* 0x000fe2000801002c */
[----:B------:R-:W-:-:S03]  /*4600*/  LOP3.LUT P1, RZ, R3, 0xff, RZ, 0xc0, !PT ;  /* 0x000000ff03ff7812 */ /* 0x000fc6000782c0ff */
[----:B------:R-:W-:Y:S01]  /*4610*/  FMUL.FTZ R166, R52, UR21 ;  /* 0x0000001534a67c20 */ /* 0x000fe20008410000 */
[----:B------:R-:W-:-:S03]  /*4620*/  MOV R52, UR4 ;  /* 0x0000000400347c02 */ /* 0x000fc60008000f00 */
[----:B------:R-:W-:-:S04]  /*4630*/  FMUL.FTZ R166, R166, UR20 ;  /* 0x00000014a6a67c20 */ /* 0x000fc80008410000 */
[----:B------:R-:W-:-:S05]  /*4640*/  FMUL.FTZ R2, R124, R166 ;  /* 0x000000a67c027220 */ /* 0x000fca0000410000 */
[----:B------:R-:W-:-:S05]  /*4650*/  FSEL R2, R2, RZ, P1 ;  /* 0x000000ff02027208 */ /* 0x000fca0000800000 */
[----:B------:R-:W-:Y:S01]  /*4660*/  FADD.FTZ R96, R96, R2 ;  /* 0x0000000260607221 */ /* 0x000fe20000010000 */
[----:B------:R-:W-:-:S05]  /*4670*/  @P1 HADD2.F32 R2, -RZ, R228.H0_H0 ;  /* 0x200000e4ff021230 */ /* 0x000fca0000004100 */
[----:B------:R-:W-:-:S07]  /*4680*/  @P1 FMUL.FTZ R52, R2, R166 ;  /* 0x000000a602341220 */ /* 0x000fce0000410000 */
.L_x_14064:
[----:B------:R-:W-:Y:S05]  /*4690*/  BRA.U !UP3, `(.L_x_14065) ;  /* 0x000000010b447547 */ /* 0x000fea000b800000 */
[----:B------:R-:W-:Y:S01]  /*46a0*/  PLOP3.LUT P1, PT, PT, PT, UP2, 0x80, 0x8 ;  /* 0x000000000008781c */ /* 0x000fe20003f2f028 */
[----:B------:R-:W-:Y:S01]  /*46b0*/  UMOV UR4, URZ ;  /* 0x000000ff00047c82 */ /* 0x000fe20008000000 */
[----:B-----5:R-:W-:Y:S02]  /*46c0*/  MOV R2, UR29 ;  /* 0x0000001d00027c02 */ /* 0x020fe40008000f00 */
[----:B0-----:R-:W-:Y:S02]  /*46d0*/  MOV R53, R45 ;  /* 0x0000002d00357202 */ /* 0x001fe40000000f00 */
[----:B------:R-:W-:-:S07]  /*46e0*/  SHF.R.U64 R167, R228, 0x10, R229 ;  /* 0x00000010e4a77819 */ /* 0x000fce00000012e5 */
        /* <DEDUP_REMOVED lines=12> */
.L_x_14065:
        /* <DEDUP_REMOVED lines=17> */
.L_x_14066:
[----:B------:R-:W-:Y:S04]  /*48c0*/  BSSY.RECONVERGENT B0, `(.L_x_14067) ;  /* 0x0000014000007945 */ /* 0x000fe80003800200 */
[----:B------:R-:W-:Y:S05]  /*48d0*/  BRA.U !UP3, `(.L_x_14068) ;  /* 0x000000010b487547 */ /* 0x000fea000b800000 */
[----:B------:R-:W-:Y:S01]  /*48e0*/  PLOP3.LUT P2, PT, PT, PT, UP2, 0x80, 0x8 ;  /* 0x000000000008781c */ /* 0x000fe20003f4f028 */
[----:B------:R-:W-:Y:S01]  /*48f0*/  UMOV UR4, URZ ;  /* 0x000000ff00047c82 */ /* 0x000fe20008000000 */
[----:B-----5:R-:W-:Y:S02]  /*4900*/  MOV R2, UR29 ;  /* 0x0000001d00027c02 */ /* 0x020fe40008000f00 */
[----:B------:R-:W-:Y:S02]  /*4910*/  ISETP.GE.U32.AND P1, PT, R3, 0x1000000, PT ;  /* 0x010000000300780c */ /* 0x000fe40003f26070 */
[----:B------:R-:W-:Y:S02]  /*4920*/  MOV R3, R47 ;  /* 0x0000002f00037202 */ /* 0x000fe40000000f00 */
[----:B0-----:R-:W-:-:S05]  /*4930*/  MOV R55, UR4 ;  /* 0x0000000400377c02 */ /* 0x001fca0008000f00 */
[----:B------:R-:W-:-:S04]  /*4940*/  @P2 FFMA.FTZ R2, R195, R2, UR30 ;  /* 0x0000001ec3022e23 */ /* 0x000fc80008010002 */
[----:B------:R-:W-:-:S04]  /*4950*/  @P2 FADD.FTZ R2, R194, -R2 ;  /* 0x80000002c2022221 */ /* 0x000fc80000010000 */
[----:B------:R-:W-:-:S04]  /*4960*/  @P2 FFMA.FTZ R3, R2, UR28, R47 ;  /* 0x0000001c02032c23 */ /* 0x000fc8000801002f */
[----:B------:R-:W-:-:S04]  /*4970*/  FMUL.FTZ R2, R3, UR21 ;  /* 0x0000001503027c20 */ /* 0x000fc80008410000 */
        /* <DEDUP_REMOVED lines=8> */
.L_x_14068:
[----:B------:R-:W-:Y:S05]  /*4a00*/  BSYNC.RECONVERGENT B0 ;  /* 0x0000000000007941 */ /* 0x000fea0003800200 */
.L_x_14067:
[----:B------:R-:W-:Y:S05]  /*4a10*/  BRA `(.L_x_14061) ;  /* 0x0000000800807947 */ /* 0x000fea0003800000 */
.L_x_14056:
[----:B------:R-:W-:Y:S04]  /*4a20*/  BSSY.RECONVERGENT B0, `(.L_x_14061) ;  /* 0x000009f000007945 */ /* 0x000fe80003800200 */
[----:B------:R-:W-:Y:S05]  /*4a30*/  @!P0 BRA `(.L_x_14069) ;  /* 0x00000004005c8947 */ /* 0x000fea0003800000 */
[----:B------:R-:W-:Y:S01]  /*4a40*/  ISETP.LT.AND P1, PT, RZ, UR27, PT ;  /* 0x0000001bff007c0c */ /* 0x000fe2000bf21270 */
[----:B------:R-:W-:-:S12]  /*4a50*/  BRA.U !UP3, `(.L_x_14070) ;  /* 0x000000010b407547 */ /* 0x000fd8000b800000 */
[----:B-----5:R-:W-:Y:S01]  /*4a60*/  MOV R2, UR29 ;  /* 0x0000001d00027c02 */ /* 0x020fe20008000f00 */
[----:B------:R-:W-:Y:S01]  /*4a70*/  UMOV UR4, URZ ;  /* 0x000000ff00047c82 */ /* 0x000fe20008000000 */
[----:B------:R-:W-:-:S03]  /*4a80*/  ISETP.LT.AND P2, PT, RZ, UR27, PT ;  /* 0x0000001bff007c0c */ /* 0x000fc6000bf41270 */
[----:B------:R-:W-:-:S04]  /*4a90*/  FFMA.FTZ R2, R162, R2, UR30 ;  /* 0x0000001ea2027e23 */ /* 0x000fc80008010002 */
[----:B------:R-:W-:-:S04]  /*4aa0*/  FADD.FTZ R2, R211, -R2 ;  /* 0x80000002d3027221 */ /* 0x000fc80000010000 */
[----:B------:R-:W-:-:S05]  /*4ab0*/  FMUL.FTZ R2, R2, UR28 ;  /* 0x0000001c02027c20 */ /* 0x000fca0008410000 */
[----:B------:R-:W-:Y:S02]  /*4ac0*/  FSEL R2, R2, RZ, P2 ;  /* 0x000000ff02027208 */ /* 0x000fe40001000000 */
[----:B------:R-:W-:-:S03]  /*4ad0*/  LOP3.LUT P2, RZ, R3, 0xff, RZ, 0xc0, !PT ;  /* 0x000000ff03ff7812 */ /* 0x000fc6000784c0ff */
[----:B------:R-:W-:-:S04]  /*4ae0*/  FMUL.FTZ R2, R2, UR21 ;  /* 0x0000001502027c20 */ /* 0x000fc80008410000 */
[----:B------:R-:W-:-:S04]  /*4af0*/  FMUL.FTZ R2, R2, UR20 ;  /* 0x0000001402027c20 */ /* 0x000fc80008410000 */
[----:B0-----:R-:W-:Y:S02]  /*4b00*/  FMUL.FTZ R52, R124, R2 ;  /* 0x000000027c347220 */ /* 0x001fe40000410000 */
[----:B------:R-:W-:-:S03]  /*4b10*/  @P2 HADD2.F32 R132, -RZ, R228.H0_H0 ;  /* 0x200000e4ff842230 */ /* 0x000fc60000004100 */
[----:B------:R-:W-:-:S05]  /*4b20*/  FSEL R52, R52, RZ, P2 ;  /* 0x000000ff34347208 */ /* 0x000fca0001000000 */
[----:B------:R-:W-:Y:S01]  /*4b30*/  FADD.FTZ R96, R96, R52 ;  /* 0x0000003460607221 */ /* 0x000fe20000010000 */
[----:B------:R-:W-:Y:S01]  /*4b40*/  MOV R52, UR4 ;  /* 0x0000000400347c02 */ /* 0x000fe20008000f00 */
[----:B------:R-:W-:-:S07]  /*4b50*/  @P2 FMUL.FTZ R52, R132, R2 ;  /* 0x0000000284342220 */ /* 0x000fce0000410000 */
.L_x_14070:
[----:B------:R-:W-:Y:S05]  /*4b60*/  BRA.U !UP3, `(.L_x_14071) ;  /* 0x000000010b447547 */ /* 0x000fea000b800000 */
[----:B-----5:R-:W-:Y:S01]  /*4b70*/  MOV R2, UR29 ;  /* 0x0000001d00027c02 */ /* 0x020fe20008000f00 */
[----:B------:R-:W-:Y:S01]  /*4b80*/  UMOV UR4, URZ ;  /* 0x000000ff00047c82 */ /* 0x000fe20008000000 */
[----:B------:R-:W-:Y:S02]  /*4b90*/  ISETP.LT.AND P2, PT, RZ, UR27, PT ;  /* 0x0000001bff007c0c */ /* 0x000fe4000bf41270 */
[----:B------:R-:W-:Y:S01]  /*4ba0*/  SHF.R.U64 R132, R228, 0x10, R229 ;  /* 0x00000010e4847819 */ /* 0x000fe200000012e5 */
        /* <DEDUP_REMOVED lines=13> */
.L_x_14071:
[----:B------:R-:W-:Y:S05]  /*4c80*/  BRA.U !UP3, `(.L_x_14072) ;  /* 0x000000010b407547 */ /* 0x000fea000b800000 */
        /* <DEDUP_REMOVED lines=16> */
.L_x_14072:
[----:B------:R-:W-:Y:S02]  /*4d90*/  MOV R134, UR29 ;  /* 0x0000001d00867c02 */ /* 0x000fe40008000f00 */
        /* <DEDUP_REMOVED lines=20> */
[----:B-----5:R-:W-:Y:S01]  /*4ee0*/  FMUL.FTZ R2, R135, UR21 ;  /* 0x0000001587027c20 */ /* 0x020fe20008410000 */
[----:B------:R-:W-:Y:S01]  /*4ef0*/  ISETP.GE.U32.AND P1, PT, R3, 0x1000000, PT ;  /* 0x010000000300780c */ /* 0x000fe20003f26070 */
[----:B------:R-:W-:Y:S02]  /*4f00*/  UMOV UR4, URZ ;  /* 0x000000ff00047c82 */ /* 0x000fe40008000000 */
        /* <DEDUP_REMOVED lines=10> */
.L_x_14069:
        /* <DEDUP_REMOVED lines=17> */
.L_x_14074:
[----:B------:R-:W-:Y:S05]  /*50c0*/  BRA.U !UP3, `(.L_x_14075) ;  /* 0x000000010b447547 */ /* 0x000fea000b800000 */
[----:B-----5:R-:W-:Y:S01]  /*50d0*/  MOV R2, UR29 ;  /* 0x0000001d00027c02 */ /* 0x020fe20008000f00 */
[----:B------:R-:W-:Y:S01]  /*50e0*/  UMOV UR4, URZ ;  /* 0x000000ff00047c82 */ /* 0x000fe20008000000 */
[----:B------:R-:W-:Y:S02]  /*50f0*/  ISETP.LT.AND P1, PT, RZ, UR27, PT ;  /* 0x0000001bff007c0c */ /* 0x000fe4000bf21270 */
[----:B0-----:R-:W-:Y:S01]  /*5100*/  SHF.R.U64 R166, R228, 0x10, R229 ;  /* 0x00000010e4a67819 */ /* 0x001fe200000012e5 */
[----:B------:R-:W-:-:S04]  /*5110*/  FFMA.FTZ R2, R193, R2, UR30 ;  /* 0x0000001ec1027e23 */ /* 0x000fc80008010002 */
        /* <DEDUP_REMOVED lines=10> */
[----:B------:R-:W-:Y:S01]  /*51c0*/  MOV R53, UR4 ;  /* 0x0000000400357c02 */ /* 0x000fe20008000f00 */
[----:B------:R-:W-:-:S07]  /*51d0*/  @P1 FMUL.FTZ R53, R166, R2 ;  /* 0x00000002a6351220 */ /* 0x000fce0000410000 */
.L_x_14075:
        /* <DEDUP_REMOVED lines=17> */
.L_x_14076:
[----:B------:R-:W-:Y:S05]  /*52f0*/  BRA.U !UP3, `(.L_x_14073) ;  /* 0x000000010b447547 */ /* 0x000fea000b800000 */
[----:B-----5:R-:W-:Y:S01]  /*5300*/  MOV R2, UR29 ;  /* 0x0000001d00027c02 */ /* 0x020fe20008000f00 */
[----:B------:R-:W-:Y:S01]  /*5310*/  UMOV UR4, URZ ;  /* 0x000000ff00047c82 */ /* 0x000fe20008000000 */
[----:B------:R-:W-:Y:S02]  /*5320*/  ISETP.LT.AND P1, PT, RZ, UR27, PT ;  /* 0x0000001bff007c0c */ /* 0x000fe4000bf21270 */
[----:B------:R-:W-:Y:S01]  /*5330*/  ISETP.GE.U32.AND P2, PT, R3, 0x1000000, PT ;  /* 0x010000000300780c */ /* 0x000fe20003f46070 */
[----:B------:R-:W-:Y:S01]  /*5340*/  FFMA.FTZ R2, R195, R2, UR30 ;  /* 0x0000001ec3027e23 */ /* 0x000fe20008010002 */
[----:B0-----:R-:W-:Y:S02]  /*5350*/  SHF.R.U32.HI R166, RZ, 0x10, R229 ;  /* 0x00000010ffa67819 */ /* 0x001fe400000116e5 */
[----:B------:R-:W-:Y:S01]  /*5360*/  MOV R55, UR4 ;  /* 0x0000000400377c02 */ /* 0x000fe20008000f00 */
        /* <DEDUP_REMOVED lines=8> */
[----:B------:R-:W-:-:S05]  /*53f0*/  @P2 HADD2.F32 R3, -RZ, R166.H0_H0 ;  /* 0x200000a6ff032230 */ /* 0x000fca0000004100 */
[----:B------:R-:W-:-:S07]  /*5400*/  @P2 FMUL.FTZ R55, R3, R2 ;  /* 0x0000000203372220 */ /* 0x000fce0000410000 */
.L_x_14073:
[----:B------:R-:W-:Y:S05]  /*5410*/  BSYNC.RECONVERGENT B0 ;  /* 0x0000000000007941 */ /* 0x000fea0003800200 */
.L_x_14061:
[----:B-----5:R-:W1:Y:S01]  /*5420*/  @P0 LDC.64 R2, c[0x0][0x478] ;  /* 0x00011e00ff020b82 */ /* 0x020e620000000a00 */
[----:B0-----:R-:W-:Y:S01]  /*5430*/  @P0 IADD3 R166, PT, PT, R164, 0x100, RZ ;  /* 0x00000100a4a60810 */ /* 0x001fe20007ffe0ff */
[----:B------:R-:W0:Y:S01]  /*5440*/  @UP3 LDCU.64 UR32, c[0x0][0x468] ;  /* 0x00008d00ff2037ac */ /* 0x000e220008000a00 */
[----:B------:R-:W-:-:S03]  /*5450*/  PLOP3.LUT P1, PT, PT, PT, UP3, 0x80, 0x8 ;  /* 0x000000000008781c */ /* 0x000fc60003f2f038 */
[----:B-1----:R-:W-:-:S05]  /*5460*/  @P0 IMAD.WIDE.U32 R2, R166, 0x10, R2 ;  /* 0x00000010a6020825 */ /* 0x002fca00078e0002 */
[----:B------:R1:W-:Y:S02]  /*5470*/  @P0 STG.E.128 desc[UR18][R2.64], R132 ;  /* 0x0000008402000986 */ /* 0x0003e4000c101d12 */
[----:B-1----:R-:W-:-:S03]  /*5480*/  HFMA2 R3, -RZ, RZ, 0, 9.5367431640625e-07 ;  /* 0x00000010ff037431 */ /* 0x002fc600000001ff */
[----:B------:R-:W-:-:S05]  /*5490*/  @P1 IADD3 R2, PT, PT, R165, 0x100, RZ ;  /* 0x00000100a5021810 */ /* 0x000fca0007ffe0ff */
[----:B0-----:R-:W-:-:S05]  /*54a0*/  @P1 IMAD.WIDE.U32 R2, R2, R3, UR32 ;  /* 0x0000002002021e25 */ /* 0x001fca000f8e0003 */
[----:B------:R0:W-:Y:S01]  /*54b0*/  @P1 STG.E.128 desc[UR18][R2.64], R52 ;  /* 0x0000003402001986 */ /* 0x0001e2000c101d12 */
[----:B------:R-:W-:Y:S05]  /*54c0*/  BRA.U !UP3, `(.L_x_14077) ;  /* 0x000000010b107547 */ /* 0x000fea000b800000 */
[----:B0-----:R-:W0:Y:S01]  /*54d0*/  LDC.64 R2, c[0x0][0x390] ;  /* 0x0000e400ff027b82 */ /* 0x001e220000000a00 */
[----:B------:R-:W-:-:S05]  /*54e0*/  IADD3 R124, PT, PT, R165, 0x200, RZ ;  /* 0x00000200a57c7810 */ /* 0x000fca0007ffe0ff */
[----:B0-----:R-:W-:-:S06]  /*54f0*/  IMAD.WIDE.U32 R124, R124, 0x10, R2 ;  /* 0x000000107c7c7825 */ /* 0x001fcc00078e0002 */
[----:B------:R-:W5:Y:S02]  /*5500*/  LDG.E.128 R124, desc[UR18][R124.64] ;  /* 0x000000127c7c7981 */ /* 0x000f64000c1e1d00 */
.L_x_14077:
[----:B------:R-:W-:Y:S05]  /*5510*/  BRA.U !UP0, `(.L_x_14078) ;  /* 0x0000000908587547 */ /* 0x000fea000b800000 */
[----:B------:R-:W-:Y:S05]  /*5520*/  @!P0 BRA `(.L_x_14079) ;  /* 0x00000004002c8947 */ /* 0x000fea0003800000 */
[----:B------:R-:W-:Y:S02]  /*5530*/  PLOP3.LUT P1, PT, PT, PT, UP2, 0x80, 0x8 ;  /* 0x000000000008781c */ /* 0x000fe40003f2f028 */
[----:B0-----:R-:W-:Y:S02]  /*5540*/  MOV R2, UR29 ;  /* 0x0000001d00027c02 */ /* 0x001fe40008000f00 */
        /* <DEDUP_REMOVED lines=9> */
[----:B-----5:R-:W-:-:S05]  /*55e0*/  FMUL.FTZ R52, R124, R2 ;  /* 0x000000027c347220 */ /* 0x020fca0000410000 */
[----:B------:R-:W-:Y:S01]  /*55f0*/  FSEL R52, R52, RZ, P2 ;  /* 0x000000ff34347208 */ /* 0x000fe20001000000 */
[----:B------:R-:W-:-:S04]  /*5600*/  @P2 HADD2.F32 R132, -RZ, R230.H0_H0 ;  /* 0x200000e6ff842230 */ /* 0x000fc80000004100 */
[----:B------:R-:W-:Y:S01]  /*5610*/  FADD.FTZ R100, R100, R52 ;  /* 0x0000003464647221 */ /* 0x000fe20000010000 */
[----:B------:R-:W-:Y:S01]  /*5620*/  MOV R52, UR4 ;  /* 0x0000000400347c02 */ /* 0x000fe20008000f00 */
[----:B------:R-:W-:-:S07]  /*5630*/  @P2 FMUL.FTZ R52, R2, R132 ;  /* 0x0000008402342220 */ /* 0x000fce0000410000 */
.L_x_14080:
        /* <DEDUP_REMOVED lines=11> */
[----:B-----5:R-:W-:-:S05]  /*56f0*/  FMUL.FTZ R53, R125, R2 ;  /* 0x000000027d357220 */ /* 0x020fca0000410000 */
[----:B------:R-:W-:Y:S01]  /*5700*/  FSEL R53, R53, RZ, P2 ;  /* 0x000000ff35357208 */ /* 0x000fe20001000000 */
[----:B------:R-:W-:-:S04]  /*5710*/  @P2 HADD2.F32 R133, -RZ, R133.H0_H0 ;  /* 0x20000085ff852230 */ /* 0x000fc80000004100 */
[----:B------:R-:W-:Y:S01]  /*5720*/  FADD.FTZ R101, R101, R53 ;  /* 0x0000003565657221 */ /* 0x000fe20000010000 */
[----:B------:R-:W-:Y:S01]  /*5730*/  MOV R53, UR4 ;  /* 0x0000000400357c02 */ /* 0x000fe20008000f00 */
[----:B------:R-:W-:-:S07]  /*5740*/  @P2 FMUL.FTZ R53, R2, R133 ;  /* 0x0000008502352220 */ /* 0x000fce0000410000 */
.L_x_14081:
        /* <DEDUP_REMOVED lines=16> */
.L_x_14082:
[----:B------:R-:W-:-:S05]  /*5850*/  MOV R2, UR29 ;  /* 0x0000001d00027c02 */ /* 0x000fca0008000f00 */
[----:B------:R-:W-:-:S04]  /*5860*/  @P1 FFMA.FTZ R2, R198, R2, UR30 ;  /* 0x0000001ec6021e23 */ /* 0x000fc80008010002 */
[----:B------:R-:W-:Y:S01]  /*5870*/  @P1 FADD.FTZ R134, R169, -R2 ;  /* 0x80000002a9861221 */ /* 0x000fe20000010000 */
[----:B------:R-:W-:-:S03]  /*5880*/  MOV R2, R43 ;  /* 0x0000002b00027202 */ /* 0x000fc60000000f00 */
[----:B------:R-:W-:Y:S01]  /*5890*/  @P1 FFMA.FTZ R2, R134, UR28, R43 ;  /* 0x0000001c86021c23 */ /* 0x000fe2000801002b */
[----:B------:R-:W-:Y:S02]  /*58a0*/  MOV R134, R133 ;  /* 0x0000008500867202 */ /* 0x000fe40000000f00 */
[----:B------:R-:W-:Y:S02]  /*58b0*/  MOV R133, R132 ;  /* 0x0000008400857202 */ /* 0x000fe40000000f00 */
[----:B------:R-:W-:Y:S02]  /*58c0*/  MOV R132, R3 ;  /* 0x0000000300847202 */ /* 0x000fe40000000f00 */
[----:B------:R-:W-:Y:S01]  /*58d0*/  MOV R135, R2 ;  /* 0x0000000200877202 */ /* 0x000fe20000000f00 */
[----:B------:R-:W-:Y:S06]  /*58e0*/  BRA.U !UP3, `(.L_x_14083) ;  /* 0x0000000d0be47547 */ /* 0x000fec000b800000 */
[----:B------:R-:W-:Y:S01]  /*58f0*/  FMUL.FTZ R2, R2, UR21 ;  /* 0x0000001502027c20 */ /* 0x000fe20008410000 */
[----:B------:R-:W-:Y:S01]  /*5900*/  ISETP.GE.U32.AND P1, PT, R4, 0x1000000, PT ;  /* 0x010000000400780c */ /* 0x000fe20003f26070 */
[----:B------:R-:W-:Y:S01]  /*5910*/  UMOV UR4, URZ ;  /* 0x000000ff00047c82 */ /* 0x000fe20008000000 */
[----:B------:R-:W-:Y:S01]  /*5920*/  BSSY.RECONVERGENT B0, `(.L_x_14084) ;  /* 0x000000a000007945 */ /* 0x000fe20003800200 */
[----:B------:R-:W-:Y:S01]  /*5930*/  FMUL.FTZ R2, R2, UR20 ;  /* 0x0000001402027c20 */ /* 0x000fe20008410000 */
[----:B------:R-:W-:-:S03]  /*5940*/  MOV R55, UR4 ;  /* 0x0000000400377c02 */ /* 0x000fc60008000f00 */
[----:B-----5:R-:W-:-:S05]  /*5950*/  FMUL.FTZ R3, R127, R2 ;  /* 0x000000027f037220 */ /* 0x020fca0000410000 */
[----:B------:R-:W-:-:S05]  /*5960*/  FSEL R3, R3, RZ, P1 ;  /* 0x000000ff03037208 */ /* 0x000fca0000800000 */
[----:B------:R-:W-:Y:S01]  /*5970*/  FADD.FTZ R103, R103, R3 ;  /* 0x0000000367677221 */ /* 0x000fe20000010000 */
[----:B------:R-:W-:Y:S06]  /*5980*/  @!P1 BRA `(.L_x_14085) ;  /* 0x00000000000c9947 */ /* 0x000fec0003800000 */
[----:B------:R-:W-:-:S05]  /*5990*/  SHF.R.U32.HI R166, RZ, 0x10, R231 ;  /* 0x00000010ffa67819 */ /* 0x000fca00000116e7 */
[----:B------:R-:W-:-:S05]  /*59a0*/  HADD2.F32 R55, -RZ, R166.H0_H0 ;  /* 0x200000a6ff377230 */ /* 0x000fca0000004100 */
[----:B------:R-:W-:-:S07]  /*59b0*/  FMUL.FTZ R55, R2, R55 ;  /* 0x0000003702377220 */ /* 0x000fce0000410000 */
.L_x_14085:
[----:B------:R-:W-:Y:S05]  /*59c0*/  BSYNC.RECONVERGENT B0 ;  /* 0x0000000000007941 */ /* 0x000fea0003800200 */
.L_x_14084:
[----:B------:R-:W-:Y:S05]  /*59d0*/  BRA `(.L_x_14083) ;  /* 0x0000000c00a87947 */ /* 0x000fea0003800000 */
.L_x_14079:
[----:B------:R-:W-:Y:S05]  /*59e0*/  BRA.U !UP3, `(.L_x_14086) ;  /* 0x000000010b407547 */ /* 0x000fea000b800000 */
[----:B------:R-:W-:Y:S01]  /*59f0*/  PLOP3.LUT P1, PT, PT, PT, UP2, 0x80, 0x8 ;  /* 0x000000000008781c */ /* 0x000fe20003f2f028 */
[----:B------:R-:W-:Y:S01]  /*5a00*/  UMOV UR4, URZ ;  /* 0x000000ff00047c82 */ /* 0x000fe20008000000 */
[----:B0-----:R-:W-:Y:S02]  /*5a10*/  MOV R2, UR29 ;  /* 0x0000001d00027c02 */ /* 0x001fe40008000f00 */
[----:B------:R-:W-:Y:S02]  /*5a20*/  MOV R3, R40 ;  /* 0x0000002800037202 */ /* 0x000fe40000000f00 */
[----:B------:R-:W-:-:S07]  /*5a30*/  MOV R52, UR4 ;  /* 0x0000000400347c02 */ /* 0x000fce0008000f00 */
[----:B------:R-:W-:-:S04]  /*5a40*/  @P1 FFMA.FTZ R2, R212, R2, UR30 ;  /* 0x0000001ed4021e23 */ /* 0x000fc80008010002 */
[----:B------:R-:W-:-:S04]  /*5a50*/  @P1 FADD.FTZ R2, R214, -R2 ;  /* 0x80000002d6021221 */ /* 0x000fc80000010000 */
[----:B------:R-:W-:Y:S01]  /*5a60*/  @P1 FFMA.FTZ R3, R2, UR28, R40 ;  /* 0x0000001c02031c23 */ /* 0x000fe20008010028 */
[----:B------:R-:W-:-:S03]  /*5a70*/  LOP3.LUT P1, RZ, R4, 0xff, RZ, 0xc0, !PT ;  /* 0x000000ff04ff7812 */ /* 0x000fc6000782c0ff */
[----:B------:R-:W-:-:S04]  /*5a80*/  FMUL.FTZ R3, R3, UR21 ;  /* 0x0000001503037c20 */ /* 0x000fc80008410000 */
[----:B------:R-:W-:-:S04]  /*5a90*/  FMUL.FTZ R3, R3, UR20 ;  /* 0x0000001403037c20 */ /* 0x000fc80008410000 */
[----:B-----5:R-:W-:-:S05]  /*5aa0*/  FMUL.FTZ R2, R124, R3 ;  /* 0x000000037c027220 */ /* 0x020fca0000410000 */
[----:B------:R-:W-:-:S05]  /*5ab0*/  FSEL R2, R2, RZ, P1 ;  /* 0x000000ff02027208 */ /* 0x000fca0000800000 */
[----:B------:R-:W-:Y:S01]  /*5ac0*/  FADD.FTZ R100, R100, R2 ;  /* 0x0000000264647221 */ /* 0x000fe20000010000 */
[----:B------:R-:W-:-:S05]  /*5ad0*/  @P1 HADD2.F32 R2, -RZ, R230.H0_H0 ;  /* 0x200000e6ff021230 */ /* 0x000fca0000004100 */
[----:B------:R-:W-:-:S07]  /*5ae0*/  @P1 FMUL.FTZ R52, R2, R3 ;  /* 0x0000000302341220 */ /* 0x000fce0000410000 */
.L_x_14086:
[----:B------:R-:W-:Y:S05]  /*5af0*/  BRA.U !UP3, `(.L_x_14087) ;  /* 0x000000010b447547 */ /* 0x000fea000b800000 */
[----:B------:R-:W-:Y:S01]  /*5b00*/  PLOP3.LUT P1, PT, PT, PT, UP2, 0x80, 0x8 ;  /* 0x000000000008781c */ /* 0x000fe20003f2f028 */
[----:B------:R-:W-:Y:S01]  /*5b10*/  UMOV UR4, URZ ;  /* 0x000000ff00047c82 */ /* 0x000fe20008000000 */
[----:B0-----:R-:W-:Y:S02]  /*5b20*/  MOV R2, UR29 ;  /* 0x0000001d00027c02 */ /* 0x001fe40008000f00 */
[----:B------:R-:W-:Y:S02]  /*5b30*/  MOV R3, R41 ;  /* 0x0000002900037202 */ /* 0x000fe40000000f00 */
[----:B------:R-:W-:Y:S02]  /*5b40*/  SHF.R.U64 R166, R230, 0x10, R231 ;  /* 0x00000010e6a67819 */ /* 0x000fe400000012e7 */
[----:B------:R-:W-:-:S05]  /*5b50*/  MOV R53, UR4 ;  /* 0x0000000400357c02 */ /* 0x000fca0008000f00 */
        /* <DEDUP_REMOVED lines=11> */
.L_x_14087:
        /* <DEDUP_REMOVED lines=17> */
.L_x_14088:
[----:B------:R-:W-:Y:S04]  /*5d20*/  BSSY.RECONVERGENT B0, `(.L_x_14089) ;  /* 0x0000014000007945 */ /* 0x000fe80003800200 */
[----:B------:R-:W-:Y:S05]  /*5d30*/  BRA.U !UP3, `(.L_x_14090) ;  /* 0x000000010b487547 */ /* 0x000fea000b800000 */
[----:B------:R-:W-:Y:S01]  /*5d40*/  PLOP3.LUT P2, PT, PT, PT, UP2, 0x80, 0x8 ;  /* 0x000000000008781c */ /* 0x000fe20003f4f028 */
[----:B------:R-:W-:Y:S01]  /*5d50*/  UMOV UR4, URZ ;  /* 0x000000ff00047c82 */ /* 0x000fe20008000000 */
[----:B0-----:R-:W-:Y:S02]  /*5d60*/  MOV R2, UR29 ;  /* 0x0000001d00027c02 */ /* 0x001fe40008000f00 */
[----:B------:R-:W-:Y:S02]  /*5d70*/  MOV R3, R43 ;  /* 0x0000002b00037202 */ /* 0x000fe40000000f00 */
[----:B------:R-:W-:Y:S02]  /*5d80*/  ISETP.GE.U32.AND P1, PT, R4, 0x1000000, PT ;  /* 0x010000000400780c */ /* 0x000fe40003f26070 */
[----:B------:R-:W-:-:S05]  /*5d90*/  MOV R55, UR4 ;  /* 0x0000000400377c02 */ /* 0x000fca0008000f00 */
[----:B------:R-:W-:-:S04]  /*5da0*/  @P2 FFMA.FTZ R2, R198, R2, UR30 ;  /* 0x0000001ec6022e23 */ /* 0x000fc80008010002 */
[----:B------:R-:W-:-:S04]  /*5db0*/  @P2 FADD.FTZ R2, R169, -R2 ;  /* 0x80000002a9022221 */ /* 0x000fc80000010000 */
[----:B------:R-:W-:-:S04]  /*5dc0*/  @P2 FFMA.FTZ R3, R2, UR28, R43 ;  /* 0x0000001c02032c23 */ /* 0x000fc8000801002b */
[----:B------:R-:W-:-:S04]  /*5dd0*/  FMUL.FTZ R2, R3, UR21 ;  /* 0x0000001503027c20 */ /* 0x000fc80008410000 */
[----:B------:R-:W-:-:S04]  /*5de0*/  FMUL.FTZ R2, R2, UR20 ;  /* 0x0000001402027c20 */ /* 0x000fc80008410000 */
[----:B-----5:R-:W-:-:S05]  /*5df0*/  FMUL.FTZ R3, R127, R2 ;  /* 0x000000027f037220 */ /* 0x020fca0000410000 */
[----:B------:R-:W-:-:S05]  /*5e00*/  FSEL R3, R3, RZ, P1 ;  /* 0x000000ff03037208 */ /* 0x000fca0000800000 */
[----:B------:R-:W-:Y:S01]  /*5e10*/  FADD.FTZ R103, R103, R3 ;  /* 0x0000000367677221 */ /* 0x000fe20000010000 */
[----:B------:R-:W-:Y:S06]  /*5e20*/  @!P1 BRA `(.L_x_14090) ;  /* 0x00000000000c9947 */ /* 0x000fec0003800000 */
[----:B------:R-:W-:-:S05]  /*5e30*/  SHF.R.U32.HI R166, RZ, 0x10, R231 ;  /* 0x00000010ffa67819 */ /* 0x000fca00000116e7 */
[----:B------:R-:W-:-:S05]  /*5e40*/  HADD2.F32 R55, -RZ, R166.H0_H0 ;  /* 0x200000a6ff377230 */ /* 0x000fca0000004100 */
[----:B------:R-:W-:-:S07]  /*5e50*/  FMUL.FTZ R55, R55, R2 ;  /* 0x0000000237377220 */ /* 0x000fce0000410000 */
.L_x_14090:
[----:B------:R-:W-:Y:S05]  /*5e60*/  BSYNC.RECONVERGENT B0 ;  /* 0x0000000000007941 */ /* 0x000fea0003800200 */
.L_x_14089:
[----:B------:R-:W-:Y:S05]  /*5e70*/  BRA `(.L_x_14083) ;  /* 0x0000000800807947 */ /* 0x000fea0003800000 */
.L_x_14078:
[----:B------:R-:W-:Y:S04]  /*5e80*/  BSSY.RECONVERGENT B0, `(.L_x_14083) ;  /* 0x000009f000007945 */ /* 0x000fe80003800200 */
[----:B------:R-:W-:Y:S05]  /*5e90*/  @!P0 BRA `(.L_x_14091) ;  /* 0x00000004005c8947 */ /* 0x000fea0003800000 */
[----:B------:R-:W-:Y:S01]  /*5ea0*/  ISETP.LT.AND P1, PT, RZ, UR27, PT ;  /* 0x0000001bff007c0c */ /* 0x000fe2000bf21270 */
[----:B------:R-:W-:-:S12]  /*5eb0*/  BRA.U !UP3, `(.L_x_14092) ;  /* 0x000000010b407547 */ /* 0x000fd8000b800000 */
[----:B0-----:R-:W-:Y:S01]  /*5ec0*/  MOV R2, UR29 ;  /* 0x0000001d00027c02 */ /* 0x001fe20008000f00 */
[----:B------:R-:W-:Y:S01]  /*5ed0*/  UMOV UR4, URZ ;  /* 0x000000ff00047c82 */ /* 0x000fe20008000000 */
[----:B------:R-:W-:Y:S02]  /*5ee0*/  ISETP.LT.AND P2, PT, RZ, UR27, PT ;  /* 0x0000001bff007c0c */ /* 0x000fe4000bf41270 */
[----:B------:R-:W-:Y:S01]  /*5ef0*/  MOV R52, UR4 ;  /* 0x0000000400347c02 */ /* 0x000fe20008000f00 */
[----:B------:R-:W-:-:S04]  /*5f00*/  FFMA.FTZ R2, R212, R2, UR30 ;  /* 0x0000001ed4027e23 */ /* 0x000fc80008010002 */
[----:B------:R-:W-:-:S04]  /*5f10*/  FADD.FTZ R2, R214, -R2 ;  /* 0x80000002d6027221 */ /* 0x000fc80000010000 */
[----:B------:R-:W-:-:S05]  /*5f20*/  FMUL.FTZ R2, R2, UR28 ;  /* 0x0000001c02027c20 */ /* 0x000fca0008410000 */
[----:B------:R-:W-:Y:S02]  /*5f30*/  FSEL R2, R2, RZ, P2 ;  /* 0x000000ff02027208 */ /* 0x000fe40001000000 */
        /* <DEDUP_REMOVED lines=8> */
.L_x_14092:
[----:B------:R-:W-:Y:S05]  /*5fc0*/  BRA.U !UP3, `(.L_x_14093) ;  /* 0x000000010b447547 */ /* 0x000fea000b800000 */
[----:B0-----:R-:W-:Y:S01]  /*5fd0*/  MOV R2, UR29 ;  /* 0x0000001d00027c02 */ /* 0x001fe20008000f00 */
[----:B------:R-:W-:Y:S01]  /*5fe0*/  UMOV UR4, URZ ;  /* 0x000000ff00047c82 */ /* 0x000fe20008000000 */
[----:B------:R-:W-:Y:S02]  /*5ff0*/  ISETP.LT.AND P2, PT, RZ, UR27, PT ;  /* 0x0000001bff007c0c */ /* 0x000fe4000bf41270 */
[----:B------:R-:W-:Y:S01]  /*6000*/  SHF.R.U64 R132, R230, 0x10, R231 ;  /* 0x00000010e6847819 */ /* 0x000fe200000012e7 */
[----:B------:R-:W-:Y:S01]  /*6010*/  FFMA.FTZ R2, R197, R2, UR30 ;  /* 0x0000001ec5027e23 */ /* 0x000fe20008010002 */
[----:B------:R-:W-:-:S03]  /*6020*/  MOV R53, UR4 ;  /* 0x0000000400357c02 */ /* 0x000fc60008000f00 */
        /* <DEDUP_REMOVED lines=11> */
.L_x_14093:
[----:B------:R-:W-:Y:S05]  /*60e0*/  BRA.U !UP3, `(.L_x_14094) ;  /* 0x000000010b407547 */ /* 0x000fea000b800000 */
        /* <DEDUP_REMOVED lines=16> */
.L_x_14094:
        /* <DEDUP_REMOVED lines=22> */
[----:B------:R-:W-:Y:S01]  /*6350*/  ISETP.GE.U32.AND P1, PT, R4, 0x1000000, PT ;  /* 0x010000000400780c */ /* 0x000fe20003f26070 */
[----:B------:R-:W-:Y:S02]  /*6360*/  UMOV UR4, URZ ;  /* 0x000000ff00047c82 */ /* 0x000fe40008000000 */
        /* <DEDUP_REMOVED lines=8> */
[----:B------:R-:W-:Y:S01]  /*63f0*/  FMUL.FTZ R55, R55, R2 ;  /* 0x0000000237377220 */ /* 0x000fe20000410000 */
[----:B------:R-:W-:Y:S06]  /*6400*/  BRA `(.L_x_14095) ;  /* 0x0000000400187947 */ /* 0x000fec0003800000 */
.L_x_14091:
        /* <DEDUP_REMOVED lines=17> */
.L_x_14096:
        /* <DEDUP_REMOVED lines=18> */
.L_x_14097:
        /* <DEDUP_REMOVED lines=17> */
.L_x_14098:
[----:B------:R-:W-:Y:S05]  /*6750*/  BRA.U !UP3, `(.L_x_14095) ;  /* 0x000000010b447547 */ /* 0x000fea000b800000 */
[----:B0-----:R-:W-:Y:S01]  /*6760*/  MOV R2, UR29 ;  /* 0x0000001d00027c02 */ /* 0x001fe20008000f00 */
[----:B------:R-:W-:Y:S01]  /*6770*/  UMOV UR4, URZ ;  /* 0x000000ff00047c82 */ /* 0x000fe20008000000 */
[----:B------:R-:W-:Y:S02]  /*6780*/  ISETP.LT.AND P1, PT, RZ, UR27, PT ;  /* 0x0000001bff007c0c */ /* 0x000fe4000bf21270 */
[----:B------:R-:W-:Y:S01]  /*6790*/  ISETP.GE.U32.AND P2, PT, R4, 0x1000000, PT ;  /* 0x010000000400780c */ /* 0x000fe20003f46070 */
[----:B------:R-:W-:Y:S01]  /*67a0*/  FFMA.FTZ R2, R198, R2, UR30 ;  /* 0x0000001ec6027e23 */ /* 0x000fe20008010002 */
[----:B------:R-:W-:Y:S02]  /*67b0*/  SHF.R.U32.HI R166, RZ, 0x10, R231 ;  /* 0x00000010ffa67819 */ /* 0x000fe400000116e7 */
[----:B------:R-:W-:Y:S01]  /*67c0*/  MOV R55, UR4 ;  /* 0x0000000400377c02 */ /* 0x000fe20008000f00 */
[----:B------:R-:W-:-:S04]  /*67d0*/  FADD.FTZ R2, R169, -R2 ;  /* 0x80000002a9027221 */ /* 0x000fc80000010000 */
[----:B------:R-:W-:-:S05]  /*67e0*/  FMUL.FTZ R2, R2, UR28 ;  /* 0x0000001c02027c20 */ /* 0x000fca0008410000 */
[----:B------:R-:W-:-:S05]  /*67f0*/  FSEL R2, R2, RZ, P1 ;  /* 0x000000ff02027208 */ /* 0x000fca0000800000 */
[----:B------:R-:W-:-:S04]  /*6800*/  FMUL.FTZ R2, R2, UR21 ;  /* 0x0000001502027c20 */ /* 0x000fc80008410000 */
[----:B------:R-:W-:-:S04]  /*6810*/  FMUL.FTZ R2, R2, UR20 ;  /* 0x0000001402027c20 */ /* 0x000fc80008410000 */
[----:B-----5:R-:W-:-:S05]  /*6820*/  FMUL.FTZ R3, R127, R2 ;  /* 0x000000027f037220 */ /* 0x020fca0000410000 */
[----:B------:R-:W-:-:S05]  /*6830*/  FSEL R3, R3, RZ, P2 ;  /* 0x000000ff03037208 */ /* 0x000fca0001000000 */
[----:B------:R-:W-:Y:S01]  /*6840*/  FADD.FTZ R103, R103, R3 ;  /* 0x0000000367677221 */ /* 0x000fe20000010000 */
[----:B------:R-:W-:-:S05]  /*6850*/  @P2 HADD2.F32 R3, -RZ, R166.H0_H0 ;  /* 0x200000a6ff032230 */ /* 0x000fca0000004100 */
[----:B------:R-:W-:-:S07]  /*6860*/  @P2 FMUL.FTZ R55, R3, R2 ;  /* 0x0000000203372220 */ /* 0x000fce0000410000 */
.L_x_14095:
[----:B------:R-:W-:Y:S05]  /*6870*/  BSYNC.RECONVERGENT B0 ;  /* 0x0000000000007941 */ /* 0x000fea0003800200 */
.L_x_14083:
[----:B0-----:R-:W0:Y:S01]  /*6880*/  @P0 LDC.64 R2, c[0x0][0x478] ;  /* 0x00011e00ff020b82 */ /* 0x001e220000000a00 */
[----:B------:R-:W-:Y:S01]  /*6890*/  @P0 IADD3 R4, PT, PT, R164, 0x200, RZ ;  /* 0x00000200a4040810 */ /* 0x000fe20007ffe0ff */
[----:B------:R-:W1:Y:S01]  /*68a0*/  @UP3 LDCU.64 UR32, c[0x0][0x468] ;  /* 0x00008d00ff2037ac */ /* 0x000e620008000a00 */
[----:B------:R-:W-:-:S03]  /*68b0*/  PLOP3.LUT P1, PT, PT, PT, UP3, 0x80, 0x8 ;  /* 0x000000000008781c */ /* 0x000fc60003f2f038 */
[----:B0-----:R-:W-:-:S05]  /*68c0*/  @P0 IMAD.WIDE.U32 R2, R4, 0x10, R2 ;  /* 0x0000001004020825 */ /* 0x001fca00078e0002 */
[----:B------:R0:W-:Y:S02]  /*68d0*/  @P0 STG.E.128 desc[UR18][R2.64], R132 ;  /* 0x0000008402000986 */ /* 0x0001e4000c101d12 */
[----:B0-----:R-:W-:-:S03]  /*68e0*/  HFMA2 R3, -RZ, RZ, 0, 9.5367431640625e-07 ;  /* 0x00000010ff037431 */ /* 0x001fc600000001ff */
[----:B------:R-:W-:-:S05]  /*68f0*/  @P1 IADD3 R2, PT, PT, R165, 0x200, RZ ;  /* 0x00000200a5021810 */ /* 0x000fca0007ffe0ff */
[----:B-1----:R-:W-:-:S05]  /*6900*/  @P1 IMAD.WIDE.U32 R2, R2, R3, UR32 ;  /* 0x0000002002021e25 */ /* 0x002fca000f8e0003 */
[----:B------:R0:W-:Y:S01]  /*6910*/  @P1 STG.E.128 desc[UR18][R2.64], R52 ;  /* 0x0000003402001986 */ /* 0x0001e2000c101d12 */
[----:B------:R-:W-:Y:S05]  /*6920*/  BRA.U !UP3, `(.L_x_14099) ;  /* 0x000000010b107547 */ /* 0x000fea000b800000 */
[----:B0-----:R-:W0:Y:S01]  /*6930*/  LDC.64 R2, c[0x0][0x390] ;  /* 0x0000e400ff027b82 */ /* 0x001e220000000a00 */
[----:B-----5:R-:W-:-:S05]  /*6940*/  IADD3 R124, PT, PT, R165, 0x300, RZ ;  /* 0x00000300a57c7810 */ /* 0x020fca0007ffe0ff */
[----:B0-----:R-:W-:-:S06]  /*6950*/  IMAD.WIDE.U32 R124, R124, 0x10, R2 ;  /* 0x000000107c7c7825 */ /* 0x001fcc00078e0002 */
[----:B------:R-:W5:Y:S02]  /*6960*/  LDG.E.128 R124, desc[UR18][R124.64] ;  /* 0x000000127c7c7981 */ /* 0x000f64000c1e1d00 */
.L_x_14099:
        /* <DEDUP_REMOVED lines=12> */
[----:B------:R-:W-:Y:S01]  /*6a30*/  FMUL.FTZ R2, R2, UR20 ;  /* 0x0000001402027c20 */ /* 0x000fe20008410000 */
[----:B------:R-:W-:-:S03]  /*6a40*/  MOV R52, UR4 ;  /* 0x0000000400347c02 */ /* 0x000fc60008000f00 */
[----:B-----5:R-:W-:-:S05]  /*6a50*/  FMUL.FTZ R4, R124, R2 ;  /* 0x000000027c047220 */ /* 0x020fca0000410000 */
[----:B------:R-:W-:-:S05]  /*6a60*/  FSEL R4, R4, RZ, P2 ;  /* 0x000000ff04047208 */ /* 0x000fca0001000000 */
[----:B------:R-:W-:Y:S01]  /*6a70*/  FADD.FTZ R104, R104, R4 ;  /* 0x0000000468687221 */ /* 0x000fe20000010000 */
[----:B------:R-:W-:-:S05]  /*6a80*/  @P2 HADD2.F32 R4, -RZ, R232.H0_H0 ;  /* 0x200000e8ff042230 */ /* 0x000fca0000004100 */
[----:B------:R-:W-:-:S07]  /*6a90*/  @P2 FMUL.FTZ R52, R2, R4 ;  /* 0x0000000402342220 */ /* 0x000fce0000410000 */
.L_x_14102:
        /* <DEDUP_REMOVED lines=17> */
.L_x_14103:
        /* <DEDUP_REMOVED lines=16> */
.L_x_14104:
[----:B------:R-:W-:Y:S02]  /*6cb0*/  MOV R2, UR29 ;  /* 0x0000001d00027c02 */ /* 0x000fe40008000f00 */
[----:B------:R-:W-:Y:S02]  /*6cc0*/  MOV R134, R132 ;  /* 0x0000008400867202 */ /* 0x000fe40000000f00 */
[----:B------:R-:W-:Y:S01]  /*6cd0*/  MOV R132, R3 ;  /* 0x0000000300847202 */ /* 0x000fe20000000f00 */
[----:B------:R-:W-:-:S04]  /*6ce0*/  @P1 FFMA.FTZ R2, R200, R2, UR30 ;  /* 0x0000001ec8021e23 */ /* 0x000fc80008010002 */
[----:B------:R-:W-:Y:S01]  /*6cf0*/  @P1 FADD.FTZ R133, R173, -R2 ;  /* 0x80000002ad851221 */ /* 0x000fe20000010000 */
[----:B------:R-:W-:-:S03]  /*6d00*/  MOV R2, R39 ;  /* 0x0000002700027202 */ /* 0x000fc60000000f00 */
[----:B------:R-:W-:Y:S01]  /*6d10*/  @P1 FFMA.FTZ R2, R133, UR28, R39 ;  /* 0x0000001c85021c23 */ /* 0x000fe20008010027 */
[----:B------:R-:W-:-:S04]  /*6d20*/  MOV R133, R4 ;  /* 0x0000000400857202 */ /* 0x000fc80000000f00 */
        /* <DEDUP_REMOVED lines=15> */
.L_x_14107:
[----:B------:R-:W-:Y:S05]  /*6e20*/  BSYNC.RECONVERGENT B0 ;  /* 0x0000000000007941 */ /* 0x000fea0003800200 */
.L_x_14106:
[----:B------:R-:W-:Y:S05]  /*6e30*/  BRA `(.L_x_14105) ;  /* 0x0000000c00a87947 */ /* 0x000fea0003800000 */
.L_x_14101:
        /* <DEDUP_REMOVED lines=17> */
.L_x_14108:
        /* <DEDUP_REMOVED lines=18> */
.L_x_14109:
        /* <DEDUP_REMOVED lines=17> */
.L_x_14110:
        /* <DEDUP_REMOVED lines=20> */
.L_x_14112:
[----:B------:R-:W-:Y:S05]  /*72c0*/  BSYNC.RECONVERGENT B0 ;  /* 0x0000000000007941 */ /* 0x000fea0003800200 */
.L_x_14111:
[----:B------:R-:W-:Y:S05]  /*72d0*/  BRA `(.L_x_14105) ;  /* 0x0000000800807947 */ /* 0x000fea0003800000 */
.L_x_14100:
        /* <DEDUP_REMOVED lines=20> */
.L_x_14114:
        /* <DEDUP_REMOVED lines=18> */
.L_x_14115:
        /* <DEDUP_REMOVED lines=17> */
.L_x_14116:
        /* <DEDUP_REMOVED lines=34> */
.L_x_14113:
        /* <DEDUP_REMOVED lines=17> */
.L_x_14118:
        /* <DEDUP_REMOVED lines=18> */
.L_x_14119:
        /* <DEDUP_REMOVED lines=17> */
.L_x_14120:
        /* <DEDUP_REMOVED lines=18> */
.L_x_14117:
[----:B------:R-:W-:Y:S05]  /*7cd0*/  BSYNC.RECONVERGENT B0 ;  /* 0x0000000000007941 */ /* 0x000fea0003800200 */
.L_x_14105:
        /* <DEDUP_REMOVED lines=15> */
.L_x_14121:
        /* <DEDUP_REMOVED lines=19> */
.L_x_14124:
        /* <DEDUP_REMOVED lines=10> */
[----:B------:R-:W-:Y:S01]  /*7fa0*/  FMUL.FTZ R2, R2, UR20 ;  /* 0x0000001402027c20 */ /* 0x000fe20008410000 */
[----:B------:R-:W-:-:S03]  /*7fb0*/  MOV R53, UR4 ;  /* 0x0000000400357c02 */ /* 0x000fc60008000f00 */
[----:B-----5:R-:W-:-:S05]  /*7fc0*/  FMUL.FTZ R5, R125, R2 ;  /* 0x000000027d057220 */ /* 0x020fca0000410000 */
[----:B------:R-:W-:-:S05]  /*7fd0*/  FSEL R5, R5, RZ, P2 ;  /* 0x000000ff05057208 */ /* 0x000fca0001000000 */
[----:B------:R-:W-:Y:S01]  /*7fe0*/  FADD.FTZ R109, R109, R5 ;  /* 0x000000056d6d7221 */ /* 0x000fe20000010000 */
[----:B------:R-:W-:-:S05]  /*7ff0*/  @P2 HADD2.F32 R5, -RZ, R132.H0_H0 ;  /* 0x20000084ff052230 */ /* 0x000fca0000004100 */
[----:B------:R-:W-:-:S07]  /*8000*/  @P2 FMUL.FTZ R53, R2, R5 ;  /* 0x0000000502352220 */ /* 0x000fce0000410000 */
.L_x_14125:
        /* <DEDUP_REMOVED lines=16> */
.L_x_14126:
        /* <DEDUP_REMOVED lines=23> */
.L_x_14129:
[----:B------:R-:W-:Y:S05]  /*8280*/  BSYNC.RECONVERGENT B0 ;  /* 0x0000000000007941 */ /* 0x000fea0003800200 */
.L_x_14128:
[----:B------:R-:W-:Y:S05]  /*8290*/  BRA `(.L_x_14127) ;  /* 0x0000000c00a87947 */ /* 0x000fea0003800000 */
.L_x_14123:
        /* <DEDUP_REMOVED lines=17> */
.L_x_14130:
        /* <DEDUP_REMOVED lines=18> */
.L_x_14131:
        /* <DEDUP_REMOVED lines=17> */
.L_x_14132:
        /* <DEDUP_REMOVED lines=20> */
.L_x_14134:
[----:B------:R-:W-:Y:S05]  /*8720*/  BSYNC.RECONVERGENT B0 ;  /* 0x0000000000007941 */ /* 0x000fea0003800200 */
.L_x_14133:
[----:B------:R-:W-:Y:S05]  /*8730*/  BRA `(.L_x_14127) ;  /* 0x0000000800807947 */ /* 0x000fea0003800000 */
.L_x_14122:
[----:B------:R-:W-:Y:S04]  /*8740*/  BSSY.RECONVERGENT B0, `(.L_x_14127) ;  /* 0x000009f000007945 */ /* 0x000fe80003800200 */
[----:B------:R-:W-:Y:S05]  /*8750*/  @!P0 BRA `(.L_x_14135) ;  /* 0x00000004005c8947 */ /* 0x000fea0003800000 */
[----:B------:R-:W-:Y:S01]  /*8760*/  ISETP.LT.AND P1, PT, RZ, UR27, PT ;  /* 0x0000001bff007c0c */ /* 0x000fe2000bf21270 */
[----:B------:R-:W-:-:S12]  /*8770*/  BRA.U !UP3, `(.L_x_14136) ;  /* 0x000000010b407547 */ /* 0x000fd8000b800000 */
[----:B0-----:R-:W-:Y:S01]  /*8780*/  MOV R2, UR29 ;  /* 0x0000001d00027c02 */ /* 0x001fe20008000f00 */
[----:B------:R-:W-:Y:S01]  /*8790*/  UMOV UR4, URZ ;  /* 0x000000ff00047c82 */ /* 0x000fe20008000000 */
[----:B------:R-:W-:Y:S02]  /*87a0*/  LOP3.LUT P3, RZ, R6, 0xff, RZ, 0xc0, !PT ;  /* 0x000000ff06ff7812 */ /* 0x000fe4000786c0ff */
[----:B------:R-:W-:Y:S01]  /*87b0*/  ISETP.LT.AND P2, PT, RZ, UR27, PT ;  /* 0x0000001bff007c0c */ /* 0x000fe2000bf41270 */
[----:B------:R-:W-:Y:S01]  /*87c0*/  FFMA.FTZ R2, R174, R2, UR30 ;  /* 0x0000001eae027e23 */ /* 0x000fe20008010002 */
[----:B------:R-:W-:-:S03]  /*87d0*/  MOV R52, UR4 ;  /* 0x0000000400347c02 */ /* 0x000fc60008000f00 */
[----:B------:R-:W-:-:S04]  /*87e0*/  FADD.FTZ R2, R218, -R2 ;  /* 0x80000002da027221 */ /* 0x000fc80000010000 */
[----:B------:R-:W-:Y:S02]  /*87f0*/  FMUL.FTZ R2, R2, UR28 ;  /* 0x0000001c02027c20 */ /* 0x000fe40008410000 */
[----:B------:R-:W-:-:S03]  /*8800*/  @P3 HADD2.F32 R3, -RZ, R234.H0_H0 ;  /* 0x200000eaff033230 */ /* 0x000fc60000004100 */
[----:B------:R-:W-:-:S05]  /*8810*/  FSEL R2, R2, RZ, P2 ;  /* 0x000000ff02027208 */ /* 0x000fca0001000000 */
[----:B------:R-:W-:-:S04]  /*8820*/  FMUL.FTZ R2, R2, UR21 ;  /* 0x0000001502027c20 */ /* 0x000fc80008410000 */
[----:B------:R-:W-:-:S04]  /*8830*/  FMUL.FTZ R2, R2, UR20 ;  /* 0x0000001402027c20 */ /* 0x000fc80008410000 */
[-C--:B------:R-:W-:Y:S01]  /*8840*/  @P3 FMUL.FTZ R52, R3, R2.reuse ;  /* 0x0000000203343220 */ /* 0x080fe20000410000 */
[----:B-----5:R-:W-:-:S05]  /*8850*/  FMUL.FTZ R2, R124, R2 ;  /* 0x000000027c027220 */ /* 0x020fca0000410000 */
[----:B------:R-:W-:-:S05]  /*8860*/  FSEL R2, R2, RZ, P3 ;  /* 0x000000ff02027208 */ /* 0x000fca0001800000 */
[----:B------:R-:W-:-:S07]  /*8870*/  FADD.FTZ R108, R108, R2 ;  /* 0x000000026c6c7221 */ /* 0x000fce0000010000 */
.L_x_14136:
[----:B------:R-:W-:Y:S05]  /*8880*/  BRA.U !UP3, `(.L_x_14137) ;  /* 0x000000010b447547 */ /* 0x000fea000b800000 */
[----:B0-----:R-:W-:Y:S01]  /*8890*/  MOV R2, UR29 ;  /* 0x0000001d00027c02 */ /* 0x001fe20008000f00 */
[----:B------:R-:W-:Y:S01]  /*88a0*/  UMOV UR4, URZ ;  /* 0x000000ff00047c82 */ /* 0x000fe20008000000 */
[----:B------:R-:W-:Y:S02]  /*88b0*/  LOP3.LUT P3, RZ, R6, 0xff00, RZ, 0xc0, !PT ;  /* 0x0000ff0006ff7812 */ /* 0x000fe4000786c0ff */
[----:B------:R-:W-:Y:S01]  /*88c0*/  ISETP.LT.AND P2, PT, RZ, UR27, PT ;  /* 0x0000001bff007c0c */ /* 0x000fe2000bf41270 */
[----:B------:R-:W-:Y:S01]  /*88d0*/  FFMA.FTZ R2, R201, R2, UR30 ;  /* 0x0000001ec9027e23 */ /* 0x000fe20008010002 */
[----:B------:R-:W-:Y:S02]  /*88e0*/  SHF.R.U64 R3, R234, 0x10, R235 ;  /* 0x00000010ea037819 */ /* 0x000fe400000012eb */
[----:B------:R-:W-:Y:S01]  /*88f0*/  MOV R53, UR4 ;  /* 0x0000000400357c02 */ /* 0x000fe20008000f00 */
        /* <DEDUP_REMOVED lines=10> */
.L_x_14137:
[----:B------:R-:W-:Y:S05]  /*89a0*/  BRA.U !UP3, `(.L_x_14138) ;  /* 0x000000010b407547 */ /* 0x000fea000b800000 */
        /* <DEDUP_REMOVED lines=16> */
.L_x_14138:
        /* <DEDUP_REMOVED lines=34> */
.L_x_14135:
        /* <DEDUP_REMOVED lines=17> */
.L_x_14140:
        /* <DEDUP_REMOVED lines=18> */
.L_x_14141:
        /* <DEDUP_REMOVED lines=17> */
.L_x_14142:
        /* <DEDUP_REMOVED lines=18> */
.L_x_14139:
[----:B------:R-:W-:Y:S05]  /*9130*/  BSYNC.RECONVERGENT B0 ;  /* 0x0000000000007941 */ /* 0x000fea0003800200 */
.L_x_14127:
        /* <DEDUP_REMOVED lines=15> */
.L_x_14143:
[----:B------:R-:W-:Y:S05]  /*9230*/  BRA.U !UP0, `(.L_x_14144) ;  /* 0x0000000908507547 */ /* 0x000fea000b800000 */
[----:B------:R-:W-:Y:S05]  /*9240*/  @!P0 BRA `(.L_x_14145) ;  /* 0x0000000400288947 */ /* 0x000fea0003800000 */
[----:B------:R-:W-:Y:S02]  /*9250*/  PLOP3.LUT P1, PT, PT, PT, UP2, 0x80, 0x8 ;  /* 0x000000000008781c */ /* 0x000fe40003f2f028 */
[----:B0-----:R-:W-:Y:S02]  /*9260*/  MOV R2, UR29 ;  /* 0x0000001d00027c02 */ /* 0x001fe40008000f00 */
[----:B------:R-:W-:Y:S02]  /*9270*/  MOV R3, UR29 ;  /* 0x0000001d00037c02 */ /* 0x000fe40008000f00 */
[----:B------:R-:W-:-:S07]  /*9280*/  MOV R4, R29 ;  /* 0x0000001d00047202 */ /* 0x000fce0000000f00 */
[----:B------:R-:W-:Y:S01]  /*9290*/  @P1 FFMA.FTZ R2, R203, R2, UR30 ;  /* 0x0000001ecb021e23 */ /* 0x000fe20008010002 */
[----:B------:R-:W-:-:S03]  /*92a0*/  @P1 FFMA.FTZ R3, R178, R3, UR30 ;  /* 0x0000001eb2031e23 */ /* 0x000fc60008010003 */
[----:B------:R-:W-:-:S04]  /*92b0*/  @P1 FADD.FTZ R2, R179, -R2 ;  /* 0x80000002b3021221 */ /* 0x000fc80000010000 */
[----:B------:R-:W-:Y:S01]  /*92c0*/  @P1 FFMA.FTZ R4, R2, UR28, R29 ;  /* 0x0000001c02041c23 */ /* 0x000fe2000801001d */
[----:B------:R-:W-:Y:S01]  /*92d0*/  @P1 FADD.FTZ R2, R220, -R3 ;  /* 0x80000003dc021221 */ /* 0x000fe20000010000 */
[----:B------:R-:W-:-:S03]  /*92e0*/  MOV R3, R28 ;  /* 0x0000001c00037202 */ /* 0x000fc60000000f00 */
        /* <DEDUP_REMOVED lines=12> */
.L_x_14146:
[----:B------:R-:W-:Y:S05]  /*93b0*/  BRA.U !UP3, `(.L_x_14147) ;  /* 0x000000010b2c7547 */ /* 0x000fea000b800000 */
        /* <DEDUP_REMOVED lines=11> */
.L_x_14147:
        /* <DEDUP_REMOVED lines=16> */
.L_x_14148:
[----:B------:R-:W-:Y:S02]  /*9570*/  MOV R2, UR29 ;  /* 0x0000001d00027c02 */ /* 0x000fe40008000f00 */
[----:B------:R-:W-:Y:S02]  /*9580*/  MOV R134, R5 ;  /* 0x0000000500867202 */ /* 0x000fe40000000f00 */
[----:B------:R-:W-:Y:S01]  /*9590*/  MOV R133, R4 ;  /* 0x0000000400857202 */ /* 0x000fe20000000f00 */
[----:B------:R-:W-:Y:S01]  /*95a0*/  @P1 FFMA.FTZ R2, R204, R2, UR30 ;  /* 0x0000001ecc021e23 */ /* 0x000fe20008010002 */
[----:B------:R-:W-:-:S03]  /*95b0*/  MOV R132, R3 ;  /* 0x0000000300847202 */ /* 0x000fc60000000f00 */
        /* <DEDUP_REMOVED lines=15> */
[----:B------:R-:W-:-:S05]  /*96b0*/  HADD2.F32 R55, -RZ, R252.H0_H0 ;  /* 0x200000fcff377230 */ /* 0x000fca0000004100 */
[----:B------:R-:W-:-:S07]  /*96c0*/  FMUL.FTZ R55, R2, R55 ;  /* 0x0000003702377220 */ /* 0x000fce0000410000 */
.L_x_14151:
[----:B------:R-:W-:Y:S05]  /*96d0*/  BSYNC.RECONVERGENT B0 ;  /* 0x0000000000007941 */ /* 0x000fea0003800200 */
.L_x_14150:
[----:B------:R-:W-:Y:S05]  /*96e0*/  BRA `(.L_x_14149) ;  /* 0x0000000c009c7947 */ /* 0x000fea0003800000 */
.L_x_14145:
        /* <DEDUP_REMOVED lines=17> */
.L_x_14152:
        /* <DEDUP_REMOVED lines=18> */
.L_x_14153:
        /* <DEDUP_REMOVED lines=17> */
.L_x_14154:
        /* <DEDUP_REMOVED lines=17> */
[----:B------:R-:W-:-:S05]  /*9b40*/  HADD2.F32 R55, -RZ, R252.H0_H0 ;  /* 0x200000fcff377230 */ /* 0x000fca0000004100 */
[----:B------:R-:W-:-:S07]  /*9b50*/  FMUL.FTZ R55, R55, R2 ;  /* 0x0000000237377220 */ /* 0x000fce0000410000 */
.L_x_14156:
[----:B------:R-:W-:Y:S05]  /*9b60*/  BSYNC.RECONVERGENT B0 ;  /* 0x0000000000007941 */ /* 0x000fea0003800200 */
.L_x_14155:
[----:B------:R-:W-:Y:S05]  /*9b70*/  BRA `(.L_x_14149) ;  /* 0x0000000800787947 */ /* 0x000fea0003800000 */
.L_x_14144:
        /* <DEDUP_REMOVED lines=20> */
.L_x_14158:
        /* <DEDUP_REMOVED lines=18> */
.L_x_14159:
        /* <DEDUP_REMOVED lines=17> */
.L_x_14160:
        /* <DEDUP_REMOVED lines=30> */
[----:B------:R-:W-:-:S05]  /*a0d0*/  HADD2.F32 R55, -RZ, R252.H0_H0 ;  /* 0x200000fcff377230 */ /* 0x000fca0000004100 */
[----:B------:R-:W-:Y:S01]  /*a0e0*/  FMUL.FTZ R55, R55, R2 ;  /* 0x0000000237377220 */ /* 0x000fe20000410000 */
[----:B------:R-:W-:Y:S06]  /*a0f0*/  BRA `(.L_x_14161) ;  /* 0x0000000400147947 */ /* 0x000fec0003800000 */
.L_x_14157:
        /* <DEDUP_REMOVED lines=17> */
.L_x_14162:
        /* <DEDUP_REMOVED lines=18> */
.L_x_14163:
        /* <DEDUP_REMOVED lines=17> */
.L_x_14164:
        /* <DEDUP_REMOVED lines=9> */
[----:B------:R-:W-:-:S03]  /*a4d0*/  ISETP.GE.U32.AND P1, PT, R7, 0x1000000, PT ;  /* 0x010000000700780c */ /* 0x000fc60003f26070 */
[----:B------:R-:W-:-:S04]  /*a4e0*/  FMUL.FTZ R2, R2, UR21 ;  /* 0x0000001502027c20 */ /* 0x000fc80008410000 */
[----:B------:R-:W-:-:S04]  /*a4f0*/  FMUL.FTZ R2, R2, UR20 ;  /* 0x0000001402027c20 */ /* 0x000fc80008410000 */
[----:B-----5:R-:W-:-:S05]  /*a500*/  FMUL.FTZ R3, R127, R2 ;  /* 0x000000027f037220 */ /* 0x020fca0000410000 */
[----:B------:R-:W-:-:S05]  /*a510*/  FSEL R3, R3, RZ, P1 ;  /* 0x000000ff03037208 */ /* 0x000fca0000800000 */
[----:B------:R-:W-:Y:S01]  /*a520*/  FADD.FTZ R115, R115, R3 ;  /* 0x0000000373737221 */ /* 0x000fe20000010000 */
[----:B------:R-:W-:-:S05]  /*a530*/  @P1 HADD2.F32 R3, -RZ, R252.H0_H0 ;  /* 0x200000fcff031230 */ /* 0x000fca0000004100 */
[----:B------:R-:W-:-:S07]  /*a540*/  @P1 FMUL.FTZ R55, R3, R2 ;  /* 0x0000000203371220 */ /* 0x000fce0000410000 */
.L_x_14161:
[----:B------:R-:W-:Y:S05]  /*a550*/  BSYNC.RECONVERGENT B0 ;  /* 0x0000000000007941 */ /* 0x000fea0003800200 */
.L_x_14149:
        /* <DEDUP_REMOVED lines=15> */
.L_x_14165:
[----:B------:R-:W-:Y:S05]  /*a650*/  BRA.U !UP0, `(.L_x_14166) ;  /* 0x0000000908507547 */ /* 0x000fea000b800000 */
[----:B------:R-:W-:Y:S05]  /*a660*/  @!P0 BRA `(.L_x_14167) ;  /* 0x0000000400288947 */ /* 0x000fea0003800000 */
[----:B------:R-:W-:Y:S02]  /*a670*/  PLOP3.LUT P1, PT, PT, PT, UP2, 0x80, 0x8 ;  /* 0x000000000008781c */ /* 0x000fe40003f2f028 */
[----:B0-----:R-:W-:Y:S02]  /*a680*/  MOV R2, UR29 ;  /* 0x0000001d00027c02 */ /* 0x001fe40008000f00 */
[----:B------:R-:W-:Y:S02]  /*a690*/  MOV R4, R25 ;  /* 0x0000001900047202 */ /* 0x000fe40000000f00 */
[----:B------:R-:W-:Y:S02]  /*a6a0*/  MOV R3, UR29 ;  /* 0x0000001d00037c02 */ /* 0x000fe40008000f00 */
[----:B------:R-:W-:-:S05]  /*a6b0*/  MOV R5, R26 ;  /* 0x0000001a00057202 */ /* 0x000fca0000000f00 */
[----:B------:R-:W-:Y:S01]  /*a6c0*/  @P1 FFMA.FTZ R2, R205, R2, UR30 ;  /* 0x0000001ecd021e23 */ /* 0x000fe20008010002 */
[----:B------:R-:W-:-:S03]  /*a6d0*/  @P1 FFMA.FTZ R3, R182, R3, UR30 ;  /* 0x0000001eb6031e23 */ /* 0x000fc60008010003 */
[----:B------:R-:W-:-:S04]  /*a6e0*/  @P1 FADD.FTZ R2, R183, -R2 ;  /* 0x80000002b7021221 */ /* 0x000fc80000010000 */
[----:B------:R-:W-:Y:S01]  /*a6f0*/  @P1 FFMA.FTZ R4, R2, UR28, R25 ;  /* 0x0000001c02041c23 */ /* 0x000fe20008010019 */
[----:B------:R-:W-:-:S05]  /*a700*/  MOV R2, UR29 ;  /* 0x0000001d00027c02 */ /* 0x000fca0008000f00 */
[----:B------:R-:W-:-:S04]  /*a710*/  @P1 FFMA.FTZ R2, R184, R2, UR30 ;  /* 0x0000001eb8021e23 */ /* 0x000fc80008010002 */
        /* <DEDUP_REMOVED lines=16> */
.L_x_14168:
        /* <DEDUP_REMOVED lines=12> */
.L_x_14169:
[----:B------:R-:W-:Y:S05]  /*a8e0*/  BRA.U !UP3, `(.L_x_14170) ;  /* 0x000000010b287547 */ /* 0x000fea000b800000 */
        /* <DEDUP_REMOVED lines=10> */
.L_x_14170:
        /* <DEDUP_REMOVED lines=20> */
[----:B------:R-:W-:-:S05]  /*aad0*/  HADD2.F32 R55, -RZ, R252.H1_H1 ;  /* 0x300000fcff377230 */ /* 0x000fca0000004100 */
[----:B------:R-:W-:-:S07]  /*aae0*/  FMUL.FTZ R55, R2, R55 ;  /* 0x0000003702377220 */ /* 0x000fce0000410000 */
.L_x_14173:
[----:B------:R-:W-:Y:S05]  /*aaf0*/  BSYNC.RECONVERGENT B0 ;  /* 0x0000000000007941 */ /* 0x000fea0003800200 */
.L_x_14172:
[----:B------:R-:W-:Y:S05]  /*ab00*/  BRA `(.L_x_14171) ;  /* 0x0000000c009c7947 */ /* 0x000fea0003800000 */
.L_x_14167:
        /* <DEDUP_REMOVED lines=17> */
.L_x_14174:
        /* <DEDUP_REMOVED lines=18> */
.L_x_14175:
        /* <DEDUP_REMOVED lines=17> */
.L_x_14176:
[----:B------:R-:W-:Y:S04]  /*ae50*/  BSSY.RECONVERGENT B0, `(.L_x_14177) ;  /* 0x0000013000007945 */ /* 0x000fe80003800200 */
        /* <DEDUP_REMOVED lines=9> */
[----:B------:R-:W-:-:S03]  /*aef0*/  ISETP.GE.U32.AND P1, PT, R8, 0x1000000, PT ;  /* 0x010000000800780c */ /* 0x000fc60003f26070 */
[----:B------:R-:W-:-:S04]  /*af00*/  FMUL.FTZ R2, R3, UR21 ;  /* 0x0000001503027c20 */ /* 0x000fc80008410000 */
[----:B------:R-:W-:-:S04]  /*af10*/  FMUL.FTZ R2, R2, UR20 ;  /* 0x0000001402027c20 */ /* 0x000fc80008410000 */
[----:B-----5:R-:W-:-:S05]  /*af20*/  FMUL.FTZ R3, R127, R2 ;  /* 0x000000027f037220 */ /* 0x020fca0000410000 */
[----:B------:R-:W-:-:S05]  /*af30*/  FSEL R3, R3, RZ, P1 ;  /* 0x000000ff03037208 */ /* 0x000fca0000800000 */
[----:B------:R-:W-:Y:S01]  /*af40*/  FADD.FTZ R119, R119, R3 ;  /* 0x0000000377777221 */ /* 0x000fe20000010000 */
[----:B------:R-:W-:Y:S06]  /*af50*/  @!P1 BRA `(.L_x_14178) ;  /* 0x0000000000089947 */ /* 0x000fec0003800000 */
[----:B------:R-:W-:-:S05]  /*af60*/  HADD2.F32 R55, -RZ, R252.H1_H1 ;  /* 0x300000fcff377230 */ /* 0x000fca0000004100 */
[----:B------:R-:W-:-:S07]  /*af70*/  FMUL.FTZ R55, R55, R2 ;  /* 0x0000000237377220 */ /* 0x000fce0000410000 */
.L_x_14178:
[----:B------:R-:W-:Y:S05]  /*af80*/  BSYNC.RECONVERGENT B0 ;  /* 0x0000000000007941 */ /* 0x000fea0003800200 */
.L_x_14177:
[----:B------:R-:W-:Y:S05]  /*af90*/  BRA `(.L_x_14171) ;  /* 0x0000000800787947 */ /* 0x000fea0003800000 */
.L_x_14166:
        /* <DEDUP_REMOVED lines=20> */
.L_x_14180:
        /* <DEDUP_REMOVED lines=18> */
.L_x_14181:
        /* <DEDUP_REMOVED lines=17> */
.L_x_14182:
        /* <DEDUP_REMOVED lines=30> */
[----:B------:R-:W-:-:S05]  /*b4f0*/  HADD2.F32 R55, -RZ, R252.H1_H1 ;  /* 0x300000fcff377230 */ /* 0x000fca0000004100 */
[----:B------:R-:W-:Y:S01]  /*b500*/  FMUL.FTZ R55, R55, R2 ;  /* 0x0000000237377220 */ /* 0x000fe20000410000 */
[----:B------:R-:W-:Y:S06]  /*b510*/  BRA `(.L_x_14183) ;  /* 0x0000000400147947 */ /* 0x000fec0003800000 */
.L_x_14179:
        /* <DEDUP_REMOVED lines=17> */
.L_x_14184:
        /* <DEDUP_REMOVED lines=18> */
.L_x_14185:
        /* <DEDUP_REMOVED lines=17> */
.L_x_14186:
        /* <DEDUP_REMOVED lines=15> */
[----:B------:R-:W-:-:S05]  /*b950*/  @P1 HADD2.F32 R3, -RZ, R252.H1_H1 ;  /* 0x300000fcff031230 */ /* 0x000fca0000004100 */
[----:B------:R-:W-:-:S07]  /*b960*/  @P1 FMUL.FTZ R55, R3, R2 ;  /* 0x0000000203371220 */ /* 0x000fce0000410000 */
.L_x_14183:
[----:B------:R-:W-:Y:S05]  /*b970*/  BSYNC.RECONVERGENT B0 ;  /* 0x0000000000007941 */ /* 0x000fea0003800200 */
.L_x_14171:
[----:B0-----:R-:W0:Y:S01]  /*b980*/  @P0 LDC.64 R2, c[0x0][0x478] ;  /* 0x00011e00ff020b82 */ /* 0x001e220000000a00 */
[----:B------:R-:W-:Y:S01]  /*b990*/  @P0 IADD3 R4, PT, PT, R164, 0x600, RZ ;  /* 0x00000600a4040810 */ /* 0x000fe20007ffe0ff */
[----:B------:R-:W1:Y:S01]  /*b9a0*/  @UP3 LDCU.64 UR32, c[0x0][0x468] ;  /* 0x00008d00ff2037ac */ /* 0x000e620008000a00 */
[----:B------:R-:W-:-:S03]  /*b9b0*/  PLOP3.LUT P1, PT, PT, PT, UP3, 0x80, 0x8 ;  /* 0x000000000008781c */ /* 0x000fc60003f2f038 */
[----:B0-----:R-:W-:-:S05]  /*b9c0*/  @P0 IMAD.WIDE.U32 R2, R4, 0x10, R2 ;  /* 0x0000001004020825 */ /* 0x001fca00078e0002 */
[----:B------:R0:W-:Y:S02]  /*b9d0*/  @P0 STG.E.128 desc[UR18][R2.64], R132 ;  /* 0x0000008402000986 */ /* 0x0001e4000c101d12 */
[----:B0-----:R-:W-:-:S03]  /*b9e0*/  HFMA2 R3, -RZ, RZ, 0, 9.5367431640625e-07 ;  /* 0x00000010ff037431 */ /* 0x001fc600000001ff */
        /* <DEDUP_REMOVED lines=8> */
.L_x_14187:
[--C-:B0-----:R-:W-:Y:S02]  /*ba70*/  SHF.R.U64 R2, R12, 0x10, R13.reuse ;  /* 0x000000100c027819 */ /* 0x101fe4000000120d */
[----:B------:R-:W-:Y:S02]  /*ba80*/  SHF.R.U32.HI R3, RZ, 0x10, R13 ;  /* 0x00000010ff037819 */ /* 0x000fe4000001160d */
[----:B------:R-:W-:Y:S02]  /*ba90*/  PRMT R7, R2, 0x7610, R7 ;  /* 0x0000761002077816 */ /* 0x000fe40000000007 */
[----:B------:R-:W-:Y:S01]  /*baa0*/  PRMT R8, R3, 0x7610, R8 ;  /* 0x0000761003087816 */ /* 0x000fe20000000008 */
[----:B------:R-:W-:Y:S06]  /*bab0*/  BRA.U !UP0, `(.L_x_14188) ;  /* 0x0000000908447547 */ /* 0x000fec000b800000 */
[----:B------:R-:W-:Y:S05]  /*bac0*/  @!P0 BRA `(.L_x_14189) ;  /* 0x0000000400208947 */ /* 0x000fea0003800000 */
[----:B------:R-:W-:Y:S02]  /*bad0*/  PLOP3.LUT P1, PT, PT, PT, UP2, 0x80, 0x8 ;  /* 0x000000000008781c */ /* 0x000fe40003f2f028 */
[----:B------:R-:W-:Y:S02]  /*bae0*/  MOV R2, UR29 ;  /* 0x0000001d00027c02 */ /* 0x000fe40008000f00 */
[----:B------:R-:W-:Y:S02]  /*baf0*/  MOV R3, UR29 ;  /* 0x0000001d00037c02 */ /* 0x000fe40008000f00 */
[----:B------:R-:W-:Y:S02]  /*bb00*/  MOV R4, R21 ;  /* 0x0000001500047202 */ /* 0x000fe40000000f00 */
[----:B------:R-:W-:-:S05]  /*bb10*/  MOV R5, R22 ;  /* 0x0000001600057202 */ /* 0x000fca0000000f00 */
[----:B------:R-:W-:-:S04]  /*bb20*/  @P1 FFMA.FTZ R2, R207, R2, UR30 ;  /* 0x0000001ecf021e23 */ /* 0x000fc80008010002 */
[----:B------:R-:W-:-:S04]  /*bb30*/  @P1 FADD.FTZ R2, R187, -R2 ;  /* 0x80000002bb021221 */ /* 0x000fc80000010000 */
[----:B------:R-:W-:Y:S01]  /*bb40*/  @P1 FFMA.FTZ R4, R2, UR28, R21 ;  /* 0x0000001c02041c23 */ /* 0x000fe20008010015 */
[-C--:B------:R-:W-:Y:S01]  /*bb50*/  @P1 FFMA.FTZ R2, R188, R3.reuse, UR30 ;  /* 0x0000001ebc021e23 */ /* 0x080fe20008010003 */
        /* <DEDUP_REMOVED lines=17> */
.L_x_14190:
        /* <DEDUP_REMOVED lines=11> */
.L_x_14191:
        /* <DEDUP_REMOVED lines=11> */
.L_x_14192:
        /* <DEDUP_REMOVED lines=22> */
.L_x_14195:
[----:B------:R-:W-:Y:S05]  /*bf30*/  BSYNC.RECONVERGENT B0 ;  /* 0x0000000000007941 */ /* 0x000fea0003800200 */
.L_x_14194:
[----:B------:R-:W-:Y:S05]  /*bf40*/  BRA `(.L_x_14193) ;  /* 0x0000000c00947947 */ /* 0x000fea0003800000 */
.L_x_14189:
[----:B------:R-:W-:Y:S05]  /*bf50*/  BRA.U !UP3, `(.L_x_14196) ;  /* 0x000000010b407547 */ /* 0x000fea000b800000 */
[----:B------:R-:W-:Y:S01]  /*bf60*/  PLOP3.LUT P1, PT, PT, PT, UP2, 0x80, 0x8 ;  /* 0x000000000008781c */ /* 0x000fe20003f2f028 */
[----:B------:R-:W-:Y:S01]  /*bf70*/  UMOV UR4, URZ ;  /* 0x000000ff00047c82 */ /* 0x000fe20008000000 */
[----:B------:R-:W-:Y:S02]  /*bf80*/  MOV R2, UR29 ;  /* 0x0000001d00027c02 */ /* 0x000fe40008000f00 */
        /* <DEDUP_REMOVED lines=13> */
.L_x_14196:
        /* <DEDUP_REMOVED lines=17> */
.L_x_14197:
        /* <DEDUP_REMOVED lines=17> */
.L_x_14198:
[----:B------:R-:W-:Y:S04]  /*c280*/  BSSY.RECONVERGENT B0, `(.L_x_14199) ;  /* 0x0000013000007945 */ /* 0x000fe80003800200 */
        /* <DEDUP_REMOVED lines=18> */
.L_x_14200:
[----:B------:R-:W-:Y:S05]  /*c3b0*/  BSYNC.RECONVERGENT B0 ;  /* 0x0000000000007941 */ /* 0x000fea0003800200 */
.L_x_14199:
[----:B------:R-:W-:Y:S05]  /*c3c0*/  BRA `(.L_x_14193) ;  /* 0x0000000800747947 */ /* 0x000fea0003800000 */
.L_x_14188:
[----:B------:R-:W-:Y:S04]  /*c3d0*/  BSSY.RECONVERGENT B0, `(.L_x_14193) ;  /* 0x000009c000007945 */ /* 0x000fe80003800200 */
[----:B------:R-:W-:Y:S05]  /*c3e0*/  @!P0 BRA `(.L_x_14201) ;  /* 0x0000000400588947 */ /* 0x000fea0003800000 */
[----:B------:R-:W-:Y:S01]  /*c3f0*/  ISETP.LT.AND P1, PT, RZ, UR27, PT ;  /* 0x0000001bff007c0c */ /* 0x000fe2000bf21270 */
[----:B------:R-:W-:-:S12]  /*c400*/  BRA.U !UP3, `(.L_x_14202) ;  /* 0x000000010b407547 */ /* 0x000fd8000b800000 */
[----:B------:R-:W-:Y:S01]  /*c410*/  MOV R3, UR29 ;  /* 0x0000001d00037c02 */ /* 0x000fe20008000f00 */
[----:B------:R-:W-:Y:S01]  /*c420*/  UMOV UR4, URZ ;  /* 0x000000ff00047c82 */ /* 0x000fe20008000000 */
[----:B------:R-:W-:Y:S02]  /*c430*/  ISETP.LT.AND P2, PT, RZ, UR27, PT ;  /* 0x0000001bff007c0c */ /* 0x000fe4000bf41270 */
[----:B------:R-:W-:Y:S01]  /*c440*/  LOP3.LUT P3, RZ, R9, 0xff, RZ, 0xc0, !PT ;  /* 0x000000ff09ff7812 */ /* 0x000fe2000786c0ff */
[----:B------:R-:W-:Y:S01]  /*c450*/  FFMA.FTZ R3, R186, R3, UR30 ;  /* 0x0000001eba037e23 */ /* 0x000fe20008010003 */
[----:B------:R-:W-:-:S03]  /*c460*/  MOV R52, UR4 ;  /* 0x0000000400347c02 */ /* 0x000fc60008000f00 */
[----:B------:R-:W-:-:S04]  /*c470*/  FADD.FTZ R2, R240, -R3 ;  /* 0x80000003f0027221 */ /* 0x000fc80000010000 */
[----:B------:R-:W-:-:S05]  /*c480*/  FMUL.FTZ R2, R2, UR28 ;  /* 0x0000001c02027c20 */ /* 0x000fca0008410000 */
[----:B------:R-:W-:-:S05]  /*c490*/  FSEL R2, R2, RZ, P2 ;  /* 0x000000ff02027208 */ /* 0x000fca0001000000 */
[----:B------:R-:W-:-:S04]  /*c4a0*/  FMUL.FTZ R2, R2, UR21 ;  /* 0x0000001502027c20 */ /* 0x000fc80008410000 */
[----:B------:R-:W-:Y:S01]  /*c4b0*/  FMUL.FTZ R3, R2, UR20 ;  /* 0x0000001402037c20 */ /* 0x000fe20008410000 */
[----:B------:R-:W-:-:S05]  /*c4c0*/  @P3 HADD2.F32 R2, -RZ, R12.H0_H0 ;  /* 0x2000000cff023230 */ /* 0x000fca0000004100 */
[-C--:B------:R-:W-:Y:S01]  /*c4d0*/  @P3 FMUL.FTZ R52, R2, R3.reuse ;  /* 0x0000000302343220 */ /* 0x080fe20000410000 */
[----:B-----5:R-:W-:-:S05]  /*c4e0*/  FMUL.FTZ R3, R124, R3 ;  /* 0x000000037c037220 */ /* 0x020fca0000410000 */
[----:B------:R-:W-:-:S05]  /*c4f0*/  FSEL R3, R3, RZ, P3 ;  /* 0x000000ff03037208 */ /* 0x000fca0001800000 */
[----:B------:R-:W-:-:S07]  /*c500*/  FADD.FTZ R120, R120, R3 ;  /* 0x0000000378787221 */ /* 0x000fce0000010000 */
.L_x_14202:
[----:B------:R-:W-:Y:S05]  /*c510*/  BRA.U !UP3, `(.L_x_14203) ;  /* 0x000000010b407547 */ /* 0x000fea000b800000 */
[----:B------:R-:W-:Y:S01]  /*c520*/  MOV R2, UR29 ;  /* 0x0000001d00027c02 */ /* 0x000fe20008000f00 */
        /* <DEDUP_REMOVED lines=15> */
.L_x_14203:
[----:B------:R-:W-:Y:S05]  /*c620*/  BRA.U !UP3, `(.L_x_14204) ;  /* 0x000000010b407547 */ /* 0x000fea000b800000 */
        /* <DEDUP_REMOVED lines=16> */
.L_x_14204:
        /* <DEDUP_REMOVED lines=19> */
[----:B------:R-:W-:Y:S02]  /*c860*/  FSEL R132, R132, RZ, P1 ;  /* 0x000000ff84847208 */ /* 0x000fe40000800000 */
[----:B------:R-:W-:Y:S01]  /*c870*/  MOV R135, R2 ;  /* 0x0000000200877202 */ /* 0x000fe20000000f00 */
[----:B------:R-:W-:Y:S06]  /*c880*/  BRA.U !UP3, `(.L_x_14205) ;  /* 0x000000050b407547 */ /* 0x000fec000b800000 */
[----:B------:R-:W-:Y:S01]  /*c890*/  FMUL.FTZ R2, R2, UR21 ;  /* 0x0000001502027c20 */ /* 0x000fe20008410000 */
        /* <DEDUP_REMOVED lines=11> */
.L_x_14201:
[----:B------:R-:W-:Y:S05]  /*c950*/  BRA.U !UP3, `(.L_x_14206) ;  /* 0x000000010b407547 */ /* 0x000fea000b800000 */
[----:B------:R-:W-:Y:S01]  /*c960*/  MOV R2, UR29 ;  /* 0x0000001d00027c02 */ /* 0x000fe20008000f00 */
        /* <DEDUP_REMOVED lines=15> */
.L_x_14206:
        /* <DEDUP_REMOVED lines=17> */
.L_x_14207:
        /* <DEDUP_REMOVED lines=17> */
.L_x_14208:
[----:B------:R-:W-:Y:S05]  /*cc80*/  BRA.U !UP3, `(.L_x_14205) ;  /* 0x000000010b407547 */ /* 0x000fea000b800000 */
[----:B------:R-:W-:Y:S01]  /*cc90*/  MOV R2, UR29 ;  /* 0x0000001d00027c02 */ /* 0x000fe20008000f00 */
[----:B------:R-:W-:Y:S01]  /*cca0*/  UMOV UR4, URZ ;  /* 0x000000ff00047c82 */ /* 0x000fe20008000000 */
[----:B------:R-:W-:Y:S02]  /*ccb0*/  ISETP.GE.U32.AND P2, PT, R9, 0x1000000, PT ;  /* 0x010000000900780c */ /* 0x000fe40003f46070 */
[----:B------:R-:W-:Y:S01]  /*ccc0*/  ISETP.LT.AND P1, PT, RZ, UR27, PT ;  /* 0x0000001bff007c0c */ /* 0x000fe2000bf21270 */
[----:B------:R-:W-:Y:S01]  /*ccd0*/  FFMA.FTZ R2, R208, R2, UR30 ;  /* 0x0000001ed0027e23 */ /* 0x000fe20008010002 */
[----:B------:R-:W-:-:S03]  /*cce0*/  MOV R55, UR4 ;  /* 0x0000000400377c02 */ /* 0x000fc60008000f00 */
[----:B------:R-:W-:-:S04]  /*ccf0*/  FADD.FTZ R2, R189, -R2 ;  /* 0x80000002bd027221 */ /* 0x000fc80000010000 */
[----:B------:R-:W-:-:S05]  /*cd00*/  FMUL.FTZ R2, R2, UR28 ;  /* 0x0000001c02027c20 */ /* 0x000fca0008410000 */
[----:B------:R-:W-:-:S05]  /*cd10*/  FSEL R2, R2, RZ, P1 ;  /* 0x000000ff02027208 */ /* 0x000fca0000800000 */
[----:B------:R-:W-:Y:S01]  /*cd20*/  FMUL.FTZ R3, R2, UR21 ;  /* 0x0000001502037c20 */ /* 0x000fe20008410000 */
[----:B------:R-:W-:-:S03]  /*cd30*/  @P2 HADD2.F32 R2, -RZ, R8.H0_H0 ;  /* 0x20000008ff022230 */ /* 0x000fc60000004100 */
[----:B------:R-:W-:-:S04]  /*cd40*/  FMUL.FTZ R3, R3, UR20 ;  /* 0x0000001403037c20 */ /* 0x000fc80008410000 */
[-C--:B------:R-:W-:Y:S01]  /*cd50*/  @P2 FMUL.FTZ R55, R2, R3.reuse ;  /* 0x0000000302372220 */ /* 0x080fe20000410000 */
[----:B-----5:R-:W-:-:S05]  /*cd60*/  FMUL.FTZ R3, R127, R3 ;  /* 0x000000037f037220 */ /* 0x020fca0000410000 */
[----:B------:R-:W-:-:S05]  /*cd70*/  FSEL R3, R3, RZ, P2 ;  /* 0x000000ff03037208 */ /* 0x000fca0001000000 */
[----:B------:R-:W-:-:S07]  /*cd80*/  FADD.FTZ R123, R123, R3 ;  /* 0x000000037b7b7221 */ /* 0x000fce0000010000 */
.L_x_14205:
[----:B------:R-:W-:Y:S05]  /*cd90*/  BSYNC.RECONVERGENT B0 ;  /* 0x0000000000007941 */ /* 0x000fea0003800200 */
.L_x_14193:
[----:B------:R-:W0:Y:S01]  /*cda0*/  @P0 LDC.64 R2, c[0x0][0x478] ;  /* 0x00011e00ff020b82 */ /* 0x000e220000000a00 */
[----:B------:R-:W-:Y:S01]  /*cdb0*/  @P0 IADD3 R164, PT, PT, R164, 0x700, RZ ;  /* 0x00000700a4a40810 */ /* 0x000fe20007ffe0ff */
[----:B------:R-:W1:Y:S01]  /*cdc0*/  @UP3 LDCU.64 UR28, c[0x0][0x468] ;  /* 0x00008d00ff1c37ac */ /* 0x000e620008000a00 */
[----:B------:R-:W-:Y:S01]  /*cdd0*/  PLOP3.LUT P1, PT, PT, PT, UP3, 0x80, 0x8 ;  /* 0x000000000008781c */ /* 0x000fe20003f2f038 */
[----:B------:R-:W-:Y:S02]  /*cde0*/  UIADD3 UR5, UPT, UPT, UR5, UR22, URZ ;  /* 0x0000001605057290 */ /* 0x000fe4000fffe0ff */
[----:B------:R-:W-:Y:S02]  /*cdf0*/  UPLOP3.LUT UP1, UPT, UPT, UPT, UP1, 0x40, 0x4 ;  /* 0x000000000004789c */ /* 0x000fe40003f2e810 */
[----:B------:R-:W-:Y:S01]  /*ce00*/  UISETP.GE.AND UP0, UPT, UR5, UR23, UPT ;  /* 0x000000170500728c */ /* 0x000fe2000bf06270 */
[----:B0-----:R-:W-:-:S05]  /*ce10*/  @P0 IMAD.WIDE.U32 R2, R164, 0x10, R2 ;  /* 0x00000010a4020825 */ /* 0x001fca00078e0002 */
[----:B------:R0:W-:Y:S02]  /*ce20*/  @P0 STG.E.128 desc[UR18][R2.64], R132 ;  /* 0x0000008402000986 */ /* 0x0001e4000c101d12 */
[----:B0-----:R-:W-:-:S05]  /*ce30*/  HFMA2 R2, -RZ, RZ, 0, 9.5367431640625e-07 ;  /* 0x00000010ff027431 */ /* 0x001fca00000001ff */
[----:B-1----:R-:W-:-:S05]  /*ce40*/  @P1 IMAD.WIDE.U32 R2, R165, R2, UR28 ;  /* 0x0000001ca5021e25 */ /* 0x002fca000f8e0002 */
[----:B------:R1:W-:Y:S01]  /*ce50*/  @P1 STG.E.128 desc[UR18][R2.64], R52 ;  /* 0x0000003402001986 */ /* 0x0003e2000c101d12 */
[----:B------:R-:W-:Y:S05]  /*ce60*/  BRA.U !UP0, `(.L_x_14209) ;  /* 0xffffff3908007547 */ /* 0x000fea000b83ffff */
.L_x_14027:
[----:B------:R-:W2:Y:S08]  /*ce70*/  S2UR UR4, SR_CTAID.X ;  /* 0x00000000000479c3 */ /* 0x000eb00000002500 */
[----:B------:R-:W2:Y:S08]  /*ce80*/  LDC R0, c[0x0][0x388] ;  /* 0x0000e200ff007b82 */ /* 0x000eb00000000800 */
[----:B-1----:R-:W1:Y:S08]  /*ce90*/  LDC.64 R2, c[0x0][0x440] ;  /* 0x00011000ff027b82 */ /* 0x002e700000000a00 */
[----:B------:R-:W3:Y:S08]  /*cea0*/  LDC.64 R4, c[0x0][0x448] ;  /* 0x00011200ff047b82 */ /* 0x000ef00000000a00 */
[----:B------:R-:W4:Y:S01]  /*ceb0*/  LDC.64 R6, c[0x0][0x460] ;  /* 0x00011800ff067b82 */ /* 0x000f220000000a00 */
[----:B--2---:R-:W-:-:S05]  /*cec0*/  IMAD R0, R0, UR4, RZ ;  /* 0x0000000400007c24 */ /* 0x004fca000f8e02ff */
[----:B------:R-:W-:-:S05]  /*ced0*/  LEA.HI R251, R0, R251, RZ, 0x1e ;  /* 0x000000fb00fb7211 */ /* 0x000fca00078ff0ff */
[----:B-1----:R-:W-:-:S04]  /*cee0*/  IMAD.WIDE.U32 R2, R251, 0x10, R2 ;  /* 0x00000010fb027825 */ /* 0x002fc800078e0002 */
[C---:B---3--:R-:W-:Y:S01]  /*cef0*/  IMAD.WIDE.U32 R4, R251.reuse, 0x10, R4 ;  /* 0x00000010fb047825 */ /* 0x048fe200078e0004 */
[----:B0-----:R-:W-:Y:S04]  /*cf00*/  STG.E.128 desc[UR18][R2.64], R156 ;  /* 0x0000009c02007986 */ /* 0x001fe8000c101d12 */
[----:B------:R-:W-:Y:S01]  /*cf10*/  STG.E.128 desc[UR18][R4.64], R60 ;  /* 0x0000003c04007986 */ /* 0x000fe2000c101d12 */
        /* <DEDUP_REMOVED lines=24> */
.L_x_14210:
        /* <DEDUP_REMOVED lines=14> */
.L_x_15757:


//--------------------- .text._ZN10layer_norm13ln_bwd_kernelINS_13Kernel_traitsIfffffjLj8192ELj1ELj1ELj8ELj16ENS_18Kernel_traits_baseILj8192EfffffjLj256EEEEELb0ELb0ELb0ELb0EEEvNS_9BwdParamsE --------------------------
	.section	.text._ZN10layer_norm13ln_bwd_kernelINS_13Kernel_traitsIfffffjLj8192ELj1ELj1ELj8ELj16ENS_18Kernel_traits_baseILj8192EfffffjLj256EEEEELb0ELb0ELb0ELb0EEEvNS_9BwdParamsE,"ax",@progbits
	.align	128
        .global         _ZN10layer_norm13ln_bwd_kernelINS_13Kernel_traitsIfffffjLj8192ELj1ELj1ELj8ELj16ENS_18Kernel_traits_baseILj8192EfffffjLj256EEEEELb0ELb0ELb0ELb0EEEvNS_9BwdParamsE
        .type           _ZN10layer_norm13ln_bwd_kernelINS_13Kernel_traitsIfffffjLj8192ELj1ELj1ELj8ELj16ENS_18Kernel_traits_baseILj8192EfffffjLj256EEEEELb0ELb0ELb0ELb0EEEvNS_9BwdParamsE,@function
        .size           _ZN10layer_norm13ln_bwd_kernelINS_13Kernel_traitsIfffffjLj8192ELj1ELj1ELj8ELj16ENS_18Kernel_traits_baseILj8192EfffffjLj256EEEEELb0ELb0ELb0ELb0EEEvNS_9BwdParamsE,(.L_x_15758 - _ZN10layer_norm13ln_bwd_kernelINS_13Kernel_traitsIfffffjLj8192ELj1ELj1ELj8ELj16ENS_18Kernel_traits_baseILj8192EfffffjLj256EEEEELb0ELb0ELb0ELb0EEEvNS_9BwdParamsE)
        .other          _ZN10layer_norm13ln_bwd_kernelINS_13Kernel_traitsIfffffjLj8192ELj1ELj1ELj8ELj16ENS_18Kernel_traits_baseILj8192EfffffjLj256EEEEELb0ELb0ELb0ELb0EEEvNS_9BwdParamsE,@"STO_CUDA_ENTRY STV_DEFAULT"
_ZN10layer_norm13ln_bwd_kernelINS_13Kernel_traitsIfffffjLj8192ELj1ELj1ELj8ELj16ENS_18Kernel_traits_baseILj8192EfffffjLj256EEEEELb0ELb0ELb0ELb0EEEvNS_9BwdParamsE:
.text._ZN10layer_norm13ln_bwd_kernelINS_13Kernel_traitsIfffffjLj8192ELj1ELj1ELj8ELj16ENS_18Kernel_traits_baseILj8192EfffffjLj256EEEEELb0ELb0ELb0ELb0EEEvNS_9BwdParamsE:
        /* <DEDUP_REMOVED lines=14> */
[----:B------:R-:W-:-:S02]  /*00e0*/  ISETP.GE.U32.AND P3, PT, R4, 0x400, PT ;  /* 0x000004000400780c */ /* 0x000fc40003f66070 */
[C---:B------:R-:W-:Y:S02]  /*00f0*/  ISETP.GE.U32.AND P2, PT, R4.reuse, 0x500, PT ;  /* 0x000005000400780c */ /* 0x040fe40003f46070 */
[C---:B------:R-:W-:Y:S02]  /*0100*/  ISETP.GE.U32.AND P1, PT, R4.reuse, 0x600, PT ;  /* 0x000006000400780c */ /* 0x040fe40003f26070 */
        /* <DEDUP_REMOVED lines=19> */
[----:B--2---:R2:W5:Y:S05]  /*0240*/  @P4 LDG.E.128 R128, desc[UR8][R12.64] ;  /* 0x000000080c804981 */ /* 0x00456a000c1e1d00 */
[----:B------:R2:W5:Y:S02]  /*0250*/  @P6 LDG.E.128 R136, desc[UR8][R6.64] ;  /* 0x0000000806886981 */ /* 0x000564000c1e1d00 */
[----:B------:R-:W3:Y:S01]  /*0260*/  @P0 LDC.64 R24, c[0x0][0x3d0] ;  /* 0x0000f400ff180b82 */ /* 0x000ee20000000a00 */
[C---:B0-----:R-:W-:Y:S01]  /*0270*/  @P3 IMAD.WIDE.U32 R14, R3.reuse, 0x10, R14 ;  /* 0x00000010030e3825 */ /* 0x041fe200078e000e */
[----:B------:R-:W-:-:S02]  /*0280*/  @P3 IADD3 R3, PT, PT, R3, 0x100, RZ ;  /* 0x0000010003033810 */ /* 0x000fc40007ffe0ff */
[----:B------:R-:W-:Y:S02]  /*0290*/  ISETP.NE.AND P6, PT, R5, RZ, PT ;  /* 0x000000ff0500720c */ /* 0x000fe40003fc5270 */
[----:B------:R2:W5:Y:S01]  /*02a0*/  @P3 LDG.E.128 R124, desc[UR8][R14.64] ;  /* 0x000000080e7c3981 */ /* 0x000562000c1e1d00 */
[C---:B-1----:R-:W-:Y:S01]  /*02b0*/  @P2 IMAD.WIDE.U32 R20, R3.reuse, 0x10, R8 ;  /* 0x0000001003142825 */ /* 0x042fe200078e0008 */
[----:B------:R-:W-:Y:S01]  /*02c0*/  @P2 IADD3 R3, PT, PT, R3, 0x100, RZ ;  /* 0x0000010003032810 */ /* 0x000fe20007ffe0ff */
[----:B------:R-:W0:Y:S03]  /*02d0*/  @P5 LDC.64 R26, c[0x0][0x3d0] ;  /* 0x0000f400ff1a5b82 */ /* 0x000e260000000a00 */
[----:B------:R2:W5:Y:S01]  /*02e0*/  @P2 LDG.E.128 R120, desc[UR8][R20.64] ;  /* 0x0000000814782981 */ /* 0x000562000c1e1d00 */
[C---:B----4-:R-:W-:Y:S01]  /*02f0*/  @P1 IMAD.WIDE.U32 R22, R3.reuse, 0x10, R22 ;  /* 0x0000001003161825 */ /* 0x050fe200078e0016 */
[----:B------:R-:W-:-:S03]  /*0300*/  @P1 IADD3 R3, PT, PT, R3, 0x100, RZ ;  /* 0x0000010003031810 */ /* 0x000fc60007ffe0ff */
[----:B------:R2:W5:Y:S04]  /*0310*/  @P6 LDG.E.128 R132, desc[UR8][R10.64] ;  /* 0x000000080a846981 */ /* 0x000568000c1e1d00 */
[----:B------:R2:W5:Y:S01]  /*0320*/  @P1 LDG.E.128 R116, desc[UR8][R22.64] ;  /* 0x0000000816741981 */ /* 0x000562000c1e1d00 */
[C---:B---3--:R-:W-:Y:S01]  /*0330*/  @P0 IMAD.WIDE.U32 R24, R3.reuse, 0x10, R24 ;  /* 0x0000001003180825 */ /* 0x048fe200078e0018 */
[----:B------:R-:W1:Y:S01]  /*0340*/  S2UR UR4, SR_CTAID.X ;  /* 0x00000000000479c3 */ /* 0x000e620000002500 */
[----:B------:R-:W-:-:S03]  /*0350*/  @P0 IADD3 R3, PT, PT, R3, 0x100, RZ ;  /* 0x0000010003030810 */ /* 0x000fc60007ffe0ff */
[----:B------:R2:W5:Y:S02]  /*0360*/  @P0 LDG.E.128 R112, desc[UR8][R24.64] ;  /* 0x0000000818700981 */ /* 0x000564000c1e1d00 */
[----:B0-----:R-:W-:-:S05]  /*0370*/  @P5 IMAD.WIDE.U32 R8, R3, 0x10, R26 ;  /* 0x0000001003085825 */ /* 0x001fca00078e001a */
[----:B------:R2:W5:Y:S01]  /*0380*/  @P5 LDG.E.128 R108, desc[UR8][R8.64] ;  /* 0x00000008086c5981 */ /* 0x000562000c1e1d00 */
        /* <DEDUP_REMOVED lines=76> */
.L_x_14292:
[----:B------:R-:W-:Y:S01]  /*0850*/  ISETP.NE.AND P0, PT, R6, RZ, PT ;  /* 0x000000ff0600720c */ /* 0x000fe20003f05270 */
[----:B-----5:R-:W4:Y:S08]  /*0860*/  LDC.64 R18, c[0x0][0x3c0] ;  /* 0x0000f000ff127b82 */ /* 0x020f300000000a00 */
[----:B------:R-:W0:Y:S08]  /*0870*/  LDC R2, c[0x0][0x388] ;  /* 0x0000e200ff027b82 */ /* 0x000e300000000800 */
[----:B------:R-:W1:Y:S01]  /*0880*/  @P0 LDC.64 R164, c[0x0][0x3e0] ;  /* 0x0000f800ffa40b82 */ /* 0x000e620000000a00 */
[----:B----4-:R-:W-:-:S06]  /*0890*/  IMAD.WIDE R168, R5, 0x4, R18 ;  /* 0x0000000405a87825 */ /* 0x010fcc00078e0212 */
[----:B------:R-:W4:Y:S01]  /*08a0*/  LDG.E R168, desc[UR8][R168.64] ;  /* 0x00000008a8a87981 */ /* 0x000f22000c1e1900 */
[----:B------:R-:W-:Y:S02]  /*08b0*/  HFMA2 R19, -RZ, RZ, 1.875, 0 ;  /* 0x3f800000ff137431 */ /* 0x000fe400000001ff */
[C---:B-1----:R-:W-:Y:S02]  /*08c0*/  @P0 IMAD.WIDE R166, R5.reuse, 0x4, R164 ;  /* 0x0000000405a60825 */ /* 0x042fe400078e02a4 */
[----:B------:R-:W1:Y:S01]  /*08d0*/  LDC.64 R164, c[0x0][0x3c8] ;  /* 0x0000f200ffa47b82 */ /* 0x000e620000000a00 */
[----:B------:R-:W2:Y:S01]  /*08e0*/  S2R R0, SR_TID.X ;  /* 0x0000000000007919 */ /* 0x000ea20000002100 */
[----:B0-----:R-:W-:Y:S01]  /*08f0*/  IMAD R17, R5, R2, RZ ;  /* 0x0000000205117224 */ /* 0x001fe200078e02ff */
[----:B-----5:R0:W5:Y:S01]  /*0900*/  @P0 LDG.E R19, desc[UR8][R166.64] ;  /* 0x00000008a6130981 */ /* 0x020162000c1e1900 */
[----:B------:R-:W-:-:S03]  /*0910*/  ISETP.GE.U32.AND P0, PT, R4, 0x100, PT ;  /* 0x000001000400780c */ /* 0x000fc60003f06070 */
[----:B------:R-:W-:Y:S02]  /*0920*/  SHF.R.S32.HI R18, RZ, 0x1f, R17 ;  /* 0x0000001fff127819 */ /* 0x000fe40000011411 */
[----:B------:R-:W-:Y:S02]  /*0930*/  ISETP.GE.U32.AND P1, PT, R4, 0x200, PT ;  /* 0x000002000400780c */ /* 0x000fe40003f26070 */
[----:B------:R-:W-:Y:S01]  /*0940*/  LEA.HI R219, R18, R17, RZ, 0x2 ;  /* 0x0000001112db7211 */ /* 0x000fe200078f10ff */
[----:B------:R-:W-:Y:S01]  /*0950*/  BSSY.RECONVERGENT B0, `(.L_x_14212) ;  /* 0x0000036000007945 */ /* 0x000fe20003800200 */
[----:B------:R-:W-:Y:S01]  /*0960*/  ISETP.NE.AND P6, PT, RZ, UR7, PT ;  /* 0x00000007ff007c0c */ /* 0x000fe2000bfc5270 */
[----:B------:R-:W-:Y:S01]  /*0970*/  HFMA2 R174, -RZ, RZ, 0, 0 ;  /* 0x00000000ffae7431 */ /* 0x000fe200000001ff */
[C---:B------:R-:W-:Y:S02]  /*0980*/  ISETP.GE.U32.AND P4, PT, R4.reuse, 0x300, PT ;  /* 0x000003000400780c */ /* 0x040fe40003f86070 */
[----:B------:R-:W-:-:S02]  /*0990*/  ISETP.GE.U32.AND P3, PT, R4, 0x400, PT ;  /* 0x000004000400780c */ /* 0x000fc40003f66070 */
[----:B------:R-:W-:Y:S01]  /*09a0*/  P2R R17, PR, RZ, 0x1 ;  /* 0x00000001ff117803 */ /* 0x000fe20000000000 */
[----:B-1----:R-:W-:-:S05]  /*09b0*/  IMAD.WIDE R164, R5, 0x4, R164 ;  /* 0x0000000405a47825 */ /* 0x002fca00078e02a4 */
[----:B------:R0:W5:Y:S01]  /*09c0*/  LDG.E R221, desc[UR8][R164.64] ;  /* 0x00000008a4dd7981 */ /* 0x000162000c1e1900 */
[----:B------:R-:W-:Y:S02]  /*09d0*/  P2R R18, PR, RZ, 0x2 ;  /* 0x00000002ff127803 */ /* 0x000fe40000000000 */
[----:B------:R-:W-:Y:S02]  /*09e0*/  MOV R173, RZ ;  /* 0x000000ff00ad7202 */ /* 0x000fe40000000f00 */
[----:B--2---:R-:W-:-:S04]  /*09f0*/  LEA.HI.SX32 R219, R219, R0, 0x1e ;  /* 0x00000000dbdb7211 */ /* 0x004fc800078ff2ff */
[----:B------:R-:W-:Y:S02]  /*0a00*/  MOV R175, R219 ;  /* 0x000000db00af7202 */ /* 0x000fe40000000f00 */
[----:B----4-:R-:W-:Y:S01]  /*0a10*/  FSEL R172, R168, RZ, !P6 ;  /* 0x000000ffa8ac7208 */ /* 0x010fe20007000000 */
[----:B0-----:R-:W-:Y:S06]  /*0a20*/  @!P0 BRA `(.L_x_14213) ;  /* 0x0000000000a08947 */ /* 0x001fec0003800000 */
[----:B------:R-:W0:Y:S01]  /*0a30*/  LDC.64 R164, c[0x0][0x3a8] ;  /* 0x0000ea00ffa47b82 */ /* 0x000e220000000a00 */
[----:B------:R-:W-:-:S04]  /*0a40*/  ISETP.NE.U32.AND P0, PT, RZ, UR10, PT ;  /* 0x0000000aff007c0c */ /* 0x000fc8000bf05070 */
[----:B------:R-:W-:-:S03]  /*0a50*/  ISETP.NE.AND.EX P0, PT, RZ, UR11, PT, P0 ;  /* 0x0000000bff007c0c */ /* 0x000fc6000bf05300 */
[----:B------:R-:W1:Y:S10]  /*0a60*/  LDC.64 R168, c[0x0][0x428] ;  /* 0x00010a00ffa87b82 */ /* 0x000e740000000a00 */
[----:B------:R-:W2:Y:S01]  /*0a70*/  @P0 LDC.64 R174, c[0x0][0x438] ;  /* 0x00010e00ffae0b82 */ /* 0x000ea20000000a00 */
[----:B0-----:R-:W-:-:S06]  /*0a80*/  IMAD.WIDE.U32 R164, R219, 0x10, R164 ;  /* 0x00000010dba47825 */ /* 0x001fcc00078e00a4 */
[----:B------:R-:W4:Y:S01]  /*0a90*/  LDG.E.128 R164, desc[UR8][R164.64] ;  /* 0x00000008a4a47981 */ /* 0x000f22000c1e1d00 */
[----:B-1----:R-:W-:-:S06]  /*0aa0*/  IMAD.WIDE.U32 R168, R219, 0x10, R168 ;  /* 0x00000010dba87825 */ /* 0x002fcc00078e00a8 */
[----:B------:R-:W3:Y:S01]  /*0ab0*/  LDG.E.128 R168, desc[UR8][R168.64] ;  /* 0x00000008a8a87981 */ /* 0x000ee2000c1e1d00 */
[----:B--2---:R-:W-:-:S05]  /*0ac0*/  @P0 IMAD.WIDE.U32 R174, R219, 0x10, R174 ;  /* 0x00000010dbae0825 */ /* 0x004fca00078e00ae */
[----:B------:R0:W5:Y:S02]  /*0ad0*/  @P0 LDG.E.128 R40, desc[UR8][R174.64] ;  /* 0x00000008ae280981 */ /* 0x000164000c1e1d00 */
[----:B0-----:R-:W-:Y:S01]  /*0ae0*/  IADD3 R175, PT, PT, R219, 0x100, RZ ;  /* 0x00000100dbaf7810 */ /* 0x001fe20007ffe0ff */
[C---:B----4-:R-:W-:Y:S01]  /*0af0*/  FADD.FTZ R176, -R172.reuse, R164 ;  /* 0x000000a4acb07221 */ /* 0x050fe20000010100 */
[C---:B------:R-:W-:Y:S01]  /*0b00*/  FADD.FTZ R182, -R172.reuse, R165 ;  /* 0x000000a5acb67221 */ /* 0x040fe20000010100 */
[C---:B------:R-:W-:Y:S01]  /*0b10*/  FADD.FTZ R166, -R172.reuse, R166 ;  /* 0x000000a6aca67221 */ /* 0x040fe20000010100 */
[----:B------:R-:W-:Y:S01]  /*0b20*/  FADD.FTZ R220, -R172, R167 ;  /* 0x000000a7acdc7221 */ /* 0x000fe20000010100 */
[C---:B-----5:R-:W-:Y:S01]  /*0b30*/  FMUL.FTZ R3, R221.reuse, R176 ;  /* 0x000000b0dd037220 */ /* 0x060fe20000410000 */
[C---:B------:R-:W-:Y:S01]  /*0b40*/  FMUL.FTZ R182, R221.reuse, R182 ;  /* 0x000000b6ddb67220 */ /* 0x040fe20000410000 */
[C---:B------:R-:W-:Y:S01]  /*0b50*/  FMUL.FTZ R201, R221.reuse, R166 ;  /* 0x000000a6ddc97220 */ /* 0x040fe20000410000 */
[----:B------:R-:W-:Y:S01]  /*0b60*/  FMUL.FTZ R220, R221, R220 ;  /* 0x000000dcdddc7220 */ /* 0x000fe20000410000 */
[----:B---3--:R-:W-:Y:S01]  /*0b70*/  FMUL.FTZ R188, R136, R168 ;  /* 0x000000a888bc7220 */ /* 0x008fe20000410000 */
[----:B------:R-:W-:Y:S01]  /*0b80*/  FMUL.FTZ R203, R137, R169 ;  /* 0x000000a989cb7220 */ /* 0x000fe20000410000 */
[----:B------:R-:W-:Y:S01]  /*0b90*/  FMUL.FTZ R222, R138, R170 ;  /* 0x000000aa8ade7220 */ /* 0x000fe20000410000 */
[----:B------:R-:W-:Y:S01]  /*0ba0*/  FMUL.FTZ R217, R139, R171 ;  /* 0x000000ab8bd97220 */ /* 0x000fe20000410000 */
[----:B------:R-:W-:Y:S01]  /*0bb0*/  FADD.FTZ R164, RZ, R188 ;  /* 0x000000bcffa47221 */ /* 0x000fe20000010000 */
[----:B------:R-:W-:Y:S01]  /*0bc0*/  FFMA.FTZ R165, R3, R188, RZ ;  /* 0x000000bc03a57223 */ /* 0x000fe200000100ff */
        /* <DEDUP_REMOVED lines=14> */
.L_x_14213:
[----:B---3--:R-:W-:Y:S05]  /*0cb0*/  BSYNC.RECONVERGENT B0 ;  /* 0x0000000000007941 */ /* 0x008fea0003800200 */
.L_x_14212:
        /* <DEDUP_REMOVED lines=13> */
[----:B------:R-:W-:Y:S01]  /*0d90*/  IADD3 R175, PT, PT, R175, 0x100, RZ ;  /* 0x00000100afaf7810 */ /* 0x000fe20007ffe0ff */
[C---:B---3--:R-:W-:Y:S01]  /*0da0*/  FADD.FTZ R30, -R172.reuse, R168 ;  /* 0x000000a8ac1e7221 */ /* 0x048fe20000010100 */
[C---:B------:R-:W-:Y:S01]  /*0db0*/  FADD.FTZ R178, -R172.reuse, R169 ;  /* 0x000000a9acb27221 */ /* 0x040fe20000010100 */
[C---:B------:R-:W-:Y:S01]  /*0dc0*/  FADD.FTZ R170, -R172.reuse, R170 ;  /* 0x000000aaacaa7221 */ /* 0x040fe20000010100 */
[----:B------:R-:W-:Y:S01]  /*0dd0*/  FADD.FTZ R216, -R172, R171 ;  /* 0x000000abacd87221 */ /* 0x000fe20000010100 */
[C---:B-----5:R-:W-:Y:S01]  /*0de0*/  FMUL.FTZ R21, R221.reuse, R30 ;  /* 0x0000001edd157220 */ /* 0x060fe20000410000 */
[C---:B------:R-:W-:Y:S01]  /*0df0*/  FMUL.FTZ R30, R221.reuse, R178 ;  /* 0x000000b2dd1e7220 */ /* 0x040fe20000410000 */
[C---:B------:R-:W-:Y:S01]  /*0e00*/  FMUL.FTZ R197, R221.reuse, R170 ;  /* 0x000000aaddc57220 */ /* 0x040fe20000410000 */
[----:B------:R-:W-:Y:S01]  /*0e10*/  FMUL.FTZ R216, R221, R216 ;  /* 0x000000d8ddd87220 */ /* 0x000fe20000410000 */
[----:B----4-:R-:W-:Y:S01]  /*0e20*/  FMUL.FTZ R186, R132, R164 ;  /* 0x000000a484ba7220 */ /* 0x010fe20000410000 */
        /* <DEDUP_REMOVED lines=19> */
.L_x_14215:
[----:B------:R-:W-:Y:S05]  /*0f60*/  BSYNC.RECONVERGENT B0 ;  /* 0x0000000000007941 */ /* 0x000fea0003800200 */
.L_x_14214:
        /* <DEDUP_REMOVED lines=42> */
.L_x_14217:
[----:B------:R-:W-:Y:S05]  /*1210*/  BSYNC.RECONVERGENT B0 ;  /* 0x0000000000007941 */ /* 0x000fea0003800200 */
.L_x_14216:
        /* <DEDUP_REMOVED lines=42> */
.L_x_14219:
[----:B------:R-:W-:Y:S05]  /*14c0*/  BSYNC.RECONVERGENT B0 ;  /* 0x0000000000007941 */ /* 0x000fea0003800200 */
.L_x_14218:
        /* <DEDUP_REMOVED lines=16> */
[----:B------:R-:W-:-:S03]  /*15d0*/  FADD.FTZ R22, -R172, R169 ;  /* 0x000000a9ac167221 */ /* 0x000fc60000010100 */
[C---:B-----5:R-:W-:Y:S01]  /*15e0*/  FMUL.FTZ R9, R221.reuse, R10 ;  /* 0x0000000add097220 */ /* 0x060fe20000410000 */
[----:B------:R-:W-:Y:S01]  /*15f0*/  FMUL.FTZ R10, R221, R22 ;  /* 0x00000016dd0a7220 */ /* 0x000fe20000410000 */
[----:B----4-:R-:W-:Y:S01]  /*1600*/  FMUL.FTZ R22, R120, R164 ;  /* 0x000000a478167220 */ /* 0x010fe20000410000 */
[----:B------:R-:W-:Y:S01]  /*1610*/  FADD.FTZ R56, R56, R164 ;  /* 0x000000a438387221 */ /* 0x000fe20000010000 */
[----:B------:R-:W-:Y:S01]  /*1620*/  FFMA.FTZ R88, R164, R9, R88 ;  /* 0x00000009a4587223 */ /* 0x000fe20000010058 */
[C---:B------:R-:W-:Y:S01]  /*1630*/  FADD.FTZ R170, -R172.reuse, R170 ;  /* 0x000000aaacaa7221 */ /* 0x040fe20000010100 */
[----:B------:R-:W-:Y:S01]  /*1640*/  FADD.FTZ R57, R57, R165 ;  /* 0x000000a539397221 */ /* 0x000fe20000010000 */
[----:B------:R-:W-:Y:S01]  /*1650*/  FFMA.FTZ R89, R165, R10, R89 ;  /* 0x0000000aa5597223 */ /* 0x000fe20000010059 */
[----:B------:R-:W-:Y:S01]  /*1660*/  FMUL.FTZ R191, R121, R165 ;  /* 0x000000a579bf7220 */ /* 0x000fe20000410000 */
[----:B------:R-:W-:Y:S01]  /*1670*/  FADD.FTZ R164, R173, R22 ;  /* 0x00000016ada47221 */ /* 0x000fe20000010000 */
[----:B------:R-:W-:Y:S01]  /*1680*/  FFMA.FTZ R165, R9, R22, R174 ;  /* 0x0000001609a57223 */ /* 0x000fe200000100ae */
[----:B------:R-:W-:Y:S01]  /*1690*/  FMUL.FTZ R29, R221, R170 ;  /* 0x000000aadd1d7220 */ /* 0x000fe20000410000 */
[----:B------:R-:W-:Y:S01]  /*16a0*/  FADD.FTZ R194, -R172, R171 ;  /* 0x000000abacc27221 */ /* 0x000fe20000010100 */
        /* <DEDUP_REMOVED lines=13> */
.L_x_14221:
[----:B------:R-:W-:Y:S05]  /*1780*/  BSYNC.RECONVERGENT B0 ;  /* 0x0000000000007941 */ /* 0x000fea0003800200 */
.L_x_14220:
        /* <DEDUP_REMOVED lines=43> */
.L_x_14223:
[----:B------:R-:W-:Y:S05]  /*1a40*/  BSYNC.RECONVERGENT B0 ;  /* 0x0000000000007941 */ /* 0x000fea0003800200 */
.L_x_14222:
        /* <DEDUP_REMOVED lines=43> */
.L_x_14225:
[----:B------:R-:W-:Y:S05]  /*1d00*/  BSYNC.RECONVERGENT B0 ;  /* 0x0000000000007941 */ /* 0x000fea0003800200 */
.L_x_14224:
        /* <DEDUP_REMOVED lines=15> */
[C---:B--2---:R-:W-:Y:S01]  /*1e00*/  FADD.FTZ R16, -R172.reuse, R168 ;  /* 0x000000a8ac107221 */ /* 0x044fe20000010100 */
        /* <DEDUP_REMOVED lines=27> */
.L_x_14227:
[----:B------:R-:W-:Y:S05]  /*1fc0*/  BSYNC.RECONVERGENT B0 ;  /* 0x0000000000007941 */ /* 0x000fea0003800200 */
.L_x_14226:
        /* <DEDUP_REMOVED lines=31> */
.L_x_14229:
[----:B------:R-:W-:Y:S05]  /*21c0*/  BSYNC.RECONVERGENT B0 ;  /* 0x0000000000007941 */ /* 0x000fea0003800200 */
.L_x_14228:
        /* <DEDUP_REMOVED lines=58> */
.L_x_14234:
        /* <DEDUP_REMOVED lines=16> */
.L_x_14235:
        /* <DEDUP_REMOVED lines=11> */
.L_x_14233:
[----:B------:R-:W-:Y:S05]  /*2720*/  BSYNC.RECONVERGENT B1 ;  /* 0x0000000000017941 */ /* 0x000fea0003800200 */
.L_x_14232:
        /* <DEDUP_REMOVED lines=23> */
.L_x_14238:
        /* <DEDUP_REMOVED lines=12> */
.L_x_14239:
        /* <DEDUP_REMOVED lines=11> */
.L_x_14237:
[----:B------:R-:W-:Y:S05]  /*2a10*/  BSYNC.RECONVERGENT B1 ;  /* 0x0000000000017941 */ /* 0x000fea0003800200 */
.L_x_14236:
        /* <DEDUP_REMOVED lines=22> */
.L_x_14242:
        /* <DEDUP_REMOVED lines=12> */
.L_x_14243:
        /* <DEDUP_REMOVED lines=11> */
.L_x_14241:
[----:B------:R-:W-:Y:S05]  /*2cf0*/  BSYNC.RECONVERGENT B1 ;  /* 0x0000000000017941 */ /* 0x000fea0003800200 */
.L_x_14240:
        /* <DEDUP_REMOVED lines=22> */
.L_x_14246:
        /* <DEDUP_REMOVED lines=12> */
.L_x_14247:
        /* <DEDUP_REMOVED lines=11> */
.L_x_14245:
[----:B------:R-:W-:Y:S05]  /*2fd0*/  BSYNC.RECONVERGENT B1 ;  /* 0x0000000000017941 */ /* 0x000fea0003800200 */
.L_x_14244:
        /* <DEDUP_REMOVED lines=22> */
.L_x_14250:
        /* <DEDUP_REMOVED lines=12> */
.L_x_14251:
        /* <DEDUP_REMOVED lines=11> */
.L_x_14249:
[----:B------:R-:W-:Y:S05]  /*32b0*/  BSYNC.RECONVERGENT B1 ;  /* 0x0000000000017941 */ /* 0x000fea0003800200 */
.L_x_14248:
        /* <DEDUP_REMOVED lines=22> */
.L_x_14254:
        /* <DEDUP_REMOVED lines=12> */
.L_x_14255:
        /* <DEDUP_REMOVED lines=11> */
.L_x_14253:
[----:B------:R-:W-:Y:S05]  /*3590*/  BSYNC.RECONVERGENT B1 ;  /* 0x0000000000017941 */ /* 0x000fea0003800200 */
.L_x_14252:
        /* <DEDUP_REMOVED lines=22> */
.L_x_14258:
        /* <DEDUP_REMOVED lines=12> */
.L_x_14259:
        /* <DEDUP_REMOVED lines=11> */
.L_x_14257:
[----:B------:R-:W-:Y:S05]  /*3870*/  BSYNC.RECONVERGENT B1 ;  /* 0x0000000000017941 */ /* 0x000fea0003800200 */
.L_x_14256:
        /* <DEDUP_REMOVED lines=22> */
.L_x_14261:
        /* <DEDUP_REMOVED lines=12> */
.L_x_14262:
        /* <DEDUP_REMOVED lines=11> */
.L_x_14231:
        /* <DEDUP_REMOVED lines=26> */
.L_x_14265:
[----:B------:R-:W-:Y:S05]  /*3cf0*/  BSYNC.RECONVERGENT B1 ;  /* 0x0000000000017941 */ /* 0x000fea0003800200 */
.L_x_14264:
        /* <DEDUP_REMOVED lines=23> */
.L_x_14267:
[----:B------:R-:W-:Y:S05]  /*3e70*/  BSYNC.RECONVERGENT B1 ;  /* 0x0000000000017941 */ /* 0x000fea0003800200 */
.L_x_14266:
        /* <DEDUP_REMOVED lines=22> */
.L_x_14269:
[----:B------:R-:W-:Y:S05]  /*3fe0*/  BSYNC.RECONVERGENT B1 ;  /* 0x0000000000017941 */ /* 0x000fea0003800200 */
.L_x_14268:
        /* <DEDUP_REMOVED lines=22> */
.L_x_14271:
[----:B------:R-:W-:Y:S05]  /*4150*/  BSYNC.RECONVERGENT B1 ;  /* 0x0000000000017941 */ /* 0x000fea0003800200 */
.L_x_14270:
        /* <DEDUP_REMOVED lines=22> */
.L_x_14273:
[----:B------:R-:W-:Y:S05]  /*42c0*/  BSYNC.RECONVERGENT B1 ;  /* 0x0000000000017941 */ /* 0x000fea0003800200 */
.L_x_14272:
        /* <DEDUP_REMOVED lines=22> */
.L_x_14275:
[----:B------:R-:W-:Y:S05]  /*4430*/  BSYNC.RECONVERGENT B1 ;  /* 0x0000000000017941 */ /* 0x000fea0003800200 */
.L_x_14274:
        /* <DEDUP_REMOVED lines=22> */
.L_x_14277:
[----:B------:R-:W-:Y:S05]  /*45a0*/  BSYNC.RECONVERGENT B1 ;  /* 0x0000000000017941 */ /* 0x000fea0003800200 */
.L_x_14276:
        /* <DEDUP_REMOVED lines=15> */
[----:B------:R-:W-:Y:S01]  /*46a0*/  FMUL.FTZ R167, R174, R19 ;  /* 0x00000013aea77220 */ /* 0x000fe20000410000 */
[----:B0-----:R-:W-:-:S04]  /*46b0*/  IMAD.WIDE.U32 R168, R219, 0x10, R164 ;  /* 0x00000010dba87825 */ /* 0x001fc800078e00a4 */
[-C--:B------:R-:W-:Y:S01]  /*46c0*/  FMUL.FTZ R164, R166, R19.reuse ;  /* 0x00000013a6a47220 */ /* 0x080fe20000410000 */
[-C--:B------:R-:W-:Y:S01]  /*46d0*/  FMUL.FTZ R165, R170, R19.reuse ;  /* 0x00000013aaa57220 */ /* 0x080fe20000410000 */
[----:B------:R-:W-:-:S05]  /*46e0*/  FMUL.FTZ R166, R172, R19 ;  /* 0x00000013aca67220 */ /* 0x000fca0000410000 */
[----:B------:R0:W-:Y:S01]  /*46f0*/  STG.E.128 desc[UR8][R168.64], R164 ;  /* 0x000000a4a8007986 */ /* 0x0001e2000c101d08 */
[----:B------:R-:W-:Y:S05]  /*4700*/  BRA `(.L_x_14260) ;  /* 0x0000000c00407947 */ /* 0x000fea0003800000 */
.L_x_14263:
        /* <DEDUP_REMOVED lines=26> */
.L_x_14279:
[----:B------:R-:W-:Y:S05]  /*48b0*/  BSYNC.RECONVERGENT B1 ;  /* 0x0000000000017941 */ /* 0x000fea0003800200 */
.L_x_14278:
        /* <DEDUP_REMOVED lines=26> */
.L_x_14281:
[----:B------:R-:W-:Y:S05]  /*4a60*/  BSYNC.RECONVERGENT B1 ;  /* 0x0000000000017941 */ /* 0x000fea0003800200 */
.L_x_14280:
        /* <DEDUP_REMOVED lines=25> */
.L_x_14283:
[----:B------:R-:W-:Y:S05]  /*4c00*/  BSYNC.RECONVERGENT B1 ;  /* 0x0000000000017941 */ /* 0x000fea0003800200 */
.L_x_14282:
        /* <DEDUP_REMOVED lines=25> */
.L_x_14285:
[----:B------:R-:W-:Y:S05]  /*4da0*/  BSYNC.RECONVERGENT B1 ;  /* 0x0000000000017941 */ /* 0x000fea0003800200 */
.L_x_14284:
        /* <DEDUP_REMOVED lines=25> */
.L_x_14287:
[----:B------:R-:W-:Y:S05]  /*4f40*/  BSYNC.RECONVERGENT B1 ;  /* 0x0000000000017941 */ /* 0x000fea0003800200 */
.L_x_14286:
        /* <DEDUP_REMOVED lines=25> */
.L_x_14289:
[----:B------:R-:W-:Y:S05]  /*50e0*/  BSYNC.RECONVERGENT B1 ;  /* 0x0000000000017941 */ /* 0x000fea0003800200 */
.L_x_14288:
        /* <DEDUP_REMOVED lines=25> */
.L_x_14291:
[----:B------:R-:W-:Y:S05]  /*5280*/  BSYNC.RECONVERGENT B1 ;  /* 0x0000000000017941 */ /* 0x000fea0003800200 */
.L_x_14290:
[----:B------:R-:W-:-:S13]  /*5290*/  ISETP.NE.AND P5, PT, R223, RZ, PT ;  /* 0x000000ffdf00720c */ /* 0x000fda0003fa5270 */
[----:B------:R-:W-:Y:S05]  /*52a0*/  @!P5 BRA `(.L_x_14260) ;  /* 0x000000000058d947 */ /* 0x000fea0003800000 */
[----:B0-234-:R-:W0:Y:S01]  /*52b0*/  LDC.64 R160, c[0x0][0x478] ;  /* 0x00011e00ffa07b82 */ /* 0x01de220000000a00 */
[-CC-:B------:R-:W-:Y:S01]  /*52c0*/  FFMA.FTZ R167, R202, R169.reuse, R168.reuse ;  /* 0x000000a9caa77223 */ /* 0x180fe200000100a8 */
[-CC-:B------:R-:W-:Y:S01]  /*52d0*/  FFMA.FTZ R163, R15, R169.reuse, R168.reuse ;  /* 0x000000a90fa37223 */ /* 0x180fe200000100a8 */
[-CC-:B------:R-:W-:Y:S01]  /*52e0*/  FFMA.FTZ R162, R16, R169.reuse, R168.reuse ;  /* 0x000000a910a27223 */ /* 0x180fe200000100a8 */
[----:B------:R-:W-:-:S03]  /*52f0*/  FFMA.FTZ R165, R183, R169, R168 ;  /* 0x000000a9b7a57223 */ /* 0x000fc600000100a8 */
[----:B------:R-:W-:Y:S01]  /*5300*/  FADD.FTZ R162, R185, -R162 ;  /* 0x800000a2b9a27221 */ /* 0x000fe20000010000 */
[----:B------:R-:W1:Y:S01]  /*5310*/  LDC.64 R170, c[0x0][0x468] ;  /* 0x00011a00ffaa7b82 */ /* 0x000e620000000a00 */
[----:B------:R-:W-:Y:S01]  /*5320*/  FADD.FTZ R165, R204, -R165 ;  /* 0x800000a5cca57221 */ /* 0x000fe20000010000 */
[----:B0-----:R-:W-:-:S04]  /*5330*/  IMAD.WIDE.U32 R168, R219, 0x10, R160 ;  /* 0x00000010dba87825 */ /* 0x001fc800078e00a0 */
[----:B------:R-:W-:Y:S01]  /*5340*/  FADD.FTZ R160, R200, -R167 ;  /* 0x800000a7c8a07221 */ /* 0x000fe20000010000 */
[----:B------:R-:W-:-:S03]  /*5350*/  FADD.FTZ R161, R28, -R163 ;  /* 0x800000a31ca17221 */ /* 0x000fc60000010000 */
[C---:B-----5:R-:W-:Y:S01]  /*5360*/  FFMA.FTZ R163, R221.reuse, R160, R159 ;  /* 0x000000a0dda37223 */ /* 0x060fe2000001009f */
        /* <DEDUP_REMOVED lines=10> */
.L_x_14260:
[----:B------:R-:W-:Y:S05]  /*5410*/  BSYNC.RECONVERGENT B0 ;  /* 0x0000000000007941 */ /* 0x000fea0003800200 */
.L_x_14230:
[----:B01234-:R-:W0:Y:S01]  /*5420*/  LDC.64 R164, c[0x0][0x380] ;  /* 0x0000e000ffa47b82 */ /* 0x01fe220000000a00 */
[----:B------:R-:W-:Y:S01]  /*5430*/  UPLOP3.LUT UP1, UPT, UPT, UPT, UP1, 0x40, 0x4 ;  /* 0x000000000004789c */ /* 0x000fe20003f2e810 */
[----:B0-----:R-:W-:-:S04]  /*5440*/  IADD3 R5, PT, PT, R5, R164, RZ ;  /* 0x000000a405057210 */ /* 0x001fc80007ffe0ff */
[----:B------:R-:W-:-:S13]  /*5450*/  ISETP.GE.AND P5, PT, R5, R165, PT ;  /* 0x000000a50500720c */ /* 0x000fda0003fa6270 */
[----:B------:R-:W-:Y:S05]  /*5460*/  @!P5 BRA `(.L_x_14292) ;  /* 0xffffffb000f8d947 */ /* 0x000fea000383ffff */
.L_x_14211:
[----:B------:R-:W0:Y:S01]  /*5470*/  S2UR UR4, SR_CTAID.X ;  /* 0x00000000000479c3 */ /* 0x000e220000002500 */
[----:B------:R-:W-:Y:S02]  /*5480*/  ISETP.NE.AND P5, PT, R17, RZ, PT ;  /* 0x000000ff1100720c */ /* 0x000fe40003fa5270 */
[----:B------:R-:W-:-:S05]  /*5490*/  ISETP.NE.AND P6, PT, R18, RZ, PT ;  /* 0x000000ff1200720c */ /* 0x000fca0003fc5270 */
[----:B------:R-:W1:Y:S08]  /*54a0*/  LDC.64 R4, c[0x0][0x440] ;  /* 0x00011000ff047b82 */ /* 0x000e700000000a00 */
[----:B------:R-:W2:Y:S01]  /*54b0*/  LDC.64 R6, c[0x0][0x448] ;  /* 0x00011200ff067b82 */ /* 0x000ea20000000a00 */
        /* <DEDUP_REMOVED lines=15> */
[----:B-----5:R-:W4:Y:S01]  /*55b0*/  LDC.64 R18, c[0x0][0x440] ;  /* 0x00011000ff127b82 */ /* 0x020f220000000a00 */
        /* <DEDUP_REMOVED lines=42> */
.L_x_14293:
        /* <DEDUP_REMOVED lines=10> */
.L_x_15758:


//--------------------- .text._ZN10layer_norm13ln_bwd_kernelINS_13Kernel_traitsIfffffjLj8192ELj1ELj1ELj8ELj16ENS_18Kernel_traits_baseILj8192EfffffjLj256EEEEELb0ELb0ELb0ELb1EEEvNS_9BwdParamsE --------------------------
	.section	.text._ZN10layer_norm13ln_bwd_kernelINS_13Kernel_traitsIfffffjLj8192ELj1ELj1ELj8ELj16ENS_18Kernel_traits_baseILj8192EfffffjLj256EEEEELb0ELb0ELb0ELb1EEEvNS_9BwdParamsE,"ax",@progbits
	.align	128
        .global         _ZN10layer_norm13ln_bwd_kernelINS_13Kernel_traitsIfffffjLj8192ELj1ELj1ELj8ELj16ENS_18Kernel_traits_baseILj8192EfffffjLj256EEEEELb0ELb0ELb0ELb1EEEvNS_9BwdParamsE
        .type           _ZN10layer_norm13ln_bwd_kernelINS_13Kernel_traitsIfffffjLj8192ELj1ELj1ELj8ELj16ENS_18Kernel_traits_baseILj8192EfffffjLj256EEEEELb0ELb0ELb0ELb1EEEvNS_9BwdParamsE,@function
        .size           _ZN10layer_norm13ln_bwd_kernelINS_13Kernel_traitsIfffffjLj8192ELj1ELj1ELj8ELj16ENS_18Kernel_traits_baseILj8192EfffffjLj256EEEEELb0ELb0ELb0ELb1EEEvNS_9BwdParamsE,(.L_x_15759 - _ZN10layer_norm13ln_bwd_kernelINS_13Kernel_traitsIfffffjLj8192ELj1ELj1ELj8ELj16ENS_18Kernel_traits_baseILj8192EfffffjLj256EEEEELb0ELb0ELb0ELb1EEEvNS_9BwdParamsE)
        .other          _ZN10layer_norm13ln_bwd_kernelINS_13Kernel_traitsIfffffjLj8192ELj1ELj1ELj8ELj16ENS_18Kernel_traits_baseILj8192EfffffjLj256EEEEELb0ELb0ELb0ELb1EEEvNS_9BwdParamsE,@"STO_CUDA_ENTRY STV_DEFAULT"
_ZN10layer_norm13ln_bwd_kernelINS_13Kernel_traitsIfffffjLj8192ELj1ELj1ELj8ELj16ENS_18Kernel_traits_baseILj8192EfffffjLj256EEEEELb0ELb0ELb0ELb1EEEvNS_9BwdParamsE:
.text._ZN10layer_norm13ln_bwd_kernelINS_13Kernel_traitsIfffffjLj8192ELj1ELj1ELj8ELj16ENS_18Kernel_traits_baseILj8192EfffffjLj256EEEEELb0ELb0ELb0ELb1EEEvNS_9BwdParamsE:
        /* <DEDUP_REMOVED lines=64> */
[----:B--2---:R-:W-:Y:S02]  /*0400*/  ISETP.NE.U32.AND P0, PT, R4, RZ, PT ;  /* 0x000000ff0400720c */ /* 0x004fe40003f05070 */
[----:B------:R-:W-:Y:S02]  /*0410*/  CS2R R22, SRZ ;  /* 0x0000000000167805 */ /* 0x000fe4000001ff00 */
[----:B------:R-:W-:Y:S02]  /*0420*/  CS2R R24, SRZ ;  /* 0x0000000000187805 */ /* 0x000fe4000001ff00 */
[----:B------:R-:W-:Y:S01]  /*0430*/  CS2R R26, SRZ ;  /* 0x00000000001a7805 */ /* 0x000fe2000001ff00 */
[----:B0-----:R-:W5:Y:S01]  /*0440*/  LDG.E.128 R60, desc[UR8][R2.64] ;  /* 0x00000008023c7981 */ /* 0x001f62000c1e1d00 */
[----:B------:R-:W-:-:S02]  /*0450*/  ISETP.NE.AND.EX P0, PT, R5, RZ, PT, P0 ;  /* 0x000000ff0500720c */ /* 0x000fc40003f05300 */
        /* <DEDUP_REMOVED lines=11> */
[----:B------:R-:W-:Y:S01]  /*0510*/  UPLOP3.LUT UP1, UPT, UPT, UPT, UPT, 0x40, 0x4 ;  /* 0x000000000004789c */ /* 0x000fe20003f2e870 */
[----:B------:R-:W0:Y:S02]  /*0520*/  LDCU UR12, c[0x0][0x388] ;  /* 0x00007100ff0c77ac */ /* 0x000e240008000800 */
[----:B------:R-:W5:Y:S01]  /*0530*/  LDG.E.128 R44, desc[UR8][R2.64+0x4000] ;  /* 0x00400008022c7981 */ /* 0x000f62000c1e1d00 */
[----:B------:R-:W1:Y:S03]  /*0540*/  LDCU.U8 UR7, c[0x0][0x410] ;  /* 0x00008200ff0777ac */ /* 0x000e660008000000 */
[----:B------:R-:W5:Y:S01]  /*0550*/  LDG.E.128 R40, desc[UR8][R2.64+0x5000] ;  /* 0x0050000802287981 */ /* 0x000f62000c1e1d00 */
[----:B------:R-:W2:Y:S03]  /*0560*/  LDCU UR13, c[0x0][0x400] ;  /* 0x00008000ff0d77ac */ /* 0x000ea60008000800 */
[----:B------:R-:W5:Y:S01]  /*0570*/  LDG.E.128 R36, desc[UR8][R2.64+0x6000] ;  /* 0x0060000802247981 */ /* 0x000f62000c1e1d00 */
[----:B------:R-:W3:Y:S03]  /*0580*/  LDCU.64 UR14, c[0x0][0x478] ;  /* 0x00008f00ff0e77ac */ /* 0x000ee60008000a00 */
[----:B------:R4:W5:Y:S01]  /*0590*/  LDG.E.128 R32, desc[UR8][R2.64+0x7000] ;  /* 0x0070000802207981 */ /* 0x000962000c1e1d00 */
[----:B------:R-:W0:Y:S01]  /*05a0*/  LDCU.64 UR10, c[0x0][0x438] ;  /* 0x00008700ff0a77ac */ /* 0x000e220008000a00 */
[----:B-1--4-:R-:W-:-:S07]  /*05b0*/  CS2R R2, SRZ ;  /* 0x0000000000027805 */ /* 0x012fce000001ff00 */
.L_x_14301:
[----:B------:R-:W1:Y:S01]  /*05c0*/  LDC.64 R64, c[0x0][0x3c0] ;  /* 0x0000f000ff407b82 */ /* 0x000e620000000a00 */
[----:B0-----:R-:W-:-:S05]  /*05d0*/  IMAD R66, R194, UR12, RZ ;  /* 0x0000000cc2427c24 */ /* 0x001fca000f8e02ff */
[----:B------:R-:W-:Y:S02]  /*05e0*/  SHF.R.S32.HI R67, RZ, 0x1f, R66 ;  /* 0x0000001fff437819 */ /* 0x000fe40000011442 */
[----:B------:R-:W0:Y:S02]  /*05f0*/  LDC.64 R156, c[0x0][0x3a8] ;  /* 0x0000ea00ff9c7b82 */ /* 0x000e240000000a00 */
[----:B------:R-:W-:-:S04]  /*0600*/  LEA.HI R67, R67, R66, RZ, 0x2 ;  /* 0x0000004243437211 */ /* 0x000fc800078f10ff */
[----:B------:R-:W-:Y:S02]  /*0610*/  LEA.HI.SX32 R204, R67, R192, 0x1e ;  /* 0x000000c043cc7211 */ /* 0x000fe400078ff2ff */
[----:B------:R-:W4:Y:S01]  /*0620*/  LDC.64 R92, c[0x0][0x428] ;  /* 0x00010a00ff5c7b82 */ /* 0x000f220000000a00 */
[----:B-1----:R-:W-:-:S07]  /*0630*/  IMAD.WIDE R64, R194, 0x4, R64 ;  /* 0x00000004c2407825 */ /* 0x002fce00078e0240 */
[----:B------:R-:W1:Y:S01]  /*0640*/  LDC.64 R88, c[0x0][0x3c8] ;  /* 0x0000f200ff587b82 */ /* 0x000e620000000a00 */
[----:B------:R4:W2:Y:S01]  /*0650*/  LDG.E R236, desc[UR8][R64.64] ;  /* 0x0000000840ec7981 */ /* 0x0008a2000c1e1900 */
[C---:B------:R-:W-:Y:S01]  /*0660*/  IADD3 R203, PT, PT, R204.reuse, 0x100, RZ ;  /* 0x00000100cccb7810 */ /* 0x040fe20007ffe0ff */
[----:B0-----:R-:W-:-:S05]  /*0670*/  IMAD.WIDE.U32 R128, R204, 0x10, R156 ;  /* 0x00000010cc807825 */ /* 0x001fca00078e009c */
[----:B------:R-:W0:Y:S01]  /*0680*/  @P0 LDC.64 R216, c[0x0][0x3e0] ;  /* 0x0000f800ffd80b82 */ /* 0x000e220000000a00 */
[----:B------:R-:W3:Y:S01]  /*0690*/  LDG.E.128 R128, desc[UR8][R128.64] ;  /* 0x0000000880807981 */ /* 0x000ee2000c1e1d00 */
[C---:B------:R-:W-:Y:S01]  /*06a0*/  IADD3 R202, PT, PT, R204.reuse, 0x200, RZ ;  /* 0x00000200ccca7810 */ /* 0x040fe20007ffe0ff */
[----:B------:R-:W-:Y:S01]  /*06b0*/  IMAD.WIDE.U32 R132, R203, 0x10, R156 ;  /* 0x00000010cb847825 */ /* 0x000fe200078e009c */
[----:B------:R-:W-:-:S03]  /*06c0*/  IADD3 R201, PT, PT, R204, 0x300, RZ ;  /* 0x00000300ccc97810 */ /* 0x000fc60007ffe0ff */
[----:B------:R-:W-:Y:S02]  /*06d0*/  IMAD.WIDE.U32 R136, R202, 0x10, R156 ;  /* 0x00000010ca887825 */ /* 0x000fe400078e009c */
[----:B------:R-:W3:Y:S02]  /*06e0*/  LDG.E.128 R132, desc[UR8][R132.64] ;  /* 0x0000000884847981 */ /* 0x000ee4000c1e1d00 */
[----:B----4-:R-:W-:Y:S02]  /*06f0*/  IMAD.WIDE.U32 R64, R204, 0x10, R92 ;  /* 0x00000010cc407825 */ /* 0x010fe400078e005c */
[----:B------:R-:W4:Y:S02]  /*0700*/  LDG.E.128 R136, desc[UR8][R136.64] ;  /* 0x0000000888887981 */ /* 0x000f24000c1e1d00 */
[----:B-1----:R-:W-:Y:S02]  /*0710*/  IMAD.WIDE R88, R194, 0x4, R88 ;  /* 0x00000004c2587825 */ /* 0x002fe400078e0258 */
[----:B------:R-:W4:Y:S02]  /*0720*/  LDG.E.128 R64, desc[UR8][R64.64] ;  /* 0x0000000840407981 */ /* 0x000f24000c1e1d00 */
[----:B------:R-:W-:-:S02]  /*0730*/  IMAD.WIDE.U32 R140, R201, 0x10, R156 ;  /* 0x00000010c98c7825 */ /* 0x000fc400078e009c */
[----:B------:R1:W4:Y:S01]  /*0740*/  LDG.E R197, desc[UR8][R88.64] ;  /* 0x0000000858c57981 */ /* 0x000322000c1e1900 */
[----:B------:R-:W-:-:S03]  /*0750*/  IADD3 R200, PT, PT, R204, 0x400, RZ ;  /* 0x00000400ccc87810 */ /* 0x000fc60007ffe0ff */
[----:B------:R-:W4:Y:S01]  /*0760*/  LDG.E.128 R140, desc[UR8][R140.64] ;  /* 0x000000088c8c7981 */ /* 0x000f22000c1e1d00 */
[----:B------:R-:W-:Y:S01]  /*0770*/  IMAD.WIDE.U32 R68, R203, 0x10, R92 ;  /* 0x00000010cb447825 */ /* 0x000fe200078e005c */
[----:B------:R-:W-:-:S03]  /*0780*/  IADD3 R199, PT, PT, R204, 0x500, RZ ;  /* 0x00000500ccc77810 */ /* 0x000fc60007ffe0ff */
[--C-:B------:R-:W-:Y:S02]  /*0790*/  IMAD.WIDE.U32 R144, R200, 0x10, R156.reuse ;  /* 0x00000010c8907825 */ /* 0x100fe400078e009c */
[----:B------:R-:W4:Y:S02]  /*07a0*/  LDG.E.128 R68, desc[UR8][R68.64] ;  /* 0x0000000844447981 */ /* 0x000f24000c1e1d00 */
[----:B------:R-:W-:Y:S02]  /*07b0*/  IMAD.WIDE.U32 R148, R199, 0x10, R156 ;  /* 0x00000010c7947825 */ /* 0x000fe400078e009c */
[----:B------:R-:W4:Y:S01]  /*07c0*/  LDG.E.128 R144, desc[UR8][R144.64] ;  /* 0x0000000890907981 */ /* 0x000f22000c1e1d00 */
[----:B------:R-:W-:Y:S01]  /*07d0*/  IADD3 R198, PT, PT, R204, 0x600, RZ ;  /* 0x00000600ccc67810 */ /* 0x000fe20007ffe0ff */
[----:B------:R-:W-:Y:S02]  /*07e0*/  IMAD.WIDE.U32 R72, R202, 0x10, R92 ;  /* 0x00000010ca487825 */ /* 0x000fe400078e005c */
[----:B------:R-:W4:Y:S02]  /*07f0*/  LDG.E.128 R148, desc[UR8][R148.64] ;  /* 0x0000000894947981 */ /* 0x000f24000c1e1d00 */
[--C-:B------:R-:W-:Y:S01]  /*0800*/  IMAD.WIDE.U32 R152, R198, 0x10, R156.reuse ;  /* 0x00000010c6987825 */ /* 0x100fe200078e009c */
[----:B------:R-:W-:Y:S01]  /*0810*/  IADD3 R196, PT, PT, R204, 0x700, RZ ;  /* 0x00000700ccc47810 */ /* 0x000fe20007ffe0ff */
[----:B------:R-:W4:Y:S04]  /*0820*/  LDG.E.128 R72, desc[UR8][R72.64] ;  /* 0x0000000848487981 */ /* 0x000f28000c1e1d00 */
[----:B------:R-:W4:Y:S01]  /*0830*/  LDG.E.128 R152, desc[UR8][R152.64] ;  /* 0x0000000898987981 */ /* 0x000f22000c1e1d00 */
[----:B------:R-:W-:-:S04]  /*0840*/  IMAD.WIDE.U32 R156, R196, 0x10, R156 ;  /* 0x00000010c49c7825 */ /* 0x000fc800078e009c */
[--C-:B------:R-:W-:Y:S02]  /*0850*/  IMAD.WIDE.U32 R76, R201, 0x10, R92.reuse ;  /* 0x00000010c94c7825 */ /* 0x100fe400078e005c */
[----:B------:R-:W4:Y:S04]  /*0860*/  LDG.E.128 R156, desc[UR8][R156.64] ;  /* 0x000000089c9c7981 */ /* 0x000f28000c1e1d00 */
[----:B------:R-:W4:Y:S01]  /*0870*/  LDG.E.128 R76, desc[UR8][R76.64] ;  /* 0x000000084c4c7981 */ /* 0x000f22000c1e1d00 */
[----:B------:R-:W-:-:S06]  /*0880*/  IMAD.WIDE.U32 R80, R200, 0x10, R92 ;  /* 0x00000010c8507825 */ /* 0x000fcc00078e005c */
[----:B------:R-:W4:Y:S01]  /*0890*/  LDG.E.128 R80, desc[UR8][R80.64] ;  /* 0x0000000850507981 */ /* 0x000f22000c1e1d00 */
[----:B------:R-:W-:-:S06]  /*08a0*/  IMAD.WIDE.U32 R84, R199, 0x10, R92 ;  /* 0x00000010c7547825 */ /* 0x000fcc00078e005c */
[----:B------:R-:W4:Y:S01]  /*08b0*/  LDG.E.128 R84, desc[UR8][R84.64] ;  /* 0x0000000854547981 */ /* 0x000f22000c1e1d00 */
[----:B-1----:R-:W-:-:S06]  /*08c0*/  IMAD.WIDE.U32 R88, R198, 0x10, R92 ;  /* 0x00000010c6587825 */ /* 0x002fcc00078e005c */
[----:B------:R-:W4:Y:S01]  /*08d0*/  LDG.E.128 R88, desc[UR8][R88.64] ;  /* 0x0000000858587981 */ /* 0x000f22000c1e1d00 */
[----:B------:R-:W-:-:S06]  /*08e0*/  IMAD.WIDE.U32 R92, R196, 0x10, R92 ;  /* 0x00000010c45c7825 */ /* 0x000fcc00078e005c */
[----:B------:R-:W4:Y:S01]  /*08f0*/  LDG.E.128 R92, desc[UR8][R92.64] ;  /* 0x000000085c5c7981 */ /* 0x000f22000c1e1d00 */
[----:B------:R-:W-:-:S04]  /*0900*/  ISETP.NE.U32.AND P1, PT, RZ, UR10, PT ;  /* 0x0000000aff007c0c */ /* 0x000fc8000bf25070 */
[----:B------:R-:W-:Y:S02]  /*0910*/  ISETP.NE.AND.EX P1, PT, RZ, UR11, PT, P1 ;  /* 0x0000000bff007c0c */ /* 0x000fe4000bf25310 */
[----:B------:R-:W-:-:S11]  /*0920*/  ISETP.NE.AND P2, PT, RZ, UR7, PT ;  /* 0x00000007ff007c0c */ /* 0x000fd6000bf45270 */
[----:B------:R-:W1:Y:S01]  /*0930*/  @P1 LDC.64 R228, c[0x0][0x438] ;  /* 0x00010e00ffe41b82 */ /* 0x000e620000000a00 */
[----:B------:R-:W-:Y:S01]  /*0940*/  MOV R195, 0x3f800000 ;  /* 0x3f80000000c37802 */ /* 0x000fe20000000f00 */
[----:B0-----:R-:W-:-:S05]  /*0950*/  @P0 IMAD.WIDE R216, R194, 0x4, R216 ;  /* 0x00000004c2d80825 */ /* 0x001fca00078e02d8 */
[----:B-----5:R0:W5:Y:S01]  /*0960*/  @P0 LDG.E R195, desc[UR8][R216.64] ;  /* 0x00000008d8c30981 */ /* 0x020162000c1e1900 */
[----:B------:R-:W0:Y:S08]  /*0970*/  @P1 LDC.64 R206, c[0x0][0x438] ;  /* 0x00010e00ffce1b82 */ /* 0x000e300000000a00 */
[----:B------:R-:W1:Y:S08]  /*0980*/  @P1 LDC.64 R208, c[0x0][0x438] ;  /* 0x00010e00ffd01b82 */ /* 0x000e700000000a00 */
[----:B------:R-:W1:Y:S08]  /*0990*/  @P1 LDC.64 R210, c[0x0][0x438] ;  /* 0x00010e00ffd21b82 */ /* 0x000e700000000a00 */
[----:B------:R-:W1:Y:S01]  /*09a0*/  @P1 LDC.64 R212, c[0x0][0x438] ;  /* 0x00010e00ffd41b82 */ /* 0x000e620000000a00 */
[----:B0-----:R-:W-:-:S05]  /*09b0*/  @P1 IMAD.WIDE.U32 R206, R202, 0x10, R206 ;  /* 0x00000010cace1825 */ /* 0x001fca00078e00ce */
[----:B------:R-:W5:Y:S02]  /*09c0*/  @P1 LDG.E.128 R104, desc[UR8][R206.64] ;  /* 0x00000008ce681981 */ /* 0x000f64000c1e1d00 */
[----:B------:R-:W0:Y:S01]  /*09d0*/  @P1 LDC.64 R214, c[0x0][0x438] ;  /* 0x00010e00ffd61b82 */ /* 0x000e220000000a00 */
[----:B-1----:R-:W-:-:S05]  /*09e0*/  @P1 IMAD.WIDE.U32 R208, R203, 0x10, R208 ;  /* 0x00000010cbd01825 */ /* 0x002fca00078e00d0 */
[----:B------:R-:W5:Y:S01]  /*09f0*/  @P1 LDG.E.128 R100, desc[UR8][R208.64] ;  /* 0x00000008d0641981 */ /* 0x000f62000c1e1d00 */
[----:B------:R-:W-:-:S05]  /*0a00*/  @P1 IMAD.WIDE.U32 R210, R199, 0x10, R210 ;  /* 0x00000010c7d21825 */ /* 0x000fca00078e00d2 */
[----:B------:R-:W5:Y:S01]  /*0a10*/  @P1 LDG.E.128 R116, desc[UR8][R210.64] ;  /* 0x00000008d2741981 */ /* 0x000f62000c1e1d00 */
[----:B------:R-:W-:-:S05]  /*0a20*/  @P1 IMAD.WIDE.U32 R212, R200, 0x10, R212 ;  /* 0x00000010c8d41825 */ /* 0x000fca00078e00d4 */
[----:B------:R-:W5:Y:S01]  /*0a30*/  @P1 LDG.E.128 R112, desc[UR8][R212.64] ;  /* 0x00000008d4701981 */ /* 0x000f62000c1e1d00 */
[----:B0-----:R-:W-:-:S05]  /*0a40*/  @P1 IMAD.WIDE.U32 R214, R201, 0x10, R214 ;  /* 0x00000010c9d61825 */ /* 0x001fca00078e00d6 */
[----:B------:R-:W5:Y:S01]  /*0a50*/  @P1 LDG.E.128 R108, desc[UR8][R214.64] ;  /* 0x00000008d66c1981 */ /* 0x000f62000c1e1d00 */
[----:B--2---:R-:W-:-:S05]  /*0a60*/  FSEL R236, R236, RZ, !P2 ;  /* 0x000000ffecec7208 */ /* 0x004fca0005000000 */
[C---:B---3--:R-:W-:Y:S01]  /*0a70*/  FADD.FTZ R237, -R236.reuse, R128 ;  /* 0x00000080eced7221 */ /* 0x048fe20000010100 */
        /* <DEDUP_REMOVED lines=9> */
[C---:B----4-:R-:W-:Y:S01]  /*0b10*/  FADD.FTZ R244, -R236.reuse, R138 ;  /* 0x0000008aecf47221 */ /* 0x050fe20000010100 */
        /* <DEDUP_REMOVED lines=189> */
.L_x_14296:
[----:B------:R-:W-:Y:S05]  /*16f0*/  BSYNC.RECONVERGENT B0 ;  /* 0x0000000000007941 */ /* 0x000fea0003800200 */
.L_x_14295:
        /* <DEDUP_REMOVED lines=251> */
.L_x_14298:
        /* <DEDUP_REMOVED lines=120> */
[----:B------:R-:W-:Y:S01]  /*2e30*/  FMUL.FTZ R75, R91, R195 ;  /* 0x000000c35b4b7220 */ /* 0x000fe20000410000 */
[----:B------:R2:W-:Y:S01]  /*2e40*/  STG.E.128 desc[UR8][R140.64], R68 ;  /* 0x000000448c007986 */ /* 0x0005e2000c101d08 */
[----:B------:R-:W-:-:S03]  /*2e50*/  IMAD.WIDE.U32 R92, R196, 0x10, R92 ;  /* 0x00000010c45c7825 */ /* 0x000fc600078e005c */
        /* <DEDUP_REMOVED lines=40> */
.L_x_14297:
        /* <DEDUP_REMOVED lines=149> */
.L_x_14300:
        /* <DEDUP_REMOVED lines=121> */
[----:B------:R-:W-:Y:S01]  /*41c0*/  FMUL.FTZ R75, R91, R195 ;  /* 0x000000c35b4b7220 */ /* 0x000fe20000410000 */
[----:B------:R-:W-:-:S02]  /*41d0*/  IMAD.WIDE.U32 R92, R196, 0x10, R92 ;  /* 0x00000010c45c7825 */ /* 0x000fc400078e005c */
        /* <DEDUP_REMOVED lines=39> */
.L_x_14299:
        /* <DEDUP_REMOVED lines=69> */
.L_x_14294:
        /* <DEDUP_REMOVED lines=26> */
.L_x_14302:
        /* <DEDUP_REMOVED lines=12> */
.L_x_15759:


//--------------------- .text._ZN10layer_norm13ln_bwd_kernelINS_13Kernel_traitsIfffffjLj8192ELj1ELj1ELj8ELj16ENS_18Kernel_traits_baseILj8192EfffffjLj256EEEEELb0ELb0ELb1ELb0EEEvNS_9BwdParamsE --------------------------
	.section	.text._ZN10layer_norm13ln_bwd_kernelINS_13Kernel_traitsIfffffjLj8192ELj1ELj1ELj8ELj16ENS_18Kernel_traits_baseILj8192EfffffjLj256EEEEELb0ELb0ELb1ELb0EEEvNS_9BwdParamsE,"ax",@progbits
	.align	128
        .global         _ZN10layer_norm13ln_bwd_kernelINS_13Kernel_traitsIfffffjLj8192ELj1ELj1ELj8ELj16ENS_18Kernel_traits_baseILj8192EfffffjLj256EEEEELb0ELb0ELb1ELb0EEEvNS_9BwdParamsE
        .type           _ZN10layer_norm13ln_bwd_kernelINS_13Kernel_traitsIfffffjLj8192ELj1ELj1ELj8ELj16ENS_18Kernel_traits_baseILj8192EfffffjLj256EEEEELb0ELb0ELb1ELb0EEEvNS_9BwdParamsE,@function
        .size           _ZN10layer_norm13ln_bwd_kernelINS_13Kernel_traitsIfffffjLj8192ELj1ELj1ELj8ELj16ENS_18Kernel_traits_baseILj8192EfffffjLj256EEEEELb0ELb0ELb1ELb0EEEvNS_9BwdParamsE,(.L_x_15760 - _ZN10layer_norm13ln_bwd_kernelINS_13Kernel_traitsIfffffjLj8192ELj1ELj1ELj8ELj16ENS_18Kernel_traits_baseILj8192EfffffjLj256EEEEELb0ELb0ELb1ELb0EEEvNS_9BwdParamsE)
        .other          _ZN10layer_norm13ln_bwd_kernelINS_13Kernel_traitsIfffffjLj8192ELj1ELj1ELj8ELj16ENS_18Kernel_traits_baseILj8192EfffffjLj256EEEEELb0ELb0ELb1ELb0EEEvNS_9BwdParamsE,@"STO_CUDA_ENTRY STV_DEFAULT"
_ZN10layer_norm13ln_bwd_kernelINS_13Kernel_traitsIfffffjLj8192ELj1ELj1ELj8ELj16ENS_18Kernel_traits_baseILj8192EfffffjLj256EEEEELb0ELb0ELb1ELb0EEEvNS_9BwdParamsE:
.text._ZN10layer_norm13ln_bwd_kernelINS_13Kernel_traitsIfffffjLj8192ELj1ELj1ELj8ELj16ENS_18Kernel_traits_baseILj8192EfffffjLj256EEEEELb0ELb0ELb1ELb0EEEvNS_9BwdParamsE:
[----:B------:R-:W-:Y:S01]  /*0000*/  LDC R1, c[0x0][0x37c] ;  /* 0x0000df00ff017b82 */ /* 0x000fe20000000800 */
[----:B------:R-:W0:Y:S01]  /*0010*/  S2R R8, SR_TID.X ;  /* 0x0000000000087919 */ /* 0x000e220000002100 */
[----:B------:R-:W1:Y:S01]  /*0020*/  LDCU UR4, c[0x0][0x388] ;  /* 0x00007100ff0477ac */ /* 0x000e620008000800 */
[----:B------:R-:W-:Y:S01]  /*0030*/  LOP3.LUT R9, R9, 0xffffffef, RZ, 0xc0, !PT ;  /* 0xffffffef09097812 */ /* 0x000fe200078ec0ff */
        /* <DEDUP_REMOVED lines=18> */
[----:B------:R-:W-:-:S03]  /*0160*/  LOP3.LUT R9, R9, 0xfffffff7, RZ, 0xc0, !PT ;  /* 0xfffffff709097812 */ /* 0x000fc600078ec0ff */
[----:B------:R-:W1:Y:S01]  /*0170*/  @P6 LDC.64 R4, c[0x0][0x3d0] ;  /* 0x0000f400ff046b82 */ /* 0x000e620000000a00 */
[----:B------:R-:W-:-:S04]  /*0180*/  @P6 LOP3.LUT R9, R9, 0x8, RZ, 0xfc, !PT ;  /* 0x0000000809096812 */ /* 0x000fc800078efcff */
[----:B------:R-:W-:-:S03]  /*0190*/  LOP3.LUT R9, R9, 0xfffffffb, RZ, 0xc0, !PT ;  /* 0xfffffffb09097812 */ /* 0x000fc600078ec0ff */
[----:B------:R-:W4:Y:S01]  /*01a0*/  @P5 LDC.64 R12, c[0x0][0x3d0] ;  /* 0x0000f400ff0c5b82 */ /* 0x000f220000000a00 */
[----:B------:R-:W-:-:S04]  /*01b0*/  @P5 LOP3.LUT R9, R9, 0x4, RZ, 0xfc, !PT ;  /* 0x0000000409095812 */ /* 0x000fc800078efcff */
[----:B------:R-:W-:Y:S01]  /*01c0*/  LOP3.LUT R9, R9, 0xfffffffd, RZ, 0xc0, !PT ;  /* 0xfffffffd09097812 */ /* 0x000fe200078ec0ff */
[C---:B0-----:R-:W-:Y:S01]  /*01d0*/  @P4 IMAD.WIDE.U32 R2, R25.reuse, 0x10, R2 ;  /* 0x0000001019024825 */ /* 0x041fe200078e0002 */
[----:B------:R-:W-:Y:S01]  /*01e0*/  @P4 LOP3.LUT R25, R25, 0x100, RZ, 0xfc, !PT ;  /* 0x0000010019194812 */ /* 0x000fe200078efcff */
[----:B------:R-:W0:Y:S01]  /*01f0*/  @P3 LDC.64 R14, c[0x0][0x3d0] ;  /* 0x0000f400ff0e3b82 */ /* 0x000e220000000a00 */
[----:B------:R-:W-:Y:S02]  /*0200*/  @P3 LOP3.LUT R9, R9, 0x2, RZ, 0xfc, !PT ;  /* 0x0000000209093812 */ /* 0x000fe400078efcff */
[----:B------:R-:W-:Y:S02]  /*0210*/  ISETP.GE.U32.AND P4, PT, R6, 0x800, PT ;  /* 0x000008000600780c */ /* 0x000fe40003f86070 */
[----:B------:R-:W-:Y:S01]  /*0220*/  LOP3.LUT R9, R9, 0xfffffffe, RZ, 0xc0, !PT ;  /* 0xfffffffe09097812 */ /* 0x000fe200078ec0ff */
[C---:B-1----:R-:W-:Y:S01]  /*0230*/  @P6 IMAD.WIDE.U32 R10, R25.reuse, 0x10, R4 ;  /* 0x00000010190a6825 */ /* 0x042fe200078e0004 */
[----:B------:R-:W-:Y:S01]  /*0240*/  @P6 IADD3 R25, PT, PT, R25, 0x100, RZ ;  /* 0x0000010019196810 */ /* 0x000fe20007ffe0ff */
[----:B------:R-:W1:Y:S01]  /*0250*/  @P2 LDC.64 R4, c[0x0][0x3d0] ;  /* 0x0000f400ff042b82 */ /* 0x000e620000000a00 */
[----:B------:R-:W-:-:S04]  /*0260*/  @P2 LOP3.LUT R9, R9, 0x1, RZ, 0xfc, !PT ;  /* 0x0000000109092812 */ /* 0x000fc800078efcff */
[----:B------:R-:W-:Y:S01]  /*0270*/  LOP3.LUT P6, RZ, R9, 0x10, RZ, 0xc0, !PT ;  /* 0x0000001009ff7812 */ /* 0x000fe200078cc0ff */
[C---:B----4-:R-:W-:Y:S01]  /*0280*/  @P5 IMAD.WIDE.U32 R12, R25.reuse, 0x10, R12 ;  /* 0x00000010190c5825 */ /* 0x050fe200078e000c */
[----:B------:R-:W-:Y:S01]  /*0290*/  @P5 IADD3 R25, PT, PT, R25, 0x100, RZ ;  /* 0x0000010019195810 */ /* 0x000fe20007ffe0ff */
[----:B------:R-:W4:Y:S03]  /*02a0*/  @P1 LDC.64 R18, c[0x0][0x3d0] ;  /* 0x0000f400ff121b82 */ /* 0x000f260000000a00 */
[----:B--2---:R-:W5:Y:S05]  /*02b0*/  @P5 LDG.E.128 R140, desc[UR10][R12.64] ;  /* 0x0000000a0c8c5981 */ /* 0x004f6a000c1e1d00 */
[----:B------:R-:W2:Y:S01]  /*02c0*/  @P0 LDC.64 R20, c[0x0][0x3d0] ;  /* 0x0000f400ff140b82 */ /* 0x000ea20000000a00 */
[C---:B0-----:R-:W-:Y:S01]  /*02d0*/  @P3 IMAD.WIDE.U32 R14, R25.reuse, 0x10, R14 ;  /* 0x00000010190e3825 */ /* 0x041fe200078e000e */
[----:B------:R-:W-:Y:S01]  /*02e0*/  @P3 IADD3 R25, PT, PT, R25, 0x100, RZ ;  /* 0x0000010019193810 */ /* 0x000fe20007ffe0ff */
[----:B------:R-:W5:Y:S01]  /*02f0*/  @P6 LDG.E.128 R148, desc[UR10][R2.64] ;  /* 0x0000000a02946981 */ /* 0x000f62000c1e1d00 */
[----:B------:R-:W-:-:S03]  /*0300*/  ISETP.NE.AND P6, PT, R0, RZ, PT ;  /* 0x000000ff0000720c */ /* 0x000fc60003fc5270 */
[----:B------:R-:W5:Y:S01]  /*0310*/  @P3 LDG.E.128 R136, desc[UR10][R14.64] ;  /* 0x0000000a0e883981 */ /* 0x000f62000c1e1d00 */
[C---:B-1----:R-:W-:Y:S01]  /*0320*/  @P2 IMAD.WIDE.U32 R16, R25.reuse, 0x10, R4 ;  /* 0x0000001019102825 */ /* 0x042fe200078e0004 */
[----:B------:R-:W-:Y:S01]  /*0330*/  @P2 IADD3 R25, PT, PT, R25, 0x100, RZ ;  /* 0x0000010019192810 */ /* 0x000fe20007ffe0ff */
[----:B------:R-:W0:Y:S03]  /*0340*/  @P4 LDC.64 R22, c[0x0][0x3d0] ;  /* 0x0000f400ff164b82 */ /* 0x000e260000000a00 */
[----:B------:R-:W5:Y:S01]  /*0350*/  @P2 LDG.E.128 R132, desc[UR10][R16.64] ;  /* 0x0000000a10842981 */ /* 0x000f62000c1e1d00 */
[C---:B----4-:R-:W-:Y:S01]  /*0360*/  @P1 IMAD.WIDE.U32 R18, R25.reuse, 0x10, R18 ;  /* 0x0000001019121825 */ /* 0x050fe200078e0012 */
[----:B------:R-:W-:Y:S02]  /*0370*/  @P1 IADD3 R25, PT, PT, R25, 0x100, RZ ;  /* 0x0000010019191810 */ /* 0x000fe40007ffe0ff */
[----:B------:R-:W5:Y:S04]  /*0380*/  @P6 LDG.E.128 R144, desc[UR10][R10.64] ;  /* 0x0000000a0a906981 */ /* 0x000f68000c1e1d00 */
[----:B------:R-:W5:Y:S01]  /*0390*/  @P1 LDG.E.128 R128, desc[UR10][R18.64] ;  /* 0x0000000a12801981 */ /* 0x000f62000c1e1d00 */
[C---:B--2---:R-:W-:Y:S01]  /*03a0*/  @P0 IMAD.WIDE.U32 R20, R25.reuse, 0x10, R20 ;  /* 0x0000001019140825 */ /* 0x044fe200078e0014 */
        /* <DEDUP_REMOVED lines=78> */
.L_x_14371:
        /* <DEDUP_REMOVED lines=20> */
[----:B------:R-:W-:Y:S01]  /*09d0*/  ISETP.GE.U32.AND P0, PT, R6, 0x100, PT ;  /* 0x000001000600780c */ /* 0x000fe20003f06070 */
[----:B------:R-:W1:Y:S01]  /*09e0*/  S2R R8, SR_TID.X ;  /* 0x0000000000087919 */ /* 0x000e620000002100 */
[----:B------:R-:W-:Y:S01]  /*09f0*/  ISETP.NE.AND P6, PT, RZ, UR9, PT ;  /* 0x00000009ff007c0c */ /* 0x000fe2000bfc5270 */
[----:B------:R-:W-:Y:S01]  /*0a00*/  IMAD R168, R168, R7, RZ ;  /* 0x00000007a8a87224 */ /* 0x000fe200078e02ff */
[----:B------:R-:W-:Y:S01]  /*0a10*/  SHF.R.S32.HI R167, RZ, 0x1f, R166 ;  /* 0x0000001fffa77819 */ /* 0x000fe200000114a6 */
[----:B------:R-:W-:Y:S01]  /*0a20*/  BSSY.RECONVERGENT B1, `(.L_x_14306) ;  /* 0x0000039000017945 */ /* 0x000fe20003800200 */
[----:B------:R-:W-:Y:S02]  /*0a30*/  ISETP.GE.U32.AND P1, PT, R6, 0x200, PT ;  /* 0x000002000600780c */ /* 0x000fe40003f26070 */
[----:B------:R-:W-:-:S02]  /*0a40*/  LEA.HI R167, R167, R166, RZ, 0x2 ;  /* 0x000000a6a7a77211 */ /* 0x000fc400078f10ff */
[----:B0-----:R-:W-:Y:S02]  /*0a50*/  SHF.R.S32.HI R165, RZ, 0x1f, R168 ;  /* 0x0000001fffa57819 */ /* 0x001fe400000114a8 */
[C---:B------:R-:W-:Y:S02]  /*0a60*/  ISETP.GE.U32.AND P3, PT, R6.reuse, 0x300, PT ;  /* 0x000003000600780c */ /* 0x040fe40003f66070 */
[----:B------:R-:W-:Y:S02]  /*0a70*/  LEA.HI R165, R165, R168, RZ, 0x2 ;  /* 0x000000a8a5a57211 */ /* 0x000fe400078f10ff */
[C---:B------:R-:W-:Y:S02]  /*0a80*/  ISETP.GE.U32.AND P4, PT, R6.reuse, 0x400, PT ;  /* 0x000004000600780c */ /* 0x040fe40003f86070 */
[----:B------:R-:W-:Y:S02]  /*0a90*/  ISETP.GE.U32.AND P5, PT, R6, 0x500, PT ;  /* 0x000005000600780c */ /* 0x000fe40003fa6070 */
[----:B------:R-:W-:-:S02]  /*0aa0*/  MOV R175, RZ ;  /* 0x000000ff00af7202 */ /* 0x000fc40000000f00 */
[----:B------:R-:W-:Y:S02]  /*0ab0*/  MOV R176, RZ ;  /* 0x000000ff00b07202 */ /* 0x000fe40000000f00 */
[-C--:B-1----:R-:W-:Y:S02]  /*0ac0*/  LEA.HI.SX32 R223, R167, R8.reuse, 0x1e ;  /* 0x00000008a7df7211 */ /* 0x082fe400078ff2ff */
[----:B------:R-:W-:Y:S02]  /*0ad0*/  LEA.HI.SX32 R174, R165, R8, 0x1e ;  /* 0x00000008a5ae7211 */ /* 0x000fe400078ff2ff */
[----:B------:R-:W-:Y:S02]  /*0ae0*/  MOV R173, R223 ;  /* 0x000000df00ad7202 */ /* 0x000fe40000000f00 */
[----:B--2---:R-:W-:Y:S02]  /*0af0*/  FSEL R172, R164, RZ, !P6 ;  /* 0x000000ffa4ac7208 */ /* 0x004fe40007000000 */
[----:B------:R-:W-:Y:S01]  /*0b00*/  ISETP.GE.U32.AND P6, PT, R6, 0x600, PT ;  /* 0x000006000600780c */ /* 0x000fe20003fc6070 */
[----:B------:R-:W-:-:S12]  /*0b10*/  @!P0 BRA `(.L_x_14307) ;  /* 0x0000000000a48947 */ /* 0x000fd80003800000 */
        /* <DEDUP_REMOVED lines=9> */
[C---:B--2---:R-:W-:Y:S01]  /*0bb0*/  @P0 IMAD.WIDE.U32 R176, R173.reuse, 0x10, R176 ;  /* 0x00000010adb00825 */ /* 0x044fe200078e00b0 */
[----:B------:R-:W-:Y:S02]  /*0bc0*/  IADD3 R174, PT, PT, R174, 0x100, RZ ;  /* 0x00000100aeae7810 */ /* 0x000fe40007ffe0ff */
[----:B------:R-:W-:Y:S02]  /*0bd0*/  IADD3 R173, PT, PT, R173, 0x100, RZ ;  /* 0x00000100adad7810 */ /* 0x000fe40007ffe0ff */
[----:B------:R0:W5:Y:S01]  /*0be0*/  @P0 LDG.E.128 R52, desc[UR10][R176.64] ;  /* 0x0000000ab0340981 */ /* 0x000162000c1e1d00 */
        /* <DEDUP_REMOVED lines=28> */
.L_x_14307:
[----:B----4-:R-:W-:Y:S05]  /*0db0*/  BSYNC.RECONVERGENT B1 ;  /* 0x0000000000017941 */ /* 0x010fea0003800200 */
.L_x_14306:
        /* <DEDUP_REMOVED lines=14> */
[----:B------:R-:W-:Y:S02]  /*0ea0*/  IADD3 R174, PT, PT, R174, 0x100, RZ ;  /* 0x00000100aeae7810 */ /* 0x000fe40007ffe0ff */
        /* <DEDUP_REMOVED lines=29> */
.L_x_14309:
[----:B------:R-:W-:Y:S05]  /*1080*/  BSYNC.RECONVERGENT B1 ;  /* 0x0000000000017941 */ /* 0x000fea0003800200 */
.L_x_14308:
        /* <DEDUP_REMOVED lines=44> */
.L_x_14311:
[----:B------:R-:W-:Y:S05]  /*1350*/  BSYNC.RECONVERGENT B1 ;  /* 0x0000000000017941 */ /* 0x000fea0003800200 */
.L_x_14310:
        /* <DEDUP_REMOVED lines=43> */
.L_x_14313:
[----:B------:R-:W-:Y:S05]  /*1610*/  BSYNC.RECONVERGENT B1 ;  /* 0x0000000000017941 */ /* 0x000fea0003800200 */
.L_x_14312:
        /* <DEDUP_REMOVED lines=43> */
.L_x_14315:
[----:B------:R-:W-:Y:S05]  /*18d0*/  BSYNC.RECONVERGENT B1 ;  /* 0x0000000000017941 */ /* 0x000fea0003800200 */
.L_x_14314:
        /* <DEDUP_REMOVED lines=43> */
.L_x_14317:
[----:B------:R-:W-:Y:S05]  /*1b90*/  BSYNC.RECONVERGENT B1 ;  /* 0x0000000000017941 */ /* 0x000fea0003800200 */
.L_x_14316:
        /* <DEDUP_REMOVED lines=43> */
.L_x_14319:
[----:B------:R-:W-:Y:S05]  /*1e50*/  BSYNC.RECONVERGENT B1 ;  /* 0x0000000000017941 */ /* 0x000fea0003800200 */
.L_x_14318:
        /* <DEDUP_REMOVED lines=41> */
.L_x_14305:
        /* <DEDUP_REMOVED lines=49> */
.L_x_14320:
[----:B----4-:R-:W-:Y:S05]  /*2400*/  BSYNC.RECONVERGENT B0 ;  /* 0x0000000000007941 */ /* 0x010fea0003800200 */
.L_x_14304:
        /* <DEDUP_REMOVED lines=31> */
.L_x_14322:
[----:B------:R-:W-:Y:S05]  /*2600*/  BSYNC.RECONVERGENT B0 ;  /* 0x0000000000007941 */ /* 0x000fea0003800200 */
.L_x_14321:
[----:B------:R-:W1:Y:S08]  /*2610*/  S2UR UR5, SR_CgaCtaId ;  /* 0x00000000000579c3 */ /* 0x000e700000008800 */
[----:B------:R-:W-:Y:S01]  /*2620*/  BAR.SYNC.DEFER_BLOCKING 0x0 ;  /* 0x0000000000007b1d */ /* 0x000fe20000010000 */
[----:B-----5:R-:W-:Y:S02]  /*2630*/  ISETP.GE.AND P3, PT, R0, 0x1, PT ;  /* 0x000000010000780c */ /* 0x020fe40003f66270 */
[----:B------:R-:W-:-:S02]  /*2640*/  ISETP.GE.U32.AND P1, PT, R6, 0x100, PT ;  /* 0x000001000600780c */ /* 0x000fc40003f26070 */
[----:B------:R-:W-:Y:S01]  /*2650*/  ISETP.NE.AND P0, PT, RZ, UR9, PT ;  /* 0x00000009ff007c0c */ /* 0x000fe2000bf05270 */
[----:B------:R-:W-:Y:S01]  /*2660*/  UMOV UR4, 0x400 ;  /* 0x0000040000047882 */ /* 0x000fe20000000000 */
[----:B------:R-:W-:Y:S01]  /*2670*/  LOP3.LUT R9, R9, 0xffffffef, RZ, 0xc0, !PT ;  /* 0xffffffef09097812 */ /* 0x000fe200078ec0ff */
[----:B------:R-:W-:Y:S08]  /*2680*/  BSSY.RECONVERGENT B0, `(.L_x_14323) ;  /* 0x00000ac000007945 */ /* 0x000ff00003800200 */
[----:B------:R-:W-:Y:S01]  /*2690*/  @P1 LOP3.LUT R9, R9, 0x10, RZ, 0xfc, !PT ;  /* 0x0000001009091812 */ /* 0x000fe200078efcff */
        /* <DEDUP_REMOVED lines=74> */
.L_x_14326:
        /* <DEDUP_REMOVED lines=31> */
.L_x_14325:
        /* <DEDUP_REMOVED lines=31> */
.L_x_14328:
        /* <DEDUP_REMOVED lines=9> */
[----:B------:R-:W-:Y:S01]  /*2fb0*/  @P2 FFMA.FTZ R164, R224, R168, R171 ;  /* 0x000000a8e0a42223 */ /* 0x000fe200000100ab */
[----:B------:R-:W-:Y:S01]  /*2fc0*/  MOV R162, R54 ;  /* 0x0000003600a27202 */ /* 0x000fe20000000f00 */
[C---:B------:R-:W-:Y:S01]  /*2fd0*/  @P2 FFMA.FTZ R160, R5.reuse, R163, R52 ;  /* 0x000000a305a02223 */ /* 0x040fe20000010034 */
        /* <DEDUP_REMOVED lines=12> */
.L_x_14327:
        /* <DEDUP_REMOVED lines=10> */
.L_x_14324:
[----:B------:R-:W-:Y:S05]  /*3140*/  BSYNC.RECONVERGENT B0 ;  /* 0x0000000000007941 */ /* 0x000fea0003800200 */
.L_x_14323:
[----:B------:R-:W-:Y:S01]  /*3150*/  ISETP.GE.U32.AND P0, PT, R6, 0x200, PT ;  /* 0x000002000600780c */ /* 0x000fe20003f06070 */
[----:B------:R-:W-:Y:S01]  /*3160*/  BSSY.RECONVERGENT B0, `(.L_x_14329) ;  /* 0x0000083000007945 */ /* 0x000fe20003800200 */
[----:B------:R-:W-:-:S11]  /*3170*/  LOP3.LUT R9, R9, 0xfffffff7, RZ, 0xc0, !PT ;  /* 0xfffffff709097812 */ /* 0x000fd600078ec0ff */
[----:B------:R-:W-:Y:S01]  /*3180*/  @P0 LOP3.LUT R9, R9, 0x8, RZ, 0xfc, !PT ;  /* 0x0000000809090812 */ /* 0x000fe200078efcff */
[----:B------:R-:W-:Y:S06]  /*3190*/  @!P0 BRA `(.L_x_14330) ;  /* 0x0000000400fc8947 */ /* 0x000fec0003800000 */
        /* <DEDUP_REMOVED lines=33> */
.L_x_14332:
        /* <DEDUP_REMOVED lines=26> */
.L_x_14331:
        /* <DEDUP_REMOVED lines=35> */
.L_x_14334:
        /* <DEDUP_REMOVED lines=25> */
.L_x_14333:
        /* <DEDUP_REMOVED lines=8> */
.L_x_14330:
[----:B------:R-:W-:Y:S05]  /*3990*/  BSYNC.RECONVERGENT B0 ;  /* 0x0000000000007941 */ /* 0x000fea0003800200 */
.L_x_14329:
        /* <DEDUP_REMOVED lines=38> */
.L_x_14338:
        /* <DEDUP_REMOVED lines=26> */
.L_x_14337:
        /* <DEDUP_REMOVED lines=35> */
.L_x_14340:
        /* <DEDUP_REMOVED lines=25> */
.L_x_14339:
        /* <DEDUP_REMOVED lines=8> */
.L_x_14336:
[----:B------:R-:W-:Y:S05]  /*41e0*/  BSYNC.RECONVERGENT B0 ;  /* 0x0000000000007941 */ /* 0x000fea0003800200 */
.L_x_14335:
        /* <DEDUP_REMOVED lines=38> */
.L_x_14344:
        /* <DEDUP_REMOVED lines=26> */
.L_x_14343:
        /* <DEDUP_REMOVED lines=35> */
.L_x_14346:
        /* <DEDUP_REMOVED lines=25> */
.L_x_14345:
        /* <DEDUP_REMOVED lines=8> */
.L_x_14342:
[----:B------:R-:W-:Y:S05]  /*4a30*/  BSYNC.RECONVERGENT B0 ;  /* 0x0000000000007941 */ /* 0x000fea0003800200 */
.L_x_14341:
        /* <DEDUP_REMOVED lines=38> */
.L_x_14350:
        /* <DEDUP_REMOVED lines=26> */
.L_x_14349:
        /* <DEDUP_REMOVED lines=35> */
.L_x_14352:
        /* <DEDUP_REMOVED lines=25> */
.L_x_14351:
        /* <DEDUP_REMOVED lines=8> */
.L_x_14348:
[----:B------:R-:W-:Y:S05]  /*5280*/  BSYNC.RECONVERGENT B0 ;  /* 0x0000000000007941 */ /* 0x000fea0003800200 */
.L_x_14347:
        /* <DEDUP_REMOVED lines=36> */
.L_x_14356:
        /* <DEDUP_REMOVED lines=26> */
.L_x_14355:
        /* <DEDUP_REMOVED lines=35> */
.L_x_14358:
        /* <DEDUP_REMOVED lines=25> */
.L_x_14357:
        /* <DEDUP_REMOVED lines=8> */
.L_x_14354:
[----:B------:R-:W-:Y:S05]  /*5ab0*/  BSYNC.RECONVERGENT B0 ;  /* 0x0000000000007941 */ /* 0x000fea0003800200 */
.L_x_14353:
        /* <DEDUP_REMOVED lines=36> */
.L_x_14362:
        /* <DEDUP_REMOVED lines=26> */
.L_x_14361:
        /* <DEDUP_REMOVED lines=35> */
.L_x_14364:
        /* <DEDUP_REMOVED lines=25> */
.L_x_14363:
        /* <DEDUP_REMOVED lines=8> */
.L_x_14360:
[----:B------:R-:W-:Y:S05]  /*62e0*/  BSYNC.RECONVERGENT B0 ;  /* 0x0000000000007941 */ /* 0x000fea0003800200 */
.L_x_14359:
        /* <DEDUP_REMOVED lines=37> */
.L_x_14368:
        /* <DEDUP_REMOVED lines=26> */
.L_x_14367:
        /* <DEDUP_REMOVED lines=32> */
.L_x_14370:
        /* <DEDUP_REMOVED lines=25> */
.L_x_14369:
[----:B------:R-:W0:Y:S02]  /*6a70*/  @P5 LDC.64 R164, c[0x0][0x478] ;  /* 0x00011e00ffa45b82 */ /* 0x000e240000000a00 */
[----:B0-----:R-:W-:-:S06]  /*6a80*/  @P5 IMAD.WIDE.U32 R166, R223, 0x10, R164 ;  /* 0x00000010dfa65825 */ /* 0x001fcc00078e00a4 */
[----:B------:R-:W0:Y:S01]  /*6a90*/  @P3 LDC.64 R164, c[0x0][0x468] ;  /* 0x00011a00ffa43b82 */ /* 0x000e220000000a00 */
[----:B------:R1:W-:Y:S01]  /*6aa0*/  @P5 STG.E.128 desc[UR10][R166.64], R160 ;  /* 0x000000a0a6005986 */ /* 0x0003e2000c101d0a */
[----:B0-----:R-:W-:-:S05]  /*6ab0*/  @P3 IMAD.WIDE.U32 R164, R169, 0x10, R164 ;  /* 0x00000010a9a43825 */ /* 0x001fca00078e00a4 */
[----:B------:R1:W-:Y:S02]  /*6ac0*/  @P3 STG.E.128 desc[UR10][R164.64], R156 ;  /* 0x0000009ca4003986 */ /* 0x0003e4000c101d0a */
.L_x_14366:
[----:B------:R-:W-:Y:S05]  /*6ad0*/  BSYNC.RECONVERGENT B0 ;  /* 0x0000000000007941 */ /* 0x000fea0003800200 */
.L_x_14365:
[----:B01234-:R-:W0:Y:S01]  /*6ae0*/  LDC.64 R164, c[0x0][0x380] ;  /* 0x0000e000ffa47b82 */ /* 0x01fe220000000a00 */
[----:B------:R-:W-:Y:S01]  /*6af0*/  UPLOP3.LUT UP1, UPT, UPT, UPT, UP1, 0x40, 0x4 ;  /* 0x000000000004789c */ /* 0x000fe20003f2e810 */
[----:B0-----:R-:W-:-:S04]  /*6b00*/  IADD3 R4, PT, PT, R4, R164, RZ ;  /* 0x000000a404047210 */ /* 0x001fc80007ffe0ff */
[----:B------:R-:W-:-:S13]  /*6b10*/  ISETP.GE.AND P2, PT, R4, R165, PT ;  /* 0x000000a50400720c */ /* 0x000fda0003f46270 */
[----:B------:R-:W-:Y:S05]  /*6b20*/  @!P2 BRA `(.L_x_14371) ;  /* 0xffffff9c0058a947 */ /* 0x000fea000383ffff */
.L_x_14303:
[----:B------:R-:W0:Y:S01]  /*6b30*/  S2UR UR4, SR_CTAID.X ;  /* 0x00000000000479c3 */ /* 0x000e220000002500 */
[----:B------:R-:W-:Y:S02]  /*6b40*/  P2R R0, PR, RZ, 0x10 ;  /* 0x00000010ff007803 */ /* 0x000fe40000000000 */
[C---:B------:R-:W-:Y:S02]  /*6b50*/  LOP3.LUT P4, RZ, R9.reuse, 0x10, RZ, 0xc0, !PT ;  /* 0x0000001009ff7812 */ /* 0x040fe4000788c0ff */
[C---:B------:R-:W-:Y:S02]  /*6b60*/  LOP3.LUT P6, RZ, R9.reuse, 0x8, RZ, 0xc0, !PT ;  /* 0x0000000809ff7812 */ /* 0x040fe400078cc0ff */
[C---:B------:R-:W-:Y:S01]  /*6b70*/  LOP3.LUT P5, RZ, R9.reuse, 0x4, RZ, 0xc0, !PT ;  /* 0x0000000409ff7812 */ /* 0x040fe200078ac0ff */
[----:B------:R-:W1:Y:S01]  /*6b80*/  LDC.64 R2, c[0x0][0x440] ;  /* 0x00011000ff027b82 */ /* 0x000e620000000a00 */
[C---:B------:R-:W-:Y:S02]  /*6b90*/  LOP3.LUT P3, RZ, R9.reuse, 0x2, RZ, 0xc0, !PT ;  /* 0x0000000209ff7812 */ /* 0x040fe4000786c0ff */
[----:B------:R-:W-:-:S05]  /*6ba0*/  LOP3.LUT P2, RZ, R9, 0x1, RZ, 0xc0, !PT ;  /* 0x0000000109ff7812 */ /* 0x000fca000784c0ff */
        /* <DEDUP_REMOVED lines=12> */
[----:B------:R-:W1:Y:S08]  /*6c70*/  LDC.64 R12, c[0x0][0x448] ;  /* 0x00011200ff0c7b82 */ /* 0x000e700000000a00 */
[----:B------:R-:W4:Y:S01]  /*6c80*/  LDC.64 R14, c[0x0][0x440] ;  /* 0x00011000ff0e7b82 */ /* 0x000f220000000a00 */
[----:B---3--:R-:W-:-:S05]  /*6c90*/  @P6 IMAD.WIDE.U32 R6, R27, 0x10, R6 ;  /* 0x000000101b066825 */ /* 0x008fca00078e0006 */
[----:B------:R3:W-:Y:S02]  /*6ca0*/  @P6 STG.E.128 desc[UR10][R6.64], R80 ;  /* 0x0000005006006986 */ /* 0x0007e4000c101d0a */
[----:B------:R-:W3:Y:S01]  /*6cb0*/  LDC.64 R16, c[0x0][0x448] ;  /* 0x00011200ff107b82 */ /* 0x000ee20000000a00 */
[C---:B--2---:R-:W-:Y:S01]  /*6cc0*/  @P6 IMAD.WIDE.U32 R8, R27.reuse, 0x10, R8 ;  /* 0x000000101b086825 */ /* 0x044fe200078e0008 */
[----:B------:R-:W-:-:S04]  /*6cd0*/  @P6 IADD3 R27, PT, PT, R27, 0x100, RZ ;  /* 0x000001001b1b6810 */ /* 0x000fc80007ffe0ff */
[----:B------:R2:W-:Y:S01]  /*6ce0*/  @P6 STG.E.128 desc[UR10][R8.64], R112 ;  /* 0x0000007008006986 */ /* 0x0005e2000c101d0a */
[C---:B0-----:R-:W-:Y:S01]  /*6cf0*/  @P5 IMAD.WIDE.U32 R10, R27.reuse, 0x10, R10 ;  /* 0x000000101b0a5825 */ /* 0x041fe200078e000a */
[----:B------:R-:W0:Y:S03]  /*6d00*/  LDC.64 R18, c[0x0][0x440] ;  /* 0x00011000ff127b82 */ /* 0x000e260000000a00 */
[C---:B-1----:R-:W-:Y:S01]  /*6d10*/  @P5 IMAD.WIDE.U32 R12, R27.reuse, 0x10, R12 ;  /* 0x000000101b0c5825 */ /* 0x042fe200078e000c */
[----:B------:R-:W-:Y:S01]  /*6d20*/  @P5 IADD3 R27, PT, PT, R27, 0x100, RZ ;  /* 0x000001001b1b5810 */ /* 0x000fe20007ffe0ff */
[----:B------:R2:W-:Y:S03]  /*6d30*/  @P5 STG.E.128 desc[UR10][R10.64], R76 ;  /* 0x0000004c0a005986 */ /* 0x0005e6000c101d0a */
[----:B------:R-:W1:Y:S01]  /*6d40*/  LDC.64 R20, c[0x0][0x448] ;  /* 0x00011200ff147b82 */ /* 0x000e620000000a00 */
[C---:B----4-:R-:W-:Y:S01]  /*6d50*/  @P3 IMAD.WIDE.U32 R14, R27.reuse, 0x10, R14 ;  /* 0x000000101b0e3825 */ /* 0x050fe200078e000e */
[----:B------:R2:W-:Y:S04]  /*6d60*/  @P5 STG.E.128 desc[UR10][R12.64], R108 ;  /* 0x0000006c0c005986 */ /* 0x0005e8000c101d0a */
[----:B------:R2:W-:Y:S02]  /*6d70*/  @P3 STG.E.128 desc[UR10][R14.64], R72 ;  /* 0x000000480e003986 */ /* 0x0005e4000c101d0a */
[----:B------:R-:W4:Y:S01]  /*6d80*/  LDC.64 R2, c[0x0][0x440] ;  /* 0x00011000ff027b82 */ /* 0x000f220000000a00 */
[C---:B---3--:R-:W-:Y:S01]  /*6d90*/  @P3 IMAD.WIDE.U32 R16, R27.reuse, 0x10, R16 ;  /* 0x000000101b103825 */ /* 0x048fe200078e0010 */
[----:B------:R-:W-:-:S04]  /*6da0*/  @P3 IADD3 R27, PT, PT, R27, 0x100, RZ ;  /* 0x000001001b1b3810 */ /* 0x000fc80007ffe0ff */
[----:B------:R2:W-:Y:S02]  /*6db0*/  @P3 STG.E.128 desc[UR10][R16.64], R104 ;  /* 0x0000006810003986 */ /* 0x0005e4000c101d0a */
[----:B------:R-:W3:Y:S01]  /*6dc0*/  LDC.64 R4, c[0x0][0x448] ;  /* 0x00011200ff047b82 */ /* 0x000ee20000000a00 */
[----:B0-----:R-:W-:-:S05]  /*6dd0*/  @P2 IMAD.WIDE.U32 R18, R27, 0x10, R18 ;  /* 0x000000101b122825 */ /* 0x001fca00078e0012 */
[----:B------:R2:W-:Y:S02]  /*6de0*/  @P2 STG.E.128 desc[UR10][R18.64], R68 ;  /* 0x0000004412002986 */ /* 0x0005e4000c101d0a */
[----:B------:R-:W0:Y:S01]  /*6df0*/  LDC.64 R22, c[0x0][0x440] ;  /* 0x00011000ff167b82 */ /* 0x000e220000000a00 */
[C---:B-1----:R-:W-:Y:S01]  /*6e00*/  @P2 IMAD.WIDE.U32 R20, R27.reuse, 0x10, R20 ;  /* 0x000000101b142825 */ /* 0x042fe200078e0014 */
[----:B------:R-:W-:-:S04]  /*6e10*/  @P2 IADD3 R27, PT, PT, R27, 0x100, RZ ;  /* 0x000001001b1b2810 */ /* 0x000fc80007ffe0ff */
[----:B------:R2:W-:Y:S02]  /*6e20*/  @P2 STG.E.128 desc[UR10][R20.64], R100 ;  /* 0x0000006414002986 */ /* 0x0005e4000c101d0a */
[----:B------:R-:W1:Y:S01]  /*6e30*/  LDC.64 R24, c[0x0][0x448] ;  /* 0x00011200ff187b82 */ /* 0x000e620000000a00 */
[----:B----4-:R-:W-:-:S05]  /*6e40*/  @P1 IMAD.WIDE.U32 R2, R27, 0x10, R2 ;  /* 0x000000101b021825 */ /* 0x010fca00078e0002 */
[----:B------:R2:W-:Y:S01]  /*6e50*/  @P1 STG.E.128 desc[UR10][R2.64], R64 ;  /* 0x0000004002001986 */ /* 0x0005e2000c101d0a */
[C---:B---3--:R-:W-:Y:S01]  /*6e60*/  @P1 IMAD.WIDE.U32 R4, R27.reuse, 0x10, R4 ;  /* 0x000000101b041825 */ /* 0x048fe200078e0004 */
[----:B------:R-:W-:-:S04]  /*6e70*/  @P1 IADD3 R27, PT, PT, R27, 0x100, RZ ;  /* 0x000001001b1b1810 */ /* 0x000fc80007ffe0ff */
[----:B------:R2:W-:Y:S01]  /*6e80*/  @P1 STG.E.128 desc[UR10][R4.64], R96 ;  /* 0x0000006004001986 */ /* 0x0005e2000c101d0a */
[----:B0-----:R-:W-:-:S05]  /*6e90*/  @P0 IMAD.WIDE.U32 R22, R27, 0x10, R22 ;  /* 0x000000101b160825 */ /* 0x001fca00078e0016 */
[----:B------:R2:W-:Y:S01]  /*6ea0*/  @P0 STG.E.128 desc[UR10][R22.64], R60 ;  /* 0x0000003c16000986 */ /* 0x0005e2000c101d0a */
[----:B-1----:R-:W-:-:S05]  /*6eb0*/  @P0 IMAD.WIDE.U32 R24, R27, 0x10, R24 ;  /* 0x000000101b180825 */ /* 0x002fca00078e0018 */
        /* <DEDUP_REMOVED lines=10> */
.L_x_14372:
        /* <DEDUP_REMOVED lines=10> */
.L_x_15760:


//--------------------- .text._ZN10layer_norm13ln_bwd_kernelINS_13Kernel_traitsIfffffjLj8192ELj1ELj1ELj8ELj16ENS_18Kernel_traits_baseILj8192EfffffjLj256EEEEELb0ELb0ELb1ELb1EEEvNS_9BwdParamsE --------------------------
	.section	.text._ZN10layer_norm13ln_bwd_kernelINS_13Kernel_traitsIfffffjLj8192ELj1ELj1ELj8ELj16ENS_18Kernel_traits_baseILj8192EfffffjLj256EEEEELb0ELb0ELb1ELb1EEEvNS_9BwdParamsE,"ax",@progbits
	.align	128
        .global         _ZN10layer_norm13ln_bwd_kernelINS_13Kernel_traitsIfffffjLj8192ELj1ELj1ELj8ELj16ENS_18Kernel_traits_baseILj8192EfffffjLj256EEEEELb0ELb0ELb1ELb1EEEvNS_9BwdParamsE
        .type           _ZN10layer_norm13ln_bwd_kernelINS_13Kernel_traitsIfffffjLj8192ELj1ELj1ELj8ELj16ENS_18Kernel_traits_baseILj8192EfffffjLj256EEEEELb0ELb0ELb1ELb1EEEvNS_9BwdParamsE,@function
        .size           _ZN10layer_norm13ln_bwd_kernelINS_13Kernel_traitsIfffffjLj8192ELj1ELj1ELj8ELj16ENS_18Kernel_traits_baseILj8192EfffffjLj256EEEEELb0ELb0ELb1ELb1EEEvNS_9BwdParamsE,(.L_x_15761 - _ZN10layer_norm13ln_bwd_kernelINS_13Kernel_traitsIfffffjLj8192ELj1ELj1ELj8ELj16ENS_18Kernel_traits_baseILj8192EfffffjLj256EEEEELb0ELb0ELb1ELb1EEEvNS_9BwdParamsE)
        .other          _ZN10layer_norm13ln_bwd_kernelINS_13Kernel_traitsIfffffjLj8192ELj1ELj1ELj8ELj16ENS_18Kernel_traits_baseILj8192EfffffjLj256EEEEELb0ELb0ELb1ELb1EEEvNS_9BwdParamsE,@"STO_CUDA_ENTRY STV_DEFAULT"
_ZN10layer_norm13ln_bwd_kernelINS_13Kernel_traitsIfffffjLj8192ELj1ELj1ELj8ELj16ENS_18Kernel_traits_baseILj8192EfffffjLj256EEEEELb0ELb0ELb1ELb1EEEvNS_9BwdParamsE:
.text._ZN10layer_norm13ln_bwd_kernelINS_13Kernel_traitsIfffffjLj8192ELj1ELj1ELj8ELj16ENS_18Kernel_traits_baseILj8192EfffffjLj256EEEEELb0ELb0ELb1ELb1EEEvNS_9BwdParamsE:
        /* <DEDUP_REMOVED lines=58> */
.L_x_14410:
        /* <DEDUP_REMOVED lines=26> */
[----:B------:R-:W-:Y:S02]  /*0540*/  LEA.HI.SX32 R201, R5, R10, 0x1e ;  /* 0x0000000a05c97211 */ /* 0x000fe400078ff2ff */
[C---:B------:R-:W-:Y:S01]  /*0550*/  IADD3 R217, PT, PT, R3.reuse, 0x100, RZ ;  /* 0x0000010003d97810 */ /* 0x040fe20007ffe0ff */
[C-C-:B--2---:R-:W-:Y:S01]  /*0560*/  IMAD.WIDE.U32 R8, R3.reuse, 0x10, R196.reuse ;  /* 0x0000001003087825 */ /* 0x144fe200078e00c4 */
[C---:B------:R-:W-:Y:S02]  /*0570*/  IADD3 R5, PT, PT, R3.reuse, 0x200, RZ ;  /* 0x0000020003057810 */ /* 0x040fe40007ffe0ff */
[----:B------:R-:W-:Y:S01]  /*0580*/  IADD3 R223, PT, PT, R3, 0x300, RZ ;  /* 0x0000030003df7810 */ /* 0x000fe20007ffe0ff */
[----:B------:R-:W-:-:S02]  /*0590*/  IMAD.WIDE.U32 R204, R217, 0x10, R196 ;  /* 0x00000010d9cc7825 */ /* 0x000fc400078e00c4 */
[----:B------:R-:W2:Y:S02]  /*05a0*/  LDG.E.128 R8, desc[UR14][R8.64] ;  /* 0x0000000e08087981 */ /* 0x000ea4000c1e1d00 */
[----:B---3--:R-:W-:Y:S01]  /*05b0*/  IMAD.WIDE.U32 R12, R201, 0x10, R6 ;  /* 0x00000010c90c7825 */ /* 0x008fe200078e0006 */
[----:B------:R-:W-:Y:S01]  /*05c0*/  IADD3 R219, PT, PT, R3, 0x400, RZ ;  /* 0x0000040003db7810 */ /* 0x000fe20007ffe0ff */
[----:B------:R-:W3:Y:S02]  /*05d0*/  LDG.E.128 R204, desc[UR14][R204.64] ;  /* 0x0000000ecccc7981 */ /* 0x000ee4000c1e1d00 */
[--C-:B------:R-:W-:Y:S02]  /*05e0*/  IMAD.WIDE.U32 R18, R5, 0x10, R196.reuse ;  /* 0x0000001005127825 */ /* 0x100fe400078e00c4 */
[----:B------:R-:W3:Y:S02]  /*05f0*/  LDG.E.128 R12, desc[UR14][R12.64] ;  /* 0x0000000e0c0c7981 */ /* 0x000ee4000c1e1d00 */
[----:B------:R-:W-:-:S02]  /*0600*/  IMAD.WIDE.U32 R164, R223, 0x10, R196 ;  /* 0x00000010dfa47825 */ /* 0x000fc400078e00c4 */
[----:B------:R-:W3:Y:S02]  /*0610*/  LDG.E.128 R16, desc[UR14][R18.64] ;  /* 0x0000000e12107981 */ /* 0x000ee4000c1e1d00 */
[----:B------:R-:W-:Y:S02]  /*0620*/  IMAD.WIDE.U32 R168, R219, 0x10, R196 ;  /* 0x00000010dba87825 */ /* 0x000fe400078e00c4 */
[----:B------:R-:W3:Y:S01]  /*0630*/  LDG.E.128 R164, desc[UR14][R164.64] ;  /* 0x0000000ea4a47981 */ /* 0x000ee2000c1e1d00 */
[C---:B------:R-:W-:Y:S02]  /*0640*/  IADD3 R157, PT, PT, R201.reuse, 0x100, RZ ;  /* 0x00000100c99d7810 */ /* 0x040fe40007ffe0ff */
[----:B------:R-:W-:Y:S01]  /*0650*/  IADD3 R173, PT, PT, R201, 0x300, RZ ;  /* 0x00000300c9ad7810 */ /* 0x000fe20007ffe0ff */
[----:B------:R-:W3:Y:S01]  /*0660*/  LDG.E.128 R168, desc[UR14][R168.64] ;  /* 0x0000000ea8a87981 */ /* 0x000ee2000c1e1d00 */
[----:B------:R-:W-:Y:S01]  /*0670*/  IADD3 R225, PT, PT, R3, 0x500, RZ ;  /* 0x0000050003e17810 */ /* 0x000fe20007ffe0ff */
[----:B------:R-:W-:-:S04]  /*0680*/  IMAD.WIDE.U32 R156, R157, 0x10, R6 ;  /* 0x000000109d9c7825 */ /* 0x000fc800078e0006 */
[----:B------:R-:W-:Y:S02]  /*0690*/  IMAD.WIDE.U32 R172, R173, 0x10, R6 ;  /* 0x00000010adac7825 */ /* 0x000fe400078e0006 */
[----:B------:R-:W3:Y:S02]  /*06a0*/  LDG.E.128 R156, desc[UR14][R156.64] ;  /* 0x0000000e9c9c7981 */ /* 0x000ee4000c1e1d00 */
[----:B------:R-:W-:Y:S02]  /*06b0*/  IMAD.WIDE.U32 R180, R225, 0x10, R196 ;  /* 0x00000010e1b47825 */ /* 0x000fe400078e00c4 */
[----:B------:R-:W3:Y:S01]  /*06c0*/  LDG.E.128 R172, desc[UR14][R172.64] ;  /* 0x0000000eacac7981 */ /* 0x000ee2000c1e1d00 */
[----:B------:R-:W-:-:S03]  /*06d0*/  IADD3 R161, PT, PT, R201, 0x200, RZ ;  /* 0x00000200c9a17810 */ /* 0x000fc60007ffe0ff */
[----:B------:R-:W3:Y:S02]  /*06e0*/  LDG.E.128 R180, desc[UR14][R180.64] ;  /* 0x0000000eb4b47981 */ /* 0x000ee4000c1e1d00 */
[----:B------:R-:W-:-:S06]  /*06f0*/  IMAD.WIDE.U32 R160, R161, 0x10, R6 ;  /* 0x00000010a1a07825 */ /* 0x000fcc00078e0006 */
[----:B------:R-:W3:Y:S01]  /*0700*/  LDG.E.128 R160, desc[UR14][R160.64] ;  /* 0x0000000ea0a07981 */ /* 0x000ee2000c1e1d00 */
[----:B------:R-:W-:Y:S02]  /*0710*/  IADD3 R229, PT, PT, R3, 0x600, RZ ;  /* 0x0000060003e57810 */ /* 0x000fe40007ffe0ff */
[----:B------:R-:W-:-:S03]  /*0720*/  IADD3 R177, PT, PT, R201, 0x400, RZ ;  /* 0x00000400c9b17810 */ /* 0x000fc60007ffe0ff */
[----:B------:R-:W-:-:S04]  /*0730*/  IMAD.WIDE.U32 R188, R229, 0x10, R196 ;  /* 0x00000010e5bc7825 */ /* 0x000fc800078e00c4 */
[----:B------:R-:W-:Y:S02]  /*0740*/  IMAD.WIDE.U32 R176, R177, 0x10, R6 ;  /* 0x00000010b1b07825 */ /* 0x000fe400078e0006 */
[----:B------:R-:W3:Y:S04]  /*0750*/  LDG.E.128 R188, desc[UR14][R188.64] ;  /* 0x0000000ebcbc7981 */ /* 0x000ee8000c1e1d00 */
[----:B------:R-:W3:Y:S01]  /*0760*/  LDG.E.128 R176, desc[UR14][R176.64] ;  /* 0x0000000eb0b07981 */ /* 0x000ee2000c1e1d00 */
[----:B------:R-:W-:-:S05]  /*0770*/  IADD3 R185, PT, PT, R201, 0x500, RZ ;  /* 0x00000500c9b97810 */ /* 0x000fca0007ffe0ff */
[----:B------:R-:W-:Y:S01]  /*0780*/  IMAD.WIDE.U32 R184, R185, 0x10, R6 ;  /* 0x00000010b9b87825 */ /* 0x000fe200078e0006 */
[----:B------:R-:W-:Y:S02]  /*0790*/  UMOV UR6, UR8 ;  /* 0x0000000800067c82 */ /* 0x000fe40008000000 */
[----:B------:R-:W-:-:S03]  /*07a0*/  UISETP.NE.U32.AND UP0, UPT, UR6, URZ, UPT ;  /* 0x000000ff0600728c */ /* 0x000fc6000bf05070 */
[----:B------:R-:W3:Y:S01]  /*07b0*/  LDG.E.128 R184, desc[UR14][R184.64] ;  /* 0x0000000eb8b87981 */ /* 0x000ee2000c1e1d00 */
[----:B------:R-:W-:Y:S01]  /*07c0*/  UMOV UR7, UR9 ;  /* 0x0000000900077c82 */ /* 0x000fe20008000000 */
[----:B------:R-:W-:Y:S01]  /*07d0*/  IADD3 R193, PT, PT, R201, 0x600, RZ ;  /* 0x00000600c9c17810 */ /* 0x000fe20007ffe0ff */
[----:B------:R-:W-:Y:S01]  /*07e0*/  UISETP.NE.AND.EX UP0, UPT, UR7, URZ, UPT, UP0 ;  /* 0x000000ff0700728c */ /* 0x000fe2000bf05300 */
[----:B------:R-:W-:-:S03]  /*07f0*/  IADD3 R235, PT, PT, R3, 0x700, RZ ;  /* 0x0000070003eb7810 */ /* 0x000fc60007ffe0ff */
[----:B------:R-:W-:Y:S02]  /*0800*/  IMAD.WIDE.U32 R192, R193, 0x10, R6 ;  /* 0x00000010c1c07825 */ /* 0x000fe400078e0006 */
[----:B------:R-:W-:Y:S02]  /*0810*/  PLOP3.LUT P0, PT, PT, PT, UP0, 0x80, 0x8 ;  /* 0x000000000008781c */ /* 0x000fe40003f0f008 */
[----:B------:R-:W-:Y:S02]  /*0820*/  IMAD.WIDE.U32 R196, R235, 0x10, R196 ;  /* 0x00000010ebc47825 */ /* 0x000fe400078e00c4 */
[----:B------:R-:W3:Y:S01]  /*0830*/  LDG.E.128 R192, desc[UR14][R192.64] ;  /* 0x0000000ec0c07981 */ /* 0x000ee2000c1e1d00 */
[----:B------:R-:W-:-:S03]  /*0840*/  IADD3 R201, PT, PT, R201, 0x700, RZ ;  /* 0x00000700c9c97810 */ /* 0x000fc60007ffe0ff */
[----:B------:R-:W3:Y:S02]  /*0850*/  LDG.E.128 R196, desc[UR14][R196.64] ;  /* 0x0000000ec4c47981 */ /* 0x000ee4000c1e1d00 */
[----:B------:R-:W-:-:S03]  /*0860*/  IMAD.WIDE.U32 R200, R201, 0x10, R6 ;  /* 0x00000010c9c87825 */ /* 0x000fc600078e0006 */
[----:B------:R-:W0:Y:S03]  /*0870*/  @P0 LDC.64 R230, c[0x0][0x438] ;  /* 0x00010e00ffe60b82 */ /* 0x000e260000000a00 */
[----:B------:R-:W3:Y:S05]  /*0880*/  LDG.E.128 R200, desc[UR14][R200.64] ;  /* 0x0000000ec8c87981 */ /* 0x000eea000c1e1d00 */
[----:B------:R-:W1:Y:S08]  /*0890*/  @P0 LDC.64 R232, c[0x0][0x438] ;  /* 0x00010e00ffe80b82 */ /* 0x000e700000000a00 */
[----:B------:R-:W1:Y:S01]  /*08a0*/  @P0 LDC.64 R226, c[0x0][0x438] ;  /* 0x00010e00ffe20b82 */ /* 0x000e620000000a00 */
[----:B0-----:R-:W-:-:S07]  /*08b0*/  @P0 IMAD.WIDE.U32 R230, R5, 0x10, R230 ;  /* 0x0000001005e60825 */ /* 0x001fce00078e00e6 */
[----:B------:R-:W0:Y:S01]  /*08c0*/  @P0 LDC.64 R214, c[0x0][0x438] ;  /* 0x00010e00ffd60b82 */ /* 0x000e220000000a00 */
[----:B------:R-:W5:Y:S01]  /*08d0*/  @P0 LDG.E.128 R40, desc[UR14][R230.64] ;  /* 0x0000000ee6280981 */ /* 0x000f62000c1e1d00 */
[----:B-1----:R-:W-:-:S06]  /*08e0*/  @P0 IMAD.WIDE.U32 R232, R223, 0x10, R232 ;  /* 0x00000010dfe80825 */ /* 0x002fcc00078e00e8 */
[----:B------:R-:W1:Y:S01]  /*08f0*/  @P0 LDC.64 R6, c[0x0][0x438] ;  /* 0x00010e00ff060b82 */ /* 0x000e620000000a00 */
[----:B------:R-:W5:Y:S01]  /*0900*/  @P0 LDG.E.128 R36, desc[UR14][R232.64] ;  /* 0x0000000ee8240981 */ /* 0x000f62000c1e1d00 */
[----:B------:R-:W-:Y:S01]  /*0910*/  @P0 IMAD.WIDE.U32 R226, R219, 0x10, R226 ;  /* 0x00000010dbe20825 */ /* 0x000fe200078e00e2 */
[----:B------:R-:W-:-:S05]  /*0920*/  ISETP.NE.AND P1, PT, RZ, UR16, PT ;  /* 0x00000010ff007c0c */ /* 0x000fca000bf25270 */
[----:B------:R-:W1:Y:S01]  /*0930*/  @P0 LDC.64 R210, c[0x0][0x438] ;  /* 0x00010e00ffd20b82 */ /* 0x000e620000000a00 */
[----:B------:R-:W5:Y:S01]  /*0940*/  @P0 LDG.E.128 R32, desc[UR14][R226.64] ;  /* 0x0000000ee2200981 */ /* 0x000f62000c1e1d00 */
[----:B0-----:R-:W-:-:S06]  /*0950*/  @P0 IMAD.WIDE.U32 R214, R3, 0x10, R214 ;  /* 0x0000001003d60825 */ /* 0x001fcc00078e00d6 */
[----:B------:R-:W0:Y:S01]  /*0960*/  @P0 LDC.64 R208, c[0x0][0x438] ;  /* 0x00010e00ffd00b82 */ /* 0x000e220000000a00 */
[----:B------:R-:W5:Y:S01]  /*0970*/  @P0 LDG.E.128 R48, desc[UR14][R214.64] ;  /* 0x0000000ed6300981 */ /* 0x000f62000c1e1d00 */
[----:B-1----:R-:W-:-:S06]  /*0980*/  @P0 IMAD.WIDE.U32 R218, R235, 0x10, R6 ;  /* 0x00000010ebda0825 */ /* 0x002fcc00078e0006 */
[----:B------:R-:W1:Y:S01]  /*0990*/  @P0 LDC.64 R236, c[0x0][0x438] ;  /* 0x00010e00ffec0b82 */ /* 0x000e620000000a00 */
[----:B------:R3:W5:Y:S01]  /*09a0*/  @P0 LDG.E.128 R20, desc[UR14][R218.64] ;  /* 0x0000000eda140981 */ /* 0x000762000c1e1d00 */
[----:B------:R-:W-:-:S05]  /*09b0*/  @P0 IMAD.WIDE.U32 R210, R225, 0x10, R210 ;  /* 0x00000010e1d20825 */ /* 0x000fca00078e00d2 */
[----:B------:R3:W5:Y:S01]  /*09c0*/  @P0 LDG.E.128 R28, desc[UR14][R210.64] ;  /* 0x0000000ed21c0981 */ /* 0x000762000c1e1d00 */
[----:B0-----:R-:W-:-:S05]  /*09d0*/  @P0 IMAD.WIDE.U32 R208, R229, 0x10, R208 ;  /* 0x00000010e5d00825 */ /* 0x001fca00078e00d0 */
[----:B------:R0:W5:Y:S01]  /*09e0*/  @P0 LDG.E.128 R24, desc[UR14][R208.64] ;  /* 0x0000000ed0180981 */ /* 0x000162000c1e1d00 */
[----:B-1----:R-:W-:-:S05]  /*09f0*/  @P0 IMAD.WIDE.U32 R216, R217, 0x10, R236 ;  /* 0x00000010d9d80825 */ /* 0x002fca00078e00ec */
[----:B------:R1:W5:Y:S01]  /*0a00*/  @P0 LDG.E.128 R44, desc[UR14][R216.64] ;  /* 0x0000000ed82c0981 */ /* 0x000362000c1e1d00 */
[----:B----4-:R-:W-:-:S05]  /*0a10*/  FSEL R221, R221, RZ, !P1 ;  /* 0x000000ffdddd7208 */ /* 0x010fca0004800000 */
[C---:B--2---:R-:W-:Y:S01]  /*0a20*/  FADD.FTZ R3, -R221.reuse, R8 ;  /* 0x00000008dd037221 */ /* 0x044fe20000010100 */
[C---:B------:R-:W-:Y:S01]  /*0a30*/  FADD.FTZ R5, -R221.reuse, R10 ;  /* 0x0000000add057221 */ /* 0x040fe20000010100 */
[C---:B------:R-:W-:Y:S02]  /*0a40*/  FADD.FTZ R9, -R221.reuse, R9 ;  /* 0x00000009dd097221 */ /* 0x040fe40000010100 */
[C---:B-----5:R-:W-:Y:S01]  /*0a50*/  FMUL.FTZ R3, R4.reuse, R3 ;  /* 0x0000000304037220 */ /* 0x060fe20000410000 */
[C---:B------:R-:W-:Y:S01]  /*0a60*/  FMUL.FTZ R5, R4.reuse, R5 ;  /* 0x0000000504057220 */ /* 0x040fe20000410000 */
[C---:B---3--:R-:W-:Y:S01]  /*0a70*/  FADD.FTZ R205, -R221.reuse, R205 ;  /* 0x000000cdddcd7221 */ /* 0x048fe20000010100 */
[----:B------:R-:W-:Y:S01]  /*0a80*/  FMUL.FTZ R6, R4, R9 ;  /* 0x0000000904067220 */ /* 0x000fe20000410000 */
[----:B------:R-:W-:Y:S01]  /*0a90*/  FADD.FTZ R144, R144, R12 ;  /* 0x0000000c90907221 */ /* 0x000fe20000010000 */
[----:B------:R-:W-:Y:S01]  /*0aa0*/  FFMA.FTZ R84, R12, R3, R84 ;  /* 0x000000030c547223 */ /* 0x000fe20000010054 */
[----:B------:R-:W-:Y:S01]  /*0ab0*/  FMUL.FTZ R8, R80, R12 ;  /* 0x0000000c50087220 */ /* 0x000fe20000410000 */
[----:B------:R-:W-:Y:S01]  /*0ac0*/  FADD.FTZ R146, R146, R14 ;  /* 0x0000000e92927221 */ /* 0x000fe20000010000 */
[----:B------:R-:W-:Y:S01]  /*0ad0*/  FFMA.FTZ R86, R14, R5, R86 ;  /* 0x000000050e567223 */ /* 0x000fe20000010056 */
[----:B------:R-:W-:Y:S01]  /*0ae0*/  FMUL.FTZ R12, R82, R14 ;  /* 0x0000000e520c7220 */ /* 0x000fe20000410000 */
[C---:B------:R-:W-:Y:S01]  /*0af0*/  FMUL.FTZ R14, R4.reuse, R205 ;  /* 0x000000cd040e7220 */ /* 0x040fe20000410000 */
[C---:B------:R-:W-:Y:S01]  /*0b00*/  FADD.FTZ R17, -R221.reuse, R17 ;  /* 0x00000011dd117221 */ /* 0x040fe20000010100 */
[C---:B------:R-:W-:Y:S01]  /*0b10*/  FADD.FTZ R205, -R221.reuse, R18 ;  /* 0x00000012ddcd7221 */ /* 0x040fe20000010100 */
[C---:B------:R-:W-:Y:S01]  /*0b20*/  FADD.FTZ R165, -R221.reuse, R165 ;  /* 0x000000a5dda57221 */ /* 0x040fe20000010100 */
[----:B------:R-:W-:Y:S01]  /*0b30*/  FADD.FTZ R11, -R221, R11 ;  /* 0x0000000bdd0b7221 */ /* 0x000fe20000010100 */
[----:B------:R-:W-:Y:S01]  /*0b40*/  FADD.FTZ R145, R145, R13 ;  /* 0x0000000d91917221 */ /* 0x000fe20000010000 */
[----:B------:R-:W-:Y:S01]  /*0b50*/  FFMA.FTZ R85, R13, R6, R85 ;  /* 0x000000060d557223 */ /* 0x000fe20000010055 */
[----:B------:R-:W-:Y:S01]  /*0b60*/  FMUL.FTZ R7, R81, R13 ;  /* 0x0000000d51077220 */ /* 0x000fe20000410000 */
[C---:B------:R-:W-:Y:S01]  /*0b70*/  FADD.FTZ R13, -R221.reuse, R206 ;  /* 0x000000cedd0d7221 */ /* 0x040fe20000010100 */
[C---:B------:R-:W-:Y:S01]  /*0b80*/  FADD.FTZ R19, -R221.reuse, R19 ;  /* 0x00000013dd137221 */ /* 0x040fe20000010100 */
[C---:B------:R-:W-:Y:S01]  /*0b90*/  FMUL.FTZ R18, R4.reuse, R17 ;  /* 0x0000001104127220 */ /* 0x040fe20000410000 */
[C---:B------:R-:W-:Y:S01]  /*0ba0*/  FMUL.FTZ R17, R4.reuse, R205 ;  /* 0x000000cd04117220 */ /* 0x040fe20000410000 */
[C---:B------:R-:W-:Y:S01]  /*0bb0*/  FMUL.FTZ R206, R4.reuse, R165 ;  /* 0x000000a504ce7220 */ /* 0x040fe20000410000 */
[C---:B------:R-:W-:Y:S01]  /*0bc0*/  FMUL.FTZ R10, R4.reuse, R11 ;  /* 0x0000000b040a7220 */ /* 0x040fe20000410000 */
[C---:B------:R-:W-:Y:S01]  /*0bd0*/  FADD.FTZ R205, -R221.reuse, R166 ;  /* 0x000000a6ddcd7221 */ /* 0x040fe20000010100 */
[----:B------:R-:W-:Y:S01]  /*0be0*/  FADD.FTZ R171, -R221, R171 ;  /* 0x000000abddab7221 */ /* 0x000fe20000010100 */
[----:B------:R-:W-:Y:S01]  /*0bf0*/  FFMA.FTZ R165, R3, R8, RZ ;  /* 0x0000000803a57223 */ /* 0x000fe200000100ff */
[C---:B------:R-:W-:Y:S01]  /*0c00*/  FADD.FTZ R11, -R221.reuse, R204 ;  /* 0x000000ccdd0b7221 */ /* 0x040fe20000010100 */
[----:B------:R-:W-:Y:S01]  /*0c10*/  FADD.FTZ R166, RZ, R8 ;  /* 0x00000008ffa67221 */ /* 0x000fe20000010000 */
[C---:B------:R-:W-:Y:S01]  /*0c20*/  FMUL.FTZ R204, R4.reuse, R19 ;  /* 0x0000001304cc7220 */ /* 0x040fe20000410000 */
[C---:B------:R-:W-:Y:S01]  /*0c30*/  FADD.FTZ R19, -R221.reuse, R164 ;  /* 0x000000a4dd137221 */ /* 0x040fe20000010100 */
[----:B------:R-:W-:Y:S01]  /*0c40*/  FADD.FTZ R167, -R221, R167 ;  /* 0x000000a7dda77221 */ /* 0x000fe20000010100 */
[----:B------:R-:W-:Y:S01]  /*0c50*/  FMUL.FTZ R218, R4, R171 ;  /* 0x000000ab04da7220 */ /* 0x000fe20000410000 */
        /* <DEDUP_REMOVED lines=8> */
[----:B------:R-:W-:Y:S01]  /*0ce0*/  FADD.FTZ R15, -R221, R16 ;  /* 0x00000010dd0f7221 */ /* 0x000fe20000010100 */
[----:B------:R-:W-:Y:S01]  /*0cf0*/  FMUL.FTZ R11, R4, R11 ;  /* 0x0000000b040b7220 */ /* 0x000fe20000410000 */
[----:B------:R-:W-:Y:S01]  /*0d00*/  FMUL.FTZ R16, R76, R156 ;  /* 0x0000009c4c107220 */ /* 0x000fe20000410000 */
[----:B------:R-:W-:Y:S01]  /*0d10*/  FADD.FTZ R135, R135, R175 ;  /* 0x000000af87877221 */ /* 0x000fe20000010000 */
[----:B------:R-:W-:Y:S01]  /*0d20*/  FFMA.FTZ R99, R175, R210, R99 ;  /* 0x000000d2af637223 */ /* 0x000fe20000010063 */
[----:B0-----:R-:W-:Y:S01]  /*0d30*/  FMUL.FTZ R209, R71, R175 ;  /* 0x000000af47d17220 */ /* 0x001fe20000410000 */
[----:B------:R-:W-:Y:S01]  /*0d40*/  FFMA.FTZ R164, R10, R9, R165 ;  /* 0x000000090aa47223 */ /* 0x000fe200000100a5 */
[----:B------:R-:W-:Y:S01]  /*0d50*/  FADD.FTZ R175, R9, R166 ;  /* 0x000000a609af7221 */ /* 0x000fe20000010000 */
[C---:B------:R-:W-:Y:S01]  /*0d60*/  FADD.FTZ R169, -R221.reuse, R169 ;  /* 0x000000a9dda97221 */ /* 0x040fe20000010100 */
[----:B------:R-:W-:Y:S01]  /*0d70*/  FADD.FTZ R207, -R221, R207 ;  /* 0x000000cfddcf7221 */ /* 0x000fe20000010100 */
[----:B------:R-:W-:Y:S01]  /*0d80*/  FMUL.FTZ R13, R4, R13 ;  /* 0x0000000d040d7220 */ /* 0x000fe20000410000 */
[----:B------:R-:W-:Y:S01]  /*0d90*/  FADD.FTZ R141, R141, R157 ;  /* 0x0000009d8d8d7221 */ /* 0x000fe20000010000 */
[----:B------:R-:W-:Y:S01]  /*0da0*/  FFMA.FTZ R89, R157, R14, R89 ;  /* 0x0000000e9d597223 */ /* 0x000fe20000010059 */
[----:B------:R-:W-:Y:S01]  /*0db0*/  FMUL.FTZ R157, R77, R157 ;  /* 0x0000009d4d9d7220 */ /* 0x000fe20000410000 */
[----:B------:R-:W-:Y:S01]  /*0dc0*/  FADD.FTZ R167, -R221, R180 ;  /* 0x000000b4dda77221 */ /* 0x000fe20000010100 */
[----:B------:R-:W-:Y:S01]  /*0dd0*/  FFMA.FTZ R165, R11, R16, R164 ;  /* 0x000000100ba57223 */ /* 0x000fe200000100a4 */
[----:B------:R-:W-:Y:S01]  /*0de0*/  FADD.FTZ R166, R16, R175 ;  /* 0x000000af10a67221 */ /* 0x000fe20000010000 */
[----:B------:R-:W-:Y:S01]  /*0df0*/  FADD.FTZ R140, R140, R156 ;  /* 0x0000009c8c8c7221 */ /* 0x000fe20000010000 */
[----:B------:R-:W-:Y:S01]  /*0e00*/  FFMA.FTZ R88, R156, R11, R88 ;  /* 0x0000000b9c587223 */ /* 0x000fe20000010058 */
[C---:B------:R-:W-:Y:S01]  /*0e10*/  FMUL.FTZ R214, R4.reuse, R169 ;  /* 0x000000a904d67220 */ /* 0x040fe20000410000 */
[----:B------:R-:W-:Y:S01]  /*0e20*/  FMUL.FTZ R156, R4, R207 ;  /* 0x000000cf049c7220 */ /* 0x000fe20000410000 */
[----:B------:R-:W-:Y:S01]  /*0e30*/  FADD.FTZ R142, R142, R158 ;  /* 0x0000009e8e8e7221 */ /* 0x000fe20000010000 */
[----:B------:R-:W-:Y:S01]  /*0e40*/  FFMA.FTZ R90, R158, R13, R90 ;  /* 0x0000000d9e5a7223 */ /* 0x000fe2000001005a */
[----:B------:R-:W-:Y:S01]  /*0e50*/  FADD.FTZ R169, -R221, R181 ;  /* 0x000000b5dda97221 */ /* 0x000fe20000010100 */
[----:B------:R-:W-:Y:S01]  /*0e60*/  FMUL.FTZ R158, R78, R158 ;  /* 0x0000009e4e9e7220 */ /* 0x000fe20000410000 */
[----:B------:R-:W-:Y:S01]  /*0e70*/  FMUL.FTZ R181, R4, R167 ;  /* 0x000000a704b57220 */ /* 0x000fe20000410000 */
        /* <DEDUP_REMOVED lines=31> */
[----:B------:R-:W-:Y:S01]  /*1070*/  FMUL.FTZ R207, R69, R173 ;  /* 0x000000ad45cf7220 */ /* 0x000fe20000410000 */
[----:B------:R-:W-:Y:S01]  /*1080*/  FADD.FTZ R173, -R221, R183 ;  /* 0x000000b7ddad7221 */ /* 0x000fe20000010100 */
[----:B------:R-:W-:Y:S01]  /*1090*/  FMUL.FTZ R19, R4, R19 ;  /* 0x0000001304137220 */ /* 0x000fe20000410000 */
[----:B------:R-:W-:Y:S01]  /*10a0*/  FMUL.FTZ R208, R68, R172 ;  /* 0x000000ac44d07220 */ /* 0x000fe20000410000 */
        /* <DEDUP_REMOVED lines=9> */
[C---:B------:R-:W-:Y:S01]  /*1140*/  FADD.FTZ R211, -R221.reuse, R168 ;  /* 0x000000a8ddd37221 */ /* 0x040fe20000010100 */
[----:B------:R-:W-:Y:S01]  /*1150*/  FADD.FTZ R167, -R221, R188 ;  /* 0x000000bcdda77221 */ /* 0x000fe20000010100 */
[----:B------:R-:W-:Y:S01]  /*1160*/  FFMA.FTZ R165, R205, R212, R164 ;  /* 0x000000d4cda57223 */ /* 0x000fe200000100a4 */
[----:B------:R-:W-:Y:S01]  /*1170*/  FADD.FTZ R164, R212, R175 ;  /* 0x000000afd4a47221 */ /* 0x000fe20000010000 */
[C---:B------:R-:W-:Y:S01]  /*1180*/  FMUL.FTZ R180, R4.reuse, R169 ;  /* 0x000000a904b47220 */ /* 0x040fe20000410000 */
[----:B------:R-:W-:Y:S01]  /*1190*/  FADD.FTZ R169, -R221, R189 ;  /* 0x000000bddda97221 */ /* 0x000fe20000010100 */
[----:B------:R-:W-:Y:S01]  /*11a0*/  FMUL.FTZ R211, R4, R211 ;  /* 0x000000d304d37220 */ /* 0x000fe20000410000 */
[----:B-1----:R-:W-:Y:S01]  /*11b0*/  FMUL.FTZ R216, R64, R176 ;  /* 0x000000b040d87220 */ /* 0x002fe20000410000 */
[----:B------:R-:W-:Y:S01]  /*11c0*/  FMUL.FTZ R189, R4, R167 ;  /* 0x000000a704bd7220 */ /* 0x000fe20000410000 */
[----:B------:R-:W-:Y:S01]  /*11d0*/  FFMA.FTZ R166, R210, R209, R165 ;  /* 0x000000d1d2a67223 */ /* 0x000fe200000100a5 */
[----:B------:R-:W-:Y:S01]  /*11e0*/  FADD.FTZ R167, R209, R164 ;  /* 0x000000a4d1a77221 */ /* 0x000fe20000010000 */
        /* <DEDUP_REMOVED lines=33> */
[----:B------:R-:W-:Y:S01]  /*1400*/  FADD.FTZ R171, -R221, R190 ;  /* 0x000000beddab7221 */ /* 0x000fe20000010100 */
        /* <DEDUP_REMOVED lines=30> */
[----:B------:R-:W-:Y:S01]  /*15f0*/  FMUL.FTZ R200, R52, R200 ;  /* 0x000000c834c87220 */ /* 0x000fe20000410000 */
        /* <DEDUP_REMOVED lines=35> */
.L_x_14374:
        /* <DEDUP_REMOVED lines=34> */
.L_x_14375:
        /* <DEDUP_REMOVED lines=32> */
.L_x_14377:
[----:B------:R-:W-:Y:S05]  /*1c50*/  BSYNC.RECONVERGENT B0 ;  /* 0x0000000000007941 */ /* 0x000fea0003800200 */
.L_x_14376:
        /* <DEDUP_REMOVED lines=84> */
.L_x_14379:
        /* <DEDUP_REMOVED lines=32> */
.L_x_14378:
        /* <DEDUP_REMOVED lines=32> */
.L_x_14381:
        /* <DEDUP_REMOVED lines=22> */
.L_x_14380:
        /* <DEDUP_REMOVED lines=35> */
.L_x_14383:
        /* <DEDUP_REMOVED lines=25> */
.L_x_14382:
        /* <DEDUP_REMOVED lines=31> */
.L_x_14385:
        /* <DEDUP_REMOVED lines=21> */
.L_x_14384:
        /* <DEDUP_REMOVED lines=35> */
.L_x_14387:
        /* <DEDUP_REMOVED lines=25> */
.L_x_14386:
        /* <DEDUP_REMOVED lines=31> */
.L_x_14389:
[-CC-:B0-----:R-:W-:Y:S01]  /*33b0*/  FFMA.FTZ R165, R15, R170.reuse, R171.reuse ;  /* 0x000000aa0fa57223 */ /* 0x181fe200000100ab */
[-CC-:B------:R-:W-:Y:S01]  /*33c0*/  FFMA.FTZ R164, R18, R170.reuse, R171.reuse ;  /* 0x000000aa12a47223 */ /* 0x180fe200000100ab */
[-CC-:B------:R-:W-:Y:S01]  /*33d0*/  FFMA.FTZ R173, R17, R170.reuse, R171.reuse ;  /* 0x000000aa11ad7223 */ /* 0x180fe200000100ab */
[----:B------:R-:W-:Y:S01]  /*33e0*/  @P3 FFMA.FTZ R172, R204, R170, R171 ;  /* 0x000000aaccac3223 */ /* 0x000fe200000100ab */
[----:B------:R-:W-:Y:S01]  /*33f0*/  FADD.FTZ R165, R160, -R165 ;  /* 0x800000a5a0a57221 */ /* 0x000fe20000010000 */
[----:B------:R-:W-:Y:S01]  /*3400*/  FADD.FTZ R167, R161, -R164 ;  /* 0x800000a4a1a77221 */ /* 0x000fe20000010000 */
[----:B------:R-:W-:Y:S01]  /*3410*/  ISETP.GT.AND P5, PT, R2, RZ, PT ;  /* 0x000000ff0200720c */ /* 0x000fe20003fa4270 */
[----:B------:R-:W-:Y:S01]  /*3420*/  FADD.FTZ R173, R162, -R173 ;  /* 0x800000ada2ad7221 */ /* 0x000fe20000010000 */
[C---:B------:R-:W-:Y:S01]  /*3430*/  FMUL.FTZ R164, R4.reuse, R165 ;  /* 0x000000a504a47220 */ /* 0x040fe20000410000 */
[C---:B------:R-:W-:Y:S01]  /*3440*/  FMUL.FTZ R165, R4.reuse, R167 ;  /* 0x000000a704a57220 */ /* 0x040fe20000410000 */
[----:B------:R-:W-:Y:S01]  /*3450*/  @P3 FADD.FTZ R167, R163, -R172 ;  /* 0x800000aca3a73221 */ /* 0x000fe20000010000 */
        /* <DEDUP_REMOVED lines=10> */
.L_x_14388:
        /* <DEDUP_REMOVED lines=35> */
.L_x_14391:
        /* <DEDUP_REMOVED lines=25> */
.L_x_14390:
        /* <DEDUP_REMOVED lines=31> */
.L_x_14393:
        /* <DEDUP_REMOVED lines=21> */
.L_x_14392:
        /* <DEDUP_REMOVED lines=35> */
.L_x_14395:
        /* <DEDUP_REMOVED lines=25> */
.L_x_14394:
        /* <DEDUP_REMOVED lines=31> */
.L_x_14397:
        /* <DEDUP_REMOVED lines=21> */
.L_x_14396:
        /* <DEDUP_REMOVED lines=35> */
.L_x_14399:
        /* <DEDUP_REMOVED lines=25> */
.L_x_14398:
        /* <DEDUP_REMOVED lines=31> */
.L_x_14401:
        /* <DEDUP_REMOVED lines=21> */
.L_x_14400:
        /* <DEDUP_REMOVED lines=35> */
.L_x_14403:
        /* <DEDUP_REMOVED lines=25> */
.L_x_14402:
        /* <DEDUP_REMOVED lines=31> */
.L_x_14405:
        /* <DEDUP_REMOVED lines=21> */
.L_x_14404:
        /* <DEDUP_REMOVED lines=35> */
.L_x_14407:
        /* <DEDUP_REMOVED lines=25> */
.L_x_14406:
        /* <DEDUP_REMOVED lines=28> */
.L_x_14409:
[----:B------:R-:W-:Y:S01]  /*5680*/  ISETP.GT.AND P0, PT, R2, RZ, PT ;  /* 0x000000ff0200720c */ /* 0x000fe20003f04270 */
        /* <DEDUP_REMOVED lines=20> */
.L_x_14408:
        /* <DEDUP_REMOVED lines=13> */
.L_x_14373:
        /* <DEDUP_REMOVED lines=25> */
.L_x_14411:
        /* <DEDUP_REMOVED lines=13> */
.L_x_15761:


//--------------------- .text._ZN10layer_norm13ln_bwd_kernelINS_13Kernel_traitsIfffffjLj8192ELj1ELj1ELj8ELj16ENS_18Kernel_traits_baseILj8192EfffffjLj256EEEEELb0ELb1ELb0ELb0EEEvNS_9BwdParamsE --------------------------
	.section	.text._ZN10layer_norm13ln_bwd_kernelINS_13Kernel_traitsIfffffjLj8192ELj1ELj1ELj8ELj16ENS_18Kernel_traits_baseILj8192EfffffjLj256EEEEELb0ELb1ELb0ELb0EEEvNS_9BwdParamsE,"ax",@progbits
	.align	128
        .global         _ZN10layer_norm13ln_bwd_kernelINS_13Kernel_traitsIfffffjLj8192ELj1ELj1ELj8ELj16ENS_18Kernel_traits_baseILj8192EfffffjLj256EEEEELb0ELb1ELb0ELb0EEEvNS_9BwdParamsE
        .type           _ZN10layer_norm13ln_bwd_kernelINS_13Kernel_traitsIfffffjLj8192ELj1ELj1ELj8ELj16ENS_18Kernel_traits_baseILj8192EfffffjLj256EEEEELb0ELb1ELb0ELb0EEEvNS_9BwdParamsE,@function
        .size           _ZN10layer_norm13ln_bwd_kernelINS_13Kernel_traitsIfffffjLj8192ELj1ELj1ELj8ELj16ENS_18Kernel_traits_baseILj8192EfffffjLj256EEEEELb0ELb1ELb0ELb0EEEvNS_9BwdParamsE,(.L_x_15762 - _ZN10layer_norm13ln_bwd_kernelINS_13Kernel_traitsIfffffjLj8192ELj1ELj1ELj8ELj16ENS_18Kernel_traits_baseILj8192EfffffjLj256EEEEELb0ELb1ELb0ELb0EEEvNS_9BwdParamsE)
        .other          _ZN10layer_norm13ln_bwd_kernelINS_13Kernel_traitsIfffffjLj8192ELj1ELj1ELj8ELj16ENS_18Kernel_traits_baseILj8192EfffffjLj256EEEEELb0ELb1ELb0ELb0EEEvNS_9BwdParamsE,@"STO_CUDA_ENTRY STV_DEFAULT"
_ZN10layer_norm13ln_bwd_kernelINS_13Kernel_traitsIfffffjLj8192ELj1ELj1ELj8ELj16ENS_18Kernel_traits_baseILj8192EfffffjLj256EEEEELb0ELb1ELb0ELb0EEEvNS_9BwdParamsE:
.text._ZN10layer_norm13ln_bwd_kernelINS_13Kernel_traitsIfffffjLj8192ELj1ELj1ELj8ELj16ENS_18Kernel_traits_baseILj8192EfffffjLj256EEEEELb0ELb1ELb0ELb0EEEvNS_9BwdParamsE:
[----:B------:R-:W0:Y:S02]  /*0000*/  LDC R1, c[0x0][0x37c] ;  /* 0x0000df00ff017b82 */ /* 0x000e240000000800 */
[----:B0-----:R-:W-:Y:S01]  /*0010*/  IADD3 R1, PT, PT, R1, -0x60, RZ ;  /* 0xffffffa001017810 */ /* 0x001fe20007ffe0ff */
[----:B------:R-:W0:Y:S01]  /*0020*/  S2R R10, SR_TID.X ;  /* 0x00000000000a7919 */ /* 0x000e220000002100 */
[----:B------:R-:W1:Y:S03]  /*0030*/  LDCU UR6, c[0x0][0x388] ;  /* 0x00007100ff0677ac */ /* 0x000e660008000800 */
[----:B------:R2:W3:Y:S04]  /*0040*/  LDL.64 R60, [R1+0x50] ;  /* 0x00005000013c7983 */ /* 0x0004e80000100a00 */
[----:B------:R2:W3:Y:S01]  /*0050*/  LDL.64 R62, [R1+0x58] ;  /* 0x00005800013e7983 */ /* 0x0004e20000100a00 */
[----:B------:R-:W4:Y:S03]  /*0060*/  LDCU.64 UR12, c[0x0][0x358] ;  /* 0x00006b00ff0c77ac */ /* 0x000f260008000a00 */
[----:B------:R2:W2:Y:S04]  /*0070*/  LDL.64 R56, [R1+0x40] ;  /* 0x0000400001387983 */ /* 0x0004a80000100a00 */
[----:B------:R0:W2:Y:S01]  /*0080*/  LDL.64 R58, [R1+0x48] ;  /* 0x00004800013a7983 */ /* 0x0000a20000100a00 */
[----:B-1----:R-:W-:-:S03]  /*0090*/  USHF.R.S32.HI UR4, URZ, 0x1f, UR6 ;  /* 0x0000001fff047899 */ /* 0x002fc60008011406 */
[----:B------:R1:W2:Y:S01]  /*00a0*/  LDL.64 R52, [R1+0x30] ;  /* 0x0000300001347983 */ /* 0x0002a20000100a00 */
[----:B------:R-:W-:-:S03]  /*00b0*/  ULEA.HI UR4, UR4, UR6, URZ, 0x2 ;  /* 0x0000000604047291 */ /* 0x000fc6000f8f10ff */
[----:B------:R1:W2:Y:S04]  /*00c0*/  LDL.64 R54, [R1+0x38] ;  /* 0x0000380001367983 */ /* 0x0002a80000100a00 */
[----:B------:R1:W2:Y:S01]  /*00d0*/  LDL.64 R48, [R1+0x20] ;  /* 0x0000200001307983 */ /* 0x0002a20000100a00 */
[----:B------:R-:W-:Y:S02]  /*00e0*/  MOV R3, UR4 ;  /* 0x0000000400037c02 */ /* 0x000fe40008000f00 */
[----:B0-----:R-:W-:Y:S01]  /*00f0*/  LOP3.LUT R0, R10, 0xff, RZ, 0x3c, !PT ;  /* 0x000000ff0a007812 */ /* 0x001fe200078e3cff */
[----:B------:R1:W2:Y:S01]  /*0100*/  LDL.64 R50, [R1+0x28] ;  /* 0x0000280001327983 */ /* 0x0002a20000100a00 */
[----:B------:R-:W-:Y:S01]  /*0110*/  MOV R39, R10 ;  /* 0x0000000a00277202 */ /* 0x000fe20000000f00 */
[----:B------:R-:W0:Y:S01]  /*0120*/  S2UR UR7, SR_CTAID.X ;  /* 0x00000000000779c3 */ /* 0x000e220000002500 */
[----:B------:R-:W-:Y:S01]  /*0130*/  LEA.HI.SX32 R0, R3, R0, 0x1e ;  /* 0x0000000003007211 */ /* 0x000fe200078ff2ff */
[----:B------:R1:W2:Y:S01]  /*0140*/  LDL.64 R44, [R1+0x10] ;  /* 0x00001000012c7983 */ /* 0x0002a20000100a00 */
[----:B------:R-:W0:Y:S02]  /*0150*/  LDCU UR4, c[0x0][0x384] ;  /* 0x00007080ff0477ac */ /* 0x000e240008000800 */
[C---:B------:R-:W-:Y:S01]  /*0160*/  ISETP.GE.U32.AND P3, PT, R0.reuse, 0x100, PT ;  /* 0x000001000000780c */ /* 0x040fe20003f66070 */
[----:B------:R1:W2:Y:S01]  /*0170*/  LDL.64 R46, [R1+0x18] ;  /* 0x00001800012e7983 */ /* 0x0002a20000100a00 */
[----:B------:R-:W-:-:S02]  /*0180*/  ISETP.GE.U32.AND P6, PT, R0, 0x200, PT ;  /* 0x000002000000780c */ /* 0x000fc40003fc6070 */
[----:B------:R-:W-:Y:S01]  /*0190*/  P2R R243, PR, RZ, 0x8 ;  /* 0x00000008fff37803 */ /* 0x000fe20000000000 */
[----:B------:R1:W2:Y:S01]  /*01a0*/  LDL.64 R40, [R1] ;  /* 0x0000000001287983 */ /* 0x0002a20000100a00 */
[----:B------:R-:W-:Y:S02]  /*01b0*/  P2R R252, PR, RZ, 0x40 ;  /* 0x00000040fffc7803 */ /* 0x000fe40000000000 */
[C---:B------:R-:W-:Y:S01]  /*01c0*/  ISETP.GE.U32.AND P0, PT, R0.reuse, 0x300, PT ;  /* 0x000003000000780c */ /* 0x040fe20003f06070 */
[----:B------:R1:W2:Y:S01]  /*01d0*/  LDL.64 R42, [R1+0x8] ;  /* 0x00000800012a7983 */ /* 0x0002a20000100a00 */
[----:B------:R-:W-:-:S03]  /*01e0*/  ISETP.GE.U32.AND P1, PT, R0, 0x400, PT ;  /* 0x000004000000780c */ /* 0x000fc60003f26070 */
[----:B------:R-:W4:Y:S08]  /*01f0*/  @P3 LDC.64 R2, c[0x0][0x3d0] ;  /* 0x0000f400ff023b82 */ /* 0x000f300000000a00 */
[----:B------:R-:W1:Y:S08]  /*0200*/  @P3 LDC.64 R4, c[0x0][0x3e8] ;  /* 0x0000fa00ff043b82 */ /* 0x000e700000000a00 */
[----:B------:R-:W0:Y:S08]  /*0210*/  @P6 LDC.64 R6, c[0x0][0x3d0] ;  /* 0x0000f400ff066b82 */ /* 0x000e300000000a00 */
[----:B------:R-:W0:Y:S01]  /*0220*/  @P6 LDC.64 R8, c[0x0][0x3e8] ;  /* 0x0000fa00ff086b82 */ /* 0x000e220000000a00 */
[----:B----4-:R-:W-:-:S04]  /*0230*/  @P3 IMAD.WIDE.U32 R2, R39, 0x10, R2 ;  /* 0x0000001027023825 */ /* 0x010fc800078e0002 */
[C---:B-1----:R-:W-:Y:S01]  /*0240*/  @P3 IMAD.WIDE.U32 R4, R39.reuse, 0x10, R4 ;  /* 0x0000001027043825 */ /* 0x042fe200078e0004 */
[----:B------:R-:W-:Y:S02]  /*0250*/  @P3 LOP3.LUT R39, R39, 0x100, RZ, 0xfc, !PT ;  /* 0x0000010027273812 */ /* 0x000fe400078efcff */
[----:B------:R-:W1:Y:S01]  /*0260*/  @P0 LDC.64 R14, c[0x0][0x3d0] ;  /* 0x0000f400ff0e0b82 */ /* 0x000e620000000a00 */
[----:B------:R-:W-:Y:S02]  /*0270*/  P2R R38, PR, RZ, 0x40 ;  /* 0x00000040ff267803 */ /* 0x000fe40000000000 */
[----:B0-----:R-:W-:Y:S01]  /*0280*/  @P6 IMAD.WIDE.U32 R10, R39, 0x10, R6 ;  /* 0x00000010270a6825 */ /* 0x001fe200078e0006 */
[----:B------:R-:W-:-:S04]  /*0290*/  ISETP.GE.U32.AND P2, PT, R0, 0x500, PT ;  /* 0x000005000000780c */ /* 0x000fc80003f46070 */
[----:B------:R-:W0:Y:S01]  /*02a0*/  @P0 LDC.64 R16, c[0x0][0x3e8] ;  /* 0x0000fa00ff100b82 */ /* 0x000e220000000a00 */
[C---:B------:R-:W-:Y:S01]  /*02b0*/  @P6 IMAD.WIDE.U32 R12, R39.reuse, 0x10, R8 ;  /* 0x00000010270c6825 */ /* 0x040fe200078e0008 */
[----:B------:R-:W-:-:S06]  /*02c0*/  @P6 IADD3 R39, PT, PT, R39, 0x100, RZ ;  /* 0x0000010027276810 */ /* 0x000fcc0007ffe0ff */
[----:B------:R-:W4:Y:S01]  /*02d0*/  @P1 LDC.64 R18, c[0x0][0x3d0] ;  /* 0x0000f400ff121b82 */ /* 0x000f220000000a00 */
[----:B------:R-:W-:Y:S02]  /*02e0*/  ISETP.NE.AND P6, PT, R243, RZ, PT ;  /* 0x000000fff300720c */ /* 0x000fe40003fc5270 */
[----:B------:R-:W-:-:S05]  /*02f0*/  ISETP.GE.U32.AND P3, PT, R0, 0x600, PT ;  /* 0x000006000000780c */ /* 0x000fca0003f66070 */
[----:B------:R-:W4:Y:S08]  /*0300*/  @P1 LDC.64 R20, c[0x0][0x3e8] ;  /* 0x0000fa00ff141b82 */ /* 0x000f300000000a00 */
[----:B------:R-:W4:Y:S08]  /*0310*/  @P2 LDC.64 R6, c[0x0][0x3d0] ;  /* 0x0000f400ff062b82 */ /* 0x000f300000000a00 */
[----:B------:R-:W2:Y:S01]  /*0320*/  @P2 LDC.64 R8, c[0x0][0x3e8] ;  /* 0x0000fa00ff082b82 */ /* 0x000ea20000000a00 */
[----:B------:R-:W-:Y:S01]  /*0330*/  ISETP.GE.U32.AND P4, PT, R0, 0x700, PT ;  /* 0x000007000000780c */ /* 0x000fe20003f86070 */
[C---:B-1----:R-:W-:Y:S01]  /*0340*/  @P0 IMAD.WIDE.U32 R14, R39.reuse, 0x10, R14 ;  /* 0x00000010270e0825 */ /* 0x042fe200078e000e */
[----:B------:R1:W5:Y:S05]  /*0350*/  @P6 LDG.E.128 R184, desc[UR12][R4.64] ;  /* 0x0000000c04b86981 */ /* 0x00036a000c1e1d00 */
[----:B------:R-:W1:Y:S01]  /*0360*/  @P3 LDC.64 R26, c[0x0][0x3d0] ;  /* 0x0000f400ff1a3b82 */ /* 0x000e620000000a00 */
[C---:B0-----:R-:W-:Y:S01]  /*0370*/  @P0 IMAD.WIDE.U32 R16, R39.reuse, 0x10, R16 ;  /* 0x0000001027100825 */ /* 0x041fe200078e0010 */
[----:B---3--:R-:W3:Y:S01]  /*0380*/  @P6 LDG.E.128 R60, desc[UR12][R2.64] ;  /* 0x0000000c023c6981 */ /* 0x008ee2000c1e1d00 */
[----:B------:R-:W-:-:S05]  /*0390*/  @P0 IADD3 R39, PT, PT, R39, 0x100, RZ ;  /* 0x0000010027270810 */ /* 0x000fca0007ffe0ff */
[----:B------:R-:W0:Y:S01]  /*03a0*/  @P3 LDC.64 R28, c[0x0][0x3e8] ;  /* 0x0000fa00ff1c3b82 */ /* 0x000e220000000a00 */
[----:B------:R-:W-:Y:S01]  /*03b0*/  ISETP.GE.U32.AND P5, PT, R0, 0x800, PT ;  /* 0x000008000000780c */ /* 0x000fe20003fa6070 */
[----:B------:R0:W5:Y:S01]  /*03c0*/  @P0 LDG.E.128 R176, desc[UR12][R16.64] ;  /* 0x0000000c10b00981 */ /* 0x000162000c1e1d00 */
[----:B----4-:R-:W-:-:S04]  /*03d0*/  @P1 IMAD.WIDE.U32 R18, R39, 0x10, R18 ;  /* 0x0000001027121825 */ /* 0x010fc800078e0012 */
[C---:B------:R-:W-:Y:S01]  /*03e0*/  @P1 IMAD.WIDE.U32 R20, R39.reuse, 0x10, R20 ;  /* 0x0000001027141825 */ /* 0x040fe200078e0014 */
[----:B------:R-:W-:Y:S01]  /*03f0*/  @P1 IADD3 R39, PT, PT, R39, 0x100, RZ ;  /* 0x0000010027271810 */ /* 0x000fe20007ffe0ff */
[----:B------:R-:W4:Y:S03]  /*0400*/  @P4 LDC.64 R30, c[0x0][0x3d0] ;  /* 0x0000f400ff1e4b82 */ /* 0x000f260000000a00 */
[----:B------:R0:W5:Y:S01]  /*0410*/  @P1 LDG.E.128 R172, desc[UR12][R20.64] ;  /* 0x0000000c14ac1981 */ /* 0x000162000c1e1d00 */
[----:B------:R-:W-:-:S03]  /*0420*/  @P2 IMAD.WIDE.U32 R22, R39, 0x10, R6 ;  /* 0x0000001027162825 */ /* 0x000fc600078e0006 */
[----:B--2---:R-:W2:Y:S01]  /*0430*/  @P0 LDG.E.128 R52, desc[UR12][R14.64] ;  /* 0x0000000c0e340981 */ /* 0x004ea2000c1e1d00 */
[C---:B------:R-:W-:Y:S01]  /*0440*/  @P2 IMAD.WIDE.U32 R24, R39.reuse, 0x10, R8 ;  /* 0x0000001027182825 */ /* 0x040fe200078e0008 */
[----:B------:R-:W4:Y:S01]  /*0450*/  @P4 LDC.64 R32, c[0x0][0x3e8] ;  /* 0x0000fa00ff204b82 */ /* 0x000f220000000a00 */
[----:B------:R-:W-:Y:S01]  /*0460*/  @P2 IADD3 R39, PT, PT, R39, 0x100, RZ ;  /* 0x0000010027272810 */ /* 0x000fe20007ffe0ff */
[----:B------:R-:W2:Y:S04]  /*0470*/  @P1 LDG.E.128 R48, desc[UR12][R18.64] ;  /* 0x0000000c12301981 */ /* 0x000ea8000c1e1d00 */
[C---:B-1----:R-:W-:Y:S02]  /*0480*/  @P3 IMAD.WIDE.U32 R26, R39.reuse, 0x10, R26 ;  /* 0x00000010271a3825 */ /* 0x042fe400078e001a */
[----:B------:R-:W1:Y:S01]  /*0490*/  @P5 LDC.64 R34, c[0x0][0x3d0] ;  /* 0x0000f400ff225b82 */ /* 0x000e620000000a00 */
[----:B------:R0:W5:Y:S04]  /*04a0*/  @P2 LDG.E.128 R168, desc[UR12][R24.64] ;  /* 0x0000000c18a82981 */ /* 0x000168000c1e1d00 */
[----:B------:R-:W2:Y:S03]  /*04b0*/  @P2 LDG.E.128 R44, desc[UR12][R22.64] ;  /* 0x0000000c162c2981 */ /* 0x000ea6000c1e1d00 */
[----:B------:R-:W1:Y:S01]  /*04c0*/  @P5 LDC.64 R36, c[0x0][0x3e8] ;  /* 0x0000fa00ff245b82 */ /* 0x000e620000000a00 */
[----:B------:R-:W2:Y:S01]  /*04d0*/  @P3 LDG.E.128 R40, desc[UR12][R26.64] ;  /* 0x0000000c1a283981 */ /* 0x000ea2000c1e1d00 */
[C---:B0-----:R-:W-:Y:S01]  /*04e0*/  @P3 IMAD.WIDE.U32 R28, R39.reuse, 0x10, R28 ;  /* 0x00000010271c3825 */ /* 0x041fe200078e001c */
[----:B------:R-:W-:-:S04]  /*04f0*/  @P3 IADD3 R39, PT, PT, R39, 0x100, RZ ;  /* 0x0000010027273810 */ /* 0x000fc80007ffe0ff */
[----:B------:R0:W5:Y:S01]  /*0500*/  @P3 LDG.E.128 R164, desc[UR12][R28.64] ;  /* 0x0000000c1ca43981 */ /* 0x000162000c1e1d00 */
[----:B----4-:R-:W-:-:S04]  /*0510*/  @P4 IMAD.WIDE.U32 R30, R39, 0x10, R30 ;  /* 0x00000010271e4825 */ /* 0x010fc800078e001e */
[C---:B------:R-:W-:Y:S01]  /*0520*/  @P4 IMAD.WIDE.U32 R32, R39.reuse, 0x10, R32 ;  /* 0x0000001027204825 */ /* 0x040fe200078e0020 */
[----:B------:R-:W-:Y:S01]  /*0530*/  @P4 IADD3 R39, PT, PT, R39, 0x100, RZ ;  /* 0x0000010027274810 */ /* 0x000fe20007ffe0ff */
[----:B------:R0:W5:Y:S04]  /*0540*/  @P4 LDG.E.128 R248, desc[UR12][R30.64] ;  /* 0x0000000c1ef84981 */ /* 0x000168000c1e1d00 */
[C---:B-1----:R-:W-:Y:S01]  /*0550*/  @P5 IMAD.WIDE.U32 R6, R39.reuse, 0x10, R34 ;  /* 0x0000001027065825 */ /* 0x042fe200078e0022 */
[----:B------:R0:W5:Y:S03]  /*0560*/  @P4 LDG.E.128 R160, desc[UR12][R32.64] ;  /* 0x0000000c20a04981 */ /* 0x000166000c1e1d00 */
[----:B------:R-:W-:Y:S01]  /*0570*/  @P5 IMAD.WIDE.U32 R8, R39, 0x10, R36 ;  /* 0x0000001027085825 */ /* 0x000fe200078e0024 */
[----:B------:R0:W5:Y:S04]  /*0580*/  @P5 LDG.E.128 R244, desc[UR12][R6.64] ;  /* 0x0000000c06f45981 */ /* 0x000168000c1e1d00 */
[----:B------:R0:W5:Y:S04]  /*0590*/  @P5 LDG.E.128 R156, desc[UR12][R8.64] ;  /* 0x0000000c089c5981 */ /* 0x000168000c1e1d00 */
[----:B---3--:R1:W-:Y:S04]  /*05a0*/  @P6 STL.64 [R1+0x50], R60 ;  /* 0x0000503c01006387 */ /* 0x0083e80000100a00 */
[----:B------:R3:W-:Y:S01]  /*05b0*/  @P6 STL.64 [R1+0x58], R62 ;  /* 0x0000583e01006387 */ /* 0x0007e20000100a00 */
[----:B------:R-:W-:-:S13]  /*05c0*/  ISETP.NE.AND P6, PT, R38, RZ, PT ;  /* 0x000000ff2600720c */ /* 0x000fda0003fc5270 */
[----:B------:R-:W4:Y:S04]  /*05d0*/  @P6 LDG.E.128 R56, desc[UR12][R10.64] ;  /* 0x0000000c0a386981 */ /* 0x000f28000c1e1d00 */
[----:B------:R0:W5:Y:S01]  /*05e0*/  @P6 LDG.E.128 R180, desc[UR12][R12.64] ;  /* 0x0000000c0cb46981 */ /* 0x000162000c1e1d00 */
[----:B------:R-:W-:Y:S01]  /*05f0*/  UISETP.GE.AND UP0, UPT, UR7, UR4, UPT ;  /* 0x000000040700728c */ /* 0x000fe2000bf06270 */
[----:B------:R-:W-:Y:S02]  /*0600*/  P2R R242, PR, RZ, 0x20 ;  /* 0x00000020fff27803 */ /* 0x000fe40000000000 */
        /* <DEDUP_REMOVED lines=47> */
[----:B---3--:R-:W-:Y:S01]  /*0900*/  CS2R R62, SRZ ;  /* 0x00000000003e7805 */ /* 0x008fe2000001ff00 */
        /* <DEDUP_REMOVED lines=64> */
[----:B------:R-:W2:Y:S01]  /*0d10*/  LDCU.U8 UR18, c[0x0][0x410] ;  /* 0x00008200ff1277ac */ /* 0x000ea20008000000 */
[----:B------:R-:W3:Y:S01]  /*0d20*/  LDCU UR19, c[0x0][0x400] ;  /* 0x00008000ff1377ac */ /* 0x000ee20008000800 */
[----:B------:R-:W4:Y:S01]  /*0d30*/  LDCU.64 UR22, c[0x0][0x478] ;  /* 0x00008f00ff1677ac */ /* 0x000f220008000a00 */
[----:B------:R-:W0:Y:S01]  /*0d40*/  LDCU.64 UR20, c[0x0][0x438] ;  /* 0x00008700ff1477ac */ /* 0x000e220008000a00 */
[----:B------:R-:W0:Y:S01]  /*0d50*/  LDCU.128 UR8, c[0x0][0x3c0] ;  /* 0x00007800ff0877ac */ /* 0x000e220008000c00 */
[----:B------:R-:W0:Y:S05]  /*0d60*/  LDCU.64 UR24, c[0x0][0x380] ;  /* 0x00007000ff1877ac */ /* 0x000e2a0008000a00 */
.L_x_14494:
[----:B------:R-:W1:Y:S01]  /*0d70*/  @UP0 LDCU.64 UR4, c[0x0][0x3e0] ;  /* 0x00007c00ff0407ac */ /* 0x000e620008000a00 */
[----:B0-----:R-:W-:Y:S02]  /*0d80*/  UIMAD.WIDE UR14, UR7, 0x4, UR8 ;  /* 0x00000004070e78a5 */ /* 0x001fe4000f8e0208 */
[----:B------:R-:W-:-:S04]  /*0d90*/  UIMAD.WIDE UR16, UR7, 0x4, UR10 ;  /* 0x00000004071078a5 */ /* 0x000fc8000f8e020a */
[----:B------:R-:W-:Y:S02]  /*0da0*/  MOV R188, UR14 ;  /* 0x0000000e00bc7c02 */ /* 0x000fe40008000f00 */
[----:B------:R-:W-:Y:S02]  /*0db0*/  MOV R189, UR15 ;  /* 0x0000000f00bd7c02 */ /* 0x000fe40008000f00 */
[----:B------:R-:W-:-:S03]  /*0dc0*/  PLOP3.LUT P0, PT, PT, PT, UP0, 0x80, 0x8 ;  /* 0x000000000008781c */ /* 0x000fc60003f0f008 */
[----:B------:R0:W3:Y:S01]  /*0dd0*/  LDG.E R2, desc[UR12][R188.64] ;  /* 0x0000000cbc027981 */ /* 0x0000e2000c1e1900 */
[----:B-1----:R-:W-:Y:S01]  /*0de0*/  @UP0 UIMAD.WIDE UR4, UR7, 0x4, UR4 ;  /* 0x00000004070408a5 */ /* 0x002fe2000f8e0204 */
[----:B0-----:R-:W-:Y:S02]  /*0df0*/  MOV R188, UR16 ;  /* 0x0000001000bc7c02 */ /* 0x001fe40008000f00 */
[----:B------:R-:W-:-:S05]  /*0e00*/  MOV R189, UR17 ;  /* 0x0000001100bd7c02 */ /* 0x000fca0008000f00 */
[----:B------:R0:W4:Y:S02]  /*0e10*/  LDG.E R190, desc[UR12][R188.64] ;  /* 0x0000000cbcbe7981 */ /* 0x000124000c1e1900 */
[----:B0-----:R-:W-:Y:S02]  /*0e20*/  MOV R188, UR4 ;  /* 0x0000000400bc7c02 */ /* 0x001fe40008000f00 */
[----:B------:R-:W-:-:S05]  /*0e30*/  MOV R189, UR5 ;  /* 0x0000000500bd7c02 */ /* 0x000fca0008000f00 */
[----:B------:R-:W4:Y:S01]  /*0e40*/  @P0 LDG.E R188, desc[UR12][R188.64] ;  /* 0x0000000cbcbc0981 */ /* 0x000f22000c1e1900 */
[----:B------:R-:W-:Y:S01]  /*0e50*/  UIMAD UR4, UR7, UR6, URZ ;  /* 0x00000006070472a4 */ /* 0x000fe2000f8e02ff */
[----:B--2---:R-:W-:Y:S01]  /*0e60*/  ISETP.NE.AND P5, PT, RZ, UR18, PT ;  /* 0x00000012ff007c0c */ /* 0x004fe2000bfa5270 */
        /* <DEDUP_REMOVED lines=14> */
[----:B---3--:R-:W-:-:S04]  /*0f50*/  FSEL R2, R2, RZ, !P5 ;  /* 0x000000ff02027208 */ /* 0x008fc80006800000 */
[----:B------:R-:W-:Y:S02]  /*0f60*/  R2UR UR16, R2 ;  /* 0x00000000021072ca */ /* 0x000fe400000e0000 */
[----:B------:R-:W-:-:S04]  /*0f70*/  MOV R2, UR5 ;  /* 0x0000000500027c02 */ /* 0x000fc80008000f00 */
[----:B0-----:R-:W-:-:S04]  /*0f80*/  LEA.HI.SX32 R2, R2, R191, 0x1e ;  /* 0x000000bf02027211 */ /* 0x001fc800078ff2ff */
[----:B------:R-:W-:Y:S02]  /*0f90*/  MOV R212, R2 ;  /* 0x0000000200d47202 */ /* 0x000fe40000000f00 */
[----:B----4-:R-:W-:Y:S02]  /*0fa0*/  R2UR UR15, R190 ;  /* 0x00000000be0f72ca */ /* 0x010fe400000e0000 */
[----:B------:R-:W-:Y:S02]  /*0fb0*/  @P0 R2UR UR14, R188 ;  /* 0x00000000bc0e02ca */ /* 0x000fe400000e0000 */
[----:B------:R-:W-:Y:S01]  /*0fc0*/  ISETP.GE.U32.AND P0, PT, R0, 0x300, PT ;  /* 0x000003000000780c */ /* 0x000fe20003f06070 */
[----:B-----5:R-:W-:-:S12]  /*0fd0*/  @!P3 BRA `(.L_x_14414) ;  /* 0x0000000000b0b947 */ /* 0x020fd80003800000 */
[----:B------:R-:W0:Y:S01]  /*0fe0*/  LDC.64 R190, c[0x0][0x3a8] ;  /* 0x0000ea00ffbe7b82 */ /* 0x000e220000000a00 */
[----:B------:R-:W2:Y:S04]  /*0ff0*/  LDL R221, [R1+0x50] ;  /* 0x0000500001dd7983 */ /* 0x000ea80000100800 */
[----:B------:R-:W3:Y:S03]  /*1000*/  LDL R242, [R1+0x54] ;  /* 0x0000540001f27983 */ /* 0x000ee60000100800 */
[----:B------:R-:W1:Y:S01]  /*1010*/  LDC.64 R188, c[0x0][0x428] ;  /* 0x00010a00ffbc7b82 */ /* 0x000e620000000a00 */
[----:B------:R-:W4:Y:S04]  /*1020*/  LDL R199, [R1+0x58] ;  /* 0x0000580001c77983 */ /* 0x000f280000100800 */
[----:B------:R-:W4:Y:S01]  /*1030*/  LDL R198, [R1+0x5c] ;  /* 0x00005c0001c67983 */ /* 0x000f220000100800 */
[----:B------:R-:W-:-:S04]  /*1040*/  ISETP.NE.U32.AND P3, PT, RZ, UR20, PT ;  /* 0x00000014ff007c0c */ /* 0x000fc8000bf65070 */
[----:B------:R-:W-:Y:S01]  /*1050*/  ISETP.NE.AND.EX P3, PT, RZ, UR21, PT, P3 ;  /* 0x00000015ff007c0c */ /* 0x000fe2000bf65330 */
[----:B0-----:R-:W-:-:S05]  /*1060*/  IMAD.WIDE.U32 R190, R2, 0x10, R190 ;  /* 0x0000001002be7825 */ /* 0x001fca00078e00be */
[----:B------:R-:W2:Y:S07]  /*1070*/  LDG.E.128 R192, desc[UR12][R190.64] ;  /* 0x0000000cbec07981 */ /* 0x000eae000c1e1d00 */
[----:B------:R-:W0:Y:S01]  /*1080*/  @P3 LDC.64 R196, c[0x0][0x438] ;  /* 0x00010e00ffc43b82 */ /* 0x000e220000000a00 */
[----:B-1----:R-:W-:-:S06]  /*1090*/  IMAD.WIDE.U32 R188, R2, 0x10, R188 ;  /* 0x0000001002bc7825 */ /* 0x002fcc00078e00bc */
[----:B------:R-:W3:Y:S01]  /*10a0*/  LDG.E.128 R188, desc[UR12][R188.64] ;  /* 0x0000000cbcbc7981 */ /* 0x000ee2000c1e1d00 */
[----:B0-----:R-:W-:-:S05]  /*10b0*/  @P3 IMAD.WIDE.U32 R196, R2, 0x10, R196 ;  /* 0x0000001002c43825 */ /* 0x001fca00078e00c4 */
[----:B------:R2:W5:Y:S01]  /*10c0*/  @P3 LDG.E.128 R56, desc[UR12][R196.64] ;  /* 0x0000000cc4383981 */ /* 0x000562000c1e1d00 */
[----:B------:R-:W-:Y:S01]  /*10d0*/  IADD3 R212, PT, PT, R2, 0x100, RZ ;  /* 0x0000010002d47810 */ /* 0x000fe20007ffe0ff */
[----:B--2---:R-:W-:Y:S01]  /*10e0*/  FADD.FTZ R196, R192, -UR16 ;  /* 0x80000010c0c47e21 */ /* 0x004fe20008010000 */
[----:B------:R-:W-:Y:S01]  /*10f0*/  FADD.FTZ R3, R193, -UR16 ;  /* 0x80000010c1037e21 */ /* 0x000fe20008010000 */
[----:B------:R-:W-:Y:S02]  /*1100*/  FADD.FTZ R192, R194, -UR16 ;  /* 0x80000010c2c07e21 */ /* 0x000fe40008010000 */
[----:B------:R-:W-:Y:S01]  /*1110*/  FMUL.FTZ R194, R196, UR15 ;  /* 0x0000000fc4c27c20 */ /* 0x000fe20008410000 */
[----:B------:R-:W-:Y:S01]  /*1120*/  FMUL.FTZ R234, R3, UR15 ;  /* 0x0000000f03ea7c20 */ /* 0x000fe20008410000 */
[----:B---3--:R-:W-:Y:S01]  /*1130*/  FMUL.FTZ R3, R221, R188 ;  /* 0x000000bcdd037220 */ /* 0x008fe20000410000 */
[----:B------:R-:W-:Y:S01]  /*1140*/  FADD.FTZ R120, R120, R188 ;  /* 0x000000bc78787221 */ /* 0x000fe20000010000 */
[----:B------:R-:W-:Y:S01]  /*1150*/  FFMA.FTZ R152, R188, R194, R152 ;  /* 0x000000c2bc987223 */ /* 0x000fe20000010098 */
[----:B------:R-:W-:Y:S01]  /*1160*/  FADD.FTZ R121, R121, R189 ;  /* 0x000000bd79797221 */ /* 0x000fe20000010000 */
[----:B------:R-:W-:Y:S01]  /*1170*/  FFMA.FTZ R153, R189, R234, R153 ;  /* 0x000000eabd997223 */ /* 0x000fe20000010099 */
[----:B------:R-:W-:Y:S01]  /*1180*/  FMUL.FTZ R222, R242, R189 ;  /* 0x000000bdf2de7220 */ /* 0x000fe20000410000 */
[----:B------:R-:W-:Y:S01]  /*1190*/  FADD.FTZ R188, RZ, R3 ;  /* 0x00000003ffbc7221 */ /* 0x000fe20000010000 */
[----:B------:R-:W-:Y:S01]  /*11a0*/  FFMA.FTZ R189, R194, R3, RZ ;  /* 0x00000003c2bd7223 */ /* 0x000fe200000100ff */
[----:B------:R-:W-:Y:S01]  /*11b0*/  FADD.FTZ R193, R195, -UR16 ;  /* 0x80000010c3c17e21 */ /* 0x000fe20008010000 */
[----:B------:R-:W-:Y:S01]  /*11c0*/  FMUL.FTZ R226, R192, UR15 ;  /* 0x0000000fc0e27c20 */ /* 0x000fe20008410000 */
[----:B----4-:R-:W-:Y:S01]  /*11d0*/  FMUL.FTZ R221, R199, R190 ;  /* 0x000000bec7dd7220 */ /* 0x010fe20000410000 */
        /* <DEDUP_REMOVED lines=12> */
.L_x_14414:
[----:B------:R-:W-:Y:S05]  /*12a0*/  BSYNC.RECONVERGENT B0 ;  /* 0x0000000000007941 */ /* 0x000fea0003800200 */
.L_x_14413:
        /* <DEDUP_REMOVED lines=10> */
[----:B0-----:R-:W-:-:S06]  /*1350*/  IMAD.WIDE.U32 R20, R212, 0x10, R20 ;  /* 0x00000010d4147825 */ /* 0x001fcc00078e0014 */
[----:B------:R-:W2:Y:S06]  /*1360*/  LDG.E.128 R20, desc[UR12][R20.64] ;  /* 0x0000000c14147981 */ /* 0x000eac000c1e1d00 */
[----:B------:R-:W0:Y:S01]  /*1370*/  @P3 LDC.64 R196, c[0x0][0x438] ;  /* 0x00010e00ffc43b82 */ /* 0x000e220000000a00 */
[----:B-1----:R-:W-:-:S06]  /*1380*/  IMAD.WIDE.U32 R188, R212, 0x10, R188 ;  /* 0x00000010d4bc7825 */ /* 0x002fcc00078e00bc */
[----:B------:R-:W3:Y:S01]  /*1390*/  LDG.E.128 R188, desc[UR12][R188.64] ;  /* 0x0000000cbcbc7981 */ /* 0x000ee2000c1e1d00 */
[----:B0-----:R-:W-:-:S05]  /*13a0*/  @P3 IMAD.WIDE.U32 R196, R212, 0x10, R196 ;  /* 0x00000010d4c43825 */ /* 0x001fca00078e00c4 */
[----:B------:R2:W5:Y:S01]  /*13b0*/  @P3 LDG.E.128 R52, desc[UR12][R196.64] ;  /* 0x0000000cc4343981 */ /* 0x000562000c1e1d00 */
[----:B------:R-:W-:Y:S01]  /*13c0*/  IADD3 R212, PT, PT, R212, 0x100, RZ ;  /* 0x00000100d4d47810 */ /* 0x000fe20007ffe0ff */
[----:B--2---:R-:W-:Y:S01]  /*13d0*/  FADD.FTZ R196, R20, -UR16 ;  /* 0x8000001014c47e21 */ /* 0x004fe20008010000 */
[----:B------:R-:W-:-:S03]  /*13e0*/  FADD.FTZ R20, R21, -UR16 ;  /* 0x8000001015147e21 */ /* 0x000fc60008010000 */
[----:B------:R-:W-:Y:S01]  /*13f0*/  FMUL.FTZ R241, R196, UR15 ;  /* 0x0000000fc4f17c20 */ /* 0x000fe20008410000 */
[----:B------:R-:W-:Y:S01]  /*1400*/  FADD.FTZ R22, R22, -UR16 ;  /* 0x8000001016167e21 */ /* 0x000fe20008010000 */
[----:B---3--:R-:W-:Y:S01]  /*1410*/  FMUL.FTZ R225, R224, R188 ;  /* 0x000000bce0e17220 */ /* 0x008fe20000410000 */
[----:B------:R-:W-:Y:S01]  /*1420*/  FADD.FTZ R21, R23, -UR16 ;  /* 0x8000001017157e21 */ /* 0x000fe20008010000 */
[----:B------:R-:W-:Y:S01]  /*1430*/  FADD.FTZ R116, R116, R188 ;  /* 0x000000bc74747221 */ /* 0x000fe20000010000 */
[----:B------:R-:W-:Y:S01]  /*1440*/  FMUL.FTZ R233, R20, UR15 ;  /* 0x0000000f14e97c20 */ /* 0x000fe20008410000 */
[----:B------:R-:W-:Y:S01]  /*1450*/  FFMA.FTZ R148, R188, R241, R148 ;  /* 0x000000f1bc947223 */ /* 0x000fe20000010094 */
[----:B------:R-:W-:Y:S01]  /*1460*/  FMUL.FTZ R23, R242, R189 ;  /* 0x000000bdf2177220 */ /* 0x000fe20000410000 */
[----:B------:R-:W-:Y:S01]  /*1470*/  FADD.FTZ R20, R205, R225 ;  /* 0x000000e1cd147221 */ /* 0x000fe20000010000 */
[----:B------:R-:W-:Y:S01]  /*1480*/  FFMA.FTZ R188, R241, R225, R195 ;  /* 0x000000e1f1bc7223 */ /* 0x000fe200000100c3 */
[----:B------:R-:W-:Y:S01]  /*1490*/  FADD.FTZ R117, R117, R189 ;  /* 0x000000bd75757221 */ /* 0x000fe20000010000 */
[----:B------:R-:W-:Y:S01]  /*14a0*/  FMUL.FTZ R224, R22, UR15 ;  /* 0x0000000f16e07c20 */ /* 0x000fe20008410000 */
[----:B------:R-:W-:Y:S01]  /*14b0*/  FFMA.FTZ R149, R189, R233, R149 ;  /* 0x000000e9bd957223 */ /* 0x000fe20000010095 */
        /* <DEDUP_REMOVED lines=13> */
.L_x_14416:
[----:B------:R-:W-:Y:S05]  /*1590*/  BSYNC.RECONVERGENT B0 ;  /* 0x0000000000007941 */ /* 0x000fea0003800200 */
.L_x_14415:
        /* <DEDUP_REMOVED lines=11> */
[----:B------:R-:W2:Y:S01]  /*1650*/  LDG.E.128 R196, desc[UR12][R188.64] ;  /* 0x0000000cbcc47981 */ /* 0x000ea2000c1e1d00 */
[----:B-1----:R-:W-:-:S05]  /*1660*/  IMAD.WIDE.U32 R4, R212, 0x10, R4 ;  /* 0x00000010d4047825 */ /* 0x002fca00078e0004 */
[----:B------:R0:W3:Y:S02]  /*1670*/  LDG.E.128 R188, desc[UR12][R4.64] ;  /* 0x0000000c04bc7981 */ /* 0x0000e4000c1e1d00 */
[----:B0-----:R-:W0:Y:S02]  /*1680*/  @P3 LDC.64 R4, c[0x0][0x438] ;  /* 0x00010e00ff043b82 */ /* 0x001e240000000a00 */
        /* <DEDUP_REMOVED lines=17> */
[----:B------:R-:W-:Y:S01]  /*17a0*/  FADD.FTZ R4, R199, -UR16 ;  /* 0x80000010c7047e21 */ /* 0x000fe20008010000 */
        /* <DEDUP_REMOVED lines=13> */
.L_x_14418:
[----:B------:R-:W-:Y:S05]  /*1880*/  BSYNC.RECONVERGENT B0 ;  /* 0x0000000000007941 */ /* 0x000fea0003800200 */
.L_x_14417:
        /* <DEDUP_REMOVED lines=46> */
.L_x_14420:
[----:B------:R-:W-:Y:S05]  /*1b70*/  BSYNC.RECONVERGENT B0 ;  /* 0x0000000000007941 */ /* 0x000fea0003800200 */
.L_x_14419:
[----:B------:R-:W-:Y:S04]  /*1b80*/  BSSY.RECONVERGENT B0, `(.L_x_14421) ;  /* 0x000002e000007945 */ /* 0x000fe80003800200 */
[----:B------:R-:W-:Y:S05]  /*1b90*/  @!P2 BRA `(.L_x_14422) ;  /* 0x0000000000b0a947 */ /* 0x000fea0003800000 */
[----:B------:R-:W0:Y:S01]  /*1ba0*/  LDC.64 R188, c[0x0][0x3a8] ;  /* 0x0000ea00ffbc7b82 */ /* 0x000e220000000a00 */
[----:B------:R-:W2:Y:S04]  /*1bb0*/  LDL R211, [R1+0x10] ;  /* 0x0000100001d37983 */ /* 0x000ea80000100800 */
[----:B------:R-:W3:Y:S03]  /*1bc0*/  LDL R206, [R1+0x14] ;  /* 0x0000140001ce7983 */ /* 0x000ee60000100800 */
[----:B------:R-:W1:Y:S01]  /*1bd0*/  LDC.64 R8, c[0x0][0x428] ;  /* 0x00010a00ff087b82 */ /* 0x000e620000000a00 */
        /* <DEDUP_REMOVED lines=9> */
[----:B------:R2:W5:Y:S02]  /*1c70*/  @P3 LDG.E.128 R40, desc[UR12][R8.64] ;  /* 0x0000000c08283981 */ /* 0x000564000c1e1d00 */
[----:B--2---:R-:W-:Y:S02]  /*1c80*/  FADD.FTZ R9, R196, -UR16 ;  /* 0x80000010c4097e21 */ /* 0x004fe40008010000 */
[----:B------:R-:W2:Y:S01]  /*1c90*/  LDL R196, [R1+0x18] ;  /* 0x0000180001c47983 */ /* 0x000ea20000100800 */
[----:B------:R-:W-:Y:S01]  /*1ca0*/  FADD.FTZ R10, R197, -UR16 ;  /* 0x80000010c50a7e21 */ /* 0x000fe20008010000 */
[----:B------:R-:W-:Y:S01]  /*1cb0*/  FMUL.FTZ R237, R9, UR15 ;  /* 0x0000000f09ed7c20 */ /* 0x000fe20008410000 */
[----:B------:R-:W-:Y:S02]  /*1cc0*/  FADD.FTZ R8, R198, -UR16 ;  /* 0x80000010c6087e21 */ /* 0x000fe40008010000 */
[----:B------:R-:W-:Y:S01]  /*1cd0*/  FMUL.FTZ R229, R10, UR15 ;  /* 0x0000000f0ae57c20 */ /* 0x000fe20008410000 */
[----:B---3--:R-:W-:Y:S01]  /*1ce0*/  FMUL.FTZ R216, R211, R188 ;  /* 0x000000bcd3d87220 */ /* 0x008fe20000410000 */
[----:B------:R-:W-:Y:S01]  /*1cf0*/  FADD.FTZ R104, R104, R188 ;  /* 0x000000bc68687221 */ /* 0x000fe20000010000 */
[----:B------:R-:W-:Y:S01]  /*1d00*/  FFMA.FTZ R136, R188, R237, R136 ;  /* 0x000000edbc887223 */ /* 0x000fe20000010088 */
[----:B------:R-:W-:Y:S01]  /*1d10*/  FMUL.FTZ R206, R206, R189 ;  /* 0x000000bdcece7220 */ /* 0x000fe20000410000 */
[----:B------:R-:W-:Y:S01]  /*1d20*/  FADD.FTZ R10, R205, R216 ;  /* 0x000000d8cd0a7221 */ /* 0x000fe20000010000 */
[----:B------:R-:W-:Y:S01]  /*1d30*/  FFMA.FTZ R188, R237, R216, R195 ;  /* 0x000000d8edbc7223 */ /* 0x000fe200000100c3 */
[----:B------:R-:W-:Y:S01]  /*1d40*/  FADD.FTZ R105, R105, R189 ;  /* 0x000000bd69697221 */ /* 0x000fe20000010000 */
[----:B------:R-:W-:Y:S01]  /*1d50*/  FMUL.FTZ R211, R8, UR15 ;  /* 0x0000000f08d37c20 */ /* 0x000fe20008410000 */
[----:B------:R-:W-:Y:S01]  /*1d60*/  FFMA.FTZ R137, R189, R229, R137 ;  /* 0x000000e5bd897223 */ /* 0x000fe20000010089 */
[----:B------:R-:W-:Y:S01]  /*1d70*/  FADD.FTZ R9, R199, -UR16 ;  /* 0x80000010c7097e21 */ /* 0x000fe20008010000 */
[----:B------:R-:W-:Y:S01]  /*1d80*/  FADD.FTZ R189, R10, R206 ;  /* 0x000000ce0abd7221 */ /* 0x000fe20000010000 */
[----:B------:R-:W-:Y:S01]  /*1d90*/  FFMA.FTZ R188, R229, R206, R188 ;  /* 0x000000cee5bc7223 */ /* 0x000fe200000100bc */
[----:B----4-:R-:W-:Y:S01]  /*1da0*/  FMUL.FTZ R10, R242, R191 ;  /* 0x000000bff20a7220 */ /* 0x010fe20000410000 */
[----:B------:R-:W-:Y:S01]  /*1db0*/  FMUL.FTZ R9, R9, UR15 ;  /* 0x0000000f09097c20 */ /* 0x000fe20008410000 */
[----:B------:R-:W-:Y:S01]  /*1dc0*/  FADD.FTZ R106, R106, R190 ;  /* 0x000000be6a6a7221 */ /* 0x000fe20000010000 */
[----:B------:R-:W-:Y:S01]  /*1dd0*/  FFMA.FTZ R138, R190, R211, R138 ;  /* 0x000000d3be8a7223 */ /* 0x000fe2000001008a */
[----:B------:R-:W-:Y:S01]  /*1de0*/  FADD.FTZ R107, R107, R191 ;  /* 0x000000bf6b6b7221 */ /* 0x000fe20000010000 */
[----:B------:R-:W-:Y:S01]  /*1df0*/  FFMA.FTZ R139, R191, R9, R139 ;  /* 0x00000009bf8b7223 */ /* 0x000fe2000001008b */
[----:B------:R-:W-:Y:S01]  /*1e00*/  IADD3 R212, PT, PT, R212, 0x100, RZ ;  /* 0x00000100d4d47810 */ /* 0x000fe20007ffe0ff */
[----:B--2---:R-:W-:-:S04]  /*1e10*/  FMUL.FTZ R8, R196, R190 ;  /* 0x000000bec4087220 */ /* 0x004fc80000410000 */
[----:B------:R-:W-:Y:S01]  /*1e20*/  FADD.FTZ R189, R189, R8 ;  /* 0x00000008bdbd7221 */ /* 0x000fe20000010000 */
[----:B------:R-:W-:-:S03]  /*1e30*/  FFMA.FTZ R188, R211, R8, R188 ;  /* 0x00000008d3bc7223 */ /* 0x000fc600000100bc */
[----:B------:R-:W-:Y:S01]  /*1e40*/  FADD.FTZ R205, R189, R10 ;  /* 0x0000000abdcd7221 */ /* 0x000fe20000010000 */
[----:B------:R-:W-:-:S07]  /*1e50*/  FFMA.FTZ R195, R9, R10, R188 ;  /* 0x0000000a09c37223 */ /* 0x000fce00000100bc */
.L_x_14422:
[----:B------:R-:W-:Y:S05]  /*1e60*/  BSYNC.RECONVERGENT B0 ;  /* 0x0000000000007941 */ /* 0x000fea0003800200 */
.L_x_14421:
[----:B------:R-:W-:Y:S01]  /*1e70*/  ISETP.GE.U32.AND P3, PT, R0, 0x600, PT ;  /* 0x000006000000780c */ /* 0x000fe20003f66070 */
[----:B------:R-:W-:-:S12]  /*1e80*/  BSSY.RECONVERGENT B0, `(.L_x_14423) ;  /* 0x000002e000007945 */ /* 0x000fd80003800200 */
[----:B------:R-:W-:Y:S05]  /*1e90*/  @!P3 BRA `(.L_x_14424) ;  /* 0x0000000000b0b947 */ /* 0x000fea0003800000 */
[----:B------:R-:W0:Y:S01]  /*1ea0*/  LDC.64 R188, c[0x0][0x3a8] ;  /* 0x0000ea00ffbc7b82 */ /* 0x000e220000000a00 */
[----:B------:R-:W2:Y:S04]  /*1eb0*/  LDL R210, [R1] ;  /* 0x0000000001d27983 */ /* 0x000ea80000100800 */
[----:B------:R-:W3:Y:S04]  /*1ec0*/  LDL R204, [R1+0x4] ;  /* 0x0000040001cc7983 */ /* 0x000ee80000100800 */
[----:B------:R-:W4:Y:S01]  /*1ed0*/  LDL R242, [R1+0xc] ;  /* 0x00000c0001f27983 */ /* 0x000f220000100800 */
[----:B------:R-:W-:-:S04]  /*1ee0*/  ISETP.NE.U32.AND P4, PT, RZ, UR20, PT ;  /* 0x00000014ff007c0c */ /* 0x000fc8000bf85070 */
[----:B------:R-:W-:Y:S01]  /*1ef0*/  ISETP.NE.AND.EX P4, PT, RZ, UR21, PT, P4 ;  /* 0x00000015ff007c0c */ /* 0x000fe2000bf85340 */
[----:B0-----:R-:W-:-:S12]  /*1f00*/  IMAD.WIDE.U32 R188, R212, 0x10, R188 ;  /* 0x00000010d4bc7825 */ /* 0x001fd800078e00bc */
[----:B------:R-:W0:Y:S01]  /*1f10*/  @P4 LDC.64 R12, c[0x0][0x438] ;  /* 0x00010e00ff0c4b82 */ /* 0x000e220000000a00 */
[----:B------:R-:W2:Y:S01]  /*1f20*/  LDG.E.128 R196, desc[UR12][R188.64] ;  /* 0x0000000cbcc47981 */ /* 0x000ea2000c1e1d00 */
[----:B0-----:R-:W-:-:S05]  /*1f30*/  @P4 IMAD.WIDE.U32 R12, R212, 0x10, R12 ;  /* 0x00000010d40c4825 */ /* 0x001fca00078e000c */
[----:B------:R0:W5:Y:S02]  /*1f40*/  @P4 LDG.E.128 R36, desc[UR12][R12.64] ;  /* 0x0000000c0c244981 */ /* 0x000164000c1e1d00 */
[----:B0-----:R-:W0:Y:S02]  /*1f50*/  LDC.64 R12, c[0x0][0x428] ;  /* 0x00010a00ff0c7b82 */ /* 0x001e240000000a00 */
[----:B0-----:R-:W-:-:S05]  /*1f60*/  IMAD.WIDE.U32 R12, R212, 0x10, R12 ;  /* 0x00000010d40c7825 */ /* 0x001fca00078e000c */
[----:B------:R2:W3:Y:S02]  /*1f70*/  LDG.E.128 R188, desc[UR12][R12.64] ;  /* 0x0000000c0cbc7981 */ /* 0x0004e4000c1e1d00 */
[----:B--2---:R-:W-:Y:S02]  /*1f80*/  FADD.FTZ R12, R196, -UR16 ;  /* 0x80000010c40c7e21 */ /* 0x004fe40008010000 */
[----:B------:R-:W2:Y:S01]  /*1f90*/  LDL R196, [R1+0x8] ;  /* 0x0000080001c47983 */ /* 0x000ea20000100800 */
[----:B------:R-:W-:Y:S01]  /*1fa0*/  FADD.FTZ R13, R197, -UR16 ;  /* 0x80000010c50d7e21 */ /* 0x000fe20008010000 */
[----:B------:R-:W-:Y:S01]  /*1fb0*/  FMUL.FTZ R236, R12, UR15 ;  /* 0x0000000f0cec7c20 */ /* 0x000fe20008410000 */
[----:B------:R-:W-:Y:S02]  /*1fc0*/  FADD.FTZ R11, R198, -UR16 ;  /* 0x80000010c60b7e21 */ /* 0x000fe40008010000 */
[----:B------:R-:W-:Y:S01]  /*1fd0*/  FMUL.FTZ R228, R13, UR15 ;  /* 0x0000000f0de47c20 */ /* 0x000fe20008410000 */
[----:B------:R-:W-:-:S04]  /*1fe0*/  FADD.FTZ R12, R199, -UR16 ;  /* 0x80000010c70c7e21 */ /* 0x000fc80008010000 */
[----:B------:R-:W-:Y:S01]  /*1ff0*/  FMUL.FTZ R12, R12, UR15 ;  /* 0x0000000f0c0c7c20 */ /* 0x000fe20008410000 */
[----:B------:R-:W-:Y:S01]  /*2000*/  IADD3 R212, PT, PT, R212, 0x100, RZ ;  /* 0x00000100d4d47810 */ /* 0x000fe20007ffe0ff */
        /* <DEDUP_REMOVED lines=9> */
[----:B------:R-:W-:Y:S01]  /*20a0*/  FADD.FTZ R189, R13, R204 ;  /* 0x000000cc0dbd7221 */ /* 0x000fe20000010000 */
[----:B------:R-:W-:Y:S01]  /*20b0*/  FFMA.FTZ R188, R228, R204, R188 ;  /* 0x000000cce4bc7223 */ /* 0x000fe200000100bc */
[----:B----4-:R-:W-:Y:S01]  /*20c0*/  FMUL.FTZ R13, R242, R191 ;  /* 0x000000bff20d7220 */ /* 0x010fe20000410000 */
[----:B------:R-:W-:Y:S01]  /*20d0*/  FADD.FTZ R102, R102, R190 ;  /* 0x000000be66667221 */ /* 0x000fe20000010000 */
[----:B------:R-:W-:Y:S01]  /*20e0*/  FFMA.FTZ R134, R190, R210, R134 ;  /* 0x000000d2be867223 */ /* 0x000fe20000010086 */
[----:B------:R-:W-:Y:S01]  /*20f0*/  FADD.FTZ R103, R103, R191 ;  /* 0x000000bf67677221 */ /* 0x000fe20000010000 */
[----:B------:R-:W-:Y:S01]  /*2100*/  FFMA.FTZ R135, R191, R12, R135 ;  /* 0x0000000cbf877223 */ /* 0x000fe20000010087 */
[----:B--2---:R-:W-:-:S04]  /*2110*/  FMUL.FTZ R11, R196, R190 ;  /* 0x000000bec40b7220 */ /* 0x004fc80000410000 */
[----:B------:R-:W-:Y:S01]  /*2120*/  FADD.FTZ R189, R189, R11 ;  /* 0x0000000bbdbd7221 */ /* 0x000fe20000010000 */
[----:B------:R-:W-:-:S03]  /*2130*/  FFMA.FTZ R188, R210, R11, R188 ;  /* 0x0000000bd2bc7223 */ /* 0x000fc600000100bc */
[----:B------:R-:W-:Y:S01]  /*2140*/  FADD.FTZ R205, R189, R13 ;  /* 0x0000000dbdcd7221 */ /* 0x000fe20000010000 */
[----:B------:R-:W-:-:S07]  /*2150*/  FFMA.FTZ R195, R12, R13, R188 ;  /* 0x0000000d0cc37223 */ /* 0x000fce00000100bc */
.L_x_14424:
[----:B------:R-:W-:Y:S05]  /*2160*/  BSYNC.RECONVERGENT B0 ;  /* 0x0000000000007941 */ /* 0x000fea0003800200 */
.L_x_14423:
[----:B------:R-:W-:Y:S01]  /*2170*/  ISETP.GE.U32.AND P4, PT, R0, 0x700, PT ;  /* 0x000007000000780c */ /* 0x000fe20003f86070 */
[----:B------:R-:W-:-:S12]  /*2180*/  BSSY.RECONVERGENT B0, `(.L_x_14425) ;  /* 0x000002a000007945 */ /* 0x000fd80003800200 */
[----:B------:R-:W-:Y:S05]  /*2190*/  @!P4 BRA `(.L_x_14426) ;  /* 0x0000000000a0c947 */ /* 0x000fea0003800000 */
[----:B------:R-:W-:Y:S01]  /*21a0*/  ISETP.NE.U32.AND P6, PT, RZ, UR20, PT ;  /* 0x00000014ff007c0c */ /* 0x000fe2000bfc5070 */
[----:B------:R-:W0:Y:S03]  /*21b0*/  LDC.64 R188, c[0x0][0x3a8] ;  /* 0x0000ea00ffbc7b82 */ /* 0x000e260000000a00 */
[----:B------:R-:W-:-:S13]  /*21c0*/  ISETP.NE.AND.EX P6, PT, RZ, UR21, PT, P6 ;  /* 0x00000015ff007c0c */ /* 0x000fda000bfc5360 */
[----:B------:R-:W1:Y:S02]  /*21d0*/  @P6 LDC.64 R14, c[0x0][0x438] ;  /* 0x00010e00ff0e6b82 */ /* 0x000e640000000a00 */
[----:B-1----:R-:W-:-:S05]  /*21e0*/  @P6 IMAD.WIDE.U32 R14, R212, 0x10, R14 ;  /* 0x00000010d40e6825 */ /* 0x002fca00078e000e */
[----:B------:R1:W5:Y:S01]  /*21f0*/  @P6 LDG.E.128 R32, desc[UR12][R14.64] ;  /* 0x0000000c0e206981 */ /* 0x000362000c1e1d00 */
[----:B0-----:R-:W-:-:S05]  /*2200*/  IMAD.WIDE.U32 R188, R212, 0x10, R188 ;  /* 0x00000010d4bc7825 */ /* 0x001fca00078e00bc */
[----:B------:R-:W2:Y:S01]  /*2210*/  LDG.E.128 R196, desc[UR12][R188.64] ;  /* 0x0000000cbcc47981 */ /* 0x000ea2000c1e1d00 */
[----:B-1----:R-:W0:Y:S02]  /*2220*/  LDC.64 R14, c[0x0][0x428] ;  /* 0x00010a00ff0e7b82 */ /* 0x002e240000000a00 */
[----:B0-----:R-:W-:-:S05]  /*2230*/  IMAD.WIDE.U32 R14, R212, 0x10, R14 ;  /* 0x00000010d40e7825 */ /* 0x001fca00078e000e */
[----:B------:R2:W3:Y:S01]  /*2240*/  LDG.E.128 R188, desc[UR12][R14.64] ;  /* 0x0000000c0ebc7981 */ /* 0x0004e2000c1e1d00 */
[----:B------:R-:W-:Y:S01]  /*2250*/  IADD3 R212, PT, PT, R212, 0x100, RZ ;  /* 0x00000100d4d47810 */ /* 0x000fe20007ffe0ff */
[----:B--2---:R-:W-:Y:S01]  /*2260*/  FADD.FTZ R15, R196, -UR16 ;  /* 0x80000010c40f7e21 */ /* 0x004fe20008010000 */
[----:B------:R-:W-:-:S03]  /*2270*/  FADD.FTZ R16, R197, -UR16 ;  /* 0x80000010c5107e21 */ /* 0x000fc60008010000 */
[----:B------:R-:W-:Y:S01]  /*2280*/  FMUL.FTZ R235, R15, UR15 ;  /* 0x0000000f0feb7c20 */ /* 0x000fe20008410000 */
[----:B------:R-:W-:Y:S01]  /*2290*/  FADD.FTZ R14, R198, -UR16 ;  /* 0x80000010c60e7e21 */ /* 0x000fe20008010000 */
[----:B------:R-:W-:Y:S01]  /*22a0*/  FMUL.FTZ R227, R16, UR15 ;  /* 0x0000000f10e37c20 */ /* 0x000fe20008410000 */
[----:B------:R-:W-:Y:S02]  /*22b0*/  FADD.FTZ R15, R199, -UR16 ;  /* 0x80000010c70f7e21 */ /* 0x000fe40008010000 */
[----:B------:R-:W-:Y:S02]  /*22c0*/  FMUL.FTZ R209, R14, UR15 ;  /* 0x0000000f0ed17c20 */ /* 0x000fe40008410000 */
[----:B------:R-:W-:Y:S01]  /*22d0*/  FMUL.FTZ R15, R15, UR15 ;  /* 0x0000000f0f0f7c20 */ /* 0x000fe20008410000 */
[----:B---3-5:R-:W-:Y:S01]  /*22e0*/  FMUL.FTZ R218, R248, R188 ;  /* 0x000000bcf8da7220 */ /* 0x028fe20000410000 */
        /* <DEDUP_REMOVED lines=19> */
.L_x_14426:
[----:B------:R-:W-:Y:S05]  /*2420*/  BSYNC.RECONVERGENT B0 ;  /* 0x0000000000007941 */ /* 0x000fea0003800200 */
.L_x_14425:
        /* <DEDUP_REMOVED lines=14> */
[----:B------:R2:W3:Y:S02]  /*2510*/  LDG.E.128 R188, desc[UR12][R18.64] ;  /* 0x0000000c12bc7981 */ /* 0x0004e4000c1e1d00 */
        /* <DEDUP_REMOVED lines=28> */
.L_x_14428:
[----:B------:R-:W-:Y:S05]  /*26e0*/  BSYNC.RECONVERGENT B0 ;  /* 0x0000000000007941 */ /* 0x000fea0003800200 */
.L_x_14427:
        /* <DEDUP_REMOVED lines=32> */
.L_x_14430:
[----:B------:R-:W-:Y:S05]  /*28f0*/  BSYNC.RECONVERGENT B0 ;  /* 0x0000000000007941 */ /* 0x000fea0003800200 */
.L_x_14429:
        /* <DEDUP_REMOVED lines=50> */
[----:B------:R-:W-:-:S05]  /*2c20*/  MOV R195, UR4 ;  /* 0x0000000400c37c02 */ /* 0x000fca0008000f00 */
[----:B------:R-:W-:-:S04]  /*2c30*/  FFMA.FTZ R195, R194, R195, UR5 ;  /* 0x00000005c2c37e23 */ /* 0x000fc800080100c3 */
[----:B------:R-:W-:-:S04]  /*2c40*/  FADD.FTZ R195, R3, -R195 ;  /* 0x800000c303c37221 */ /* 0x000fc80000010000 */
[----:B------:R-:W-:-:S04]  /*2c50*/  FMUL.FTZ R195, R195, UR15 ;  /* 0x0000000fc3c37c20 */ /* 0x000fc80008410000 */
[----:B------:R-:W-:-:S04]  /*2c60*/  FMUL.FTZ R197, R195, UR14 ;  /* 0x0000000ec3c57c20 */ /* 0x000fc80008410000 */
[----:B-----5:R-:W-:Y:S01]  /*2c70*/  FFMA.FTZ R195, R188, R197, R88 ;  /* 0x000000c5bcc37223 */ /* 0x020fe20000010058 */
[----:B------:R-:W-:-:S05]  /*2c80*/  MOV R88, UR4 ;  /* 0x0000000400587c02 */ /* 0x000fca0008000f00 */
[----:B------:R-:W-:-:S04]  /*2c90*/  FFMA.FTZ R88, R234, R88, UR5 ;  /* 0x00000005ea587e23 */ /* 0x000fc80008010058 */
[----:B------:R-:W-:-:S04]  /*2ca0*/  FADD.FTZ R88, R222, -R88 ;  /* 0x80000058de587221 */ /* 0x000fc80000010000 */
[----:B------:R-:W-:-:S04]  /*2cb0*/  FMUL.FTZ R88, R88, UR15 ;  /* 0x0000000f58587c20 */ /* 0x000fc80008410000 */
[----:B------:R-:W-:Y:S01]  /*2cc0*/  FMUL.FTZ R188, R88, UR14 ;  /* 0x0000000e58bc7c20 */ /* 0x000fe20008410000 */
[----:B------:R-:W-:-:S03]  /*2cd0*/  MOV R88, UR4 ;  /* 0x0000000400587c02 */ /* 0x000fc60008000f00 */
[----:B------:R-:W-:Y:S02]  /*2ce0*/  FFMA.FTZ R196, R189, R188, R89 ;  /* 0x000000bcbdc47223 */ /* 0x000fe40000010059 */
        /* <DEDUP_REMOVED lines=9> */
[----:B------:R-:W-:-:S04]  /*2d80*/  FMUL.FTZ R198, R88, UR14 ;  /* 0x0000000e58c67c20 */ /* 0x000fc80008410000 */
[----:B------:R-:W-:Y:S01]  /*2d90*/  FFMA.FTZ R191, R191, R198, R91 ;  /* 0x000000c6bfbf7223 */ /* 0x000fe2000001005b */
[----:B------:R-:W-:Y:S06]  /*2da0*/  BRA `(.L_x_14436) ;  /* 0x0000000000607947 */ /* 0x000fec0003800000 */
.L_x_14435:
        /* <DEDUP_REMOVED lines=15> */
[----:B------:R-:W-:-:S02]  /*2ea0*/  FMUL.FTZ R26, R26, UR15 ;  /* 0x0000000f1a1a7c20 */ /* 0x000fc40008410000 */
[----:B------:R-:W-:Y:S01]  /*2eb0*/  FMUL.FTZ R27, R27, UR15 ;  /* 0x0000000f1b1b7c20 */ /* 0x000fe20008410000 */
[----:B-----5:R-:W-:Y:S01]  /*2ec0*/  FFMA.FTZ R195, R188, R197, R88 ;  /* 0x000000c5bcc37223 */ /* 0x020fe20000010058 */
[----:B------:R-:W-:Y:S02]  /*2ed0*/  FMUL.FTZ R188, R25, UR14 ;  /* 0x0000000e19bc7c20 */ /* 0x000fe40008410000 */
[----:B------:R-:W-:Y:S02]  /*2ee0*/  FMUL.FTZ R198, R27, UR14 ;  /* 0x0000000e1bc67c20 */ /* 0x000fe40008410000 */
[----:B------:R-:W-:Y:S01]  /*2ef0*/  FFMA.FTZ R196, R189, R188, R89 ;  /* 0x000000bcbdc47223 */ /* 0x000fe20000010059 */
[----:B------:R-:W-:Y:S01]  /*2f00*/  FMUL.FTZ R189, R26, UR14 ;  /* 0x0000000e1abd7c20 */ /* 0x000fe20008410000 */
[----:B------:R-:W-:-:S03]  /*2f10*/  FFMA.FTZ R191, R191, R198, R91 ;  /* 0x000000c6bfbf7223 */ /* 0x000fc6000001005b */
[----:B------:R-:W-:-:S07]  /*2f20*/  FFMA.FTZ R190, R190, R189, R90 ;  /* 0x000000bdbebe7223 */ /* 0x000fce000001005a */
.L_x_14436:
[----:B------:R-:W0:Y:S01]  /*2f30*/  @P5 LDC.64 R88, c[0x0][0x478] ;  /* 0x00011e00ff585b82 */ /* 0x000e220000000a00 */
[----:B------:R-:W-:Y:S01]  /*2f40*/  FMUL.FTZ R90, R186, R189 ;  /* 0x000000bdba5a7220 */ /* 0x000fe20000410000 */
[----:B------:R-:W-:Y:S01]  /*2f50*/  FMUL.FTZ R91, R187, R198 ;  /* 0x000000c6bb5b7220 */ /* 0x000fe20000410000 */
[----:B0-----:R-:W-:-:S05]  /*2f60*/  @P5 IMAD.WIDE.U32 R88, R2, 0x10, R88 ;  /* 0x0000001002585825 */ /* 0x001fca00078e0058 */
[----:B------:R0:W-:Y:S02]  /*2f70*/  @P5 STG.E.128 desc[UR12][R88.64], R24 ;  /* 0x0000001858005986 */ /* 0x0001e4000c101d0c */
[----:B0-----:R-:W-:Y:S01]  /*2f80*/  FMUL.FTZ R89, R185, R188 ;  /* 0x000000bcb9597220 */ /* 0x001fe20000410000 */
[----:B------:R-:W-:Y:S01]  /*2f90*/  FMUL.FTZ R88, R184, R197 ;  /* 0x000000c5b8587220 */ /* 0x000fe20000410000 */
[----:B------:R-:W0:Y:S02]  /*2fa0*/  LDC.64 R188, c[0x0][0x468] ;  /* 0x00011a00ffbc7b82 */ /* 0x000e240000000a00 */
[C---:B0-----:R-:W-:Y:S01]  /*2fb0*/  IMAD.WIDE.U32 R188, R2.reuse, 0x10, R188 ;  /* 0x0000001002bc7825 */ /* 0x041fe200078e00bc */
[----:B------:R-:W-:-:S04]  /*2fc0*/  IADD3 R2, PT, PT, R2, 0x100, RZ ;  /* 0x0000010002027810 */ /* 0x000fc80007ffe0ff */
[----:B------:R0:W-:Y:S02]  /*2fd0*/  STG.E.128 desc[UR12][R188.64], R88 ;  /* 0x00000058bc007986 */ /* 0x0001e4000c101d0c */
[----:B0-----:R-:W-:Y:S02]  /*2fe0*/  MOV R88, R195 ;  /* 0x000000c300587202 */ /* 0x001fe40000000f00 */
[----:B------:R-:W-:Y:S02]  /*2ff0*/  MOV R89, R196 ;  /* 0x000000c400597202 */ /* 0x000fe40000000f00 */
[----:B------:R-:W-:Y:S02]  /*3000*/  MOV R90, R190 ;  /* 0x000000be005a7202 */ /* 0x000fe40000000f00 */
[----:B------:R-:W-:-:S07]  /*3010*/  MOV R91, R191 ;  /* 0x000000bf005b7202 */ /* 0x000fce0000000f00 */
.L_x_14434:
[----:B------:R-:W-:Y:S05]  /*3020*/  BSYNC.RECONVERGENT B1 ;  /* 0x0000000000017941 */ /* 0x000fea0003800200 */
.L_x_14433:
        /* <DEDUP_REMOVED lines=32> */
[----:B------:R-:W-:Y:S01]  /*3230*/  FFMA.FTZ R190, R190, R189, R86 ;  /* 0x000000bdbebe7223 */ /* 0x000fe20000010056 */
[----:B------:R-:W-:Y:S06]  /*3240*/  BRA `(.L_x_14440) ;  /* 0x0000000000607947 */ /* 0x000fec0003800000 */
.L_x_14439:
        /* <DEDUP_REMOVED lines=23> */
[----:B------:R-:W-:-:S07]  /*33c0*/  FFMA.FTZ R191, R191, R198, R87 ;  /* 0x000000c6bfbf7223 */ /* 0x000fce0000010057 */
.L_x_14440:
        /* <DEDUP_REMOVED lines=15> */
.L_x_14438:
[----:B------:R-:W-:Y:S05]  /*34c0*/  BSYNC.RECONVERGENT B1 ;  /* 0x0000000000017941 */ /* 0x000fea0003800200 */
.L_x_14437:
        /* <DEDUP_REMOVED lines=33> */
.L_x_14443:
        /* <DEDUP_REMOVED lines=24> */
.L_x_14444:
        /* <DEDUP_REMOVED lines=15> */
.L_x_14442:
[----:B------:R-:W-:Y:S05]  /*3950*/  BSYNC.RECONVERGENT B1 ;  /* 0x0000000000017941 */ /* 0x000fea0003800200 */
.L_x_14441:
        /* <DEDUP_REMOVED lines=33> */
.L_x_14447:
        /* <DEDUP_REMOVED lines=24> */
.L_x_14448:
        /* <DEDUP_REMOVED lines=15> */
.L_x_14446:
[----:B------:R-:W-:Y:S05]  /*3de0*/  BSYNC.RECONVERGENT B1 ;  /* 0x0000000000017941 */ /* 0x000fea0003800200 */
.L_x_14445:
        /* <DEDUP_REMOVED lines=33> */
.L_x_14451:
        /* <DEDUP_REMOVED lines=24> */
.L_x_14452:
        /* <DEDUP_REMOVED lines=15> */
.L_x_14450:
[----:B------:R-:W-:Y:S05]  /*4270*/  BSYNC.RECONVERGENT B1 ;  /* 0x0000000000017941 */ /* 0x000fea0003800200 */
.L_x_14449:
        /* <DEDUP_REMOVED lines=33> */
.L_x_14455:
        /* <DEDUP_REMOVED lines=24> */
.L_x_14456:
        /* <DEDUP_REMOVED lines=15> */
.L_x_14454:
[----:B------:R-:W-:Y:S05]  /*4700*/  BSYNC.RECONVERGENT B1 ;  /* 0x0000000000017941 */ /* 0x000fea0003800200 */
.L_x_14453:
        /* <DEDUP_REMOVED lines=33> */
.L_x_14459:
        /* <DEDUP_REMOVED lines=24> */
.L_x_14460:
        /* <DEDUP_REMOVED lines=15> */
.L_x_14458:
[----:B------:R-:W-:Y:S05]  /*4b90*/  BSYNC.RECONVERGENT B1 ;  /* 0x0000000000017941 */ /* 0x000fea0003800200 */
.L_x_14457:
        /* <DEDUP_REMOVED lines=26> */
[----:B------:R-:W-:Y:S01]  /*4d40*/  FMUL.FTZ R199, R26, UR14 ;  /* 0x0000000e1ac77c20 */ /* 0x000fe20008410000 */
[----:B-----5:R-:W-:Y:S01]  /*4d50*/  FFMA.FTZ R195, R188, R197, R60 ;  /* 0x000000c5bcc37223 */ /* 0x020fe2000001003c */
[----:B------:R-:W-:Y:S01]  /*4d60*/  FMUL.FTZ R205, R27, UR14 ;  /* 0x0000000e1bcd7c20 */ /* 0x000fe20008410000 */
[----:B------:R-:W-:Y:S01]  /*4d70*/  FFMA.FTZ R196, R189, R198, R61 ;  /* 0x000000c6bdc47223 */ /* 0x000fe2000001003d */
[----:B------:R-:W-:-:S02]  /*4d80*/  FFMA.FTZ R190, R190, R199, R62 ;  /* 0x000000c7bebe7223 */ /* 0x000fc4000001003e */
[----:B------:R-:W-:Y:S01]  /*4d90*/  FFMA.FTZ R191, R191, R205, R63 ;  /* 0x000000cdbfbf7223 */ /* 0x000fe2000001003f */
[----:B------:R-:W-:Y:S06]  /*4da0*/  BRA `(.L_x_14463) ;  /* 0x0000000000607947 */ /* 0x000fec0003800000 */
.L_x_14462:
        /* <DEDUP_REMOVED lines=24> */
.L_x_14463:
[----:B------:R-:W0:Y:S01]  /*4f30*/  @P5 LDC.64 R60, c[0x0][0x478] ;  /* 0x00011e00ff3c5b82 */ /* 0x000e220000000a00 */
[----:B------:R-:W-:Y:S01]  /*4f40*/  FMUL.FTZ R62, R158, R199 ;  /* 0x000000c79e3e7220 */ /* 0x000fe20000410000 */
[----:B------:R-:W-:-:S06]  /*4f50*/  FMUL.FTZ R63, R159, R205 ;  /* 0x000000cd9f3f7220 */ /* 0x000fcc0000410000 */
[----:B------:R-:W1:Y:S01]  /*4f60*/  LDC.64 R188, c[0x0][0x468] ;  /* 0x00011a00ffbc7b82 */ /* 0x000e620000000a00 */
[----:B0-----:R-:W-:-:S05]  /*4f70*/  @P5 IMAD.WIDE.U32 R60, R2, 0x10, R60 ;  /* 0x00000010023c5825 */ /* 0x001fca00078e003c */
[----:B------:R0:W-:Y:S01]  /*4f80*/  @P5 STG.E.128 desc[UR12][R60.64], R24 ;  /* 0x000000183c005986 */ /* 0x0001e2000c101d0c */
[----:B-1----:R-:W-:-:S04]  /*4f90*/  IMAD.WIDE.U32 R188, R2, 0x10, R188 ;  /* 0x0000001002bc7825 */ /* 0x002fc800078e00bc */
[----:B0-----:R-:W-:Y:S01]  /*4fa0*/  FMUL.FTZ R60, R156, R197 ;  /* 0x000000c59c3c7220 */ /* 0x001fe20000410000 */
[----:B------:R-:W-:-:S05]  /*4fb0*/  FMUL.FTZ R61, R157, R198 ;  /* 0x000000c69d3d7220 */ /* 0x000fca0000410000 */
[----:B------:R0:W-:Y:S02]  /*4fc0*/  STG.E.128 desc[UR12][R188.64], R60 ;  /* 0x0000003cbc007986 */ /* 0x0001e4000c101d0c */
[----:B0-----:R-:W-:Y:S02]  /*4fd0*/  MOV R60, R195 ;  /* 0x000000c3003c7202 */ /* 0x001fe40000000f00 */
[----:B------:R-:W-:Y:S02]  /*4fe0*/  MOV R61, R196 ;  /* 0x000000c4003d7202 */ /* 0x000fe40000000f00 */
[----:B------:R-:W-:Y:S02]  /*4ff0*/  MOV R62, R190 ;  /* 0x000000be003e7202 */ /* 0x000fe40000000f00 */
[----:B------:R-:W-:Y:S01]  /*5000*/  MOV R63, R191 ;  /* 0x000000bf003f7202 */ /* 0x000fe20000000f00 */
[----:B------:R-:W-:Y:S06]  /*5010*/  BRA `(.L_x_14461) ;  /* 0x0000002400287947 */ /* 0x000fec0003800000 */
.L_x_14432:
        /* <DEDUP_REMOVED lines=9> */
[----:B------:R-:W-:-:S05]  /*50b0*/  MOV R195, UR4 ;  /* 0x0000000400c37c02 */ /* 0x000fca0008000f00 */
[----:B------:R-:W-:-:S04]  /*50c0*/  FFMA.FTZ R195, R194, R195, UR5 ;  /* 0x00000005c2c37e23 */ /* 0x000fc800080100c3 */
[----:B------:R-:W-:-:S04]  /*50d0*/  FADD.FTZ R195, R3, -R195 ;  /* 0x800000c303c37221 */ /* 0x000fc80000010000 */
[----:B-----5:R-:W-:-:S04]  /*50e0*/  FFMA.FTZ R195, R195, UR15, R56 ;  /* 0x0000000fc3c37c23 */ /* 0x020fc80008010038 */
[----:B------:R-:W-:-:S04]  /*50f0*/  FMUL.FTZ R197, R195, UR14 ;  /* 0x0000000ec3c57c20 */ /* 0x000fc80008410000 */
[----:B------:R-:W-:Y:S01]  /*5100*/  FFMA.FTZ R195, R188, R197, R88 ;  /* 0x000000c5bcc37223 */ /* 0x000fe20000010058 */
[----:B------:R-:W-:-:S05]  /*5110*/  MOV R88, UR4 ;  /* 0x0000000400587c02 */ /* 0x000fca0008000f00 */
[----:B------:R-:W-:-:S04]  /*5120*/  FFMA.FTZ R88, R234, R88, UR5 ;  /* 0x00000005ea587e23 */ /* 0x000fc80008010058 */
[----:B------:R-:W-:-:S04]  /*5130*/  FADD.FTZ R88, R222, -R88 ;  /* 0x80000058de587221 */ /* 0x000fc80000010000 */
[----:B------:R-:W-:-:S04]  /*5140*/  FFMA.FTZ R88, R88, UR15, R57 ;  /* 0x0000000f58587c23 */ /* 0x000fc80008010039 */
[----:B------:R-:W-:Y:S01]  /*5150*/  FMUL.FTZ R188, R88, UR14 ;  /* 0x0000000e58bc7c20 */ /* 0x000fe20008410000 */
[----:B------:R-:W-:-:S03]  /*5160*/  MOV R88, UR4 ;  /* 0x0000000400587c02 */ /* 0x000fc60008000f00 */
[----:B------:R-:W-:Y:S02]  /*5170*/  FFMA.FTZ R196, R189, R188, R89 ;  /* 0x000000bcbdc47223 */ /* 0x000fe40000010059 */
        /* <DEDUP_REMOVED lines=9> */
[----:B------:R-:W-:-:S04]  /*5210*/  FMUL.FTZ R198, R88, UR14 ;  /* 0x0000000e58c67c20 */ /* 0x000fc80008410000 */
[----:B------:R-:W-:Y:S01]  /*5220*/  FFMA.FTZ R191, R191, R198, R91 ;  /* 0x000000c6bfbf7223 */ /* 0x000fe2000001005b */
[----:B------:R-:W-:Y:S06]  /*5230*/  BRA `(.L_x_14467) ;  /* 0x0000000000607947 */ /* 0x000fec0003800000 */
.L_x_14466:
        /* <DEDUP_REMOVED lines=15> */
[----:B------:R-:W-:-:S02]  /*5330*/  FFMA.FTZ R26, R26, UR15, R58 ;  /* 0x0000000f1a1a7c23 */ /* 0x000fc4000801003a */
[----:B------:R-:W-:Y:S01]  /*5340*/  FFMA.FTZ R27, R27, UR15, R59 ;  /* 0x0000000f1b1b7c23 */ /* 0x000fe2000801003b */
[----:B------:R-:W-:Y:S01]  /*5350*/  FFMA.FTZ R195, R188, R197, R88 ;  /* 0x000000c5bcc37223 */ /* 0x000fe20000010058 */
[----:B------:R-:W-:Y:S02]  /*5360*/  FMUL.FTZ R188, R25, UR14 ;  /* 0x0000000e19bc7c20 */ /* 0x000fe40008410000 */
[----:B------:R-:W-:Y:S02]  /*5370*/  FMUL.FTZ R198, R27, UR14 ;  /* 0x0000000e1bc67c20 */ /* 0x000fe40008410000 */
[----:B------:R-:W-:Y:S01]  /*5380*/  FFMA.FTZ R196, R189, R188, R89 ;  /* 0x000000bcbdc47223 */ /* 0x000fe20000010059 */
[----:B------:R-:W-:Y:S01]  /*5390*/  FMUL.FTZ R189, R26, UR14 ;  /* 0x0000000e1abd7c20 */ /* 0x000fe20008410000 */
[----:B------:R-:W-:-:S03]  /*53a0*/  FFMA.FTZ R191, R191, R198, R91 ;  /* 0x000000c6bfbf7223 */ /* 0x000fc6000001005b */
[----:B------:R-:W-:-:S07]  /*53b0*/  FFMA.FTZ R190, R190, R189, R90 ;  /* 0x000000bdbebe7223 */ /* 0x000fce000001005a */
.L_x_14467:
[----:B------:R-:W-:Y:S01]  /*53c0*/  ISETP.NE.U32.AND P5, PT, RZ, UR22, PT ;  /* 0x00000016ff007c0c */ /* 0x000fe2000bfa5070 */
[----:B------:R-:W-:Y:S01]  /*53d0*/  FMUL.FTZ R90, R186, R189 ;  /* 0x000000bdba5a7220 */ /* 0x000fe20000410000 */
[----:B------:R-:W-:Y:S02]  /*53e0*/  FMUL.FTZ R91, R187, R198 ;  /* 0x000000c6bb5b7220 */ /* 0x000fe40000410000 */
[----:B------:R-:W-:-:S13]  /*53f0*/  ISETP.NE.AND.EX P5, PT, RZ, UR23, PT, P5 ;  /* 0x00000017ff007c0c */ /* 0x000fda000bfa5350 */
[----:B------:R-:W0:Y:S02]  /*5400*/  @P5 LDC.64 R88, c[0x0][0x478] ;  /* 0x00011e00ff585b82 */ /* 0x000e240000000a00 */
        /* <DEDUP_REMOVED lines=12> */
.L_x_14465:
[----:B------:R-:W-:Y:S05]  /*54d0*/  BSYNC.RECONVERGENT B1 ;  /* 0x0000000000017941 */ /* 0x000fea0003800200 */
.L_x_14464:
        /* <DEDUP_REMOVED lines=32> */
[----:B------:R-:W-:Y:S01]  /*56e0*/  FFMA.FTZ R190, R190, R189, R86 ;  /* 0x000000bdbebe7223 */ /* 0x000fe20000010056 */
[----:B------:R-:W-:Y:S06]  /*56f0*/  BRA `(.L_x_14471) ;  /* 0x0000000000607947 */ /* 0x000fec0003800000 */
.L_x_14470:
        /* <DEDUP_REMOVED lines=23> */
[----:B------:R-:W-:-:S07]  /*5870*/  FFMA.FTZ R191, R191, R198, R87 ;  /* 0x000000c6bfbf7223 */ /* 0x000fce0000010057 */
.L_x_14471:
        /* <DEDUP_REMOVED lines=15> */
.L_x_14469:
[----:B------:R-:W-:Y:S05]  /*5970*/  BSYNC.RECONVERGENT B1 ;  /* 0x0000000000017941 */ /* 0x000fea0003800200 */
.L_x_14468:
        /* <DEDUP_REMOVED lines=33> */
.L_x_14474:
        /* <DEDUP_REMOVED lines=24> */
.L_x_14475:
        /* <DEDUP_REMOVED lines=15> */
.L_x_14473:
[----:B------:R-:W-:Y:S05]  /*5e00*/  BSYNC.RECONVERGENT B1 ;  /* 0x0000000000017941 */ /* 0x000fea0003800200 */
.L_x_14472:
        /* <DEDUP_REMOVED lines=33> */
.L_x_14478:
        /* <DEDUP_REMOVED lines=24> */
.L_x_14479:
        /* <DEDUP_REMOVED lines=15> */
.L_x_14477:
[----:B------:R-:W-:Y:S05]  /*6290*/  BSYNC.RECONVERGENT B1 ;  /* 0x0000000000017941 */ /* 0x000fea0003800200 */
.L_x_14476:
        /* <DEDUP_REMOVED lines=33> */
.L_x_14482:
        /* <DEDUP_REMOVED lines=24> */
.L_x_14483:
        /* <DEDUP_REMOVED lines=15> */
.L_x_14481:
[----:B------:R-:W-:Y:S05]  /*6720*/  BSYNC.RECONVERGENT B1 ;  /* 0x0000000000017941 */ /* 0x000fea0003800200 */
.L_x_14480:
        /* <DEDUP_REMOVED lines=33> */
.L_x_14486:
        /* <DEDUP_REMOVED lines=24> */
.L_x_14487:
        /* <DEDUP_REMOVED lines=15> */
.L_x_14485:
[----:B------:R-:W-:Y:S05]  /*6bb0*/  BSYNC.RECONVERGENT B1 ;  /* 0x0000000000017941 */ /* 0x000fea0003800200 */
.L_x_14484:
        /* <DEDUP_REMOVED lines=23> */
[----:B------:R-:W-:-:S02]  /*6d30*/  FFMA.FTZ R26, R26, UR15, R34 ;  /* 0x0000000f1a1a7c23 */ /* 0x000fc40008010022 */
[----:B------:R-:W-:Y:S01]  /*6d40*/  FFMA.FTZ R27, R27, UR15, R35 ;  /* 0x0000000f1b1b7c23 */ /* 0x000fe20008010023 */
        /* <DEDUP_REMOVED lines=8> */
.L_x_14490:
[----:B------:R-:W-:-:S05]  /*6dd0*/  MOV R195, UR4 ;  /* 0x0000000400c37c02 */ /* 0x000fca0008000f00 */
[----:B------:R-:W-:-:S04]  /*6de0*/  FFMA.FTZ R195, R235, R195, UR5 ;  /* 0x00000005ebc37e23 */ /* 0x000fc800080100c3 */
[----:B------:R-:W-:-:S04]  /*6df0*/  FADD.FTZ R195, R218, -R195 ;  /* 0x800000c3dac37221 */ /* 0x000fc80000010000 */
[----:B------:R-:W-:-:S04]  /*6e00*/  FFMA.FTZ R195, R195, UR15, R32 ;  /* 0x0000000fc3c37c23 */ /* 0x000fc80008010020 */
[----:B------:R-:W-:-:S04]  /*6e10*/  FMUL.FTZ R197, R195, UR14 ;  /* 0x0000000ec3c57c20 */ /* 0x000fc80008410000 */
[----:B-----5:R-:W-:Y:S01]  /*6e20*/  FFMA.FTZ R195, R188, R197, R64 ;  /* 0x000000c5bcc37223 */ /* 0x020fe20000010040 */
        /* <DEDUP_REMOVED lines=18> */
.L_x_14491:
        /* <DEDUP_REMOVED lines=15> */
.L_x_14489:
[----:B------:R-:W-:Y:S05]  /*7040*/  BSYNC.RECONVERGENT B1 ;  /* 0x0000000000017941 */ /* 0x000fea0003800200 */
.L_x_14488:
        /* <DEDUP_REMOVED lines=33> */
.L_x_14492:
        /* <DEDUP_REMOVED lines=24> */
.L_x_14493:
        /* <DEDUP_REMOVED lines=13> */
[----:B------:R-:W-:-:S07]  /*74b0*/  MOV R63, R191 ;  /* 0x000000bf003f7202 */ /* 0x000fce0000000f00 */
.L_x_14461:
[----:B------:R-:W-:Y:S05]  /*74c0*/  BSYNC.RECONVERGENT B0 ;  /* 0x0000000000007941 */ /* 0x000fea0003800200 */
.L_x_14431:
[----:B------:R-:W-:Y:S02]  /*74d0*/  UIADD3 UR7, UPT, UPT, UR7, UR24, URZ ;  /* 0x0000001807077290 */ /* 0x000fe4000fffe0ff */
[----:B------:R-:W-:Y:S02]  /*74e0*/  UPLOP3.LUT UP2, UPT, UPT, UPT, UP2, 0x40, 0x4 ;  /* 0x000000000004789c */ /* 0x000fe40003f4e820 */
[----:B------:R-:W-:-:S09]  /*74f0*/  UISETP.GE.AND UP1, UPT, UR7, UR25, UPT ;  /* 0x000000190700728c */ /* 0x000fd2000bf26270 */
[----:B------:R-:W-:Y:S05]  /*7500*/  BRA.U !UP1, `(.L_x_14494) ;  /* 0xffffff9909187547 */ /* 0x000fea000b83ffff */
.L_x_14412:
        /* <DEDUP_REMOVED lines=18> */
.L_x_14496:
[----:B------:R-:W-:Y:S05]  /*7630*/  BSYNC.RECONVERGENT B0 ;  /* 0x0000000000007941 */ /* 0x000fea0003800200 */
.L_x_14495:
        /* <DEDUP_REMOVED lines=13> */
.L_x_14498:
[----:B------:R-:W-:Y:S05]  /*7710*/  BSYNC.RECONVERGENT B0 ;  /* 0x0000000000007941 */ /* 0x000fea0003800200 */
.L_x_14497:
        /* <DEDUP_REMOVED lines=12> */
.L_x_14500:
[----:B------:R-:W-:Y:S05]  /*77e0*/  BSYNC.RECONVERGENT B0 ;  /* 0x0000000000007941 */ /* 0x000fea0003800200 */
.L_x_14499:
        /* <DEDUP_REMOVED lines=12> */
.L_x_14502:
[----:B------:R-:W-:Y:S05]  /*78b0*/  BSYNC.RECONVERGENT B0 ;  /* 0x0000000000007941 */ /* 0x000fea0003800200 */
.L_x_14501:
        /* <DEDUP_REMOVED lines=12> */
.L_x_14504:
[----:B------:R-:W-:Y:S05]  /*7980*/  BSYNC.RECONVERGENT B0 ;  /* 0x0000000000007941 */ /* 0x000fea0003800200 */
.L_x_14503:
        /* <DEDUP_REMOVED lines=12> */
.L_x_14506:
[----:B------:R-:W-:Y:S05]  /*7a50*/  BSYNC.RECONVERGENT B0 ;  /* 0x0000000000007941 */ /* 0x000fea0003800200 */
.L_x_14505:
        /* <DEDUP_REMOVED lines=12> */
.L_x_14508:
[----:B------:R-:W-:Y:S05]  /*7b20*/  BSYNC.RECONVERGENT B0 ;  /* 0x0000000000007941 */ /* 0x000fea0003800200 */
.L_x_14507:
        /* <DEDUP_REMOVED lines=12> */
.L_x_14509:
        /* <DEDUP_REMOVED lines=9> */
.L_x_15762:


//--------------------- .text._ZN10layer_norm13ln_bwd_kernelINS_13Kernel_traitsIfffffjLj8192ELj1ELj1ELj8ELj16ENS_18Kernel_traits_baseILj8192EfffffjLj256EEEEELb0ELb1ELb0ELb1EEEvNS_9BwdParamsE --------------------------
	.section	.text._ZN10layer_norm13ln_bwd_kernelINS_13Kernel_traitsIfffffjLj8192ELj1ELj1ELj8ELj16ENS_18Kernel_traits_baseILj8192EfffffjLj256EEEEELb0ELb1ELb0ELb1EEEvNS_9BwdParamsE,"ax",@progbits
	.align	128
        .global         _ZN10layer_norm13ln_bwd_kernelINS_13Kernel_traitsIfffffjLj8192ELj1ELj1ELj8ELj16ENS_18Kernel_traits_baseILj8192EfffffjLj256EEEEELb0ELb1ELb0ELb1EEEvNS_9BwdParamsE
        .type           _ZN10layer_norm13ln_bwd_kernelINS_13Kernel_traitsIfffffjLj8192ELj1ELj1ELj8ELj16ENS_18Kernel_traits_baseILj8192EfffffjLj256EEEEELb0ELb1ELb0ELb1EEEvNS_9BwdParamsE,@function
        .size           _ZN10layer_norm13ln_bwd_kernelINS_13Kernel_traitsIfffffjLj8192ELj1ELj1ELj8ELj16ENS_18Kernel_traits_baseILj8192EfffffjLj256EEEEELb0ELb1ELb0ELb1EEEvNS_9BwdParamsE,(.L_x_15763 - _ZN10layer_norm13ln_bwd_kernelINS_13Kernel_traitsIfffffjLj8192ELj1ELj1ELj8ELj16ENS_18Kernel_traits_baseILj8192EfffffjLj256EEEEELb0ELb1ELb0ELb1EEEvNS_9BwdParamsE)
        .other          _ZN10layer_norm13ln_bwd_kernelINS_13Kernel_traitsIfffffjLj8192ELj1ELj1ELj8ELj16ENS_18Kernel_traits_baseILj8192EfffffjLj256EEEEELb0ELb1ELb0ELb1EEEvNS_9BwdParamsE,@"STO_CUDA_ENTRY STV_DEFAULT"
_ZN10layer_norm13ln_bwd_kernelINS_13Kernel_traitsIfffffjLj8192ELj1ELj1ELj8ELj16ENS_18Kernel_traits_baseILj8192EfffffjLj256EEEEELb0ELb1ELb0ELb1EEEvNS_9BwdParamsE:
.text._ZN10layer_norm13ln_bwd_kernelINS_13Kernel_traitsIfffffjLj8192ELj1ELj1ELj8ELj16ENS_18Kernel_traits_baseILj8192EfffffjLj256EEEEELb0ELb1ELb0ELb1EEEvNS_9BwdParamsE:
        /* <DEDUP_REMOVED lines=57> */
[----:B------:R2:W-:Y:S01]  /*0390*/  STL [R1], RZ ;  /* 0x000000ff01007387 */ /* 0x0005e20000100800 */
[----:B------:R-:W3:Y:S06]  /*03a0*/  LDCU.64 UR4, c[0x0][0x3e0] ;  /* 0x00007c00ff0477ac */ /* 0x000eec0008000a00 */
[----:B------:R-:W4:Y:S01]  /*03b0*/  LDC.64 R2, c[0x0][0x3d0] ;  /* 0x0000f400ff027b82 */ /* 0x000f220000000a00 */
        /* <DEDUP_REMOVED lines=22> */
[----:B------:R-:W-:Y:S01]  /*0520*/  CS2R R212, SRZ ;  /* 0x0000000000d47805 */ /* 0x000fe2000001ff00 */
[----:B----4-:R-:W-:Y:S01]  /*0530*/  IMAD.WIDE.U32 R2, R0, 0x10, R2 ;  /* 0x0000001000027825 */ /* 0x010fe200078e0002 */
        /* <DEDUP_REMOVED lines=9> */
[----:B------:R-:W-:Y:S01]  /*05d0*/  UPLOP3.LUT UP2, UPT, UPT, UPT, UPT, 0x40, 0x4 ;  /* 0x000000000004789c */ /* 0x000fe20003f4e870 */
[----:B------:R-:W0:Y:S02]  /*05e0*/  LDCU UR19, c[0x0][0x388] ;  /* 0x00007100ff1377ac */ /* 0x000e240008000800 */
[----:B------:R-:W5:Y:S01]  /*05f0*/  LDG.E.128 R88, desc[UR10][R4.64+0x3000] ;  /* 0x0030000a04587981 */ /* 0x000f62000c1e1d00 */
[----:B------:R-:W1:Y:S03]  /*0600*/  LDCU.64 UR26, c[0x0][0x390] ;  /* 0x00007200ff1a77ac */ /* 0x000e660008000a00 */
[----:B------:R-:W5:Y:S01]  /*0610*/  LDG.E.128 R92, desc[UR10][R4.64+0x2000] ;  /* 0x0020000a045c7981 */ /* 0x000f62000c1e1d00 */
[----:B------:R-:W4:Y:S03]  /*0620*/  LDCU.64 UR28, c[0x0][0x468] ;  /* 0x00008d00ff1c77ac */ /* 0x000f260008000a00 */
[----:B------:R-:W5:Y:S01]  /*0630*/  LDG.E.128 R96, desc[UR10][R4.64+0x1000] ;  /* 0x0010000a04607981 */ /* 0x000f62000c1e1d00 */
[----:B------:R-:W0:Y:S03]  /*0640*/  LDCU.U8 UR18, c[0x0][0x410] ;  /* 0x00008200ff1277ac */ /* 0x000e260008000000 */
[----:B------:R-:W5:Y:S01]  /*0650*/  LDG.E.128 R100, desc[UR10][R4.64] ;  /* 0x0000000a04647981 */ /* 0x000f62000c1e1d00 */
        /* <DEDUP_REMOVED lines=39> */
[----:B------:R-:W5:Y:S01]  /*08d0*/  LDG.E.128 R40, desc[UR10][R2.64] ;  /* 0x0000000a02287981 */ /* 0x000f62000c1e1d00 */
[----:B------:R-:W-:Y:S02]  /*08e0*/  CS2R R190, SRZ ;  /* 0x0000000000be7805 */ /* 0x000fe4000001ff00 */
[----:B------:R-:W-:Y:S02]  /*08f0*/  CS2R R188, SRZ ;  /* 0x0000000000bc7805 */ /* 0x000fe4000001ff00 */
[----:B------:R-:W-:Y:S01]  /*0900*/  MOV R187, RZ ;  /* 0x000000ff00bb7202 */ /* 0x000fe20000000f00 */
[----:B------:R-:W5:Y:S04]  /*0910*/  LDG.E.128 R44, desc[UR10][R2.64+0x1000] ;  /* 0x0010000a022c7981 */ /* 0x000f68000c1e1d00 */
        /* <DEDUP_REMOVED lines=8> */
.L_x_14547:
[----:B0-----:R-:W0:Y:S01]  /*09a0*/  S2R R0, SR_TID.X ;  /* 0x0000000000007919 */ /* 0x001e220000002100 */
[----:B------:R-:W-:Y:S01]  /*09b0*/  UIMAD.WIDE UR8, UR6, 0x4, UR12 ;  /* 0x00000004060878a5 */ /* 0x000fe2000f8e020c */
[----:B------:R-:W1:Y:S01]  /*09c0*/  LDC.64 R154, c[0x0][0x3a8] ;  /* 0x0000ea00ff9a7b82 */ /* 0x000e620000000a00 */
[----:B------:R-:W2:Y:S01]  /*09d0*/  @UP0 LDCU.64 UR4, c[0x0][0x3e0] ;  /* 0x00007c00ff0407ac */ /* 0x000ea20008000a00 */
[----:B------:R-:W-:-:S03]  /*09e0*/  UIMAD UR7, UR6, UR19, URZ ;  /* 0x00000013060772a4 */ /* 0x000fc6000f8e02ff */
[----:B------:R-:W-:Y:S01]  /*09f0*/  MOV R160, UR8 ;  /* 0x0000000800a07c02 */ /* 0x000fe20008000f00 */
[----:B------:R-:W-:Y:S01]  /*0a00*/  UIMAD.WIDE UR16, UR6, 0x4, UR14 ;  /* 0x00000004061078a5 */ /* 0x000fe2000f8e020e */
[----:B------:R-:W-:Y:S01]  /*0a10*/  MOV R161, UR9 ;  /* 0x0000000900a17c02 */ /* 0x000fe20008000f00 */
[----:B------:R-:W-:Y:S01]  /*0a20*/  USHF.R.S32.HI UR8, URZ, 0x1f, UR7 ;  /* 0x0000001fff087899 */ /* 0x000fe20008011407 */
[----:B------:R-:W3:Y:S03]  /*0a30*/  LDC.64 R140, c[0x0][0x428] ;  /* 0x00010a00ff8c7b82 */ /* 0x000ee60000000a00 */
[----:B------:R-:W-:Y:S01]  /*0a40*/  ULEA.HI UR8, UR8, UR7, URZ, 0x2 ;  /* 0x0000000708087291 */ /* 0x000fe2000f8f10ff */
[----:B------:R-:W4:Y:S01]  /*0a50*/  LDG.E R160, desc[UR10][R160.64] ;  /* 0x0000000aa0a07981 */ /* 0x000f22000c1e1900 */
[----:B------:R-:W-:Y:S02]  /*0a60*/  PLOP3.LUT P1, PT, PT, PT, UP0, 0x80, 0x8 ;  /* 0x000000000008781c */ /* 0x000fe40003f2f008 */
[----:B------:R-:W-:-:S02]  /*0a70*/  MOV R4, UR16 ;  /* 0x0000001000047c02 */ /* 0x000fc40008000f00 */
[----:B------:R-:W-:Y:S01]  /*0a80*/  MOV R179, UR8 ;  /* 0x0000000800b37c02 */ /* 0x000fe20008000f00 */
[----:B--2---:R-:W-:Y:S01]  /*0a90*/  @UP0 UIMAD.WIDE UR4, UR6, 0x4, UR4 ;  /* 0x00000004060408a5 */ /* 0x004fe2000f8e0204 */
[----:B------:R-:W-:-:S05]  /*0aa0*/  MOV R5, UR17 ;  /* 0x0000001100057c02 */ /* 0x000fca0008000f00 */
[----:B------:R2:W4:Y:S01]  /*0ab0*/  LDG.E R153, desc[UR10][R4.64] ;  /* 0x0000000a04997981 */ /* 0x000522000c1e1900 */
[----:B0-----:R-:W-:-:S05]  /*0ac0*/  LEA.HI.SX32 R179, R179, R0, 0x1e ;  /* 0x00000000b3b37211 */ /* 0x001fca00078ff2ff */
[C---:B-1----:R-:W-:Y:S01]  /*0ad0*/  IMAD.WIDE.U32 R180, R179.reuse, 0x10, R154 ;  /* 0x00000010b3b47825 */ /* 0x042fe200078e009a */
[----:B--2---:R-:W-:Y:S02]  /*0ae0*/  MOV R4, UR4 ;  /* 0x0000000400047c02 */ /* 0x004fe40008000f00 */
[----:B------:R-:W-:Y:S01]  /*0af0*/  MOV R5, UR5 ;  /* 0x0000000500057c02 */ /* 0x000fe20008000f00 */
[----:B---3--:R-:W-:Y:S02]  /*0b00*/  IMAD.WIDE.U32 R192, R179, 0x10, R140 ;  /* 0x00000010b3c07825 */ /* 0x008fe400078e008c */
[----:B------:R-:W2:Y:S04]  /*0b10*/  LDG.E.128 R180, desc[UR10][R180.64] ;  /* 0x0000000ab4b47981 */ /* 0x000ea8000c1e1d00 */
[----:B------:R0:W3:Y:S04]  /*0b20*/  @P1 LDG.E R0, desc[UR10][R4.64] ;  /* 0x0000000a04001981 */ /* 0x0000e8000c1e1900 */
[----:B------:R-:W3:Y:S01]  /*0b30*/  LDG.E.128 R192, desc[UR10][R192.64] ;  /* 0x0000000ac0c07981 */ /* 0x000ee2000c1e1d00 */
[----:B------:R-:W-:-:S02]  /*0b40*/  ISETP.NE.AND P2, PT, RZ, UR18, PT ;  /* 0x00000012ff007c0c */ /* 0x000fc4000bf45270 */
[C---:B------:R-:W-:Y:S02]  /*0b50*/  IADD3 R170, PT, PT, R179.reuse, 0x100, RZ ;  /* 0x00000100b3aa7810 */ /* 0x040fe40007ffe0ff */
[C---:B------:R-:W-:Y:S02]  /*0b60*/  IADD3 R161, PT, PT, R179.reuse, 0x200, RZ ;  /* 0x00000200b3a17810 */ /* 0x040fe40007ffe0ff */
[----:B------:R-:W-:Y:S01]  /*0b70*/  IADD3 R152, PT, PT, R179, 0x300, RZ ;  /* 0x00000300b3987810 */ /* 0x000fe20007ffe0ff */
[----:B------:R-:W-:-:S04]  /*0b80*/  IMAD.WIDE.U32 R172, R170, 0x10, R154 ;  /* 0x00000010aaac7825 */ /* 0x000fc800078e009a */
[--C-:B------:R-:W-:Y:S01]  /*0b90*/  IMAD.WIDE.U32 R156, R161, 0x10, R154.reuse ;  /* 0x00000010a19c7825 */ /* 0x100fe200078e009a */
[----:B------:R-:W-:Y:S01]  /*0ba0*/  UMOV UR7, 0x3f800000 ;  /* 0x3f80000000077882 */ /* 0x000fe20000000000 */
[----:B------:R-:W3:Y:S02]  /*0bb0*/  LDG.E.128 R172, desc[UR10][R172.64] ;  /* 0x0000000aacac7981 */ /* 0x000ee4000c1e1d00 */
[----:B------:R-:W-:Y:S02]  /*0bc0*/  IMAD.WIDE.U32 R32, R152, 0x10, R154 ;  /* 0x0000001098207825 */ /* 0x000fe400078e009a */
[----:B------:R-:W3:Y:S01]  /*0bd0*/  LDG.E.128 R156, desc[UR10][R156.64] ;  /* 0x0000000a9c9c7981 */ /* 0x000ee2000c1e1d00 */
[----:B0-----:R-:W-:Y:S01]  /*0be0*/  IADD3 R4, PT, PT, R179, 0x400, RZ ;  /* 0x00000400b3047810 */ /* 0x001fe20007ffe0ff */
[--C-:B------:R-:W-:Y:S02]  /*0bf0*/  IMAD.WIDE.U32 R164, R170, 0x10, R140.reuse ;  /* 0x00000010aaa47825 */ /* 0x100fe400078e008c */
[----:B------:R-:W3:Y:S02]  /*0c00*/  LDG.E.128 R32, desc[UR10][R32.64] ;  /* 0x0000000a20207981 */ /* 0x000ee4000c1e1d00 */
[----:B------:R-:W-:-:S02]  /*0c10*/  IMAD.WIDE.U32 R12, R4, 0x10, R140 ;  /* 0x00000010040c7825 */ /* 0x000fc400078e008c */
[----:B------:R-:W3:Y:S04]  /*0c20*/  LDG.E.128 R164, desc[UR10][R164.64] ;  /* 0x0000000aa4a47981 */ /* 0x000ee8000c1e1d00 */
[----:B------:R-:W3:Y:S01]  /*0c30*/  LDG.E.128 R12, desc[UR10][R12.64] ;  /* 0x0000000a0c0c7981 */ /* 0x000ee2000c1e1d00 */
[----:B------:R-:W-:-:S06]  /*0c40*/  IMAD.WIDE.U32 R24, R152, 0x10, R140 ;  /* 0x0000001098187825 */ /* 0x000fcc00078e008c */
[----:B------:R-:W3:Y:S01]  /*0c50*/  LDG.E.128 R24, desc[UR10][R24.64] ;  /* 0x0000000a18187981 */ /* 0x000ee2000c1e1d00 */
[----:B----4-:R-:W-:-:S04]  /*0c60*/  FSEL R160, R160, RZ, !P2 ;  /* 0x000000ffa0a07208 */ /* 0x010fc80005000000 */
[----:B------:R-:W-:Y:S02]  /*0c70*/  R2UR UR4, R160 ;  /* 0x00000000a00472ca */ /* 0x000fe400000e0000 */
[----:B------:R-:W-:-:S11]  /*0c80*/  R2UR UR8, R153 ;  /* 0x00000000990872ca */ /* 0x000fd600000e0000 */
[----:B--2---:R-:W-:Y:S01]  /*0c90*/  FADD.FTZ R182, R182, -UR4 ;  /* 0x80000004b6b67e21 */ /* 0x004fe20008010000 */
[----:B---3--:R-:W-:Y:S01]  /*0ca0*/  @P1 R2UR UR7, R0 ;  /* 0x00000000000712ca */ /* 0x008fe200000e0000 */
[----:B------:R-:W-:Y:S01]  /*0cb0*/  FADD.FTZ R0, R180, -UR4 ;  /* 0x80000004b4007e21 */ /* 0x000fe20008010000 */
[----:B------:R-:W-:Y:S01]  /*0cc0*/  FADD.FTZ R180, R181, -UR4 ;  /* 0x80000004b5b47e21 */ /* 0x000fe20008010000 */
[----:B------:R-:W-:Y:S02]  /*0cd0*/  FMUL.FTZ R182, R182, UR8 ;  /* 0x00000008b6b67c20 */ /* 0x000fe40008410000 */
[----:B------:R-:W-:Y:S01]  /*0ce0*/  FMUL.FTZ R0, R0, UR8 ;  /* 0x0000000800007c20 */ /* 0x000fe20008410000 */
[----:B------:R-:W-:Y:S01]  /*0cf0*/  FMUL.FTZ R180, R180, UR8 ;  /* 0x00000008b4b47c20 */ /* 0x000fe20008410000 */
[----:B------:R-:W-:Y:S01]  /*0d00*/  FADD.FTZ R184, R183, -UR4 ;  /* 0x80000004b7b87e21 */ /* 0x000fe20008010000 */
[C---:B------:R-:W-:Y:S01]  /*0d10*/  FADD.FTZ R221, R192.reuse, R221 ;  /* 0x000000ddc0dd7221 */ /* 0x040fe20000010000 */
[----:B------:R-:W-:Y:S01]  /*0d20*/  FFMA.FTZ R2, R192, R0, R2 ;  /* 0x00000000c0027223 */ /* 0x000fe20000010002 */
[----:B-----5:R-:W-:Y:S01]  /*0d30*/  FMUL.FTZ R181, R40, R192 ;  /* 0x000000c028b57220 */ /* 0x020fe20000410000 */
[C---:B------:R-:W-:Y:S01]  /*0d40*/  FADD.FTZ R222, R193.reuse, R222 ;  /* 0x000000dec1de7221 */ /* 0x040fe20000010000 */
[----:B------:R-:W2:Y:S01]  /*0d50*/  LDL.LU R192, [R1+0x54] ;  /* 0x0000540001c07983 */ /* 0x000ea20000300800 */
[----:B------:R-:W-:Y:S01]  /*0d60*/  FFMA.FTZ R3, R193, R180, R3 ;  /* 0x000000b4c1037223 */ /* 0x000fe20000010003 */
[----:B------:R-:W-:Y:S01]  /*0d70*/  FMUL.FTZ R183, R41, R193 ;  /* 0x000000c129b77220 */ /* 0x000fe20000410000 */
[C---:B------:R-:W-:Y:S01]  /*0d80*/  FADD.FTZ R223, R194.reuse, R223 ;  /* 0x000000dfc2df7221 */ /* 0x040fe20000010000 */
[----:B------:R-:W3:Y:S01]  /*0d90*/  LDL.LU R193, [R1+0x50] ;  /* 0x0000500001c17983 */ /* 0x000ee20000300800 */
[----:B------:R-:W-:Y:S01]  /*0da0*/  FFMA.FTZ R187, R194, R182, R187 ;  /* 0x000000b6c2bb7223 */ /* 0x000fe200000100bb */
[----:B------:R-:W-:-:S02]  /*0db0*/  FMUL.FTZ R185, R42, R194 ;  /* 0x000000c22ab97220 */ /* 0x000fc40000410000 */
[----:B------:R-:W4:Y:S01]  /*0dc0*/  LDL.LU R194, [R1+0x4c] ;  /* 0x00004c0001c27983 */ /* 0x000f220000300800 */
[----:B------:R-:W-:-:S06]  /*0dd0*/  IMAD.WIDE.U32 R8, R4, 0x10, R154 ;  /* 0x0000001004087825 */ /* 0x000fcc00078e009a */
[----:B------:R-:W2:Y:S01]  /*0de0*/  LDG.E.128 R8, desc[UR10][R8.64] ;  /* 0x0000000a08087981 */ /* 0x000ea2000c1e1d00 */
[----:B------:R-:W-:Y:S01]  /*0df0*/  IMAD.WIDE.U32 R148, R161, 0x10, R140 ;  /* 0x00000010a1947825 */ /* 0x000fe200078e008c */
[----:B------:R-:W-:-:S05]  /*0e00*/  ISETP.NE.U32.AND P0, PT, RZ, UR20, PT ;  /* 0x00000014ff007c0c */ /* 0x000fca000bf05070 */
[----:B------:R-:W3:Y:S01]  /*0e10*/  LDG.E.128 R148, desc[UR10][R148.64] ;  /* 0x0000000a94947981 */ /* 0x000ee2000c1e1d00 */
[----:B------:R-:W-:Y:S02]  /*0e20*/  IADD3 R5, PT, PT, R179, 0x500, RZ ;  /* 0x00000500b3057810 */ /* 0x000fe40007ffe0ff */
[----:B------:R-:W-:-:S03]  /*0e30*/  ISETP.NE.AND.EX P0, PT, RZ, UR21, PT, P0 ;  /* 0x00000015ff007c0c */ /* 0x000fc6000bf05300 */
[----:B------:R-:W-:-:S06]  /*0e40*/  IMAD.WIDE.U32 R16, R5, 0x10, R154 ;  /* 0x0000001005107825 */ /* 0x000fcc00078e009a */
[----:B------:R-:W3:Y:S04]  /*0e50*/  LDG.E.128 R16, desc[UR10][R16.64] ;  /* 0x0000000a10107981 */ /* 0x000ee8000c1e1d00 */
[----:B------:R-:W0:Y:S01]  /*0e60*/  @P0 LDC.64 R168, c[0x0][0x438] ;  /* 0x00010e00ffa80b82 */ /* 0x000e220000000a00 */
[----:B------:R-:W-:-:S06]  /*0e70*/  IMAD.WIDE.U32 R20, R5, 0x10, R140 ;  /* 0x0000001005147825 */ /* 0x000fcc00078e008c */
[----:B------:R-:W3:Y:S01]  /*0e80*/  LDG.E.128 R20, desc[UR10][R20.64] ;  /* 0x0000000a14147981 */ /* 0x000ee2000c1e1d00 */
[----:B------:R-:W1:Y:S01]  /*0e90*/  @P0 LDC.64 R28, c[0x0][0x438] ;  /* 0x00010e00ff1c0b82 */ /* 0x000e620000000a00 */
[----:B------:R-:W-:Y:S01]  /*0ea0*/  IADD3 R6, PT, PT, R179, 0x600, RZ ;  /* 0x00000600b3067810 */ /* 0x000fe20007ffe0ff */
[----:B------:R-:W-:Y:S01]  /*0eb0*/  FADD.FTZ R171, R172, -UR4 ;  /* 0x80000004acab7e21 */ /* 0x000fe20008010000 */
[----:B------:R-:W-:Y:S01]  /*0ec0*/  FADD.FTZ R156, R156, -UR4 ;  /* 0x800000049c9c7e21 */ /* 0x000fe20008010000 */
[----:B------:R-:W-:Y:S01]  /*0ed0*/  FADD.FTZ R34, R34, -UR4 ;  /* 0x8000000422227e21 */ /* 0x000fe20008010000 */
[----:B------:R-:W-:Y:S01]  /*0ee0*/  FADD.FTZ R159, R159, -UR4 ;  /* 0x800000049f9f7e21 */ /* 0x000fe20008010000 */
[----:B------:R-:W-:Y:S01]  /*0ef0*/  FMUL.FTZ R171, R171, UR8 ;  /* 0x00000008abab7c20 */ /* 0x000fe20008410000 */
[----:B------:R-:W-:-:S04]  /*0f00*/  IMAD.WIDE.U32 R30, R6, 0x10, R154 ;  /* 0x00000010061e7825 */ /* 0x000fc800078e009a */
[----:B------:R-:W-:Y:S01]  /*0f10*/  FADD.FTZ R33, R33, -UR4 ;  /* 0x8000000421217e21 */ /* 0x000fe20008010000 */
[----:B------:R-:W-:Y:S01]  /*0f20*/  FADD.FTZ R225, R164, R225 ;  /* 0x000000e1a4e17221 */ /* 0x000fe20000010000 */
[----:B------:R-:W-:Y:S01]  /*0f30*/  FADD.FTZ R32, R32, -UR4 ;  /* 0x8000000420207e21 */ /* 0x000fe20008010000 */
[----:B------:R-:W1:Y:S01]  /*0f40*/  @P0 LDC.64 R144, c[0x0][0x438] ;  /* 0x00010e00ff900b82 */ /* 0x000e620000000a00 */
[----:B0-----:R-:W-:-:S04]  /*0f50*/  @P0 IMAD.WIDE.U32 R168, R152, 0x10, R168 ;  /* 0x0000001098a80825 */ /* 0x001fc800078e00a8 */
[----:B------:R-:W-:Y:S01]  /*0f60*/  FADD.FTZ R172, R173, -UR4 ;  /* 0x80000004adac7e21 */ /* 0x000fe20008010000 */
[C---:B------:R-:W-:Y:S02]  /*0f70*/  IADD3 R7, PT, PT, R179.reuse, 0x700, RZ ;  /* 0x00000700b3077810 */ /* 0x040fe40007ffe0ff */
[----:B------:R-:W0:Y:S01]  /*0f80*/  @P0 LDC.64 R146, c[0x0][0x438] ;  /* 0x00010e00ff920b82 */ /* 0x000e220000000a00 */
[----:B------:R1:W5:Y:S02]  /*0f90*/  @P0 LDG.E.128 R116, desc[UR10][R168.64] ;  /* 0x0000000aa8740981 */ /* 0x000364000c1e1d00 */
[----:B-1----:R-:W-:-:S04]  /*0fa0*/  @P0 IMAD.WIDE.U32 R28, R179, 0x10, R28 ;  /* 0x00000010b31c0825 */ /* 0x002fc800078e001c */
[----:B------:R-:W-:Y:S01]  /*0fb0*/  FFMA.FTZ R189, R164, R171, R189 ;  /* 0x000000aba4bd7223 */ /* 0x000fe200000100bd */
[----:B------:R-:W-:Y:S01]  /*0fc0*/  FMUL.FTZ R173, R44, R164 ;  /* 0x000000a42cad7220 */ /* 0x000fe20000410000 */
[----:B------:R-:W1:Y:S01]  /*0fd0*/  @P0 LDC.64 R162, c[0x0][0x438] ;  /* 0x00010e00ffa20b82 */ /* 0x000e620000000a00 */
[----:B------:R-:W-:Y:S01]  /*0fe0*/  FMUL.FTZ R169, R156, UR8 ;  /* 0x000000089ca97c20 */ /* 0x000fe20008410000 */
[----:B------:R-:W-:Y:S01]  /*0ff0*/  FMUL.FTZ R156, R34, UR8 ;  /* 0x00000008229c7c20 */ /* 0x000fe20008410000 */
[----:B------:R-:W5:Y:S01]  /*1000*/  @P0 LDG.E.128 R104, desc[UR10][R28.64] ;  /* 0x0000000a1c680981 */ /* 0x000f62000c1e1d00 */
[----:B------:R-:W-:-:S03]  /*1010*/  FMUL.FTZ R164, R159, UR8 ;  /* 0x000000089fa47c20 */ /* 0x000fc60008410000 */
[----:B------:R-:W3:Y:S01]  /*1020*/  LDL.LU R34, [R1+0x58] ;  /* 0x0000580001227983 */ /* 0x000ee20000300800 */
[----:B------:R-:W-:-:S04]  /*1030*/  IMAD.WIDE.U32 R36, R6, 0x10, R140 ;  /* 0x0000001006247825 */ /* 0x000fc800078e008c */
[----:B------:R-:W-:Y:S02]  /*1040*/  FMUL.FTZ R159, R33, UR8 ;  /* 0x00000008219f7c20 */ /* 0x000fe40008410000 */
[----:B------:R-:W3:Y:S04]  /*1050*/  LDL.LU R33, [R1+0x5c] ;  /* 0x00005c0001217983 */ /* 0x000ee80000300800 */
[----:B------:R-:W3:Y:S01]  /*1060*/  LDG.E.128 R28, desc[UR10][R30.64] ;  /* 0x0000000a1e1c7981 */ /* 0x000ee2000c1e1d00 */
[----:B------:R-:W-:-:S03]  /*1070*/  FMUL.FTZ R160, R32, UR8 ;  /* 0x0000000820a07c20 */ /* 0x000fc60008410000 */
[----:B------:R-:W3:Y:S01]  /*1080*/  LDG.E.128 R36, desc[UR10][R36.64] ;  /* 0x0000000a24247981 */ /* 0x000ee2000c1e1d00 */
[----:B------:R-:W-:-:S06]  /*1090*/  IMAD.WIDE.U32 R140, R7, 0x10, R140 ;  /* 0x00000010078c7825 */ /* 0x000fcc00078e008c */
[----:B------:R-:W3:Y:S01]  /*10a0*/  LDG.E.128 R140, desc[UR10][R140.64] ;  /* 0x0000000a8c8c7981 */ /* 0x000ee2000c1e1d00 */
[----:B------:R-:W-:-:S04]  /*10b0*/  @P0 IMAD.WIDE.U32 R144, R161, 0x10, R144 ;  /* 0x00000010a1900825 */ /* 0x000fc800078e0090 */
[----:B0-----:R-:W-:Y:S01]  /*10c0*/  @P0 IMAD.WIDE.U32 R146, R170, 0x10, R146 ;  /* 0x00000010aa920825 */ /* 0x001fe200078e0092 */
[----:B------:R0:W5:Y:S04]  /*10d0*/  @P0 LDG.E.128 R112, desc[UR10][R144.64] ;  /* 0x0000000a90700981 */ /* 0x000168000c1e1d00 */
[----:B------:R-:W5:Y:S01]  /*10e0*/  @P0 LDG.E.128 R108, desc[UR10][R146.64] ;  /* 0x0000000a926c0981 */ /* 0x000f62000c1e1d00 */
[----:B0-----:R-:W-:Y:S02]  /*10f0*/  IMAD.WIDE.U32 R144, R7, 0x10, R154 ;  /* 0x0000001007907825 */ /* 0x001fe400078e009a */
[----:B------:R-:W0:Y:S04]  /*1100*/  @P0 LDC.64 R154, c[0x0][0x438] ;  /* 0x00010e00ff9a0b82 */ /* 0x000e280000000a00 */
[----:B------:R-:W3:Y:S01]  /*1110*/  LDG.E.128 R144, desc[UR10][R144.64] ;  /* 0x0000000a90907981 */ /* 0x000ee2000c1e1d00 */
[----:B----4-:R-:W-:-:S05]  /*1120*/  FADD.FTZ R194, R15, R194 ;  /* 0x000000c20fc27221 */ /* 0x010fca0000010000 */
[----:B------:R-:W-:Y:S04]  /*1130*/  STL [R1+0x4c], R194 ;  /* 0x00004cc201007387 */ /* 0x000fe80000100800 */
[----:B------:R-:W4:Y:S01]  /*1140*/  LDL.LU R32, [R1+0x60] ;  /* 0x0000600001207983 */ /* 0x000f220000300800 */
[----:B0-----:R-:W-:-:S05]  /*1150*/  @P0 IMAD.WIDE.U32 R154, R5, 0x10, R154 ;  /* 0x00000010059a0825 */ /* 0x001fca00078e009a */
[----:B------:R0:W5:Y:S01]  /*1160*/  @P0 LDG.E.128 R124, desc[UR10][R154.64] ;  /* 0x0000000a9a7c0981 */ /* 0x000162000c1e1d00 */
[----:B------:R-:W-:Y:S01]  /*1170*/  FADD.FTZ R174, R174, -UR4 ;  /* 0x80000004aeae7e21 */ /* 0x000fe20008010000 */
[----:B0-----:R-:W0:Y:S03]  /*1180*/  @P0 LDC.64 R154, c[0x0][0x438] ;  /* 0x00010e00ff9a0b82 */ /* 0x001e260000000a00 */
[----:B------:R-:W-:Y:S01]  /*1190*/  FMUL.FTZ R174, R174, UR8 ;  /* 0x00000008aeae7c20 */ /* 0x000fe20008410000 */
[----:B------:R-:W-:Y:S01]  /*11a0*/  FADD.FTZ R158, R158, -UR4 ;  /* 0x800000049e9e7e21 */ /* 0x000fe20008010000 */
[----:B------:R-:W-:Y:S01]  /*11b0*/  FADD.FTZ R227, R166, R227 ;  /* 0x000000e3a6e37221 */ /* 0x000fe20000010000 */
[----:B------:R-:W-:Y:S01]  /*11c0*/  FMUL.FTZ R177, R46, R166 ;  /* 0x000000a62eb17220 */ /* 0x000fe20000410000 */
[----:B------:R-:W-:Y:S01]  /*11d0*/  FFMA.FTZ R191, R166, R174, R191 ;  /* 0x000000aea6bf7223 */ /* 0x000fe200000100bf */
[----:B------:R-:W-:Y:S01]  /*11e0*/  FMUL.FTZ R166, R158, UR8 ;  /* 0x000000089ea67c20 */ /* 0x000fe20008410000 */
[C---:B------:R-:W-:Y:S01]  /*11f0*/  FADD.FTZ R233, R24.reuse, R233 ;  /* 0x000000e918e97221 */ /* 0x040fe20000010000 */
[----:B------:R-:W-:Y:S01]  /*1200*/  FFMA.FTZ R201, R24, R160, R201 ;  /* 0x000000a018c97223 */ /* 0x000fe200000100c9 */
[----:B------:R-:W-:Y:S01]  /*1210*/  FMUL.FTZ R158, R52, R24 ;  /* 0x00000018349e7220 */ /* 0x000fe20000410000 */
[----:B-1----:R-:W-:-:S04]  /*1220*/  @P0 IMAD.WIDE.U32 R162, R4, 0x10, R162 ;  /* 0x0000001004a20825 */ /* 0x002fc800078e00a2 */
[----:B------:R-:W-:-:S04]  /*1230*/  FADD.FTZ R24, RZ, R181 ;  /* 0x000000b5ff187221 */ /* 0x000fc80000010000 */
[----:B------:R-:W-:Y:S01]  /*1240*/  FADD.FTZ R24, R183, R24 ;  /* 0x00000018b7187221 */ /* 0x000fe20000010000 */
[----:B------:R1:W5:Y:S01]  /*1250*/  @P0 LDG.E.128 R120, desc[UR10][R162.64] ;  /* 0x0000000aa2780981 */ /* 0x000362000c1e1d00 */
[----:B------:R-:W-:Y:S02]  /*1260*/  FMUL.FTZ R186, R43, R195 ;  /* 0x000000c32bba7220 */ /* 0x000fe40000410000 */
[----:B------:R-:W-:Y:S01]  /*1270*/  FADD.FTZ R24, R185, R24 ;  /* 0x00000018b9187221 */ /* 0x000fe20000010000 */
[----:B0-----:R-:W-:Y:S01]  /*1280*/  @P0 IMAD.WIDE.U32 R154, R7, 0x10, R154 ;  /* 0x00000010079a0825 */ /* 0x001fe200078e009a */
[----:B-1----:R-:W0:Y:S03]  /*1290*/  @P0 LDC.64 R162, c[0x0][0x438] ;  /* 0x00010e00ffa20b82 */ /* 0x002e260000000a00 */
[C---:B------:R-:W-:Y:S01]  /*12a0*/  FADD.FTZ R235, R26.reuse, R235 ;  /* 0x000000eb1aeb7221 */ /* 0x040fe20000010000 */
[----:B------:R-:W-:Y:S01]  /*12b0*/  FFMA.FTZ R203, R26, R156, R203 ;  /* 0x0000009c1acb7223 */ /* 0x000fe200000100cb */
[----:B------:R1:W5:Y:S01]  /*12c0*/  @P0 LDG.E.128 R132, desc[UR10][R154.64] ;  /* 0x0000000a9a840981 */ /* 0x000362000c1e1d00 */
[----:B------:R-:W-:Y:S01]  /*12d0*/  FADD.FTZ R35, R35, -UR4 ;  /* 0x8000000423237e21 */ /* 0x000fe20008010000 */
[----:B------:R-:W-:Y:S01]  /*12e0*/  FADD.FTZ R176, R175, -UR4 ;  /* 0x80000004afb07e21 */ /* 0x000fe20008010000 */
[----:B------:R-:W-:Y:S01]  /*12f0*/  FMUL.FTZ R175, R45, R165 ;  /* 0x000000a52daf7220 */ /* 0x000fe20000410000 */
[----:B------:R-:W-:Y:S01]  /*1300*/  FADD.FTZ R157, R157, -UR4 ;  /* 0x800000049d9d7e21 */ /* 0x000fe20008010000 */
[----:B-1----:R-:W-:Y:S01]  /*1310*/  FMUL.FTZ R154, R54, R26 ;  /* 0x0000001a369a7220 */ /* 0x002fe20000410000 */
[----:B------:R-:W-:Y:S01]  /*1320*/  FADD.FTZ R26, R186, R24 ;  /* 0x00000018ba1a7221 */ /* 0x000fe20000010000 */
[----:B--2---:R-:W-:Y:S01]  /*1330*/  FADD.FTZ R8, R8, -UR4 ;  /* 0x8000000408087e21 */ /* 0x004fe20008010000 */
[----:B------:R-:W-:-:S02]  /*1340*/  FMUL.FTZ R155, R35, UR8 ;  /* 0x00000008239b7c20 */ /* 0x000fc40008410000 */
[----:B------:R-:W-:Y:S01]  /*1350*/  FADD.FTZ R26, R173, R26 ;  /* 0x0000001aad1a7221 */ /* 0x000fe20000010000 */
[----:B------:R-:W-:Y:S01]  /*1360*/  FMUL.FTZ R168, R157, UR8 ;  /* 0x000000089da87c20 */ /* 0x000fe20008410000 */
[C---:B------:R-:W-:Y:S01]  /*1370*/  FADD.FTZ R234, R25.reuse, R234 ;  /* 0x000000ea19ea7221 */ /* 0x040fe20000010000 */
[----:B------:R-:W-:Y:S01]  /*1380*/  FFMA.FTZ R202, R25, R159, R202 ;  /* 0x0000009f19ca7223 */ /* 0x000fe200000100ca */
[----:B------:R-:W-:Y:S01]  /*1390*/  FADD.FTZ R26, R175, R26 ;  /* 0x0000001aaf1a7221 */ /* 0x000fe20000010000 */
[----:B------:R-:W-:Y:S01]  /*13a0*/  FMUL.FTZ R157, R53, R25 ;  /* 0x00000019359d7220 */ /* 0x000fe20000410000 */
[----:B------:R-:W-:Y:S01]  /*13b0*/  FMUL.FTZ R8, R8, UR8 ;  /* 0x0000000808087c20 */ /* 0x000fe20008410000 */
[C---:B------:R-:W-:Y:S01]  /*13c0*/  FADD.FTZ R236, R27.reuse, R236 ;  /* 0x000000ec1bec7221 */ /* 0x040fe20000010000 */
[----:B------:R-:W-:Y:S01]  /*13d0*/  FFMA.FTZ R204, R27, R155, R204 ;  /* 0x0000009b1bcc7223 */ /* 0x000fe200000100cc */
[----:B------:R-:W-:Y:S01]  /*13e0*/  FMUL.FTZ R153, R55, R27 ;  /* 0x0000001b37997220 */ /* 0x000fe20000410000 */
[----:B------:R-:W-:Y:S01]  /*13f0*/  FADD.FTZ R25, R10, -UR4 ;  /* 0x800000040a197e21 */ /* 0x000fe20008010000 */
[----:B------:R-:W-:Y:S01]  /*1400*/  FMUL.FTZ R176, R176, UR8 ;  /* 0x00000008b0b07c20 */ /* 0x000fe20008410000 */
[----:B------:R-:W-:Y:S01]  /*1410*/  FFMA.FTZ R27, R0, R181, RZ ;  /* 0x000000b5001b7223 */ /* 0x000fe200000100ff */
[----:B------:R-:W-:Y:S01]  /*1420*/  FMUL.FTZ R178, R47, R167 ;  /* 0x000000a72fb27220 */ /* 0x000fe20000410000 */
[----:B------:R-:W-:Y:S01]  /*1430*/  FADD.FTZ R9, R9, -UR4 ;  /* 0x8000000409097e21 */ /* 0x000fe20008010000 */
[----:B------:R-:W-:Y:S01]  /*1440*/  FADD.FTZ R26, R177, R26 ;  /* 0x0000001ab11a7221 */ /* 0x000fe20000010000 */
[C---:B------:R-:W-:Y:S01]  /*1450*/  FADD.FTZ R237, R12.reuse, R237 ;  /* 0x000000ed0ced7221 */ /* 0x040fe20000010000 */
[----:B------:R-:W-:Y:S01]  /*1460*/  FFMA.FTZ R205, R12, R8, R205 ;  /* 0x000000080ccd7223 */ /* 0x000fe200000100cd */
[----:B------:R-:W-:Y:S01]  /*1470*/  FMUL.FTZ R10, R56, R12 ;  /* 0x0000000c380a7220 */ /* 0x000fe20000410000 */
[----:B------:R-:W-:Y:S01]  /*1480*/  FMUL.FTZ R12, R25, UR8 ;  /* 0x00000008190c7c20 */ /* 0x000fe20008410000 */
[----:B------:R-:W-:Y:S01]  /*1490*/  FMUL.FTZ R172, R172, UR8 ;  /* 0x00000008acac7c20 */ /* 0x000fe20008410000 */
[C---:B------:R-:W-:Y:S01]  /*14a0*/  FADD.FTZ R228, R167.reuse, R228 ;  /* 0x000000e4a7e47221 */ /* 0x040fe20000010000 */
[----:B------:R-:W-:Y:S01]  /*14b0*/  FFMA.FTZ R196, R167, R176, R196 ;  /* 0x000000b0a7c47223 */ /* 0x000fe200000100c4 */
[----:B------:R-:W-:Y:S01]  /*14c0*/  FFMA.FTZ R25, R180, R183, R27 ;  /* 0x000000b7b4197223 */ /* 0x000fe2000001001b */
[----:B---3--:R-:W-:Y:S01]  /*14d0*/  FMUL.FTZ R167, R48, R148 ;  /* 0x0000009430a77220 */ /* 0x008fe20000410000 */
[----:B------:R-:W-:Y:S01]  /*14e0*/  FMUL.FTZ R9, R9, UR8 ;  /* 0x0000000809097c20 */ /* 0x000fe20008410000 */
[----:B------:R-:W-:Y:S01]  /*14f0*/  FADD.FTZ R26, R178, R26 ;  /* 0x0000001ab21a7221 */ /* 0x000fe20000010000 */
[----:B0-----:R-:W-:-:S04]  /*1500*/  @P0 IMAD.WIDE.U32 R162, R6, 0x10, R162 ;  /* 0x0000001006a20825 */ /* 0x001fc800078e00a2 */
[----:B------:R-:W-:Y:S01]  /*1510*/  FADD.FTZ R24, R11, -UR4 ;  /* 0x800000040b187e21 */ /* 0x000fe20008010000 */
[----:B------:R-:W-:Y:S01]  /*1520*/  FMUL.FTZ R184, R184, UR8 ;  /* 0x00000008b8b87c20 */ /* 0x000fe20008410000 */
[C---:B------:R-:W-:Y:S01]  /*1530*/  FADD.FTZ R226, R165.reuse, R226 ;  /* 0x000000e2a5e27221 */ /* 0x040fe20000010000 */
[----:B------:R-:W-:Y:S01]  /*1540*/  FFMA.FTZ R190, R165, R172, R190 ;  /* 0x000000aca5be7223 */ /* 0x000fe200000100be */
[----:B------:R-:W-:Y:S01]  /*1550*/  FFMA.FTZ R25, R182, R185, R25 ;  /* 0x000000b9b6197223 */ /* 0x000fe20000010019 */
[----:B------:R-:W-:Y:S01]  /*1560*/  FMUL.FTZ R165, R49, R149 ;  /* 0x0000009531a57220 */ /* 0x000fe20000410000 */
[C---:B------:R-:W-:Y:S01]  /*1570*/  FADD.FTZ R238, R13.reuse, R238 ;  /* 0x000000ee0dee7221 */ /* 0x040fe20000010000 */
[----:B------:R-:W-:Y:S01]  /*1580*/  FFMA.FTZ R206, R13, R9, R206 ;  /* 0x000000090dce7223 */ /* 0x000fe200000100ce */
[----:B------:R-:W-:Y:S01]  /*1590*/  FMUL.FTZ R11, R57, R13 ;  /* 0x0000000d390b7220 */ /* 0x000fe20000410000 */
[----:B------:R-:W-:Y:S01]  /*15a0*/  FADD.FTZ R26, R167, R26 ;  /* 0x0000001aa71a7221 */ /* 0x000fe20000010000 */
[C---:B------:R-:W-:Y:S01]  /*15b0*/  FADD.FTZ R239, R14.reuse, R239 ;  /* 0x000000ef0eef7221 */ /* 0x040fe20000010000 */
[----:B------:R-:W-:Y:S01]  /*15c0*/  FFMA.FTZ R207, R14, R12, R207 ;  /* 0x0000000c0ecf7223 */ /* 0x000fe200000100cf */
[----:B------:R-:W-:Y:S01]  /*15d0*/  FMUL.FTZ R13, R58, R14 ;  /* 0x0000000e3a0d7220 */ /* 0x000fe20000410000 */
[----:B------:R-:W-:Y:S01]  /*15e0*/  FMUL.FTZ R14, R24, UR8 ;  /* 0x00000008180e7c20 */ /* 0x000fe20008410000 */
[----:B------:R0:W5:Y:S01]  /*15f0*/  @P0 LDG.E.128 R128, desc[UR10][R162.64] ;  /* 0x0000000aa2800981 */ /* 0x000162000c1e1d00 */
[----:B------:R-:W-:Y:S01]  /*1600*/  FFMA.FTZ R24, R184, R186, R25 ;  /* 0x000000bab8187223 */ /* 0x000fe20000010019 */
[----:B------:R-:W-:-:S03]  /*1610*/  FADD.FTZ R26, R165, R26 ;  /* 0x0000001aa51a7221 */ /* 0x000fc60000010000 */
[----:B------:R-:W-:Y:S01]  /*1620*/  FFMA.FTZ R24, R171, R173, R24 ;  /* 0x000000adab187223 */ /* 0x000fe20000010018 */
[----:B0-----:R-:W-:Y:S01]  /*1630*/  FMUL.FTZ R163, R50, R150 ;  /* 0x0000009632a37220 */ /* 0x001fe20000410000 */
[----:B------:R-:W-:-:S03]  /*1640*/  FMUL.FTZ R162, R51, R151 ;  /* 0x0000009733a27220 */ /* 0x000fc60000410000 */
[----:B------:R-:W-:Y:S01]  /*1650*/  FADD.FTZ R27, R163, R26 ;  /* 0x0000001aa31b7221 */ /* 0x000fe20000010000 */
[----:B------:R-:W-:Y:S01]  /*1660*/  FFMA.FTZ R24, R172, R175, R24 ;  /* 0x000000afac187223 */ /* 0x000fe20000010018 */
[----:B------:R-:W-:Y:S02]  /*1670*/  FADD.FTZ R26, R17, -UR4 ;  /* 0x80000004111a7e21 */ /* 0x000fe40008010000 */
[----:B------:R-:W-:Y:S01]  /*1680*/  FADD.FTZ R27, R162, R27 ;  /* 0x0000001ba21b7221 */ /* 0x000fe20000010000 */
[----:B------:R-:W-:-:S03]  /*1690*/  FFMA.FTZ R17, R174, R177, R24 ;  /* 0x000000b1ae117223 */ /* 0x000fc60000010018 */
[----:B------:R-:W-:Y:S01]  /*16a0*/  FADD.FTZ R27, R158, R27 ;  /* 0x0000001b9e1b7221 */ /* 0x000fe20000010000 */
[----:B------:R-:W-:Y:S01]  /*16b0*/  FFMA.FTZ R17, R176, R178, R17 ;  /* 0x000000b2b0117223 */ /* 0x000fe20000010011 */
[----:B------:R-:W-:Y:S02]  /*16c0*/  FADD.FTZ R24, R19, -UR4 ;  /* 0x8000000413187e21 */ /* 0x000fe40008010000 */
[----:B------:R-:W-:Y:S01]  /*16d0*/  FADD.FTZ R27, R157, R27 ;  /* 0x0000001b9d1b7221 */ /* 0x000fe20000010000 */
[----:B------:R-:W-:Y:S01]  /*16e0*/  FFMA.FTZ R19, R169, R167, R17 ;  /* 0x000000a7a9137223 */ /* 0x000fe20000010011 */
[----:B------:R-:W-:Y:S02]  /*16f0*/  FADD.FTZ R16, R16, -UR4 ;  /* 0x8000000410107e21 */ /* 0x000fe40008010000 */
[----:B------:R-:W-:Y:S01]  /*1700*/  FADD.FTZ R27, R154, R27 ;  /* 0x0000001b9a1b7221 */ /* 0x000fe20000010000 */
[----:B------:R-:W-:Y:S01]  /*1710*/  FFMA.FTZ R19, R168, R165, R19 ;  /* 0x000000a5a8137223 */ /* 0x000fe20000010013 */
[----:B------:R-:W-:Y:S01]  /*1720*/  FADD.FTZ R25, R18, -UR4 ;  /* 0x8000000412197e21 */ /* 0x000fe20008010000 */
[----:B------:R-:W-:Y:S01]  /*1730*/  FMUL.FTZ R16, R16, UR8 ;  /* 0x0000000810107c20 */ /* 0x000fe20008410000 */
[----:B------:R-:W-:Y:S01]  /*1740*/  FADD.FTZ R27, R153, R27 ;  /* 0x0000001b991b7221 */ /* 0x000fe20000010000 */
[----:B------:R-:W-:Y:S01]  /*1750*/  FMUL.FTZ R18, R26, UR8 ;  /* 0x000000081a127c20 */ /* 0x000fe20008410000 */
[----:B------:R-:W-:Y:S01]  /*1760*/  FFMA.FTZ R26, R166, R163, R19 ;  /* 0x000000a3a61a7223 */ /* 0x000fe20000010013 */
[----:B------:R-:W-:Y:S01]  /*1770*/  FADD.FTZ R193, R20, R193 ;  /* 0x000000c114c17221 */ /* 0x000fe20000010000 */
[----:B------:R-:W-:Y:S01]  /*1780*/  FADD.FTZ R27, R10, R27 ;  /* 0x0000001b0a1b7221 */ /* 0x000fe20000010000 */
[----:B------:R-:W-:Y:S01]  /*1790*/  FFMA.FTZ R209, R20, R16, R209 ;  /* 0x0000001014d17223 */ /* 0x000fe200000100d1 */
[----:B------:R-:W-:Y:S01]  /*17a0*/  FMUL.FTZ R17, R60, R20 ;  /* 0x000000143c117220 */ /* 0x000fe20000410000 */
[----:B------:R-:W-:Y:S01]  /*17b0*/  FMUL.FTZ R20, R25, UR8 ;  /* 0x0000000819147c20 */ /* 0x000fe20008410000 */
        /* <DEDUP_REMOVED lines=8> */
[----:B------:R-:W-:Y:S01]  /*1840*/  FMUL.FTZ R19, R61, R21 ;  /* 0x000000153d137220 */ /* 0x000fe20000410000 */
[----:B------:R-:W-:Y:S01]  /*1850*/  FADD.FTZ R192, R21, R192 ;  /* 0x000000c015c07221 */ /* 0x000fe20000010000 */
[----:B------:R-:W-:Y:S01]  /*1860*/  FADD.FTZ R26, R17, R26 ;  /* 0x0000001a111a7221 */ /* 0x000fe20000010000 */
[----:B------:R-:W-:Y:S01]  /*1870*/  FFMA.FTZ R210, R21, R18, R210 ;  /* 0x0000001215d27223 */ /* 0x000fe200000100d2 */
[C---:B------:R-:W-:Y:S01]  /*1880*/  FADD.FTZ R34, R22.reuse, R34 ;  /* 0x0000002216227221 */ /* 0x040fe20000010000 */
[----:B------:R-:W-:Y:S01]  /*1890*/  FFMA.FTZ R211, R22, R20, R211 ;  /* 0x0000001416d37223 */ /* 0x000fe200000100d3 */
[----:B------:R-:W-:Y:S01]  /*18a0*/  FMUL.FTZ R21, R62, R22 ;  /* 0x000000163e157220 */ /* 0x000fe20000410000 */
[----:B------:R-:W-:Y:S01]  /*18b0*/  FFMA.FTZ R25, R156, R154, R25 ;  /* 0x0000009a9c197223 */ /* 0x000fe20000010019 */
[----:B------:R-:W-:Y:S01]  /*18c0*/  FMUL.FTZ R22, R24, UR8 ;  /* 0x0000000818167c20 */ /* 0x000fe20008410000 */
[----:B------:R-:W-:Y:S01]  /*18d0*/  FADD.FTZ R26, R19, R26 ;  /* 0x0000001a131a7221 */ /* 0x000fe20000010000 */
[----:B------:R-:W-:Y:S01]  /*18e0*/  FADD.FTZ R28, R28, -UR4 ;  /* 0x800000041c1c7e21 */ /* 0x000fe20008010000 */
[----:B------:R-:W-:Y:S01]  /*18f0*/  FFMA.FTZ R25, R155, R153, R25 ;  /* 0x000000999b197223 */ /* 0x000fe20000010019 */
[C---:B------:R-:W-:Y:S01]  /*1900*/  FADD.FTZ R33, R23.reuse, R33 ;  /* 0x0000002117217221 */ /* 0x040fe20000010000 */
[----:B------:R-:W-:Y:S01]  /*1910*/  FFMA.FTZ R212, R23, R22, R212 ;  /* 0x0000001617d47223 */ /* 0x000fe200000100d4 */
[----:B------:R-:W-:Y:S01]  /*1920*/  FMUL.FTZ R23, R63, R23 ;  /* 0x000000173f177220 */ /* 0x000fe20000410000 */
[----:B------:R-:W-:Y:S01]  /*1930*/  FADD.FTZ R26, R21, R26 ;  /* 0x0000001a151a7221 */ /* 0x000fe20000010000 */
[----:B------:R-:W-:Y:S01]  /*1940*/  FFMA.FTZ R27, R8, R10, R25 ;  /* 0x0000000a081b7223 */ /* 0x000fe20000010019 */
[----:B------:R-:W-:Y:S01]  /*1950*/  FMUL.FTZ R24, R28, UR8 ;  /* 0x000000081c187c20 */ /* 0x000fe20008410000 */
[----:B------:R-:W-:Y:S01]  /*1960*/  FMUL.FTZ R25, R64, R36 ;  /* 0x0000002440197220 */ /* 0x000fe20000410000 */
[----:B------:R-:W-:Y:S01]  /*1970*/  FADD.FTZ R26, R23, R26 ;  /* 0x0000001a171a7221 */ /* 0x000fe20000010000 */
[----:B------:R-:W-:Y:S01]  /*1980*/  FFMA.FTZ R27, R9, R11, R27 ;  /* 0x0000000b091b7223 */ /* 0x000fe2000001001b */
[----:B------:R-:W-:Y:S01]  /*1990*/  FFMA.FTZ R213, R36, R24, R213 ;  /* 0x0000001824d57223 */ /* 0x000fe200000100d5 */
[C---:B------:R-:W-:Y:S01]  /*19a0*/  FADD.FTZ R231, R150.reuse, R231 ;  /* 0x000000e796e77221 */ /* 0x040fe20000010000 */
[----:B------:R-:W-:Y:S01]  /*19b0*/  FFMA.FTZ R199, R150, R166, R199 ;  /* 0x000000a696c77223 */ /* 0x000fe200000100c7 */
[----:B------:R-:W-:Y:S01]  /*19c0*/  FFMA.FTZ R150, R12, R13, R27 ;  /* 0x0000000d0c967223 */ /* 0x000fe2000001001b */
[----:B------:R-:W-:Y:S01]  /*19d0*/  FMUL.FTZ R27, R66, R38 ;  /* 0x00000026421b7220 */ /* 0x000fe20000410000 */
[----:B------:R-:W-:Y:S02]  /*19e0*/  STL [R1+0x50], R193 ;  /* 0x000050c101007387 */ /* 0x000fe40000100800 */
[----:B------:R-:W-:Y:S01]  /*19f0*/  FFMA.FTZ R150, R14, R15, R150 ;  /* 0x0000000f0e967223 */ /* 0x000fe20000010096 */
[----:B------:R-:W-:Y:S01]  /*1a00*/  FMUL.FTZ R28, R67, R39 ;  /* 0x00000027431c7220 */ /* 0x000fe20000410000 */
[----:B------:R-:W-:Y:S02]  /*1a10*/  STL [R1+0x54], R192 ;  /* 0x000054c001007387 */ /* 0x000fe40000100800 */
[----:B------:R-:W-:-:S02]  /*1a20*/  FFMA.FTZ R150, R16, R17, R150 ;  /* 0x0000001110967223 */ /* 0x000fc40000010096 */
[----:B------:R0:W-:Y:S04]  /*1a30*/  STL [R1+0x58], R34 ;  /* 0x0000582201007387 */ /* 0x0001e80000100800 */
[----:B------:R1:W-:Y:S01]  /*1a40*/  STL [R1+0x5c], R33 ;  /* 0x00005c2101007387 */ /* 0x0003e20000100800 */
[----:B------:R-:W-:Y:S01]  /*1a50*/  FFMA.FTZ R150, R18, R19, R150 ;  /* 0x0000001312967223 */ /* 0x000fe20000010096 */
[----:B------:R-:W-:Y:S01]  /*1a60*/  FADD.FTZ R35, R31, -UR4 ;  /* 0x800000041f237e21 */ /* 0x000fe20008010000 */
[----:B0-----:R-:W-:Y:S01]  /*1a70*/  FADD.FTZ R34, R30, -UR4 ;  /* 0x800000041e227e21 */ /* 0x001fe20008010000 */
[----:B------:R-:W-:Y:S01]  /*1a80*/  FMUL.FTZ R30, R69, R141 ;  /* 0x0000008d451e7220 */ /* 0x000fe20000410000 */
[----:B------:R-:W-:Y:S01]  /*1a90*/  FFMA.FTZ R150, R20, R21, R150 ;  /* 0x0000001514967223 */ /* 0x000fe20000010096 */
[----:B------:R-:W-:-:S03]  /*1aa0*/  FMUL.FTZ R31, R70, R142 ;  /* 0x0000008e461f7220 */ /* 0x000fc60000410000 */
[----:B------:R-:W-:Y:S01]  /*1ab0*/  FFMA.FTZ R150, R22, R23, R150 ;  /* 0x0000001716967223 */ /* 0x000fe20000010096 */
[----:B-1----:R-:W-:-:S03]  /*1ac0*/  FMUL.FTZ R33, R71, R143 ;  /* 0x0000008f47217220 */ /* 0x002fc60000410000 */
[----:B------:R-:W-:Y:S01]  /*1ad0*/  FFMA.FTZ R150, R24, R25, R150 ;  /* 0x0000001918967223 */ /* 0x000fe20000010096 */
[----:B------:R-:W-:Y:S01]  /*1ae0*/  FMUL.FTZ R34, R34, UR8 ;  /* 0x0000000822227c20 */ /* 0x000fe20008410000 */
[C---:B------:R-:W-:Y:S01]  /*1af0*/  FADD.FTZ R229, R148.reuse, R229 ;  /* 0x000000e594e57221 */ /* 0x040fe20000010000 */
[----:B------:R-:W-:Y:S01]  /*1b00*/  FFMA.FTZ R197, R148, R169, R197 ;  /* 0x000000a994c57223 */ /* 0x000fe200000100c5 */
[----:B------:R-:W-:Y:S01]  /*1b10*/  FADD.FTZ R148, R144, -UR4 ;  /* 0x8000000490947e21 */ /* 0x000fe20008010000 */
[----:B------:R-:W-:Y:S01]  /*1b20*/  FMUL.FTZ R35, R35, UR8 ;  /* 0x0000000823237c20 */ /* 0x000fe20008410000 */
[C---:B------:R-:W-:Y:S01]  /*1b30*/  FADD.FTZ R230, R149.reuse, R230 ;  /* 0x000000e695e67221 */ /* 0x040fe20000010000 */
[----:B------:R-:W-:Y:S01]  /*1b40*/  FFMA.FTZ R198, R149, R168, R198 ;  /* 0x000000a895c67223 */ /* 0x000fe200000100c6 */
[----:B------:R-:W-:Y:S01]  /*1b50*/  FADD.FTZ R149, R145, -UR4 ;  /* 0x8000000491957e21 */ /* 0x000fe20008010000 */
[----:B------:R-:W-:Y:S01]  /*1b60*/  FMUL.FTZ R148, R148, UR8 ;  /* 0x0000000894947c20 */ /* 0x000fe20008410000 */
[----:B------:R-:W-:-:S02]  /*1b70*/  FADD.FTZ R146, R146, -UR4 ;  /* 0x8000000492927e21 */ /* 0x000fc40008010000 */
[----:B------:R-:W-:Y:S01]  /*1b80*/  FMUL.FTZ R149, R149, UR8 ;  /* 0x0000000895957c20 */ /* 0x000fe20008410000 */
[----:B------:R-:W-:Y:S01]  /*1b90*/  FADD.FTZ R147, R147, -UR4 ;  /* 0x8000000493937e21 */ /* 0x000fe20008010000 */
[C---:B------:R-:W-:Y:S01]  /*1ba0*/  FADD.FTZ R232, R151.reuse, R232 ;  /* 0x000000e897e87221 */ /* 0x040fe20000010000 */
[----:B------:R-:W-:Y:S02]  /*1bb0*/  FFMA.FTZ R200, R151, R164, R200 ;  /* 0x000000a497c87223 */ /* 0x000fe400000100c8 */
[----:B------:R-:W-:Y:S01]  /*1bc0*/  FMUL.FTZ R151, R147, UR8 ;  /* 0x0000000893977c20 */ /* 0x000fe20008410000 */
[----:B----4-:R-:W-:Y:S01]  /*1bd0*/  FADD.FTZ R32, R36, R32 ;  /* 0x0000002024207221 */ /* 0x010fe20000010000 */
[----:B------:R-:W-:Y:S01]  /*1be0*/  FADD.FTZ R36, R25, R26 ;  /* 0x0000001a19247221 */ /* 0x000fe20000010000 */
[----:B------:R-:W-:-:S04]  /*1bf0*/  FMUL.FTZ R26, R65, R37 ;  /* 0x00000025411a7220 */ /* 0x000fc80000410000 */
[----:B------:R-:W-:Y:S01]  /*1c00*/  FADD.FTZ R36, R26, R36 ;  /* 0x000000241a247221 */ /* 0x000fe20000010000 */
[----:B------:R0:W-:Y:S03]  /*1c10*/  STL [R1+0x60], R32 ;  /* 0x0000602001007387 */ /* 0x0001e60000100800 */
[----:B------:R-:W-:-:S04]  /*1c20*/  FADD.FTZ R36, R27, R36 ;  /* 0x000000241b247221 */ /* 0x000fc80000010000 */
[----:B------:R-:W-:Y:S01]  /*1c30*/  FADD.FTZ R36, R28, R36 ;  /* 0x000000241c247221 */ /* 0x000fe20000010000 */
[----:B0-----:R-:W-:Y:S01]  /*1c40*/  FADD.FTZ R32, R29, -UR4 ;  /* 0x800000041d207e21 */ /* 0x001fe20008010000 */
[----:B------:R-:W-:-:S04]  /*1c50*/  FMUL.FTZ R29, R68, R140 ;  /* 0x0000008c441d7220 */ /* 0x000fc80000410000 */
[----:B------:R-:W-:-:S04]  /*1c60*/  FADD.FTZ R36, R29, R36 ;  /* 0x000000241d247221 */ /* 0x000fc80000010000 */
[----:B------:R-:W-:Y:S01]  /*1c70*/  FADD.FTZ R36, R36, R30 ;  /* 0x0000001e24247221 */ /* 0x000fe20000010000 */
[----:B------:R-:W-:-:S03]  /*1c80*/  FMUL.FTZ R32, R32, UR8 ;  /* 0x0000000820207c20 */ /* 0x000fc60008410000 */
[----:B------:R-:W-:Y:S01]  /*1c90*/  FADD.FTZ R36, R36, R31 ;  /* 0x0000001f24247221 */ /* 0x000fe20000010000 */
[----:B------:R-:W-:-:S03]  /*1ca0*/  FFMA.FTZ R150, R32, R26, R150 ;  /* 0x0000001a20967223 */ /* 0x000fc60000010096 */
[----:B------:R-:W-:Y:S01]  /*1cb0*/  FADD.FTZ R36, R36, R33 ;  /* 0x0000002124247221 */ /* 0x000fe20000010000 */
[----:B------:R-:W-:-:S04]  /*1cc0*/  FFMA.FTZ R150, R34, R27, R150 ;  /* 0x0000001b22967223 */ /* 0x000fc80000010096 */
[----:B------:R-:W0:Y:S01]  /*1cd0*/  SHFL.DOWN PT, R144, R36, 0x10, 0x1f ;  /* 0x0a001f0024907f89 */ /* 0x000e2200000e0000 */
[----:B------:R-:W-:-:S04]  /*1ce0*/  FFMA.FTZ R145, R35, R28, R150 ;  /* 0x0000001c23917223 */ /* 0x000fc80000010096 */
        /* <DEDUP_REMOVED lines=26> */
[C---:B------:R-:W-:Y:S01]  /*1e90*/  FADD.FTZ R224, R195.reuse, R224 ;  /* 0x000000e0c3e07221 */ /* 0x040fe20000010000 */
[----:B------:R-:W-:Y:S01]  /*1ea0*/  FFMA.FTZ R188, R195, R184, R188 ;  /* 0x000000b8c3bc7223 */ /* 0x000fe200000100bc */
        /* <DEDUP_REMOVED lines=10> */
.L_x_14512:
[----:B------:R-:W-:Y:S05]  /*1f50*/  BSYNC.RECONVERGENT B0 ;  /* 0x0000000000007941 */ /* 0x000fea0003800200 */
.L_x_14511:
[----:B0-----:R-:W2:Y:S04]  /*1f60*/  LDL.LU R144, [R1+0x64] ;  /* 0x0000640001907983 */ /* 0x001ea80000300800 */
[----:B------:R-:W3:Y:S01]  /*1f70*/  LDL.LU R36, [R1+0x6c] ;  /* 0x00006c0001247983 */ /* 0x000ee20000300800 */
[----:B------:R-:W-:-:S03]  /*1f80*/  FFMA.FTZ R214, R37, R32, R214 ;  /* 0x0000002025d67223 */ /* 0x000fc600000100d6 */
[----:B------:R-:W4:Y:S04]  /*1f90*/  LDL.LU R195, [R1+0x70] ;  /* 0x0000700001c37983 */ /* 0x000f280000300800 */
[----:B------:R-:W4:Y:S04]  /*1fa0*/  LDL.LU R194, [R1+0x74] ;  /* 0x0000740001c27983 */ /* 0x000f280000300800 */
[----:B------:R-:W4:Y:S04]  /*1fb0*/  LDL.LU R193, [R1+0x78] ;  /* 0x0000780001c17983 */ /* 0x000f280000300800 */
[----:B------:R-:W4:Y:S01]  /*1fc0*/  LDL.LU R192, [R1+0x7c] ;  /* 0x00007c0001c07983 */ /* 0x000f220000300800 */
[----:B------:R-:W0:Y:S01]  /*1fd0*/  S2UR UR5, SR_CgaCtaId ;  /* 0x00000000000579c3 */ /* 0x000e220000008800 */
[----:B------:R-:W-:-:S02]  /*1fe0*/  UMOV UR4, 0x400 ;  /* 0x0000040000047882 */ /* 0x000fc40000000000 */
[----:B0-----:R-:W-:-:S04]  /*1ff0*/  ULEA UR4, UR5, UR4, 0x18 ;  /* 0x0000000405047291 */ /* 0x001fc8000f8ec0ff */
[----:B------:R-:W-:Y:S02]  /*2000*/  UIADD3 UR5, UPT, UPT, UR4, 0x8040, URZ ;  /* 0x0000804004057890 */ /* 0x000fe4000fffe0ff */
[----:B------:R-:W-:Y:S01]  /*2010*/  @!UP2 UIADD3 UR5, UPT, UPT, UR4, 0x8000, URZ ;  /* 0x000080000405a890 */ /* 0x000fe2000fffe0ff */
[----:B------:R-:W-:Y:S01]  /*2020*/  BAR.SYNC.DEFER_BLOCKING 0x0 ;  /* 0x0000000000007b1d */ /* 0x000fe20000010000 */
[----:B--2---:R-:W-:-:S05]  /*2030*/  FADD.FTZ R144, R37, R144 ;  /* 0x0000009025907221 */ /* 0x004fca0000010000 */
[----:B------:R-:W2:Y:S01]  /*2040*/  LDL.LU R37, [R1+0x68] ;  /* 0x0000680001257983 */ /* 0x000ea20000300800 */
[----:B------:R-:W-:Y:S01]  /*2050*/  FFMA.FTZ R215, R38, R34, R215 ;  /* 0x0000002226d77223 */ /* 0x000fe200000100d7 */
[C---:B---3--:R-:W-:Y:S01]  /*2060*/  FADD.FTZ R36, R39.reuse, R36 ;  /* 0x0000002427247221 */ /* 0x048fe20000010000 */
[----:B------:R-:W-:Y:S01]  /*2070*/  FFMA.FTZ R216, R39, R35, R216 ;  /* 0x0000002327d87223 */ /* 0x000fe200000100d8 */
[----:B------:R-:W-:Y:S01]  /*2080*/  STL [R1+0x64], R144 ;  /* 0x0000649001007387 */ /* 0x000fe20000100800 */
[----:B------:R-:W-:Y:S01]  /*2090*/  UISETP.NE.U32.AND UP1, UPT, UR20, URZ, UPT ;  /* 0x000000ff1400728c */ /* 0x000fe2000bf25070 */
[C---:B----4-:R-:W-:Y:S01]  /*20a0*/  FADD.FTZ R195, R140.reuse, R195 ;  /* 0x000000c38cc37221 */ /* 0x050fe20000010000 */
[----:B------:R-:W-:Y:S01]  /*20b0*/  FFMA.FTZ R217, R140, R148, R217 ;  /* 0x000000948cd97223 */ /* 0x000fe200000100d9 */
[----:B------:R-:W0:Y:S01]  /*20c0*/  LDS.128 R144, [UR5] ;  /* 0x00000005ff907984 */ /* 0x000e220008000c00 */
[----:B------:R-:W-:Y:S01]  /*20d0*/  UIADD3 UR5, UPT, UPT, UR4, 0x8050, URZ ;  /* 0x0000805004057890 */ /* 0x000fe2000fffe0ff */
[C---:B------:R-:W-:Y:S01]  /*20e0*/  FADD.FTZ R194, R141.reuse, R194 ;  /* 0x000000c28dc27221 */ /* 0x040fe20000010000 */
[----:B------:R-:W-:Y:S01]  /*20f0*/  @!UP2 UIADD3 UR5, UPT, UPT, UR4, 0x8010, URZ ;  /* 0x000080100405a890 */ /* 0x000fe2000fffe0ff */
[----:B------:R-:W-:Y:S01]  /*2100*/  FFMA.FTZ R218, R141, R149, R218 ;  /* 0x000000958dda7223 */ /* 0x000fe200000100da */
[----:B------:R-:W-:Y:S01]  /*2110*/  UISETP.NE.AND.EX UP1, UPT, UR21, URZ, UPT, UP1 ;  /* 0x000000ff1500728c */ /* 0x000fe2000bf25310 */
[C---:B------:R-:W-:Y:S01]  /*2120*/  FADD.FTZ R193, R142.reuse, R193 ;  /* 0x000000c18ec17221 */ /* 0x040fe20000010000 */
[----:B------:R-:W-:Y:S01]  /*2130*/  FFMA.FTZ R219, R142, R150, R219 ;  /* 0x000000968edb7223 */ /* 0x000fe200000100db */
[C---:B------:R-:W-:Y:S01]  /*2140*/  FFMA.FTZ R220, R143.reuse, R151, R220 ;  /* 0x000000978fdc7223 */ /* 0x040fe200000100dc */
[----:B------:R-:W-:Y:S01]  /*2150*/  FADD.FTZ R192, R143, R192 ;  /* 0x000000c08fc07221 */ /* 0x000fe20000010000 */
[----:B0-----:R-:W-:Y:S01]  /*2160*/  FADD.FTZ R144, RZ, R144 ;  /* 0x00000090ff907221 */ /* 0x001fe20000010000 */
[----:B------:R-:W-:-:S03]  /*2170*/  FADD.FTZ R145, RZ, R145 ;  /* 0x00000091ff917221 */ /* 0x000fc60000010000 */
[----:B------:R-:W-:Y:S01]  /*2180*/  FADD.FTZ R146, R146, R144 ;  /* 0x0000009092927221 */ /* 0x000fe20000010000 */
[----:B------:R-:W-:Y:S01]  /*2190*/  FADD.FTZ R147, R147, R145 ;  /* 0x0000009193937221 */ /* 0x000fe20000010000 */
[----:B--2---:R-:W-:-:S05]  /*21a0*/  FADD.FTZ R37, R38, R37 ;  /* 0x0000002526257221 */ /* 0x004fca0000010000 */
[----:B------:R-:W-:Y:S04]  /*21b0*/  STL [R1+0x68], R37 ;  /* 0x0000682501007387 */ /* 0x000fe80000100800 */
[----:B------:R-:W-:Y:S04]  /*21c0*/  STL [R1+0x6c], R36 ;  /* 0x00006c2401007387 */ /* 0x000fe80000100800 */
[----:B------:R-:W0:Y:S01]  /*21d0*/  LDS.128 R36, [UR5] ;  /* 0x00000005ff247984 */ /* 0x000e220008000c00 */
[----:B------:R-:W-:Y:S02]  /*21e0*/  UIADD3 UR5, UPT, UPT, UR4, 0x8060, URZ ;  /* 0x0000806004057890 */ /* 0x000fe4000fffe0ff */
[----:B------:R-:W-:Y:S01]  /*21f0*/  @!UP2 UIADD3 UR5, UPT, UPT, UR4, 0x8020, URZ ;  /* 0x000080200405a890 */ /* 0x000fe2000fffe0ff */
[----:B------:R-:W-:Y:S04]  /*2200*/  STL [R1+0x70], R195 ;  /* 0x000070c301007387 */ /* 0x000fe80000100800 */
[----:B------:R-:W-:Y:S04]  /*2210*/  STL [R1+0x74], R194 ;  /* 0x000074c201007387 */ /* 0x000fe80000100800 */
[----:B------:R-:W-:Y:S04]  /*2220*/  STL [R1+0x78], R193 ;  /* 0x000078c101007387 */ /* 0x000fe80000100800 */
[----:B------:R-:W-:Y:S01]  /*2230*/  STL [R1+0x7c], R192 ;  /* 0x00007cc001007387 */ /* 0x000fe20000100800 */
[----:B0-----:R-:W-:Y:S01]  /*2240*/  FADD.FTZ R36, R146, R36 ;  /* 0x0000002492247221 */ /* 0x001fe20000010000 */
        /* <DEDUP_REMOVED lines=21> */
[----:B------:R-:W-:-:S05]  /*23a0*/  HFMA2 R36, -RZ, RZ, 0, 9.5367431640625e-07 ;  /* 0x00000010ff247431 */ /* 0x000fca00000001ff */
[----:B------:R-:W-:-:S06]  /*23b0*/  IMAD.WIDE.U32 R36, R179, R36, UR26 ;  /* 0x0000001ab3247e25 */ /* 0x000fcc000f8e0024 */
[----:B------:R-:W5:Y:S01]  /*23c0*/  LDG.E.128 R36, desc[UR10][R36.64] ;  /* 0x0000000a24247981 */ /* 0x000f62000c1e1d00 */
[----:B------:R-:W-:-:S04]  /*23d0*/  ISETP.NE.U32.AND P0, PT, RZ, UR24, PT ;  /* 0x00000018ff007c0c */ /* 0x000fc8000bf05070 */
[----:B------:R-:W-:-:S13]  /*23e0*/  ISETP.NE.AND.EX P0, PT, RZ, UR25, PT, P0 ;  /* 0x00000019ff007c0c */ /* 0x000fda000bf05300 */
[----:B------:R-:W-:Y:S05]  /*23f0*/  @P0 BRA `(.L_x_14514) ;  /* 0x0000000000740947 */ /* 0x000fea0003800000 */
[----:B------:R-:W-:Y:S02]  /*2400*/  MOV R141, UR4 ;  /* 0x00000004008d7c02 */ /* 0x000fe40008000f00 */
[----:B------:R-:W-:-:S03]  /*2410*/  MOV R140, UR4 ;  /* 0x00000004008c7c02 */ /* 0x000fc60008000f00 */
[----:B------:R-:W-:Y:S02]  /*2420*/  FFMA.FTZ R141, R182, R141, UR5 ;  /* 0x00000005b68d7e23 */ /* 0x000fe4000801008d */
[----:B------:R-:W-:Y:S01]  /*2430*/  FFMA.FTZ R140, R0, R140, UR5 ;  /* 0x00000005008c7e23 */ /* 0x000fe2000801008c */
[----:B------:R-:W-:Y:S01]  /*2440*/  MOV R0, UR4 ;  /* 0x0000000400007c02 */ /* 0x000fe20008000f00 */
[----:B------:R-:W-:Y:S01]  /*2450*/  FADD.FTZ R185, R185, -R141 ;  /* 0x8000008db9b97221 */ /* 0x000fe20000010000 */
[----:B------:R-:W-:Y:S01]  /*2460*/  MOV R141, UR4 ;  /* 0x00000004008d7c02 */ /* 0x000fe20008000f00 */
[----:B------:R-:W-:Y:S02]  /*2470*/  FADD.FTZ R140, R181, -R140 ;  /* 0x8000008cb58c7221 */ /* 0x000fe40000010000 */
[----:B------:R-:W-:Y:S01]  /*2480*/  FFMA.FTZ R0, R180, R0, UR5 ;  /* 0x00000005b4007e23 */ /* 0x000fe20008010000 */
[----:B------:R-:W-:Y:S01]  /*2490*/  FMUL.FTZ R144, R185, UR8 ;  /* 0x00000008b9907c20 */ /* 0x000fe20008410000 */
[----:B------:R-:W-:Y:S01]  /*24a0*/  FFMA.FTZ R141, R184, R141, UR5 ;  /* 0x00000005b88d7e23 */ /* 0x000fe2000801008d */
[----:B------:R-:W-:Y:S01]  /*24b0*/  FMUL.FTZ R140, R140, UR8 ;  /* 0x000000088c8c7c20 */ /* 0x000fe20008410000 */
[----:B------:R-:W-:Y:S01]  /*24c0*/  FADD.FTZ R0, R183, -R0 ;  /* 0x80000000b7007221 */ /* 0x000fe20000010000 */
[----:B------:R-:W-:Y:S01]  /*24d0*/  FMUL.FTZ R144, R144, UR7 ;  /* 0x0000000790907c20 */ /* 0x000fe20008410000 */
[----:B------:R-:W-:Y:S01]  /*24e0*/  FADD.FTZ R186, R186, -R141 ;  /* 0x8000008dbaba7221 */ /* 0x000fe20000010000 */
[----:B------:R-:W-:Y:S01]  /*24f0*/  FMUL.FTZ R146, R140, UR7 ;  /* 0x000000078c927c20 */ /* 0x000fe20008410000 */
[----:B------:R-:W-:Y:S01]  /*2500*/  FMUL.FTZ R0, R0, UR8 ;  /* 0x0000000800007c20 */ /* 0x000fe20008410000 */
[-C--:B-----5:R-:W-:Y:S01]  /*2510*/  FMUL.FTZ R141, R38, R144.reuse ;  /* 0x00000090268d7220 */ /* 0x0a0fe20000410000 */
[----:B------:R-:W-:Y:S01]  /*2520*/  FMUL.FTZ R143, R186, UR8 ;  /* 0x00000008ba8f7c20 */ /* 0x000fe20008410000 */
[----:B------:R-:W-:Y:S01]  /*2530*/  FMUL.FTZ R38, R102, R144 ;  /* 0x0000009066267220 */ /* 0x000fe20000410000 */
[----:B------:R-:W-:Y:S01]  /*2540*/  FMUL.FTZ R145, R0, UR7 ;  /* 0x0000000700917c20 */ /* 0x000fe20008410000 */
[-C--:B------:R-:W-:Y:S01]  /*2550*/  FMUL.FTZ R0, R36, R146.reuse ;  /* 0x0000009224007220 */ /* 0x080fe20000410000 */
[----:B------:R-:W-:Y:S01]  /*2560*/  FMUL.FTZ R143, R143, UR7 ;  /* 0x000000078f8f7c20 */ /* 0x000fe20008410000 */
[----:B------:R-:W-:Y:S01]  /*2570*/  FMUL.FTZ R36, R100, R146 ;  /* 0x0000009264247220 */ /* 0x000fe20000410000 */
[-C--:B------:R-:W-:Y:S01]  /*2580*/  FMUL.FTZ R140, R37, R145.reuse ;  /* 0x00000091258c7220 */ /* 0x080fe20000410000 */
[----:B------:R-:W-:Y:S01]  /*2590*/  FMUL.FTZ R37, R101, R145 ;  /* 0x0000009165257220 */ /* 0x000fe20000410000 */
[-C--:B------:R-:W-:Y:S01]  /*25a0*/  FMUL.FTZ R142, R39, R143.reuse ;  /* 0x0000008f278e7220 */ /* 0x080fe20000410000 */
[----:B------:R-:W-:Y:S01]  /*25b0*/  FMUL.FTZ R39, R103, R143 ;  /* 0x0000008f67277220 */ /* 0x000fe20000410000 */
[----:B------:R-:W-:Y:S06]  /*25c0*/  BRA `(.L_x_14515) ;  /* 0x0000000000707947 */ /* 0x000fec0003800000 */
.L_x_14514:
[----:B------:R-:W-:-:S05]  /*25d0*/  MOV R136, UR4 ;  /* 0x0000000400887c02 */ /* 0x000fca0008000f00 */
[----:B------:R-:W-:Y:S01]  /*25e0*/  FFMA.FTZ R136, R0, R136, UR5 ;  /* 0x0000000500887e23 */ /* 0x000fe20008010088 */
[----:B------:R-:W-:-:S03]  /*25f0*/  MOV R0, UR4 ;  /* 0x0000000400007c02 */ /* 0x000fc60008000f00 */
[----:B------:R-:W-:Y:S02]  /*2600*/  FADD.FTZ R136, R181, -R136 ;  /* 0x80000088b5887221 */ /* 0x000fe40000010000 */
[----:B------:R-:W-:Y:S02]  /*2610*/  FFMA.FTZ R0, R180, R0, UR5 ;  /* 0x00000005b4007e23 */ /* 0x000fe40008010000 */
[----:B------:R-:W-:Y:S02]  /*2620*/  FMUL.FTZ R136, R136, UR8 ;  /* 0x0000000888887c20 */ /* 0x000fe40008410000 */
[----:B------:R-:W-:Y:S01]  /*2630*/  FADD.FTZ R137, R183, -R0 ;  /* 0x80000000b7897221 */ /* 0x000fe20000010000 */
[----:B------:R-:W-:Y:S01]  /*2640*/  MOV R0, UR4 ;  /* 0x0000000400007c02 */ /* 0x000fe20008000f00 */
[----:B------:R-:W-:Y:S02]  /*2650*/  FMUL.FTZ R145, R136, UR7 ;  /* 0x0000000788917c20 */ /* 0x000fe40008410000 */
[----:B------:R-:W-:-:S02]  /*2660*/  FMUL.FTZ R137, R137, UR8 ;  /* 0x0000000889897c20 */ /* 0x000fc40008410000 */
[----:B------:R-:W-:Y:S02]  /*2670*/  FFMA.FTZ R0, R182, R0, UR5 ;  /* 0x00000005b6007e23 */ /* 0x000fe40008010000 */
[----:B------:R-:W-:Y:S02]  /*2680*/  FMUL.FTZ R146, R137, UR7 ;  /* 0x0000000789927c20 */ /* 0x000fe40008410000 */
[----:B------:R-:W-:Y:S01]  /*2690*/  FADD.FTZ R138, R185, -R0 ;  /* 0x80000000b98a7221 */ /* 0x000fe20000010000 */
[----:B------:R-:W-:Y:S01]  /*26a0*/  MOV R0, UR4 ;  /* 0x0000000400007c02 */ /* 0x000fe20008000f00 */
[-C--:B-----5:R-:W-:Y:S01]  /*26b0*/  FMUL.FTZ R140, R37, R146.reuse ;  /* 0x00000092258c7220 */ /* 0x0a0fe20000410000 */
[----:B------:R-:W-:Y:S01]  /*26c0*/  FMUL.FTZ R37, R101, R146 ;  /* 0x0000009265257220 */ /* 0x000fe20000410000 */
[----:B------:R-:W-:Y:S02]  /*26d0*/  FMUL.FTZ R138, R138, UR8 ;  /* 0x000000088a8a7c20 */ /* 0x000fe40008410000 */
[----:B------:R-:W-:-:S02]  /*26e0*/  FFMA.FTZ R0, R184, R0, UR5 ;  /* 0x00000005b8007e23 */ /* 0x000fc40008010000 */
[----:B------:R-:W-:Y:S02]  /*26f0*/  FMUL.FTZ R144, R138, UR7 ;  /* 0x000000078a907c20 */ /* 0x000fe40008410000 */
[----:B------:R-:W-:Y:S01]  /*2700*/  FADD.FTZ R139, R186, -R0 ;  /* 0x80000000ba8b7221 */ /* 0x000fe20000010000 */
[-C--:B------:R-:W-:Y:S01]  /*2710*/  FMUL.FTZ R0, R36, R145.reuse ;  /* 0x0000009124007220 */ /* 0x080fe20000410000 */
[-C--:B------:R-:W-:Y:S01]  /*2720*/  FMUL.FTZ R141, R38, R144.reuse ;  /* 0x00000090268d7220 */ /* 0x080fe20000410000 */
[----:B------:R-:W-:Y:S01]  /*2730*/  FMUL.FTZ R36, R100, R145 ;  /* 0x0000009164247220 */ /* 0x000fe20000410000 */
[----:B------:R-:W-:Y:S01]  /*2740*/  FMUL.FTZ R139, R139, UR8 ;  /* 0x000000088b8b7c20 */ /* 0x000fe20008410000 */
[----:B------:R-:W-:-:S03]  /*2750*/  FMUL.FTZ R38, R102, R144 ;  /* 0x0000009066267220 */ /* 0x000fc60000410000 */
[----:B------:R-:W-:-:S04]  /*2760*/  FMUL.FTZ R143, R139, UR7 ;  /* 0x000000078b8f7c20 */ /* 0x000fc80008410000 */
[-C--:B------:R-:W-:Y:S01]  /*2770*/  FMUL.FTZ R142, R39, R143.reuse ;  /* 0x0000008f278e7220 */ /* 0x080fe20000410000 */
[----:B------:R-:W-:-:S07]  /*2780*/  FMUL.FTZ R39, R103, R143 ;  /* 0x0000008f67277220 */ /* 0x000fce0000410000 */
.L_x_14515:
[----:B------:R-:W0:Y:S02]  /*2790*/  @P0 LDC.64 R144, c[0x0][0x478] ;  /* 0x00011e00ff900b82 */ /* 0x000e240000000a00 */
[----:B0-----:R-:W-:-:S05]  /*27a0*/  @P0 IMAD.WIDE.U32 R144, R179, 0x10, R144 ;  /* 0x00000010b3900825 */ /* 0x001fca00078e0090 */
        /* <DEDUP_REMOVED lines=27> */
[-C--:B-----5:R-:W-:Y:S01]  /*2960*/  FMUL.FTZ R143, R36, R172.reuse ;  /* 0x000000ac248f7220 */ /* 0x0a0fe20000410000 */
        /* <DEDUP_REMOVED lines=9> */
.L_x_14516:
[----:B------:R-:W-:Y:S02]  /*2a00*/  MOV R145, UR4 ;  /* 0x0000000400917c02 */ /* 0x000fe40008000f00 */
[----:B------:R-:W-:Y:S02]  /*2a10*/  MOV R143, UR4 ;  /* 0x00000004008f7c02 */ /* 0x000fe40008000f00 */
[----:B------:R-:W-:Y:S01]  /*2a20*/  MOV R144, UR4 ;  /* 0x0000000400907c02 */ /* 0x000fe20008000f00 */
[----:B------:R-:W-:Y:S02]  /*2a30*/  FFMA.FTZ R145, R174, R145, UR5 ;  /* 0x00000005ae917e23 */ /* 0x000fe40008010091 */
[----:B------:R-:W-:Y:S02]  /*2a40*/  FFMA.FTZ R143, R171, R143, UR5 ;  /* 0x00000005ab8f7e23 */ /* 0x000fe4000801008f */
[----:B------:R-:W-:Y:S01]  /*2a50*/  FADD.FTZ R177, R177, -R145 ;  /* 0x80000091b1b17221 */ /* 0x000fe20000010000 */
[----:B------:R-:W-:Y:S01]  /*2a60*/  MOV R145, UR4 ;  /* 0x0000000400917c02 */ /* 0x000fe20008000f00 */
[----:B------:R-:W-:Y:S01]  /*2a70*/  FFMA.FTZ R144, R172, R144, UR5 ;  /* 0x00000005ac907e23 */ /* 0x000fe20008010090 */
[----:B------:R-:W-:Y:S01]  /*2a80*/  FADD.FTZ R143, R173, -R143 ;  /* 0x8000008fad8f7221 */ /* 0x000fe20000010000 */
[----:B------:R-:W-:-:S02]  /*2a90*/  FMUL.FTZ R171, R177, UR8 ;  /* 0x00000008b1ab7c20 */ /* 0x000fc40008410000 */
[----:B------:R-:W-:Y:S01]  /*2aa0*/  FFMA.FTZ R145, R176, R145, UR5 ;  /* 0x00000005b0917e23 */ /* 0x000fe20008010091 */
[----:B------:R-:W-:Y:S01]  /*2ab0*/  FADD.FTZ R144, R175, -R144 ;  /* 0x80000090af907221 */ /* 0x000fe20000010000 */
[----:B------:R-:W-:Y:S01]  /*2ac0*/  FMUL.FTZ R143, R143, UR8 ;  /* 0x000000088f8f7c20 */ /* 0x000fe20008410000 */
[----:B------:R-:W-:Y:S01]  /*2ad0*/  FMUL.FTZ R171, R171, UR7 ;  /* 0x00000007abab7c20 */ /* 0x000fe20008410000 */
[----:B------:R-:W-:Y:S01]  /*2ae0*/  FADD.FTZ R178, R178, -R145 ;  /* 0x80000091b2b27221 */ /* 0x000fe20000010000 */
[----:B------:R-:W-:Y:S01]  /*2af0*/  FMUL.FTZ R144, R144, UR8 ;  /* 0x0000000890907c20 */ /* 0x000fe20008410000 */
[----:B------:R-:W-:Y:S01]  /*2b00*/  FMUL.FTZ R173, R143, UR7 ;  /* 0x000000078fad7c20 */ /* 0x000fe20008410000 */
[----:B-----5:R-:W-:Y:S01]  /*2b10*/  FMUL.FTZ R145, R38, R171 ;  /* 0x000000ab26917220 */ /* 0x020fe20000410000 */
[----:B------:R-:W-:Y:S01]  /*2b20*/  FMUL.FTZ R147, R178, UR8 ;  /* 0x00000008b2937c20 */ /* 0x000fe20008410000 */
[----:B------:R-:W-:Y:S01]  /*2b30*/  FMUL.FTZ R172, R144, UR7 ;  /* 0x0000000790ac7c20 */ /* 0x000fe20008410000 */
[-C--:B------:R-:W-:Y:S01]  /*2b40*/  FMUL.FTZ R143, R36, R173.reuse ;  /* 0x000000ad248f7220 */ /* 0x080fe20000410000 */
[----:B------:R-:W-:Y:S01]  /*2b50*/  FMUL.FTZ R36, R96, R173 ;  /* 0x000000ad60247220 */ /* 0x000fe20000410000 */
[----:B------:R-:W-:Y:S01]  /*2b60*/  FMUL.FTZ R147, R147, UR7 ;  /* 0x0000000793937c20 */ /* 0x000fe20008410000 */
[-C--:B------:R-:W-:Y:S01]  /*2b70*/  FMUL.FTZ R144, R37, R172.reuse ;  /* 0x000000ac25907220 */ /* 0x080fe20000410000 */
[----:B------:R-:W-:Y:S01]  /*2b80*/  FMUL.FTZ R37, R97, R172 ;  /* 0x000000ac61257220 */ /* 0x000fe20000410000 */
[----:B------:R-:W-:Y:S01]  /*2b90*/  FMUL.FTZ R38, R98, R171 ;  /* 0x000000ab62267220 */ /* 0x000fe20000410000 */
[-C--:B------:R-:W-:Y:S01]  /*2ba0*/  FMUL.FTZ R146, R39, R147.reuse ;  /* 0x0000009327927220 */ /* 0x080fe20000410000 */
[----:B------:R-:W-:-:S07]  /*2bb0*/  FMUL.FTZ R39, R99, R147 ;  /* 0x0000009363277220 */ /* 0x000fce0000410000 */
.L_x_14517:
[----:B------:R-:W0:Y:S01]  /*2bc0*/  @P0 LDC.64 R172, c[0x0][0x478] ;  /* 0x00011e00ffac0b82 */ /* 0x000e220000000a00 */
[----:B------:R-:W-:Y:S01]  /*2bd0*/  MOV R171, 0x10 ;  /* 0x0000001000ab7802 */ /* 0x000fe20000000f00 */
[----:B0-----:R-:W-:-:S04]  /*2be0*/  @P0 IMAD.WIDE.U32 R172, R170, 0x10, R172 ;  /* 0x00000010aaac0825 */ /* 0x001fc800078e00ac */
[----:B------:R-:W-:Y:S01]  /*2bf0*/  IMAD.WIDE.U32 R170, R170, R171, UR28 ;  /* 0x0000001caaaa7e25 */ /* 0x000fe2000f8e00ab */
[----:B------:R-:W-:Y:S04]  /*2c00*/  @P0 STG.E.128 desc[UR10][R172.64], R136 ;  /* 0x00000088ac000986 */ /* 0x000fe8000c101d0a */
        /* <DEDUP_REMOVED lines=29> */
[-C--:B------:R-:W-:Y:S01]  /*2de0*/  FMUL.FTZ R164, R39, R165.reuse ;  /* 0x000000a527a47220 */ /* 0x080fe20000410000 */
[----:B------:R-:W-:Y:S01]  /*2df0*/  FMUL.FTZ R37, R93, R168 ;  /* 0x000000a85d257220 */ /* 0x000fe20000410000 */
[----:B------:R-:W-:Y:S01]  /*2e00*/  FMUL.FTZ R38, R94, R166 ;  /* 0x000000a65e267220 */ /* 0x000fe20000410000 */
[----:B------:R-:W-:Y:S01]  /*2e10*/  FMUL.FTZ R39, R95, R165 ;  /* 0x000000a55f277220 */ /* 0x000fe20000410000 */
[----:B------:R-:W-:Y:S06]  /*2e20*/  BRA `(.L_x_14519) ;  /* 0x0000000000707947 */ /* 0x000fec0003800000 */
.L_x_14518:
[----:B------:R-:W-:-:S05]  /*2e30*/  MOV R147, UR4 ;  /* 0x0000000400937c02 */ /* 0x000fca0008000f00 */
[----:B------:R-:W-:-:S04]  /*2e40*/  FFMA.FTZ R147, R169, R147, UR5 ;  /* 0x00000005a9937e23 */ /* 0x000fc80008010093 */
[----:B------:R-:W-:Y:S01]  /*2e50*/  FADD.FTZ R147, R167, -R147 ;  /* 0x80000093a7937221 */ /* 0x000fe20000010000 */
[----:B------:R-:W-:-:S03]  /*2e60*/  MOV R167, UR4 ;  /* 0x0000000400a77c02 */ /* 0x000fc60008000f00 */
[----:B------:R-:W-:Y:S02]  /*2e70*/  FMUL.FTZ R147, R147, UR8 ;  /* 0x0000000893937c20 */ /* 0x000fe40008410000 */
[----:B------:R-:W-:Y:S02]  /*2e80*/  FFMA.FTZ R167, R168, R167, UR5 ;  /* 0x00000005a8a77e23 */ /* 0x000fe400080100a7 */
[----:B------:R-:W-:Y:S02]  /*2e90*/  FMUL.FTZ R168, R147, UR7 ;  /* 0x0000000793a87c20 */ /* 0x000fe40008410000 */
[----:B------:R-:W-:Y:S01]  /*2ea0*/  FADD.FTZ R167, R165, -R167 ;  /* 0x800000a7a5a77221 */ /* 0x000fe20000010000 */
[----:B------:R-:W-:Y:S01]  /*2eb0*/  MOV R165, UR4 ;  /* 0x0000000400a57c02 */ /* 0x000fe20008000f00 */
[-C--:B-----5:R-:W-:Y:S01]  /*2ec0*/  FMUL.FTZ R147, R36, R168.reuse ;  /* 0x000000a824937220 */ /* 0x0a0fe20000410000 */
[----:B------:R-:W-:Y:S01]  /*2ed0*/  FMUL.FTZ R36, R92, R168 ;  /* 0x000000a85c247220 */ /* 0x000fe20000410000 */
[----:B------:R-:W-:-:S02]  /*2ee0*/  FMUL.FTZ R167, R167, UR8 ;  /* 0x00000008a7a77c20 */ /* 0x000fc40008410000 */
[----:B------:R-:W-:Y:S02]  /*2ef0*/  FFMA.FTZ R165, R166, R165, UR5 ;  /* 0x00000005a6a57e23 */ /* 0x000fe400080100a5 */
[----:B------:R-:W-:Y:S02]  /*2f00*/  FMUL.FTZ R167, R167, UR7 ;  /* 0x00000007a7a77c20 */ /* 0x000fe40008410000 */
[----:B------:R-:W-:Y:S01]  /*2f10*/  FADD.FTZ R163, R163, -R165 ;  /* 0x800000a5a3a37221 */ /* 0x000fe20000010000 */
[----:B------:R-:W-:-:S03]  /*2f20*/  MOV R165, UR4 ;  /* 0x0000000400a57c02 */ /* 0x000fc60008000f00 */
[----:B------:R-:W-:Y:S02]  /*2f30*/  FMUL.FTZ R163, R163, UR8 ;  /* 0x00000008a3a37c20 */ /* 0x000fe40008410000 */
[----:B------:R-:W-:Y:S02]  /*2f40*/  FFMA.FTZ R165, R164, R165, UR5 ;  /* 0x00000005a4a57e23 */ /* 0x000fe400080100a5 */
[----:B------:R-:W-:Y:S02]  /*2f50*/  FMUL.FTZ R166, R163, UR7 ;  /* 0x00000007a3a67c20 */ /* 0x000fe40008410000 */
[----:B------:R-:W-:Y:S02]  /*2f60*/  FADD.FTZ R162, R162, -R165 ;  /* 0x800000a5a2a27221 */ /* 0x000fe40000010000 */
[-C--:B------:R-:W-:Y:S01]  /*2f70*/  FMUL.FTZ R163, R38, R166.reuse ;  /* 0x000000a626a37220 */ /* 0x080fe20000410000 */
[----:B------:R-:W-:Y:S01]  /*2f80*/  FMUL.FTZ R38, R94, R166 ;  /* 0x000000a65e267220 */ /* 0x000fe20000410000 */
[----:B------:R-:W-:-:S04]  /*2f90*/  FMUL.FTZ R162, R162, UR8 ;  /* 0x00000008a2a27c20 */ /* 0x000fc80008410000 */
[----:B------:R-:W-:Y:S01]  /*2fa0*/  FMUL.FTZ R165, R162, UR7 ;  /* 0x00000007a2a57c20 */ /* 0x000fe20008410000 */
[-C--:B------:R-:W-:Y:S01]  /*2fb0*/  FMUL.FTZ R162, R37, R167.reuse ;  /* 0x000000a725a27220 */ /* 0x080fe20000410000 */
[----:B------:R-:W-:Y:S02]  /*2fc0*/  FMUL.FTZ R37, R93, R167 ;  /* 0x000000a75d257220 */ /* 0x000fe40000410000 */
[-C--:B------:R-:W-:Y:S01]  /*2fd0*/  FMUL.FTZ R164, R39, R165.reuse ;  /* 0x000000a527a47220 */ /* 0x080fe20000410000 */
[----:B------:R-:W-:-:S07]  /*2fe0*/  FMUL.FTZ R39, R95, R165 ;  /* 0x000000a55f277220 */ /* 0x000fce0000410000 */
.L_x_14519:
        /* <DEDUP_REMOVED lines=37> */
[----:B------:R-:W-:Y:S01]  /*3240*/  FMUL.FTZ R39, R91, R157 ;  /* 0x0000009d5b277220 */ /* 0x000fe20000410000 */
[----:B------:R-:W-:Y:S06]  /*3250*/  BRA `(.L_x_14521) ;  /* 0x0000000000707947 */ /* 0x000fec0003800000 */
.L_x_14520:
        /* <DEDUP_REMOVED lines=8> */
[----:B------:R-:W-:-:S03]  /*32e0*/  MOV R157, UR4 ;  /* 0x00000004009d7c02 */ /* 0x000fc60008000f00 */
[----:B------:R-:W-:Y:S02]  /*32f0*/  FMUL.FTZ R158, R158, UR8 ;  /* 0x000000089e9e7c20 */ /* 0x000fe40008410000 */
[----:B------:R-:W-:Y:S01]  /*3300*/  FFMA.FTZ R157, R156, R157, UR5 ;  /* 0x000000059c9d7e23 */ /* 0x000fe2000801009d */
[----:B------:R-:W-:Y:S01]  /*3310*/  MOV R156, UR4 ;  /* 0x00000004009c7c02 */ /* 0x000fe20008000f00 */
[----:B------:R-:W-:Y:S02]  /*3320*/  FMUL.FTZ R159, R158, UR7 ;  /* 0x000000079e9f7c20 */ /* 0x000fe40008410000 */
[----:B------:R-:W-:Y:S02]  /*3330*/  FADD.FTZ R154, R154, -R157 ;  /* 0x8000009d9a9a7221 */ /* 0x000fe40000010000 */
[----:B------:R-:W-:Y:S02]  /*3340*/  FFMA.FTZ R156, R155, R156, UR5 ;  /* 0x000000059b9c7e23 */ /* 0x000fe4000801009c */
[----:B------:R-:W-:-:S02]  /*3350*/  FMUL.FTZ R154, R154, UR8 ;  /* 0x000000089a9a7c20 */ /* 0x000fc40008410000 */
[----:B------:R-:W-:Y:S02]  /*3360*/  FADD.FTZ R153, R153, -R156 ;  /* 0x8000009c99997221 */ /* 0x000fe40000010000 */
[----:B------:R-:W-:Y:S01]  /*3370*/  FMUL.FTZ R158, R154, UR7 ;  /* 0x000000079a9e7c20 */ /* 0x000fe20008410000 */
[-C--:B-----5:R-:W-:Y:S01]  /*3380*/  FMUL.FTZ R154, R37, R159.reuse ;  /* 0x0000009f259a7220 */ /* 0x0a0fe20000410000 */
[----:B------:R-:W-:Y:S01]  /*3390*/  FMUL.FTZ R153, R153, UR8 ;  /* 0x0000000899997c20 */ /* 0x000fe20008410000 */
[----:B------:R-:W-:Y:S01]  /*33a0*/  FMUL.FTZ R37, R89, R159 ;  /* 0x0000009f59257220 */ /* 0x000fe20000410000 */
[-C--:B------:R-:W-:Y:S01]  /*33b0*/  FMUL.FTZ R155, R38, R158.reuse ;  /* 0x0000009e269b7220 */ /* 0x080fe20000410000 */
[----:B------:R-:W-:Y:S01]  /*33c0*/  FMUL.FTZ R38, R90, R158 ;  /* 0x0000009e5a267220 */ /* 0x000fe20000410000 */
[----:B------:R-:W-:Y:S01]  /*33d0*/  FMUL.FTZ R157, R153, UR7 ;  /* 0x00000007999d7c20 */ /* 0x000fe20008410000 */
[-C--:B------:R-:W-:Y:S01]  /*33e0*/  FMUL.FTZ R153, R36, R160.reuse ;  /* 0x000000a024997220 */ /* 0x080fe20000410000 */
[----:B------:R-:W-:-:S02]  /*33f0*/  FMUL.FTZ R36, R88, R160 ;  /* 0x000000a058247220 */ /* 0x000fc40000410000 */
[-C--:B------:R-:W-:Y:S01]  /*3400*/  FMUL.FTZ R156, R39, R157.reuse ;  /* 0x0000009d279c7220 */ /* 0x080fe20000410000 */
[----:B------:R-:W-:-:S07]  /*3410*/  FMUL.FTZ R39, R91, R157 ;  /* 0x0000009d5b277220 */ /* 0x000fce0000410000 */
.L_x_14521:
[----:B------:R-:W0:Y:S01]  /*3420*/  @P0 LDC.64 R158, c[0x0][0x478] ;  /* 0x00011e00ff9e0b82 */ /* 0x000e220000000a00 */
[----:B------:R-:W-:Y:S02]  /*3430*/  HFMA2 R157, -RZ, RZ, 0, 9.5367431640625e-07 ;  /* 0x00000010ff9d7431 */ /* 0x000fe400000001ff */
[----:B0-----:R-:W-:-:S05]  /*3440*/  @P0 IMAD.WIDE.U32 R158, R152, 0x10, R158 ;  /* 0x00000010989e0825 */ /* 0x001fca00078e009e */
[----:B------:R0:W-:Y:S02]  /*3450*/  @P0 STG.E.128 desc[UR10][R158.64], R136 ;  /* 0x000000889e000986 */ /* 0x0001e4000c101d0a */
[----:B0-----:R-:W-:-:S05]  /*3460*/  MOV R158, 0x10 ;  /* 0x00000010009e7802 */ /* 0x001fca0000000f00 */
[----:B------:R-:W-:-:S05]  /*3470*/  IMAD.WIDE.U32 R158, R152, R158, UR28 ;  /* 0x0000001c989e7e25 */ /* 0x000fca000f8e009e */
[----:B------:R0:W-:Y:S02]  /*3480*/  STG.E.128 desc[UR10][R158.64], R36 ;  /* 0x000000249e007986 */ /* 0x0001e4000c101d0a */
[----:B0-----:R-:W-:-:S06]  /*3490*/  IMAD.WIDE.U32 R36, R4, R157, UR26 ;  /* 0x0000001a04247e25 */ /* 0x001fcc000f8e009d */
[----:B------:R-:W5:Y:S01]  /*34a0*/  LDG.E.128 R36, desc[UR10][R36.64] ;  /* 0x0000000a24247981 */ /* 0x000f62000c1e1d00 */
[----:B------:R-:W-:Y:S05]  /*34b0*/  @!P0 BRA `(.L_x_14522) ;  /* 0x0000000000708947 */ /* 0x000fea0003800000 */
[----:B------:R-:W-:-:S05]  /*34c0*/  MOV R137, UR4 ;  /* 0x0000000400897c02 */ /* 0x000fca0008000f00 */
[----:B------:R-:W-:Y:S01]  /*34d0*/  FFMA.FTZ R137, R8, R137, UR5 ;  /* 0x0000000508897e23 */ /* 0x000fe20008010089 */
[----:B------:R-:W-:-:S03]  /*34e0*/  MOV R8, UR4 ;  /* 0x0000000400087c02 */ /* 0x000fc60008000f00 */
[----:B------:R-:W-:Y:S02]  /*34f0*/  FADD.FTZ R10, R10, -R137 ;  /* 0x800000890a0a7221 */ /* 0x000fe40000010000 */
[----:B------:R-:W-:Y:S01]  /*3500*/  FFMA.FTZ R8, R9, R8, UR5 ;  /* 0x0000000509087e23 */ /* 0x000fe20008010008 */
[----:B------:R-:W-:Y:S01]  /*3510*/  MOV R9, UR4 ;  /* 0x0000000400097c02 */ /* 0x000fe20008000f00 */
[----:B------:R-:W-:Y:S02]  /*3520*/  FMUL.FTZ R136, R10, UR8 ;  /* 0x000000080a887c20 */ /* 0x000fe40008410000 */
[----:B------:R-:W-:Y:S02]  /*3530*/  FADD.FTZ R8, R11, -R8 ;  /* 0x800000080b087221 */ /* 0x000fe40000010000 */
[-C--:B------:R-:W-:Y:S01]  /*3540*/  FFMA.FTZ R12, R12, R9.reuse, UR5 ;  /* 0x000000050c0c7e23 */ /* 0x080fe20008010009 */
[----:B------:R-:W-:Y:S01]  /*3550*/  FFMA.FTZ R14, R14, R9, UR5 ;  /* 0x000000050e0e7e23 */ /* 0x000fe20008010009 */
[----:B------:R-:W-:Y:S01]  /*3560*/  FMUL.FTZ R137, R8, UR8 ;  /* 0x0000000808897c20 */ /* 0x000fe20008410000 */
[----:B------:R-:W-:Y:S01]  /*3570*/  FMUL.FTZ R8, R136, UR7 ;  /* 0x0000000788087c20 */ /* 0x000fe20008410000 */
[----:B------:R-:W-:Y:S01]  /*3580*/  FADD.FTZ R12, R13, -R12 ;  /* 0x8000000c0d0c7221 */ /* 0x000fe20000010000 */
[----:B------:R-:W-:Y:S01]  /*3590*/  FADD.FTZ R14, R15, -R14 ;  /* 0x8000000e0f0e7221 */ /* 0x000fe20000010000 */
[----:B------:R-:W-:Y:S01]  /*35a0*/  FMUL.FTZ R9, R137, UR7 ;  /* 0x0000000789097c20 */ /* 0x000fe20008410000 */
[-C--:B-----5:R-:W-:Y:S01]  /*35b0*/  FMUL.FTZ R36, R36, R8.reuse ;  /* 0x0000000824247220 */ /* 0x0a0fe20000410000 */
[----:B------:R-:W-:Y:S01]  /*35c0*/  FMUL.FTZ R138, R12, UR8 ;  /* 0x000000080c8a7c20 */ /* 0x000fe20008410000 */
[----:B------:R-:W-:Y:S01]  /*35d0*/  FMUL.FTZ R139, R14, UR8 ;  /* 0x000000080e8b7c20 */ /* 0x000fe20008410000 */
[-C--:B------:R-:W-:Y:S01]  /*35e0*/  FMUL.FTZ R37, R37, R9.reuse ;  /* 0x0000000925257220 */ /* 0x080fe20000410000 */
[----:B------:R-:W-:Y:S01]  /*35f0*/  FMUL.FTZ R8, R84, R8 ;  /* 0x0000000854087220 */ /* 0x000fe20000410000 */
[----:B------:R-:W-:Y:S01]  /*3600*/  FMUL.FTZ R10, R138, UR7 ;  /* 0x000000078a0a7c20 */ /* 0x000fe20008410000 */
[----:B------:R-:W-:Y:S01]  /*3610*/  FMUL.FTZ R11, R139, UR7 ;  /* 0x000000078b0b7c20 */ /* 0x000fe20008410000 */
[----:B------:R-:W-:-:S02]  /*3620*/  FMUL.FTZ R9, R85, R9 ;  /* 0x0000000955097220 */ /* 0x000fc40000410000 */
[-C--:B------:R-:W-:Y:S01]  /*3630*/  FMUL.FTZ R38, R38, R10.reuse ;  /* 0x0000000a26267220 */ /* 0x080fe20000410000 */
[-C--:B------:R-:W-:Y:S01]  /*3640*/  FMUL.FTZ R39, R39, R11.reuse ;  /* 0x0000000b27277220 */ /* 0x080fe20000410000 */
[----:B------:R-:W-:Y:S01]  /*3650*/  FMUL.FTZ R10, R86, R10 ;  /* 0x0000000a560a7220 */ /* 0x000fe20000410000 */
[----:B------:R-:W-:Y:S01]  /*3660*/  FMUL.FTZ R11, R87, R11 ;  /* 0x0000000b570b7220 */ /* 0x000fe20000410000 */
[----:B------:R-:W-:Y:S06]  /*3670*/  BRA `(.L_x_14523) ;  /* 0x00000000006c7947 */ /* 0x000fec0003800000 */
.L_x_14522:
[----:B------:R-:W-:-:S05]  /*3680*/  MOV R152, UR4 ;  /* 0x0000000400987c02 */ /* 0x000fca0008000f00 */
[----:B------:R-:W-:Y:S01]  /*3690*/  FFMA.FTZ R152, R8, R152, UR5 ;  /* 0x0000000508987e23 */ /* 0x000fe20008010098 */
[----:B------:R-:W-:-:S03]  /*36a0*/  MOV R8, UR4 ;  /* 0x0000000400087c02 */ /* 0x000fc60008000f00 */
[----:B------:R-:W-:Y:S02]  /*36b0*/  FADD.FTZ R152, R10, -R152 ;  /* 0x800000980a987221 */ /* 0x000fe40000010000 */
[----:B------:R-:W-:Y:S01]  /*36c0*/  FFMA.FTZ R8, R9, R8, UR5 ;  /* 0x0000000509087e23 */ /* 0x000fe20008010008 */
[----:B------:R-:W-:-:S03]  /*36d0*/  MOV R9, UR4 ;  /* 0x0000000400097c02 */ /* 0x000fc60008000f00 */
[----:B------:R-:W-:Y:S01]  /*36e0*/  FADD.FTZ R11, R11, -R8 ;  /* 0x800000080b0b7221 */ /* 0x000fe20000010000 */
[----:B------:R-:W-:Y:S01]  /*36f0*/  FMUL.FTZ R8, R152, UR8 ;  /* 0x0000000898087c20 */ /* 0x000fe20008410000 */
        /* <DEDUP_REMOVED lines=18> */
[----:B------:R-:W-:-:S07]  /*3820*/  FMUL.FTZ R11, R87, R11 ;  /* 0x0000000b570b7220 */ /* 0x000fce0000410000 */
.L_x_14523:
[----:B------:R-:W0:Y:S01]  /*3830*/  @P0 LDC.64 R12, c[0x0][0x478] ;  /* 0x00011e00ff0c0b82 */ /* 0x000e220000000a00 */
[----:B------:R-:W-:Y:S01]  /*3840*/  MOV R15, 0x10 ;  /* 0x00000010000f7802 */ /* 0x000fe20000000f00 */
[----:B0-----:R-:W-:-:S05]  /*3850*/  @P0 IMAD.WIDE.U32 R12, R4, 0x10, R12 ;  /* 0x00000010040c0825 */ /* 0x001fca00078e000c */
[----:B------:R0:W-:Y:S02]  /*3860*/  @P0 STG.E.128 desc[UR10][R12.64], R136 ;  /* 0x000000880c000986 */ /* 0x0001e4000c101d0a */
[----:B0-----:R-:W-:-:S04]  /*3870*/  IMAD.WIDE.U32 R12, R4, R15, UR28 ;  /* 0x0000001c040c7e25 */ /* 0x001fc8000f8e000f */
[----:B------:R-:W-:Y:S01]  /*3880*/  HFMA2 R4, -RZ, RZ, 0, 9.5367431640625e-07 ;  /* 0x00000010ff047431 */ /* 0x000fe200000001ff */
[----:B------:R0:W-:Y:S04]  /*3890*/  STG.E.128 desc[UR10][R12.64], R8 ;  /* 0x000000080c007986 */ /* 0x0001e8000c101d0a */
[----:B0-----:R-:W-:-:S06]  /*38a0*/  IMAD.WIDE.U32 R8, R5, R4, UR26 ;  /* 0x0000001a05087e25 */ /* 0x001fcc000f8e0004 */
        /* <DEDUP_REMOVED lines=29> */
.L_x_14524:
[----:B------:R-:W-:-:S05]  /*3a80*/  MOV R13, UR4 ;  /* 0x00000004000d7c02 */ /* 0x000fca0008000f00 */
[-C--:B------:R-:W-:Y:S01]  /*3a90*/  FFMA.FTZ R16, R16, R13.reuse, UR5 ;  /* 0x0000000510107e23 */ /* 0x080fe2000801000d */
[-C--:B------:R-:W-:Y:S01]  /*3aa0*/  FFMA.FTZ R18, R18, R13.reuse, UR5 ;  /* 0x0000000512127e23 */ /* 0x080fe2000801000d */
        /* <DEDUP_REMOVED lines=22> */
.L_x_14525:
[----:B------:R-:W0:Y:S01]  /*3c10*/  @P0 LDC.64 R12, c[0x0][0x478] ;  /* 0x00011e00ff0c0b82 */ /* 0x000e220000000a00 */
[----:B------:R-:W-:Y:S01]  /*3c20*/  MOV R4, 0x10 ;  /* 0x0000001000047802 */ /* 0x000fe20000000f00 */
[----:B------:R-:W-:Y:S02]  /*3c30*/  HFMA2 R19, -RZ, RZ, 0, 9.5367431640625e-07 ;  /* 0x00000010ff137431 */ /* 0x000fe400000001ff */
[----:B0-----:R-:W-:-:S04]  /*3c40*/  @P0 IMAD.WIDE.U32 R12, R5, 0x10, R12 ;  /* 0x00000010050c0825 */ /* 0x001fc800078e000c */
[----:B------:R-:W-:Y:S01]  /*3c50*/  IMAD.WIDE.U32 R4, R5, R4, UR28 ;  /* 0x0000001c05047e25 */ /* 0x000fe2000f8e0004 */
[----:B------:R-:W-:Y:S04]  /*3c60*/  @P0 STG.E.128 desc[UR10][R12.64], R136 ;  /* 0x000000880c000986 */ /* 0x000fe8000c101d0a */
[----:B------:R0:W-:Y:S02]  /*3c70*/  STG.E.128 desc[UR10][R4.64], R8 ;  /* 0x0000000804007986 */ /* 0x0001e4000c101d0a */
[----:B0-----:R-:W-:-:S06]  /*3c80*/  IMAD.WIDE.U32 R8, R6, R19, UR26 ;  /* 0x0000001a06087e25 */ /* 0x001fcc000f8e0013 */
[----:B------:R-:W5:Y:S01]  /*3c90*/  LDG.E.128 R8, desc[UR10][R8.64] ;  /* 0x0000000a08087981 */ /* 0x000f62000c1e1d00 */
[----:B------:R-:W-:Y:S05]  /*3ca0*/  @!P0 BRA `(.L_x_14526) ;  /* 0x0000000000708947 */ /* 0x000fea0003800000 */
[----:B------:R-:W-:Y:S02]  /*3cb0*/  MOV R5, UR4 ;  /* 0x0000000400057c02 */ /* 0x000fe40008000f00 */
[----:B------:R-:W-:Y:S02]  /*3cc0*/  MOV R13, UR4 ;  /* 0x00000004000d7c02 */ /* 0x000fe40008000f00 */
[----:B------:R-:W-:Y:S01]  /*3cd0*/  MOV R4, UR4 ;  /* 0x0000000400047c02 */ /* 0x000fe20008000f00 */
[----:B------:R-:W-:Y:S02]  /*3ce0*/  FFMA.FTZ R24, R24, R5, UR5 ;  /* 0x0000000518187e23 */ /* 0x000fe40008010005 */
[-C--:B------:R-:W-:Y:S01]  /*3cf0*/  FFMA.FTZ R5, R32, R13.reuse, UR5 ;  /* 0x0000000520057e23 */ /* 0x080fe2000801000d */
[----:B------:R-:W-:Y:S01]  /*3d00*/  FFMA.FTZ R34, R34, R13, UR5 ;  /* 0x0000000522227e23 */ /* 0x000fe2000801000d */
        /* <DEDUP_REMOVED lines=22> */
.L_x_14526:
        /* <DEDUP_REMOVED lines=27> */
.L_x_14527:
        /* <DEDUP_REMOVED lines=37> */
.L_x_14528:
        /* <DEDUP_REMOVED lines=26> */
.L_x_14529:
[----:B------:R-:W0:Y:S01]  /*4410*/  @P0 LDC.64 R4, c[0x0][0x478] ;  /* 0x00011e00ff040b82 */ /* 0x000e220000000a00 */
[----:B------:R-:W-:Y:S01]  /*4420*/  MOV R22, 0x10 ;  /* 0x0000001000167802 */ /* 0x000fe20000000f00 */
[----:B0-----:R-:W-:-:S05]  /*4430*/  @P0 IMAD.WIDE.U32 R4, R7, 0x10, R4 ;  /* 0x0000001007040825 */ /* 0x001fca00078e0004 */
[----:B------:R0:W-:Y:S02]  /*4440*/  @P0 STG.E.128 desc[UR10][R4.64], R136 ;  /* 0x0000008804000986 */ /* 0x0001e4000c101d0a */
[----:B0-----:R-:W-:-:S05]  /*4450*/  IMAD.WIDE.U32 R4, R7, R22, UR28 ;  /* 0x0000001c07047e25 */ /* 0x001fca000f8e0016 */
[----:B------:R0:W-:Y:S01]  /*4460*/  STG.E.128 desc[UR10][R4.64], R8 ;  /* 0x0000000804007986 */ /* 0x0001e2000c101d0a */
[----:B------:R-:W-:Y:S05]  /*4470*/  BRA `(.L_x_14530) ;  /* 0x00000020003c7947 */ /* 0x000fea0003800000 */
.L_x_14513:
[----:B------:R-:W-:-:S05]  /*4480*/  HFMA2 R36, -RZ, RZ, 0, 9.5367431640625e-07 ;  /* 0x00000010ff247431 */ /* 0x000fca00000001ff */
[----:B------:R-:W-:-:S06]  /*4490*/  IMAD.WIDE.U32 R36, R179, R36, UR26 ;  /* 0x0000001ab3247e25 */ /* 0x000fcc000f8e0024 */
[----:B------:R-:W5:Y:S01]  /*44a0*/  LDG.E.128 R36, desc[UR10][R36.64] ;  /* 0x0000000a24247981 */ /* 0x000f62000c1e1d00 */
[----:B------:R-:W-:-:S04]  /*44b0*/  UISETP.NE.U32.AND UP1, UPT, UR24, URZ, UPT ;  /* 0x000000ff1800728c */ /* 0x000fc8000bf25070 */
[----:B------:R-:W-:-:S09]  /*44c0*/  UISETP.NE.AND.EX UP1, UPT, UR25, URZ, UPT, UP1 ;  /* 0x000000ff1900728c */ /* 0x000fd2000bf25310 */
[----:B------:R-:W-:Y:S05]  /*44d0*/  BRA.U UP1, `(.L_x_14531) ;  /* 0x0000000101747547 */ /* 0x000fea000b800000 */
        /* <DEDUP_REMOVED lines=9> */
[----:B-----5:R-:W-:Y:S01]  /*4570*/  FFMA.FTZ R144, R185, UR8, R106 ;  /* 0x00000008b9907c23 */ /* 0x020fe2000801006a */
[----:B------:R-:W-:Y:S01]  /*4580*/  FFMA.FTZ R141, R184, R141, UR5 ;  /* 0x00000005b88d7e23 */ /* 0x000fe2000801008d */
[----:B------:R-:W-:Y:S01]  /*4590*/  FFMA.FTZ R140, R140, UR8, R104 ;  /* 0x000000088c8c7c23 */ /* 0x000fe20008010068 */
[----:B------:R-:W-:Y:S01]  /*45a0*/  FADD.FTZ R0, R183, -R0 ;  /* 0x80000000b7007221 */ /* 0x000fe20000010000 */
[----:B------:R-:W-:Y:S01]  /*45b0*/  FMUL.FTZ R144, R144, UR7 ;  /* 0x0000000790907c20 */ /* 0x000fe20008410000 */
[----:B------:R-:W-:Y:S01]  /*45c0*/  FADD.FTZ R186, R186, -R141 ;  /* 0x8000008dbaba7221 */ /* 0x000fe20000010000 */
[----:B------:R-:W-:Y:S01]  /*45d0*/  FMUL.FTZ R146, R140, UR7 ;  /* 0x000000078c927c20 */ /* 0x000fe20008410000 */
[----:B------:R-:W-:Y:S01]  /*45e0*/  FFMA.FTZ R0, R0, UR8, R105 ;  /* 0x0000000800007c23 */ /* 0x000fe20008010069 */
[-C--:B------:R-:W-:Y:S01]  /*45f0*/  FMUL.FTZ R141, R38, R144.reuse ;  /* 0x00000090268d7220 */ /* 0x080fe20000410000 */
[----:B------:R-:W-:Y:S01]  /*4600*/  FFMA.FTZ R143, R186, UR8, R107 ;  /* 0x00000008ba8f7c23 */ /* 0x000fe2000801006b */
        /* <DEDUP_REMOVED lines=10> */
.L_x_14531:
[----:B------:R-:W-:-:S05]  /*46b0*/  MOV R136, UR4 ;  /* 0x0000000400887c02 */ /* 0x000fca0008000f00 */
[----:B------:R-:W-:Y:S01]  /*46c0*/  FFMA.FTZ R136, R0, R136, UR5 ;  /* 0x0000000500887e23 */ /* 0x000fe20008010088 */
[----:B------:R-:W-:-:S03]  /*46d0*/  MOV R0, UR4 ;  /* 0x0000000400007c02 */ /* 0x000fc60008000f00 */
[----:B------:R-:W-:Y:S02]  /*46e0*/  FADD.FTZ R136, R181, -R136 ;  /* 0x80000088b5887221 */ /* 0x000fe40000010000 */
[----:B------:R-:W-:Y:S02]  /*46f0*/  FFMA.FTZ R0, R180, R0, UR5 ;  /* 0x00000005b4007e23 */ /* 0x000fe40008010000 */
[----:B-----5:R-:W-:Y:S02]  /*4700*/  FFMA.FTZ R136, R136, UR8, R104 ;  /* 0x0000000888887c23 */ /* 0x020fe40008010068 */
[----:B------:R-:W-:Y:S01]  /*4710*/  FADD.FTZ R137, R183, -R0 ;  /* 0x80000000b7897221 */ /* 0x000fe20000010000 */
[----:B------:R-:W-:Y:S01]  /*4720*/  MOV R0, UR4 ;  /* 0x0000000400007c02 */ /* 0x000fe20008000f00 */
[----:B------:R-:W-:Y:S02]  /*4730*/  FMUL.FTZ R145, R136, UR7 ;  /* 0x0000000788917c20 */ /* 0x000fe40008410000 */
[----:B------:R-:W-:-:S02]  /*4740*/  FFMA.FTZ R137, R137, UR8, R105 ;  /* 0x0000000889897c23 */ /* 0x000fc40008010069 */
[----:B------:R-:W-:Y:S02]  /*4750*/  FFMA.FTZ R0, R182, R0, UR5 ;  /* 0x00000005b6007e23 */ /* 0x000fe40008010000 */
[----:B------:R-:W-:Y:S02]  /*4760*/  FMUL.FTZ R146, R137, UR7 ;  /* 0x0000000789927c20 */ /* 0x000fe40008410000 */
[----:B------:R-:W-:Y:S01]  /*4770*/  FADD.FTZ R138, R185, -R0 ;  /* 0x80000000b98a7221 */ /* 0x000fe20000010000 */
[----:B------:R-:W-:Y:S01]  /*4780*/  MOV R0, UR4 ;  /* 0x0000000400007c02 */ /* 0x000fe20008000f00 */
[-C--:B------:R-:W-:Y:S01]  /*4790*/  FMUL.FTZ R140, R37, R146.reuse ;  /* 0x00000092258c7220 */ /* 0x080fe20000410000 */
[----:B------:R-:W-:Y:S01]  /*47a0*/  FMUL.FTZ R37, R101, R146 ;  /* 0x0000009265257220 */ /* 0x000fe20000410000 */
[----:B------:R-:W-:Y:S02]  /*47b0*/  FFMA.FTZ R138, R138, UR8, R106 ;  /* 0x000000088a8a7c23 */ /* 0x000fe4000801006a */
[----:B------:R-:W-:-:S02]  /*47c0*/  FFMA.FTZ R0, R184, R0, UR5 ;  /* 0x00000005b8007e23 */ /* 0x000fc40008010000 */
[----:B------:R-:W-:Y:S02]  /*47d0*/  FMUL.FTZ R144, R138, UR7 ;  /* 0x000000078a907c20 */ /* 0x000fe40008410000 */
[----:B------:R-:W-:Y:S01]  /*47e0*/  FADD.FTZ R139, R186, -R0 ;  /* 0x80000000ba8b7221 */ /* 0x000fe20000010000 */
[-C--:B------:R-:W-:Y:S01]  /*47f0*/  FMUL.FTZ R0, R36, R145.reuse ;  /* 0x0000009124007220 */ /* 0x080fe20000410000 */
[-C--:B------:R-:W-:Y:S01]  /*4800*/  FMUL.FTZ R141, R38, R144.reuse ;  /* 0x00000090268d7220 */ /* 0x080fe20000410000 */
[----:B------:R-:W-:Y:S01]  /*4810*/  FMUL.FTZ R36, R100, R145 ;  /* 0x0000009164247220 */ /* 0x000fe20000410000 */
[----:B------:R-:W-:Y:S01]  /*4820*/  FFMA.FTZ R139, R139, UR8, R107 ;  /* 0x000000088b8b7c23 */ /* 0x000fe2000801006b */
[----:B------:R-:W-:-:S03]  /*4830*/  FMUL.FTZ R38, R102, R144 ;  /* 0x0000009066267220 */ /* 0x000fc60000410000 */
[----:B------:R-:W-:-:S04]  /*4840*/  FMUL.FTZ R143, R139, UR7 ;  /* 0x000000078b8f7c20 */ /* 0x000fc80008410000 */
[-C--:B------:R-:W-:Y:S01]  /*4850*/  FMUL.FTZ R142, R39, R143.reuse ;  /* 0x0000008f278e7220 */ /* 0x080fe20000410000 */
[----:B------:R-:W-:-:S07]  /*4860*/  FMUL.FTZ R39, R103, R143 ;  /* 0x0000008f67277220 */ /* 0x000fce0000410000 */
.L_x_14532:
[----:B------:R-:W-:-:S04]  /*4870*/  ISETP.NE.U32.AND P0, PT, RZ, UR24, PT ;  /* 0x00000018ff007c0c */ /* 0x000fc8000bf05070 */
[----:B------:R-:W-:-:S13]  /*4880*/  ISETP.NE.AND.EX P0, PT, RZ, UR25, PT, P0 ;  /* 0x00000019ff007c0c */ /* 0x000fda000bf05300 */
        /* <DEDUP_REMOVED lines=39> */
.L_x_14533:
        /* <DEDUP_REMOVED lines=9> */
[----:B------:R-:W-:-:S02]  /*4b90*/  FFMA.FTZ R171, R177, UR8, R110 ;  /* 0x00000008b1ab7c23 */ /* 0x000fc4000801006e */
[----:B------:R-:W-:Y:S01]  /*4ba0*/  FFMA.FTZ R145, R176, R145, UR5 ;  /* 0x00000005b0917e23 */ /* 0x000fe20008010091 */
[----:B------:R-:W-:Y:S01]  /*4bb0*/  FADD.FTZ R144, R175, -R144 ;  /* 0x80000090af907221 */ /* 0x000fe20000010000 */
[----:B------:R-:W-:Y:S01]  /*4bc0*/  FFMA.FTZ R143, R143, UR8, R108 ;  /* 0x000000088f8f7c23 */ /* 0x000fe2000801006c */
[----:B------:R-:W-:Y:S01]  /*4bd0*/  FMUL.FTZ R171, R171, UR7 ;  /* 0x00000007abab7c20 */ /* 0x000fe20008410000 */
[----:B------:R-:W-:Y:S01]  /*4be0*/  FADD.FTZ R178, R178, -R145 ;  /* 0x80000091b2b27221 */ /* 0x000fe20000010000 */
[----:B------:R-:W-:Y:S01]  /*4bf0*/  FFMA.FTZ R144, R144, UR8, R109 ;  /* 0x0000000890907c23 */ /* 0x000fe2000801006d */
[----:B------:R-:W-:Y:S01]  /*4c00*/  FMUL.FTZ R173, R143, UR7 ;  /* 0x000000078fad7c20 */ /* 0x000fe20008410000 */
[----:B-----5:R-:W-:Y:S01]  /*4c10*/  FMUL.FTZ R145, R38, R171 ;  /* 0x000000ab26917220 */ /* 0x020fe20000410000 */
[----:B------:R-:W-:Y:S01]  /*4c20*/  FFMA.FTZ R147, R178, UR8, R111 ;  /* 0x00000008b2937c23 */ /* 0x000fe2000801006f */
        /* <DEDUP_REMOVED lines=9> */
.L_x_14534:
        /* <DEDUP_REMOVED lines=39> */
.L_x_14535:
[----:B------:R-:W-:-:S05]  /*4f30*/  MOV R147, UR4 ;  /* 0x0000000400937c02 */ /* 0x000fca0008000f00 */
[----:B------:R-:W-:-:S04]  /*4f40*/  FFMA.FTZ R147, R169, R147, UR5 ;  /* 0x00000005a9937e23 */ /* 0x000fc80008010093 */
[----:B------:R-:W-:Y:S01]  /*4f50*/  FADD.FTZ R147, R167, -R147 ;  /* 0x80000093a7937221 */ /* 0x000fe20000010000 */
[----:B------:R-:W-:-:S03]  /*4f60*/  MOV R167, UR4 ;  /* 0x0000000400a77c02 */ /* 0x000fc60008000f00 */
[----:B------:R-:W-:Y:S02]  /*4f70*/  FFMA.FTZ R147, R147, UR8, R112 ;  /* 0x0000000893937c23 */ /* 0x000fe40008010070 */
[----:B------:R-:W-:Y:S02]  /*4f80*/  FFMA.FTZ R167, R168, R167, UR5 ;  /* 0x00000005a8a77e23 */ /* 0x000fe400080100a7 */
[----:B------:R-:W-:Y:S02]  /*4f90*/  FMUL.FTZ R168, R147, UR7 ;  /* 0x0000000793a87c20 */ /* 0x000fe40008410000 */
[----:B------:R-:W-:Y:S01]  /*4fa0*/  FADD.FTZ R167, R165, -R167 ;  /* 0x800000a7a5a77221 */ /* 0x000fe20000010000 */
[----:B------:R-:W-:Y:S01]  /*4fb0*/  MOV R165, UR4 ;  /* 0x0000000400a57c02 */ /* 0x000fe20008000f00 */
[-C--:B-----5:R-:W-:Y:S01]  /*4fc0*/  FMUL.FTZ R147, R36, R168.reuse ;  /* 0x000000a824937220 */ /* 0x0a0fe20000410000 */
[----:B------:R-:W-:Y:S01]  /*4fd0*/  FMUL.FTZ R36, R92, R168 ;  /* 0x000000a85c247220 */ /* 0x000fe20000410000 */
[----:B------:R-:W-:-:S02]  /*4fe0*/  FFMA.FTZ R167, R167, UR8, R113 ;  /* 0x00000008a7a77c23 */ /* 0x000fc40008010071 */
[----:B------:R-:W-:Y:S02]  /*4ff0*/  FFMA.FTZ R165, R166, R165, UR5 ;  /* 0x00000005a6a57e23 */ /* 0x000fe400080100a5 */
[----:B------:R-:W-:Y:S02]  /*5000*/  FMUL.FTZ R167, R167, UR7 ;  /* 0x00000007a7a77c20 */ /* 0x000fe40008410000 */
[----:B------:R-:W-:Y:S01]  /*5010*/  FADD.FTZ R163, R163, -R165 ;  /* 0x800000a5a3a37221 */ /* 0x000fe20000010000 */
[----:B------:R-:W-:-:S03]  /*5020*/  MOV R165, UR4 ;  /* 0x0000000400a57c02 */ /* 0x000fc60008000f00 */
[----:B------:R-:W-:Y:S02]  /*5030*/  FFMA.FTZ R163, R163, UR8, R114 ;  /* 0x00000008a3a37c23 */ /* 0x000fe40008010072 */
[----:B------:R-:W-:Y:S02]  /*5040*/  FFMA.FTZ R165, R164, R165, UR5 ;  /* 0x00000005a4a57e23 */ /* 0x000fe400080100a5 */
[----:B------:R-:W-:Y:S02]  /*5050*/  FMUL.FTZ R166, R163, UR7 ;  /* 0x00000007a3a67c20 */ /* 0x000fe40008410000 */
[----:B------:R-:W-:Y:S02]  /*5060*/  FADD.FTZ R162, R162, -R165 ;  /* 0x800000a5a2a27221 */ /* 0x000fe40000010000 */
[-C--:B------:R-:W-:Y:S01]  /*5070*/  FMUL.FTZ R163, R38, R166.reuse ;  /* 0x000000a626a37220 */ /* 0x080fe20000410000 */
[----:B------:R-:W-:Y:S01]  /*5080*/  FMUL.FTZ R38, R94, R166 ;  /* 0x000000a65e267220 */ /* 0x000fe20000410000 */
[----:B------:R-:W-:-:S04]  /*5090*/  FFMA.FTZ R162, R162, UR8, R115 ;  /* 0x00000008a2a27c23 */ /* 0x000fc80008010073 */
[----:B------:R-:W-:Y:S01]  /*50a0*/  FMUL.FTZ R165, R162, UR7 ;  /* 0x00000007a2a57c20 */ /* 0x000fe20008410000 */
[-C--:B------:R-:W-:Y:S01]  /*50b0*/  FMUL.FTZ R162, R37, R167.reuse ;  /* 0x000000a725a27220 */ /* 0x080fe20000410000 */
[----:B------:R-:W-:Y:S02]  /*50c0*/  FMUL.FTZ R37, R93, R167 ;  /* 0x000000a75d257220 */ /* 0x000fe40000410000 */
[-C--:B------:R-:W-:Y:S01]  /*50d0*/  FMUL.FTZ R164, R39, R165.reuse ;  /* 0x000000a527a47220 */ /* 0x080fe20000410000 */
[----:B------:R-:W-:-:S07]  /*50e0*/  FMUL.FTZ R39, R95, R165 ;  /* 0x000000a55f277220 */ /* 0x000fce0000410000 */
.L_x_14536:
        /* <DEDUP_REMOVED lines=39> */
.L_x_14537:
        /* <DEDUP_REMOVED lines=8> */
[----:B------:R-:W-:-:S03]  /*53e0*/  MOV R157, UR4 ;  /* 0x00000004009d7c02 */ /* 0x000fc60008000f00 */
[----:B------:R-:W-:Y:S02]  /*53f0*/  FFMA.FTZ R158, R158, UR8, R117 ;  /* 0x000000089e9e7c23 */ /* 0x000fe40008010075 */
[----:B------:R-:W-:Y:S01]  /*5400*/  FFMA.FTZ R157, R156, R157, UR5 ;  /* 0x000000059c9d7e23 */ /* 0x000fe2000801009d */
[----:B------:R-:W-:Y:S01]  /*5410*/  MOV R156, UR4 ;  /* 0x00000004009c7c02 */ /* 0x000fe20008000f00 */
[----:B------:R-:W-:Y:S02]  /*5420*/  FMUL.FTZ R159, R158, UR7 ;  /* 0x000000079e9f7c20 */ /* 0x000fe40008410000 */
[----:B------:R-:W-:Y:S02]  /*5430*/  FADD.FTZ R154, R154, -R157 ;  /* 0x8000009d9a9a7221 */ /* 0x000fe40000010000 */
[----:B------:R-:W-:Y:S02]  /*5440*/  FFMA.FTZ R156, R155, R156, UR5 ;  /* 0x000000059b9c7e23 */ /* 0x000fe4000801009c */
[----:B------:R-:W-:-:S02]  /*5450*/  FFMA.FTZ R154, R154, UR8, R118 ;  /* 0x000000089a9a7c23 */ /* 0x000fc40008010076 */
[----:B------:R-:W-:Y:S02]  /*5460*/  FADD.FTZ R153, R153, -R156 ;  /* 0x8000009c99997221 */ /* 0x000fe40000010000 */
[----:B------:R-:W-:Y:S01]  /*5470*/  FMUL.FTZ R158, R154, UR7 ;  /* 0x000000079a9e7c20 */ /* 0x000fe20008410000 */
[-C--:B-----5:R-:W-:Y:S01]  /*5480*/  FMUL.FTZ R154, R37, R159.reuse ;  /* 0x0000009f259a7220 */ /* 0x0a0fe20000410000 */
[----:B------:R-:W-:Y:S01]  /*5490*/  FFMA.FTZ R153, R153, UR8, R119 ;  /* 0x0000000899997c23 */ /* 0x000fe20008010077 */
        /* <DEDUP_REMOVED lines=8> */
.L_x_14538:
        /* <DEDUP_REMOVED lines=16> */
[----:B------:R-:W-:Y:S02]  /*5620*/  FFMA.FTZ R136, R137, UR8, R120 ;  /* 0x0000000889887c23 */ /* 0x000fe40008010078 */
[----:B------:R-:W-:Y:S02]  /*5630*/  FADD.FTZ R8, R11, -R8 ;  /* 0x800000080b087221 */ /* 0x000fe40000010000 */
[-C--:B------:R-:W-:Y:S01]  /*5640*/  FFMA.FTZ R12, R12, R9.reuse, UR5 ;  /* 0x000000050c0c7e23 */ /* 0x080fe20008010009 */
[----:B------:R-:W-:Y:S01]  /*5650*/  FFMA.FTZ R14, R14, R9, UR5 ;  /* 0x000000050e0e7e23 */ /* 0x000fe20008010009 */
[----:B------:R-:W-:Y:S01]  /*5660*/  FFMA.FTZ R137, R8, UR8, R121 ;  /* 0x0000000808897c23 */ /* 0x000fe20008010079 */
[----:B------:R-:W-:Y:S01]  /*5670*/  FMUL.FTZ R8, R136, UR7 ;  /* 0x0000000788087c20 */ /* 0x000fe20008410000 */
[----:B------:R-:W-:Y:S01]  /*5680*/  FADD.FTZ R13, R13, -R12 ;  /* 0x8000000c0d0d7221 */ /* 0x000fe20000010000 */
[----:B------:R-:W-:Y:S01]  /*5690*/  FADD.FTZ R14, R15, -R14 ;  /* 0x8000000e0f0e7221 */ /* 0x000fe20000010000 */
[----:B------:R-:W-:Y:S01]  /*56a0*/  FMUL.FTZ R9, R137, UR7 ;  /* 0x0000000789097c20 */ /* 0x000fe20008410000 */
[-C--:B-----5:R-:W-:Y:S01]  /*56b0*/  FMUL.FTZ R36, R36, R8.reuse ;  /* 0x0000000824247220 */ /* 0x0a0fe20000410000 */
[----:B------:R-:W-:Y:S01]  /*56c0*/  FFMA.FTZ R138, R13, UR8, R122 ;  /* 0x000000080d8a7c23 */ /* 0x000fe2000801007a */
[----:B------:R-:W-:Y:S01]  /*56d0*/  FFMA.FTZ R139, R14, UR8, R123 ;  /* 0x000000080e8b7c23 */ /* 0x000fe2000801007b */
        /* <DEDUP_REMOVED lines=10> */
.L_x_14539:
        /* <DEDUP_REMOVED lines=27> */
.L_x_14540:
        /* <DEDUP_REMOVED lines=21> */
[----:B------:R-:W-:Y:S01]  /*5a80*/  FFMA.FTZ R138, R21, UR8, R126 ;  /* 0x00000008158a7c23 */ /* 0x000fe2000801007e */
[----:B------:R-:W-:Y:S01]  /*5a90*/  FFMA.FTZ R137, R18, UR8, R125 ;  /* 0x0000000812897c23 */ /* 0x000fe2000801007d */
[----:B------:R-:W-:Y:S01]  /*5aa0*/  FFMA.FTZ R139, R22, UR8, R127 ;  /* 0x00000008168b7c23 */ /* 0x000fe2000801007f */
        /* <DEDUP_REMOVED lines=13> */
.L_x_14541:
        /* <DEDUP_REMOVED lines=25> */
.L_x_14542:
        /* <DEDUP_REMOVED lines=38> */
.L_x_14543:
        /* <DEDUP_REMOVED lines=27> */
.L_x_14544:
        /* <DEDUP_REMOVED lines=37> */
.L_x_14545:
        /* <DEDUP_REMOVED lines=26> */
.L_x_14546:
[----:B------:R-:W0:Y:S01]  /*6510*/  @P0 LDC.64 R4, c[0x0][0x478] ;  /* 0x00011e00ff040b82 */ /* 0x000e220000000a00 */
[----:B------:R-:W-:Y:S01]  /*6520*/  MOV R22, 0x10 ;  /* 0x0000001000167802 */ /* 0x000fe20000000f00 */
[----:B0-----:R-:W-:-:S05]  /*6530*/  @P0 IMAD.WIDE.U32 R4, R7, 0x10, R4 ;  /* 0x0000001007040825 */ /* 0x001fca00078e0004 */
[----:B------:R0:W-:Y:S02]  /*6540*/  @P0 STG.E.128 desc[UR10][R4.64], R136 ;  /* 0x0000008804000986 */ /* 0x0001e4000c101d0a */
[----:B0-----:R-:W-:-:S05]  /*6550*/  IMAD.WIDE.U32 R4, R7, R22, UR28 ;  /* 0x0000001c07047e25 */ /* 0x001fca000f8e0016 */
[----:B------:R1:W-:Y:S02]  /*6560*/  STG.E.128 desc[UR10][R4.64], R8 ;  /* 0x0000000804007986 */ /* 0x0003e4000c101d0a */
.L_x_14530:
[----:B01----:R-:W2:Y:S04]  /*6570*/  LDL.LU R8, [R1] ;  /* 0x0000000001087983 */ /* 0x003ea80000300800 */
        /* <DEDUP_REMOVED lines=75> */
[----:B0-----:R-:W-:Y:S01]  /*6a30*/  MOV R27, R26 ;  /* 0x0000001a001b7202 */ /* 0x001fe20000000f00 */
        /* <DEDUP_REMOVED lines=89> */
[----:B-1----:R-:W-:-:S07]  /*6fd0*/  MOV R75, R192 ;  /* 0x000000c0004b7202 */ /* 0x002fce0000000f00 */
.L_x_14510:
        /* <DEDUP_REMOVED lines=12> */
[----:B------:R-:W-:-:S05]  /*70a0*/  IMAD.WIDE.U32 R70, R97, 0x10, R70 ;  /* 0x0000001061467825 */ /* 0x000fca00078e0046 */
        /* <DEDUP_REMOVED lines=23> */
.L_x_14548:
        /* <DEDUP_REMOVED lines=14> */
.L_x_15763:


//--------------------- .text._ZN10layer_norm13ln_bwd_kernelINS_13Kernel_traitsIfffffjLj8192ELj1ELj1ELj8ELj16ENS_18Kernel_traits_baseILj8192EfffffjLj256EEEEELb0ELb1ELb1ELb0EEEvNS_9BwdParamsE --------------------------
	.section	.text._ZN10layer_norm13ln_bwd_kernelINS_13Kernel_traitsIfffffjLj8192ELj1ELj1ELj8ELj16ENS_18Kernel_traits_baseILj8192EfffffjLj256EEEEELb0ELb1ELb1ELb0EEEvNS_9BwdParamsE,"ax",@progbits
	.align	128
        .global         _ZN10layer_norm13ln_bwd_kernelINS_13Kernel_traitsIfffffjLj8192ELj1ELj1ELj8ELj16ENS_18Kernel_traits_baseILj8192EfffffjLj256EEEEELb0ELb1ELb1ELb0EEEvNS_9BwdParamsE
        .type           _ZN10layer_norm13ln_bwd_kernelINS_13Kernel_traitsIfffffjLj8192ELj1ELj1ELj8ELj16ENS_18Kernel_traits_baseILj8192EfffffjLj256EEEEELb0ELb1ELb1ELb0EEEvNS_9BwdParamsE,@function
        .size           _ZN10layer_norm13ln_bwd_kernelINS_13Kernel_traitsIfffffjLj8192ELj1ELj1ELj8ELj16ENS_18Kernel_traits_baseILj8192EfffffjLj256EEEEELb0ELb1ELb1ELb0EEEvNS_9BwdParamsE,(.L_x_15764 - _ZN10layer_norm13ln_bwd_kernelINS_13Kernel_traitsIfffffjLj8192ELj1ELj1ELj8ELj16ENS_18Kernel_traits_baseILj8192EfffffjLj256EEEEELb0ELb1ELb1ELb0EEEvNS_9BwdParamsE)
        .other          _ZN10layer_norm13ln_bwd_kernelINS_13Kernel_traitsIfffffjLj8192ELj1ELj1ELj8ELj16ENS_18Kernel_traits_baseILj8192EfffffjLj256EEEEELb0ELb1ELb1ELb0EEEvNS_9BwdParamsE,@"STO_CUDA_ENTRY STV_DEFAULT"
_ZN10layer_norm13ln_bwd_kernelINS_13Kernel_traitsIfffffjLj8192ELj1ELj1ELj8ELj16ENS_18Kernel_traits_baseILj8192EfffffjLj256EEEEELb0ELb1ELb1ELb0EEEvNS_9BwdParamsE:
.text._ZN10layer_norm13ln_bwd_kernelINS_13Kernel_traitsIfffffjLj8192ELj1ELj1ELj8ELj16ENS_18Kernel_traits_baseILj8192EfffffjLj256EEEEELb0ELb1ELb1ELb0EEEvNS_9BwdParamsE:
[----:B------:R-:W0:Y:S01]  /*0000*/  LDC R1, c[0x0][0x37c] ;  /* 0x0000df00ff017b82 */ /* 0x000e220000000800 */
[----:B------:R-:W1:Y:S01]  /*0010*/  LDCU UR4, c[0x0][0x388] ;  /* 0x00007100ff0477ac */ /* 0x000e620008000800 */
[----:B0-----:R-:W-:Y:S01]  /*0020*/  IADD3 R1, PT, PT, R1, -0xa0, RZ ;  /* 0xffffff6001017810 */ /* 0x001fe20007ffe0ff */
[----:B------:R-:W0:Y:S01]  /*0030*/  S2R R6, SR_TID.X ;  /* 0x0000000000067919 */ /* 0x000e220000002100 */
[----:B------:R-:W-:Y:S01]  /*0040*/  LOP3.LUT R7, R7, 0xfffffff7, RZ, 0xc0, !PT ;  /* 0xfffffff707077812 */ /* 0x000fe200078ec0ff */
[----:B------:R-:W2:Y:S01]  /*0050*/  LDCU.64 UR8, c[0x0][0x358] ;  /* 0x00006b00ff0877ac */ /* 0x000ea20008000a00 */
[----:B------:R-:W3:Y:S01]  /*0060*/  LDCU UR5, c[0x0][0x384] ;  /* 0x00007080ff0577ac */ /* 0x000ee20008000800 */
[----:B-1----:R-:W-:-:S04]  /*0070*/  MOV R2, UR4 ;  /* 0x0000000400027c02 */ /* 0x002fc80008000f00 */
[----:B------:R-:W-:Y:S01]  /*0080*/  SHF.R.S32.HI R0, RZ, 0x1f, R2 ;  /* 0x0000001fff007819 */ /* 0x000fe20000011402 */
[----:B------:R1:W-:Y:S03]  /*0090*/  STL [R1+0x8], R2 ;  /* 0x0000080201007387 */ /* 0x0003e60000100800 */
[----:B------:R-:W-:Y:S01]  /*00a0*/  LEA.HI R0, R0, R2, RZ, 0x2 ;  /* 0x0000000200007211 */ /* 0x000fe200078f10ff */
[----:B------:R-:W4:Y:S04]  /*00b0*/  LDL.64 R104, [R1+0x88] ;  /* 0x0000880001687983 */ /* 0x000f280000100a00 */
[----:B------:R-:W4:Y:S01]  /*00c0*/  LDL.64 R106, [R1+0x90] ;  /* 0x00009000016a7983 */ /* 0x000f220000100a00 */
[----:B0-----:R-:W-:-:S03]  /*00d0*/  LOP3.LUT R3, R6, 0xff, RZ, 0x3c, !PT ;  /* 0x000000ff06037812 */ /* 0x001fc600078e3cff */
[----:B------:R-:W3:Y:S01]  /*00e0*/  LDL.64 R100, [R1+0x78] ;  /* 0x0000780001647983 */ /* 0x000ee20000100a00 */
[----:B-1----:R-:W-:-:S03]  /*00f0*/  LEA.HI.SX32 R2, R0, R3, 0x1e ;  /* 0x0000000300027211 */ /* 0x002fc600078ff2ff */
[----:B------:R-:W3:Y:S01]  /*0100*/  LDL.64 R102, [R1+0x80] ;  /* 0x0000800001667983 */ /* 0x000ee20000100a00 */
[----:B------:R-:W-:Y:S02]  /*0110*/  MOV R3, R6 ;  /* 0x0000000600037202 */ /* 0x000fe40000000f00 */
[C---:B------:R-:W-:Y:S01]  /*0120*/  ISETP.GE.U32.AND P1, PT, R2.reuse, 0x100, PT ;  /* 0x000001000200780c */ /* 0x040fe20003f26070 */
[----:B------:R-:W3:Y:S01]  /*0130*/  LDL.64 R96, [R1+0x68] ;  /* 0x0000680001607983 */ /* 0x000ee20000100a00 */
[C---:B------:R-:W-:Y:S02]  /*0140*/  ISETP.GE.U32.AND P6, PT, R2.reuse, 0x200, PT ;  /* 0x000002000200780c */ /* 0x040fe40003fc6070 */
[C---:B------:R-:W-:Y:S01]  /*0150*/  ISETP.GE.U32.AND P5, PT, R2.reuse, 0x300, PT ;  /* 0x000003000200780c */ /* 0x040fe20003fa6070 */
[----:B------:R-:W3:Y:S01]  /*0160*/  LDL.64 R98, [R1+0x70] ;  /* 0x0000700001627983 */ /* 0x000ee20000100a00 */
[----:B------:R-:W-:-:S03]  /*0170*/  ISETP.GE.U32.AND P4, PT, R2, 0x400, PT ;  /* 0x000004000200780c */ /* 0x000fc60003f86070 */
[----:B------:R-:W3:Y:S04]  /*0180*/  LDL.64 R92, [R1+0x58] ;  /* 0x00005800015c7983 */ /* 0x000ee80000100a00 */
[----:B------:R-:W0:Y:S01]  /*0190*/  @P1 LDC.64 R4, c[0x0][0x3d0] ;  /* 0x0000f400ff041b82 */ /* 0x000e220000000a00 */
[----:B------:R-:W-:Y:S01]  /*01a0*/  @P1 LOP3.LUT R7, R7, 0x8, RZ, 0xfc, !PT ;  /* 0x0000000807071812 */ /* 0x000fe200078efcff */
[----:B------:R-:W3:Y:S03]  /*01b0*/  LDL.64 R94, [R1+0x60] ;  /* 0x00006000015e7983 */ /* 0x000ee60000100a00 */
[----:B------:R-:W-:Y:S01]  /*01c0*/  LOP3.LUT R7, R7, 0xffffffef, RZ, 0xc0, !PT ;  /* 0xffffffef07077812 */ /* 0x000fe200078ec0ff */
[----:B------:R-:W3:Y:S02]  /*01d0*/  LDL.64 R88, [R1+0x48] ;  /* 0x0000480001587983 */ /* 0x000ee40000100a00 */
[----:B------:R-:W1:Y:S01]  /*01e0*/  @P1 LDC.64 R8, c[0x0][0x3e8] ;  /* 0x0000fa00ff081b82 */ /* 0x000e620000000a00 */
[----:B------:R-:W-:Y:S01]  /*01f0*/  @P6 LOP3.LUT R7, R7, 0x10, RZ, 0xfc, !PT ;  /* 0x0000001007076812 */ /* 0x000fe200078efcff */
[----:B------:R-:W3:Y:S03]  /*0200*/  LDL.64 R90, [R1+0x50] ;  /* 0x00005000015a7983 */ /* 0x000ee60000100a00 */
[----:B------:R-:W-:Y:S01]  /*0210*/  LOP3.LUT R7, R7, 0xfffffffb, RZ, 0xc0, !PT ;  /* 0xfffffffb07077812 */ /* 0x000fe200078ec0ff */
[----:B------:R-:W3:Y:S02]  /*0220*/  LDL.64 R84, [R1+0x38] ;  /* 0x0000380001547983 */ /* 0x000ee40000100a00 */
[----:B------:R-:W2:Y:S01]  /*0230*/  @P6 LDC.64 R10, c[0x0][0x3d0] ;  /* 0x0000f400ff0a6b82 */ /* 0x000ea20000000a00 */
[----:B------:R-:W-:Y:S01]  /*0240*/  @P5 LOP3.LUT R7, R7, 0x4, RZ, 0xfc, !PT ;  /* 0x0000000407075812 */ /* 0x000fe200078efcff */
[----:B------:R-:W3:Y:S03]  /*0250*/  LDL.64 R86, [R1+0x40] ;  /* 0x0000400001567983 */ /* 0x000ee60000100a00 */
[----:B------:R-:W-:Y:S01]  /*0260*/  LOP3.LUT R7, R7, 0xfffffffd, RZ, 0xc0, !PT ;  /* 0xfffffffd07077812 */ /* 0x000fe200078ec0ff */
[----:B------:R-:W3:Y:S02]  /*0270*/  LDL.64 R76, [R1+0x18] ;  /* 0x00001800014c7983 */ /* 0x000ee40000100a00 */
[----:B------:R-:W2:Y:S01]  /*0280*/  @P6 LDC.64 R12, c[0x0][0x3e8] ;  /* 0x0000fa00ff0c6b82 */ /* 0x000ea20000000a00 */
[----:B0-----:R-:W-:Y:S01]  /*0290*/  @P1 IMAD.WIDE.U32 R4, R3, 0x10, R4 ;  /* 0x0000001003041825 */ /* 0x001fe200078e0004 */
[----:B------:R-:W-:Y:S01]  /*02a0*/  @P4 LOP3.LUT R7, R7, 0x2, RZ, 0xfc, !PT ;  /* 0x0000000207074812 */ /* 0x000fe200078efcff */
[----:B------:R-:W3:Y:S04]  /*02b0*/  LDL.64 R78, [R1+0x20] ;  /* 0x00002000014e7983 */ /* 0x000ee80000100a00 */
[----:B------:R-:W3:Y:S01]  /*02c0*/  LDL.64 R80, [R1+0x28] ;  /* 0x0000280001507983 */ /* 0x000ee20000100a00 */
[C---:B-1----:R-:W-:Y:S01]  /*02d0*/  @P1 IMAD.WIDE.U32 R8, R3.reuse, 0x10, R8 ;  /* 0x0000001003081825 */ /* 0x042fe200078e0008 */
[----:B------:R-:W-:Y:S01]  /*02e0*/  @P1 LOP3.LUT R3, R3, 0x100, RZ, 0xfc, !PT ;  /* 0x0000010003031812 */ /* 0x000fe200078efcff */
[----:B------:R-:W0:Y:S01]  /*02f0*/  @P5 LDC.64 R18, c[0x0][0x3d0] ;  /* 0x0000f400ff125b82 */ /* 0x000e220000000a00 */
[----:B------:R-:W-:Y:S01]  /*0300*/  P2R R0, PR, RZ, 0x40 ;  /* 0x00000040ff007803 */ /* 0x000fe20000000000 */
[----:B------:R-:W3:Y:S02]  /*0310*/  LDL.64 R82, [R1+0x30] ;  /* 0x0000300001527983 */ /* 0x000ee40000100a00 */
[----:B--2---:R-:W-:Y:S01]  /*0320*/  @P6 IMAD.WIDE.U32 R14, R3, 0x10, R10 ;  /* 0x00000010030e6825 */ /* 0x004fe200078e000a */
[----:B------:R-:W-:-:S03]  /*0330*/  ISETP.GE.U32.AND P0, PT, R2, 0x500, PT ;  /* 0x000005000200780c */ /* 0x000fc60003f06070 */
[----:B------:R-:W1:Y:S01]  /*0340*/  @P5 LDC.64 R52, c[0x0][0x3e8] ;  /* 0x0000fa00ff345b82 */ /* 0x000e620000000a00 */
[C---:B------:R-:W-:Y:S01]  /*0350*/  @P6 IMAD.WIDE.U32 R16, R3.reuse, 0x10, R12 ;  /* 0x0000001003106825 */ /* 0x040fe200078e000c */
[----:B------:R-:W-:-:S06]  /*0360*/  @P6 IADD3 R3, PT, PT, R3, 0x100, RZ ;  /* 0x0000010003036810 */ /* 0x000fcc0007ffe0ff */
[----:B------:R-:W2:Y:S01]  /*0370*/  @P4 LDC.64 R54, c[0x0][0x3d0] ;  /* 0x0000f400ff364b82 */ /* 0x000ea20000000a00 */
[----:B------:R-:W-:Y:S02]  /*0380*/  LOP3.LUT P6, RZ, R7, 0x8, RZ, 0xc0, !PT ;  /* 0x0000000807ff7812 */ /* 0x000fe400078cc0ff */
[----:B------:R-:W-:-:S05]  /*0390*/  ISETP.GE.U32.AND P1, PT, R2, 0x600, PT ;  /* 0x000006000200780c */ /* 0x000fca0003f26070 */
[----:B------:R-:W2:Y:S01]  /*03a0*/  @P4 LDC.64 R56, c[0x0][0x3e8] ;  /* 0x0000fa00ff384b82 */ /* 0x000ea20000000a00 */
[C---:B------:R-:W-:Y:S02]  /*03b0*/  ISETP.GE.U32.AND P2, PT, R2.reuse, 0x700, PT ;  /* 0x000007000200780c */ /* 0x040fe40003f46070 */
[----:B------:R-:W-:-:S05]  /*03c0*/  ISETP.GE.U32.AND P3, PT, R2, 0x800, PT ;  /* 0x000008000200780c */ /* 0x000fca0003f66070 */
[----:B------:R-:W3:Y:S08]  /*03d0*/  @P0 LDC.64 R10, c[0x0][0x3d0] ;  /* 0x0000f400ff0a0b82 */ /* 0x000ef00000000a00 */
[----:B------:R-:W3:Y:S01]  /*03e0*/  @P0 LDC.64 R12, c[0x0][0x3e8] ;  /* 0x0000fa00ff0c0b82 */ /* 0x000ee20000000a00 */
[C---:B0-----:R-:W-:Y:S01]  /*03f0*/  @P5 IMAD.WIDE.U32 R18, R3.reuse, 0x10, R18 ;  /* 0x0000001003125825 */ /* 0x041fe200078e0012 */
[----:B------:R-:W5:Y:S06]  /*0400*/  @P6 LDG.E.128 R20, desc[UR8][R8.64] ;  /* 0x0000000808146981 */ /* 0x000f6c000c1e1d00 */
[----:B------:R-:W0:Y:S01]  /*0410*/  @P1 LDC.64 R62, c[0x0][0x3d0] ;  /* 0x0000f400ff3e1b82 */ /* 0x000e220000000a00 */
[----:B-1----:R-:W-:-:S07]  /*0420*/  @P5 IMAD.WIDE.U32 R52, R3, 0x10, R52 ;  /* 0x0000001003345825 */ /* 0x002fce00078e0034 */
[----:B------:R-:W1:Y:S01]  /*0430*/  @P1 LDC.64 R64, c[0x0][0x3e8] ;  /* 0x0000fa00ff401b82 */ /* 0x000e620000000a00 */
[----:B----4-:R-:W4:Y:S07]  /*0440*/  @P6 LDG.E.128 R104, desc[UR8][R4.64] ;  /* 0x0000000804686981 */ /* 0x010f2e000c1e1d00 */
[----:B------:R-:W1:Y:S01]  /*0450*/  @P2 LDC.64 R66, c[0x0][0x3d0] ;  /* 0x0000f400ff422b82 */ /* 0x000e620000000a00 */
[----:B------:R-:W-:-:S07]  /*0460*/  @P5 IADD3 R3, PT, PT, R3, 0x100, RZ ;  /* 0x0000010003035810 */ /* 0x000fce0007ffe0ff */
[----:B------:R-:W4:Y:S01]  /*0470*/  S2UR UR4, SR_CTAID.X ;  /* 0x00000000000479c3 */ /* 0x000f220000002500 */
[----:B--2---:R-:W-:Y:S01]  /*0480*/  @P4 IMAD.WIDE.U32 R54, R3, 0x10, R54 ;  /* 0x0000001003364825 */ /* 0x004fe200078e0036 */
[----:B------:R-:W-:Y:S01]  /*0490*/  LOP3.LUT R7, R7, 0xfffffffe, RZ, 0xc0, !PT ;  /* 0xfffffffe07077812 */ /* 0x000fe200078ec0ff */
[----:B------:R2:W5:Y:S05]  /*04a0*/  @P5 LDG.E.128 R28, desc[UR8][R52.64] ;  /* 0x00000008341c5981 */ /* 0x00056a000c1e1d00 */
[----:B------:R-:W2:Y:S01]  /*04b0*/  @P2 LDC.64 R68, c[0x0][0x3e8] ;  /* 0x0000fa00ff442b82 */ /* 0x000ea20000000a00 */
[C---:B------:R-:W-:Y:S01]  /*04c0*/  @P4 IMAD.WIDE.U32 R56, R3.reuse, 0x10, R56 ;  /* 0x0000001003384825 */ /* 0x040fe200078e0038 */
[----:B------:R-:W-:Y:S01]  /*04d0*/  @P4 IADD3 R3, PT, PT, R3, 0x100, RZ ;  /* 0x0000010003034810 */ /* 0x000fe20007ffe0ff */
[----:B---3--:R-:W3:Y:S05]  /*04e0*/  @P5 LDG.E.128 R96, desc[UR8][R18.64] ;  /* 0x0000000812605981 */ /* 0x008eea000c1e1d00 */
[----:B------:R-:W2:Y:S01]  /*04f0*/  @P3 LDC.64 R70, c[0x0][0x3d0] ;  /* 0x0000f400ff463b82 */ /* 0x000ea20000000a00 */
[C---:B------:R-:W-:Y:S01]  /*0500*/  @P0 IMAD.WIDE.U32 R58, R3.reuse, 0x10, R10 ;  /* 0x00000010033a0825 */ /* 0x040fe200078e000a */
[----:B------:R2:W3:Y:S03]  /*0510*/  @P4 LDG.E.128 R92, desc[UR8][R54.64] ;  /* 0x00000008365c4981 */ /* 0x0004e6000c1e1d00 */
[C---:B------:R-:W-:Y:S01]  /*0520*/  @P0 IMAD.WIDE.U32 R60, R3.reuse, 0x10, R12 ;  /* 0x00000010033c0825 */ /* 0x040fe200078e000c */
[----:B------:R-:W-:Y:S01]  /*0530*/  @P0 IADD3 R3, PT, PT, R3, 0x100, RZ ;  /* 0x0000010003030810 */ /* 0x000fe20007ffe0ff */
[----:B------:R2:W5:Y:S01]  /*0540*/  @P4 LDG.E.128 R32, desc[UR8][R56.64] ;  /* 0x0000000838204981 */ /* 0x000562000c1e1d00 */
[----:B------:R-:W2:Y:S03]  /*0550*/  @P3 LDC.64 R72, c[0x0][0x3e8] ;  /* 0x0000fa00ff483b82 */ /* 0x000ea60000000a00 */
[C---:B0-----:R-:W-:Y:S01]  /*0560*/  @P1 IMAD.WIDE.U32 R62, R3.reuse, 0x10, R62 ;  /* 0x00000010033e1825 */ /* 0x041fe200078e003e */
[----:B------:R0:W3:Y:S03]  /*0570*/  @P0 LDG.E.128 R88, desc[UR8][R58.64] ;  /* 0x000000083a580981 */ /* 0x0000e6000c1e1d00 */
[C---:B-1----:R-:W-:Y:S01]  /*0580*/  @P1 IMAD.WIDE.U32 R64, R3.reuse, 0x10, R64 ;  /* 0x0000001003401825 */ /* 0x042fe200078e0040 */
[----:B------:R-:W-:Y:S01]  /*0590*/  @P1 IADD3 R3, PT, PT, R3, 0x100, RZ ;  /* 0x0000010003031810 */ /* 0x000fe20007ffe0ff */
[----:B------:R-:W3:Y:S04]  /*05a0*/  @P1 LDG.E.128 R84, desc[UR8][R62.64] ;  /* 0x000000083e541981 */ /* 0x000ee8000c1e1d00 */
[C---:B------:R-:W-:Y:S01]  /*05b0*/  @P2 IMAD.WIDE.U32 R66, R3.reuse, 0x10, R66 ;  /* 0x0000001003422825 */ /* 0x040fe200078e0042 */
[----:B----4-:R1:W-:Y:S04]  /*05c0*/  @P6 STL.64 [R1+0x88], R104 ;  /* 0x0000886801006387 */ /* 0x0103e80000100a00 */
[----:B------:R4:W-:Y:S01]  /*05d0*/  @P6 STL.64 [R1+0x90], R106 ;  /* 0x0000906a01006387 */ /* 0x0009e20000100a00 */
[----:B------:R-:W-:Y:S01]  /*05e0*/  ISETP.NE.AND P6, PT, R0, RZ, PT ;  /* 0x000000ff0000720c */ /* 0x000fe20003fc5270 */
[C---:B--2---:R-:W-:Y:S01]  /*05f0*/  @P2 IMAD.WIDE.U32 R68, R3.reuse, 0x10, R68 ;  /* 0x0000001003442825 */ /* 0x044fe200078e0044 */
[----:B------:R-:W-:Y:S01]  /*0600*/  @P2 IADD3 R3, PT, PT, R3, 0x100, RZ ;  /* 0x0000010003032810 */ /* 0x000fe20007ffe0ff */
[----:B------:R-:W2:Y:S04]  /*0610*/  @P2 LDG.E.128 R80, desc[UR8][R66.64] ;  /* 0x0000000842502981 */ /* 0x000ea8000c1e1d00 */
[----:B------:R-:W-:Y:S01]  /*0620*/  @P3 IMAD.WIDE.U32 R10, R3, 0x10, R70 ;  /* 0x00000010030a3825 */ /* 0x000fe200078e0046 */
[----:B------:R-:W-:Y:S01]  /*0630*/  @P3 LOP3.LUT R7, R7, 0x1, RZ, 0xfc, !PT ;  /* 0x0000000107073812 */ /* 0x000fe200078efcff */
[----:B------:R1:W5:Y:S04]  /*0640*/  @P0 LDG.E.128 R36, desc[UR8][R60.64] ;  /* 0x000000083c240981 */ /* 0x000368000c1e1d00 */
[----:B------:R-:W3:Y:S04]  /*0650*/  @P6 LDG.E.128 R100, desc[UR8][R14.64] ;  /* 0x000000080e646981 */ /* 0x000ee8000c1e1d00 */
[----:B------:R-:W2:Y:S04]  /*0660*/  @P3 LDG.E.128 R76, desc[UR8][R10.64] ;  /* 0x000000080a4c3981 */ /* 0x000ea8000c1e1d00 */
[----:B------:R-:W5:Y:S01]  /*0670*/  @P6 LDG.E.128 R24, desc[UR8][R16.64] ;  /* 0x0000000810186981 */ /* 0x000f62000c1e1d00 */
[----:B------:R-:W-:Y:S01]  /*0680*/  @P3 IMAD.WIDE.U32 R12, R3, 0x10, R72 ;  /* 0x00000010030c3825 */ /* 0x000fe200078e0048 */
[----:B------:R-:W-:-:S02]  /*0690*/  MOV R3, UR4 ;  /* 0x0000000400037c02 */ /* 0x000fc40008000f00 */
[----:B------:R-:W-:Y:S01]  /*06a0*/  CS2R R52, SRZ ;  /* 0x0000000000347805 */ /* 0x000fe2000001ff00 */
[----:B------:R4:W5:Y:S04]  /*06b0*/  @P1 LDG.E.128 R40, desc[UR8][R64.64] ;  /* 0x0000000840281981 */ /* 0x000968000c1e1d00 */
[----:B------:R-:W5:Y:S01]  /*06c0*/  @P3 LDG.E.128 R48, desc[UR8][R12.64] ;  /* 0x000000080c303981 */ /* 0x000f62000c1e1d00 */
[----:B------:R-:W-:Y:S02]  /*06d0*/  CS2R R54, SRZ ;  /* 0x0000000000367805 */ /* 0x000fe4000001ff00 */
[----:B------:R-:W-:Y:S02]  /*06e0*/  CS2R R56, SRZ ;  /* 0x0000000000387805 */ /* 0x000fe4000001ff00 */
[----:B0-----:R-:W-:Y:S01]  /*06f0*/  CS2R R58, SRZ ;  /* 0x00000000003a7805 */ /* 0x001fe2000001ff00 */
[----:B------:R0:W5:Y:S01]  /*0700*/  @P2 LDG.E.128 R44, desc[UR8][R68.64] ;  /* 0x00000008442c2981 */ /* 0x000162000c1e1d00 */
[----:B-1----:R-:W-:-:S02]  /*0710*/  CS2R R60, SRZ ;  /* 0x00000000003c7805 */ /* 0x002fc4000001ff00 */
[----:B------:R-:W-:Y:S02]  /*0720*/  CS2R R62, SRZ ;  /* 0x00000000003e7805 */ /* 0x000fe4000001ff00 */
[----:B----4-:R-:W-:Y:S02]  /*0730*/  CS2R R64, SRZ ;  /* 0x0000000000407805 */ /* 0x010fe4000001ff00 */
        /* <DEDUP_REMOVED lines=29> */
[----:B---3--:R-:W-:Y:S04]  /*0910*/  @P6 STL.64 [R1+0x78], R100 ;  /* 0x0000786401006387 */ /* 0x008fe80000100a00 */
[----:B------:R-:W-:Y:S04]  /*0920*/  @P6 STL.64 [R1+0x80], R102 ;  /* 0x0000806601006387 */ /* 0x000fe80000100a00 */
        /* <DEDUP_REMOVED lines=8> */
[----:B--2---:R0:W-:Y:S04]  /*09b0*/  @P3 STL.64 [R1+0x18], R76 ;  /* 0x0000184c01003387 */ /* 0x0041e80000100a00 */
[----:B------:R1:W-:Y:S04]  /*09c0*/  @P3 STL.64 [R1+0x20], R78 ;  /* 0x0000204e01003387 */ /* 0x0003e80000100a00 */
[----:B------:R2:W-:Y:S04]  /*09d0*/  @P2 STL.64 [R1+0x28], R80 ;  /* 0x0000285001002387 */ /* 0x0005e80000100a00 */
[----:B------:R2:W-:Y:S01]  /*09e0*/  @P2 STL.64 [R1+0x30], R82 ;  /* 0x0000305201002387 */ /* 0x0005e20000100a00 */
[----:B------:R-:W-:-:S02]  /*09f0*/  ISETP.GE.AND P3, PT, R3, UR5, PT ;  /* 0x0000000503007c0c */ /* 0x000fc4000bf66270 */
[----:B0-----:R-:W-:Y:S02]  /*0a00*/  CS2R R76, SRZ ;  /* 0x00000000004c7805 */ /* 0x001fe4000001ff00 */
[----:B------:R-:W-:Y:S02]  /*0a10*/  CS2R R84, SRZ ;  /* 0x0000000000547805 */ /* 0x000fe4000001ff00 */
        /* <DEDUP_REMOVED lines=10> */
[----:B--2---:R-:W-:Y:S06]  /*0ac0*/  @P3 BRA `(.L_x_14549) ;  /* 0x00000080006c3947 */ /* 0x004fec0003800000 */
        /* <DEDUP_REMOVED lines=54> */
.L_x_14673:
[----:B0-----:R-:W0:Y:S08]  /*0e30*/  LDC.64 R194, c[0x0][0x3f0] ;  /* 0x0000fc00ffc27b82 */ /* 0x001e300000000a00 */
[----:B------:R-:W1:Y:S08]  /*0e40*/  LDC.64 R4, c[0x0][0x3f8] ;  /* 0x0000fe00ff047b82 */ /* 0x000e700000000a00 */
[----:B--234-:R-:W2:Y:S01]  /*0e50*/  LDC.64 R192, c[0x0][0x3c8] ;  /* 0x0000f200ffc07b82 */ /* 0x01cea20000000a00 */
[----:B0-----:R-:W-:-:S05]  /*0e60*/  IMAD.WIDE R194, R3, 0x4, R194 ;  /* 0x0000000403c27825 */ /* 0x001fca00078e02c2 */
[----:B------:R-:W3:Y:S01]  /*0e70*/  LDG.E R6, desc[UR8][R194.64] ;  /* 0x00000008c2067981 */ /* 0x000ee2000c1e1900 */
[----:B-1----:R-:W-:-:S06]  /*0e80*/  IMAD.WIDE R4, R3, 0x4, R4 ;  /* 0x0000000403047825 */ /* 0x002fcc00078e0204 */
[----:B------:R-:W4:Y:S01]  /*0e90*/  LDG.E R4, desc[UR8][R4.64] ;  /* 0x0000000804047981 */ /* 0x000f22000c1e1900 */
[----:B--2---:R-:W-:-:S05]  /*0ea0*/  IMAD.WIDE R192, R3, 0x4, R192 ;  /* 0x0000000403c07825 */ /* 0x004fca00078e02c0 */
[----:B-----5:R0:W5:Y:S01]  /*0eb0*/  LDG.E R5, desc[UR8][R192.64] ;  /* 0x00000008c0057981 */ /* 0x020162000c1e1900 */
[----:B------:R-:W-:Y:S01]  /*0ec0*/  BSSY.RECONVERGENT B0, `(.L_x_14550) ;  /* 0x00001e0000007945 */ /* 0x000fe20003800200 */
[----:B------:R-:W-:Y:S01]  /*0ed0*/  HFMA2 R204, -RZ, RZ, 0, 0 ;  /* 0x00000000ffcc7431 */ /* 0x000fe200000001ff */
[----:B------:R-:W-:Y:S01]  /*0ee0*/  MOV R203, RZ ;  /* 0x000000ff00cb7202 */ /* 0x000fe20000000f00 */
[----:B---3--:R0:W-:Y:S01]  /*0ef0*/  STL [R1+0x10], R6 ;  /* 0x0000100601007387 */ /* 0x0081e20000100800 */
[----:B----4-:R-:W-:-:S13]  /*0f00*/  ISETP.GE.AND P3, PT, R4, 0x1, PT ;  /* 0x000000010400780c */ /* 0x010fda0003f66270 */
[----:B0-----:R-:W-:Y:S05]  /*0f10*/  @!P3 BRA `(.L_x_14551) ;  /* 0x0000001800a0b947 */ /* 0x001fea0003800000 */
[----:B------:R-:W0:Y:S08]  /*0f20*/  LDC.64 R192, c[0x0][0x3c0] ;  /* 0x0000f000ffc07b82 */ /* 0x000e300000000a00 */
[----:B------:R-:W1:Y:S01]  /*0f30*/  LDC R194, c[0x0][0x388] ;  /* 0x0000e200ffc27b82 */ /* 0x000e620000000800 */
[----:B0-----:R-:W-:-:S05]  /*0f40*/  IMAD.WIDE R192, R3, 0x4, R192 ;  /* 0x0000000403c07825 */ /* 0x001fca00078e02c0 */
[----:B------:R0:W2:Y:S01]  /*0f50*/  LDG.E R6, desc[UR8][R192.64] ;  /* 0x00000008c0067981 */ /* 0x0000a2000c1e1900 */
[C---:B------:R-:W-:Y:S01]  /*0f60*/  ISETP.GE.U32.AND P0, PT, R2.reuse, 0x100, PT ;  /* 0x000001000200780c */ /* 0x040fe20003f06070 */
[----:B------:R-:W-:Y:S01]  /*0f70*/  BSSY.RECONVERGENT B1, `(.L_x_14552) ;  /* 0x0000046000017945 */ /* 0x000fe20003800200 */
[----:B------:R-:W-:Y:S01]  /*0f80*/  ISETP.NE.AND P6, PT, RZ, UR10, PT ;  /* 0x0000000aff007c0c */ /* 0x000fe2000bfc5270 */
[----:B------:R-:W3:Y:S01]  /*0f90*/  S2R R196, SR_TID.X ;  /* 0x0000000000c47919 */ /* 0x000ee20000002100 */
[C---:B------:R-:W-:Y:S02]  /*0fa0*/  ISETP.GE.U32.AND P1, PT, R2.reuse, 0x200, PT ;  /* 0x000002000200780c */ /* 0x040fe40003f26070 */
[C---:B------:R-:W-:Y:S01]  /*0fb0*/  ISETP.GE.U32.AND P2, PT, R2.reuse, 0x300, PT ;  /* 0x000003000200780c */ /* 0x040fe20003f46070 */
[----:B-1----:R1:W-:Y:S01]  /*0fc0*/  STL [R1+0x8], R194 ;  /* 0x000008c201007387 */ /* 0x0023e20000100800 */
[----:B------:R-:W-:Y:S01]  /*0fd0*/  ISETP.GE.U32.AND P4, PT, R2, 0x400, PT ;  /* 0x000004000200780c */ /* 0x000fe20003f86070 */
[----:B0-----:R-:W-:Y:S01]  /*0fe0*/  IMAD R193, R3, R194, RZ ;  /* 0x000000c203c17224 */ /* 0x001fe200078e02ff */
[----:B------:R-:W-:-:S02]  /*0ff0*/  IADD3 R192, PT, PT, R4, -0x1, RZ ;  /* 0xffffffff04c07810 */ /* 0x000fc40007ffe0ff */
[----:B------:R-:W-:Y:S02]  /*1000*/  ISETP.GE.U32.AND P5, PT, R2, 0x500, PT ;  /* 0x000005000200780c */ /* 0x000fe40003fa6070 */
[----:B------:R-:W-:Y:S01]  /*1010*/  MOV R204, RZ ;  /* 0x000000ff00cc7202 */ /* 0x000fe20000000f00 */
[----:B------:R-:W-:Y:S01]  /*1020*/  IMAD R192, R192, R194, RZ ;  /* 0x000000c2c0c07224 */ /* 0x000fe200078e02ff */
[----:B------:R-:W-:Y:S02]  /*1030*/  MOV R203, RZ ;  /* 0x000000ff00cb7202 */ /* 0x000fe40000000f00 */
[----:B-1----:R-:W-:-:S04]  /*1040*/  SHF.R.S32.HI R194, RZ, 0x1f, R193 ;  /* 0x0000001fffc27819 */ /* 0x002fc800000114c1 */
[----:B------:R-:W-:Y:S02]  /*1050*/  LEA.HI R193, R194, R193, RZ, 0x2 ;  /* 0x000000c1c2c17211 */ /* 0x000fe400078f10ff */
[----:B------:R-:W-:-:S04]  /*1060*/  SHF.R.S32.HI R194, RZ, 0x1f, R192 ;  /* 0x0000001fffc27819 */ /* 0x000fc800000114c0 */
[----:B------:R-:W-:Y:S02]  /*1070*/  LEA.HI R192, R194, R192, RZ, 0x2 ;  /* 0x000000c0c2c07211 */ /* 0x000fe400078f10ff */
[-C--:B---3--:R-:W-:Y:S02]  /*1080*/  LEA.HI.SX32 R195, R193, R196.reuse, 0x1e ;  /* 0x000000c4c1c37211 */ /* 0x088fe400078ff2ff */
[----:B------:R-:W-:Y:S02]  /*1090*/  LEA.HI.SX32 R202, R192, R196, 0x1e ;  /* 0x000000c4c0ca7211 */ /* 0x000fe400078ff2ff */
[----:B------:R-:W-:Y:S01]  /*10a0*/  MOV R201, R195 ;  /* 0x000000c300c97202 */ /* 0x000fe20000000f00 */
[----:B------:R0:W-:Y:S01]  /*10b0*/  STL [R1+0xc], R195 ;  /* 0x00000cc301007387 */ /* 0x0001e20000100800 */
[----:B--2---:R-:W-:Y:S02]  /*10c0*/  FSEL R6, R6, RZ, !P6 ;  /* 0x000000ff06067208 */ /* 0x004fe40007000000 */
[----:B------:R-:W-:Y:S01]  /*10d0*/  ISETP.GE.U32.AND P6, PT, R2, 0x600, PT ;  /* 0x000006000200780c */ /* 0x000fe20003fc6070 */
[----:B0-----:R-:W-:-:S12]  /*10e0*/  @!P0 BRA `(.L_x_14553) ;  /* 0x0000000000b88947 */ /* 0x001fd80003800000 */
        /* <DEDUP_REMOVED lines=17> */
[C---:B--2---:R-:W-:Y:S01]  /*1200*/  FADD.FTZ R0, -R6.reuse, R196 ;  /* 0x000000c406007221 */ /* 0x044fe20000010100 */
[----:B------:R-:W-:Y:S01]  /*1210*/  FADD.FTZ R197, -R6, R197 ;  /* 0x000000c506c57221 */ /* 0x000fe20000010100 */
[----:B---3--:R-:W-:Y:S02]  /*1220*/  FMUL.FTZ R196, R203, R195 ;  /* 0x000000c3cbc47220 */ /* 0x008fe40000410000 */
[C---:B-----5:R-:W-:Y:S01]  /*1230*/  FMUL.FTZ R0, R5.reuse, R0 ;  /* 0x0000000005007220 */ /* 0x060fe20000410000 */
[----:B0-----:R-:W-:Y:S02]  /*1240*/  FMUL.FTZ R205, R5, R197 ;  /* 0x000000c505cd7220 */ /* 0x001fe40000410000 */
[----:B------:R0:W-:Y:S01]  /*1250*/  STL [R1+0x4], R196 ;  /* 0x000004c401007387 */ /* 0x0001e20000100800 */
[----:B------:R-:W-:Y:S01]  /*1260*/  FMUL.FTZ R215, R231, R192 ;  /* 0x000000c0e7d77220 */ /* 0x000fe20000410000 */
[----:B------:R-:W-:Y:S01]  /*1270*/  FADD.FTZ R84, R84, R192 ;  /* 0x000000c054547221 */ /* 0x000fe20000010000 */
[----:B------:R-:W-:Y:S01]  /*1280*/  FFMA.FTZ R52, R192, R0, R52 ;  /* 0x00000000c0347223 */ /* 0x000fe20000010034 */
[----:B------:R-:W-:Y:S01]  /*1290*/  FADD.FTZ R85, R85, R193 ;  /* 0x000000c155557221 */ /* 0x000fe20000010000 */
[----:B------:R-:W-:Y:S01]  /*12a0*/  FFMA.FTZ R53, R193, R205, R53 ;  /* 0x000000cdc1357223 */ /* 0x000fe20000010035 */
[----:B----4-:R-:W-:Y:S01]  /*12b0*/  FMUL.FTZ R231, R223, R193 ;  /* 0x000000c1dfe77220 */ /* 0x010fe20000410000 */
[----:B------:R-:W-:Y:S01]  /*12c0*/  FADD.FTZ R13, -R6, R198 ;  /* 0x000000c6060d7221 */ /* 0x000fe20000010100 */
[----:B------:R-:W-:Y:S01]  /*12d0*/  FADD.FTZ R193, RZ, R215 ;  /* 0x000000d7ffc17221 */ /* 0x000fe20000010000 */
[----:B------:R-:W-:Y:S01]  /*12e0*/  FFMA.FTZ R192, R0, R215, RZ ;  /* 0x000000d700c07223 */ /* 0x000fe200000100ff */
[----:B------:R-:W-:Y:S01]  /*12f0*/  FADD.FTZ R199, -R6, R199 ;  /* 0x000000c706c77221 */ /* 0x000fe20000010100 */
        /* <DEDUP_REMOVED lines=13> */
.L_x_14553:
[----:B------:R-:W-:Y:S05]  /*13d0*/  BSYNC.RECONVERGENT B1 ;  /* 0x0000000000017941 */ /* 0x000fea0003800200 */
.L_x_14552:
[----:B------:R-:W-:Y:S01]  /*13e0*/  BSSY.RECONVERGENT B1, `(.L_x_14554) ;  /* 0x0000033000017945 */ /* 0x000fe20003800200 */
[----:B------:R-:W-:-:S03]  /*13f0*/  ISETP.GE.U32.AND P0, PT, R2, 0x700, PT ;  /* 0x000007000200780c */ /* 0x000fc60003f06070 */
[----:B------:R-:W-:Y:S10]  /*1400*/  @!P1 BRA `(.L_x_14555) ;  /* 0x0000000000c09947 */ /* 0x000ff40003800000 */
[----:B------:R-:W0:Y:S01]  /*1410*/  LDC.64 R192, c[0x0][0x3a8] ;  /* 0x0000ea00ffc07b82 */ /* 0x000e220000000a00 */
[----:B------:R1:W-:Y:S01]  /*1420*/  STL.64 [R1+0x98], R2 ;  /* 0x0000980201007387 */ /* 0x0003e20000100a00 */
[----:B------:R-:W-:-:S03]  /*1430*/  ISETP.NE.U32.AND P1, PT, RZ, UR12, PT ;  /* 0x0000000cff007c0c */ /* 0x000fc6000bf25070 */
[----:B------:R-:W2:Y:S03]  /*1440*/  LDL R230, [R1+0x78] ;  /* 0x0000780001e67983 */ /* 0x000ea60000100800 */
[----:B------:R-:W3:Y:S01]  /*1450*/  LDC.64 R196, c[0x0][0x428] ;  /* 0x00010a00ffc47b82 */ /* 0x000ee20000000a00 */
[----:B0-----:R-:W-:Y:S01]  /*1460*/  IMAD.WIDE.U32 R192, R201, 0x10, R192 ;  /* 0x00000010c9c07825 */ /* 0x001fe200078e00c0 */
[----:B------:R-:W4:Y:S01]  /*1470*/  LDL R244, [R1+0x7c] ;  /* 0x00007c0001f47983 */ /* 0x000f220000100800 */
[----:B------:R-:W-:-:S04]  /*1480*/  ISETP.NE.AND.EX P1, PT, RZ, UR13, PT, P1 ;  /* 0x0000000dff007c0c */ /* 0x000fc8000bf25310 */
[----:B------:R-:W2:Y:S01]  /*1490*/  LDG.E.128 R192, desc[UR8][R192.64] ;  /* 0x00000008c0c07981 */ /* 0x000ea2000c1e1d00 */
[----:B---3--:R-:W-:-:S06]  /*14a0*/  IMAD.WIDE.U32 R196, R202, 0x10, R196 ;  /* 0x00000010cac47825 */ /* 0x008fcc00078e00c4 */
[----:B------:R-:W3:Y:S02]  /*14b0*/  LDG.E.128 R196, desc[UR8][R196.64] ;  /* 0x00000008c4c47981 */ /* 0x000ee4000c1e1d00 */
[----:B-1----:R-:W0:Y:S02]  /*14c0*/  @P1 LDC.64 R2, c[0x0][0x438] ;  /* 0x00010e00ff021b82 */ /* 0x002e240000000a00 */
[----:B0-----:R-:W-:-:S05]  /*14d0*/  @P1 IMAD.WIDE.U32 R2, R201, 0x10, R2 ;  /* 0x00000010c9021825 */ /* 0x001fca00078e0002 */
[----:B------:R0:W5:Y:S04]  /*14e0*/  @P1 LDG.E.128 R148, desc[UR8][R2.64] ;  /* 0x0000000802941981 */ /* 0x000168000c1e1d00 */
[----:B------:R0:W5:Y:S04]  /*14f0*/  LDL.LU.64 R2, [R1+0x98] ;  /* 0x0000980001027983 */ /* 0x0001680000300a00 */
[----:B------:R-:W4:Y:S01]  /*1500*/  LDL R222, [R1+0x80] ;  /* 0x0000800001de7983 */ /* 0x000f220000100800 */
[----:B--2---:R-:W-:-:S03]  /*1510*/  FADD.FTZ R19, -R6, R194 ;  /* 0x000000c206137221 */ /* 0x004fc60000010100 */
[----:B------:R-:W2:Y:S01]  /*1520*/  LDL R194, [R1+0x84] ;  /* 0x0000840001c27983 */ /* 0x000ea20000100800 */
[C---:B------:R-:W-:Y:S01]  /*1530*/  FADD.FTZ R192, -R6.reuse, R192 ;  /* 0x000000c006c07221 */ /* 0x040fe20000010100 */
[----:B------:R-:W-:-:S03]  /*1540*/  FADD.FTZ R193, -R6, R193 ;  /* 0x000000c106c17221 */ /* 0x000fc60000010100 */
[C---:B-----5:R-:W-:Y:S01]  /*1550*/  FMUL.FTZ R211, R5.reuse, R192 ;  /* 0x000000c005d37220 */ /* 0x060fe20000410000 */
[----:B---3--:R-:W-:Y:S01]  /*1560*/  FMUL.FTZ R238, R230, R196 ;  /* 0x000000c4e6ee7220 */ /* 0x008fe20000410000 */
[----:B------:R-:W-:Y:S01]  /*1570*/  FMUL.FTZ R200, R5, R193 ;  /* 0x000000c105c87220 */ /* 0x000fe20000410000 */
[----:B----4-:R-:W-:Y:S02]  /*1580*/  FMUL.FTZ R230, R244, R197 ;  /* 0x000000c5f4e67220 */ /* 0x010fe40000410000 */
[----:B------:R-:W-:Y:S01]  /*1590*/  FADD.FTZ R192, R204, R238 ;  /* 0x000000eeccc07221 */ /* 0x000fe20000010000 */
[----:B------:R-:W-:Y:S01]  /*15a0*/  FFMA.FTZ R193, R211, R238, R203 ;  /* 0x000000eed3c17223 */ /* 0x000fe200000100cb */
[----:B------:R-:W-:Y:S01]  /*15b0*/  FADD.FTZ R195, -R6, R195 ;  /* 0x000000c306c37221 */ /* 0x000fe20000010100 */
[C---:B------:R-:W-:Y:S01]  /*15c0*/  FMUL.FTZ R19, R5.reuse, R19 ;  /* 0x0000001305137220 */ /* 0x040fe20000410000 */
        /* <DEDUP_REMOVED lines=13> */
[----:B------:R-:W-:-:S04]  /*16a0*/  FMUL.FTZ R222, R222, R198 ;  /* 0x000000c6dede7220 */ /* 0x000fc80000410000 */
[----:B------:R-:W-:Y:S01]  /*16b0*/  FADD.FTZ R192, R192, R222 ;  /* 0x000000dec0c07221 */ /* 0x000fe20000010000 */
[----:B------:R-:W-:Y:S01]  /*16c0*/  FFMA.FTZ R193, R19, R222, R193 ;  /* 0x000000de13c17223 */ /* 0x000fe200000100c1 */
[----:B--2---:R-:W-:-:S05]  /*16d0*/  FMUL.FTZ R194, R194, R199 ;  /* 0x000000c7c2c27220 */ /* 0x004fca0000410000 */
[----:B------:R0:W-:Y:S01]  /*16e0*/  STL [R1], R194 ;  /* 0x000000c201007387 */ /* 0x0001e20000100800 */
[----:B------:R-:W-:Y:S01]  /*16f0*/  FADD.FTZ R204, R192, R194 ;  /* 0x000000c2c0cc7221 */ /* 0x000fe20000010000 */
[----:B------:R-:W-:-:S07]  /*1700*/  FFMA.FTZ R203, R244, R194, R193 ;  /* 0x000000c2f4cb7223 */ /* 0x000fce00000100c1 */
.L_x_14555:
[----:B------:R-:W-:Y:S05]  /*1710*/  BSYNC.RECONVERGENT B1 ;  /* 0x0000000000017941 */ /* 0x000fea0003800200 */
.L_x_14554:
[----:B------:R-:W-:Y:S01]  /*1720*/  BSSY.RECONVERGENT B1, `(.L_x_14556) ;  /* 0x0000032000017945 */ /* 0x000fe20003800200 */
[----:B------:R-:W-:-:S03]  /*1730*/  ISETP.GE.U32.AND P1, PT, R2, 0x800, PT ;  /* 0x000008000200780c */ /* 0x000fc60003f26070 */
[----:B------:R-:W-:Y:S10]  /*1740*/  @!P2 BRA `(.L_x_14557) ;  /* 0x0000000000bca947 */ /* 0x000ff40003800000 */
[----:B------:R-:W-:Y:S01]  /*1750*/  ISETP.NE.U32.AND P2, PT, RZ, UR12, PT ;  /* 0x0000000cff007c0c */ /* 0x000fe2000bf45070 */
[----:B------:R-:W1:Y:S01]  /*1760*/  LDC.64 R192, c[0x0][0x3a8] ;  /* 0x0000ea00ffc07b82 */ /* 0x000e620000000a00 */
[----:B------:R2:W-:Y:S02]  /*1770*/  STL.64 [R1+0x98], R2 ;  /* 0x0000980201007387 */ /* 0x0005e40000100a00 */
[----:B------:R-:W-:Y:S02]  /*1780*/  ISETP.NE.AND.EX P2, PT, RZ, UR13, PT, P2 ;  /* 0x0000000dff007c0c */ /* 0x000fe4000bf45320 */
[----:B------:R-:W3:Y:S03]  /*1790*/  LDL R229, [R1+0x68] ;  /* 0x0000680001e57983 */ /* 0x000ee60000100800 */
[----:B0-----:R-:W0:Y:S01]  /*17a0*/  LDC.64 R194, c[0x0][0x428] ;  /* 0x00010a00ffc27b82 */ /* 0x001e220000000a00 */
[----:B------:R-:W4:Y:S07]  /*17b0*/  LDL R243, [R1+0x6c] ;  /* 0x00006c0001f37983 */ /* 0x000f2e0000100800 */
[----:B--2---:R-:W2:Y:S01]  /*17c0*/  @P2 LDC.64 R2, c[0x0][0x438] ;  /* 0x00010e00ff022b82 */ /* 0x004ea20000000a00 */
[----:B-1----:R-:W-:-:S05]  /*17d0*/  IMAD.WIDE.U32 R192, R201, 0x10, R192 ;  /* 0x00000010c9c07825 */ /* 0x002fca00078e00c0 */
[----:B------:R-:W3:Y:S01]  /*17e0*/  LDG.E.128 R196, desc[UR8][R192.64] ;  /* 0x00000008c0c47981 */ /* 0x000ee2000c1e1d00 */
[----:B0-----:R-:W-:-:S06]  /*17f0*/  IMAD.WIDE.U32 R194, R202, 0x10, R194 ;  /* 0x00000010cac27825 */ /* 0x001fcc00078e00c2 */
[----:B------:R-:W4:Y:S01]  /*1800*/  LDG.E.128 R192, desc[UR8][R194.64] ;  /* 0x00000008c2c07981 */ /* 0x000f22000c1e1d00 */
[----:B--2---:R-:W-:-:S05]  /*1810*/  @P2 IMAD.WIDE.U32 R2, R201, 0x10, R2 ;  /* 0x00000010c9022825 */ /* 0x004fca00078e0002 */
[----:B------:R1:W5:Y:S04]  /*1820*/  @P2 LDG.E.128 R152, desc[UR8][R2.64] ;  /* 0x0000000802982981 */ /* 0x000368000c1e1d00 */
[----:B------:R1:W5:Y:S04]  /*1830*/  LDL.LU.64 R2, [R1+0x98] ;  /* 0x0000980001027983 */ /* 0x0003680000300a00 */
[----:B------:R-:W2:Y:S04]  /*1840*/  LDL R221, [R1+0x70] ;  /* 0x0000700001dd7983 */ /* 0x000ea80000100800 */
[----:B------:R-:W2:Y:S01]  /*1850*/  LDL R252, [R1+0x74] ;  /* 0x0000740001fc7983 */ /* 0x000ea20000100800 */
[----:B------:R-:W-:-:S02]  /*1860*/  IADD3 R202, PT, PT, R202, 0x100, RZ ;  /* 0x00000100caca7810 */ /* 0x000fc40007ffe0ff */
[----:B------:R-:W-:Y:S01]  /*1870*/  IADD3 R201, PT, PT, R201, 0x100, RZ ;  /* 0x00000100c9c97810 */ /* 0x000fe20007ffe0ff */
[C---:B---3--:R-:W-:Y:S01]  /*1880*/  FADD.FTZ R196, -R6.reuse, R196 ;  /* 0x000000c406c47221 */ /* 0x048fe20000010100 */
[----:B------:R-:W-:-:S03]  /*1890*/  FADD.FTZ R8, -R6, R197 ;  /* 0x000000c506087221 */ /* 0x000fc60000010100 */
[C---:B-----5:R-:W-:Y:S01]  /*18a0*/  FMUL.FTZ R210, R5.reuse, R196 ;  /* 0x000000c405d27220 */ /* 0x060fe20000410000 */
[----:B------:R-:W-:Y:S01]  /*18b0*/  FMUL.FTZ R8, R5, R8 ;  /* 0x0000000805087220 */ /* 0x000fe20000410000 */
[----:B------:R-:W-:Y:S01]  /*18c0*/  FADD.FTZ R14, -R6, R198 ;  /* 0x000000c6060e7221 */ /* 0x000fe20000010100 */
        /* <DEDUP_REMOVED lines=13> */
[----:B--2---:R-:W-:Y:S01]  /*19a0*/  FMUL.FTZ R221, R221, R194 ;  /* 0x000000c2dddd7220 */ /* 0x004fe20000410000 */
[----:B------:R-:W-:-:S03]  /*19b0*/  FMUL.FTZ R252, R252, R195 ;  /* 0x000000c3fcfc7220 */ /* 0x000fc60000410000 */
[----:B------:R-:W-:Y:S01]  /*19c0*/  FADD.FTZ R192, R192, R221 ;  /* 0x000000ddc0c07221 */ /* 0x000fe20000010000 */
[----:B------:R-:W-:Y:S01]  /*19d0*/  FFMA.FTZ R193, R14, R221, R193 ;  /* 0x000000dd0ec17223 */ /* 0x000fe200000100c1 */
[----:B------:R-:W-:Y:S01]  /*19e0*/  FADD.FTZ R94, R94, R194 ;  /* 0x000000c25e5e7221 */ /* 0x000fe20000010000 */
[----:B------:R-:W-:Y:S01]  /*19f0*/  FFMA.FTZ R62, R194, R14, R62 ;  /* 0x0000000ec23e7223 */ /* 0x000fe2000001003e */
[----:B------:R-:W-:Y:S01]  /*1a00*/  FADD.FTZ R95, R95, R195 ;  /* 0x000000c35f5f7221 */ /* 0x000fe20000010000 */
[----:B------:R-:W-:Y:S01]  /*1a10*/  FFMA.FTZ R63, R195, R243, R63 ;  /* 0x000000f3c33f7223 */ /* 0x000fe2000001003f */
[----:B------:R-:W-:Y:S01]  /*1a20*/  FADD.FTZ R204, R192, R252 ;  /* 0x000000fcc0cc7221 */ /* 0x000fe20000010000 */
[----:B-1----:R-:W-:-:S07]  /*1a30*/  FFMA.FTZ R203, R243, R252, R193 ;  /* 0x000000fcf3cb7223 */ /* 0x002fce00000100c1 */
.L_x_14557:
[----:B------:R-:W-:Y:S05]  /*1a40*/  BSYNC.RECONVERGENT B1 ;  /* 0x0000000000017941 */ /* 0x000fea0003800200 */
.L_x_14556:
[----:B------:R-:W-:Y:S04]  /*1a50*/  BSSY.RECONVERGENT B1, `(.L_x_14558) ;  /* 0x0000031000017945 */ /* 0x000fe80003800200 */
[----:B------:R-:W-:Y:S05]  /*1a60*/  @!P4 BRA `(.L_x_14559) ;  /* 0x0000000000bcc947 */ /* 0x000fea0003800000 */
        /* <DEDUP_REMOVED lines=47> */
.L_x_14559:
[----:B------:R-:W-:Y:S05]  /*1d60*/  BSYNC.RECONVERGENT B1 ;  /* 0x0000000000017941 */ /* 0x000fea0003800200 */
.L_x_14558:
        /* <DEDUP_REMOVED lines=49> */
.L_x_14561:
[----:B------:R-:W-:Y:S05]  /*2080*/  BSYNC.RECONVERGENT B1 ;  /* 0x0000000000017941 */ /* 0x000fea0003800200 */
.L_x_14560:
        /* <DEDUP_REMOVED lines=49> */
.L_x_14563:
[----:B------:R-:W-:Y:S05]  /*23a0*/  BSYNC.RECONVERGENT B1 ;  /* 0x0000000000017941 */ /* 0x000fea0003800200 */
.L_x_14562:
        /* <DEDUP_REMOVED lines=49> */
.L_x_14565:
[----:B------:R-:W-:Y:S05]  /*26c0*/  BSYNC.RECONVERGENT B1 ;  /* 0x0000000000017941 */ /* 0x000fea0003800200 */
.L_x_14564:
[----:B------:R-:W-:Y:S05]  /*26d0*/  @!P1 BRA `(.L_x_14566) ;  /* 0x0000000400789947 */ /* 0x000fea0003800000 */
[----:B------:R-:W-:Y:S01]  /*26e0*/  ISETP.NE.U32.AND P0, PT, RZ, UR12, PT ;  /* 0x0000000cff007c0c */ /* 0x000fe2000bf05070 */
[----:B------:R-:W1:Y:S01]  /*26f0*/  LDC.64 R192, c[0x0][0x3a8] ;  /* 0x0000ea00ffc07b82 */ /* 0x000e620000000a00 */
[----:B------:R-:W2:Y:S02]  /*2700*/  LDL R224, [R1+0x18] ;  /* 0x0000180001e07983 */ /* 0x000ea40000100800 */
[----:B------:R-:W-:Y:S02]  /*2710*/  ISETP.NE.AND.EX P0, PT, RZ, UR13, PT, P0 ;  /* 0x0000000dff007c0c */ /* 0x000fe4000bf05300 */
[----:B------:R-:W3:Y:S03]  /*2720*/  LDL R216, [R1+0x1c] ;  /* 0x00001c0001d87983 */ /* 0x000ee60000100800 */
[----:B------:R-:W4:Y:S01]  /*2730*/  LDC.64 R196, c[0x0][0x428] ;  /* 0x00010a00ffc47b82 */ /* 0x000f220000000a00 */
[----:B------:R-:W3:Y:S04]  /*2740*/  LDL R246, [R1+0x20] ;  /* 0x0000200001f67983 */ /* 0x000ee80000100800 */
[----:B------:R-:W3:Y:S03]  /*2750*/  LDL R247, [R1+0x24] ;  /* 0x0000240001f77983 */ /* 0x000ee60000100800 */
[----:B0-----:R-:W0:Y:S01]  /*2760*/  @P0 LDC.64 R194, c[0x0][0x438] ;  /* 0x00010e00ffc20b82 */ /* 0x001e220000000a00 */
[----:B-1----:R-:W-:-:S04]  /*2770*/  IMAD.WIDE.U32 R192, R201, 0x10, R192 ;  /* 0x00000010c9c07825 */ /* 0x002fc800078e00c0 */
[----:B----4-:R-:W-:-:S06]  /*2780*/  IMAD.WIDE.U32 R196, R202, 0x10, R196 ;  /* 0x00000010cac47825 */ /* 0x010fcc00078e00c4 */
[----:B------:R-:W2:Y:S01]  /*2790*/  LDG.E.128 R196, desc[UR8][R196.64] ;  /* 0x00000008c4c47981 */ /* 0x000ea2000c1e1d00 */
[----:B0-----:R-:W-:-:S05]  /*27a0*/  @P0 IMAD.WIDE.U32 R194, R201, 0x10, R194 ;  /* 0x00000010c9c20825 */ /* 0x001fca00078e00c2 */
[----:B------:R0:W5:Y:S04]  /*27b0*/  @P0 LDG.E.128 R172, desc[UR8][R194.64] ;  /* 0x00000008c2ac0981 */ /* 0x000168000c1e1d00 */
[----:B------:R-:W4:Y:S01]  /*27c0*/  LDG.E.128 R192, desc[UR8][R192.64] ;  /* 0x00000008c0c07981 */ /* 0x000f22000c1e1d00 */
[----:B--2---:R-:W-:Y:S01]  /*27d0*/  FMUL.FTZ R232, R224, R196 ;  /* 0x000000c4e0e87220 */ /* 0x004fe20000410000 */
[----:B---3--:R-:W-:Y:S01]  /*27e0*/  FMUL.FTZ R224, R216, R197 ;  /* 0x000000c5d8e07220 */ /* 0x008fe20000410000 */
[----:B------:R-:W-:Y:S01]  /*27f0*/  FMUL.FTZ R216, R246, R198 ;  /* 0x000000c6f6d87220 */ /* 0x000fe20000410000 */
[C---:B----4-:R-:W-:Y:S01]  /*2800*/  FADD.FTZ R192, -R6.reuse, R192 ;  /* 0x000000c006c07221 */ /* 0x050fe20000010100 */
[C---:B------:R-:W-:Y:S01]  /*2810*/  FADD.FTZ R193, -R6.reuse, R193 ;  /* 0x000000c106c17221 */ /* 0x040fe20000010100 */
[----:B0-----:R-:W-:-:S02]  /*2820*/  FADD.FTZ R194, -R6, R194 ;  /* 0x000000c206c27221 */ /* 0x001fc40000010100 */
[C---:B-----5:R-:W-:Y:S01]  /*2830*/  FMUL.FTZ R213, R5.reuse, R192 ;  /* 0x000000c005d57220 */ /* 0x060fe20000410000 */
        /* <DEDUP_REMOVED lines=22> */
.L_x_14551:
[----:B------:R-:W0:Y:S01]  /*29a0*/  LDC R6, c[0x0][0x388] ;  /* 0x0000e200ff067b82 */ /* 0x000e220000000800 */
[----:B------:R-:W1:Y:S01]  /*29b0*/  S2R R193, SR_TID.X ;  /* 0x0000000000c17919 */ /* 0x000e620000002100 */
[----:B------:R-:W-:-:S04]  /*29c0*/  UISETP.NE.U32.AND UP0, UPT, UR12, URZ, UPT ;  /* 0x000000ff0c00728c */ /* 0x000fc8000bf05070 */
[----:B------:R-:W-:Y:S01]  /*29d0*/  UISETP.NE.AND.EX UP0, UPT, UR13, URZ, UPT, UP0 ;  /* 0x000000ff0d00728c */ /* 0x000fe2000bf05300 */
[----:B0-----:R0:W-:Y:S02]  /*29e0*/  STL [R1+0x8], R6 ;  /* 0x0000080601007387 */ /* 0x0011e40000100800 */
[----:B0-----:R-:W-:-:S05]  /*29f0*/  IMAD R6, R3, R6, RZ ;  /* 0x0000000603067224 */ /* 0x001fca00078e02ff */
[----:B------:R-:W-:-:S04]  /*2a00*/  SHF.R.S32.HI R192, RZ, 0x1f, R6 ;  /* 0x0000001fffc07819 */ /* 0x000fc80000011406 */
[----:B------:R-:W-:-:S04]  /*2a10*/  LEA.HI R6, R192, R6, RZ, 0x2 ;  /* 0x00000006c0067211 */ /* 0x000fc800078f10ff */
[----:B-1----:R-:W-:-:S05]  /*2a20*/  LEA.HI.SX32 R6, R6, R193, 0x1e ;  /* 0x000000c106067211 */ /* 0x002fca00078ff2ff */
[----:B------:R0:W-:Y:S01]  /*2a30*/  STL [R1+0xc], R6 ;  /* 0x00000c0601007387 */ /* 0x0001e20000100800 */
[----:B------:R-:W-:Y:S05]  /*2a40*/  BRA.U !UP0, `(.L_x_14566) ;  /* 0x00000001089c7547 */ /* 0x000fea000b800000 */
[C---:B------:R-:W-:Y:S02]  /*2a50*/  ISETP.GE.U32.AND P0, PT, R2.reuse, 0x100, PT ;  /* 0x000001000200780c */ /* 0x040fe40003f06070 */
[C---:B------:R-:W-:Y:S02]  /*2a60*/  ISETP.GE.U32.AND P1, PT, R2.reuse, 0x200, PT ;  /* 0x000002000200780c */ /* 0x040fe40003f26070 */
[----:B------:R-:W-:-:S09]  /*2a70*/  ISETP.GE.U32.AND P2, PT, R2, 0x300, PT ;  /* 0x000003000200780c */ /* 0x000fd20003f46070 */
[----:B------:R-:W1:Y:S08]  /*2a80*/  @P0 LDC.64 R192, c[0x0][0x438] ;  /* 0x00010e00ffc00b82 */ /* 0x000e700000000a00 */
[----:B------:R-:W2:Y:S01]  /*2a90*/  @P1 LDC.64 R196, c[0x0][0x438] ;  /* 0x00010e00ffc41b82 */ /* 0x000ea20000000a00 */
[----:B------:R-:W-:-:S07]  /*2aa0*/  ISETP.GE.U32.AND P4, PT, R2, 0x400, PT ;  /* 0x000004000200780c */ /* 0x000fce0003f86070 */
[----:B------:R-:W3:Y:S01]  /*2ab0*/  @P2 LDC.64 R194, c[0x0][0x438] ;  /* 0x00010e00ffc22b82 */ /* 0x000ee20000000a00 */
[C---:B-1----:R-:W-:Y:S01]  /*2ac0*/  @P0 IMAD.WIDE.U32 R192, R6.reuse, 0x10, R192 ;  /* 0x0000001006c00825 */ /* 0x042fe200078e00c0 */
[----:B0-----:R-:W-:-:S04]  /*2ad0*/  @P0 IADD3 R6, PT, PT, R6, 0x100, RZ ;  /* 0x0000010006060810 */ /* 0x001fc80007ffe0ff */
[----:B------:R2:W5:Y:S01]  /*2ae0*/  @P0 LDG.E.128 R144, desc[UR8][R192.64] ;  /* 0x00000008c0900981 */ /* 0x000562000c1e1d00 */
[----:B------:R-:W-:Y:S01]  /*2af0*/  ISETP.GE.U32.AND P0, PT, R2, 0x500, PT ;  /* 0x000005000200780c */ /* 0x000fe20003f06070 */
[C---:B--2---:R-:W-:Y:S01]  /*2b00*/  @P1 IMAD.WIDE.U32 R192, R6.reuse, 0x10, R196 ;  /* 0x0000001006c01825 */ /* 0x044fe200078e00c4 */
[----:B------:R-:W-:Y:S01]  /*2b10*/  @P1 IADD3 R6, PT, PT, R6, 0x100, RZ ;  /* 0x0000010006061810 */ /* 0x000fe20007ffe0ff */
[----:B------:R-:W0:Y:S03]  /*2b20*/  @P4 LDC.64 R196, c[0x0][0x438] ;  /* 0x00010e00ffc44b82 */ /* 0x000e260000000a00 */
[----:B------:R3:W5:Y:S02]  /*2b30*/  @P1 LDG.E.128 R148, desc[UR8][R192.64] ;  /* 0x00000008c0941981 */ /* 0x000764000c1e1d00 */
[----:B---3--:R-:W-:-:S05]  /*2b40*/  @P2 IMAD.WIDE.U32 R192, R6, 0x10, R194 ;  /* 0x0000001006c02825 */ /* 0x008fca00078e00c2 */
[----:B------:R-:W1:Y:S01]  /*2b50*/  @P0 LDC.64 R194, c[0x0][0x438] ;  /* 0x00010e00ffc20b82 */ /* 0x000e620000000a00 */
[----:B------:R-:W-:Y:S02]  /*2b60*/  ISETP.GE.U32.AND P1, PT, R2, 0x600, PT ;  /* 0x000006000200780c */ /* 0x000fe40003f26070 */
[----:B------:R-:W-:Y:S01]  /*2b70*/  @P2 IADD3 R6, PT, PT, R6, 0x100, RZ ;  /* 0x0000010006062810 */ /* 0x000fe20007ffe0ff */
[----:B------:R0:W5:Y:S01]  /*2b80*/  @P2 LDG.E.128 R152, desc[UR8][R192.64] ;  /* 0x00000008c0982981 */ /* 0x000162000c1e1d00 */
[----:B------:R-:W-:-:S03]  /*2b90*/  ISETP.GE.U32.AND P2, PT, R2, 0x700, PT ;  /* 0x000007000200780c */ /* 0x000fc60003f46070 */
[C---:B0-----:R-:W-:Y:S01]  /*2ba0*/  @P4 IMAD.WIDE.U32 R192, R6.reuse, 0x10, R196 ;  /* 0x0000001006c04825 */ /* 0x041fe200078e00c4 */
[----:B------:R-:W-:-:S09]  /*2bb0*/  @P4 IADD3 R6, PT, PT, R6, 0x100, RZ ;  /* 0x0000010006064810 */ /* 0x000fd20007ffe0ff */
[----:B------:R-:W0:Y:S01]  /*2bc0*/  @P2 LDC.64 R198, c[0x0][0x438] ;  /* 0x00010e00ffc62b82 */ /* 0x000e220000000a00 */
[----:B------:R1:W5:Y:S01]  /*2bd0*/  @P4 LDG.E.128 R156, desc[UR8][R192.64] ;  /* 0x00000008c09c4981 */ /* 0x000362000c1e1d00 */
[----:B------:R-:W-:Y:S01]  /*2be0*/  ISETP.GE.U32.AND P4, PT, R2, 0x800, PT ;  /* 0x000008000200780c */ /* 0x000fe20003f86070 */
[----:B-1----:R-:W-:-:S05]  /*2bf0*/  @P0 IMAD.WIDE.U32 R192, R6, 0x10, R194 ;  /* 0x0000001006c00825 */ /* 0x002fca00078e00c2 */
[----:B------:R-:W1:Y:S01]  /*2c00*/  @P1 LDC.64 R194, c[0x0][0x438] ;  /* 0x00010e00ffc21b82 */ /* 0x000e620000000a00 */
[----:B------:R2:W5:Y:S01]  /*2c10*/  @P0 LDG.E.128 R160, desc[UR8][R192.64] ;  /* 0x00000008c0a00981 */ /* 0x000562000c1e1d00 */
[----:B------:R-:W-:-:S06]  /*2c20*/  @P0 IADD3 R6, PT, PT, R6, 0x100, RZ ;  /* 0x0000010006060810 */ /* 0x000fcc0007ffe0ff */
[----:B--2---:R-:W2:Y:S01]  /*2c30*/  @P4 LDC.64 R192, c[0x0][0x438] ;  /* 0x00010e00ffc04b82 */ /* 0x004ea20000000a00 */
[C---:B-1----:R-:W-:Y:S01]  /*2c40*/  @P1 IMAD.WIDE.U32 R196, R6.reuse, 0x10, R194 ;  /* 0x0000001006c41825 */ /* 0x042fe200078e00c2 */
[----:B------:R-:W-:-:S04]  /*2c50*/  @P1 IADD3 R6, PT, PT, R6, 0x100, RZ ;  /* 0x0000010006061810 */ /* 0x000fc80007ffe0ff */
[----:B------:R1:W5:Y:S01]  /*2c60*/  @P1 LDG.E.128 R164, desc[UR8][R196.64] ;  /* 0x00000008c4a41981 */ /* 0x000362000c1e1d00 */
[C---:B0-----:R-:W-:Y:S01]  /*2c70*/  @P2 IMAD.WIDE.U32 R194, R6.reuse, 0x10, R198 ;  /* 0x0000001006c22825 */ /* 0x041fe200078e00c6 */
[----:B------:R-:W-:-:S04]  /*2c80*/  @P2 IADD3 R6, PT, PT, R6, 0x100, RZ ;  /* 0x0000010006062810 */ /* 0x000fc80007ffe0ff */
[----:B------:R1:W5:Y:S01]  /*2c90*/  @P2 LDG.E.128 R168, desc[UR8][R194.64] ;  /* 0x00000008c2a82981 */ /* 0x000362000c1e1d00 */
[----:B--2---:R-:W-:-:S05]  /*2ca0*/  @P4 IMAD.WIDE.U32 R192, R6, 0x10, R192 ;  /* 0x0000001006c04825 */ /* 0x004fca00078e00c0 */
[----:B------:R1:W5:Y:S02]  /*2cb0*/  @P4 LDG.E.128 R172, desc[UR8][R192.64] ;  /* 0x00000008c0ac4981 */ /* 0x000364000c1e1d00 */
.L_x_14566:
[----:B------:R-:W-:Y:S05]  /*2cc0*/  BSYNC.RECONVERGENT B0 ;  /* 0x0000000000007941 */ /* 0x000fea0003800200 */
.L_x_14550:
[----:B0-----:R-:W0:Y:S01]  /*2cd0*/  SHFL.DOWN PT, R6, R204, 0x10, 0x1f ;  /* 0x0a001f00cc067f89 */ /* 0x001e2200000e0000 */
[----:B------:R-:W-:Y:S03]  /*2ce0*/  BSSY.RECONVERGENT B0, `(.L_x_14567) ;  /* 0x000001f000007945 */ /* 0x000fe60003800200 */
[----:B-1----:R-:W1:Y:S01]  /*2cf0*/  SHFL.DOWN PT, R192, R203, 0x10, 0x1f ;  /* 0x0a001f00cbc07f89 */ /* 0x002e6200000e0000 */
        /* <DEDUP_REMOVED lines=29> */
.L_x_14568:
[----:B------:R-:W-:Y:S05]  /*2ed0*/  BSYNC.RECONVERGENT B0 ;  /* 0x0000000000007941 */ /* 0x000fea0003800200 */
.L_x_14567:
[----:B0-----:R-:W2:Y:S04]  /*2ee0*/  LDL R6, [R1+0x8] ;  /* 0x0000080001067983 */ /* 0x001ea80000100800 */
[----:B------:R-:W3:Y:S01]  /*2ef0*/  LDL.LU R197, [R1+0x10] ;  /* 0x0000100001c57983 */ /* 0x000ee20000300800 */
[----:B------:R-:W0:Y:S01]  /*2f00*/  S2UR UR5, SR_CgaCtaId ;  /* 0x00000000000579c3 */ /* 0x000e220000008800 */
[----:B------:R-:W-:-:S07]  /*2f10*/  UMOV UR4, 0x400 ;  /* 0x0000040000047882 */ /* 0x000fce0000000000 */
[----:B------:R-:W-:Y:S01]  /*2f20*/  BAR.SYNC.DEFER_BLOCKING 0x0 ;  /* 0x0000000000007b1d */ /* 0x000fe20000010000 */
[----:B------:R-:W-:Y:S02]  /*2f30*/  ISETP.GE.U32.AND P1, PT, R2, 0x100, PT ;  /* 0x000001000200780c */ /* 0x000fe40003f26070 */
[----:B------:R-:W-:Y:S02]  /*2f40*/  ISETP.NE.AND P0, PT, RZ, UR10, PT ;  /* 0x0000000aff007c0c */ /* 0x000fe4000bf05270 */
[----:B------:R-:W-:Y:S01]  /*2f50*/  LOP3.LUT R7, R7, 0xfffffff7, RZ, 0xc0, !PT ;  /* 0xfffffff707077812 */ /* 0x000fe200078ec0ff */
[----:B------:R-:W-:Y:S08]  /*2f60*/  BSSY.RECONVERGENT B0, `(.L_x_14569) ;  /* 0x00000e2000007945 */ /* 0x000ff00003800200 */
[----:B------:R-:W-:Y:S01]  /*2f70*/  @P1 LOP3.LUT R7, R7, 0x8, RZ, 0xfc, !PT ;  /* 0x0000000807071812 */ /* 0x000fe200078efcff */
[----:B0-----:R-:W-:-:S04]  /*2f80*/  ULEA UR4, UR5, UR4, 0x18 ;  /* 0x0000000405047291 */ /* 0x001fc8000f8ec0ff */
[----:B------:R-:W-:Y:S02]  /*2f90*/  UIADD3 UR5, UPT, UPT, UR4, 0x8040, URZ ;  /* 0x0000804004057890 */ /* 0x000fe4000fffe0ff */
[----:B------:R-:W-:-:S09]  /*2fa0*/  @!UP1 UIADD3 UR5, UPT, UPT, UR4, 0x8000, URZ ;  /* 0x0000800004059890 */ /* 0x000fd2000fffe0ff */
[----:B------:R-:W0:Y:S01]  /*2fb0*/  LDS.128 R192, [UR5] ;  /* 0x00000005ffc07984 */ /* 0x000e220008000c00 */
[----:B------:R-:W-:Y:S02]  /*2fc0*/  UIADD3 UR5, UPT, UPT, UR4, 0x8050, URZ ;  /* 0x0000805004057890 */ /* 0x000fe4000fffe0ff */
[----:B------:R-:W-:Y:S01]  /*2fd0*/  @!UP1 UIADD3 UR5, UPT, UPT, UR4, 0x8010, URZ ;  /* 0x0000801004059890 */ /* 0x000fe2000fffe0ff */
[----:B0-----:R-:W-:-:S04]  /*2fe0*/  FADD.FTZ R193, RZ, R193 ;  /* 0x000000c1ffc17221 */ /* 0x001fc80000010000 */
[----:B------:R-:W-:Y:S01]  /*2ff0*/  FADD.FTZ R196, R195, R193 ;  /* 0x000000c1c3c47221 */ /* 0x000fe20000010000 */
[----:B--2---:R-:W-:Y:S01]  /*3000*/  MOV R199, R6 ;  /* 0x0000000600c77202 */ /* 0x004fe20000000f00 */
[----:B------:R-:W-:Y:S01]  /*3010*/  FADD.FTZ R6, RZ, R192 ;  /* 0x000000c0ff067221 */ /* 0x000fe20000010000 */
[----:B---3--:R-:W-:-:S03]  /*3020*/  ISETP.GE.AND P4, PT, R197, 0x1, PT ;  /* 0x00000001c500780c */ /* 0x008fc60003f86270 */
[----:B------:R-:W-:Y:S02]  /*3030*/  FADD.FTZ R6, R194, R6 ;  /* 0x00000006c2067221 */ /* 0x000fe40000010000 */
[----:B------:R-:W0:Y:S01]  /*3040*/  LDS.128 R192, [UR5] ;  /* 0x00000005ffc07984 */ /* 0x000e220008000c00 */
[----:B------:R-:W-:Y:S02]  /*3050*/  UIADD3 UR5, UPT, UPT, UR4, 0x8060, URZ ;  /* 0x0000806004057890 */ /* 0x000fe4000fffe0ff */
[----:B------:R-:W-:-:S05]  /*3060*/  @!UP1 UIADD3 UR5, UPT, UPT, UR4, 0x8020, URZ ;  /* 0x0000802004059890 */ /* 0x000fca000fffe0ff */
[----:B------:R-:W-:Y:S01]  /*3070*/  @P4 IADD3 R197, PT, PT, R197, -0x1, RZ ;  /* 0xffffffffc5c54810 */ /* 0x000fe20007ffe0ff */
        /* <DEDUP_REMOVED lines=13> */
[----:B------:R-:W-:Y:S02]  /*3150*/  @P4 IMAD R192, R197, R199, RZ ;  /* 0x000000c7c5c04224 */ /* 0x000fe400078e02ff */
[----:B------:R-:W-:Y:S01]  /*3160*/  FADD.FTZ R193, R196, R193 ;  /* 0x000000c1c4c17221 */ /* 0x000fe20000010000 */
[----:B------:R-:W-:Y:S02]  /*3170*/  FADD.FTZ R194, R194, R6 ;  /* 0x00000006c2c27221 */ /* 0x000fe40000010000 */
[----:B------:R-:W-:Y:S01]  /*3180*/  @P4 SHF.R.S32.HI R6, RZ, 0x1f, R192 ;  /* 0x0000001fff064819 */ /* 0x000fe200000114c0 */
[----:B------:R-:W-:-:S03]  /*3190*/  FADD.FTZ R195, R195, R193 ;  /* 0x000000c1c3c37221 */ /* 0x000fc60000010000 */
[----:B------:R-:W-:Y:S01]  /*31a0*/  @P4 LEA.HI R192, R6, R192, RZ, 0x2 ;  /* 0x000000c006c04211 */ /* 0x000fe200078f10ff */
[----:B------:R-:W-:-:S03]  /*31b0*/  HFMA2 R6, -RZ, RZ, 0, 0 ;  /* 0x00000000ff067431 */ /* 0x000fc600000001ff */
[----:B------:R-:W-:Y:S01]  /*31c0*/  @P4 LEA.HI.SX32 R6, R192, R198, 0x1e ;  /* 0x000000c6c0064211 */ /* 0x000fe200078ff2ff */
[----:B------:R-:W-:Y:S02]  /*31d0*/  FMUL.FTZ R192, R194, UR11 ;  /* 0x0000000bc2c07c20 */ /* 0x000fe40008410000 */
[----:B------:R0:W5:Y:S01]  /*31e0*/  LDL.LU R194, [R1+0xc] ;  /* 0x00000c0001c27983 */ /* 0x0001620000300800 */
[----:B------:R-:W-:Y:S02]  /*31f0*/  FMUL.FTZ R195, R195, UR11 ;  /* 0x0000000bc3c37c20 */ /* 0x000fe40008410000 */
[----:B------:R-:W-:Y:S01]  /*3200*/  FSEL R196, R192, RZ, !P0 ;  /* 0x000000ffc0c47208 */ /* 0x000fe20004000000 */
[----:B------:R-:W-:Y:S06]  /*3210*/  @!P1 BRA `(.L_x_14570) ;  /* 0x0000000800d89947 */ /* 0x000fec0003800000 */
[----:B------:R-:W-:-:S04]  /*3220*/  UISETP.NE.U32.AND UP0, UPT, UR12, URZ, UPT ;  /* 0x000000ff0c00728c */ /* 0x000fc8000bf05070 */
[----:B------:R-:W-:Y:S01]  /*3230*/  UISETP.NE.AND.EX UP0, UPT, UR13, URZ, UPT, UP0 ;  /* 0x000000ff0d00728c */ /* 0x000fe2000bf05300 */
[----:B------:R-:W-:Y:S10]  /*3240*/  @!P4 BRA `(.L_x_14571) ;  /* 0x00000000000cc947 */ /* 0x000ff40003800000 */
[----:B------:R-:W1:Y:S02]  /*3250*/  LDC.64 R184, c[0x0][0x390] ;  /* 0x0000e400ffb87b82 */ /* 0x000e640000000a00 */
[----:B-1----:R-:W-:-:S06]  /*3260*/  IMAD.WIDE.U32 R184, R6, 0x10, R184 ;  /* 0x0000001006b87825 */ /* 0x002fcc00078e00b8 */
[----:B------:R-:W5:Y:S02]  /*3270*/  LDG.E.128 R184, desc[UR8][R184.64] ;  /* 0x00000008b8b87981 */ /* 0x000f64000c1e1d00 */
.L_x_14571:
        /* <DEDUP_REMOVED lines=10> */
[----:B-----5:R-:W-:-:S05]  /*3320*/  FMUL.FTZ R188, R5, R188 ;  /* 0x000000bc05bc7220 */ /* 0x020fca0000410000 */
[----:B------:R-:W-:-:S05]  /*3330*/  FSEL R188, R188, RZ, P0 ;  /* 0x000000ffbcbc7208 */ /* 0x000fca0000000000 */
[----:B------:R-:W-:-:S04]  /*3340*/  FMUL.FTZ R188, R188, UR14 ;  /* 0x0000000ebcbc7c20 */ /* 0x000fc80008410000 */
[-C--:B------:R-:W-:Y:S01]  /*3350*/  FFMA.FTZ R112, R184, R188.reuse, R112 ;  /* 0x000000bcb8707223 */ /* 0x080fe20000010070 */
[----:B------:R-:W-:-:S07]  /*3360*/  FMUL.FTZ R188, R20, R188 ;  /* 0x000000bc14bc7220 */ /* 0x000fce0000410000 */
.L_x_14574:
        /* <DEDUP_REMOVED lines=9> */
.L_x_14575:
        /* <DEDUP_REMOVED lines=9> */
.L_x_14576:
[----:B------:R-:W-:Y:S05]  /*3490*/  @!P4 BRA `(.L_x_14577) ;  /* 0x000000080010c947 */ /* 0x000fea0003800000 */
[----:B------:R-:W2:Y:S01]  /*34a0*/  LDL R192, [R1+0x4] ;  /* 0x0000040001c07983 */ /* 0x000ea20000100800 */
[----:B------:R-:W-:Y:S01]  /*34b0*/  FFMA.FTZ R191, R245, R195, R196 ;  /* 0x000000c3f5bf7223 */ /* 0x000fe200000100c4 */
[----:B------:R-:W-:-:S03]  /*34c0*/  ISETP.GT.AND P0, PT, R4, RZ, PT ;  /* 0x000000ff0400720c */ /* 0x000fc60003f04270 */
[----:B--2---:R-:W-:-:S04]  /*34d0*/  FADD.FTZ R191, R192, -R191 ;  /* 0x800000bfc0bf7221 */ /* 0x004fc80000010000 */
[----:B-----5:R-:W-:-:S05]  /*34e0*/  FMUL.FTZ R191, R5, R191 ;  /* 0x000000bf05bf7220 */ /* 0x020fca0000410000 */
[----:B------:R-:W-:-:S05]  /*34f0*/  FSEL R191, R191, RZ, P0 ;  /* 0x000000ffbfbf7208 */ /* 0x000fca0000000000 */
[----:B------:R-:W-:-:S04]  /*3500*/  FMUL.FTZ R191, R191, UR14 ;  /* 0x0000000ebfbf7c20 */ /* 0x000fc80008410000 */
[-C--:B------:R-:W-:Y:S01]  /*3510*/  FFMA.FTZ R115, R187, R191.reuse, R115 ;  /* 0x000000bfbb737223 */ /* 0x080fe20000010073 */
[----:B------:R-:W-:Y:S01]  /*3520*/  FMUL.FTZ R191, R23, R191 ;  /* 0x000000bf17bf7220 */ /* 0x000fe20000410000 */
[----:B------:R-:W-:Y:S06]  /*3530*/  BRA `(.L_x_14577) ;  /* 0x0000000400e87947 */ /* 0x000fec0003800000 */
.L_x_14573:
[----:B------:R-:W2:Y:S01]  /*3540*/  LDL R192, [R1+0x4] ;  /* 0x0000040001c07983 */ /* 0x000ea20000100800 */
[-CC-:B------:R-:W-:Y:S01]  /*3550*/  FFMA.FTZ R82, R13, R195.reuse, R196.reuse ;  /* 0x000000c30d527223 */ /* 0x180fe200000100c4 */
[-CC-:B------:R-:W-:Y:S01]  /*3560*/  FFMA.FTZ R81, R205, R195.reuse, R196.reuse ;  /* 0x000000c3cd517223 */ /* 0x180fe200000100c4 */
[-CC-:B------:R-:W-:Y:S01]  /*3570*/  FFMA.FTZ R80, R0, R195.reuse, R196.reuse ;  /* 0x000000c300507223 */ /* 0x180fe200000100c4 */
[----:B------:R-:W-:Y:S01]  /*3580*/  FFMA.FTZ R83, R245, R195, R196 ;  /* 0x000000c3f5537223 */ /* 0x000fe200000100c4 */
[----:B------:R-:W-:Y:S01]  /*3590*/  FADD.FTZ R82, R223, -R82 ;  /* 0x80000052df527221 */ /* 0x000fe20000010000 */
[----:B------:R-:W-:Y:S01]  /*35a0*/  FADD.FTZ R81, R231, -R81 ;  /* 0x80000051e7517221 */ /* 0x000fe20000010000 */
[----:B------:R-:W-:Y:S01]  /*35b0*/  FADD.FTZ R80, R215, -R80 ;  /* 0x80000050d7507221 */ /* 0x000fe20000010000 */
[----:B------:R-:W-:Y:S01]  /*35c0*/  ISETP.GT.AND P0, PT, R4, RZ, PT ;  /* 0x000000ff0400720c */ /* 0x000fe20003f04270 */
[C---:B-----5:R-:W-:Y:S01]  /*35d0*/  FMUL.FTZ R82, R5.reuse, R82 ;  /* 0x0000005205527220 */ /* 0x060fe20000410000 */
[C---:B------:R-:W-:Y:S01]  /*35e0*/  FMUL.FTZ R81, R5.reuse, R81 ;  /* 0x0000005105517220 */ /* 0x040fe20000410000 */
[----:B------:R-:W-:-:S03]  /*35f0*/  FMUL.FTZ R80, R5, R80 ;  /* 0x0000005005507220 */ /* 0x000fc60000410000 */
[----:B------:R-:W-:Y:S02]  /*3600*/  FSEL R82, R82, RZ, P0 ;  /* 0x000000ff52527208 */ /* 0x000fe40000000000 */
[----:B------:R-:W-:Y:S02]  /*3610*/  FSEL R81, R81, RZ, P0 ;  /* 0x000000ff51517208 */ /* 0x000fe40000000000 */
[----:B------:R-:W-:Y:S01]  /*3620*/  FSEL R80, R80, RZ, P0 ;  /* 0x000000ff50507208 */ /* 0x000fe20000000000 */
[----:B--2---:R-:W-:-:S04]  /*3630*/  FADD.FTZ R83, R192, -R83 ;  /* 0x80000053c0537221 */ /* 0x004fc80000010000 */
[----:B------:R-:W-:-:S05]  /*3640*/  FMUL.FTZ R83, R5, R83 ;  /* 0x0000005305537220 */ /* 0x000fca0000410000 */
[----:B------:R-:W-:Y:S01]  /*3650*/  FSEL R83, R83, RZ, P0 ;  /* 0x000000ff53537208 */ /* 0x000fe20000000000 */
[----:B------:R-:W-:Y:S06]  /*3660*/  @!P4 BRA `(.L_x_14578) ;  /* 0x000000000020c947 */ /* 0x000fec0003800000 */
[----:B------:R-:W-:Y:S01]  /*3670*/  FFMA.FTZ R188, R0, R195, R196 ;  /* 0x000000c300bc7223 */ /* 0x000fe200000100c4 */
[----:B------:R-:W-:-:S03]  /*3680*/  ISETP.GT.AND P0, PT, R4, RZ, PT ;  /* 0x000000ff0400720c */ /* 0x000fc60003f04270 */
[----:B------:R-:W-:-:S04]  /*3690*/  FADD.FTZ R188, R215, -R188 ;  /* 0x800000bcd7bc7221 */ /* 0x000fc80000010000 */
[----:B------:R-:W-:-:S05]  /*36a0*/  FMUL.FTZ R188, R5, R188 ;  /* 0x000000bc05bc7220 */ /* 0x000fca0000410000 */
[----:B------:R-:W-:-:S05]  /*36b0*/  FSEL R188, R188, RZ, P0 ;  /* 0x000000ffbcbc7208 */ /* 0x000fca0000000000 */
[----:B------:R-:W-:-:S04]  /*36c0*/  FMUL.FTZ R188, R188, UR14 ;  /* 0x0000000ebcbc7c20 */ /* 0x000fc80008410000 */
[-C--:B------:R-:W-:Y:S01]  /*36d0*/  FFMA.FTZ R112, R184, R188.reuse, R112 ;  /* 0x000000bcb8707223 */ /* 0x080fe20000010070 */
[----:B------:R-:W-:-:S07]  /*36e0*/  FMUL.FTZ R188, R20, R188 ;  /* 0x000000bc14bc7220 */ /* 0x000fce0000410000 */
.L_x_14578:
[----:B------:R-:W-:Y:S05]  /*36f0*/  @!P4 BRA `(.L_x_14579) ;  /* 0x000000000020c947 */ /* 0x000fea0003800000 */
        /* <DEDUP_REMOVED lines=8> */
.L_x_14579:
        /* <DEDUP_REMOVED lines=9> */
.L_x_14580:
[----:B------:R-:W-:Y:S05]  /*3810*/  @!P4 BRA `(.L_x_14577) ;  /* 0x000000040030c947 */ /* 0x000fea0003800000 */
[----:B------:R-:W-:-:S04]  /*3820*/  FMUL.FTZ R191, R83, UR14 ;  /* 0x0000000e53bf7c20 */ /* 0x000fc80008410000 */
[-C--:B------:R-:W-:Y:S01]  /*3830*/  FFMA.FTZ R115, R187, R191.reuse, R115 ;  /* 0x000000bfbb737223 */ /* 0x080fe20000010073 */
[----:B------:R-:W-:Y:S01]  /*3840*/  FMUL.FTZ R191, R23, R191 ;  /* 0x000000bf17bf7220 */ /* 0x000fe20000410000 */
[----:B------:R-:W-:Y:S06]  /*3850*/  BRA `(.L_x_14577) ;  /* 0x0000000400207947 */ /* 0x000fec0003800000 */
.L_x_14572:
[----:B------:R-:W-:Y:S01]  /*3860*/  UMOV UR4, UR6 ;  /* 0x0000000600047c82 */ /* 0x000fe20008000000 */
[----:B------:R-:W-:Y:S01]  /*3870*/  UMOV UR5, UR7 ;  /* 0x0000000700057c82 */ /* 0x000fe20008000000 */
[----:B------:R-:W-:-:S04]  /*3880*/  UISETP.NE.U32.AND UP0, UPT, UR4, URZ, UPT ;  /* 0x000000ff0400728c */ /* 0x000fc8000bf05070 */
[----:B------:R-:W-:-:S09]  /*3890*/  UISETP.NE.AND.EX UP0, UPT, UR5, URZ, UPT, UP0 ;  /* 0x000000ff0500728c */ /* 0x000fd2000bf05300 */
[----:B------:R-:W-:Y:S05]  /*38a0*/  BRA.U UP0, `(.L_x_14581) ;  /* 0x0000000100887547 */ /* 0x000fea000b800000 */
[----:B------:R-:W-:Y:S01]  /*38b0*/  @P3 FFMA.FTZ R193, R0, R195, R196 ;  /* 0x000000c300c13223 */ /* 0x000fe200000100c4 */
[----:B-----5:R-:W-:-:S03]  /*38c0*/  MOV R192, R144 ;  /* 0x0000009000c07202 */ /* 0x020fc60000000f00 */
[----:B------:R-:W-:-:S04]  /*38d0*/  @P3 FADD.FTZ R193, R215, -R193 ;  /* 0x800000c1d7c13221 */ /* 0x000fc80000010000 */
[----:B------:R-:W-:Y:S02]  /*38e0*/  @P3 FFMA.FTZ R192, R5, R193, R144 ;  /* 0x000000c105c03223 */ /* 0x000fe40000010090 */
[----:B------:R-:W1:Y:S02]  /*38f0*/  @P4 LDC R193, c[0x0][0x40c] ;  /* 0x00010300ffc14b82 */ /* 0x000e640000000800 */
[----:B-1----:R-:W-:Y:S01]  /*3900*/  @P4 FMUL.FTZ R193, R192, R193 ;  /* 0x000000c1c0c14220 */ /* 0x002fe20000410000 */
[----:B------:R-:W-:-:S03]  /*3910*/  MOV R192, R145 ;  /* 0x0000009100c07202 */ /* 0x000fc60000000f00 */
[-C--:B------:R-:W-:Y:S01]  /*3920*/  @P4 FFMA.FTZ R112, R184, R193.reuse, R112 ;  /* 0x000000c1b8704223 */ /* 0x080fe20000010070 */
[----:B------:R-:W-:Y:S01]  /*3930*/  @P4 FMUL.FTZ R188, R20, R193 ;  /* 0x000000c114bc4220 */ /* 0x000fe20000410000 */
[----:B------:R-:W-:-:S04]  /*3940*/  @P3 FFMA.FTZ R193, R205, R195, R196 ;  /* 0x000000c3cdc13223 */ /* 0x000fc800000100c4 */
        /* <DEDUP_REMOVED lines=11> */
[----:B-1----:R-:W-:-:S04]  /*3a00*/  @P4 FMUL.FTZ R193, R192, R193 ;  /* 0x000000c1c0c14220 */ /* 0x002fc80000410000 */
[-C--:B------:R-:W-:Y:S01]  /*3a10*/  @P4 FFMA.FTZ R114, R186, R193.reuse, R114 ;  /* 0x000000c1ba724223 */ /* 0x080fe20000010072 */
[----:B------:R-:W-:Y:S01]  /*3a20*/  @P4 FMUL.FTZ R190, R22, R193 ;  /* 0x000000c116be4220 */ /* 0x000fe20000410000 */
[----:B------:R-:W-:Y:S06]  /*3a30*/  @!P4 BRA `(.L_x_14577) ;  /* 0x0000000000a8c947 */ /* 0x000fec0003800000 */
[----:B------:R-:W2:Y:S01]  /*3a40*/  LDL R197, [R1+0x4] ;  /* 0x0000040001c57983 */ /* 0x000ea20000100800 */
[----:B------:R-:W-:Y:S01]  /*3a50*/  @P3 FFMA.FTZ R191, R245, R195, R196 ;  /* 0x000000c3f5bf3223 */ /* 0x000fe200000100c4 */
[----:B------:R-:W-:-:S03]  /*3a60*/  MOV R192, R147 ;  /* 0x0000009300c07202 */ /* 0x000fc60000000f00 */
[----:B--2---:R-:W-:-:S04]  /*3a70*/  @P3 FADD.FTZ R191, R197, -R191 ;  /* 0x800000bfc5bf3221 */ /* 0x004fc80000010000 */
[----:B------:R-:W-:-:S04]  /*3a80*/  @P3 FFMA.FTZ R192, R5, R191, R147 ;  /* 0x000000bf05c03223 */ /* 0x000fc80000010093 */
[----:B------:R-:W-:-:S04]  /*3a90*/  FMUL.FTZ R191, R192, UR14 ;  /* 0x0000000ec0bf7c20 */ /* 0x000fc80008410000 */
[-C--:B------:R-:W-:Y:S01]  /*3aa0*/  FFMA.FTZ R115, R187, R191.reuse, R115 ;  /* 0x000000bfbb737223 */ /* 0x080fe20000010073 */
[----:B------:R-:W-:Y:S01]  /*3ab0*/  FMUL.FTZ R191, R23, R191 ;  /* 0x000000bf17bf7220 */ /* 0x000fe20000410000 */
[----:B------:R-:W-:Y:S06]  /*3ac0*/  BRA `(.L_x_14577) ;  /* 0x0000000000847947 */ /* 0x000fec0003800000 */
.L_x_14581:
[----:B------:R-:W2:Y:S01]  /*3ad0*/  LDL R192, [R1+0x4] ;  /* 0x0000040001c07983 */ /* 0x000ea20000100800 */
[--C-:B------:R-:W-:Y:S01]  /*3ae0*/  @P3 FFMA.FTZ R80, R245, R195, R196.reuse ;  /* 0x000000c3f5503223 */ /* 0x100fe200000100c4 */
[----:B-----5:R-:W-:Y:S01]  /*3af0*/  MOV R83, R147 ;  /* 0x0000009300537202 */ /* 0x020fe20000000f00 */
[-CC-:B------:R-:W-:Y:S01]  /*3b00*/  @P3 FFMA.FTZ R81, R0, R195.reuse, R196.reuse ;  /* 0x000000c300513223 */ /* 0x180fe200000100c4 */
[----:B------:R-:W-:-:S03]  /*3b10*/  @P3 FFMA.FTZ R82, R205, R195, R196 ;  /* 0x000000c3cd523223 */ /* 0x000fc600000100c4 */
[----:B------:R-:W-:Y:S01]  /*3b20*/  @P3 FADD.FTZ R81, R215, -R81 ;  /* 0x80000051d7513221 */ /* 0x000fe20000010000 */
[----:B------:R-:W-:Y:S01]  /*3b30*/  @P3 FADD.FTZ R82, R231, -R82 ;  /* 0x80000052e7523221 */ /* 0x000fe20000010000 */
[----:B--2---:R-:W-:-:S04]  /*3b40*/  @P3 FADD.FTZ R80, R192, -R80 ;  /* 0x80000050c0503221 */ /* 0x004fc80000010000 */
[----:B------:R-:W-:Y:S02]  /*3b50*/  @P3 FFMA.FTZ R83, R5, R80, R147 ;  /* 0x0000005005533223 */ /* 0x000fe40000010093 */
[----:B------:R-:W1:Y:S02]  /*3b60*/  @P4 LDC R80, c[0x0][0x40c] ;  /* 0x00010300ff504b82 */ /* 0x000e640000000800 */
[----:B-1----:R-:W-:-:S04]  /*3b70*/  @P4 FMUL.FTZ R80, R83, R80 ;  /* 0x0000005053504220 */ /* 0x002fc80000410000 */
[-C--:B------:R-:W-:Y:S01]  /*3b80*/  @P4 FFMA.FTZ R115, R187, R80.reuse, R115 ;  /* 0x00000050bb734223 */ /* 0x080fe20000010073 */
[----:B------:R-:W-:Y:S01]  /*3b90*/  @P4 FMUL.FTZ R191, R23, R80 ;  /* 0x0000005017bf4220 */ /* 0x000fe20000410000 */
[----:B------:R-:W-:Y:S01]  /*3ba0*/  MOV R80, R144 ;  /* 0x0000009000507202 */ /* 0x000fe20000000f00 */
        /* <DEDUP_REMOVED lines=11> */
[----:B------:R-:W-:-:S04]  /*3c60*/  @P3 FFMA.FTZ R82, R13, R195, R196 ;  /* 0x000000c30d523223 */ /* 0x000fc800000100c4 */
[----:B------:R-:W-:Y:S01]  /*3c70*/  @P3 FADD.FTZ R192, R223, -R82 ;  /* 0x80000052dfc03221 */ /* 0x000fe20000010000 */
[----:B------:R-:W-:-:S03]  /*3c80*/  MOV R82, R146 ;  /* 0x0000009200527202 */ /* 0x000fc60000000f00 */
[----:B------:R-:W-:Y:S02]  /*3c90*/  @P3 FFMA.FTZ R82, R5, R192, R146 ;  /* 0x000000c005523223 */ /* 0x000fe40000010092 */
[----:B------:R-:W1:Y:S02]  /*3ca0*/  @P4 LDC R192, c[0x0][0x40c] ;  /* 0x00010300ffc04b82 */ /* 0x000e640000000800 */
[----:B-1----:R-:W-:-:S04]  /*3cb0*/  @P4 FMUL.FTZ R192, R82, R192 ;  /* 0x000000c052c04220 */ /* 0x002fc80000410000 */
[-C--:B------:R-:W-:Y:S01]  /*3cc0*/  @P4 FFMA.FTZ R114, R186, R192.reuse, R114 ;  /* 0x000000c0ba724223 */ /* 0x080fe20000010072 */
[----:B------:R-:W-:-:S07]  /*3cd0*/  @P4 FMUL.FTZ R190, R22, R192 ;  /* 0x000000c016be4220 */ /* 0x000fce0000410000 */
.L_x_14577:
[----:B------:R-:W-:-:S04]  /*3ce0*/  ISETP.NE.U32.AND P0, PT, RZ, UR4, PT ;  /* 0x00000004ff007c0c */ /* 0x000fc8000bf05070 */
[----:B------:R-:W-:-:S13]  /*3cf0*/  ISETP.NE.AND.EX P0, PT, RZ, UR5, PT, P0 ;  /* 0x00000005ff007c0c */ /* 0x000fda000bf05300 */
[----:B------:R-:W1:Y:S02]  /*3d00*/  @P0 LDC.64 R192, c[0x0][0x478] ;  /* 0x00011e00ffc00b82 */ /* 0x000e640000000a00 */
[C---:B-1---5:R-:W-:Y:S01]  /*3d10*/  @P0 IMAD.WIDE.U32 R192, R194.reuse, 0x10, R192 ;  /* 0x00000010c2c00825 */ /* 0x062fe200078e00c0 */
[----:B------:R-:W-:-:S04]  /*3d20*/  IADD3 R194, PT, PT, R194, 0x100, RZ ;  /* 0x00000100c2c27810 */ /* 0x000fc80007ffe0ff */
[----:B------:R1:W-:Y:S02]  /*3d30*/  @P0 STG.E.128 desc[UR8][R192.64], R80 ;  /* 0x00000050c0000986 */ /* 0x0003e4000c101d08 */
[----:B-1----:R-:W1:Y:S02]  /*3d40*/  @P4 LDC.64 R192, c[0x0][0x468] ;  /* 0x00011a00ffc04b82 */ /* 0x002e640000000a00 */
[C---:B-1----:R-:W-:Y:S01]  /*3d50*/  @P4 IMAD.WIDE.U32 R192, R6.reuse, 0x10, R192 ;  /* 0x0000001006c04825 */ /* 0x042fe200078e00c0 */
[----:B------:R-:W-:-:S04]  /*3d60*/  IADD3 R6, PT, PT, R6, 0x100, RZ ;  /* 0x0000010006067810 */ /* 0x000fc80007ffe0ff */
[----:B------:R1:W-:Y:S03]  /*3d70*/  @P4 STG.E.128 desc[UR8][R192.64], R188 ;  /* 0x000000bcc0004986 */ /* 0x0003e6000c101d08 */
.L_x_14570:
[----:B------:R-:W-:Y:S05]  /*3d80*/  BSYNC.RECONVERGENT B0 ;  /* 0x0000000000007941 */ /* 0x000fea0003800200 */
.L_x_14569:
        /* <DEDUP_REMOVED lines=8> */
[----:B------:R-:W2:Y:S02]  /*3e10*/  LDC.64 R184, c[0x0][0x390] ;  /* 0x0000e400ffb87b82 */ /* 0x000ea40000000a00 */
[----:B--2---:R-:W-:-:S06]  /*3e20*/  IMAD.WIDE.U32 R184, R6, 0x10, R184 ;  /* 0x0000001006b87825 */ /* 0x004fcc00078e00b8 */
[----:B------:R-:W5:Y:S02]  /*3e30*/  LDG.E.128 R184, desc[UR8][R184.64] ;  /* 0x00000008b8b87981 */ /* 0x000f64000c1e1d00 */
.L_x_14584:
[----:B------:R-:W-:Y:S05]  /*3e40*/  BRA.U !UP0, `(.L_x_14585) ;  /* 0x0000000508207547 */ /* 0x000fea000b800000 */
[----:B------:R-:W-:-:S04]  /*3e50*/  UISETP.NE.U32.AND UP0, UPT, UR6, URZ, UPT ;  /* 0x000000ff0600728c */ /* 0x000fc8000bf05070 */
[----:B------:R-:W-:-:S06]  /*3e60*/  UISETP.NE.AND.EX UP0, UPT, UR7, URZ, UPT, UP0 ;  /* 0x000000ff0700728c */ /* 0x000fcc000bf05300 */
[----:B------:R-:W-:-:S13]  /*3e70*/  PLOP3.LUT P0, PT, PT, PT, UP0, 0x80, 0x8 ;  /* 0x000000000008781c */ /* 0x000fda0003f0f008 */
[----:B------:R-:W-:Y:S05]  /*3e80*/  @!P0 BRA `(.L_x_14586) ;  /* 0x0000000000888947 */ /* 0x000fea0003800000 */
[----:B-1----:R-:W2:Y:S01]  /*3e90*/  LDL R192, [R1] ;  /* 0x0000000001c07983 */ /* 0x002ea20000100800 */
[-CC-:B------:R-:W-:Y:S01]  /*3ea0*/  @P3 FFMA.FTZ R81, R211, R195.reuse, R196.reuse ;  /* 0x000000c3d3513223 */ /* 0x180fe200000100c4 */
[----:B-----5:R-:W-:Y:S01]  /*3eb0*/  MOV R80, R148 ;  /* 0x0000009400507202 */ /* 0x020fe20000000f00 */
[-CC-:B------:R-:W-:Y:S01]  /*3ec0*/  @P3 FFMA.FTZ R82, R200, R195.reuse, R196.reuse ;  /* 0x000000c3c8523223 */ /* 0x180fe200000100c4 */
[----:B------:R-:W-:Y:S01]  /*3ed0*/  @P3 FFMA.FTZ R83, R19, R195, R196 ;  /* 0x000000c313533223 */ /* 0x000fe200000100c4 */
[----:B------:R-:W-:Y:S02]  /*3ee0*/  @P3 FADD.FTZ R81, R238, -R81 ;  /* 0x80000051ee513221 */ /* 0x000fe40000010000 */
[----:B------:R-:W-:Y:S01]  /*3ef0*/  @P3 FADD.FTZ R82, R230, -R82 ;  /* 0x80000052e6523221 */ /* 0x000fe20000010000 */
[----:B------:R-:W-:Y:S01]  /*3f00*/  @P3 FADD.FTZ R83, R222, -R83 ;  /* 0x80000053de533221 */ /* 0x000fe20000010000 */
        /* <DEDUP_REMOVED lines=18> */
[----:B--2---:R-:W-:Y:S01]  /*4030*/  @P3 FADD.FTZ R192, R192, -R83 ;  /* 0x80000053c0c03221 */ /* 0x004fe20000010000 */
[----:B------:R-:W-:-:S03]  /*4040*/  MOV R83, R151 ;  /* 0x0000009700537202 */ /* 0x000fc60000000f00 */
[----:B------:R-:W-:Y:S01]  /*4050*/  @P3 FFMA.FTZ R83, R5, R192, R151 ;  /* 0x000000c005533223 */ /* 0x000fe20000010097 */
[----:B------:R-:W-:Y:S06]  /*4060*/  @!P4 BRA `(.L_x_14587) ;  /* 0x000000080004c947 */ /* 0x000fec0003800000 */
[----:B------:R-:W-:-:S04]  /*4070*/  FMUL.FTZ R191, R83, UR14 ;  /* 0x0000000e53bf7c20 */ /* 0x000fc80008410000 */
[-C--:B------:R-:W-:Y:S01]  /*4080*/  FFMA.FTZ R119, R187, R191.reuse, R119 ;  /* 0x000000bfbb777223 */ /* 0x080fe20000010077 */
[----:B------:R-:W-:Y:S01]  /*4090*/  FMUL.FTZ R191, R27, R191 ;  /* 0x000000bf1bbf7220 */ /* 0x000fe20000410000 */
[----:B------:R-:W-:Y:S06]  /*40a0*/  BRA `(.L_x_14587) ;  /* 0x0000000400f47947 */ /* 0x000fec0003800000 */
.L_x_14586:
[----:B-1----:R-:W-:Y:S01]  /*40b0*/  @P3 FFMA.FTZ R193, R211, R195, R196 ;  /* 0x000000c3d3c13223 */ /* 0x002fe200000100c4 */
        /* <DEDUP_REMOVED lines=24> */
[----:B------:R-:W2:Y:S01]  /*4240*/  LDL R197, [R1] ;  /* 0x0000000001c57983 */ /* 0x000ea20000100800 */
        /* <DEDUP_REMOVED lines=8> */
.L_x_14585:
[----:B-1----:R-:W1:Y:S02]  /*42d0*/  LDC.64 R192, c[0x0][0x478] ;  /* 0x00011e00ffc07b82 */ /* 0x002e640000000a00 */
[----:B-1----:R-:W-:-:S04]  /*42e0*/  ISETP.NE.U32.AND P0, PT, R192, RZ, PT ;  /* 0x000000ffc000720c */ /* 0x002fc80003f05070 */
[----:B------:R-:W-:-:S13]  /*42f0*/  ISETP.NE.AND.EX P0, PT, R193, RZ, PT, P0 ;  /* 0x000000ffc100720c */ /* 0x000fda0003f05300 */
[----:B------:R-:W-:Y:S05]  /*4300*/  @!P0 BRA `(.L_x_14588) ;  /* 0x0000000000c88947 */ /* 0x000fea0003800000 */
[----:B------:R-:W2:Y:S01]  /*4310*/  LDL R197, [R1] ;  /* 0x0000000001c57983 */ /* 0x000ea20000100800 */
        /* <DEDUP_REMOVED lines=26> */
.L_x_14589:
        /* <DEDUP_REMOVED lines=9> */
.L_x_14590:
        /* <DEDUP_REMOVED lines=9> */
.L_x_14591:
[----:B------:R-:W-:Y:S05]  /*45e0*/  @!P4 BRA `(.L_x_14587) ;  /* 0x0000000000a4c947 */ /* 0x000fea0003800000 */
[----:B------:R-:W-:-:S04]  /*45f0*/  FMUL.FTZ R191, R83, UR14 ;  /* 0x0000000e53bf7c20 */ /* 0x000fc80008410000 */
[-C--:B------:R-:W-:Y:S01]  /*4600*/  FFMA.FTZ R119, R187, R191.reuse, R119 ;  /* 0x000000bfbb777223 */ /* 0x080fe20000010077 */
[----:B------:R-:W-:Y:S01]  /*4610*/  FMUL.FTZ R191, R27, R191 ;  /* 0x000000bf1bbf7220 */ /* 0x000fe20000410000 */
[----:B------:R-:W-:Y:S06]  /*4620*/  BRA `(.L_x_14587) ;  /* 0x0000000000947947 */ /* 0x000fec0003800000 */
.L_x_14588:
        /* <DEDUP_REMOVED lines=9> */
.L_x_14592:
        /* <DEDUP_REMOVED lines=9> */
.L_x_14593:
        /* <DEDUP_REMOVED lines=9> */
.L_x_14594:
[----:B------:R-:W-:Y:S05]  /*47e0*/  @!P4 BRA `(.L_x_14587) ;  /* 0x000000000024c947 */ /* 0x000fea0003800000 */
[----:B------:R-:W2:Y:S01]  /*47f0*/  LDL R192, [R1] ;  /* 0x0000000001c07983 */ /* 0x000ea20000100800 */
[----:B------:R-:W-:Y:S01]  /*4800*/  FFMA.FTZ R191, R244, R195, R196 ;  /* 0x000000c3f4bf7223 */ /* 0x000fe200000100c4 */
[----:B------:R-:W-:-:S03]  /*4810*/  ISETP.GT.AND P1, PT, R4, RZ, PT ;  /* 0x000000ff0400720c */ /* 0x000fc60003f24270 */
[----:B--2---:R-:W-:-:S04]  /*4820*/  FADD.FTZ R191, R192, -R191 ;  /* 0x800000bfc0bf7221 */ /* 0x004fc80000010000 */
[----:B-----5:R-:W-:-:S05]  /*4830*/  FMUL.FTZ R191, R5, R191 ;  /* 0x000000bf05bf7220 */ /* 0x020fca0000410000 */
[----:B------:R-:W-:-:S05]  /*4840*/  FSEL R191, R191, RZ, P1 ;  /* 0x000000ffbfbf7208 */ /* 0x000fca0000800000 */
[----:B------:R-:W-:-:S04]  /*4850*/  FMUL.FTZ R191, R191, UR14 ;  /* 0x0000000ebfbf7c20 */ /* 0x000fc80008410000 */
[-C--:B------:R-:W-:Y:S01]  /*4860*/  FFMA.FTZ R119, R187, R191.reuse, R119 ;  /* 0x000000bfbb777223 */ /* 0x080fe20000010077 */
[----:B------:R-:W-:-:S07]  /*4870*/  FMUL.FTZ R191, R27, R191 ;  /* 0x000000bf1bbf7220 */ /* 0x000fce0000410000 */
.L_x_14587:
        /* <DEDUP_REMOVED lines=8> */
.L_x_14583:
[----:B------:R-:W-:Y:S05]  /*4900*/  BSYNC.RECONVERGENT B0 ;  /* 0x0000000000007941 */ /* 0x000fea0003800200 */
.L_x_14582:
        /* <DEDUP_REMOVED lines=8> */
[----:B------:R-:W3:Y:S02]  /*4990*/  LDC.64 R184, c[0x0][0x390] ;  /* 0x0000e400ffb87b82 */ /* 0x000ee40000000a00 */
[----:B---3--:R-:W-:-:S06]  /*49a0*/  IMAD.WIDE.U32 R184, R6, 0x10, R184 ;  /* 0x0000001006b87825 */ /* 0x008fcc00078e00b8 */
[----:B------:R-:W5:Y:S02]  /*49b0*/  LDG.E.128 R184, desc[UR8][R184.64] ;  /* 0x00000008b8b87981 */ /* 0x000f64000c1e1d00 */
.L_x_14597:
[----:B------:R-:W-:Y:S05]  /*49c0*/  BRA.U !UP0, `(.L_x_14598) ;  /* 0x0000000508187547 */ /* 0x000fea000b800000 */
[----:B------:R-:W-:-:S04]  /*49d0*/  UISETP.NE.U32.AND UP0, UPT, UR6, URZ, UPT ;  /* 0x000000ff0600728c */ /* 0x000fc8000bf05070 */
[----:B------:R-:W-:-:S06]  /*49e0*/  UISETP.NE.AND.EX UP0, UPT, UR7, URZ, UPT, UP0 ;  /* 0x000000ff0700728c */ /* 0x000fcc000bf05300 */
[----:B------:R-:W-:-:S13]  /*49f0*/  PLOP3.LUT P0, PT, PT, PT, UP0, 0x80, 0x8 ;  /* 0x000000000008781c */ /* 0x000fda0003f0f008 */
[----:B------:R-:W-:Y:S05]  /*4a00*/  @!P0 BRA `(.L_x_14599) ;  /* 0x0000000000848947 */ /* 0x000fea0003800000 */
        /* <DEDUP_REMOVED lines=8> */
[----:B------:R-:W3:Y:S02]  /*4a90*/  @P4 LDC R81, c[0x0][0x40c] ;  /* 0x00010300ff514b82 */ /* 0x000ee40000000800 */
[----:B---3--:R-:W-:-:S04]  /*4aa0*/  @P4 FMUL.FTZ R81, R80, R81 ;  /* 0x0000005150514220 */ /* 0x008fc80000410000 */
[-C--:B------:R-:W-:Y:S01]  /*4ab0*/  @P4 FFMA.FTZ R120, R184, R81.reuse, R120 ;  /* 0x00000051b8784223 */ /* 0x080fe20000010078 */
[----:B-12---:R-:W-:Y:S01]  /*4ac0*/  @P4 FMUL.FTZ R188, R28, R81 ;  /* 0x000000511cbc4220 */ /* 0x006fe20000410000 */
        /* <DEDUP_REMOVED lines=15> */
[----:B------:R-:W-:Y:S01]  /*4bc0*/  @P3 FFMA.FTZ R83, R5, R192, R155 ;  /* 0x000000c005533223 */ /* 0x000fe2000001009b */
[----:B------:R-:W-:Y:S06]  /*4bd0*/  @!P4 BRA `(.L_x_14600) ;  /* 0x0000000400f8c947 */ /* 0x000fec0003800000 */
[----:B------:R-:W-:-:S04]  /*4be0*/  FMUL.FTZ R191, R83, UR14 ;  /* 0x0000000e53bf7c20 */ /* 0x000fc80008410000 */
[-C--:B------:R-:W-:Y:S01]  /*4bf0*/  FFMA.FTZ R123, R187, R191.reuse, R123 ;  /* 0x000000bfbb7b7223 */ /* 0x080fe2000001007b */
[----:B------:R-:W-:Y:S01]  /*4c00*/  FMUL.FTZ R191, R31, R191 ;  /* 0x000000bf1fbf7220 */ /* 0x000fe20000410000 */
[----:B------:R-:W-:Y:S06]  /*4c10*/  BRA `(.L_x_14600) ;  /* 0x0000000400e87947 */ /* 0x000fec0003800000 */
.L_x_14599:
[----:B-12---:R-:W-:Y:S01]  /*4c20*/  @P3 FFMA.FTZ R193, R210, R195, R196 ;  /* 0x000000c3d2c13223 */ /* 0x006fe200000100c4 */
        /* <DEDUP_REMOVED lines=24> */
[----:B------:R-:W-:Y:S01]  /*4db0*/  @P3 FFMA.FTZ R191, R243, R195, R196 ;  /* 0x000000c3f3bf3223 */ /* 0x000fe200000100c4 */
[----:B------:R-:W-:-:S03]  /*4dc0*/  MOV R192, R155 ;  /* 0x0000009b00c07202 */ /* 0x000fc60000000f00 */
[----:B------:R-:W-:-:S04]  /*4dd0*/  @P3 FADD.FTZ R191, R252, -R191 ;  /* 0x800000bffcbf3221 */ /* 0x000fc80000010000 */
[----:B------:R-:W-:-:S04]  /*4de0*/  @P3 FFMA.FTZ R192, R5, R191, R155 ;  /* 0x000000bf05c03223 */ /* 0x000fc8000001009b */
[----:B------:R-:W-:-:S04]  /*4df0*/  FMUL.FTZ R191, R192, UR14 ;  /* 0x0000000ec0bf7c20 */ /* 0x000fc80008410000 */
[-C--:B------:R-:W-:Y:S01]  /*4e00*/  FFMA.FTZ R123, R187, R191.reuse, R123 ;  /* 0x000000bfbb7b7223 */ /* 0x080fe2000001007b */
[----:B------:R-:W-:Y:S01]  /*4e10*/  FMUL.FTZ R191, R31, R191 ;  /* 0x000000bf1fbf7220 */ /* 0x000fe20000410000 */
[----:B------:R-:W-:Y:S06]  /*4e20*/  BRA `(.L_x_14600) ;  /* 0x0000000400647947 */ /* 0x000fec0003800000 */
.L_x_14598:
[----:B-12---:R-:W1:Y:S02]  /*4e30*/  LDC.64 R192, c[0x0][0x478] ;  /* 0x00011e00ffc07b82 */ /* 0x006e640000000a00 */
[----:B-1----:R-:W-:-:S04]  /*4e40*/  ISETP.NE.U32.AND P0, PT, R192, RZ, PT ;  /* 0x000000ffc000720c */ /* 0x002fc80003f05070 */
        /* <DEDUP_REMOVED lines=28> */
.L_x_14602:
        /* <DEDUP_REMOVED lines=9> */
.L_x_14603:
        /* <DEDUP_REMOVED lines=9> */
.L_x_14604:
[----:B------:R-:W-:Y:S05]  /*5130*/  @!P4 BRA `(.L_x_14600) ;  /* 0x0000000000a0c947 */ /* 0x000fea0003800000 */
[----:B------:R-:W-:-:S04]  /*5140*/  FMUL.FTZ R191, R83, UR14 ;  /* 0x0000000e53bf7c20 */ /* 0x000fc80008410000 */
[-C--:B------:R-:W-:Y:S01]  /*5150*/  FFMA.FTZ R123, R187, R191.reuse, R123 ;  /* 0x000000bfbb7b7223 */ /* 0x080fe2000001007b */
[----:B------:R-:W-:Y:S01]  /*5160*/  FMUL.FTZ R191, R31, R191 ;  /* 0x000000bf1fbf7220 */ /* 0x000fe20000410000 */
[----:B------:R-:W-:Y:S06]  /*5170*/  BRA `(.L_x_14600) ;  /* 0x0000000000907947 */ /* 0x000fec0003800000 */
.L_x_14601:
        /* <DEDUP_REMOVED lines=9> */
.L_x_14605:
        /* <DEDUP_REMOVED lines=9> */
.L_x_14606:
        /* <DEDUP_REMOVED lines=9> */
.L_x_14607:
        /* <DEDUP_REMOVED lines=9> */
.L_x_14600:
        /* <DEDUP_REMOVED lines=8> */
.L_x_14596:
[----:B------:R-:W-:Y:S05]  /*5440*/  BSYNC.RECONVERGENT B0 ;  /* 0x0000000000007941 */ /* 0x000fea0003800200 */
.L_x_14595:
        /* <DEDUP_REMOVED lines=8> */
[----:B------:R-:W4:Y:S02]  /*54d0*/  LDC.64 R184, c[0x0][0x390] ;  /* 0x0000e400ffb87b82 */ /* 0x000f240000000a00 */
[----:B----4-:R-:W-:-:S06]  /*54e0*/  IMAD.WIDE.U32 R184, R6, 0x10, R184 ;  /* 0x0000001006b87825 */ /* 0x010fcc00078e00b8 */
[----:B------:R-:W5:Y:S02]  /*54f0*/  LDG.E.128 R184, desc[UR8][R184.64] ;  /* 0x00000008b8b87981 */ /* 0x000f64000c1e1d00 */
.L_x_14610:
        /* <DEDUP_REMOVED lines=13> */
[----:B------:R-:W4:Y:S02]  /*55d0*/  @P4 LDC R81, c[0x0][0x40c] ;  /* 0x00010300ff514b82 */ /* 0x000f240000000800 */
[----:B----4-:R-:W-:-:S04]  /*55e0*/  @P4 FMUL.FTZ R81, R80, R81 ;  /* 0x0000005150514220 */ /* 0x010fc80000410000 */
[-C--:B------:R-:W-:Y:S01]  /*55f0*/  @P4 FFMA.FTZ R124, R184, R81.reuse, R124 ;  /* 0x00000051b87c4223 */ /* 0x080fe2000001007c */
[----:B-123--:R-:W-:Y:S01]  /*5600*/  @P4 FMUL.FTZ R188, R32, R81 ;  /* 0x0000005120bc4220 */ /* 0x00efe20000410000 */
        /* <DEDUP_REMOVED lines=21> */
.L_x_14612:
[----:B-123--:R-:W-:Y:S01]  /*5760*/  @P3 FFMA.FTZ R193, R209, R195, R196 ;  /* 0x000000c3d1c13223 */ /* 0x00efe200000100c4 */
        /* <DEDUP_REMOVED lines=32> */
.L_x_14611:
[----:B-123--:R-:W1:Y:S02]  /*5970*/  LDC.64 R192, c[0x0][0x478] ;  /* 0x00011e00ffc07b82 */ /* 0x00ee640000000a00 */
        /* <DEDUP_REMOVED lines=29> */
.L_x_14615:
        /* <DEDUP_REMOVED lines=9> */
.L_x_14616:
        /* <DEDUP_REMOVED lines=9> */
.L_x_14617:
[----:B------:R-:W-:Y:S05]  /*5c70*/  @!P4 BRA `(.L_x_14613) ;  /* 0x0000000000a0c947 */ /* 0x000fea0003800000 */
[----:B------:R-:W-:-:S04]  /*5c80*/  FMUL.FTZ R191, R83, UR14 ;  /* 0x0000000e53bf7c20 */ /* 0x000fc80008410000 */
[-C--:B------:R-:W-:Y:S01]  /*5c90*/  FFMA.FTZ R127, R187, R191.reuse, R127 ;  /* 0x000000bfbb7f7223 */ /* 0x080fe2000001007f */
[----:B------:R-:W-:Y:S01]  /*5ca0*/  FMUL.FTZ R191, R35, R191 ;  /* 0x000000bf23bf7220 */ /* 0x000fe20000410000 */
[----:B------:R-:W-:Y:S06]  /*5cb0*/  BRA `(.L_x_14613) ;  /* 0x0000000000907947 */ /* 0x000fec0003800000 */
.L_x_14614:
        /* <DEDUP_REMOVED lines=9> */
.L_x_14618:
        /* <DEDUP_REMOVED lines=9> */
.L_x_14619:
        /* <DEDUP_REMOVED lines=9> */
.L_x_14620:
        /* <DEDUP_REMOVED lines=9> */
.L_x_14613:
        /* <DEDUP_REMOVED lines=8> */
.L_x_14609:
[----:B------:R-:W-:Y:S05]  /*5f80*/  BSYNC.RECONVERGENT B0 ;  /* 0x0000000000007941 */ /* 0x000fea0003800200 */
.L_x_14608:
[----:B------:R-:W-:Y:S01]  /*5f90*/  ISETP.GE.U32.AND P0, PT, R2, 0x500, PT ;  /* 0x000005000200780c */ /* 0x000fe20003f06070 */
[----:B------:R-:W-:-:S12]  /*5fa0*/  BSSY.RECONVERGENT B0, `(.L_x_14621) ;  /* 0x00000b0000007945 */ /* 0x000fd80003800200 */
[----:B------:R-:W-:Y:S05]  /*5fb0*/  @!P0 BRA `(.L_x_14622) ;  /* 0x0000000800b88947 */ /* 0x000fea0003800000 */
[----:B------:R-:W-:-:S04]  /*5fc0*/  UISETP.NE.U32.AND UP0, UPT, UR12, URZ, UPT ;  /* 0x000000ff0c00728c */ /* 0x000fc8000bf05070 */
[----:B------:R-:W-:Y:S01]  /*5fd0*/  UISETP.NE.AND.EX UP0, UPT, UR13, URZ, UPT, UP0 ;  /* 0x000000ff0d00728c */ /* 0x000fe2000bf05300 */
[----:B------:R-:W-:Y:S10]  /*5fe0*/  @!P4 BRA `(.L_x_14623) ;  /* 0x00000000000cc947 */ /* 0x000ff40003800000 */
[----:B------:R-:W0:Y:S02]  /*5ff0*/  LDC.64 R184, c[0x0][0x390] ;  /* 0x0000e400ffb87b82 */ /* 0x000e240000000a00 */
[----:B0-----:R-:W-:-:S06]  /*6000*/  IMAD.WIDE.U32 R184, R6, 0x10, R184 ;  /* 0x0000001006b87825 */ /* 0x001fcc00078e00b8 */
[----:B------:R-:W5:Y:S02]  /*6010*/  LDG.E.128 R184, desc[UR8][R184.64] ;  /* 0x00000008b8b87981 */ /* 0x000f64000c1e1d00 */
.L_x_14623:
        /* <DEDUP_REMOVED lines=13> */
[----:B------:R-:W0:Y:S02]  /*60f0*/  @P4 LDC R81, c[0x0][0x40c] ;  /* 0x00010300ff514b82 */ /* 0x000e240000000800 */
[----:B0-----:R-:W-:-:S04]  /*6100*/  @P4 FMUL.FTZ R81, R80, R81 ;  /* 0x0000005150514220 */ /* 0x001fc80000410000 */
[-C--:B------:R-:W-:Y:S01]  /*6110*/  @P4 FFMA.FTZ R128, R184, R81.reuse, R128 ;  /* 0x00000051b8804223 */ /* 0x080fe20000010080 */
[----:B-1234-:R-:W-:Y:S01]  /*6120*/  @P4 FMUL.FTZ R188, R36, R81 ;  /* 0x0000005124bc4220 */ /* 0x01efe20000410000 */
[----:B------:R-:W-:Y:S01]  /*6130*/  MOV R81, R161 ;  /* 0x000000a100517202 */ /* 0x000fe20000000f00 */
[----:B------:R-:W-:Y:S02]  /*6140*/  @P3 FFMA.FTZ R81, R5, R82, R161 ;  /* 0x0000005205513223 */ /* 0x000fe400000100a1 */
[----:B------:R-:W0:Y:S02]  /*6150*/  @P4 LDC R82, c[0x0][0x40c] ;  /* 0x00010300ff524b82 */ /* 0x000e240000000800 */
[----:B0-----:R-:W-:-:S04]  /*6160*/  @P4 FMUL.FTZ R82, R81, R82 ;  /* 0x0000005251524220 */ /* 0x001fc80000410000 */
[-C--:B------:R-:W-:Y:S01]  /*6170*/  @P4 FFMA.FTZ R129, R185, R82.reuse, R129 ;  /* 0x00000052b9814223 */ /* 0x080fe20000010081 */
[----:B------:R-:W-:Y:S01]  /*6180*/  @P4 FMUL.FTZ R189, R37, R82 ;  /* 0x0000005225bd4220 */ /* 0x000fe20000410000 */
[----:B------:R-:W-:Y:S01]  /*6190*/  MOV R82, R162 ;  /* 0x000000a200527202 */ /* 0x000fe20000000f00 */
[----:B------:R-:W-:Y:S02]  /*61a0*/  @P3 FFMA.FTZ R82, R5, R83, R162 ;  /* 0x0000005305523223 */ /* 0x000fe400000100a2 */
[----:B------:R-:W0:Y:S02]  /*61b0*/  @P4 LDC R83, c[0x0][0x40c] ;  /* 0x00010300ff534b82 */ /* 0x000e240000000800 */
[----:B0-----:R-:W-:-:S04]  /*61c0*/  @P4 FMUL.FTZ R83, R82, R83 ;  /* 0x0000005352534220 */ /* 0x001fc80000410000 */
        /* <DEDUP_REMOVED lines=11> */
.L_x_14625:
[----:B-1234-:R-:W-:Y:S01]  /*6280*/  @P3 FFMA.FTZ R193, R208, R195, R196 ;  /* 0x000000c3d0c13223 */ /* 0x01efe200000100c4 */
        /* <DEDUP_REMOVED lines=32> */
.L_x_14624:
[----:B-1234-:R-:W1:Y:S02]  /*6490*/  LDC.64 R192, c[0x0][0x478] ;  /* 0x00011e00ffc07b82 */ /* 0x01ee640000000a00 */
        /* <DEDUP_REMOVED lines=29> */
.L_x_14628:
        /* <DEDUP_REMOVED lines=9> */
.L_x_14629:
        /* <DEDUP_REMOVED lines=9> */
.L_x_14630:
[----:B------:R-:W-:Y:S05]  /*6790*/  @!P4 BRA `(.L_x_14626) ;  /* 0x0000000000a0c947 */ /* 0x000fea0003800000 */
[----:B------:R-:W-:-:S04]  /*67a0*/  FMUL.FTZ R191, R83, UR14 ;  /* 0x0000000e53bf7c20 */ /* 0x000fc80008410000 */
[-C--:B------:R-:W-:Y:S01]  /*67b0*/  FFMA.FTZ R131, R187, R191.reuse, R131 ;  /* 0x000000bfbb837223 */ /* 0x080fe20000010083 */
[----:B------:R-:W-:Y:S01]  /*67c0*/  FMUL.FTZ R191, R39, R191 ;  /* 0x000000bf27bf7220 */ /* 0x000fe20000410000 */
[----:B------:R-:W-:Y:S06]  /*67d0*/  BRA `(.L_x_14626) ;  /* 0x0000000000907947 */ /* 0x000fec0003800000 */
.L_x_14627:
        /* <DEDUP_REMOVED lines=9> */
.L_x_14631:
        /* <DEDUP_REMOVED lines=9> */
.L_x_14632:
        /* <DEDUP_REMOVED lines=9> */
.L_x_14633:
        /* <DEDUP_REMOVED lines=9> */
.L_x_14626:
        /* <DEDUP_REMOVED lines=8> */
.L_x_14622:
[----:B------:R-:W-:Y:S05]  /*6aa0*/  BSYNC.RECONVERGENT B0 ;  /* 0x0000000000007941 */ /* 0x000fea0003800200 */
.L_x_14621:
        /* <DEDUP_REMOVED lines=9> */
.L_x_14636:
        /* <DEDUP_REMOVED lines=38> */
.L_x_14638:
        /* <DEDUP_REMOVED lines=33> */
.L_x_14637:
        /* <DEDUP_REMOVED lines=30> */
.L_x_14641:
        /* <DEDUP_REMOVED lines=9> */
.L_x_14642:
        /* <DEDUP_REMOVED lines=9> */
.L_x_14643:
[----:B------:R-:W-:Y:S05]  /*72b0*/  @!P4 BRA `(.L_x_14639) ;  /* 0x0000000000a0c947 */ /* 0x000fea0003800000 */
[----:B------:R-:W-:-:S04]  /*72c0*/  FMUL.FTZ R191, R83, UR14 ;  /* 0x0000000e53bf7c20 */ /* 0x000fc80008410000 */
[-C--:B------:R-:W-:Y:S01]  /*72d0*/  FFMA.FTZ R135, R187, R191.reuse, R135 ;  /* 0x000000bfbb877223 */ /* 0x080fe20000010087 */
[----:B------:R-:W-:Y:S01]  /*72e0*/  FMUL.FTZ R191, R43, R191 ;  /* 0x000000bf2bbf7220 */ /* 0x000fe20000410000 */
[----:B------:R-:W-:Y:S06]  /*72f0*/  BRA `(.L_x_14639) ;  /* 0x0000000000907947 */ /* 0x000fec0003800000 */
.L_x_14640:
        /* <DEDUP_REMOVED lines=9> */
.L_x_14644:
        /* <DEDUP_REMOVED lines=9> */
.L_x_14645:
        /* <DEDUP_REMOVED lines=9> */
.L_x_14646:
        /* <DEDUP_REMOVED lines=9> */
.L_x_14639:
        /* <DEDUP_REMOVED lines=8> */
.L_x_14635:
[----:B------:R-:W-:Y:S05]  /*75c0*/  BSYNC.RECONVERGENT B0 ;  /* 0x0000000000007941 */ /* 0x000fea0003800200 */
.L_x_14634:
        /* <DEDUP_REMOVED lines=9> */
.L_x_14649:
        /* <DEDUP_REMOVED lines=38> */
.L_x_14651:
        /* <DEDUP_REMOVED lines=33> */
.L_x_14650:
        /* <DEDUP_REMOVED lines=30> */
.L_x_14654:
        /* <DEDUP_REMOVED lines=9> */
.L_x_14655:
        /* <DEDUP_REMOVED lines=9> */
.L_x_14656:
[----:B------:R-:W-:Y:S05]  /*7dd0*/  @!P4 BRA `(.L_x_14652) ;  /* 0x0000000000a0c947 */ /* 0x000fea0003800000 */
[----:B------:R-:W-:-:S04]  /*7de0*/  FMUL.FTZ R191, R83, UR14 ;  /* 0x0000000e53bf7c20 */ /* 0x000fc80008410000 */
[-C--:B------:R-:W-:Y:S01]  /*7df0*/  FFMA.FTZ R139, R187, R191.reuse, R139 ;  /* 0x000000bfbb8b7223 */ /* 0x080fe2000001008b */
[----:B------:R-:W-:Y:S01]  /*7e00*/  FMUL.FTZ R191, R47, R191 ;  /* 0x000000bf2fbf7220 */ /* 0x000fe20000410000 */
[----:B------:R-:W-:Y:S06]  /*7e10*/  BRA `(.L_x_14652) ;  /* 0x0000000000907947 */ /* 0x000fec0003800000 */
.L_x_14653:
        /* <DEDUP_REMOVED lines=9> */
.L_x_14657:
        /* <DEDUP_REMOVED lines=9> */
.L_x_14658:
        /* <DEDUP_REMOVED lines=9> */
.L_x_14659:
        /* <DEDUP_REMOVED lines=9> */
.L_x_14652:
        /* <DEDUP_REMOVED lines=8> */
.L_x_14648:
[----:B------:R-:W-:Y:S05]  /*80e0*/  BSYNC.RECONVERGENT B0 ;  /* 0x0000000000007941 */ /* 0x000fea0003800200 */
.L_x_14647:
        /* <DEDUP_REMOVED lines=8> */
[----:B------:R-:W0:Y:S02]  /*8170*/  LDC.64 R184, c[0x0][0x390] ;  /* 0x0000e400ffb87b82 */ /* 0x000e240000000a00 */
[----:B0-----:R-:W-:-:S06]  /*8180*/  IMAD.WIDE.U32 R184, R6, 0x10, R184 ;  /* 0x0000001006b87825 */ /* 0x001fcc00078e00b8 */
[----:B------:R-:W5:Y:S02]  /*8190*/  LDG.E.128 R184, desc[UR8][R184.64] ;  /* 0x00000008b8b87981 */ /* 0x000f64000c1e1d00 */
.L_x_14662:
        /* <DEDUP_REMOVED lines=10> */
[----:B------:R-:W-:Y:S01]  /*8240*/  @P3 FADD.FTZ R81, R232, -R81 ;  /* 0x80000051e8513221 */ /* 0x000fe20000010000 */
[----:B-----5:R-:W-:Y:S01]  /*8250*/  MOV R4, R175 ;  /* 0x000000af00047202 */ /* 0x020fe20000000f00 */
[----:B------:R-:W-:Y:S01]  /*8260*/  @P3 FADD.FTZ R82, R224, -R82 ;  /* 0x80000052e0523221 */ /* 0x000fe20000010000 */
[C---:B------:R-:W-:Y:S01]  /*8270*/  @P3 FFMA.FTZ R4, R5.reuse, R80, R175 ;  /* 0x0000005005043223 */ /* 0x040fe200000100af */
[----:B------:R-:W-:Y:S01]  /*8280*/  MOV R80, R172 ;  /* 0x000000ac00507202 */ /* 0x000fe20000000f00 */
[----:B------:R-:W-:Y:S01]  /*8290*/  @P3 FFMA.FTZ R80, R5, R81, R172 ;  /* 0x0000005105503223 */ /* 0x000fe200000100ac */
[----:B------:R-:W-:Y:S01]  /*82a0*/  @P3 FADD.FTZ R83, R216, -R83 ;  /* 0x80000053d8533221 */ /* 0x000fe20000010000 */
        /* <DEDUP_REMOVED lines=11> */
[----:B------:R-:W-:Y:S01]  /*8360*/  @P3 FFMA.FTZ R82, R5, R83, R174 ;  /* 0x0000005305523223 */ /* 0x000fe200000100ae */
[----:B------:R-:W-:Y:S01]  /*8370*/  MOV R83, R4 ;  /* 0x0000000400537202 */ /* 0x000fe20000000f00 */
[----:B------:R-:W0:Y:S02]  /*8380*/  @P4 LDC R5, c[0x0][0x40c] ;  /* 0x00010300ff054b82 */ /* 0x000e240000000800 */
[----:B0-----:R-:W-:-:S04]  /*8390*/  @P4 FMUL.FTZ R5, R82, R5 ;  /* 0x0000000552054220 */ /* 0x001fc80000410000 */
[-C--:B------:R-:W-:Y:S01]  /*83a0*/  @P4 FFMA.FTZ R142, R186, R5.reuse, R142 ;  /* 0x00000005ba8e4223 */ /* 0x080fe2000001008e */
[----:B------:R-:W-:Y:S01]  /*83b0*/  @P4 FMUL.FTZ R190, R50, R5 ;  /* 0x0000000532be4220 */ /* 0x000fe20000410000 */
[----:B------:R-:W-:Y:S06]  /*83c0*/  @!P4 BRA `(.L_x_14665) ;  /* 0x0000000400fcc947 */ /* 0x000fec0003800000 */
[----:B------:R-:W-:-:S04]  /*83d0*/  FMUL.FTZ R4, R4, UR14 ;  /* 0x0000000e04047c20 */ /* 0x000fc80008410000 */
[-C--:B------:R-:W-:Y:S01]  /*83e0*/  FFMA.FTZ R143, R187, R4.reuse, R143 ;  /* 0x00000004bb8f7223 */ /* 0x080fe2000001008f */
[----:B------:R-:W-:Y:S01]  /*83f0*/  FMUL.FTZ R191, R51, R4 ;  /* 0x0000000433bf7220 */ /* 0x000fe20000410000 */
[----:B------:R-:W-:Y:S06]  /*8400*/  BRA `(.L_x_14665) ;  /* 0x0000000400ec7947 */ /* 0x000fec0003800000 */
.L_x_14664:
[----:B------:R-:W-:-:S04]  /*8410*/  @P3 FFMA.FTZ R4, R213, R195, R196 ;  /* 0x000000c3d5043223 */ /* 0x000fc800000100c4 */
[----:B-1234-:R-:W-:Y:S01]  /*8420*/  @P3 FADD.FTZ R192, R232, -R4 ;  /* 0x80000004e8c03221 */ /* 0x01efe20000010000 */
[----:B-----5:R-:W-:-:S03]  /*8430*/  MOV R4, R172 ;  /* 0x000000ac00047202 */ /* 0x020fc60000000f00 */
        /* <DEDUP_REMOVED lines=30> */
.L_x_14663:
[----:B-1234-:R-:W1:Y:S02]  /*8620*/  LDC.64 R192, c[0x0][0x478] ;  /* 0x00011e00ffc07b82 */ /* 0x01ee640000000a00 */
[----:B-1----:R-:W-:-:S04]  /*8630*/  ISETP.NE.U32.AND P5, PT, R192, RZ, PT ;  /* 0x000000ffc000720c */ /* 0x002fc80003fa5070 */
[----:B------:R-:W-:-:S13]  /*8640*/  ISETP.NE.AND.EX P5, PT, R193, RZ, PT, P5 ;  /* 0x000000ffc100720c */ /* 0x000fda0003fa5350 */
[----:B------:R-:W-:Y:S05]  /*8650*/  @!P5 BRA `(.L_x_14666) ;  /* 0x0000000000c8d947 */ /* 0x000fea0003800000 */
        /* <DEDUP_REMOVED lines=9> */
.L_x_14667:
        /* <DEDUP_REMOVED lines=9> */
.L_x_14668:
        /* <DEDUP_REMOVED lines=9> */
.L_x_14669:
        /* <DEDUP_REMOVED lines=13> */
[----:B------:R-:W-:Y:S02]  /*88e0*/  FSEL R5, R81, RZ, P3 ;  /* 0x000000ff51057208 */ /* 0x000fe40001800000 */
[----:B------:R-:W-:Y:S02]  /*88f0*/  FSEL R82, R80, RZ, P3 ;  /* 0x000000ff50527208 */ /* 0x000fe40001800000 */
[----:B------:R-:W-:Y:S02]  /*8900*/  FSEL R80, R83, RZ, P3 ;  /* 0x000000ff53507208 */ /* 0x000fe40001800000 */
[----:B------:R-:W-:Y:S02]  /*8910*/  FSEL R81, R4, RZ, P3 ;  /* 0x000000ff04517208 */ /* 0x000fe40001800000 */
[----:B------:R-:W-:Y:S01]  /*8920*/  MOV R83, R5 ;  /* 0x0000000500537202 */ /* 0x000fe20000000f00 */
[----:B------:R-:W-:Y:S06]  /*8930*/  @!P4 BRA `(.L_x_14665) ;  /* 0x0000000000a0c947 */ /* 0x000fec0003800000 */
[----:B------:R-:W-:-:S04]  /*8940*/  FMUL.FTZ R4, R5, UR14 ;  /* 0x0000000e05047c20 */ /* 0x000fc80008410000 */
[-C--:B------:R-:W-:Y:S01]  /*8950*/  FFMA.FTZ R143, R187, R4.reuse, R143 ;  /* 0x00000004bb8f7223 */ /* 0x080fe2000001008f */
[----:B------:R-:W-:Y:S01]  /*8960*/  FMUL.FTZ R191, R51, R4 ;  /* 0x0000000433bf7220 */ /* 0x000fe20000410000 */
[----:B------:R-:W-:Y:S06]  /*8970*/  BRA `(.L_x_14665) ;  /* 0x0000000000907947 */ /* 0x000fec0003800000 */
.L_x_14666:
        /* <DEDUP_REMOVED lines=9> */
.L_x_14670:
        /* <DEDUP_REMOVED lines=9> */
.L_x_14671:
        /* <DEDUP_REMOVED lines=9> */
.L_x_14672:
[----:B------:R-:W-:Y:S01]  /*8b30*/  ISETP.GT.AND P3, PT, R4, RZ, PT ;  /* 0x000000ff0400720c */ /* 0x000fe20003f64270 */
[----:B------:R-:W-:-:S04]  /*8b40*/  FFMA.FTZ R4, R246, R195, R196 ;  /* 0x000000c3f6047223 */ /* 0x000fc800000100c4 */
[----:B------:R-:W-:-:S04]  /*8b50*/  FADD.FTZ R4, R247, -R4 ;  /* 0x80000004f7047221 */ /* 0x000fc80000010000 */
[----:B-----5:R-:W-:Y:S02]  /*8b60*/  FMUL.FTZ R4, R5, R4 ;  /* 0x0000000405047220 */ /* 0x020fe40000410000 */
[----:B------:R-:W1:Y:S03]  /*8b70*/  @P4 LDC R5, c[0x0][0x40c] ;  /* 0x00010300ff054b82 */ /* 0x000e660000000800 */
[----:B------:R-:W-:-:S05]  /*8b80*/  FSEL R4, R4, RZ, P3 ;  /* 0x000000ff04047208 */ /* 0x000fca0001800000 */
[----:B-1----:R-:W-:-:S04]  /*8b90*/  @P4 FMUL.FTZ R4, R4, R5 ;  /* 0x0000000504044220 */ /* 0x002fc80000410000 */
[-C--:B------:R-:W-:Y:S01]  /*8ba0*/  @P4 FFMA.FTZ R143, R187, R4.reuse, R143 ;  /* 0x00000004bb8f4223 */ /* 0x080fe2000001008f */
[----:B------:R-:W-:-:S07]  /*8bb0*/  @P4 FMUL.FTZ R191, R51, R4 ;  /* 0x0000000433bf4220 */ /* 0x000fce0000410000 */
.L_x_14665:
[----:B------:R-:W1:Y:S02]  /*8bc0*/  @P5 LDC.64 R4, c[0x0][0x478] ;  /* 0x00011e00ff045b82 */ /* 0x000e640000000a00 */
[----:B-1----:R-:W-:-:S05]  /*8bd0*/  @P5 IMAD.WIDE.U32 R4, R194, 0x10, R4 ;  /* 0x00000010c2045825 */ /* 0x002fca00078e0004 */
[----:B------:R1:W-:Y:S02]  /*8be0*/  @P5 STG.E.128 desc[UR8][R4.64], R80 ;  /* 0x0000005004005986 */ /* 0x0003e4000c101d08 */
[----:B-1----:R-:W1:Y:S02]  /*8bf0*/  @P4 LDC.64 R4, c[0x0][0x468] ;  /* 0x00011a00ff044b82 */ /* 0x002e640000000a00 */
[----:B-1----:R-:W-:-:S05]  /*8c00*/  @P4 IMAD.WIDE.U32 R4, R6, 0x10, R4 ;  /* 0x0000001006044825 */ /* 0x002fca00078e0004 */
[----:B------:R1:W-:Y:S02]  /*8c10*/  @P4 STG.E.128 desc[UR8][R4.64], R188 ;  /* 0x000000bc04004986 */ /* 0x0003e4000c101d08 */
.L_x_14661:
[----:B------:R-:W-:Y:S05]  /*8c20*/  BSYNC.RECONVERGENT B0 ;  /* 0x0000000000007941 */ /* 0x000fea0003800200 */
.L_x_14660:
[----:B-1---5:R-:W1:Y:S01]  /*8c30*/  LDC.64 R4, c[0x0][0x380] ;  /* 0x0000e000ff047b82 */ /* 0x022e620000000a00 */
[----:B------:R-:W-:Y:S01]  /*8c40*/  UPLOP3.LUT UP1, UPT, UPT, UPT, UP1, 0x40, 0x4 ;  /* 0x000000000004789c */ /* 0x000fe20003f2e810 */
[----:B-1----:R-:W-:-:S04]  /*8c50*/  IADD3 R3, PT, PT, R3, R4, RZ ;  /* 0x0000000403037210 */ /* 0x002fc80007ffe0ff */
[----:B------:R-:W-:-:S13]  /*8c60*/  ISETP.GE.AND P3, PT, R3, R5, PT ;  /* 0x000000050300720c */ /* 0x000fda0003f66270 */
[----:B------:R-:W-:Y:S05]  /*8c70*/  @!P3 BRA `(.L_x_14673) ;  /* 0xffffff80006cb947 */ /* 0x000fea000383ffff */
.L_x_14549:
[----:B------:R-:W2:Y:S01]  /*8c80*/  LDL.LU R5, [R1+0x8] ;  /* 0x0000080001057983 */ /* 0x000ea20000300800 */
[----:B------:R-:W2:Y:S01]  /*8c90*/  S2UR UR4, SR_CTAID.X ;  /* 0x00000000000479c3 */ /* 0x000ea20000002500 */
[----:B------:R-:W-:Y:S01]  /*8ca0*/  LOP3.LUT P3, RZ, R7, 0x8, RZ, 0xc0, !PT ;  /* 0x0000000807ff7812 */ /* 0x000fe2000786c0ff */
[----:B------:R-:W-:Y:S01]  /*8cb0*/  BSSY.RECONVERGENT B0, `(.L_x_14674) ;  /* 0x000000f000007945 */ /* 0x000fe20003800200 */
[----:B------:R-:W1:Y:S01]  /*8cc0*/  S2R R4, SR_TID.X ;  /* 0x0000000000047919 */ /* 0x000e620000002100 */
[----:B--2---:R-:W-:-:S05]  /*8cd0*/  IMAD R0, R5, UR4, RZ ;  /* 0x0000000405007c24 */ /* 0x004fca000f8e02ff */
[----:B-1----:R-:W-:-:S05]  /*8ce0*/  LEA.HI R11, R0, R4, RZ, 0x1e ;  /* 0x00000004000b7211 */ /* 0x002fca00078ff0ff */
[----:B------:R-:W-:Y:S05]  /*8cf0*/  @!P3 BRA `(.L_x_14675) ;  /* 0x000000000028b947 */ /* 0x000fea0003800000 */
[----:B------:R-:W1:Y:S08]  /*8d00*/  LDC.64 R2, c[0x0][0x440] ;  /* 0x00011000ff027b82 */ /* 0x000e700000000a00 */
[----:B------:R-:W2:Y:S08]  /*8d10*/  LDC.64 R4, c[0x0][0x448] ;  /* 0x00011200ff047b82 */ /* 0x000eb00000000a00 */
[----:B------:R-:W0:Y:S01]  /*8d20*/  LDC.64 R8, c[0x0][0x460] ;  /* 0x00011800ff087b82 */ /* 0x000e220000000a00 */
[----:B-1----:R-:W-:-:S05]  /*8d30*/  IMAD.WIDE.U32 R2, R11, 0x10, R2 ;  /* 0x000000100b027825 */ /* 0x002fca00078e0002 */
[----:B------:R1:W-:Y:S01]  /*8d40*/  STG.E.128 desc[UR8][R2.64], R84 ;  /* 0x0000005402007986 */ /* 0x0003e2000c101d08 */
[----:B--2---:R-:W-:-:S05]  /*8d50*/  IMAD.WIDE.U32 R4, R11, 0x10, R4 ;  /* 0x000000100b047825 */ /* 0x004fca00078e0004 */
[----:B------:R1:W-:Y:S01]  /*8d60*/  STG.E.128 desc[UR8][R4.64], R52 ;  /* 0x0000003404007986 */ /* 0x0003e2000c101d08 */
[C---:B0-----:R-:W-:Y:S01]  /*8d70*/  IMAD.WIDE.U32 R8, R11.reuse, 0x10, R8 ;  /* 0x000000100b087825 */ /* 0x041fe200078e0008 */
[----:B------:R-:W-:-:S04]  /*8d80*/  IADD3 R11, PT, PT, R11, 0x100, RZ ;  /* 0x000001000b0b7810 */ /* 0x000fc80007ffe0ff */
[----:B------:R1:W-:Y:S03]  /*8d90*/  STG.E.128 desc[UR8][R8.64], R112 ;  /* 0x0000007008007986 */ /* 0x0003e6000c101d08 */
.L_x_14675:
[----:B------:R-:W-:Y:S05]  /*8da0*/  BSYNC.RECONVERGENT B0 ;  /* 0x0000000000007941 */ /* 0x000fea0003800200 */
.L_x_14674:
[----:B------:R-:W-:Y:S01]  /*8db0*/  LOP3.LUT P3, RZ, R7, 0x10, RZ, 0xc0, !PT ;  /* 0x0000001007ff7812 */ /* 0x000fe2000786c0ff */
[----:B------:R-:W-:-:S12]  /*8dc0*/  BSSY.RECONVERGENT B0, `(.L_x_14676) ;  /* 0x000000c000007945 */ /* 0x000fd80003800200 */
[----:B------:R-:W-:Y:S05]  /*8dd0*/  @!P3 BRA `(.L_x_14677) ;  /* 0x000000000028b947 */ /* 0x000fea0003800000 */
[----:B-1----:R-:W1:Y:S08]  /*8de0*/  LDC.64 R2, c[0x0][0x440] ;  /* 0x00011000ff027b82 */ /* 0x002e700000000a00 */
        /* <DEDUP_REMOVED lines=9> */
.L_x_14677:
[----:B------:R-:W-:Y:S05]  /*8e80*/  BSYNC.RECONVERGENT B0 ;  /* 0x0000000000007941 */ /* 0x000fea0003800200 */
.L_x_14676:
        /* <DEDUP_REMOVED lines=13> */
.L_x_14679:
[----:B------:R-:W-:Y:S05]  /*8f60*/  BSYNC.RECONVERGENT B0 ;  /* 0x0000000000007941 */ /* 0x000fea0003800200 */
.L_x_14678:
        /* <DEDUP_REMOVED lines=13> */
.L_x_14681:
[----:B------:R-:W-:Y:S05]  /*9040*/  BSYNC.RECONVERGENT B0 ;  /* 0x0000000000007941 */ /* 0x000fea0003800200 */
.L_x_14680:
[----:B------:R-:W-:Y:S04]  /*9050*/  BSSY.RECONVERGENT B0, `(.L_x_14682) ;  /* 0x000000c000007945 */ /* 0x000fe80003800200 */
        /* <DEDUP_REMOVED lines=11> */
.L_x_14683:
[----:B------:R-:W-:Y:S05]  /*9110*/  BSYNC.RECONVERGENT B0 ;  /* 0x0000000000007941 */ /* 0x000fea0003800200 */
.L_x_14682:
        /* <DEDUP_REMOVED lines=12> */
.L_x_14685:
[----:B------:R-:W-:Y:S05]  /*91e0*/  BSYNC.RECONVERGENT B0 ;  /* 0x0000000000007941 */ /* 0x000fea0003800200 */
.L_x_14684:
        /* <DEDUP_REMOVED lines=12> */
.L_x_14687:
[----:B------:R-:W-:Y:S05]  /*92b0*/  BSYNC.RECONVERGENT B0 ;  /* 0x0000000000007941 */ /* 0x000fea0003800200 */
.L_x_14686:
[----:B------:R-:W-:-:S13]  /*92c0*/  LOP3.LUT P0, RZ, R7, 0x1, RZ, 0xc0, !PT ;  /* 0x0000000107ff7812 */ /* 0x000fda000780c0ff */
[----:B------:R-:W-:Y:S05]  /*92d0*/  @!P0 EXIT ;  /* 0x000000000000894d */ /* 0x000fea0003800000 */
[----:B-1----:R-:W1:Y:S08]  /*92e0*/  LDC.64 R2, c[0x0][0x440] ;  /* 0x00011000ff027b82 */ /* 0x002e700000000a00 */
[----:B------:R-:W2:Y:S08]  /*92f0*/  LDC.64 R4, c[0x0][0x448] ;  /* 0x00011200ff047b82 */ /* 0x000eb00000000a00 */
[----:B------:R-:W0:Y:S01]  /*9300*/  LDC.64 R6, c[0x0][0x460] ;  /* 0x00011800ff067b82 */ /* 0x000e220000000a00 */
[----:B-1----:R-:W-:-:S05]  /*9310*/  IMAD.WIDE.U32 R2, R11, 0x10, R2 ;  /* 0x000000100b027825 */ /* 0x002fca00078e0002 */
[----:B------:R-:W-:Y:S01]  /*9320*/  STG.E.128 desc[UR8][R2.64], R176 ;  /* 0x000000b002007986 */ /* 0x000fe2000c101d08 */
[----:B--2---:R-:W-:-:S05]  /*9330*/  IMAD.WIDE.U32 R4, R11, 0x10, R4 ;  /* 0x000000100b047825 */ /* 0x004fca00078e0004 */
[----:B------:R-:W-:Y:S01]  /*9340*/  STG.E.128 desc[UR8][R4.64], R180 ;  /* 0x000000b404007986 */ /* 0x000fe2000c101d08 */
[----:B0-----:R-:W-:-:S05]  /*9350*/  IMAD.WIDE.U32 R6, R11, 0x10, R6 ;  /* 0x000000100b067825 */ /* 0x001fca00078e0006 */
[----:B------:R-:W-:Y:S01]  /*9360*/  STG.E.128 desc[UR8][R6.64], R140 ;  /* 0x0000008c06007986 */ /* 0x000fe2000c101d08 */
[----:B------:R-:W-:Y:S05]  /*9370*/  EXIT ;  /* 0x000000000000794d */ /* 0x000fea0003800000 */
.L_x_14688:
        /* <DEDUP_REMOVED lines=16> */
.L_x_15764:


//--------------------- .text._ZN10layer_norm13ln_bwd_kernelINS_13Kernel_traitsIfffffjLj8192ELj1ELj1ELj8ELj16ENS_18Kernel_traits_baseILj8192EfffffjLj256EEEEELb0ELb1ELb1ELb1EEEvNS_9BwdParamsE --------------------------
	.section	.text._ZN10layer_norm13ln_bwd_kernelINS_13Kernel_traitsIfffffjLj8192ELj1ELj1ELj8ELj16ENS_18Kernel_traits_baseILj8192EfffffjLj256EEEEELb0ELb1ELb1ELb1EEEvNS_9BwdParamsE,"ax",@progbits
	.align	128
        .global         _ZN10layer_norm13ln_bwd_kernelINS_13Kernel_traitsIfffffjLj8192ELj1ELj1ELj8ELj16ENS_18Kernel_traits_baseILj8192EfffffjLj256EEEEELb0ELb1ELb1ELb1EEEvNS_9BwdParamsE
        .type           _ZN10layer_norm13ln_bwd_kernelINS_13Kernel_traitsIfffffjLj8192ELj1ELj1ELj8ELj16ENS_18Kernel_traits_baseILj8192EfffffjLj256EEEEELb0ELb1ELb1ELb1EEEvNS_9BwdParamsE,@function
        .size           _ZN10layer_norm13ln_bwd_kernelINS_13Kernel_traitsIfffffjLj8192ELj1ELj1ELj8ELj16ENS_18Kernel_traits_baseILj8192EfffffjLj256EEEEELb0ELb1ELb1ELb1EEEvNS_9BwdParamsE,(.L_x_15765 - _ZN10layer_norm13ln_bwd_kernelINS_13Kernel_traitsIfffffjLj8192ELj1ELj1ELj8ELj16ENS_18Kernel_traits_baseILj8192EfffffjLj256EEEEELb0ELb1ELb1ELb1EEEvNS_9BwdParamsE)
        .other          _ZN10layer_norm13ln_bwd_kernelINS_13Kernel_traitsIfffffjLj8192ELj1ELj1ELj8ELj16ENS_18Kernel_traits_baseILj8192EfffffjLj256EEEEELb0ELb1ELb1ELb1EEEvNS_9BwdParamsE,@"STO_CUDA_ENTRY STV_DEFAULT"
_ZN10layer_norm13ln_bwd_kernelINS_13Kernel_traitsIfffffjLj8192ELj1ELj1ELj8ELj16ENS_18Kernel_traits_baseILj8192EfffffjLj256EEEEELb0ELb1ELb1ELb1EEEvNS_9BwdParamsE:
.text._ZN10layer_norm13ln_bwd_kernelINS_13Kernel_traitsIfffffjLj8192ELj1ELj1ELj8ELj16ENS_18Kernel_traits_baseILj8192EfffffjLj256EEEEELb0ELb1ELb1ELb1EEEvNS_9BwdParamsE:
        /* <DEDUP_REMOVED lines=99> */
[----:B01----:R2:W-:Y:S02]  /*0630*/  STL.64 [R1+0x28], R18 ;  /* 0x0000281201007387 */ /* 0x0035e40000100a00 */
.L_x_14780:
        /* <DEDUP_REMOVED lines=21> */
[----:B------:R-:W-:Y:S01]  /*0790*/  USHF.R.S32.HI UR11, URZ, 0x1f, UR8 ;  /* 0x0000001fff0b7899 */ /* 0x000fe20008011408 */
[----:B-----5:R3:W-:Y:S01]  /*07a0*/  STL [R1+0x90], R60 ;  /* 0x0000903c01007387 */ /* 0x0207e20000100800 */
[----:B------:R-:W-:Y:S02]  /*07b0*/  USHF.R.S32.HI UR10, URZ, 0x1f, UR9 ;  /* 0x0000001fff0a7899 */ /* 0x000fe40008011409 */
[----:B------:R-:W-:Y:S01]  /*07c0*/  ULEA UR31, UP0, UR8, UR22, 0x2 ;  /* 0x00000016081f7291 */ /* 0x000fe2000f8010ff */
[----:B------:R-:W-:Y:S01]  /*07d0*/  STL [R1+0x8c], R59 ;  /* 0x00008c3b01007387 */ /* 0x000fe20000100800 */
[----:B------:R-:W-:Y:S02]  /*07e0*/  ULEA.HI UR10, UR10, UR9, URZ, 0x2 ;  /* 0x000000090a0a7291 */ /* 0x000fe4000f8f10ff */
[----:B------:R-:W-:Y:S01]  /*07f0*/  ULEA.HI.X UR9, UR8, UR23, UR11, 0x2, UP0 ;  /* 0x0000001708097291 */ /* 0x000fe200080f140b */
[----:B------:R-:W-:Y:S01]  /*0800*/  STL [R1+0x88], R58 ;  /* 0x0000883a01007387 */ /* 0x000fe20000100800 */
[----:B--2---:R-:W-:-:S02]  /*0810*/  MOV R10, UR31 ;  /* 0x0000001f000a7c02 */ /* 0x004fc40008000f00 */
[----:B------:R-:W-:Y:S01]  /*0820*/  MOV R5, UR10 ;  /* 0x0000000a00057c02 */ /* 0x000fe20008000f00 */
[----:B------:R-:W-:Y:S01]  /*0830*/  STL [R1+0x84], R57 ;  /* 0x0000843901007387 */ /* 0x000fe20000100800 */
[----:B------:R-:W-:-:S03]  /*0840*/  MOV R11, UR9 ;  /* 0x00000009000b7c02 */ /* 0x000fc60008000f00 */
[----:B------:R2:W-:Y:S04]  /*0850*/  STL [R1+0x80], R56 ;  /* 0x0000803801007387 */ /* 0x0005e80000100800 */
[----:B---3--:R-:W3:Y:S01]  /*0860*/  LDG.E R60, desc[UR18][R10.64] ;  /* 0x000000120a3c7981 */ /* 0x008ee2000c1e1900 */
[----:B0-----:R-:W-:Y:S01]  /*0870*/  LEA.HI.SX32 R202, R5, R208, 0x1e ;  /* 0x000000d005ca7211 */ /* 0x001fe200078ff2ff */
[----:B------:R-:W-:Y:S01]  /*0880*/  UIADD3 UR9, UPT, UPT, UR30, -0x1, URZ ;  /* 0xffffffff1e097890 */ /* 0x000fe2000fffe0ff */
[----:B--2---:R-:W0:Y:S01]  /*0890*/  LDC.64 R56, c[0x0][0x428] ;  /* 0x00010a00ff387b82 */ /* 0x004e220000000a00 */
[----:B------:R-:W-:Y:S01]  /*08a0*/  UISETP.NE.U32.AND UP0, UPT, UR4, URZ, UPT ;  /* 0x000000ff0400728c */ /* 0x000fe2000bf05070 */
[C---:B------:R-:W-:Y:S01]  /*08b0*/  IADD3 R210, PT, PT, R202.reuse, 0x100, RZ ;  /* 0x00000100cad27810 */ /* 0x040fe20007ffe0ff */
[C-C-:B-1----:R-:W-:Y:S01]  /*08c0*/  IMAD.WIDE.U32 R236, R202.reuse, 0x10, R2.reuse ;  /* 0x00000010caec7825 */ /* 0x142fe200078e0002 */
[----:B------:R-:W-:Y:S01]  /*08d0*/  IADD3 R242, PT, PT, R202, 0x400, RZ ;  /* 0x00000400caf27810 */ /* 0x000fe20007ffe0ff */
[----:B------:R-:W-:Y:S02]  /*08e0*/  STL [R1+0x7c], R55 ;  /* 0x00007c3701007387 */ /* 0x000fe40000100800 */
[----:B------:R-:W-:-:S02]  /*08f0*/  IMAD.WIDE.U32 R4, R210, 0x10, R2 ;  /* 0x00000010d2047825 */ /* 0x000fc400078e0002 */
[----:B------:R-:W2:Y:S02]  /*0900*/  LDG.E.128 R236, desc[UR18][R236.64] ;  /* 0x00000012ecec7981 */ /* 0x000ea4000c1e1d00 */
[----:B------:R-:W-:Y:S02]  /*0910*/  IMAD.WIDE.U32 R220, R242, 0x10, R2 ;  /* 0x00000010f2dc7825 */ /* 0x000fe400078e0002 */
[----:B------:R-:W4:Y:S04]  /*0920*/  LDG.E.128 R4, desc[UR18][R4.64] ;  /* 0x0000001204047981 */ /* 0x000f28000c1e1d00 */
[----:B------:R-:W4:Y:S01]  /*0930*/  LDG.E.128 R220, desc[UR18][R220.64] ;  /* 0x00000012dcdc7981 */ /* 0x000f22000c1e1d00 */
[----:B------:R-:W-:Y:S01]  /*0940*/  UIMAD UR9, UR9, UR26, URZ ;  /* 0x0000001a090972a4 */ /* 0x000fe2000f8e02ff */
[----:B------:R-:W-:-:S02]  /*0950*/  IADD3 R209, PT, PT, R202, 0x200, RZ ;  /* 0x00000200cad17810 */ /* 0x000fc40007ffe0ff */
[C---:B------:R-:W-:Y:S01]  /*0960*/  IADD3 R240, PT, PT, R202.reuse, 0x300, RZ ;  /* 0x00000300caf07810 */ /* 0x040fe20007ffe0ff */
[----:B------:R-:W-:Y:S01]  /*0970*/  USHF.R.S32.HI UR10, URZ, 0x1f, UR9 ;  /* 0x0000001fff0a7899 */ /* 0x000fe20008011409 */
[C---:B------:R-:W-:Y:S02]  /*0980*/  IADD3 R0, PT, PT, R202.reuse, 0x500, RZ ;  /* 0x00000500ca007810 */ /* 0x040fe40007ffe0ff */
[C---:B------:R-:W-:Y:S01]  /*0990*/  IADD3 R252, PT, PT, R202.reuse, 0x600, RZ ;  /* 0x00000600cafc7810 */ /* 0x040fe20007ffe0ff */
[----:B------:R-:W-:Y:S01]  /*09a0*/  ULEA.HI UR10, UR10, UR9, URZ, 0x2 ;  /* 0x000000090a0a7291 */ /* 0x000fe2000f8f10ff */
[----:B------:R-:W-:Y:S01]  /*09b0*/  IADD3 R59, PT, PT, R202, 0x700, RZ ;  /* 0x00000700ca3b7810 */ /* 0x000fe20007ffe0ff */
[--C-:B------:R-:W-:Y:S01]  /*09c0*/  IMAD.WIDE.U32 R8, R209, 0x10, R2.reuse ;  /* 0x00000010d1087825 */ /* 0x100fe200078e0002 */
[----:B------:R-:W-:Y:S01]  /*09d0*/  UISETP.NE.AND.EX UP0, UPT, UR5, URZ, UPT, UP0 ;  /* 0x000000ff0500728c */ /* 0x000fe2000bf05300 */
[----:B------:R-:W-:Y:S01]  /*09e0*/  ISETP.NE.AND P1, PT, RZ, UR27, PT ;  /* 0x0000001bff007c0c */ /* 0x000fe2000bf25270 */
[----:B------:R-:W-:Y:S01]  /*09f0*/  STL [R1+0x78], R54 ;  /* 0x0000783601007387 */ /* 0x000fe20000100800 */
[----:B------:R-:W-:Y:S01]  /*0a00*/  MOV R13, UR10 ;  /* 0x0000000a000d7c02 */ /* 0x000fe20008000f00 */
[----:B------:R-:W-:-:S04]  /*0a10*/  IMAD.WIDE.U32 R216, R240, 0x10, R2 ;  /* 0x00000010f0d87825 */ /* 0x000fc800078e0002 */
[--C-:B------:R-:W-:Y:S01]  /*0a20*/  IMAD.WIDE.U32 R224, R0, 0x10, R2.reuse ;  /* 0x0000001000e07825 */ /* 0x100fe200078e0002 */
[----:B------:R-:W-:Y:S01]  /*0a30*/  LEA.HI.SX32 R208, R13, R208, 0x1e ;  /* 0x000000d00dd07211 */ /* 0x000fe200078ff2ff */
[----:B------:R-:W-:Y:S02]  /*0a40*/  STL [R1+0x74], R53 ;  /* 0x0000743501007387 */ /* 0x000fe40000100800 */
[--C-:B------:R-:W-:Y:S01]  /*0a50*/  IMAD.WIDE.U32 R228, R252, 0x10, R2.reuse ;  /* 0x00000010fce47825 */ /* 0x100fe200078e0002 */
[----:B------:R-:W-:Y:S01]  /*0a60*/  PLOP3.LUT P0, PT, PT, PT, UP0, 0x80, 0x8 ;  /* 0x000000000008781c */ /* 0x000fe20003f0f008 */
[----:B------:R-:W4:Y:S02]  /*0a70*/  LDG.E.128 R224, desc[UR18][R224.64] ;  /* 0x00000012e0e07981 */ /* 0x000f24000c1e1d00 */
[----:B------:R-:W-:Y:S02]  /*0a80*/  IMAD.WIDE.U32 R2, R59, 0x10, R2 ;  /* 0x000000103b027825 */ /* 0x000fe400078e0002 */
[----:B------:R-:W-:Y:S04]  /*0a90*/  STL [R1+0x70], R52 ;  /* 0x0000703401007387 */ /* 0x000fe80000100800 */
[----:B------:R0:W4:Y:S04]  /*0aa0*/  LDG.E.128 R232, desc[UR18][R2.64] ;  /* 0x0000001202e87981 */ /* 0x000128000c1e1d00 */
[----:B------:R-:W1:Y:S01]  /*0ab0*/  @P0 LDC.64 R206, c[0x0][0x438] ;  /* 0x00010e00ffce0b82 */ /* 0x000e620000000a00 */
[----:B------:R4:W-:Y:S04]  /*0ac0*/  STL [R1+0x6c], R51 ;  /* 0x00006c3301007387 */ /* 0x0009e80000100800 */
[----:B------:R-:W-:Y:S01]  /*0ad0*/  STL [R1+0x68], R50 ;  /* 0x0000683201007387 */ /* 0x000fe20000100800 */
[----:B0-----:R-:W-:-:S02]  /*0ae0*/  IMAD.WIDE.U32 R2, R208, 0x10, R56 ;  /* 0x00000010d0027825 */ /* 0x001fc400078e0038 */
[----:B------:R-:W0:Y:S01]  /*0af0*/  @P0 LDC.64 R204, c[0x0][0x438] ;  /* 0x00010e00ffcc0b82 */ /* 0x000e220000000a00 */
[----:B------:R-:W-:Y:S04]  /*0b00*/  STL [R1+0x64], R49 ;  /* 0x0000643101007387 */ /* 0x000fe80000100800 */
[----:B------:R1:W4:Y:S04]  /*0b10*/  LDG.E.128 R212, desc[UR18][R2.64] ;  /* 0x0000001202d47981 */ /* 0x000328000c1e1d00 */
[----:B------:R4:W-:Y:S04]  /*0b20*/  STL [R1+0x60], R48 ;  /* 0x0000603001007387 */ /* 0x0009e80000100800 */
[----:B------:R-:W4:Y:S01]  /*0b30*/  LDG.E.128 R8, desc[UR18][R8.64] ;  /* 0x0000001208087981 */ /* 0x000f22000c1e1d00 */
[----:B-1----:R-:W-:-:S03]  /*0b40*/  IADD3 R2, PT, PT, R208, 0x100, RZ ;  /* 0x00000100d0027810 */ /* 0x002fc60007ffe0ff */
[----:B------:R-:W4:Y:S02]  /*0b50*/  LDG.E.128 R216, desc[UR18][R216.64] ;  /* 0x00000012d8d87981 */ /* 0x000f24000c1e1d00 */
[----:B------:R-:W-:Y:S02]  /*0b60*/  IMAD.WIDE.U32 R2, R2, 0x10, R56 ;  /* 0x0000001002027825 */ /* 0x000fe400078e0038 */
[----:B------:R-:W4:Y:S04]  /*0b70*/  LDG.E.128 R228, desc[UR18][R228.64] ;  /* 0x00000012e4e47981 */ /* 0x000f28000c1e1d00 */
[----:B------:R1:W4:Y:S02]  /*0b80*/  LDG.E.128 R12, desc[UR18][R2.64] ;  /* 0x00000012020c7981 */ /* 0x000324000c1e1d00 */
[----:B-1----:R-:W-:-:S05]  /*0b90*/  IADD3 R2, PT, PT, R208, 0x200, RZ ;  /* 0x00000200d0027810 */ /* 0x002fca0007ffe0ff */
[----:B------:R-:W-:-:S05]  /*0ba0*/  IMAD.WIDE.U32 R2, R2, 0x10, R56 ;  /* 0x0000001002027825 */ /* 0x000fca00078e0038 */
[----:B------:R1:W4:Y:S02]  /*0bb0*/  LDG.E.128 R188, desc[UR18][R2.64] ;  /* 0x0000001202bc7981 */ /* 0x000324000c1e1d00 */
[----:B-1----:R-:W-:-:S05]  /*0bc0*/  IADD3 R2, PT, PT, R208, 0x300, RZ ;  /* 0x00000300d0027810 */ /* 0x002fca0007ffe0ff */
[----:B------:R-:W-:-:S05]  /*0bd0*/  IMAD.WIDE.U32 R2, R2, 0x10, R56 ;  /* 0x0000001002027825 */ /* 0x000fca00078e0038 */
[----:B------:R1:W4:Y:S02]  /*0be0*/  LDG.E.128 R192, desc[UR18][R2.64] ;  /* 0x0000001202c07981 */ /* 0x000324000c1e1d00 */
[----:B-1----:R-:W-:-:S05]  /*0bf0*/  IADD3 R2, PT, PT, R208, 0x400, RZ ;  /* 0x00000400d0027810 */ /* 0x002fca0007ffe0ff */
[----:B------:R-:W-:-:S05]  /*0c00*/  IMAD.WIDE.U32 R2, R2, 0x10, R56 ;  /* 0x0000001002027825 */ /* 0x000fca00078e0038 */
[----:B------:R1:W4:Y:S02]  /*0c10*/  LDG.E.128 R196, desc[UR18][R2.64] ;  /* 0x0000001202c47981 */ /* 0x000324000c1e1d00 */
[----:B-1----:R-:W1:Y:S01]  /*0c20*/  @P0 LDC.64 R2, c[0x0][0x438] ;  /* 0x00010e00ff020b82 */ /* 0x002e620000000a00 */
[----:B------:R-:W-:-:S04]  /*0c30*/  @P0 IMAD.WIDE.U32 R206, R210, 0x10, R206 ;  /* 0x00000010d2ce0825 */ /* 0x000fc800078e00ce */
[----:B0-----:R-:W-:Y:S01]  /*0c40*/  @P0 IMAD.WIDE.U32 R204, R209, 0x10, R204 ;  /* 0x00000010d1cc0825 */ /* 0x001fe200078e00cc */
[----:B------:R-:W-:Y:S01]  /*0c50*/  IADD3 R200, PT, PT, R208, 0x500, RZ ;  /* 0x00000500d0c87810 */ /* 0x000fe20007ffe0ff */
[----:B------:R-:W5:Y:S01]  /*0c60*/  @P0 LDG.E.128 R40, desc[UR18][R206.64] ;  /* 0x00000012ce280981 */ /* 0x000f62000c1e1d00 */
[----:B------:R-:W0:Y:S03]  /*0c70*/  @P0 LDC.64 R210, c[0x0][0x438] ;  /* 0x00010e00ffd20b82 */ /* 0x000e260000000a00 */
[----:B------:R-:W5:Y:S01]  /*0c80*/  @P0 LDG.E.128 R36, desc[UR18][R204.64] ;  /* 0x00000012cc240981 */ /* 0x000f62000c1e1d00 */
[----:B-1----:R-:W-:-:S05]  /*0c90*/  @P0 IMAD.WIDE.U32 R2, R202, 0x10, R2 ;  /* 0x00000010ca020825 */ /* 0x002fca00078e0002 */
[----:B------:R1:W5:Y:S02]  /*0ca0*/  @P0 LDG.E.128 R44, desc[UR18][R2.64] ;  /* 0x00000012022c0981 */ /* 0x000364000c1e1d00 */
[----:B-1----:R-:W1:Y:S02]  /*0cb0*/  @P0 LDC.64 R2, c[0x0][0x438] ;  /* 0x00010e00ff020b82 */ /* 0x002e640000000a00 */
[----:B-1----:R-:W-:-:S06]  /*0cc0*/  @P0 IMAD.WIDE.U32 R240, R240, 0x10, R2 ;  /* 0x00000010f0f00825 */ /* 0x002fcc00078e0002 */
[----:B------:R-:W1:Y:S01]  /*0cd0*/  @P0 LDC.64 R2, c[0x0][0x438] ;  /* 0x00010e00ff020b82 */ /* 0x000e620000000a00 */
[----:B------:R0:W5:Y:S02]  /*0ce0*/  @P0 LDG.E.128 R32, desc[UR18][R240.64] ;  /* 0x00000012f0200981 */ /* 0x000164000c1e1d00 */
[----:B0-----:R-:W-:-:S05]  /*0cf0*/  @P0 IMAD.WIDE.U32 R240, R242, 0x10, R210 ;  /* 0x00000010f2f00825 */ /* 0x001fca00078e00d2 */
[----:B------:R-:W0:Y:S01]  /*0d00*/  @P0 LDC.64 R242, c[0x0][0x438] ;  /* 0x00010e00fff20b82 */ /* 0x000e220000000a00 */
[----:B------:R3:W5:Y:S07]  /*0d10*/  @P0 LDG.E.128 R28, desc[UR18][R240.64] ;  /* 0x00000012f01c0981 */ /* 0x00076e000c1e1d00 */
[----:B---3--:R-:W3:Y:S01]  /*0d20*/  @P0 LDC.64 R240, c[0x0][0x438] ;  /* 0x00010e00fff00b82 */ /* 0x008ee20000000a00 */
[----:B-1----:R-:W-:-:S05]  /*0d30*/  @P0 IMAD.WIDE.U32 R2, R0, 0x10, R2 ;  /* 0x0000001000020825 */ /* 0x002fca00078e0002 */
[----:B------:R2:W5:Y:S01]  /*0d40*/  @P0 LDG.E.128 R24, desc[UR18][R2.64] ;  /* 0x0000001202180981 */ /* 0x000562000c1e1d00 */
[----:B---3--:R-:W-:-:S05]  /*0d50*/  @P0 IMAD.WIDE.U32 R240, R252, 0x10, R240 ;  /* 0x00000010fcf00825 */ /* 0x008fca00078e00f0 */
[----:B------:R4:W5:Y:S01]  /*0d60*/  @P0 LDG.E.128 R20, desc[UR18][R240.64] ;  /* 0x00000012f0140981 */ /* 0x000962000c1e1d00 */
[----:B------:R-:W-:-:S05]  /*0d70*/  FSEL R0, R60, RZ, !P1 ;  /* 0x000000ff3c007208 */ /* 0x000fca0004800000 */
[C---:B--2---:R-:W-:Y:S01]  /*0d80*/  FADD.FTZ R2, -R0.reuse, R239 ;  /* 0x000000ef00027221 */ /* 0x044fe20000010100 */
[C---:B----4-:R-:W-:Y:S01]  /*0d90*/  FADD.FTZ R240, -R0.reuse, R7 ;  /* 0x0000000700f07221 */ /* 0x050fe20000010100 */
[C---:B------:R-:W-:Y:S01]  /*0da0*/  FADD.FTZ R239, -R0.reuse, R6 ;  /* 0x0000000600ef7221 */ /* 0x040fe20000010100 */
[----:B------:R-:W2:Y:S04]  /*0db0*/  LDL R7, [R1+0x50] ;  /* 0x0000500001077983 */ /* 0x000ea80000100800 */
[----:B------:R-:W3:Y:S01]  /*0dc0*/  LDL R6, [R1+0x54] ;  /* 0x0000540001067983 */ /* 0x000ee20000100800 */
[----:B------:R-:W-:-:S03]  /*0dd0*/  FADD.FTZ R51, -R0, R221 ;  /* 0x000000dd00337221 */ /* 0x000fc60000010100 */
[----:B------:R-:W4:Y:S01]  /*0de0*/  LDL R221, [R1+0x5c] ;  /* 0x00005c0001dd7983 */ /* 0x000f220000100800 */
[----:B------:R-:W-:Y:S01]  /*0df0*/  IADD3 R204, PT, PT, R208, 0x600, RZ ;  /* 0x00000600d0cc7810 */ /* 0x000fe20007ffe0ff */
[----:B------:R-:W-:Y:S01]  /*0e00*/  FADD.FTZ R3, -R0, R238 ;  /* 0x000000ee00037221 */ /* 0x000fe20000010100 */
[----:B------:R-:W-:Y:S01]  /*0e10*/  IADD3 R208, PT, PT, R208, 0x700, RZ ;  /* 0x00000700d0d07810 */ /* 0x000fe20007ffe0ff */
[----:B------:R-:W-:Y:S02]  /*0e20*/  FADD.FTZ R238, -R0, R5 ;  /* 0x0000000500ee7221 */ /* 0x000fe40000010100 */
[----:B------:R-:W3:Y:S01]  /*0e30*/  LDL R5, [R1+0x58] ;  /* 0x0000580001057983 */ /* 0x000ee20000100800 */
[----:B0-----:R-:W-:-:S04]  /*0e40*/  @P0 IMAD.WIDE.U32 R242, R59, 0x10, R242 ;  /* 0x000000103bf20825 */ /* 0x001fc800078e00f2 */
[--C-:B------:R-:W-:Y:S01]  /*0e50*/  IMAD.WIDE.U32 R200, R200, 0x10, R56.reuse ;  /* 0x00000010c8c87825 */ /* 0x100fe200078e0038 */
[----:B------:R0:W5:Y:S03]  /*0e60*/  @P0 LDG.E.128 R16, desc[UR18][R242.64] ;  /* 0x00000012f2100981 */ /* 0x000166000c1e1d00 */
[----:B------:R-:W-:-:S04]  /*0e70*/  IMAD.WIDE.U32 R204, R204, 0x10, R56 ;  /* 0x00000010cccc7825 */ /* 0x000fc800078e0038 */
[----:B------:R-:W-:Y:S01]  /*0e80*/  FADD.FTZ R58, -R0, R225 ;  /* 0x000000e1003a7221 */ /* 0x000fe20000010100 */
[----:B------:R-:W-:Y:S01]  /*0e90*/  IMAD.WIDE.U32 R208, R208, 0x10, R56 ;  /* 0x00000010d0d07825 */ /* 0x000fe200078e0038 */
[----:B------:R-:W3:Y:S03]  /*0ea0*/  LDL R225, [R1+0x4c] ;  /* 0x00004c0001e17983 */ /* 0x000ee60000100800 */
[C---:B------:R-:W-:Y:S02]  /*0eb0*/  FADD.FTZ R57, -R0.reuse, R226 ;  /* 0x000000e200397221 */ /* 0x040fe40000010100 */
[----:B------:R-:W3:Y:S01]  /*0ec0*/  LDL R226, [R1+0x48] ;  /* 0x0000480001e27983 */ /* 0x000ee20000100800 */
[----:B------:R-:W-:-:S03]  /*0ed0*/  FADD.FTZ R56, -R0, R227 ;  /* 0x000000e300387221 */ /* 0x000fc60000010100 */
[----:B------:R-:W3:Y:S01]  /*0ee0*/  LDL R227, [R1+0x44] ;  /* 0x0000440001e37983 */ /* 0x000ee20000100800 */
[----:B------:R-:W-:-:S03]  /*0ef0*/  FADD.FTZ R60, -R0, R223 ;  /* 0x000000df003c7221 */ /* 0x000fc60000010100 */
[----:B------:R-:W3:Y:S01]  /*0f00*/  LDL R223, [R1+0x20] ;  /* 0x0000200001df7983 */ /* 0x000ee20000100800 */
[----:B------:R-:W-:Y:S01]  /*0f10*/  FADD.FTZ R115, R115, R215 ;  /* 0x000000d773737221 */ /* 0x000fe20000010000 */
[C---:B------:R-:W-:Y:S01]  /*0f20*/  FADD.FTZ R241, -R0.reuse, R8 ;  /* 0x0000000800f17221 */ /* 0x040fe20000010100 */
[C---:B0-----:R-:W-:Y:S01]  /*0f30*/  FADD.FTZ R242, -R0.reuse, R9 ;  /* 0x0000000900f27221 */ /* 0x041fe20000010100 */
[C---:B------:R-:W-:Y:S01]  /*0f40*/  FADD.FTZ R48, -R0.reuse, R218 ;  /* 0x000000da00307221 */ /* 0x040fe20000010100 */
[C---:B------:R-:W-:Y:S01]  /*0f50*/  FADD.FTZ R218, -R0.reuse, R220 ;  /* 0x000000dc00da7221 */ /* 0x040fe20000010100 */
[----:B------:R-:W-:Y:S01]  /*0f60*/  FMUL.FTZ R8, R3, UR29 ;  /* 0x0000001d03087c20 */ /* 0x000fe20008410000 */
[C---:B------:R-:W-:Y:S02]  /*0f70*/  FADD.FTZ R55, -R0.reuse, R228 ;  /* 0x000000e400377221 */ /* 0x040fe40000010100 */
[----:B------:R-:W-:Y:S01]  /*0f80*/  MOV R220, R48 ;  /* 0x0000003000dc7202 */ /* 0x000fe20000000f00 */
[C---:B------:R-:W-:Y:S01]  /*0f90*/  FADD.FTZ R237, -R0.reuse, R237 ;  /* 0x000000ed00ed7221 */ /* 0x040fe20000010100 */
[C---:B------:R-:W-:Y:S01]  /*0fa0*/  FADD.FTZ R243, -R0.reuse, R10 ;  /* 0x0000000a00f37221 */ /* 0x040fe20000010100 */
[C---:B------:R-:W-:Y:S01]  /*0fb0*/  FADD.FTZ R49, -R0.reuse, R217 ;  /* 0x000000d900317221 */ /* 0x040fe20000010100 */
[----:B------:R-:W-:Y:S01]  /*0fc0*/  MOV R228, R220 ;  /* 0x000000dc00e47202 */ /* 0x000fe20000000f00 */
[----:B------:R-:W-:Y:S01]  /*0fd0*/  FADD.FTZ R59, -R0, R224 ;  /* 0x000000e0003b7221 */ /* 0x000fe20000010100 */
[----:B------:R-:W3:Y:S01]  /*0fe0*/  LDL R220, [R1+0x38] ;  /* 0x0000380001dc7983 */ /* 0x000ee20000100800 */
[----:B------:R-:W-:Y:S01]  /*0ff0*/  FADD.FTZ R114, R114, R214 ;  /* 0x000000d672727221 */ /* 0x000fe20000010000 */
[C---:B------:R-:W-:Y:S01]  /*1000*/  FADD.FTZ R50, -R0.reuse, R216 ;  /* 0x000000d800327221 */ /* 0x040fe20000010100 */
[C---:B------:R-:W-:Y:S01]  /*1010*/  FADD.FTZ R53, -R0.reuse, R230 ;  /* 0x000000e600357221 */ /* 0x040fe20000010100 */
[----:B------:R-:W-:Y:S01]  /*1020*/  FADD.FTZ R113, R113, R213 ;  /* 0x000000d571717221 */ /* 0x000fe20000010000 */
[C---:B------:R-:W-:Y:S01]  /*1030*/  FADD.FTZ R236, -R0.reuse, R236 ;  /* 0x000000ec00ec7221 */ /* 0x040fe20000010100 */
[C---:B------:R-:W-:Y:S01]  /*1040*/  FADD.FTZ R4, -R0.reuse, R4 ;  /* 0x0000000400047221 */ /* 0x040fe20000010100 */
[C---:B------:R-:W-:Y:S01]  /*1050*/  FADD.FTZ R252, -R0.reuse, R11 ;  /* 0x0000000b00fc7221 */ /* 0x040fe20000010100 */
[C---:B------:R-:W-:Y:S01]  /*1060*/  FADD.FTZ R222, -R0.reuse, R222 ;  /* 0x000000de00de7221 */ /* 0x040fe20000010100 */
[C---:B------:R-:W-:Y:S01]  /*1070*/  FADD.FTZ R54, -R0.reuse, R229 ;  /* 0x000000e500367221 */ /* 0x040fe20000010100 */
[----:B------:R-:W-:Y:S01]  /*1080*/  FADD.FTZ R52, -R0, R231 ;  /* 0x000000e700347221 */ /* 0x000fe20000010100 */
[----:B------:R-:W-:Y:S01]  /*1090*/  FADD.FTZ R112, R112, R212 ;  /* 0x000000d470707221 */ /* 0x000fe20000010000 */
[----:B------:R-:W3:Y:S04]  /*10a0*/  LDG.E.128 R200, desc[UR18][R200.64] ;  /* 0x00000012c8c87981 */ /* 0x000ee8000c1e1d00 */
[----:B------:R-:W3:Y:S01]  /*10b0*/  LDG.E.128 R204, desc[UR18][R204.64] ;  /* 0x00000012cccc7981 */ /* 0x000ee2000c1e1d00 */
[----:B------:R-:W-:Y:S01]  /*10c0*/  FADD.FTZ R122, R122, R190 ;  /* 0x000000be7a7a7221 */ /* 0x000fe20000010000 */
[----:B------:R-:W-:-:S02]  /*10d0*/  FADD.FTZ R123, R123, R191 ;  /* 0x000000bf7b7b7221 */ /* 0x000fc40000010000 */
[----:B------:R-:W3:Y:S01]  /*10e0*/  LDG.E.128 R208, desc[UR18][R208.64] ;  /* 0x00000012d0d07981 */ /* 0x000ee2000c1e1d00 */
[----:B--2---:R-:W-:Y:S01]  /*10f0*/  FMUL.FTZ R9, R7, R212 ;  /* 0x000000d407097220 */ /* 0x004fe20000410000 */
[----:B----4-:R-:W-:Y:S01]  /*1100*/  FMUL.FTZ R3, R221, R215 ;  /* 0x000000d7dd037220 */ /* 0x010fe20000410000 */
[----:B---3--:R-:W-:Y:S01]  /*1110*/  FMUL.FTZ R7, R6, R213 ;  /* 0x000000d506077220 */ /* 0x008fe20000410000 */
[----:B------:R-:W-:Y:S01]  /*1120*/  FMUL.FTZ R6, R2, UR29 ;  /* 0x0000001d02067c20 */ /* 0x000fe20008410000 */
[----:B------:R-:W-:Y:S01]  /*1130*/  FFMA.FTZ R82, R214, R8, R82 ;  /* 0x00000008d6527223 */ /* 0x000fe20000010052 */
[----:B------:R-:W-:Y:S01]  /*1140*/  MOV R224, R51 ;  /* 0x0000003300e07202 */ /* 0x000fe20000000f00 */
[----:B------:R-:W-:Y:S01]  /*1150*/  FMUL.FTZ R10, R237, UR29 ;  /* 0x0000001ded0a7c20 */ /* 0x000fe20008410000 */
[----:B------:R-:W-:Y:S01]  /*1160*/  FFMA.FTZ R83, R215, R6, R83 ;  /* 0x00000006d7537223 */ /* 0x000fe20000010053 */
[----:B------:R-:W-:Y:S01]  /*1170*/  FMUL.FTZ R5, R5, R214 ;  /* 0x000000d605057220 */ /* 0x000fe20000410000 */
[----:B------:R-:W2:Y:S01]  /*1180*/  LDL R215, [R1+0x30] ;  /* 0x0000300001d77983 */ /* 0x000ea20000100800 */
[C---:B------:R-:W-:Y:S01]  /*1190*/  FADD.FTZ R216, -R0.reuse, R219 ;  /* 0x000000db00d87221 */ /* 0x040fe20000010100 */
[----:B------:R-:W-:Y:S01]  /*11a0*/  MOV R219, R49 ;  /* 0x0000003100db7202 */ /* 0x000fe20000000f00 */
[----:B------:R-:W-:Y:S01]  /*11b0*/  FFMA.FTZ R81, R213, R10, R81 ;  /* 0x0000000ad5517223 */ /* 0x000fe20000010051 */
[----:B------:R-:W-:Y:S01]  /*11c0*/  MOV R217, R50 ;  /* 0x0000003200d97202 */ /* 0x000fe20000000f00 */
[----:B------:R-:W-:Y:S01]  /*11d0*/  FADD.FTZ R48, -R0, R235 ;  /* 0x000000eb00307221 */ /* 0x000fe20000010100 */
[----:B------:R-:W-:Y:S01]  /*11e0*/  MOV R230, R224 ;  /* 0x000000e000e67202 */ /* 0x000fe20000000f00 */
[----:B------:R-:W3:Y:S01]  /*11f0*/  LDL R231, [R1+0x2c] ;  /* 0x00002c0001e77983 */ /* 0x000ee20000100800 */
[----:B------:R-:W-:Y:S01]  /*1200*/  FADD.FTZ R124, R124, R192 ;  /* 0x000000c07c7c7221 */ /* 0x000fe20000010000 */
[----:B------:R-:W-:-:S02]  /*1210*/  FADD.FTZ R126, R126, R194 ;  /* 0x000000c27e7e7221 */ /* 0x000fc40000010000 */
[----:B------:R-:W4:Y:S01]  /*1220*/  LDL R224, [R1+0x24] ;  /* 0x0000240001e07983 */ /* 0x000f220000100800 */
[----:B------:R-:W-:Y:S01]  /*1230*/  FMUL.FTZ R214, R225, R15 ;  /* 0x0000000fe1d67220 */ /* 0x000fe20000410000 */
[----:B------:R-:W-:Y:S02]  /*1240*/  FADD.FTZ R125, R125, R193 ;  /* 0x000000c17d7d7221 */ /* 0x000fe40000010000 */
[----:B------:R-:W3:Y:S01]  /*1250*/  LDL R225, [R1+0x28] ;  /* 0x0000280001e17983 */ /* 0x000ee20000100800 */
[----:B------:R-:W-:-:S03]  /*1260*/  FMUL.FTZ R213, R226, R14 ;  /* 0x0000000ee2d57220 */ /* 0x000fc60000410000 */
[----:B------:R-:W3:Y:S01]  /*1270*/  LDL R226, [R1+0x10] ;  /* 0x0000100001e27983 */ /* 0x000ee20000100800 */
[C---:B------:R-:W-:Y:S01]  /*1280*/  FADD.FTZ R51, -R0.reuse, R232 ;  /* 0x000000e800337221 */ /* 0x040fe20000010100 */
[C---:B------:R-:W-:Y:S01]  /*1290*/  FADD.FTZ R50, -R0.reuse, R233 ;  /* 0x000000e900327221 */ /* 0x040fe20000010100 */
[----:B------:R-:W-:Y:S01]  /*12a0*/  FADD.FTZ R49, -R0, R234 ;  /* 0x000000ea00317221 */ /* 0x000fe20000010100 */
[----:B------:R-:W-:Y:S01]  /*12b0*/  MOV R221, R219 ;  /* 0x000000db00dd7202 */ /* 0x000fe20000000f00 */
[----:B------:R-:W-:Y:S01]  /*12c0*/  FMUL.FTZ R0, R236, UR29 ;  /* 0x0000001dec007c20 */ /* 0x000fe20008410000 */
[----:B------:R-:W-:Y:S01]  /*12d0*/  MOV R219, R217 ;  /* 0x000000d900db7202 */ /* 0x000fe20000000f00 */
[----:B------:R-:W-:Y:S01]  /*12e0*/  FMUL.FTZ R223, R223, R192 ;  /* 0x000000c0dfdf7220 */ /* 0x000fe20000410000 */
[----:B------:R-:W3:Y:S01]  /*12f0*/  LDL R217, [R1+0x34] ;  /* 0x0000340001d97983 */ /* 0x000ee20000100800 */
[----:B------:R-:W-:Y:S01]  /*1300*/  FFMA.FTZ R80, R212, R0, R80 ;  /* 0x00000000d4507223 */ /* 0x000fe20000010050 */
[----:B------:R-:W-:Y:S01]  /*1310*/  FMUL.FTZ R212, R227, R13 ;  /* 0x0000000de3d47220 */ /* 0x000fe20000410000 */
[----:B------:R-:W-:Y:S01]  /*1320*/  FMUL.FTZ R219, R219, UR29 ;  /* 0x0000001ddbdb7c20 */ /* 0x000fe20008410000 */
[----:B------:R-:W-:Y:S01]  /*1330*/  MOV R233, R216 ;  /* 0x000000d800e97202 */ /* 0x000fe20000000f00 */
[----:B------:R-:W3:Y:S01]  /*1340*/  LDL R227, [R1+0x14] ;  /* 0x0000140001e37983 */ /* 0x000ee20000100800 */
[----:B------:R-:W-:Y:S01]  /*1350*/  MOV R229, R222 ;  /* 0x000000de00e57202 */ /* 0x000fe20000000f00 */
[----:B------:R-:W-:-:S02]  /*1360*/  FFMA.FTZ R92, R192, R219, R92 ;  /* 0x000000dbc05c7223 */ /* 0x000fc4000001005c */
[----:B------:R-:W3:Y:S01]  /*1370*/  LDL R222, [R1+0x3c] ;  /* 0x00003c0001de7983 */ /* 0x000ee20000100800 */
[----:B------:R-:W-:-:S03]  /*1380*/  FMUL.FTZ R192, R228, UR29 ;  /* 0x0000001de4c07c20 */ /* 0x000fc60008410000 */
[----:B------:R-:W3:Y:S01]  /*1390*/  LDL R228, [R1+0x18] ;  /* 0x0000180001e47983 */ /* 0x000ee20000100800 */
[----:B------:R-:W-:Y:S01]  /*13a0*/  FADD.FTZ R128, R128, R196 ;  /* 0x000000c480807221 */ /* 0x000fe20000010000 */
[----:B------:R-:W-:Y:S01]  /*13b0*/  FADD.FTZ R127, R127, R195 ;  /* 0x000000c37f7f7221 */ /* 0x000fe20000010000 */
[----:B------:R-:W-:Y:S01]  /*13c0*/  FADD.FTZ R129, R129, R197 ;  /* 0x000000c581817221 */ /* 0x000fe20000010000 */
[----:B------:R-:W-:Y:S01]  /*13d0*/  FADD.FTZ R130, R130, R198 ;  /* 0x000000c682827221 */ /* 0x000fe20000010000 */
[----:B------:R-:W3:Y:S01]  /*13e0*/  LDL R11, [R1+0x40] ;  /* 0x00004000010b7983 */ /* 0x000ee20000100800 */
[----:B------:R-:W-:Y:S01]  /*13f0*/  FMUL.FTZ R220, R220, R190 ;  /* 0x000000bedcdc7220 */ /* 0x000fe20000410000 */
[----:B--2---:R-:W-:Y:S01]  /*1400*/  FMUL.FTZ R216, R215, R188 ;  /* 0x000000bcd7d87220 */ /* 0x004fe20000410000 */
[----:B------:R-:W-:-:S04]  /*1410*/  FMUL.FTZ R215, R243, UR29 ;  /* 0x0000001df3d77c20 */ /* 0x000fc80008410000 */
[----:B------:R-:W-:Y:S02]  /*1420*/  FFMA.FTZ R90, R190, R215, R90 ;  /* 0x000000d7be5a7223 */ /* 0x000fe4000001005a */
[----:B------:R-:W2:Y:S01]  /*1430*/  LDL R190, [R1+0x1c] ;  /* 0x00001c0001be7983 */ /* 0x000ea20000100800 */
[----:B------:R-:W-:Y:S01]  /*1440*/  MOV R232, R218 ;  /* 0x000000da00e87202 */ /* 0x000fe20000000f00 */
[----:B------:R-:W-:Y:S01]  /*1450*/  FFMA.FTZ R94, R194, R192, R94 ;  /* 0x000000c0c25e7223 */ /* 0x000fe2000001005e */
[----:B------:R-:W-:Y:S01]  /*1460*/  FMUL.FTZ R221, R221, UR29 ;  /* 0x0000001ddddd7c20 */ /* 0x000fe20008410000 */
[----:B----4-:R-:W-:Y:S01]  /*1470*/  FMUL.FTZ R224, R224, R193 ;  /* 0x000000c1e0e07220 */ /* 0x010fe20000410000 */
[----:B---3--:R-:W-:Y:S01]  /*1480*/  FMUL.FTZ R225, R225, R194 ;  /* 0x000000c2e1e17220 */ /* 0x008fe20000410000 */
[----:B------:R-:W-:Y:S01]  /*1490*/  FMUL.FTZ R194, R232, UR29 ;  /* 0x0000001de8c27c20 */ /* 0x000fe20008410000 */
[----:B------:R-:W-:Y:S01]  /*14a0*/  FFMA.FTZ R93, R193, R221, R93 ;  /* 0x000000ddc15d7223 */ /* 0x000fe2000001005d */
[----:B------:R-:W-:Y:S01]  /*14b0*/  FMUL.FTZ R193, R233, UR29 ;  /* 0x0000001de9c17c20 */ /* 0x000fe20008410000 */
[----:B------:R-:W-:Y:S01]  /*14c0*/  FMUL.FTZ R226, R226, R196 ;  /* 0x000000c4e2e27220 */ /* 0x000fe20000410000 */
[----:B------:R-:W-:Y:S01]  /*14d0*/  FFMA.FTZ R96, R196, R194, R96 ;  /* 0x000000c2c4607223 */ /* 0x000fe20000010060 */
[----:B------:R-:W-:-:S02]  /*14e0*/  FMUL.FTZ R196, R230, UR29 ;  /* 0x0000001de6c47c20 */ /* 0x000fc40008410000 */
[----:B------:R-:W3:Y:S01]  /*14f0*/  LDL R230, [R1] ;  /* 0x0000000001e67983 */ /* 0x000ee20000100800 */
[----:B------:R-:W-:Y:S01]  /*1500*/  FFMA.FTZ R95, R195, R193, R95 ;  /* 0x000000c1c35f7223 */ /* 0x000fe2000001005f */
[----:B------:R-:W-:Y:S01]  /*1510*/  FMUL.FTZ R195, R231, R195 ;  /* 0x000000c3e7c37220 */ /* 0x000fe20000410000 */
[----:B------:R-:W-:Y:S01]  /*1520*/  FMUL.FTZ R218, R217, R189 ;  /* 0x000000bdd9da7220 */ /* 0x000fe20000410000 */
[----:B------:R-:W-:Y:S01]  /*1530*/  FMUL.FTZ R217, R252, UR29 ;  /* 0x0000001dfcd97c20 */ /* 0x000fe20008410000 */
[----:B------:R-:W4:Y:S01]  /*1540*/  LDL R231, [R1+0x4] ;  /* 0x0000040001e77983 */ /* 0x000f220000100800 */
[----:B------:R-:W-:Y:S01]  /*1550*/  FFMA.FTZ R97, R197, R196, R97 ;  /* 0x000000c4c5617223 */ /* 0x000fe20000010061 */
[----:B------:R-:W-:Y:S01]  /*1560*/  FMUL.FTZ R227, R227, R197 ;  /* 0x000000c5e3e37220 */ /* 0x000fe20000410000 */
[----:B------:R-:W-:Y:S01]  /*1570*/  FMUL.FTZ R197, R229, UR29 ;  /* 0x0000001de5c57c20 */ /* 0x000fe20008410000 */
[----:B------:R-:W-:Y:S01]  /*1580*/  FFMA.FTZ R91, R191, R217, R91 ;  /* 0x000000d9bf5b7223 */ /* 0x000fe2000001005b */
[----:B------:R-:W-:-:S02]  /*1590*/  FMUL.FTZ R222, R222, R191 ;  /* 0x000000bfdede7220 */ /* 0x000fc40000410000 */
[----:B------:R-:W4:Y:S01]  /*15a0*/  LDL R191, [R1+0x8] ;  /* 0x0000080001bf7983 */ /* 0x000f220000100800 */
[----:B------:R-:W-:Y:S01]  /*15b0*/  FFMA.FTZ R98, R198, R197, R98 ;  /* 0x000000c5c6627223 */ /* 0x000fe20000010062 */
[----:B------:R-:W-:Y:S01]  /*15c0*/  FMUL.FTZ R228, R228, R198 ;  /* 0x000000c6e4e47220 */ /* 0x000fe20000410000 */
[----:B------:R-:W-:Y:S02]  /*15d0*/  FMUL.FTZ R198, R60, UR29 ;  /* 0x0000001d3cc67c20 */ /* 0x000fe40008410000 */
[----:B------:R0:W5:Y:S01]  /*15e0*/  LDL.LU R60, [R1+0x90] ;  /* 0x00009000013c7983 */ /* 0x0001620000300800 */
[----:B--2---:R-:W-:-:S03]  /*15f0*/  FMUL.FTZ R229, R190, R199 ;  /* 0x000000c7bee57220 */ /* 0x004fc60000410000 */
[----:B------:R-:W2:Y:S01]  /*1600*/  LDL R190, [R1+0xc] ;  /* 0x00000c0001be7983 */ /* 0x000ea20000100800 */
[----:B------:R-:W-:Y:S01]  /*1610*/  FADD.FTZ R131, R131, R199 ;  /* 0x000000c783837221 */ /* 0x000fe20000010000 */
[----:B------:R-:W-:Y:S01]  /*1620*/  FFMA.FTZ R99, R199, R198, R99 ;  /* 0x000000c6c7637223 */ /* 0x000fe20000010063 */
[----:B------:R-:W-:Y:S01]  /*1630*/  FMUL.FTZ R199, R59, UR29 ;  /* 0x0000001d3bc77c20 */ /* 0x000fe20008410000 */
[----:B------:R-:W-:Y:S01]  /*1640*/  FADD.FTZ R132, R132, R200 ;  /* 0x000000c884847221 */ /* 0x000fe20000010000 */
[----:B------:R-:W-:Y:S01]  /*1650*/  FADD.FTZ R133, R133, R201 ;  /* 0x000000c985857221 */ /* 0x000fe20000010000 */
[----:B------:R-:W-:Y:S01]  /*1660*/  FADD.FTZ R134, R134, R202 ;  /* 0x000000ca86867221 */ /* 0x000fe20000010000 */
[----:B------:R-:W-:Y:S01]  /*1670*/  FFMA.FTZ R100, R200, R199, R100 ;  /* 0x000000c7c8647223 */ /* 0x000fe20000010064 */
[----:B------:R-:W-:Y:S01]  /*1680*/  FADD.FTZ R135, R135, R203 ;  /* 0x000000cb87877221 */ /* 0x000fe20000010000 */
[----:B------:R-:W-:Y:S01]  /*1690*/  FADD.FTZ R136, R136, R204 ;  /* 0x000000cc88887221 */ /* 0x000fe20000010000 */
[----:B------:R-:W-:Y:S01]  /*16a0*/  FMUL.FTZ R234, R248, R204 ;  /* 0x000000ccf8ea7220 */ /* 0x000fe20000410000 */
[----:B------:R-:W-:Y:S01]  /*16b0*/  FADD.FTZ R137, R137, R205 ;  /* 0x000000cd89897221 */ /* 0x000fe20000010000 */
[----:B------:R-:W-:Y:S01]  /*16c0*/  FMUL.FTZ R235, R249, R205 ;  /* 0x000000cdf9eb7220 */ /* 0x000fe20000410000 */
[----:B------:R-:W-:Y:S01]  /*16d0*/  FADD.FTZ R138, R138, R206 ;  /* 0x000000ce8a8a7221 */ /* 0x000fe20000010000 */
[----:B------:R-:W-:Y:S01]  /*16e0*/  FMUL.FTZ R236, R250, R206 ;  /* 0x000000cefaec7220 */ /* 0x000fe20000410000 */
[----:B---3--:R-:W-:Y:S01]  /*16f0*/  FMUL.FTZ R230, R230, R200 ;  /* 0x000000c8e6e67220 */ /* 0x008fe20000410000 */
[----:B------:R-:W-:Y:S01]  /*1700*/  FMUL.FTZ R200, R58, UR29 ;  /* 0x0000001d3ac87c20 */ /* 0x000fe20008410000 */
[----:B------:R-:W-:Y:S01]  /*1710*/  FADD.FTZ R139, R139, R207 ;  /* 0x000000cf8b8b7221 */ /* 0x000fe20000010000 */
[----:B------:R-:W-:Y:S01]  /*1720*/  FMUL.FTZ R237, R251, R207 ;  /* 0x000000cffbed7220 */ /* 0x000fe20000410000 */
[----:B------:R-:W-:Y:S01]  /*1730*/  FMUL.FTZ R4, R4, UR29 ;  /* 0x0000001d04047c20 */ /* 0x000fe20008410000 */
[----:B------:R-:W-:Y:S01]  /*1740*/  FFMA.FTZ R101, R201, R200, R101 ;  /* 0x000000c8c9657223 */ /* 0x000fe20000010065 */
[----:B----4-:R-:W-:Y:S01]  /*1750*/  FMUL.FTZ R231, R231, R201 ;  /* 0x000000c9e7e77220 */ /* 0x010fe20000410000 */
[----:B------:R-:W-:Y:S01]  /*1760*/  FMUL.FTZ R201, R57, UR29 ;  /* 0x0000001d39c97c20 */ /* 0x000fe20008410000 */
[----:B------:R-:W-:Y:S01]  /*1770*/  FMUL.FTZ R2, R238, UR29 ;  /* 0x0000001dee027c20 */ /* 0x000fe20008410000 */
[----:B------:R-:W-:Y:S01]  /*1780*/  FADD.FTZ R140, R140, R208 ;  /* 0x000000d08c8c7221 */ /* 0x000fe20000010000 */
[----:B------:R0:W5:Y:S01]  /*1790*/  LDL.LU R59, [R1+0x8c] ;  /* 0x00008c00013b7983 */ /* 0x0001620000300800 */
[----:B------:R-:W-:Y:S01]  /*17a0*/  FFMA.FTZ R102, R202, R201, R102 ;  /* 0x000000c9ca667223 */ /* 0x000fe20000010066 */
[----:B------:R-:W-:Y:S01]  /*17b0*/  FMUL.FTZ R232, R191, R202 ;  /* 0x000000cabfe87220 */ /* 0x000fe20000410000 */
[----:B------:R-:W-:Y:S01]  /*17c0*/  FMUL.FTZ R202, R56, UR29 ;  /* 0x0000001d38ca7c20 */ /* 0x000fe20008410000 */
[----:B------:R-:W-:Y:S01]  /*17d0*/  FMUL.FTZ R238, R244, R208 ;  /* 0x000000d0f4ee7220 */ /* 0x000fe20000410000 */
[----:B------:R-:W-:Y:S01]  /*17e0*/  FADD.FTZ R116, R116, R12 ;  /* 0x0000000c74747221 */ /* 0x000fe20000010000 */
[----:B------:R-:W-:Y:S01]  /*17f0*/  FFMA.FTZ R84, R12, R4, R84 ;  /* 0x000000040c547223 */ /* 0x000fe20000010054 */
[----:B------:R-:W-:Y:S01]  /*1800*/  FFMA.FTZ R103, R203, R202, R103 ;  /* 0x000000cacb677223 */ /* 0x000fe20000010067 */
[----:B------:R0:W5:Y:S01]  /*1810*/  LDL.LU R58, [R1+0x88] ;  /* 0x00008800013a7983 */ /* 0x0001620000300800 */
[----:B------:R-:W-:Y:S01]  /*1820*/  FMUL.FTZ R12, R11, R12 ;  /* 0x0000000c0b0c7220 */ /* 0x000fe20000410000 */
[----:B------:R-:W-:-:S02]  /*1830*/  FMUL.FTZ R11, R239, UR29 ;  /* 0x0000001def0b7c20 */ /* 0x000fc40008410000 */
[----:B------:R0:W5:Y:S01]  /*1840*/  LDL.LU R57, [R1+0x84] ;  /* 0x0000840001397983 */ /* 0x0001620000300800 */
[----:B------:R-:W-:Y:S01]  /*1850*/  FADD.FTZ R141, R141, R209 ;  /* 0x000000d18d8d7221 */ /* 0x000fe20000010000 */
[----:B------:R-:W-:Y:S02]  /*1860*/  FMUL.FTZ R239, R245, R209 ;  /* 0x000000d1f5ef7220 */ /* 0x000fe40000410000 */
[----:B------:R0:W5:Y:S01]  /*1870*/  LDL.LU R56, [R1+0x80] ;  /* 0x0000800001387983 */ /* 0x0001620000300800 */
[----:B------:R-:W-:Y:S01]  /*1880*/  FADD.FTZ R117, R117, R13 ;  /* 0x0000000d75757221 */ /* 0x000fe20000010000 */
[----:B------:R-:W-:Y:S01]  /*1890*/  FFMA.FTZ R85, R13, R2, R85 ;  /* 0x000000020d557223 */ /* 0x000fe20000010055 */
[----:B------:R-:W-:Y:S01]  /*18a0*/  FMUL.FTZ R13, R240, UR29 ;  /* 0x0000001df00d7c20 */ /* 0x000fe20008410000 */
[----:B------:R-:W-:Y:S01]  /*18b0*/  FADD.FTZ R142, R142, R210 ;  /* 0x000000d28e8e7221 */ /* 0x000fe20000010000 */
[----:B------:R-:W-:Y:S01]  /*18c0*/  FMUL.FTZ R240, R246, R210 ;  /* 0x000000d2f6f07220 */ /* 0x000fe20000410000 */
        /* <DEDUP_REMOVED lines=10> */
[----:B------:R-:W-:Y:S01]  /*1970*/  FFMA.FTZ R188, R0, R9, RZ ;  /* 0x0000000900bc7223 */ /* 0x000fe200000100ff */
[----:B------:R-:W-:-:S03]  /*1980*/  FADD.FTZ R189, RZ, R9 ;  /* 0x00000009ffbd7221 */ /* 0x000fc60000010000 */
[----:B------:R-:W-:Y:S01]  /*1990*/  FFMA.FTZ R188, R10, R7, R188 ;  /* 0x000000070abc7223 */ /* 0x000fe200000100bc */
[----:B------:R-:W-:-:S03]  /*19a0*/  FADD.FTZ R189, R7, R189 ;  /* 0x000000bd07bd7221 */ /* 0x000fc60000010000 */
[----:B------:R-:W-:Y:S01]  /*19b0*/  FFMA.FTZ R188, R8, R5, R188 ;  /* 0x0000000508bc7223 */ /* 0x000fe200000100bc */
[----:B------:R-:W-:-:S03]  /*19c0*/  FADD.FTZ R189, R5, R189 ;  /* 0x000000bd05bd7221 */ /* 0x000fc60000010000 */
[----:B------:R-:W-:Y:S01]  /*19d0*/  FFMA.FTZ R188, R6, R3, R188 ;  /* 0x0000000306bc7223 */ /* 0x000fe200000100bc */
[----:B------:R-:W-:-:S03]  /*19e0*/  FADD.FTZ R189, R3, R189 ;  /* 0x000000bd03bd7221 */ /* 0x000fc60000010000 */
[----:B------:R-:W-:Y:S01]  /*19f0*/  FFMA.FTZ R188, R4, R12, R188 ;  /* 0x0000000c04bc7223 */ /* 0x000fe200000100bc */
[----:B--2---:R-:W-:Y:S01]  /*1a00*/  FMUL.FTZ R233, R190, R203 ;  /* 0x000000cbbee97220 */ /* 0x004fe20000410000 */
[----:B------:R-:W-:Y:S02]  /*1a10*/  FMUL.FTZ R203, R55, UR29 ;  /* 0x0000001d37cb7c20 */ /* 0x000fe40008410000 */
[----:B------:R0:W5:Y:S02]  /*1a20*/  LDL.LU R55, [R1+0x7c] ;  /* 0x00007c0001377983 */ /* 0x0001640000300800 */
[----:B------:R-:W-:Y:S01]  /*1a30*/  FFMA.FTZ R104, R204, R203, R104 ;  /* 0x000000cbcc687223 */ /* 0x000fe20000010068 */
[----:B------:R-:W-:Y:S02]  /*1a40*/  FMUL.FTZ R204, R54, UR29 ;  /* 0x0000001d36cc7c20 */ /* 0x000fe40008410000 */
[----:B------:R0:W5:Y:S02]  /*1a50*/  LDL.LU R54, [R1+0x78] ;  /* 0x0000780001367983 */ /* 0x0001640000300800 */
[----:B------:R-:W-:Y:S01]  /*1a60*/  FFMA.FTZ R105, R205, R204, R105 ;  /* 0x000000cccd697223 */ /* 0x000fe20000010069 */
[----:B------:R-:W-:-:S02]  /*1a70*/  FMUL.FTZ R205, R53, UR29 ;  /* 0x0000001d35cd7c20 */ /* 0x000fc40008410000 */
[----:B------:R0:W5:Y:S02]  /*1a80*/  LDL.LU R53, [R1+0x74] ;  /* 0x0000740001357983 */ /* 0x0001640000300800 */
[----:B------:R-:W-:Y:S01]  /*1a90*/  FFMA.FTZ R106, R206, R205, R106 ;  /* 0x000000cdce6a7223 */ /* 0x000fe2000001006a */
        /* <DEDUP_REMOVED lines=13> */
[----:B------:R0:W5:Y:S01]  /*1b70*/  LDL.LU R48, [R1+0x60] ;  /* 0x0000600001307983 */ /* 0x0001620000300800 */
        /* <DEDUP_REMOVED lines=50> */
[----:B------:R-:W-:Y:S02]  /*1ea0*/  FADD.FTZ R143, R143, R211 ;  /* 0x000000d38f8f7221 */ /* 0x000fe40000010000 */
[----:B------:R-:W-:Y:S01]  /*1eb0*/  FADD.FTZ R189, R189, R239 ;  /* 0x000000efbdbd7221 */ /* 0x000fe20000010000 */
[----:B------:R-:W-:Y:S01]  /*1ec0*/  FFMA.FTZ R111, R211, R210, R111 ;  /* 0x000000d2d36f7223 */ /* 0x000fe2000001006f */
[----:B------:R-:W-:Y:S01]  /*1ed0*/  FMUL.FTZ R211, R247, R211 ;  /* 0x000000d3f7d37220 */ /* 0x000fe20000410000 */
[----:B------:R-:W-:Y:S01]  /*1ee0*/  FFMA.FTZ R188, R209, R240, R188 ;  /* 0x000000f0d1bc7223 */ /* 0x000fe200000100bc */
[----:B------:R-:W-:-:S03]  /*1ef0*/  FADD.FTZ R190, R189, R240 ;  /* 0x000000f0bdbe7221 */ /* 0x000fc60000010000 */
[----:B------:R-:W-:Y:S01]  /*1f00*/  FFMA.FTZ R189, R210, R211, R188 ;  /* 0x000000d3d2bd7223 */ /* 0x000fe200000100bc */
[----:B------:R-:W-:Y:S01]  /*1f10*/  FADD.FTZ R188, R190, R211 ;  /* 0x000000d3bebc7221 */ /* 0x000fe20000010000 */
[----:B0-----:R-:W-:Y:S06]  /*1f20*/  BRA `(.L_x_14691) ;  /* 0x0000000000847947 */ /* 0x001fec0003800000 */
.L_x_14690:
        /* <DEDUP_REMOVED lines=18> */
[----:B------:R0:W5:Y:S01]  /*2050*/  LDG.E.128 R40, desc[UR18][R18.64] ;  /* 0x0000001212287981 */ /* 0x000162000c1e1d00 */
[C---:B------:R-:W-:Y:S01]  /*2060*/  IADD3 R28, PT, PT, R17.reuse, 0x700, RZ ;  /* 0x00000700111c7810 */ /* 0x040fe20007ffe0ff */
[----:B------:R-:W-:-:S02]  /*2070*/  IMAD.WIDE.U32 R16, R17, 0x10, R242 ;  /* 0x0000001011107825 */ /* 0x000fc400078e00f2 */
[----:B------:R0:W5:Y:S02]  /*2080*/  LDG.E.128 R36, desc[UR18][R20.64] ;  /* 0x0000001214247981 */ /* 0x000164000c1e1d00 */
[--C-:B------:R-:W-:Y:S02]  /*2090*/  IMAD.WIDE.U32 R22, R23, 0x10, R242.reuse ;  /* 0x0000001017167825 */ /* 0x100fe400078e00f2 */
[----:B------:R0:W5:Y:S02]  /*20a0*/  LDG.E.128 R44, desc[UR18][R16.64] ;  /* 0x00000012102c7981 */ /* 0x000164000c1e1d00 */
[--C-:B------:R-:W-:Y:S02]  /*20b0*/  IMAD.WIDE.U32 R24, R25, 0x10, R242.reuse ;  /* 0x0000001019187825 */ /* 0x100fe400078e00f2 */
[----:B------:R0:W5:Y:S02]  /*20c0*/  LDG.E.128 R32, desc[UR18][R22.64] ;  /* 0x0000001216207981 */ /* 0x000164000c1e1d00 */
[----:B------:R-:W-:-:S04]  /*20d0*/  IMAD.WIDE.U32 R26, R26, 0x10, R242 ;  /* 0x000000101a1a7825 */ /* 0x000fc800078e00f2 */
[----:B------:R-:W-:-:S04]  /*20e0*/  IMAD.WIDE.U32 R190, R190, 0x10, R242 ;  /* 0x00000010bebe7825 */ /* 0x000fc800078e00f2 */
[----:B------:R-:W-:Y:S01]  /*20f0*/  IMAD.WIDE.U32 R242, R28, 0x10, R242 ;  /* 0x000000101cf27825 */ /* 0x000fe200078e00f2 */
[----:B------:R0:W5:Y:S04]  /*2100*/  LDG.E.128 R20, desc[UR18][R190.64] ;  /* 0x00000012be147981 */ /* 0x000168000c1e1d00 */
[----:B------:R0:W5:Y:S04]  /*2110*/  LDG.E.128 R28, desc[UR18][R24.64] ;  /* 0x00000012181c7981 */ /* 0x000168000c1e1d00 */
[----:B------:R0:W5:Y:S04]  /*2120*/  LDG.E.128 R16, desc[UR18][R242.64] ;  /* 0x00000012f2107981 */ /* 0x000168000c1e1d00 */
[----:B------:R-:W5:Y:S02]  /*2130*/  LDG.E.128 R24, desc[UR18][R26.64] ;  /* 0x000000121a187981 */ /* 0x000f64000c1e1d00 */
.L_x_14691:
        /* <DEDUP_REMOVED lines=32> */
.L_x_14693:
[----:B------:R-:W-:Y:S05]  /*2340*/  BSYNC.RECONVERGENT B0 ;  /* 0x0000000000007941 */ /* 0x000fea0003800200 */
.L_x_14692:
        /* <DEDUP_REMOVED lines=41> */
[----:B------:R-:W-:Y:S01]  /*25e0*/  R2UR UR11, R189 ;  /* 0x00000000bd0b72ca */ /* 0x000fe200000e0000 */
[----:B------:R-:W-:Y:S01]  /*25f0*/  HFMA2 R189, -RZ, RZ, 0, 0 ;  /* 0x00000000ffbd7431 */ /* 0x000fe200000001ff */
[----:B------:R-:W-:Y:S02]  /*2600*/  @P2 LEA.HI.SX32 R189, R190, R243, 0x1e ;  /* 0x000000f3bebd2211 */ /* 0x000fe400078ff2ff */
[----:B------:R-:W-:-:S05]  /*2610*/  MOV R190, 0x10 ;  /* 0x0000001000be7802 */ /* 0x000fca0000000f00 */
[----:B---3--:R-:W-:-:S05]  /*2620*/  @P2 IMAD.WIDE.U32 R190, R189, R190, UR32 ;  /* 0x00000020bdbe2e25 */ /* 0x008fca000f8e00be */
        /* <DEDUP_REMOVED lines=22> */
[----:B------:R-:W-:-:S05]  /*2790*/  FSEL R180, R180, RZ, P1 ;  /* 0x000000ffb4b47208 */ /* 0x000fca0000800000 */
[----:B------:R-:W-:-:S04]  /*27a0*/  FMUL.FTZ R180, R180, UR17 ;  /* 0x00000011b4b47c20 */ /* 0x000fc80008410000 */
[-C--:B-----5:R-:W-:Y:S01]  /*27b0*/  FFMA.FTZ R172, R176, R180.reuse, R172 ;  /* 0x000000b4b0ac7223 */ /* 0x0a0fe200000100ac */
[----:B------:R-:W-:-:S07]  /*27c0*/  FMUL.FTZ R180, R48, R180 ;  /* 0x000000b430b47220 */ /* 0x000fce0000410000 */
.L_x_14696:
        /* <DEDUP_REMOVED lines=10> */
.L_x_14697:
        /* <DEDUP_REMOVED lines=10> */
.L_x_14698:
        /* <DEDUP_REMOVED lines=9> */
[----:B------:R-:W-:Y:S01]  /*29a0*/  FMUL.FTZ R183, R51, R183 ;  /* 0x000000b733b77220 */ /* 0x000fe20000410000 */
[----:B------:R-:W-:Y:S06]  /*29b0*/  BRA `(.L_x_14699) ;  /* 0x0000000800187947 */ /* 0x000fec0003800000 */
.L_x_14695:
        /* <DEDUP_REMOVED lines=31> */
.L_x_14700:
        /* <DEDUP_REMOVED lines=10> */
.L_x_14701:
        /* <DEDUP_REMOVED lines=10> */
.L_x_14702:
[----:B------:R-:W-:Y:S05]  /*2cf0*/  BRA.U !UP3, `(.L_x_14699) ;  /* 0x000000050b487547 */ /* 0x000fea000b800000 */
[----:B------:R-:W-:-:S04]  /*2d00*/  FMUL.FTZ R183, R187, UR17 ;  /* 0x00000011bbb77c20 */ /* 0x000fc80008410000 */
[-C--:B-----5:R-:W-:Y:S01]  /*2d10*/  FFMA.FTZ R175, R179, R183.reuse, R175 ;  /* 0x000000b7b3af7223 */ /* 0x0a0fe200000100af */
[----:B------:R-:W-:Y:S01]  /*2d20*/  FMUL.FTZ R183, R51, R183 ;  /* 0x000000b733b77220 */ /* 0x000fe20000410000 */
[----:B------:R-:W-:Y:S06]  /*2d30*/  BRA `(.L_x_14699) ;  /* 0x0000000400387947 */ /* 0x000fec0003800000 */
.L_x_14694:
        /* <DEDUP_REMOVED lines=11> */
[----:B------:R-:W0:Y:S01]  /*2df0*/  @UP3 LDCU UR9, c[0x0][0x40c] ;  /* 0x00008180ff0937ac */ /* 0x000e220008000800 */
[----:B------:R-:W-:Y:S02]  /*2e00*/  MOV R191, R45 ;  /* 0x0000002d00bf7202 */ /* 0x000fe40000000f00 */
[-C--:B------:R-:W-:Y:S01]  /*2e10*/  @P2 FFMA.FTZ R172, R176, R190.reuse, R172 ;  /* 0x000000beb0ac2223 */ /* 0x080fe200000100ac */
[----:B------:R-:W-:Y:S01]  /*2e20*/  @P2 FMUL.FTZ R180, R48, R190 ;  /* 0x000000be30b42220 */ /* 0x000fe20000410000 */
[----:B------:R-:W-:-:S05]  /*2e30*/  MOV R190, UR11 ;  /* 0x0000000b00be7c02 */ /* 0x000fca0008000f00 */
        /* <DEDUP_REMOVED lines=12> */
[----:B0-----:R-:W-:-:S04]  /*2f00*/  @P2 FMUL.FTZ R190, R191, UR9 ;  /* 0x00000009bfbe2c20 */ /* 0x001fc80008410000 */
[-C--:B------:R-:W-:Y:S01]  /*2f10*/  @P2 FFMA.FTZ R174, R178, R190.reuse, R174 ;  /* 0x000000beb2ae2223 */ /* 0x080fe200000100ae */
[----:B------:R-:W-:Y:S01]  /*2f20*/  @P2 FMUL.FTZ R182, R50, R190 ;  /* 0x000000be32b62220 */ /* 0x000fe20000410000 */
[----:B------:R-:W-:Y:S06]  /*2f30*/  BRA.U !UP3, `(.L_x_14699) ;  /* 0x000000010bb87547 */ /* 0x000fec000b800000 */
[----:B------:R-:W-:Y:S02]  /*2f40*/  MOV R183, UR11 ;  /* 0x0000000b00b77c02 */ /* 0x000fe40008000f00 */
[----:B------:R-:W-:-:S03]  /*2f50*/  MOV R190, R47 ;  /* 0x0000002f00be7202 */ /* 0x000fc60000000f00 */
[----:B------:R-:W-:-:S04]  /*2f60*/  @P1 FFMA.FTZ R183, R6, R183, UR16 ;  /* 0x0000001006b71e23 */ /* 0x000fc800080100b7 */
[----:B------:R-:W-:-:S04]  /*2f70*/  @P1 FADD.FTZ R183, R3, -R183 ;  /* 0x800000b703b71221 */ /* 0x000fc80000010000 */
[----:B------:R-:W-:-:S04]  /*2f80*/  @P1 FFMA.FTZ R190, R183, UR29, R47 ;  /* 0x0000001db7be1c23 */ /* 0x000fc8000801002f */
[----:B------:R-:W-:-:S04]  /*2f90*/  FMUL.FTZ R183, R190, UR17 ;  /* 0x00000011beb77c20 */ /* 0x000fc80008410000 */
[-C--:B------:R-:W-:Y:S01]  /*2fa0*/  FFMA.FTZ R175, R179, R183.reuse, R175 ;  /* 0x000000b7b3af7223 */ /* 0x080fe200000100af */
[----:B------:R-:W-:Y:S01]  /*2fb0*/  FMUL.FTZ R183, R51, R183 ;  /* 0x000000b733b77220 */ /* 0x000fe20000410000 */
[----:B------:R-:W-:Y:S06]  /*2fc0*/  BRA `(.L_x_14699) ;  /* 0x0000000000947947 */ /* 0x000fec0003800000 */
.L_x_14703:
[----:B------:R-:W-:Y:S01]  /*2fd0*/  PLOP3.LUT P1, PT, PT, PT, UP2, 0x80, 0x8 ;  /* 0x000000000008781c */ /* 0x000fe20003f2f028 */
[----:B------:R-:W0:Y:S01]  /*2fe0*/  @UP3 LDCU UR9, c[0x0][0x40c] ;  /* 0x00008180ff0937ac */ /* 0x000e220008000800 */
[----:B------:R-:W-:-:S11]  /*2ff0*/  MOV R184, UR11 ;  /* 0x0000000b00b87c02 */ /* 0x000fd60008000f00 */
[----:B------:R-:W-:-:S04]  /*3000*/  @P1 FFMA.FTZ R184, R0, R184, UR16 ;  /* 0x0000001000b81e23 */ /* 0x000fc800080100b8 */
[----:B------:R-:W-:Y:S01]  /*3010*/  @P1 FADD.FTZ R185, R9, -R184 ;  /* 0x800000b809b91221 */ /* 0x000fe20000010000 */
[----:B-----5:R-:W-:-:S03]  /*3020*/  MOV R184, R44 ;  /* 0x0000002c00b87202 */ /* 0x020fc60000000f00 */
[----:B------:R-:W-:-:S04]  /*3030*/  @P1 FFMA.FTZ R184, R185, UR29, R44 ;  /* 0x0000001db9b81c23 */ /* 0x000fc8000801002c */
[----:B0-----:R-:W-:Y:S01]  /*3040*/  @P2 FMUL.FTZ R185, R184, UR9 ;  /* 0x00000009b8b92c20 */ /* 0x001fe20008410000 */
[----:B------:R-:W0:Y:S03]  /*3050*/  @UP3 LDCU UR9, c[0x0][0x40c] ;  /* 0x00008180ff0937ac */ /* 0x000e260008000800 */
[-C--:B------:R-:W-:Y:S01]  /*3060*/  @P2 FFMA.FTZ R172, R176, R185.reuse, R172 ;  /* 0x000000b9b0ac2223 */ /* 0x080fe200000100ac */
[----:B------:R-:W-:Y:S01]  /*3070*/  @P2 FMUL.FTZ R180, R48, R185 ;  /* 0x000000b930b42220 */ /* 0x000fe20000410000 */
[----:B------:R-:W-:-:S05]  /*3080*/  MOV R185, UR11 ;  /* 0x0000000b00b97c02 */ /* 0x000fca0008000f00 */
[----:B------:R-:W-:-:S04]  /*3090*/  @P1 FFMA.FTZ R185, R10, R185, UR16 ;  /* 0x000000100ab91e23 */ /* 0x000fc800080100b9 */
[----:B------:R-:W-:Y:S01]  /*30a0*/  @P1 FADD.FTZ R186, R7, -R185 ;  /* 0x800000b907ba1221 */ /* 0x000fe20000010000 */
[----:B------:R-:W-:-:S03]  /*30b0*/  MOV R185, R45 ;  /* 0x0000002d00b97202 */ /* 0x000fc60000000f00 */
        /* <DEDUP_REMOVED lines=19> */
[----:B0-----:R-:W-:-:S04]  /*31f0*/  @P2 FMUL.FTZ R190, R187, UR9 ;  /* 0x00000009bbbe2c20 */ /* 0x001fc80008410000 */
[-C--:B------:R-:W-:Y:S01]  /*3200*/  @P2 FFMA.FTZ R175, R179, R190.reuse, R175 ;  /* 0x000000beb3af2223 */ /* 0x080fe200000100af */
[----:B------:R-:W-:-:S07]  /*3210*/  @P2 FMUL.FTZ R183, R51, R190 ;  /* 0x000000be33b72220 */ /* 0x000fce0000410000 */
.L_x_14699:
        /* <DEDUP_REMOVED lines=14> */
.L_x_14704:
[----:B------:R-:W-:Y:S05]  /*3300*/  @!P0 BRA `(.L_x_14705) ;  /* 0x0000000400348947 */ /* 0x000fea0003800000 */
[----:B------:R-:W-:Y:S05]  /*3310*/  @!P1 BRA `(.L_x_14706) ;  /* 0x0000000000989947 */ /* 0x000fea0003800000 */
[----:B------:R-:W-:Y:S01]  /*3320*/  PLOP3.LUT P3, PT, PT, PT, UP2, 0x80, 0x8 ;  /* 0x000000000008781c */ /* 0x000fe20003f6f028 */
[----:B------:R-:W1:Y:S01]  /*3330*/  @UP3 LDCU UR9, c[0x0][0x40c] ;  /* 0x00008180ff0937ac */ /* 0x000e620008000800 */
[----:B------:R-:W-:-:S11]  /*3340*/  MOV R184, UR11 ;  /* 0x0000000b00b87c02 */ /* 0x000fd60008000f00 */
[----:B------:R-:W-:-:S04]  /*3350*/  @P3 FFMA.FTZ R184, R4, R184, UR16 ;  /* 0x0000001004b83e23 */ /* 0x000fc800080100b8 */
[----:B------:R-:W-:Y:S01]  /*3360*/  @P3 FADD.FTZ R185, R12, -R184 ;  /* 0x800000b80cb93221 */ /* 0x000fe20000010000 */
[----:B-----5:R-:W-:-:S03]  /*3370*/  MOV R184, R40 ;  /* 0x0000002800b87202 */ /* 0x020fc60000000f00 */
[----:B------:R-:W-:-:S04]  /*3380*/  @P3 FFMA.FTZ R184, R185, UR29, R40 ;  /* 0x0000001db9b83c23 */ /* 0x000fc80008010028 */
[----:B-1----:R-:W-:Y:S01]  /*3390*/  @P2 FMUL.FTZ R185, R184, UR9 ;  /* 0x00000009b8b92c20 */ /* 0x002fe20008410000 */
[----:B------:R-:W1:Y:S03]  /*33a0*/  @UP3 LDCU UR9, c[0x0][0x40c] ;  /* 0x00008180ff0937ac */ /* 0x000e660008000800 */
[-C--:B------:R-:W-:Y:S01]  /*33b0*/  @P2 FFMA.FTZ R168, R176, R185.reuse, R168 ;  /* 0x000000b9b0a82223 */ /* 0x080fe200000100a8 */
[----:B0-----:R-:W-:Y:S01]  /*33c0*/  @P2 FMUL.FTZ R180, R52, R185 ;  /* 0x000000b934b42220 */ /* 0x001fe20000410000 */
[----:B------:R-:W-:-:S05]  /*33d0*/  MOV R185, UR11 ;  /* 0x0000000b00b97c02 */ /* 0x000fca0008000f00 */
[----:B------:R-:W-:-:S04]  /*33e0*/  @P3 FFMA.FTZ R185, R2, R185, UR16 ;  /* 0x0000001002b93e23 */ /* 0x000fc800080100b9 */
[----:B------:R-:W-:Y:S01]  /*33f0*/  @P3 FADD.FTZ R186, R212, -R185 ;  /* 0x800000b9d4ba3221 */ /* 0x000fe20000010000 */
[----:B------:R-:W-:-:S03]  /*3400*/  MOV R185, R41 ;  /* 0x0000002900b97202 */ /* 0x000fc60000000f00 */
[----:B------:R-:W-:-:S04]  /*3410*/  @P3 FFMA.FTZ R185, R186, UR29, R41 ;  /* 0x0000001dbab93c23 */ /* 0x000fc80008010029 */
[----:B-1----:R-:W-:Y:S01]  /*3420*/  @P2 FMUL.FTZ R186, R185, UR9 ;  /* 0x00000009b9ba2c20 */ /* 0x002fe20008410000 */
        /* <DEDUP_REMOVED lines=10> */
[----:B------:R-:W-:Y:S01]  /*34d0*/  @P2 FMUL.FTZ R182, R54, R187 ;  /* 0x000000bb36b62220 */ /* 0x000fe20000410000 */
[----:B------:R-:W-:-:S05]  /*34e0*/  MOV R187, UR11 ;  /* 0x0000000b00bb7c02 */ /* 0x000fca0008000f00 */
[----:B------:R-:W-:-:S04]  /*34f0*/  @P3 FFMA.FTZ R187, R13, R187, UR16 ;  /* 0x000000100dbb3e23 */ /* 0x000fc800080100bb */
[----:B------:R-:W-:Y:S01]  /*3500*/  @P3 FADD.FTZ R190, R214, -R187 ;  /* 0x800000bbd6be3221 */ /* 0x000fe20000010000 */
[----:B------:R-:W-:-:S03]  /*3510*/  MOV R187, R43 ;  /* 0x0000002b00bb7202 */ /* 0x000fc60000000f00 */
[----:B------:R-:W-:Y:S01]  /*3520*/  @P3 FFMA.FTZ R187, R190, UR29, R43 ;  /* 0x0000001dbebb3c23 */ /* 0x000fe2000801002b */
[----:B------:R-:W-:Y:S06]  /*3530*/  BRA.U !UP3, `(.L_x_14707) ;  /* 0x000000090b2c7547 */ /* 0x000fec000b800000 */
[----:B------:R-:W-:-:S04]  /*3540*/  FMUL.FTZ R183, R187, UR17 ;  /* 0x00000011bbb77c20 */ /* 0x000fc80008410000 */
[-C--:B------:R-:W-:Y:S01]  /*3550*/  FFMA.FTZ R171, R179, R183.reuse, R171 ;  /* 0x000000b7b3ab7223 */ /* 0x080fe200000100ab */
[----:B------:R-:W-:Y:S01]  /*3560*/  FMUL.FTZ R183, R55, R183 ;  /* 0x000000b737b77220 */ /* 0x000fe20000410000 */
[----:B------:R-:W-:Y:S06]  /*3570*/  BRA `(.L_x_14707) ;  /* 0x00000008001c7947 */ /* 0x000fec0003800000 */
.L_x_14706:
        /* <DEDUP_REMOVED lines=38> */
.L_x_14705:
        /* <DEDUP_REMOVED lines=32> */
.L_x_14709:
[----:B------:R-:W-:Y:S05]  /*39e0*/  BRA.U !UP3, `(.L_x_14710) ;  /* 0x000000010b247547 */ /* 0x000fea000b800000 */
        /* <DEDUP_REMOVED lines=9> */
.L_x_14710:
        /* <DEDUP_REMOVED lines=10> */
.L_x_14711:
[----:B------:R-:W-:Y:S05]  /*3b20*/  BRA.U !UP3, `(.L_x_14707) ;  /* 0x000000010bb07547 */ /* 0x000fea000b800000 */
[----:B0-----:R-:W-:-:S04]  /*3b30*/  FMUL.FTZ R183, R187, UR17 ;  /* 0x00000011bbb77c20 */ /* 0x001fc80008410000 */
[-C--:B-----5:R-:W-:Y:S01]  /*3b40*/  FFMA.FTZ R171, R179, R183.reuse, R171 ;  /* 0x000000b7b3ab7223 */ /* 0x0a0fe200000100ab */
[----:B------:R-:W-:Y:S01]  /*3b50*/  FMUL.FTZ R183, R55, R183 ;  /* 0x000000b737b77220 */ /* 0x000fe20000410000 */
[----:B------:R-:W-:Y:S06]  /*3b60*/  BRA `(.L_x_14707) ;  /* 0x0000000000a07947 */ /* 0x000fec0003800000 */
.L_x_14708:
        /* <DEDUP_REMOVED lines=10> */
.L_x_14712:
        /* <DEDUP_REMOVED lines=10> */
.L_x_14713:
        /* <DEDUP_REMOVED lines=10> */
.L_x_14714:
        /* <DEDUP_REMOVED lines=10> */
.L_x_14707:
[----:B0-----:R-:W0:Y:S01]  /*3df0*/  @P1 LDC.64 R190, c[0x0][0x478] ;  /* 0x00011e00ffbe1b82 */ /* 0x001e220000000a00 */
[----:B------:R-:W1:Y:S01]  /*3e00*/  @UP3 LDCU.64 UR32, c[0x0][0x468] ;  /* 0x00008d00ff2037ac */ /* 0x000e620008000a00 */
[----:B------:R-:W-:-:S05]  /*3e10*/  @P1 IADD3 R241, PT, PT, R188, 0x100, RZ ;  /* 0x00000100bcf11810 */ /* 0x000fca0007ffe0ff */
[----:B0-----:R-:W-:-:S04]  /*3e20*/  @P1 IMAD.WIDE.U32 R190, R241, 0x10, R190 ;  /* 0x00000010f1be1825 */ /* 0x001fc800078e00be */
[----:B------:R-:W-:Y:S01]  /*3e30*/  HFMA2 R241, -RZ, RZ, 0, 9.5367431640625e-07 ;  /* 0x00000010fff17431 */ /* 0x000fe200000001ff */
        /* <DEDUP_REMOVED lines=9> */
.L_x_14715:
        /* <DEDUP_REMOVED lines=40> */
.L_x_14717:
        /* <DEDUP_REMOVED lines=38> */
.L_x_14716:
        /* <DEDUP_REMOVED lines=32> */
.L_x_14720:
        /* <DEDUP_REMOVED lines=10> */
.L_x_14721:
        /* <DEDUP_REMOVED lines=10> */
.L_x_14722:
[----:B------:R-:W-:Y:S05]  /*46f0*/  BRA.U !UP3, `(.L_x_14718) ;  /* 0x000000010bb07547 */ /* 0x000fea000b800000 */
[----:B0-----:R-:W-:-:S04]  /*4700*/  FMUL.FTZ R183, R187, UR17 ;  /* 0x00000011bbb77c20 */ /* 0x001fc80008410000 */
[-C--:B-----5:R-:W-:Y:S01]  /*4710*/  FFMA.FTZ R167, R179, R183.reuse, R167 ;  /* 0x000000b7b3a77223 */ /* 0x0a0fe200000100a7 */
[----:B------:R-:W-:Y:S01]  /*4720*/  FMUL.FTZ R183, R59, R183 ;  /* 0x000000b73bb77220 */ /* 0x000fe20000410000 */
[----:B------:R-:W-:Y:S06]  /*4730*/  BRA `(.L_x_14718) ;  /* 0x0000000000a07947 */ /* 0x000fec0003800000 */
.L_x_14719:
        /* <DEDUP_REMOVED lines=10> */
.L_x_14723:
        /* <DEDUP_REMOVED lines=10> */
.L_x_14724:
        /* <DEDUP_REMOVED lines=10> */
.L_x_14725:
        /* <DEDUP_REMOVED lines=10> */
.L_x_14718:
[----:B0-----:R-:W0:Y:S01]  /*49c0*/  @P1 LDC.64 R190, c[0x0][0x478] ;  /* 0x00011e00ffbe1b82 */ /* 0x001e220000000a00 */
[----:B------:R-:W-:Y:S01]  /*49d0*/  @P1 IADD3 R241, PT, PT, R188, 0x200, RZ ;  /* 0x00000200bcf11810 */ /* 0x000fe20007ffe0ff */
[----:B------:R-:W1:Y:S04]  /*49e0*/  @UP3 LDCU.64 UR32, c[0x0][0x468] ;  /* 0x00008d00ff2037ac */ /* 0x000e680008000a00 */
[----:B0-----:R-:W-:-:S05]  /*49f0*/  @P1 IMAD.WIDE.U32 R190, R241, 0x10, R190 ;  /* 0x00000010f1be1825 */ /* 0x001fca00078e00be */
        /* <DEDUP_REMOVED lines=10> */
.L_x_14726:
        /* <DEDUP_REMOVED lines=40> */
.L_x_14728:
        /* <DEDUP_REMOVED lines=38> */
.L_x_14727:
        /* <DEDUP_REMOVED lines=32> */
.L_x_14731:
        /* <DEDUP_REMOVED lines=10> */
.L_x_14732:
        /* <DEDUP_REMOVED lines=10> */
.L_x_14733:
[----:B------:R-:W-:Y:S05]  /*52c0*/  BRA.U !UP3, `(.L_x_14729) ;  /* 0x000000010bb07547 */ /* 0x000fea000b800000 */
[----:B0-----:R-:W-:-:S04]  /*52d0*/  FMUL.FTZ R183, R187, UR17 ;  /* 0x00000011bbb77c20 */ /* 0x001fc80008410000 */
[-C--:B-----5:R-:W-:Y:S01]  /*52e0*/  FFMA.FTZ R163, R179, R183.reuse, R163 ;  /* 0x000000b7b3a37223 */ /* 0x0a0fe200000100a3 */
[----:B------:R-:W-:Y:S01]  /*52f0*/  FMUL.FTZ R183, R63, R183 ;  /* 0x000000b73fb77220 */ /* 0x000fe20000410000 */
[----:B------:R-:W-:Y:S06]  /*5300*/  BRA `(.L_x_14729) ;  /* 0x0000000000a07947 */ /* 0x000fec0003800000 */
.L_x_14730:
        /* <DEDUP_REMOVED lines=10> */
.L_x_14734:
        /* <DEDUP_REMOVED lines=10> */
.L_x_14735:
        /* <DEDUP_REMOVED lines=10> */
.L_x_14736:
        /* <DEDUP_REMOVED lines=10> */
.L_x_14729:
        /* <DEDUP_REMOVED lines=14> */
.L_x_14737:
        /* <DEDUP_REMOVED lines=40> */
.L_x_14739:
        /* <DEDUP_REMOVED lines=38> */
.L_x_14738:
        /* <DEDUP_REMOVED lines=32> */
.L_x_14742:
        /* <DEDUP_REMOVED lines=10> */
.L_x_14743:
        /* <DEDUP_REMOVED lines=10> */
.L_x_14744:
[----:B------:R-:W-:Y:S05]  /*5e90*/  BRA.U !UP3, `(.L_x_14740) ;  /* 0x000000010bb07547 */ /* 0x000fea000b800000 */
[----:B0-----:R-:W-:-:S04]  /*5ea0*/  FMUL.FTZ R183, R187, UR17 ;  /* 0x00000011bbb77c20 */ /* 0x001fc80008410000 */
[-C--:B-----5:R-:W-:Y:S01]  /*5eb0*/  FFMA.FTZ R159, R179, R183.reuse, R159 ;  /* 0x000000b7b39f7223 */ /* 0x0a0fe2000001009f */
[----:B------:R-:W-:Y:S01]  /*5ec0*/  FMUL.FTZ R183, R67, R183 ;  /* 0x000000b743b77220 */ /* 0x000fe20000410000 */
[----:B------:R-:W-:Y:S06]  /*5ed0*/  BRA `(.L_x_14740) ;  /* 0x0000000000a07947 */ /* 0x000fec0003800000 */
.L_x_14741:
        /* <DEDUP_REMOVED lines=10> */
.L_x_14745:
        /* <DEDUP_REMOVED lines=10> */
.L_x_14746:
        /* <DEDUP_REMOVED lines=10> */
.L_x_14747:
        /* <DEDUP_REMOVED lines=10> */
.L_x_14740:
        /* <DEDUP_REMOVED lines=14> */
.L_x_14748:
        /* <DEDUP_REMOVED lines=40> */
.L_x_14750:
        /* <DEDUP_REMOVED lines=38> */
.L_x_14749:
        /* <DEDUP_REMOVED lines=32> */
.L_x_14753:
        /* <DEDUP_REMOVED lines=10> */
.L_x_14754:
        /* <DEDUP_REMOVED lines=10> */
.L_x_14755:
[----:B------:R-:W-:Y:S05]  /*6a60*/  BRA.U !UP3, `(.L_x_14751) ;  /* 0x000000010bb07547 */ /* 0x000fea000b800000 */
[----:B0-----:R-:W-:-:S04]  /*6a70*/  FMUL.FTZ R183, R187, UR17 ;  /* 0x00000011bbb77c20 */ /* 0x001fc80008410000 */
[-C--:B-----5:R-:W-:Y:S01]  /*6a80*/  FFMA.FTZ R155, R179, R183.reuse, R155 ;  /* 0x000000b7b39b7223 */ /* 0x0a0fe2000001009b */
[----:B------:R-:W-:Y:S01]  /*6a90*/  FMUL.FTZ R183, R71, R183 ;  /* 0x000000b747b77220 */ /* 0x000fe20000410000 */
[----:B------:R-:W-:Y:S06]  /*6aa0*/  BRA `(.L_x_14751) ;  /* 0x0000000000a07947 */ /* 0x000fec0003800000 */
.L_x_14752:
        /* <DEDUP_REMOVED lines=10> */
.L_x_14756:
        /* <DEDUP_REMOVED lines=10> */
.L_x_14757:
        /* <DEDUP_REMOVED lines=10> */
.L_x_14758:
        /* <DEDUP_REMOVED lines=10> */
.L_x_14751:
        /* <DEDUP_REMOVED lines=14> */
.L_x_14759:
        /* <DEDUP_REMOVED lines=40> */
.L_x_14761:
        /* <DEDUP_REMOVED lines=38> */
.L_x_14760:
        /* <DEDUP_REMOVED lines=32> */
.L_x_14764:
        /* <DEDUP_REMOVED lines=10> */
.L_x_14765:
        /* <DEDUP_REMOVED lines=10> */
.L_x_14766:
[----:B------:R-:W-:Y:S05]  /*7630*/  BRA.U !UP3, `(.L_x_14762) ;  /* 0x000000010bb07547 */ /* 0x000fea000b800000 */
[----:B0-----:R-:W-:-:S04]  /*7640*/  FMUL.FTZ R183, R187, UR17 ;  /* 0x00000011bbb77c20 */ /* 0x001fc80008410000 */
[-C--:B-----5:R-:W-:Y:S01]  /*7650*/  FFMA.FTZ R151, R179, R183.reuse, R151 ;  /* 0x000000b7b3977223 */ /* 0x0a0fe20000010097 */
[----:B------:R-:W-:Y:S01]  /*7660*/  FMUL.FTZ R183, R75, R183 ;  /* 0x000000b74bb77220 */ /* 0x000fe20000410000 */
[----:B------:R-:W-:Y:S06]  /*7670*/  BRA `(.L_x_14762) ;  /* 0x0000000000a07947 */ /* 0x000fec0003800000 */
.L_x_14763:
        /* <DEDUP_REMOVED lines=10> */
.L_x_14767:
        /* <DEDUP_REMOVED lines=10> */
.L_x_14768:
        /* <DEDUP_REMOVED lines=10> */
.L_x_14769:
        /* <DEDUP_REMOVED lines=10> */
.L_x_14762:
[----:B0-----:R-:W0:Y:S01]  /*7900*/  @P1 LDC.64 R190, c[0x0][0x478] ;  /* 0x00011e00ffbe1b82 */ /* 0x001e220000000a00 */
[----:B------:R-:W-:Y:S01]  /*7910*/  @P1 IADD3 R241, PT, PT, R188, 0x600, RZ ;  /* 0x00000600bcf11810 */ /* 0x000fe20007ffe0ff */
[----:B------:R-:W1:Y:S04]  /*7920*/  @UP3 LDCU.64 UR32, c[0x0][0x468] ;  /* 0x00008d00ff2037ac */ /* 0x000e680008000a00 */
[----:B0-----:R-:W-:Y:S01]  /*7930*/  @P1 IMAD.WIDE.U32 R190, R241, 0x10, R190 ;  /* 0x00000010f1be1825 */ /* 0x001fe200078e00be */
[----:B------:R-:W-:-:S04]  /*7940*/  IADD3 R241, PT, PT, R189, 0x700, RZ ;  /* 0x00000700bdf17810 */ /* 0x000fc80007ffe0ff */
[----:B------:R0:W-:Y:S02]  /*7950*/  @P1 STG.E.128 desc[UR18][R190.64], R184 ;  /* 0x000000b8be001986 */ /* 0x0001e4000c101d12 */
[----:B0-----:R-:W-:Y:S01]  /*7960*/  HFMA2 R191, -RZ, RZ, 0, 9.5367431640625e-07 ;  /* 0x00000010ffbf7431 */ /* 0x001fe200000001ff */
[----:B------:R-:W-:-:S05]  /*7970*/  @P2 IADD3 R190, PT, PT, R189, 0x600, RZ ;  /* 0x00000600bdbe2810 */ /* 0x000fca0007ffe0ff */
[----:B-1----:R-:W-:-:S05]  /*7980*/  @P2 IMAD.WIDE.U32 R190, R190, R191, UR32 ;  /* 0x00000020bebe2e25 */ /* 0x002fca000f8e00bf */
[----:B------:R0:W-:Y:S01]  /*7990*/  @P2 STG.E.128 desc[UR18][R190.64], R180 ;  /* 0x000000b4be002986 */ /* 0x0001e2000c101d12 */
[----:B------:R-:W-:Y:S05]  /*79a0*/  BRA.U !UP3, `(.L_x_14770) ;  /* 0x000000010b0c7547 */ /* 0x000fea000b800000 */
[----:B-----5:R-:W1:Y:S02]  /*79b0*/  LDC.64 R176, c[0x0][0x390] ;  /* 0x0000e400ffb07b82 */ /* 0x020e640000000a00 */
[----:B-1----:R-:W-:-:S06]  /*79c0*/  IMAD.WIDE.U32 R176, R241, 0x10, R176 ;  /* 0x00000010f1b07825 */ /* 0x002fcc00078e00b0 */
[----:B------:R-:W5:Y:S02]  /*79d0*/  LDG.E.128 R176, desc[UR18][R176.64] ;  /* 0x00000012b0b07981 */ /* 0x000f64000c1e1d00 */
.L_x_14770:
        /* <DEDUP_REMOVED lines=40> */
.L_x_14772:
[----:B------:R-:W-:Y:S01]  /*7c60*/  PLOP3.LUT P0, PT, PT, PT, UP2, 0x80, 0x8 ;  /* 0x000000000008781c */ /* 0x000fe20003f0f028 */
[----:B------:R-:W1:Y:S01]  /*7c70*/  @UP3 LDCU UR9, c[0x0][0x40c] ;  /* 0x00008180ff0937ac */ /* 0x000e620008000800 */
[----:B------:R-:W-:Y:S02]  /*7c80*/  MOV R189, UR11 ;  /* 0x0000000b00bd7c02 */ /* 0x000fe40008000f00 */
[----:B0----5:R-:W-:-:S09]  /*7c90*/  MOV R190, R16 ;  /* 0x0000001000be7202 */ /* 0x021fd20000000f00 */
        /* <DEDUP_REMOVED lines=34> */
.L_x_14771:
[----:B------:R-:W-:Y:S05]  /*7ec0*/  @!P1 BRA `(.L_x_14774) ;  /* 0x0000000000e09947 */ /* 0x000fea0003800000 */
[----:B------:R-:W-:Y:S01]  /*7ed0*/  ISETP.LT.AND P0, PT, RZ, UR30, PT ;  /* 0x0000001eff007c0c */ /* 0x000fe2000bf01270 */
[----:B------:R-:W-:-:S12]  /*7ee0*/  BRA.U !UP3, `(.L_x_14775) ;  /* 0x000000010b247547 */ /* 0x000fd8000b800000 */
        /* <DEDUP_REMOVED lines=9> */
.L_x_14775:
        /* <DEDUP_REMOVED lines=10> */
.L_x_14776:
        /* <DEDUP_REMOVED lines=10> */
.L_x_14777:
        /* <DEDUP_REMOVED lines=21> */
[----:B0-----:R-:W-:-:S04]  /*8210*/  FMUL.FTZ R183, R187, UR17 ;  /* 0x00000011bbb77c20 */ /* 0x001fc80008410000 */
[-C--:B-----5:R-:W-:Y:S01]  /*8220*/  FFMA.FTZ R147, R179, R183.reuse, R147 ;  /* 0x000000b7b3937223 */ /* 0x0a0fe20000010093 */
[----:B------:R-:W-:Y:S01]  /*8230*/  FMUL.FTZ R183, R79, R183 ;  /* 0x000000b74fb77220 */ /* 0x000fe20000410000 */
[----:B------:R-:W-:Y:S06]  /*8240*/  BRA `(.L_x_14773) ;  /* 0x0000000000a07947 */ /* 0x000fec0003800000 */
.L_x_14774:
[----:B------:R-:W-:Y:S01]  /*8250*/  MOV R189, UR11 ;  /* 0x0000000b00bd7c02 */ /* 0x000fe20008000f00 */
[----:B------:R-:W1:Y:S01]  /*8260*/  @UP3 LDCU UR9, c[0x0][0x40c] ;  /* 0x00008180ff0937ac */ /* 0x000e620008000800 */
[----:B------:R-:W-:-:S03]  /*8270*/  ISETP.LT.AND P0, PT, RZ, UR30, PT ;  /* 0x0000001eff007c0c */ /* 0x000fc6000bf01270 */
[----:B------:R-:W-:-:S04]  /*8280*/  FFMA.FTZ R189, R210, R189, UR16 ;  /* 0x00000010d2bd7e23 */ /* 0x000fc800080100bd */
[----:B------:R-:W-:-:S04]  /*8290*/  FADD.FTZ R189, R211, -R189 ;  /* 0x800000bdd3bd7221 */ /* 0x000fc80000010000 */
[----:B------:R-:W-:-:S05]  /*82a0*/  FMUL.FTZ R189, R189, UR29 ;  /* 0x0000001dbdbd7c20 */ /* 0x000fca0008410000 */
[----:B------:R-:W-:-:S05]  /*82b0*/  FSEL R189, R189, RZ, P0 ;  /* 0x000000ffbdbd7208 */ /* 0x000fca0000000000 */
[----:B-1----:R-:W-:-:S04]  /*82c0*/  @P2 FMUL.FTZ R189, R189, UR9 ;  /* 0x00000009bdbd2c20 */ /* 0x002fc80008410000 */
[-C--:B-----5:R-:W-:Y:S01]  /*82d0*/  @P2 FFMA.FTZ R147, R179, R189.reuse, R147 ;  /* 0x000000bdb3932223 */ /* 0x0a0fe20000010093 */
[----:B0-----:R-:W-:Y:S01]  /*82e0*/  @P2 FMUL.FTZ R183, R79, R189 ;  /* 0x000000bd4fb72220 */ /* 0x001fe20000410000 */
        /* <DEDUP_REMOVED lines=8> */
[-C--:B------:R-:W-:Y:S01]  /*8370*/  FFMA.FTZ R144, R176, R180.reuse, R144 ;  /* 0x000000b4b0907223 */ /* 0x080fe20000010090 */
[----:B------:R-:W-:-:S07]  /*8380*/  FMUL.FTZ R180, R76, R180 ;  /* 0x000000b44cb47220 */ /* 0x000fce0000410000 */
.L_x_14778:
        /* <DEDUP_REMOVED lines=10> */
.L_x_14779:
        /* <DEDUP_REMOVED lines=10> */
.L_x_14773:
[----:B0-----:R-:W0:Y:S01]  /*84d0*/  @P1 LDC.64 R190, c[0x0][0x478] ;  /* 0x00011e00ffbe1b82 */ /* 0x001e220000000a00 */
[----:B------:R-:W-:Y:S01]  /*84e0*/  @P1 IADD3 R188, PT, PT, R188, 0x700, RZ ;  /* 0x00000700bcbc1810 */ /* 0x000fe20007ffe0ff */
[----:B------:R-:W1:Y:S01]  /*84f0*/  @UP3 LDCU.64 UR10, c[0x0][0x468] ;  /* 0x00008d00ff0a37ac */ /* 0x000e620008000a00 */
        /* <DEDUP_REMOVED lines=9> */
.L_x_14689:
        /* <DEDUP_REMOVED lines=35> */
.L_x_14781:
        /* <DEDUP_REMOVED lines=12> */
.L_x_15765:


//--------------------- .text._ZN10layer_norm13ln_bwd_kernelINS_13Kernel_traitsIfffffjLj8192ELj1ELj1ELj8ELj16ENS_18Kernel_traits_baseILj8192EfffffjLj256EEEEELb1ELb0ELb0ELb0EEEvNS_9BwdParamsE --------------------------
	.section	.text._ZN10layer_norm13ln_bwd_kernelINS_13Kernel_traitsIfffffjLj8192ELj1ELj1ELj8ELj16ENS_18Kernel_traits_baseILj8192EfffffjLj256EEEEELb1ELb0ELb0ELb0EEEvNS_9BwdParamsE,"ax",@progbits
	.align	128
        .global         _ZN10layer_norm13ln_bwd_kernelINS_13Kernel_traitsIfffffjLj8192ELj1ELj1ELj8ELj16ENS_18Kernel_traits_baseILj8192EfffffjLj256EEEEELb1ELb0ELb0ELb0EEEvNS_9BwdParamsE
        .type           _ZN10layer_norm13ln_bwd_kernelINS_13Kernel_traitsIfffffjLj8192ELj1ELj1ELj8ELj16ENS_18Kernel_traits_baseILj8192EfffffjLj256EEEEELb1ELb0ELb0ELb0EEEvNS_9BwdParamsE,@function
        .size           _ZN10layer_norm13ln_bwd_kernelINS_13Kernel_traitsIfffffjLj8192ELj1ELj1ELj8ELj16ENS_18Kernel_traits_baseILj8192EfffffjLj256EEEEELb1ELb0ELb0ELb0EEEvNS_9BwdParamsE,(.L_x_15766 - _ZN10layer_norm13ln_bwd_kernelINS_13Kernel_traitsIfffffjLj8192ELj1ELj1ELj8ELj16ENS_18Kernel_traits_baseILj8192EfffffjLj256EEEEELb1ELb0ELb0ELb0EEEvNS_9BwdParamsE)
        .other          _ZN10layer_norm13ln_bwd_kernelINS_13Kernel_traitsIfffffjLj8192ELj1ELj1ELj8ELj16ENS_18Kernel_traits_baseILj8192EfffffjLj256EEEEELb1ELb0ELb0ELb0EEEvNS_9BwdParamsE,@"STO_CUDA_ENTRY STV_DEFAULT"
_ZN10layer_norm13ln_bwd_kernelINS_13Kernel_traitsIfffffjLj8192ELj1ELj1ELj8ELj16ENS_18Kernel_traits_baseILj8192EfffffjLj256EEEEELb1ELb0ELb0ELb0EEEvNS_9BwdParamsE:
.text._ZN10layer_norm13ln_bwd_kernelINS_13Kernel_traitsIfffffjLj8192ELj1ELj1ELj8ELj16ENS_18Kernel_traits_baseILj8192EfffffjLj256EEEEELb1ELb0ELb0ELb0EEEvNS_9BwdParamsE:
[----:B------:R-:W-:Y:S01]  /*0000*/  LDC R1, c[0x0][0x37c] ;  /* 0x0000df00ff017b82 */ /* 0x000fe20000000800 */
[----:B------:R-:W0:Y:S01]  /*0010*/  S2R R24, SR_TID.X ;  /* 0x0000000000187919 */ /* 0x000e220000002100 */
[----:B------:R-:W1:Y:S01]  /*0020*/  LDCU UR4, c[0x0][0x388] ;  /* 0x00007100ff0477ac */ /* 0x000e620008000800 */
[----:B------:R-:W-:-:S05]  /*0030*/  LOP3.LUT R22, R22, 0xfffffffb, RZ, 0xc0, !PT ;  /* 0xfffffffb16167812 */ /* 0x000fca00078ec0ff */
        /* <DEDUP_REMOVED lines=25> */
[----:B------:R-:W-:-:S07]  /*01d0*/  @P0 LOP3.LUT R22, R22, 0x10, RZ, 0xfc, !PT ;  /* 0x0000001016160812 */ /* 0x000fce00078efcff */
[----:B------:R-:W1:Y:S01]  /*01e0*/  @P4 LDC.64 R12, c[0x0][0x3d0] ;  /* 0x0000f400ff0c4b82 */ /* 0x000e620000000a00 */
[C---:B0-----:R-:W-:Y:S01]  /*01f0*/  @P1 IMAD.WIDE.U32 R4, R21.reuse, 0x10, R4 ;  /* 0x0000001015041825 */ /* 0x041fe200078e0004 */
[----:B------:R-:W-:Y:S02]  /*0200*/  @P1 IADD3 R21, PT, PT, R21, 0x100, RZ ;  /* 0x0000010015151810 */ /* 0x000fe40007ffe0ff */
[----:B------:R-:W-:-:S04]  /*0210*/  ISETP.GE.U32.AND P1, PT, R23, 0x800, PT ;  /* 0x000008001700780c */ /* 0x000fc80003f26070 */
[----:B------:R-:W0:Y:S01]  /*0220*/  @P3 LDC.64 R14, c[0x0][0x3d0] ;  /* 0x0000f400ff0e3b82 */ /* 0x000e220000000a00 */
[C---:B---3--:R-:W-:Y:S01]  /*0230*/  @P6 IMAD.WIDE.U32 R8, R21.reuse, 0x10, R2 ;  /* 0x0000001015086825 */ /* 0x048fe200078e0002 */
[----:B------:R-:W-:Y:S02]  /*0240*/  @P6 IADD3 R21, PT, PT, R21, 0x100, RZ ;  /* 0x0000010015156810 */ /* 0x000fe40007ffe0ff */
[C---:B------:R-:W-:Y:S01]  /*0250*/  LOP3.LUT P6, RZ, R22.reuse, 0x4, RZ, 0xc0, !PT ;  /* 0x0000000416ff7812 */ /* 0x040fe200078cc0ff */
[----:B--2---:R-:W-:Y:S01]  /*0260*/  UISETP.GE.AND UP0, UPT, UR6, UR7, UPT ;  /* 0x000000070600728c */ /* 0x004fe2000bf06270 */
[----:B------:R-:W-:Y:S02]  /*0270*/  LOP3.LUT R22, R22, 0xfffffff7, RZ, 0xc0, !PT ;  /* 0xfffffff716167812 */ /* 0x000fe400078ec0ff */
[----:B------:R-:W2:Y:S01]  /*0280*/  @P2 LDC.64 R16, c[0x0][0x3d0] ;  /* 0x0000f400ff102b82 */ /* 0x000ea20000000a00 */
[C---:B----4-:R-:W-:Y:S01]  /*0290*/  @P5 IMAD.WIDE.U32 R10, R21.reuse, 0x10, R6 ;  /* 0x00000010150a5825 */ /* 0x050fe200078e0006 */
[----:B------:R-:W-:-:S02]  /*02a0*/  @P5 IADD3 R21, PT, PT, R21, 0x100, RZ ;  /* 0x0000010015155810 */ /* 0x000fc40007ffe0ff */
[----:B------:R-:W-:Y:S02]  /*02b0*/  CS2R R104, SRZ ;  /* 0x0000000000687805 */ /* 0x000fe4000001ff00 */
[----:B------:R-:W-:Y:S01]  /*02c0*/  @P1 LOP3.LUT R22, R22, 0x8, RZ, 0xfc, !PT ;  /* 0x0000000816161812 */ /* 0x000fe200078efcff */
[----:B-1----:R1:W5:Y:S01]  /*02d0*/  @P5 LDG.E.128 R128, desc[UR4][R10.64] ;  /* 0x000000040a805981 */ /* 0x002362000c1e1d00 */
[----:B------:R-:W3:Y:S01]  /*02e0*/  @P1 LDC.64 R18, c[0x0][0x3d0] ;  /* 0x0000f400ff121b82 */ /* 0x000ee20000000a00 */
[C---:B------:R-:W-:Y:S01]  /*02f0*/  @P4 IMAD.WIDE.U32 R12, R21.reuse, 0x10, R12 ;  /* 0x00000010150c4825 */ /* 0x040fe200078e000c */
[----:B------:R-:W-:Y:S01]  /*0300*/  @P4 IADD3 R21, PT, PT, R21, 0x100, RZ ;  /* 0x0000010015154810 */ /* 0x000fe20007ffe0ff */
[----:B------:R1:W5:Y:S05]  /*0310*/  @P6 LDG.E.128 R136, desc[UR4][R4.64] ;  /* 0x0000000404886981 */ /* 0x00036a000c1e1d00 */
[----:B------:R-:W4:Y:S01]  /*0320*/  @P0 LDC.64 R2, c[0x0][0x3d0] ;  /* 0x0000f400ff020b82 */ /* 0x000f220000000a00 */
[C---:B0-----:R-:W-:Y:S01]  /*0330*/  @P3 IMAD.WIDE.U32 R14, R21.reuse, 0x10, R14 ;  /* 0x00000010150e3825 */ /* 0x041fe200078e000e */
[----:B------:R-:W-:Y:S01]  /*0340*/  @P3 IADD3 R21, PT, PT, R21, 0x100, RZ ;  /* 0x0000010015153810 */ /* 0x000fe20007ffe0ff */
[----:B------:R1:W5:Y:S01]  /*0350*/  @P4 LDG.E.128 R124, desc[UR4][R12.64] ;  /* 0x000000040c7c4981 */ /* 0x000362000c1e1d00 */
[----:B------:R-:W-:-:S03]  /*0360*/  ISETP.NE.AND P6, PT, R0, RZ, PT ;  /* 0x000000ff0000720c */ /* 0x000fc60003fc5270 */
[----:B------:R1:W5:Y:S01]  /*0370*/  @P3 LDG.E.128 R120, desc[UR4][R14.64] ;  /* 0x000000040e783981 */ /* 0x000362000c1e1d00 */
[C---:B--2---:R-:W-:Y:S01]  /*0380*/  @P2 IMAD.WIDE.U32 R16, R21.reuse, 0x10, R16 ;  /* 0x0000001015102825 */ /* 0x044fe200078e0010 */
[----:B------:R-:W-:-:S04]  /*0390*/  @P2 IADD3 R21, PT, PT, R21, 0x100, RZ ;  /* 0x0000010015152810 */ /* 0x000fc80007ffe0ff */
[----:B------:R1:W5:Y:S01]  /*03a0*/  @P2 LDG.E.128 R116, desc[UR4][R16.64] ;  /* 0x0000000410742981 */ /* 0x000362000c1e1d00 */
[----:B---3--:R-:W-:-:S03]  /*03b0*/  @P1 IMAD.WIDE.U32 R6, R21, 0x10, R18 ;  /* 0x0000001015061825 */ /* 0x008fc600078e0012 */
[----:B------:R1:W5:Y:S04]  /*03c0*/  @P6 LDG.E.128 R132, desc[UR4][R8.64] ;  /* 0x0000000408846981 */ /* 0x000368000c1e1d00 */
        /* <DEDUP_REMOVED lines=35> */
[----:B------:R-:W0:Y:S01]  /*0600*/  LDC.64 R2, c[0x0][0x3e0] ;  /* 0x0000f800ff027b82 */ /* 0x000e220000000a00 */
[----:B------:R-:W-:Y:S02]  /*0610*/  LOP3.LUT R22, R22, 0xffffffdf, RZ, 0xc0, !PT ;  /* 0xffffffdf16167812 */ /* 0x000fe400078ec0ff */
[----:B------:R-:W-:Y:S02]  /*0620*/  CS2R R104, SRZ ;  /* 0x0000000000687805 */ /* 0x000fe4000001ff00 */
[----:B------:R-:W-:Y:S02]  /*0630*/  PLOP3.LUT P1, PT, PT, PT, PT, 0x8, 0x80 ;  /* 0x000000000080781c */ /* 0x000fe40003f2e170 */
[----:B------:R-:W-:Y:S02]  /*0640*/  CS2R R106, SRZ ;  /* 0x00000000006a7805 */ /* 0x000fe4000001ff00 */
[----:B------:R-:W-:Y:S02]  /*0650*/  SHF.R.U32.HI R21, RZ, 0x5, R24 ;  /* 0x00000005ff157819 */ /* 0x000fe40000011618 */
[----:B------:R-:W-:-:S02]  /*0660*/  CS2R R100, SRZ ;  /* 0x0000000000647805 */ /* 0x000fc4000001ff00 */
        /* <DEDUP_REMOVED lines=33> */
[----:B------:R-:W-:Y:S01]  /*0880*/  @P0 LOP3.LUT R22, R22, 0x20, RZ, 0xfc, !PT ;  /* 0x0000002016160812 */ /* 0x000fe200078efcff */
[----:B------:R-:W1:Y:S01]  /*0890*/  LDCU UR11, c[0x0][0x408] ;  /* 0x00008100ff0b77ac */ /* 0x000e620008000800 */
[----:B------:R-:W2:Y:S01]  /*08a0*/  LDCU UR10, c[0x0][0x400] ;  /* 0x00008000ff0a77ac */ /* 0x000ea20008000800 */
[----:B------:R-:W3:Y:S01]  /*08b0*/  LDCU.64 UR8, c[0x0][0x438] ;  /* 0x00008700ff0877ac */ /* 0x000ee20008000a00 */
[----:B------:R-:W4:Y:S03]  /*08c0*/  LDCU.64 UR12, c[0x0][0x478] ;  /* 0x00008f00ff0c77ac */ /* 0x000f260008000a00 */
.L_x_14861:
[----:B0-----:R-:W0:Y:S08]  /*08d0*/  LDC.64 R18, c[0x0][0x3c0] ;  /* 0x0000f000ff127b82 */ /* 0x001e300000000a00 */
[----:B-1----:R-:W1:Y:S01]  /*08e0*/  LDC R25, c[0x0][0x388] ;  /* 0x0000e200ff197b82 */ /* 0x002e620000000800 */
[----:B0--34-:R-:W-:-:S07]  /*08f0*/  IMAD.WIDE R162, R20, 0x4, R18 ;  /* 0x0000000414a27825 */ /* 0x019fce00078e0212 */
[----:B------:R-:W0:Y:S01]  /*0900*/  LDC.64 R18, c[0x0][0x3c8] ;  /* 0x0000f200ff127b82 */ /* 0x000e220000000a00 */
[----:B------:R-:W2:Y:S01]  /*0910*/  LDG.E R162, desc[UR4][R162.64] ;  /* 0x00000004a2a27981 */ /* 0x000ea2000c1e1900 */
[C---:B------:R-:W-:Y:S01]  /*0920*/  ISETP.GE.U32.AND P0, PT, R23.reuse, 0x100, PT ;  /* 0x000001001700780c */ /* 0x040fe20003f06070 */
[----:B-1----:R-:W-:Y:S01]  /*0930*/  IMAD R164, R20, R25, RZ ;  /* 0x0000001914a47224 */ /* 0x002fe200078e02ff */
[C---:B------:R-:W-:Y:S01]  /*0940*/  ISETP.GE.U32.AND P3, PT, R23.reuse, 0x200, PT ;  /* 0x000002001700780c */ /* 0x040fe20003f66070 */
[----:B------:R-:W1:Y:S01]  /*0950*/  S2R R169, SR_CgaCtaId ;  /* 0x0000000000a97919 */ /* 0x000e620000008800 */
[----:B------:R-:W-:Y:S02]  /*0960*/  LOP3.LUT R22, R22, 0xffffffef, RZ, 0xc0, !PT ;  /* 0xffffffef16167812 */ /* 0x000fe400078ec0ff */
[----:B------:R-:W-:Y:S02]  /*0970*/  ISETP.NE.AND P4, PT, RZ, UR7, PT ;  /* 0x00000007ff007c0c */ /* 0x000fe4000bf85270 */
[----:B------:R-:W-:-:S02]  /*0980*/  ISETP.GE.U32.AND P2, PT, R23, 0x300, PT ;  /* 0x000003001700780c */ /* 0x000fc40003f46070 */
[----:B------:R-:W-:Y:S01]  /*0990*/  SHF.R.S32.HI R165, RZ, 0x1f, R164 ;  /* 0x0000001fffa57819 */ /* 0x000fe200000114a4 */
[----:B0-----:R-:W-:Y:S02]  /*09a0*/  IMAD.WIDE R160, R20, 0x4, R18 ;  /* 0x0000000414a07825 */ /* 0x001fe400078e0212 */
[----:B------:R-:W-:Y:S02]  /*09b0*/  @P0 LOP3.LUT R22, R22, 0x10, RZ, 0xfc, !PT ;  /* 0x0000001016160812 */ /* 0x000fe400078efcff */
[----:B------:R-:W-:Y:S01]  /*09c0*/  LEA.HI R165, R165, R164, RZ, 0x2 ;  /* 0x000000a4a5a57211 */ /* 0x000fe200078f10ff */
[----:B-----5:R0:W5:Y:S01]  /*09d0*/  LDG.E R19, desc[UR4][R160.64] ;  /* 0x00000004a0137981 */ /* 0x020162000c1e1900 */
[----:B------:R-:W-:Y:S01]  /*09e0*/  LOP3.LUT R22, R22, 0xfffffffb, RZ, 0xc0, !PT ;  /* 0xfffffffb16167812 */ /* 0x000fe200078ec0ff */
[----:B------:R-:W-:Y:S01]  /*09f0*/  BSSY.RECONVERGENT B0, `(.L_x_14783) ;  /* 0x0000037000007945 */ /* 0x000fe20003800200 */
[----:B------:R-:W-:Y:S01]  /*0a00*/  LEA.HI.SX32 R18, R165, R24, 0x1e ;  /* 0x00000018a5127211 */ /* 0x000fe200078ff2ff */
[----:B------:R-:W-:Y:S01]  /*0a10*/  HFMA2 R171, -RZ, RZ, 0, 0 ;  /* 0x00000000ffab7431 */ /* 0x000fe200000001ff */
[----:B------:R-:W-:-:S02]  /*0a20*/  @P3 LOP3.LUT R22, R22, 0x4, RZ, 0xfc, !PT ;  /* 0x0000000416163812 */ /* 0x000fc400078efcff */
[----:B------:R-:W-:Y:S02]  /*0a30*/  MOV R172, RZ ;  /* 0x000000ff00ac7202 */ /* 0x000fe40000000f00 */
[----:B------:R-:W-:Y:S02]  /*0a40*/  LOP3.LUT R22, R22, 0xfffffffe, RZ, 0xc0, !PT ;  /* 0xfffffffe16167812 */ /* 0x000fe400078ec0ff */
[----:B------:R-:W-:Y:S02]  /*0a50*/  MOV R170, R18 ;  /* 0x0000001200aa7202 */ /* 0x000fe40000000f00 */
[----:B------:R-:W-:-:S04]  /*0a60*/  @P4 LOP3.LUT R22, R22, 0x1, RZ, 0xfc, !PT ;  /* 0x0000000116164812 */ /* 0x000fc800078efcff */
[----:B------:R-:W-:-:S04]  /*0a70*/  LOP3.LUT R22, R22, 0xfffffffd, RZ, 0xc0, !PT ;  /* 0xfffffffd16167812 */ /* 0x000fc800078ec0ff */
[----:B------:R-:W-:Y:S02]  /*0a80*/  @P2 LOP3.LUT R22, R22, 0x2, RZ, 0xfc, !PT ;  /* 0x0000000216162812 */ /* 0x000fe400078efcff */
[----:B--2---:R-:W-:Y:S01]  /*0a90*/  FSEL R168, R162, RZ, !P4 ;  /* 0x000000ffa2a87208 */ /* 0x004fe20006000000 */
[----:B01----:R-:W-:Y:S06]  /*0aa0*/  @!P0 BRA `(.L_x_14784) ;  /* 0x0000000000ac8947 */ /* 0x003fec0003800000 */
[----:B------:R-:W0:Y:S01]  /*0ab0*/  LDC.64 R160, c[0x0][0x3a8] ;  /* 0x0000ea00ffa07b82 */ /* 0x000e220000000a00 */
[----:B---3--:R-:W-:-:S04]  /*0ac0*/  ISETP.NE.U32.AND P0, PT, RZ, UR8, PT ;  /* 0x00000008ff007c0c */ /* 0x008fc8000bf05070 */
        /* <DEDUP_REMOVED lines=10> */
[----:B0-----:R-:W-:-:S05]  /*0b70*/  @P0 IMAD.WIDE.U32 R170, R18, 0x10, R170 ;  /* 0x0000001012aa0825 */ /* 0x001fca00078e00aa */
[----:B------:R0:W5:Y:S02]  /*0b80*/  @P0 LDG.E.128 R40, desc[UR4][R170.64] ;  /* 0x00000004aa280981 */ /* 0x000164000c1e1d00 */
[----:B0-----:R-:W-:Y:S01]  /*0b90*/  IADD3 R170, PT, PT, R18, 0x100, RZ ;  /* 0x0000010012aa7810 */ /* 0x001fe20007ffe0ff */
[C---:B---3--:R-:W-:Y:S01]  /*0ba0*/  FADD.FTZ R174, -R168.reuse, R160 ;  /* 0x000000a0a8ae7221 */ /* 0x048fe20000010100 */
[----:B------:R-:W-:-:S03]  /*0bb0*/  FADD.FTZ R180, -R168, R161 ;  /* 0x000000a1a8b47221 */ /* 0x000fc60000010100 */
[----:B-----5:R-:W-:Y:S01]  /*0bc0*/  FMUL.FTZ R3, R19, R174 ;  /* 0x000000ae13037220 */ /* 0x020fe20000410000 */
[----:B----4-:R-:W-:Y:S01]  /*0bd0*/  FMUL.FTZ R196, R108, R164 ;  /* 0x000000a46cc47220 */ /* 0x010fe20000410000 */
[----:B------:R-:W-:Y:S01]  /*0be0*/  FMUL.FTZ R211, R109, R165 ;  /* 0x000000a56dd37220 */ /* 0x000fe20000410000 */
[C---:B------:R-:W-:Y:S01]  /*0bf0*/  FADD.FTZ R162, -R168.reuse, R162 ;  /* 0x000000a2a8a27221 */ /* 0x040fe20000010100 */
[----:B------:R-:W-:Y:S01]  /*0c00*/  FMUL.FTZ R180, R19, R180 ;  /* 0x000000b413b47220 */ /* 0x000fe20000410000 */
[----:B------:R-:W-:Y:S01]  /*0c10*/  FADD.FTZ R160, RZ, R196 ;  /* 0x000000c4ffa07221 */ /* 0x000fe20000010000 */
[----:B------:R-:W-:Y:S01]  /*0c20*/  FFMA.FTZ R161, R3, R196, RZ ;  /* 0x000000c403a17223 */ /* 0x000fe200000100ff */
[----:B------:R-:W-:Y:S01]  /*0c30*/  FADD.FTZ R232, -R168, R163 ;  /* 0x000000a3a8e87221 */ /* 0x000fe20000010100 */
        /* <DEDUP_REMOVED lines=18> */
.L_x_14784:
[----:B---34-:R-:W-:Y:S05]  /*0d60*/  BSYNC.RECONVERGENT B0 ;  /* 0x0000000000007941 */ /* 0x018fea0003800200 */
.L_x_14783:
        /* <DEDUP_REMOVED lines=16> */
[----:B------:R-:W-:Y:S01]  /*0e70*/  IADD3 R170, PT, PT, R170, 0x100, RZ ;  /* 0x00000100aaaa7810 */ /* 0x000fe20007ffe0ff */
[C---:B---3--:R-:W-:Y:S01]  /*0e80*/  FADD.FTZ R178, -R168.reuse, R160 ;  /* 0x000000a0a8b27221 */ /* 0x048fe20000010100 */
[----:B------:R-:W-:-:S03]  /*0e90*/  FADD.FTZ R194, -R168, R161 ;  /* 0x000000a1a8c27221 */ /* 0x000fc60000010100 */
[C---:B-----5:R-:W-:Y:S01]  /*0ea0*/  FMUL.FTZ R179, R19.reuse, R178 ;  /* 0x000000b213b37220 */ /* 0x060fe20000410000 */
[----:B------:R-:W-:Y:S01]  /*0eb0*/  FMUL.FTZ R178, R19, R194 ;  /* 0x000000c213b27220 */ /* 0x000fe20000410000 */
[----:B----4-:R-:W-:Y:S01]  /*0ec0*/  FMUL.FTZ R194, R136, R164 ;  /* 0x000000a488c27220 */ /* 0x010fe20000410000 */
[----:B------:R-:W-:Y:S01]  /*0ed0*/  FMUL.FTZ R207, R137, R165 ;  /* 0x000000a589cf7220 */ /* 0x000fe20000410000 */
[C---:B------:R-:W-:Y:S02]  /*0ee0*/  FADD.FTZ R162, -R168.reuse, R162 ;  /* 0x000000a2a8a27221 */ /* 0x040fe40000010100 */
[----:B------:R-:W-:Y:S01]  /*0ef0*/  FADD.FTZ R160, R171, R194 ;  /* 0x000000c2aba07221 */ /* 0x000fe20000010000 */
[----:B------:R-:W-:Y:S01]  /*0f00*/  FFMA.FTZ R161, R179, R194, R172 ;  /* 0x000000c2b3a17223 */ /* 0x000fe200000100ac */
[----:B------:R-:W-:Y:S01]  /*0f10*/  FADD.FTZ R236, -R168, R163 ;  /* 0x000000a3a8ec7221 */ /* 0x000fe20000010100 */
[----:B------:R-:W-:Y:S01]  /*0f20*/  FMUL.FTZ R205, R19, R162 ;  /* 0x000000a213cd7220 */ /* 0x000fe20000410000 */
[----:B------:R-:W-:Y:S01]  /*0f30*/  FADD.FTZ R163, R160, R207 ;  /* 0x000000cfa0a37221 */ /* 0x000fe20000010000 */
[----:B------:R-:W-:Y:S01]  /*0f40*/  FMUL.FTZ R230, R138, R166 ;  /* 0x000000a68ae67220 */ /* 0x000fe20000410000 */
[----:B------:R-:W-:Y:S01]  /*0f50*/  FFMA.FTZ R160, R178, R207, R161 ;  /* 0x000000cfb2a07223 */ /* 0x000fe200000100a1 */
[----:B------:R-:W-:Y:S01]  /*0f60*/  FMUL.FTZ R219, R139, R167 ;  /* 0x000000a78bdb7220 */ /* 0x000fe20000410000 */
[----:B-1----:R-:W-:Y:S01]  /*0f70*/  FMUL.FTZ R228, R19, R236 ;  /* 0x000000ec13e47220 */ /* 0x002fe20000410000 */
        /* <DEDUP_REMOVED lines=12> */
.L_x_14786:
[----:B------:R-:W-:Y:S05]  /*1040*/  BSYNC.RECONVERGENT B0 ;  /* 0x0000000000007941 */ /* 0x000fea0003800200 */
.L_x_14785:
        /* <DEDUP_REMOVED lines=45> */
.L_x_14788:
[----:B------:R-:W-:Y:S05]  /*1320*/  BSYNC.RECONVERGENT B0 ;  /* 0x0000000000007941 */ /* 0x000fea0003800200 */
.L_x_14787:
        /* <DEDUP_REMOVED lines=14> */
[----:B--2---:R-:W-:-:S06]  /*1410*/  IMAD.WIDE.U32 R160, R170, 0x10, R26 ;  /* 0x00000010aaa07825 */ /* 0x004fcc00078e001a */
[----:B------:R-:W2:Y:S01]  /*1420*/  LDG.E.128 R160, desc[UR4][R160.64] ;  /* 0x00000004a0a07981 */ /* 0x000ea2000c1e1d00 */
[----:B-1----:R-:W-:-:S05]  /*1430*/  IMAD.WIDE.U32 R222, R170, 0x4, R222 ;  /* 0x00000004aade7825 */ /* 0x002fca00078e00de */
[----:B------:R0:W5:Y:S01]  /*1440*/  LDG.E R14, desc[UR4][R222.64] ;  /* 0x00000004de0e7981 */ /* 0x000162000c1e1900 */
[----:B------:R-:W-:Y:S01]  /*1450*/  IADD3 R170, PT, PT, R170, 0x100, RZ ;  /* 0x00000100aaaa7810 */ /* 0x000fe20007ffe0ff */
[----:B---3--:R-:W-:Y:S01]  /*1460*/  FMUL.FTZ R199, R129, R165 ;  /* 0x000000a581c77220 */ /* 0x008fe20000410000 */
[----:B0-----:R-:W-:Y:S01]  /*1470*/  FMUL.FTZ R222, R130, R166 ;  /* 0x000000a682de7220 */ /* 0x001fe20000410000 */
[----:B------:R-:W-:Y:S01]  /*1480*/  FMUL.FTZ R215, R131, R167 ;  /* 0x000000a783d77220 */ /* 0x000fe20000410000 */
[C---:B--2---:R-:W-:Y:S01]  /*1490*/  FADD.FTZ R26, -R168.reuse, R160 ;  /* 0x000000a0a81a7221 */ /* 0x044fe20000010100 */
[----:B------:R-:W-:-:S03]  /*14a0*/  FADD.FTZ R190, -R168, R161 ;  /* 0x000000a1a8be7221 */ /* 0x000fc60000010100 */
[C---:B-----5:R-:W-:Y:S01]  /*14b0*/  FMUL.FTZ R27, R19.reuse, R26 ;  /* 0x0000001a131b7220 */ /* 0x060fe20000410000 */
[----:B------:R-:W-:Y:S01]  /*14c0*/  FMUL.FTZ R26, R19, R190 ;  /* 0x000000be131a7220 */ /* 0x000fe20000410000 */
[----:B------:R-:W-:Y:S01]  /*14d0*/  FMUL.FTZ R190, R128, R164 ;  /* 0x000000a480be7220 */ /* 0x000fe20000410000 */
[----:B------:R-:W-:-:S03]  /*14e0*/  FADD.FTZ R162, -R168, R162 ;  /* 0x000000a2a8a27221 */ /* 0x000fc60000010100 */
[----:B------:R-:W-:Y:S01]  /*14f0*/  FADD.FTZ R160, R171, R190 ;  /* 0x000000beaba07221 */ /* 0x000fe20000010000 */
[----:B------:R-:W-:Y:S01]  /*1500*/  FFMA.FTZ R161, R27, R190, R172 ;  /* 0x000000be1ba17223 */ /* 0x000fe200000100ac */
[----:B------:R-:W-:Y:S01]  /*1510*/  FADD.FTZ R220, -R168, R163 ;  /* 0x000000a3a8dc7221 */ /* 0x000fe20000010100 */
[C---:B------:R-:W-:Y:S01]  /*1520*/  FMUL.FTZ R197, R19.reuse, R162 ;  /* 0x000000a213c57220 */ /* 0x040fe20000410000 */
        /* <DEDUP_REMOVED lines=15> */
.L_x_14790:
[----:B------:R-:W-:Y:S05]  /*1620*/  BSYNC.RECONVERGENT B0 ;  /* 0x0000000000007941 */ /* 0x000fea0003800200 */
.L_x_14789:
        /* <DEDUP_REMOVED lines=17> */
[----:B------:R-:W-:Y:S01]  /*1740*/  IADD3 R170, PT, PT, R170, 0x100, RZ ;  /* 0x00000100aaaa7810 */ /* 0x000fe20007ffe0ff */
[----:B---3--:R-:W-:Y:S01]  /*1750*/  FADD.FTZ R56, R56, R160 ;  /* 0x000000a038387221 */ /* 0x008fe20000010000 */
[----:B------:R-:W-:Y:S01]  /*1760*/  FADD.FTZ R57, R57, R161 ;  /* 0x000000a139397221 */ /* 0x000fe20000010000 */
[----:B------:R-:W-:Y:S01]  /*1770*/  FMUL.FTZ R195, R125, R161 ;  /* 0x000000a17dc37220 */ /* 0x000fe20000410000 */
[----:B------:R-:W-:Y:S01]  /*1780*/  FMUL.FTZ R218, R126, R162 ;  /* 0x000000a27eda7220 */ /* 0x000fe20000410000 */
[----:B------:R-:W-:Y:S01]  /*1790*/  FADD.FTZ R58, R58, R162 ;  /* 0x000000a23a3a7221 */ /* 0x000fe20000010000 */
[C---:B--2---:R-:W-:Y:S01]  /*17a0*/  FADD.FTZ R12, -R168.reuse, R164 ;  /* 0x000000a4a80c7221 */ /* 0x044fe20000010100 */
[----:B------:R-:W-:-:S03]  /*17b0*/  FADD.FTZ R188, -R168, R165 ;  /* 0x000000a5a8bc7221 */ /* 0x000fc60000010100 */
[C---:B-----5:R-:W-:Y:S01]  /*17c0*/  FMUL.FTZ R11, R19.reuse, R12 ;  /* 0x0000000c130b7220 */ /* 0x060fe20000410000 */
[----:B------:R-:W-:Y:S01]  /*17d0*/  FMUL.FTZ R12, R19, R188 ;  /* 0x000000bc130c7220 */ /* 0x000fe20000410000 */
[----:B------:R-:W-:Y:S01]  /*17e0*/  FMUL.FTZ R188, R124, R160 ;  /* 0x000000a07cbc7220 */ /* 0x000fe20000410000 */
[----:B------:R-:W-:Y:S01]  /*17f0*/  FADD.FTZ R166, -R168, R166 ;  /* 0x000000a6a8a67221 */ /* 0x000fe20000010100 */
[----:B------:R-:W-:Y:S01]  /*1800*/  FFMA.FTZ R88, R160, R11, R88 ;  /* 0x0000000ba0587223 */ /* 0x000fe20000010058 */
[----:B------:R-:W-:Y:S01]  /*1810*/  FFMA.FTZ R89, R161, R12, R89 ;  /* 0x0000000ca1597223 */ /* 0x000fe20000010059 */
[----:B------:R-:W-:Y:S01]  /*1820*/  FADD.FTZ R160, R171, R188 ;  /* 0x000000bcaba07221 */ /* 0x000fe20000010000 */
[----:B------:R-:W-:Y:S01]  /*1830*/  FFMA.FTZ R161, R11, R188, R172 ;  /* 0x000000bc0ba17223 */ /* 0x000fe200000100ac */
[----:B------:R-:W-:Y:S01]  /*1840*/  FMUL.FTZ R193, R19, R166 ;  /* 0x000000a613c17220 */ /* 0x000fe20000410000 */
[----:B------:R-:W-:Y:S01]  /*1850*/  FADD.FTZ R216, -R168, R167 ;  /* 0x000000a7a8d87221 */ /* 0x000fe20000010100 */
        /* <DEDUP_REMOVED lines=11> */
.L_x_14792:
[----:B------:R-:W-:Y:S05]  /*1910*/  BSYNC.RECONVERGENT B0 ;  /* 0x0000000000007941 */ /* 0x000fea0003800200 */
.L_x_14791:
        /* <DEDUP_REMOVED lines=22> */
[C---:B--2---:R-:W-:Y:S01]  /*1a80*/  FADD.FTZ R8, -R168.reuse, R164 ;  /* 0x000000a4a8087221 */ /* 0x044fe20000010100 */
[----:B------:R-:W-:-:S03]  /*1a90*/  FADD.FTZ R186, -R168, R165 ;  /* 0x000000a5a8ba7221 */ /* 0x000fc60000010100 */
[C---:B-----5:R-:W-:Y:S01]  /*1aa0*/  FMUL.FTZ R9, R19.reuse, R8 ;  /* 0x0000000813097220 */ /* 0x060fe20000410000 */
[----:B------:R-:W-:Y:S01]  /*1ab0*/  FMUL.FTZ R8, R19, R186 ;  /* 0x000000ba13087220 */ /* 0x000fe20000410000 */
[----:B------:R-:W-:Y:S02]  /*1ac0*/  FMUL.FTZ R186, R120, R160 ;  /* 0x000000a078ba7220 */ /* 0x000fe40000410000 */
[----:B------:R-:W-:Y:S01]  /*1ad0*/  FFMA.FTZ R84, R160, R9, R84 ;  /* 0x00000009a0547223 */ /* 0x000fe20000010054 */
[----:B------:R-:W-:Y:S01]  /*1ae0*/  FFMA.FTZ R85, R161, R8, R85 ;  /* 0x00000008a1557223 */ /* 0x000fe20000010055 */
[----:B------:R-:W-:Y:S01]  /*1af0*/  FADD.FTZ R160, R171, R186 ;  /* 0x000000baaba07221 */ /* 0x000fe20000010000 */
[C---:B------:R-:W-:Y:S01]  /*1b00*/  FADD.FTZ R166, -R168.reuse, R166 ;  /* 0x000000a6a8a67221 */ /* 0x040fe20000010100 */
[----:B------:R-:W-:Y:S01]  /*1b10*/  FFMA.FTZ R161, R9, R186, R172 ;  /* 0x000000ba09a17223 */ /* 0x000fe200000100ac */
[----:B------:R-:W-:Y:S01]  /*1b20*/  FADD.FTZ R212, -R168, R167 ;  /* 0x000000a7a8d47221 */ /* 0x000fe20000010100 */
        /* <DEDUP_REMOVED lines=13> */
.L_x_14794:
[----:B------:R-:W-:Y:S05]  /*1c00*/  BSYNC.RECONVERGENT B0 ;  /* 0x0000000000007941 */ /* 0x000fea0003800200 */
.L_x_14793:
        /* <DEDUP_REMOVED lines=23> */
[----:B0-----:R-:W-:-:S03]  /*1d80*/  FADD.FTZ R184, -R168, R165 ;  /* 0x000000a5a8b87221 */ /* 0x001fc60000010100 */
        /* <DEDUP_REMOVED lines=22> */
.L_x_14796:
[----:B------:R-:W-:Y:S05]  /*1ef0*/  BSYNC.RECONVERGENT B0 ;  /* 0x0000000000007941 */ /* 0x000fea0003800200 */
.L_x_14795:
[----:B------:R-:W-:Y:S01]  /*1f00*/  ISETP.GE.U32.AND P0, PT, R23, 0x800, PT ;  /* 0x000008001700780c */ /* 0x000fe20003f06070 */
[----:B------:R-:W-:Y:S01]  /*1f10*/  BSSY.RECONVERGENT B0, `(.L_x_14797) ;  /* 0x000002e000007945 */ /* 0x000fe20003800200 */
[----:B------:R-:W-:-:S11]  /*1f20*/  LOP3.LUT R22, R22, 0xfffffff7, RZ, 0xc0, !PT ;  /* 0xfffffff716167812 */ /* 0x000fd600078ec0ff */
[----:B------:R-:W-:Y:S01]  /*1f30*/  @P0 LOP3.LUT R22, R22, 0x8, RZ, 0xfc, !PT ;  /* 0x0000000816160812 */ /* 0x000fe200078efcff */
[----:B------:R-:W-:Y:S06]  /*1f40*/  @!P0 BRA `(.L_x_14798) ;  /* 0x0000000000a88947 */ /* 0x000fec0003800000 */
        /* <DEDUP_REMOVED lines=22> */
[----:B--2---:R-:W-:Y:S01]  /*20b0*/  FMUL.FTZ R182, R112, R160 ;  /* 0x000000a070b67220 */ /* 0x004fe20000410000 */
        /* <DEDUP_REMOVED lines=19> */
.L_x_14798:
[----:B------:R-:W-:Y:S05]  /*21f0*/  BSYNC.RECONVERGENT B0 ;  /* 0x0000000000007941 */ /* 0x000fea0003800200 */
.L_x_14797:
        /* <DEDUP_REMOVED lines=13> */
[----:B------:R-:W-:Y:S02]  /*22d0*/  LOP3.LUT P0, RZ, R22, 0x20, RZ, 0xc0, !PT ;  /* 0x0000002016ff7812 */ /* 0x000fe4000780c0ff */
        /* <DEDUP_REMOVED lines=56> */
[----:B------:R-:W-:Y:S01]  /*2660*/  LOP3.LUT P0, RZ, R22, 0x10, RZ, 0xc0, !PT ;  /* 0x0000001016ff7812 */ /* 0x000fe2000780c0ff */
        /* <DEDUP_REMOVED lines=34> */
.L_x_14803:
        /* <DEDUP_REMOVED lines=28> */
.L_x_14804:
[----:B------:R-:W0:Y:S02]  /*2a50*/  @P0 LDC.64 R166, c[0x0][0x478] ;  /* 0x00011e00ffa60b82 */ /* 0x000e240000000a00 */
[----:B0-----:R-:W-:-:S06]  /*2a60*/  @P0 IMAD.WIDE.U32 R168, R18, 0x10, R166 ;  /* 0x0000001012a80825 */ /* 0x001fcc00078e00a6 */
[----:B------:R-:W0:Y:S01]  /*2a70*/  LDC.64 R166, c[0x0][0x468] ;  /* 0x00011a00ffa67b82 */ /* 0x000e220000000a00 */
[----:B------:R1:W-:Y:S01]  /*2a80*/  @P0 STG.E.128 desc[UR4][R168.64], R156 ;  /* 0x0000009ca8000986 */ /* 0x0003e2000c101d04 */
[C---:B0-----:R-:W-:Y:S01]  /*2a90*/  IMAD.WIDE.U32 R166, R18.reuse, 0x10, R166 ;  /* 0x0000001012a67825 */ /* 0x041fe200078e00a6 */
[----:B------:R-:W-:-:S04]  /*2aa0*/  IADD3 R18, PT, PT, R18, 0x100, RZ ;  /* 0x0000010012127810 */ /* 0x000fc80007ffe0ff */
[----:B------:R1:W-:Y:S03]  /*2ab0*/  STG.E.128 desc[UR4][R166.64], R160 ;  /* 0x000000a0a6007986 */ /* 0x0003e6000c101d04 */
.L_x_14802:
[----:B------:R-:W-:Y:S05]  /*2ac0*/  BSYNC.RECONVERGENT B1 ;  /* 0x0000000000017941 */ /* 0x000fea0003800200 */
.L_x_14801:
[----:B------:R-:W-:Y:S01]  /*2ad0*/  LOP3.LUT P0, RZ, R22, 0x4, RZ, 0xc0, !PT ;  /* 0x0000000416ff7812 */ /* 0x000fe2000780c0ff */
        /* <DEDUP_REMOVED lines=34> */
.L_x_14807:
        /* <DEDUP_REMOVED lines=28> */
.L_x_14808:
[----:B------:R-:W0:Y:S08]  /*2ec0*/  @P0 LDC.64 R168, c[0x0][0x478] ;  /* 0x00011e00ffa80b82 */ /* 0x000e300000000a00 */
[----:B------:R-:W1:Y:S01]  /*2ed0*/  LDC.64 R166, c[0x0][0x468] ;  /* 0x00011a00ffa67b82 */ /* 0x000e620000000a00 */
[----:B0-----:R-:W-:-:S05]  /*2ee0*/  @P0 IMAD.WIDE.U32 R168, R18, 0x10, R168 ;  /* 0x0000001012a80825 */ /* 0x001fca00078e00a8 */
[----:B------:R0:W-:Y:S01]  /*2ef0*/  @P0 STG.E.128 desc[UR4][R168.64], R156 ;  /* 0x0000009ca8000986 */ /* 0x0001e2000c101d04 */
[C---:B-1----:R-:W-:Y:S01]  /*2f00*/  IMAD.WIDE.U32 R166, R18.reuse, 0x10, R166 ;  /* 0x0000001012a67825 */ /* 0x042fe200078e00a6 */
[----:B------:R-:W-:-:S04]  /*2f10*/  IADD3 R18, PT, PT, R18, 0x100, RZ ;  /* 0x0000010012127810 */ /* 0x000fc80007ffe0ff */
[----:B------:R0:W-:Y:S03]  /*2f20*/  STG.E.128 desc[UR4][R166.64], R160 ;  /* 0x000000a0a6007986 */ /* 0x0001e6000c101d04 */
.L_x_14806:
[----:B------:R-:W-:Y:S05]  /*2f30*/  BSYNC.RECONVERGENT B1 ;  /* 0x0000000000017941 */ /* 0x000fea0003800200 */
.L_x_14805:
[----:B------:R-:W-:Y:S01]  /*2f40*/  LOP3.LUT P0, RZ, R22, 0x2, RZ, 0xc0, !PT ;  /* 0x0000000216ff7812 */ /* 0x000fe2000780c0ff */
        /* <DEDUP_REMOVED lines=34> */
.L_x_14811:
        /* <DEDUP_REMOVED lines=28> */
.L_x_14812:
[----:B------:R-:W0:Y:S08]  /*3330*/  @P0 LDC.64 R168, c[0x0][0x478] ;  /* 0x00011e00ffa80b82 */ /* 0x000e300000000a00 */
[----:B------:R-:W1:Y:S01]  /*3340*/  LDC.64 R166, c[0x0][0x468] ;  /* 0x00011a00ffa67b82 */ /* 0x000e620000000a00 */
[----:B0-----:R-:W-:-:S05]  /*3350*/  @P0 IMAD.WIDE.U32 R168, R18, 0x10, R168 ;  /* 0x0000001012a80825 */ /* 0x001fca00078e00a8 */
[----:B------:R2:W-:Y:S01]  /*3360*/  @P0 STG.E.128 desc[UR4][R168.64], R156 ;  /* 0x0000009ca8000986 */ /* 0x0005e2000c101d04 */
[C---:B-1----:R-:W-:Y:S01]  /*3370*/  IMAD.WIDE.U32 R166, R18.reuse, 0x10, R166 ;  /* 0x0000001012a67825 */ /* 0x042fe200078e00a6 */
[----:B------:R-:W-:-:S04]  /*3380*/  IADD3 R18, PT, PT, R18, 0x100, RZ ;  /* 0x0000010012127810 */ /* 0x000fc80007ffe0ff */
[----:B------:R2:W-:Y:S03]  /*3390*/  STG.E.128 desc[UR4][R166.64], R160 ;  /* 0x000000a0a6007986 */ /* 0x0005e6000c101d04 */
.L_x_14810:
[----:B------:R-:W-:Y:S05]  /*33a0*/  BSYNC.RECONVERGENT B1 ;  /* 0x0000000000017941 */ /* 0x000fea0003800200 */
.L_x_14809:
        /* <DEDUP_REMOVED lines=34> */
.L_x_14815:
        /* <DEDUP_REMOVED lines=28> */
.L_x_14816:
[----:B------:R-:W0:Y:S08]  /*3790*/  @P0 LDC.64 R168, c[0x0][0x478] ;  /* 0x00011e00ffa80b82 */ /* 0x000e300000000a00 */
[----:B------:R-:W1:Y:S01]  /*37a0*/  LDC.64 R166, c[0x0][0x468] ;  /* 0x00011a00ffa67b82 */ /* 0x000e620000000a00 */
[----:B0-----:R-:W-:-:S05]  /*37b0*/  @P0 IMAD.WIDE.U32 R168, R18, 0x10, R168 ;  /* 0x0000001012a80825 */ /* 0x001fca00078e00a8 */
[----:B------:R3:W-:Y:S01]  /*37c0*/  @P0 STG.E.128 desc[UR4][R168.64], R156 ;  /* 0x0000009ca8000986 */ /* 0x0007e2000c101d04 */
[C---:B-1----:R-:W-:Y:S01]  /*37d0*/  IMAD.WIDE.U32 R166, R18.reuse, 0x10, R166 ;  /* 0x0000001012a67825 */ /* 0x042fe200078e00a6 */
[----:B------:R-:W-:-:S04]  /*37e0*/  IADD3 R18, PT, PT, R18, 0x100, RZ ;  /* 0x0000010012127810 */ /* 0x000fc80007ffe0ff */
[----:B------:R3:W-:Y:S03]  /*37f0*/  STG.E.128 desc[UR4][R166.64], R160 ;  /* 0x000000a0a6007986 */ /* 0x0007e6000c101d04 */
.L_x_14814:
[----:B------:R-:W-:Y:S05]  /*3800*/  BSYNC.RECONVERGENT B1 ;  /* 0x0000000000017941 */ /* 0x000fea0003800200 */
.L_x_14813:
        /* <DEDUP_REMOVED lines=34> */
.L_x_14819:
        /* <DEDUP_REMOVED lines=28> */
.L_x_14820:
[----:B------:R-:W0:Y:S08]  /*3bf0*/  @P0 LDC.64 R168, c[0x0][0x478] ;  /* 0x00011e00ffa80b82 */ /* 0x000e300000000a00 */
[----:B------:R-:W1:Y:S01]  /*3c00*/  LDC.64 R166, c[0x0][0x468] ;  /* 0x00011a00ffa67b82 */ /* 0x000e620000000a00 */
[----:B0-----:R-:W-:-:S05]  /*3c10*/  @P0 IMAD.WIDE.U32 R168, R18, 0x10, R168 ;  /* 0x0000001012a80825 */ /* 0x001fca00078e00a8 */
[----:B------:R4:W-:Y:S01]  /*3c20*/  @P0 STG.E.128 desc[UR4][R168.64], R156 ;  /* 0x0000009ca8000986 */ /* 0x0009e2000c101d04 */
[C---:B-1----:R-:W-:Y:S01]  /*3c30*/  IMAD.WIDE.U32 R166, R18.reuse, 0x10, R166 ;  /* 0x0000001012a67825 */ /* 0x042fe200078e00a6 */
[----:B------:R-:W-:-:S04]  /*3c40*/  IADD3 R18, PT, PT, R18, 0x100, RZ ;  /* 0x0000010012127810 */ /* 0x000fc80007ffe0ff */
[----:B------:R4:W-:Y:S03]  /*3c50*/  STG.E.128 desc[UR4][R166.64], R160 ;  /* 0x000000a0a6007986 */ /* 0x0009e6000c101d04 */
.L_x_14818:
[----:B------:R-:W-:Y:S05]  /*3c60*/  BSYNC.RECONVERGENT B1 ;  /* 0x0000000000017941 */ /* 0x000fea0003800200 */
.L_x_14817:
        /* <DEDUP_REMOVED lines=8> */
[----:B------:R-:W-:Y:S01]  /*3cf0*/  FFMA.FTZ R159, R189, R165, R164 ;  /* 0x000000a5bd9f7223 */ /* 0x000fe200000100a4 */
[----:B------:R-:W-:Y:S01]  /*3d00*/  FADD.FTZ R156, R186, -R157 ;  /* 0x8000009dba9c7221 */ /* 0x000fe20000010000 */
[----:B------:R-:W-:-:S03]  /*3d10*/  FADD.FTZ R158, R191, -R158 ;  /* 0x8000009ebf9e7221 */ /* 0x000fc60000010000 */
[----:B-----5:R-:W-:-:S04]  /*3d20*/  FMUL.FTZ R156, R19, R156 ;  /* 0x0000009c139c7220 */ /* 0x020fc80000410000 */
        /* <DEDUP_REMOVED lines=14> */
[----:B------:R-:W-:Y:S01]  /*3e10*/  FFMA.FTZ R159, R212, R165, R164 ;  /* 0x000000a5d49f7223 */ /* 0x000fe200000100a4 */
[----:B------:R-:W-:-:S03]  /*3e20*/  ISETP.GE.U32.AND P6, PT, R10, 0x1000000, PT ;  /* 0x010000000a00780c */ /* 0x000fc60003fc6070 */
[----:B------:R-:W-:-:S04]  /*3e30*/  FADD.FTZ R166, R210, -R159 ;  /* 0x8000009fd2a67221 */ /* 0x000fc80000010000 */
[----:B------:R-:W-:-:S04]  /*3e40*/  FMUL.FTZ R159, R19, R166 ;  /* 0x000000a6139f7220 */ /* 0x000fc80000410000 */
[----:B------:R-:W-:-:S04]  /*3e50*/  FMUL.FTZ R163, R159, R223 ;  /* 0x000000df9fa37220 */ /* 0x000fc80000410000 */
[----:B------:R-:W-:-:S05]  /*3e60*/  FMUL.FTZ R163, R163, UR11 ;  /* 0x0000000ba3a37c20 */ /* 0x000fca0008410000 */
[----:B------:R-:W-:Y:S01]  /*3e70*/  SEL R163, R163, RZ, P6 ;  /* 0x000000ffa3a37207 */ /* 0x000fe20003000000 */
[----:B------:R-:W-:Y:S06]  /*3e80*/  BRA `(.L_x_14824) ;  /* 0x0000000000707947 */ /* 0x000fec0003800000 */
.L_x_14823:
[-CC-:B01234-:R-:W-:Y:S01]  /*3e90*/  FFMA.FTZ R161, R9, R165.reuse, R164.reuse ;  /* 0x000000a509a17223 */ /* 0x19ffe200000100a4 */
[-CC-:B------:R-:W-:Y:S01]  /*3ea0*/  FFMA.FTZ R162, R8, R165.reuse, R164.reuse ;  /* 0x000000a508a27223 */ /* 0x180fe200000100a4 */
[----:B------:R-:W-:Y:S01]  /*3eb0*/  LOP3.LUT P6, RZ, R10, 0xff, RZ, 0xc0, !PT ;  /* 0x000000ff0aff7812 */ /* 0x000fe200078cc0ff */
[----:B------:R-:W-:Y:S01]  /*3ec0*/  FFMA.FTZ R163, R189, R165, R164 ;  /* 0x000000a5bda37223 */ /* 0x000fe200000100a4 */
[----:B------:R-:W-:Y:S01]  /*3ed0*/  FADD.FTZ R160, R186, -R161 ;  /* 0x800000a1baa07221 */ /* 0x000fe20000010000 */
[----:B------:R-:W-:-:S03]  /*3ee0*/  FADD.FTZ R162, R191, -R162 ;  /* 0x800000a2bfa27221 */ /* 0x000fc60000010000 */
[C---:B-----5:R-:W-:Y:S01]  /*3ef0*/  FMUL.FTZ R160, R19.reuse, R160 ;  /* 0x000000a013a07220 */ /* 0x060fe20000410000 */
[----:B------:R-:W-:-:S03]  /*3f00*/  FMUL.FTZ R162, R19, R162 ;  /* 0x000000a213a27220 */ /* 0x000fc60000410000 */
[-C--:B------:R-:W-:Y:S01]  /*3f10*/  FMUL.FTZ R160, R160, R223.reuse ;  /* 0x000000dfa0a07220 */ /* 0x080fe20000410000 */
[----:B------:R-:W-:-:S03]  /*3f20*/  FMUL.FTZ R162, R162, R223 ;  /* 0x000000dfa2a27220 */ /* 0x000fc60000410000 */
[----:B------:R-:W-:Y:S01]  /*3f30*/  FMUL.FTZ R160, R160, UR11 ;  /* 0x0000000ba0a07c20 */ /* 0x000fe20008410000 */
[----:B------:R-:W-:-:S04]  /*3f40*/  FMUL.FTZ R162, R162, UR11 ;  /* 0x0000000ba2a27c20 */ /* 0x000fc80008410000 */
[----:B------:R-:W-:Y:S02]  /*3f50*/  SEL R160, R160, RZ, P6 ;  /* 0x000000ffa0a07207 */ /* 0x000fe40003000000 */
[----:B------:R-:W-:-:S04]  /*3f60*/  LOP3.LUT P6, RZ, R10, 0xff00, RZ, 0xc0, !PT ;  /* 0x0000ff000aff7812 */ /* 0x000fc800078cc0ff */
[----:B------:R-:W-:Y:S01]  /*3f70*/  SEL R161, R162, RZ, P6 ;  /* 0x000000ffa2a17207 */ /* 0x000fe20003000000 */
[----:B------:R-:W-:Y:S01]  /*3f80*/  FADD.FTZ R162, R214, -R163 ;  /* 0x800000a3d6a27221 */ /* 0x000fe20000010000 */
[----:B------:R-:W-:Y:S01]  /*3f90*/  FFMA.FTZ R163, R212, R165, R164 ;  /* 0x000000a5d4a37223 */ /* 0x000fe200000100a4 */
[----:B------:R-:W-:Y:S02]  /*3fa0*/  LOP3.LUT P6, RZ, R10, 0xff0000, RZ, 0xc0, !PT ;  /* 0x00ff00000aff7812 */ /* 0x000fe400078cc0ff */
[----:B------:R-:W-:Y:S01]  /*3fb0*/  FMUL.FTZ R162, R19, R162 ;  /* 0x000000a213a27220 */ /* 0x000fe20000410000 */
[----:B------:R-:W-:-:S03]  /*3fc0*/  FADD.FTZ R166, R210, -R163 ;  /* 0x800000a3d2a67221 */ /* 0x000fc60000010000 */
[----:B------:R-:W-:Y:S01]  /*3fd0*/  FMUL.FTZ R162, R162, R223 ;  /* 0x000000dfa2a27220 */ /* 0x000fe20000410000 */
[----:B------:R-:W-:-:S03]  /*3fe0*/  FMUL.FTZ R166, R19, R166 ;  /* 0x000000a613a67220 */ /* 0x000fc60000410000 */
[----:B------:R-:W-:Y:S01]  /*3ff0*/  FMUL.FTZ R162, R162, UR11 ;  /* 0x0000000ba2a27c20 */ /* 0x000fe20008410000 */
[----:B------:R-:W-:-:S04]  /*4000*/  FMUL.FTZ R166, R166, R223 ;  /* 0x000000dfa6a67220 */ /* 0x000fc80000410000 */
[----:B------:R-:W-:Y:S01]  /*4010*/  SEL R162, R162, RZ, P6 ;  /* 0x000000ffa2a27207 */ /* 0x000fe20003000000 */
[----:B------:R-:W-:Y:S01]  /*4020*/  FMUL.FTZ R166, R166, UR11 ;  /* 0x0000000ba6a67c20 */ /* 0x000fe20008410000 */
[----:B------:R-:W-:-:S04]  /*4030*/  ISETP.GE.U32.AND P6, PT, R10, 0x1000000, PT ;  /* 0x010000000a00780c */ /* 0x000fc80003fc6070 */
[----:B------:R-:W-:-:S09]  /*4040*/  SEL R163, R166, RZ, P6 ;  /* 0x000000ffa6a37207 */ /* 0x000fd20003000000 */
.L_x_14824:
[----:B------:R-:W0:Y:S08]  /*4050*/  @P0 LDC.64 R168, c[0x0][0x478] ;  /* 0x00011e00ffa80b82 */ /* 0x000e300000000a00 */
[----:B------:R-:W1:Y:S01]  /*4060*/  LDC.64 R166, c[0x0][0x468] ;  /* 0x00011a00ffa67b82 */ /* 0x000e620000000a00 */
[----:B0-----:R-:W-:-:S05]  /*4070*/  @P0 IMAD.WIDE.U32 R168, R18, 0x10, R168 ;  /* 0x0000001012a80825 */ /* 0x001fca00078e00a8 */
[----:B------:R0:W-:Y:S01]  /*4080*/  @P0 STG.E.128 desc[UR4][R168.64], R156 ;  /* 0x0000009ca8000986 */ /* 0x0001e2000c101d04 */
[C---:B-1----:R-:W-:Y:S01]  /*4090*/  IMAD.WIDE.U32 R166, R18.reuse, 0x10, R166 ;  /* 0x0000001012a67825 */ /* 0x042fe200078e00a6 */
[----:B------:R-:W-:-:S04]  /*40a0*/  IADD3 R18, PT, PT, R18, 0x100, RZ ;  /* 0x0000010012127810 */ /* 0x000fc80007ffe0ff */
[----:B------:R0:W-:Y:S03]  /*40b0*/  STG.E.128 desc[UR4][R166.64], R160 ;  /* 0x000000a0a6007986 */ /* 0x0001e6000c101d04 */
.L_x_14822:
[----:B------:R-:W-:Y:S05]  /*40c0*/  BSYNC.RECONVERGENT B1 ;  /* 0x0000000000017941 */ /* 0x000fea0003800200 */
.L_x_14821:
        /* <DEDUP_REMOVED lines=34> */
.L_x_14827:
        /* <DEDUP_REMOVED lines=28> */
.L_x_14828:
[----:B------:R-:W0:Y:S08]  /*44b0*/  @P0 LDC.64 R168, c[0x0][0x478] ;  /* 0x00011e00ffa80b82 */ /* 0x000e300000000a00 */
[----:B------:R-:W1:Y:S01]  /*44c0*/  LDC.64 R166, c[0x0][0x468] ;  /* 0x00011a00ffa67b82 */ /* 0x000e620000000a00 */
[----:B0-----:R-:W-:-:S05]  /*44d0*/  @P0 IMAD.WIDE.U32 R168, R18, 0x10, R168 ;  /* 0x0000001012a80825 */ /* 0x001fca00078e00a8 */
[----:B------:R0:W-:Y:S01]  /*44e0*/  @P0 STG.E.128 desc[UR4][R168.64], R156 ;  /* 0x0000009ca8000986 */ /* 0x0001e2000c101d04 */
[C---:B-1----:R-:W-:Y:S01]  /*44f0*/  IMAD.WIDE.U32 R166, R18.reuse, 0x10, R166 ;  /* 0x0000001012a67825 */ /* 0x042fe200078e00a6 */
[----:B------:R-:W-:-:S04]  /*4500*/  IADD3 R18, PT, PT, R18, 0x100, RZ ;  /* 0x0000010012127810 */ /* 0x000fc80007ffe0ff */
[----:B------:R0:W-:Y:S03]  /*4510*/  STG.E.128 desc[UR4][R166.64], R160 ;  /* 0x000000a0a6007986 */ /* 0x0001e6000c101d04 */
.L_x_14826:
[----:B------:R-:W-:Y:S05]  /*4520*/  BSYNC.RECONVERGENT B1 ;  /* 0x0000000000017941 */ /* 0x000fea0003800200 */
.L_x_14825:
[----:B------:R-:W-:-:S13]  /*4530*/  LOP3.LUT P0, RZ, R22, 0x8, RZ, 0xc0, !PT ;  /* 0x0000000816ff7812 */ /* 0x000fda000780c0ff */
        /* <DEDUP_REMOVED lines=11> */
[----:B-----5:R-:W-:-:S04]  /*45f0*/  FMUL.FTZ R159, R19, R156 ;  /* 0x0000009c139f7220 */ /* 0x020fc80000410000 */
        /* <DEDUP_REMOVED lines=20> */
[----:B------:R-:W-:Y:S06]  /*4740*/  BRA `(.L_x_14831) ;  /* 0x0000000000707947 */ /* 0x000fec0003800000 */
.L_x_14830:
        /* <DEDUP_REMOVED lines=8> */
[----:B------:R-:W-:-:S02]  /*47d0*/  FMUL.FTZ R162, R19, R162 ;  /* 0x000000a213a27220 */ /* 0x000fc40000410000 */
[-C--:B------:R-:W-:Y:S02]  /*47e0*/  FMUL.FTZ R160, R160, R223.reuse ;  /* 0x000000dfa0a07220 */ /* 0x080fe40000410000 */
[----:B------:R-:W-:Y:S02]  /*47f0*/  FMUL.FTZ R162, R162, R223 ;  /* 0x000000dfa2a27220 */ /* 0x000fe40000410000 */
[----:B------:R-:W-:Y:S02]  /*4800*/  FMUL.FTZ R160, R160, UR11 ;  /* 0x0000000ba0a07c20 */ /* 0x000fe40008410000 */
[----:B------:R-:W-:-:S03]  /*4810*/  FMUL.FTZ R162, R162, UR11 ;  /* 0x0000000ba2a27c20 */ /* 0x000fc60008410000 */
[----:B------:R-:W-:Y:S01]  /*4820*/  SEL R163, R160, RZ, P6 ;  /* 0x000000ffa0a37207 */ /* 0x000fe20003000000 */
[----:B------:R-:W-:Y:S01]  /*4830*/  FADD.FTZ R160, R182, -R161 ;  /* 0x800000a1b6a07221 */ /* 0x000fe20000010000 */
[----:B------:R-:W-:-:S03]  /*4840*/  LOP3.LUT P6, RZ, R2, 0xff, RZ, 0xc0, !PT ;  /* 0x000000ff02ff7812 */ /* 0x000fc600078cc0ff */
[----:B------:R-:W-:-:S04]  /*4850*/  FMUL.FTZ R160, R19, R160 ;  /* 0x000000a013a07220 */ /* 0x000fc80000410000 */
[----:B------:R-:W-:-:S04]  /*4860*/  FMUL.FTZ R160, R160, R223 ;  /* 0x000000dfa0a07220 */ /* 0x000fc80000410000 */
[----:B------:R-:W-:-:S05]  /*4870*/  FMUL.FTZ R160, R160, UR11 ;  /* 0x0000000ba0a07c20 */ /* 0x000fca0008410000 */
[----:B------:R-:W-:Y:S02]  /*4880*/  SEL R160, R160, RZ, P6 ;  /* 0x000000ffa0a07207 */ /* 0x000fe40003000000 */
[----:B------:R-:W-:-:S04]  /*4890*/  LOP3.LUT P6, RZ, R2, 0xff00, RZ, 0xc0, !PT ;  /* 0x0000ff0002ff7812 */ /* 0x000fc800078cc0ff */
[----:B------:R-:W-:Y:S01]  /*48a0*/  SEL R161, R162, RZ, P6 ;  /* 0x000000ffa2a17207 */ /* 0x000fe20003000000 */
[----:B------:R-:W-:Y:S01]  /*48b0*/  FADD.FTZ R162, R202, -R165 ;  /* 0x800000a5caa27221 */ /* 0x000fe20000010000 */
[----:B------:R-:W-:-:S03]  /*48c0*/  LOP3.LUT P6, RZ, R2, 0xff0000, RZ, 0xc0, !PT ;  /* 0x00ff000002ff7812 */ /* 0x000fc600078cc0ff */
[----:B------:R-:W-:-:S04]  /*48d0*/  FMUL.FTZ R162, R19, R162 ;  /* 0x000000a213a27220 */ /* 0x000fc80000410000 */
[----:B------:R-:W-:-:S04]  /*48e0*/  FMUL.FTZ R162, R162, R223 ;  /* 0x000000dfa2a27220 */ /* 0x000fc80000410000 */
[----:B------:R-:W-:-:S05]  /*48f0*/  FMUL.FTZ R162, R162, UR11 ;  /* 0x0000000ba2a27c20 */ /* 0x000fca0008410000 */
[----:B------:R-:W-:-:S07]  /*4900*/  SEL R162, R162, RZ, P6 ;  /* 0x000000ffa2a27207 */ /* 0x000fce0003000000 */
.L_x_14831:
[----:B------:R-:W0:Y:S02]  /*4910*/  @P0 LDC.64 R164, c[0x0][0x478] ;  /* 0x00011e00ffa40b82 */ /* 0x000e240000000a00 */
[----:B0-----:R-:W-:-:S06]  /*4920*/  @P0 IMAD.WIDE.U32 R166, R18, 0x10, R164 ;  /* 0x0000001012a60825 */ /* 0x001fcc00078e00a4 */
[----:B------:R-:W0:Y:S01]  /*4930*/  LDC.64 R164, c[0x0][0x468] ;  /* 0x00011a00ffa47b82 */ /* 0x000e220000000a00 */
[----:B------:R1:W-:Y:S01]  /*4940*/  @P0 STG.E.128 desc[UR4][R166.64], R156 ;  /* 0x0000009ca6000986 */ /* 0x0003e2000c101d04 */
[----:B0-----:R-:W-:-:S05]  /*4950*/  IMAD.WIDE.U32 R164, R18, 0x10, R164 ;  /* 0x0000001012a47825 */ /* 0x001fca00078e00a4 */
[----:B------:R1:W-:Y:S01]  /*4960*/  STG.E.128 desc[UR4][R164.64], R160 ;  /* 0x000000a0a4007986 */ /* 0x0003e2000c101d04 */
[----:B------:R-:W-:Y:S05]  /*4970*/  BRA `(.L_x_14829) ;  /* 0x0000002400387947 */ /* 0x000fea0003800000 */
.L_x_14800:
        /* <DEDUP_REMOVED lines=38> */
.L_x_14834:
[----:B------:R-:W-:Y:S05]  /*4be0*/  BSYNC.RECONVERGENT B1 ;  /* 0x0000000000017941 */ /* 0x000fea0003800200 */
.L_x_14833:
[----:B------:R-:W-:Y:S01]  /*4bf0*/  LOP3.LUT P0, RZ, R22, 0x4, RZ, 0xc0, !PT ;  /* 0x0000000416ff7812 */ /* 0x000fe2000780c0ff */
        /* <DEDUP_REMOVED lines=34> */
.L_x_14836:
[----:B------:R-:W-:Y:S05]  /*4e20*/  BSYNC.RECONVERGENT B1 ;  /* 0x0000000000017941 */ /* 0x000fea0003800200 */
.L_x_14835:
[----:B------:R-:W-:Y:S01]  /*4e30*/  LOP3.LUT P0, RZ, R22, 0x2, RZ, 0xc0, !PT ;  /* 0x0000000216ff7812 */ /* 0x000fe2000780c0ff */
        /* <DEDUP_REMOVED lines=34> */
.L_x_14838:
[----:B------:R-:W-:Y:S05]  /*5060*/  BSYNC.RECONVERGENT B1 ;  /* 0x0000000000017941 */ /* 0x000fea0003800200 */
.L_x_14837:
        /* <DEDUP_REMOVED lines=34> */
.L_x_14840:
[----:B------:R-:W-:Y:S05]  /*5290*/  BSYNC.RECONVERGENT B1 ;  /* 0x0000000000017941 */ /* 0x000fea0003800200 */
.L_x_14839:
        /* <DEDUP_REMOVED lines=34> */
.L_x_14842:
[----:B------:R-:W-:Y:S05]  /*54c0*/  BSYNC.RECONVERGENT B1 ;  /* 0x0000000000017941 */ /* 0x000fea0003800200 */
.L_x_14841:
[----:B------:R-:W-:Y:S04]  /*54d0*/  BSSY.RECONVERGENT B1, `(.L_x_14843) ;  /* 0x0000022000017945 */ /* 0x000fe80003800200 */
[----:B------:R-:W-:Y:S05]  /*54e0*/  @!P3 BRA `(.L_x_14844) ;  /* 0x000000000080b947 */ /* 0x000fea0003800000 */
[-CC-:B01234-:R-:W-:Y:S01]  /*54f0*/  FFMA.FTZ R162, R8, R165.reuse, R164.reuse ;  /* 0x000000a508a27223 */ /* 0x19ffe200000100a4 */
[-CC-:B------:R-:W-:Y:S01]  /*5500*/  FFMA.FTZ R161, R9, R165.reuse, R164.reuse ;  /* 0x000000a509a17223 */ /* 0x180fe200000100a4 */
[----:B------:R-:W-:Y:S01]  /*5510*/  FFMA.FTZ R163, R189, R165, R164 ;  /* 0x000000a5bda37223 */ /* 0x000fe200000100a4 */
[----:B------:R-:W-:Y:S01]  /*5520*/  LOP3.LUT P0, RZ, R10, 0xff, RZ, 0xc0, !PT ;  /* 0x000000ff0aff7812 */ /* 0x000fe2000780c0ff */
[----:B------:R-:W-:Y:S01]  /*5530*/  FADD.FTZ R162, R191, -R162 ;  /* 0x800000a2bfa27221 */ /* 0x000fe20000010000 */
[----:B------:R-:W-:-:S03]  /*5540*/  FADD.FTZ R160, R186, -R161 ;  /* 0x800000a1baa07221 */ /* 0x000fc60000010000 */
[C---:B-----5:R-:W-:Y:S01]  /*5550*/  FFMA.FTZ R162, R19.reuse, R162, R145 ;  /* 0x000000a213a27223 */ /* 0x060fe20000010091 */
[----:B------:R-:W-:-:S03]  /*5560*/  FFMA.FTZ R160, R19, R160, R144 ;  /* 0x000000a013a07223 */ /* 0x000fc60000010090 */
[-C--:B------:R-:W-:Y:S01]  /*5570*/  FMUL.FTZ R162, R162, R223.reuse ;  /* 0x000000dfa2a27220 */ /* 0x080fe20000410000 */
[----:B------:R-:W-:-:S03]  /*5580*/  FMUL.FTZ R160, R160, R223 ;  /* 0x000000dfa0a07220 */ /* 0x000fc60000410000 */
[----:B------:R-:W-:Y:S01]  /*5590*/  FMUL.FTZ R161, R162, UR11 ;  /* 0x0000000ba2a17c20 */ /* 0x000fe20008410000 */
[----:B------:R-:W-:Y:S01]  /*55a0*/  FADD.FTZ R162, R214, -R163 ;  /* 0x800000a3d6a27221 */ /* 0x000fe20000010000 */
[----:B------:R-:W-:Y:S01]  /*55b0*/  FFMA.FTZ R163, R212, R165, R164 ;  /* 0x000000a5d4a37223 */ /* 0x000fe200000100a4 */
[----:B------:R-:W-:Y:S02]  /*55c0*/  FMUL.FTZ R160, R160, UR11 ;  /* 0x0000000ba0a07c20 */ /* 0x000fe40008410000 */
[C---:B------:R-:W-:Y:S01]  /*55d0*/  FFMA.FTZ R162, R19.reuse, R162, R146 ;  /* 0x000000a213a27223 */ /* 0x040fe20000010092 */
[----:B------:R-:W-:Y:S02]  /*55e0*/  FADD.FTZ R166, R210, -R163 ;  /* 0x800000a3d2a67221 */ /* 0x000fe40000010000 */
[----:B------:R-:W-:Y:S01]  /*55f0*/  SEL R160, R160, RZ, P0 ;  /* 0x000000ffa0a07207 */ /* 0x000fe20000000000 */
[----:B------:R-:W-:Y:S01]  /*5600*/  FMUL.FTZ R162, R162, R223 ;  /* 0x000000dfa2a27220 */ /* 0x000fe20000410000 */
[----:B------:R-:W-:Y:S01]  /*5610*/  FFMA.FTZ R166, R19, R166, R147 ;  /* 0x000000a613a67223 */ /* 0x000fe20000010093 */
[----:B------:R-:W-:-:S02]  /*5620*/  LOP3.LUT P0, RZ, R10, 0xff00, RZ, 0xc0, !PT ;  /* 0x0000ff000aff7812 */ /* 0x000fc4000780c0ff */
[----:B------:R-:W-:Y:S01]  /*5630*/  FMUL.FTZ R162, R162, UR11 ;  /* 0x0000000ba2a27c20 */ /* 0x000fe20008410000 */
[----:B------:R-:W-:Y:S01]  /*5640*/  FMUL.FTZ R166, R166, R223 ;  /* 0x000000dfa6a67220 */ /* 0x000fe20000410000 */
[----:B------:R-:W-:Y:S02]  /*5650*/  SEL R161, R161, RZ, P0 ;  /* 0x000000ffa1a17207 */ /* 0x000fe40000000000 */
[----:B------:R-:W-:Y:S01]  /*5660*/  LOP3.LUT P0, RZ, R10, 0xff0000, RZ, 0xc0, !PT ;  /* 0x00ff00000aff7812 */ /* 0x000fe2000780c0ff */
[----:B------:R-:W-:Y:S02]  /*5670*/  FMUL.FTZ R163, R166, UR11 ;  /* 0x0000000ba6a37c20 */ /* 0x000fe40008410000 */
[----:B------:R-:W0:Y:S01]  /*5680*/  LDC.64 R166, c[0x0][0x468] ;  /* 0x00011a00ffa67b82 */ /* 0x000e220000000a00 */
[----:B------:R-:W-:Y:S02]  /*5690*/  SEL R162, R162, RZ, P0 ;  /* 0x000000ffa2a27207 */ /* 0x000fe40000000000 */
[----:B------:R-:W-:-:S04]  /*56a0*/  ISETP.GE.U32.AND P0, PT, R10, 0x1000000, PT ;  /* 0x010000000a00780c */ /* 0x000fc80003f06070 */
[----:B------:R-:W-:Y:S01]  /*56b0*/  SEL R163, R163, RZ, P0 ;  /* 0x000000ffa3a37207 */ /* 0x000fe20000000000 */
[C---:B0-----:R-:W-:Y:S01]  /*56c0*/  IMAD.WIDE.U32 R166, R18.reuse, 0x10, R166 ;  /* 0x0000001012a67825 */ /* 0x041fe200078e00a6 */
[----:B------:R-:W-:-:S04]  /*56d0*/  IADD3 R18, PT, PT, R18, 0x100, RZ ;  /* 0x0000010012127810 */ /* 0x000fc80007ffe0ff */
[----:B------:R0:W-:Y:S03]  /*56e0*/  STG.E.128 desc[UR4][R166.64], R160 ;  /* 0x000000a0a6007986 */ /* 0x0001e6000c101d04 */
.L_x_14844:
[----:B------:R-:W-:Y:S05]  /*56f0*/  BSYNC.RECONVERGENT B1 ;  /* 0x0000000000017941 */ /* 0x000fea0003800200 */
.L_x_14843:
        /* <DEDUP_REMOVED lines=34> */
.L_x_14846:
[----:B------:R-:W-:Y:S05]  /*5920*/  BSYNC.RECONVERGENT B1 ;  /* 0x0000000000017941 */ /* 0x000fea0003800200 */
.L_x_14845:
[----:B------:R-:W-:-:S13]  /*5930*/  LOP3.LUT P0, RZ, R22, 0x8, RZ, 0xc0, !PT ;  /* 0x0000000816ff7812 */ /* 0x000fda000780c0ff */
        /* <DEDUP_REMOVED lines=33> */
.L_x_14832:
[----:B------:R-:W-:Y:S01]  /*5b50*/  LOP3.LUT P0, RZ, R22, 0x10, RZ, 0xc0, !PT ;  /* 0x0000001016ff7812 */ /* 0x000fe2000780c0ff */
        /* <DEDUP_REMOVED lines=37> */
.L_x_14848:
[----:B------:R-:W-:Y:S05]  /*5db0*/  BSYNC.RECONVERGENT B1 ;  /* 0x0000000000017941 */ /* 0x000fea0003800200 */
.L_x_14847:
[----:B------:R-:W-:Y:S01]  /*5dc0*/  LOP3.LUT P0, RZ, R22, 0x4, RZ, 0xc0, !PT ;  /* 0x0000000416ff7812 */ /* 0x000fe2000780c0ff */
        /* <DEDUP_REMOVED lines=37> */
.L_x_14850:
[----:B------:R-:W-:Y:S05]  /*6020*/  BSYNC.RECONVERGENT B1 ;  /* 0x0000000000017941 */ /* 0x000fea0003800200 */
.L_x_14849:
[----:B------:R-:W-:Y:S01]  /*6030*/  LOP3.LUT P0, RZ, R22, 0x2, RZ, 0xc0, !PT ;  /* 0x0000000216ff7812 */ /* 0x000fe2000780c0ff */
        /* <DEDUP_REMOVED lines=37> */
.L_x_14852:
[----:B------:R-:W-:Y:S05]  /*6290*/  BSYNC.RECONVERGENT B1 ;  /* 0x0000000000017941 */ /* 0x000fea0003800200 */
.L_x_14851:
        /* <DEDUP_REMOVED lines=37> */
.L_x_14854:
[----:B------:R-:W-:Y:S05]  /*64f0*/  BSYNC.RECONVERGENT B1 ;  /* 0x0000000000017941 */ /* 0x000fea0003800200 */
.L_x_14853:
        /* <DEDUP_REMOVED lines=37> */
.L_x_14856:
[----:B------:R-:W-:Y:S05]  /*6750*/  BSYNC.RECONVERGENT B1 ;  /* 0x0000000000017941 */ /* 0x000fea0003800200 */
.L_x_14855:
[----:B------:R-:W-:Y:S04]  /*6760*/  BSSY.RECONVERGENT B1, `(.L_x_14857) ;  /* 0x0000025000017945 */ /* 0x000fe80003800200 */
[----:B------:R-:W-:Y:S05]  /*6770*/  @!P3 BRA `(.L_x_14858) ;  /* 0x00000000008cb947 */ /* 0x000fea0003800000 */
[-CC-:B-1234-:R-:W-:Y:S01]  /*6780*/  FFMA.FTZ R157, R9, R165.reuse, R164.reuse ;  /* 0x000000a5099d7223 */ /* 0x19efe200000100a4 */
[-CC-:B------:R-:W-:Y:S01]  /*6790*/  FFMA.FTZ R158, R8, R165.reuse, R164.reuse ;  /* 0x000000a5089e7223 */ /* 0x180fe200000100a4 */
[----:B------:R-:W-:Y:S01]  /*67a0*/  LOP3.LUT P0, RZ, R10, 0xff, RZ, 0xc0, !PT ;  /* 0x000000ff0aff7812 */ /* 0x000fe2000780c0ff */
[----:B------:R-:W-:Y:S01]  /*67b0*/  FFMA.FTZ R159, R189, R165, R164 ;  /* 0x000000a5bd9f7223 */ /* 0x000fe200000100a4 */
[----:B------:R-:W-:Y:S01]  /*67c0*/  FADD.FTZ R157, R186, -R157 ;  /* 0x8000009dba9d7221 */ /* 0x000fe20000010000 */
[----:B------:R-:W-:Y:S01]  /*67d0*/  FADD.FTZ R158, R191, -R158 ;  /* 0x8000009ebf9e7221 */ /* 0x000fe20000010000 */
[----:B------:R-:W0:Y:S01]  /*67e0*/  LDC.64 R168, c[0x0][0x478] ;  /* 0x00011e00ffa87b82 */ /* 0x000e220000000a00 */
[----:B------:R-:W-:Y:S01]  /*67f0*/  FADD.FTZ R159, R214, -R159 ;  /* 0x8000009fd69f7221 */ /* 0x000fe20000010000 */
[----:B-----5:R-:W-:-:S04]  /*6800*/  FFMA.FTZ R156, R19, R157, R144 ;  /* 0x0000009d139c7223 */ /* 0x020fc80000010090 */
        /* <DEDUP_REMOVED lines=15> */
[----:B------:R-:W-:-:S03]  /*6900*/  ISETP.GE.U32.AND P0, PT, R10, 0x1000000, PT ;  /* 0x010000000a00780c */ /* 0x000fc60003f06070 */
[----:B------:R-:W-:-:S04]  /*6910*/  FADD.FTZ R166, R210, -R159 ;  /* 0x8000009fd2a67221 */ /* 0x000fc80000010000 */
[----:B------:R-:W-:Y:S02]  /*6920*/  FFMA.FTZ R159, R19, R166, R147 ;  /* 0x000000a6139f7223 */ /* 0x000fe40000010093 */
        /* <DEDUP_REMOVED lines=8> */
.L_x_14858:
[----:B------:R-:W-:Y:S05]  /*69b0*/  BSYNC.RECONVERGENT B1 ;  /* 0x0000000000017941 */ /* 0x000fea0003800200 */
.L_x_14857:
        /* <DEDUP_REMOVED lines=37> */
.L_x_14860:
[----:B------:R-:W-:Y:S05]  /*6c10*/  BSYNC.RECONVERGENT B1 ;  /* 0x0000000000017941 */ /* 0x000fea0003800200 */
.L_x_14859:
[----:B------:R-:W-:-:S13]  /*6c20*/  LOP3.LUT P0, RZ, R22, 0x8, RZ, 0xc0, !PT ;  /* 0x0000000816ff7812 */ /* 0x000fda000780c0ff */
        /* <DEDUP_REMOVED lines=35> */
.L_x_14829:
[----:B------:R-:W-:Y:S05]  /*6e60*/  BSYNC.RECONVERGENT B0 ;  /* 0x0000000000007941 */ /* 0x000fea0003800200 */
.L_x_14799:
[----:B-----5:R-:W2:Y:S01]  /*6e70*/  LDC.64 R18, c[0x0][0x380] ;  /* 0x0000e000ff127b82 */ /* 0x020ea20000000a00 */
[----:B------:R-:W-:Y:S02]  /*6e80*/  PLOP3.LUT P1, PT, P1, PT, PT, 0x8, 0x80 ;  /* 0x000000000080781c */ /* 0x000fe40000f2e170 */
[----:B--2---:R-:W-:-:S04]  /*6e90*/  IADD3 R20, PT, PT, R20, R18, RZ ;  /* 0x0000001214147210 */ /* 0x004fc80007ffe0ff */
[----:B------:R-:W-:-:S13]  /*6ea0*/  ISETP.GE.AND P0, PT, R20, R19, PT ;  /* 0x000000131400720c */ /* 0x000fda0003f06270 */
[----:B------:R-:W-:Y:S05]  /*6eb0*/  @!P0 BRA `(.L_x_14861) ;  /* 0xffffff9800848947 */ /* 0x000fea000383ffff */
.L_x_14782:
[----:B------:R-:W2:Y:S01]  /*6ec0*/  LDC.64 R2, c[0x0][0x440] ;  /* 0x00011000ff027b82 */ /* 0x000ea20000000a00 */
[C---:B------:R-:W-:Y:S01]  /*6ed0*/  LOP3.LUT P0, RZ, R22.reuse, 0x10, RZ, 0xc0, !PT ;  /* 0x0000001016ff7812 */ /* 0x040fe2000780c0ff */
[----:B------:R-:W-:Y:S01]  /*6ee0*/  IMAD R25, R25, UR6, RZ ;  /* 0x0000000619197c24 */ /* 0x000fe2000f8e02ff */
[C---:B------:R-:W-:Y:S02]  /*6ef0*/  LOP3.LUT P1, RZ, R22.reuse, 0x4, RZ, 0xc0, !PT ;  /* 0x0000000416ff7812 */ /* 0x040fe4000782c0ff */
[----:B------:R-:W-:Y:S02]  /*6f00*/  LOP3.LUT P6, RZ, R22, 0x2, RZ, 0xc0, !PT ;  /* 0x0000000216ff7812 */ /* 0x000fe400078cc0ff */
[----:B------:R-:W-:Y:S01]  /*6f10*/  LEA.HI R27, R25, R24, RZ, 0x1e ;  /* 0x00000018191b7211 */ /* 0x000fe200078ff0ff */
[----:B------:R-:W0:Y:S08]  /*6f20*/  LDC.64 R4, c[0x0][0x448] ;  /* 0x00011200ff047b82 */ /* 0x000e300000000a00 */
[----:B------:R-:W1:Y:S08]  /*6f30*/  LDC.64 R6, c[0x0][0x440] ;  /* 0x00011000ff067b82 */ /* 0x000e700000000a00 */
[----:B------:R-:W3:Y:S01]  /*6f40*/  LDC.64 R8, c[0x0][0x448] ;  /* 0x00011200ff087b82 */ /* 0x000ee20000000a00 */
[----:B--2---:R-:W-:-:S05]  /*6f50*/  @P0 IMAD.WIDE.U32 R2, R27, 0x10, R2 ;  /* 0x000000101b020825 */ /* 0x004fca00078e0002 */
[----:B------:R2:W-:Y:S02]  /*6f60*/  @P0 STG.E.128 desc[UR4][R2.64], R72 ;  /* 0x0000004802000986 */ /* 0x0005e4000c101d04 */
[----:B------:R-:W4:Y:S01]  /*6f70*/  LDC.64 R10, c[0x0][0x440] ;  /* 0x00011000ff0a7b82 */ /* 0x000f220000000a00 */
[C---:B0-----:R-:W-:Y:S01]  /*6f80*/  @P0 IMAD.WIDE.U32 R4, R27.reuse, 0x10, R4 ;  /* 0x000000101b040825 */ /* 0x041fe200078e0004 */
[----:B------:R-:W-:-:S04]  /*6f90*/  @P0 IADD3 R27, PT, PT, R27, 0x100, RZ ;  /* 0x000001001b1b0810 */ /* 0x000fc80007ffe0ff */
[----:B------:R0:W-:Y:S01]  /*6fa0*/  @P0 STG.E.128 desc[UR4][R4.64], R104 ;  /* 0x0000006804000986 */ /* 0x0001e2000c101d04 */
[----:B------:R-:W-:Y:S01]  /*6fb0*/  LOP3.LUT P0, RZ, R22, 0x8, RZ, 0xc0, !PT ;  /* 0x0000000816ff7812 */ /* 0x000fe2000780c0ff */
[----:B------:R-:W2:Y:S01]  /*6fc0*/  LDC.64 R12, c[0x0][0x448] ;  /* 0x00011200ff0c7b82 */ /* 0x000ea20000000a00 */
[----:B-1----:R-:W-:-:S05]  /*6fd0*/  @P1 IMAD.WIDE.U32 R6, R27, 0x10, R6 ;  /* 0x000000101b061825 */ /* 0x002fca00078e0006 */
[----:B------:R1:W-:Y:S02]  /*6fe0*/  @P1 STG.E.128 desc[UR4][R6.64], R68 ;  /* 0x0000004406001986 */ /* 0x0003e4000c101d04 */
[----:B------:R-:W0:Y:S01]  /*6ff0*/  LDC.64 R14, c[0x0][0x440] ;  /* 0x00011000ff0e7b82 */ /* 0x000e220000000a00 */
[C---:B---3--:R-:W-:Y:S01]  /*7000*/  @P1 IMAD.WIDE.U32 R8, R27.reuse, 0x10, R8 ;  /* 0x000000101b081825 */ /* 0x048fe200078e0008 */
[----:B------:R-:W-:-:S04]  /*7010*/  @P1 IADD3 R27, PT, PT, R27, 0x100, RZ ;  /* 0x000001001b1b1810 */ /* 0x000fc80007ffe0ff */
[----:B------:R1:W-:Y:S02]  /*7020*/  @P1 STG.E.128 desc[UR4][R8.64], R100 ;  /* 0x0000006408001986 */ /* 0x0003e4000c101d04 */
[----:B------:R-:W3:Y:S01]  /*7030*/  LDC.64 R16, c[0x0][0x448] ;  /* 0x00011200ff107b82 */ /* 0x000ee20000000a00 */
[----:B----4-:R-:W-:-:S05]  /*7040*/  @P6 IMAD.WIDE.U32 R10, R27, 0x10, R10 ;  /* 0x000000101b0a6825 */ /* 0x010fca00078e000a */
[----:B------:R1:W-:Y:S02]  /*7050*/  @P6 STG.E.128 desc[UR4][R10.64], R64 ;  /* 0x000000400a006986 */ /* 0x0003e4000c101d04 */
[----:B------:R-:W4:Y:S01]  /*7060*/  LDC.64 R18, c[0x0][0x440] ;  /* 0x00011000ff127b82 */ /* 0x000f220000000a00 */
[C---:B--2---:R-:W-:Y:S01]  /*7070*/  @P6 IMAD.WIDE.U32 R12, R27.reuse, 0x10, R12 ;  /* 0x000000101b0c6825 */ /* 0x044fe200078e000c */
[----:B------:R-:W-:-:S04]  /*7080*/  @P6 IADD3 R27, PT, PT, R27, 0x100, RZ ;  /* 0x000001001b1b6810 */ /* 0x000fc80007ffe0ff */
[----:B------:R1:W-:Y:S02]  /*7090*/  @P6 STG.E.128 desc[UR4][R12.64], R96 ;  /* 0x000000600c006986 */ /* 0x0003e4000c101d04 */
[----:B------:R-:W2:Y:S01]  /*70a0*/  LDC.64 R20, c[0x0][0x448] ;  /* 0x00011200ff147b82 */ /* 0x000ea20000000a00 */
[----:B0-----:R-:W-:-:S05]  /*70b0*/  @P5 IMAD.WIDE.U32 R14, R27, 0x10, R14 ;  /* 0x000000101b0e5825 */ /* 0x001fca00078e000e */
        /* <DEDUP_REMOVED lines=14> */
[----:B------:R1:W-:Y:S01]  /*71a0*/  @P3 STG.E.128 desc[UR4][R2.64], R52 ;  /* 0x0000003402003986 */ /* 0x0003e2000c101d04 */
[C---:B---3--:R-:W-:Y:S01]  /*71b0*/  @P3 IMAD.WIDE.U32 R4, R27.reuse, 0x10, R4 ;  /* 0x000000101b043825 */ /* 0x048fe200078e0004 */
[----:B------:R-:W-:-:S04]  /*71c0*/  @P3 IADD3 R27, PT, PT, R27, 0x100, RZ ;  /* 0x000001001b1b3810 */ /* 0x000fc80007ffe0ff */
[----:B------:R1:W-:Y:S01]  /*71d0*/  @P3 STG.E.128 desc[UR4][R4.64], R84 ;  /* 0x0000005404003986 */ /* 0x0003e2000c101d04 */
[----:B----4-:R-:W-:-:S05]  /*71e0*/  @P2 IMAD.WIDE.U32 R22, R27, 0x10, R22 ;  /* 0x000000101b162825 */ /* 0x010fca00078e0016 */
[----:B------:R1:W-:Y:S01]  /*71f0*/  @P2 STG.E.128 desc[UR4][R22.64], R48 ;  /* 0x0000003016002986 */ /* 0x0003e2000c101d04 */
[----:B--2---:R-:W-:-:S05]  /*7200*/  @P2 IMAD.WIDE.U32 R24, R27, 0x10, R24 ;  /* 0x000000101b182825 */ /* 0x004fca00078e0018 */
        /* <DEDUP_REMOVED lines=10> */
.L_x_14862:
        /* <DEDUP_REMOVED lines=13> */
.L_x_15766:


//--------------------- .text._ZN10layer_norm13ln_bwd_kernelINS_13Kernel_traitsIfffffjLj8192ELj1ELj1ELj8ELj16ENS_18Kernel_traits_baseILj8192EfffffjLj256EEEEELb1ELb0ELb0ELb1EEEvNS_9BwdParamsE --------------------------
	.section	.text._ZN10layer_norm13ln_bwd_kernelINS_13Kernel_traitsIfffffjLj8192ELj1ELj1ELj8ELj16ENS_18Kernel_traits_baseILj8192EfffffjLj256EEEEELb1ELb0ELb0ELb1EEEvNS_9BwdParamsE,"ax",@progbits
	.align	128
        .global         _ZN10layer_norm13ln_bwd_kernelINS_13Kernel_traitsIfffffjLj8192ELj1ELj1ELj8ELj16ENS_18Kernel_traits_baseILj8192EfffffjLj256EEEEELb1ELb0ELb0ELb1EEEvNS_9BwdParamsE
        .type           _ZN10layer_norm13ln_bwd_kernelINS_13Kernel_traitsIfffffjLj8192ELj1ELj1ELj8ELj16ENS_18Kernel_traits_baseILj8192EfffffjLj256EEEEELb1ELb0ELb0ELb1EEEvNS_9BwdParamsE,@function
        .size           _ZN10layer_norm13ln_bwd_kernelINS_13Kernel_traitsIfffffjLj8192ELj1ELj1ELj8ELj16ENS_18Kernel_traits_baseILj8192EfffffjLj256EEEEELb1ELb0ELb0ELb1EEEvNS_9BwdParamsE,(.L_x_15767 - _ZN10layer_norm13ln_bwd_kernelINS_13Kernel_traitsIfffffjLj8192ELj1ELj1ELj8ELj16ENS_18Kernel_traits_baseILj8192EfffffjLj256EEEEELb1ELb0ELb0ELb1EEEvNS_9BwdParamsE)
        .other          _ZN10layer_norm13ln_bwd_kernelINS_13Kernel_traitsIfffffjLj8192ELj1ELj1ELj8ELj16ENS_18Kernel_traits_baseILj8192EfffffjLj256EEEEELb1ELb0ELb0ELb1EEEvNS_9BwdParamsE,@"STO_CUDA_ENTRY STV_DEFAULT"
_ZN10layer_norm13ln_bwd_kernelINS_13Kernel_traitsIfffffjLj8192ELj1ELj1ELj8ELj16ENS_18Kernel_traits_baseILj8192EfffffjLj256EEEEELb1ELb0ELb0ELb1EEEvNS_9BwdParamsE:
.text._ZN10layer_norm13ln_bwd_kernelINS_13Kernel_traitsIfffffjLj8192ELj1ELj1ELj8ELj16ENS_18Kernel_traits_baseILj8192EfffffjLj256EEEEELb1ELb0ELb0ELb1EEEvNS_9BwdParamsE:
        /* <DEDUP_REMOVED lines=42> */
[----:B------:R3:W-:Y:S01]  /*02a0*/  STL [R1], RZ ;  /* 0x000000ff01007387 */ /* 0x0007e20000100800 */
        /* <DEDUP_REMOVED lines=21> */
[----:B------:R-:W-:Y:S02]  /*0400*/  CS2R R216, SRZ ;  /* 0x0000000000d87805 */ /* 0x000fe4000001ff00 */
[----:B------:R-:W-:Y:S01]  /*0410*/  CS2R R214, SRZ ;  /* 0x0000000000d67805 */ /* 0x000fe2000001ff00 */
[----:B------:R3:W5:Y:S01]  /*0420*/  LDG.E.128 R48, desc[UR6][R2.64+0x1000] ;  /* 0x0010000602307981 */ /* 0x000762000c1e1d00 */
[----:B------:R-:W-:-:S02]  /*0430*/  CS2R R212, SRZ ;  /* 0x0000000000d47805 */ /* 0x000fc4000001ff00 */
[----:B------:R-:W-:Y:S02]  /*0440*/  CS2R R210, SRZ ;  /* 0x0000000000d27805 */ /* 0x000fe4000001ff00 */
[----:B------:R-:W-:Y:S01]  /*0450*/  CS2R R208, SRZ ;  /* 0x0000000000d07805 */ /* 0x000fe2000001ff00 */
[----:B------:R3:W5:Y:S01]  /*0460*/  LDG.E.128 R52, desc[UR6][R2.64+0x2000] ;  /* 0x0020000602347981 */ /* 0x000762000c1e1d00 */
[----:B------:R-:W-:Y:S02]  /*0470*/  CS2R R206, SRZ ;  /* 0x0000000000ce7805 */ /* 0x000fe4000001ff00 */
[----:B------:R-:W-:Y:S02]  /*0480*/  CS2R R204, SRZ ;  /* 0x0000000000cc7805 */ /* 0x000fe4000001ff00 */
[----:B------:R-:W-:Y:S01]  /*0490*/  CS2R R202, SRZ ;  /* 0x0000000000ca7805 */ /* 0x000fe2000001ff00 */
[----:B------:R3:W5:Y:S01]  /*04a0*/  LDG.E.128 R56, desc[UR6][R2.64+0x3000] ;  /* 0x0030000602387981 */ /* 0x000762000c1e1d00 */
[----:B------:R-:W-:-:S02]  /*04b0*/  MOV R196, RZ ;  /* 0x000000ff00c47202 */ /* 0x000fc40000000f00 */
[----:B------:R-:W-:Y:S02]  /*04c0*/  CS2R R194, SRZ ;  /* 0x0000000000c27805 */ /* 0x000fe4000001ff00 */
[----:B------:R-:W-:Y:S01]  /*04d0*/  CS2R R192, SRZ ;  /* 0x0000000000c07805 */ /* 0x000fe2000001ff00 */
[----:B------:R3:W5:Y:S01]  /*04e0*/  LDG.E.128 R60, desc[UR6][R2.64+0x4000] ;  /* 0x00400006023c7981 */ /* 0x000762000c1e1d00 */
[----:B------:R-:W0:Y:S03]  /*04f0*/  LDCU.U8 UR8, c[0x0][0x410] ;  /* 0x00008200ff0877ac */ /* 0x000e260008000000 */
[----:B------:R3:W5:Y:S01]  /*0500*/  LDG.E.128 R64, desc[UR6][R2.64+0x5000] ;  /* 0x0050000602407981 */ /* 0x000762000c1e1d00 */
[----:B------:R-:W1:Y:S03]  /*0510*/  LDCU UR4, c[0x0][0x408] ;  /* 0x00008100ff0477ac */ /* 0x000e660008000800 */
[----:B------:R3:W5:Y:S01]  /*0520*/  LDG.E.128 R68, desc[UR6][R2.64+0x6000] ;  /* 0x0060000602447981 */ /* 0x000762000c1e1d00 */
[----:B------:R-:W4:Y:S03]  /*0530*/  LDCU UR9, c[0x0][0x388] ;  /* 0x00007100ff0977ac */ /* 0x000f260008000800 */
[----:B------:R3:W5:Y:S01]  /*0540*/  LDG.E.128 R72, desc[UR6][R2.64+0x7000] ;  /* 0x0070000602487981 */ /* 0x000762000c1e1d00 */
[----:B--2---:R-:W-:Y:S01]  /*0550*/  ISETP.NE.U32.AND P1, PT, R4, RZ, PT ;  /* 0x000000ff0400720c */ /* 0x004fe20003f25070 */
[----:B------:R-:W-:Y:S01]  /*0560*/  HFMA2 R9, -RZ, RZ, 0, 0 ;  /* 0x00000000ff097431 */ /* 0x000fe200000001ff */
[----:B------:R-:W-:-:S02]  /*0570*/  CS2R R190, SRZ ;  /* 0x0000000000be7805 */ /* 0x000fc4000001ff00 */
[----:B------:R-:W-:Y:S02]  /*0580*/  CS2R R188, SRZ ;  /* 0x0000000000bc7805 */ /* 0x000fe4000001ff00 */
[----:B------:R-:W-:Y:S02]  /*0590*/  ISETP.NE.AND.EX P1, PT, R5, RZ, PT, P1 ;  /* 0x000000ff0500720c */ /* 0x000fe40003f25310 */
[----:B------:R-:W-:Y:S02]  /*05a0*/  CS2R R12, SRZ ;  /* 0x00000000000c7805 */ /* 0x000fe4000001ff00 */
[----:B------:R-:W-:Y:S02]  /*05b0*/  CS2R R10, SRZ ;  /* 0x00000000000a7805 */ /* 0x000fe4000001ff00 */
[----:B------:R-:W-:Y:S01]  /*05c0*/  MOV R8, UR5 ;  /* 0x0000000500087c02 */ /* 0x000fe20008000f00 */
[----:B------:R-:W2:Y:S01]  /*05d0*/  LDCU UR12, c[0x0][0x400] ;  /* 0x00008000ff0c77ac */ /* 0x000ea20008000800 */
[----:B------:R-:W0:Y:S01]  /*05e0*/  LDCU.64 UR14, c[0x0][0x478] ;  /* 0x00008f00ff0e77ac */ /* 0x000e220008000a00 */
[----:B------:R-:W0:Y:S01]  /*05f0*/  LDCU.64 UR10, c[0x0][0x438] ;  /* 0x00008700ff0a77ac */ /* 0x000e220008000a00 */
[----:B-1-34-:R-:W-:-:S03]  /*0600*/  NOP ;  /* 0x0000000000007918 */ /* 0x01afc60000000000 */
.L_x_14883:
[----:B-1----:R-:W1:Y:S01]  /*0610*/  LDC.64 R2, c[0x0][0x3c0] ;  /* 0x0000f000ff027b82 */ /* 0x002e620000000a00 */
[----:B------:R-:W-:-:S05]  /*0620*/  IMAD R0, R8, UR9, RZ ;  /* 0x0000000908007c24 */ /* 0x000fca000f8e02ff */
[----:B--23--:R-:W-:Y:S02]  /*0630*/  SHF.R.S32.HI R5, RZ, 0x1f, R0 ;  /* 0x0000001fff057819 */ /* 0x00cfe40000011400 */
[----:B------:R-:W3:Y:S02]  /*0640*/  LDC.64 R16, c[0x0][0x3a8] ;  /* 0x0000ea00ff107b82 */ /* 0x000ee40000000a00 */
[----:B------:R-:W-:-:S04]  /*0650*/  LEA.HI R5, R5, R0, RZ, 0x2 ;  /* 0x0000000005057211 */ /* 0x000fc800078f10ff */
[----:B------:R-:W-:Y:S02]  /*0660*/  LEA.HI.SX32 R166, R5, R14, 0x1e ;  /* 0x0000000e05a67211 */ /* 0x000fe400078ff2ff */
[----:B------:R-:W4:Y:S08]  /*0670*/  LDC.64 R116, c[0x0][0x428] ;  /* 0x00010a00ff747b82 */ /* 0x000f300000000a00 */
[----:B------:R-:W2:Y:S01]  /*0680*/  LDC.64 R40, c[0x0][0x3c8] ;  /* 0x0000f200ff287b82 */ /* 0x000ea20000000a00 */
[----:B-1----:R-:W-:Y:S01]  /*0690*/  IMAD.WIDE R2, R8, 0x4, R2 ;  /* 0x0000000408027825 */ /* 0x002fe200078e0202 */
[----:B------:R-:W-:-:S02]  /*06a0*/  IADD3 R7, PT, PT, R166, 0x300, RZ ;  /* 0x00000300a6077810 */ /* 0x000fc40007ffe0ff */
[C---:B------:R-:W-:Y:S02]  /*06b0*/  IADD3 R6, PT, PT, R166.reuse, 0x400, RZ ;  /* 0x00000400a6067810 */ /* 0x040fe40007ffe0ff */
[C---:B------:R-:W-:Y:S01]  /*06c0*/  IADD3 R5, PT, PT, R166.reuse, 0x500, RZ ;  /* 0x00000500a6057810 */ /* 0x040fe20007ffe0ff */
[----:B------:R1:W2:Y:S01]  /*06d0*/  LDG.E R0, desc[UR6][R2.64] ;  /* 0x0000000602007981 */ /* 0x0002a2000c1e1900 */
[C---:B------:R-:W-:Y:S02]  /*06e0*/  IADD3 R157, PT, PT, R166.reuse, 0x100, RZ ;  /* 0x00000100a69d7810 */ /* 0x040fe40007ffe0ff */
[C---:B------:R-:W-:Y:S02]  /*06f0*/  IADD3 R148, PT, PT, R166.reuse, 0x200, RZ ;  /* 0x00000200a6947810 */ /* 0x040fe40007ffe0ff */
[C---:B------:R-:W-:Y:S01]  /*0700*/  IADD3 R4, PT, PT, R166.reuse, 0x600, RZ ;  /* 0x00000600a6047810 */ /* 0x040fe20007ffe0ff */
[----:B---3--:R-:W-:Y:S01]  /*0710*/  IMAD.WIDE.U32 R32, R7, 0x10, R16 ;  /* 0x0000001007207825 */ /* 0x008fe200078e0010 */
[----:B-1----:R-:W-:-:S03]  /*0720*/  IADD3 R3, PT, PT, R166, 0x700, RZ ;  /* 0x00000700a6037810 */ /* 0x002fc60007ffe0ff */
[--C-:B------:R-:W-:Y:S02]  /*0730*/  IMAD.WIDE.U32 R20, R166, 0x10, R16.reuse ;  /* 0x00000010a6147825 */ /* 0x100fe400078e0010 */
[----:B------:R-:W3:Y:S02]  /*0740*/  LDG.E.128 R32, desc[UR6][R32.64] ;  /* 0x0000000620207981 */ /* 0x000ee4000c1e1d00 */
        /* <DEDUP_REMOVED lines=9> */
[----:B------:R-:W3:Y:S02]  /*07e0*/  LDG.E.128 R28, desc[UR6][R28.64] ;  /* 0x000000061c1c7981 */ /* 0x000ee4000c1e1d00 */
[----:B----4-:R-:W-:-:S02]  /*07f0*/  IMAD.WIDE.U32 R124, R166, 0x10, R116 ;  /* 0x00000010a67c7825 */ /* 0x010fc400078e0074 */
[----:B------:R-:W4:Y:S02]  /*0800*/  LDG.E.128 R144, desc[UR6][R144.64] ;  /* 0x0000000690907981 */ /* 0x000f24000c1e1d00 */
[----:B------:R-:W-:Y:S02]  /*0810*/  IMAD.WIDE.U32 R16, R3, 0x10, R16 ;  /* 0x0000001003107825 */ /* 0x000fe400078e0010 */
[----:B------:R-:W4:Y:S02]  /*0820*/  LDG.E.128 R124, desc[UR6][R124.64] ;  /* 0x000000067c7c7981 */ /* 0x000f24000c1e1d00 */
[----:B--2---:R-:W-:Y:S02]  /*0830*/  IMAD.WIDE R40, R8, 0x4, R40 ;  /* 0x0000000408287825 */ /* 0x004fe400078e0228 */
[----:B------:R-:W2:Y:S04]  /*0840*/  LDG.E.128 R16, desc[UR6][R16.64] ;  /* 0x0000000610107981 */ /* 0x000ea8000c1e1d00 */
[----:B------:R1:W2:Y:S01]  /*0850*/  LDG.E R2, desc[UR6][R40.64] ;  /* 0x0000000628027981 */ /* 0x0002a2000c1e1900 */
[----:B------:R-:W-:-:S06]  /*0860*/  IMAD.WIDE.U32 R128, R157, 0x10, R116 ;  /* 0x000000109d807825 */ /* 0x000fcc00078e0074 */
[----:B------:R-:W2:Y:S01]  /*0870*/  LDG.E.128 R128, desc[UR6][R128.64] ;  /* 0x0000000680807981 */ /* 0x000ea2000c1e1d00 */
[----:B------:R-:W-:-:S06]  /*0880*/  IMAD.WIDE.U32 R132, R148, 0x10, R116 ;  /* 0x0000001094847825 */ /* 0x000fcc00078e0074 */
[----:B------:R-:W2:Y:S01]  /*0890*/  LDG.E.128 R132, desc[UR6][R132.64] ;  /* 0x0000000684847981 */ /* 0x000ea2000c1e1d00 */
[----:B------:R-:W-:-:S06]  /*08a0*/  IMAD.WIDE.U32 R136, R7, 0x10, R116 ;  /* 0x0000001007887825 */ /* 0x000fcc00078e0074 */
[----:B------:R-:W2:Y:S01]  /*08b0*/  LDG.E.128 R136, desc[UR6][R136.64] ;  /* 0x0000000688887981 */ /* 0x000ea2000c1e1d00 */
[----:B-1----:R-:W-:-:S06]  /*08c0*/  IMAD.WIDE.U32 R40, R6, 0x10, R116 ;  /* 0x0000001006287825 */ /* 0x002fcc00078e0074 */
[----:B------:R-:W2:Y:S01]  /*08d0*/  LDG.E.128 R40, desc[UR6][R40.64] ;  /* 0x0000000628287981 */ /* 0x000ea2000c1e1d00 */
[----:B------:R-:W-:-:S06]  /*08e0*/  IMAD.WIDE.U32 R112, R5, 0x10, R116 ;  /* 0x0000001005707825 */ /* 0x000fcc00078e0074 */
[----:B------:R-:W2:Y:S01]  /*08f0*/  LDG.E.128 R112, desc[UR6][R112.64] ;  /* 0x0000000670707981 */ /* 0x000ea2000c1e1d00 */
[----:B------:R-:W-:-:S06]  /*0900*/  IMAD.WIDE.U32 R120, R4, 0x10, R116 ;  /* 0x0000001004787825 */ /* 0x000fcc00078e0074 */
[----:B------:R-:W2:Y:S01]  /*0910*/  LDG.E.128 R120, desc[UR6][R120.64] ;  /* 0x0000000678787981 */ /* 0x000ea2000c1e1d00 */
[----:B------:R-:W-:-:S06]  /*0920*/  IMAD.WIDE.U32 R116, R3, 0x10, R116 ;  /* 0x0000001003747825 */ /* 0x000fcc00078e0074 */
[----:B------:R-:W2:Y:S01]  /*0930*/  LDG.E.128 R116, desc[UR6][R116.64] ;  /* 0x0000000674747981 */ /* 0x000ea2000c1e1d00 */
[----:B0-----:R-:W-:-:S04]  /*0940*/  ISETP.NE.AND P5, PT, RZ, UR8, PT ;  /* 0x00000008ff007c0c */ /* 0x001fc8000bfa5270 */
[----:B------:R-:W-:-:S05]  /*0950*/  FSEL R0, R0, RZ, !P5 ;  /* 0x000000ff00007208 */ /* 0x000fca0006800000 */
        /* <DEDUP_REMOVED lines=26> */
[C---:B------:R-:W-:Y:S01]  /*0b00*/  FADD.FTZ R23, -R0.reuse, R144 ;  /* 0x0000009000177221 */ /* 0x040fe20000010100 */
[----:B------:R-:W-:Y:S01]  /*0b10*/  FADD.FTZ R25, -R0, R146 ;  /* 0x0000009200197221 */ /* 0x000fe20000010100 */
[----:B-----5:R-:W-:Y:S01]  /*0b20*/  FMUL.FTZ R187, R44, R124 ;  /* 0x0000007c2cbb7220 */ /* 0x020fe20000410000 */
[C---:B--2---:R-:W-:Y:S01]  /*0b30*/  FADD.FTZ R27, -R0.reuse, R16 ;  /* 0x00000010001b7221 */ /* 0x044fe20000010100 */
[C---:B------:R-:W-:Y:S01]  /*0b40*/  FADD.FTZ R145, -R0.reuse, R17 ;  /* 0x0000001100917221 */ /* 0x040fe20000010100 */
[C---:B------:R-:W-:Y:S01]  /*0b50*/  FADD.FTZ R29, -R0.reuse, R18 ;  /* 0x00000012001d7221 */ /* 0x040fe20000010100 */
[----:B------:R-:W-:Y:S01]  /*0b60*/  FADD.FTZ R147, -R0, R19 ;  /* 0x0000001300937221 */ /* 0x000fe20000010100 */
[C---:B------:R-:W-:Y:S01]  /*0b70*/  FMUL.FTZ R0, R2.reuse, R169 ;  /* 0x000000a902007220 */ /* 0x040fe20000410000 */
[----:B------:R-:W-:Y:S01]  /*0b80*/  FMUL.FTZ R186, R45, R125 ;  /* 0x0000007d2dba7220 */ /* 0x000fe20000410000 */
[----:B------:R-:W-:Y:S01]  /*0b90*/  FADD.FTZ R17, RZ, R187 ;  /* 0x000000bbff117221 */ /* 0x000fe20000010000 */
[----:B------:R-:W-:Y:S01]  /*0ba0*/  FMUL.FTZ R185, R2, R185 ;  /* 0x000000b902b97220 */ /* 0x000fe20000410000 */
[----:B------:R-:W-:Y:S01]  /*0bb0*/  FFMA.FTZ R16, R0, R187, RZ ;  /* 0x000000bb00107223 */ /* 0x000fe200000100ff */
        /* <DEDUP_REMOVED lines=133> */
[----:B------:R-:W2:Y:S01]  /*1410*/  S2R R199, SR_CgaCtaId ;  /* 0x0000000000c77919 */ /* 0x000ea20000008800 */
[----:B0-----:R-:W-:Y:S01]  /*1420*/  FADD.FTZ R197, R177, R198 ;  /* 0x000000c6b1c57221 */ /* 0x001fe20000010000 */
[----:B-1----:R-:W-:-:S04]  /*1430*/  FADD.FTZ R179, R178, R179 ;  /* 0x000000b3b2b37221 */ /* 0x002fc80000010000 */
[----:B------:R-:W0:Y:S04]  /*1440*/  SHFL.DOWN PT, R174, R197, 0x2, 0x1f ;  /* 0x08401f00c5ae7f89 */ /* 0x000e2800000e0000 */
[----:B------:R-:W1:Y:S02]  /*1450*/  SHFL.DOWN PT, R176, R179, 0x2, 0x1f ;  /* 0x08401f00b3b07f89 */ /* 0x000e6400000e0000 */
[----:B------:R-:W3:Y:S01]  /*1460*/  @!P4 S2R R14, SR_TID.X ;  /* 0x00000000000ec919 */ /* 0x000ee20000002100 */
[----:B------:R-:W-:Y:S02]  /*1470*/  PLOP3.LUT P0, PT, PT, PT, PT, 0x80, 0x8 ;  /* 0x000000000008781c */ /* 0x000fe40003f0f070 */
[----:B------:R-:W-:Y:S02]  /*1480*/  MOV R198, 0x400 ;  /* 0x0000040000c67802 */ /* 0x000fe40000000f00 */
[----:B------:R-:W-:Y:S01]  /*1490*/  @!P4 PLOP3.LUT P0, PT, P3, PT, PT, 0x80, 0x8 ;  /* 0x000000000008c81c */ /* 0x000fe20001f0f070 */
[----:B0-----:R-:W-:Y:S01]  /*14a0*/  FADD.FTZ R174, R197, R174 ;  /* 0x000000aec5ae7221 */ /* 0x001fe20000010000 */
[----:B-1----:R-:W-:-:S04]  /*14b0*/  FADD.FTZ R178, R179, R176 ;  /* 0x000000b0b3b27221 */ /* 0x002fc80000010000 */
[----:B------:R-:W0:Y:S01]  /*14c0*/  SHFL.DOWN PT, R31, R174, 0x1, 0x1f ;  /* 0x08201f00ae1f7f89 */ /* 0x000e2200000e0000 */
[----:B--2---:R-:W-:Y:S01]  /*14d0*/  LEA R198, R199, R198, 0x18 ;  /* 0x000000c6c7c67211 */ /* 0x004fe200078ec0ff */
[----:B------:R-:W1:Y:S02]  /*14e0*/  @P1 LDC.64 R176, c[0x0][0x3e0] ;  /* 0x0000f800ffb01b82 */ /* 0x000e640000000a00 */
[----:B------:R-:W2:Y:S01]  /*14f0*/  SHFL.DOWN PT, R175, R178, 0x1, 0x1f ;  /* 0x08201f00b2af7f89 */ /* 0x000ea200000e0000 */
[C---:B------:R-:W-:Y:S02]  /*1500*/  IADD3 R199, PT, PT, R198.reuse, 0x8040, RZ ;  /* 0x00008040c6c77810 */ /* 0x040fe40007ffe0ff */
[----:B------:R-:W-:Y:S02]  /*1510*/  ISETP.NE.U32.AND P2, PT, RZ, UR10, PT ;  /* 0x0000000aff007c0c */ /* 0x000fe4000bf45070 */
[----:B------:R-:W-:Y:S02]  /*1520*/  @!P4 MOV R179, R199 ;  /* 0x000000c700b3c202 */ /* 0x000fe40000000f00 */
[----:B------:R-:W-:-:S02]  /*1530*/  @!P0 IADD3 R179, PT, PT, R198, 0x8000, RZ ;  /* 0x00008000c6b38810 */ /* 0x000fc40007ffe0ff */
[----:B---3--:R-:W-:Y:S02]  /*1540*/  @!P4 SHF.R.U32.HI R197, RZ, 0x2, R14 ;  /* 0x00000002ffc5c819 */ /* 0x008fe4000001160e */
[----:B------:R-:W-:Y:S02]  /*1550*/  ISETP.NE.AND.EX P0, PT, RZ, UR11, PT, P2 ;  /* 0x0000000bff007c0c */ /* 0x000fe4000bf05320 */
[----:B------:R-:W-:-:S04]  /*1560*/  @!P4 LOP3.LUT R197, R197, 0x38, RZ, 0xc0, !PT ;  /* 0x00000038c5c5c812 */ /* 0x000fc800078ec0ff */
[----:B------:R-:W-:Y:S01]  /*1570*/  @!P4 IADD3 R197, PT, PT, R197, R179, RZ ;  /* 0x000000b3c5c5c210 */ /* 0x000fe20007ffe0ff */
[----:B0-----:R-:W-:Y:S01]  /*1580*/  FADD.FTZ R174, R174, R31 ;  /* 0x0000001faeae7221 */ /* 0x001fe20000010000 */
[----:B--2---:R-:W-:Y:S01]  /*1590*/  FADD.FTZ R175, R178, R175 ;  /* 0x000000afb2af7221 */ /* 0x004fe20000010000 */
[----:B------:R-:W-:Y:S01]  /*15a0*/  MOV R31, 0x3f800000 ;  /* 0x3f800000001f7802 */ /* 0x000fe20000000f00 */
[----:B-1----:R-:W-:-:S03]  /*15b0*/  @P1 IMAD.WIDE R176, R8, 0x4, R176 ;  /* 0x0000000408b01825 */ /* 0x002fc600078e02b0 */
[----:B------:R-:W0:Y:S01]  /*15c0*/  @P0 LDC.64 R178, c[0x0][0x438] ;  /* 0x00010e00ffb20b82 */ /* 0x000e220000000a00 */
[----:B------:R1:W-:Y:S04]  /*15d0*/  @!P4 STS.64 [R197], R174 ;  /* 0x000000aec500c388 */ /* 0x0003e80000000a00 */
[----:B------:R2:W5:Y:S03]  /*15e0*/  @P1 LDG.E R31, desc[UR6][R176.64] ;  /* 0x00000006b01f1981 */ /* 0x000566000c1e1900 */
[----:B-1----:R-:W1:Y:S08]  /*15f0*/  @P0 LDC.64 R174, c[0x0][0x438] ;  /* 0x00010e00ffae0b82 */ /* 0x002e700000000a00 */
[----:B--2---:R-:W2:Y:S01]  /*1600*/  @P0 LDC.64 R176, c[0x0][0x438] ;  /* 0x00010e00ffb00b82 */ /* 0x004ea20000000a00 */
[----:B-1----:R-:W-:-:S05]  /*1610*/  @P0 IMAD.WIDE.U32 R174, R166, 0x10, R174 ;  /* 0x00000010a6ae0825 */ /* 0x002fca00078e00ae */
[----:B------:R1:W5:Y:S02]  /*1620*/  @P0 LDG.E.128 R76, desc[UR6][R174.64] ;  /* 0x00000006ae4c0981 */ /* 0x000364000c1e1d00 */
[----:B-1----:R-:W1:Y:S02]  /*1630*/  @P0 LDC.64 R174, c[0x0][0x438] ;  /* 0x00010e00ffae0b82 */ /* 0x002e640000000a00 */
[----:B-1----:R-:W-:-:S05]  /*1640*/  @P0 IMAD.WIDE.U32 R174, R7, 0x10, R174 ;  /* 0x0000001007ae0825 */ /* 0x002fca00078e00ae */
[----:B------:R1:W5:Y:S02]  /*1650*/  @P0 LDG.E.128 R88, desc[UR6][R174.64] ;  /* 0x00000006ae580981 */ /* 0x000364000c1e1d00 */
[----:B-1----:R-:W1:Y:S01]  /*1660*/  @P0 LDC.64 R174, c[0x0][0x438] ;  /* 0x00010e00ffae0b82 */ /* 0x002e620000000a00 */
[----:B0-----:R-:W-:-:S04]  /*1670*/  @P0 IMAD.WIDE.U32 R178, R148, 0x10, R178 ;  /* 0x0000001094b20825 */ /* 0x001fc800078e00b2 */
[----:B--2---:R-:W-:Y:S01]  /*1680*/  @P0 IMAD.WIDE.U32 R176, R157, 0x10, R176 ;  /* 0x000000109db00825 */ /* 0x004fe200078e00b0 */
[----:B------:R0:W5:Y:S03]  /*1690*/  @P0 LDG.E.128 R84, desc[UR6][R178.64] ;  /* 0x00000006b2540981 */ /* 0x000166000c1e1d00 */
[C---:B------:R-:W-:Y:S01]  /*16a0*/  FADD.FTZ R219, R124.reuse, R219 ;  /* 0x000000db7cdb7221 */ /* 0x040fe20000010000 */
[----:B------:R-:W-:Y:S01]  /*16b0*/  FFMA.FTZ R9, R124, R0, R9 ;  /* 0x000000007c097223 */ /* 0x000fe20000010009 */
[----:B------:R-:W-:Y:S01]  /*16c0*/  FADD.FTZ R220, R125, R220 ;  /* 0x000000dc7ddc7221 */ /* 0x000fe20000010000 */
[----:B------:R2:W5:Y:S01]  /*16d0*/  @P0 LDG.E.128 R80, desc[UR6][R176.64] ;  /* 0x00000006b0500981 */ /* 0x000562000c1e1d00 */
[----:B0-----:R-:W0:Y:S01]  /*16e0*/  @P0 LDC.64 R178, c[0x0][0x438] ;  /* 0x00010e00ffb20b82 */ /* 0x001e220000000a00 */
[----:B-1----:R-:W-:-:S07]  /*16f0*/  @P0 IMAD.WIDE.U32 R174, R5, 0x10, R174 ;  /* 0x0000001005ae0825 */ /* 0x002fce00078e00ae */
[----:B--2---:R-:W1:Y:S01]  /*1700*/  @P0 LDC.64 R176, c[0x0][0x438] ;  /* 0x00010e00ffb00b82 */ /* 0x004e620000000a00 */
[----:B------:R2:W5:Y:S07]  /*1710*/  @P0 LDG.E.128 R96, desc[UR6][R174.64] ;  /* 0x00000006ae600981 */ /* 0x00056e000c1e1d00 */
[----:B--2---:R-:W2:Y:S01]  /*1720*/  LDC.64 R174, c[0x0][0x3b0] ;  /* 0x0000ec00ffae7b82 */ /* 0x004ea20000000a00 */
[----:B------:R-:W-:Y:S01]  /*1730*/  FFMA.FTZ R10, R125, R185, R10 ;  /* 0x000000b97d0a7223 */ /* 0x000fe2000001000a */
[----:B0-----:R-:W-:-:S05]  /*1740*/  @P0 IMAD.WIDE.U32 R178, R4, 0x10, R178 ;  /* 0x0000001004b20825 */ /* 0x001fca00078e00b2 */
[----:B------:R-:W5:Y:S01]  /*1750*/  @P0 LDG.E.128 R100, desc[UR6][R178.64] ;  /* 0x00000006b2640981 */ /* 0x000f62000c1e1d00 */
[----:B--2---:R-:W-:-:S05]  /*1760*/  IMAD.WIDE.U32 R124, R166, 0x4, R174 ;  /* 0x00000004a67c7825 */ /* 0x004fca00078e00ae */
[----:B------:R0:W5:Y:S02]  /*1770*/  LDG.E R221, desc[UR6][R124.64] ;  /* 0x000000067cdd7981 */ /* 0x000164000c1e1900 */
[----:B0-----:R-:W-:-:S05]  /*1780*/  IMAD.WIDE.U32 R124, R157, 0x4, R174 ;  /* 0x000000049d7c7825 */ /* 0x001fca00078e00ae */
[----:B------:R0:W5:Y:S02]  /*1790*/  LDG.E R201, desc[UR6][R124.64] ;  /* 0x000000067cc97981 */ /* 0x000164000c1e1900 */
[----:B0-----:R-:W-:-:S05]  /*17a0*/  IMAD.WIDE.U32 R124, R148, 0x4, R174 ;  /* 0x00000004947c7825 */ /* 0x001fca00078e00ae */
[----:B------:R0:W5:Y:S01]  /*17b0*/  LDG.E R197, desc[UR6][R124.64] ;  /* 0x000000067cc57981 */ /* 0x000162000c1e1900 */
[----:B-1----:R-:W-:-:S05]  /*17c0*/  @P0 IMAD.WIDE.U32 R176, R6, 0x10, R176 ;  /* 0x0000001006b00825 */ /* 0x002fca00078e00b0 */
[----:B------:R-:W5:Y:S01]  /*17d0*/  @P0 LDG.E.128 R92, desc[UR6][R176.64] ;  /* 0x00000006b05c0981 */ /* 0x000f62000c1e1d00 */
[----:B0-----:R-:W-:-:S05]  /*17e0*/  IMAD.WIDE.U32 R124, R7, 0x4, R174 ;  /* 0x00000004077c7825 */ /* 0x001fca00078e00ae */
[----:B------:R0:W5:Y:S02]  /*17f0*/  LDG.E R178, desc[UR6][R124.64] ;  /* 0x000000067cb27981 */ /* 0x000164000c1e1900 */
[----:B0-----:R-:W-:-:S05]  /*1800*/  IMAD.WIDE.U32 R124, R6, 0x4, R174 ;  /* 0x00000004067c7825 */ /* 0x001fca00078e00ae */
[----:B------:R0:W5:Y:S02]  /*1810*/  LDG.E R176, desc[UR6][R124.64] ;  /* 0x000000067cb07981 */ /* 0x000164000c1e1900 */
[----:B0-----:R-:W-:-:S05]  /*1820*/  IMAD.WIDE.U32 R124, R5, 0x4, R174 ;  /* 0x00000004057c7825 */ /* 0x001fca00078e00ae */
[----:B------:R0:W5:Y:S01]  /*1830*/  LDG.E R177, desc[UR6][R124.64] ;  /* 0x000000067cb17981 */ /* 0x000162000c1e1900 */
[----:B------:R-:W-:Y:S01]  /*1840*/  IADD3 R252, PT, PT, R198, 0x8050, RZ ;  /* 0x00008050c6fc7810 */ /* 0x000fe20007ffe0ff */
[----:B0-----:R-:W-:-:S04]  /*1850*/  IMAD.WIDE.U32 R124, R4, 0x4, R174 ;  /* 0x00000004047c7825 */ /* 0x001fc800078e00ae */
[----:B------:R-:W-:Y:S01]  /*1860*/  IMAD.WIDE.U32 R174, R3, 0x4, R174 ;  /* 0x0000000403ae7825 */ /* 0x000fe200078e00ae */
[C---:B------:R-:W-:Y:S01]  /*1870*/  IADD3 R248, PT, PT, R198.reuse, 0x8060, RZ ;  /* 0x00008060c6f87810 */ /* 0x040fe20007ffe0ff */
[----:B------:R0:W5:Y:S01]  /*1880*/  LDG.E R179, desc[UR6][R124.64] ;  /* 0x000000067cb37981 */ /* 0x000162000c1e1900 */
[----:B------:R-:W-:-:S03]  /*1890*/  @!P3 IADD3 R252, PT, PT, R198, 0x8010, RZ ;  /* 0x00008010c6fcb810 */ /* 0x000fc60007ffe0ff */
[----:B------:R1:W5:Y:S01]  /*18a0*/  LDG.E R174, desc[UR6][R174.64] ;  /* 0x00000006aeae7981 */ /* 0x000362000c1e1900 */
[C---:B------:R-:W-:Y:S02]  /*18b0*/  @!P3 IADD3 R248, PT, PT, R198.reuse, 0x8020, RZ ;  /* 0x00008020c6f8b810 */ /* 0x040fe40007ffe0ff */
[C---:B------:R-:W-:Y:S01]  /*18c0*/  @!P3 IADD3 R199, PT, PT, R198.reuse, 0x8000, RZ ;  /* 0x00008000c6c7b810 */ /* 0x040fe20007ffe0ff */
[----:B0-----:R-:W0:Y:S01]  /*18d0*/  @P0 LDC.64 R124, c[0x0][0x438] ;  /* 0x00010e00ff7c0b82 */ /* 0x001e220000000a00 */
[C---:B-1----:R-:W-:Y:S02]  /*18e0*/  IADD3 R175, PT, PT, R198.reuse, 0x8070, RZ ;  /* 0x00008070c6af7810 */ /* 0x042fe40007ffe0ff */
[----:B------:R-:W-:Y:S02]  /*18f0*/  @!P3 IADD3 R175, PT, PT, R198, 0x8030, RZ ;  /* 0x00008030c6afb810 */ /* 0x000fe40007ffe0ff */
[----:B------:R-:W2:Y:S01]  /*1900*/  LDL.LU R198, [R1] ;  /* 0x0000000001c67983 */ /* 0x000ea20000300800 */
[----:B0-----:R-:W-:-:S05]  /*1910*/  @P0 IMAD.WIDE.U32 R124, R3, 0x10, R124 ;  /* 0x00000010037c0825 */ /* 0x001fca00078e007c */
[----:B------:R0:W5:Y:S01]  /*1920*/  @P0 LDG.E.128 R104, desc[UR6][R124.64] ;  /* 0x000000067c680981 */ /* 0x000162000c1e1d00 */
[C---:B------:R-:W-:Y:S01]  /*1930*/  FADD.FTZ R222, R126.reuse, R222 ;  /* 0x000000de7ede7221 */ /* 0x040fe20000010000 */
[----:B------:R-:W-:Y:S01]  /*1940*/  FFMA.FTZ R11, R126, R184, R11 ;  /* 0x000000b87e0b7223 */ /* 0x000fe2000001000b */
[C---:B------:R-:W-:Y:S01]  /*1950*/  FADD.FTZ R223, R127.reuse, R223 ;  /* 0x000000df7fdf7221 */ /* 0x040fe20000010000 */
[----:B------:R-:W-:Y:S01]  /*1960*/  FFMA.FTZ R12, R127, R183, R12 ;  /* 0x000000b77f0c7223 */ /* 0x000fe2000001000c */
[----:B------:R-:W-:Y:S01]  /*1970*/  BAR.SYNC.DEFER_BLOCKING 0x0 ;  /* 0x0000000000007b1d */ /* 0x000fe20000010000 */
        /* <DEDUP_REMOVED lines=9> */
[----:B0-----:R-:W0:Y:S04]  /*1a10*/  LDS.128 R124, [R199] ;  /* 0x00000000c77c7984 */ /* 0x001e280000000c00 */
[----:B------:R-:W1:Y:S01]  /*1a20*/  LDS.128 R128, [R252] ;  /* 0x00000000fc807984 */ /* 0x000e620000000c00 */
[----:B------:R-:W-:Y:S01]  /*1a30*/  FFMA.FTZ R191, R132, R162, R191 ;  /* 0x000000a284bf7223 */ /* 0x000fe200000100bf */
[C---:B------:R-:W-:Y:S01]  /*1a40*/  FADD.FTZ R229, R133.reuse, R229 ;  /* 0x000000e585e57221 */ /* 0x040fe20000010000 */
[----:B------:R-:W-:Y:S01]  /*1a50*/  FFMA.FTZ R192, R133, R163, R192 ;  /* 0x000000a385c07223 */ /* 0x000fe200000100c0 */
[C---:B------:R-:W-:Y:S01]  /*1a60*/  FADD.FTZ R230, R134.reuse, R230 ;  /* 0x000000e686e67221 */ /* 0x040fe20000010000 */
[----:B------:R-:W-:Y:S01]  /*1a70*/  FFMA.FTZ R193, R134, R164, R193 ;  /* 0x000000a486c17223 */ /* 0x000fe200000100c1 */
[C---:B------:R-:W-:Y:S01]  /*1a80*/  FADD.FTZ R231, R135.reuse, R231 ;  /* 0x000000e787e77221 */ /* 0x040fe20000010000 */
[----:B------:R-:W-:-:S02]  /*1a90*/  FFMA.FTZ R194, R135, R165, R194 ;  /* 0x000000a587c27223 */ /* 0x000fc400000100c2 */
[----:B------:R-:W3:Y:S01]  /*1aa0*/  LDS.128 R132, [R248] ;  /* 0x00000000f8847984 */ /* 0x000ee20000000c00 */
[C---:B------:R-:W-:Y:S01]  /*1ab0*/  FADD.FTZ R232, R136.reuse, R232 ;  /* 0x000000e888e87221 */ /* 0x040fe20000010000 */
[----:B------:R-:W-:Y:S01]  /*1ac0*/  FFMA.FTZ R195, R136, R153, R195 ;  /* 0x0000009988c37223 */ /* 0x000fe200000100c3 */
[C---:B------:R-:W-:Y:S01]  /*1ad0*/  FADD.FTZ R233, R137.reuse, R233 ;  /* 0x000000e989e97221 */ /* 0x040fe20000010000 */
[----:B------:R-:W-:Y:S01]  /*1ae0*/  FFMA.FTZ R196, R137, R154, R196 ;  /* 0x0000009a89c47223 */ /* 0x000fe200000100c4 */
[C---:B------:R-:W-:Y:S01]  /*1af0*/  FADD.FTZ R234, R138.reuse, R234 ;  /* 0x000000ea8aea7221 */ /* 0x040fe20000010000 */
[----:B------:R-:W-:Y:S01]  /*1b00*/  FFMA.FTZ R200, R138, R155, R200 ;  /* 0x0000009b8ac87223 */ /* 0x000fe200000100c8 */
[C---:B------:R-:W-:Y:S01]  /*1b10*/  FADD.FTZ R235, R139.reuse, R235 ;  /* 0x000000eb8beb7221 */ /* 0x040fe20000010000 */
[----:B------:R-:W-:Y:S02]  /*1b20*/  FFMA.FTZ R202, R139, R156, R202 ;  /* 0x0000009c8bca7223 */ /* 0x000fe400000100ca */
[----:B------:R-:W4:Y:S01]  /*1b30*/  LDS.128 R136, [R175] ;  /* 0x00000000af887984 */ /* 0x000f220000000c00 */
[C---:B------:R-:W-:Y:S01]  /*1b40*/  FADD.FTZ R237, R41.reuse, R237 ;  /* 0x000000ed29ed7221 */ /* 0x040fe20000010000 */
[----:B------:R-:W-:Y:S01]  /*1b50*/  FFMA.FTZ R204, R41, R33, R204 ;  /* 0x0000002129cc7223 */ /* 0x000fe200000100cc */
        /* <DEDUP_REMOVED lines=45> */
[----:B------:R-:W-:Y:S01]  /*1e30*/  FFMA.FTZ R218, R119, R147, R218 ;  /* 0x0000009377da7223 */ /* 0x000fe200000100da */
[----:B------:R-:W-:Y:S01]  /*1e40*/  FMUL.FTZ R116, R40, UR12 ;  /* 0x0000000c28747c20 */ /* 0x000fe20008410000 */
[----:B------:R-:W-:Y:S01]  /*1e50*/  FSEL R117, R41, RZ, !P5 ;  /* 0x000000ff29757208 */ /* 0x000fe20006800000 */
[----:B--2---:R-:W-:-:S05]  /*1e60*/  FADD.FTZ R198, R119, R198 ;  /* 0x000000c677c67221 */ /* 0x004fca0000010000 */
[----:B------:R0:W-:Y:S01]  /*1e70*/  STL [R1], R198 ;  /* 0x000000c601007387 */ /* 0x0001e20000100800 */
        /* <DEDUP_REMOVED lines=42> */
[----:B------:R-:W-:Y:S01]  /*2120*/  FFMA.FTZ R34, R2, R127, R78 ;  /* 0x0000007f02227223 */ /* 0x000fe2000001004e */
[----:B------:R-:W-:Y:S01]  /*2130*/  FADD.FTZ R41, R158, -R41 ;  /* 0x800000299e297221 */ /* 0x000fe20000010000 */
[----:B------:R-:W-:Y:S01]  /*2140*/  FADD.FTZ R161, R161, -R42 ;  /* 0x8000002aa1a17221 */ /* 0x000fe20000010000 */
[----:B------:R-:W-:Y:S01]  /*2150*/  FADD.FTZ R173, R170, -R173 ;  /* 0x800000adaaad7221 */ /* 0x000fe20000010000 */
[-C--:B------:R-:W-:Y:S01]  /*2160*/  FMUL.FTZ R116, R116, R31.reuse ;  /* 0x0000001f74747220 */ /* 0x080fe20000410000 */
[----:B------:R-:W-:Y:S01]  /*2170*/  FADD.FTZ R149, R149, -R112 ;  /* 0x8000007095957221 */ /* 0x000fe20000010000 */
[----:B------:R-:W-:Y:S01]  /*2180*/  FADD.FTZ R151, R151, -R114 ;  /* 0x8000007297977221 */ /* 0x000fe20000010000 */
[-C--:B------:R-:W-:Y:S01]  /*2190*/  FMUL.FTZ R32, R32, R31.reuse ;  /* 0x0000001f20207220 */ /* 0x080fe20000410000 */
[----:B------:R-:W-:Y:S01]  /*21a0*/  FMUL.FTZ R34, R34, R31 ;  /* 0x0000001f22227220 */ /* 0x000fe20000410000 */
[C---:B------:R-:W-:Y:S01]  /*21b0*/  FFMA.FTZ R172, R2.reuse, R172, R81 ;  /* 0x000000ac02ac7223 */ /* 0x040fe20000010051 */
[C---:B------:R-:W-:Y:S01]  /*21c0*/  FFMA.FTZ R40, R2.reuse, R41, R84 ;  /* 0x0000002902287223 */ /* 0x040fe20000010054 */
[C---:B------:R-:W-:Y:S01]  /*21d0*/  FFMA.FTZ R112, R2.reuse, R161, R87 ;  /* 0x000000a102707223 */ /* 0x040fe20000010057 */
[----:B------:R-:W-:Y:S01]  /*21e0*/  FFMA.FTZ R38, R2, R173, R82 ;  /* 0x000000ad02267223 */ /* 0x000fe20000010052 */
[----:B------:R-:W-:Y:S01]  /*21f0*/  FADD.FTZ R113, R160, -R113 ;  /* 0x80000071a0717221 */ /* 0x000fe20000010000 */
[----:B------:R-:W-:Y:S01]  /*2200*/  FMUL.FTZ R41, R116, UR4 ;  /* 0x0000000474297c20 */ /* 0x000fe20008410000 */
[C---:B------:R-:W-:Y:S01]  /*2210*/  FFMA.FTZ R114, R2.reuse, R149, R88 ;  /* 0x0000009502727223 */ /* 0x040fe20000010058 */
[----:B------:R-:W-:Y:S01]  /*2220*/  FFMA.FTZ R116, R2, R151, R90 ;  /* 0x0000009702747223 */ /* 0x000fe2000001005a */
[----:B------:R-:W-:Y:S01]  /*2230*/  FMUL.FTZ R32, R32, UR4 ;  /* 0x0000000420207c20 */ /* 0x000fe20008410000 */
[----:B------:R-:W-:Y:S01]  /*2240*/  LOP3.LUT P0, RZ, R221, 0xff00, RZ, 0xc0, !PT ;  /* 0x0000ff00ddff7812 */ /* 0x000fe2000780c0ff */
[----:B------:R-:W-:Y:S01]  /*2250*/  FADD.FTZ R187, R187, -R124 ;  /* 0x8000007cbbbb7221 */ /* 0x000fe20000010000 */
[----:B------:R-:W-:Y:S01]  /*2260*/  FMUL.FTZ R34, R34, UR4 ;  /* 0x0000000422227c20 */ /* 0x000fe20008410000 */
[-C--:B------:R-:W-:Y:S01]  /*2270*/  FMUL.FTZ R172, R172, R31.reuse ;  /* 0x0000001facac7220 */ /* 0x080fe20000410000 */
[-C--:B------:R-:W-:Y:S01]  /*2280*/  FMUL.FTZ R112, R112, R31.reuse ;  /* 0x0000001f70707220 */ /* 0x080fe20000410000 */
[----:B------:R-:W-:Y:S01]  /*2290*/  LOP3.LUT P4, RZ, R221, 0xff0000, RZ, 0xc0, !PT ;  /* 0x00ff0000ddff7812 */ /* 0x000fe2000788c0ff */
[----:B------:R-:W-:Y:S01]  /*22a0*/  FMUL.FTZ R38, R38, R31 ;  /* 0x0000001f26267220 */ /* 0x000fe20000410000 */
[----:B------:R-:W-:Y:S01]  /*22b0*/  FFMA.FTZ R124, R2, R113, R86 ;  /* 0x00000071027c7223 */ /* 0x000fe20000010056 */
[-C--:B------:R-:W-:Y:S01]  /*22c0*/  FMUL.FTZ R114, R114, R31.reuse ;  /* 0x0000001f72727220 */ /* 0x080fe20000410000 */
[----:B------:R-:W-:Y:S01]  /*22d0*/  FADD.FTZ R125, R152, -R125 ;  /* 0x8000007d987d7221 */ /* 0x000fe20000010000 */
[-C--:B------:R-:W-:Y:S01]  /*22e0*/  FMUL.FTZ R116, R116, R31.reuse ;  /* 0x0000001f74747220 */ /* 0x080fe20000410000 */
[----:B------:R-:W-:Y:S01]  /*22f0*/  FADD.FTZ R150, R150, -R43 ;  /* 0x8000002b96967221 */ /* 0x000fe20000010000 */
[----:B------:R-:W-:Y:S01]  /*2300*/  FADD.FTZ R15, R15, -R118 ;  /* 0x800000760f0f7221 */ /* 0x000fe20000010000 */
[----:B------:R-:W-:Y:S01]  /*2310*/  SEL R33, R32, RZ, P0 ;  /* 0x000000ff20217207 */ /* 0x000fe20000000000 */
[----:B------:R-:W-:Y:S01]  /*2320*/  FMUL.FTZ R37, R172, UR4 ;  /* 0x00000004ac257c20 */ /* 0x000fe20008410000 */
[----:B------:R-:W-:Y:S01]  /*2330*/  FMUL.FTZ R43, R112, UR4 ;  /* 0x00000004702b7c20 */ /* 0x000fe20008410000 */
[C---:B------:R-:W-:Y:S01]  /*2340*/  LOP3.LUT P0, RZ, R201.reuse, 0xff00, RZ, 0xc0, !PT ;  /* 0x0000ff00c9ff7812 */ /* 0x040fe2000780c0ff */
[----:B------:R-:W-:Y:S01]  /*2350*/  FMUL.FTZ R38, R38, UR4 ;  /* 0x0000000426267c20 */ /* 0x000fe20008410000 */
[----:B------:R-:W-:Y:S01]  /*2360*/  SEL R34, R34, RZ, P4 ;  /* 0x000000ff22227207 */ /* 0x000fe20002000000 */
[----:B------:R-:W-:Y:S01]  /*2370*/  FMUL.FTZ R124, R124, R31 ;  /* 0x0000001f7c7c7220 */ /* 0x000fe20000410000 */
[----:B------:R-:W-:Y:S01]  /*2380*/  FMUL.FTZ R112, R114, UR4 ;  /* 0x0000000472707c20 */ /* 0x000fe20008410000 */
[----:B------:R-:W-:Y:S01]  /*2390*/  FADD.FTZ R118, R16, -R115 ;  /* 0x8000007310767221 */ /* 0x000fe20000010000 */
[----:B------:R-:W-:Y:S01]  /*23a0*/  LOP3.LUT P4, RZ, R201, 0xff0000, RZ, 0xc0, !PT ;  /* 0x00ff0000c9ff7812 */ /* 0x000fe2000788c0ff */
[----:B------:R-:W-:Y:S01]  /*23b0*/  FMUL.FTZ R114, R116, UR4 ;  /* 0x0000000474727c20 */ /* 0x000fe20008410000 */
[C---:B------:R-:W-:Y:S01]  /*23c0*/  FFMA.FTZ R16, R2.reuse, R125, R91 ;  /* 0x0000007d02107223 */ /* 0x040fe2000001005b */
[----:B------:R-:W-:Y:S01]  /*23d0*/  FFMA.FTZ R116, R2, R15, R92 ;  /* 0x0000000f02747223 */ /* 0x000fe2000001005c */
[----:B------:R-:W-:Y:S01]  /*23e0*/  SEL R37, R37, RZ, P0 ;  /* 0x000000ff25257207 */ /* 0x000fe20000000000 */
[----:B------:R-:W-:Y:S01]  /*23f0*/  FMUL.FTZ R42, R124, UR4 ;  /* 0x000000047c2a7c20 */ /* 0x000fe20008410000 */
[C---:B------:R-:W-:Y:S01]  /*2400*/  LOP3.LUT P0, RZ, R197.reuse, 0xff0000, RZ, 0xc0, !PT ;  /* 0x00ff0000c5ff7812 */ /* 0x040fe2000780c0ff */
[-C--:B------:R-:W-:Y:S01]  /*2410*/  FMUL.FTZ R16, R16, R31.reuse ;  /* 0x0000001f10107220 */ /* 0x080fe20000410000 */
[----:B------:R-:W-:Y:S01]  /*2420*/  SEL R38, R38, RZ, P4 ;  /* 0x000000ff26267207 */ /* 0x000fe20002000000 */
[----:B------:R-:W-:Y:S01]  /*2430*/  FADD.FTZ R171, R168, -R171 ;  /* 0x800000aba8ab7221 */ /* 0x000fe20000010000 */
[----:B------:R-:W-:Y:S01]  /*2440*/  ISETP.GE.U32.AND P4, PT, R197, 0x1000000, PT ;  /* 0x01000000c500780c */ /* 0x000fe20003f86070 */
[----:B------:R-:W-:Y:S01]  /*2450*/  FMUL.FTZ R116, R116, R31 ;  /* 0x0000001f74747220 */ /* 0x000fe20000410000 */
[----:B------:R-:W-:Y:S01]  /*2460*/  SEL R42, R42, RZ, P0 ;  /* 0x000000ff2a2a7207 */ /* 0x000fe20000000000 */
[----:B------:R-:W-:Y:S01]  /*2470*/  FMUL.FTZ R16, R16, UR4 ;  /* 0x0000000410107c20 */ /* 0x000fe20008410000 */
[----:B------:R-:W-:Y:S01]  /*2480*/  FFMA.FTZ R36, R2, R171, R80 ;  /* 0x000000ab02247223 */ /* 0x000fe20000010050 */
[----:B------:R-:W-:Y:S01]  /*2490*/  ISETP.GE.U32.AND P0, PT, R178, 0x1000000, PT ;  /* 0x01000000b200780c */ /* 0x000fe20003f06070 */
[----:B------:R-:W-:Y:S01]  /*24a0*/  FMUL.FTZ R116, R116, UR4 ;  /* 0x0000000474747c20 */ /* 0x000fe20008410000 */
[----:B------:R-:W-:Y:S01]  /*24b0*/  SEL R43, R43, RZ, P4 ;  /* 0x000000ff2b2b7207 */ /* 0x000fe20002000000 */
[----:B------:R-:W-:Y:S01]  /*24c0*/  FMUL.FTZ R36, R36, R31 ;  /* 0x0000001f24247220 */ /* 0x000fe20000410000 */
[----:B------:R-:W-:Y:S01]  /*24d0*/  LOP3.LUT P4, RZ, R176, 0xff, RZ, 0xc0, !PT ;  /* 0x000000ffb0ff7812 */ /* 0x000fe2000788c0ff */
[----:B------:R-:W-:Y:S01]  /*24e0*/  FFMA.FTZ R118, R2, R118, R93 ;  /* 0x0000007602767223 */ /* 0x000fe2000001005d */
[----:B------:R-:W-:Y:S01]  /*24f0*/  SEL R115, R16, RZ, P0 ;  /* 0x000000ff10737207 */ /* 0x000fe20000000000 */
[----:B------:R-:W-:Y:S01]  /*2500*/  FMUL.FTZ R36, R36, UR4 ;  /* 0x0000000424247c20 */ /* 0x000fe20008410000 */
[----:B------:R-:W-:Y:S01]  /*2510*/  SEL R16, R116, RZ, P4 ;  /* 0x000000ff74107207 */ /* 0x000fe20002000000 */
[----:B------:R-:W-:Y:S01]  /*2520*/  FADD.FTZ R116, R20, -R119 ;  /* 0x8000007714747221 */ /* 0x000fe20000010000 */
[----:B------:R-:W-:Y:S01]  /*2530*/  LOP3.LUT P5, RZ, R201, 0xff, RZ, 0xc0, !PT ;  /* 0x000000ffc9ff7812 */ /* 0x000fe200078ac0ff */
[C---:B------:R-:W-:Y:S01]  /*2540*/  FFMA.FTZ R32, R2.reuse, R187, R76 ;  /* 0x000000bb02207223 */ /* 0x040fe2000001004c */
[----:B------:R-:W-:Y:S01]  /*2550*/  FADD.FTZ R17, R17, -R120 ;  /* 0x8000007811117221 */ /* 0x000fe20000010000 */
[----:B------:R-:W-:Y:S01]  /*2560*/  FFMA.FTZ R116, R2, R116, R97 ;  /* 0x0000007402747223 */ /* 0x000fe20000010061 */
[-C--:B------:R-:W-:Y:S01]  /*2570*/  FMUL.FTZ R118, R118, R31.reuse ;  /* 0x0000001f76767220 */ /* 0x080fe20000410000 */
[----:B------:R-:W-:Y:S01]  /*2580*/  FADD.FTZ R123, R18, -R123 ;  /* 0x8000007b127b7221 */ /* 0x000fe20000010000 */
[----:B------:R-:W-:Y:S01]  /*2590*/  FADD.FTZ R21, R21, -R122 ;  /* 0x8000007a15157221 */ /* 0x000fe20000010000 */
[----:B------:R-:W-:Y:S01]  /*25a0*/  FMUL.FTZ R32, R32, R31 ;  /* 0x0000001f20207220 */ /* 0x000fe20000410000 */
[----:B------:R-:W-:Y:S01]  /*25b0*/  SEL R36, R36, RZ, P5 ;  /* 0x000000ff24247207 */ /* 0x000fe20002800000 */
[----:B------:R-:W-:Y:S01]  /*25c0*/  FADD.FTZ R126, R181, -R126 ;  /* 0x8000007eb57e7221 */ /* 0x000fe20000010000 */
[----:B------:R-:W-:Y:S01]  /*25d0*/  LOP3.LUT P5, RZ, R197, 0xff00, RZ, 0xc0, !PT ;  /* 0x0000ff00c5ff7812 */ /* 0x000fe200078ac0ff */
[----:B------:R-:W-:Y:S01]  /*25e0*/  FFMA.FTZ R120, R2, R17, R94 ;  /* 0x0000001102787223 */ /* 0x000fe2000001005e */
[----:B------:R-:W-:Y:S01]  /*25f0*/  FADD.FTZ R19, R19, -R0 ;  /* 0x8000000013137221 */ /* 0x000fe20000010000 */
[----:B------:R-:W-:Y:S01]  /*2600*/  FMUL.FTZ R116, R116, R31 ;  /* 0x0000001f74747220 */ /* 0x000fe20000410000 */
[----:B------:R-:W-:Y:S01]  /*2610*/  FMUL.FTZ R17, R118, UR4 ;  /* 0x0000000476117c20 */ /* 0x000fe20008410000 */
[C---:B------:R-:W-:Y:S01]  /*2620*/  FFMA.FTZ R0, R2.reuse, R123, R95 ;  /* 0x0000007b02007223 */ /* 0x040fe2000001005f */
[----:B------:R-:W-:Y:S01]  /*2630*/  FFMA.FTZ R118, R2, R21, R98 ;  /* 0x0000001502767223 */ /* 0x000fe20000010062 */
[----:B------:R-:W-:Y:S01]  /*2640*/  FADD.FTZ R23, R23, -R140 ;  /* 0x8000008c17177221 */ /* 0x000fe20000010000 */
[----:B------:R-:W-:Y:S01]  /*2650*/  FMUL.FTZ R32, R32, UR4 ;  /* 0x0000000420207c20 */ /* 0x000fe20008410000 */
[----:B------:R-:W-:Y:S01]  /*2660*/  LOP3.LUT P6, RZ, R221, 0xff, RZ, 0xc0, !PT ;  /* 0x000000ffddff7812 */ /* 0x000fe200078cc0ff */
[----:B------:R-:W-:Y:S01]  /*2670*/  FFMA.FTZ R126, R2, R126, R79 ;  /* 0x0000007e027e7223 */ /* 0x000fe2000001004f */
[-C--:B------:R-:W-:Y:S01]  /*2680*/  FMUL.FTZ R40, R40, R31.reuse ;  /* 0x0000001f28287220 */ /* 0x080fe20000410000 */
[----:B------:R-:W-:Y:S01]  /*2690*/  SEL R41, R41, RZ, P5 ;  /* 0x000000ff29297207 */ /* 0x000fe20002800000 */
[----:B------:R-:W-:Y:S01]  /*26a0*/  FMUL.FTZ R21, R116, UR4 ;  /* 0x0000000474157c20 */ /* 0x000fe20008410000 */
[----:B------:R-:W-:Y:S01]  /*26b0*/  FADD.FTZ R180, R167, -R180 ;  /* 0x800000b4a7b47221 */ /* 0x000fe20000010000 */
[----:B------:R-:W-:Y:S01]  /*26c0*/  LOP3.LUT P5, RZ, R178, 0xff0000, RZ, 0xc0, !PT ;  /* 0x00ff0000b2ff7812 */ /* 0x000fe200078ac0ff */
[----:B------:R-:W-:Y:S01]  /*26d0*/  FFMA.FTZ R150, R2, R150, R89 ;  /* 0x0000009602967223 */ /* 0x000fe20000010059 */
[-C--:B------:R-:W-:Y:S01]  /*26e0*/  FMUL.FTZ R0, R0, R31.reuse ;  /* 0x0000001f00007220 */ /* 0x080fe20000410000 */
[----:B------:R-:W-:Y:S01]  /*26f0*/  FADD.FTZ R116, R24, -R141 ;  /* 0x8000008d18747221 */ /* 0x000fe20000010000 */
[----:B------:R-:W-:Y:S01]  /*2700*/  FMUL.FTZ R118, R118, R31 ;  /* 0x0000001f76767220 */ /* 0x000fe20000410000 */
[----:B------:R-:W-:Y:S01]  /*2710*/  FADD.FTZ R25, R25, -R142 ;  /* 0x8000008e19197221 */ /* 0x000fe20000010000 */
[----:B------:R-:W-:Y:S01]  /*2720*/  FFMA.FTZ R24, R2, R23, R100 ;  /* 0x0000001702187223 */ /* 0x000fe20000010064 */
[-C--:B------:R-:W-:Y:S01]  /*2730*/  FMUL.FTZ R126, R126, R31.reuse ;  /* 0x0000001f7e7e7220 */ /* 0x080fe20000410000 */
[----:B------:R-:W-:Y:S01]  /*2740*/  SEL R32, R32, RZ, P6 ;  /* 0x000000ff20207207 */ /* 0x000fe20003000000 */
[----:B------:R-:W-:Y:S01]  /*2750*/  FMUL.FTZ R40, R40, UR4 ;  /* 0x0000000428287c20 */ /* 0x000fe20008410000 */
[----:B------:R-:W-:Y:S01]  /*2760*/  LOP3.LUT P6, RZ, R197, 0xff, RZ, 0xc0, !PT ;  /* 0x000000ffc5ff7812 */ /* 0x000fe200078cc0ff */
[----:B------:R-:W-:Y:S01]  /*2770*/  FFMA.FTZ R180, R2, R180, R83 ;  /* 0x000000b402b47223 */ /* 0x000fe20000010053 */
[----:B------:R-:W-:Y:S01]  /*2780*/  FMUL.FTZ R150, R150, R31 ;  /* 0x0000001f96967220 */ /* 0x000fe20000410000 */
[----:B------:R-:W-:Y:S01]  /*2790*/  SEL R114, R114, RZ, P5 ;  /* 0x000000ff72727207 */ /* 0x000fe20002800000 */
[----:B------:R-:W-:Y:S01]  /*27a0*/  FMUL.FTZ R0, R0, UR4 ;  /* 0x0000000400007c20 */ /* 0x000fe20008410000 */
[----:B------:R-:W-:Y:S01]  /*27b0*/  FADD.FTZ R121, R22, -R121 ;  /* 0x8000007916797221 */ /* 0x000fe20000010000 */
[----:B------:R-:W-:Y:S01]  /*27c0*/  ISETP.GE.U32.AND P5, PT, R176, 0x1000000, PT ;  /* 0x01000000b000780c */ /* 0x000fe20003fa6070 */
[----:B------:R-:W-:Y:S01]  /*27d0*/  FMUL.FTZ R22, R118, UR4 ;  /* 0x0000000476167c20 */ /* 0x000fe20008410000 */
[----:B------:R-:W-:Y:S01]  /*27e0*/  FFMA.FTZ R118, R2, R25, R102 ;  /* 0x0000001902767223 */ /* 0x000fe20000010066 */
[-C--:B------:R-:W-:Y:S01]  /*27f0*/  FMUL.FTZ R15, R24, R31.reuse ;  /* 0x0000001f180f7220 */ /* 0x080fe20000410000 */
[----:B------:R-:W-:Y:S01]  /*2800*/  FMUL.FTZ R35, R126, UR4 ;  /* 0x000000047e237c20 */ /* 0x000fe20008410000 */
[----:B------:R-:W1:Y:S01]  /*2810*/  LDC.64 R24, c[0x0][0x468] ;  /* 0x00011a00ff187b82 */ /* 0x000e620000000a00 */
[----:B------:R-:W-:Y:S01]  /*2820*/  ISETP.GE.U32.AND P2, PT, R221, 0x1000000, PT ;  /* 0x01000000dd00780c */ /* 0x000fe20003f46070 */
[----:B------:R-:W-:Y:S01]  /*2830*/  FMUL.FTZ R180, R180, R31 ;  /* 0x0000001fb4b47220 */ /* 0x000fe20000410000 */
[----:B------:R-:W-:Y:S01]  /*2840*/  SEL R40, R40, RZ, P6 ;  /* 0x000000ff28287207 */ /* 0x000fe20003000000 */
[----:B------:R-:W-:Y:S01]  /*2850*/  FMUL.FTZ R113, R150, UR4 ;  /* 0x0000000496717c20 */ /* 0x000fe20008410000 */
[----:B------:R-:W-:Y:S01]  /*2860*/  FFMA.FTZ R20, R2, R19, R96 ;  /* 0x0000001302147223 */ /* 0x000fe20000010060 */
[----:B------:R-:W-:Y:S01]  /*2870*/  LOP3.LUT P6, RZ, R178, 0xff00, RZ, 0xc0, !PT ;  /* 0x0000ff00b2ff7812 */ /* 0x000fe200078cc0ff */
[----:B------:R-:W-:Y:S01]  /*2880*/  FMUL.FTZ R120, R120, R31 ;  /* 0x0000001f78787220 */ /* 0x000fe20000410000 */
[----:B------:R-:W-:Y:S01]  /*2890*/  SEL R19, R0, RZ, P5 ;  /* 0x000000ff00137207 */ /* 0x000fe20002800000 */
[----:B------:R-:W-:Y:S01]  /*28a0*/  FFMA.FTZ R0, R2, R121, R99 ;  /* 0x0000007902007223 */ /* 0x000fe20000010063 */
[----:B------:R-:W-:Y:S01]  /*28b0*/  SEL R35, R35, RZ, P2 ;  /* 0x000000ff23237207 */ /* 0x000fe20001000000 */
[----:B------:R-:W-:Y:S01]  /*28c0*/  FMUL.FTZ R39, R180, UR4 ;  /* 0x00000004b4277c20 */ /* 0x000fe20008410000 */
[----:B------:R-:W-:Y:S01]  /*28d0*/  ISETP.GE.U32.AND P2, PT, R201, 0x1000000, PT ;  /* 0x01000000c900780c */ /* 0x000fe20003f46070 */
[----:B------:R-:W-:Y:S01]  /*28e0*/  FMUL.FTZ R18, R120, UR4 ;  /* 0x0000000478127c20 */ /* 0x000fe20008410000 */
[----:B------:R-:W-:Y:S01]  /*28f0*/  SEL R113, R113, RZ, P6 ;  /* 0x000000ff71717207 */ /* 0x000fe20003000000 */
[-C--:B------:R-:W-:Y:S01]  /*2900*/  FMUL.FTZ R0, R0, R31.reuse ;  /* 0x0000001f00007220 */ /* 0x080fe20000410000 */
[----:B------:R-:W-:Y:S01]  /*2910*/  LOP3.LUT P6, RZ, R176, 0xff0000, RZ, 0xc0, !PT ;  /* 0x00ff0000b0ff7812 */ /* 0x000fe200078cc0ff */
[-C--:B------:R-:W-:Y:S01]  /*2920*/  FMUL.FTZ R20, R20, R31.reuse ;  /* 0x0000001f14147220 */ /* 0x080fe20000410000 */
[----:B------:R-:W-:Y:S01]  /*2930*/  SEL R39, R39, RZ, P2 ;  /* 0x000000ff27277207 */ /* 0x000fe20001000000 */
[----:B------:R-:W-:Y:S01]  /*2940*/  FMUL.FTZ R0, R0, UR4 ;  /* 0x0000000400007c20 */ /* 0x000fe20008410000 */
[----:B------:R-:W-:Y:S01]  /*2950*/  LOP3.LUT P2, RZ, R178, 0xff, RZ, 0xc0, !PT ;  /* 0x000000ffb2ff7812 */ /* 0x000fe2000784c0ff */
[----:B------:R-:W-:Y:S01]  /*2960*/  FFMA.FTZ R116, R2, R116, R101 ;  /* 0x0000007402747223 */ /* 0x000fe20000010065 */
[----:B------:R-:W-:Y:S01]  /*2970*/  SEL R18, R18, RZ, P6 ;  /* 0x000000ff12127207 */ /* 0x000fe20003000000 */
[----:B------:R-:W-:Y:S01]  /*2980*/  FADD.FTZ R143, R26, -R143 ;  /* 0x8000008f1a8f7221 */ /* 0x000fe20000010000 */
[----:B------:R-:W-:Y:S01]  /*2990*/  ISETP.GE.U32.AND P6, PT, R177, 0x1000000, PT ;  /* 0x01000000b100780c */ /* 0x000fe20003fc6070 */
[----:B------:R-:W-:Y:S01]  /*29a0*/  FADD.FTZ R27, R27, -R144 ;  /* 0x800000901b1b7221 */ /* 0x000fe20000010000 */
[----:B------:R-:W-:Y:S01]  /*29b0*/  FADD.FTZ R28, R28, -R145 ;  /* 0x800000911c1c7221 */ /* 0x000fe20000010000 */
[----:B------:R-:W-:Y:S01]  /*29c0*/  FADD.FTZ R29, R29, -R146 ;  /* 0x800000921d1d7221 */ /* 0x000fe20000010000 */
[----:B------:R-:W-:Y:S01]  /*29d0*/  FADD.FTZ R120, R30, -R147 ;  /* 0x800000931e787221 */ /* 0x000fe20000010000 */
[----:B------:R-:W-:Y:S01]  /*29e0*/  SEL R112, R112, RZ, P2 ;  /* 0x000000ff70707207 */ /* 0x000fe20001000000 */
[----:B------:R-:W-:Y:S01]  /*29f0*/  FMUL.FTZ R20, R20, UR4 ;  /* 0x0000000414147c20 */ /* 0x000fe20008410000 */
[----:B------:R-:W-:Y:S01]  /*2a00*/  LOP3.LUT P2, RZ, R176, 0xff00, RZ, 0xc0, !PT ;  /* 0x0000ff00b0ff7812 */ /* 0x000fe2000784c0ff */
[-C--:B------:R-:W-:Y:S01]  /*2a10*/  FMUL.FTZ R116, R116, R31.reuse ;  /* 0x0000001f74747220 */ /* 0x080fe20000410000 */
[----:B------:R-:W-:Y:S01]  /*2a20*/  FMUL.FTZ R15, R15, UR4 ;  /* 0x000000040f0f7c20 */ /* 0x000fe20008410000 */
[----:B------:R-:W-:Y:S01]  /*2a30*/  SEL R23, R0, RZ, P6 ;  /* 0x000000ff00177207 */ /* 0x000fe20003000000 */
[----:B------:R-:W-:Y:S01]  /*2a40*/  FMUL.FTZ R118, R118, R31 ;  /* 0x0000001f76767220 */ /* 0x000fe20000410000 */
[C---:B------:R-:W-:Y:S01]  /*2a50*/  LOP3.LUT P0, RZ, R177.reuse, 0xff, RZ, 0xc0, !PT ;  /* 0x000000ffb1ff7812 */ /* 0x040fe2000780c0ff */
[C---:B------:R-:W-:Y:S01]  /*2a60*/  FFMA.FTZ R0, R2.reuse, R143, R103 ;  /* 0x0000008f02007223 */ /* 0x040fe20000010067 */
[----:B------:R-:W-:Y:S01]  /*2a70*/  LOP3.LUT P4, RZ, R177, 0xff00, RZ, 0xc0, !PT ;  /* 0x0000ff00b1ff7812 */ /* 0x000fe2000788c0ff */
[C---:B------:R-:W-:Y:S01]  /*2a80*/  FFMA.FTZ R26, R2.reuse, R27, R104 ;  /* 0x0000001b021a7223 */ /* 0x040fe20000010068 */
[----:B------:R-:W-:Y:S01]  /*2a90*/  LOP3.LUT P5, RZ, R179, 0xff, RZ, 0xc0, !PT ;  /* 0x000000ffb3ff7812 */ /* 0x000fe200078ac0ff */
[C---:B------:R-:W-:Y:S01]  /*2aa0*/  FFMA.FTZ R28, R2.reuse, R28, R105 ;  /* 0x0000001c021c7223 */ /* 0x040fe20000010069 */
[C---:B------:R-:W-:Y:S01]  /*2ab0*/  FFMA.FTZ R30, R2.reuse, R29, R106 ;  /* 0x0000001d021e7223 */ /* 0x040fe2000001006a */
[----:B------:R-:W-:Y:S01]  /*2ac0*/  FFMA.FTZ R120, R2, R120, R107 ;  /* 0x0000007802787223 */ /* 0x000fe2000001006b */
[----:B------:R-:W-:Y:S01]  /*2ad0*/  SEL R17, R17, RZ, P2 ;  /* 0x000000ff11117207 */ /* 0x000fe20001000000 */
[----:B------:R-:W-:Y:S01]  /*2ae0*/  FMUL.FTZ R117, R116, UR4 ;  /* 0x0000000474757c20 */ /* 0x000fe20008410000 */
[----:B------:R-:W-:Y:S01]  /*2af0*/  LOP3.LUT P2, RZ, R177, 0xff0000, RZ, 0xc0, !PT ;  /* 0x00ff0000b1ff7812 */ /* 0x000fe2000784c0ff */
[----:B------:R-:W-:Y:S01]  /*2b00*/  FMUL.FTZ R118, R118, UR4 ;  /* 0x0000000476767c20 */ /* 0x000fe20008410000 */
[----:B------:R-:W-:Y:S01]  /*2b10*/  SEL R20, R20, RZ, P0 ;  /* 0x000000ff14147207 */ /* 0x000fe20000000000 */
[-C--:B------:R-:W-:Y:S01]  /*2b20*/  FMUL.FTZ R0, R0, R31.reuse ;  /* 0x0000001f00007220 */ /* 0x080fe20000410000 */
[----:B------:R-:W-:Y:S01]  /*2b30*/  SEL R21, R21, RZ, P4 ;  /* 0x000000ff15157207 */ /* 0x000fe20002000000 */
[-C--:B------:R-:W-:Y:S01]  /*2b40*/  FMUL.FTZ R2, R26, R31.reuse ;  /* 0x0000001f1a027220 */ /* 0x080fe20000410000 */
[----:B------:R-:W-:Y:S01]  /*2b50*/  SEL R116, R15, RZ, P5 ;  /* 0x000000ff0f747207 */ /* 0x000fe20002800000 */
[-C--:B------:R-:W-:Y:S01]  /*2b60*/  FMUL.FTZ R15, R28, R31.reuse ;  /* 0x0000001f1c0f7220 */ /* 0x080fe20000410000 */
[C---:B------:R-:W-:Y:S01]  /*2b70*/  LOP3.LUT P0, RZ, R179.reuse, 0xff00, RZ, 0xc0, !PT ;  /* 0x0000ff00b3ff7812 */ /* 0x040fe2000780c0ff */
[-C--:B------:R-:W-:Y:S01]  /*2b80*/  FMUL.FTZ R119, R30, R31.reuse ;  /* 0x0000001f1e777220 */ /* 0x080fe20000410000 */
[----:B------:R-:W-:Y:S01]  /*2b90*/  LOP3.LUT P4, RZ, R179, 0xff0000, RZ, 0xc0, !PT ;  /* 0x00ff0000b3ff7812 */ /* 0x000fe2000788c0ff */
[----:B------:R-:W-:Y:S01]  /*2ba0*/  FMUL.FTZ R124, R120, R31 ;  /* 0x0000001f787c7220 */ /* 0x000fe20000410000 */
[----:B-1----:R-:W-:Y:S01]  /*2bb0*/  IMAD.WIDE.U32 R166, R166, 0x10, R24 ;  /* 0x00000010a6a67825 */ /* 0x002fe200078e0018 */
[----:B------:R-:W-:-:S03]  /*2bc0*/  SEL R22, R22, RZ, P2 ;  /* 0x000000ff16167207 */ /* 0x000fc60001000000 */
[----:B------:R-:W-:Y:S01]  /*2bd0*/  FMUL.FTZ R0, R0, UR4 ;  /* 0x0000000400007c20 */ /* 0x000fe20008410000 */
[----:B------:R-:W-:Y:S01]  /*2be0*/  ISETP.GE.U32.AND P2, PT, R179, 0x1000000, PT ;  /* 0x01000000b300780c */ /* 0x000fe20003f46070 */
[----:B------:R-:W-:Y:S01]  /*2bf0*/  IMAD.WIDE.U32 R26, R157, 0x10, R24 ;  /* 0x000000109d1a7825 */ /* 0x000fe200078e0018 */
[----:B------:R-:W-:-:S03]  /*2c00*/  SEL R117, R117, RZ, P0 ;  /* 0x000000ff75757207 */ /* 0x000fc60000000000 */
[----:B------:R-:W-:Y:S01]  /*2c10*/  FMUL.FTZ R2, R2, UR4 ;  /* 0x0000000402027c20 */ /* 0x000fe20008410000 */
[----:B------:R-:W-:Y:S01]  /*2c20*/  SEL R118, R118, RZ, P4 ;  /* 0x000000ff76767207 */ /* 0x000fe20002000000 */
[----:B------:R-:W-:-:S04]  /*2c30*/  IMAD.WIDE.U32 R28, R7, 0x10, R24 ;  /* 0x00000010071c7825 */ /* 0x000fc800078e0018 */
[----:B------:R-:W-:Y:S01]  /*2c40*/  FMUL.FTZ R7, R124, UR4 ;  /* 0x000000047c077c20 */ /* 0x000fe20008410000 */
[----:B------:R-:W-:Y:S01]  /*2c50*/  LOP3.LUT P6, RZ, R174, 0xff, RZ, 0xc0, !PT ;  /* 0x000000ffaeff7812 */ /* 0x000fe200078cc0ff */
[----:B------:R1:W-:Y:S01]  /*2c60*/  STG.E.128 desc[UR6][R166.64], R32 ;  /* 0x00000020a6007986 */ /* 0x0003e2000c101d06 */
[----:B------:R-:W-:-:S04]  /*2c70*/  IMAD.WIDE.U32 R30, R6, 0x10, R24 ;  /* 0x00000010061e7825 */ /* 0x000fc800078e0018 */
[----:B------:R-:W-:Y:S01]  /*2c80*/  FMUL.FTZ R6, R119, UR4 ;  /* 0x0000000477067c20 */ /* 0x000fe20008410000 */
[----:B------:R-:W-:Y:S01]  /*2c90*/  LOP3.LUT P5, RZ, R174, 0xff00, RZ, 0xc0, !PT ;  /* 0x0000ff00aeff7812 */ /* 0x000fe200078ac0ff */
[----:B------:R1:W-:Y:S01]  /*2ca0*/  STG.E.128 desc[UR6][R26.64], R36 ;  /* 0x000000241a007986 */ /* 0x0003e2000c101d06 */
[----:B------:R-:W-:-:S04]  /*2cb0*/  IMAD.WIDE.U32 R120, R5, 0x10, R24 ;  /* 0x0000001005787825 */ /* 0x000fc800078e0018 */
[----:B------:R-:W-:Y:S01]  /*2cc0*/  FMUL.FTZ R5, R15, UR4 ;  /* 0x000000040f057c20 */ /* 0x000fe20008410000 */
[----:B------:R-:W-:Y:S01]  /*2cd0*/  LOP3.LUT P0, RZ, R174, 0xff0000, RZ, 0xc0, !PT ;  /* 0x00ff0000aeff7812 */ /* 0x000fe2000780c0ff */
[--C-:B------:R-:W-:Y:S01]  /*2ce0*/  IMAD.WIDE.U32 R148, R148, 0x10, R24.reuse ;  /* 0x0000001094947825 */ /* 0x100fe200078e0018 */
[----:B------:R-:W-:Y:S02]  /*2cf0*/  ISETP.GE.U32.AND P4, PT, R174, 0x1000000, PT ;  /* 0x01000000ae00780c */ /* 0x000fe40003f86070 */
[----:B------:R-:W-:Y:S01]  /*2d00*/  SEL R119, R0, RZ, P2 ;  /* 0x000000ff00777207 */ /* 0x000fe20001000000 */
[--C-:B------:R-:W-:Y:S01]  /*2d10*/  IMAD.WIDE.U32 R122, R4, 0x10, R24.reuse ;  /* 0x00000010047a7825 */ /* 0x100fe200078e0018 */
[----:B------:R1:W-:Y:S01]  /*2d20*/  STG.E.128 desc[UR6][R148.64], R40 ;  /* 0x0000002894007986 */ /* 0x0003e2000c101d06 */
[----:B------:R-:W-:Y:S02]  /*2d30*/  SEL R4, R2, RZ, P6 ;  /* 0x000000ff02047207 */ /* 0x000fe40003000000 */
[----:B------:R-:W-:Y:S01]  /*2d40*/  IMAD.WIDE.U32 R24, R3, 0x10, R24 ;  /* 0x0000001003187825 */ /* 0x000fe200078e0018 */
[----:B------:R-:W-:Y:S01]  /*2d50*/  SEL R5, R5, RZ, P5 ;  /* 0x000000ff05057207 */ /* 0x000fe20002800000 */
[----:B------:R1:W-:Y:S01]  /*2d60*/  STG.E.128 desc[UR6][R28.64], R112 ;  /* 0x000000701c007986 */ /* 0x0003e2000c101d06 */
[----:B------:R-:W-:-:S02]  /*2d70*/  SEL R6, R6, RZ, P0 ;  /* 0x000000ff06067207 */ /* 0x000fc40000000000 */
[----:B------:R-:W-:Y:S01]  /*2d80*/  SEL R7, R7, RZ, P4 ;  /* 0x000000ff07077207 */ /* 0x000fe20002000000 */
[----:B------:R1:W-:Y:S04]  /*2d90*/  STG.E.128 desc[UR6][R30.64], R16 ;  /* 0x000000101e007986 */ /* 0x0003e8000c101d06 */
[----:B------:R1:W-:Y:S04]  /*2da0*/  STG.E.128 desc[UR6][R120.64], R20 ;  /* 0x0000001478007986 */ /* 0x0003e8000c101d06 */
[----:B------:R1:W-:Y:S04]  /*2db0*/  STG.E.128 desc[UR6][R122.64], R116 ;  /* 0x000000747a007986 */ /* 0x0003e8000c101d06 */
[----:B------:R1:W-:Y:S01]  /*2dc0*/  STG.E.128 desc[UR6][R24.64], R4 ;  /* 0x0000000418007986 */ /* 0x0003e2000c101d06 */
[----:B------:R-:W-:Y:S05]  /*2dd0*/  BRA `(.L_x_14866) ;  /* 0x0000002c00f87947 */ /* 0x000fea0003800000 */
.L_x_14865:
[-CC-:B------:R-:W-:Y:S01]  /*2de0*/  FFMA.FTZ R185, R185, R116.reuse, R117.reuse ;  /* 0x00000074b9b97223 */ /* 0x180fe20000010075 */
[-CC-:B------:R-:W-:Y:S01]  /*2df0*/  FFMA.FTZ R127, R33, R116.reuse, R117.reuse ;  /* 0x00000074217f7223 */ /* 0x180fe20000010075 */
[-CC-:B------:R-:W-:Y:S01]  /*2e00*/  FFMA.FTZ R131, R35, R116.reuse, R117.reuse ;  /* 0x0000007423837223 */ /* 0x180fe20000010075 */
[-C--:B------:R-:W-:Y:S01]  /*2e10*/  FFMA.FTZ R40, R0, R116.reuse, R117 ;  /* 0x0000007400287223 */ /* 0x080fe20000010075 */
[----:B------:R-:W-:Y:S01]  /*2e20*/  FADD.FTZ R186, R186, -R185 ;  /* 0x800000b9baba7221 */ /* 0x000fe20000010000 */
[----:B------:R-:W-:Y:S01]  /*2e30*/  FFMA.FTZ R42, R183, R116, R117 ;  /* 0x00000074b72a7223 */ /* 0x000fe20000010075 */
[----:B-----5:R-:W-:Y:S01]  /*2e40*/  LOP3.LUT P4, RZ, R221, 0xff00, RZ, 0xc0, !PT ;  /* 0x0000ff00ddff7812 */ /* 0x020fe2000788c0ff */
[----:B------:R-:W-:Y:S01]  /*2e50*/  FADD.FTZ R187, R187, -R40 ;  /* 0x80000028bbbb7221 */ /* 0x000fe20000010000 */
[----:B------:R-:W-:Y:S01]  /*2e60*/  FFMA.FTZ R33, R2, R186, R77 ;  /* 0x000000ba02217223 */ /* 0x000fe2000001004d */
[----:B------:R-:W-:Y:S01]  /*2e70*/  FADD.FTZ R42, R181, -R42 ;  /* 0x8000002ab52a7221 */ /* 0x000fe20000010000 */
[-CC-:B------:R-:W-:Y:S01]  /*2e80*/  FFMA.FTZ R43, R162, R116.reuse, R117.reuse ;  /* 0x00000074a22b7223 */ /* 0x180fe20000010075 */
[-CC-:B------:R-:W-:Y:S01]  /*2e90*/  FFMA.FTZ R0, R32, R116.reuse, R117.reuse ;  /* 0x0000007420007223 */ /* 0x180fe20000010075 */
[----:B------:R-:W-:Y:S01]  /*2ea0*/  FMUL.FTZ R35, R33, R31 ;  /* 0x0000001f21237220 */ /* 0x000fe20000410000 */
[-CC-:B------:R-:W-:Y:S01]  /*2eb0*/  FFMA.FTZ R129, R37, R116.reuse, R117.reuse ;  /* 0x0000007425817223 */ /* 0x180fe20000010075 */
[----:B------:R-:W-:Y:S01]  /*2ec0*/  FFMA.FTZ R32, R2, R187, R76 ;  /* 0x000000bb02207223 */ /* 0x000fe2000001004c */
[-C--:B------:R-:W-:Y:S01]  /*2ed0*/  FFMA.FTZ R112, R163, R116.reuse, R117 ;  /* 0x00000074a3707223 */ /* 0x080fe20000010075 */
[----:B------:R-:W-:Y:S01]  /*2ee0*/  FMUL.FTZ R35, R35, UR4 ;  /* 0x0000000423237c20 */ /* 0x000fe20008410000 */
[----:B------:R-:W-:Y:S01]  /*2ef0*/  FADD.FTZ R113, R158, -R43 ;  /* 0x8000002b9e717221 */ /* 0x000fe20000010000 */
[-CC-:B------:R-:W-:Y:S01]  /*2f00*/  FFMA.FTZ R130, R34, R116.reuse, R117.reuse ;  /* 0x0000007422827223 */ /* 0x180fe20000010075 */
[-CC-:B------:R-:W-:Y:S01]  /*2f10*/  FFMA.FTZ R41, R184, R116.reuse, R117.reuse ;  /* 0x00000074b8297223 */ /* 0x180fe20000010075 */
[----:B------:R-:W-:Y:S01]  /*2f20*/  FFMA.FTZ R171, R171, R116, R117 ;  /* 0x00000074abab7223 */ /* 0x000fe20000010075 */
[----:B------:R-:W-:Y:S01]  /*2f30*/  SEL R37, R35, RZ, P4 ;  /* 0x000000ff23257207 */ /* 0x000fe20002000000 */
[----:B------:R-:W-:Y:S01]  /*2f40*/  FFMA.FTZ R35, R2, R42, R79 ;  /* 0x0000002a02237223 */ /* 0x000fe2000001004f */
        /* <DEDUP_REMOVED lines=21> */
[----:B------:R-:W-:Y:S01]  /*30a0*/  FMUL.FTZ R39, R35, R31 ;  /* 0x0000001f23277220 */ /* 0x000fe20000410000 */
[----:B------:R-:W-:Y:S01]  /*30b0*/  FADD.FTZ R116, R159, -R112 ;  /* 0x800000709f747221 */ /* 0x000fe20000010000 */
[----:B------:R-:W-:Y:S01]  /*30c0*/  FFMA.FTZ R112, R2, R113, R84 ;  /* 0x0000007102707223 */ /* 0x000fe20000010054 */
[----:B------:R-:W-:Y:S01]  /*30d0*/  FMUL.FTZ R34, R34, UR4 ;  /* 0x0000000422227c20 */ /* 0x000fe20008410000 */
[----:B------:R-:W-:Y:S01]  /*30e0*/  LOP3.LUT P0, RZ, R221, 0xff, RZ, 0xc0, !PT ;  /* 0x000000ffddff7812 */ /* 0x000fe2000780c0ff */
[----:B------:R-:W-:Y:S01]  /*30f0*/  FMUL.FTZ R39, R39, UR4 ;  /* 0x0000000427277c20 */ /* 0x000fe20008410000 */
[----:B------:R-:W-:Y:S01]  /*3100*/  FADD.FTZ R149, R149, -R114 ;  /* 0x8000007295957221 */ /* 0x000fe20000010000 */
[----:B------:R-:W-:Y:S01]  /*3110*/  ISETP.GE.U32.AND P6, PT, R221, 0x1000000, PT ;  /* 0x01000000dd00780c */ /* 0x000fe20003fc6070 */
[----:B------:R-:W-:Y:S01]  /*3120*/  FADD.FTZ R41, R182, -R41 ;  /* 0x80000029b6297221 */ /* 0x000fe20000010000 */
[----:B------:R-:W-:Y:S01]  /*3130*/  FMUL.FTZ R114, R112, R31 ;  /* 0x0000001f70727220 */ /* 0x000fe20000410000 */
[----:B------:R-:W-:Y:S01]  /*3140*/  FADD.FTZ R172, R169, -R172 ;  /* 0x800000aca9ac7221 */ /* 0x000fe20000010000 */
[----:B------:R-:W-:Y:S01]  /*3150*/  FADD.FTZ R171, R168, -R171 ;  /* 0x800000aba8ab7221 */ /* 0x000fe20000010000 */
[----:B------:R-:W-:Y:S01]  /*3160*/  SEL R36, R34, RZ, P0 ;  /* 0x000000ff22247207 */ /* 0x000fe20000000000 */
[----:B------:R-:W-:Y:S01]  /*3170*/  FFMA.FTZ R34, R2, R41, R78 ;  /* 0x0000002902227223 */ /* 0x000fe2000001004e */
[----:B------:R-:W-:Y:S01]  /*3180*/  SEL R39, R39, RZ, P6 ;  /* 0x000000ff27277207 */ /* 0x000fe20003000000 */
[----:B------:R-:W-:Y:S01]  /*3190*/  FMUL.FTZ R114, R114, UR4 ;  /* 0x0000000472727c20 */ /* 0x000fe20008410000 */
[C---:B------:R-:W-:Y:S01]  /*31a0*/  FFMA.FTZ R41, R2.reuse, R172, R81 ;  /* 0x000000ac02297223 */ /* 0x040fe20000010051 */
[----:B------:R-:W-:Y:S01]  /*31b0*/  LOP3.LUT P6, RZ, R197, 0xff, RZ, 0xc0, !PT ;  /* 0x000000ffc5ff7812 */ /* 0x000fe200078cc0ff */
[----:B------:R-:W-:Y:S01]  /*31c0*/  FFMA.FTZ R40, R2, R171, R80 ;  /* 0x000000ab02287223 */ /* 0x000fe20000010050 */
[----:B------:R-:W-:Y:S01]  /*31d0*/  FADD.FTZ R117, R160, -R111 ;  /* 0x8000006fa0757221 */ /* 0x000fe20000010000 */
[----:B------:R-:W-:Y:S01]  /*31e0*/  FADD.FTZ R151, R151, -R120 ;  /* 0x8000007897977221 */ /* 0x000fe20000010000 */
[-C--:B------:R-:W-:Y:S01]  /*31f0*/  FMUL.FTZ R109, R41, R31.reuse ;  /* 0x0000001f296d7220 */ /* 0x080fe20000410000 */
[----:B------:R-:W-:Y:S01]  /*3200*/  FADD.FTZ R118, R161, -R118 ;  /* 0x80000076a1767221 */ /* 0x000fe20000010000 */
[----:B------:R-:W-:Y:S01]  /*3210*/  SEL R120, R114, RZ, P6 ;  /* 0x000000ff72787207 */ /* 0x000fe20003000000 */
[----:B------:R-:W-:Y:S01]  /*3220*/  FADD.FTZ R173, R170, -R173 ;  /* 0x800000adaaad7221 */ /* 0x000fe20000010000 */
[----:B------:R-:W-:Y:S01]  /*3230*/  FMUL.FTZ R108, R40, R31 ;  /* 0x0000001f286c7220 */ /* 0x000fe20000410000 */
[C---:B------:R-:W-:Y:S01]  /*3240*/  FFMA.FTZ R114, R2.reuse, R117, R86 ;  /* 0x0000007502727223 */ /* 0x040fe20000010056 */
[----:B------:R-:W-:Y:S01]  /*3250*/  FFMA.FTZ R113, R2, R116, R85 ;  /* 0x0000007402717223 */ /* 0x000fe20000010055 */
[----:B------:R-:W-:Y:S01]  /*3260*/  FADD.FTZ R119, R152, -R119 ;  /* 0x8000007798777221 */ /* 0x000fe20000010000 */
[----:B------:R-:W-:Y:S01]  /*3270*/  FADD.FTZ R15, R15, -R0 ;  /* 0x800000000f0f7221 */ /* 0x000fe20000010000 */
[----:B------:R-:W-:Y:S01]  /*3280*/  FADD.FTZ R150, R150, -R115 ;  /* 0x8000007396967221 */ /* 0x000fe20000010000 */
[----:B------:R-:W-:Y:S01]  /*3290*/  FADD.FTZ R0, R16, -R127 ;  /* 0x8000007f10007221 */ /* 0x000fe20000010000 */
[----:B------:R-:W-:Y:S01]  /*32a0*/  FMUL.FTZ R109, R109, UR4 ;  /* 0x000000046d6d7c20 */ /* 0x000fe20008410000 */
[C---:B------:R-:W-:Y:S01]  /*32b0*/  FFMA.FTZ R115, R2.reuse, R118, R87 ;  /* 0x0000007602737223 */ /* 0x040fe20000010057 */
[C---:B------:R-:W-:Y:S01]  /*32c0*/  LOP3.LUT P0, RZ, R201.reuse, 0xff00, RZ, 0xc0, !PT ;  /* 0x0000ff00c9ff7812 */ /* 0x040fe2000780c0ff */
[----:B------:R-:W-:Y:S01]  /*32d0*/  FFMA.FTZ R42, R2, R173, R82 ;  /* 0x000000ad022a7223 */ /* 0x000fe20000010052 */
[----:B------:R-:W-:Y:S01]  /*32e0*/  FMUL.FTZ R108, R108, UR4 ;  /* 0x000000046c6c7c20 */ /* 0x000fe20008410000 */
[-C--:B------:R-:W-:Y:S01]  /*32f0*/  FMUL.FTZ R118, R114, R31.reuse ;  /* 0x0000001f72767220 */ /* 0x080fe20000410000 */
[----:B------:R-:W-:Y:S01]  /*3300*/  LOP3.LUT P5, RZ, R201, 0xff, RZ, 0xc0, !PT ;  /* 0x000000ffc9ff7812 */ /* 0x000fe200078ac0ff */
[----:B------:R-:W-:Y:S01]  /*3310*/  FMUL.FTZ R116, R113, R31 ;  /* 0x0000001f71747220 */ /* 0x000fe20000410000 */
[----:B------:R-:W-:Y:S01]  /*3320*/  FADD.FTZ R133, R17, -R130 ;  /* 0x8000008211857221 */ /* 0x000fe20000010000 */
[C---:B------:R-:W-:Y:S01]  /*3330*/  FFMA.FTZ R119, R2.reuse, R119, R91 ;  /* 0x0000007702777223 */ /* 0x040fe2000001005b */
[----:B------:R-:W-:Y:S01]  /*3340*/  FADD.FTZ R180, R167, -R180 ;  /* 0x800000b4a7b47221 */ /* 0x000fe20000010000 */
[----:B------:R-:W-:Y:S01]  /*3350*/  FFMA.FTZ R17, R2, R0, R93 ;  /* 0x0000000002117223 */ /* 0x000fe2000001005d */
[-C--:B------:R-:W-:Y:S01]  /*3360*/  FMUL.FTZ R110, R42, R31.reuse ;  /* 0x0000001f2a6e7220 */ /* 0x080fe20000410000 */
[----:B------:R-:W-:Y:S01]  /*3370*/  SEL R109, R109, RZ, P0 ;  /* 0x000000ff6d6d7207 */ /* 0x000fe20000000000 */
[----:B------:R-:W-:Y:S01]  /*3380*/  FMUL.FTZ R122, R118, UR4 ;  /* 0x00000004767a7c20 */ /* 0x000fe20008410000 */
[-C--:B------:R-:W-:Y:S01]  /*3390*/  FMUL.FTZ R38, R34, R31.reuse ;  /* 0x0000001f22267220 */ /* 0x080fe20000410000 */
[----:B------:R-:W-:Y:S01]  /*33a0*/  SEL R108, R108, RZ, P5 ;  /* 0x000000ff6c6c7207 */ /* 0x000fe20002800000 */
[----:B------:R-:W-:Y:S01]  /*33b0*/  FMUL.FTZ R116, R116, UR4 ;  /* 0x0000000474747c20 */ /* 0x000fe20008410000 */
[----:B------:R-:W-:Y:S01]  /*33c0*/  LOP3.LUT P0, RZ, R197, 0xff0000, RZ, 0xc0, !PT ;  /* 0x00ff0000c5ff7812 */ /* 0x000fe2000780c0ff */
[----:B------:R-:W-:Y:S01]  /*33d0*/  FADD.FTZ R130, R18, -R131 ;  /* 0x8000008312827221 */ /* 0x000fe20000010000 */
[-C--:B------:R-:W-:Y:S01]  /*33e0*/  FMUL.FTZ R0, R119, R31.reuse ;  /* 0x0000001f77007220 */ /* 0x080fe20000410000 */
[----:B------:R-:W-:Y:S01]  /*33f0*/  LOP3.LUT P5, RZ, R197, 0xff00, RZ, 0xc0, !PT ;  /* 0x0000ff00c5ff7812 */ /* 0x000fe200078ac0ff */
[C---:B------:R-:W-:Y:S01]  /*3400*/  FFMA.FTZ R43, R2.reuse, R180, R83 ;  /* 0x000000b4022b7223 */ /* 0x040fe20000010053 */
[----:B------:R-:W-:Y:S01]  /*3410*/  FFMA.FTZ R117, R2, R150, R89 ;  /* 0x0000009602757223 */ /* 0x000fe20000010059 */
[-C--:B------:R-:W-:Y:S01]  /*3420*/  FMUL.FTZ R18, R17, R31.reuse ;  /* 0x0000001f11127220 */ /* 0x080fe20000410000 */
[----:B------:R-:W-:Y:S01]  /*3430*/  FMUL.FTZ R110, R110, UR4 ;  /* 0x000000046e6e7c20 */ /* 0x000fe20008410000 */
[----:B------:R-:W-:Y:S01]  /*3440*/  LOP3.LUT P4, RZ, R201, 0xff0000, RZ, 0xc0, !PT ;  /* 0x00ff0000c9ff7812 */ /* 0x000fe2000788c0ff */
[----:B------:R-:W-:Y:S01]  /*3450*/  FMUL.FTZ R38, R38, UR4 ;  /* 0x0000000426267c20 */ /* 0x000fe20008410000 */
[-C--:B------:R-:W-:Y:S01]  /*3460*/  FMUL.FTZ R123, R115, R31.reuse ;  /* 0x0000001f737b7220 */ /* 0x080fe20000410000 */
[----:B------:R-:W-:Y:S01]  /*3470*/  SEL R122, R122, RZ, P0 ;  /* 0x000000ff7a7a7207 */ /* 0x000fe20000000000 */
[----:B------:R-:W-:Y:S01]  /*3480*/  FMUL.FTZ R0, R0, UR4 ;  /* 0x0000000400007c20 */ /* 0x000fe20008410000 */
[----:B------:R-:W-:Y:S01]  /*3490*/  FADD.FTZ R20, R20, -R129 ;  /* 0x8000008114147221 */ /* 0x000fe20000010000 */
[----:B------:R-:W-:Y:S01]  /*34a0*/  LOP3.LUT P2, RZ, R221, 0xff0000, RZ, 0xc0, !PT ;  /* 0x00ff0000ddff7812 */ /* 0x000fe2000784c0ff */
[-C--:B------:R-:W-:Y:S01]  /*34b0*/  FMUL.FTZ R111, R43, R31.reuse ;  /* 0x0000001f2b6f7220 */ /* 0x080fe20000410000 */
[----:B------:R-:W-:Y:S01]  /*34c0*/  SEL R121, R116, RZ, P5 ;  /* 0x000000ff74797207 */ /* 0x000fe20002800000 */
[----:B------:R-:W-:Y:S01]  /*34d0*/  FMUL.FTZ R125, R117, R31 ;  /* 0x0000001f757d7220 */ /* 0x000fe20000410000 */
[----:B------:R-:W-:Y:S01]  /*34e0*/  ISETP.GE.U32.AND P0, PT, R178, 0x1000000, PT ;  /* 0x01000000b200780c */ /* 0x000fe20003f06070 */
[----:B------:R-:W-:Y:S01]  /*34f0*/  FFMA.FTZ R16, R2, R15, R92 ;  /* 0x0000000f02107223 */ /* 0x000fe2000001005c */
[----:B------:R-:W-:Y:S01]  /*3500*/  FMUL.FTZ R129, R18, UR4 ;  /* 0x0000000412817c20 */ /* 0x000fe20008410000 */
[C---:B------:R-:W-:Y:S01]  /*3510*/  FFMA.FTZ R116, R2.reuse, R149, R88 ;  /* 0x0000009502747223 */ /* 0x040fe20000010058 */
[----:B------:R-:W-:Y:S01]  /*3520*/  FFMA.FTZ R18, R2, R133, R94 ;  /* 0x0000008502127223 */ /* 0x000fe2000001005e */
[----:B------:R-:W-:Y:S01]  /*3530*/  SEL R110, R110, RZ, P4 ;  /* 0x000000ff6e6e7207 */ /* 0x000fe20002000000 */
[----:B------:R-:W-:Y:S01]  /*3540*/  FMUL.FTZ R123, R123, UR4 ;  /* 0x000000047b7b7c20 */ /* 0x000fe20008410000 */
[----:B------:R-:W-:Y:S01]  /*3550*/  FADD.FTZ R131, R19, -R128 ;  /* 0x8000008013837221 */ /* 0x000fe20000010000 */
[----:B------:R-:W-:Y:S01]  /*3560*/  SEL R38, R38, RZ, P2 ;  /* 0x000000ff26267207 */ /* 0x000fe20001000000 */
[----:B------:R-:W-:Y:S01]  /*3570*/  FMUL.FTZ R111, R111, UR4 ;  /* 0x000000046f6f7c20 */ /* 0x000fe20008410000 */
[----:B------:R-:W-:Y:S01]  /*3580*/  ISETP.GE.U32.AND P4, PT, R197, 0x1000000, PT ;  /* 0x01000000c500780c */ /* 0x000fe20003f86070 */
[----:B------:R-:W-:Y:S01]  /*3590*/  FMUL.FTZ R125, R125, UR4 ;  /* 0x000000047d7d7c20 */ /* 0x000fe20008410000 */
[----:B------:R-:W-:Y:S01]  /*35a0*/  FMUL.FTZ R15, R16, R31 ;  /* 0x0000001f100f7220 */ /* 0x000fe20000410000 */
[----:B------:R-:W-:Y:S01]  /*35b0*/  FADD.FTZ R21, R21, -R132 ;  /* 0x8000008415157221 */ /* 0x000fe20000010000 */
[----:B------:R-:W-:Y:S01]  /*35c0*/  SEL R127, R0, RZ, P0 ;  /* 0x000000ff007f7207 */ /* 0x000fe20000000000 */
[----:B------:R-:W-:Y:S01]  /*35d0*/  FFMA.FTZ R118, R2, R151, R90 ;  /* 0x0000009702767223 */ /* 0x000fe2000001005a */
[----:B------:R-:W-:Y:S01]  /*35e0*/  ISETP.GE.U32.AND P2, PT, R201, 0x1000000, PT ;  /* 0x01000000c900780c */ /* 0x000fe20003f46070 */
[-C--:B------:R-:W-:Y:S01]  /*35f0*/  FMUL.FTZ R124, R116, R31.reuse ;  /* 0x0000001f747c7220 */ /* 0x080fe20000410000 */
[----:B------:R-:W-:Y:S01]  /*3600*/  LOP3.LUT P6, RZ, R178, 0xff00, RZ, 0xc0, !PT ;  /* 0x0000ff00b2ff7812 */ /* 0x000fe200078cc0ff */
[----:B------:R-:W-:Y:S01]  /*3610*/  FMUL.FTZ R0, R18, R31 ;  /* 0x0000001f12007220 */ /* 0x000fe20000410000 */
[C---:B------:R-:W-:Y:S01]  /*3620*/  FFMA.FTZ R133, R2.reuse, R20, R97 ;  /* 0x0000001402857223 */ /* 0x040fe20000010061 */
[----:B------:R-:W1:Y:S01]  /*3630*/  LDC.64 R150, c[0x0][0x478] ;  /* 0x00011e00ff967b82 */ /* 0x000e620000000a00 */
[C---:B------:R-:W-:Y:S01]  /*3640*/  FFMA.FTZ R132, R2.reuse, R131, R96 ;  /* 0x0000008302847223 */ /* 0x040fe20000010060 */
[----:B------:R-:W-:Y:S01]  /*3650*/  SEL R123, R123, RZ, P4 ;  /* 0x000000ff7b7b7207 */ /* 0x000fe20002000000 */
[----:B------:R-:W-:Y:S01]  /*3660*/  FMUL.FTZ R15, R15, UR4 ;  /* 0x000000040f0f7c20 */ /* 0x000fe20008410000 */
[----:B------:R-:W-:Y:S01]  /*3670*/  FFMA.FTZ R134, R2, R21, R98 ;  /* 0x0000001502867223 */ /* 0x000fe20000010062 */
[----:B------:R-:W-:Y:S01]  /*3680*/  SEL R111, R111, RZ, P2 ;  /* 0x000000ff6f6f7207 */ /* 0x000fe20001000000 */
[----:B------:R-:W-:Y:S01]  /*3690*/  FMUL.FTZ R124, R124, UR4 ;  /* 0x000000047c7c7c20 */ /* 0x000fe20008410000 */
[----:B------:R-:W-:Y:S01]  /*36a0*/  LOP3.LUT P4, RZ, R176, 0xff, RZ, 0xc0, !PT ;  /* 0x000000ffb0ff7812 */ /* 0x000fe2000788c0ff */
[----:B------:R-:W-:Y:S01]  /*36b0*/  FMUL.FTZ R0, R0, UR4 ;  /* 0x0000000400007c20 */ /* 0x000fe20008410000 */
[----:B------:R-:W-:Y:S01]  /*36c0*/  SEL R125, R125, RZ, P6 ;  /* 0x000000ff7d7d7207 */ /* 0x000fe20003000000 */
[-C--:B------:R-:W-:Y:S01]  /*36d0*/  FMUL.FTZ R21, R133, R31.reuse ;  /* 0x0000001f85157220 */ /* 0x080fe20000410000 */
[----:B------:R-:W-:Y:S01]  /*36e0*/  LOP3.LUT P2, RZ, R178, 0xff, RZ, 0xc0, !PT ;  /* 0x000000ffb2ff7812 */ /* 0x000fe2000784c0ff */
[-C--:B------:R-:W-:Y:S01]  /*36f0*/  FMUL.FTZ R126, R118, R31.reuse ;  /* 0x0000001f767e7220 */ /* 0x080fe20000410000 */
[----:B------:R-:W-:Y:S01]  /*3700*/  LOP3.LUT P6, RZ, R176, 0xff0000, RZ, 0xc0, !PT ;  /* 0x00ff0000b0ff7812 */ /* 0x000fe200078cc0ff */
[----:B------:R-:W-:Y:S01]  /*3710*/  FFMA.FTZ R19, R2, R130, R95 ;  /* 0x0000008202137223 */ /* 0x000fe2000001005f */
[-C--:B------:R-:W-:Y:S01]  /*3720*/  FMUL.FTZ R20, R132, R31.reuse ;  /* 0x0000001f84147220 */ /* 0x080fe20000410000 */
[----:B------:R-:W2:Y:S01]  /*3730*/  LDC.64 R158, c[0x0][0x468] ;  /* 0x00011a00ff9e7b82 */ /* 0x000ea20000000a00 */
[----:B------:R-:W-:Y:S01]  /*3740*/  FADD.FTZ R25, R25, -R142 ;  /* 0x8000008e19197221 */ /* 0x000fe20000010000 */
[----:B------:R-:W-:Y:S01]  /*3750*/  SEL R128, R15, RZ, P4 ;  /* 0x000000ff0f807207 */ /* 0x000fe20002000000 */
[----:B------:R-:W-:Y:S01]  /*3760*/  FMUL.FTZ R21, R21, UR4 ;  /* 0x0000000415157c20 */ /* 0x000fe20008410000 */
[----:B------:R-:W-:Y:S01]  /*3770*/  FMUL.FTZ R126, R126, UR4 ;  /* 0x000000047e7e7c20 */ /* 0x000fe20008410000 */
[----:B------:R-:W-:Y:S01]  /*3780*/  SEL R124, R124, RZ, P2 ;  /* 0x000000ff7c7c7207 */ /* 0x000fe20001000000 */
[-C--:B------:R-:W-:Y:S01]  /*3790*/  FMUL.FTZ R15, R19, R31.reuse ;  /* 0x0000001f130f7220 */ /* 0x080fe20000410000 */
[C---:B------:R-:W-:Y:S01]  /*37a0*/  LOP3.LUT P4, RZ, R177.reuse, 0xff00, RZ, 0xc0, !PT ;  /* 0x0000ff00b1ff7812 */ /* 0x040fe2000788c0ff */
[----:B------:R-:W-:Y:S01]  /*37b0*/  FMUL.FTZ R20, R20, UR4 ;  /* 0x0000000414147c20 */ /* 0x000fe20008410000 */
[----:B------:R-:W-:Y:S01]  /*37c0*/  SEL R130, R0, RZ, P6 ;  /* 0x000000ff00827207 */ /* 0x000fe20003000000 */
[----:B------:R-:W-:Y:S01]  /*37d0*/  FMUL.FTZ R0, R134, R31 ;  /* 0x0000001f86007220 */ /* 0x000fe20000410000 */
[----:B------:R-:W-:Y:S01]  /*37e0*/  LOP3.LUT P5, RZ, R178, 0xff0000, RZ, 0xc0, !PT ;  /* 0x00ff0000b2ff7812 */ /* 0x000fe200078ac0ff */
[----:B------:R-:W-:Y:S01]  /*37f0*/  FADD.FTZ R135, R22, -R135 ;  /* 0x8000008716877221 */ /* 0x000fe20000010000 */
[----:B------:R-:W-:Y:S01]  /*3800*/  LOP3.LUT P2, RZ, R176, 0xff00, RZ, 0xc0, !PT ;  /* 0x0000ff00b0ff7812 */ /* 0x000fe2000784c0ff */
[----:B------:R-:W-:Y:S01]  /*3810*/  FADD.FTZ R24, R24, -R141 ;  /* 0x8000008d18187221 */ /* 0x000fe20000010000 */
[----:B------:R-:W-:Y:S01]  /*3820*/  LOP3.LUT P0, RZ, R177, 0xff, RZ, 0xc0, !PT ;  /* 0x000000ffb1ff7812 */ /* 0x000fe2000780c0ff */
[----:B------:R-:W-:Y:S01]  /*3830*/  FFMA.FTZ R22, R2, R25, R102 ;  /* 0x0000001902167223 */ /* 0x000fe20000010066 */
[----:B------:R-:W-:Y:S01]  /*3840*/  FADD.FTZ R23, R23, -R140 ;  /* 0x8000008c17177221 */ /* 0x000fe20000010000 */
[----:B------:R-:W-:Y:S01]  /*3850*/  SEL R137, R21, RZ, P4 ;  /* 0x000000ff15897207 */ /* 0x000fe20002000000 */
[----:B------:R-:W-:Y:S01]  /*3860*/  FMUL.FTZ R15, R15, UR4 ;  /* 0x000000040f0f7c20 */ /* 0x000fe20008410000 */
[----:B------:R-:W-:Y:S01]  /*3870*/  SEL R126, R126, RZ, P5 ;  /* 0x000000ff7e7e7207 */ /* 0x000fe20002800000 */
[----:B------:R-:W-:Y:S01]  /*3880*/  FMUL.FTZ R0, R0, UR4 ;  /* 0x0000000400007c20 */ /* 0x000fe20008410000 */
[----:B------:R-:W-:Y:S01]  /*3890*/  SEL R129, R129, RZ, P2 ;  /* 0x000000ff81817207 */ /* 0x000fe20001000000 */
[----:B------:R-:W-:Y:S01]  /*38a0*/  FFMA.FTZ R21, R2, R24, R101 ;  /* 0x0000001802157223 */ /* 0x000fe20000010065 */
[----:B------:R-:W-:Y:S01]  /*38b0*/  ISETP.GE.U32.AND P5, PT, R176, 0x1000000, PT ;  /* 0x01000000b000780c */ /* 0x000fe20003fa6070 */
[----:B------:R-:W-:Y:S01]  /*38c0*/  FMUL.FTZ R24, R22, R31 ;  /* 0x0000001f16187220 */ /* 0x000fe20000410000 */
[----:B------:R-:W-:Y:S01]  /*38d0*/  LOP3.LUT P2, RZ, R177, 0xff0000, RZ, 0xc0, !PT ;  /* 0x00ff0000b1ff7812 */ /* 0x000fe2000784c0ff */
[----:B------:R-:W-:Y:S01]  /*38e0*/  FFMA.FTZ R135, R2, R135, R99 ;  /* 0x0000008702877223 */ /* 0x000fe20000010063 */
[----:B------:R-:W-:Y:S01]  /*38f0*/  SEL R136, R20, RZ, P0 ;  /* 0x000000ff14887207 */ /* 0x000fe20000000000 */
[----:B------:R-:W-:Y:S01]  /*3900*/  FFMA.FTZ R20, R2, R23, R100 ;  /* 0x0000001702147223 */ /* 0x000fe20000010064 */
[----:B------:R-:W-:Y:S01]  /*3910*/  SEL R131, R15, RZ, P5 ;  /* 0x000000ff0f837207 */ /* 0x000fe20002800000 */
[-C--:B------:R-:W-:Y:S01]  /*3920*/  FMUL.FTZ R23, R21, R31.reuse ;  /* 0x0000001f15177220 */ /* 0x080fe20000410000 */
[----:B------:R-:W-:Y:S01]  /*3930*/  SEL R138, R0, RZ, P2 ;  /* 0x000000ff008a7207 */ /* 0x000fe20001000000 */
[----:B------:R-:W-:Y:S01]  /*3940*/  FMUL.FTZ R24, R24, UR4 ;  /* 0x0000000418187c20 */ /* 0x000fe20008410000 */
[----:B------:R-:W-:Y:S01]  /*3950*/  LOP3.LUT P4, RZ, R179, 0xff0000, RZ, 0xc0, !PT ;  /* 0x00ff0000b3ff7812 */ /* 0x000fe2000788c0ff */
[-C--:B------:R-:W-:Y:S01]  /*3960*/  FMUL.FTZ R0, R135, R31.reuse ;  /* 0x0000001f87007220 */ /* 0x080fe20000410000 */
[----:B------:R-:W-:Y:S01]  /*3970*/  FMUL.FTZ R15, R20, R31 ;  /* 0x0000001f140f7220 */ /* 0x000fe20000410000 */
[----:B------:R-:W-:Y:S01]  /*3980*/  FMUL.FTZ R23, R23, UR4 ;  /* 0x0000000417177c20 */ /* 0x000fe20008410000 */
[----:B------:R-:W-:Y:S01]  /*3990*/  LOP3.LUT P0, RZ, R179, 0xff00, RZ, 0xc0, !PT ;  /* 0x0000ff00b3ff7812 */ /* 0x000fe2000780c0ff */
[----:B------:R-:W-:Y:S01]  /*39a0*/  FMUL.FTZ R0, R0, UR4 ;  /* 0x0000000400007c20 */ /* 0x000fe20008410000 */
[----:B------:R-:W-:Y:S01]  /*39b0*/  FMUL.FTZ R15, R15, UR4 ;  /* 0x000000040f0f7c20 */ /* 0x000fe20008410000 */
[----:B------:R-:W-:Y:S01]  /*39c0*/  SEL R142, R24, RZ, P4 ;  /* 0x000000ff188e7207 */ /* 0x000fe20002000000 */
[----:B-1----:R-:W-:Y:S01]  /*39d0*/  IMAD.WIDE.U32 R24, R166, 0x10, R150 ;  /* 0x00000010a6187825 */ /* 0x002fe200078e0096 */
[----:B------:R-:W-:-:S03]  /*39e0*/  ISETP.GE.U32.AND P6, PT, R177, 0x1000000, PT ;  /* 0x01000000b100780c */ /* 0x000fc60003fc6070 */
[----:B------:R-:W-:Y:S01]  /*39f0*/  FADD.FTZ R30, R30, -R147 ;  /* 0x800000931e1e7221 */ /* 0x000fe20000010000 */
[----:B------:R-:W-:Y:S01]  /*3a00*/  LOP3.LUT P5, RZ, R179, 0xff, RZ, 0xc0, !PT ;  /* 0x000000ffb3ff7812 */ /* 0x000fe200078ac0ff */
[----:B--2---:R-:W-:Y:S01]  /*3a10*/  IMAD.WIDE.U32 R166, R166, 0x10, R158 ;  /* 0x00000010a6a67825 */ /* 0x004fe200078e009e */
[----:B------:R-:W-:-:S03]  /*3a20*/  SEL R141, R23, RZ, P0 ;  /* 0x000000ff178d7207 */ /* 0x000fc60000000000 */
[----:B------:R-:W-:Y:S01]  /*3a30*/  FADD.FTZ R23, R26, -R143 ;  /* 0x8000008f1a177221 */ /* 0x000fe20000010000 */
[----:B------:R-:W-:Y:S01]  /*3a40*/  SEL R139, R0, RZ, P6 ;  /* 0x000000ff008b7207 */ /* 0x000fe20003000000 */
[----:B------:R-:W-:Y:S01]  /*3a50*/  FADD.FTZ R0, R28, -R145 ;  /* 0x800000911c007221 */ /* 0x000fe20000010000 */
[----:B------:R-:W-:Y:S01]  /*3a60*/  SEL R140, R15, RZ, P5 ;  /* 0x000000ff0f8c7207 */ /* 0x000fe20002800000 */
[----:B------:R-:W-:Y:S01]  /*3a70*/  FADD.FTZ R15, R27, -R144 ;  /* 0x800000901b0f7221 */ /* 0x000fe20000010000 */
[----:B------:R-:W-:Y:S01]  /*3a80*/  FADD.FTZ R143, R29, -R146 ;  /* 0x800000921d8f7221 */ /* 0x000fe20000010000 */
[----:B------:R1:W-:Y:S01]  /*3a90*/  STG.E.128 desc[UR6][R24.64], R32 ;  /* 0x0000002018007986 */ /* 0x0003e2000c101d06 */
[----:B------:R-:W-:-:S04]  /*3aa0*/  IMAD.WIDE.U32 R146, R157, 0x10, R150 ;  /* 0x000000109d927825 */ /* 0x000fc800078e0096 */
[----:B------:R-:W-:Y:S01]  /*3ab0*/  FFMA.FTZ R23, R2, R23, R103 ;  /* 0x0000001702177223 */ /* 0x000fe20000010067 */
[----:B------:R-:W-:Y:S01]  /*3ac0*/  ISETP.GE.U32.AND P2, PT, R179, 0x1000000, PT ;  /* 0x01000000b300780c */ /* 0x000fe20003f46070 */
[----:B------:R-:W-:Y:S01]  /*3ad0*/  STG.E.128 desc[UR6][R166.64], R36 ;  /* 0x00000024a6007986 */ /* 0x000fe2000c101d06 */
[--C-:B------:R-:W-:Y:S01]  /*3ae0*/  IMAD.WIDE.U32 R144, R148, 0x10, R150.reuse ;  /* 0x0000001094907825 */ /* 0x100fe200078e0096 */
[C---:B------:R-:W-:Y:S02]  /*3af0*/  LOP3.LUT P6, RZ, R174.reuse, 0xff, RZ, 0xc0, !PT ;  /* 0x000000ffaeff7812 */ /* 0x040fe400078cc0ff */
[----:B------:R-:W-:Y:S01]  /*3b00*/  STG.E.128 desc[UR6][R146.64], R40 ;  /* 0x0000002892007986 */ /* 0x000fe2000c101d06 */
[--C-:B------:R-:W-:Y:S01]  /*3b10*/  IMAD.WIDE.U32 R28, R5, 0x10, R150.reuse ;  /* 0x00000010051c7825 */ /* 0x100fe200078e0096 */
[C---:B------:R-:W-:Y:S02]  /*3b20*/  LOP3.LUT P5, RZ, R174.reuse, 0xff00, RZ, 0xc0, !PT ;  /* 0x0000ff00aeff7812 */ /* 0x040fe400078ac0ff */
[C---:B------:R-:W-:Y:S01]  /*3b30*/  LOP3.LUT P0, RZ, R174.reuse, 0xff0000, RZ, 0xc0, !PT ;  /* 0x00ff0000aeff7812 */ /* 0x040fe2000780c0ff */
[----:B------:R-:W-:Y:S01]  /*3b40*/  IMAD.WIDE.U32 R26, R3, 0x10, R150 ;  /* 0x00000010031a7825 */ /* 0x000fe200078e0096 */
[----:B------:R-:W-:-:S03]  /*3b50*/  ISETP.GE.U32.AND P4, PT, R174, 0x1000000, PT ;  /* 0x01000000ae00780c */ /* 0x000fc60003f86070 */
[----:B------:R-:W-:-:S04]  /*3b60*/  IMAD.WIDE.U32 R154, R148, 0x10, R158 ;  /* 0x00000010949a7825 */ /* 0x000fc800078e009e */
[----:B-1----:R-:W-:-:S04]  /*3b70*/  IMAD.WIDE.U32 R34, R7, 0x10, R150 ;  /* 0x0000001007227825 */ /* 0x002fc800078e0096 */
[----:B------:R-:W-:-:S04]  /*3b80*/  IMAD.WIDE.U32 R32, R6, 0x10, R150 ;  /* 0x0000001006207825 */ /* 0x000fc800078e0096 */
[----:B------:R-:W-:-:S04]  /*3b90*/  IMAD.WIDE.U32 R24, R4, 0x10, R150 ;  /* 0x0000001004187825 */ /* 0x000fc800078e0096 */
[----:B------:R-:W-:-:S04]  /*3ba0*/  IMAD.WIDE.U32 R150, R157, 0x10, R158 ;  /* 0x000000109d967825 */ /* 0x000fc800078e009e */
[--C-:B------:R-:W-:Y:S01]  /*3bb0*/  IMAD.WIDE.U32 R156, R7, 0x10, R158.reuse ;  /* 0x00000010079c7825 */ /* 0x100fe200078e009e */
[----:B------:R1:W-:Y:S03]  /*3bc0*/  STG.E.128 desc[UR6][R150.64], R108 ;  /* 0x0000006c96007986 */ /* 0x0003e6000c101d06 */
[--C-:B------:R-:W-:Y:S01]  /*3bd0*/  IMAD.WIDE.U32 R6, R6, 0x10, R158.reuse ;  /* 0x0000001006067825 */ /* 0x100fe200078e009e */
[----:B------:R-:W-:Y:S03]  /*3be0*/  STG.E.128 desc[UR6][R144.64], R112 ;  /* 0x0000007090007986 */ /* 0x000fe6000c101d06 */
[--C-:B------:R-:W-:Y:S01]  /*3bf0*/  IMAD.WIDE.U32 R148, R5, 0x10, R158.reuse ;  /* 0x0000001005947825 */ /* 0x100fe200078e009e */
[----:B------:R-:W-:Y:S03]  /*3c00*/  STG.E.128 desc[UR6][R154.64], R120 ;  /* 0x000000789a007986 */ /* 0x000fe6000c101d06 */
[--C-:B------:R-:W-:Y:S01]  /*3c10*/  IMAD.WIDE.U32 R152, R4, 0x10, R158.reuse ;  /* 0x0000001004987825 */ /* 0x100fe200078e009e */
[----:B------:R-:W-:Y:S03]  /*3c20*/  STG.E.128 desc[UR6][R34.64], R116 ;  /* 0x0000007422007986 */ /* 0x000fe6000c101d06 */
[----:B------:R-:W-:Y:S01]  /*3c30*/  IMAD.WIDE.U32 R158, R3, 0x10, R158 ;  /* 0x00000010039e7825 */ /* 0x000fe200078e009e */
[----:B------:R-:W-:Y:S03]  /*3c40*/  STG.E.128 desc[UR6][R156.64], R124 ;  /* 0x0000007c9c007986 */ /* 0x000fe6000c101d06 */
[C---:B-1----:R-:W-:Y:S01]  /*3c50*/  FFMA.FTZ R108, R2.reuse, R15, R104 ;  /* 0x0000000f026c7223 */ /* 0x042fe20000010068 */
        /* <DEDUP_REMOVED lines=8> */
[----:B------:R-:W-:Y:S01]  /*3ce0*/  STG.E.128 desc[UR6][R32.64], R16 ;  /* 0x0000001020007986 */ /* 0x000fe2000c101d06 */
[----:B------:R-:W-:Y:S01]  /*3cf0*/  FMUL.FTZ R0, R0, UR4 ;  /* 0x0000000400007c20 */ /* 0x000fe20008410000 */
[----:B------:R-:W-:Y:S01]  /*3d00*/  FMUL.FTZ R2, R2, UR4 ;  /* 0x0000000402027c20 */ /* 0x000fe20008410000 */
[----:B------:R-:W-:Y:S01]  /*3d10*/  FMUL.FTZ R3, R3, UR4 ;  /* 0x0000000403037c20 */ /* 0x000fe20008410000 */
[----:B------:R1:W-:Y:S02]  /*3d20*/  STG.E.128 desc[UR6][R6.64], R128 ;  /* 0x0000008006007986 */ /* 0x0003e4000c101d06 */
[----:B------:R-:W-:-:S02]  /*3d30*/  SEL R143, R0, RZ, P2 ;  /* 0x000000ff008f7207 */ /* 0x000fc40001000000 */
[----:B------:R2:W-:Y:S01]  /*3d40*/  STG.E.128 desc[UR6][R28.64], R132 ;  /* 0x000000841c007986 */ /* 0x0005e2000c101d06 */
[----:B------:R-:W-:-:S03]  /*3d50*/  SEL R5, R3, RZ, P5 ;  /* 0x000000ff03057207 */ /* 0x000fc60002800000 */
[----:B------:R2:W-:Y:S04]  /*3d60*/  STG.E.128 desc[UR6][R148.64], R136 ;  /* 0x0000008894007986 */ /* 0x0005e8000c101d06 */
[----:B------:R2:W-:Y:S04]  /*3d70*/  STG.E.128 desc[UR6][R24.64], R20 ;  /* 0x0000001418007986 */ /* 0x0005e8000c101d06 */
[----:B------:R2:W-:Y:S01]  /*3d80*/  STG.E.128 desc[UR6][R152.64], R140 ;  /* 0x0000008c98007986 */ /* 0x0005e2000c101d06 */
[----:B-1----:R-:W-:Y:S01]  /*3d90*/  FMUL.FTZ R7, R4, UR4 ;  /* 0x0000000404077c20 */ /* 0x002fe20008410000 */
[----:B------:R-:W-:Y:S01]  /*3da0*/  FMUL.FTZ R6, R31, UR4 ;  /* 0x000000041f067c20 */ /* 0x000fe20008410000 */
[----:B------:R-:W-:Y:S01]  /*3db0*/  SEL R4, R2, RZ, P6 ;  /* 0x000000ff02047207 */ /* 0x000fe20003000000 */
[----:B------:R2:W-:Y:S02]  /*3dc0*/  STG.E.128 desc[UR6][R26.64], R108 ;  /* 0x0000006c1a007986 */ /* 0x0005e4000c101d06 */
[----:B------:R-:W-:-:S02]  /*3dd0*/  SEL R7, R7, RZ, P4 ;  /* 0x000000ff07077207 */ /* 0x000fc40002000000 */
[----:B------:R-:W-:-:S05]  /*3de0*/  SEL R6, R6, RZ, P0 ;  /* 0x000000ff06067207 */ /* 0x000fca0000000000 */
[----:B------:R2:W-:Y:S01]  /*3df0*/  STG.E.128 desc[UR6][R158.64], R4 ;  /* 0x000000049e007986 */ /* 0x0005e2000c101d06 */
[----:B------:R-:W-:Y:S05]  /*3e00*/  BRA `(.L_x_14866) ;  /* 0x0000001c00ec7947 */ /* 0x000fea0003800000 */
.L_x_14864:
        /* <DEDUP_REMOVED lines=32> */
.L_x_14867:
        /* <DEDUP_REMOVED lines=28> */
.L_x_14868:
[----:B------:R-:W1:Y:S08]  /*41d0*/  @P0 LDC.64 R112, c[0x0][0x478] ;  /* 0x00011e00ff700b82 */ /* 0x000e700000000a00 */
[----:B------:R-:W2:Y:S01]  /*41e0*/  LDC.64 R118, c[0x0][0x468] ;  /* 0x00011a00ff767b82 */ /* 0x000ea20000000a00 */
[----:B-1----:R-:W-:-:S05]  /*41f0*/  @P0 IMAD.WIDE.U32 R112, R166, 0x10, R112 ;  /* 0x00000010a6700825 */ /* 0x002fca00078e0070 */
[----:B------:R1:W-:Y:S01]  /*4200*/  @P0 STG.E.128 desc[UR6][R112.64], R108 ;  /* 0x0000006c70000986 */ /* 0x0003e2000c101d06 */
[----:B--2---:R-:W-:-:S05]  /*4210*/  IMAD.WIDE.U32 R114, R166, 0x10, R118 ;  /* 0x00000010a6727825 */ /* 0x004fca00078e0076 */
[----:B------:R1:W-:Y:S01]  /*4220*/  STG.E.128 desc[UR6][R114.64], R40 ;  /* 0x0000002872007986 */ /* 0x0003e2000c101d06 */
[----:B------:R-:W-:Y:S05]  /*4230*/  @!P0 BRA `(.L_x_14869) ;  /* 0x0000000000748947 */ /* 0x000fea0003800000 */
[-CC-:B------:R-:W-:Y:S01]  /*4240*/  FFMA.FTZ R171, R171, R116.reuse, R117.reuse ;  /* 0x00000074abab7223 */ /* 0x180fe20000010075 */
[-CC-:B------:R-:W-:Y:S01]  /*4250*/  FFMA.FTZ R172, R172, R116.reuse, R117.reuse ;  /* 0x00000074acac7223 */ /* 0x180fe20000010075 */
[-CC-:B------:R-:W-:Y:S01]  /*4260*/  FFMA.FTZ R173, R173, R116.reuse, R117.reuse ;  /* 0x00000074adad7223 */ /* 0x180fe20000010075 */
[----:B------:R-:W-:Y:S01]  /*4270*/  FFMA.FTZ R180, R180, R116, R117 ;  /* 0x00000074b4b47223 */ /* 0x000fe20000010075 */
[----:B------:R-:W-:Y:S01]  /*4280*/  FADD.FTZ R171, R168, -R171 ;  /* 0x800000aba8ab7221 */ /* 0x000fe20000010000 */
[----:B-1----:R-:W-:Y:S01]  /*4290*/  FADD.FTZ R109, R169, -R172 ;  /* 0x800000aca96d7221 */ /* 0x002fe20000010000 */
        /* <DEDUP_REMOVED lines=23> */
.L_x_14869:
        /* <DEDUP_REMOVED lines=9> */
[C---:B-1----:R-:W-:Y:S01]  /*44a0*/  FMUL.FTZ R40, R2.reuse, R169 ;  /* 0x000000a902287220 */ /* 0x042fe20000410000 */
        /* <DEDUP_REMOVED lines=18> */
.L_x_14870:
[----:B------:R-:W1:Y:S01]  /*45d0*/  @P0 LDC.64 R112, c[0x0][0x478] ;  /* 0x00011e00ff700b82 */ /* 0x000e620000000a00 */
[----:B------:R-:W-:-:S04]  /*45e0*/  IMAD.WIDE.U32 R114, R157, 0x10, R118 ;  /* 0x000000109d727825 */ /* 0x000fc800078e0076 */
[----:B-1----:R-:W-:-:S05]  /*45f0*/  @P0 IMAD.WIDE.U32 R112, R157, 0x10, R112 ;  /* 0x000000109d700825 */ /* 0x002fca00078e0070 */
[----:B------:R1:W-:Y:S04]  /*4600*/  @P0 STG.E.128 desc[UR6][R112.64], R108 ;  /* 0x0000006c70000986 */ /* 0x0003e8000c101d06 */
[----:B------:R1:W-:Y:S01]  /*4610*/  STG.E.128 desc[UR6][R114.64], R40 ;  /* 0x0000002872007986 */ /* 0x0003e2000c101d06 */
[----:B------:R-:W-:Y:S05]  /*4620*/  @!P0 BRA `(.L_x_14871) ;  /* 0x0000000000748947 */ /* 0x000fea0003800000 */
[-CC-:B-1----:R-:W-:Y:S01]  /*4630*/  FFMA.FTZ R41, R162, R116.reuse, R117.reuse ;  /* 0x00000074a2297223 */ /* 0x182fe20000010075 */
        /* <DEDUP_REMOVED lines=28> */
.L_x_14871:
        /* <DEDUP_REMOVED lines=28> */
.L_x_14872:
[----:B------:R-:W1:Y:S01]  /*49c0*/  @P0 LDC.64 R112, c[0x0][0x478] ;  /* 0x00011e00ff700b82 */ /* 0x000e620000000a00 */
[----:B------:R-:W-:-:S04]  /*49d0*/  IMAD.WIDE.U32 R114, R148, 0x10, R118 ;  /* 0x0000001094727825 */ /* 0x000fc800078e0076 */
[----:B-1----:R-:W-:-:S05]  /*49e0*/  @P0 IMAD.WIDE.U32 R112, R148, 0x10, R112 ;  /* 0x0000001094700825 */ /* 0x002fca00078e0070 */
[----:B------:R1:W-:Y:S04]  /*49f0*/  @P0 STG.E.128 desc[UR6][R112.64], R108 ;  /* 0x0000006c70000986 */ /* 0x0003e8000c101d06 */
[----:B------:R1:W-:Y:S01]  /*4a00*/  STG.E.128 desc[UR6][R114.64], R40 ;  /* 0x0000002872007986 */ /* 0x0003e2000c101d06 */
[----:B------:R-:W-:Y:S05]  /*4a10*/  @!P0 BRA `(.L_x_14873) ;  /* 0x0000000000748947 */ /* 0x000fea0003800000 */
[-CC-:B------:R-:W-:Y:S01]  /*4a20*/  FFMA.FTZ R0, R153, R116.reuse, R117.reuse ;  /* 0x0000007499007223 */ /* 0x180fe20000010075 */
[-CC-:B-1----:R-:W-:Y:S01]  /*4a30*/  FFMA.FTZ R41, R154, R116.reuse, R117.reuse ;  /* 0x000000749a297223 */ /* 0x182fe20000010075 */
        /* <DEDUP_REMOVED lines=27> */
.L_x_14873:
        /* <DEDUP_REMOVED lines=28> */
.L_x_14874:
[----:B------:R-:W1:Y:S01]  /*4db0*/  @P0 LDC.64 R112, c[0x0][0x478] ;  /* 0x00011e00ff700b82 */ /* 0x000e620000000a00 */
[----:B------:R-:W-:-:S04]  /*4dc0*/  IMAD.WIDE.U32 R114, R7, 0x10, R118 ;  /* 0x0000001007727825 */ /* 0x000fc800078e0076 */
[----:B-1----:R-:W-:-:S05]  /*4dd0*/  @P0 IMAD.WIDE.U32 R112, R7, 0x10, R112 ;  /* 0x0000001007700825 */ /* 0x002fca00078e0070 */
        /* <DEDUP_REMOVED lines=11> */
[C---:B-1----:R-:W-:Y:S01]  /*4e90*/  FMUL.FTZ R108, R2.reuse, R15 ;  /* 0x0000000f026c7220 */ /* 0x042fe20000410000 */
        /* <DEDUP_REMOVED lines=20> */
.L_x_14875:
        /* <DEDUP_REMOVED lines=28> */
.L_x_14876:
[----:B------:R-:W2:Y:S02]  /*51a0*/  @P0 LDC.64 R16, c[0x0][0x478] ;  /* 0x00011e00ff100b82 */ /* 0x000ea40000000a00 */
[----:B--2---:R-:W-:-:S04]  /*51b0*/  @P0 IMAD.WIDE.U32 R16, R6, 0x10, R16 ;  /* 0x0000001006100825 */ /* 0x004fc800078e0010 */
        /* <DEDUP_REMOVED lines=12> */
[C---:B-12---:R-:W-:Y:S01]  /*5280*/  FMUL.FTZ R108, R2.reuse, R19 ;  /* 0x00000013026c7220 */ /* 0x046fe20000410000 */
        /* <DEDUP_REMOVED lines=20> */
.L_x_14877:
        /* <DEDUP_REMOVED lines=9> */
[C---:B--2---:R-:W-:Y:S01]  /*5460*/  FMUL.FTZ R6, R2.reuse, R37 ;  /* 0x0000002502067220 */ /* 0x044fe20000410000 */
        /* <DEDUP_REMOVED lines=18> */
.L_x_14878:
[----:B------:R-:W2:Y:S01]  /*5590*/  @P0 LDC.64 R6, c[0x0][0x478] ;  /* 0x00011e00ff060b82 */ /* 0x000ea20000000a00 */
[----:B------:R-:W-:-:S04]  /*55a0*/  IMAD.WIDE.U32 R20, R5, 0x10, R118 ;  /* 0x0000001005147825 */ /* 0x000fc800078e0076 */
[----:B--2---:R-:W-:-:S05]  /*55b0*/  @P0 IMAD.WIDE.U32 R6, R5, 0x10, R6 ;  /* 0x0000001005060825 */ /* 0x004fca00078e0006 */
        /* <DEDUP_REMOVED lines=32> */
.L_x_14879:
        /* <DEDUP_REMOVED lines=28> */
.L_x_14880:
        /* <DEDUP_REMOVED lines=35> */
.L_x_14881:
        /* <DEDUP_REMOVED lines=28> */
.L_x_14882:
[----:B------:R-:W2:Y:S01]  /*5d70*/  @P0 LDC.64 R16, c[0x0][0x478] ;  /* 0x00011e00ff100b82 */ /* 0x000ea20000000a00 */
[----:B------:R-:W-:-:S04]  /*5d80*/  IMAD.WIDE.U32 R118, R3, 0x10, R118 ;  /* 0x0000001003767825 */ /* 0x000fc800078e0076 */
[----:B--2---:R-:W-:-:S05]  /*5d90*/  @P0 IMAD.WIDE.U32 R16, R3, 0x10, R16 ;  /* 0x0000001003100825 */ /* 0x004fca00078e0010 */
[----:B------:R3:W-:Y:S04]  /*5da0*/  @P0 STG.E.128 desc[UR6][R16.64], R108 ;  /* 0x0000006c10000986 */ /* 0x0007e8000c101d06 */
[----:B------:R3:W-:Y:S02]  /*5db0*/  STG.E.128 desc[UR6][R118.64], R4 ;  /* 0x0000000476007986 */ /* 0x0007e4000c101d06 */
.L_x_14866:
[----:B------:R-:W4:Y:S01]  /*5dc0*/  LDC.64 R2, c[0x0][0x380] ;  /* 0x0000e000ff027b82 */ /* 0x000f220000000a00 */
[----:B------:R-:W-:Y:S02]  /*5dd0*/  PLOP3.LUT P3, PT, P3, PT, PT, 0x8, 0x80 ;  /* 0x000000000080781c */ /* 0x000fe40001f6e170 */
[----:B----4-:R-:W-:-:S04]  /*5de0*/  IADD3 R8, PT, PT, R8, R2, RZ ;  /* 0x0000000208087210 */ /* 0x010fc80007ffe0ff */
[----:B------:R-:W-:-:S13]  /*5df0*/  ISETP.GE.AND P0, PT, R8, R3, PT ;  /* 0x000000030800720c */ /* 0x000fda0003f06270 */
[----:B------:R-:W-:Y:S05]  /*5e00*/  @!P0 BRA `(.L_x_14883) ;  /* 0xffffffa800008947 */ /* 0x000fea000383ffff */
[----:B-123--:R-:W-:Y:S02]  /*5e10*/  MOV R4, R9 ;  /* 0x0000000900047202 */ /* 0x00efe40000000f00 */
        /* <DEDUP_REMOVED lines=39> */
.L_x_14863:
        /* <DEDUP_REMOVED lines=24> */
.L_x_14884:
        /* <DEDUP_REMOVED lines=15> */
.L_x_15767:


//--------------------- .text._ZN10layer_norm22ln_bwd_finalize_kernelINS_22Kernel_traits_finalizeILj8192EfffffjLb0ELj1024ELj4ENS_18Kernel_traits_baseILj8192EfffffjLj1024EEEEELb0ELb0EEEvNS_9BwdParamsE --------------------------
	.section	.text._ZN10layer_norm22ln_bwd_finalize_kernelINS_22Kernel_traits_finalizeILj8192EfffffjLb0ELj1024ELj4ENS_18Kernel_traits_baseILj8192EfffffjLj1024EEEEELb0ELb0EEEvNS_9BwdParamsE,"ax",@progbits
	.align	128
        .global         _ZN10layer_norm22ln_bwd_finalize_kernelINS_22Kernel_traits_finalizeILj8192EfffffjLb0ELj1024ELj4ENS_18Kernel_traits_baseILj8192EfffffjLj1024EEEEELb0ELb0EEEvNS_9BwdParamsE
        .type           _ZN10layer_norm22ln_bwd_finalize_kernelINS_22Kernel_traits_finalizeILj8192EfffffjLb0ELj1024ELj4ENS_18Kernel_traits_baseILj8192EfffffjLj1024EEEEELb0ELb0EEEvNS_9BwdParamsE,@function
        .size           _ZN10layer_norm22ln_bwd_finalize_kernelINS_22Kernel_traits_finalizeILj8192EfffffjLb0ELj1024ELj4ENS_18Kernel_traits_baseILj8192EfffffjLj1024EEEEELb0ELb0EEEvNS_9BwdParamsE,(.L_x_15768 - _ZN10layer_norm22ln_bwd_finalize_kernelINS_22Kernel_traits_finalizeILj8192EfffffjLb0ELj1024ELj4ENS_18Kernel_traits_baseILj8192EfffffjLj1024EEEEELb0ELb0EEEvNS_9BwdParamsE)
        .other          _ZN10layer_norm22ln_bwd_finalize_kernelINS_22Kernel_traits_finalizeILj8192EfffffjLb0ELj1024ELj4ENS_18Kernel_traits_baseILj8192EfffffjLj1024EEEEELb0ELb0EEEvNS_9BwdParamsE,@"STO_CUDA_ENTRY STV_DEFAULT"
_ZN10layer_norm22ln_bwd_finalize_kernelINS_22Kernel_traits_finalizeILj8192EfffffjLb0ELj1024ELj4ENS_18Kernel_traits_baseILj8192EfffffjLj1024EEEEELb0ELb0EEEvNS_9BwdParamsE:
.text._ZN10layer_norm22ln_bwd_finalize_kernelINS_22Kernel_traits_finalizeILj8192EfffffjLb0ELj1024ELj4ENS_18Kernel_traits_baseILj8192EfffffjLj1024EEEEELb0ELb0EEEvNS_9BwdParamsE:
        /* <DEDUP_REMOVED lines=78> */
.L_x_14889:
        /* <DEDUP_REMOVED lines=118> */
.L_x_14888:
[----:B------:R-:W-:Y:S05]  /*0c40*/  BSYNC.RECONVERGENT B1 ;  /* 0x0000000000017941 */ /* 0x000fea0003800200 */
.L_x_14887:
        /* <DEDUP_REMOVED lines=68> */
.L_x_14891:
[----:B------:R-:W-:Y:S05]  /*1090*/  BSYNC.RECONVERGENT B1 ;  /* 0x0000000000017941 */ /* 0x000fea0003800200 */
.L_x_14890:
        /* <DEDUP_REMOVED lines=37> */
.L_x_14893:
[----:B------:R-:W-:Y:S05]  /*12f0*/  BSYNC.RECONVERGENT B1 ;  /* 0x0000000000017941 */ /* 0x000fea0003800200 */
.L_x_14892:
[----:B------:R-:W-:Y:S05]  /*1300*/  @!P1 BRA `(.L_x_14886) ;  /* 0x00000000003c9947 */ /* 0x000fea0003800000 */
[----:B------:R-:W0:Y:S01]  /*1310*/  LDC.64 R8, c[0x0][0x440] ;  /* 0x00011000ff087b82 */ /* 0x000e220000000a00 */
[----:B------:R-:W-:Y:S01]  /*1320*/  IMAD R0, R3, R54, R0 ;  /* 0x0000003603007224 */ /* 0x000fe200078e0200 */
[----:B------:R-:W-:-:S04]  /*1330*/  IADD3 R12, PT, PT, -R55, RZ, RZ ;  /* 0x000000ff370c7210 */ /* 0x000fc80007ffe1ff */
[----:B------:R-:W-:Y:S02]  /*1340*/  IADD3 R3, PT, PT, R57, R0, RZ ;  /* 0x0000000039037210 */ /* 0x000fe40007ffe0ff */
[----:B------:R-:W1:Y:S05]  /*1350*/  LDC.64 R10, c[0x0][0x448] ;  /* 0x00011200ff0a7b82 */ /* 0x000e6a0000000a00 */
.L_x_14894:
        /* <DEDUP_REMOVED lines=10> */
.L_x_14886:
[----:B------:R-:W-:Y:S05]  /*1400*/  BSYNC.RECONVERGENT B0 ;  /* 0x0000000000007941 */ /* 0x000fea0003800200 */
.L_x_14885:
        /* <DEDUP_REMOVED lines=60> */
.L_x_14895:
        /* <DEDUP_REMOVED lines=11> */
.L_x_15768:


//--------------------- .text._ZN10layer_norm13ln_bwd_kernelINS_13Kernel_traitsIfffffjLj8192ELj1ELj1ELj8ELj16ENS_18Kernel_traits_baseILj8192EfffffjLj256EEEEELb1ELb0ELb1ELb0EEEvNS_9BwdParamsE --------------------------
	.section	.text._ZN10layer_norm13ln_bwd_kernelINS_13Kernel_traitsIfffffjLj8192ELj1ELj1ELj8ELj16ENS_18Kernel_traits_baseILj8192EfffffjLj256EEEEELb1ELb0ELb1ELb0EEEvNS_9BwdParamsE,"ax",@progbits
	.align	128
        .global         _ZN10layer_norm13ln_bwd_kernelINS_13Kernel_traitsIfffffjLj8192ELj1ELj1ELj8ELj16ENS_18Kernel_traits_baseILj8192EfffffjLj256EEEEELb1ELb0ELb1ELb0EEEvNS_9BwdParamsE
        .type           _ZN10layer_norm13ln_bwd_kernelINS_13Kernel_traitsIfffffjLj8192ELj1ELj1ELj8ELj16ENS_18Kernel_traits_baseILj8192EfffffjLj256EEEEELb1ELb0ELb1ELb0EEEvNS_9BwdParamsE,@function
        .size           _ZN10layer_norm13ln_bwd_kernelINS_13Kernel_traitsIfffffjLj8192ELj1ELj1ELj8ELj16ENS_18Kernel_traits_baseILj8192EfffffjLj256EEEEELb1ELb0ELb1ELb0EEEvNS_9BwdParamsE,(.L_x_15769 - _ZN10layer_norm13ln_bwd_kernelINS_13Kernel_traitsIfffffjLj8192ELj1ELj1ELj8ELj16ENS_18Kernel_traits_baseILj8192EfffffjLj256EEEEELb1ELb0ELb1ELb0EEEvNS_9BwdParamsE)
        .other          _ZN10layer_norm13ln_bwd_kernelINS_13Kernel_traitsIfffffjLj8192ELj1ELj1ELj8ELj16ENS_18Kernel_traits_baseILj8192EfffffjLj256EEEEELb1ELb0ELb1ELb0EEEvNS_9BwdParamsE,@"STO_CUDA_ENTRY STV_DEFAULT"
_ZN10layer_norm13ln_bwd_kernelINS_13Kernel_traitsIfffffjLj8192ELj1ELj1ELj8ELj16ENS_18Kernel_traits_baseILj8192EfffffjLj256EEEEELb1ELb0ELb1ELb0EEEvNS_9BwdParamsE:
.text._ZN10layer_norm13ln_bwd_kernelINS_13Kernel_traitsIfffffjLj8192ELj1ELj1ELj8ELj16ENS_18Kernel_traits_baseILj8192EfffffjLj256EEEEELb1ELb0ELb1ELb0EEEvNS_9BwdParamsE:
        /* <DEDUP_REMOVED lines=47> */
[----:B--2---:R2:W5:Y:S01]  /*02f0*/  @P5 LDG.E.128 R128, desc[UR10][R16.64] ;  /* 0x0000000a10805981 */ /* 0x004562000c1e1d00 */
        /* <DEDUP_REMOVED lines=10> */
[C---:B-1----:R-:W-:Y:S01]  /*03a0*/  @P2 IMAD.WIDE.U32 R22, R9.reuse, 0x10, R22 ;  /* 0x0000001009162825 */ /* 0x042fe200078e0016 */
        /* <DEDUP_REMOVED lines=78> */
.L_x_14988:
[----:B------:R-:W0:Y:S08]  /*0890*/  LDC.64 R164, c[0x0][0x3f8] ;  /* 0x0000fe00ffa47b82 */ /* 0x000e300000000a00 */
        /* <DEDUP_REMOVED lines=19> */
[----:B------:R-:W-:Y:S01]  /*09d0*/  ISETP.GE.U32.AND P5, PT, R10, 0x200, PT ;  /* 0x000002000a00780c */ /* 0x000fe20003fa6070 */
[----:B------:R-:W-:Y:S01]  /*09e0*/  HFMA2 R176, -RZ, RZ, 0, 0 ;  /* 0x00000000ffb07431 */ /* 0x000fe200000001ff */
[----:B------:R-:W-:-:S02]  /*09f0*/  LOP3.LUT R8, R8, 0xffffffef, RZ, 0xc0, !PT ;  /* 0xffffffef08087812 */ /* 0x000fc400078ec0ff */
[C---:B------:R-:W-:Y:S02]  /*0a00*/  ISETP.GE.U32.AND P2, PT, R10.reuse, 0x300, PT ;  /* 0x000003000a00780c */ /* 0x040fe40003f46070 */
[----:B------:R-:W-:Y:S02]  /*0a10*/  ISETP.GE.U32.AND P1, PT, R10, 0x400, PT ;  /* 0x000004000a00780c */ /* 0x000fe40003f26070 */
[----:B------:R-:W-:Y:S02]  /*0a20*/  ISETP.NE.AND P0, PT, RZ, UR12, PT ;  /* 0x0000000cff007c0c */ /* 0x000fe4000bf05270 */
[----:B------:R-:W-:Y:S02]  /*0a30*/  @P4 IADD3 R167, PT, PT, R231, -0x1, RZ ;  /* 0xffffffffe7a74810 */ /* 0x000fe40007ffe0ff */
[----:B------:R-:W-:Y:S01]  /*0a40*/  @P6 LOP3.LUT R8, R8, 0x10, RZ, 0xfc, !PT ;  /* 0x0000001008086812 */ /* 0x000fe200078efcff */
[-C--:B0-----:R-:W-:Y:S01]  /*0a50*/  IMAD R166, R9, R12.reuse, RZ ;  /* 0x0000000c09a67224 */ /* 0x081fe200078e02ff */
[----:B------:R-:W-:Y:S01]  /*0a60*/  MOV R175, RZ ;  /* 0x000000ff00af7202 */ /* 0x000fe20000000f00 */
[----:B------:R-:W-:Y:S01]  /*0a70*/  @P4 IMAD R169, R167, R12, RZ ;  /* 0x0000000ca7a94224 */ /* 0x000fe200078e02ff */
[----:B------:R-:W-:-:S02]  /*0a80*/  LOP3.LUT R8, R8, 0xfffffff7, RZ, 0xc0, !PT ;  /* 0xfffffff708087812 */ /* 0x000fc400078ec0ff */
[----:B------:R-:W-:Y:S02]  /*0a90*/  IADD3 R167, PT, PT, R227, -0x1, RZ ;  /* 0xffffffffe3a77810 */ /* 0x000fe40007ffe0ff */
[----:B------:R-:W-:Y:S02]  /*0aa0*/  @P5 LOP3.LUT R8, R8, 0x8, RZ, 0xfc, !PT ;  /* 0x0000000808085812 */ /* 0x000fe400078efcff */
[----:B------:R-:W-:Y:S01]  /*0ab0*/  @P4 SHF.R.S32.HI R170, RZ, 0x1f, R169 ;  /* 0x0000001fffaa4819 */ /* 0x000fe200000114a9 */
[----:B------:R-:W-:Y:S01]  /*0ac0*/  IMAD R168, R167, R12, RZ ;  /* 0x0000000ca7a87224 */ /* 0x000fe200078e02ff */
[----:B------:R-:W-:Y:S02]  /*0ad0*/  SHF.R.S32.HI R167, RZ, 0x1f, R166 ;  /* 0x0000001fffa77819 */ /* 0x000fe400000114a6 */
[----:B------:R-:W-:Y:S02]  /*0ae0*/  LOP3.LUT R8, R8, 0xfffffffb, RZ, 0xc0, !PT ;  /* 0xfffffffb08087812 */ /* 0x000fe400078ec0ff */
[----:B-1----:R-:W-:-:S02]  /*0af0*/  SHF.R.S32.HI R165, RZ, 0x1f, R168 ;  /* 0x0000001fffa57819 */ /* 0x002fc400000114a8 */
[----:B------:R-:W-:Y:S02]  /*0b00*/  LEA.HI R166, R167, R166, RZ, 0x2 ;  /* 0x000000a6a7a67211 */ /* 0x000fe400078f10ff */
[----:B------:R-:W-:Y:S02]  /*0b10*/  @P2 LOP3.LUT R8, R8, 0x4, RZ, 0xfc, !PT ;  /* 0x0000000408082812 */ /* 0x000fe400078efcff */
[----:B------:R-:W-:Y:S02]  /*0b20*/  @P4 LEA.HI R170, R170, R169, RZ, 0x2 ;  /* 0x000000a9aaaa4211 */ /* 0x000fe400078f10ff */
[----:B------:R-:W-:Y:S02]  /*0b30*/  LEA.HI R168, R165, R168, RZ, 0x2 ;  /* 0x000000a8a5a87211 */ /* 0x000fe400078f10ff */
[----:B------:R-:W-:Y:S02]  /*0b40*/  LEA.HI.SX32 R229, R166, R11, 0x1e ;  /* 0x0000000ba6e57211 */ /* 0x000fe400078ff2ff */
[----:B------:R-:W-:-:S02]  /*0b50*/  LOP3.LUT R8, R8, 0xfffffffd, RZ, 0xc0, !PT ;  /* 0xfffffffd08087812 */ /* 0x000fc400078ec0ff */
        /* <DEDUP_REMOVED lines=24> */
[C---:B------:R-:W-:Y:S01]  /*0ce0*/  FADD.FTZ R175, -R172.reuse, R165 ;  /* 0x000000a5acaf7221 */ /* 0x040fe20000010100 */
[----:B------:R-:W-:Y:S02]  /*0cf0*/  FADD.FTZ R167, -R172, R167 ;  /* 0x000000a7aca77221 */ /* 0x000fe40000010100 */
[----:B------:R-:W-:Y:S01]  /*0d00*/  FMUL.FTZ R3, R234, R3 ;  /* 0x00000003ea037220 */ /* 0x000fe20000410000 */
[----:B----4-:R-:W-:Y:S01]  /*0d10*/  FMUL.FTZ R198, R108, R168 ;  /* 0x000000a86cc67220 */ /* 0x010fe20000410000 */
[----:B------:R-:W-:Y:S01]  /*0d20*/  FMUL.FTZ R211, R109, R169 ;  /* 0x000000a96dd37220 */ /* 0x000fe20000410000 */
[----:B------:R-:W-:Y:S01]  /*0d30*/  FADD.FTZ R193, -R172, R166 ;  /* 0x000000a6acc17221 */ /* 0x000fe20000010100 */
[C---:B------:R-:W-:Y:S01]  /*0d40*/  FMUL.FTZ R182, R234.reuse, R175 ;  /* 0x000000afeab67220 */ /* 0x040fe20000410000 */
[----:B------:R-:W-:Y:S01]  /*0d50*/  FADD.FTZ R164, RZ, R198 ;  /* 0x000000c6ffa47221 */ /* 0x000fe20000010000 */
[----:B------:R-:W-:Y:S01]  /*0d60*/  FFMA.FTZ R165, R3, R198, RZ ;  /* 0x000000c603a57223 */ /* 0x000fe200000100ff */
[C---:B------:R-:W-:Y:S01]  /*0d70*/  FMUL.FTZ R230, R234.reuse, R167 ;  /* 0x000000a7eae67220 */ /* 0x040fe20000410000 */
[----:B------:R-:W-:Y:S01]  /*0d80*/  FMUL.FTZ R193, R234, R193 ;  /* 0x000000c1eac17220 */ /* 0x000fe20000410000 */
[----:B------:R-:W-:Y:S01]  /*0d90*/  FADD.FTZ R167, R164, R211 ;  /* 0x000000d3a4a77221 */ /* 0x000fe20000010000 */
[----:B-1----:R-:W-:Y:S01]  /*0da0*/  FMUL.FTZ R232, R110, R170 ;  /* 0x000000aa6ee87220 */ /* 0x002fe20000410000 */
        /* <DEDUP_REMOVED lines=14> */
.L_x_14900:
[----:B----4-:R-:W-:Y:S05]  /*0e90*/  BSYNC.RECONVERGENT B1 ;  /* 0x0000000000017941 */ /* 0x010fea0003800200 */
.L_x_14899:
        /* <DEDUP_REMOVED lines=24> */
[----:B----4-:R-:W-:Y:S01]  /*1020*/  FMUL.FTZ R196, R136, R168 ;  /* 0x000000a888c47220 */ /* 0x010fe20000410000 */
[C---:B------:R-:W-:Y:S01]  /*1030*/  FMUL.FTZ R180, R234.reuse, R181 ;  /* 0x000000b5eab47220 */ /* 0x040fe20000410000 */
        /* <DEDUP_REMOVED lines=21> */
.L_x_14902:
[----:B------:R-:W-:Y:S05]  /*1190*/  BSYNC.RECONVERGENT B1 ;  /* 0x0000000000017941 */ /* 0x000fea0003800200 */
.L_x_14901:
        /* <DEDUP_REMOVED lines=47> */
.L_x_14904:
[----:B------:R-:W-:Y:S05]  /*1490*/  BSYNC.RECONVERGENT B1 ;  /* 0x0000000000017941 */ /* 0x000fea0003800200 */
.L_x_14903:
        /* <DEDUP_REMOVED lines=47> */
.L_x_14906:
[----:B------:R-:W-:Y:S05]  /*1790*/  BSYNC.RECONVERGENT B1 ;  /* 0x0000000000017941 */ /* 0x000fea0003800200 */
.L_x_14905:
        /* <DEDUP_REMOVED lines=23> */
[C---:B------:R-:W-:Y:S01]  /*1910*/  FMUL.FTZ R19, R234.reuse, R19 ;  /* 0x00000013ea137220 */ /* 0x040fe20000410000 */
[----:B------:R-:W-:Y:S01]  /*1920*/  FMUL.FTZ R22, R234, R187 ;  /* 0x000000bbea167220 */ /* 0x000fe20000410000 */
[----:B----4-:R-:W-:Y:S01]  /*1930*/  FMUL.FTZ R188, R124, R164 ;  /* 0x000000a47cbc7220 */ /* 0x010fe20000410000 */
[----:B------:R-:W-:Y:S01]  /*1940*/  FADD.FTZ R56, R56, R164 ;  /* 0x000000a438387221 */ /* 0x000fe20000010000 */
[----:B------:R-:W-:Y:S01]  /*1950*/  FFMA.FTZ R88, R164, R19, R88 ;  /* 0x00000013a4587223 */ /* 0x000fe20000010058 */
[----:B------:R-:W-:Y:S01]  /*1960*/  FMUL.FTZ R187, R234, R203 ;  /* 0x000000cbeabb7220 */ /* 0x000fe20000410000 */
        /* <DEDUP_REMOVED lines=19> */
.L_x_14908:
[----:B------:R-:W-:Y:S05]  /*1aa0*/  BSYNC.RECONVERGENT B1 ;  /* 0x0000000000017941 */ /* 0x000fea0003800200 */
.L_x_14907:
        /* <DEDUP_REMOVED lines=48> */
.L_x_14910:
[----:B------:R-:W-:Y:S05]  /*1db0*/  BSYNC.RECONVERGENT B1 ;  /* 0x0000000000017941 */ /* 0x000fea0003800200 */
.L_x_14909:
        /* <DEDUP_REMOVED lines=48> */
.L_x_14912:
[----:B------:R-:W-:Y:S05]  /*20c0*/  BSYNC.RECONVERGENT B1 ;  /* 0x0000000000017941 */ /* 0x000fea0003800200 */
.L_x_14911:
[----:B------:R-:W-:Y:S02]  /*20d0*/  ISETP.GE.U32.AND P5, PT, R10, 0x800, PT ;  /* 0x000008000a00780c */ /* 0x000fe40003fa6070 */
        /* <DEDUP_REMOVED lines=10> */
[----:B0-----:R-:W-:Y:S01]  /*2180*/  IMAD.WIDE.U32 R168, R177, 0x10, R166 ;  /* 0x00000010b1a87825 */ /* 0x001fe200078e00a6 */
        /* <DEDUP_REMOVED lines=8> */
[C---:B0-----:R-:W-:Y:S01]  /*2210*/  FADD.FTZ R195, -R172.reuse, R170 ;  /* 0x000000aaacc37221 */ /* 0x041fe20000010100 */
[----:B------:R-:W-:Y:S01]  /*2220*/  FADD.FTZ R171, -R172, R171 ;  /* 0x000000abacab7221 */ /* 0x000fe20000010100 */
[C---:B------:R-:W-:Y:S01]  /*2230*/  FMUL.FTZ R25, R234.reuse, R25 ;  /* 0x00000019ea197220 */ /* 0x040fe20000410000 */
        /* <DEDUP_REMOVED lines=23> */
[----:B----4-:R-:W-:Y:S06]  /*23b0*/  BRA `(.L_x_14913) ;  /* 0x0000000800887947 */ /* 0x010fec0003800000 */
.L_x_14898:
        /* <DEDUP_REMOVED lines=64> */
[----:B------:R-:W-:Y:S02]  /*27c0*/  MOV R175, RZ ;  /* 0x000000ff00af7202 */ /* 0x000fe40000000f00 */
[----:B------:R-:W-:-:S02]  /*27d0*/  MOV R176, RZ ;  /* 0x000000ff00b07202 */ /* 0x000fc40000000f00 */
[----:B------:R-:W-:Y:S02]  /*27e0*/  @P2 IADD3 R177, PT, PT, R177, 0x100, RZ ;  /* 0x00000100b1b12810 */ /* 0x000fe40007ffe0ff */
[----:B------:R-:W-:Y:S01]  /*27f0*/  @P5 LOP3.LUT R8, R8, 0x20, RZ, 0xfc, !PT ;  /* 0x0000002008085812 */ /* 0x000fe200078efcff */
[----:B0-----:R-:W-:Y:S06]  /*2800*/  @!P5 BRA `(.L_x_14913) ;  /* 0x000000040074d947 */ /* 0x001fec0003800000 */
[----:B------:R-:W0:Y:S02]  /*2810*/  LDC.64 R164, c[0x0][0x3b0] ;  /* 0x0000ec00ffa47b82 */ /* 0x000e240000000a00 */
[----:B0-----:R-:W-:-:S05]  /*2820*/  IMAD.WIDE.U32 R164, R177, 0x4, R164 ;  /* 0x00000004b1a47825 */ /* 0x001fca00078e00a4 */
[----:B------:R0:W5:Y:S01]  /*2830*/  LDG.E R14, desc[UR10][R164.64] ;  /* 0x0000000aa40e7981 */ /* 0x000162000c1e1900 */
[----:B------:R-:W-:Y:S05]  /*2840*/  BRA `(.L_x_14913) ;  /* 0x0000000400647947 */ /* 0x000fea0003800000 */
.L_x_14914:
        /* <DEDUP_REMOVED lines=8> */
[C---:B------:R-:W-:Y:S02]  /*28d0*/  ISETP.GE.U32.AND P1, PT, R10.reuse, 0x600, PT ;  /* 0x000006000a00780c */ /* 0x040fe40003f26070 */
[----:B------:R-:W-:Y:S02]  /*28e0*/  ISETP.GE.U32.AND P2, PT, R10, 0x700, PT ;  /* 0x000007000a00780c */ /* 0x000fe40003f46070 */
[----:B------:R-:W-:-:S03]  /*28f0*/  LOP3.LUT R8, R8, 0xffffffef, RZ, 0xc0, !PT ;  /* 0xffffffef08087812 */ /* 0x000fc600078ec0ff */
[----:B------:R-:W1:Y:S01]  /*2900*/  @P4 LDC.64 R172, c[0x0][0x3b0] ;  /* 0x0000ec00ffac4b82 */ /* 0x000e620000000a00 */
[----:B------:R-:W-:-:S04]  /*2910*/  @P5 LOP3.LUT R8, R8, 0x10, RZ, 0xfc, !PT ;  /* 0x0000001008085812 */ /* 0x000fc800078efcff */
[----:B------:R-:W-:-:S03]  /*2920*/  LOP3.LUT R8, R8, 0xfffffff7, RZ, 0xc0, !PT ;  /* 0xfffffff708087812 */ /* 0x000fc600078ec0ff */
[----:B------:R-:W2:Y:S01]  /*2930*/  @P3 LDC.64 R170, c[0x0][0x3b0] ;  /* 0x0000ec00ffaa3b82 */ /* 0x000ea20000000a00 */
[----:B------:R-:W-:-:S04]  /*2940*/  @P4 LOP3.LUT R8, R8, 0x8, RZ, 0xfc, !PT ;  /* 0x0000000808084812 */ /* 0x000fc800078efcff */
[----:B------:R-:W-:-:S03]  /*2950*/  LOP3.LUT R8, R8, 0xfffffffb, RZ, 0xc0, !PT ;  /* 0xfffffffb08087812 */ /* 0x000fc600078ec0ff */
[----:B------:R-:W3:Y:S01]  /*2960*/  @P6 LDC.64 R242, c[0x0][0x3b0] ;  /* 0x0000ec00fff26b82 */ /* 0x000ee20000000a00 */
[C---:B0-----:R-:W-:Y:S01]  /*2970*/  @P5 IMAD.WIDE.U32 R178, R177.reuse, 0x4, R178 ;  /* 0x00000004b1b25825 */ /* 0x041fe200078e00b2 */
[----:B------:R-:W-:Y:S02]  /*2980*/  @P5 IADD3 R177, PT, PT, R177, 0x100, RZ ;  /* 0x00000100b1b15810 */ /* 0x000fe40007ffe0ff */
[----:B------:R-:W-:Y:S02]  /*2990*/  @P3 LOP3.LUT R8, R8, 0x4, RZ, 0xfc, !PT ;  /* 0x0000000408083812 */ /* 0x000fe400078efcff */
[----:B------:R0:W5:Y:S02]  /*29a0*/  @P5 LDG.E R7, desc[UR10][R178.64] ;  /* 0x0000000ab2075981 */ /* 0x000164000c1e1900 */
[----:B------:R-:W4:Y:S01]  /*29b0*/  @P5 LDC.64 R240, c[0x0][0x438] ;  /* 0x00010e00fff05b82 */ /* 0x000f220000000a00 */
[C---:B-1----:R-:W-:Y:S01]  /*29c0*/  @P4 IMAD.WIDE.U32 R172, R177.reuse, 0x4, R172 ;  /* 0x00000004b1ac4825 */ /* 0x042fe200078e00ac */
[----:B------:R-:W-:-:S02]  /*29d0*/  @P4 IADD3 R177, PT, PT, R177, 0x100, RZ ;  /* 0x00000100b1b14810 */ /* 0x000fc40007ffe0ff */
[----:B------:R-:W-:Y:S02]  /*29e0*/  LOP3.LUT R8, R8, 0xfffffffd, RZ, 0xc0, !PT ;  /* 0xfffffffd08087812 */ /* 0x000fe400078ec0ff */
[----:B------:R1:W5:Y:S02]  /*29f0*/  @P4 LDG.E R6, desc[UR10][R172.64] ;  /* 0x0000000aac064981 */ /* 0x000364000c1e1900 */
[----:B------:R-:W1:Y:S01]  /*2a00*/  @P0 LDC.64 R168, c[0x0][0x3b0] ;  /* 0x0000ec00ffa80b82 */ /* 0x000e620000000a00 */
[C---:B--2---:R-:W-:Y:S01]  /*2a10*/  @P3 IMAD.WIDE.U32 R170, R177.reuse, 0x4, R170 ;  /* 0x00000004b1aa3825 */ /* 0x044fe200078e00aa */
[----:B------:R-:W-:Y:S02]  /*2a20*/  @P3 IADD3 R177, PT, PT, R177, 0x100, RZ ;  /* 0x00000100b1b13810 */ /* 0x000fe40007ffe0ff */
[----:B------:R-:W-:Y:S02]  /*2a30*/  @P6 LOP3.LUT R8, R8, 0x2, RZ, 0xfc, !PT ;  /* 0x0000000208086812 */ /* 0x000fe400078efcff */
[----:B------:R2:W5:Y:S02]  /*2a40*/  @P3 LDG.E R5, desc[UR10][R170.64] ;  /* 0x0000000aaa053981 */ /* 0x000564000c1e1900 */
[----:B------:R-:W2:Y:S08]  /*2a50*/  @P4 LDC.64 R238, c[0x0][0x438] ;  /* 0x00010e00ffee4b82 */ /* 0x000eb00000000a00 */
[----:B------:R-:W2:Y:S08]  /*2a60*/  @P1 LDC.64 R166, c[0x0][0x3b0] ;  /* 0x0000ec00ffa61b82 */ /* 0x000eb00000000a00 */
[----:B------:R-:W2:Y:S01]  /*2a70*/  @P3 LDC.64 R236, c[0x0][0x438] ;  /* 0x00010e00ffec3b82 */ /* 0x000ea20000000a00 */
[----:B---3--:R-:W-:-:S07]  /*2a80*/  @P6 IMAD.WIDE.U32 R242, R177, 0x4, R242 ;  /* 0x00000004b1f26825 */ /* 0x008fce00078e00f2 */
[----:B------:R-:W3:Y:S01]  /*2a90*/  @P2 LDC.64 R164, c[0x0][0x3b0] ;  /* 0x0000ec00ffa42b82 */ /* 0x000ee20000000a00 */
[----:B------:R-:W-:Y:S01]  /*2aa0*/  @P6 IADD3 R177, PT, PT, R177, 0x100, RZ ;  /* 0x00000100b1b16810 */ /* 0x000fe20007ffe0ff */
[----:B----4-:R-:W-:-:S06]  /*2ab0*/  @P5 IMAD.WIDE.U32 R240, R175, 0x10, R240 ;  /* 0x00000010aff05825 */ /* 0x010fcc00078e00f0 */
[----:B0-----:R-:W0:Y:S01]  /*2ac0*/  @P6 LDC.64 R178, c[0x0][0x438] ;  /* 0x00010e00ffb26b82 */ /* 0x001e220000000a00 */
[----:B------:R-:W-:Y:S01]  /*2ad0*/  @P5 IADD3 R175, PT, PT, R175, 0x100, RZ ;  /* 0x00000100afaf5810 */ /* 0x000fe20007ffe0ff */
[C---:B-1----:R-:W-:Y:S01]  /*2ae0*/  @P0 IMAD.WIDE.U32 R168, R177.reuse, 0x4, R168 ;  /* 0x00000004b1a80825 */ /* 0x042fe200078e00a8 */
[----:B------:R-:W-:Y:S01]  /*2af0*/  ISETP.GE.U32.AND P5, PT, R10, 0x800, PT ;  /* 0x000008000a00780c */ /* 0x000fe20003fa6070 */
[----:B------:R-:W5:Y:S04]  /*2b00*/  @P6 LDG.E R4, desc[UR10][R242.64] ;  /* 0x0000000af2046981 */ /* 0x000f68000c1e1900 */
[----:B------:R-:W1:Y:S01]  /*2b10*/  @P0 LDC.64 R172, c[0x0][0x438] ;  /* 0x00010e00ffac0b82 */ /* 0x000e620000000a00 */
[----:B------:R-:W-:Y:S01]  /*2b20*/  @P0 IADD3 R177, PT, PT, R177, 0x100, RZ ;  /* 0x00000100b1b10810 */ /* 0x000fe20007ffe0ff */
[C---:B--2---:R-:W-:Y:S01]  /*2b30*/  @P4 IMAD.WIDE.U32 R238, R175.reuse, 0x10, R238 ;  /* 0x00000010afee4825 */ /* 0x044fe200078e00ee */
[----:B------:R-:W-:Y:S01]  /*2b40*/  @P4 IADD3 R175, PT, PT, R175, 0x100, RZ ;  /* 0x00000100afaf4810 */ /* 0x000fe20007ffe0ff */
[----:B------:R2:W5:Y:S04]  /*2b50*/  @P0 LDG.E R2, desc[UR10][R168.64] ;  /* 0x0000000aa8020981 */ /* 0x000568000c1e1900 */
[----:B------:R-:W4:Y:S01]  /*2b60*/  @P1 LDC.64 R170, c[0x0][0x438] ;  /* 0x00010e00ffaa1b82 */ /* 0x000f220000000a00 */
[C---:B------:R-:W-:Y:S01]  /*2b70*/  @P1 IMAD.WIDE.U32 R166, R177.reuse, 0x4, R166 ;  /* 0x00000004b1a61825 */ /* 0x040fe200078e00a6 */
[----:B------:R-:W-:-:S03]  /*2b80*/  @P1 IADD3 R177, PT, PT, R177, 0x100, RZ ;  /* 0x00000100b1b11810 */ /* 0x000fc60007ffe0ff */
[C---:B------:R-:W-:Y:S01]  /*2b90*/  @P3 IMAD.WIDE.U32 R236, R175.reuse, 0x10, R236 ;  /* 0x00000010afec3825 */ /* 0x040fe200078e00ec */
[----:B------:R-:W-:Y:S01]  /*2ba0*/  @P3 IADD3 R175, PT, PT, R175, 0x100, RZ ;  /* 0x00000100afaf3810 */ /* 0x000fe20007ffe0ff */
[----:B------:R0:W5:Y:S01]  /*2bb0*/  @P1 LDG.E R0, desc[UR10][R166.64] ;  /* 0x0000000aa6001981 */ /* 0x000162000c1e1900 */
[----:B--2---:R-:W2:Y:S01]  /*2bc0*/  @P2 LDC.64 R168, c[0x0][0x438] ;  /* 0x00010e00ffa82b82 */ /* 0x004ea20000000a00 */
[----:B---3--:R-:W-:Y:S01]  /*2bd0*/  @P2 IMAD.WIDE.U32 R244, R177, 0x4, R164 ;  /* 0x00000004b1f42825 */ /* 0x008fe200078e00a4 */
[----:B------:R-:W-:Y:S01]  /*2be0*/  P2R R233, PR, RZ, 0x10 ;  /* 0x00000010ffe97803 */ /* 0x000fe20000000000 */
[----:B------:R3:W5:Y:S02]  /*2bf0*/  @P3 LDG.E.128 R32, desc[UR10][R236.64] ;  /* 0x0000000aec203981 */ /* 0x000764000c1e1d00 */
[C---:B0-----:R-:W-:Y:S01]  /*2c00*/  @P6 IMAD.WIDE.U32 R178, R175.reuse, 0x10, R178 ;  /* 0x00000010afb26825 */ /* 0x041fe200078e00b2 */
[----:B------:R-:W-:Y:S01]  /*2c10*/  @P6 IADD3 R175, PT, PT, R175, 0x100, RZ ;  /* 0x00000100afaf6810 */ /* 0x000fe20007ffe0ff */
[----:B------:R3:W5:Y:S01]  /*2c20*/  @P2 LDG.E R13, desc[UR10][R244.64] ;  /* 0x0000000af40d2981 */ /* 0x000762000c1e1900 */
[----:B------:R-:W0:Y:S08]  /*2c30*/  @P5 LDC.64 R164, c[0x0][0x3b0] ;  /* 0x0000ec00ffa45b82 */ /* 0x000e300000000a00 */
[----:B------:R-:W3:Y:S01]  /*2c40*/  @P5 LDC.64 R166, c[0x0][0x438] ;  /* 0x00010e00ffa65b82 */ /* 0x000ee20000000a00 */
[C---:B-1----:R-:W-:Y:S01]  /*2c50*/  @P0 IMAD.WIDE.U32 R172, R175.reuse, 0x10, R172 ;  /* 0x00000010afac0825 */ /* 0x042fe200078e00ac */
[----:B------:R-:W-:Y:S01]  /*2c60*/  @P0 IADD3 R175, PT, PT, R175, 0x100, RZ ;  /* 0x00000100afaf0810 */ /* 0x000fe20007ffe0ff */
[----:B------:R1:W5:Y:S04]  /*2c70*/  @P6 LDG.E.128 R28, desc[UR10][R178.64] ;  /* 0x0000000ab21c6981 */ /* 0x000368000c1e1d00 */
[C---:B----4-:R-:W-:Y:S01]  /*2c80*/  @P1 IMAD.WIDE.U32 R170, R175.reuse, 0x10, R170 ;  /* 0x00000010afaa1825 */ /* 0x050fe200078e00aa */
[----:B------:R-:W-:Y:S01]  /*2c90*/  @P1 IADD3 R175, PT, PT, R175, 0x100, RZ ;  /* 0x00000100afaf1810 */ /* 0x000fe20007ffe0ff */
[----:B------:R1:W5:Y:S01]  /*2ca0*/  @P0 LDG.E.128 R140, desc[UR10][R172.64] ;  /* 0x0000000aac8c0981 */ /* 0x000362000c1e1d00 */
[----:B------:R-:W-:-:S03]  /*2cb0*/  @P2 IADD3 R177, PT, PT, R177, 0x100, RZ ;  /* 0x00000100b1b12810 */ /* 0x000fc60007ffe0ff */
[C---:B--2---:R-:W-:Y:S01]  /*2cc0*/  @P2 IMAD.WIDE.U32 R168, R175.reuse, 0x10, R168 ;  /* 0x00000010afa82825 */ /* 0x044fe200078e00a8 */
[----:B------:R-:W-:Y:S01]  /*2cd0*/  @P2 IADD3 R175, PT, PT, R175, 0x100, RZ ;  /* 0x00000100afaf2810 */ /* 0x000fe20007ffe0ff */
[----:B------:R1:W5:Y:S02]  /*2ce0*/  @P1 LDG.E.128 R144, desc[UR10][R170.64] ;  /* 0x0000000aaa901981 */ /* 0x000364000c1e1d00 */
[----:B0-----:R-:W-:Y:S02]  /*2cf0*/  @P5 IMAD.WIDE.U32 R164, R177, 0x4, R164 ;  /* 0x00000004b1a45825 */ /* 0x001fe400078e00a4 */
[----:B------:R1:W5:Y:S04]  /*2d00*/  @P2 LDG.E.128 R148, desc[UR10][R168.64] ;  /* 0x0000000aa8942981 */ /* 0x000368000c1e1d00 */
[----:B------:R1:W5:Y:S01]  /*2d10*/  @P5 LDG.E R14, desc[UR10][R164.64] ;  /* 0x0000000aa40e5981 */ /* 0x000362000c1e1900 */
[----:B---3--:R-:W-:-:S05]  /*2d20*/  @P5 IMAD.WIDE.U32 R166, R175, 0x10, R166 ;  /* 0x00000010afa65825 */ /* 0x008fca00078e00a6 */
[----:B------:R1:W5:Y:S01]  /*2d30*/  @P5 LDG.E.128 R152, desc[UR10][R166.64] ;  /* 0x0000000aa6985981 */ /* 0x000362000c1e1d00 */
[C---:B------:R-:W-:Y:S02]  /*2d40*/  LOP3.LUT P4, RZ, R8.reuse, 0x10, RZ, 0xc0, !PT ;  /* 0x0000001008ff7812 */ /* 0x040fe4000788c0ff */
[----:B------:R-:W-:-:S11]  /*2d50*/  LOP3.LUT R8, R8, 0xffffffdf, RZ, 0xc0, !PT ;  /* 0xffffffdf08087812 */ /* 0x000fd600078ec0ff */
[----:B------:R1:W5:Y:S01]  /*2d60*/  @P4 LDG.E.128 R40, desc[UR10][R240.64] ;  /* 0x0000000af0284981 */ /* 0x000362000c1e1d00 */
[----:B------:R-:W-:Y:S02]  /*2d70*/  ISETP.NE.AND P4, PT, R233, RZ, PT ;  /* 0x000000ffe900720c */ /* 0x000fe40003f85270 */
[----:B------:R-:W-:Y:S02]  /*2d80*/  ISETP.NE.AND P3, PT, R176, RZ, PT ;  /* 0x000000ffb000720c */ /* 0x000fe40003f65270 */
[----:B------:R-:W-:Y:S02]  /*2d90*/  @P5 LOP3.LUT R8, R8, 0x20, RZ, 0xfc, !PT ;  /* 0x0000002008085812 */ /* 0x000fe400078efcff */
[----:B------:R-:W-:Y:S02]  /*2da0*/  MOV R175, RZ ;  /* 0x000000ff00af7202 */ /* 0x000fe40000000f00 */
[----:B------:R-:W-:-:S05]  /*2db0*/  MOV R176, RZ ;  /* 0x000000ff00b07202 */ /* 0x000fca0000000f00 */
[----:B------:R1:W5:Y:S01]  /*2dc0*/  @P4 LDG.E.128 R36, desc[UR10][R238.64] ;  /* 0x0000000aee244981 */ /* 0x000362000c1e1d00 */
[----:B------:R-:W-:-:S13]  /*2dd0*/  ISETP.NE.AND P4, PT, R174, RZ, PT ;  /* 0x000000ffae00720c */ /* 0x000fda0003f85270 */
.L_x_14913:
[----:B------:R-:W-:Y:S05]  /*2de0*/  BSYNC.RECONVERGENT B0 ;  /* 0x0000000000007941 */ /* 0x000fea0003800200 */
.L_x_14897:
        /* <DEDUP_REMOVED lines=32> */
.L_x_14916:
[----:B------:R-:W-:Y:S05]  /*2ff0*/  BSYNC.RECONVERGENT B0 ;  /* 0x0000000000007941 */ /* 0x000fea0003800200 */
.L_x_14915:
[----:B------:R-:W1:Y:S08]  /*3000*/  S2UR UR5, SR_CgaCtaId ;  /* 0x00000000000579c3 */ /* 0x000e700000008800 */
[----:B------:R-:W-:Y:S01]  /*3010*/  BAR.SYNC.DEFER_BLOCKING 0x0 ;  /* 0x0000000000007b1d */ /* 0x000fe20000010000 */
[----:B------:R-:W-:Y:S02]  /*3020*/  @P4 IADD3 R231, PT, PT, R231, -0x1, RZ ;  /* 0xffffffffe7e74810 */ /* 0x000fe40007ffe0ff */
[----:B------:R-:W-:-:S02]  /*3030*/  LOP3.LUT P6, RZ, R8, 0x10, RZ, 0xc0, !PT ;  /* 0x0000001008ff7812 */ /* 0x000fc400078cc0ff */
[----:B------:R-:W-:Y:S01]  /*3040*/  ISETP.NE.AND P5, PT, RZ, UR12, PT ;  /* 0x0000000cff007c0c */ /* 0x000fe2000bfa5270 */
[----:B------:R-:W-:Y:S01]  /*3050*/  UMOV UR4, 0x400 ;  /* 0x0000040000047882 */ /* 0x000fe20000000000 */
[----:B------:R-:W-:Y:S01]  /*3060*/  @P4 IMAD R231, R231, R12, RZ ;  /* 0x0000000ce7e74224 */ /* 0x000fe200078e02ff */
        /* <DEDUP_REMOVED lines=21> */
[----:B------:R-:W-:Y:S02]  /*31c0*/  MOV R167, R229 ;  /* 0x000000e500a77202 */ /* 0x000fe40000000f00 */
[----:B------:R-:W-:Y:S01]  /*31d0*/  FADD.FTZ R233, R170, R233 ;  /* 0x000000e9aae97221 */ /* 0x000fe20000010000 */
[----:B------:R-:W-:Y:S01]  /*31e0*/  FADD.FTZ R164, R171, R164 ;  /* 0x000000a4aba47221 */ /* 0x000fe20000010000 */
[----:B------:R-:W-:Y:S01]  /*31f0*/  @P4 LEA.HI R170, R166, R231, RZ, 0x2 ;  /* 0x000000e7a6aa4211 */ /* 0x000fe200078f10ff */
[----:B------:R-:W-:-:S02]  /*3200*/  HFMA2 R166, -RZ, RZ, 0, 0 ;  /* 0x00000000ffa67431 */ /* 0x000fc400000001ff */
[----:B--2---:R-:W-:Y:S01]  /*3210*/  FADD.FTZ R233, R233, R172 ;  /* 0x000000ace9e97221 */ /* 0x004fe20000010000 */
[----:B------:R-:W-:-:S03]  /*3220*/  FADD.FTZ R164, R164, R173 ;  /* 0x000000ada4a47221 */ /* 0x000fc60000010000 */
        /* <DEDUP_REMOVED lines=29> */
.L_x_14921:
        /* <DEDUP_REMOVED lines=10> */
.L_x_14922:
        /* <DEDUP_REMOVED lines=10> */
.L_x_14923:
        /* <DEDUP_REMOVED lines=11> */
.L_x_14920:
        /* <DEDUP_REMOVED lines=39> */
.L_x_14919:
        /* <DEDUP_REMOVED lines=42> */
.L_x_14925:
        /* <DEDUP_REMOVED lines=8> */
[----:B------:R-:W1:Y:S02]  /*3b80*/  @P4 LDC.64 R162, c[0x0][0x408] ;  /* 0x00010200ffa24b82 */ /* 0x000e640000000a00 */
        /* <DEDUP_REMOVED lines=9> */
[----:B-1----:R-:W-:Y:S01]  /*3c20*/  @P4 FMUL.FTZ R163, R160, R163 ;  /* 0x000000a3a0a34220 */ /* 0x002fe20000410000 */
[----:B------:R-:W-:Y:S02]  /*3c30*/  @P3 FFMA.FTZ R161, R234, R164, R41 ;  /* 0x000000a4eaa13223 */ /* 0x000fe40000010029 */
[----:B------:R-:W0:Y:S01]  /*3c40*/  @P4 LDC.64 R164, c[0x0][0x408] ;  /* 0x00010200ffa44b82 */ /* 0x000e220000000a00 */
[----:B------:R-:W-:-:S05]  /*3c50*/  @P4 FMUL.FTZ R162, R163, R162 ;  /* 0x000000a2a3a24220 */ /* 0x000fca0000410000 */
[----:B------:R-:W-:Y:S02]  /*3c60*/  @P4 SEL R156, R162, RZ, P5 ;  /* 0x000000ffa29c4207 */ /* 0x000fe40002800000 */
[----:B------:R-:W1:Y:S01]  /*3c70*/  @P4 LDC.64 R162, c[0x0][0x408] ;  /* 0x00010200ffa24b82 */ /* 0x000e620000000a00 */
[----:B------:R-:W-:Y:S01]  /*3c80*/  @P4 LOP3.LUT P5, RZ, R7, 0xff00, RZ, 0xc0, !PT ;  /* 0x0000ff0007ff4812 */ /* 0x000fe200078ac0ff */
[----:B-1----:R-:W-:-:S04]  /*3c90*/  @P4 FMUL.FTZ R163, R161, R163 ;  /* 0x000000a3a1a34220 */ /* 0x002fc80000410000 */
        /* <DEDUP_REMOVED lines=11> */
.L_x_14924:
        /* <DEDUP_REMOVED lines=10> */
.L_x_14918:
[----:B------:R-:W-:Y:S05]  /*3df0*/  BSYNC.RECONVERGENT B0 ;  /* 0x0000000000007941 */ /* 0x000fea0003800200 */
.L_x_14917:
        /* <DEDUP_REMOVED lines=10> */
[----:B-1----:R-:W0:Y:S01]  /*3ea0*/  @P4 LDC.64 R162, c[0x0][0x408] ;  /* 0x00010200ffa24b82 */ /* 0x002e220000000a00 */
        /* <DEDUP_REMOVED lines=9> */
[----:B------:R-:W1:Y:S01]  /*3f40*/  @P4 LDC.64 R164, c[0x0][0x408] ;  /* 0x00010200ffa44b82 */ /* 0x000e620000000a00 */
        /* <DEDUP_REMOVED lines=14> */
[----:B-1----:R-:W-:-:S04]  /*4030*/  @P4 FMUL.FTZ R165, R162, R165 ;  /* 0x000000a5a2a54220 */ /* 0x002fc80000410000 */
        /* <DEDUP_REMOVED lines=11> */
.L_x_14929:
[----:B-1----:R-:W0:Y:S01]  /*40f0*/  @P4 LDC.64 R164, c[0x0][0x408] ;  /* 0x00010200ffa44b82 */ /* 0x002e220000000a00 */
        /* <DEDUP_REMOVED lines=36> */
.L_x_14928:
[----:B-1----:R-:W0:Y:S02]  /*4340*/  LDC.64 R164, c[0x0][0x478] ;  /* 0x00011e00ffa47b82 */ /* 0x002e240000000a00 */
        /* <DEDUP_REMOVED lines=43> */
.L_x_14931:
        /* <DEDUP_REMOVED lines=10> */
.L_x_14932:
        /* <DEDUP_REMOVED lines=10> */
.L_x_14933:
        /* <DEDUP_REMOVED lines=10> */
.L_x_14934:
        /* <DEDUP_REMOVED lines=10> */
.L_x_14930:
        /* <DEDUP_REMOVED lines=8> */
.L_x_14927:
[----:B------:R-:W-:Y:S05]  /*4900*/  BSYNC.RECONVERGENT B0 ;  /* 0x0000000000007941 */ /* 0x000fea0003800200 */
.L_x_14926:
        /* <DEDUP_REMOVED lines=10> */
[----:B01----:R-:W0:Y:S01]  /*49b0*/  @P4 LDC.64 R162, c[0x0][0x408] ;  /* 0x00010200ffa24b82 */ /* 0x003e220000000a00 */
        /* <DEDUP_REMOVED lines=36> */
.L_x_14938:
[----:B01----:R-:W0:Y:S01]  /*4c00*/  @P4 LDC.64 R164, c[0x0][0x408] ;  /* 0x00010200ffa44b82 */ /* 0x003e220000000a00 */
        /* <DEDUP_REMOVED lines=36> */
.L_x_14937:
[----:B01----:R-:W0:Y:S02]  /*4e50*/  LDC.64 R164, c[0x0][0x478] ;  /* 0x00011e00ffa47b82 */ /* 0x003e240000000a00 */
        /* <DEDUP_REMOVED lines=43> */
.L_x_14940:
        /* <DEDUP_REMOVED lines=10> */
.L_x_14941:
        /* <DEDUP_REMOVED lines=10> */
.L_x_14942:
        /* <DEDUP_REMOVED lines=10> */
.L_x_14943:
        /* <DEDUP_REMOVED lines=10> */
.L_x_14939:
        /* <DEDUP_REMOVED lines=8> */
.L_x_14936:
[----:B------:R-:W-:Y:S05]  /*5410*/  BSYNC.RECONVERGENT B0 ;  /* 0x0000000000007941 */ /* 0x000fea0003800200 */
.L_x_14935:
        /* <DEDUP_REMOVED lines=10> */
[----:B012---:R-:W0:Y:S01]  /*54c0*/  @P4 LDC.64 R162, c[0x0][0x408] ;  /* 0x00010200ffa24b82 */ /* 0x007e220000000a00 */
        /* <DEDUP_REMOVED lines=36> */
.L_x_14947:
[----:B012---:R-:W0:Y:S01]  /*5710*/  @P4 LDC.64 R164, c[0x0][0x408] ;  /* 0x00010200ffa44b82 */ /* 0x007e220000000a00 */
        /* <DEDUP_REMOVED lines=36> */
.L_x_14946:
[----:B012---:R-:W0:Y:S02]  /*5960*/  LDC.64 R164, c[0x0][0x478] ;  /* 0x00011e00ffa47b82 */ /* 0x007e240000000a00 */
        /* <DEDUP_REMOVED lines=43> */
.L_x_14949:
        /* <DEDUP_REMOVED lines=10> */
.L_x_14950:
        /* <DEDUP_REMOVED lines=10> */
.L_x_14951:
        /* <DEDUP_REMOVED lines=10> */
.L_x_14952:
        /* <DEDUP_REMOVED lines=10> */
.L_x_14948:
        /* <DEDUP_REMOVED lines=8> */
.L_x_14945:
[----:B------:R-:W-:Y:S05]  /*5f20*/  BSYNC.RECONVERGENT B0 ;  /* 0x0000000000007941 */ /* 0x000fea0003800200 */
.L_x_14944:
        /* <DEDUP_REMOVED lines=9> */
[----:B0123--:R-:W0:Y:S01]  /*5fc0*/  @P4 LDC.64 R162, c[0x0][0x408] ;  /* 0x00010200ffa24b82 */ /* 0x00fe220000000a00 */
        /* <DEDUP_REMOVED lines=36> */
.L_x_14956:
[----:B0123--:R-:W0:Y:S01]  /*6210*/  @P4 LDC.64 R164, c[0x0][0x408] ;  /* 0x00010200ffa44b82 */ /* 0x00fe220000000a00 */
        /* <DEDUP_REMOVED lines=36> */
.L_x_14955:
[----:B0123--:R-:W0:Y:S02]  /*6460*/  LDC.64 R164, c[0x0][0x478] ;  /* 0x00011e00ffa47b82 */ /* 0x00fe240000000a00 */
        /* <DEDUP_REMOVED lines=43> */
.L_x_14958:
        /* <DEDUP_REMOVED lines=10> */
.L_x_14959:
        /* <DEDUP_REMOVED lines=10> */
.L_x_14960:
        /* <DEDUP_REMOVED lines=10> */
.L_x_14961:
        /* <DEDUP_REMOVED lines=10> */
.L_x_14957:
        /* <DEDUP_REMOVED lines=8> */
.L_x_14954:
[----:B------:R-:W-:Y:S05]  /*6a20*/  BSYNC.RECONVERGENT B0 ;  /* 0x0000000000007941 */ /* 0x000fea0003800200 */
.L_x_14953:
        /* <DEDUP_REMOVED lines=9> */
[----:B01234-:R-:W0:Y:S01]  /*6ac0*/  @P4 LDC.64 R162, c[0x0][0x408] ;  /* 0x00010200ffa24b82 */ /* 0x01fe220000000a00 */
        /* <DEDUP_REMOVED lines=36> */
.L_x_14965:
[----:B01234-:R-:W0:Y:S01]  /*6d10*/  @P4 LDC.64 R164, c[0x0][0x408] ;  /* 0x00010200ffa44b82 */ /* 0x01fe220000000a00 */
        /* <DEDUP_REMOVED lines=36> */
.L_x_14964:
[----:B01234-:R-:W0:Y:S02]  /*6f60*/  LDC.64 R164, c[0x0][0x478] ;  /* 0x00011e00ffa47b82 */ /* 0x01fe240000000a00 */
        /* <DEDUP_REMOVED lines=43> */
.L_x_14967:
        /* <DEDUP_REMOVED lines=10> */
.L_x_14968:
        /* <DEDUP_REMOVED lines=10> */
.L_x_14969:
        /* <DEDUP_REMOVED lines=10> */
.L_x_14970:
        /* <DEDUP_REMOVED lines=10> */
.L_x_14966:
        /* <DEDUP_REMOVED lines=8> */
.L_x_14963:
[----:B------:R-:W-:Y:S05]  /*7520*/  BSYNC.RECONVERGENT B0 ;  /* 0x0000000000007941 */ /* 0x000fea0003800200 */
.L_x_14962:
        /* <DEDUP_REMOVED lines=46> */
.L_x_14974:
        /* <DEDUP_REMOVED lines=37> */
.L_x_14973:
        /* <DEDUP_REMOVED lines=44> */
.L_x_14976:
        /* <DEDUP_REMOVED lines=10> */
.L_x_14977:
        /* <DEDUP_REMOVED lines=10> */
.L_x_14978:
        /* <DEDUP_REMOVED lines=10> */
.L_x_14979:
        /* <DEDUP_REMOVED lines=10> */
.L_x_14975:
        /* <DEDUP_REMOVED lines=8> */
.L_x_14972:
[----:B------:R-:W-:Y:S05]  /*8020*/  BSYNC.RECONVERGENT B0 ;  /* 0x0000000000007941 */ /* 0x000fea0003800200 */
.L_x_14971:
        /* <DEDUP_REMOVED lines=10> */
[-CC-:B01234-:R-:W-:Y:S01]  /*80d0*/  @P3 FFMA.FTZ R165, R214, R169.reuse, R168.reuse ;  /* 0x000000a9d6a53223 */ /* 0x19ffe200000100a8 */
[-CC-:B------:R-:W-:Y:S01]  /*80e0*/  @P3 FFMA.FTZ R164, R16, R169.reuse, R168.reuse ;  /* 0x000000a910a43223 */ /* 0x180fe200000100a8 */
[-CC-:B------:R-:W-:Y:S01]  /*80f0*/  @P3 FFMA.FTZ R163, R25, R169.reuse, R168.reuse ;  /* 0x000000a919a33223 */ /* 0x180fe200000100a8 */
[----:B------:R-:W-:Y:S01]  /*8100*/  @P3 FFMA.FTZ R169, R195, R169, R168 ;  /* 0x000000a9c3a93223 */ /* 0x000fe200000100a8 */
[----:B------:R-:W-:Y:S01]  /*8110*/  @P3 FADD.FTZ R165, R212, -R165 ;  /* 0x800000a5d4a53221 */ /* 0x000fe20000010000 */
[----:B------:R-:W-:Y:S01]  /*8120*/  @P3 FADD.FTZ R164, R197, -R164 ;  /* 0x800000a4c5a43221 */ /* 0x000fe20000010000 */
[----:B-----5:R-:W-:Y:S01]  /*8130*/  MOV R168, R155 ;  /* 0x0000009b00a87202 */ /* 0x020fe20000000f00 */
[----:B------:R-:W-:Y:S01]  /*8140*/  @P3 FADD.FTZ R163, R194, -R163 ;  /* 0x800000a3c2a33221 */ /* 0x000fe20000010000 */
[----:B------:R-:W-:Y:S01]  /*8150*/  MOV R161, R153 ;  /* 0x0000009900a17202 */ /* 0x000fe20000000f00 */
[C---:B------:R-:W-:Y:S01]  /*8160*/  @P3 FFMA.FTZ R168, R234.reuse, R165, R155 ;  /* 0x000000a5eaa83223 */ /* 0x040fe2000001009b */
[C---:B------:R-:W-:Y:S01]  /*8170*/  @P3 FFMA.FTZ R161, R234.reuse, R164, R153 ;  /* 0x000000a4eaa13223 */ /* 0x040fe20000010099 */
[----:B------:R-:W-:Y:S01]  /*8180*/  MOV R160, R152 ;  /* 0x0000009800a07202 */ /* 0x000fe20000000f00 */
[----:B------:R-:W0:Y:S01]  /*8190*/  @P4 LDC.64 R164, c[0x0][0x408] ;  /* 0x00010200ffa44b82 */ /* 0x000e220000000a00 */
[----:B------:R-:W-:Y:S01]  /*81a0*/  @P3 FFMA.FTZ R160, R234, R163, R152 ;  /* 0x000000a3eaa03223 */ /* 0x000fe20000010098 */
[----:B------:R-:W-:Y:S01]  /*81b0*/  @P3 FADD.FTZ R169, R216, -R169 ;  /* 0x800000a9d8a93221 */ /* 0x000fe20000010000 */
[----:B------:R-:W-:-:S02]  /*81c0*/  MOV R162, R154 ;  /* 0x0000009a00a27202 */ /* 0x000fc40000000f00 */
[----:B------:R-:W-:Y:S01]  /*81d0*/  MOV R163, R168 ;  /* 0x000000a800a37202 */ /* 0x000fe20000000f00 */
[----:B------:R-:W-:Y:S01]  /*81e0*/  @P3 FFMA.FTZ R162, R234, R169, R154 ;  /* 0x000000a9eaa23223 */ /* 0x000fe2000001009a */
        /* <DEDUP_REMOVED lines=20> */
.L_x_14983:
        /* <DEDUP_REMOVED lines=37> */
.L_x_14982:
        /* <DEDUP_REMOVED lines=8> */
[----:B-----5:R-:W-:Y:S01]  /*8600*/  @P4 LOP3.LUT P6, RZ, R14, 0xff, RZ, 0xc0, !PT ;  /* 0x000000ff0eff4812 */ /* 0x020fe200078cc0ff */
[----:B------:R-:W-:-:S04]  /*8610*/  FADD.FTZ R161, R194, -R161 ;  /* 0x800000a1c2a17221 */ /* 0x000fc80000010000 */
[----:B------:R-:W-:Y:S01]  /*8620*/  FMUL.FTZ R160, R234, R161 ;  /* 0x000000a1eaa07220 */ /* 0x000fe20000410000 */
[----:B------:R-:W-:Y:S02]  /*8630*/  FADD.FTZ R161, R197, -R164 ;  /* 0x800000a4c5a17221 */ /* 0x000fe40000010000 */
[----:B------:R-:W1:Y:S02]  /*8640*/  @P4 LDC.64 R164, c[0x0][0x408] ;  /* 0x00010200ffa44b82 */ /* 0x000e640000000a00 */
        /* <DEDUP_REMOVED lines=10> */
[-CC-:B------:R-:W-:Y:S01]  /*86f0*/  FFMA.FTZ R163, R214, R169.reuse, R168.reuse ;  /* 0x000000a9d6a37223 */ /* 0x180fe200000100a8 */
[----:B------:R-:W-:-:S03]  /*8700*/  FFMA.FTZ R169, R195, R169, R168 ;  /* 0x000000a9c3a97223 */ /* 0x000fc600000100a8 */
[----:B------:R-:W-:Y:S01]  /*8710*/  @P4 SEL R157, R162, RZ, P6 ;  /* 0x000000ffa29d4207 */ /* 0x000fe20003000000 */
[----:B------:R-:W-:Y:S01]  /*8720*/  FADD.FTZ R169, R216, -R169 ;  /* 0x800000a9d8a97221 */ /* 0x000fe20000010000 */
[----:B------:R-:W-:-:S03]  /*8730*/  FADD.FTZ R163, R212, -R163 ;  /* 0x800000a3d4a37221 */ /* 0x000fc60000010000 */
[C---:B------:R-:W-:Y:S01]  /*8740*/  FMUL.FTZ R162, R234.reuse, R169 ;  /* 0x000000a9eaa27220 */ /* 0x040fe20000410000 */
[----:B------:R-:W-:-:S04]  /*8750*/  FMUL.FTZ R163, R234, R163 ;  /* 0x000000a3eaa37220 */ /* 0x000fc80000410000 */
[----:B------:R-:W-:Y:S02]  /*8760*/  FSEL R162, R162, RZ, P3 ;  /* 0x000000ffa2a27208 */ /* 0x000fe40001800000 */
[----:B------:R-:W-:Y:S02]  /*8770*/  FSEL R163, R163, RZ, P3 ;  /* 0x000000ffa3a37208 */ /* 0x000fe40001800000 */
[----:B------:R-:W-:Y:S01]  /*8780*/  @P4 LOP3.LUT P3, RZ, R14, 0xff0000, RZ, 0xc0, !PT ;  /* 0x00ff00000eff4812 */ /* 0x000fe2000786c0ff */
[----:B-1----:R-:W-:-:S04]  /*8790*/  @P4 FMUL.FTZ R165, R162, R165 ;  /* 0x000000a5a2a54220 */ /* 0x002fc80000410000 */
        /* <DEDUP_REMOVED lines=8> */
.L_x_14985:
        /* <DEDUP_REMOVED lines=20> */
.L_x_14986:
        /* <DEDUP_REMOVED lines=10> */
.L_x_14987:
        /* <DEDUP_REMOVED lines=10> */
.L_x_14984:
[----:B------:R-:W0:Y:S02]  /*8aa0*/  @P5 LDC.64 R164, c[0x0][0x478] ;  /* 0x00011e00ffa45b82 */ /* 0x000e240000000a00 */
[----:B0-----:R-:W-:-:S06]  /*8ab0*/  @P5 IMAD.WIDE.U32 R168, R167, 0x10, R164 ;  /* 0x00000010a7a85825 */ /* 0x001fcc00078e00a4 */
[----:B------:R-:W0:Y:S01]  /*8ac0*/  @P4 LDC.64 R164, c[0x0][0x468] ;  /* 0x00011a00ffa44b82 */ /* 0x000e220000000a00 */
[----:B------:R1:W-:Y:S01]  /*8ad0*/  @P5 STG.E.128 desc[UR10][R168.64], R160 ;  /* 0x000000a0a8005986 */ /* 0x0003e2000c101d0a */
[----:B0-----:R-:W-:-:S05]  /*8ae0*/  @P4 IMAD.WIDE.U32 R164, R166, 0x10, R164 ;  /* 0x00000010a6a44825 */ /* 0x001fca00078e00a4 */
[----:B------:R1:W-:Y:S02]  /*8af0*/  @P4 STG.E.128 desc[UR10][R164.64], R156 ;  /* 0x0000009ca4004986 */ /* 0x0003e4000c101d0a */
.L_x_14981:
[----:B------:R-:W-:Y:S05]  /*8b00*/  BSYNC.RECONVERGENT B0 ;  /* 0x0000000000007941 */ /* 0x000fea0003800200 */
.L_x_14980:
[----:B01234-:R-:W0:Y:S01]  /*8b10*/  LDC.64 R164, c[0x0][0x380] ;  /* 0x0000e000ffa47b82 */ /* 0x01fe220000000a00 */
[----:B------:R-:W-:Y:S01]  /*8b20*/  UPLOP3.LUT UP1, UPT, UPT, UPT, UP1, 0x40, 0x4 ;  /* 0x000000000004789c */ /* 0x000fe20003f2e810 */
[----:B0-----:R-:W-:-:S04]  /*8b30*/  IADD3 R9, PT, PT, R9, R164, RZ ;  /* 0x000000a409097210 */ /* 0x001fc80007ffe0ff */
[----:B------:R-:W-:-:S13]  /*8b40*/  ISETP.GE.AND P3, PT, R9, R165, PT ;  /* 0x000000a50900720c */ /* 0x000fda0003f66270 */
[----:B------:R-:W-:Y:S05]  /*8b50*/  @!P3 BRA `(.L_x_14988) ;  /* 0xffffff7c004cb947 */ /* 0x000fea000383ffff */
.L_x_14896:
[----:B-----5:R-:W0:Y:S01]  /*8b60*/  LDC.64 R2, c[0x0][0x440] ;  /* 0x00011000ff027b82 */ /* 0x020e220000000a00 */
[----:B------:R-:W-:Y:S01]  /*8b70*/  LOP3.LUT P3, RZ, R8, 0x10, RZ, 0xc0, !PT ;  /* 0x0000001008ff7812 */ /* 0x000fe2000786c0ff */
[----:B------:R-:W-:Y:S01]  /*8b80*/  IMAD R12, R12, UR9, RZ ;  /* 0x000000090c0c7c24 */ /* 0x000fe2000f8e02ff */
[C---:B------:R-:W-:Y:S02]  /*8b90*/  LOP3.LUT P6, RZ, R8.reuse, 0x8, RZ, 0xc0, !PT ;  /* 0x0000000808ff7812 */ /* 0x040fe400078cc0ff */
[----:B------:R-:W-:Y:S02]  /*8ba0*/  LOP3.LUT P5, RZ, R8, 0x4, RZ, 0xc0, !PT ;  /* 0x0000000408ff7812 */ /* 0x000fe400078ac0ff */
[----:B------:R-:W-:Y:S01]  /*8bb0*/  LEA.HI R27, R12, R11, RZ, 0x1e ;  /* 0x0000000b0c1b7211 */ /* 0x000fe200078ff0ff */
[----:B------:R-:W1:Y:S01]  /*8bc0*/  LDC.64 R4, c[0x0][0x448] ;  /* 0x00011200ff047b82 */ /* 0x000e620000000a00 */
[----:B------:R-:W-:-:S07]  /*8bd0*/  LOP3.LUT P4, RZ, R8, 0x2, RZ, 0xc0, !PT ;  /* 0x0000000208ff7812 */ /* 0x000fce000788c0ff */
[----:B------:R-:W2:Y:S01]  /*8be0*/  LDC.64 R6, c[0x0][0x440] ;  /* 0x00011000ff067b82 */ /* 0x000ea20000000a00 */
[----:B0-----:R-:W-:-:S07]  /*8bf0*/  @P3 IMAD.WIDE.U32 R2, R27, 0x10, R2 ;  /* 0x000000101b023825 */ /* 0x001fce00078e0002 */
[----:B------:R-:W0:Y:S01]  /*8c00*/  LDC.64 R10, c[0x0][0x440] ;  /* 0x00011000ff0a7b82 */ /* 0x000e220000000a00 */
[----:B------:R3:W-:Y:S01]  /*8c10*/  @P3 STG.E.128 desc[UR10][R2.64], R72 ;  /* 0x0000004802003986 */ /* 0x0007e2000c101d0a */
[C---:B-1----:R-:W-:Y:S01]  /*8c20*/  @P3 IMAD.WIDE.U32 R4, R27.reuse, 0x10, R4 ;  /* 0x000000101b043825 */ /* 0x042fe200078e0004 */
[----:B------:R-:W-:-:S05]  /*8c30*/  @P3 IADD3 R27, PT, PT, R27, 0x100, RZ ;  /* 0x000001001b1b3810 */ /* 0x000fca0007ffe0ff */
[----:B------:R-:W1:Y:S01]  /*8c40*/  LDC.64 R12, c[0x0][0x448] ;  /* 0x00011200ff0c7b82 */ /* 0x000e620000000a00 */
[----:B------:R4:W-:Y:S01]  /*8c50*/  @P3 STG.E.128 desc[UR10][R4.64], R104 ;  /* 0x0000006804003986 */ /* 0x0009e2000c101d0a */
[----:B------:R-:W-:Y:S01]  /*8c60*/  LOP3.LUT P3, RZ, R8, 0x20, RZ, 0xc0, !PT ;  /* 0x0000002008ff7812 */ /* 0x000fe2000786c0ff */
[----:B--2---:R-:W-:-:S05]  /*8c70*/  @P6 IMAD.WIDE.U32 R6, R27, 0x10, R6 ;  /* 0x000000101b066825 */ /* 0x004fca00078e0006 */
[----:B------:R-:W2:Y:S01]  /*8c80*/  LDC.64 R8, c[0x0][0x448] ;  /* 0x00011200ff087b82 */ /* 0x000ea20000000a00 */
[----:B------:R0:W-:Y:S07]  /*8c90*/  @P6 STG.E.128 desc[UR10][R6.64], R68 ;  /* 0x0000004406006986 */ /* 0x0001ee000c101d0a */
[----:B------:R-:W4:Y:S08]  /*8ca0*/  LDC.64 R14, c[0x0][0x440] ;  /* 0x00011000ff0e7b82 */ /* 0x000f300000000a00 */
[----:B------:R-:W4:Y:S08]  /*8cb0*/  LDC.64 R16, c[0x0][0x448] ;  /* 0x00011200ff107b82 */ /* 0x000f300000000a00 */
[----:B------:R-:W4:Y:S01]  /*8cc0*/  LDC.64 R18, c[0x0][0x440] ;  /* 0x00011000ff127b82 */ /* 0x000f220000000a00 */
        /* <DEDUP_REMOVED lines=41> */
.L_x_14989:
        /* <DEDUP_REMOVED lines=10> */
.L_x_15769:


//--------------------- .text._ZN10layer_norm22ln_bwd_finalize_kernelINS_22Kernel_traits_finalizeILj8192EfffffjLb0ELj1024ELj4ENS_18Kernel_traits_baseILj8192EfffffjLj1024EEEEELb0ELb1EEEvNS_9BwdParamsE --------------------------
	.section	.text._ZN10layer_norm22ln_bwd_finalize_kernelINS_22Kernel_traits_finalizeILj8192EfffffjLb0ELj1024ELj4ENS_18Kernel_traits_baseILj8192EfffffjLj1024EEEEELb0ELb1EEEvNS_9BwdParamsE,"ax",@progbits
	.align	128
        .global         _ZN10layer_norm22ln_bwd_finalize_kernelINS_22Kernel_traits_finalizeILj8192EfffffjLb0ELj1024ELj4ENS_18Kernel_traits_baseILj8192EfffffjLj1024EEEEELb0ELb1EEEvNS_9BwdParamsE
        .type           _ZN10layer_norm22ln_bwd_finalize_kernelINS_22Kernel_traits_finalizeILj8192EfffffjLb0ELj1024ELj4ENS_18Kernel_traits_baseILj8192EfffffjLj1024EEEEELb0ELb1EEEvNS_9BwdParamsE,@function
        .size           _ZN10layer_norm22ln_bwd_finalize_kernelINS_22Kernel_traits_finalizeILj8192EfffffjLb0ELj1024ELj4ENS_18Kernel_traits_baseILj8192EfffffjLj1024EEEEELb0ELb1EEEvNS_9BwdParamsE,(.L_x_15770 - _ZN10layer_norm22ln_bwd_finalize_kernelINS_22Kernel_traits_finalizeILj8192EfffffjLb0ELj1024ELj4ENS_18Kernel_traits_baseILj8192EfffffjLj1024EEEEELb0ELb1EEEvNS_9BwdParamsE)
        .other          _ZN10layer_norm22ln_bwd_finalize_kernelINS_22Kernel_traits_finalizeILj8192EfffffjLb0ELj1024ELj4ENS_18Kernel_traits_baseILj8192EfffffjLj1024EEEEELb0ELb1EEEvNS_9BwdParamsE,@"STO_CUDA_ENTRY STV_DEFAULT"
_ZN10layer_norm22ln_bwd_finalize_kernelINS_22Kernel_traits_finalizeILj8192EfffffjLb0ELj1024ELj4ENS_18Kernel_traits_baseILj8192EfffffjLj1024EEEEELb0ELb1EEEvNS_9BwdParamsE:
.text._ZN10layer_norm22ln_bwd_finalize_kernelINS_22Kernel_traits_finalizeILj8192EfffffjLb0ELj1024ELj4ENS_18Kernel_traits_baseILj8192EfffffjLj1024EEEEELb0ELb1EEEvNS_9BwdParamsE:
        /* <DEDUP_REMOVED lines=77> */
.L_x_14994:
        /* <DEDUP_REMOVED lines=118> */
.L_x_14993:
[----:B------:R-:W-:Y:S05]  /*0c30*/  BSYNC.RECONVERGENT B1 ;  /* 0x0000000000017941 */ /* 0x000fea0003800200 */
.L_x_14992:
        /* <DEDUP_REMOVED lines=69> */
.L_x_14996:
[----:B------:R-:W-:Y:S05]  /*1090*/  BSYNC.RECONVERGENT B1 ;  /* 0x0000000000017941 */ /* 0x000fea0003800200 */
.L_x_14995:
        /* <DEDUP_REMOVED lines=38> */
.L_x_14998:
[----:B------:R-:W-:Y:S05]  /*1300*/  BSYNC.RECONVERGENT B1 ;  /* 0x0000000000017941 */ /* 0x000fea0003800200 */
.L_x_14997:
[----:B------:R-:W-:Y:S05]  /*1310*/  @!P1 BRA `(.L_x_14991) ;  /* 0x0000000000409947 */ /* 0x000fea0003800000 */
[----:B------:R-:W0:Y:S01]  /*1320*/  LDC R14, c[0x0][0x388] ;  /* 0x0000e200ff0e7b82 */ /* 0x000e220000000800 */
[----:B------:R-:W-:-:S07]  /*1330*/  IADD3 R12, PT, PT, -R54, RZ, RZ ;  /* 0x000000ff360c7210 */ /* 0x000fce0007ffe1ff */
[----:B------:R-:W1:Y:S08]  /*1340*/  LDC.64 R8, c[0x0][0x440] ;  /* 0x00011000ff087b82 */ /* 0x000e700000000a00 */
[----:B------:R-:W2:Y:S01]  /*1350*/  LDC.64 R10, c[0x0][0x448] ;  /* 0x00011200ff0a7b82 */ /* 0x000ea20000000a00 */
[----:B0-----:R-:W-:-:S05]  /*1360*/  IMAD R0, R3, R14, R0 ;  /* 0x0000000e03007224 */ /* 0x001fca00078e0200 */
[----:B------:R-:W-:-:S07]  /*1370*/  IADD3 R3, PT, PT, R57, R0, RZ ;  /* 0x0000000039037210 */ /* 0x000fce0007ffe0ff */
.L_x_14999:
        /* <DEDUP_REMOVED lines=10> */
.L_x_14991:
[----:B------:R-:W-:Y:S05]  /*1420*/  BSYNC.RECONVERGENT B0 ;  /* 0x0000000000007941 */ /* 0x000fea0003800200 */
.L_x_14990:
        /* <DEDUP_REMOVED lines=57> */
.L_x_15000:
        /* <DEDUP_REMOVED lines=12> */
.L_x_15770:


//--------------------- .text._ZN10layer_norm13ln_bwd_kernelINS_13Kernel_traitsIfffffjLj8192ELj1ELj1ELj8ELj16ENS_18Kernel_traits_baseILj8192EfffffjLj256EEEEELb1ELb0ELb1ELb1EEEvNS_9BwdParamsE --------------------------
	.section	.text._ZN10layer_norm13ln_bwd_kernelINS_13Kernel_traitsIfffffjLj8192ELj1ELj1ELj8ELj16ENS_18Kernel_traits_baseILj8192EfffffjLj256EEEEELb1ELb0ELb1ELb1EEEvNS_9BwdParamsE,"ax",@progbits
	.align	128
        .global         _ZN10layer_norm13ln_bwd_kernelINS_13Kernel_traitsIfffffjLj8192ELj1ELj1ELj8ELj16ENS_18Kernel_traits_baseILj8192EfffffjLj256EEEEELb1ELb0ELb1ELb1EEEvNS_9BwdParamsE
        .type           _ZN10layer_norm13ln_bwd_kernelINS_13Kernel_traitsIfffffjLj8192ELj1ELj1ELj8ELj16ENS_18Kernel_traits_baseILj8192EfffffjLj256EEEEELb1ELb0ELb1ELb1EEEvNS_9BwdParamsE,@function
        .size           _ZN10layer_norm13ln_bwd_kernelINS_13Kernel_traitsIfffffjLj8192ELj1ELj1ELj8ELj16ENS_18Kernel_traits_baseILj8192EfffffjLj256EEEEELb1ELb0ELb1ELb1EEEvNS_9BwdParamsE,(.L_x_15771 - _ZN10layer_norm13ln_bwd_kernelINS_13Kernel_traitsIfffffjLj8192ELj1ELj1ELj8ELj16ENS_18Kernel_traits_baseILj8192EfffffjLj256EEEEELb1ELb0ELb1ELb1EEEvNS_9BwdParamsE)
        .other          _ZN10layer_norm13ln_bwd_kernelINS_13Kernel_traitsIfffffjLj8192ELj1ELj1ELj8ELj16ENS_18Kernel_traits_baseILj8192EfffffjLj256EEEEELb1ELb0ELb1ELb1EEEvNS_9BwdParamsE,@"STO_CUDA_ENTRY STV_DEFAULT"
_ZN10layer_norm13ln_bwd_kernelINS_13Kernel_traitsIfffffjLj8192ELj1ELj1ELj8ELj16ENS_18Kernel_traits_baseILj8192EfffffjLj256EEEEELb1ELb0ELb1ELb1EEEvNS_9BwdParamsE:
.text._ZN10layer_norm13ln_bwd_kernelINS_13Kernel_traitsIfffffjLj8192ELj1ELj1ELj8ELj16ENS_18Kernel_traits_baseILj8192EfffffjLj256EEEEELb1ELb0ELb1ELb1EEEvNS_9BwdParamsE:
        /* <DEDUP_REMOVED lines=58> */
.L_x_15088:
        /* <DEDUP_REMOVED lines=13> */
[----:B0-----:R-:W0:Y:S01]  /*0470*/  S2R R2, SR_TID.X ;  /* 0x0000000000027919 */ /* 0x001e220000002100 */
[----:B------:R-:W-:Y:S01]  /*0480*/  IADD3 R11, PT, PT, R7, -0x1, RZ ;  /* 0xffffffff070b7810 */ /* 0x000fe20007ffe0ff */
[----:B------:R-:W-:-:S05]  /*0490*/  IMAD.WIDE R226, R9, 0x4, R4 ;  /* 0x0000000409e27825 */ /* 0x000fca00078e0204 */
[----:B------:R-:W2:Y:S01]  /*04a0*/  LDC.64 R202, c[0x0][0x3a8] ;  /* 0x0000ea00ffca7b82 */ /* 0x000ea20000000a00 */
[----:B------:R-:W3:Y:S07]  /*04b0*/  LDG.E R226, desc[UR12][R226.64] ;  /* 0x0000000ce2e27981 */ /* 0x000eee000c1e1900 */
[----:B------:R-:W4:Y:S01]  /*04c0*/  LDC.64 R200, c[0x0][0x428] ;  /* 0x00010a00ffc87b82 */ /* 0x000f220000000a00 */
[-C--:B-1----:R-:W-:Y:S01]  /*04d0*/  IMAD R0, R9, R6.reuse, RZ ;  /* 0x0000000609007224 */ /* 0x082fe200078e02ff */
[----:B-----5:R-:W-:Y:S01]  /*04e0*/  ISETP.GE.AND P2, PT, R230, 0x1, PT ;  /* 0x00000001e600780c */ /* 0x020fe20003f46270 */
[----:B------:R-:W-:-:S05]  /*04f0*/  IMAD R11, R11, R6, RZ ;  /* 0x000000060b0b7224 */ /* 0x000fca00078e02ff */
[----:B------:R-:W1:Y:S01]  /*0500*/  LDC.64 R236, c[0x0][0x3b0] ;  /* 0x0000ec00ffec7b82 */ /* 0x000e620000000a00 */
[----:B------:R-:W-:-:S04]  /*0510*/  SHF.R.S32.HI R3, RZ, 0x1f, R0 ;  /* 0x0000001fff037819 */ /* 0x000fc80000011400 */
[----:B------:R-:W-:Y:S02]  /*0520*/  LEA.HI R3, R3, R0, RZ, 0x2 ;  /* 0x0000000003037211 */ /* 0x000fe400078f10ff */
[----:B------:R-:W-:Y:S02]  /*0530*/  SHF.R.S32.HI R0, RZ, 0x1f, R11 ;  /* 0x0000001fff007819 */ /* 0x000fe4000001140b */
[----:B0-----:R-:W-:Y:S02]  /*0540*/  LEA.HI.SX32 R251, R3, R2, 0x1e ;  /* 0x0000000203fb7211 */ /* 0x001fe400078ff2ff */
[----:B------:R-:W-:-:S03]  /*0550*/  LEA.HI R5, R0, R11, RZ, 0x2 ;  /* 0x0000000b00057211 */ /* 0x000fc600078f10ff */
[C---:B--2---:R-:W-:Y:S01]  /*0560*/  IMAD.WIDE.U32 R208, R251.reuse, 0x10, R202 ;  /* 0x00000010fbd07825 */ /* 0x044fe200078e00ca */
[----:B------:R-:W-:Y:S02]  /*0570*/  IADD3 R250, PT, PT, R251, 0x100, RZ ;  /* 0x00000100fbfa7810 */ /* 0x000fe40007ffe0ff */
[----:B------:R-:W-:-:S03]  /*0580*/  LEA.HI.SX32 R5, R5, R2, 0x1e ;  /* 0x0000000205057211 */ /* 0x000fc600078ff2ff */
[----:B------:R-:W2:Y:S01]  /*0590*/  LDG.E.128 R208, desc[UR12][R208.64] ;  /* 0x0000000cd0d07981 */ /* 0x000ea2000c1e1d00 */
[----:B------:R-:W-:-:S04]  /*05a0*/  IMAD.WIDE.U32 R152, R250, 0x10, R202 ;  /* 0x00000010fa987825 */ /* 0x000fc800078e00ca */
[----:B----4-:R-:W-:Y:S01]  /*05b0*/  IMAD.WIDE.U32 R12, R5, 0x10, R200 ;  /* 0x00000010050c7825 */ /* 0x010fe200078e00c8 */
[----:B------:R-:W-:Y:S01]  /*05c0*/  IADD3 R11, PT, PT, R251, 0x200, RZ ;  /* 0x00000200fb0b7810 */ /* 0x000fe20007ffe0ff */
[----:B------:R-:W4:Y:S04]  /*05d0*/  LDG.E.128 R152, desc[UR12][R152.64] ;  /* 0x0000000c98987981 */ /* 0x000f28000c1e1d00 */
[----:B------:R-:W4:Y:S01]  /*05e0*/  LDG.E.128 R12, desc[UR12][R12.64] ;  /* 0x0000000c0c0c7981 */ /* 0x000f22000c1e1d00 */
[----:B------:R-:W-:Y:S01]  /*05f0*/  IMAD.WIDE.U32 R160, R11, 0x10, R202 ;  /* 0x000000100ba07825 */ /* 0x000fe200078e00ca */
[----:B------:R-:W-:Y:S02]  /*0600*/  IADD3 R165, PT, PT, R5, 0x200, RZ ;  /* 0x0000020005a57810 */ /* 0x000fe40007ffe0ff */
[----:B------:R-:W-:-:S03]  /*0610*/  IADD3 R10, PT, PT, R251, 0x300, RZ ;  /* 0x00000300fb0a7810 */ /* 0x000fc60007ffe0ff */
[----:B------:R-:W4:Y:S01]  /*0620*/  LDG.E.128 R160, desc[UR12][R160.64] ;  /* 0x0000000ca0a07981 */ /* 0x000f22000c1e1d00 */
[----:B------:R-:W-:-:S04]  /*0630*/  IMAD.WIDE.U32 R164, R165, 0x10, R200 ;  /* 0x00000010a5a47825 */ /* 0x000fc800078e00c8 */
[----:B------:R-:W-:Y:S01]  /*0640*/  IMAD.WIDE.U32 R168, R10, 0x10, R202 ;  /* 0x000000100aa87825 */ /* 0x000fe200078e00ca */
[C---:B------:R-:W-:Y:S01]  /*0650*/  IADD3 R157, PT, PT, R5.reuse, 0x100, RZ ;  /* 0x00000100059d7810 */ /* 0x040fe20007ffe0ff */
[----:B------:R-:W4:Y:S01]  /*0660*/  LDG.E.128 R164, desc[UR12][R164.64] ;  /* 0x0000000ca4a47981 */ /* 0x000f22000c1e1d00 */
[----:B------:R-:W-:-:S03]  /*0670*/  IADD3 R173, PT, PT, R5, 0x300, RZ ;  /* 0x0000030005ad7810 */ /* 0x000fc60007ffe0ff */
[----:B------:R-:W4:Y:S01]  /*0680*/  LDG.E.128 R168, desc[UR12][R168.64] ;  /* 0x0000000ca8a87981 */ /* 0x000f22000c1e1d00 */
[----:B------:R-:W-:Y:S01]  /*0690*/  IADD3 R0, PT, PT, R251, 0x500, RZ ;  /* 0x00000500fb007810 */ /* 0x000fe20007ffe0ff */
[----:B------:R-:W-:-:S04]  /*06a0*/  IMAD.WIDE.U32 R156, R157, 0x10, R200 ;  /* 0x000000109d9c7825 */ /* 0x000fc800078e00c8 */
[----:B------:R-:W-:Y:S02]  /*06b0*/  IMAD.WIDE.U32 R172, R173, 0x10, R200 ;  /* 0x00000010adac7825 */ /* 0x000fe400078e00c8 */
[----:B------:R-:W4:Y:S02]  /*06c0*/  LDG.E.128 R156, desc[UR12][R156.64] ;  /* 0x0000000c9c9c7981 */ /* 0x000f24000c1e1d00 */
[----:B------:R-:W-:Y:S02]  /*06d0*/  IMAD.WIDE.U32 R184, R0, 0x10, R202 ;  /* 0x0000001000b87825 */ /* 0x000fe400078e00ca */
[----:B------:R-:W4:Y:S04]  /*06e0*/  LDG.E.128 R172, desc[UR12][R172.64] ;  /* 0x0000000cacac7981 */ /* 0x000f28000c1e1d00 */
[----:B------:R-:W4:Y:S01]  /*06f0*/  LDG.E.128 R184, desc[UR12][R184.64] ;  /* 0x0000000cb8b87981 */ /* 0x000f22000c1e1d00 */
[----:B------:R-:W-:-:S02]  /*0700*/  IADD3 R3, PT, PT, R251, 0x400, RZ ;  /* 0x00000400fb037810 */ /* 0x000fc40007ffe0ff */
[----:B------:R-:W-:-:S03]  /*0710*/  IADD3 R231, PT, PT, R251, 0x600, RZ ;  /* 0x00000600fbe77810 */ /* 0x000fc60007ffe0ff */
[----:B------:R-:W-:Y:S01]  /*0720*/  IMAD.WIDE.U32 R176, R3, 0x10, R202 ;  /* 0x0000001003b07825 */ /* 0x000fe200078e00ca */
[----:B------:R-:W-:-:S03]  /*0730*/  IADD3 R181, PT, PT, R5, 0x400, RZ ;  /* 0x0000040005b57810 */ /* 0x000fc60007ffe0ff */
[----:B------:R-:W-:Y:S02]  /*0740*/  IMAD.WIDE.U32 R192, R231, 0x10, R202 ;  /* 0x00000010e7c07825 */ /* 0x000fe400078e00ca */
[----:B------:R-:W4:Y:S02]  /*0750*/  LDG.E.128 R176, desc[UR12][R176.64] ;  /* 0x0000000cb0b07981 */ /* 0x000f24000c1e1d00 */
[----:B------:R-:W-:Y:S02]  /*0760*/  IMAD.WIDE.U32 R180, R181, 0x10, R200 ;  /* 0x00000010b5b47825 */ /* 0x000fe400078e00c8 */
[----:B------:R-:W4:Y:S04]  /*0770*/  LDG.E.128 R192, desc[UR12][R192.64] ;  /* 0x0000000cc0c07981 */ /* 0x000f28000c1e1d00 */
[----:B------:R-:W4:Y:S01]  /*0780*/  LDG.E.128 R180, desc[UR12][R180.64] ;  /* 0x0000000cb4b47981 */ /* 0x000f22000c1e1d00 */
[----:B------:R-:W-:-:S02]  /*0790*/  IADD3 R189, PT, PT, R5, 0x500, RZ ;  /* 0x0000050005bd7810 */ /* 0x000fc40007ffe0ff */
[----:B------:R-:W-:-:S03]  /*07a0*/  @P2 IADD3 R199, PT, PT, R230, -0x1, RZ ;  /* 0xffffffffe6c72810 */ /* 0x000fc60007ffe0ff */
[----:B------:R-:W-:-:S04]  /*07b0*/  IMAD.WIDE.U32 R188, R189, 0x10, R200 ;  /* 0x00000010bdbc7825 */ /* 0x000fc800078e00c8 */
[----:B------:R-:W-:Y:S02]  /*07c0*/  @P2 IMAD R6, R199, R6, RZ ;  /* 0x00000006c7062224 */ /* 0x000fe400078e02ff */
[----:B------:R-:W4:Y:S01]  /*07d0*/  LDG.E.128 R188, desc[UR12][R188.64] ;  /* 0x0000000cbcbc7981 */ /* 0x000f22000c1e1d00 */
[----:B------:R-:W-:Y:S02]  /*07e0*/  IADD3 R197, PT, PT, R5, 0x600, RZ ;  /* 0x0000060005c57810 */ /* 0x000fe40007ffe0ff */
[----:B------:R-:W-:Y:S02]  /*07f0*/  @P2 SHF.R.S32.HI R205, RZ, 0x1f, R6 ;  /* 0x0000001fffcd2819 */ /* 0x000fe40000011406 */
[----:B------:R-:W-:Y:S01]  /*0800*/  IADD3 R252, PT, PT, R251, 0x700, RZ ;  /* 0x00000700fbfc7810 */ /* 0x000fe20007ffe0ff */
[----:B------:R-:W-:Y:S01]  /*0810*/  IMAD.WIDE.U32 R196, R197, 0x10, R200 ;  /* 0x00000010c5c47825 */ /* 0x000fe200078e00c8 */
[----:B------:R-:W-:Y:S02]  /*0820*/  @P2 LEA.HI R205, R205, R6, RZ, 0x2 ;  /* 0x00000006cdcd2211 */ /* 0x000fe400078f10ff */
[----:B------:R-:W-:Y:S01]  /*0830*/  MOV R217, RZ ;  /* 0x000000ff00d97202 */ /* 0x000fe20000000f00 */
[----:B------:R-:W-:Y:S01]  /*0840*/  IMAD.WIDE.U32 R202, R252, 0x10, R202 ;  /* 0x00000010fcca7825 */ /* 0x000fe200078e00ca */
[----:B------:R-:W-:Y:S01]  /*0850*/  @P2 LEA.HI.SX32 R217, R205, R2, 0x1e ;  /* 0x00000002cdd92211 */ /* 0x000fe200078ff2ff */
[----:B------:R-:W4:Y:S01]  /*0860*/  LDG.E.128 R196, desc[UR12][R196.64] ;  /* 0x0000000cc4c47981 */ /* 0x000f22000c1e1d00 */
[----:B------:R-:W-:-:S05]  /*0870*/  IADD3 R205, PT, PT, R5, 0x700, RZ ;  /* 0x0000070005cd7810 */ /* 0x000fca0007ffe0ff */
[----:B------:R-:W-:Y:S02]  /*0880*/  IMAD.WIDE.U32 R204, R205, 0x10, R200 ;  /* 0x00000010cdcc7825 */ /* 0x000fe400078e00c8 */
[----:B------:R-:W4:Y:S02]  /*0890*/  LDG.E.128 R200, desc[UR12][R202.64] ;  /* 0x0000000ccac87981 */ /* 0x000f24000c1e1d00 */
[----:B-1----:R-:W-:-:S05]  /*08a0*/  IMAD.WIDE.U32 R206, R217, 0x4, R236 ;  /* 0x00000004d9ce7825 */ /* 0x002fca00078e00ec */
[----:B------:R-:W5:Y:S04]  /*08b0*/  LDG.E R229, desc[UR12][R206.64] ;  /* 0x0000000ccee57981 */ /* 0x000f68000c1e1900 */
[----:B------:R-:W4:Y:S01]  /*08c0*/  LDG.E.128 R204, desc[UR12][R204.64] ;  /* 0x0000000ccccc7981 */ /* 0x000f22000c1e1d00 */
[C---:B------:R-:W-:Y:S02]  /*08d0*/  IADD3 R249, PT, PT, R217.reuse, 0x100, RZ ;  /* 0x00000100d9f97810 */ /* 0x040fe40007ffe0ff */
[C---:B------:R-:W-:Y:S02]  /*08e0*/  IADD3 R247, PT, PT, R217.reuse, 0x200, RZ ;  /* 0x00000200d9f77810 */ /* 0x040fe40007ffe0ff */
[C---:B------:R-:W-:Y:S02]  /*08f0*/  IADD3 R245, PT, PT, R217.reuse, 0x300, RZ ;  /* 0x00000300d9f57810 */ /* 0x040fe40007ffe0ff */
[----:B------:R-:W-:-:S02]  /*0900*/  IADD3 R243, PT, PT, R217, 0x400, RZ ;  /* 0x00000400d9f37810 */ /* 0x000fc40007ffe0ff */
[C---:B------:R-:W-:Y:S02]  /*0910*/  IADD3 R241, PT, PT, R217.reuse, 0x500, RZ ;  /* 0x00000500d9f17810 */ /* 0x040fe40007ffe0ff */
[C---:B------:R-:W-:Y:S02]  /*0920*/  IADD3 R239, PT, PT, R217.reuse, 0x600, RZ ;  /* 0x00000600d9ef7810 */ /* 0x040fe40007ffe0ff */
[----:B------:R-:W-:Y:S01]  /*0930*/  IADD3 R5, PT, PT, R217, 0x700, RZ ;  /* 0x00000700d9057810 */ /* 0x000fe20007ffe0ff */
[----:B------:R-:W-:-:S04]  /*0940*/  IMAD.WIDE.U32 R248, R249, 0x4, R236 ;  /* 0x00000004f9f87825 */ /* 0x000fc800078e00ec */
[--C-:B------:R-:W-:Y:S01]  /*0950*/  IMAD.WIDE.U32 R246, R247, 0x4, R236.reuse ;  /* 0x00000004f7f67825 */ /* 0x100fe200078e00ec */
[----:B------:R-:W5:Y:S03]  /*0960*/  LDG.E R227, desc[UR12][R248.64] ;  /* 0x0000000cf8e37981 */ /* 0x000f66000c1e1900 */
[--C-:B------:R-:W-:Y:S01]  /*0970*/  IMAD.WIDE.U32 R244, R245, 0x4, R236.reuse ;  /* 0x00000004f5f47825 */ /* 0x100fe200078e00ec */
[----:B------:R-:W5:Y:S03]  /*0980*/  LDG.E R225, desc[UR12][R246.64] ;  /* 0x0000000cf6e17981 */ /* 0x000f66000c1e1900 */
[--C-:B------:R-:W-:Y:S01]  /*0990*/  IMAD.WIDE.U32 R242, R243, 0x4, R236.reuse ;  /* 0x00000004f3f27825 */ /* 0x100fe200078e00ec */
[----:B------:R-:W5:Y:S03]  /*09a0*/  LDG.E R224, desc[UR12][R244.64] ;  /* 0x0000000cf4e07981 */ /* 0x000f66000c1e1900 */
[--C-:B------:R-:W-:Y:S01]  /*09b0*/  IMAD.WIDE.U32 R240, R241, 0x4, R236.reuse ;  /* 0x00000004f1f07825 */ /* 0x100fe200078e00ec */
[----:B------:R-:W5:Y:S03]  /*09c0*/  LDG.E R6, desc[UR12][R242.64] ;  /* 0x0000000cf2067981 */ /* 0x000f66000c1e1900 */
[----:B------:R-:W-:-:S04]  /*09d0*/  IMAD.WIDE.U32 R238, R239, 0x4, R236 ;  /* 0x00000004efee7825 */ /* 0x000fc800078e00ec */
[----:B------:R-:W-:Y:S01]  /*09e0*/  IMAD.WIDE.U32 R236, R5, 0x4, R236 ;  /* 0x0000000405ec7825 */ /* 0x000fe200078e00ec */
[----:B------:R-:W5:Y:S04]  /*09f0*/  LDG.E R4, desc[UR12][R238.64] ;  /* 0x0000000cee047981 */ /* 0x000f68000c1e1900 */
[----:B------:R-:W5:Y:S04]  /*0a00*/  LDG.E R5, desc[UR12][R240.64] ;  /* 0x0000000cf0057981 */ /* 0x000f68000c1e1900 */
[----:B------:R-:W5:Y:S01]  /*0a10*/  LDG.E R2, desc[UR12][R236.64] ;  /* 0x0000000cec027981 */ /* 0x000f62000c1e1900 */
[----:B------:R-:W-:-:S02]  /*0a20*/  MOV R228, UR7 ;  /* 0x0000000700e47c02 */ /* 0x000fc40008000f00 */
[----:B------:R-:W-:-:S04]  /*0a30*/  ISETP.NE.U32.AND P0, PT, RZ, UR6, PT ;  /* 0x00000006ff007c0c */ /* 0x000fc8000bf05070 */
[----:B------:R-:W-:-:S13]  /*0a40*/  ISETP.NE.AND.EX P0, PT, R228, RZ, PT, P0 ;  /* 0x000000ffe400720c */ /* 0x000fda0003f05300 */
[----:B------:R-:W0:Y:S08]  /*0a50*/  @P0 LDC.64 R212, c[0x0][0x438] ;  /* 0x00010e00ffd40b82 */ /* 0x000e300000000a00 */
[----:B------:R-:W1:Y:S08]  /*0a60*/  @P0 LDC.64 R214, c[0x0][0x438] ;  /* 0x00010e00ffd60b82 */ /* 0x000e700000000a00 */
[----:B------:R-:W3:Y:S08]  /*0a70*/  @P0 LDC.64 R234, c[0x0][0x438] ;  /* 0x00010e00ffea0b82 */ /* 0x000ef00000000a00 */
[----:B------:R-:W3:Y:S08]  /*0a80*/  @P0 LDC.64 R232, c[0x0][0x438] ;  /* 0x00010e00ffe80b82 */ /* 0x000ef00000000a00 */
[----:B------:R-:W3:Y:S08]  /*0a90*/  @P0 LDC.64 R222, c[0x0][0x438] ;  /* 0x00010e00ffde0b82 */ /* 0x000ef00000000a00 */
[----:B------:R-:W3:Y:S08]  /*0aa0*/  @P0 LDC.64 R220, c[0x0][0x438] ;  /* 0x00010e00ffdc0b82 */ /* 0x000ef00000000a00 */
[----:B------:R-:W2:Y:S08]  /*0ab0*/  @P0 LDC.64 R218, c[0x0][0x438] ;  /* 0x00010e00ffda0b82 */ /* 0x000eb00000000a00 */
[----:B------:R-:W2:Y:S01]  /*0ac0*/  @P0 LDC.64 R216, c[0x0][0x438] ;  /* 0x00010e00ffd80b82 */ /* 0x000ea20000000a00 */
[----:B0-----:R-:W-:-:S04]  /*0ad0*/  @P0 IMAD.WIDE.U32 R212, R251, 0x10, R212 ;  /* 0x00000010fbd40825 */ /* 0x001fc800078e00d4 */
[----:B-1----:R-:W-:Y:S01]  /*0ae0*/  @P0 IMAD.WIDE.U32 R214, R250, 0x10, R214 ;  /* 0x00000010fad60825 */ /* 0x002fe200078e00d6 */
[----:B------:R0:W5:Y:S03]  /*0af0*/  @P0 LDG.E.128 R44, desc[UR12][R212.64] ;  /* 0x0000000cd42c0981 */ /* 0x000166000c1e1d00 */
[----:B---3--:R-:W-:Y:S01]  /*0b00*/  @P0 IMAD.WIDE.U32 R234, R11, 0x10, R234 ;  /* 0x000000100bea0825 */ /* 0x008fe200078e00ea */
[----:B------:R1:W5:Y:S03]  /*0b10*/  @P0 LDG.E.128 R40, desc[UR12][R214.64] ;  /* 0x0000000cd6280981 */ /* 0x000366000c1e1d00 */
[----:B------:R-:W-:Y:S01]  /*0b20*/  @P0 IMAD.WIDE.U32 R232, R10, 0x10, R232 ;  /* 0x000000100ae80825 */ /* 0x000fe200078e00e8 */
[----:B------:R-:W5:Y:S03]  /*0b30*/  @P0 LDG.E.128 R36, desc[UR12][R234.64] ;  /* 0x0000000cea240981 */ /* 0x000f66000c1e1d00 */
[----:B------:R-:W-:Y:S01]  /*0b40*/  @P0 IMAD.WIDE.U32 R222, R3, 0x10, R222 ;  /* 0x0000001003de0825 */ /* 0x000fe200078e00de */
[----:B------:R-:W5:Y:S03]  /*0b50*/  @P0 LDG.E.128 R32, desc[UR12][R232.64] ;  /* 0x0000000ce8200981 */ /* 0x000f66000c1e1d00 */
[----:B------:R-:W-:Y:S01]  /*0b60*/  @P0 IMAD.WIDE.U32 R220, R0, 0x10, R220 ;  /* 0x0000001000dc0825 */ /* 0x000fe200078e00dc */
[----:B------:R-:W5:Y:S03]  /*0b70*/  @P0 LDG.E.128 R28, desc[UR12][R222.64] ;  /* 0x0000000cde1c0981 */ /* 0x000f66000c1e1d00 */
[----:B--2---:R-:W-:Y:S01]  /*0b80*/  @P0 IMAD.WIDE.U32 R218, R231, 0x10, R218 ;  /* 0x00000010e7da0825 */ /* 0x004fe200078e00da */
[----:B------:R-:W5:Y:S03]  /*0b90*/  @P0 LDG.E.128 R24, desc[UR12][R220.64] ;  /* 0x0000000cdc180981 */ /* 0x000f66000c1e1d00 */
[----:B------:R-:W-:Y:S01]  /*0ba0*/  @P0 IMAD.WIDE.U32 R216, R252, 0x10, R216 ;  /* 0x00000010fcd80825 */ /* 0x000fe200078e00d8 */
[----:B------:R-:W5:Y:S04]  /*0bb0*/  @P0 LDG.E.128 R20, desc[UR12][R218.64] ;  /* 0x0000000cda140981 */ /* 0x000f68000c1e1d00 */
[----:B------:R2:W5:Y:S01]  /*0bc0*/  @P0 LDG.E.128 R16, desc[UR12][R216.64] ;  /* 0x0000000cd8100981 */ /* 0x000562000c1e1d00 */
[----:B------:R-:W-:-:S04]  /*0bd0*/  ISETP.NE.AND P0, PT, RZ, UR11, PT ;  /* 0x0000000bff007c0c */ /* 0x000fc8000bf05270 */
[----:B------:R-:W-:-:S05]  /*0be0*/  FSEL R226, R226, RZ, !P0 ;  /* 0x000000ffe2e27208 */ /* 0x000fca0004000000 */
[C---:B------:R-:W-:Y:S01]  /*0bf0*/  FADD.FTZ R3, -R226.reuse, R208 ;  /* 0x000000d0e2037221 */ /* 0x040fe20000010100 */
[C---:B------:R-:W-:Y:S01]  /*0c00*/  FADD.FTZ R209, -R226.reuse, R209 ;  /* 0x000000d1e2d17221 */ /* 0x040fe20000010100 */
[----:B------:R-:W-:Y:S02]  /*0c10*/  FADD.FTZ R211, -R226, R211 ;  /* 0x000000d3e2d37221 */ /* 0x000fe40000010100 */
[C---:B------:R-:W-:Y:S01]  /*0c20*/  FMUL.FTZ R3, R8.reuse, R3 ;  /* 0x0000000308037220 */ /* 0x040fe20000410000 */
[----:B------:R-:W-:Y:S01]  /*0c30*/  FMUL.FTZ R0, R8, R209 ;  /* 0x000000d108007220 */ /* 0x000fe20000410000 */
[----:B----4-:R-:W-:Y:S01]  /*0c40*/  FADD.FTZ R209, -R226, R152 ;  /* 0x00000098e2d17221 */ /* 0x010fe20000010100 */
[----:B------:R-:W-:Y:S01]  /*0c50*/  FADD.FTZ R140, R140, R12 ;  /* 0x0000000c8c8c7221 */ /* 0x000fe20000010000 */
[----:B------:R-:W-:Y:S01]  /*0c60*/  FFMA.FTZ R80, R12, R3, R80 ;  /* 0x000000030c507223 */ /* 0x000fe20000010050 */
[----:B------:R-:W-:Y:S01]  /*0c70*/  FMUL.FTZ R10, R76, R12 ;  /* 0x0000000c4c0a7220 */ /* 0x000fe20000410000 */
[----:B------:R-:W-:Y:S01]  /*0c80*/  FMUL.FTZ R12, R8, R211 ;  /* 0x000000d3080c7220 */ /* 0x000fe20000410000 */
[----:B------:R-:W-:Y:S01]  /*0c90*/  FADD.FTZ R211, -R226, R153 ;  /* 0x00000099e2d37221 */ /* 0x000fe20000010100 */
[----:B------:R-:W-:Y:S01]  /*0ca0*/  FMUL.FTZ R153, R8, R209 ;  /* 0x000000d108997220 */ /* 0x000fe20000410000 */
[C---:B------:R-:W-:Y:S01]  /*0cb0*/  FADD.FTZ R209, -R226.reuse, R155 ;  /* 0x0000009be2d17221 */ /* 0x040fe20000010100 */
[----:B0-----:R-:W-:Y:S01]  /*0cc0*/  FADD.FTZ R213, -R226, R154 ;  /* 0x0000009ae2d57221 */ /* 0x001fe20000010100 */
[----:B------:R-:W-:-:S02]  /*0cd0*/  FMUL.FTZ R152, R8, R211 ;  /* 0x000000d308987220 */ /* 0x000fc40000410000 */
[----:B------:R-:W-:Y:S01]  /*0ce0*/  FMUL.FTZ R154, R8, R209 ;  /* 0x000000d1089a7220 */ /* 0x000fe20000410000 */
[C---:B------:R-:W-:Y:S01]  /*0cf0*/  FADD.FTZ R209, -R226.reuse, R160 ;  /* 0x000000a0e2d17221 */ /* 0x040fe20000010100 */
[C---:B------:R-:W-:Y:S01]  /*0d00*/  FADD.FTZ R211, -R226.reuse, R161 ;  /* 0x000000a1e2d37221 */ /* 0x040fe20000010100 */
[----:B------:R-:W-:Y:S02]  /*0d10*/  FADD.FTZ R11, -R226, R210 ;  /* 0x000000d2e20b7221 */ /* 0x000fe40000010100 */
[C---:B------:R-:W-:Y:S01]  /*0d20*/  FMUL.FTZ R161, R8.reuse, R209 ;  /* 0x000000d108a17220 */ /* 0x040fe20000410000 */
[C---:B------:R-:W-:Y:S01]  /*0d30*/  FMUL.FTZ R160, R8.reuse, R211 ;  /* 0x000000d308a07220 */ /* 0x040fe20000410000 */
        /* <DEDUP_REMOVED lines=8> */
[C---:B------:R-:W-:Y:S01]  /*0dc0*/  FADD.FTZ R171, -R226.reuse, R171 ;  /* 0x000000abe2ab7221 */ /* 0x040fe20000010100 */
[----:B------:R-:W-:Y:S01]  /*0dd0*/  FMUL.FTZ R13, R77, R13 ;  /* 0x0000000d4d0d7220 */ /* 0x000fe20000410000 */
[----:B------:R-:W-:Y:S01]  /*0de0*/  FADD.FTZ R133, R133, R165 ;  /* 0x000000a585857221 */ /* 0x000fe20000010000 */
[----:B------:R-:W-:Y:S01]  /*0df0*/  FFMA.FTZ R89, R165, R160, R89 ;  /* 0x000000a0a5597223 */ /* 0x000fe20000010059 */
[----:B------:R-:W-:Y:S01]  /*0e00*/  FMUL.FTZ R209, R69, R165 ;  /* 0x000000a545d17220 */ /* 0x000fe20000410000 */
[----:B------:R-:W-:Y:S01]  /*0e10*/  FADD.FTZ R164, RZ, R10 ;  /* 0x0000000affa47221 */ /* 0x000fe20000010000 */
[----:B------:R-:W-:Y:S01]  /*0e20*/  FFMA.FTZ R165, R3, R10, RZ ;  /* 0x0000000a03a57223 */ /* 0x000fe200000100ff */
[----:B-1----:R-:W-:Y:S01]  /*0e30*/  FADD.FTZ R215, -R226, R163 ;  /* 0x000000a3e2d77221 */ /* 0x002fe20000010100 */
[----:B------:R-:W-:Y:S01]  /*0e40*/  FADD.FTZ R142, R142, R14 ;  /* 0x0000000e8e8e7221 */ /* 0x000fe20000010000 */
[----:B------:R-:W-:Y:S01]  /*0e50*/  FFMA.FTZ R82, R14, R11, R82 ;  /* 0x0000000b0e527223 */ /* 0x000fe20000010052 */
[C---:B------:R-:W-:Y:S01]  /*0e60*/  FMUL.FTZ R163, R8.reuse, R213 ;  /* 0x000000d508a37220 */ /* 0x040fe20000410000 */
[----:B--2---:R-:W-:Y:S01]  /*0e70*/  FMUL.FTZ R216, R8, R171 ;  /* 0x000000ab08d87220 */ /* 0x004fe20000410000 */
        /* <DEDUP_REMOVED lines=29> */
[----:B------:R-:W-:Y:S01]  /*1050*/  FMUL.FTZ R212, R8, R169 ;  /* 0x000000a908d47220 */ /* 0x000fe20000410000 */
        /* <DEDUP_REMOVED lines=19> */
[C---:B------:R-:W-:Y:S01]  /*1190*/  FADD.FTZ R171, -R226.reuse, R186 ;  /* 0x000000bae2ab7221 */ /* 0x040fe20000010100 */
[----:B------:R-:W-:Y:S01]  /*11a0*/  FADD.FTZ R213, -R226, R168 ;  /* 0x000000a8e2d57221 */ /* 0x000fe20000010100 */
[----:B------:R-:W-:Y:S01]  /*11b0*/  FADD.FTZ R166, R210, R167 ;  /* 0x000000a7d2a67221 */ /* 0x000fe20000010000 */
[----:B------:R-:W-:Y:S01]  /*11c0*/  FADD.FTZ R129, R129, R173 ;  /* 0x000000ad81817221 */ /* 0x000fe20000010000 */
[----:B------:R-:W-:Y:S01]  /*11d0*/  FFMA.FTZ R93, R173, R212, R93 ;  /* 0x000000d4ad5d7223 */ /* 0x000fe2000001005d */
[----:B------:R-:W-:Y:S01]  /*11e0*/  FMUL.FTZ R217, R65, R173 ;  /* 0x000000ad41d97220 */ /* 0x000fe20000410000 */
[----:B------:R-:W-:Y:S01]  /*11f0*/  FFMA.FTZ R165, R163, R210, R164 ;  /* 0x000000d2a3a57223 */ /* 0x000fe200000100a4 */
[----:B------:R-:W-:Y:S01]  /*1200*/  FADD.FTZ R173, -R226, R187 ;  /* 0x000000bbe2ad7221 */ /* 0x000fe20000010100 */
[----:B------:R-:W-:Y:S01]  /*1210*/  FMUL.FTZ R187, R8, R171 ;  /* 0x000000ab08bb7220 */ /* 0x000fe20000410000 */
[----:B------:R-:W-:Y:S01]  /*1220*/  FMUL.FTZ R214, R64, R172 ;  /* 0x000000ac40d67220 */ /* 0x000fe20000410000 */
[----:B------:R-:W-:Y:S01]  /*1230*/  FADD.FTZ R171, R211, R166 ;  /* 0x000000a6d3ab7221 */ /* 0x000fe20000010000 */
[----:B------:R-:W-:Y:S01]  /*1240*/  FMUL.FTZ R213, R8, R213 ;  /* 0x000000d508d57220 */ /* 0x000fe20000410000 */
[----:B------:R-:W-:Y:S01]  /*1250*/  FFMA.FTZ R164, R208, R211, R165 ;  /* 0x000000d3d0a47223 */ /* 0x000fe200000100a5 */
[----:B------:R-:W-:Y:S01]  /*1260*/  FADD.FTZ R215, -R226, R170 ;  /* 0x000000aae2d77221 */ /* 0x000fe20000010100 */
[----:B------:R-:W-:-:S02]  /*1270*/  FADD.FTZ R166, R214, R171 ;  /* 0x000000abd6a67221 */ /* 0x000fc40000010000 */
[----:B------:R-:W-:Y:S01]  /*1280*/  FFMA.FTZ R165, R213, R214, R164 ;  /* 0x000000d6d5a57223 */ /* 0x000fe200000100a4 */
[----:B------:R-:W-:Y:S01]  /*1290*/  FADD.FTZ R221, -R226, R176 ;  /* 0x000000b0e2dd7221 */ /* 0x000fe20000010100 */
[----:B------:R-:W-:Y:S01]  /*12a0*/  FMUL.FTZ R218, R66, R174 ;  /* 0x000000ae42da7220 */ /* 0x000fe20000410000 */
[----:B------:R-:W-:Y:S01]  /*12b0*/  FADD.FTZ R175, R217, R166 ;  /* 0x000000a6d9af7221 */ /* 0x000fe20000010000 */
[----:B------:R-:W-:Y:S01]  /*12c0*/  FMUL.FTZ R215, R8, R215 ;  /* 0x000000d708d77220 */ /* 0x000fe20000410000 */
[----:B------:R-:W-:Y:S01]  /*12d0*/  FFMA.FTZ R164, R212, R217, R165 ;  /* 0x000000d9d4a47223 */ /* 0x000fe200000100a5 */
[----:B------:R-:W-:Y:S01]  /*12e0*/  FADD.FTZ R177, -R226, R177 ;  /* 0x000000b1e2b17221 */ /* 0x000fe20000010100 */
[----:B------:R-:W-:Y:S01]  /*12f0*/  FMUL.FTZ R221, R8, R221 ;  /* 0x000000dd08dd7220 */ /* 0x000fe20000410000 */
[----:B------:R-:W-:Y:S01]  /*1300*/  FADD.FTZ R167, -R226, R192 ;  /* 0x000000c0e2a77221 */ /* 0x000fe20000010100 */
[----:B------:R-:W-:Y:S01]  /*1310*/  FADD.FTZ R166, R218, R175 ;  /* 0x000000afdaa67221 */ /* 0x000fe20000010000 */
[----:B------:R-:W-:Y:S01]  /*1320*/  FMUL.FTZ R184, R8, R169 ;  /* 0x000000a908b87220 */ /* 0x000fe20000410000 */
[----:B------:R-:W-:Y:S01]  /*1330*/  FFMA.FTZ R165, R215, R218, R164 ;  /* 0x000000dad7a57223 */ /* 0x000fe200000100a4 */
[C---:B------:R-:W-:Y:S01]  /*1340*/  FADD.FTZ R169, -R226.reuse, R193 ;  /* 0x000000c1e2a97221 */ /* 0x040fe20000010100 */
        /* <DEDUP_REMOVED lines=8> */
[----:B------:R-:W-:Y:S01]  /*13d0*/  FADD.FTZ R179, -R226, R179 ;  /* 0x000000b3e2b37221 */ /* 0x000fe20000010100 */
[----:B------:R-:W-:Y:S01]  /*13e0*/  FADD.FTZ R125, R125, R181 ;  /* 0x000000b57d7d7221 */ /* 0x000fe20000010000 */
[----:B------:R-:W-:Y:S01]  /*13f0*/  FMUL.FTZ R223, R8, R223 ;  /* 0x000000df08df7220 */ /* 0x000fe20000410000 */
        /* <DEDUP_REMOVED lines=47> */
[----:B------:R-:W-:Y:S01]  /*16f0*/  FADD.FTZ R167, -R226, R200 ;  /* 0x000000c8e2a77221 */ /* 0x000fe20000010100 */
[----:B------:R-:W-:Y:S01]  /*1700*/  FMUL.FTZ R197, R53, R197 ;  /* 0x000000c535c57220 */ /* 0x000fe20000410000 */
[----:B------:R-:W-:Y:S01]  /*1710*/  FADD.FTZ R164, R196, R169 ;  /* 0x000000a9c4a47221 */ /* 0x000fe20000010000 */
[----:B------:R-:W-:Y:S01]  /*1720*/  FFMA.FTZ R165, R193, R196, R166 ;  /* 0x000000c4c1a57223 */ /* 0x000fe200000100a6 */
        /* <DEDUP_REMOVED lines=45> */
.L_x_15002:
        /* <DEDUP_REMOVED lines=12> */
.L_x_15004:
        /* <DEDUP_REMOVED lines=28> */
.L_x_15005:
        /* <DEDUP_REMOVED lines=53> */
.L_x_15003:
        /* <DEDUP_REMOVED lines=32> */
.L_x_15007:
[----:B------:R-:W-:Y:S05]  /*21d0*/  BSYNC.RECONVERGENT B0 ;  /* 0x0000000000007941 */ /* 0x000fea0003800200 */
.L_x_15006:
        /* <DEDUP_REMOVED lines=41> */
[----:B------:R-:W-:Y:S02]  /*2470*/  MOV R173, RZ ;  /* 0x000000ff00ad7202 */ /* 0x000fe40000000f00 */
        /* <DEDUP_REMOVED lines=23> */
.L_x_15010:
        /* <DEDUP_REMOVED lines=10> */
.L_x_15011:
        /* <DEDUP_REMOVED lines=10> */
.L_x_15012:
        /* <DEDUP_REMOVED lines=11> */
.L_x_15009:
        /* <DEDUP_REMOVED lines=27> */
.L_x_15014:
        /* <DEDUP_REMOVED lines=10> */
.L_x_15015:
        /* <DEDUP_REMOVED lines=10> */
.L_x_15016:
[----:B------:R-:W-:Y:S05]  /*2ad0*/  @!P2 BRA `(.L_x_15013) ;  /* 0x00000004004ca947 */ /* 0x000fea0003800000 */
[----:B------:R-:W-:Y:S01]  /*2ae0*/  FMUL.FTZ R147, R151, UR17 ;  /* 0x0000001197937c20 */ /* 0x000fe20008410000 */
[----:B-----5:R-:W-:-:S03]  /*2af0*/  ISETP.GE.U32.AND P0, PT, R229, 0x1000000, PT ;  /* 0x01000000e500780c */ /* 0x020fc60003f06070 */
[----:B------:R-:W-:-:S05]  /*2b00*/  FMUL.FTZ R147, R147, UR16 ;  /* 0x0000001093937c20 */ /* 0x000fca0008410000 */
[----:B------:R-:W-:Y:S01]  /*2b10*/  SEL R147, R147, RZ, P0 ;  /* 0x000000ff93937207 */ /* 0x000fe20000000000 */
[----:B------:R-:W-:Y:S06]  /*2b20*/  BRA `(.L_x_15013) ;  /* 0x0000000400387947 */ /* 0x000fec0003800000 */
.L_x_15008:
        /* <DEDUP_REMOVED lines=42> */
.L_x_15017:
[----:B------:R-:W0:Y:S01]  /*2dd0*/  @P2 LDC.64 R164, c[0x0][0x408] ;  /* 0x00010200ffa42b82 */ /* 0x000e220000000a00 */
[-CC-:B------:R-:W-:Y:S01]  /*2de0*/  @P3 FFMA.FTZ R178, R12, R175.reuse, R174.reuse ;  /* 0x000000af0cb23223 */ /* 0x180fe200000100ae */
[-CC-:B------:R-:W-:Y:S01]  /*2df0*/  @P3 FFMA.FTZ R177, R3, R175.reuse, R174.reuse ;  /* 0x000000af03b13223 */ /* 0x180fe200000100ae */
[-CC-:B------:R-:W-:Y:S01]  /*2e00*/  @P3 FFMA.FTZ R176, R0, R175.reuse, R174.reuse ;  /* 0x000000af00b03223 */ /* 0x180fe200000100ae */
[----:B------:R-:W-:Y:S01]  /*2e10*/  @P3 FFMA.FTZ R179, R11, R175, R174 ;  /* 0x000000af0bb33223 */ /* 0x000fe200000100ae */
[----:B------:R-:W-:Y:S01]  /*2e20*/  @P3 FADD.FTZ R178, R15, -R178 ;  /* 0x800000b20fb23221 */ /* 0x000fe20000010000 */
[----:B------:R-:W-:Y:S01]  /*2e30*/  @P3 FADD.FTZ R177, R10, -R177 ;  /* 0x800000b10ab13221 */ /* 0x000fe20000010000 */
[----:B------:R-:W-:Y:S01]  /*2e40*/  @P3 FADD.FTZ R176, R13, -R176 ;  /* 0x800000b00db03221 */ /* 0x000fe20000010000 */
[----:B------:R-:W1:Y:S01]  /*2e50*/  @P2 LDC.64 R166, c[0x0][0x408] ;  /* 0x00010200ffa62b82 */ /* 0x000e620000000a00 */
[----:B------:R-:W-:Y:S01]  /*2e60*/  @P3 FADD.FTZ R179, R14, -R179 ;  /* 0x800000b30eb33221 */ /* 0x000fe20000010000 */
[----:B-----5:R-:W-:Y:S01]  /*2e70*/  MOV R151, R47 ;  /* 0x0000002f00977202 */ /* 0x020fe20000000f00 */
[C---:B------:R-:W-:Y:S01]  /*2e80*/  @P3 FFMA.FTZ R151, R8.reuse, R178, R47 ;  /* 0x000000b208973223 */ /* 0x040fe2000001002f */
[----:B------:R-:W-:Y:S01]  /*2e90*/  MOV R148, R44 ;  /* 0x0000002c00947202 */ /* 0x000fe20000000f00 */
[C---:B------:R-:W-:Y:S01]  /*2ea0*/  @P3 FFMA.FTZ R148, R8.reuse, R177, R44 ;  /* 0x000000b108943223 */ /* 0x040fe2000001002c */
[----:B------:R-:W-:Y:S01]  /*2eb0*/  MOV R149, R45 ;  /* 0x0000002d00957202 */ /* 0x000fe20000000f00 */
[C---:B------:R-:W-:Y:S01]  /*2ec0*/  @P3 FFMA.FTZ R149, R8.reuse, R176, R45 ;  /* 0x000000b008953223 */ /* 0x040fe2000001002d */
[----:B------:R-:W2:Y:S01]  /*2ed0*/  @P2 LDC.64 R168, c[0x0][0x408] ;  /* 0x00010200ffa82b82 */ /* 0x000ea20000000a00 */
[----:B------:R-:W-:Y:S01]  /*2ee0*/  MOV R150, R46 ;  /* 0x0000002e00967202 */ /* 0x000fe20000000f00 */
[----:B------:R-:W-:Y:S01]  /*2ef0*/  @P3 FFMA.FTZ R150, R8, R179, R46 ;  /* 0x000000b308963223 */ /* 0x000fe2000001002e */
[----:B------:R-:W-:-:S02]  /*2f00*/  @P2 LOP3.LUT P0, RZ, R229, 0xff, RZ, 0xc0, !PT ;  /* 0x000000ffe5ff2812 */ /* 0x000fc4000780c0ff */
[C---:B------:R-:W-:Y:S02]  /*2f10*/  @P2 LOP3.LUT P1, RZ, R229.reuse, 0xff00, RZ, 0xc0, !PT ;  /* 0x0000ff00e5ff2812 */ /* 0x040fe4000782c0ff */
[----:B------:R-:W-:Y:S01]  /*2f20*/  @P2 LOP3.LUT P4, RZ, R229, 0xff0000, RZ, 0xc0, !PT ;  /* 0x00ff0000e5ff2812 */ /* 0x000fe2000788c0ff */
[----:B------:R-:W3:Y:S01]  /*2f30*/  @P2 LDC.64 R170, c[0x0][0x408] ;  /* 0x00010200ffaa2b82 */ /* 0x000ee20000000a00 */
[----:B0-----:R-:W-:Y:S01]  /*2f40*/  @P2 FMUL.FTZ R165, R151, R165 ;  /* 0x000000a597a52220 */ /* 0x001fe20000410000 */
[----:B------:R-:W-:-:S03]  /*2f50*/  @P2 ISETP.GE.U32.AND P5, PT, R229, 0x1000000, PT ;  /* 0x01000000e500280c */ /* 0x000fc60003fa6070 */
        /* <DEDUP_REMOVED lines=11> */
.L_x_15013:
        /* <DEDUP_REMOVED lines=49> */
.L_x_15019:
        /* <DEDUP_REMOVED lines=37> */
.L_x_15018:
        /* <DEDUP_REMOVED lines=28> */
.L_x_15022:
        /* <DEDUP_REMOVED lines=10> */
.L_x_15023:
        /* <DEDUP_REMOVED lines=10> */
.L_x_15024:
[----:B------:R-:W-:Y:S05]  /*3870*/  @!P2 BRA `(.L_x_15020) ;  /* 0x0000000000b4a947 */ /* 0x000fea0003800000 */
[----:B------:R-:W-:Y:S01]  /*3880*/  FMUL.FTZ R147, R151, UR17 ;  /* 0x0000001197937c20 */ /* 0x000fe20008410000 */
[----:B-----5:R-:W-:-:S03]  /*3890*/  ISETP.GE.U32.AND P4, PT, R227, 0x1000000, PT ;  /* 0x01000000e300780c */ /* 0x020fc60003f86070 */
[----:B------:R-:W-:-:S05]  /*38a0*/  FMUL.FTZ R147, R147, UR16 ;  /* 0x0000001093937c20 */ /* 0x000fca0008410000 */
[----:B------:R-:W-:Y:S01]  /*38b0*/  SEL R147, R147, RZ, P4 ;  /* 0x000000ff93937207 */ /* 0x000fe20002000000 */
[----:B------:R-:W-:Y:S06]  /*38c0*/  BRA `(.L_x_15020) ;  /* 0x0000000000a07947 */ /* 0x000fec0003800000 */
.L_x_15021:
        /* <DEDUP_REMOVED lines=10> */
.L_x_15025:
        /* <DEDUP_REMOVED lines=10> */
.L_x_15026:
        /* <DEDUP_REMOVED lines=10> */
.L_x_15027:
        /* <DEDUP_REMOVED lines=10> */
.L_x_15020:
        /* <DEDUP_REMOVED lines=47> */
.L_x_15029:
        /* <DEDUP_REMOVED lines=37> */
.L_x_15028:
        /* <DEDUP_REMOVED lines=28> */
.L_x_15032:
        /* <DEDUP_REMOVED lines=10> */
.L_x_15033:
        /* <DEDUP_REMOVED lines=10> */
.L_x_15034:
[----:B------:R-:W-:Y:S05]  /*4390*/  @!P2 BRA `(.L_x_15030) ;  /* 0x0000000000b4a947 */ /* 0x000fea0003800000 */
[----:B------:R-:W-:Y:S01]  /*43a0*/  FMUL.FTZ R147, R151, UR17 ;  /* 0x0000001197937c20 */ /* 0x000fe20008410000 */
[----:B-----5:R-:W-:-:S03]  /*43b0*/  ISETP.GE.U32.AND P4, PT, R225, 0x1000000, PT ;  /* 0x01000000e100780c */ /* 0x020fc60003f86070 */
[----:B------:R-:W-:-:S05]  /*43c0*/  FMUL.FTZ R147, R147, UR16 ;  /* 0x0000001093937c20 */ /* 0x000fca0008410000 */
[----:B------:R-:W-:Y:S01]  /*43d0*/  SEL R147, R147, RZ, P4 ;  /* 0x000000ff93937207 */ /* 0x000fe20002000000 */
[----:B------:R-:W-:Y:S06]  /*43e0*/  BRA `(.L_x_15030) ;  /* 0x0000000000a07947 */ /* 0x000fec0003800000 */
.L_x_15031:
        /* <DEDUP_REMOVED lines=10> */
.L_x_15035:
        /* <DEDUP_REMOVED lines=10> */
.L_x_15036:
        /* <DEDUP_REMOVED lines=10> */
.L_x_15037:
        /* <DEDUP_REMOVED lines=10> */
.L_x_15030:
        /* <DEDUP_REMOVED lines=47> */
.L_x_15039:
        /* <DEDUP_REMOVED lines=37> */
.L_x_15038:
        /* <DEDUP_REMOVED lines=28> */
.L_x_15042:
        /* <DEDUP_REMOVED lines=10> */
.L_x_15043:
        /* <DEDUP_REMOVED lines=10> */
.L_x_15044:
[----:B------:R-:W-:Y:S05]  /*4eb0*/  @!P2 BRA `(.L_x_15040) ;  /* 0x0000000000b4a947 */ /* 0x000fea0003800000 */
[----:B------:R-:W-:Y:S01]  /*4ec0*/  FMUL.FTZ R147, R151, UR17 ;  /* 0x0000001197937c20 */ /* 0x000fe20008410000 */
[----:B-----5:R-:W-:-:S03]  /*4ed0*/  ISETP.GE.U32.AND P4, PT, R224, 0x1000000, PT ;  /* 0x01000000e000780c */ /* 0x020fc60003f86070 */
[----:B------:R-:W-:-:S05]  /*4ee0*/  FMUL.FTZ R147, R147, UR16 ;  /* 0x0000001093937c20 */ /* 0x000fca0008410000 */
[----:B------:R-:W-:Y:S01]  /*4ef0*/  SEL R147, R147, RZ, P4 ;  /* 0x000000ff93937207 */ /* 0x000fe20002000000 */
[----:B------:R-:W-:Y:S06]  /*4f00*/  BRA `(.L_x_15040) ;  /* 0x0000000000a07947 */ /* 0x000fec0003800000 */
.L_x_15041:
        /* <DEDUP_REMOVED lines=10> */
.L_x_15045:
        /* <DEDUP_REMOVED lines=10> */
.L_x_15046:
        /* <DEDUP_REMOVED lines=10> */
.L_x_15047:
        /* <DEDUP_REMOVED lines=10> */
.L_x_15040:
        /* <DEDUP_REMOVED lines=47> */
.L_x_15049:
        /* <DEDUP_REMOVED lines=37> */
.L_x_15048:
        /* <DEDUP_REMOVED lines=28> */
.L_x_15052:
        /* <DEDUP_REMOVED lines=10> */
.L_x_15053:
        /* <DEDUP_REMOVED lines=10> */
.L_x_15054:
[----:B------:R-:W-:Y:S05]  /*59d0*/  @!P2 BRA `(.L_x_15050) ;  /* 0x0000000000b4a947 */ /* 0x000fea0003800000 */
[----:B------:R-:W-:Y:S01]  /*59e0*/  FMUL.FTZ R147, R151, UR17 ;  /* 0x0000001197937c20 */ /* 0x000fe20008410000 */
[----:B-----5:R-:W-:-:S03]  /*59f0*/  ISETP.GE.U32.AND P4, PT, R6, 0x1000000, PT ;  /* 0x010000000600780c */ /* 0x020fc60003f86070 */
[----:B------:R-:W-:-:S05]  /*5a00*/  FMUL.FTZ R147, R147, UR16 ;  /* 0x0000001093937c20 */ /* 0x000fca0008410000 */
[----:B------:R-:W-:Y:S01]  /*5a10*/  SEL R147, R147, RZ, P4 ;  /* 0x000000ff93937207 */ /* 0x000fe20002000000 */
[----:B------:R-:W-:Y:S06]  /*5a20*/  BRA `(.L_x_15050) ;  /* 0x0000000000a07947 */ /* 0x000fec0003800000 */
.L_x_15051:
        /* <DEDUP_REMOVED lines=10> */
.L_x_15055:
        /* <DEDUP_REMOVED lines=10> */
.L_x_15056:
        /* <DEDUP_REMOVED lines=10> */
.L_x_15057:
        /* <DEDUP_REMOVED lines=10> */
.L_x_15050:
        /* <DEDUP_REMOVED lines=12> */
[-CC-:B-----5:R-:W-:Y:S01]  /*5d70*/  @P3 FFMA.FTZ R6, R184, R175.reuse, R174.reuse ;  /* 0x000000afb8063223 */ /* 0x1a0fe200000100ae */
        /* <DEDUP_REMOVED lines=34> */
.L_x_15059:
        /* <DEDUP_REMOVED lines=37> */
.L_x_15058:
[----:B------:R-:W-:Y:S05]  /*61f0*/  @!P0 BRA `(.L_x_15061) ;  /* 0x0000000000d48947 */ /* 0x000fea0003800000 */
[-CC-:B0-----:R-:W-:Y:S01]  /*6200*/  FFMA.FTZ R149, R187, R175.reuse, R174.reuse ;  /* 0x000000afbb957223 */ /* 0x181fe200000100ae */
[-CC-:B-----5:R-:W-:Y:S01]  /*6210*/  FFMA.FTZ R6, R184, R175.reuse, R174.reuse ;  /* 0x000000afb8067223 */ /* 0x1a0fe200000100ae */
        /* <DEDUP_REMOVED lines=25> */
.L_x_15062:
        /* <DEDUP_REMOVED lines=10> */
.L_x_15063:
        /* <DEDUP_REMOVED lines=10> */
.L_x_15064:
[----:B------:R-:W-:Y:S05]  /*64f0*/  @!P2 BRA `(.L_x_15060) ;  /* 0x0000000000b4a947 */ /* 0x000fea0003800000 */
[----:B------:R-:W-:Y:S01]  /*6500*/  FMUL.FTZ R6, R151, UR17 ;  /* 0x0000001197067c20 */ /* 0x000fe20008410000 */
[----:B------:R-:W-:-:S03]  /*6510*/  ISETP.GE.U32.AND P4, PT, R5, 0x1000000, PT ;  /* 0x010000000500780c */ /* 0x000fc60003f86070 */
[----:B------:R-:W-:-:S05]  /*6520*/  FMUL.FTZ R6, R6, UR16 ;  /* 0x0000001006067c20 */ /* 0x000fca0008410000 */
[----:B------:R-:W-:Y:S01]  /*6530*/  SEL R147, R6, RZ, P4 ;  /* 0x000000ff06937207 */ /* 0x000fe20002000000 */
[----:B------:R-:W-:Y:S06]  /*6540*/  BRA `(.L_x_15060) ;  /* 0x0000000000a07947 */ /* 0x000fec0003800000 */
.L_x_15061:
        /* <DEDUP_REMOVED lines=10> */
.L_x_15065:
[----:B------:R-:W-:Y:S05]  /*65f0*/  @!P2 BRA `(.L_x_15066) ;  /* 0x000000000024a947 */ /* 0x000fea0003800000 */
[----:B-----5:R-:W-:Y:S01]  /*6600*/  FFMA.FTZ R6, R184, R175, R174 ;  /* 0x000000afb8067223 */ /* 0x020fe200000100ae */
[----:B------:R-:W-:-:S03]  /*6610*/  ISETP.GT.AND P4, PT, R7, RZ, PT ;  /* 0x000000ff0700720c */ /* 0x000fc60003f84270 */
[----:B0-----:R-:W-:-:S04]  /*6620*/  FADD.FTZ R145, R189, -R6 ;  /* 0x80000006bd917221 */ /* 0x001fc80000010000 */
[----:B------:R-:W-:-:S05]  /*6630*/  FMUL.FTZ R145, R8, R145 ;  /* 0x0000009108917220 */ /* 0x000fca0000410000 */
[----:B------:R-:W-:Y:S02]  /*6640*/  FSEL R145, R145, RZ, P4 ;  /* 0x000000ff91917208 */ /* 0x000fe40002000000 */
[----:B------:R-:W-:-:S03]  /*6650*/  LOP3.LUT P4, RZ, R5, 0xff00, RZ, 0xc0, !PT ;  /* 0x0000ff0005ff7812 */ /* 0x000fc6000788c0ff */
[----:B------:R-:W-:-:S04]  /*6660*/  FMUL.FTZ R145, R145, UR17 ;  /* 0x0000001191917c20 */ /* 0x000fc80008410000 */
[----:B------:R-:W-:-:S05]  /*6670*/  FMUL.FTZ R145, R145, UR16 ;  /* 0x0000001091917c20 */ /* 0x000fca0008410000 */
[----:B------:R-:W-:-:S07]  /*6680*/  SEL R145, R145, RZ, P4 ;  /* 0x000000ff91917207 */ /* 0x000fce0002000000 */
.L_x_15066:
        /* <DEDUP_REMOVED lines=10> */
.L_x_15067:
[----:B------:R-:W-:Y:S05]  /*6730*/  @!P2 BRA `(.L_x_15060) ;  /* 0x000000000024a947 */ /* 0x000fea0003800000 */
[----:B-----5:R-:W-:Y:S01]  /*6740*/  FFMA.FTZ R6, R186, R175, R174 ;  /* 0x000000afba067223 */ /* 0x020fe200000100ae */
[----:B------:R-:W-:-:S03]  /*6750*/  ISETP.GT.AND P4, PT, R7, RZ, PT ;  /* 0x000000ff0700720c */ /* 0x000fc60003f84270 */
[----:B0-----:R-:W-:-:S04]  /*6760*/  FADD.FTZ R147, R191, -R6 ;  /* 0x80000006bf937221 */ /* 0x001fc80000010000 */
[----:B------:R-:W-:-:S05]  /*6770*/  FMUL.FTZ R6, R8, R147 ;  /* 0x0000009308067220 */ /* 0x000fca0000410000 */
[----:B------:R-:W-:Y:S02]  /*6780*/  FSEL R6, R6, RZ, P4 ;  /* 0x000000ff06067208 */ /* 0x000fe40002000000 */
[----:B------:R-:W-:-:S03]  /*6790*/  ISETP.GE.U32.AND P4, PT, R5, 0x1000000, PT ;  /* 0x010000000500780c */ /* 0x000fc60003f86070 */
[----:B------:R-:W-:-:S04]  /*67a0*/  FMUL.FTZ R6, R6, UR17 ;  /* 0x0000001106067c20 */ /* 0x000fc80008410000 */
[----:B------:R-:W-:-:S05]  /*67b0*/  FMUL.FTZ R6, R6, UR16 ;  /* 0x0000001006067c20 */ /* 0x000fca0008410000 */
[----:B------:R-:W-:-:S07]  /*67c0*/  SEL R147, R6, RZ, P4 ;  /* 0x000000ff06937207 */ /* 0x000fce0002000000 */
.L_x_15060:
        /* <DEDUP_REMOVED lines=47> */
.L_x_15069:
        /* <DEDUP_REMOVED lines=37> */
.L_x_15068:
        /* <DEDUP_REMOVED lines=28> */
.L_x_15072:
        /* <DEDUP_REMOVED lines=10> */
.L_x_15073:
        /* <DEDUP_REMOVED lines=10> */
.L_x_15074:
[----:B------:R-:W-:Y:S05]  /*7010*/  @!P2 BRA `(.L_x_15070) ;  /* 0x0000000000b4a947 */ /* 0x000fea0003800000 */
[----:B------:R-:W-:Y:S01]  /*7020*/  FMUL.FTZ R5, R151, UR17 ;  /* 0x0000001197057c20 */ /* 0x000fe20008410000 */
[----:B------:R-:W-:-:S03]  /*7030*/  ISETP.GE.U32.AND P4, PT, R4, 0x1000000, PT ;  /* 0x010000000400780c */ /* 0x000fc60003f86070 */
[----:B------:R-:W-:-:S05]  /*7040*/  FMUL.FTZ R5, R5, UR16 ;  /* 0x0000001005057c20 */ /* 0x000fca0008410000 */
[----:B------:R-:W-:Y:S01]  /*7050*/  SEL R147, R5, RZ, P4 ;  /* 0x000000ff05937207 */ /* 0x000fe20002000000 */
[----:B------:R-:W-:Y:S06]  /*7060*/  BRA `(.L_x_15070) ;  /* 0x0000000000a07947 */ /* 0x000fec0003800000 */
.L_x_15071:
        /* <DEDUP_REMOVED lines=10> */
.L_x_15075:
        /* <DEDUP_REMOVED lines=10> */
.L_x_15076:
        /* <DEDUP_REMOVED lines=10> */
.L_x_15077:
        /* <DEDUP_REMOVED lines=10> */
.L_x_15070:
        /* <DEDUP_REMOVED lines=47> */
.L_x_15079:
        /* <DEDUP_REMOVED lines=37> */
.L_x_15078:
        /* <DEDUP_REMOVED lines=24> */
.L_x_15082:
        /* <DEDUP_REMOVED lines=10> */
.L_x_15083:
        /* <DEDUP_REMOVED lines=10> */
.L_x_15084:
        /* <DEDUP_REMOVED lines=10> */
.L_x_15081:
        /* <DEDUP_REMOVED lines=19> */
.L_x_15085:
        /* <DEDUP_REMOVED lines=10> */
.L_x_15086:
        /* <DEDUP_REMOVED lines=10> */
.L_x_15087:
[----:B------:R-:W-:-:S07]  /*7e00*/  @P2 SEL R147, R4, RZ, P1 ;  /* 0x000000ff04932207 */ /* 0x000fce0000800000 */
.L_x_15080:
        /* <DEDUP_REMOVED lines=13> */
.L_x_15001:
        /* <DEDUP_REMOVED lines=25> */
.L_x_15089:
        /* <DEDUP_REMOVED lines=9> */
.L_x_15771:


//--------------------- .text._ZN10layer_norm13ln_bwd_kernelINS_13Kernel_traitsIfffffjLj8192ELj1ELj1ELj8ELj16ENS_18Kernel_traits_baseILj8192EfffffjLj256EEEEELb1ELb1ELb0ELb0EEEvNS_9BwdParamsE --------------------------
	.section	.text._ZN10layer_norm13ln_bwd_kernelINS_13Kernel_traitsIfffffjLj8192ELj1ELj1ELj8ELj16ENS_18Kernel_traits_baseILj8192EfffffjLj256EEEEELb1ELb1ELb0ELb0EEEvNS_9BwdParamsE,"ax",@progbits
	.align	128
        .global         _ZN10layer_norm13ln_bwd_kernelINS_13Kernel_traitsIfffffjLj8192ELj1ELj1ELj8ELj16ENS_18Kernel_traits_baseILj8192EfffffjLj256EEEEELb1ELb1ELb0ELb0EEEvNS_9BwdParamsE
        .type           _ZN10layer_norm13ln_bwd_kernelINS_13Kernel_traitsIfffffjLj8192ELj1ELj1ELj8ELj16ENS_18Kernel_traits_baseILj8192EfffffjLj256EEEEELb1ELb1ELb0ELb0EEEvNS_9BwdParamsE,@function
        .size           _ZN10layer_norm13ln_bwd_kernelINS_13Kernel_traitsIfffffjLj8192ELj1ELj1ELj8ELj16ENS_18Kernel_traits_baseILj8192EfffffjLj256EEEEELb1ELb1ELb0ELb0EEEvNS_9BwdParamsE,(.L_x_15772 - _ZN10layer_norm13ln_bwd_kernelINS_13Kernel_traitsIfffffjLj8192ELj1ELj1ELj8ELj16ENS_18Kernel_traits_baseILj8192EfffffjLj256EEEEELb1ELb1ELb0ELb0EEEvNS_9BwdParamsE)
        .other          _ZN10layer_norm13ln_bwd_kernelINS_13Kernel_traitsIfffffjLj8192ELj1ELj1ELj8ELj16ENS_18Kernel_traits_baseILj8192EfffffjLj256EEEEELb1ELb1ELb0ELb0EEEvNS_9BwdParamsE,@"STO_CUDA_ENTRY STV_DEFAULT"
_ZN10layer_norm13ln_bwd_kernelINS_13Kernel_traitsIfffffjLj8192ELj1ELj1ELj8ELj16ENS_18Kernel_traits_baseILj8192EfffffjLj256EEEEELb1ELb1ELb0ELb0EEEvNS_9BwdParamsE:
.text._ZN10layer_norm13ln_bwd_kernelINS_13Kernel_traitsIfffffjLj8192ELj1ELj1ELj8ELj16ENS_18Kernel_traits_baseILj8192EfffffjLj256EEEEELb1ELb1ELb0ELb0EEEvNS_9BwdParamsE:
[----:B------:R-:W0:Y:S01]  /*0000*/  LDC R1, c[0x0][0x37c] ;  /* 0x0000df00ff017b82 */ /* 0x000e220000000800 */
[----:B------:R-:W1:Y:S01]  /*0010*/  S2R R0, SR_TID.X ;  /* 0x0000000000007919 */ /* 0x000e620000002100 */
[----:B------:R-:W2:Y:S01]  /*0020*/  LDCU UR6, c[0x0][0x388] ;  /* 0x00007100ff0677ac */ /* 0x000ea20008000800 */
[----:B0-----:R-:W-:Y:S01]  /*0030*/  IADD3 R1, PT, PT, R1, -0x88, RZ ;  /* 0xffffff7801017810 */ /* 0x001fe20007ffe0ff */
        /* <DEDUP_REMOVED lines=9> */
[----:B------:R-:W-:-:S02]  /*00d0*/  ISETP.GE.U32.AND P3, PT, R20, 0x100, PT ;  /* 0x000001001400780c */ /* 0x000fc40003f66070 */
[C---:B------:R-:W-:Y:S02]  /*00e0*/  ISETP.GE.U32.AND P6, PT, R20.reuse, 0x200, PT ;  /* 0x000002001400780c */ /* 0x040fe40003fc6070 */
[----:B------:R-:W-:Y:S02]  /*00f0*/  P2R R24, PR, RZ, 0x8 ;  /* 0x00000008ff187803 */ /* 0x000fe40000000000 */
[----:B------:R-:W-:Y:S02]  /*0100*/  P2R R6, PR, RZ, 0x40 ;  /* 0x00000040ff067803 */ /* 0x000fe40000000000 */
[----:B------:R-:W-:Y:S01]  /*0110*/  P2R R0, PR, RZ, 0x40 ;  /* 0x00000040ff007803 */ /* 0x000fe20000000000 */
[----:B------:R-:W-:Y:S01]  /*0120*/  STL [R1+0x10], R24 ;  /* 0x0000101801007387 */ /* 0x000fe20000100800 */
[C---:B------:R-:W-:Y:S02]  /*0130*/  ISETP.GE.U32.AND P0, PT, R20.reuse, 0x300, PT ;  /* 0x000003001400780c */ /* 0x040fe40003f06070 */
[C---:B------:R-:W-:Y:S01]  /*0140*/  ISETP.GE.U32.AND P1, PT, R20.reuse, 0x400, PT ;  /* 0x000004001400780c */ /* 0x040fe20003f26070 */
[----:B------:R2:W-:Y:S01]  /*0150*/  STL [R1+0x14], R6 ;  /* 0x0000140601007387 */ /* 0x0005e20000100800 */
[----:B------:R-:W3:Y:S01]  /*0160*/  @P3 LDC.64 R2, c[0x0][0x3d0] ;  /* 0x0000f400ff023b82 */ /* 0x000ee20000000a00 */
[----:B------:R-:W-:-:S02]  /*0170*/  ISETP.GE.U32.AND P2, PT, R20, 0x500, PT ;  /* 0x000005001400780c */ /* 0x000fc40003f46070 */
[----:B------:R4:W4:Y:S01]  /*0180*/  LDL.64 R68, [R1+0x78] ;  /* 0x0000780001447983 */ /* 0x0009220000100a00 */
[----:B------:R-:W-:-:S03]  /*0190*/  ISETP.GE.U32.AND P4, PT, R20, 0x700, PT ;  /* 0x000007001400780c */ /* 0x000fc60003f86070 */
[----:B------:R0:W4:Y:S01]  /*01a0*/  LDL.64 R70, [R1+0x80] ;  /* 0x0000800001467983 */ /* 0x0001220000100a00 */
[----:B------:R-:W1:Y:S03]  /*01b0*/  @P3 LDC.64 R4, c[0x0][0x3e8] ;  /* 0x0000fa00ff043b82 */ /* 0x000e660000000a00 */
[----:B------:R0:W4:Y:S04]  /*01c0*/  LDL.64 R64, [R1+0x68] ;  /* 0x0000680001407983 */ /* 0x0001280000100a00 */
[----:B------:R0:W4:Y:S01]  /*01d0*/  LDL.64 R66, [R1+0x70] ;  /* 0x0000700001427983 */ /* 0x0001220000100a00 */
[----:B--2---:R-:W2:Y:S03]  /*01e0*/  @P6 LDC.64 R6, c[0x0][0x3d0] ;  /* 0x0000f400ff066b82 */ /* 0x004ea60000000a00 */
[----:B------:R0:W4:Y:S04]  /*01f0*/  LDL.64 R60, [R1+0x58] ;  /* 0x00005800013c7983 */ /* 0x0001280000100a00 */
[----:B------:R0:W4:Y:S01]  /*0200*/  LDL.64 R62, [R1+0x60] ;  /* 0x00006000013e7983 */ /* 0x0001220000100a00 */
[----:B------:R-:W0:Y:S01]  /*0210*/  @P6 LDC.64 R8, c[0x0][0x3e8] ;  /* 0x0000fa00ff086b82 */ /* 0x000e220000000a00 */
[----:B---3--:R-:W-:-:S02]  /*0220*/  @P3 IMAD.WIDE.U32 R2, R21, 0x10, R2 ;  /* 0x0000001015023825 */ /* 0x008fc400078e0002 */
[----:B------:R3:W3:Y:S04]  /*0230*/  LDL.64 R56, [R1+0x48] ;  /* 0x0000480001387983 */ /* 0x0006e80000100a00 */
[----:B------:R0:W3:Y:S01]  /*0240*/  LDL.64 R58, [R1+0x50] ;  /* 0x00005000013a7983 */ /* 0x0000e20000100a00 */
[C---:B-1----:R-:W-:Y:S01]  /*0250*/  @P3 IMAD.WIDE.U32 R4, R21.reuse, 0x10, R4 ;  /* 0x0000001015043825 */ /* 0x042fe200078e0004 */
[----:B------:R-:W-:Y:S01]  /*0260*/  @P3 LOP3.LUT R21, R21, 0x100, RZ, 0xfc, !PT ;  /* 0x0000010015153812 */ /* 0x000fe200078efcff */
[----:B------:R-:W1:Y:S01]  /*0270*/  @P0 LDC.64 R14, c[0x0][0x3d0] ;  /* 0x0000f400ff0e0b82 */ /* 0x000e620000000a00 */
[----:B------:R0:W3:Y:S01]  /*0280*/  LDL.64 R52, [R1+0x38] ;  /* 0x0000380001347983 */ /* 0x0000e20000100a00 */
[----:B------:R-:W-:-:S03]  /*0290*/  ISETP.GE.U32.AND P3, PT, R20, 0x600, PT ;  /* 0x000006001400780c */ /* 0x000fc60003f66070 */
[----:B------:R0:W3:Y:S01]  /*02a0*/  LDL.64 R54, [R1+0x40] ;  /* 0x0000400001367983 */ /* 0x0000e20000100a00 */
[C---:B--2---:R-:W-:Y:S02]  /*02b0*/  @P6 IMAD.WIDE.U32 R10, R21.reuse, 0x10, R6 ;  /* 0x00000010150a6825 */ /* 0x044fe400078e0006 */
[----:B------:R-:W2:Y:S01]  /*02c0*/  @P0 LDC.64 R16, c[0x0][0x3e8] ;  /* 0x0000fa00ff100b82 */ /* 0x000ea20000000a00 */
[----:B------:R1:W3:Y:S04]  /*02d0*/  LDL.64 R48, [R1+0x28] ;  /* 0x0000280001307983 */ /* 0x0002e80000100a00 */
[----:B------:R1:W3:Y:S01]  /*02e0*/  LDL.64 R50, [R1+0x30] ;  /* 0x0000300001327983 */ /* 0x0002e20000100a00 */
[C---:B0-----:R-:W-:Y:S01]  /*02f0*/  @P6 IMAD.WIDE.U32 R12, R21.reuse, 0x10, R8 ;  /* 0x00000010150c6825 */ /* 0x041fe200078e0008 */
[----:B------:R-:W-:Y:S01]  /*0300*/  @P6 IADD3 R21, PT, PT, R21, 0x100, RZ ;  /* 0x0000010015156810 */ /* 0x000fe20007ffe0ff */
[----:B------:R-:W0:Y:S01]  /*0310*/  @P1 LDC.64 R18, c[0x0][0x3d0] ;  /* 0x0000f400ff121b82 */ /* 0x000e220000000a00 */
[----:B------:R-:W-:Y:S01]  /*0320*/  ISETP.NE.AND P6, PT, R24, RZ, PT ;  /* 0x000000ff1800720c */ /* 0x000fe20003fc5270 */
[----:B------:R0:W3:Y:S04]  /*0330*/  LDL.64 R44, [R1+0x18] ;  /* 0x00001800012c7983 */ /* 0x0000e80000100a00 */
[----:B------:R0:W3:Y:S02]  /*0340*/  LDL.64 R46, [R1+0x20] ;  /* 0x00002000012e7983 */ /* 0x0000e40000100a00 */
[----:B------:R-:W0:Y:S02]  /*0350*/  @P1 LDC.64 R22, c[0x0][0x3e8] ;  /* 0x0000fa00ff161b82 */ /* 0x000e240000000a00 */
[----:B------:R0:W3:Y:S04]  /*0360*/  LDL.64 R40, [R1] ;  /* 0x0000000001287983 */ /* 0x0000e80000100a00 */
[----:B------:R0:W3:Y:S02]  /*0370*/  LDL.64 R42, [R1+0x8] ;  /* 0x00000800012a7983 */ /* 0x0000e40000100a00 */
[----:B------:R-:W0:Y:S01]  /*0380*/  @P2 LDC.64 R6, c[0x0][0x3d0] ;  /* 0x0000f400ff062b82 */ /* 0x000e220000000a00 */
[----:B------:R-:W-:-:S07]  /*0390*/  ISETP.GE.U32.AND P5, PT, R20, 0x800, PT ;  /* 0x000008001400780c */ /* 0x000fce0003fa6070 */
[----:B------:R-:W0:Y:S01]  /*03a0*/  @P2 LDC.64 R8, c[0x0][0x3e8] ;  /* 0x0000fa00ff082b82 */ /* 0x000e220000000a00 */
[C---:B-1----:R-:W-:Y:S01]  /*03b0*/  @P0 IMAD.WIDE.U32 R14, R21.reuse, 0x10, R14 ;  /* 0x00000010150e0825 */ /* 0x042fe200078e000e */
[----:B------:R1:W5:Y:S06]  /*03c0*/  @P6 LDG.E.128 R180, desc[UR12][R4.64] ;  /* 0x0000000c04b46981 */ /* 0x00036c000c1e1d00 */
[----:B------:R-:W1:Y:S01]  /*03d0*/  @P3 LDC.64 R28, c[0x0][0x3d0] ;  /* 0x0000f400ff1c3b82 */ /* 0x000e620000000a00 */
[----:B--2---:R-:W-:-:S07]  /*03e0*/  @P0 IMAD.WIDE.U32 R16, R21, 0x10, R16 ;  /* 0x0000001015100825 */ /* 0x004fce00078e0010 */
[----:B------:R-:W2:Y:S08]  /*03f0*/  @P3 LDC.64 R30, c[0x0][0x3e8] ;  /* 0x0000fa00ff1e3b82 */ /* 0x000eb00000000a00 */
[----:B------:R-:W2:Y:S08]  /*0400*/  @P4 LDC.64 R32, c[0x0][0x3d0] ;  /* 0x0000f400ff204b82 */ /* 0x000eb00000000a00 */
[----:B------:R-:W2:Y:S01]  /*0410*/  @P4 LDC.64 R34, c[0x0][0x3e8] ;  /* 0x0000fa00ff224b82 */ /* 0x000ea20000000a00 */
[----:B----4-:R-:W4:Y:S01]  /*0420*/  @P6 LDG.E.128 R68, desc[UR12][R2.64] ;  /* 0x0000000c02446981 */ /* 0x010f22000c1e1d00 */
[----:B------:R-:W-:-:S06]  /*0430*/  @P0 IADD3 R21, PT, PT, R21, 0x100, RZ ;  /* 0x0000010015150810 */ /* 0x000fcc0007ffe0ff */
[----:B------:R-:W2:Y:S01]  /*0440*/  @P5 LDC.64 R36, c[0x0][0x3d0] ;  /* 0x0000f400ff245b82 */ /* 0x000ea20000000a00 */
[----:B------:R1:W5:Y:S01]  /*0450*/  @P0 LDG.E.128 R172, desc[UR12][R16.64] ;  /* 0x0000000c10ac0981 */ /* 0x000362000c1e1d00 */
[----:B0-----:R-:W-:-:S04]  /*0460*/  @P1 IMAD.WIDE.U32 R18, R21, 0x10, R18 ;  /* 0x0000001015121825 */ /* 0x001fc800078e0012 */
[C---:B------:R-:W-:Y:S01]  /*0470*/  @P1 IMAD.WIDE.U32 R22, R21.reuse, 0x10, R22 ;  /* 0x0000001015161825 */ /* 0x040fe200078e0016 */
[----:B------:R-:W-:Y:S01]  /*0480*/  @P1 IADD3 R21, PT, PT, R21, 0x100, RZ ;  /* 0x0000010015151810 */ /* 0x000fe20007ffe0ff */
[----:B------:R-:W0:Y:S03]  /*0490*/  @P5 LDC.64 R38, c[0x0][0x3e8] ;  /* 0x0000fa00ff265b82 */ /* 0x000e260000000a00 */
[----:B------:R0:W5:Y:S01]  /*04a0*/  @P1 LDG.E.128 R168, desc[UR12][R22.64] ;  /* 0x0000000c16a81981 */ /* 0x000162000c1e1d00 */
[----:B------:R-:W-:-:S03]  /*04b0*/  @P2 IMAD.WIDE.U32 R24, R21, 0x10, R6 ;  /* 0x0000001015182825 */ /* 0x000fc600078e0006 */
[----:B------:R-:W4:Y:S01]  /*04c0*/  @P0 LDG.E.128 R60, desc[UR12][R14.64] ;  /* 0x0000000c0e3c0981 */ /* 0x000f22000c1e1d00 */
[C---:B------:R-:W-:Y:S01]  /*04d0*/  @P2 IMAD.WIDE.U32 R26, R21.reuse, 0x10, R8 ;  /* 0x00000010151a2825 */ /* 0x040fe200078e0008 */
[----:B------:R-:W-:Y:S02]  /*04e0*/  @P2 IADD3 R21, PT, PT, R21, 0x100, RZ ;  /* 0x0000010015152810 */ /* 0x000fe40007ffe0ff */
[----:B---3--:R-:W3:Y:S03]  /*04f0*/  @P1 LDG.E.128 R56, desc[UR12][R18.64] ;  /* 0x0000000c12381981 */ /* 0x008ee6000c1e1d00 */
[C---:B-1----:R-:W-:Y:S01]  /*0500*/  @P3 IMAD.WIDE.U32 R28, R21.reuse, 0x10, R28 ;  /* 0x00000010151c3825 */ /* 0x042fe200078e001c */
[----:B------:R1:W5:Y:S03]  /*0510*/  @P2 LDG.E.128 R164, desc[UR12][R26.64] ;  /* 0x0000000c1aa42981 */ /* 0x000366000c1e1d00 */
[C---:B--2---:R-:W-:Y:S01]  /*0520*/  @P3 IMAD.WIDE.U32 R30, R21.reuse, 0x10, R30 ;  /* 0x00000010151e3825 */ /* 0x044fe200078e001e */
[----:B------:R-:W-:Y:S01]  /*0530*/  @P3 IADD3 R21, PT, PT, R21, 0x100, RZ ;  /* 0x0000010015153810 */ /* 0x000fe20007ffe0ff */
[----:B------:R-:W2:Y:S04]  /*0540*/  @P2 LDG.E.128 R52, desc[UR12][R24.64] ;  /* 0x0000000c18342981 */ /* 0x000ea8000c1e1d00 */
[C---:B------:R-:W-:Y:S01]  /*0550*/  @P4 IMAD.WIDE.U32 R32, R21.reuse, 0x10, R32 ;  /* 0x0000001015204825 */ /* 0x040fe200078e0020 */
[----:B------:R1:W5:Y:S03]  /*0560*/  @P3 LDG.E.128 R160, desc[UR12][R30.64] ;  /* 0x0000000c1ea03981 */ /* 0x000366000c1e1d00 */
[C---:B------:R-:W-:Y:S01]  /*0570*/  @P4 IMAD.WIDE.U32 R34, R21.reuse, 0x10, R34 ;  /* 0x0000001015224825 */ /* 0x040fe200078e0022 */
[----:B------:R-:W-:Y:S01]  /*0580*/  @P4 IADD3 R21, PT, PT, R21, 0x100, RZ ;  /* 0x0000010015154810 */ /* 0x000fe20007ffe0ff */
[----:B------:R-:W2:Y:S04]  /*0590*/  @P3 LDG.E.128 R48, desc[UR12][R28.64] ;  /* 0x0000000c1c303981 */ /* 0x000ea8000c1e1d00 */
[C---:B------:R-:W-:Y:S01]  /*05a0*/  @P5 IMAD.WIDE.U32 R6, R21.reuse, 0x10, R36 ;  /* 0x0000001015065825 */ /* 0x040fe200078e0024 */
[----:B------:R1:W5:Y:S04]  /*05b0*/  @P4 LDG.E.128 R156, desc[UR12][R34.64] ;  /* 0x0000000c229c4981 */ /* 0x000368000c1e1d00 */
[----:B------:R-:W2:Y:S04]  /*05c0*/  @P4 LDG.E.128 R44, desc[UR12][R32.64] ;  /* 0x0000000c202c4981 */ /* 0x000ea8000c1e1d00 */
[----:B------:R-:W2:Y:S01]  /*05d0*/  @P5 LDG.E.128 R40, desc[UR12][R6.64] ;  /* 0x0000000c06285981 */ /* 0x000ea2000c1e1d00 */
[----:B0-----:R-:W-:-:S05]  /*05e0*/  @P5 IMAD.WIDE.U32 R8, R21, 0x10, R38 ;  /* 0x0000001015085825 */ /* 0x001fca00078e0026 */
[----:B------:R1:W5:Y:S04]  /*05f0*/  @P5 LDG.E.128 R152, desc[UR12][R8.64] ;  /* 0x0000000c08985981 */ /* 0x000368000c1e1d00 */
[----:B----4-:R0:W-:Y:S04]  /*0600*/  @P6 STL.64 [R1+0x78], R68 ;  /* 0x0000784401006387 */ /* 0x0101e80000100a00 */
[----:B------:R4:W-:Y:S01]  /*0610*/  @P6 STL.64 [R1+0x80], R70 ;  /* 0x0000804601006387 */ /* 0x0009e20000100a00 */
[----:B------:R-:W-:-:S13]  /*0620*/  ISETP.NE.AND P6, PT, R0, RZ, PT ;  /* 0x000000ff0000720c */ /* 0x000fda0003fc5270 */
[----:B------:R-:W3:Y:S04]  /*0630*/  @P6 LDG.E.128 R64, desc[UR12][R10.64] ;  /* 0x0000000c0a406981 */ /* 0x000ee8000c1e1d00 */
        /* <DEDUP_REMOVED lines=44> */
[----:B----4-:R-:W-:Y:S01]  /*0900*/  CS2R R70, SRZ ;  /* 0x0000000000467805 */ /* 0x010fe2000001ff00 */
[----:B---3--:R0:W-:Y:S04]  /*0910*/  @P6 STL.64 [R1+0x68], R64 ;  /* 0x0000684001006387 */ /* 0x0081e80000100a00 */
[----:B------:R3:W-:Y:S04]  /*0920*/  @P6 STL.64 [R1+0x70], R66 ;  /* 0x0000704201006387 */ /* 0x0007e80000100a00 */
[----:B------:R4:W-:Y:S04]  /*0930*/  @P0 STL.64 [R1+0x58], R60 ;  /* 0x0000583c01000387 */ /* 0x0009e80000100a00 */
[----:B------:R1:W-:Y:S04]  /*0940*/  @P0 STL.64 [R1+0x60], R62 ;  /* 0x0000603e01000387 */ /* 0x0003e80000100a00 */
[----:B------:R1:W-:Y:S04]  /*0950*/  @P1 STL.64 [R1+0x48], R56 ;  /* 0x0000483801001387 */ /* 0x0003e80000100a00 */
        /* <DEDUP_REMOVED lines=13> */
[----:B------:R-:W-:Y:S02]  /*0a30*/  CS2R R56, SRZ ;  /* 0x0000000000387805 */ /* 0x000fe4000001ff00 */
[----:B------:R-:W-:Y:S01]  /*0a40*/  CS2R R58, SRZ ;  /* 0x00000000003a7805 */ /* 0x000fe2000001ff00 */
[----:B--2---:R-:W-:Y:S06]  /*0a50*/  BRA.U UP0, `(.L_x_15090) ;  /* 0x0000009500f07547 */ /* 0x004fec000b800000 */
        /* <DEDUP_REMOVED lines=60> */
.L_x_15172:
        /* <DEDUP_REMOVED lines=14> */
[----:B------:R-:W-:Y:S01]  /*0f00*/  PLOP3.LUT P0, PT, PT, PT, UP0, 0x80, 0x8 ;  /* 0x000000000008781c */ /* 0x000fe20003f0f008 */
[----:B------:R-:W-:Y:S01]  /*0f10*/  UMOV UR14, 0x3f800000 ;  /* 0x3f800000000e7882 */ /* 0x000fe20000000000 */
[----:B--2---:R-:W-:Y:S01]  /*0f20*/  ISETP.NE.AND P5, PT, RZ, UR18, PT ;  /* 0x00000012ff007c0c */ /* 0x004fe2000bfa5270 */
[----:B------:R-:W0:Y:S01]  /*0f30*/  S2R R191, SR_TID.X ;  /* 0x0000000000bf7919 */ /* 0x000e220000002100 */
[C---:B------:R-:W-:Y:S01]  /*0f40*/  ISETP.GE.U32.AND P3, PT, R20.reuse, 0x100, PT ;  /* 0x000001001400780c */ /* 0x040fe20003f66070 */
[----:B------:R-:W-:Y:S01]  /*0f50*/  UIMAD UR4, UR7, UR6, URZ ;  /* 0x00000006070472a4 */ /* 0x000fe2000f8e02ff */
[C---:B------:R-:W-:Y:S01]  /*0f60*/  ISETP.GE.U32.AND P4, PT, R20.reuse, 0x200, PT ;  /* 0x000002001400780c */ /* 0x040fe20003f86070 */
[----:B------:R-:W-:Y:S01]  /*0f70*/  BSSY.RECONVERGENT B0, `(.L_x_15091) ;  /* 0x0000043000007945 */ /* 0x000fe20003800200 */
[----:B------:R-:W-:Y:S01]  /*0f80*/  HFMA2 R204, -RZ, RZ, 0, 0 ;  /* 0x00000000ffcc7431 */ /* 0x000fe200000001ff */
[----:B------:R-:W-:Y:S01]  /*0f90*/  USHF.R.S32.HI UR5, URZ, 0x1f, UR4 ;  /* 0x0000001fff057899 */ /* 0x000fe20008011404 */
[----:B------:R-:W-:-:S02]  /*0fa0*/  ISETP.GE.U32.AND P1, PT, R20, 0x400, PT ;  /* 0x000004001400780c */ /* 0x000fc40003f26070 */
[----:B------:R-:W-:Y:S01]  /*0fb0*/  ISETP.GE.U32.AND P2, PT, R20, 0x500, PT ;  /* 0x000005001400780c */ /* 0x000fe20003f46070 */
[----:B------:R-:W-:Y:S01]  /*0fc0*/  ULEA.HI UR5, UR5, UR4, URZ, 0x2 ;  /* 0x0000000405057291 */ /* 0x000fe2000f8f10ff */
[----:B------:R-:W-:Y:S02]  /*0fd0*/  MOV R203, RZ ;  /* 0x000000ff00cb7202 */ /* 0x000fe40000000f00 */
[----:B---3--:R-:W-:-:S04]  /*0fe0*/  FSEL R19, R19, RZ, !P5 ;  /* 0x000000ff13137208 */ /* 0x008fc80006800000 */
[----:B------:R-:W-:Y:S02]  /*0ff0*/  R2UR UR16, R19 ;  /* 0x00000000131072ca */ /* 0x000fe400000e0000 */
[----:B------:R-:W-:-:S05]  /*1000*/  P2R R19, PR, RZ, 0x8 ;  /* 0x00000008ff137803 */ /* 0x000fca0000000000 */
[----:B------:R1:W-:Y:S01]  /*1010*/  STL [R1+0x10], R19 ;  /* 0x0000101301007387 */ /* 0x0003e20000100800 */
[----:B----4-:R-:W-:Y:S02]  /*1020*/  R2UR UR15, R190 ;  /* 0x00000000be0f72ca */ /* 0x010fe400000e0000 */
[----:B-1----:R-:W-:-:S04]  /*1030*/  MOV R19, UR5 ;  /* 0x0000000500137c02 */ /* 0x002fc80008000f00 */
[----:B0-----:R-:W-:-:S04]  /*1040*/  LEA.HI.SX32 R19, R19, R191, 0x1e ;  /* 0x000000bf13137211 */ /* 0x001fc800078ff2ff */
[----:B------:R-:W-:Y:S02]  /*1050*/  MOV R202, R19 ;  /* 0x0000001300ca7202 */ /* 0x000fe40000000f00 */
[----:B------:R-:W-:Y:S02]  /*1060*/  @P0 R2UR UR14, R188 ;  /* 0x00000000bc0e02ca */ /* 0x000fe400000e0000 */
[----:B------:R-:W-:Y:S02]  /*1070*/  P2R R188, PR, RZ, 0x10 ;  /* 0x00000010ffbc7803 */ /* 0x000fe40000000000 */
[----:B------:R-:W-:-:S03]  /*1080*/  ISETP.GE.U32.AND P0, PT, R20, 0x300, PT ;  /* 0x000003001400780c */ /* 0x000fc60003f06070 */
[----:B------:R0:W-:Y:S01]  /*1090*/  STL [R1+0x14], R188 ;  /* 0x000014bc01007387 */ /* 0x0001e20000100800 */
[----:B-----5:R-:W-:Y:S09]  /*10a0*/  @!P3 BRA `(.L_x_15092) ;  /* 0x0000000000bcb947 */ /* 0x020ff20003800000 */
[----:B------:R-:W1:Y:S01]  /*10b0*/  LDC.64 R190, c[0x0][0x3a8] ;  /* 0x0000ea00ffbe7b82 */ /* 0x000e620000000a00 */
[----:B------:R-:W2:Y:S04]  /*10c0*/  LDL R225, [R1+0x78] ;  /* 0x0000780001e17983 */ /* 0x000ea80000100800 */
[----:B------:R-:W3:Y:S03]  /*10d0*/  LDL R224, [R1+0x7c] ;  /* 0x00007c0001e07983 */ /* 0x000ee60000100800 */
[----:B0-----:R-:W0:Y:S01]  /*10e0*/  LDC.64 R188, c[0x0][0x428] ;  /* 0x00010a00ffbc7b82 */ /* 0x001e220000000a00 */
[----:B------:R-:W4:Y:S04]  /*10f0*/  LDL R223, [R1+0x80] ;  /* 0x0000800001df7983 */ /* 0x000f280000100800 */
[----:B------:R-:W4:Y:S01]  /*1100*/  LDL R252, [R1+0x84] ;  /* 0x0000840001fc7983 */ /* 0x000f220000100800 */
[----:B------:R-:W-:-:S02]  /*1110*/  ISETP.NE.U32.AND P3, PT, RZ, UR20, PT ;  /* 0x00000014ff007c0c */ /* 0x000fc4000bf65070 */
[----:B------:R-:W0:Y:S02]  /*1120*/  LDC.64 R218, c[0x0][0x3b0] ;  /* 0x0000ec00ffda7b82 */ /* 0x000e240000000a00 */
[----:B------:R-:W-:Y:S01]  /*1130*/  ISETP.NE.AND.EX P3, PT, RZ, UR21, PT, P3 ;  /* 0x00000015ff007c0c */ /* 0x000fe2000bf65330 */
[----:B-1----:R-:W-:-:S05]  /*1140*/  IMAD.WIDE.U32 R190, R19, 0x10, R190 ;  /* 0x0000001013be7825 */ /* 0x002fca00078e00be */
[----:B------:R-:W2:Y:S07]  /*1150*/  LDG.E.128 R192, desc[UR12][R190.64] ;  /* 0x0000000cbec07981 */ /* 0x000eae000c1e1d00 */
[----:B------:R-:W1:Y:S01]  /*1160*/  @P3 LDC.64 R202, c[0x0][0x438] ;  /* 0x00010e00ffca3b82 */ /* 0x000e620000000a00 */
[----:B0-----:R-:W-:-:S06]  /*1170*/  IMAD.WIDE.U32 R188, R19, 0x10, R188 ;  /* 0x0000001013bc7825 */ /* 0x001fcc00078e00bc */
[----:B------:R-:W3:Y:S01]  /*1180*/  LDG.E.128 R188, desc[UR12][R188.64] ;  /* 0x0000000cbcbc7981 */ /* 0x000ee2000c1e1d00 */
[----:B-1----:R-:W-:-:S05]  /*1190*/  @P3 IMAD.WIDE.U32 R202, R19, 0x10, R202 ;  /* 0x0000001013ca3825 */ /* 0x002fca00078e00ca */
[----:B------:R0:W5:Y:S02]  /*11a0*/  @P3 LDG.E.128 R52, desc[UR12][R202.64] ;  /* 0x0000000cca343981 */ /* 0x000164000c1e1d00 */
[----:B0-----:R-:W-:-:S05]  /*11b0*/  IMAD.WIDE.U32 R202, R19, 0x4, R218 ;  /* 0x0000000413ca7825 */ /* 0x001fca00078e00da */
[----:B------:R0:W5:Y:S02]  /*11c0*/  LDG.E R18, desc[UR12][R202.64] ;  /* 0x0000000cca127981 */ /* 0x000164000c1e1900 */
[----:B0-----:R-:W-:Y:S01]  /*11d0*/  IADD3 R202, PT, PT, R19, 0x100, RZ ;  /* 0x0000010013ca7810 */ /* 0x001fe20007ffe0ff */
[----:B--2---:R-:W-:Y:S01]  /*11e0*/  FADD.FTZ R21, R192, -UR16 ;  /* 0x80000010c0157e21 */ /* 0x004fe20008010000 */
[----:B------:R-:W-:-:S03]  /*11f0*/  FADD.FTZ R17, R193, -UR16 ;  /* 0x80000010c1117e21 */ /* 0x000fc60008010000 */
[----:B------:R-:W-:Y:S01]  /*1200*/  FMUL.FTZ R209, R21, UR15 ;  /* 0x0000000f15d17c20 */ /* 0x000fe20008410000 */
[----:B------:R-:W-:Y:S01]  /*1210*/  FADD.FTZ R21, R195, -UR16 ;  /* 0x80000010c3157e21 */ /* 0x000fe20008010000 */
[----:B------:R-:W-:Y:S01]  /*1220*/  FMUL.FTZ R244, R17, UR15 ;  /* 0x0000000f11f47c20 */ /* 0x000fe20008410000 */
[----:B---3--:R-:W-:Y:S01]  /*1230*/  FMUL.FTZ R17, R225, R188 ;  /* 0x000000bce1117220 */ /* 0x008fe20000410000 */
[----:B------:R-:W-:Y:S01]  /*1240*/  FMUL.FTZ R225, R224, R189 ;  /* 0x000000bde0e17220 */ /* 0x000fe20000410000 */
[----:B----4-:R-:W-:Y:S01]  /*1250*/  FMUL.FTZ R224, R223, R190 ;  /* 0x000000bedfe07220 */ /* 0x010fe20000410000 */
[----:B------:R-:W-:Y:S01]  /*1260*/  FADD.FTZ R116, R116, R188 ;  /* 0x000000bc74747221 */ /* 0x000fe20000010000 */
[----:B------:R-:W-:Y:S01]  /*1270*/  FFMA.FTZ R148, R188, R209, R148 ;  /* 0x000000d1bc947223 */ /* 0x000fe20000010094 */
[----:B------:R-:W-:Y:S01]  /*1280*/  FMUL.FTZ R223, R21, UR15 ;  /* 0x0000000f15df7c20 */ /* 0x000fe20008410000 */
[----:B------:R-:W-:Y:S01]  /*1290*/  FADD.FTZ R194, R194, -UR16 ;  /* 0x80000010c2c27e21 */ /* 0x000fe20008010000 */
[----:B------:R-:W-:Y:S01]  /*12a0*/  FADD.FTZ R188, RZ, R17 ;  /* 0x00000011ffbc7221 */ /* 0x000fe20000010000 */
[----:B------:R-:W-:Y:S01]  /*12b0*/  FFMA.FTZ R21, R209, R17, RZ ;  /* 0x00000011d1157223 */ /* 0x000fe200000100ff */
        /* <DEDUP_REMOVED lines=14> */
.L_x_15092:
[----:B------:R-:W-:Y:S05]  /*13a0*/  BSYNC.RECONVERGENT B0 ;  /* 0x0000000000007941 */ /* 0x000fea0003800200 */
.L_x_15091:
[----:B------:R-:W-:Y:S04]  /*13b0*/  BSSY.RECONVERGENT B0, `(.L_x_15093) ;  /* 0x0000031000007945 */ /* 0x000fe80003800200 */
        /* <DEDUP_REMOVED lines=9> */
[----:B0-----:R-:W0:Y:S08]  /*1450*/  @P3 LDC.64 R188, c[0x0][0x438] ;  /* 0x00010e00ffbc3b82 */ /* 0x001e300000000a00 */
[----:B------:R-:W1:Y:S01]  /*1460*/  LDC.64 R218, c[0x0][0x3b0] ;  /* 0x0000ec00ffda7b82 */ /* 0x000e620000000a00 */
[----:B0-----:R-:W-:-:S05]  /*1470*/  @P3 IMAD.WIDE.U32 R188, R202, 0x10, R188 ;  /* 0x00000010cabc3825 */ /* 0x001fca00078e00bc */
[----:B------:R1:W5:Y:S01]  /*1480*/  @P3 LDG.E.128 R48, desc[UR12][R188.64] ;  /* 0x0000000cbc303981 */ /* 0x000362000c1e1d00 */
[----:B----4-:R-:W-:-:S06]  /*1490*/  IMAD.WIDE.U32 R192, R202, 0x10, R192 ;  /* 0x00000010cac07825 */ /* 0x010fcc00078e00c0 */
[----:B------:R-:W2:Y:S01]  /*14a0*/  LDG.E.128 R192, desc[UR12][R192.64] ;  /* 0x0000000cc0c07981 */ /* 0x000ea2000c1e1d00 */
[----:B-1----:R-:W-:-:S06]  /*14b0*/  IMAD.WIDE.U32 R188, R202, 0x10, R190 ;  /* 0x00000010cabc7825 */ /* 0x002fcc00078e00be */
[----:B------:R-:W4:Y:S01]  /*14c0*/  LDG.E.128 R188, desc[UR12][R188.64] ;  /* 0x0000000cbcbc7981 */ /* 0x000f22000c1e1d00 */
[----:B------:R-:W-:-:S05]  /*14d0*/  IMAD.WIDE.U32 R218, R202, 0x4, R218 ;  /* 0x00000004cada7825 */ /* 0x000fca00078e00da */
[----:B------:R1:W5:Y:S01]  /*14e0*/  LDG.E R16, desc[UR12][R218.64] ;  /* 0x0000000cda107981 */ /* 0x000362000c1e1900 */
[----:B------:R-:W-:Y:S01]  /*14f0*/  IADD3 R202, PT, PT, R202, 0x100, RZ ;  /* 0x00000100caca7810 */ /* 0x000fe20007ffe0ff */
[----:B--2---:R-:W-:Y:S01]  /*1500*/  FMUL.FTZ R235, R216, R192 ;  /* 0x000000c0d8eb7220 */ /* 0x004fe20000410000 */
[----:B---3--:R-:W-:Y:S01]  /*1510*/  FMUL.FTZ R216, R208, R193 ;  /* 0x000000c1d0d87220 */ /* 0x008fe20000410000 */
[----:B----4-:R-:W-:Y:S01]  /*1520*/  FADD.FTZ R15, R188, -UR16 ;  /* 0x80000010bc0f7e21 */ /* 0x010fe20008010000 */
        /* <DEDUP_REMOVED lines=25> */
.L_x_15094:
[----:B------:R-:W-:Y:S05]  /*16c0*/  BSYNC.RECONVERGENT B0 ;  /* 0x0000000000007941 */ /* 0x000fea0003800200 */
.L_x_15093:
        /* <DEDUP_REMOVED lines=49> */
.L_x_15096:
[----:B------:R-:W-:Y:S05]  /*19e0*/  BSYNC.RECONVERGENT B0 ;  /* 0x0000000000007941 */ /* 0x000fea0003800200 */
.L_x_15095:
        /* <DEDUP_REMOVED lines=49> */
.L_x_15098:
[----:B------:R-:W-:Y:S05]  /*1d00*/  BSYNC.RECONVERGENT B0 ;  /* 0x0000000000007941 */ /* 0x000fea0003800200 */
.L_x_15097:
        /* <DEDUP_REMOVED lines=49> */
.L_x_15100:
[----:B------:R-:W-:Y:S05]  /*2020*/  BSYNC.RECONVERGENT B0 ;  /* 0x0000000000007941 */ /* 0x000fea0003800200 */
.L_x_15099:
[----:B------:R-:W-:Y:S01]  /*2030*/  ISETP.GE.U32.AND P3, PT, R20, 0x600, PT ;  /* 0x000006001400780c */ /* 0x000fe20003f66070 */
[----:B------:R-:W-:-:S12]  /*2040*/  BSSY.RECONVERGENT B0, `(.L_x_15101) ;  /* 0x0000031000007945 */ /* 0x000fd80003800200 */
[----:B------:R-:W-:Y:S05]  /*2050*/  @!P3 BRA `(.L_x_15102) ;  /* 0x0000000000bcb947 */ /* 0x000fea0003800000 */
[----:B------:R-:W-:Y:S01]  /*2060*/  ISETP.NE.U32.AND P4, PT, RZ, UR20, PT ;  /* 0x00000014ff007c0c */ /* 0x000fe2000bf85070 */
[----:B0-----:R-:W0:Y:S01]  /*2070*/  LDC.64 R188, c[0x0][0x3a8] ;  /* 0x0000ea00ffbc7b82 */ /* 0x001e220000000a00 */
[----:B------:R-:W2:Y:S02]  /*2080*/  LDL R200, [R1+0x28] ;  /* 0x0000280001c87983 */ /* 0x000ea40000100800 */
[----:B------:R-:W-:Y:S02]  /*2090*/  ISETP.NE.AND.EX P4, PT, RZ, UR21, PT, P4 ;  /* 0x00000015ff007c0c */ /* 0x000fe4000bf85340 */
[----:B------:R-:W3:Y:S04]  /*20a0*/  LDL R252, [R1+0x2c] ;  /* 0x00002c0001fc7983 */ /* 0x000ee80000100800 */
[----:B------:R-:W4:Y:S04]  /*20b0*/  LDL R219, [R1+0x30] ;  /* 0x0000300001db7983 */ /* 0x000f280000100800 */
[----:B------:R-:W4:Y:S03]  /*20c0*/  LDL R218, [R1+0x34] ;  /* 0x0000340001da7983 */ /* 0x000f260000100800 */
        /* <DEDUP_REMOVED lines=8> */
[----:B0-----:R-:W0:Y:S02]  /*2150*/  LDC.64 R6, c[0x0][0x3b0] ;  /* 0x0000ec00ff067b82 */ /* 0x001e240000000a00 */
[----:B0-----:R-:W-:-:S05]  /*2160*/  IMAD.WIDE.U32 R6, R202, 0x4, R6 ;  /* 0x00000004ca067825 */ /* 0x001fca00078e0006 */
[----:B------:R2:W5:Y:S01]  /*2170*/  LDG.E R8, desc[UR12][R6.64] ;  /* 0x0000000c06087981 */ /* 0x000562000c1e1900 */
[----:B------:R-:W-:Y:S01]  /*2180*/  IADD3 R202, PT, PT, R202, 0x100, RZ ;  /* 0x00000100caca7810 */ /* 0x000fe20007ffe0ff */
[----:B--2---:R-:W-:Y:S01]  /*2190*/  FADD.FTZ R7, R192, -UR16 ;  /* 0x80000010c0077e21 */ /* 0x004fe20008010000 */
[----:B------:R-:W-:Y:S01]  /*21a0*/  FADD.FTZ R193, R193, -UR16 ;  /* 0x80000010c1c17e21 */ /* 0x000fe20008010000 */
[----:B------:R-:W-:Y:S02]  /*21b0*/  FADD.FTZ R6, R194, -UR16 ;  /* 0x80000010c2067e21 */ /* 0x000fe40008010000 */
[----:B------:R-:W-:Y:S01]  /*21c0*/  FMUL.FTZ R246, R7, UR15 ;  /* 0x0000000f07f67c20 */ /* 0x000fe20008410000 */
[----:B------:R-:W-:Y:S01]  /*21d0*/  FMUL.FTZ R238, R193, UR15 ;  /* 0x0000000fc1ee7c20 */ /* 0x000fe20008410000 */
[----:B------:R-:W-:Y:S01]  /*21e0*/  FMUL.FTZ R220, R6, UR15 ;  /* 0x0000000f06dc7c20 */ /* 0x000fe20008410000 */
[----:B------:R-:W-:-:S04]  /*21f0*/  FADD.FTZ R7, R195, -UR16 ;  /* 0x80000010c3077e21 */ /* 0x000fc80008010000 */
        /* <DEDUP_REMOVED lines=9> */
[----:B----4-:R-:W-:Y:S01]  /*2290*/  FMUL.FTZ R200, R219, R190 ;  /* 0x000000bedbc87220 */ /* 0x010fe20000410000 */
        /* <DEDUP_REMOVED lines=11> */
.L_x_15102:
[----:B------:R-:W-:Y:S05]  /*2350*/  BSYNC.RECONVERGENT B0 ;  /* 0x0000000000007941 */ /* 0x000fea0003800200 */
.L_x_15101:
        /* <DEDUP_REMOVED lines=19> */
[----:B0-----:R-:W-:-:S06]  /*2490*/  IMAD.WIDE.U32 R4, R202, 0x4, R4 ;  /* 0x00000004ca047825 */ /* 0x001fcc00078e0004 */
[----:B------:R0:W5:Y:S01]  /*24a0*/  LDG.E R5, desc[UR12][R4.64] ;  /* 0x0000000c04057981 */ /* 0x000162000c1e1900 */
[----:B------:R-:W-:Y:S01]  /*24b0*/  IADD3 R202, PT, PT, R202, 0x100, RZ ;  /* 0x00000100caca7810 */ /* 0x000fe20007ffe0ff */
[----:B--2---:R-:W-:Y:S01]  /*24c0*/  FADD.FTZ R3, R192, -UR16 ;  /* 0x80000010c0037e21 */ /* 0x004fe20008010000 */
[----:B------:R-:W-:-:S03]  /*24d0*/  FADD.FTZ R193, R193, -UR16 ;  /* 0x80000010c1c17e21 */ /* 0x000fc60008010000 */
[----:B------:R-:W-:Y:S01]  /*24e0*/  FMUL.FTZ R245, R3, UR15 ;  /* 0x0000000f03f57c20 */ /* 0x000fe20008410000 */
[----:B------:R-:W-:Y:S01]  /*24f0*/  FMUL.FTZ R237, R193, UR15 ;  /* 0x0000000fc1ed7c20 */ /* 0x000fe20008410000 */
[----:B0-----:R-:W-:Y:S01]  /*2500*/  FADD.FTZ R4, R194, -UR16 ;  /* 0x80000010c2047e21 */ /* 0x001fe20008010000 */
[----:B------:R-:W-:-:S03]  /*2510*/  FADD.FTZ R3, R195, -UR16 ;  /* 0x80000010c3037e21 */ /* 0x000fc60008010000 */
        /* <DEDUP_REMOVED lines=10> */
[----:B----4-:R-:W-:-:S02]  /*25c0*/  FMUL.FTZ R199, R219, R190 ;  /* 0x000000bedbc77220 */ /* 0x010fc40000410000 */
        /* <DEDUP_REMOVED lines=11> */
.L_x_15104:
[----:B------:R-:W-:Y:S05]  /*2680*/  BSYNC.RECONVERGENT B0 ;  /* 0x0000000000007941 */ /* 0x000fea0003800200 */
.L_x_15103:
[----:B------:R-:W-:Y:S01]  /*2690*/  ISETP.GE.U32.AND P6, PT, R20, 0x800, PT ;  /* 0x000008001400780c */ /* 0x000fe20003fc6070 */
[----:B------:R-:W-:Y:S03]  /*26a0*/  BSSY.RECONVERGENT B0, `(.L_x_15105) ;  /* 0x0000031000007945 */ /* 0x000fe60003800200 */
[----:B------:R-:W-:-:S09]  /*26b0*/  P2R R252, PR, RZ, 0x40 ;  /* 0x00000040fffc7803 */ /* 0x000fd20000000000 */
[----:B------:R-:W-:Y:S05]  /*26c0*/  @!P6 BRA `(.L_x_15106) ;  /* 0x0000000000b8e947 */ /* 0x000fea0003800000 */
[----:B------:R-:W-:Y:S01]  /*26d0*/  ISETP.NE.U32.AND P6, PT, RZ, UR20, PT ;  /* 0x00000014ff007c0c */ /* 0x000fe2000bfc5070 */
[----:B------:R-:W1:Y:S01]  /*26e0*/  LDC.64 R192, c[0x0][0x428] ;  /* 0x00010a00ffc07b82 */ /* 0x000e620000000a00 */
[----:B------:R-:W2:Y:S02]  /*26f0*/  LDL R210, [R1] ;  /* 0x0000000001d27983 */ /* 0x000ea40000100800 */
[----:B------:R-:W-:Y:S02]  /*2700*/  ISETP.NE.AND.EX P6, PT, RZ, UR21, PT, P6 ;  /* 0x00000015ff007c0c */ /* 0x000fe4000bfc5360 */
[----:B------:R-:W3:Y:S03]  /*2710*/  LDL R198, [R1+0x4] ;  /* 0x0000040001c67983 */ /* 0x000ee60000100800 */
[----:B------:R-:W4:Y:S01]  /*2720*/  LDC.64 R218, c[0x0][0x3b0] ;  /* 0x0000ec00ffda7b82 */ /* 0x000f220000000a00 */
[----:B------:R-:W3:Y:S07]  /*2730*/  LDL R197, [R1+0x8] ;  /* 0x0000080001c57983 */ /* 0x000eee0000100800 */
[----:B0-----:R-:W0:Y:S02]  /*2740*/  @P6 LDC.64 R188, c[0x0][0x438] ;  /* 0x00010e00ffbc6b82 */ /* 0x001e240000000a00 */
[----:B0-----:R-:W-:-:S05]  /*2750*/  @P6 IMAD.WIDE.U32 R188, R202, 0x10, R188 ;  /* 0x00000010cabc6825 */ /* 0x001fca00078e00bc */
[----:B------:R0:W5:Y:S01]  /*2760*/  @P6 LDG.E.128 R24, desc[UR12][R188.64] ;  /* 0x0000000cbc186981 */ /* 0x000162000c1e1d00 */
[----:B-1----:R-:W-:-:S06]  /*2770*/  IMAD.WIDE.U32 R192, R202, 0x10, R192 ;  /* 0x00000010cac07825 */ /* 0x002fcc00078e00c0 */
[----:B------:R-:W2:Y:S01]  /*2780*/  LDG.E.128 R192, desc[UR12][R192.64] ;  /* 0x0000000cc0c07981 */ /* 0x000ea2000c1e1d00 */
[----:B0-----:R-:W0:Y:S01]  /*2790*/  LDC.64 R188, c[0x0][0x3a8] ;  /* 0x0000ea00ffbc7b82 */ /* 0x001e220000000a00 */
[----:B----4-:R-:W-:-:S05]  /*27a0*/  IMAD.WIDE.U32 R218, R202, 0x4, R218 ;  /* 0x00000004cada7825 */ /* 0x010fca00078e00da */
[----:B------:R1:W5:Y:S01]  /*27b0*/  LDG.E R2, desc[UR12][R218.64] ;  /* 0x0000000cda027981 */ /* 0x000362000c1e1900 */
[----:B0-----:R-:W-:-:S03]  /*27c0*/  IMAD.WIDE.U32 R188, R202, 0x10, R188 ;  /* 0x00000010cabc7825 */ /* 0x001fc600078e00bc */
[----:B------:R-:W4:Y:S04]  /*27d0*/  LDL R202, [R1+0xc] ;  /* 0x00000c0001ca7983 */ /* 0x000f280000100800 */
[----:B------:R-:W4:Y:S01]  /*27e0*/  LDG.E.128 R188, desc[UR12][R188.64] ;  /* 0x0000000cbcbc7981 */ /* 0x000f22000c1e1d00 */
[----:B--2---:R-:W-:Y:S01]  /*27f0*/  FMUL.FTZ R228, R210, R192 ;  /* 0x000000c0d2e47220 */ /* 0x004fe20000410000 */
[----:B---3--:R-:W-:Y:S01]  /*2800*/  FMUL.FTZ R210, R198, R193 ;  /* 0x000000c1c6d27220 */ /* 0x008fe20000410000 */
[----:B------:R-:W-:Y:S01]  /*2810*/  FMUL.FTZ R198, R197, R194 ;  /* 0x000000c2c5c67220 */ /* 0x000fe20000410000 */
[----:B------:R-:W-:Y:S01]  /*2820*/  FADD.FTZ R88, R88, R192 ;  /* 0x000000c058587221 */ /* 0x000fe20000010000 */
[----:B------:R-:W-:Y:S01]  /*2830*/  FADD.FTZ R89, R89, R193 ;  /* 0x000000c159597221 */ /* 0x000fe20000010000 */
[----:B------:R-:W-:Y:S01]  /*2840*/  FADD.FTZ R90, R90, R194 ;  /* 0x000000c25a5a7221 */ /* 0x000fe20000010000 */
[----:B------:R-:W-:Y:S01]  /*2850*/  FADD.FTZ R91, R91, R195 ;  /* 0x000000c35b5b7221 */ /* 0x000fe20000010000 */
        /* <DEDUP_REMOVED lines=15> */
[----:B------:R-:W-:Y:S01]  /*2950*/  FFMA.FTZ R120, R192, R250, R120 ;  /* 0x000000fac0787223 */ /* 0x000fe20000010078 */
[----:B------:R-:W-:Y:S01]  /*2960*/  FFMA.FTZ R121, R193, R242, R121 ;  /* 0x000000f2c1797223 */ /* 0x000fe20000010079 */
[----:B------:R-:W-:Y:S01]  /*2970*/  FFMA.FTZ R122, R194, R227, R122 ;  /* 0x000000e3c27a7223 */ /* 0x000fe2000001007a */
[----:B------:R-:W-:Y:S01]  /*2980*/  FFMA.FTZ R123, R195, R197, R123 ;  /* 0x000000c5c37b7223 */ /* 0x000fe2000001007b */
[----:B------:R-:W-:Y:S01]  /*2990*/  FADD.FTZ R204, R188, R0 ;  /* 0x00000000bccc7221 */ /* 0x000fe20000010000 */
[----:B-1----:R-:W-:-:S07]  /*29a0*/  FFMA.FTZ R203, R197, R0, R189 ;  /* 0x00000000c5cb7223 */ /* 0x002fce00000100bd */
.L_x_15106:
[----:B------:R-:W-:Y:S05]  /*29b0*/  BSYNC.RECONVERGENT B0 ;  /* 0x0000000000007941 */ /* 0x000fea0003800200 */
.L_x_15105:
        /* <DEDUP_REMOVED lines=32> */
.L_x_15108:
[----:B------:R-:W-:Y:S05]  /*2bc0*/  BSYNC.RECONVERGENT B0 ;  /* 0x0000000000007941 */ /* 0x000fea0003800200 */
.L_x_15107:
        /* <DEDUP_REMOVED lines=41> */
[----:B------:R-:W2:Y:S01]  /*2e60*/  LDL R194, [R1+0x10] ;  /* 0x0000100001c27983 */ /* 0x000ea20000100800 */
[----:B------:R-:W-:Y:S01]  /*2e70*/  BSSY.RECONVERGENT B1, `(.L_x_15111) ;  /* 0x0000073000017945 */ /* 0x000fe20003800200 */
[----:B--2---:R-:W-:-:S13]  /*2e80*/  ISETP.NE.AND P6, PT, R194, RZ, PT ;  /* 0x000000ffc200720c */ /* 0x004fda0003fc5270 */
        /* <DEDUP_REMOVED lines=8> */
[----:B-----5:R-:W-:-:S03]  /*2f10*/  LOP3.LUT P6, RZ, R18, 0xff, RZ, 0xc0, !PT ;  /* 0x000000ff12ff7812 */ /* 0x020fc600078cc0ff */
        /* <DEDUP_REMOVED lines=8> */
[----:B------:R-:W-:-:S05]  /*2fa0*/  FMUL.FTZ R84, R180, R193 ;  /* 0x000000c1b4547220 */ /* 0x000fca0000410000 */
[----:B------:R-:W-:Y:S02]  /*2fb0*/  SEL R188, R84, RZ, P6 ;  /* 0x000000ff54bc7207 */ /* 0x000fe40003000000 */
[----:B------:R-:W-:Y:S02]  /*2fc0*/  MOV R84, UR4 ;  /* 0x0000000400547c02 */ /* 0x000fe40008000f00 */
[----:B------:R-:W-:-:S03]  /*2fd0*/  LOP3.LUT P6, RZ, R18, 0xff00, RZ, 0xc0, !PT ;  /* 0x0000ff0012ff7812 */ /* 0x000fc600078cc0ff */
[----:B------:R-:W-:-:S04]  /*2fe0*/  FFMA.FTZ R84, R244, R84, UR5 ;  /* 0x00000005f4547e23 */ /* 0x000fc80008010054 */
[----:B------:R-:W-:-:S04]  /*2ff0*/  FADD.FTZ R84, R225, -R84 ;  /* 0x80000054e1547221 */ /* 0x000fc80000010000 */
[----:B------:R-:W-:-:S04]  /*3000*/  FMUL.FTZ R84, R84, UR15 ;  /* 0x0000000f54547c20 */ /* 0x000fc80008410000 */
[----:B------:R-:W-:-:S04]  /*3010*/  FMUL.FTZ R84, R84, UR14 ;  /* 0x0000000e54547c20 */ /* 0x000fc80008410000 */
[----:B------:R-:W-:-:S04]  /*3020*/  FMUL.FTZ R84, R84, UR24 ;  /* 0x0000001854547c20 */ /* 0x000fc80008410000 */
[-C--:B------:R-:W-:Y:S01]  /*3030*/  FMUL.FTZ R189, R189, R84.reuse ;  /* 0x00000054bdbd7220 */ /* 0x080fe20000410000 */
[----:B------:R-:W-:-:S04]  /*3040*/  FMUL.FTZ R84, R181, R84 ;  /* 0x00000054b5547220 */ /* 0x000fc80000410000 */
[----:B------:R-:W-:-:S05]  /*3050*/  FSEL R189, R189, RZ, P6 ;  /* 0x000000ffbdbd7208 */ /* 0x000fca0003000000 */
[----:B------:R-:W-:Y:S01]  /*3060*/  FADD.FTZ R193, R85, R189 ;  /* 0x000000bd55c17221 */ /* 0x000fe20000010000 */
        /* <DEDUP_REMOVED lines=10> */
[----:B------:R-:W-:Y:S02]  /*3110*/  FSEL R85, R85, RZ, P6 ;  /* 0x000000ff55557208 */ /* 0x000fe40003000000 */
[----:B------:R-:W-:Y:S02]  /*3120*/  SEL R190, R84, RZ, P6 ;  /* 0x000000ff54be7207 */ /* 0x000fe40003000000 */
[----:B------:R-:W-:Y:S01]  /*3130*/  MOV R84, UR4 ;  /* 0x0000000400547c02 */ /* 0x000fe20008000f00 */
[----:B------:R-:W-:Y:S01]  /*3140*/  FADD.FTZ R86, R86, R85 ;  /* 0x0000005556567221 */ /* 0x000fe20000010000 */
[----:B------:R-:W-:-:S03]  /*3150*/  ISETP.GE.U32.AND P6, PT, R18, 0x1000000, PT ;  /* 0x010000001200780c */ /* 0x000fc60003fc6070 */
        /* <DEDUP_REMOVED lines=8> */
[----:B------:R-:W-:-:S03]  /*31e0*/  SEL R191, R84, RZ, P6 ;  /* 0x000000ff54bf7207 */ /* 0x000fc60003000000 */
[----:B------:R-:W-:Y:S01]  /*31f0*/  FADD.FTZ R87, R87, R85 ;  /* 0x0000005557577221 */ /* 0x000fe20000010000 */
[----:B------:R-:W-:Y:S06]  /*3200*/  BRA `(.L_x_15114) ;  /* 0x0000000000c07947 */ /* 0x000fec0003800000 */
.L_x_15113:
[----:B------:R-:W-:Y:S02]  /*3210*/  MOV R184, UR4 ;  /* 0x0000000400b87c02 */ /* 0x000fe40008000f00 */
[----:B-----5:R-:W-:-:S03]  /*3220*/  LOP3.LUT P6, RZ, R18, 0xff, RZ, 0xc0, !PT ;  /* 0x000000ff12ff7812 */ /* 0x020fc600078cc0ff */
        /* <DEDUP_REMOVED lines=9> */
[----:B------:R-:W-:Y:S01]  /*32c0*/  LOP3.LUT P6, RZ, R18, 0xff00, RZ, 0xc0, !PT ;  /* 0x0000ff0012ff7812 */ /* 0x000fe200078cc0ff */
[----:B------:R-:W-:Y:S01]  /*32d0*/  FADD.FTZ R192, R84, R186 ;  /* 0x000000ba54c07221 */ /* 0x000fe20000010000 */
[----:B------:R-:W-:-:S05]  /*32e0*/  MOV R84, UR4 ;  /* 0x0000000400547c02 */ /* 0x000fca0008000f00 */
        /* <DEDUP_REMOVED lines=33> */
[----:B------:R-:W-:-:S07]  /*3500*/  FADD.FTZ R87, R87, R85 ;  /* 0x0000005557577221 */ /* 0x000fce0000010000 */
.L_x_15114:
        /* <DEDUP_REMOVED lines=9> */
.L_x_15112:
[----:B------:R-:W-:Y:S05]  /*35a0*/  BSYNC.RECONVERGENT B1 ;  /* 0x0000000000017941 */ /* 0x000fea0003800200 */
.L_x_15111:
        /* <DEDUP_REMOVED lines=59> */
.L_x_15117:
        /* <DEDUP_REMOVED lines=48> */
.L_x_15118:
        /* <DEDUP_REMOVED lines=9> */
.L_x_15116:
[----:B------:R-:W-:Y:S05]  /*3cf0*/  BSYNC.RECONVERGENT B1 ;  /* 0x0000000000017941 */ /* 0x000fea0003800200 */
.L_x_15115:
        /* <DEDUP_REMOVED lines=57> */
.L_x_15121:
        /* <DEDUP_REMOVED lines=48> */
.L_x_15122:
        /* <DEDUP_REMOVED lines=9> */
.L_x_15120:
[----:B------:R-:W-:Y:S05]  /*4420*/  BSYNC.RECONVERGENT B1 ;  /* 0x0000000000017941 */ /* 0x000fea0003800200 */
.L_x_15119:
        /* <DEDUP_REMOVED lines=57> */
.L_x_15125:
        /* <DEDUP_REMOVED lines=48> */
.L_x_15126:
        /* <DEDUP_REMOVED lines=9> */
.L_x_15124:
[----:B------:R-:W-:Y:S05]  /*4b50*/  BSYNC.RECONVERGENT B1 ;  /* 0x0000000000017941 */ /* 0x000fea0003800200 */
.L_x_15123:
        /* <DEDUP_REMOVED lines=57> */
.L_x_15129:
        /* <DEDUP_REMOVED lines=48> */
.L_x_15130:
        /* <DEDUP_REMOVED lines=9> */
.L_x_15128:
[----:B------:R-:W-:Y:S05]  /*5280*/  BSYNC.RECONVERGENT B1 ;  /* 0x0000000000017941 */ /* 0x000fea0003800200 */
.L_x_15127:
        /* <DEDUP_REMOVED lines=57> */
.L_x_15133:
        /* <DEDUP_REMOVED lines=48> */
.L_x_15134:
        /* <DEDUP_REMOVED lines=9> */
.L_x_15132:
[----:B------:R-:W-:Y:S05]  /*59b0*/  BSYNC.RECONVERGENT B1 ;  /* 0x0000000000017941 */ /* 0x000fea0003800200 */
.L_x_15131:
        /* <DEDUP_REMOVED lines=57> */
.L_x_15137:
        /* <DEDUP_REMOVED lines=48> */
.L_x_15138:
        /* <DEDUP_REMOVED lines=9> */
.L_x_15136:
[----:B------:R-:W-:Y:S05]  /*60e0*/  BSYNC.RECONVERGENT B1 ;  /* 0x0000000000017941 */ /* 0x000fea0003800200 */
.L_x_15135:
        /* <DEDUP_REMOVED lines=57> */
.L_x_15140:
        /* <DEDUP_REMOVED lines=48> */
.L_x_15141:
        /* <DEDUP_REMOVED lines=9> */
.L_x_15110:
        /* <DEDUP_REMOVED lines=11> */
[----:B-----5:R-:W-:-:S03]  /*68c0*/  LOP3.LUT P5, RZ, R18, 0xff, RZ, 0xc0, !PT ;  /* 0x000000ff12ff7812 */ /* 0x020fc600078ac0ff */
[----:B------:R-:W-:-:S04]  /*68d0*/  FFMA.FTZ R192, R209, R192, UR5 ;  /* 0x00000005d1c07e23 */ /* 0x000fc800080100c0 */
[----:B------:R-:W-:-:S04]  /*68e0*/  FADD.FTZ R192, R17, -R192 ;  /* 0x800000c011c07221 */ /* 0x000fc80000010000 */
[----:B------:R-:W-:-:S04]  /*68f0*/  FFMA.FTZ R192, R192, UR15, R52 ;  /* 0x0000000fc0c07c23 */ /* 0x000fc80008010034 */
        /* <DEDUP_REMOVED lines=11> */
[----:B------:R-:W-:-:S04]  /*69b0*/  FFMA.FTZ R84, R84, UR15, R53 ;  /* 0x0000000f54547c23 */ /* 0x000fc80008010035 */
        /* <DEDUP_REMOVED lines=32> */
.L_x_15144:
[----:B------:R-:W-:Y:S02]  /*6bc0*/  MOV R184, UR4 ;  /* 0x0000000400b87c02 */ /* 0x000fe40008000f00 */
[----:B-----5:R-:W-:-:S03]  /*6bd0*/  LOP3.LUT P5, RZ, R18, 0xff, RZ, 0xc0, !PT ;  /* 0x000000ff12ff7812 */ /* 0x020fc600078ac0ff */
        /* <DEDUP_REMOVED lines=45> */
[----:B------:R-:W-:-:S07]  /*6eb0*/  FADD.FTZ R87, R87, R85 ;  /* 0x0000005557577221 */ /* 0x000fce0000010000 */
.L_x_15145:
        /* <DEDUP_REMOVED lines=11> */
.L_x_15143:
[----:B------:R-:W-:Y:S05]  /*6f70*/  BSYNC.RECONVERGENT B1 ;  /* 0x0000000000017941 */ /* 0x000fea0003800200 */
.L_x_15142:
        /* <DEDUP_REMOVED lines=59> */
.L_x_15148:
        /* <DEDUP_REMOVED lines=48> */
.L_x_15149:
        /* <DEDUP_REMOVED lines=9> */
.L_x_15147:
[----:B------:R-:W-:Y:S05]  /*76c0*/  BSYNC.RECONVERGENT B1 ;  /* 0x0000000000017941 */ /* 0x000fea0003800200 */
.L_x_15146:
        /* <DEDUP_REMOVED lines=57> */
.L_x_15152:
        /* <DEDUP_REMOVED lines=48> */
.L_x_15153:
        /* <DEDUP_REMOVED lines=9> */
.L_x_15151:
[----:B------:R-:W-:Y:S05]  /*7df0*/  BSYNC.RECONVERGENT B1 ;  /* 0x0000000000017941 */ /* 0x000fea0003800200 */
.L_x_15150:
        /* <DEDUP_REMOVED lines=57> */
.L_x_15156:
        /* <DEDUP_REMOVED lines=48> */
.L_x_15157:
        /* <DEDUP_REMOVED lines=9> */
.L_x_15155:
[----:B------:R-:W-:Y:S05]  /*8520*/  BSYNC.RECONVERGENT B1 ;  /* 0x0000000000017941 */ /* 0x000fea0003800200 */
.L_x_15154:
        /* <DEDUP_REMOVED lines=57> */
.L_x_15160:
        /* <DEDUP_REMOVED lines=48> */
.L_x_15161:
        /* <DEDUP_REMOVED lines=9> */
.L_x_15159:
[----:B------:R-:W-:Y:S05]  /*8c50*/  BSYNC.RECONVERGENT B1 ;  /* 0x0000000000017941 */ /* 0x000fea0003800200 */
.L_x_15158:
        /* <DEDUP_REMOVED lines=57> */
.L_x_15164:
        /* <DEDUP_REMOVED lines=48> */
.L_x_15165:
        /* <DEDUP_REMOVED lines=9> */
.L_x_15163:
[----:B------:R-:W-:Y:S05]  /*9380*/  BSYNC.RECONVERGENT B1 ;  /* 0x0000000000017941 */ /* 0x000fea0003800200 */
.L_x_15162:
        /* <DEDUP_REMOVED lines=57> */
.L_x_15168:
        /* <DEDUP_REMOVED lines=48> */
.L_x_15169:
        /* <DEDUP_REMOVED lines=9> */
.L_x_15167:
[----:B------:R-:W-:Y:S05]  /*9ab0*/  BSYNC.RECONVERGENT B1 ;  /* 0x0000000000017941 */ /* 0x000fea0003800200 */
.L_x_15166:
        /* <DEDUP_REMOVED lines=57> */
.L_x_15170:
        /* <DEDUP_REMOVED lines=48> */
.L_x_15171:
        /* <DEDUP_REMOVED lines=8> */
.L_x_15139:
[----:B------:R-:W-:Y:S05]  /*a1d0*/  BSYNC.RECONVERGENT B0 ;  /* 0x0000000000007941 */ /* 0x000fea0003800200 */
.L_x_15109:
[----:B------:R-:W-:Y:S02]  /*a1e0*/  UIADD3 UR7, UPT, UPT, UR7, UR26, URZ ;  /* 0x0000001a07077290 */ /* 0x000fe4000fffe0ff */
[----:B------:R-:W-:Y:S02]  /*a1f0*/  UPLOP3.LUT UP2, UPT, UPT, UPT, UP2, 0x40, 0x4 ;  /* 0x000000000004789c */ /* 0x000fe40003f4e820 */
[----:B------:R-:W-:-:S09]  /*a200*/  UISETP.GE.AND UP1, UPT, UR7, UR27, UPT ;  /* 0x0000001b0700728c */ /* 0x000fd2000bf26270 */
[----:B------:R-:W-:Y:S05]  /*a210*/  BRA.U !UP1, `(.L_x_15172) ;  /* 0xffffff6d09007547 */ /* 0x000fea000b83ffff */
.L_x_15090:
[----:B------:R-:W2:Y:S01]  /*a220*/  LDL.LU R19, [R1+0x10] ;  /* 0x0000100001137983 */ /* 0x000ea20000300800 */
[----:B------:R-:W0:Y:S01]  /*a230*/  S2UR UR4, SR_CTAID.X ;  /* 0x00000000000479c3 */ /* 0x000e220000002500 */
[----:B------:R-:W-:Y:S01]  /*a240*/  BSSY.RECONVERGENT B0, `(.L_x_15173) ;  /* 0x0000011000007945 */ /* 0x000fe20003800200 */
[----:B0-----:R-:W-:-:S06]  /*a250*/  UIMAD UR4, UR4, UR6, URZ ;  /* 0x00000006040472a4 */ /* 0x001fcc000f8e02ff */
[----:B------:R-:W-:Y:S02]  /*a260*/  MOV R9, UR4 ;  /* 0x0000000400097c02 */ /* 0x000fe40008000f00 */
[----:B--2---:R-:W-:Y:S02]  /*a270*/  ISETP.NE.AND P5, PT, R19, RZ, PT ;  /* 0x000000ff1300720c */ /* 0x004fe40003fa5270 */
[----:B------:R-:W0:Y:S02]  /*a280*/  S2R R19, SR_TID.X ;  /* 0x0000000000137919 */ /* 0x000e240000002100 */
[----:B0-----:R-:W-:-:S09]  /*a290*/  LEA.HI R9, R9, R19, RZ, 0x1e ;  /* 0x0000001309097211 */ /* 0x001fd200078ff0ff */
[----:B------:R-:W-:Y:S05]  /*a2a0*/  @!P5 BRA `(.L_x_15174) ;  /* 0x000000000028d947 */ /* 0x000fea0003800000 */
[----:B-----5:R-:W0:Y:S08]  /*a2b0*/  LDC.64 R2, c[0x0][0x440] ;  /* 0x00011000ff027b82 */ /* 0x020e300000000a00 */
        /* <DEDUP_REMOVED lines=9> */
.L_x_15174:
[----:B------:R-:W-:Y:S05]  /*a350*/  BSYNC.RECONVERGENT B0 ;  /* 0x0000000000007941 */ /* 0x000fea0003800200 */
.L_x_15173:
[----:B------:R-:W2:Y:S01]  /*a360*/  LDL.LU R0, [R1+0x14] ;  /* 0x0000140001007983 */ /* 0x000ea20000300800 */
[----:B------:R-:W-:Y:S01]  /*a370*/  BSSY.RECONVERGENT B0, `(.L_x_15175) ;  /* 0x000000d000007945 */ /* 0x000fe20003800200 */
[----:B--2---:R-:W-:-:S13]  /*a380*/  ISETP.NE.AND P5, PT, R0, RZ, PT ;  /* 0x000000ff0000720c */ /* 0x004fda0003fa5270 */
[----:B------:R-:W-:Y:S05]  /*a390*/  @!P5 BRA `(.L_x_15176) ;  /* 0x000000000028d947 */ /* 0x000fea0003800000 */
[----:B0----5:R-:W0:Y:S08]  /*a3a0*/  LDC.64 R2, c[0x0][0x440] ;  /* 0x00011000ff027b82 */ /* 0x021e300000000a00 */
        /* <DEDUP_REMOVED lines=9> */
.L_x_15176:
[----:B------:R-:W-:Y:S05]  /*a440*/  BSYNC.RECONVERGENT B0 ;  /* 0x0000000000007941 */ /* 0x000fea0003800200 */
.L_x_15175:
[----:B------:R-:W-:Y:S04]  /*a450*/  BSSY.RECONVERGENT B0, `(.L_x_15177) ;  /* 0x000000c000007945 */ /* 0x000fe80003800200 */
[----:B------:R-:W-:Y:S05]  /*a460*/  @!P0 BRA `(.L_x_15178) ;  /* 0x0000000000288947 */ /* 0x000fea0003800000 */
[----:B0--3-5:R-:W0:Y:S08]  /*a470*/  LDC.64 R2, c[0x0][0x440] ;  /* 0x00011000ff027b82 */ /* 0x029e300000000a00 */
        /* <DEDUP_REMOVED lines=9> */
.L_x_15178:
[----:B------:R-:W-:Y:S05]  /*a510*/  BSYNC.RECONVERGENT B0 ;  /* 0x0000000000007941 */ /* 0x000fea0003800200 */
.L_x_15177:
[----:B------:R-:W-:Y:S04]  /*a520*/  BSSY.RECONVERGENT B0, `(.L_x_15179) ;  /* 0x000000c000007945 */ /* 0x000fe80003800200 */
[----:B------:R-:W-:Y:S05]  /*a530*/  @!P1 BRA `(.L_x_15180) ;  /* 0x0000000000289947 */ /* 0x000fea0003800000 */
[----:B0--345:R-:W0:Y:S08]  /*a540*/  LDC.64 R2, c[0x0][0x440] ;  /* 0x00011000ff027b82 */ /* 0x039e300000000a00 */
        /* <DEDUP_REMOVED lines=9> */
.L_x_15180:
[----:B------:R-:W-:Y:S05]  /*a5e0*/  BSYNC.RECONVERGENT B0 ;  /* 0x0000000000007941 */ /* 0x000fea0003800200 */
.L_x_15179:
        /* <DEDUP_REMOVED lines=12> */
.L_x_15182:
[----:B------:R-:W-:Y:S05]  /*a6b0*/  BSYNC.RECONVERGENT B0 ;  /* 0x0000000000007941 */ /* 0x000fea0003800200 */
.L_x_15181:
        /* <DEDUP_REMOVED lines=12> */
.L_x_15184:
[----:B------:R-:W-:Y:S05]  /*a780*/  BSYNC.RECONVERGENT B0 ;  /* 0x0000000000007941 */ /* 0x000fea0003800200 */
.L_x_15183:
        /* <DEDUP_REMOVED lines=12> */
.L_x_15186:
[----:B------:R-:W-:Y:S05]  /*a850*/  BSYNC.RECONVERGENT B0 ;  /* 0x0000000000007941 */ /* 0x000fea0003800200 */
.L_x_15185:
[----:B------:R-:W-:-:S13]  /*a860*/  ISETP.NE.AND P0, PT, R252, RZ, PT ;  /* 0x000000fffc00720c */ /* 0x000fda0003f05270 */
[----:B------:R-:W-:Y:S05]  /*a870*/  @!P0 EXIT ;  /* 0x000000000000894d */ /* 0x000fea0003800000 */
[----:B0--345:R-:W0:Y:S08]  /*a880*/  LDC.64 R2, c[0x0][0x440] ;  /* 0x00011000ff027b82 */ /* 0x039e300000000a00 */
        /* <DEDUP_REMOVED lines=9> */
.L_x_15187:
        /* <DEDUP_REMOVED lines=14> */
.L_x_15772:


//--------------------- .text._ZN10layer_norm13ln_bwd_kernelINS_13Kernel_traitsIfffffjLj8192ELj1ELj1ELj8ELj16ENS_18Kernel_traits_baseILj8192EfffffjLj256EEEEELb1ELb1ELb0ELb1EEEvNS_9BwdParamsE --------------------------
	.section	.text._ZN10layer_norm13ln_bwd_kernelINS_13Kernel_traitsIfffffjLj8192ELj1ELj1ELj8ELj16ENS_18Kernel_traits_baseILj8192EfffffjLj256EEEEELb1ELb1ELb0ELb1EEEvNS_9BwdParamsE,"ax",@progbits
	.align	128
        .global         _ZN10layer_norm13ln_bwd_kernelINS_13Kernel_traitsIfffffjLj8192ELj1ELj1ELj8ELj16ENS_18Kernel_traits_baseILj8192EfffffjLj256EEEEELb1ELb1ELb0ELb1EEEvNS_9BwdParamsE
        .type           _ZN10layer_norm13ln_bwd_kernelINS_13Kernel_traitsIfffffjLj8192ELj1ELj1ELj8ELj16ENS_18Kernel_traits_baseILj8192EfffffjLj256EEEEELb1ELb1ELb0ELb1EEEvNS_9BwdParamsE,@function
        .size           _ZN10layer_norm13ln_bwd_kernelINS_13Kernel_traitsIfffffjLj8192ELj1ELj1ELj8ELj16ENS_18Kernel_traits_baseILj8192EfffffjLj256EEEEELb1ELb1ELb0ELb1EEEvNS_9BwdParamsE,(.L_x_15773 - _ZN10layer_norm13ln_bwd_kernelINS_13Kernel_traitsIfffffjLj8192ELj1ELj1ELj8ELj16ENS_18Kernel_traits_baseILj8192EfffffjLj256EEEEELb1ELb1ELb0ELb1EEEvNS_9BwdParamsE)
        .other          _ZN10layer_norm13ln_bwd_kernelINS_13Kernel_traitsIfffffjLj8192ELj1ELj1ELj8ELj16ENS_18Kernel_traits_baseILj8192EfffffjLj256EEEEELb1ELb1ELb0ELb1EEEvNS_9BwdParamsE,@"STO_CUDA_ENTRY STV_DEFAULT"
_ZN10layer_norm13ln_bwd_kernelINS_13Kernel_traitsIfffffjLj8192ELj1ELj1ELj8ELj16ENS_18Kernel_traits_baseILj8192EfffffjLj256EEEEELb1ELb1ELb0ELb1EEEvNS_9BwdParamsE:
.text._ZN10layer_norm13ln_bwd_kernelINS_13Kernel_traitsIfffffjLj8192ELj1ELj1ELj8ELj16ENS_18Kernel_traits_baseILj8192EfffffjLj256EEEEELb1ELb1ELb0ELb1EEEvNS_9BwdParamsE:
        /* <DEDUP_REMOVED lines=78> */
[----:B0-----:R3:W5:Y:S01]  /*04e0*/  LDG.E.128 R188, desc[UR18][R2.64] ;  /* 0x0000001202bc7981 */ /* 0x001762000c1e1d00 */
[----:B------:R-:W-:Y:S02]  /*04f0*/  CS2R R218, SRZ ;  /* 0x0000000000da7805 */ /* 0x000fe4000001ff00 */
[----:B------:R-:W-:Y:S01]  /*0500*/  CS2R R216, SRZ ;  /* 0x0000000000d87805 */ /* 0x000fe2000001ff00 */
[----:B--2---:R-:W-:Y:S01]  /*0510*/  IMAD.WIDE.U32 R4, R0, 0x10, R4 ;  /* 0x0000001000047825 */ /* 0x004fe200078e0004 */
[----:B------:R3:W5:Y:S01]  /*0520*/  LDG.E.128 R92, desc[UR18][R2.64+0x1000] ;  /* 0x00100012025c7981 */ /* 0x000762000c1e1d00 */
[----:B------:R-:W-:-:S02]  /*0530*/  CS2R R214, SRZ ;  /* 0x0000000000d67805 */ /* 0x000fc4000001ff00 */
[----:B------:R-:W-:Y:S02]  /*0540*/  CS2R R212, SRZ ;  /* 0x0000000000d47805 */ /* 0x000fe4000001ff00 */
[----:B------:R-:W-:Y:S01]  /*0550*/  CS2R R210, SRZ ;  /* 0x0000000000d27805 */ /* 0x000fe2000001ff00 */
[----:B------:R3:W5:Y:S01]  /*0560*/  LDG.E.128 R88, desc[UR18][R2.64+0x2000] ;  /* 0x0020001202587981 */ /* 0x000762000c1e1d00 */
[----:B------:R-:W-:Y:S02]  /*0570*/  CS2R R208, SRZ ;  /* 0x0000000000d07805 */ /* 0x000fe4000001ff00 */
[----:B------:R-:W-:Y:S01]  /*0580*/  CS2R R206, SRZ ;  /* 0x0000000000ce7805 */ /* 0x000fe2000001ff00 */
[----:B------:R-:W-:Y:S01]  /*0590*/  UPLOP3.LUT UP2, UPT, UPT, UPT, UPT, 0x40, 0x4 ;  /* 0x000000000004789c */ /* 0x000fe20003f4e870 */
[----:B------:R3:W5:Y:S01]  /*05a0*/  LDG.E.128 R84, desc[UR18][R2.64+0x3000] ;  /* 0x0030001202547981 */ /* 0x000762000c1e1d00 */
[----:B------:R-:W0:Y:S03]  /*05b0*/  LDCU UR9, c[0x0][0x408] ;  /* 0x00008100ff0977ac */ /* 0x000e260008000800 */
[----:B------:R3:W5:Y:S01]  /*05c0*/  LDG.E.128 R80, desc[UR18][R2.64+0x4000] ;  /* 0x0040001202507981 */ /* 0x000762000c1e1d00 */
[----:B------:R-:W1:Y:S03]  /*05d0*/  LDCU UR21, c[0x0][0x388] ;  /* 0x00007100ff1577ac */ /* 0x000e660008000800 */
[----:B------:R3:W5:Y:S01]  /*05e0*/  LDG.E.128 R76, desc[UR18][R2.64+0x5000] ;  /* 0x00500012024c7981 */ /* 0x000762000c1e1d00 */
[----:B------:R-:W2:Y:S03]  /*05f0*/  LDCU.64 UR28, c[0x0][0x390] ;  /* 0x00007200ff1c77ac */ /* 0x000ea60008000a00 */
[----:B------:R3:W5:Y:S01]  /*0600*/  LDG.E.128 R72, desc[UR18][R2.64+0x6000] ;  /* 0x0060001202487981 */ /* 0x000762000c1e1d00 */
[----:B------:R-:W0:Y:S03]  /*0610*/  LDCU.64 UR30, c[0x0][0x468] ;  /* 0x00008d00ff1e77ac */ /* 0x000e260008000a00 */
[----:B------:R3:W5:Y:S01]  /*0620*/  LDG.E.128 R68, desc[UR18][R2.64+0x7000] ;  /* 0x0070001202447981 */ /* 0x000762000c1e1d00 */
[----:B------:R-:W0:Y:S03]  /*0630*/  LDCU.U8 UR20, c[0x0][0x410] ;  /* 0x00008200ff1477ac */ /* 0x000e260008000000 */
        /* <DEDUP_REMOVED lines=19> */
[----:B------:R3:W-:Y:S04]  /*0770*/  STL [R1], RZ ;  /* 0x000000ff01007387 */ /* 0x0007e80000100800 */
        /* <DEDUP_REMOVED lines=31> */
[----:B----4-:R-:W-:Y:S01]  /*0970*/  UISETP.NE.U32.AND UP0, UPT, UR4, URZ, UPT ;  /* 0x000000ff0400728c */ /* 0x010fe2000bf05070 */
[----:B------:R-:W-:-:S02]  /*0980*/  CS2R R204, SRZ ;  /* 0x0000000000cc7805 */ /* 0x000fc4000001ff00 */
[----:B------:R-:W-:Y:S02]  /*0990*/  CS2R R202, SRZ ;  /* 0x0000000000ca7805 */ /* 0x000fe4000001ff00 */
[----:B------:R-:W-:Y:S02]  /*09a0*/  CS2R R200, SRZ ;  /* 0x0000000000c87805 */ /* 0x000fe4000001ff00 */
[----:B------:R-:W-:Y:S02]  /*09b0*/  CS2R R198, SRZ ;  /* 0x0000000000c67805 */ /* 0x000fe4000001ff00 */
[----:B------:R-:W-:Y:S01]  /*09c0*/  CS2R R196, SRZ ;  /* 0x0000000000c47805 */ /* 0x000fe2000001ff00 */
[----:B0123--:R-:W-:-:S11]  /*09d0*/  UISETP.NE.AND.EX UP0, UPT, UR5, URZ, UPT, UP0 ;  /* 0x000000ff0500728c */ /* 0x00ffd6000bf05300 */
.L_x_15223:
[----:B0-----:R-:W0:Y:S01]  /*09e0*/  S2R R187, SR_TID.X ;  /* 0x0000000000bb7919 */ /* 0x001e220000002100 */
[----:B------:R-:W1:Y:S01]  /*09f0*/  @UP0 LDCU.64 UR4, c[0x0][0x3e0] ;  /* 0x00007c00ff0407ac */ /* 0x000e620008000a00 */
[----:B------:R-:W2:Y:S01]  /*0a00*/  LDC.64 R180, c[0x0][0x3a8] ;  /* 0x0000ea00ffb47b82 */ /* 0x000ea20000000a00 */
[----:B------:R-:W-:Y:S01]  /*0a10*/  PLOP3.LUT P0, PT, PT, PT, UP0, 0x80, 0x8 ;  /* 0x000000000008781c */ /* 0x000fe20003f0f008 */
[----:B------:R-:W-:Y:S02]  /*0a20*/  UIMAD UR7, UR6, UR21, URZ ;  /* 0x00000015060772a4 */ /* 0x000fe4000f8e02ff */
[----:B------:R-:W-:Y:S02]  /*0a30*/  UIMAD.WIDE UR16, UR6, 0x4, UR14 ;  /* 0x00000004061078a5 */ /* 0x000fe4000f8e020e */
[----:B------:R-:W-:Y:S02]  /*0a40*/  USHF.R.S32.HI UR8, URZ, 0x1f, UR7 ;  /* 0x0000001fff087899 */ /* 0x000fe40008011407 */
[----:B------:R-:W3:Y:S01]  /*0a50*/  LDC.64 R144, c[0x0][0x428] ;  /* 0x00010a00ff907b82 */ /* 0x000ee20000000a00 */
[----:B------:R-:W-:-:S02]  /*0a60*/  UIMAD.WIDE UR10, UR6, 0x4, UR12 ;  /* 0x00000004060a78a5 */ /* 0x000fc4000f8e020c */
[----:B------:R-:W-:Y:S01]  /*0a70*/  ULEA.HI UR8, UR8, UR7, URZ, 0x2 ;  /* 0x0000000708087291 */ /* 0x000fe2000f8f10ff */
[----:B------:R-:W-:Y:S02]  /*0a80*/  MOV R6, UR16 ;  /* 0x0000001000067c02 */ /* 0x000fe40008000f00 */
[----:B------:R-:W-:Y:S02]  /*0a90*/  MOV R7, UR17 ;  /* 0x0000001100077c02 */ /* 0x000fe40008000f00 */
[----:B------:R-:W-:Y:S01]  /*0aa0*/  MOV R4, UR10 ;  /* 0x0000000a00047c02 */ /* 0x000fe20008000f00 */
[----:B-1----:R-:W-:Y:S01]  /*0ab0*/  @UP0 UIMAD.WIDE UR4, UR6, 0x4, UR4 ;  /* 0x00000004060408a5 */ /* 0x002fe2000f8e0204 */
[----:B------:R-:W-:Y:S01]  /*0ac0*/  MOV R178, UR8 ;  /* 0x0000000800b27c02 */ /* 0x000fe20008000f00 */
[----:B------:R-:W4:Y:S01]  /*0ad0*/  LDG.E R6, desc[UR18][R6.64] ;  /* 0x0000001206067981 */ /* 0x000f22000c1e1900 */
[----:B------:R-:W-:-:S03]  /*0ae0*/  MOV R5, UR11 ;  /* 0x0000000b00057c02 */ /* 0x000fc60008000f00 */
[----:B------:R-:W-:Y:S02]  /*0af0*/  MOV R2, UR4 ;  /* 0x0000000400027c02 */ /* 0x000fe40008000f00 */
[----:B------:R-:W-:Y:S01]  /*0b00*/  MOV R3, UR5 ;  /* 0x0000000500037c02 */ /* 0x000fe20008000f00 */
[----:B------:R1:W4:Y:S01]  /*0b10*/  LDG.E R0, desc[UR18][R4.64] ;  /* 0x0000001204007981 */ /* 0x000322000c1e1900 */
[----:B0-----:R-:W-:-:S03]  /*0b20*/  LEA.HI.SX32 R178, R178, R187, 0x1e ;  /* 0x000000bbb2b27211 */ /* 0x001fc600078ff2ff */
[----:B------:R0:W4:Y:S01]  /*0b30*/  @P0 LDG.E R7, desc[UR18][R2.64] ;  /* 0x0000001202070981 */ /* 0x000122000c1e1900 */
[C---:B------:R-:W-:Y:S02]  /*0b40*/  IADD3 R168, PT, PT, R178.reuse, 0x100, RZ ;  /* 0x00000100b2a87810 */ /* 0x040fe40007ffe0ff */
[C---:B------:R-:W-:Y:S02]  /*0b50*/  IADD3 R159, PT, PT, R178.reuse, 0x200, RZ ;  /* 0x00000200b29f7810 */ /* 0x040fe40007ffe0ff */
[C---:B------:R-:W-:Y:S02]  /*0b60*/  IADD3 R34, PT, PT, R178.reuse, 0x300, RZ ;  /* 0x00000300b2227810 */ /* 0x040fe40007ffe0ff */
[C---:B-1----:R-:W-:Y:S02]  /*0b70*/  IADD3 R5, PT, PT, R178.reuse, 0x400, RZ ;  /* 0x00000400b2057810 */ /* 0x042fe40007ffe0ff */
[C---:B------:R-:W-:Y:S02]  /*0b80*/  IADD3 R4, PT, PT, R178.reuse, 0x500, RZ ;  /* 0x00000500b2047810 */ /* 0x040fe40007ffe0ff */
[----:B0-----:R-:W-:Y:S01]  /*0b90*/  IADD3 R3, PT, PT, R178, 0x600, RZ ;  /* 0x00000600b2037810 */ /* 0x001fe20007ffe0ff */
[----:B--2---:R-:W-:Y:S01]  /*0ba0*/  IMAD.WIDE.U32 R24, R168, 0x10, R180 ;  /* 0x00000010a8187825 */ /* 0x004fe200078e00b4 */
[----:B------:R-:W-:-:S03]  /*0bb0*/  IADD3 R2, PT, PT, R178, 0x700, RZ ;  /* 0x00000700b2027810 */ /* 0x000fc60007ffe0ff */
        /* <DEDUP_REMOVED lines=15> */
[----:B------:R-:W3:Y:S02]  /*0cb0*/  LDG.E.128 R180, desc[UR18][R180.64] ;  /* 0x00000012b4b47981 */ /* 0x000ee4000c1e1d00 */
[--C-:B------:R-:W-:Y:S02]  /*0cc0*/  IMAD.WIDE.U32 R12, R168, 0x10, R144.reuse ;  /* 0x00000010a80c7825 */ /* 0x100fe400078e0090 */
        /* <DEDUP_REMOVED lines=14> */
[----:B------:R-:W-:Y:S01]  /*0db0*/  ISETP.NE.AND P1, PT, RZ, UR20, PT ;  /* 0x00000014ff007c0c */ /* 0x000fe2000bf25270 */
[----:B------:R-:W-:Y:S01]  /*0dc0*/  UMOV UR7, 0x3f800000 ;  /* 0x3f80000000077882 */ /* 0x000fe20000000000 */
[----:B------:R-:W0:Y:S01]  /*0dd0*/  S2UR UR5, SR_CgaCtaId ;  /* 0x00000000000579c3 */ /* 0x000e220000008800 */
[----:B------:R-:W-:Y:S02]  /*0de0*/  LOP3.LUT P2, RZ, R187, 0x1f, RZ, 0xc0, !PT ;  /* 0x0000001fbbff7812 */ /* 0x000fe4000784c0ff */
[----:B------:R-:W-:Y:S01]  /*0df0*/  PLOP3.LUT P3, PT, PT, PT, UP2, 0x80, 0x8 ;  /* 0x000000000008781c */ /* 0x000fe20003f6f028 */
[----:B------:R-:W-:Y:S02]  /*0e00*/  UMOV UR4, 0x400 ;  /* 0x0000040000047882 */ /* 0x000fe40000000000 */
[----:B0-----:R-:W-:-:S04]  /*0e10*/  ULEA UR4, UR5, UR4, 0x18 ;  /* 0x0000000405047291 */ /* 0x001fc8000f8ec0ff */
[----:B------:R-:W-:Y:S01]  /*0e20*/  UIADD3 UR5, UPT, UPT, UR4, 0x8040, URZ ;  /* 0x0000804004057890 */ /* 0x000fe2000fffe0ff */
[----:B----4-:R-:W-:Y:S02]  /*0e30*/  R2UR UR8, R6 ;  /* 0x00000000060872ca */ /* 0x010fe400000e0000 */
[----:B------:R-:W-:Y:S02]  /*0e40*/  FSEL R0, R0, RZ, !P1 ;  /* 0x000000ff00007208 */ /* 0x000fe40004800000 */
[----:B------:R-:W-:-:S03]  /*0e50*/  @P0 R2UR UR7, R7 ;  /* 0x00000000070702ca */ /* 0x000fc600000e0000 */
[C---:B--2---:R-:W-:Y:S01]  /*0e60*/  FADD.FTZ R170, -R0.reuse, R24 ;  /* 0x0000001800aa7221 */ /* 0x044fe20000010100 */
[----:B------:R-:W-:-:S05]  /*0e70*/  FADD.FTZ R176, -R0, R27 ;  /* 0x0000001b00b07221 */ /* 0x000fca0000010100 */
[----:B------:R-:W-:Y:S01]  /*0e80*/  FMUL.FTZ R170, R170, UR8 ;  /* 0x00000008aaaa7c20 */ /* 0x000fe20008410000 */
[C---:B------:R-:W-:Y:S01]  /*0e90*/  FADD.FTZ R184, -R0.reuse, R23 ;  /* 0x0000001700b87221 */ /* 0x040fe20000010100 */
[C---:B------:R-:W-:Y:S01]  /*0ea0*/  FADD.FTZ R169, -R0.reuse, R28 ;  /* 0x0000001c00a97221 */ /* 0x040fe20000010100 */
[C---:B------:R-:W-:Y:S01]  /*0eb0*/  FADD.FTZ R28, -R0.reuse, R149 ;  /* 0x00000095001c7221 */ /* 0x040fe20000010100 */
[C---:B------:R-:W-:Y:S01]  /*0ec0*/  FADD.FTZ R7, -R0.reuse, R150 ;  /* 0x0000009600077221 */ /* 0x040fe20000010100 */
[C---:B------:R-:W-:Y:S01]  /*0ed0*/  FADD.FTZ R185, -R0.reuse, R22 ;  /* 0x0000001600b97221 */ /* 0x040fe20000010100 */
[C---:B------:R-:W-:Y:S01]  /*0ee0*/  FADD.FTZ R32, -R0.reuse, R148 ;  /* 0x0000009400207221 */ /* 0x040fe20000010100 */
[C---:B------:R-:W-:Y:S01]  /*0ef0*/  FADD.FTZ R27, -R0.reuse, R172 ;  /* 0x000000ac001b7221 */ /* 0x040fe20000010100 */
[C---:B---3--:R-:W-:Y:S01]  /*0f00*/  FADD.FTZ R35, -R0.reuse, R180 ;  /* 0x000000b400237221 */ /* 0x048fe20000010100 */
[----:B------:R-:W-:Y:S01]  /*0f10*/  FADD.FTZ R149, -R0, R182 ;  /* 0x000000b600957221 */ /* 0x000fe20000010100 */
[----:B-----5:R-:W-:Y:S01]  /*0f20*/  FMUL.FTZ R180, R188, R16 ;  /* 0x00000010bcb47220 */ /* 0x020fe20000410000 */
[----:B------:R-:W-:Y:S01]  /*0f30*/  FMUL.FTZ R182, R189, R17 ;  /* 0x00000011bdb67220 */ /* 0x000fe20000410000 */
[C---:B------:R-:W-:Y:S01]  /*0f40*/  FADD.FTZ R232, R12.reuse, R232 ;  /* 0x000000e80ce87221 */ /* 0x040fe20000010000 */
[----:B------:R-:W-:Y:S01]  /*0f50*/  FFMA.FTZ R200, R12, R170, R200 ;  /* 0x000000aa0cc87223 */ /* 0x000fe200000100c8 */
[----:B------:R-:W-:Y:S01]  /*0f60*/  FMUL.FTZ R172, R92, R12 ;  /* 0x0000000c5cac7220 */ /* 0x000fe20000410000 */
[----:B------:R-:W-:Y:S01]  /*0f70*/  FADD.FTZ R12, RZ, R180 ;  /* 0x000000b4ff0c7221 */ /* 0x000fe20000010000 */
[----:B------:R-:W-:Y:S01]  /*0f80*/  FADD.FTZ R150, -R0, R183 ;  /* 0x000000b700967221 */ /* 0x000fe20000010100 */
[----:B------:R-:W-:Y:S01]  /*0f90*/  FMUL.FTZ R183, R184, UR8 ;  /* 0x00000008b8b77c20 */ /* 0x000fe20008410000 */
[----:B------:R-:W-:Y:S01]  /*0fa0*/  FMUL.FTZ R184, R190, R18 ;  /* 0x00000012beb87220 */ /* 0x000fe20000410000 */
[----:B------:R-:W-:Y:S01]  /*0fb0*/  FADD.FTZ R12, R182, R12 ;  /* 0x0000000cb60c7221 */ /* 0x000fe20000010000 */
[----:B------:R-:W-:Y:S01]  /*0fc0*/  FADD.FTZ R148, -R0, R181 ;  /* 0x000000b500947221 */ /* 0x000fe20000010100 */
[----:B------:R-:W-:Y:S01]  /*0fd0*/  FMUL.FTZ R181, R185, UR8 ;  /* 0x00000008b9b57c20 */ /* 0x000fe20008410000 */
[----:B------:R-:W-:Y:S01]  /*0fe0*/  FMUL.FTZ R185, R191, R19 ;  /* 0x00000013bfb97220 */ /* 0x000fe20000410000 */
[----:B------:R-:W-:Y:S01]  /*0ff0*/  FADD.FTZ R12, R184, R12 ;  /* 0x0000000cb80c7221 */ /* 0x000fe20000010000 */
[C---:B------:R-:W-:Y:S01]  /*1000*/  FADD.FTZ R179, -R0.reuse, R20 ;  /* 0x0000001400b37221 */ /* 0x040fe20000010100 */
        /* <DEDUP_REMOVED lines=23> */
[C---:B------:R-:W-:Y:S01]  /*1180*/  FADD.FTZ R240, R8.reuse, R240 ;  /* 0x000000f008f07221 */ /* 0x040fe20000010000 */
[----:B------:R-:W-:Y:S01]  /*1190*/  FFMA.FTZ R208, R8, R151, R208 ;  /* 0x0000009708d07223 */ /* 0x000fe200000100d0 */
[----:B------:R-:W-:Y:S01]  /*11a0*/  FMUL.FTZ R152, R84, R8 ;  /* 0x0000000854987220 */ /* 0x000fe20000410000 */
[----:B------:R-:W-:Y:S01]  /*11b0*/  FMUL.FTZ R179, R186, UR8 ;  /* 0x00000008bab37c20 */ /* 0x000fe20008410000 */
[----:B------:R-:W-:Y:S01]  /*11c0*/  FMUL.FTZ R175, R176, UR8 ;  /* 0x00000008b0af7c20 */ /* 0x000fe20008410000 */
[----:B------:R-:W-:Y:S01]  /*11d0*/  FMUL.FTZ R153, R28, UR8 ;  /* 0x000000081c997c20 */ /* 0x000fe20008410000 */
[----:B------:R-:W-:Y:S01]  /*11e0*/  FFMA.FTZ R8, R0, R180, RZ ;  /* 0x000000b400087223 */ /* 0x000fe200000100ff */
[----:B------:R-:W-:Y:S01]  /*11f0*/  FMUL.FTZ R176, R94, R14 ;  /* 0x0000000e5eb07220 */ /* 0x000fe20000410000 */
[----:B------:R-:W-:Y:S01]  /*1200*/  FADD.FTZ R12, R174, R12 ;  /* 0x0000000cae0c7221 */ /* 0x000fe20000010000 */
[----:B------:R-:W-:Y:S01]  /*1210*/  FMUL.FTZ R173, R177, UR8 ;  /* 0x00000008b1ad7c20 */ /* 0x000fe20008410000 */
[C---:B------:R-:W-:Y:S01]  /*1220*/  FADD.FTZ R241, R9.reuse, R241 ;  /* 0x000000f109f17221 */ /* 0x040fe20000010000 */
[----:B------:R-:W-:Y:S01]  /*1230*/  FFMA.FTZ R209, R9, R153, R209 ;  /* 0x0000009909d17223 */ /* 0x000fe200000100d1 */
[----:B------:R-:W-:Y:S01]  /*1240*/  FMUL.FTZ R154, R85, R9 ;  /* 0x00000009559a7220 */ /* 0x000fe20000410000 */
[----:B------:R-:W-:Y:S01]  /*1250*/  FFMA.FTZ R8, R179, R182, R8 ;  /* 0x000000b6b3087223 */ /* 0x000fe20000010008 */
[----:B------:R-:W-:Y:S01]  /*1260*/  FMUL.FTZ R177, R95, R15 ;  /* 0x0000000f5fb17220 */ /* 0x000fe20000410000 */
[----:B------:R-:W-:Y:S01]  /*1270*/  FADD.FTZ R9, R176, R12 ;  /* 0x0000000cb0097221 */ /* 0x000fe20000010000 */
[----:B------:R-:W-:Y:S01]  /*1280*/  FMUL.FTZ R160, R169, UR8 ;  /* 0x00000008a9a07c20 */ /* 0x000fe20008410000 */
[----:B------:R-:W-:Y:S01]  /*1290*/  FMUL.FTZ R155, R7, UR8 ;  /* 0x00000008079b7c20 */ /* 0x000fe20008410000 */
[----:B------:R-:W-:Y:S01]  /*12a0*/  FFMA.FTZ R8, R181, R184, R8 ;  /* 0x000000b8b5087223 */ /* 0x000fe20000010008 */
[----:B------:R-:W-:Y:S01]  /*12b0*/  FMUL.FTZ R162, R88, R164 ;  /* 0x000000a458a27220 */ /* 0x000fe20000410000 */
[----:B------:R-:W-:Y:S01]  /*12c0*/  FADD.FTZ R7, R177, R9 ;  /* 0x00000009b1077221 */ /* 0x000fe20000010000 */
[----:B------:R-:W-:Y:S01]  /*12d0*/  FMUL.FTZ R161, R158, UR8 ;  /* 0x000000089ea17c20 */ /* 0x000fe20008410000 */
[----:B------:R-:W-:Y:S01]  /*12e0*/  FMUL.FTZ R163, R156, UR8 ;  /* 0x000000089ca37c20 */ /* 0x000fe20008410000 */
[C---:B------:R-:W-:Y:S01]  /*12f0*/  FADD.FTZ R236, R164.reuse, R236 ;  /* 0x000000eca4ec7221 */ /* 0x040fe20000010000 */
[----:B------:R-:W-:Y:S01]  /*1300*/  FFMA.FTZ R204, R164, R160, R204 ;  /* 0x000000a0a4cc7223 */ /* 0x000fe200000100cc */
[----:B------:R-:W-:Y:S01]  /*1310*/  FFMA.FTZ R8, R183, R185, R8 ;  /* 0x000000b9b7087223 */ /* 0x000fe20000010008 */
[----:B------:R-:W-:Y:S01]  /*1320*/  FMUL.FTZ R164, R89, R165 ;  /* 0x000000a559a47220 */ /* 0x000fe20000410000 */
[----:B------:R-:W-:Y:S01]  /*1330*/  FADD.FTZ R7, R162, R7 ;  /* 0x00000007a2077221 */ /* 0x000fe20000010000 */
[C---:B------:R-:W-:Y:S01]  /*1340*/  FADD.FTZ R237, R165.reuse, R237 ;  /* 0x000000eda5ed7221 */ /* 0x040fe20000010000 */
[----:B------:R-:W-:Y:S01]  /*1350*/  FFMA.FTZ R205, R165, R161, R205 ;  /* 0x000000a1a5cd7223 */ /* 0x000fe200000100cd */
[C---:B------:R-:W-:Y:S01]  /*1360*/  FADD.FTZ R238, R166.reuse, R238 ;  /* 0x000000eea6ee7221 */ /* 0x040fe20000010000 */
[----:B------:R-:W-:Y:S01]  /*1370*/  FFMA.FTZ R206, R166, R163, R206 ;  /* 0x000000a3a6ce7223 */ /* 0x000fe200000100ce */
[----:B------:R-:W-:Y:S01]  /*1380*/  FMUL.FTZ R165, R90, R166 ;  /* 0x000000a65aa57220 */ /* 0x000fe20000410000 */
[----:B------:R-:W-:Y:S01]  /*1390*/  FMUL.FTZ R171, R171, UR8 ;  /* 0x00000008abab7c20 */ /* 0x000fe20008410000 */
[----:B------:R-:W-:Y:S01]  /*13a0*/  FMUL.FTZ R166, R30, UR8 ;  /* 0x000000081ea67c20 */ /* 0x000fe20008410000 */
[----:B------:R-:W-:Y:S01]  /*13b0*/  FFMA.FTZ R8, R170, R172, R8 ;  /* 0x000000acaa087223 */ /* 0x000fe20000010008 */
[----:B------:R-:W-:Y:S01]  /*13c0*/  FADD.FTZ R7, R164, R7 ;  /* 0x00000007a4077221 */ /* 0x000fe20000010000 */
[C---:B------:R-:W-:Y:S01]  /*13d0*/  FADD.FTZ R239, R167.reuse, R239 ;  /* 0x000000efa7ef7221 */ /* 0x040fe20000010000 */
[----:B------:R-:W-:Y:S01]  /*13e0*/  FFMA.FTZ R207, R167, R166, R207 ;  /* 0x000000a6a7cf7223 */ /* 0x000fe200000100cf */
[----:B------:R-:W-:Y:S01]  /*13f0*/  FFMA.FTZ R8, R171, R174, R8 ;  /* 0x000000aeab087223 */ /* 0x000fe20000010008 */
[----:B------:R-:W-:Y:S01]  /*1400*/  FMUL.FTZ R167, R91, R167 ;  /* 0x000000a75ba77220 */ /* 0x000fe20000410000 */
[----:B------:R-:W-:Y:S01]  /*1410*/  FADD.FTZ R7, R165, R7 ;  /* 0x00000007a5077221 */ /* 0x000fe20000010000 */
[C---:B------:R-:W-:Y:S01]  /*1420*/  FADD.FTZ R242, R10.reuse, R242 ;  /* 0x000000f20af27221 */ /* 0x040fe20000010000 */
[----:B------:R-:W-:Y:S01]  /*1430*/  FFMA.FTZ R210, R10, R155, R210 ;  /* 0x0000009b0ad27223 */ /* 0x000fe200000100d2 */
[----:B------:R-:W-:Y:S01]  /*1440*/  FMUL.FTZ R156, R86, R10 ;  /* 0x0000000a569c7220 */ /* 0x000fe20000410000 */
[----:B------:R-:W-:Y:S01]  /*1450*/  FFMA.FTZ R10, R173, R176, R8 ;  /* 0x000000b0ad0a7223 */ /* 0x000fe20000010008 */
[----:B------:R-:W-:-:S03]  /*1460*/  FADD.FTZ R9, R167, R7 ;  /* 0x00000007a7097221 */ /* 0x000fc60000010000 */
[----:B------:R-:W-:Y:S01]  /*1470*/  FFMA.FTZ R10, R175, R177, R10 ;  /* 0x000000b1af0a7223 */ /* 0x000fe2000001000a */
[----:B------:R-:W-:Y:S01]  /*1480*/  FADD.FTZ R9, R152, R9 ;  /* 0x0000000998097221 */ /* 0x000fe20000010000 */
[----:B------:R-:W-:Y:S02]  /*1490*/  FMUL.FTZ R157, R157, UR8 ;  /* 0x000000089d9d7c20 */ /* 0x000fe40008410000 */
[----:B------:R-:W-:Y:S01]  /*14a0*/  FFMA.FTZ R10, R160, R162, R10 ;  /* 0x000000a2a00a7223 */ /* 0x000fe2000001000a */
[----:B------:R-:W-:Y:S01]  /*14b0*/  FADD.FTZ R9, R154, R9 ;  /* 0x000000099a097221 */ /* 0x000fe20000010000 */
[C---:B------:R-:W-:Y:S01]  /*14c0*/  FADD.FTZ R243, R11.reuse, R243 ;  /* 0x000000f30bf37221 */ /* 0x040fe20000010000 */
[----:B------:R-:W-:Y:S01]  /*14d0*/  FFMA.FTZ R211, R11, R157, R211 ;  /* 0x0000009d0bd37223 */ /* 0x000fe200000100d3 */
[----:B------:R-:W-:Y:S01]  /*14e0*/  FMUL.FTZ R158, R87, R11 ;  /* 0x0000000b579e7220 */ /* 0x000fe20000410000 */
[----:B------:R-:W-:Y:S01]  /*14f0*/  FFMA.FTZ R10, R161, R164, R10 ;  /* 0x000000a4a10a7223 */ /* 0x000fe2000001000a */
[----:B------:R-:W-:Y:S01]  /*1500*/  FADD.FTZ R11, R156, R9 ;  /* 0x000000099c0b7221 */ /* 0x000fe20000010000 */
[----:B------:R-:W-:-:S02]  /*1510*/  FMUL.FTZ R7, R80, R132 ;  /* 0x0000008450077220 */ /* 0x000fc40000410000 */
[----:B------:R-:W-:Y:S01]  /*1520*/  FFMA.FTZ R12, R163, R165, R10 ;  /* 0x000000a5a30c7223 */ /* 0x000fe2000001000a */
[----:B------:R-:W-:Y:S01]  /*1530*/  FADD.FTZ R11, R158, R11 ;  /* 0x0000000b9e0b7221 */ /* 0x000fe20000010000 */
[C---:B------:R-:W-:Y:S01]  /*1540*/  FADD.FTZ R233, R13.reuse, R233 ;  /* 0x000000e90de97221 */ /* 0x040fe20000010000 */
[----:B------:R-:W-:Y:S01]  /*1550*/  FFMA.FTZ R201, R13, R171, R201 ;  /* 0x000000ab0dc97223 */ /* 0x000fe200000100c9 */
[----:B------:R-:W-:Y:S01]  /*1560*/  FFMA.FTZ R12, R166, R167, R12 ;  /* 0x000000a7a60c7223 */ /* 0x000fe2000001000c */
[----:B------:R-:W-:Y:S01]  /*1570*/  FMUL.FTZ R9, R81, R133 ;  /* 0x0000008551097220 */ /* 0x000fe20000410000 */
[----:B------:R-:W-:Y:S01]  /*1580*/  FADD.FTZ R13, R7, R11 ;  /* 0x0000000b070d7221 */ /* 0x000fe20000010000 */
[----:B------:R-:W-:Y:S01]  /*1590*/  FMUL.FTZ R6, R6, UR8 ;  /* 0x0000000806067c20 */ /* 0x000fe20008410000 */
[----:B------:R-:W-:Y:S01]  /*15a0*/  FFMA.FTZ R12, R151, R152, R12 ;  /* 0x00000098970c7223 */ /* 0x000fe2000001000c */
[----:B------:R-:W-:Y:S01]  /*15b0*/  FMUL.FTZ R11, R82, R134 ;  /* 0x00000086520b7220 */ /* 0x000fe20000410000 */
[----:B------:R-:W-:Y:S01]  /*15c0*/  FADD.FTZ R13, R9, R13 ;  /* 0x0000000d090d7221 */ /* 0x000fe20000010000 */
[C---:B------:R-:W-:Y:S01]  /*15d0*/  FADD.FTZ R244, R132.reuse, R244 ;  /* 0x000000f484f47221 */ /* 0x040fe20000010000 */
[----:B------:R-:W-:Y:S01]  /*15e0*/  FFMA.FTZ R212, R132, R6, R212 ;  /* 0x0000000684d47223 */ /* 0x000fe200000100d4 */
[----:B------:R-:W-:Y:S01]  /*15f0*/  FFMA.FTZ R169, R153, R154, R12 ;  /* 0x0000009a99a97223 */ /* 0x000fe2000001000c */
[----:B------:R-:W-:Y:S01]  /*1600*/  FADD.FTZ R132, R11, R13 ;  /* 0x0000000d0b847221 */ /* 0x000fe20000010000 */
[----:B------:R-:W-:Y:S01]  /*1610*/  FMUL.FTZ R12, R83, R135 ;  /* 0x00000087530c7220 */ /* 0x000fe20000410000 */
[----:B------:R-:W-:-:S03]  /*1620*/  FMUL.FTZ R13, R76, R136 ;  /* 0x000000884c0d7220 */ /* 0x000fc60000410000 */
[----:B------:R-:W-:Y:S01]  /*1630*/  FADD.FTZ R132, R12, R132 ;  /* 0x000000840c847221 */ /* 0x000fe20000010000 */
[C---:B------:R-:W-:Y:S01]  /*1640*/  FADD.FTZ R234, R14.reuse, R234 ;  /* 0x000000ea0eea7221 */ /* 0x040fe20000010000 */
[----:B------:R-:W-:Y:S01]  /*1650*/  FFMA.FTZ R202, R14, R173, R202 ;  /* 0x000000ad0eca7223 */ /* 0x000fe200000100ca */
[----:B------:R-:W-:Y:S01]  /*1660*/  FMUL.FTZ R14, R77, R137 ;  /* 0x000000894d0e7220 */ /* 0x000fe20000410000 */
[----:B------:R-:W-:Y:S01]  /*1670*/  FADD.FTZ R132, R13, R132 ;  /* 0x000000840d847221 */ /* 0x000fe20000010000 */
[----:B------:R-:W-:Y:S01]  /*1680*/  FFMA.FTZ R169, R155, R156, R169 ;  /* 0x0000009c9ba97223 */ /* 0x000fe200000100a9 */
[C---:B------:R-:W-:Y:S01]  /*1690*/  FADD.FTZ R235, R15.reuse, R235 ;  /* 0x000000eb0feb7221 */ /* 0x040fe20000010000 */
[----:B------:R-:W-:Y:S01]  /*16a0*/  FFMA.FTZ R203, R15, R175, R203 ;  /* 0x000000af0fcb7223 */ /* 0x000fe200000100cb */
[----:B------:R-:W-:Y:S01]  /*16b0*/  FADD.FTZ R132, R14, R132 ;  /* 0x000000840e847221 */ /* 0x000fe20000010000 */
[----:B------:R-:W-:Y:S01]  /*16c0*/  FMUL.FTZ R15, R78, R138 ;  /* 0x0000008a4e0f7220 */ /* 0x000fe20000410000 */
[----:B------:R-:W-:Y:S01]  /*16d0*/  FFMA.FTZ R169, R157, R158, R169 ;  /* 0x0000009e9da97223 */ /* 0x000fe200000100a9 */
[C---:B------:R-:W-:Y:S01]  /*16e0*/  FADD.FTZ R228, R16.reuse, R228 ;  /* 0x000000e410e47221 */ /* 0x040fe20000010000 */
[----:B------:R-:W-:Y:S01]  /*16f0*/  FFMA.FTZ R196, R16, R0, R196 ;  /* 0x0000000010c47223 */ /* 0x000fe200000100c4 */
[----:B------:R-:W-:Y:S01]  /*1700*/  FADD.FTZ R132, R15, R132 ;  /* 0x000000840f847221 */ /* 0x000fe20000010000 */
[----:B------:R-:W-:Y:S01]  /*1710*/  FMUL.FTZ R16, R79, R139 ;  /* 0x0000008b4f107220 */ /* 0x000fe20000410000 */
[----:B------:R-:W-:Y:S01]  /*1720*/  FMUL.FTZ R8, R26, UR8 ;  /* 0x000000081a087c20 */ /* 0x000fe20008410000 */
        /* <DEDUP_REMOVED lines=9> */
[----:B------:R-:W-:Y:S01]  /*17c0*/  FMUL.FTZ R19, R20, UR8 ;  /* 0x0000000814137c20 */ /* 0x000fe20008410000 */
[C---:B------:R-:W-:Y:S01]  /*17d0*/  FADD.FTZ R229, R17.reuse, R229 ;  /* 0x000000e511e57221 */ /* 0x040fe20000010000 */
        /* <DEDUP_REMOVED lines=20> */
[----:B------:R-:W-:Y:S01]  /*1920*/  PLOP3.LUT P0, PT, PT, PT, PT, 0x80, 0x8 ;  /* 0x000000000008781c */ /* 0x000fe20003f0f070 */
[----:B------:R-:W-:Y:S01]  /*1930*/  FADD.FTZ R132, R132, R28 ;  /* 0x0000001c84847221 */ /* 0x000fe20000010000 */
[----:B------:R-:W-:Y:S01]  /*1940*/  @!P2 PLOP3.LUT P0, PT, P3, PT, PT, 0x80, 0x8 ;  /* 0x000000000008a81c */ /* 0x000fe20001f0f070 */
[----:B------:R-:W-:Y:S01]  /*1950*/  FMUL.FTZ R30, R70, R146 ;  /* 0x00000092461e7220 */ /* 0x000fe20000410000 */
[----:B------:R-:W-:Y:S01]  /*1960*/  FMUL.FTZ R27, R27, UR8 ;  /* 0x000000081b1b7c20 */ /* 0x000fe20008410000 */
[----:B------:R-:W-:Y:S01]  /*1970*/  FFMA.FTZ R169, R25, R16, R169 ;  /* 0x0000001019a97223 */ /* 0x000fe200000100a9 */
[----:B------:R-:W-:Y:S01]  /*1980*/  FMUL.FTZ R32, R71, R147 ;  /* 0x0000009347207220 */ /* 0x000fe20000410000 */
[----:B------:R-:W-:Y:S01]  /*1990*/  FADD.FTZ R132, R132, R30 ;  /* 0x0000001e84847221 */ /* 0x000fe20000010000 */
[----:B------:R-:W-:Y:S01]  /*19a0*/  FMUL.FTZ R29, R29, UR8 ;  /* 0x000000081d1d7c20 */ /* 0x000fe20008410000 */
[----:B------:R-:W-:Y:S01]  /*19b0*/  FFMA.FTZ R169, R27, R18, R169 ;  /* 0x000000121ba97223 */ /* 0x000fe200000100a9 */
[C---:B------:R-:W-:Y:S01]  /*19c0*/  FADD.FTZ R246, R134.reuse, R246 ;  /* 0x000000f686f67221 */ /* 0x040fe20000010000 */
[----:B------:R-:W-:Y:S01]  /*19d0*/  FFMA.FTZ R214, R134, R10, R214 ;  /* 0x0000000a86d67223 */ /* 0x000fe200000100d6 */
[----:B------:R-:W-:Y:S01]  /*19e0*/  MOV R134, UR4 ;  /* 0x0000000400867c02 */ /* 0x000fe20008000f00 */
[----:B------:R-:W-:Y:S01]  /*19f0*/  FADD.FTZ R132, R132, R32 ;  /* 0x0000002084847221 */ /* 0x000fe20000010000 */
[----:B------:R-:W-:Y:S01]  /*1a00*/  FMUL.FTZ R31, R31, UR8 ;  /* 0x000000081f1f7c20 */ /* 0x000fe20008410000 */
[----:B------:R-:W-:Y:S01]  /*1a10*/  FFMA.FTZ R169, R29, R20, R169 ;  /* 0x000000141da97223 */ /* 0x000fe200000100a9 */
[C---:B------:R-:W-:Y:S01]  /*1a20*/  FADD.FTZ R245, R133.reuse, R245 ;  /* 0x000000f585f57221 */ /* 0x040fe20000010000 */
[----:B------:R-:W-:Y:S01]  /*1a30*/  FFMA.FTZ R213, R133, R8, R213 ;  /* 0x0000000885d57223 */ /* 0x000fe200000100d5 */
[----:B------:R-:W-:Y:S01]  /*1a40*/  @!P2 MOV R133, UR5 ;  /* 0x000000050085ac02 */ /* 0x000fe20008000f00 */
[----:B------:R-:W-:Y:S01]  /*1a50*/  FMUL.FTZ R33, R33, UR8 ;  /* 0x0000000821217c20 */ /* 0x000fe20008410000 */
[----:B------:R-:W-:Y:S01]  /*1a60*/  @!P0 IADD3 R133, PT, PT, R134, 0x8000, RZ ;  /* 0x0000800086858810 */ /* 0x000fe20007ffe0ff */
[----:B------:R-:W-:Y:S01]  /*1a70*/  FFMA.FTZ R169, R31, R22, R169 ;  /* 0x000000161fa97223 */ /* 0x000fe200000100a9 */
[----:B------:R-:W0:Y:S01]  /*1a80*/  SHFL.DOWN PT, R134, R132, 0x10, 0x1f ;  /* 0x0a001f0084867f89 */ /* 0x000e2200000e0000 */
[----:B------:R-:W-:-:S02]  /*1a90*/  FMUL.FTZ R35, R35, UR8 ;  /* 0x0000000823237c20 */ /* 0x000fc40008410000 */
        /* <DEDUP_REMOVED lines=24> */
[----:B------:R-:W-:Y:S01]  /*1c20*/  ISETP.NE.U32.AND P0, PT, RZ, UR22, PT ;  /* 0x00000016ff007c0c */ /* 0x000fe2000bf05070 */
[----:B0-----:R-:W-:Y:S01]  /*1c30*/  FADD.FTZ R132, R132, R169 ;  /* 0x000000a984847221 */ /* 0x001fe20000010000 */
[----:B------:R-:W-:-:S04]  /*1c40*/  @!P2 SHF.R.U32.HI R169, RZ, 0x2, R187 ;  /* 0x00000002ffa9a819 */ /* 0x000fc800000116bb */
[----:B------:R-:W-:-:S04]  /*1c50*/  @!P2 LOP3.LUT R169, R169, 0x38, RZ, 0xc0, !PT ;  /* 0x00000038a9a9a812 */ /* 0x000fc800078ec0ff */
[----:B------:R-:W-:Y:S02]  /*1c60*/  @!P2 IADD3 R169, PT, PT, R169, R133, RZ ;  /* 0x00000085a9a9a210 */ /* 0x000fe40007ffe0ff */
[----:B------:R-:W0:Y:S01]  /*1c70*/  SHFL.DOWN PT, R133, R134, 0x1, 0x1f ;  /* 0x08201f0086857f89 */ /* 0x000e2200000e0000 */
[----:B------:R-:W-:-:S13]  /*1c80*/  ISETP.NE.AND.EX P0, PT, RZ, UR23, PT, P0 ;  /* 0x00000017ff007c0c */ /* 0x000fda000bf05300 */
[----:B------:R-:W1:Y:S08]  /*1c90*/  @P0 LDC.64 R192, c[0x0][0x438] ;  /* 0x00010e00ffc00b82 */ /* 0x000e700000000a00 */
[----:B------:R-:W2:Y:S01]  /*1ca0*/  @P0 LDC.64 R186, c[0x0][0x438] ;  /* 0x00010e00ffba0b82 */ /* 0x000ea20000000a00 */
[----:B0-----:R-:W-:Y:S02]  /*1cb0*/  FADD.FTZ R133, R134, R133 ;  /* 0x0000008586857221 */ /* 0x001fe40000010000 */
[----:B------:R-:W3:Y:S04]  /*1cc0*/  LDL.LU R134, [R1+0x7c] ;  /* 0x00007c0001867983 */ /* 0x000ee80000300800 */
[----:B------:R0:W-:Y:S01]  /*1cd0*/  @!P2 STS.64 [R169], R132 ;  /* 0x00000084a900a388 */ /* 0x0001e20000000a00 */
[----:B------:R-:W4:Y:S08]  /*1ce0*/  @P0 LDC.64 R194, c[0x0][0x438] ;  /* 0x00010e00ffc20b82 */ /* 0x000f300000000a00 */
[----:B0-----:R-:W0:Y:S01]  /*1cf0*/  @P0 LDC.64 R132, c[0x0][0x438] ;  /* 0x00010e00ff840b82 */ /* 0x001e220000000a00 */
[----:B------:R-:W3:Y:S01]  /*1d00*/  LDL.LU R169, [R1+0x78] ;  /* 0x0000780001a97983 */ /* 0x000ee20000300800 */
[----:B0-----:R-:W-:-:S05]  /*1d10*/  @P0 IMAD.WIDE.U32 R132, R178, 0x10, R132 ;  /* 0x00000010b2840825 */ /* 0x001fca00078e0084 */
[----:B------:R1:W5:Y:S02]  /*1d20*/  @P0 LDG.E.128 R96, desc[UR18][R132.64] ;  /* 0x0000001284600981 */ /* 0x000364000c1e1d00 */
[----:B-1----:R-:W-:Y:S02]  /*1d30*/  @P0 IMAD.WIDE.U32 R132, R168, 0x10, R192 ;  /* 0x00000010a8840825 */ /* 0x002fe400078e00c0 */
[----:B------:R-:W0:Y:S03]  /*1d40*/  @P0 LDC.64 R192, c[0x0][0x438] ;  /* 0x00010e00ffc00b82 */ /* 0x000e260000000a00 */
[----:B------:R2:W5:Y:S02]  /*1d50*/  @P0 LDG.E.128 R100, desc[UR18][R132.64] ;  /* 0x0000001284640981 */ /* 0x000564000c1e1d00 */
[----:B--2---:R-:W-:-:S03]  /*1d60*/  @P0 IMAD.WIDE.U32 R132, R159, 0x10, R186 ;  /* 0x000000109f840825 */ /* 0x004fc600078e00ba */
[----:B------:R-:W1:Y:S02]  /*1d70*/  @P0 LDC.64 R186, c[0x0][0x438] ;  /* 0x00010e00ffba0b82 */ /* 0x000e640000000a00 */
[----:B------:R0:W5:Y:S02]  /*1d80*/  @P0 LDG.E.128 R104, desc[UR18][R132.64] ;  /* 0x0000001284680981 */ /* 0x000164000c1e1d00 */
[----:B0-----:R-:W-:-:S04]  /*1d90*/  @P0 IMAD.WIDE.U32 R132, R34, 0x10, R192 ;  /* 0x0000001022840825 */ /* 0x001fc800078e00c0 */
[----:B------:R-:W0:Y:S01]  /*1da0*/  @P0 LDC.64 R192, c[0x0][0x438] ;  /* 0x00010e00ffc00b82 */ /* 0x000e220000000a00 */
[----:B------:R1:W5:Y:S02]  /*1db0*/  @P0 LDG.E.128 R108, desc[UR18][R132.64] ;  /* 0x00000012846c0981 */ /* 0x000364000c1e1d00 */
[----:B-1----:R-:W-:-:S05]  /*1dc0*/  @P0 IMAD.WIDE.U32 R132, R5, 0x10, R186 ;  /* 0x0000001005840825 */ /* 0x002fca00078e00ba */
[----:B------:R-:W1:Y:S01]  /*1dd0*/  @P0 LDC.64 R186, c[0x0][0x438] ;  /* 0x00010e00ffba0b82 */ /* 0x000e620000000a00 */
[----:B------:R4:W5:Y:S02]  /*1de0*/  @P0 LDG.E.128 R112, desc[UR18][R132.64] ;  /* 0x0000001284700981 */ /* 0x000964000c1e1d00 */
[----:B----4-:R-:W-:Y:S02]  /*1df0*/  @P0 IMAD.WIDE.U32 R132, R4, 0x10, R194 ;  /* 0x0000001004840825 */ /* 0x010fe400078e00c2 */
[----:B------:R-:W2:Y:S04]  /*1e00*/  LDL.LU R194, [R1+0x94] ;  /* 0x0000940001c27983 */ /* 0x000ea80000300800 */
[----:B------:R0:W5:Y:S04]  /*1e10*/  @P0 LDG.E.128 R116, desc[UR18][R132.64] ;  /* 0x0000001284740981 */ /* 0x000168000c1e1d00 */
[----:B------:R-:W4:Y:S01]  /*1e20*/  LDL.LU R195, [R1+0x98] ;  /* 0x0000980001c37983 */ /* 0x000f220000300800 */
[----:B0-----:R-:W-:-:S02]  /*1e30*/  @P0 IMAD.WIDE.U32 R132, R3, 0x10, R192 ;  /* 0x0000001003840825 */ /* 0x001fc400078e00c0 */
[----:B------:R-:W0:Y:S03]  /*1e40*/  LDC.64 R192, c[0x0][0x3b0] ;  /* 0x0000ec00ffc07b82 */ /* 0x000e260000000a00 */
[----:B------:R1:W5:Y:S02]  /*1e50*/  @P0 LDG.E.128 R120, desc[UR18][R132.64] ;  /* 0x0000001284780981 */ /* 0x000364000c1e1d00 */
[----:B-1----:R-:W-:Y:S02]  /*1e60*/  @P0 IMAD.WIDE.U32 R132, R2, 0x10, R186 ;  /* 0x0000001002840825 */ /* 0x002fe400078e00ba */
[----:B------:R-:W2:Y:S04]  /*1e70*/  LDL.LU R186, [R1+0x70] ;  /* 0x0000700001ba7983 */ /* 0x000ea80000300800 */
[----:B------:R-:W4:Y:S04]  /*1e80*/  LDL.LU R187, [R1+0x74] ;  /* 0x0000740001bb7983 */ /* 0x000f280000300800 */
[----:B------:R1:W5:Y:S04]  /*1e90*/  @P0 LDG.E.128 R124, desc[UR18][R132.64] ;  /* 0x00000012847c0981 */ /* 0x000368000c1e1d00 */
[----:B------:R-:W1:Y:S04]  /*1ea0*/  LDL.LU R132, [R1+0x68] ;  /* 0x0000680001847983 */ /* 0x000e680000300800 */
[----:B------:R-:W4:Y:S01]  /*1eb0*/  LDL.LU R133, [R1+0x6c] ;  /* 0x00006c0001857983 */ /* 0x000f220000300800 */
[----:B------:R-:W-:Y:S01]  /*1ec0*/  FFMA.FTZ R220, R140, R27, R220 ;  /* 0x0000001b8cdc7223 */ /* 0x000fe200000100dc */
[----:B------:R-:W-:Y:S01]  /*1ed0*/  FFMA.FTZ R216, R136, R19, R216 ;  /* 0x0000001388d87223 */ /* 0x000fe200000100d8 */
[----:B------:R-:W-:Y:S01]  /*1ee0*/  FFMA.FTZ R215, R135, R17, R215 ;  /* 0x0000001187d77223 */ /* 0x000fe200000100d7 */
[----:B------:R-:W-:Y:S01]  /*1ef0*/  FFMA.FTZ R217, R137, R21, R217 ;  /* 0x0000001589d97223 */ /* 0x000fe200000100d9 */
[----:B------:R-:W-:Y:S01]  /*1f00*/  FFMA.FTZ R218, R138, R23, R218 ;  /* 0x000000178ada7223 */ /* 0x000fe200000100da */
[----:B---3--:R-:W-:Y:S01]  /*1f10*/  FADD.FTZ R134, R140, R134 ;  /* 0x000000868c867221 */ /* 0x008fe20000010000 */
[----:B------:R-:W-:Y:S01]  /*1f20*/  FADD.FTZ R169, R139, R169 ;  /* 0x000000a98ba97221 */ /* 0x000fe20000010000 */
[----:B--2---:R-:W-:Y:S01]  /*1f30*/  FADD.FTZ R186, R137, R186 ;  /* 0x000000ba89ba7221 */ /* 0x004fe20000010000 */
[----:B----4-:R-:W-:Y:S01]  /*1f40*/  FADD.FTZ R187, R138, R187 ;  /* 0x000000bb8abb7221 */ /* 0x010fe20000010000 */
[----:B-1----:R-:W-:Y:S01]  /*1f50*/  FADD.FTZ R132, R135, R132 ;  /* 0x0000008487847221 */ /* 0x002fe20000010000 */
[----:B------:R-:W-:-:S04]  /*1f60*/  FADD.FTZ R133, R136, R133 ;  /* 0x0000008588857221 */ /* 0x000fc80000010000 */
[----:B------:R-:W-:Y:S04]  /*1f70*/  STL [R1+0x68], R132 ;  /* 0x0000688401007387 */ /* 0x000fe80000100800 */
[----:B------:R0:W-:Y:S04]  /*1f80*/  STL [R1+0x6c], R133 ;  /* 0x00006c8501007387 */ /* 0x0001e80000100800 */
[----:B------:R-:W-:Y:S01]  /*1f90*/  STL [R1+0x70], R186 ;  /* 0x000070ba01007387 */ /* 0x000fe20000100800 */
[----:B0-----:R-:W-:-:S03]  /*1fa0*/  IMAD.WIDE.U32 R132, R178, 0x4, R192 ;  /* 0x00000004b2847825 */ /* 0x001fc600078e00c0 */
[----:B------:R0:W-:Y:S04]  /*1fb0*/  STL [R1+0x74], R187 ;  /* 0x000074bb01007387 */ /* 0x0001e80000100800 */
[----:B0-----:R0:W5:Y:S02]  /*1fc0*/  LDG.E R187, desc[UR18][R132.64] ;  /* 0x0000001284bb7981 */ /* 0x001164000c1e1900 */
[----:B0-----:R-:W-:-:S05]  /*1fd0*/  IMAD.WIDE.U32 R132, R168, 0x4, R192 ;  /* 0x00000004a8847825 */ /* 0x001fca00078e00c0 */
[----:B------:R0:W5:Y:S04]  /*1fe0*/  LDG.E R186, desc[UR18][R132.64] ;  /* 0x0000001284ba7981 */ /* 0x000168000c1e1900 */
[----:B------:R1:W-:Y:S01]  /*1ff0*/  STL [R1+0x78], R169 ;  /* 0x000078a901007387 */ /* 0x0003e20000100800 */
[----:B0-----:R-:W-:-:S05]  /*2000*/  IMAD.WIDE.U32 R132, R159, 0x4, R192 ;  /* 0x000000049f847825 */ /* 0x001fca00078e00c0 */
[----:B-1----:R0:W5:Y:S02]  /*2010*/  LDG.E R169, desc[UR18][R132.64] ;  /* 0x0000001284a97981 */ /* 0x002164000c1e1900 */
[----:B0-----:R-:W-:-:S05]  /*2020*/  IMAD.WIDE.U32 R132, R34, 0x4, R192 ;  /* 0x0000000422847825 */ /* 0x001fca00078e00c0 */
[----:B------:R0:W5:Y:S02]  /*2030*/  LDG.E R140, desc[UR18][R132.64] ;  /* 0x00000012848c7981 */ /* 0x000164000c1e1900 */
[--C-:B0-----:R-:W-:Y:S02]  /*2040*/  IMAD.WIDE.U32 R132, R5, 0x4, R192.reuse ;  /* 0x0000000405847825 */ /* 0x101fe400078e00c0 */
[----:B------:R0:W-:Y:S04]  /*2050*/  STL [R1+0x7c], R134 ;  /* 0x00007c8601007387 */ /* 0x0001e80000100800 */
[----:B------:R1:W5:Y:S01]  /*2060*/  LDG.E R136, desc[UR18][R132.64] ;  /* 0x0000001284887981 */ /* 0x000362000c1e1900 */
[----:B0-----:R-:W-:-:S04]  /*2070*/  IMAD.WIDE.U32 R134, R3, 0x4, R192 ;  /* 0x0000000403867825 */ /* 0x001fc800078e00c0 */
[--C-:B-1----:R-:W-:Y:S01]  /*2080*/  IMAD.WIDE.U32 R132, R4, 0x4, R192.reuse ;  /* 0x0000000404847825 */ /* 0x102fe200078e00c0 */
[----:B------:R-:W5:Y:S04]  /*2090*/  LDG.E R138, desc[UR18][R134.64] ;  /* 0x00000012868a7981 */ /* 0x000f68000c1e1900 */
[----:B------:R0:W5:Y:S02]  /*20a0*/  LDG.E R137, desc[UR18][R132.64] ;  /* 0x0000001284897981 */ /* 0x000164000c1e1900 */
[----:B0-----:R-:W-:Y:S02]  /*20b0*/  IMAD.WIDE.U32 R132, R2, 0x4, R192 ;  /* 0x0000000402847825 */ /* 0x001fe400078e00c0 */
[----:B------:R-:W2:Y:S04]  /*20c0*/  LDL.LU R192, [R1+0x8c] ;  /* 0x00008c0001c07983 */ /* 0x000ea80000300800 */
[----:B------:R-:W3:Y:S04]  /*20d0*/  LDL.LU R193, [R1+0x90] ;  /* 0x0000900001c17983 */ /* 0x000ee80000300800 */
[----:B------:R-:W4:Y:S04]  /*20e0*/  LDL.LU R134, [R1+0x80] ;  /* 0x0000800001867983 */ /* 0x000f280000300800 */
[----:B------:R-:W2:Y:S01]  /*20f0*/  LDL.LU R135, [R1+0x84] ;  /* 0x0000840001877983 */ /* 0x000ea20000300800 */
[----:B------:R-:W-:Y:S01]  /*2100*/  FFMA.FTZ R221, R141, R29, R221 ;  /* 0x0000001d8ddd7223 */ /* 0x000fe200000100dd */
[----:B------:R-:W-:-:S02]  /*2110*/  FFMA.FTZ R219, R139, R25, R219 ;  /* 0x000000198bdb7223 */ /* 0x000fc400000100db */
[----:B------:R0:W5:Y:S01]  /*2120*/  LDG.E R139, desc[UR18][R132.64] ;  /* 0x00000012848b7981 */ /* 0x000162000c1e1900 */
[----:B------:R-:W-:Y:S01]  /*2130*/  @!UP2 UIADD3 UR5, UPT, UPT, UR4, 0x8000, URZ ;  /* 0x000080000405a890 */ /* 0x000fe2000fffe0ff */
[----:B------:R-:W-:Y:S01]  /*2140*/  FFMA.FTZ R222, R142, R31, R222 ;  /* 0x0000001f8ede7223 */ /* 0x000fe200000100de */
[----:B------:R-:W-:Y:S01]  /*2150*/  FADD.FTZ R194, R146, R194 ;  /* 0x000000c292c27221 */ /* 0x000fe20000010000 */
[----:B------:R-:W-:Y:S01]  /*2160*/  BAR.SYNC.DEFER_BLOCKING 0x0 ;  /* 0x0000000000007b1d */ /* 0x000fe20000010000 */
[----:B----4-:R-:W-:-:S05]  /*2170*/  FADD.FTZ R134, R141, R134 ;  /* 0x000000868d867221 */ /* 0x010fca0000010000 */
[----:B------:R-:W4:Y:S01]  /*2180*/  LDL.LU R141, [R1+0x88] ;  /* 0x00008800018d7983 */ /* 0x000f220000300800 */
[----:B--2---:R-:W-:-:S03]  /*2190*/  FADD.FTZ R135, R142, R135 ;  /* 0x000000878e877221 */ /* 0x004fc60000010000 */
[----:B------:R-:W-:Y:S04]  /*21a0*/  STL [R1+0x80], R134 ;  /* 0x0000808601007387 */ /* 0x000fe80000100800 */
[----:B------:R-:W-:Y:S04]  /*21b0*/  STL [R1+0x84], R135 ;  /* 0x0000848701007387 */ /* 0x000fe80000100800 */
[----:B0-----:R-:W0:Y:S01]  /*21c0*/  LDS.128 R132, [UR5] ;  /* 0x00000005ff847984 */ /* 0x001e220008000c00 */
[----:B------:R-:W-:Y:S02]  /*21d0*/  UIADD3 UR5, UPT, UPT, UR4, 0x8050, URZ ;  /* 0x0000805004057890 */ /* 0x000fe4000fffe0ff */
[----:B------:R-:W-:Y:S01]  /*21e0*/  @!UP2 UIADD3 UR5, UPT, UPT, UR4, 0x8010, URZ ;  /* 0x000080100405a890 */ /* 0x000fe2000fffe0ff */
[----:B0-----:R-:W-:Y:S01]  /*21f0*/  FADD.FTZ R132, RZ, R132 ;  /* 0x00000084ff847221 */ /* 0x001fe20000010000 */
[----:B------:R-:W-:-:S04]  /*2200*/  FADD.FTZ R133, RZ, R133 ;  /* 0x00000085ff857221 */ /* 0x000fc80000010000 */
[----:B------:R-:W-:Y:S01]  /*2210*/  FADD.FTZ R142, R135, R133 ;  /* 0x00000085878e7221 */ /* 0x000fe20000010000 */
[----:B------:R-:W-:Y:S01]  /*2220*/  FADD.FTZ R192, R144, R192 ;  /* 0x000000c090c07221 */ /* 0x000fe20000010000 */
[----:B---3--:R-:W-:Y:S01]  /*2230*/  FADD.FTZ R193, R145, R193 ;  /* 0x000000c191c17221 */ /* 0x008fe20000010000 */
[----:B------:R-:W-:Y:S01]  /*2240*/  FADD.FTZ R195, R147, R195 ;  /* 0x000000c393c37221 */ /* 0x000fe20000010000 */
[----:B------:R-:W-:-:S04]  /*2250*/  UISETP.NE.U32.AND UP1, UPT, UR22, URZ, UPT ;  /* 0x000000ff1600728c */ /* 0x000fc8000bf25070 */
[----:B------:R-:W-:Y:S01]  /*2260*/  UISETP.NE.AND.EX UP1, UPT, UR23, URZ, UPT, UP1 ;  /* 0x000000ff1700728c */ /* 0x000fe2000bf25310 */
[----:B------:R-:W-:Y:S01]  /*2270*/  FFMA.FTZ R223, R143, R33, R223 ;  /* 0x000000218fdf7223 */ /* 0x000fe200000100df */
[----:B------:R-:W-:Y:S01]  /*2280*/  FFMA.FTZ R224, R144, R35, R224 ;  /* 0x0000002390e07223 */ /* 0x000fe200000100e0 */
[----:B------:R-:W-:Y:S01]  /*2290*/  FFMA.FTZ R225, R145, R148, R225 ;  /* 0x0000009491e17223 */ /* 0x000fe200000100e1 */
[----:B------:R-:W-:Y:S01]  /*22a0*/  FFMA.FTZ R226, R146, R149, R226 ;  /* 0x0000009592e27223 */ /* 0x000fe200000100e2 */
[----:B------:R-:W-:Y:S01]  /*22b0*/  FFMA.FTZ R227, R147, R150, R227 ;  /* 0x0000009693e37223 */ /* 0x000fe200000100e3 */
[----:B----4-:R-:W-:-:S05]  /*22c0*/  FADD.FTZ R141, R143, R141 ;  /* 0x0000008d8f8d7221 */ /* 0x010fca0000010000 */
[----:B------:R0:W-:Y:S02]  /*22d0*/  STL [R1+0x88], R141 ;  /* 0x0000888d01007387 */ /* 0x0001e40000100800 */
        /* <DEDUP_REMOVED lines=15> */
[----:B------:R-:W0:Y:S04]  /*23d0*/  LDS.128 R132, [UR5] ;  /* 0x00000005ff847984 */ /* 0x000e280008000c00 */
[----:B------:R1:W-:Y:S04]  /*23e0*/  STL [R1+0x8c], R192 ;  /* 0x00008cc001007387 */ /* 0x0003e80000100800 */
[----:B------:R1:W-:Y:S04]  /*23f0*/  STL [R1+0x90], R193 ;  /* 0x000090c101007387 */ /* 0x0003e80000100800 */
[----:B------:R1:W-:Y:S04]  /*2400*/  STL [R1+0x94], R194 ;  /* 0x000094c201007387 */ /* 0x0003e80000100800 */
[----:B------:R1:W-:Y:S01]  /*2410*/  STL [R1+0x98], R195 ;  /* 0x000098c301007387 */ /* 0x0003e20000100800 */
        /* <DEDUP_REMOVED lines=9> */
[----:B-1----:R-:W-:-:S14]  /*24b0*/  BRA.U UP1, `(.L_x_15189) ;  /* 0x0000003101547547 */ /* 0x002fdc000b800000 */
[----:B------:R-:W-:Y:S02]  /*24c0*/  ISETP.NE.U32.AND P0, PT, RZ, UR26, PT ;  /* 0x0000001aff007c0c */ /* 0x000fe4000bf05070 */
[----:B------:R-:W-:Y:S02]  /*24d0*/  MOV R133, 0x10 ;  /* 0x0000001000857802 */ /* 0x000fe40000000f00 */
[----:B------:R-:W-:-:S03]  /*24e0*/  ISETP.NE.AND.EX P0, PT, RZ, UR27, PT, P0 ;  /* 0x0000001bff007c0c */ /* 0x000fc6000bf05300 */
[----:B------:R-:W-:-:S06]  /*24f0*/  IMAD.WIDE.U32 R132, R178, R133, UR28 ;  /* 0x0000001cb2847e25 */ /* 0x000fcc000f8e0085 */
[----:B------:R-:W5:Y:S04]  /*2500*/  LDG.E.128 R132, desc[UR18][R132.64] ;  /* 0x0000001284847981 */ /* 0x000f68000c1e1d00 */
[----:B------:R-:W-:Y:S05]  /*2510*/  @P0 BRA `(.L_x_15190) ;  /* 0x0000000000b80947 */ /* 0x000fea0003800000 */
[----:B------:R-:W-:Y:S01]  /*2520*/  MOV R141, UR5 ;  /* 0x00000005008d7c02 */ /* 0x000fe20008000f00 */
[----:B------:R-:W-:Y:S01]  /*2530*/  UMOV UR4, UR9 ;  /* 0x0000000900047c82 */ /* 0x000fe20008000000 */
[----:B------:R-:W-:Y:S02]  /*2540*/  MOV R142, UR5 ;  /* 0x00000005008e7c02 */ /* 0x000fe40008000f00 */
[----:B------:R-:W-:Y:S01]  /*2550*/  MOV R143, UR5 ;  /* 0x00000005008f7c02 */ /* 0x000fe20008000f00 */
[----:B------:R-:W-:Y:S01]  /*2560*/  FFMA.FTZ R141, R0, R141, UR10 ;  /* 0x0000000a008d7e23 */ /* 0x000fe2000801008d */
[----:B------:R-:W-:Y:S01]  /*2570*/  MOV R0, UR5 ;  /* 0x0000000500007c02 */ /* 0x000fe20008000f00 */
[----:B------:R-:W-:Y:S01]  /*2580*/  FFMA.FTZ R142, R181, R142, UR10 ;  /* 0x0000000ab58e7e23 */ /* 0x000fe2000801008e */
[----:B-----5:R-:W-:Y:S01]  /*2590*/  LOP3.LUT P1, RZ, R187, 0xff, RZ, 0xc0, !PT ;  /* 0x000000ffbbff7812 */ /* 0x020fe2000782c0ff */
        /* <DEDUP_REMOVED lines=16> */
[----:B------:R-:W-:Y:S01]  /*26a0*/  LOP3.LUT P2, RZ, R187, 0xff00, RZ, 0xc0, !PT ;  /* 0x0000ff00bbff7812 */ /* 0x000fe2000784c0ff */
        /* <DEDUP_REMOVED lines=10> */
[----:B------:R-:W-:-:S02]  /*2750*/  LOP3.LUT P3, RZ, R187, 0xff0000, RZ, 0xc0, !PT ;  /* 0x00ff0000bbff7812 */ /* 0x000fc4000786c0ff */
[----:B------:R-:W-:Y:S02]  /*2760*/  ISETP.GE.U32.AND P4, PT, R187, 0x1000000, PT ;  /* 0x01000000bb00780c */ /* 0x000fe40003f86070 */
[----:B------:R-:W-:Y:S02]  /*2770*/  FSEL R0, R141, RZ, P1 ;  /* 0x000000ff8d007208 */ /* 0x000fe40000800000 */
[----:B------:R-:W-:Y:S02]  /*2780*/  FSEL R141, R142, RZ, P2 ;  /* 0x000000ff8e8d7208 */ /* 0x000fe40001000000 */
[----:B------:R-:W-:Y:S02]  /*2790*/  FSEL R144, R144, RZ, P3 ;  /* 0x000000ff90907208 */ /* 0x000fe40001800000 */
[----:B------:R-:W-:Y:S02]  /*27a0*/  FSEL R145, R145, RZ, P4 ;  /* 0x000000ff91917208 */ /* 0x000fe40002000000 */
[----:B------:R-:W-:-:S02]  /*27b0*/  SEL R132, R132, RZ, P1 ;  /* 0x000000ff84847207 */ /* 0x000fc40000800000 */
[----:B------:R-:W-:Y:S02]  /*27c0*/  SEL R133, R133, RZ, P2 ;  /* 0x000000ff85857207 */ /* 0x000fe40001000000 */
[----:B------:R-:W-:Y:S02]  /*27d0*/  SEL R134, R134, RZ, P3 ;  /* 0x000000ff86867207 */ /* 0x000fe40001800000 */
[----:B------:R-:W-:Y:S01]  /*27e0*/  SEL R135, R135, RZ, P4 ;  /* 0x000000ff87877207 */ /* 0x000fe20002000000 */
[----:B------:R-:W-:Y:S06]  /*27f0*/  BRA `(.L_x_15191) ;  /* 0x0000000000b47947 */ /* 0x000fec0003800000 */
.L_x_15190:
[----:B------:R-:W-:Y:S01]  /*2800*/  MOV R128, UR5 ;  /* 0x0000000500807c02 */ /* 0x000fe20008000f00 */
[----:B------:R-:W-:Y:S01]  /*2810*/  UMOV UR4, UR9 ;  /* 0x0000000900047c82 */ /* 0x000fe20008000000 */
[C---:B-----5:R-:W-:Y:S02]  /*2820*/  LOP3.LUT P1, RZ, R187.reuse, 0xff, RZ, 0xc0, !PT ;  /* 0x000000ffbbff7812 */ /* 0x060fe4000782c0ff */
[C---:B------:R-:W-:Y:S01]  /*2830*/  LOP3.LUT P2, RZ, R187.reuse, 0xff00, RZ, 0xc0, !PT ;  /* 0x0000ff00bbff7812 */ /* 0x040fe2000784c0ff */
[----:B------:R-:W-:Y:S01]  /*2840*/  FFMA.FTZ R128, R0, R128, UR10 ;  /* 0x0000000a00807e23 */ /* 0x000fe20008010080 */
[----:B------:R-:W-:Y:S02]  /*2850*/  MOV R0, UR5 ;  /* 0x0000000500007c02 */ /* 0x000fe40008000f00 */
[C---:B------:R-:W-:Y:S01]  /*2860*/  LOP3.LUT P3, RZ, R187.reuse, 0xff0000, RZ, 0xc0, !PT ;  /* 0x00ff0000bbff7812 */ /* 0x040fe2000786c0ff */
[----:B------:R-:W-:Y:S01]  /*2870*/  FADD.FTZ R128, R180, -R128 ;  /* 0x80000080b4807221 */ /* 0x000fe20000010000 */
[----:B------:R-:W-:Y:S01]  /*2880*/  ISETP.GE.U32.AND P4, PT, R187, 0x1000000, PT ;  /* 0x01000000bb00780c */ /* 0x000fe20003f86070 */
[----:B------:R-:W-:-:S02]  /*2890*/  FFMA.FTZ R0, R179, R0, UR10 ;  /* 0x0000000ab3007e23 */ /* 0x000fc40008010000 */
[----:B------:R-:W-:Y:S02]  /*28a0*/  FMUL.FTZ R128, R128, UR8 ;  /* 0x0000000880807c20 */ /* 0x000fe40008410000 */
[----:B------:R-:W-:Y:S01]  /*28b0*/  FADD.FTZ R129, R182, -R0 ;  /* 0x80000000b6817221 */ /* 0x000fe20000010000 */
[----:B------:R-:W-:Y:S01]  /*28c0*/  MOV R0, UR5 ;  /* 0x0000000500007c02 */ /* 0x000fe20008000f00 */
[----:B------:R-:W-:Y:S02]  /*28d0*/  FMUL.FTZ R147, R128, UR7 ;  /* 0x0000000780937c20 */ /* 0x000fe40008410000 */
[----:B------:R-:W-:Y:S02]  /*28e0*/  FMUL.FTZ R129, R129, UR8 ;  /* 0x0000000881817c20 */ /* 0x000fe40008410000 */
[----:B------:R-:W-:Y:S01]  /*28f0*/  FFMA.FTZ R0, R181, R0, UR10 ;  /* 0x0000000ab5007e23 */ /* 0x000fe20008010000 */
[----:B------:R-:W-:Y:S01]  /*2900*/  FMUL.FTZ R147, R147, UR4 ;  /* 0x0000000493937c20 */ /* 0x000fe20008410000 */
[----:B------:R-:W-:-:S02]  /*2910*/  FMUL.FTZ R146, R129, UR7 ;  /* 0x0000000781927c20 */ /* 0x000fc40008410000 */
[----:B------:R-:W-:Y:S01]  /*2920*/  FADD.FTZ R130, R184, -R0 ;  /* 0x80000000b8827221 */ /* 0x000fe20000010000 */
[----:B------:R-:W-:Y:S01]  /*2930*/  MOV R0, UR5 ;  /* 0x0000000500007c02 */ /* 0x000fe20008000f00 */
[----:B------:R-:W-:Y:S01]  /*2940*/  FMUL.FTZ R146, R146, UR4 ;  /* 0x0000000492927c20 */ /* 0x000fe20008410000 */
[-C--:B------:R-:W-:Y:S01]  /*2950*/  FMUL.FTZ R141, R132, R147.reuse ;  /* 0x00000093848d7220 */ /* 0x080fe20000410000 */
[----:B------:R-:W-:Y:S01]  /*2960*/  FMUL.FTZ R130, R130, UR8 ;  /* 0x0000000882827c20 */ /* 0x000fe20008410000 */
[----:B------:R-:W-:Y:S01]  /*2970*/  FMUL.FTZ R132, R36, R147 ;  /* 0x0000009324847220 */ /* 0x000fe20000410000 */
[----:B------:R-:W-:Y:S01]  /*2980*/  FFMA.FTZ R0, R183, R0, UR10 ;  /* 0x0000000ab7007e23 */ /* 0x000fe20008010000 */
[-C--:B------:R-:W-:Y:S01]  /*2990*/  FMUL.FTZ R142, R133, R146.reuse ;  /* 0x00000092858e7220 */ /* 0x080fe20000410000 */
[----:B------:R-:W-:Y:S01]  /*29a0*/  FMUL.FTZ R143, R130, UR7 ;  /* 0x00000007828f7c20 */ /* 0x000fe20008410000 */
[----:B------:R-:W-:Y:S01]  /*29b0*/  FMUL.FTZ R133, R37, R146 ;  /* 0x0000009225857220 */ /* 0x000fe20000410000 */
[----:B------:R-:W-:Y:S01]  /*29c0*/  FADD.FTZ R131, R185, -R0 ;  /* 0x80000000b9837221 */ /* 0x000fe20000010000 */
[----:B------:R-:W-:Y:S01]  /*29d0*/  SEL R132, R132, RZ, P1 ;  /* 0x000000ff84847207 */ /* 0x000fe20000800000 */
[----:B------:R-:W-:-:S02]  /*29e0*/  FMUL.FTZ R143, R143, UR4 ;  /* 0x000000048f8f7c20 */ /* 0x000fc40008410000 */
[----:B------:R-:W-:Y:S01]  /*29f0*/  FMUL.FTZ R131, R131, UR8 ;  /* 0x0000000883837c20 */ /* 0x000fe20008410000 */
[----:B------:R-:W-:Y:S01]  /*2a00*/  SEL R133, R133, RZ, P2 ;  /* 0x000000ff85857207 */ /* 0x000fe20001000000 */
[-C--:B------:R-:W-:Y:S01]  /*2a10*/  FMUL.FTZ R144, R134, R143.reuse ;  /* 0x0000008f86907220 */ /* 0x080fe20000410000 */
[----:B------:R-:W-:Y:S01]  /*2a20*/  FMUL.FTZ R134, R38, R143 ;  /* 0x0000008f26867220 */ /* 0x000fe20000410000 */
[----:B------:R-:W-:-:S03]  /*2a30*/  FMUL.FTZ R0, R131, UR7 ;  /* 0x0000000783007c20 */ /* 0x000fc60008410000 */
[----:B------:R-:W-:Y:S01]  /*2a40*/  FSEL R144, R144, RZ, P3 ;  /* 0x000000ff90907208 */ /* 0x000fe20001800000 */
[----:B------:R-:W-:Y:S01]  /*2a50*/  FMUL.FTZ R0, R0, UR4 ;  /* 0x0000000400007c20 */ /* 0x000fe20008410000 */
[----:B------:R-:W-:-:S03]  /*2a60*/  SEL R134, R134, RZ, P3 ;  /* 0x000000ff86867207 */ /* 0x000fc60001800000 */
[-C--:B------:R-:W-:Y:S01]  /*2a70*/  FMUL.FTZ R145, R135, R0.reuse ;  /* 0x0000000087917220 */ /* 0x080fe20000410000 */
[----:B------:R-:W-:Y:S01]  /*2a80*/  FMUL.FTZ R135, R39, R0 ;  /* 0x0000000027877220 */ /* 0x000fe20000410000 */
[----:B------:R-:W-:Y:S02]  /*2a90*/  FSEL R0, R141, RZ, P1 ;  /* 0x000000ff8d007208 */ /* 0x000fe40000800000 */
[----:B------:R-:W-:Y:S02]  /*2aa0*/  FSEL R141, R142, RZ, P2 ;  /* 0x000000ff8e8d7208 */ /* 0x000fe40001000000 */
[----:B------:R-:W-:Y:S02]  /*2ab0*/  FSEL R145, R145, RZ, P4 ;  /* 0x000000ff91917208 */ /* 0x000fe40002000000 */
[----:B------:R-:W-:-:S07]  /*2ac0*/  SEL R135, R135, RZ, P4 ;  /* 0x000000ff87877207 */ /* 0x000fce0002000000 */
.L_x_15191:
[----:B------:R-:W0:Y:S01]  /*2ad0*/  @P0 LDC.64 R142, c[0x0][0x478] ;  /* 0x00011e00ff8e0b82 */ /* 0x000e220000000a00 */
[----:B------:R-:W-:Y:S02]  /*2ae0*/  HFMA2 R179, -RZ, RZ, 0, 9.5367431640625e-07 ;  /* 0x00000010ffb37431 */ /* 0x000fe400000001ff */
[----:B0-----:R-:W-:-:S04]  /*2af0*/  @P0 IMAD.WIDE.U32 R142, R178, 0x10, R142 ;  /* 0x00000010b28e0825 */ /* 0x001fc800078e008e */
[----:B------:R-:W-:Y:S01]  /*2b00*/  IMAD.WIDE.U32 R178, R178, R179, UR30 ;  /* 0x0000001eb2b27e25 */ /* 0x000fe2000f8e00b3 */
[----:B------:R-:W-:Y:S04]  /*2b10*/  @P0 STG.E.128 desc[UR18][R142.64], R128 ;  /* 0x000000808e000986 */ /* 0x000fe8000c101d12 */
[----:B------:R0:W-:Y:S02]  /*2b20*/  STG.E.128 desc[UR18][R178.64], R132 ;  /* 0x00000084b2007986 */ /* 0x0001e4000c101d12 */
[----:B0-----:R-:W-:-:S05]  /*2b30*/  MOV R132, 0x10 ;  /* 0x0000001000847802 */ /* 0x001fca0000000f00 */
        /* <DEDUP_REMOVED lines=37> */
[C---:B------:R-:W-:Y:S02]  /*2d90*/  LOP3.LUT P3, RZ, R186.reuse, 0xff0000, RZ, 0xc0, !PT ;  /* 0x00ff0000baff7812 */ /* 0x040fe4000786c0ff */
[----:B------:R-:W-:Y:S02]  /*2da0*/  ISETP.GE.U32.AND P4, PT, R186, 0x1000000, PT ;  /* 0x01000000ba00780c */ /* 0x000fe40003f86070 */
[----:B------:R-:W-:Y:S02]  /*2db0*/  FSEL R142, R143, RZ, P1 ;  /* 0x000000ff8f8e7208 */ /* 0x000fe40000800000 */
[----:B------:R-:W-:Y:S02]  /*2dc0*/  FSEL R143, R146, RZ, P2 ;  /* 0x000000ff928f7208 */ /* 0x000fe40001000000 */
[----:B------:R-:W-:Y:S02]  /*2dd0*/  FSEL R170, R170, RZ, P3 ;  /* 0x000000ffaaaa7208 */ /* 0x000fe40001800000 */
[----:B------:R-:W-:-:S02]  /*2de0*/  FSEL R171, R171, RZ, P4 ;  /* 0x000000ffabab7208 */ /* 0x000fc40002000000 */
[----:B------:R-:W-:Y:S02]  /*2df0*/  SEL R132, R132, RZ, P1 ;  /* 0x000000ff84847207 */ /* 0x000fe40000800000 */
[----:B------:R-:W-:Y:S02]  /*2e00*/  SEL R133, R133, RZ, P2 ;  /* 0x000000ff85857207 */ /* 0x000fe40001000000 */
[----:B------:R-:W-:Y:S02]  /*2e10*/  SEL R134, R134, RZ, P3 ;  /* 0x000000ff86867207 */ /* 0x000fe40001800000 */
[----:B------:R-:W-:Y:S01]  /*2e20*/  SEL R135, R135, RZ, P4 ;  /* 0x000000ff87877207 */ /* 0x000fe20002000000 */
[----:B------:R-:W-:Y:S06]  /*2e30*/  BRA `(.L_x_15193) ;  /* 0x0000000000b07947 */ /* 0x000fec0003800000 */
.L_x_15192:
        /* <DEDUP_REMOVED lines=43> */
[----:B------:R-:W-:-:S07]  /*30f0*/  SEL R135, R135, RZ, P4 ;  /* 0x000000ff87877207 */ /* 0x000fce0002000000 */
.L_x_15193:
[----:B------:R-:W0:Y:S02]  /*3100*/  @P0 LDC.64 R146, c[0x0][0x478] ;  /* 0x00011e00ff920b82 */ /* 0x000e240000000a00 */
[----:B0-----:R-:W-:-:S05]  /*3110*/  @P0 IMAD.WIDE.U32 R146, R168, 0x10, R146 ;  /* 0x00000010a8920825 */ /* 0x001fca00078e0092 */
        /* <DEDUP_REMOVED lines=53> */
.L_x_15194:
[----:B------:R-:W-:Y:S02]  /*3470*/  MOV R146, UR5 ;  /* 0x0000000500927c02 */ /* 0x000fe40008000f00 */
[----:B------:R-:W-:Y:S02]  /*3480*/  MOV R147, UR5 ;  /* 0x0000000500937c02 */ /* 0x000fe40008000f00 */
[----:B------:R-:W-:Y:S01]  /*3490*/  LOP3.LUT P1, RZ, R169, 0xff, RZ, 0xc0, !PT ;  /* 0x000000ffa9ff7812 */ /* 0x000fe2000782c0ff */
[----:B------:R-:W-:Y:S01]  /*34a0*/  FFMA.FTZ R146, R160, R146, UR10 ;  /* 0x0000000aa0927e23 */ /* 0x000fe20008010092 */
[----:B------:R-:W-:Y:S01]  /*34b0*/  MOV R160, UR5 ;  /* 0x0000000500a07c02 */ /* 0x000fe20008000f00 */
[----:B------:R-:W-:Y:S01]  /*34c0*/  FFMA.FTZ R147, R161, R147, UR10 ;  /* 0x0000000aa1937e23 */ /* 0x000fe20008010093 */
[----:B------:R-:W-:Y:S01]  /*34d0*/  MOV R161, UR5 ;  /* 0x0000000500a17c02 */ /* 0x000fe20008000f00 */
[----:B------:R-:W-:Y:S01]  /*34e0*/  FADD.FTZ R146, R162, -R146 ;  /* 0x80000092a2927221 */ /* 0x000fe20000010000 */
[----:B------:R-:W-:Y:S01]  /*34f0*/  LOP3.LUT P2, RZ, R169, 0xff00, RZ, 0xc0, !PT ;  /* 0x0000ff00a9ff7812 */ /* 0x000fe2000784c0ff */
        /* <DEDUP_REMOVED lines=34> */
[----:B------:R-:W-:-:S07]  /*3720*/  SEL R135, R135, RZ, P4 ;  /* 0x000000ff87877207 */ /* 0x000fce0002000000 */
.L_x_15195:
        /* <DEDUP_REMOVED lines=26> */
[C---:B------:R-:W-:Y:S01]  /*38d0*/  LOP3.LUT P2, RZ, R140.reuse, 0xff00, RZ, 0xc0, !PT ;  /* 0x0000ff008cff7812 */ /* 0x040fe2000784c0ff */
[----:B------:R-:W-:Y:S01]  /*38e0*/  FMUL.FTZ R131, R131, UR8 ;  /* 0x0000000883837c20 */ /* 0x000fe20008410000 */
[----:B------:R-:W-:Y:S01]  /*38f0*/  LOP3.LUT P3, RZ, R140, 0xff0000, RZ, 0xc0, !PT ;  /* 0x00ff00008cff7812 */ /* 0x000fe2000786c0ff */
        /* <DEDUP_REMOVED lines=21> */
[----:B------:R-:W-:Y:S02]  /*3a50*/  SEL R132, R132, RZ, P1 ;  /* 0x000000ff84847207 */ /* 0x000fe40000800000 */
[----:B------:R-:W-:Y:S02]  /*3a60*/  SEL R133, R133, RZ, P2 ;  /* 0x000000ff85857207 */ /* 0x000fe40001000000 */
[----:B------:R-:W-:-:S02]  /*3a70*/  SEL R134, R134, RZ, P3 ;  /* 0x000000ff86867207 */ /* 0x000fc40001800000 */
[----:B------:R-:W-:Y:S01]  /*3a80*/  SEL R135, R135, RZ, P4 ;  /* 0x000000ff87877207 */ /* 0x000fe20002000000 */
[----:B------:R-:W-:Y:S06]  /*3a90*/  BRA `(.L_x_15197) ;  /* 0x0000000000b07947 */ /* 0x000fec0003800000 */
.L_x_15196:
[----:B------:R-:W-:Y:S02]  /*3aa0*/  MOV R159, UR5 ;  /* 0x00000005009f7c02 */ /* 0x000fe40008000f00 */
[C---:B------:R-:W-:Y:S02]  /*3ab0*/  LOP3.LUT P1, RZ, R140.reuse, 0xff, RZ, 0xc0, !PT ;  /* 0x000000ff8cff7812 */ /* 0x040fe4000782c0ff */
[C---:B------:R-:W-:Y:S01]  /*3ac0*/  LOP3.LUT P2, RZ, R140.reuse, 0xff00, RZ, 0xc0, !PT ;  /* 0x0000ff008cff7812 */ /* 0x040fe2000784c0ff */
[----:B------:R-:W-:Y:S01]  /*3ad0*/  FFMA.FTZ R159, R151, R159, UR10 ;  /* 0x0000000a979f7e23 */ /* 0x000fe2000801009f */
[----:B------:R-:W-:Y:S02]  /*3ae0*/  MOV R151, UR5 ;  /* 0x0000000500977c02 */ /* 0x000fe40008000f00 */
[----:B------:R-:W-:Y:S01]  /*3af0*/  LOP3.LUT P3, RZ, R140, 0xff0000, RZ, 0xc0, !PT ;  /* 0x00ff00008cff7812 */ /* 0x000fe2000786c0ff */
[----:B------:R-:W-:Y:S01]  /*3b00*/  FADD.FTZ R159, R152, -R159 ;  /* 0x8000009f989f7221 */ /* 0x000fe20000010000 */
[----:B------:R-:W-:Y:S01]  /*3b10*/  MOV R152, UR5 ;  /* 0x0000000500987c02 */ /* 0x000fe20008000f00 */
[----:B------:R-:W-:Y:S01]  /*3b20*/  FFMA.FTZ R151, R153, R151, UR10 ;  /* 0x0000000a99977e23 */ /* 0x000fe20008010097 */
[----:B------:R-:W-:Y:S01]  /*3b30*/  MOV R153, UR5 ;  /* 0x0000000500997c02 */ /* 0x000fe20008000f00 */
[----:B------:R-:W-:Y:S01]  /*3b40*/  FMUL.FTZ R159, R159, UR8 ;  /* 0x000000089f9f7c20 */ /* 0x000fe20008410000 */
[----:B------:R-:W-:Y:S01]  /*3b50*/  ISETP.GE.U32.AND P4, PT, R140, 0x1000000, PT ;  /* 0x010000008c00780c */ /* 0x000fe20003f86070 */
        /* <DEDUP_REMOVED lines=10> */
[----:B------:R-:W-:-:S02]  /*3c00*/  FMUL.FTZ R158, R158, UR8 ;  /* 0x000000089e9e7c20 */ /* 0x000fc40008410000 */
        /* <DEDUP_REMOVED lines=20> */
[----:B------:R-:W-:-:S07]  /*3d50*/  SEL R135, R135, RZ, P4 ;  /* 0x000000ff87877207 */ /* 0x000fce0002000000 */
.L_x_15197:
        /* <DEDUP_REMOVED lines=11> */
[C---:B------:R-:W-:Y:S02]  /*3e10*/  LOP3.LUT P1, RZ, R136.reuse, 0xff, RZ, 0xc0, !PT ;  /* 0x000000ff88ff7812 */ /* 0x040fe4000782c0ff */
[----:B------:R-:W-:Y:S01]  /*3e20*/  LOP3.LUT P2, RZ, R136, 0xff00, RZ, 0xc0, !PT ;  /* 0x0000ff0088ff7812 */ /* 0x000fe2000784c0ff */
[----:B------:R-:W-:Y:S01]  /*3e30*/  FFMA.FTZ R34, R6, R34, UR10 ;  /* 0x0000000a06227e23 */ /* 0x000fe20008010022 */
[----:B------:R-:W-:Y:S02]  /*3e40*/  MOV R6, UR5 ;  /* 0x0000000500067c02 */ /* 0x000fe40008000f00 */
[----:B------:R-:W-:Y:S01]  /*3e50*/  LOP3.LUT P3, RZ, R136, 0xff0000, RZ, 0xc0, !PT ;  /* 0x00ff000088ff7812 */ /* 0x000fe2000786c0ff */
[----:B------:R-:W-:Y:S01]  /*3e60*/  FADD.FTZ R34, R7, -R34 ;  /* 0x8000002207227221 */ /* 0x000fe20000010000 */
[----:B------:R-:W-:Y:S01]  /*3e70*/  MOV R7, UR5 ;  /* 0x0000000500077c02 */ /* 0x000fe20008000f00 */
[----:B------:R-:W-:Y:S01]  /*3e80*/  FFMA.FTZ R6, R8, R6, UR10 ;  /* 0x0000000a08067e23 */ /* 0x000fe20008010006 */
[----:B------:R-:W-:Y:S01]  /*3e90*/  ISETP.GE.U32.AND P4, PT, R136, 0x1000000, PT ;  /* 0x010000008800780c */ /* 0x000fe20003f86070 */
[----:B------:R-:W-:-:S02]  /*3ea0*/  FMUL.FTZ R128, R34, UR8 ;  /* 0x0000000822807c20 */ /* 0x000fc40008410000 */
[----:B------:R-:W-:Y:S01]  /*3eb0*/  FADD.FTZ R9, R9, -R6 ;  /* 0x8000000609097221 */ /* 0x000fe20000010000 */
[----:B------:R-:W-:Y:S01]  /*3ec0*/  MOV R6, UR5 ;  /* 0x0000000500067c02 */ /* 0x000fe20008000f00 */
[----:B------:R-:W-:Y:S01]  /*3ed0*/  FFMA.FTZ R10, R10, R7, UR10 ;  /* 0x0000000a0a0a7e23 */ /* 0x000fe20008010007 */
[----:B------:R-:W-:Y:S01]  /*3ee0*/  FMUL.FTZ R8, R128, UR7 ;  /* 0x0000000780087c20 */ /* 0x000fe20008410000 */
[----:B------:R-:W-:Y:S02]  /*3ef0*/  FMUL.FTZ R129, R9, UR8 ;  /* 0x0000000809817c20 */ /* 0x000fe40008410000 */
[----:B------:R-:W-:Y:S01]  /*3f00*/  FFMA.FTZ R17, R17, R6, UR10 ;  /* 0x0000000a11117e23 */ /* 0x000fe20008010006 */
[----:B------:R-:W-:Y:S01]  /*3f10*/  FADD.FTZ R11, R11, -R10 ;  /* 0x8000000a0b0b7221 */ /* 0x000fe20000010000 */
[----:B------:R-:W-:Y:S01]  /*3f20*/  FMUL.FTZ R9, R129, UR7 ;  /* 0x0000000781097c20 */ /* 0x000fe20008410000 */
[----:B------:R-:W-:Y:S01]  /*3f30*/  FMUL.FTZ R8, R8, UR4 ;  /* 0x0000000408087c20 */ /* 0x000fe20008410000 */
[----:B------:R-:W-:Y:S01]  /*3f40*/  FADD.FTZ R17, R12, -R17 ;  /* 0x800000110c117221 */ /* 0x000fe20000010000 */
[----:B------:R-:W-:Y:S01]  /*3f50*/  FMUL.FTZ R130, R11, UR8 ;  /* 0x000000080b827c20 */ /* 0x000fe20008410000 */
        /* <DEDUP_REMOVED lines=8> */
[----:B------:R-:W-:Y:S01]  /*3fe0*/  FMUL.FTZ R9, R53, R9 ;  /* 0x0000000935097220 */ /* 0x000fe20000410000 */
[----:B------:R-:W-:Y:S01]  /*3ff0*/  FSEL R12, R12, RZ, P1 ;  /* 0x000000ff0c0c7208 */ /* 0x000fe20000800000 */
[----:B------:R-:W-:Y:S01]  /*4000*/  FMUL.FTZ R11, R11, UR4 ;  /* 0x000000040b0b7c20 */ /* 0x000fe20008410000 */
[-C--:B------:R-:W-:Y:S01]  /*4010*/  FMUL.FTZ R34, R134, R10.reuse ;  /* 0x0000000a86227220 */ /* 0x080fe20000410000 */
[----:B------:R-:W-:Y:S01]  /*4020*/  FMUL.FTZ R10, R54, R10 ;  /* 0x0000000a360a7220 */ /* 0x000fe20000410000 */
[----:B------:R-:W-:Y:S01]  /*4030*/  FSEL R17, R17, RZ, P2 ;  /* 0x000000ff11117208 */ /* 0x000fe20001000000 */
[-C--:B------:R-:W-:Y:S01]  /*4040*/  FMUL.FTZ R132, R135, R11.reuse ;  /* 0x0000000b87847220 */ /* 0x080fe20000410000 */
[----:B------:R-:W-:Y:S01]  /*4050*/  FMUL.FTZ R11, R55, R11 ;  /* 0x0000000b370b7220 */ /* 0x000fe20000410000 */
[----:B------:R-:W-:-:S02]  /*4060*/  FSEL R34, R34, RZ, P3 ;  /* 0x000000ff22227208 */ /* 0x000fc40001800000 */
[----:B------:R-:W-:Y:S02]  /*4070*/  SEL R8, R8, RZ, P1 ;  /* 0x000000ff08087207 */ /* 0x000fe40000800000 */
[----:B------:R-:W-:Y:S02]  /*4080*/  FSEL R132, R132, RZ, P4 ;  /* 0x000000ff84847208 */ /* 0x000fe40002000000 */
[----:B------:R-:W-:Y:S02]  /*4090*/  SEL R9, R9, RZ, P2 ;  /* 0x000000ff09097207 */ /* 0x000fe40001000000 */
[----:B------:R-:W-:Y:S02]  /*40a0*/  SEL R10, R10, RZ, P3 ;  /* 0x000000ff0a0a7207 */ /* 0x000fe40001800000 */
[----:B------:R-:W-:Y:S01]  /*40b0*/  SEL R11, R11, RZ, P4 ;  /* 0x000000ff0b0b7207 */ /* 0x000fe20002000000 */
[----:B------:R-:W-:Y:S06]  /*40c0*/  BRA `(.L_x_15199) ;  /* 0x0000000000b07947 */ /* 0x000fec0003800000 */
.L_x_15198:
        /* <DEDUP_REMOVED lines=14> */
[----:B------:R-:W-:-:S02]  /*41b0*/  FFMA.FTZ R8, R17, R8, UR10 ;  /* 0x0000000a11087e23 */ /* 0x000fc40008010008 */
        /* <DEDUP_REMOVED lines=29> */
.L_x_15199:
[----:B------:R-:W0:Y:S02]  /*4390*/  @P0 LDC.64 R6, c[0x0][0x478] ;  /* 0x00011e00ff060b82 */ /* 0x000e240000000a00 */
[----:B0-----:R-:W-:-:S05]  /*43a0*/  @P0 IMAD.WIDE.U32 R6, R5, 0x10, R6 ;  /* 0x0000001005060825 */ /* 0x001fca00078e0006 */
[----:B------:R0:W-:Y:S02]  /*43b0*/  @P0 STG.E.128 desc[UR18][R6.64], R128 ;  /* 0x0000008006000986 */ /* 0x0001e4000c101d12 */
[----:B0-----:R-:W-:-:S05]  /*43c0*/  HFMA2 R6, -RZ, RZ, 0, 9.5367431640625e-07 ;  /* 0x00000010ff067431 */ /* 0x001fca00000001ff */
[----:B------:R-:W-:Y:S01]  /*43d0*/  IMAD.WIDE.U32 R6, R5, R6, UR30 ;  /* 0x0000001e05067e25 */ /* 0x000fe2000f8e0006 */
[----:B------:R-:W-:-:S04]  /*43e0*/  MOV R5, 0x10 ;  /* 0x0000001000057802 */ /* 0x000fc80000000f00 */
[----:B------:R0:W-:Y:S02]  /*43f0*/  STG.E.128 desc[UR18][R6.64], R8 ;  /* 0x0000000806007986 */ /* 0x0001e4000c101d12 */
[----:B0-----:R-:W-:-:S06]  /*4400*/  IMAD.WIDE.U32 R8, R4, R5, UR28 ;  /* 0x0000001c04087e25 */ /* 0x001fcc000f8e0005 */
[----:B------:R-:W5:Y:S01]  /*4410*/  LDG.E.128 R8, desc[UR18][R8.64] ;  /* 0x0000001208087981 */ /* 0x000f62000c1e1d00 */
[----:B------:R-:W-:Y:S05]  /*4420*/  @!P0 BRA `(.L_x_15200) ;  /* 0x0000000000b08947 */ /* 0x000fea0003800000 */
[----:B------:R-:W-:Y:S02]  /*4430*/  MOV R128, UR5 ;  /* 0x0000000500807c02 */ /* 0x000fe40008000f00 */
[----:B------:R-:W-:Y:S02]  /*4440*/  MOV R6, UR5 ;  /* 0x0000000500067c02 */ /* 0x000fe40008000f00 */
[----:B------:R-:W-:Y:S01]  /*4450*/  MOV R130, UR5 ;  /* 0x0000000500827c02 */ /* 0x000fe20008000f00 */
[-C--:B------:R-:W-:Y:S01]  /*4460*/  FFMA.FTZ R21, R21, R128.reuse, UR10 ;  /* 0x0000000a15157e23 */ /* 0x080fe20008010080 */
[----:B------:R-:W-:Y:S01]  /*4470*/  FFMA.FTZ R128, R23, R128, UR10 ;  /* 0x0000000a17807e23 */ /* 0x000fe20008010080 */
[----:B------:R-:W-:Y:S01]  /*4480*/  FFMA.FTZ R6, R19, R6, UR10 ;  /* 0x0000000a13067e23 */ /* 0x000fe20008010006 */
[----:B------:R-:W-:Y:S01]  /*4490*/  LOP3.LUT P1, RZ, R137, 0xff, RZ, 0xc0, !PT ;  /* 0x000000ff89ff7812 */ /* 0x000fe2000782c0ff */
        /* <DEDUP_REMOVED lines=21> */
[----:B------:R-:W-:Y:S01]  /*45f0*/  LOP3.LUT P2, RZ, R137, 0xff00, RZ, 0xc0, !PT ;  /* 0x0000ff0089ff7812 */ /* 0x000fe2000784c0ff */
        /* <DEDUP_REMOVED lines=15> */
.L_x_15200:
[----:B------:R-:W-:Y:S02]  /*46f0*/  MOV R6, UR5 ;  /* 0x0000000500067c02 */ /* 0x000fe40008000f00 */
[C---:B------:R-:W-:Y:S02]  /*4700*/  LOP3.LUT P1, RZ, R137.reuse, 0xff, RZ, 0xc0, !PT ;  /* 0x000000ff89ff7812 */ /* 0x040fe4000782c0ff */
[----:B------:R-:W-:Y:S01]  /*4710*/  LOP3.LUT P2, RZ, R137, 0xff00, RZ, 0xc0, !PT ;  /* 0x0000ff0089ff7812 */ /* 0x000fe2000784c0ff */
[----:B------:R-:W-:Y:S01]  /*4720*/  FFMA.FTZ R6, R19, R6, UR10 ;  /* 0x0000000a13067e23 */ /* 0x000fe20008010006 */
[C---:B------:R-:W-:Y:S02]  /*4730*/  LOP3.LUT P3, RZ, R137.reuse, 0xff0000, RZ, 0xc0, !PT ;  /* 0x00ff000089ff7812 */ /* 0x040fe4000786c0ff */
[----:B------:R-:W-:Y:S01]  /*4740*/  ISETP.GE.U32.AND P4, PT, R137, 0x1000000, PT ;  /* 0x010000008900780c */ /* 0x000fe20003f86070 */
[----:B------:R-:W-:Y:S01]  /*4750*/  FADD.FTZ R13, R13, -R6 ;  /* 0x800000060d0d7221 */ /* 0x000fe20000010000 */
[----:B------:R-:W-:-:S03]  /*4760*/  MOV R6, UR5 ;  /* 0x0000000500067c02 */ /* 0x000fc60008000f00 */
[----:B------:R-:W-:Y:S02]  /*4770*/  FMUL.FTZ R13, R13, UR8 ;  /* 0x000000080d0d7c20 */ /* 0x000fe40008410000 */
[-C--:B------:R-:W-:Y:S01]  /*4780*/  FFMA.FTZ R21, R21, R6.reuse, UR10 ;  /* 0x0000000a15157e23 */ /* 0x080fe20008010006 */
[----:B------:R-:W-:Y:S01]  /*4790*/  FFMA.FTZ R6, R23, R6, UR10 ;  /* 0x0000000a17067e23 */ /* 0x000fe20008010006 */
[----:B------:R-:W-:Y:S02]  /*47a0*/  FMUL.FTZ R5, R13, UR7 ;  /* 0x000000070d057c20 */ /* 0x000fe40008410000 */
[----:B------:R-:W-:Y:S01]  /*47b0*/  FADD.FTZ R14, R14, -R21 ;  /* 0x800000150e0e7221 */ /* 0x000fe20000010000 */
[----:B------:R-:W-:Y:S01]  /*47c0*/  FADD.FTZ R15, R15, -R6 ;  /* 0x800000060f0f7221 */ /* 0x000fe20000010000 */
[----:B------:R-:W-:Y:S01]  /*47d0*/  MOV R6, UR5 ;  /* 0x0000000500067c02 */ /* 0x000fe20008000f00 */
[----:B------:R-:W-:Y:S01]  /*47e0*/  FMUL.FTZ R5, R5, UR4 ;  /* 0x0000000405057c20 */ /* 0x000fe20008410000 */
[----:B------:R-:W-:Y:S01]  /*47f0*/  FMUL.FTZ R14, R14, UR8 ;  /* 0x000000080e0e7c20 */ /* 0x000fe20008410000 */
[----:B------:R-:W-:-:S02]  /*4800*/  FMUL.FTZ R15, R15, UR8 ;  /* 0x000000080f0f7c20 */ /* 0x000fc40008410000 */
[----:B------:R-:W-:Y:S01]  /*4810*/  FFMA.FTZ R25, R25, R6, UR10 ;  /* 0x0000000a19197e23 */ /* 0x000fe20008010006 */
[----:B------:R-:W-:Y:S01]  /*4820*/  FMUL.FTZ R14, R14, UR7 ;  /* 0x000000070e0e7c20 */ /* 0x000fe20008410000 */
[----:B------:R-:W-:Y:S01]  /*4830*/  FMUL.FTZ R13, R15, UR7 ;  /* 0x000000070f0d7c20 */ /* 0x000fe20008410000 */
[-C--:B-----5:R-:W-:Y:S01]  /*4840*/  FMUL.FTZ R8, R8, R5.reuse ;  /* 0x0000000508087220 */ /* 0x0a0fe20000410000 */
[----:B------:R-:W-:Y:S01]  /*4850*/  FADD.FTZ R25, R16, -R25 ;  /* 0x8000001910197221 */ /* 0x000fe20000010000 */
[----:B------:R-:W-:Y:S01]  /*4860*/  FMUL.FTZ R14, R14, UR4 ;  /* 0x000000040e0e7c20 */ /* 0x000fe20008410000 */
[----:B------:R-:W-:Y:S01]  /*4870*/  FMUL.FTZ R13, R13, UR4 ;  /* 0x000000040d0d7c20 */ /* 0x000fe20008410000 */
[----:B------:R-:W-:Y:S01]  /*4880*/  FMUL.FTZ R5, R56, R5 ;  /* 0x0000000538057220 */ /* 0x000fe20000410000 */
[----:B------:R-:W-:Y:S01]  /*4890*/  FMUL.FTZ R25, R25, UR8 ;  /* 0x0000000819197c20 */ /* 0x000fe20008410000 */
[-C--:B------:R-:W-:Y:S01]  /*48a0*/  FMUL.FTZ R9, R9, R14.reuse ;  /* 0x0000000e09097220 */ /* 0x080fe20000410000 */
[-C--:B------:R-:W-:Y:S01]  /*48b0*/  FMUL.FTZ R15, R10, R13.reuse ;  /* 0x0000000d0a0f7220 */ /* 0x080fe20000410000 */
[----:B------:R-:W-:Y:S01]  /*48c0*/  FMUL.FTZ R7, R57, R14 ;  /* 0x0000000e39077220 */ /* 0x000fe20000410000 */
[----:B------:R-:W-:Y:S01]  /*48d0*/  FMUL.FTZ R6, R25, UR7 ;  /* 0x0000000719067c20 */ /* 0x000fe20008410000 */
[----:B------:R-:W-:Y:S01]  /*48e0*/  FMUL.FTZ R10, R58, R13 ;  /* 0x0000000d3a0a7220 */ /* 0x000fe20000410000 */
[----:B------:R-:W-:-:S02]  /*48f0*/  FSEL R13, R8, RZ, P1 ;  /* 0x000000ff080d7208 */ /* 0x000fc40000800000 */
[----:B------:R-:W-:Y:S01]  /*4900*/  FMUL.FTZ R6, R6, UR4 ;  /* 0x0000000406067c20 */ /* 0x000fe20008410000 */
[----:B------:R-:W-:Y:S02]  /*4910*/  FSEL R14, R9, RZ, P2 ;  /* 0x000000ff090e7208 */ /* 0x000fe40001000000 */
[----:B------:R-:W-:Y:S01]  /*4920*/  FSEL R15, R15, RZ, P3 ;  /* 0x000000ff0f0f7208 */ /* 0x000fe20001800000 */
[-C--:B------:R-:W-:Y:S01]  /*4930*/  FMUL.FTZ R16, R11, R6.reuse ;  /* 0x000000060b107220 */ /* 0x080fe20000410000 */
[----:B------:R-:W-:Y:S01]  /*4940*/  FMUL.FTZ R11, R59, R6 ;  /* 0x000000063b0b7220 */ /* 0x000fe20000410000 */
[----:B------:R-:W-:Y:S02]  /*4950*/  SEL R8, R5, RZ, P1 ;  /* 0x000000ff05087207 */ /* 0x000fe40000800000 */
[----:B------:R-:W-:Y:S02]  /*4960*/  SEL R9, R7, RZ, P2 ;  /* 0x000000ff07097207 */ /* 0x000fe40001000000 */
[----:B------:R-:W-:-:S02]  /*4970*/  FSEL R16, R16, RZ, P4 ;  /* 0x000000ff10107208 */ /* 0x000fc40002000000 */
[----:B------:R-:W-:Y:S02]  /*4980*/  SEL R10, R10, RZ, P3 ;  /* 0x000000ff0a0a7207 */ /* 0x000fe40001800000 */
[----:B------:R-:W-:-:S07]  /*4990*/  SEL R11, R11, RZ, P4 ;  /* 0x000000ff0b0b7207 */ /* 0x000fce0002000000 */
.L_x_15201:
[----:B------:R-:W0:Y:S01]  /*49a0*/  @P0 LDC.64 R6, c[0x0][0x478] ;  /* 0x00011e00ff060b82 */ /* 0x000e220000000a00 */
[----:B------:R-:W-:Y:S01]  /*49b0*/  HFMA2 R5, -RZ, RZ, 0, 9.5367431640625e-07 ;  /* 0x00000010ff057431 */ /* 0x000fe200000001ff */
[----:B------:R-:W-:Y:S01]  /*49c0*/  MOV R134, 0x10 ;  /* 0x0000001000867802 */ /* 0x000fe20000000f00 */
        /* <DEDUP_REMOVED lines=9> */
[----:B------:R-:W-:Y:S01]  /*4a60*/  LOP3.LUT P3, RZ, R138, 0xff0000, RZ, 0xc0, !PT ;  /* 0x00ff00008aff7812 */ /* 0x000fe2000786c0ff */
        /* <DEDUP_REMOVED lines=16> */
[----:B------:R-:W-:Y:S01]  /*4b70*/  FMUL.FTZ R9, R8, UR4 ;  /* 0x0000000408097c20 */ /* 0x000fe20008410000 */
[----:B------:R-:W-:Y:S01]  /*4b80*/  FMUL.FTZ R8, R129, UR7 ;  /* 0x0000000781087c20 */ /* 0x000fe20008410000 */
[----:B------:R-:W-:Y:S01]  /*4b90*/  FMUL.FTZ R11, R10, UR4 ;  /* 0x000000040a0b7c20 */ /* 0x000fe20008410000 */
[----:B------:R-:W-:Y:S01]  /*4ba0*/  FMUL.FTZ R18, R18, UR4 ;  /* 0x0000000412127c20 */ /* 0x000fe20008410000 */
[----:B-----5:R-:W-:Y:S01]  /*4bb0*/  FMUL.FTZ R4, R4, R9 ;  /* 0x0000000904047220 */ /* 0x020fe20000410000 */
[----:B------:R-:W-:Y:S01]  /*4bc0*/  FMUL.FTZ R8, R8, UR4 ;  /* 0x0000000408087c20 */ /* 0x000fe20008410000 */
[-C--:B------:R-:W-:Y:S01]  /*4bd0*/  FMUL.FTZ R6, R6, R11.reuse ;  /* 0x0000000b06067220 */ /* 0x080fe20000410000 */
[----:B------:R-:W-:Y:S01]  /*4be0*/  FMUL.FTZ R19, R7, R18 ;  /* 0x0000001207137220 */ /* 0x000fe20000410000 */
[----:B------:R-:W-:Y:S01]  /*4bf0*/  FMUL.FTZ R7, R62, R11 ;  /* 0x0000000b3e077220 */ /* 0x000fe20000410000 */
[-C--:B------:R-:W-:Y:S01]  /*4c00*/  FMUL.FTZ R5, R5, R8.reuse ;  /* 0x0000000805057220 */ /* 0x080fe20000410000 */
[----:B------:R-:W-:Y:S01]  /*4c10*/  LOP3.LUT P2, RZ, R138, 0xff00, RZ, 0xc0, !PT ;  /* 0x0000ff008aff7812 */ /* 0x000fe2000784c0ff */
[----:B------:R-:W-:Y:S01]  /*4c20*/  FMUL.FTZ R9, R60, R9 ;  /* 0x000000093c097220 */ /* 0x000fe20000410000 */
[----:B------:R-:W-:Y:S01]  /*4c30*/  FMUL.FTZ R8, R61, R8 ;  /* 0x000000083d087220 */ /* 0x000fe20000410000 */
[----:B------:R-:W-:Y:S01]  /*4c40*/  FMUL.FTZ R20, R63, R18 ;  /* 0x000000123f147220 */ /* 0x000fe20000410000 */
[----:B------:R-:W-:-:S02]  /*4c50*/  ISETP.GE.U32.AND P4, PT, R138, 0x1000000, PT ;  /* 0x010000008a00780c */ /* 0x000fc40003f86070 */
[----:B------:R-:W-:Y:S02]  /*4c60*/  FSEL R18, R6, RZ, P3 ;  /* 0x000000ff06127208 */ /* 0x000fe40001800000 */
[----:B------:R-:W-:Y:S02]  /*4c70*/  FSEL R10, R4, RZ, P1 ;  /* 0x000000ff040a7208 */ /* 0x000fe40000800000 */
[----:B------:R-:W-:Y:S02]  /*4c80*/  FSEL R11, R5, RZ, P2 ;  /* 0x000000ff050b7208 */ /* 0x000fe40001000000 */
[----:B------:R-:W-:Y:S02]  /*4c90*/  SEL R6, R7, RZ, P3 ;  /* 0x000000ff07067207 */ /* 0x000fe40001800000 */
[----:B------:R-:W-:Y:S02]  /*4ca0*/  FSEL R19, R19, RZ, P4 ;  /* 0x000000ff13137208 */ /* 0x000fe40002000000 */
[----:B------:R-:W-:-:S02]  /*4cb0*/  SEL R4, R9, RZ, P1 ;  /* 0x000000ff09047207 */ /* 0x000fc40000800000 */
[----:B------:R-:W-:Y:S02]  /*4cc0*/  SEL R5, R8, RZ, P2 ;  /* 0x000000ff08057207 */ /* 0x000fe40001000000 */
[----:B------:R-:W-:Y:S01]  /*4cd0*/  SEL R7, R20, RZ, P4 ;  /* 0x000000ff14077207 */ /* 0x000fe20002000000 */
[----:B------:R-:W-:Y:S06]  /*4ce0*/  BRA `(.L_x_15203) ;  /* 0x0000000000a87947 */ /* 0x000fec0003800000 */
.L_x_15202:
        /* <DEDUP_REMOVED lines=29> */
[C---:B------:R-:W-:Y:S01]  /*4ec0*/  LOP3.LUT P3, RZ, R138.reuse, 0xff0000, RZ, 0xc0, !PT ;  /* 0x00ff00008aff7812 */ /* 0x040fe2000786c0ff */
[----:B------:R-:W-:Y:S01]  /*4ed0*/  FMUL.FTZ R8, R61, R8 ;  /* 0x000000083d087220 */ /* 0x000fe20000410000 */
[----:B------:R-:W-:Y:S01]  /*4ee0*/  ISETP.GE.U32.AND P4, PT, R138, 0x1000000, PT ;  /* 0x010000008a00780c */ /* 0x000fe20003f86070 */
        /* <DEDUP_REMOVED lines=10> */
.L_x_15203:
[----:B------:R-:W0:Y:S01]  /*4f90*/  @P0 LDC.64 R8, c[0x0][0x478] ;  /* 0x00011e00ff080b82 */ /* 0x000e220000000a00 */
[----:B------:R-:W-:Y:S02]  /*4fa0*/  HFMA2 R20, -RZ, RZ, 0, 9.5367431640625e-07 ;  /* 0x00000010ff147431 */ /* 0x000fe400000001ff */
[----:B0-----:R-:W-:-:S05]  /*4fb0*/  @P0 IMAD.WIDE.U32 R8, R3, 0x10, R8 ;  /* 0x0000001003080825 */ /* 0x001fca00078e0008 */
[----:B------:R0:W-:Y:S02]  /*4fc0*/  @P0 STG.E.128 desc[UR18][R8.64], R128 ;  /* 0x0000008008000986 */ /* 0x0001e4000c101d12 */
[----:B0-----:R-:W-:Y:S01]  /*4fd0*/  IMAD.WIDE.U32 R8, R3, R20, UR30 ;  /* 0x0000001e03087e25 */ /* 0x001fe2000f8e0014 */
        /* <DEDUP_REMOVED lines=33> */
[C---:B------:R-:W-:Y:S01]  /*51f0*/  LOP3.LUT P2, RZ, R139.reuse, 0xff00, RZ, 0xc0, !PT ;  /* 0x0000ff008bff7812 */ /* 0x040fe2000784c0ff */
[----:B------:R-:W-:Y:S01]  /*5200*/  FMUL.FTZ R3, R64, R3 ;  /* 0x0000000340037220 */ /* 0x000fe20000410000 */
[----:B------:R-:W-:Y:S01]  /*5210*/  LOP3.LUT P3, RZ, R139, 0xff0000, RZ, 0xc0, !PT ;  /* 0x00ff00008bff7812 */ /* 0x000fe2000786c0ff */
        /* <DEDUP_REMOVED lines=13> */
.L_x_15204:
        /* <DEDUP_REMOVED lines=43> */
.L_x_15205:
[----:B------:R-:W0:Y:S01]  /*55a0*/  @P0 LDC.64 R8, c[0x0][0x478] ;  /* 0x00011e00ff080b82 */ /* 0x000e220000000a00 */
[----:B------:R-:W-:Y:S02]  /*55b0*/  HFMA2 R3, -RZ, RZ, 0, 9.5367431640625e-07 ;  /* 0x00000010ff037431 */ /* 0x000fe400000001ff */
[----:B0-----:R-:W-:-:S04]  /*55c0*/  @P0 IMAD.WIDE.U32 R8, R2, 0x10, R8 ;  /* 0x0000001002080825 */ /* 0x001fc800078e0008 */
[----:B------:R-:W-:Y:S01]  /*55d0*/  IMAD.WIDE.U32 R2, R2, R3, UR30 ;  /* 0x0000001e02027e25 */ /* 0x000fe2000f8e0003 */
[----:B------:R0:W-:Y:S04]  /*55e0*/  @P0 STG.E.128 desc[UR18][R8.64], R128 ;  /* 0x0000008008000986 */ /* 0x0001e8000c101d12 */
[----:B------:R0:W-:Y:S01]  /*55f0*/  STG.E.128 desc[UR18][R2.64], R4 ;  /* 0x0000000402007986 */ /* 0x0001e2000c101d12 */
[----:B------:R-:W-:Y:S05]  /*5600*/  BRA `(.L_x_15206) ;  /* 0x0000003000587947 */ /* 0x000fea0003800000 */
.L_x_15189:
[----:B------:R-:W-:-:S05]  /*5610*/  MOV R132, 0x10 ;  /* 0x0000001000847802 */ /* 0x000fca0000000f00 */
[----:B------:R-:W-:-:S06]  /*5620*/  IMAD.WIDE.U32 R132, R178, R132, UR28 ;  /* 0x0000001cb2847e25 */ /* 0x000fcc000f8e0084 */
[----:B------:R-:W5:Y:S01]  /*5630*/  LDG.E.128 R132, desc[UR18][R132.64] ;  /* 0x0000001284847981 */ /* 0x000f62000c1e1d00 */
[----:B------:R-:W-:-:S04]  /*5640*/  UISETP.NE.U32.AND UP1, UPT, UR26, URZ, UPT ;  /* 0x000000ff1a00728c */ /* 0x000fc8000bf25070 */
[----:B------:R-:W-:-:S09]  /*5650*/  UISETP.NE.AND.EX UP1, UPT, UR27, URZ, UPT, UP1 ;  /* 0x000000ff1b00728c */ /* 0x000fd2000bf25310 */
[----:B------:R-:W-:Y:S05]  /*5660*/  BRA.U UP1, `(.L_x_15207) ;  /* 0x0000000101b87547 */ /* 0x000fea000b800000 */
        /* <DEDUP_REMOVED lines=46> */
.L_x_15207:
        /* <DEDUP_REMOVED lines=10> */
[----:B------:R-:W-:Y:S02]  /*59f0*/  FFMA.FTZ R128, R128, UR8, R96 ;  /* 0x0000000880807c23 */ /* 0x000fe40008010060 */
[----:B------:R-:W-:Y:S01]  /*5a00*/  FADD.FTZ R129, R182, -R0 ;  /* 0x80000000b6817221 */ /* 0x000fe20000010000 */
[----:B------:R-:W-:Y:S01]  /*5a10*/  MOV R0, UR5 ;  /* 0x0000000500007c02 */ /* 0x000fe20008000f00 */
[----:B------:R-:W-:Y:S02]  /*5a20*/  FMUL.FTZ R147, R128, UR7 ;  /* 0x0000000780937c20 */ /* 0x000fe40008410000 */
[----:B------:R-:W-:Y:S02]  /*5a30*/  FFMA.FTZ R129, R129, UR8, R97 ;  /* 0x0000000881817c23 */ /* 0x000fe40008010061 */
[----:B------:R-:W-:Y:S01]  /*5a40*/  FFMA.FTZ R0, R181, R0, UR10 ;  /* 0x0000000ab5007e23 */ /* 0x000fe20008010000 */
[----:B------:R-:W-:Y:S01]  /*5a50*/  FMUL.FTZ R147, R147, UR4 ;  /* 0x0000000493937c20 */ /* 0x000fe20008410000 */
[----:B------:R-:W-:-:S02]  /*5a60*/  FMUL.FTZ R146, R129, UR7 ;  /* 0x0000000781927c20 */ /* 0x000fc40008410000 */
[----:B------:R-:W-:Y:S01]  /*5a70*/  FADD.FTZ R130, R184, -R0 ;  /* 0x80000000b8827221 */ /* 0x000fe20000010000 */
[----:B------:R-:W-:Y:S01]  /*5a80*/  MOV R0, UR5 ;  /* 0x0000000500007c02 */ /* 0x000fe20008000f00 */
[----:B------:R-:W-:Y:S01]  /*5a90*/  FMUL.FTZ R146, R146, UR4 ;  /* 0x0000000492927c20 */ /* 0x000fe20008410000 */
[-C--:B------:R-:W-:Y:S01]  /*5aa0*/  FMUL.FTZ R141, R132, R147.reuse ;  /* 0x00000093848d7220 */ /* 0x080fe20000410000 */
[----:B------:R-:W-:Y:S01]  /*5ab0*/  FFMA.FTZ R130, R130, UR8, R98 ;  /* 0x0000000882827c23 */ /* 0x000fe20008010062 */
        /* <DEDUP_REMOVED lines=8> */
[----:B------:R-:W-:Y:S01]  /*5b40*/  FFMA.FTZ R131, R131, UR8, R99 ;  /* 0x0000000883837c23 */ /* 0x000fe20008010063 */
        /* <DEDUP_REMOVED lines=13> */
.L_x_15208:
[----:B------:R-:W-:Y:S01]  /*5c20*/  ISETP.NE.U32.AND P0, PT, RZ, UR26, PT ;  /* 0x0000001aff007c0c */ /* 0x000fe2000bf05070 */
[----:B------:R-:W-:-:S03]  /*5c30*/  HFMA2 R179, -RZ, RZ, 0, 9.5367431640625e-07 ;  /* 0x00000010ffb37431 */ /* 0x000fc600000001ff */
[----:B------:R-:W-:-:S13]  /*5c40*/  ISETP.NE.AND.EX P0, PT, RZ, UR27, PT, P0 ;  /* 0x0000001bff007c0c */ /* 0x000fda000bf05300 */
[----:B------:R-:W0:Y:S02]  /*5c50*/  @P0 LDC.64 R142, c[0x0][0x478] ;  /* 0x00011e00ff8e0b82 */ /* 0x000e240000000a00 */
        /* <DEDUP_REMOVED lines=53> */
.L_x_15209:
        /* <DEDUP_REMOVED lines=44> */
.L_x_15210:
        /* <DEDUP_REMOVED lines=55> */
.L_x_15211:
        /* <DEDUP_REMOVED lines=44> */
.L_x_15212:
        /* <DEDUP_REMOVED lines=26> */
[C---:B------:R-:W-:Y:S01]  /*6a40*/  LOP3.LUT P2, RZ, R140.reuse, 0xff00, RZ, 0xc0, !PT ;  /* 0x0000ff008cff7812 */ /* 0x040fe2000784c0ff */
[----:B------:R-:W-:Y:S01]  /*6a50*/  FFMA.FTZ R131, R131, UR8, R111 ;  /* 0x0000000883837c23 */ /* 0x000fe2000801006f */
        /* <DEDUP_REMOVED lines=27> */
.L_x_15213:
        /* <DEDUP_REMOVED lines=10> */
[----:B------:R-:W-:Y:S01]  /*6cb0*/  FFMA.FTZ R159, R159, UR8, R108 ;  /* 0x000000089f9f7c23 */ /* 0x000fe2000801006c */
[----:B------:R-:W-:Y:S01]  /*6cc0*/  ISETP.GE.U32.AND P4, PT, R140, 0x1000000, PT ;  /* 0x010000008c00780c */ /* 0x000fe20003f86070 */
[----:B------:R-:W-:Y:S01]  /*6cd0*/  FFMA.FTZ R152, R155, R152, UR10 ;  /* 0x0000000a9b987e23 */ /* 0x000fe20008010098 */
[----:B------:R-:W-:Y:S01]  /*6ce0*/  FADD.FTZ R151, R154, -R151 ;  /* 0x800000979a977221 */ /* 0x000fe20000010000 */
[----:B------:R-:W-:Y:S01]  /*6cf0*/  FFMA.FTZ R153, R157, R153, UR10 ;  /* 0x0000000a9d997e23 */ /* 0x000fe20008010099 */
[----:B------:R-:W-:Y:S01]  /*6d00*/  FMUL.FTZ R157, R159, UR7 ;  /* 0x000000079f9d7c20 */ /* 0x000fe20008410000 */
[----:B------:R-:W-:Y:S01]  /*6d10*/  FADD.FTZ R152, R156, -R152 ;  /* 0x800000989c987221 */ /* 0x000fe20000010000 */
[----:B------:R-:W-:Y:S01]  /*6d20*/  FFMA.FTZ R151, R151, UR8, R109 ;  /* 0x0000000897977c23 */ /* 0x000fe2000801006d */
[----:B------:R-:W-:Y:S01]  /*6d30*/  FADD.FTZ R158, R158, -R153 ;  /* 0x800000999e9e7221 */ /* 0x000fe20000010000 */
[----:B------:R-:W-:Y:S01]  /*6d40*/  FMUL.FTZ R157, R157, UR4 ;  /* 0x000000049d9d7c20 */ /* 0x000fe20008410000 */
[----:B------:R-:W-:Y:S01]  /*6d50*/  FFMA.FTZ R152, R152, UR8, R110 ;  /* 0x0000000898987c23 */ /* 0x000fe2000801006e */
[----:B------:R-:W-:Y:S01]  /*6d60*/  FMUL.FTZ R151, R151, UR7 ;  /* 0x0000000797977c20 */ /* 0x000fe20008410000 */
[----:B------:R-:W-:-:S02]  /*6d70*/  FFMA.FTZ R158, R158, UR8, R111 ;  /* 0x000000089e9e7c23 */ /* 0x000fc4000801006f */
        /* <DEDUP_REMOVED lines=21> */
.L_x_15214:
        /* <DEDUP_REMOVED lines=34> */
[----:B------:R-:W-:Y:S01]  /*70f0*/  FMUL.FTZ R10, R130, UR7 ;  /* 0x00000007820a7c20 */ /* 0x000fe20008410000 */
[----:B------:R-:W-:Y:S01]  /*7100*/  FMUL.FTZ R9, R9, UR4 ;  /* 0x0000000409097c20 */ /* 0x000fe20008410000 */
        /* <DEDUP_REMOVED lines=19> */
.L_x_15215:
        /* <DEDUP_REMOVED lines=14> */
[----:B------:R-:W-:-:S02]  /*7320*/  FFMA.FTZ R8, R17, R8, UR10 ;  /* 0x0000000a11087e23 */ /* 0x000fc40008010008 */
        /* <DEDUP_REMOVED lines=29> */
.L_x_15216:
        /* <DEDUP_REMOVED lines=54> */
.L_x_15217:
        /* <DEDUP_REMOVED lines=8> */
[----:B------:R-:W-:Y:S02]  /*78e0*/  FFMA.FTZ R13, R13, UR8, R116 ;  /* 0x000000080d0d7c23 */ /* 0x000fe40008010074 */
[-C--:B------:R-:W-:Y:S01]  /*78f0*/  FFMA.FTZ R21, R21, R6.reuse, UR10 ;  /* 0x0000000a15157e23 */ /* 0x080fe20008010006 */
[----:B------:R-:W-:Y:S01]  /*7900*/  FFMA.FTZ R6, R23, R6, UR10 ;  /* 0x0000000a17067e23 */ /* 0x000fe20008010006 */
[----:B------:R-:W-:Y:S02]  /*7910*/  FMUL.FTZ R5, R13, UR7 ;  /* 0x000000070d057c20 */ /* 0x000fe40008410000 */
[----:B------:R-:W-:Y:S01]  /*7920*/  FADD.FTZ R14, R14, -R21 ;  /* 0x800000150e0e7221 */ /* 0x000fe20000010000 */
[----:B------:R-:W-:Y:S01]  /*7930*/  FADD.FTZ R15, R15, -R6 ;  /* 0x800000060f0f7221 */ /* 0x000fe20000010000 */
[----:B------:R-:W-:Y:S01]  /*7940*/  MOV R6, UR5 ;  /* 0x0000000500067c02 */ /* 0x000fe20008000f00 */
[----:B------:R-:W-:Y:S01]  /*7950*/  FMUL.FTZ R5, R5, UR4 ;  /* 0x0000000405057c20 */ /* 0x000fe20008410000 */
[----:B------:R-:W-:Y:S01]  /*7960*/  FFMA.FTZ R14, R14, UR8, R117 ;  /* 0x000000080e0e7c23 */ /* 0x000fe20008010075 */
[----:B------:R-:W-:-:S02]  /*7970*/  FFMA.FTZ R15, R15, UR8, R118 ;  /* 0x000000080f0f7c23 */ /* 0x000fc40008010076 */
        /* <DEDUP_REMOVED lines=8> */
[----:B------:R-:W-:Y:S01]  /*7a00*/  FFMA.FTZ R16, R16, UR8, R119 ;  /* 0x0000000810107c23 */ /* 0x000fe20008010077 */
        /* <DEDUP_REMOVED lines=16> */
.L_x_15218:
        /* <DEDUP_REMOVED lines=53> */
.L_x_15219:
        /* <DEDUP_REMOVED lines=42> */
.L_x_15220:
        /* <DEDUP_REMOVED lines=54> */
.L_x_15221:
        /* <DEDUP_REMOVED lines=43> */
.L_x_15222:
[----:B------:R-:W0:Y:S01]  /*8710*/  @P0 LDC.64 R8, c[0x0][0x478] ;  /* 0x00011e00ff080b82 */ /* 0x000e220000000a00 */
[----:B------:R-:W-:Y:S02]  /*8720*/  HFMA2 R3, -RZ, RZ, 0, 9.5367431640625e-07 ;  /* 0x00000010ff037431 */ /* 0x000fe400000001ff */
[----:B0-----:R-:W-:-:S04]  /*8730*/  @P0 IMAD.WIDE.U32 R8, R2, 0x10, R8 ;  /* 0x0000001002080825 */ /* 0x001fc800078e0008 */
[----:B------:R-:W-:Y:S01]  /*8740*/  IMAD.WIDE.U32 R2, R2, R3, UR30 ;  /* 0x0000001e02027e25 */ /* 0x000fe2000f8e0003 */
[----:B------:R1:W-:Y:S04]  /*8750*/  @P0 STG.E.128 desc[UR18][R8.64], R128 ;  /* 0x0000008008000986 */ /* 0x0003e8000c101d12 */
[----:B------:R1:W-:Y:S02]  /*8760*/  STG.E.128 desc[UR18][R2.64], R4 ;  /* 0x0000000402007986 */ /* 0x0003e4000c101d12 */
.L_x_15206:
[----:B01----:R-:W2:Y:S04]  /*8770*/  LDL.LU R7, [R1+0x10] ;  /* 0x0000100001077983 */ /* 0x003ea80000300800 */
[----:B------:R-:W3:Y:S04]  /*8780*/  LDL.LU R6, [R1+0xc] ;  /* 0x00000c0001067983 */ /* 0x000ee80000300800 */
[----:B------:R-:W4:Y:S04]  /*8790*/  LDL.LU R5, [R1+0x8] ;  /* 0x0000080001057983 */ /* 0x000f280000300800 */
[----:B------:R-:W5:Y:S04]  /*87a0*/  LDL.LU R4, [R1+0x4] ;  /* 0x0000040001047983 */ /* 0x000f680000300800 */
[----:B------:R-:W5:Y:S04]  /*87b0*/  LDL.LU R139, [R1+0x1c] ;  /* 0x00001c00018b7983 */ /* 0x000f680000300800 */
[----:B------:R-:W5:Y:S04]  /*87c0*/  LDL.LU R138, [R1+0x18] ;  /* 0x00001800018a7983 */ /* 0x000f680000300800 */
[----:B------:R-:W5:Y:S04]  /*87d0*/  LDL.LU R9, [R1+0x14] ;  /* 0x0000140001097983 */ /* 0x000f680000300800 */
[----:B------:R-:W5:Y:S04]  /*87e0*/  LDL.LU R8, [R1] ;  /* 0x0000000001087983 */ /* 0x000f680000300800 */
        /* <DEDUP_REMOVED lines=71> */
[----:B------:R0:W-:Y:S04]  /*8c60*/  STL [R1], R8 ;  /* 0x0000000801007387 */ /* 0x0001e80000100800 */
        /* <DEDUP_REMOVED lines=8> */
[----:B------:R-:W-:Y:S02]  /*8cf0*/  MOV R16, R251 ;  /* 0x000000fb00107202 */ /* 0x000fe40000000f00 */
[----:B------:R-:W-:Y:S02]  /*8d00*/  MOV R251, R31 ;  /* 0x0000001f00fb7202 */ /* 0x000fe40000000f00 */
[----:B0-----:R-:W-:Y:S02]  /*8d10*/  MOV R31, R28 ;  /* 0x0000001c001f7202 */ /* 0x001fe40000000f00 */
[----:B------:R-:W-:Y:S02]  /*8d20*/  MOV R28, R247 ;  /* 0x000000f7001c7202 */ /* 0x000fe40000000f00 */
        /* <DEDUP_REMOVED lines=33> */
[----:B-1----:R-:W-:-:S07]  /*8f40*/  MOV R39, R195 ;  /* 0x000000c300277202 */ /* 0x002fce0000000f00 */
.L_x_15188:
        /* <DEDUP_REMOVED lines=36> */
.L_x_15224:
        /* <DEDUP_REMOVED lines=15> */
.L_x_15773:


//--------------------- .text._ZN10layer_norm22ln_bwd_finalize_kernelINS_22Kernel_traits_finalizeILj8192EfffffjLb1ELj1024ELj4ENS_18Kernel_traits_baseILj8192EfffffjLj1024EEEEELb1ELb0EEEvNS_9BwdParamsE --------------------------
	.section	.text._ZN10layer_norm22ln_bwd_finalize_kernelINS_22Kernel_traits_finalizeILj8192EfffffjLb1ELj1024ELj4ENS_18Kernel_traits_baseILj8192EfffffjLj1024EEEEELb1ELb0EEEvNS_9BwdParamsE,"ax",@progbits
	.align	128
        .global         _ZN10layer_norm22ln_bwd_finalize_kernelINS_22Kernel_traits_finalizeILj8192EfffffjLb1ELj1024ELj4ENS_18Kernel_traits_baseILj8192EfffffjLj1024EEEEELb1ELb0EEEvNS_9BwdParamsE
        .type           _ZN10layer_norm22ln_bwd_finalize_kernelINS_22Kernel_traits_finalizeILj8192EfffffjLb1ELj1024ELj4ENS_18Kernel_traits_baseILj8192EfffffjLj1024EEEEELb1ELb0EEEvNS_9BwdParamsE,@function
        .size           _ZN10layer_norm22ln_bwd_finalize_kernelINS_22Kernel_traits_finalizeILj8192EfffffjLb1ELj1024ELj4ENS_18Kernel_traits_baseILj8192EfffffjLj1024EEEEELb1ELb0EEEvNS_9BwdParamsE,(.L_x_15774 - _ZN10layer_norm22ln_bwd_finalize_kernelINS_22Kernel_traits_finalizeILj8192EfffffjLb1ELj1024ELj4ENS_18Kernel_traits_baseILj8192EfffffjLj1024EEEEELb1ELb0EEEvNS_9BwdParamsE)
        .other          _ZN10layer_norm22ln_bwd_finalize_kernelINS_22Kernel_traits_finalizeILj8192EfffffjLb1ELj1024ELj4ENS_18Kernel_traits_baseILj8192EfffffjLj1024EEEEELb1ELb0EEEvNS_9BwdParamsE,@"STO_CUDA_ENTRY STV_DEFAULT"
_ZN10layer_norm22ln_bwd_finalize_kernelINS_22Kernel_traits_finalizeILj8192EfffffjLb1ELj1024ELj4ENS_18Kernel_traits_baseILj8192EfffffjLj1024EEEEELb1ELb0EEEvNS_9BwdParamsE:
.text._ZN10layer_norm22ln_bwd_finalize_kernelINS_22Kernel_traits_finalizeILj8192EfffffjLb1ELj1024ELj4ENS_18Kernel_traits_baseILj8192EfffffjLj1024EEEEELb1ELb0EEEvNS_9BwdParamsE:
        /* <DEDUP_REMOVED lines=57> */
.L_x_15229:
        /* <DEDUP_REMOVED lines=87> */
.L_x_15228:
[----:B------:R-:W-:Y:S05]  /*0900*/  BSYNC.RECONVERGENT B1 ;  /* 0x0000000000017941 */ /* 0x000fea0003800200 */
.L_x_15227:
        /* <DEDUP_REMOVED lines=50> */
.L_x_15231:
[----:B------:R-:W-:Y:S05]  /*0c30*/  BSYNC.RECONVERGENT B1 ;  /* 0x0000000000017941 */ /* 0x000fea0003800200 */
.L_x_15230:
        /* <DEDUP_REMOVED lines=29> */
.L_x_15233:
[----:B------:R-:W-:Y:S05]  /*0e10*/  BSYNC.RECONVERGENT B1 ;  /* 0x0000000000017941 */ /* 0x000fea0003800200 */
.L_x_15232:
        /* <DEDUP_REMOVED lines=14> */
.L_x_15226:
[----:B------:R-:W-:Y:S05]  /*0f00*/  BSYNC.RECONVERGENT B0 ;  /* 0x0000000000007941 */ /* 0x000fea0003800200 */
.L_x_15225:
        /* <DEDUP_REMOVED lines=75> */
.L_x_15234:
        /* <DEDUP_REMOVED lines=12> */
.L_x_15774:


//--------------------- .text._ZN10layer_norm13ln_bwd_kernelINS_13Kernel_traitsIfffffjLj8192ELj1ELj1ELj8ELj16ENS_18Kernel_traits_baseILj8192EfffffjLj256EEEEELb1ELb1ELb1ELb0EEEvNS_9BwdParamsE --------------------------
	.section	.text._ZN10layer_norm13ln_bwd_kernelINS_13Kernel_traitsIfffffjLj8192ELj1ELj1ELj8ELj16ENS_18Kernel_traits_baseILj8192EfffffjLj256EEEEELb1ELb1ELb1ELb0EEEvNS_9BwdParamsE,"ax",@progbits
	.align	128
        .global         _ZN10layer_norm13ln_bwd_kernelINS_13Kernel_traitsIfffffjLj8192ELj1ELj1ELj8ELj16ENS_18Kernel_traits_baseILj8192EfffffjLj256EEEEELb1ELb1ELb1ELb0EEEvNS_9BwdParamsE
        .type           _ZN10layer_norm13ln_bwd_kernelINS_13Kernel_traitsIfffffjLj8192ELj1ELj1ELj8ELj16ENS_18Kernel_traits_baseILj8192EfffffjLj256EEEEELb1ELb1ELb1ELb0EEEvNS_9BwdParamsE,@function
        .size           _ZN10layer_norm13ln_bwd_kernelINS_13Kernel_traitsIfffffjLj8192ELj1ELj1ELj8ELj16ENS_18Kernel_traits_baseILj8192EfffffjLj256EEEEELb1ELb1ELb1ELb0EEEvNS_9BwdParamsE,(.L_x_15775 - _ZN10layer_norm13ln_bwd_kernelINS_13Kernel_traitsIfffffjLj8192ELj1ELj1ELj8ELj16ENS_18Kernel_traits_baseILj8192EfffffjLj256EEEEELb1ELb1ELb1ELb0EEEvNS_9BwdParamsE)
        .other          _ZN10layer_norm13ln_bwd_kernelINS_13Kernel_traitsIfffffjLj8192ELj1ELj1ELj8ELj16ENS_18Kernel_traits_baseILj8192EfffffjLj256EEEEELb1ELb1ELb1ELb0EEEvNS_9BwdParamsE,@"STO_CUDA_ENTRY STV_DEFAULT"
_ZN10layer_norm13ln_bwd_kernelINS_13Kernel_traitsIfffffjLj8192ELj1ELj1ELj8ELj16ENS_18Kernel_traits_baseILj8192EfffffjLj256EEEEELb1ELb1ELb1ELb0EEEvNS_9BwdParamsE:
.text._ZN10layer_norm13ln_bwd_kernelINS_13Kernel_traitsIfffffjLj8192ELj1ELj1ELj8ELj16ENS_18Kernel_traits_baseILj8192EfffffjLj256EEEEELb1ELb1ELb1ELb0EEEvNS_9BwdParamsE:
        /* <DEDUP_REMOVED lines=11> */
[----:B------:R-:W1:Y:S02]  /*00b0*/  LDCU UR4, c[0x0][0x384] ;  /* 0x00007080ff0477ac */ /* 0x000e640008000800 */
[----:B------:R-:W-:-:S02]  /*00c0*/  ISETP.GE.U32.AND P3, PT, R2, 0x100, PT ;  /* 0x000001000200780c */ /* 0x000fc40003f66070 */
[C---:B------:R-:W-:Y:S02]  /*00d0*/  ISETP.GE.U32.AND P6, PT, R2.reuse, 0x200, PT ;  /* 0x000002000200780c */ /* 0x040fe40003fc6070 */
[----:B------:R-:W-:Y:S02]  /*00e0*/  P2R R24, PR, RZ, 0x8 ;  /* 0x00000008ff187803 */ /* 0x000fe40000000000 */
[----:B------:R-:W-:Y:S02]  /*00f0*/  P2R R3, PR, RZ, 0x40 ;  /* 0x00000040ff037803 */ /* 0x000fe40000000000 */
[C---:B------:R-:W-:Y:S01]  /*0100*/  ISETP.GE.U32.AND P0, PT, R2.reuse, 0x300, PT ;  /* 0x000003000200780c */ /* 0x040fe20003f06070 */
[----:B------:R-:W-:Y:S01]  /*0110*/  STL [R1+0x20], R24 ;  /* 0x0000201801007387 */ /* 0x000fe20000100800 */
[C---:B------:R-:W-:Y:S02]  /*0120*/  ISETP.GE.U32.AND P1, PT, R2.reuse, 0x400, PT ;  /* 0x000004000200780c */ /* 0x040fe40003f26070 */
[C---:B------:R-:W-:Y:S01]  /*0130*/  ISETP.GE.U32.AND P2, PT, R2.reuse, 0x500, PT ;  /* 0x000005000200780c */ /* 0x040fe20003f46070 */
[----:B------:R2:W-:Y:S01]  /*0140*/  STL [R1+0x24], R3 ;  /* 0x0000240301007387 */ /* 0x0005e20000100800 */
[----:B------:R-:W3:Y:S01]  /*0150*/  @P3 LDC.64 R4, c[0x0][0x3d0] ;  /* 0x0000f400ff043b82 */ /* 0x000ee20000000a00 */
[----:B------:R-:W-:-:S02]  /*0160*/  ISETP.GE.U32.AND P4, PT, R2, 0x700, PT ;  /* 0x000007000200780c */ /* 0x000fc40003f86070 */
[----:B------:R4:W4:Y:S04]  /*0170*/  LDL.64 R68, [R1+0x98] ;  /* 0x0000980001447983 */ /* 0x0009280000100a00 */
[----:B------:R0:W4:Y:S01]  /*0180*/  LDL.64 R70, [R1+0xa0] ;  /* 0x0000a00001467983 */ /* 0x0001220000100a00 */
[----:B------:R-:W1:Y:S01]  /*0190*/  @P3 LDC.64 R6, c[0x0][0x3e8] ;  /* 0x0000fa00ff063b82 */ /* 0x000e620000000a00 */
[----:B--2---:R-:W-:Y:S02]  /*01a0*/  MOV R3, R0 ;  /* 0x0000000000037202 */ /* 0x004fe40000000f00 */
[----:B------:R-:W-:Y:S01]  /*01b0*/  P2R R0, PR, RZ, 0x40 ;  /* 0x00000040ff007803 */ /* 0x000fe20000000000 */
[----:B------:R2:W2:Y:S04]  /*01c0*/  LDL.64 R64, [R1+0x88] ;  /* 0x0000880001407983 */ /* 0x0004a80000100a00 */
[----:B------:R-:W0:Y:S01]  /*01d0*/  @P6 LDC.64 R8, c[0x0][0x3d0] ;  /* 0x0000f400ff086b82 */ /* 0x000e220000000a00 */
[----:B------:R0:W2:Y:S04]  /*01e0*/  LDL.64 R66, [R1+0x90] ;  /* 0x0000900001427983 */ /* 0x0000a80000100a00 */
[----:B------:R0:W2:Y:S03]  /*01f0*/  LDL.64 R60, [R1+0x78] ;  /* 0x00007800013c7983 */ /* 0x0000a60000100a00 */
[----:B------:R-:W0:Y:S01]  /*0200*/  @P6 LDC.64 R10, c[0x0][0x3e8] ;  /* 0x0000fa00ff0a6b82 */ /* 0x000e220000000a00 */
[C---:B---3--:R-:W-:Y:S01]  /*0210*/  @P3 IMAD.WIDE.U32 R4, R3.reuse, 0x10, R4 ;  /* 0x0000001003043825 */ /* 0x048fe200078e0004 */
[----:B------:R3:W2:Y:S04]  /*0220*/  LDL.64 R62, [R1+0x80] ;  /* 0x00008000013e7983 */ /* 0x0006a80000100a00 */
[----:B------:R3:W3:Y:S01]  /*0230*/  LDL.64 R56, [R1+0x68] ;  /* 0x0000680001387983 */ /* 0x0006e20000100a00 */
[C---:B-1----:R-:W-:Y:S01]  /*0240*/  @P3 IMAD.WIDE.U32 R6, R3.reuse, 0x10, R6 ;  /* 0x0000001003063825 */ /* 0x042fe200078e0006 */
[----:B------:R-:W-:-:S02]  /*0250*/  @P3 LOP3.LUT R3, R3, 0x100, RZ, 0xfc, !PT ;  /* 0x0000010003033812 */ /* 0x000fc400078efcff */
[----:B------:R1:W3:Y:S01]  /*0260*/  LDL.64 R58, [R1+0x70] ;  /* 0x00007000013a7983 */ /* 0x0002e20000100a00 */
[----:B------:R-:W1:Y:S01]  /*0270*/  @P0 LDC.64 R16, c[0x0][0x3d0] ;  /* 0x0000f400ff100b82 */ /* 0x000e620000000a00 */
[----:B------:R-:W-:Y:S02]  /*0280*/  ISETP.GE.U32.AND P3, PT, R2, 0x600, PT ;  /* 0x000006000200780c */ /* 0x000fe40003f66070 */
[----:B------:R1:W3:Y:S01]  /*0290*/  LDL.64 R52, [R1+0x58] ;  /* 0x0000580001347983 */ /* 0x0002e20000100a00 */
[----:B0-----:R-:W-:-:S03]  /*02a0*/  @P6 IMAD.WIDE.U32 R12, R3, 0x10, R8 ;  /* 0x00000010030c6825 */ /* 0x001fc600078e0008 */
[----:B------:R0:W3:Y:S01]  /*02b0*/  LDL.64 R54, [R1+0x60] ;  /* 0x0000600001367983 */ /* 0x0000e20000100a00 */
[----:B------:R-:W0:Y:S03]  /*02c0*/  @P0 LDC.64 R18, c[0x0][0x3e8] ;  /* 0x0000fa00ff120b82 */ /* 0x000e260000000a00 */
[----:B------:R0:W3:Y:S01]  /*02d0*/  LDL.64 R48, [R1+0x48] ;  /* 0x0000480001307983 */ /* 0x0000e20000100a00 */
[C---:B------:R-:W-:Y:S01]  /*02e0*/  @P6 IMAD.WIDE.U32 R14, R3.reuse, 0x10, R10 ;  /* 0x00000010030e6825 */ /* 0x040fe200078e000a */
[----:B------:R-:W-:Y:S02]  /*02f0*/  @P6 IADD3 R3, PT, PT, R3, 0x100, RZ ;  /* 0x0000010003036810 */ /* 0x000fe40007ffe0ff */
[----:B------:R0:W3:Y:S01]  /*0300*/  LDL.64 R50, [R1+0x50] ;  /* 0x0000500001327983 */ /* 0x0000e20000100a00 */
[----:B------:R-:W-:Y:S01]  /*0310*/  ISETP.NE.AND P6, PT, R24, RZ, PT ;  /* 0x000000ff1800720c */ /* 0x000fe20003fc5270 */
[----:B------:R-:W0:Y:S02]  /*0320*/  @P1 LDC.64 R20, c[0x0][0x3d0] ;  /* 0x0000f400ff141b82 */ /* 0x000e240000000a00 */
[----:B------:R0:W3:Y:S04]  /*0330*/  LDL.64 R44, [R1+0x38] ;  /* 0x00003800012c7983 */ /* 0x0000e80000100a00 */
[----:B------:R0:W3:Y:S02]  /*0340*/  LDL.64 R46, [R1+0x40] ;  /* 0x00004000012e7983 */ /* 0x0000e40000100a00 */
[----:B------:R-:W0:Y:S02]  /*0350*/  @P1 LDC.64 R22, c[0x0][0x3e8] ;  /* 0x0000fa00ff161b82 */ /* 0x000e240000000a00 */
[----:B------:R0:W3:Y:S04]  /*0360*/  LDL.64 R40, [R1+0x28] ;  /* 0x0000280001287983 */ /* 0x0000e80000100a00 */
[----:B------:R0:W3:Y:S02]  /*0370*/  LDL.64 R42, [R1+0x30] ;  /* 0x00003000012a7983 */ /* 0x0000e40000100a00 */
[----:B------:R-:W2:Y:S01]  /*0380*/  @P2 LDC.64 R8, c[0x0][0x3d0] ;  /* 0x0000f400ff082b82 */ /* 0x000ea20000000a00 */
[----:B------:R-:W-:-:S07]  /*0390*/  ISETP.GE.U32.AND P5, PT, R2, 0x800, PT ;  /* 0x000008000200780c */ /* 0x000fce0003fa6070 */
[----:B------:R-:W0:Y:S01]  /*03a0*/  @P2 LDC.64 R10, c[0x0][0x3e8] ;  /* 0x0000fa00ff0a2b82 */ /* 0x000e220000000a00 */
[C---:B-1----:R-:W-:Y:S01]  /*03b0*/  @P0 IMAD.WIDE.U32 R16, R3.reuse, 0x10, R16 ;  /* 0x0000001003100825 */ /* 0x042fe200078e0010 */
[----:B------:R1:W5:Y:S06]  /*03c0*/  @P6 LDG.E.128 R172, desc[UR20][R6.64] ;  /* 0x0000001406ac6981 */ /* 0x00036c000c1e1d00 */
[----:B------:R-:W1:Y:S08]  /*03d0*/  @P3 LDC.64 R28, c[0x0][0x3d0] ;  /* 0x0000f400ff1c3b82 */ /* 0x000e700000000a00 */
[----:B------:R-:W3:Y:S08]  /*03e0*/  @P3 LDC.64 R30, c[0x0][0x3e8] ;  /* 0x0000fa00ff1e3b82 */ /* 0x000ef00000000a00 */
[----:B------:R-:W3:Y:S08]  /*03f0*/  @P4 LDC.64 R32, c[0x0][0x3d0] ;  /* 0x0000f400ff204b82 */ /* 0x000ef00000000a00 */
[----:B------:R-:W3:Y:S01]  /*0400*/  @P4 LDC.64 R34, c[0x0][0x3e8] ;  /* 0x0000fa00ff224b82 */ /* 0x000ee20000000a00 */
[----:B----4-:R-:W4:Y:S01]  /*0410*/  @P6 LDG.E.128 R68, desc[UR20][R4.64] ;  /* 0x0000001404446981 */ /* 0x010f22000c1e1d00 */
[C---:B0-----:R-:W-:Y:S01]  /*0420*/  @P0 IMAD.WIDE.U32 R18, R3.reuse, 0x10, R18 ;  /* 0x0000001003120825 */ /* 0x041fe200078e0012 */
[----:B------:R-:W-:-:S05]  /*0430*/  @P0 IADD3 R3, PT, PT, R3, 0x100, RZ ;  /* 0x0000010003030810 */ /* 0x000fca0007ffe0ff */
[----:B------:R-:W0:Y:S01]  /*0440*/  @P5 LDC.64 R36, c[0x0][0x3d0] ;  /* 0x0000f400ff245b82 */ /* 0x000e220000000a00 */
[----:B------:R-:W-:Y:S01]  /*0450*/  P2R R24, PR, RZ, 0x20 ;  /* 0x00000020ff187803 */ /* 0x000fe20000000000 */
[----:B------:R0:W5:Y:S01]  /*0460*/  @P0 LDG.E.128 R164, desc[UR20][R18.64] ;  /* 0x0000001412a40981 */ /* 0x000162000c1e1d00 */
[----:B------:R-:W-:-:S03]  /*0470*/  @P1 IMAD.WIDE.U32 R20, R3, 0x10, R20 ;  /* 0x0000001003141825 */ /* 0x000fc600078e0014 */
[----:B------:R1:W-:Y:S01]  /*0480*/  STL [R1+0x18], R24 ;  /* 0x0000181801007387 */ /* 0x0003e20000100800 */
[C---:B------:R-:W-:Y:S01]  /*0490*/  @P1 IMAD.WIDE.U32 R22, R3.reuse, 0x10, R22 ;  /* 0x0000001003161825 */ /* 0x040fe200078e0016 */
[----:B------:R-:W-:Y:S01]  /*04a0*/  @P1 IADD3 R3, PT, PT, R3, 0x100, RZ ;  /* 0x0000010003031810 */ /* 0x000fe20007ffe0ff */
[----:B------:R-:W0:Y:S03]  /*04b0*/  @P5 LDC.64 R38, c[0x0][0x3e8] ;  /* 0x0000fa00ff265b82 */ /* 0x000e260000000a00 */
[----:B------:R0:W5:Y:S01]  /*04c0*/  @P1 LDG.E.128 R160, desc[UR20][R22.64] ;  /* 0x0000001416a01981 */ /* 0x000162000c1e1d00 */
[----:B------:R-:W-:-:S03]  /*04d0*/  @P2 IMAD.WIDE.U32 R26, R3, 0x10, R10 ;  /* 0x00000010031a2825 */ /* 0x000fc600078e000a */
[----:B--2---:R-:W2:Y:S01]  /*04e0*/  @P0 LDG.E.128 R60, desc[UR20][R16.64] ;  /* 0x00000014103c0981 */ /* 0x004ea2000c1e1d00 */
[C---:B-1----:R-:W-:Y:S01]  /*04f0*/  @P2 IMAD.WIDE.U32 R24, R3.reuse, 0x10, R8 ;  /* 0x0000001003182825 */ /* 0x042fe200078e0008 */
[----:B------:R-:W-:Y:S02]  /*0500*/  @P2 IADD3 R3, PT, PT, R3, 0x100, RZ ;  /* 0x0000010003032810 */ /* 0x000fe40007ffe0ff */
[----:B------:R1:W5:Y:S03]  /*0510*/  @P2 LDG.E.128 R156, desc[UR20][R26.64] ;  /* 0x000000141a9c2981 */ /* 0x000366000c1e1d00 */
[C---:B------:R-:W-:Y:S01]  /*0520*/  @P3 IMAD.WIDE.U32 R28, R3.reuse, 0x10, R28 ;  /* 0x00000010031c3825 */ /* 0x040fe200078e001c */
[----:B---3--:R-:W3:Y:S03]  /*0530*/  @P1 LDG.E.128 R56, desc[UR20][R20.64] ;  /* 0x0000001414381981 */ /* 0x008ee6000c1e1d00 */
[C---:B------:R-:W-:Y:S01]  /*0540*/  @P3 IMAD.WIDE.U32 R30, R3.reuse, 0x10, R30 ;  /* 0x00000010031e3825 */ /* 0x040fe200078e001e */
[----:B------:R-:W-:Y:S01]  /*0550*/  @P3 IADD3 R3, PT, PT, R3, 0x100, RZ ;  /* 0x0000010003033810 */ /* 0x000fe20007ffe0ff */
[----:B------:R-:W3:Y:S04]  /*0560*/  @P2 LDG.E.128 R52, desc[UR20][R24.64] ;  /* 0x0000001418342981 */ /* 0x000ee8000c1e1d00 */
[C---:B------:R-:W-:Y:S01]  /*0570*/  @P4 IMAD.WIDE.U32 R32, R3.reuse, 0x10, R32 ;  /* 0x0000001003204825 */ /* 0x040fe200078e0020 */
[----:B------:R1:W5:Y:S03]  /*0580*/  @P3 LDG.E.128 R152, desc[UR20][R30.64] ;  /* 0x000000141e983981 */ /* 0x000366000c1e1d00 */
[C---:B------:R-:W-:Y:S01]  /*0590*/  @P4 IMAD.WIDE.U32 R34, R3.reuse, 0x10, R34 ;  /* 0x0000001003224825 */ /* 0x040fe200078e0022 */
[----:B------:R-:W-:Y:S01]  /*05a0*/  @P4 IADD3 R3, PT, PT, R3, 0x100, RZ ;  /* 0x0000010003034810 */ /* 0x000fe20007ffe0ff */
[----:B------:R-:W3:Y:S04]  /*05b0*/  @P3 LDG.E.128 R48, desc[UR20][R28.64] ;  /* 0x000000141c303981 */ /* 0x000ee8000c1e1d00 */
[C---:B0-----:R-:W-:Y:S01]  /*05c0*/  @P5 IMAD.WIDE.U32 R8, R3.reuse, 0x10, R36 ;  /* 0x0000001003085825 */ /* 0x041fe200078e0024 */
[----:B------:R1:W5:Y:S04]  /*05d0*/  @P4 LDG.E.128 R148, desc[UR20][R34.64] ;  /* 0x0000001422944981 */ /* 0x000368000c1e1d00 */
[----:B------:R-:W3:Y:S04]  /*05e0*/  @P4 LDG.E.128 R44, desc[UR20][R32.64] ;  /* 0x00000014202c4981 */ /* 0x000ee8000c1e1d00 */
[----:B------:R-:W3:Y:S01]  /*05f0*/  @P5 LDG.E.128 R40, desc[UR20][R8.64] ;  /* 0x0000001408285981 */ /* 0x000ee2000c1e1d00 */
[----:B------:R-:W-:-:S05]  /*0600*/  @P5 IMAD.WIDE.U32 R10, R3, 0x10, R38 ;  /* 0x00000010030a5825 */ /* 0x000fca00078e0026 */
[----:B------:R1:W5:Y:S04]  /*0610*/  @P5 LDG.E.128 R144, desc[UR20][R10.64] ;  /* 0x000000140a905981 */ /* 0x000368000c1e1d00 */
[----:B----4-:R0:W-:Y:S04]  /*0620*/  @P6 STL.64 [R1+0x98], R68 ;  /* 0x0000984401006387 */ /* 0x0101e80000100a00 */
[----:B------:R4:W-:Y:S01]  /*0630*/  @P6 STL.64 [R1+0xa0], R70 ;  /* 0x0000a04601006387 */ /* 0x0009e20000100a00 */
[----:B------:R-:W-:-:S13]  /*0640*/  ISETP.NE.AND P6, PT, R0, RZ, PT ;  /* 0x000000ff0000720c */ /* 0x000fda0003fc5270 */
[----:B------:R-:W2:Y:S04]  /*0650*/  @P6 LDG.E.128 R64, desc[UR20][R12.64] ;  /* 0x000000140c406981 */ /* 0x000ea8000c1e1d00 */
[----:B------:R1:W5:Y:S01]  /*0660*/  @P6 LDG.E.128 R168, desc[UR20][R14.64] ;  /* 0x000000140ea86981 */ /* 0x000362000c1e1d00 */
[----:B------:R-:W-:Y:S01]  /*0670*/  UISETP.GE.AND UP0, UPT, UR28, UR4, UPT ;  /* 0x000000041c00728c */ /* 0x000fe2000bf06270 */
        /* <DEDUP_REMOVED lines=36> */
[----:B0-----:R-:W-:Y:S02]  /*08c0*/  CS2R R68, SRZ ;  /* 0x0000000000447805 */ /* 0x001fe4000001ff00 */
[----:B----4-:R-:W-:Y:S01]  /*08d0*/  CS2R R70, SRZ ;  /* 0x0000000000467805 */ /* 0x010fe2000001ff00 */
[----:B--2---:R0:W-:Y:S04]  /*08e0*/  @P6 STL.64 [R1+0x88], R64 ;  /* 0x0000884001006387 */ /* 0x0041e80000100a00 */
[----:B------:R2:W-:Y:S04]  /*08f0*/  @P6 STL.64 [R1+0x90], R66 ;  /* 0x0000904201006387 */ /* 0x0005e80000100a00 */
[----:B------:R4:W-:Y:S04]  /*0900*/  @P0 STL.64 [R1+0x78], R60 ;  /* 0x0000783c01000387 */ /* 0x0009e80000100a00 */
[----:B------:R1:W-:Y:S04]  /*0910*/  @P0 STL.64 [R1+0x80], R62 ;  /* 0x0000803e01000387 */ /* 0x0003e80000100a00 */
[----:B---3--:R3:W-:Y:S04]  /*0920*/  @P1 STL.64 [R1+0x68], R56 ;  /* 0x0000683801001387 */ /* 0x0087e80000100a00 */
        /* <DEDUP_REMOVED lines=10> */
[----:B--2---:R-:W-:Y:S02]  /*09d0*/  CS2R R66, SRZ ;  /* 0x0000000000427805 */ /* 0x004fe4000001ff00 */
[----:B----4-:R-:W-:Y:S02]  /*09e0*/  CS2R R60, SRZ ;  /* 0x00000000003c7805 */ /* 0x010fe4000001ff00 */
[----:B-1----:R-:W-:Y:S02]  /*09f0*/  CS2R R62, SRZ ;  /* 0x00000000003e7805 */ /* 0x002fe4000001ff00 */
[----:B---3--:R-:W-:Y:S02]  /*0a00*/  CS2R R56, SRZ ;  /* 0x0000000000387805 */ /* 0x008fe4000001ff00 */
[----:B------:R-:W-:Y:S02]  /*0a10*/  CS2R R58, SRZ ;  /* 0x00000000003a7805 */ /* 0x000fe4000001ff00 */
[----:B------:R-:W-:-:S02]  /*0a20*/  CS2R R52, SRZ ;  /* 0x0000000000347805 */ /* 0x000fc4000001ff00 */
        /* <DEDUP_REMOVED lines=62> */
.L_x_15408:
[----:B0-----:R-:W-:-:S06]  /*0e10*/  UIMAD.WIDE UR8, UR28, 0x4, UR14 ;  /* 0x000000041c0878a5 */ /* 0x001fcc000f8e020e */
[----:B------:R-:W-:Y:S02]  /*0e20*/  MOV R192, UR8 ;  /* 0x0000000800c07c02 */ /* 0x000fe40008000f00 */
[----:B------:R-:W-:-:S05]  /*0e30*/  MOV R193, UR9 ;  /* 0x0000000900c17c02 */ /* 0x000fca0008000f00 */
[----:B------:R0:W2:Y:S01]  /*0e40*/  LDG.E R3, desc[UR20][R192.64] ;  /* 0x00000014c0037981 */ /* 0x0000a2000c1e1900 */
[----:B------:R-:W-:-:S06]  /*0e50*/  UIMAD.WIDE UR8, UR28, 0x4, UR18 ;  /* 0x000000041c0878a5 */ /* 0x000fcc000f8e0212 */
[----:B0-----:R-:W-:Y:S02]  /*0e60*/  MOV R192, UR8 ;  /* 0x0000000800c07c02 */ /* 0x001fe40008000f00 */
[----:B------:R-:W-:Y:S02]  /*0e70*/  MOV R193, UR9 ;  /* 0x0000000900c17c02 */ /* 0x000fe40008000f00 */
[----:B--2---:R-:W-:-:S03]  /*0e80*/  R2UR UR31, R3 ;  /* 0x00000000031f72ca */ /* 0x004fc600000e0000 */
        /* <DEDUP_REMOVED lines=16> */
[----:B------:R-:W-:Y:S01]  /*0f90*/  BSSY.RECONVERGENT B1, `(.L_x_15238) ;  /* 0x0000057000017945 */ /* 0x000fe20003800200 */
[----:B------:R-:W1:Y:S01]  /*0fa0*/  S2R R195, SR_TID.X ;  /* 0x0000000000c37919 */ /* 0x000e620000002100 */
[C---:B------:R-:W-:Y:S02]  /*0fb0*/  ISETP.GE.U32.AND P4, PT, R2.reuse, 0x100, PT ;  /* 0x000001000200780c */ /* 0x040fe40003f86070 */
[----:B------:R-:W-:Y:S02]  /*0fc0*/  CS2R R202, SRZ ;  /* 0x0000000000ca7805 */ /* 0x000fe4000001ff00 */
[----:B------:R-:W-:Y:S02]  /*0fd0*/  PLOP3.LUT P1, PT, PT, PT, UP3, 0x80, 0x8 ;  /* 0x000000000008781c */ /* 0x000fe40003f2f038 */
[----:B------:R-:W-:-:S02]  /*0fe0*/  ISETP.GE.U32.AND P5, PT, R2, 0x200, PT ;  /* 0x000002000200780c */ /* 0x000fc40003fa6070 */
[C---:B------:R-:W-:Y:S01]  /*0ff0*/  ISETP.GE.U32.AND P2, PT, R2.reuse, 0x500, PT ;  /* 0x000005000200780c */ /* 0x040fe20003f46070 */
[----:B------:R-:W-:Y:S01]  /*1000*/  @UP3 UIADD3 UR7, UPT, UPT, UR11, -0x1, URZ ;  /* 0xffffffff0b073890 */ /* 0x000fe2000fffe0ff */
[----:B------:R-:W-:-:S03]  /*1010*/  ISETP.GE.U32.AND P3, PT, R2, 0x600, PT ;  /* 0x000006000200780c */ /* 0x000fc60003f66070 */
[----:B------:R-:W-:-:S04]  /*1020*/  @UP3 UIMAD UR7, UR7, UR6, URZ ;  /* 0x00000006070732a4 */ /* 0x000fc8000f8e02ff */
[----:B------:R-:W-:-:S04]  /*1030*/  @UP3 USHF.R.S32.HI UR8, URZ, 0x1f, UR7 ;  /* 0x0000001fff083899 */ /* 0x000fc80008011407 */
[----:B------:R-:W-:Y:S02]  /*1040*/  @UP3 ULEA.HI UR8, UR8, UR7, URZ, 0x2 ;  /* 0x0000000708083291 */ /* 0x000fe4000f8f10ff */
[----:B------:R-:W-:-:S04]  /*1050*/  UIMAD UR7, UR28, UR6, URZ ;  /* 0x000000061c0772a4 */ /* 0x000fc8000f8e02ff */
[----:B0-----:R-:W-:Y:S01]  /*1060*/  MOV R192, UR8 ;  /* 0x0000000800c07c02 */ /* 0x001fe20008000f00 */
[----:B------:R-:W-:-:S04]  /*1070*/  UIADD3 UR8, UPT, UPT, UR32, -0x1, URZ ;  /* 0xffffffff20087890 */ /* 0x000fc8000fffe0ff */
[----:B------:R-:W-:Y:S02]  /*1080*/  UIMAD UR9, UR8, UR6, URZ ;  /* 0x00000006080972a4 */ /* 0x000fe4000f8e02ff */
[----:B------:R-:W-:Y:S02]  /*1090*/  USHF.R.S32.HI UR8, URZ, 0x1f, UR7 ;  /* 0x0000001fff087899 */ /* 0x000fe40008011407 */
[----:B------:R-:W-:Y:S02]  /*10a0*/  USHF.R.S32.HI UR10, URZ, 0x1f, UR9 ;  /* 0x0000001fff0a7899 */ /* 0x000fe40008011409 */
[----:B------:R-:W-:Y:S02]  /*10b0*/  ULEA.HI UR8, UR8, UR7, URZ, 0x2 ;  /* 0x0000000708087291 */ /* 0x000fe4000f8f10ff */
[----:B------:R-:W-:-:S04]  /*10c0*/  ULEA.HI UR10, UR10, UR9, URZ, 0x2 ;  /* 0x000000090a0a7291 */ /* 0x000fc8000f8f10ff */
[----:B------:R-:W-:-:S04]  /*10d0*/  MOV R193, UR8 ;  /* 0x0000000800c17c02 */ /* 0x000fc80008000f00 */
[----:B-1----:R-:W-:-:S04]  /*10e0*/  LEA.HI.SX32 R194, R193, R195, 0x1e ;  /* 0x000000c3c1c27211 */ /* 0x002fc800078ff2ff */
[----:B------:R-:W-:Y:S02]  /*10f0*/  MOV R201, R194 ;  /* 0x000000c200c97202 */ /* 0x000fe40000000f00 */
[----:B--2---:R-:W-:Y:S02]  /*1100*/  FSEL R3, R3, RZ, !P0 ;  /* 0x000000ff03037208 */ /* 0x004fe40004000000 */
[----:B------:R-:W-:Y:S02]  /*1110*/  ISETP.GE.U32.AND P0, PT, R2, 0x300, PT ;  /* 0x000003000200780c */ /* 0x000fe40003f06070 */
[----:B------:R-:W-:Y:S01]  /*1120*/  R2UR UR33, R3 ;  /* 0x00000000032172ca */ /* 0x000fe200000e0000 */
[----:B------:R-:W-:Y:S01]  /*1130*/  HFMA2 R3, -RZ, RZ, 0, 0 ;  /* 0x00000000ff037431 */ /* 0x000fe200000001ff */
[----:B------:R-:W-:Y:S02]  /*1140*/  @P1 LEA.HI.SX32 R3, R192, R195, 0x1e ;  /* 0x000000c3c0031211 */ /* 0x000fe400078ff2ff */
[----:B------:R-:W-:-:S02]  /*1150*/  P2R R192, PR, RZ, 0x10 ;  /* 0x00000010ffc07803 */ /* 0x000fc40000000000 */
[----:B------:R-:W-:-:S03]  /*1160*/  ISETP.GE.U32.AND P1, PT, R2, 0x400, PT ;  /* 0x000004000200780c */ /* 0x000fc60003f26070 */
[----:B------:R0:W-:Y:S02]  /*1170*/  STL [R1+0x20], R192 ;  /* 0x000020c001007387 */ /* 0x0001e40000100800 */
[----:B0-----:R-:W-:-:S05]  /*1180*/  P2R R192, PR, RZ, 0x20 ;  /* 0x00000020ffc07803 */ /* 0x001fca0000000000 */
[----:B------:R0:W-:Y:S04]  /*1190*/  STL [R1+0x24], R192 ;  /* 0x000024c001007387 */ /* 0x0001e80000100800 */
[----:B------:R1:W-:Y:S01]  /*11a0*/  STL [R1+0x1c], R194 ;  /* 0x00001cc201007387 */ /* 0x0003e20000100800 */
[----:B0-----:R-:W-:-:S04]  /*11b0*/  MOV R192, UR10 ;  /* 0x0000000a00c07c02 */ /* 0x001fc80008000f00 */
[----:B------:R-:W-:Y:S01]  /*11c0*/  LEA.HI.SX32 R204, R192, R195, 0x1e ;  /* 0x000000c3c0cc7211 */ /* 0x000fe200078ff2ff */
[----:B-1----:R-:W-:Y:S06]  /*11d0*/  @!P4 BRA `(.L_x_15239) ;  /* 0x0000000000c8c947 */ /* 0x002fec0003800000 */
[----:B----4-:R-:W-:Y:S01]  /*11e0*/  ISETP.NE.U32.AND P4, PT, RZ, UR24, PT ;  /* 0x00000018ff007c0c */ /* 0x010fe2000bf85070 */
[----:B------:R-:W0:Y:S01]  /*11f0*/  LDC.64 R192, c[0x0][0x3a8] ;  /* 0x0000ea00ffc07b82 */ /* 0x000e220000000a00 */
[----:B------:R-:W2:Y:S02]  /*1200*/  LDL R227, [R1+0x98] ;  /* 0x0000980001e37983 */ /* 0x000ea40000100800 */
[----:B------:R-:W-:Y:S02]  /*1210*/  ISETP.NE.AND.EX P4, PT, RZ, UR25, PT, P4 ;  /* 0x00000019ff007c0c */ /* 0x000fe4000bf85340 */
[----:B------:R-:W4:Y:S03]  /*1220*/  LDL R211, [R1+0x9c] ;  /* 0x00009c0001d37983 */ /* 0x000f260000100800 */
[----:B------:R-:W1:Y:S01]  /*1230*/  LDC.64 R194, c[0x0][0x428] ;  /* 0x00010a00ffc27b82 */ /* 0x000e620000000a00 */
[----:B------:R-:W3:Y:S07]  /*1240*/  LDL R250, [R1+0xa4] ;  /* 0x0000a40001fa7983 */ /* 0x000eee0000100800 */
[----:B------:R-:W1:Y:S01]  /*1250*/  @P4 LDC.64 R202, c[0x0][0x438] ;  /* 0x00010e00ffca4b82 */ /* 0x000e620000000a00 */
[----:B0-----:R-:W-:-:S05]  /*1260*/  IMAD.WIDE.U32 R192, R201, 0x10, R192 ;  /* 0x00000010c9c07825 */ /* 0x001fca00078e00c0 */
[----:B------:R-:W2:Y:S01]  /*1270*/  LDG.E.128 R196, desc[UR20][R192.64] ;  /* 0x00000014c0c47981 */ /* 0x000ea2000c1e1d00 */
[----:B-1----:R-:W-:-:S06]  /*1280*/  IMAD.WIDE.U32 R194, R204, 0x10, R194 ;  /* 0x00000010ccc27825 */ /* 0x002fcc00078e00c2 */
[----:B------:R-:W4:Y:S01]  /*1290*/  LDG.E.128 R192, desc[UR20][R194.64] ;  /* 0x00000014c2c07981 */ /* 0x000f22000c1e1d00 */
[----:B------:R-:W-:-:S05]  /*12a0*/  @P4 IMAD.WIDE.U32 R202, R201, 0x10, R202 ;  /* 0x00000010c9ca4825 */ /* 0x000fca00078e00ca */
[----:B------:R0:W5:Y:S02]  /*12b0*/  @P4 LDG.E.128 R44, desc[UR20][R202.64] ;  /* 0x00000014ca2c4981 */ /* 0x000164000c1e1d00 */
[----:B0-----:R-:W0:Y:S02]  /*12c0*/  LDC.64 R202, c[0x0][0x3b0] ;  /* 0x0000ec00ffca7b82 */ /* 0x001e240000000a00 */
[----:B0-----:R-:W-:-:S05]  /*12d0*/  IMAD.WIDE.U32 R202, R3, 0x4, R202 ;  /* 0x0000000403ca7825 */ /* 0x001fca00078e00ca */
[----:B------:R0:W5:Y:S04]  /*12e0*/  LDG.E R0, desc[UR20][R202.64] ;  /* 0x00000014ca007981 */ /* 0x000168000c1e1900 */
[----:B------:R-:W3:Y:S01]  /*12f0*/  LDL R203, [R1+0xa0] ;  /* 0x0000a00001cb7983 */ /* 0x000ee20000100800 */
[----:B------:R-:W-:Y:S02]  /*1300*/  IADD3 R3, PT, PT, R3, 0x100, RZ ;  /* 0x0000010003037810 */ /* 0x000fe40007ffe0ff */
[----:B------:R-:W-:Y:S02]  /*1310*/  IADD3 R204, PT, PT, R204, 0x100, RZ ;  /* 0x00000100cccc7810 */ /* 0x000fe40007ffe0ff */
[----:B------:R-:W-:Y:S01]  /*1320*/  IADD3 R201, PT, PT, R201, 0x100, RZ ;  /* 0x00000100c9c97810 */ /* 0x000fe20007ffe0ff */
[----:B--2---:R-:W-:Y:S01]  /*1330*/  FADD.FTZ R11, R197, -UR33 ;  /* 0x80000021c50b7e21 */ /* 0x004fe20008010000 */
[----:B------:R-:W-:Y:S01]  /*1340*/  FADD.FTZ R196, R196, -UR33 ;  /* 0x80000021c4c47e21 */ /* 0x000fe20008010000 */
[----:B------:R-:W-:-:S02]  /*1350*/  FADD.FTZ R12, R198, -UR33 ;  /* 0x80000021c60c7e21 */ /* 0x000fc40008010000 */
[----:B------:R-:W-:Y:S01]  /*1360*/  FMUL.FTZ R235, R11, UR31 ;  /* 0x0000001f0beb7c20 */ /* 0x000fe20008410000 */
[----:B------:R-:W-:Y:S01]  /*1370*/  FMUL.FTZ R212, R196, UR31 ;  /* 0x0000001fc4d47c20 */ /* 0x000fe20008410000 */
[----:B----4-:R-:W-:Y:S01]  /*1380*/  FMUL.FTZ R11, R227, R192 ;  /* 0x000000c0e30b7220 */ /* 0x010fe20000410000 */
[----:B------:R-:W-:Y:S01]  /*1390*/  FMUL.FTZ R227, R12, UR31 ;  /* 0x0000001f0ce37c20 */ /* 0x000fe20008410000 */
[----:B------:R-:W-:Y:S01]  /*13a0*/  FADD.FTZ R108, R108, R192 ;  /* 0x000000c06c6c7221 */ /* 0x000fe20000010000 */
[----:B------:R-:W-:Y:S01]  /*13b0*/  FFMA.FTZ R140, R192, R212, R140 ;  /* 0x000000d4c08c7223 */ /* 0x000fe2000001008c */
[----:B------:R-:W-:Y:S01]  /*13c0*/  FMUL.FTZ R211, R211, R193 ;  /* 0x000000c1d3d37220 */ /* 0x000fe20000410000 */
[----:B------:R-:W-:Y:S01]  /*13d0*/  FADD.FTZ R110, R110, R194 ;  /* 0x000000c26e6e7221 */ /* 0x000fe20000010000 */
[----:B------:R-:W-:Y:S01]  /*13e0*/  FFMA.FTZ R142, R194, R227, R142 ;  /* 0x000000e3c28e7223 */ /* 0x000fe2000001008e */
[----:B------:R-:W-:Y:S01]  /*13f0*/  FADD.FTZ R192, RZ, R11 ;  /* 0x0000000bffc07221 */ /* 0x000fe20000010000 */
[----:B------:R-:W-:-:S03]  /*1400*/  FADD.FTZ R199, R199, -UR33 ;  /* 0x80000021c7c77e21 */ /* 0x000fc60008010000 */
[----:B------:R-:W-:Y:S01]  /*1410*/  FADD.FTZ R192, R192, R211 ;  /* 0x000000d3c0c07221 */ /* 0x000fe20000010000 */
[----:B------:R-:W-:Y:S01]  /*1420*/  FADD.FTZ R109, R109, R193 ;  /* 0x000000c16d6d7221 */ /* 0x000fe20000010000 */
[----:B------:R-:W-:Y:S01]  /*1430*/  FFMA.FTZ R141, R193, R235, R141 ;  /* 0x000000ebc18d7223 */ /* 0x000fe2000001008d */
[----:B0-----:R-:W-:Y:S01]  /*1440*/  FMUL.FTZ R202, R199, UR31 ;  /* 0x0000001fc7ca7c20 */ /* 0x001fe20008410000 */
[----:B---3--:R-:W-:Y:S01]  /*1450*/  FMUL.FTZ R250, R250, R195 ;  /* 0x000000c3fafa7220 */ /* 0x008fe20000410000 */
[----:B------:R-:W-:Y:S02]  /*1460*/  FADD.FTZ R111, R111, R195 ;  /* 0x000000c36f6f7221 */ /* 0x000fe40000010000 */
[----:B------:R-:W-:Y:S01]  /*1470*/  FFMA.FTZ R143, R195, R202, R143 ;  /* 0x000000cac38f7223 */ /* 0x000fe2000001008f */
[----:B------:R0:W-:Y:S01]  /*1480*/  STL [R1+0x14], R202 ;  /* 0x000014ca01007387 */ /* 0x0001e20000100800 */
[----:B------:R-:W-:Y:S01]  /*1490*/  FMUL.FTZ R12, R203, R194 ;  /* 0x000000c2cb0c7220 */ /* 0x000fe20000410000 */
[----:B------:R-:W-:-:S04]  /*14a0*/  FFMA.FTZ R194, R212, R11, RZ ;  /* 0x0000000bd4c27223 */ /* 0x000fc800000100ff */
[----:B------:R-:W-:Y:S01]  /*14b0*/  FFMA.FTZ R194, R235, R211, R194 ;  /* 0x000000d3ebc27223 */ /* 0x000fe200000100c2 */
[----:B------:R-:W-:-:S03]  /*14c0*/  FADD.FTZ R193, R192, R12 ;  /* 0x0000000cc0c17221 */ /* 0x000fc60000010000 */
[----:B------:R-:W-:Y:S01]  /*14d0*/  FFMA.FTZ R192, R227, R12, R194 ;  /* 0x0000000ce3c07223 */ /* 0x000fe200000100c2 */
[----:B------:R-:W-:-:S03]  /*14e0*/  FADD.FTZ R203, R193, R250 ;  /* 0x000000fac1cb7221 */ /* 0x000fc60000010000 */
[----:B0-----:R-:W-:-:S07]  /*14f0*/  FFMA.FTZ R202, R202, R250, R192 ;  /* 0x000000facaca7223 */ /* 0x001fce00000100c0 */
.L_x_15239:
[----:B---34-:R-:W-:Y:S05]  /*1500*/  BSYNC.RECONVERGENT B1 ;  /* 0x0000000000017941 */ /* 0x018fea0003800200 */
.L_x_15238:
[----:B------:R-:W-:Y:S04]  /*1510*/  BSSY.RECONVERGENT B1, `(.L_x_15240) ;  /* 0x0000036000017945 */ /* 0x000fe80003800200 */
[----:B------:R-:W-:Y:S05]  /*1520*/  @!P5 BRA `(.L_x_15241) ;  /* 0x0000000000d0d947 */ /* 0x000fea0003800000 */
[----:B------:R-:W-:Y:S01]  /*1530*/  ISETP.NE.U32.AND P4, PT, RZ, UR24, PT ;  /* 0x00000018ff007c0c */ /* 0x000fe2000bf85070 */
[----:B------:R-:W0:Y:S01]  /*1540*/  LDC.64 R194, c[0x0][0x3a8] ;  /* 0x0000ea00ffc27b82 */ /* 0x000e220000000a00 */
[----:B------:R1:W-:Y:S02]  /*1550*/  STL [R1+0xa8], R5 ;  /* 0x0000a80501007387 */ /* 0x0003e40000100800 */
[----:B------:R-:W-:Y:S02]  /*1560*/  ISETP.NE.AND.EX P4, PT, RZ, UR25, PT, P4 ;  /* 0x00000019ff007c0c */ /* 0x000fe4000bf85340 */
[----:B------:R-:W2:Y:S03]  /*1570*/  LDL R218, [R1+0x88] ;  /* 0x0000880001da7983 */ /* 0x000ea60000100800 */
[----:B------:R-:W3:Y:S01]  /*1580*/  LDC.64 R196, c[0x0][0x428] ;  /* 0x00010a00ffc47b82 */ /* 0x000ee20000000a00 */
[----:B------:R-:W4:Y:S07]  /*1590*/  LDL R210, [R1+0x8c] ;  /* 0x00008c0001d27983 */ /* 0x000f2e0000100800 */
[----:B------:R-:W0:Y:S08]  /*15a0*/  @P4 LDC.64 R192, c[0x0][0x438] ;  /* 0x00010e00ffc04b82 */ /* 0x000e300000000a00 */
[----:B-1----:R-:W1:Y:S01]  /*15b0*/  LDC.64 R4, c[0x0][0x3b0] ;  /* 0x0000ec00ff047b82 */ /* 0x002e620000000a00 */
[----:B0-----:R-:W-:-:S05]  /*15c0*/  @P4 IMAD.WIDE.U32 R192, R201, 0x10, R192 ;  /* 0x00000010c9c04825 */ /* 0x001fca00078e00c0 */
[----:B------:R0:W5:Y:S02]  /*15d0*/  @P4 LDG.E.128 R40, desc[UR20][R192.64] ;  /* 0x00000014c0284981 */ /* 0x000164000c1e1d00 */
[----:B0-----:R-:W-:-:S04]  /*15e0*/  IMAD.WIDE.U32 R192, R201, 0x10, R194 ;  /* 0x00000010c9c07825 */ /* 0x001fc800078e00c2 */
[----:B---3--:R-:W-:Y:S02]  /*15f0*/  IMAD.WIDE.U32 R194, R204, 0x10, R196 ;  /* 0x00000010ccc27825 */ /* 0x008fe400078e00c4 */
[----:B------:R-:W3:Y:S02]  /*1600*/  LDG.E.128 R196, desc[UR20][R192.64] ;  /* 0x00000014c0c47981 */ /* 0x000ee4000c1e1d00 */
[----:B-1----:R-:W-:-:S06]  /*1610*/  IMAD.WIDE.U32 R4, R3, 0x4, R4 ;  /* 0x0000000403047825 */ /* 0x002fcc00078e0004 */
[----:B------:R0:W5:Y:S04]  /*1620*/  LDG.E R4, desc[UR20][R4.64] ;  /* 0x0000001404047981 */ /* 0x000168000c1e1900 */
[----:B------:R-:W2:Y:S04]  /*1630*/  LDG.E.128 R192, desc[UR20][R194.64] ;  /* 0x00000014c2c07981 */ /* 0x000ea8000c1e1d00 */
[----:B------:R0:W5:Y:S04]  /*1640*/  LDL.LU R5, [R1+0xa8] ;  /* 0x0000a80001057983 */ /* 0x0001680000300800 */
[----:B------:R-:W4:Y:S01]  /*1650*/  LDL R249, [R1+0x94] ;  /* 0x0000940001f97983 */ /* 0x000f220000100800 */
[----:B---3--:R-:W-:-:S03]  /*1660*/  FADD.FTZ R13, R197, -UR33 ;  /* 0x80000021c50d7e21 */ /* 0x008fc60008010000 */
[----:B------:R-:W3:Y:S01]  /*1670*/  LDL R197, [R1+0x90] ;  /* 0x0000900001c57983 */ /* 0x000ee20000100800 */
[----:B------:R-:W-:Y:S01]  /*1680*/  FADD.FTZ R199, R199, -UR33 ;  /* 0x80000021c7c77e21 */ /* 0x000fe20008010000 */
[----:B------:R-:W-:Y:S01]  /*1690*/  FMUL.FTZ R233, R13, UR31 ;  /* 0x0000001f0de97c20 */ /* 0x000fe20008410000 */
[----:B------:R-:W-:Y:S01]  /*16a0*/  FADD.FTZ R196, R196, -UR33 ;  /* 0x80000021c4c47e21 */ /* 0x000fe20008010000 */
[----:B------:R-:W-:-:S03]  /*16b0*/  FADD.FTZ R198, R198, -UR33 ;  /* 0x80000021c6c67e21 */ /* 0x000fc60008010000 */
[----:B------:R-:W-:Y:S01]  /*16c0*/  FMUL.FTZ R241, R196, UR31 ;  /* 0x0000001fc4f17c20 */ /* 0x000fe20008410000 */
[----:B--2---:R-:W-:Y:S01]  /*16d0*/  FMUL.FTZ R226, R218, R192 ;  /* 0x000000c0dae27220 */ /* 0x004fe20000410000 */
[----:B------:R-:W-:Y:S02]  /*16e0*/  FADD.FTZ R104, R104, R192 ;  /* 0x000000c068687221 */ /* 0x000fe40000010000 */
[----:B------:R-:W-:Y:S01]  /*16f0*/  FFMA.FTZ R136, R192, R241, R136 ;  /* 0x000000f1c0887223 */ /* 0x000fe20000010088 */
[----:B------:R-:W-:Y:S01]  /*1700*/  FMUL.FTZ R218, R198, UR31 ;  /* 0x0000001fc6da7c20 */ /* 0x000fe20008410000 */
[----:B------:R-:W-:Y:S01]  /*1710*/  FADD.FTZ R105, R105, R193 ;  /* 0x000000c169697221 */ /* 0x000fe20000010000 */
[----:B------:R-:W-:Y:S01]  /*1720*/  FFMA.FTZ R137, R193, R233, R137 ;  /* 0x000000e9c1897223 */ /* 0x000fe20000010089 */
[----:B----4-:R-:W-:Y:S01]  /*1730*/  FMUL.FTZ R210, R210, R193 ;  /* 0x000000c1d2d27220 */ /* 0x010fe20000410000 */
[----:B------:R-:W-:Y:S01]  /*1740*/  FADD.FTZ R192, R203, R226 ;  /* 0x000000e2cbc07221 */ /* 0x000fe20000010000 */
[----:B------:R-:W-:Y:S01]  /*1750*/  FFMA.FTZ R193, R241, R226, R202 ;  /* 0x000000e2f1c17223 */ /* 0x000fe200000100ca */
[----:B------:R-:W-:Y:S01]  /*1760*/  FADD.FTZ R106, R106, R194 ;  /* 0x000000c26a6a7221 */ /* 0x000fe20000010000 */
[----:B------:R-:W-:Y:S01]  /*1770*/  FFMA.FTZ R138, R194, R218, R138 ;  /* 0x000000dac28a7223 */ /* 0x000fe2000001008a */
[----:B------:R-:W-:Y:S01]  /*1780*/  FMUL.FTZ R249, R249, R195 ;  /* 0x000000c3f9f97220 */ /* 0x000fe20000410000 */
[----:B------:R-:W-:Y:S01]  /*1790*/  FADD.FTZ R107, R107, R195 ;  /* 0x000000c36b6b7221 */ /* 0x000fe20000010000 */
[----:B------:R-:W-:-:S02]  /*17a0*/  IADD3 R3, PT, PT, R3, 0x100, RZ ;  /* 0x0000010003037810 */ /* 0x000fc40007ffe0ff */
[----:B------:R-:W-:Y:S02]  /*17b0*/  IADD3 R204, PT, PT, R204, 0x100, RZ ;  /* 0x00000100cccc7810 */ /* 0x000fe40007ffe0ff */
[----:B------:R-:W-:Y:S01]  /*17c0*/  IADD3 R201, PT, PT, R201, 0x100, RZ ;  /* 0x00000100c9c97810 */ /* 0x000fe20007ffe0ff */
[----:B---3--:R-:W-:Y:S01]  /*17d0*/  FMUL.FTZ R13, R197, R194 ;  /* 0x000000c2c50d7220 */ /* 0x008fe20000410000 */
[----:B------:R-:W-:-:S05]  /*17e0*/  FMUL.FTZ R197, R199, UR31 ;  /* 0x0000001fc7c57c20 */ /* 0x000fca0008410000 */
[----:B------:R0:W-:Y:S01]  /*17f0*/  STL [R1+0xc], R197 ;  /* 0x00000cc501007387 */ /* 0x0001e20000100800 */
[----:B------:R-:W-:Y:S01]  /*1800*/  FADD.FTZ R194, R192, R210 ;  /* 0x000000d2c0c27221 */ /* 0x000fe20000010000 */
[----:B------:R-:W-:-:S03]  /*1810*/  FFMA.FTZ R192, R233, R210, R193 ;  /* 0x000000d2e9c07223 */ /* 0x000fc600000100c1 */
[----:B------:R-:W-:Y:S01]  /*1820*/  FADD.FTZ R193, R194, R13 ;  /* 0x0000000dc2c17221 */ /* 0x000fe20000010000 */
[----:B------:R-:W-:Y:S01]  /*1830*/  FFMA.FTZ R192, R218, R13, R192 ;  /* 0x0000000ddac07223 */ /* 0x000fe200000100c0 */
[----:B------:R-:W-:Y:S02]  /*1840*/  FFMA.FTZ R139, R195, R197, R139 ;  /* 0x000000c5c38b7223 */ /* 0x000fe4000001008b */
[----:B------:R-:W-:Y:S01]  /*1850*/  FADD.FTZ R203, R193, R249 ;  /* 0x000000f9c1cb7221 */ /* 0x000fe20000010000 */
[----:B0-----:R-:W-:-:S07]  /*1860*/  FFMA.FTZ R202, R197, R249, R192 ;  /* 0x000000f9c5ca7223 */ /* 0x001fce00000100c0 */
.L_x_15241:
[----:B------:R-:W-:Y:S05]  /*1870*/  BSYNC.RECONVERGENT B1 ;  /* 0x0000000000017941 */ /* 0x000fea0003800200 */
.L_x_15240:
[----:B------:R-:W-:Y:S04]  /*1880*/  BSSY.RECONVERGENT B1, `(.L_x_15242) ;  /* 0x0000036000017945 */ /* 0x000fe80003800200 */
[----:B------:R-:W-:Y:S05]  /*1890*/  @!P0 BRA `(.L_x_15243) ;  /* 0x0000000000d08947 */ /* 0x000fea0003800000 */
[----:B------:R-:W-:Y:S01]  /*18a0*/  ISETP.NE.U32.AND P4, PT, RZ, UR24, PT ;  /* 0x00000018ff007c0c */ /* 0x000fe2000bf85070 */
[----:B------:R-:W0:Y:S01]  /*18b0*/  LDC.64 R194, c[0x0][0x3a8] ;  /* 0x0000ea00ffc27b82 */ /* 0x000e220000000a00 */
[----:B-----5:R1:W-:Y:S02]  /*18c0*/  STL [R1+0xa8], R4 ;  /* 0x0000a80401007387 */ /* 0x0203e40000100800 */
        /* <DEDUP_REMOVED lines=49> */
.L_x_15243:
[----:B------:R-:W-:Y:S05]  /*1be0*/  BSYNC.RECONVERGENT B1 ;  /* 0x0000000000017941 */ /* 0x000fea0003800200 */
.L_x_15242:
[----:B------:R-:W-:Y:S04]  /*1bf0*/  BSSY.RECONVERGENT B1, `(.L_x_15244) ;  /* 0x0000036000017945 */ /* 0x000fe80003800200 */
[----:B------:R-:W-:Y:S05]  /*1c00*/  @!P1 BRA `(.L_x_15245) ;  /* 0x0000000000d09947 */ /* 0x000fea0003800000 */
[----:B------:R-:W-:Y:S01]  /*1c10*/  ISETP.NE.U32.AND P4, PT, RZ, UR24, PT ;  /* 0x00000018ff007c0c */ /* 0x000fe2000bf85070 */
[----:B------:R-:W0:Y:S01]  /*1c20*/  LDC.64 R194, c[0x0][0x3a8] ;  /* 0x0000ea00ffc27b82 */ /* 0x000e220000000a00 */
[----:B-----5:R1:W-:Y:S02]  /*1c30*/  STL.64 [R1+0xa8], R4 ;  /* 0x0000a80401007387 */ /* 0x0203e40000100a00 */
        /* <DEDUP_REMOVED lines=11> */
[----:B-1----:R-:W-:-:S05]  /*1cf0*/  IMAD.WIDE.U32 R4, R3, 0x4, R4 ;  /* 0x0000000403047825 */ /* 0x002fca00078e0004 */
[----:B------:R0:W5:Y:S04]  /*1d00*/  LDG.E R6, desc[UR20][R4.64] ;  /* 0x0000001404067981 */ /* 0x000168000c1e1900 */
[----:B------:R-:W2:Y:S04]  /*1d10*/  LDG.E.128 R192, desc[UR20][R194.64] ;  /* 0x00000014c2c07981 */ /* 0x000ea8000c1e1d00 */
[----:B------:R0:W5:Y:S04]  /*1d20*/  LDL.LU.64 R4, [R1+0xa8] ;  /* 0x0000a80001047983 */ /* 0x0001680000300a00 */
        /* <DEDUP_REMOVED lines=34> */
.L_x_15245:
[----:B------:R-:W-:Y:S05]  /*1f50*/  BSYNC.RECONVERGENT B1 ;  /* 0x0000000000017941 */ /* 0x000fea0003800200 */
.L_x_15244:
        /* <DEDUP_REMOVED lines=46> */
[----:B------:R0:W-:Y:S01]  /*2240*/  STL [R1], R197 ;  /* 0x000000c501007387 */ /* 0x0001e20000100800 */
[----:B------:R-:W-:Y:S01]  /*2250*/  FADD.FTZ R194, R192, R207 ;  /* 0x000000cfc0c27221 */ /* 0x000fe20000010000 */
[----:B------:R-:W-:-:S03]  /*2260*/  FFMA.FTZ R192, R230, R207, R193 ;  /* 0x000000cfe6c07223 */ /* 0x000fc600000100c1 */
[----:B------:R-:W-:Y:S01]  /*2270*/  FADD.FTZ R193, R194, R16 ;  /* 0x00000010c2c17221 */ /* 0x000fe20000010000 */
[----:B------:R-:W-:Y:S01]  /*2280*/  FFMA.FTZ R192, R215, R16, R192 ;  /* 0x00000010d7c07223 */ /* 0x000fe200000100c0 */
[----:B------:R-:W-:Y:S02]  /*2290*/  FFMA.FTZ R127, R195, R197, R127 ;  /* 0x000000c5c37f7223 */ /* 0x000fe4000001007f */
[----:B------:R-:W-:Y:S01]  /*22a0*/  FADD.FTZ R203, R193, R246 ;  /* 0x000000f6c1cb7221 */ /* 0x000fe20000010000 */
[----:B0-----:R-:W-:-:S07]  /*22b0*/  FFMA.FTZ R202, R197, R246, R192 ;  /* 0x000000f6c5ca7223 */ /* 0x001fce00000100c0 */
.L_x_15247:
[----:B------:R-:W-:Y:S05]  /*22c0*/  BSYNC.RECONVERGENT B1 ;  /* 0x0000000000017941 */ /* 0x000fea0003800200 */
.L_x_15246:
        /* <DEDUP_REMOVED lines=20> */
[----:B------:R-:W4:Y:S04]  /*2410*/  LDL R252, [R1+0x50] ;  /* 0x0000500001fc7983 */ /* 0x000f280000100800 */
[----:B------:R-:W4:Y:S01]  /*2420*/  LDL R245, [R1+0x54] ;  /* 0x0000540001f57983 */ /* 0x000f220000100800 */
[----:B------:R-:W-:-:S02]  /*2430*/  IADD3 R3, PT, PT, R3, 0x100, RZ ;  /* 0x0000010003037810 */ /* 0x000fc40007ffe0ff */
[----:B------:R-:W-:Y:S02]  /*2440*/  IADD3 R204, PT, PT, R204, 0x100, RZ ;  /* 0x00000100cccc7810 */ /* 0x000fe40007ffe0ff */
[----:B------:R-:W-:Y:S01]  /*2450*/  IADD3 R201, PT, PT, R201, 0x100, RZ ;  /* 0x00000100c9c97810 */ /* 0x000fe20007ffe0ff */
[----:B---3--:R-:W-:Y:S01]  /*2460*/  FADD.FTZ R196, R196, -UR33 ;  /* 0x80000021c4c47e21 */ /* 0x008fe20008010000 */
[----:B------:R-:W-:Y:S01]  /*2470*/  FADD.FTZ R17, R197, -UR33 ;  /* 0x80000021c5117e21 */ /* 0x000fe20008010000 */
[----:B------:R-:W-:Y:S02]  /*2480*/  FADD.FTZ R198, R198, -UR33 ;  /* 0x80000021c6c67e21 */ /* 0x000fe40008010000 */
[----:B------:R-:W-:Y:S01]  /*2490*/  FMUL.FTZ R237, R196, UR31 ;  /* 0x0000001fc4ed7c20 */ /* 0x000fe20008410000 */
[----:B------:R-:W-:Y:S01]  /*24a0*/  FMUL.FTZ R229, R17, UR31 ;  /* 0x0000001f11e57c20 */ /* 0x000fe20008410000 */
[----:B--2---:R-:W-:Y:S01]  /*24b0*/  FMUL.FTZ R222, R214, R192 ;  /* 0x000000c0d6de7220 */ /* 0x004fe20000410000 */
[----:B------:R-:W-:Y:S01]  /*24c0*/  FADD.FTZ R88, R88, R192 ;  /* 0x000000c058587221 */ /* 0x000fe20000010000 */
        /* <DEDUP_REMOVED lines=18> */
[----:B------:R-:W-:Y:S01]  /*25f0*/  FADD.FTZ R203, R193, R245 ;  /* 0x000000f5c1cb7221 */ /* 0x000fe20000010000 */
[----:B------:R-:W-:Y:S01]  /*2600*/  FFMA.FTZ R123, R195, R252, R123 ;  /* 0x000000fcc37b7223 */ /* 0x000fe2000001007b */
[----:B0-----:R-:W-:-:S07]  /*2610*/  FFMA.FTZ R202, R252, R245, R192 ;  /* 0x000000f5fcca7223 */ /* 0x001fce00000100c0 */
.L_x_15249:
[----:B------:R-:W-:Y:S05]  /*2620*/  BSYNC.RECONVERGENT B1 ;  /* 0x0000000000017941 */ /* 0x000fea0003800200 */
.L_x_15248:
[----:B------:R-:W-:Y:S01]  /*2630*/  ISETP.GE.U32.AND P4, PT, R2, 0x700, PT ;  /* 0x000007000200780c */ /* 0x000fe20003f86070 */
[----:B------:R-:W-:-:S12]  /*2640*/  BSSY.RECONVERGENT B1, `(.L_x_15250) ;  /* 0x0000035000017945 */ /* 0x000fd80003800200 */
[----:B------:R-:W-:Y:S05]  /*2650*/  @!P4 BRA `(.L_x_15251) ;  /* 0x0000000000ccc947 */ /* 0x000fea0003800000 */
[----:B------:R-:W-:Y:S01]  /*2660*/  ISETP.NE.U32.AND P5, PT, RZ, UR24, PT ;  /* 0x00000018ff007c0c */ /* 0x000fe2000bfa5070 */
[----:B------:R-:W0:Y:S01]  /*2670*/  LDC.64 R194, c[0x0][0x428] ;  /* 0x00010a00ffc27b82 */ /* 0x000e220000000a00 */
[----:B-----5:R1:W-:Y:S02]  /*2680*/  STL.64 [R1+0xa8], R4 ;  /* 0x0000a80401007387 */ /* 0x0203e40000100a00 */
[----:B------:R-:W-:Y:S02]  /*2690*/  ISETP.NE.AND.EX P5, PT, RZ, UR25, PT, P5 ;  /* 0x00000019ff007c0c */ /* 0x000fe4000bfa5350 */
[----:B------:R-:W2:Y:S04]  /*26a0*/  LDL R213, [R1+0x38] ;  /* 0x0000380001d57983 */ /* 0x000ea80000100800 */
[----:B------:R-:W3:Y:S01]  /*26b0*/  LDL R205, [R1+0x3c] ;  /* 0x00003c0001cd7983 */ /* 0x000ee20000100800 */
[----:B-1----:R-:W1:Y:S08]  /*26c0*/  LDC.64 R4, c[0x0][0x3b0] ;  /* 0x0000ec00ff047b82 */ /* 0x002e700000000a00 */
[----:B------:R-:W4:Y:S02]  /*26d0*/  @P5 LDC.64 R192, c[0x0][0x438] ;  /* 0x00010e00ffc05b82 */ /* 0x000f240000000a00 */
[----:B----4-:R-:W-:-:S05]  /*26e0*/  @P5 IMAD.WIDE.U32 R192, R201, 0x10, R192 ;  /* 0x00000010c9c05825 */ /* 0x010fca00078e00c0 */
[----:B------:R4:W5:Y:S01]  /*26f0*/  @P5 LDG.E.128 R20, desc[UR20][R192.64] ;  /* 0x00000014c0145981 */ /* 0x000962000c1e1d00 */
[----:B0-----:R-:W-:Y:S01]  /*2700*/  IMAD.WIDE.U32 R194, R204, 0x10, R194 ;  /* 0x00000010ccc27825 */ /* 0x001fe200078e00c2 */
[----:B----4-:R-:W0:Y:S03]  /*2710*/  LDC.64 R192, c[0x0][0x3a8] ;  /* 0x0000ea00ffc07b82 */ /* 0x010e260000000a00 */
[----:B-1----:R-:W-:-:S05]  /*2720*/  IMAD.WIDE.U32 R4, R3, 0x4, R4 ;  /* 0x0000000403047825 */ /* 0x002fca00078e0004 */
[----:B------:R1:W5:Y:S04]  /*2730*/  LDG.E R9, desc[UR20][R4.64] ;  /* 0x0000001404097981 */ /* 0x000368000c1e1900 */
[----:B------:R1:W5:Y:S04]  /*2740*/  LDL.LU.64 R4, [R1+0xa8] ;  /* 0x0000a80001047983 */ /* 0x0003680000300a00 */
[----:B------:R-:W4:Y:S01]  /*2750*/  LDL R251, [R1+0x40] ;  /* 0x0000400001fb7983 */ /* 0x000f220000100800 */
[----:B0-----:R-:W-:-:S03]  /*2760*/  IMAD.WIDE.U32 R192, R201, 0x10, R192 ;  /* 0x00000010c9c07825 */ /* 0x001fc600078e00c0 */
[----:B------:R-:W4:Y:S04]  /*2770*/  LDL R244, [R1+0x44] ;  /* 0x0000440001f47983 */ /* 0x000f280000100800 */
[----:B------:R-:W2:Y:S04]  /*2780*/  LDG.E.128 R196, desc[UR20][R192.64] ;  /* 0x00000014c0c47981 */ /* 0x000ea8000c1e1d00 */
[----:B------:R-:W3:Y:S01]  /*2790*/  LDG.E.128 R192, desc[UR20][R194.64] ;  /* 0x00000014c2c07981 */ /* 0x000ee2000c1e1d00 */
[----:B------:R-:W-:Y:S02]  /*27a0*/  IADD3 R3, PT, PT, R3, 0x100, RZ ;  /* 0x0000010003037810 */ /* 0x000fe40007ffe0ff */
[----:B------:R-:W-:-:S02]  /*27b0*/  IADD3 R204, PT, PT, R204, 0x100, RZ ;  /* 0x00000100cccc7810 */ /* 0x000fc40007ffe0ff */
        /* <DEDUP_REMOVED lines=28> */
[----:B-1----:R-:W-:-:S07]  /*2980*/  FFMA.FTZ R202, R251, R244, R192 ;  /* 0x000000f4fbca7223 */ /* 0x002fce00000100c0 */
.L_x_15251:
[----:B------:R-:W-:Y:S05]  /*2990*/  BSYNC.RECONVERGENT B1 ;  /* 0x0000000000017941 */ /* 0x000fea0003800200 */
.L_x_15250:
[----:B------:R-:W-:-:S04]  /*29a0*/  ISETP.GE.U32.AND P5, PT, R2, 0x800, PT ;  /* 0x000008000200780c */ /* 0x000fc80003fa6070 */
[----:B------:R-:W-:-:S05]  /*29b0*/  P2R R192, PR, RZ, 0x20 ;  /* 0x00000020ffc07803 */ /* 0x000fca0000000000 */
[----:B------:R2:W-:Y:S04]  /*29c0*/  STL [R1+0x18], R192 ;  /* 0x000018c001007387 */ /* 0x0005e80000100800 */
[----:B------:R-:W-:Y:S05]  /*29d0*/  @!P5 BRA `(.L_x_15252) ;  /* 0x0000000c0010d947 */ /* 0x000fea0003800000 */
[----:B------:R-:W-:Y:S01]  /*29e0*/  ISETP.NE.U32.AND P5, PT, RZ, UR24, PT ;  /* 0x00000018ff007c0c */ /* 0x000fe2000bfa5070 */
[----:B------:R-:W0:Y:S01]  /*29f0*/  LDC.64 R196, c[0x0][0x428] ;  /* 0x00010a00ffc47b82 */ /* 0x000e220000000a00 */
[----:B------:R-:W3:Y:S02]  /*2a00*/  LDL R219, [R1+0x28] ;  /* 0x0000280001db7983 */ /* 0x000ee40000100800 */
[----:B------:R-:W-:Y:S02]  /*2a10*/  ISETP.NE.AND.EX P5, PT, RZ, UR25, PT, P5 ;  /* 0x00000019ff007c0c */ /* 0x000fe4000bfa5350 */
[----:B------:R-:W4:Y:S11]  /*2a20*/  LDL R243, [R1+0x34] ;  /* 0x0000340001f37983 */ /* 0x000f360000100800 */
[----:B--2---:R-:W1:Y:S02]  /*2a30*/  @P5 LDC.64 R192, c[0x0][0x438] ;  /* 0x00010e00ffc05b82 */ /* 0x004e640000000a00 */
[----:B-1----:R-:W-:-:S05]  /*2a40*/  @P5 IMAD.WIDE.U32 R192, R201, 0x10, R192 ;  /* 0x00000010c9c05825 */ /* 0x002fca00078e00c0 */
[----:B------:R1:W5:Y:S01]  /*2a50*/  @P5 LDG.E.128 R176, desc[UR20][R192.64] ;  /* 0x00000014c0b05981 */ /* 0x000362000c1e1d00 */
[----:B0-----:R-:W-:-:S03]  /*2a60*/  IMAD.WIDE.U32 R196, R204, 0x10, R196 ;  /* 0x00000010ccc47825 */ /* 0x001fc600078e00c4 */
[----:B------:R-:W2:Y:S04]  /*2a70*/  LDL R204, [R1+0x30] ;  /* 0x0000300001cc7983 */ /* 0x000ea80000100800 */
[----:B------:R-:W3:Y:S01]  /*2a80*/  LDG.E.128 R196, desc[UR20][R196.64] ;  /* 0x00000014c4c47981 */ /* 0x000ee2000c1e1d00 */
[----:B-1----:R-:W0:Y:S02]  /*2a90*/  LDC.64 R192, c[0x0][0x3a8] ;  /* 0x0000ea00ffc07b82 */ /* 0x002e240000000a00 */
[----:B0-----:R-:W-:-:S06]  /*2aa0*/  IMAD.WIDE.U32 R192, R201, 0x10, R192 ;  /* 0x00000010c9c07825 */ /* 0x001fcc00078e00c0 */
[----:B------:R-:W0:Y:S01]  /*2ab0*/  LDC.64 R200, c[0x0][0x3b0] ;  /* 0x0000ec00ffc87b82 */ /* 0x000e220000000a00 */
[----:B------:R-:W2:Y:S01]  /*2ac0*/  LDG.E.128 R192, desc[UR20][R192.64] ;  /* 0x00000014c0c07981 */ /* 0x000ea2000c1e1d00 */
[----:B0-----:R-:W-:-:S05]  /*2ad0*/  IMAD.WIDE.U32 R200, R3, 0x4, R200 ;  /* 0x0000000403c87825 */ /* 0x001fca00078e00c8 */
[----:B------:R0:W5:Y:S04]  /*2ae0*/  LDG.E R10, desc[UR20][R200.64] ;  /* 0x00000014c80a7981 */ /* 0x000168000c1e1900 */
[----:B------:R-:W0:Y:S01]  /*2af0*/  LDL R201, [R1+0x2c] ;  /* 0x00002c0001c97983 */ /* 0x000e220000100800 */
[----:B---3--:R-:W-:Y:S01]  /*2b00*/  FMUL.FTZ R220, R219, R196 ;  /* 0x000000c4dbdc7220 */ /* 0x008fe20000410000 */
[----:B----4-:R-:W-:Y:S01]  /*2b10*/  FMUL.FTZ R243, R243, R199 ;  /* 0x000000c7f3f37220 */ /* 0x010fe20000410000 */
[----:B--2---:R-:W-:Y:S01]  /*2b20*/  FADD.FTZ R3, R192, -UR33 ;  /* 0x80000021c0037e21 */ /* 0x004fe20008010000 */
[----:B------:R-:W-:-:S03]  /*2b30*/  FADD.FTZ R19, R194, -UR33 ;  /* 0x80000021c2137e21 */ /* 0x000fc60008010000 */
[----:B------:R-:W-:Y:S01]  /*2b40*/  FMUL.FTZ R242, R3, UR31 ;  /* 0x0000001f03f27c20 */ /* 0x000fe20008410000 */
[----:B------:R-:W-:Y:S01]  /*2b50*/  FADD.FTZ R3, R195, -UR33 ;  /* 0x80000021c3037e21 */ /* 0x000fe20008010000 */
[----:B------:R-:W-:Y:S01]  /*2b60*/  FMUL.FTZ R219, R19, UR31 ;  /* 0x0000001f13db7c20 */ /* 0x000fe20008410000 */
[----:B------:R-:W-:Y:S02]  /*2b70*/  FMUL.FTZ R19, R204, R198 ;  /* 0x000000c6cc137220 */ /* 0x000fe40000410000 */
[----:B------:R-:W-:Y:S01]  /*2b80*/  FMUL.FTZ R204, R3, UR31 ;  /* 0x0000001f03cc7c20 */ /* 0x000fe20008410000 */
[----:B------:R-:W-:-:S04]  /*2b90*/  FADD.FTZ R193, R193, -UR33 ;  /* 0x80000021c1c17e21 */ /* 0x000fc80008010000 */
[----:B------:R1:W-:Y:S01]  /*2ba0*/  STL [R1+0x10], R204 ;  /* 0x000010cc01007387 */ /* 0x0003e20000100800 */
        /* <DEDUP_REMOVED lines=9> */
[----:B0-----:R-:W-:-:S04]  /*2c40*/  FMUL.FTZ R200, R201, R197 ;  /* 0x000000c5c9c87220 */ /* 0x001fc80000410000 */
        /* <DEDUP_REMOVED lines=8> */
[----:B-1----:R-:W-:Y:S06]  /*2cd0*/  BRA `(.L_x_15252) ;  /* 0x0000000800507947 */ /* 0x002fec0003800000 */
.L_x_15237:
[----:B------:R-:W-:Y:S01]  /*2ce0*/  UISETP.GE.AND UP3, UPT, UR11, 0x1, UPT ;  /* 0x000000010b00788c */ /* 0x000fe2000bf66270 */
[----:B------:R-:W0:Y:S01]  /*2cf0*/  S2R R192, SR_TID.X ;  /* 0x0000000000c07919 */ /* 0x000e220000002100 */
[----:B------:R-:W-:Y:S01]  /*2d00*/  HFMA2 R194, -RZ, RZ, 0, 0 ;  /* 0x00000000ffc27431 */ /* 0x000fe200000001ff */
[----:B----4-:R-:W-:-:S03]  /*2d10*/  UISETP.NE.U32.AND UP0, UPT, UR24, URZ, UPT ;  /* 0x000000ff1800728c */ /* 0x010fc6000bf05070 */
[----:B------:R-:W-:Y:S01]  /*2d20*/  PLOP3.LUT P0, PT, PT, PT, UP3, 0x80, 0x8 ;  /* 0x000000000008781c */ /* 0x000fe20003f0f038 */
[----:B------:R-:W-:-:S04]  /*2d30*/  UISETP.NE.AND.EX UP0, UPT, UR25, URZ, UPT, UP0 ;  /* 0x000000ff1900728c */ /* 0x000fc8000bf05300 */
        /* <DEDUP_REMOVED lines=15> */
[C---:B------:R-:W-:Y:S02]  /*2e30*/  ISETP.GE.U32.AND P3, PT, R2.reuse, 0x200, PT ;  /* 0x000002000200780c */ /* 0x040fe40003f66070 */
[C---:B------:R-:W-:Y:S02]  /*2e40*/  ISETP.GE.U32.AND P0, PT, R2.reuse, 0x300, PT ;  /* 0x000003000200780c */ /* 0x040fe40003f06070 */
[----:B------:R-:W-:Y:S02]  /*2e50*/  ISETP.GE.U32.AND P1, PT, R2, 0x400, PT ;  /* 0x000004000200780c */ /* 0x000fe40003f26070 */
[----:B------:R-:W-:-:S05]  /*2e60*/  P2R R3, PR, RZ, 0x4 ;  /* 0x00000004ff037803 */ /* 0x000fca0000000000 */
[----:B0-----:R-:W0:Y:S01]  /*2e70*/  @P2 LDC.64 R192, c[0x0][0x3b0] ;  /* 0x0000ec00ffc02b82 */ /* 0x001e220000000a00 */
[----:B------:R2:W-:Y:S07]  /*2e80*/  STL [R1+0x20], R3 ;  /* 0x0000200301007387 */ /* 0x0005ee0000100800 */
[----:B------:R-:W4:Y:S01]  /*2e90*/  @P3 LDC.64 R196, c[0x0][0x3b0] ;  /* 0x0000ec00ffc43b82 */ /* 0x000f220000000a00 */
[----:B--2---:R-:W-:Y:S02]  /*2ea0*/  P2R R3, PR, RZ, 0x8 ;  /* 0x00000008ff037803 */ /* 0x004fe40000000000 */
[----:B------:R-:W-:-:S02]  /*2eb0*/  ISETP.GE.U32.AND P4, PT, R2, 0x700, PT ;  /* 0x000007000200780c */ /* 0x000fc40003f86070 */
[----:B------:R-:W-:Y:S01]  /*2ec0*/  ISETP.GE.U32.AND P5, PT, R2, 0x800, PT ;  /* 0x000008000200780c */ /* 0x000fe20003fa6070 */
[----:B------:R2:W-:Y:S01]  /*2ed0*/  STL [R1+0x24], R3 ;  /* 0x0000240301007387 */ /* 0x0005e20000100800 */
[----:B0-----:R-:W-:-:S05]  /*2ee0*/  @P2 IMAD.WIDE.U32 R192, R194, 0x4, R192 ;  /* 0x00000004c2c02825 */ /* 0x001fca00078e00c0 */
[----:B------:R0:W5:Y:S01]  /*2ef0*/  @P2 LDG.E R0, desc[UR20][R192.64] ;  /* 0x00000014c0002981 */ /* 0x000162000c1e1900 */
[----:B------:R-:W-:Y:S01]  /*2f00*/  @P2 IADD3 R194, PT, PT, R194, 0x100, RZ ;  /* 0x00000100c2c22810 */ /* 0x000fe20007ffe0ff */
[----:B0-----:R-:W0:Y:S01]  /*2f10*/  @P0 LDC.64 R192, c[0x0][0x3b0] ;  /* 0x0000ec00ffc00b82 */ /* 0x001e220000000a00 */
[----:B------:R-:W-:-:S03]  /*2f20*/  ISETP.GE.U32.AND P2, PT, R2, 0x500, PT ;  /* 0x000005000200780c */ /* 0x000fc60003f46070 */
[C---:B----4-:R-:W-:Y:S01]  /*2f30*/  @P3 IMAD.WIDE.U32 R196, R194.reuse, 0x4, R196 ;  /* 0x00000004c2c43825 */ /* 0x050fe200078e00c4 */
[----:B------:R-:W-:-:S04]  /*2f40*/  @P3 IADD3 R194, PT, PT, R194, 0x100, RZ ;  /* 0x00000100c2c23810 */ /* 0x000fc80007ffe0ff */
[----:B------:R4:W5:Y:S02]  /*2f50*/  @P3 LDG.E R4, desc[UR20][R196.64] ;  /* 0x00000014c4043981 */ /* 0x000964000c1e1900 */
[----:B----4-:R-:W4:Y:S01]  /*2f60*/  @P1 LDC.64 R196, c[0x0][0x3b0] ;  /* 0x0000ec00ffc41b82 */ /* 0x010f220000000a00 */
[----:B0-----:R-:W-:-:S05]  /*2f70*/  @P0 IMAD.WIDE.U32 R192, R194, 0x4, R192 ;  /* 0x00000004c2c00825 */ /* 0x001fca00078e00c0 */
[----:B------:R0:W5:Y:S01]  /*2f80*/  @P0 LDG.E R5, desc[UR20][R192.64] ;  /* 0x00000014c0050981 */ /* 0x000162000c1e1900 */
[----:B------:R-:W-:Y:S02]  /*2f90*/  ISETP.GE.U32.AND P3, PT, R2, 0x600, PT ;  /* 0x000006000200780c */ /* 0x000fe40003f66070 */
[----:B------:R-:W-:Y:S01]  /*2fa0*/  @P0 IADD3 R194, PT, PT, R194, 0x100, RZ ;  /* 0x00000100c2c20810 */ /* 0x000fe20007ffe0ff */
[----:B0-----:R-:W0:Y:S04]  /*2fb0*/  @P2 LDC.64 R192, c[0x0][0x3b0] ;  /* 0x0000ec00ffc02b82 */ /* 0x001e280000000a00 */
[C---:B----4-:R-:W-:Y:S01]  /*2fc0*/  @P1 IMAD.WIDE.U32 R196, R194.reuse, 0x4, R196 ;  /* 0x00000004c2c41825 */ /* 0x050fe200078e00c4 */
[----:B------:R-:W-:-:S04]  /*2fd0*/  @P1 IADD3 R194, PT, PT, R194, 0x100, RZ ;  /* 0x00000100c2c21810 */ /* 0x000fc80007ffe0ff */
[----:B------:R4:W5:Y:S02]  /*2fe0*/  @P1 LDG.E R6, desc[UR20][R196.64] ;  /* 0x00000014c4061981 */ /* 0x000964000c1e1900 */
[----:B----4-:R-:W4:Y:S01]  /*2ff0*/  @P3 LDC.64 R196, c[0x0][0x3b0] ;  /* 0x0000ec00ffc43b82 */ /* 0x010f220000000a00 */
[----:B0-----:R-:W-:-:S05]  /*3000*/  @P2 IMAD.WIDE.U32 R192, R194, 0x4, R192 ;  /* 0x00000004c2c02825 */ /* 0x001fca00078e00c0 */
[----:B------:R0:W5:Y:S01]  /*3010*/  @P2 LDG.E R7, desc[UR20][R192.64] ;  /* 0x00000014c0072981 */ /* 0x000162000c1e1900 */
[----:B------:R-:W-:Y:S01]  /*3020*/  @P2 IADD3 R194, PT, PT, R194, 0x100, RZ ;  /* 0x00000100c2c22810 */ /* 0x000fe20007ffe0ff */
[----:B0-----:R-:W0:Y:S04]  /*3030*/  @P4 LDC.64 R192, c[0x0][0x3b0] ;  /* 0x0000ec00ffc04b82 */ /* 0x001e280000000a00 */
[C---:B----4-:R-:W-:Y:S01]  /*3040*/  @P3 IMAD.WIDE.U32 R196, R194.reuse, 0x4, R196 ;  /* 0x00000004c2c43825 */ /* 0x050fe200078e00c4 */
[----:B------:R-:W-:-:S04]  /*3050*/  @P3 IADD3 R194, PT, PT, R194, 0x100, RZ ;  /* 0x00000100c2c23810 */ /* 0x000fc80007ffe0ff */
[----:B------:R4:W5:Y:S01]  /*3060*/  @P3 LDG.E R8, desc[UR20][R196.64] ;  /* 0x00000014c4083981 */ /* 0x000962000c1e1900 */
[----:B0-----:R-:W-:-:S05]  /*3070*/  @P4 IMAD.WIDE.U32 R192, R194, 0x4, R192 ;  /* 0x00000004c2c04825 */ /* 0x001fca00078e00c0 */
[----:B------:R4:W5:Y:S01]  /*3080*/  @P4 LDG.E R9, desc[UR20][R192.64] ;  /* 0x00000014c0094981 */ /* 0x000962000c1e1900 */
[----:B--2---:R-:W-:Y:S02]  /*3090*/  P2R R3, PR, RZ, 0x20 ;  /* 0x00000020ff037803 */ /* 0x004fe40000000000 */
[----:B------:R-:W-:Y:S02]  /*30a0*/  CS2R R202, SRZ ;  /* 0x0000000000ca7805 */ /* 0x000fe4000001ff00 */
[----:B------:R-:W-:Y:S01]  /*30b0*/  @P4 IADD3 R194, PT, PT, R194, 0x100, RZ ;  /* 0x00000100c2c24810 */ /* 0x000fe20007ffe0ff */
[----:B------:R4:W-:Y:S01]  /*30c0*/  STL [R1+0x18], R3 ;  /* 0x0000180301007387 */ /* 0x0009e20000100800 */
[----:B------:R-:W-:Y:S05]  /*30d0*/  @!P5 BRA `(.L_x_15252) ;  /* 0x000000040050d947 */ /* 0x000fea0003800000 */
[----:B----4-:R-:W0:Y:S02]  /*30e0*/  LDC.64 R192, c[0x0][0x3b0] ;  /* 0x0000ec00ffc07b82 */ /* 0x010e240000000a00 */
[----:B0-----:R-:W-:-:S05]  /*30f0*/  IMAD.WIDE.U32 R194, R194, 0x4, R192 ;  /* 0x00000004c2c27825 */ /* 0x001fca00078e00c0 */
[----:B------:R0:W5:Y:S01]  /*3100*/  LDG.E R10, desc[UR20][R194.64] ;  /* 0x00000014c20a7981 */ /* 0x000162000c1e1900 */
[----:B------:R-:W-:Y:S05]  /*3110*/  BRA `(.L_x_15252) ;  /* 0x0000000400407947 */ /* 0x000fea0003800000 */
.L_x_15253:
[C---:B------:R-:W-:Y:S02]  /*3120*/  ISETP.GE.U32.AND P2, PT, R2.reuse, 0x100, PT ;  /* 0x000001000200780c */ /* 0x040fe40003f46070 */
[C---:B------:R-:W-:Y:S02]  /*3130*/  ISETP.GE.U32.AND P6, PT, R2.reuse, 0x200, PT ;  /* 0x000002000200780c */ /* 0x040fe40003fc6070 */
[C---:B------:R-:W-:Y:S02]  /*3140*/  ISETP.GE.U32.AND P0, PT, R2.reuse, 0x300, PT ;  /* 0x000003000200780c */ /* 0x040fe40003f06070 */
[----:B------:R-:W-:Y:S02]  /*3150*/  ISETP.GE.U32.AND P1, PT, R2, 0x400, PT ;  /* 0x000004000200780c */ /* 0x000fe40003f26070 */
[----:B------:R-:W-:-:S05]  /*3160*/  P2R R195, PR, RZ, 0x4 ;  /* 0x00000004ffc37803 */ /* 0x000fca0000000000 */
[----:B0-----:R-:W0:Y:S08]  /*3170*/  @P2 LDC.64 R192, c[0x0][0x3b0] ;  /* 0x0000ec00ffc02b82 */ /* 0x001e300000000a00 */
[----:B------:R-:W2:Y:S01]  /*3180*/  @P6 LDC.64 R196, c[0x0][0x3b0] ;  /* 0x0000ec00ffc46b82 */ /* 0x000ea20000000a00 */
[C---:B------:R-:W-:Y:S01]  /*3190*/  ISETP.GE.U32.AND P3, PT, R2.reuse, 0x600, PT ;  /* 0x000006000200780c */ /* 0x040fe20003f66070 */
[----:B------:R-:W-:Y:S01]  /*31a0*/  STL [R1+0x20], R195 ;  /* 0x000020c301007387 */ /* 0x000fe20000100800 */
[----:B------:R-:W-:-:S02]  /*31b0*/  ISETP.GE.U32.AND P4, PT, R2, 0x700, PT ;  /* 0x000007000200780c */ /* 0x000fc40003f86070 */
[----:B------:R-:W-:Y:S02]  /*31c0*/  ISETP.GE.U32.AND P5, PT, R2, 0x800, PT ;  /* 0x000008000200780c */ /* 0x000fe40003fa6070 */
[----:B------:R-:W-:Y:S02]  /*31d0*/  P2R R198, PR, RZ, 0x40 ;  /* 0x00000040ffc67803 */ /* 0x000fe40000000000 */
[----:B------:R-:W-:-:S03]  /*31e0*/  P2R R201, PR, RZ, 0x2 ;  /* 0x00000002ffc97803 */ /* 0x000fc60000000000 */
[----:B------:R4:W-:Y:S01]  /*31f0*/  STL [R1+0x24], R198 ;  /* 0x000024c601007387 */ /* 0x0009e20000100800 */
[----:B0-----:R-:W-:-:S05]  /*3200*/  @P2 IMAD.WIDE.U32 R192, R194, 0x4, R192 ;  /* 0x00000004c2c02825 */ /* 0x001fca00078e00c0 */
[----:B------:R0:W5:Y:S01]  /*3210*/  @P2 LDG.E R0, desc[UR20][R192.64] ;  /* 0x00000014c0002981 */ /* 0x000162000c1e1900 */
[----:B------:R-:W-:Y:S01]  /*3220*/  @P2 IADD3 R194, PT, PT, R194, 0x100, RZ ;  /* 0x00000100c2c22810 */ /* 0x000fe20007ffe0ff */
[----:B----4-:R-:W4:Y:S08]  /*3230*/  @P5 LDC.64 R198, c[0x0][0x3b0] ;  /* 0x0000ec00ffc65b82 */ /* 0x010f300000000a00 */
[----:B0-----:R-:W0:Y:S01]  /*3240*/  @P0 LDC.64 R192, c[0x0][0x3b0] ;  /* 0x0000ec00ffc00b82 */ /* 0x001e220000000a00 */
[----:B------:R-:W-:Y:S01]  /*3250*/  ISETP.GE.U32.AND P2, PT, R2, 0x500, PT ;  /* 0x000005000200780c */ /* 0x000fe20003f46070 */
[C---:B--2---:R-:W-:Y:S01]  /*3260*/  @P6 IMAD.WIDE.U32 R196, R194.reuse, 0x4, R196 ;  /* 0x00000004c2c46825 */ /* 0x044fe200078e00c4 */
[----:B------:R-:W-:-:S04]  /*3270*/  @P6 IADD3 R194, PT, PT, R194, 0x100, RZ ;  /* 0x00000100c2c26810 */ /* 0x000fc80007ffe0ff */
[----:B------:R2:W5:Y:S02]  /*3280*/  @P6 LDG.E R4, desc[UR20][R196.64] ;  /* 0x00000014c4046981 */ /* 0x000564000c1e1900 */
[----:B--2---:R-:W2:Y:S01]  /*3290*/  @P1 LDC.64 R196, c[0x0][0x3b0] ;  /* 0x0000ec00ffc41b82 */ /* 0x004ea20000000a00 */
[----:B0-----:R-:W-:-:S05]  /*32a0*/  @P0 IMAD.WIDE.U32 R192, R194, 0x4, R192 ;  /* 0x00000004c2c00825 */ /* 0x001fca00078e00c0 */
[----:B------:R0:W5:Y:S01]  /*32b0*/  @P0 LDG.E R5, desc[UR20][R192.64] ;  /* 0x00000014c0050981 */ /* 0x000162000c1e1900 */
[----:B------:R-:W-:Y:S01]  /*32c0*/  @P0 IADD3 R194, PT, PT, R194, 0x100, RZ ;  /* 0x00000100c2c20810 */ /* 0x000fe20007ffe0ff */
[----:B0-----:R-:W0:Y:S04]  /*32d0*/  @P2 LDC.64 R192, c[0x0][0x3b0] ;  /* 0x0000ec00ffc02b82 */ /* 0x001e280000000a00 */
[C---:B--2---:R-:W-:Y:S01]  /*32e0*/  @P1 IMAD.WIDE.U32 R196, R194.reuse, 0x4, R196 ;  /* 0x00000004c2c41825 */ /* 0x044fe200078e00c4 */
[----:B------:R-:W-:-:S04]  /*32f0*/  @P1 IADD3 R194, PT, PT, R194, 0x100, RZ ;  /* 0x00000100c2c21810 */ /* 0x000fc80007ffe0ff */
[----:B------:R2:W5:Y:S01]  /*3300*/  @P1 LDG.E R6, desc[UR20][R196.64] ;  /* 0x00000014c4061981 */ /* 0x000562000c1e1900 */
[----:B------:R-:W-:Y:S01]  /*3310*/  ISETP.NE.AND P1, PT, R195, RZ, PT ;  /* 0x000000ffc300720c */ /* 0x000fe20003f25270 */
[----:B--2---:R-:W2:Y:S01]  /*3320*/  @P3 LDC.64 R196, c[0x0][0x3b0] ;  /* 0x0000ec00ffc43b82 */ /* 0x004ea20000000a00 */
[----:B0-----:R-:W-:-:S11]  /*3330*/  @P2 IMAD.WIDE.U32 R192, R194, 0x4, R192 ;  /* 0x00000004c2c02825 */ /* 0x001fd600078e00c0 */
[----:B------:R-:W0:Y:S01]  /*3340*/  @P1 LDC.64 R202, c[0x0][0x438] ;  /* 0x00010e00ffca1b82 */ /* 0x000e220000000a00 */
[----:B------:R1:W5:Y:S01]  /*3350*/  @P2 LDG.E R7, desc[UR20][R192.64] ;  /* 0x00000014c0072981 */ /* 0x000362000c1e1900 */
[----:B------:R-:W-:Y:S02]  /*3360*/  @P2 IADD3 R194, PT, PT, R194, 0x100, RZ ;  /* 0x00000100c2c22810 */ /* 0x000fe40007ffe0ff */
[----:B------:R-:W-:-:S05]  /*3370*/  P2R R195, PR, RZ, 0x20 ;  /* 0x00000020ffc37803 */ /* 0x000fca0000000000 */
[----:B------:R4:W-:Y:S01]  /*3380*/  STL [R1+0x18], R195 ;  /* 0x000018c301007387 */ /* 0x0009e20000100800 */
[----:B-1----:R-:W1:Y:S01]  /*3390*/  @P4 LDC.64 R192, c[0x0][0x3b0] ;  /* 0x0000ec00ffc04b82 */ /* 0x002e620000000a00 */
[C---:B--2---:R-:W-:Y:S01]  /*33a0*/  @P3 IMAD.WIDE.U32 R196, R194.reuse, 0x4, R196 ;  /* 0x00000004c2c43825 */ /* 0x044fe200078e00c4 */
[----:B------:R-:W-:-:S04]  /*33b0*/  @P3 IADD3 R194, PT, PT, R194, 0x100, RZ ;  /* 0x00000100c2c23810 */ /* 0x000fc80007ffe0ff */
[----:B------:R2:W5:Y:S02]  /*33c0*/  @P3 LDG.E R8, desc[UR20][R196.64] ;  /* 0x00000014c4083981 */ /* 0x000564000c1e1900 */
[----:B--2---:R-:W2:Y:S01]  /*33d0*/  @P0 LDC.64 R196, c[0x0][0x438] ;  /* 0x00010e00ffc40b82 */ /* 0x004ea20000000a00 */
[C---:B-1----:R-:W-:Y:S01]  /*33e0*/  @P4 IMAD.WIDE.U32 R192, R194.reuse, 0x4, R192 ;  /* 0x00000004c2c04825 */ /* 0x042fe200078e00c0 */
[----:B------:R-:W-:-:S04]  /*33f0*/  @P4 IADD3 R194, PT, PT, R194, 0x100, RZ ;  /* 0x00000100c2c24810 */ /* 0x000fc80007ffe0ff */
[----:B------:R1:W5:Y:S01]  /*3400*/  @P4 LDG.E R9, desc[UR20][R192.64] ;  /* 0x00000014c0094981 */ /* 0x000362000c1e1900 */
[----:B----4-:R-:W-:-:S05]  /*3410*/  @P5 IMAD.WIDE.U32 R194, R194, 0x4, R198 ;  /* 0x00000004c2c25825 */ /* 0x010fca00078e00c6 */
[----:B------:R0:W5:Y:S01]  /*3420*/  @P5 LDG.E R10, desc[UR20][R194.64] ;  /* 0x00000014c20a5981 */ /* 0x000162000c1e1900 */
[----:B-1----:R-:W1:Y:S01]  /*3430*/  @P6 LDC.64 R192, c[0x0][0x438] ;  /* 0x00010e00ffc06b82 */ /* 0x002e620000000a00 */
[C---:B0-----:R-:W-:Y:S01]  /*3440*/  @P1 IMAD.WIDE.U32 R194, R3.reuse, 0x10, R202 ;  /* 0x0000001003c21825 */ /* 0x041fe200078e00ca */
[----:B------:R-:W-:-:S04]  /*3450*/  @P1 IADD3 R3, PT, PT, R3, 0x100, RZ ;  /* 0x0000010003031810 */ /* 0x000fc80007ffe0ff */
[----:B------:R0:W5:Y:S01]  /*3460*/  @P1 LDG.E.128 R44, desc[UR20][R194.64] ;  /* 0x00000014c22c1981 */ /* 0x000162000c1e1d00 */
[----:B------:R-:W-:Y:S01]  /*3470*/  ISETP.NE.AND P1, PT, R201, RZ, PT ;  /* 0x000000ffc900720c */ /* 0x000fe20003f25270 */
[C---:B-1----:R-:W-:Y:S01]  /*3480*/  @P6 IMAD.WIDE.U32 R192, R3.reuse, 0x10, R192 ;  /* 0x0000001003c06825 */ /* 0x042fe200078e00c0 */
[----:B------:R-:W-:-:S11]  /*3490*/  @P6 IADD3 R3, PT, PT, R3, 0x100, RZ ;  /* 0x0000010003036810 */ /* 0x000fd60007ffe0ff */
[----:B0-----:R-:W0:Y:S01]  /*34a0*/  @P1 LDC.64 R194, c[0x0][0x438] ;  /* 0x00010e00ffc21b82 */ /* 0x001e220000000a00 */
[----:B------:R2:W5:Y:S02]  /*34b0*/  @P6 LDG.E.128 R40, desc[UR20][R192.64] ;  /* 0x00000014c0286981 */ /* 0x000564000c1e1d00 */
[C---:B--2---:R-:W-:Y:S01]  /*34c0*/  @P0 IMAD.WIDE.U32 R192, R3.reuse, 0x10, R196 ;  /* 0x0000001003c00825 */ /* 0x044fe200078e00c4 */
[----:B------:R-:W-:-:S04]  /*34d0*/  @P0 IADD3 R3, PT, PT, R3, 0x100, RZ ;  /* 0x0000010003030810 */ /* 0x000fc80007ffe0ff */
[----:B------:R-:W1:Y:S01]  /*34e0*/  @P5 LDC.64 R196, c[0x0][0x438] ;  /* 0x00010e00ffc45b82 */ /* 0x000e620000000a00 */
[----:B------:R2:W5:Y:S07]  /*34f0*/  @P0 LDG.E.128 R36, desc[UR20][R192.64] ;  /* 0x00000014c0240981 */ /* 0x00056e000c1e1d00 */
        /* <DEDUP_REMOVED lines=18> */
.L_x_15252:
[----:B-1-3--:R-:W-:Y:S05]  /*3620*/  BSYNC.RECONVERGENT B0 ;  /* 0x0000000000007941 */ /* 0x00afea0003800200 */
.L_x_15236:
[----:B----4-:R-:W1:Y:S01]  /*3630*/  SHFL.DOWN PT, R3, R203, 0x10, 0x1f ;  /* 0x0a001f00cb037f89 */ /* 0x010e6200000e0000 */
[----:B------:R-:W-:Y:S03]  /*3640*/  BSSY.RECONVERGENT B0, `(.L_x_15254) ;  /* 0x000001f000007945 */ /* 0x000fe60003800200 */
[----:B0-2---:R-:W0:Y:S01]  /*3650*/  SHFL.DOWN PT, R192, R202, 0x10, 0x1f ;  /* 0x0a001f00cac07f89 */ /* 0x005e2200000e0000 */
[----:B------:R-:W2:Y:S01]  /*3660*/  S2R R197, SR_TID.X ;  /* 0x0000000000c57919 */ /* 0x000ea20000002100 */
[----:B-1----:R-:W-:Y:S01]  /*3670*/  FADD.FTZ R3, R3, R203 ;  /* 0x000000cb03037221 */ /* 0x002fe20000010000 */
[----:B0-----:R-:W-:-:S04]  /*3680*/  FADD.FTZ R192, R192, R202 ;  /* 0x000000cac0c07221 */ /* 0x001fc80000010000 */
        /* <DEDUP_REMOVED lines=26> */
.L_x_15255:
[----:B------:R-:W-:Y:S05]  /*3830*/  BSYNC.RECONVERGENT B0 ;  /* 0x0000000000007941 */ /* 0x000fea0003800200 */
.L_x_15254:
[----:B0-----:R-:W2:Y:S01]  /*3840*/  LDL R3, [R1+0x20] ;  /* 0x0000200001037983 */ /* 0x001ea20000100800 */
[----:B------:R-:W0:Y:S01]  /*3850*/  S2UR UR8, SR_CgaCtaId ;  /* 0x00000000000879c3 */ /* 0x000e220000008800 */
[----:B------:R-:W-:Y:S01]  /*3860*/  UMOV UR7, 0x400 ;  /* 0x0000040000077882 */ /* 0x000fe20000000000 */
[----:B------:R-:W-:-:S06]  /*3870*/  @UP3 UIADD3 UR11, UPT, UPT, UR11, -0x1, URZ ;  /* 0xffffffff0b0b3890 */ /* 0x000fcc000fffe0ff */
[----:B------:R-:W-:Y:S01]  /*3880*/  BAR.SYNC.DEFER_BLOCKING 0x0 ;  /* 0x0000000000007b1d */ /* 0x000fe20000010000 */
[----:B------:R-:W-:Y:S01]  /*3890*/  PLOP3.LUT P5, PT, PT, PT, UP3, 0x80, 0x8 ;  /* 0x000000000008781c */ /* 0x000fe20003faf038 */
[----:B------:R-:W-:Y:S02]  /*38a0*/  @UP3 UIMAD UR11, UR11, UR6, URZ ;  /* 0x000000060b0b32a4 */ /* 0x000fe4000f8e02ff */
        /* <DEDUP_REMOVED lines=8> */
[----:B--2---:R-:W-:Y:S01]  /*3930*/  ISETP.NE.AND P6, PT, R3, RZ, PT ;  /* 0x000000ff0300720c */ /* 0x004fe20003fc5270 */
[----:B------:R-:W-:-:S04]  /*3940*/  FADD.FTZ R3, RZ, R192 ;  /* 0x000000c0ff037221 */ /* 0x000fc80000010000 */
        /* <DEDUP_REMOVED lines=19> */
[----:B------:R-:W-:Y:S01]  /*3a80*/  MOV R192, UR7 ;  /* 0x0000000700c07c02 */ /* 0x000fe20008000f00 */
[----:B------:R-:W-:Y:S02]  /*3a90*/  FADD.FTZ R193, R196, R193 ;  /* 0x000000c1c4c17221 */ /* 0x000fe40000010000 */
[----:B------:R-:W-:Y:S01]  /*3aa0*/  FADD.FTZ R194, R194, R3 ;  /* 0x00000003c2c27221 */ /* 0x000fe20000010000 */
[----:B------:R-:W-:-:S02]  /*3ab0*/  HFMA2 R3, -RZ, RZ, 0, 0 ;  /* 0x00000000ff037431 */ /* 0x000fc400000001ff */
[----:B------:R-:W-:-:S04]  /*3ac0*/  FADD.FTZ R193, R195, R193 ;  /* 0x000000c1c3c17221 */ /* 0x000fc80000010000 */
[----:B------:R-:W-:Y:S01]  /*3ad0*/  FMUL.FTZ R193, R193, UR30 ;  /* 0x0000001ec1c17c20 */ /* 0x000fe20008410000 */
[----:B------:R-:W-:Y:S01]  /*3ae0*/  @P5 LEA.HI.SX32 R3, R192, R197, 0x1e ;  /* 0x000000c5c0035211 */ /* 0x000fe200078ff2ff */
[----:B------:R-:W-:Y:S01]  /*3af0*/  FMUL.FTZ R192, R194, UR30 ;  /* 0x0000001ec2c07c20 */ /* 0x000fe20008410000 */
[----:B------:R-:W-:Y:S01]  /*3b00*/  ISETP.NE.AND P5, PT, RZ, UR29, PT ;  /* 0x0000001dff007c0c */ /* 0x000fe2000bfa5270 */
[----:B------:R0:W5:Y:S01]  /*3b10*/  LDL.LU R194, [R1+0x1c] ;  /* 0x00001c0001c27983 */ /* 0x0001620000300800 */
[----:B------:R-:W-:Y:S02]  /*3b20*/  R2UR UR7, R193 ;  /* 0x00000000c10772ca */ /* 0x000fe400000e0000 */
[----:B------:R-:W-:Y:S01]  /*3b30*/  FSEL R192, R192, RZ, !P5 ;  /* 0x000000ffc0c07208 */ /* 0x000fe20006800000 */
[----:B------:R-:W-:Y:S03]  /*3b40*/  BSSY.RECONVERGENT B0, `(.L_x_15256) ;  /* 0x0000133000007945 */ /* 0x000fe60003800200 */
[----:B------:R-:W-:Y:S01]  /*3b50*/  R2UR UR10, R192 ;  /* 0x00000000c00a72ca */ /* 0x000fe200000e0000 */
[----:B0-----:R-:W-:-:S14]  /*3b60*/  @!P6 BRA `(.L_x_15257) ;  /* 0x0000001000c0e947 */ /* 0x001fdc0003800000 */
[----:B------:R-:W-:-:S04]  /*3b70*/  UISETP.NE.U32.AND UP0, UPT, UR24, URZ, UPT ;  /* 0x000000ff1800728c */ /* 0x000fc8000bf05070 */
[----:B------:R-:W-:Y:S01]  /*3b80*/  UISETP.NE.AND.EX UP0, UPT, UR25, URZ, UPT, UP0 ;  /* 0x000000ff1900728c */ /* 0x000fe2000bf05300 */
[----:B------:R-:W-:Y:S10]  /*3b90*/  BRA.U !UP3, `(.L_x_15258) ;  /* 0x000000010b0c7547 */ /* 0x000ff4000b800000 */
[----:B------:R-:W0:Y:S02]  /*3ba0*/  LDC.64 R180, c[0x0][0x390] ;  /* 0x0000e400ffb47b82 */ /* 0x000e240000000a00 */
[----:B0-----:R-:W-:-:S06]  /*3bb0*/  IMAD.WIDE.U32 R180, R3, 0x10, R180 ;  /* 0x0000001003b47825 */ /* 0x001fcc00078e00b4 */
[----:B------:R-:W5:Y:S02]  /*3bc0*/  LDG.E.128 R180, desc[UR20][R180.64] ;  /* 0x00000014b4b47981 */ /* 0x000f64000c1e1d00 */
.L_x_15258:
[----:B------:R-:W-:Y:S05]  /*3bd0*/  BRA.U UP0, `(.L_x_15259) ;  /* 0x0000000900387547 */ /* 0x000fea000b800000 */
        /* <DEDUP_REMOVED lines=13> */
[-C--:B------:R-:W-:Y:S01]  /*3cb0*/  FMUL.FTZ R192, R180, R184.reuse ;  /* 0x000000b8b4c07220 */ /* 0x080fe20000410000 */
[----:B------:R-:W-:-:S04]  /*3cc0*/  FMUL.FTZ R184, R172, R184 ;  /* 0x000000b8acb87220 */ /* 0x000fc80000410000 */
[----:B------:R-:W-:Y:S02]  /*3cd0*/  FSEL R192, R192, RZ, P5 ;  /* 0x000000ffc0c07208 */ /* 0x000fe40002800000 */
[----:B------:R-:W-:-:S03]  /*3ce0*/  SEL R184, R184, RZ, P5 ;  /* 0x000000ffb8b87207 */ /* 0x000fc60002800000 */
[----:B------:R-:W-:-:S07]  /*3cf0*/  FADD.FTZ R76, R76, R192 ;  /* 0x000000c04c4c7221 */ /* 0x000fce0000010000 */
.L_x_15261:
        /* <DEDUP_REMOVED lines=15> */
.L_x_15262:
        /* <DEDUP_REMOVED lines=15> */
.L_x_15263:
[----:B------:R-:W-:Y:S05]  /*3ee0*/  BRA.U !UP3, `(.L_x_15264) ;  /* 0x0000000d0bac7547 */ /* 0x000fea000b800000 */
[----:B------:R-:W2:Y:S01]  /*3ef0*/  LDL R192, [R1+0x14] ;  /* 0x0000140001c07983 */ /* 0x000ea20000100800 */
[----:B------:R-:W-:Y:S02]  /*3f00*/  MOV R187, UR7 ;  /* 0x0000000700bb7c02 */ /* 0x000fe40008000f00 */
[----:B------:R-:W-:-:S03]  /*3f10*/  ISETP.LT.AND P5, PT, RZ, UR32, PT ;  /* 0x00000020ff007c0c */ /* 0x000fc6000bfa1270 */
[----:B--2---:R-:W-:-:S04]  /*3f20*/  FFMA.FTZ R187, R192, R187, UR10 ;  /* 0x0000000ac0bb7e23 */ /* 0x004fc800080100bb */
[----:B------:R-:W-:-:S04]  /*3f30*/  FADD.FTZ R187, R250, -R187 ;  /* 0x800000bbfabb7221 */ /* 0x000fc80000010000 */
[----:B------:R-:W-:-:S05]  /*3f40*/  FMUL.FTZ R187, R187, UR31 ;  /* 0x0000001fbbbb7c20 */ /* 0x000fca0008410000 */
[----:B------:R-:W-:Y:S02]  /*3f50*/  FSEL R187, R187, RZ, P5 ;  /* 0x000000ffbbbb7208 */ /* 0x000fe40002800000 */
[----:B-----5:R-:W-:-:S03]  /*3f60*/  ISETP.GE.U32.AND P5, PT, R0, 0x1000000, PT ;  /* 0x010000000000780c */ /* 0x020fc60003fa6070 */
        /* <DEDUP_REMOVED lines=8> */
.L_x_15260:
[----:B------:R-:W2:Y:S01]  /*3ff0*/  LDL R192, [R1+0x14] ;  /* 0x0000140001c07983 */ /* 0x000ea20000100800 */
        /* <DEDUP_REMOVED lines=9> */
[----:B------:R-:W-:-:S02]  /*4090*/  FADD.FTZ R189, R211, -R189 ;  /* 0x800000bdd3bd7221 */ /* 0x000fc40000010000 */
[----:B------:R-:W-:Y:S01]  /*40a0*/  FADD.FTZ R188, R11, -R188 ;  /* 0x800000bc0bbc7221 */ /* 0x000fe20000010000 */
[----:B------:R-:W-:Y:S01]  /*40b0*/  FMUL.FTZ R190, R190, UR31 ;  /* 0x0000001fbebe7c20 */ /* 0x000fe20008410000 */
[----:B------:R-:W-:Y:S02]  /*40c0*/  FMUL.FTZ R189, R189, UR31 ;  /* 0x0000001fbdbd7c20 */ /* 0x000fe40008410000 */
[----:B------:R-:W-:Y:S02]  /*40d0*/  FMUL.FTZ R188, R188, UR31 ;  /* 0x0000001fbcbc7c20 */ /* 0x000fe40008410000 */
[----:B------:R-:W-:Y:S02]  /*40e0*/  FSEL R190, R190, RZ, P5 ;  /* 0x000000ffbebe7208 */ /* 0x000fe40002800000 */
[----:B------:R-:W-:Y:S02]  /*40f0*/  FSEL R189, R189, RZ, P5 ;  /* 0x000000ffbdbd7208 */ /* 0x000fe40002800000 */
[----:B------:R-:W-:Y:S01]  /*4100*/  FSEL R188, R188, RZ, P5 ;  /* 0x000000ffbcbc7208 */ /* 0x000fe20002800000 */
[----:B--2---:R-:W-:-:S04]  /*4110*/  FFMA.FTZ R191, R192, R191, UR10 ;  /* 0x0000000ac0bf7e23 */ /* 0x004fc800080100bf */
[----:B------:R-:W-:-:S04]  /*4120*/  FADD.FTZ R191, R250, -R191 ;  /* 0x800000bffabf7221 */ /* 0x000fc80000010000 */
[----:B------:R-:W-:-:S05]  /*4130*/  FMUL.FTZ R191, R191, UR31 ;  /* 0x0000001fbfbf7c20 */ /* 0x000fca0008410000 */
[----:B------:R-:W-:Y:S01]  /*4140*/  FSEL R191, R191, RZ, P5 ;  /* 0x000000ffbfbf7208 */ /* 0x000fe20002800000 */
[----:B------:R-:W-:Y:S06]  /*4150*/  BRA.U !UP3, `(.L_x_15265) ;  /* 0x000000010b387547 */ /* 0x000fec000b800000 */
        /* <DEDUP_REMOVED lines=14> */
.L_x_15265:
        /* <DEDUP_REMOVED lines=15> */
.L_x_15266:
        /* <DEDUP_REMOVED lines=15> */
.L_x_15267:
[----:B------:R-:W-:Y:S05]  /*4420*/  BRA.U !UP3, `(.L_x_15264) ;  /* 0x000000090b5c7547 */ /* 0x000fea000b800000 */
[----:B------:R-:W-:Y:S01]  /*4430*/  FMUL.FTZ R187, R191, UR23 ;  /* 0x00000017bfbb7c20 */ /* 0x000fe20008410000 */
[----:B-----5:R-:W-:-:S03]  /*4440*/  ISETP.GE.U32.AND P5, PT, R0, 0x1000000, PT ;  /* 0x010000000000780c */ /* 0x020fc60003fa6070 */
[----:B------:R-:W-:-:S04]  /*4450*/  FMUL.FTZ R187, R187, UR22 ;  /* 0x00000016bbbb7c20 */ /* 0x000fc80008410000 */
[-C--:B------:R-:W-:Y:S01]  /*4460*/  FMUL.FTZ R192, R183, R187.reuse ;  /* 0x000000bbb7c07220 */ /* 0x080fe20000410000 */
[----:B------:R-:W-:-:S04]  /*4470*/  FMUL.FTZ R187, R175, R187 ;  /* 0x000000bbafbb7220 */ /* 0x000fc80000410000 */
[----:B------:R-:W-:Y:S02]  /*4480*/  FSEL R192, R192, RZ, P5 ;  /* 0x000000ffc0c07208 */ /* 0x000fe40002800000 */
[----:B------:R-:W-:-:S03]  /*4490*/  SEL R187, R187, RZ, P5 ;  /* 0x000000ffbbbb7207 */ /* 0x000fc60002800000 */
[----:B------:R-:W-:Y:S01]  /*44a0*/  FADD.FTZ R79, R79, R192 ;  /* 0x000000c04f4f7221 */ /* 0x000fe20000010000 */
[----:B------:R-:W-:Y:S06]  /*44b0*/  BRA `(.L_x_15264) ;  /* 0x0000000800387947 */ /* 0x000fec0003800000 */
.L_x_15259:
[----:B------:R-:W-:-:S04]  /*44c0*/  UISETP.NE.U32.AND UP0, UPT, UR4, URZ, UPT ;  /* 0x000000ff0400728c */ /* 0x000fc8000bf05070 */
[----:B------:R-:W-:-:S09]  /*44d0*/  UISETP.NE.AND.EX UP0, UPT, UR5, URZ, UPT, UP0 ;  /* 0x000000ff0500728c */ /* 0x000fd2000bf05300 */
[----:B------:R-:W-:Y:S05]  /*44e0*/  BRA.U UP0, `(.L_x_15268) ;  /* 0x0000000500187547 */ /* 0x000fea000b800000 */
        /* <DEDUP_REMOVED lines=12> */
[-C--:B------:R-:W-:Y:S01]  /*45b0*/  FMUL.FTZ R192, R180, R184.reuse ;  /* 0x000000b8b4c07220 */ /* 0x080fe20000410000 */
[----:B------:R-:W-:-:S04]  /*45c0*/  FMUL.FTZ R184, R172, R184 ;  /* 0x000000b8acb87220 */ /* 0x000fc80000410000 */
[----:B------:R-:W-:Y:S02]  /*45d0*/  FSEL R192, R192, RZ, P5 ;  /* 0x000000ffc0c07208 */ /* 0x000fe40002800000 */
[----:B------:R-:W-:-:S03]  /*45e0*/  SEL R184, R184, RZ, P5 ;  /* 0x000000ffb8b87207 */ /* 0x000fc60002800000 */
[----:B------:R-:W-:-:S07]  /*45f0*/  FADD.FTZ R76, R76, R192 ;  /* 0x000000c04c4c7221 */ /* 0x000fce0000010000 */
.L_x_15269:
        /* <DEDUP_REMOVED lines=17> */
.L_x_15270:
        /* <DEDUP_REMOVED lines=17> */
.L_x_15271:
[----:B------:R-:W-:Y:S05]  /*4820*/  BRA.U !UP3, `(.L_x_15264) ;  /* 0x000000050b5c7547 */ /* 0x000fea000b800000 */
[----:B------:R-:W2:Y:S01]  /*4830*/  LDL R192, [R1+0x14] ;  /* 0x0000140001c07983 */ /* 0x000ea20000100800 */
[----:B------:R-:W-:Y:S02]  /*4840*/  PLOP3.LUT P5, PT, PT, PT, UP2, 0x80, 0x8 ;  /* 0x000000000008781c */ /* 0x000fe40003faf028 */
[----:B------:R-:W-:-:S11]  /*4850*/  MOV R187, UR7 ;  /* 0x0000000700bb7c02 */ /* 0x000fd60008000f00 */
[----:B--2---:R-:W-:Y:S01]  /*4860*/  @P5 FFMA.FTZ R187, R192, R187, UR10 ;  /* 0x0000000ac0bb5e23 */ /* 0x004fe200080100bb */
[----:B------:R-:W-:Y:S02]  /*4870*/  PLOP3.LUT P5, PT, PT, PT, UP2, 0x80, 0x8 ;  /* 0x000000000008781c */ /* 0x000fe40003faf028 */
[----:B-----5:R-:W-:-:S11]  /*4880*/  MOV R192, R47 ;  /* 0x0000002f00c07202 */ /* 0x020fd60000000f00 */
[----:B------:R-:W-:Y:S01]  /*4890*/  @P5 FADD.FTZ R187, R250, -R187 ;  /* 0x800000bbfabb5221 */ /* 0x000fe20000010000 */
[----:B------:R-:W-:-:S13]  /*48a0*/  PLOP3.LUT P5, PT, PT, PT, UP2, 0x80, 0x8 ;  /* 0x000000000008781c */ /* 0x000fda0003faf028 */
[----:B------:R-:W-:Y:S01]  /*48b0*/  @P5 FFMA.FTZ R192, R187, UR31, R47 ;  /* 0x0000001fbbc05c23 */ /* 0x000fe2000801002f */
[----:B------:R-:W-:-:S03]  /*48c0*/  ISETP.GE.U32.AND P5, PT, R0, 0x1000000, PT ;  /* 0x010000000000780c */ /* 0x000fc60003fa6070 */
        /* <DEDUP_REMOVED lines=8> */
.L_x_15268:
        /* <DEDUP_REMOVED lines=9> */
[----:B------:R-:W-:Y:S01]  /*49e0*/  FMUL.FTZ R184, R188, UR23 ;  /* 0x00000017bcb87c20 */ /* 0x000fe20008410000 */
[----:B------:R-:W-:-:S03]  /*49f0*/  LOP3.LUT P5, RZ, R0, 0xff, RZ, 0xc0, !PT ;  /* 0x000000ff00ff7812 */ /* 0x000fc600078ac0ff */
[----:B------:R-:W-:-:S04]  /*4a00*/  FMUL.FTZ R184, R184, UR22 ;  /* 0x00000016b8b87c20 */ /* 0x000fc80008410000 */
[-C--:B------:R-:W-:Y:S01]  /*4a10*/  FMUL.FTZ R189, R180, R184.reuse ;  /* 0x000000b8b4bd7220 */ /* 0x080fe20000410000 */
[----:B------:R-:W-:-:S04]  /*4a20*/  FMUL.FTZ R184, R172, R184 ;  /* 0x000000b8acb87220 */ /* 0x000fc80000410000 */
[----:B------:R-:W-:Y:S02]  /*4a30*/  FSEL R189, R189, RZ, P5 ;  /* 0x000000ffbdbd7208 */ /* 0x000fe40002800000 */
[----:B------:R-:W-:-:S03]  /*4a40*/  SEL R184, R184, RZ, P5 ;  /* 0x000000ffb8b87207 */ /* 0x000fc60002800000 */
[----:B------:R-:W-:-:S07]  /*4a50*/  FADD.FTZ R76, R76, R189 ;  /* 0x000000bd4c4c7221 */ /* 0x000fce0000010000 */
.L_x_15272:
        /* <DEDUP_REMOVED lines=17> */
.L_x_15273:
        /* <DEDUP_REMOVED lines=17> */
.L_x_15274:
[----:B------:R-:W2:Y:S01]  /*4c80*/  LDL R192, [R1+0x14] ;  /* 0x0000140001c07983 */ /* 0x000ea20000100800 */
[----:B------:R-:W-:Y:S02]  /*4c90*/  PLOP3.LUT P5, PT, PT, PT, UP2, 0x80, 0x8 ;  /* 0x000000000008781c */ /* 0x000fe40003faf028 */
[----:B------:R-:W-:-:S11]  /*4ca0*/  MOV R191, UR7 ;  /* 0x0000000700bf7c02 */ /* 0x000fd60008000f00 */
[----:B--2---:R-:W-:Y:S01]  /*4cb0*/  @P5 FFMA.FTZ R191, R192, R191, UR10 ;  /* 0x0000000ac0bf5e23 */ /* 0x004fe200080100bf */
        /* <DEDUP_REMOVED lines=9> */
[-C--:B------:R-:W-:Y:S01]  /*4d50*/  FMUL.FTZ R192, R183, R187.reuse ;  /* 0x000000bbb7c07220 */ /* 0x080fe20000410000 */
[----:B------:R-:W-:-:S04]  /*4d60*/  FMUL.FTZ R187, R175, R187 ;  /* 0x000000bbafbb7220 */ /* 0x000fc80000410000 */
[----:B------:R-:W-:Y:S02]  /*4d70*/  FSEL R192, R192, RZ, P5 ;  /* 0x000000ffc0c07208 */ /* 0x000fe40002800000 */
[----:B------:R-:W-:-:S03]  /*4d80*/  SEL R187, R187, RZ, P5 ;  /* 0x000000ffbbbb7207 */ /* 0x000fc60002800000 */
[----:B------:R-:W-:-:S07]  /*4d90*/  FADD.FTZ R79, R79, R192 ;  /* 0x000000c04f4f7221 */ /* 0x000fce0000010000 */
.L_x_15264:
[----:B------:R-:W-:Y:S01]  /*4da0*/  ISETP.NE.U32.AND P5, PT, RZ, UR4, PT ;  /* 0x00000004ff007c0c */ /* 0x000fe2000bfa5070 */
[----:B------:R-:W0:Y:S01]  /*4db0*/  @UP3 LDCU.64 UR8, c[0x0][0x468] ;  /* 0x00008d00ff0837ac */ /* 0x000e220008000a00 */
[----:B------:R-:W-:Y:S02]  /*4dc0*/  HFMA2 R196, -RZ, RZ, 0, 9.5367431640625e-07 ;  /* 0x00000010ffc47431 */ /* 0x000fe400000001ff */
[----:B------:R-:W-:-:S13]  /*4dd0*/  ISETP.NE.AND.EX P5, PT, RZ, UR5, PT, P5 ;  /* 0x00000005ff007c0c */ /* 0x000fda000bfa5350 */
[----:B------:R-:W1:Y:S02]  /*4de0*/  @P5 LDC.64 R192, c[0x0][0x478] ;  /* 0x00011e00ffc05b82 */ /* 0x000e640000000a00 */
[C---:B-1---5:R-:W-:Y:S01]  /*4df0*/  @P5 IMAD.WIDE.U32 R192, R194.reuse, 0x10, R192 ;  /* 0x00000010c2c05825 */ /* 0x062fe200078e00c0 */
[----:B------:R-:W-:-:S04]  /*4e00*/  IADD3 R194, PT, PT, R194, 0x100, RZ ;  /* 0x00000100c2c27810 */ /* 0x000fc80007ffe0ff */
[----:B------:R0:W-:Y:S01]  /*4e10*/  @P5 STG.E.128 desc[UR20][R192.64], R188 ;  /* 0x000000bcc0005986 */ /* 0x0001e2000c101d14 */
[----:B------:R-:W-:-:S13]  /*4e20*/  PLOP3.LUT P5, PT, PT, PT, UP3, 0x80, 0x8 ;  /* 0x000000000008781c */ /* 0x000fda0003faf038 */
[C---:B0-----:R-:W-:Y:S01]  /*4e30*/  @P5 IMAD.WIDE.U32 R192, R3.reuse, R196, UR8 ;  /* 0x0000000803c05e25 */ /* 0x041fe2000f8e00c4 */
[----:B------:R-:W-:Y:S02]  /*4e40*/  PLOP3.LUT P5, PT, PT, PT, UP3, 0x80, 0x8 ;  /* 0x000000000008781c */ /* 0x000fe40003faf038 */
[----:B------:R-:W-:-:S11]  /*4e50*/  IADD3 R3, PT, PT, R3, 0x100, RZ ;  /* 0x0000010003037810 */ /* 0x000fd60007ffe0ff */
[----:B------:R0:W-:Y:S02]  /*4e60*/  @P5 STG.E.128 desc[UR20][R192.64], R184 ;  /* 0x000000b8c0005986 */ /* 0x0001e4000c101d14 */
.L_x_15257:
[----:B------:R-:W-:Y:S05]  /*4e70*/  BSYNC.RECONVERGENT B0 ;  /* 0x0000000000007941 */ /* 0x000fea0003800200 */
.L_x_15256:
[----:B0-----:R-:W2:Y:S01]  /*4e80*/  LDL R192, [R1+0x24] ;  /* 0x0000240001c07983 */ /* 0x001ea20000100800 */
[----:B------:R-:W-:Y:S01]  /*4e90*/  BSSY.RECONVERGENT B0, `(.L_x_15275) ;  /* 0x0000133000007945 */ /* 0x000fe20003800200 */
[----:B--2---:R-:W-:-:S13]  /*4ea0*/  ISETP.NE.AND P5, PT, R192, RZ, PT ;  /* 0x000000ffc000720c */ /* 0x004fda0003fa5270 */
[----:B------:R-:W-:Y:S05]  /*4eb0*/  @!P5 BRA `(.L_x_15276) ;  /* 0x0000001000c0d947 */ /* 0x000fea0003800000 */
[----:B------:R-:W-:-:S04]  /*4ec0*/  UISETP.NE.U32.AND UP0, UPT, UR24, URZ, UPT ;  /* 0x000000ff1800728c */ /* 0x000fc8000bf05070 */
[----:B------:R-:W-:Y:S01]  /*4ed0*/  UISETP.NE.AND.EX UP0, UPT, UR25, URZ, UPT, UP0 ;  /* 0x000000ff1900728c */ /* 0x000fe2000bf05300 */
[----:B------:R-:W-:Y:S10]  /*4ee0*/  BRA.U !UP3, `(.L_x_15277) ;  /* 0x000000010b0c7547 */ /* 0x000ff4000b800000 */
[----:B------:R-:W0:Y:S02]  /*4ef0*/  LDC.64 R180, c[0x0][0x390] ;  /* 0x0000e400ffb47b82 */ /* 0x000e240000000a00 */
[----:B0-----:R-:W-:-:S06]  /*4f00*/  IMAD.WIDE.U32 R180, R3, 0x10, R180 ;  /* 0x0000001003b47825 */ /* 0x001fcc00078e00b4 */
[----:B------:R-:W5:Y:S02]  /*4f10*/  LDG.E.128 R180, desc[UR20][R180.64] ;  /* 0x00000014b4b47981 */ /* 0x000f64000c1e1d00 */
.L_x_15277:
[----:B------:R-:W-:Y:S05]  /*4f20*/  BRA.U !UP0, `(.L_x_15278) ;  /* 0x0000000908407547 */ /* 0x000fea000b800000 */
[----:B------:R-:W-:-:S04]  /*4f30*/  UISETP.NE.U32.AND UP0, UPT, UR4, URZ, UPT ;  /* 0x000000ff0400728c */ /* 0x000fc8000bf05070 */
[----:B------:R-:W-:-:S06]  /*4f40*/  UISETP.NE.AND.EX UP0, UPT, UR5, URZ, UPT, UP0 ;  /* 0x000000ff0500728c */ /* 0x000fcc000bf05300 */
[----:B------:R-:W-:-:S13]  /*4f50*/  PLOP3.LUT P5, PT, PT, PT, UP0, 0x80, 0x8 ;  /* 0x000000000008781c */ /* 0x000fda0003faf008 */
[----:B------:R-:W-:Y:S05]  /*4f60*/  @!P5 BRA `(.L_x_15279) ;  /* 0x000000040018d947 */ /* 0x000fea0003800000 */
        /* <DEDUP_REMOVED lines=17> */
.L_x_15280:
        /* <DEDUP_REMOVED lines=17> */
.L_x_15281:
        /* <DEDUP_REMOVED lines=17> */
.L_x_15282:
        /* <DEDUP_REMOVED lines=17> */
[----:B------:R-:W-:Y:S01]  /*53b0*/  FADD.FTZ R75, R75, R192 ;  /* 0x000000c04b4b7221 */ /* 0x000fe20000010000 */
[----:B------:R-:W-:Y:S06]  /*53c0*/  BRA `(.L_x_15283) ;  /* 0x0000000c00507947 */ /* 0x000fec0003800000 */
.L_x_15279:
        /* <DEDUP_REMOVED lines=17> */
.L_x_15284:
        /* <DEDUP_REMOVED lines=17> */
.L_x_15285:
        /* <DEDUP_REMOVED lines=17> */
.L_x_15286:
        /* <DEDUP_REMOVED lines=19> */
.L_x_15278:
[----:B------:R-:W0:Y:S02]  /*5830*/  LDC.64 R192, c[0x0][0x478] ;  /* 0x00011e00ffc07b82 */ /* 0x000e240000000a00 */
        /* <DEDUP_REMOVED lines=40> */
.L_x_15288:
        /* <DEDUP_REMOVED lines=15> */
.L_x_15289:
        /* <DEDUP_REMOVED lines=15> */
.L_x_15290:
        /* <DEDUP_REMOVED lines=10> */
.L_x_15287:
        /* <DEDUP_REMOVED lines=15> */
.L_x_15291:
        /* <DEDUP_REMOVED lines=15> */
.L_x_15292:
        /* <DEDUP_REMOVED lines=15> */
.L_x_15293:
        /* <DEDUP_REMOVED lines=15> */
[----:B------:R-:W-:-:S07]  /*6100*/  FADD.FTZ R75, R75, R192 ;  /* 0x000000c04b4b7221 */ /* 0x000fce0000010000 */
.L_x_15283:
[----:B------:R-:W0:Y:S01]  /*6110*/  @P5 LDC.64 R192, c[0x0][0x478] ;  /* 0x00011e00ffc05b82 */ /* 0x000e220000000a00 */
[----:B------:R-:W1:Y:S01]  /*6120*/  @UP3 LDCU.64 UR8, c[0x0][0x468] ;  /* 0x00008d00ff0837ac */ /* 0x000e620008000a00 */
[C---:B0----5:R-:W-:Y:S01]  /*6130*/  @P5 IMAD.WIDE.U32 R192, R194.reuse, 0x10, R192 ;  /* 0x00000010c2c05825 */ /* 0x061fe200078e00c0 */
        /* <DEDUP_REMOVED lines=8> */
.L_x_15276:
[----:B------:R-:W-:Y:S05]  /*61c0*/  BSYNC.RECONVERGENT B0 ;  /* 0x0000000000007941 */ /* 0x000fea0003800200 */
.L_x_15275:
[----:B------:R-:W-:Y:S04]  /*61d0*/  BSSY.RECONVERGENT B0, `(.L_x_15294) ;  /* 0x0000132000007945 */ /* 0x000fe80003800200 */
[----:B------:R-:W-:Y:S05]  /*61e0*/  @!P0 BRA `(.L_x_15295) ;  /* 0x0000001000c08947 */ /* 0x000fea0003800000 */
[----:B------:R-:W-:-:S04]  /*61f0*/  UISETP.NE.U32.AND UP0, UPT, UR24, URZ, UPT ;  /* 0x000000ff1800728c */ /* 0x000fc8000bf05070 */
[----:B------:R-:W-:Y:S01]  /*6200*/  UISETP.NE.AND.EX UP0, UPT, UR25, URZ, UPT, UP0 ;  /* 0x000000ff1900728c */ /* 0x000fe2000bf05300 */
[----:B------:R-:W-:Y:S10]  /*6210*/  BRA.U !UP3, `(.L_x_15296) ;  /* 0x000000010b0c7547 */ /* 0x000ff4000b800000 */
[----:B------:R-:W1:Y:S02]  /*6220*/  LDC.64 R180, c[0x0][0x390] ;  /* 0x0000e400ffb47b82 */ /* 0x000e640000000a00 */
[----:B-1----:R-:W-:-:S06]  /*6230*/  IMAD.WIDE.U32 R180, R3, 0x10, R180 ;  /* 0x0000001003b47825 */ /* 0x002fcc00078e00b4 */
[----:B------:R-:W5:Y:S02]  /*6240*/  LDG.E.128 R180, desc[UR20][R180.64] ;  /* 0x00000014b4b47981 */ /* 0x000f64000c1e1d00 */
.L_x_15296:
        /* <DEDUP_REMOVED lines=14> */
[----:B0-----:R-:W-:Y:S01]  /*6330*/  FMUL.FTZ R184, R188, UR23 ;  /* 0x00000017bcb87c20 */ /* 0x001fe20008410000 */
[----:B------:R-:W-:-:S03]  /*6340*/  LOP3.LUT P6, RZ, R5, 0xff, RZ, 0xc0, !PT ;  /* 0x000000ff05ff7812 */ /* 0x000fc600078cc0ff */
[----:B------:R-:W-:-:S04]  /*6350*/  FMUL.FTZ R184, R184, UR22 ;  /* 0x00000016b8b87c20 */ /* 0x000fc80008410000 */
[-C--:B------:R-:W-:Y:S01]  /*6360*/  FMUL.FTZ R189, R180, R184.reuse ;  /* 0x000000b8b4bd7220 */ /* 0x080fe20000410000 */
[----:B------:R-:W-:-:S04]  /*6370*/  FMUL.FTZ R184, R164, R184 ;  /* 0x000000b8a4b87220 */ /* 0x000fc80000410000 */
[----:B------:R-:W-:Y:S02]  /*6380*/  FSEL R189, R189, RZ, P6 ;  /* 0x000000ffbdbd7208 */ /* 0x000fe40003000000 */
[----:B------:R-:W-:-:S03]  /*6390*/  SEL R184, R184, RZ, P6 ;  /* 0x000000ffb8b87207 */ /* 0x000fc60003000000 */
[----:B------:R-:W-:-:S07]  /*63a0*/  FADD.FTZ R68, R68, R189 ;  /* 0x000000bd44447221 */ /* 0x000fce0000010000 */
.L_x_15299:
        /* <DEDUP_REMOVED lines=17> */
.L_x_15300:
        /* <DEDUP_REMOVED lines=17> */
.L_x_15301:
[----:B0-----:R-:W2:Y:S01]  /*65d0*/  LDL R192, [R1+0x8] ;  /* 0x0000080001c07983 */ /* 0x001ea20000100800 */
        /* <DEDUP_REMOVED lines=18> */
.L_x_15298:
[----:B------:R-:W-:Y:S05]  /*6700*/  BRA.U !UP3, `(.L_x_15303) ;  /* 0x000000010b407547 */ /* 0x000fea000b800000 */
[----:B------:R-:W-:Y:S02]  /*6710*/  PLOP3.LUT P6, PT, PT, PT, UP2, 0x80, 0x8 ;  /* 0x000000000008781c */ /* 0x000fe40003fcf028 */
[----:B0-----:R-:W-:Y:S02]  /*6720*/  MOV R184, UR7 ;  /* 0x0000000700b87c02 */ /* 0x001fe40008000f00 */
        /* <DEDUP_REMOVED lines=14> */
.L_x_15303:
        /* <DEDUP_REMOVED lines=17> */
.L_x_15304:
        /* <DEDUP_REMOVED lines=17> */
.L_x_15305:
[----:B------:R-:W-:Y:S05]  /*6a30*/  BRA.U !UP3, `(.L_x_15302) ;  /* 0x000000090b807547 */ /* 0x000fea000b800000 */
[----:B0-----:R-:W2:Y:S01]  /*6a40*/  LDL R192, [R1+0x8] ;  /* 0x0000080001c07983 */ /* 0x001ea20000100800 */
        /* <DEDUP_REMOVED lines=17> */
.L_x_15297:
        /* <DEDUP_REMOVED lines=41> */
.L_x_15307:
        /* <DEDUP_REMOVED lines=15> */
.L_x_15308:
        /* <DEDUP_REMOVED lines=15> */
.L_x_15309:
        /* <DEDUP_REMOVED lines=10> */
.L_x_15306:
        /* <DEDUP_REMOVED lines=15> */
.L_x_15310:
        /* <DEDUP_REMOVED lines=15> */
.L_x_15311:
        /* <DEDUP_REMOVED lines=15> */
.L_x_15312:
        /* <DEDUP_REMOVED lines=16> */
.L_x_15302:
[----:B0-----:R-:W0:Y:S01]  /*7440*/  @P5 LDC.64 R192, c[0x0][0x478] ;  /* 0x00011e00ffc05b82 */ /* 0x001e220000000a00 */
        /* <DEDUP_REMOVED lines=10> */
.L_x_15295:
[----:B------:R-:W-:Y:S05]  /*74f0*/  BSYNC.RECONVERGENT B0 ;  /* 0x0000000000007941 */ /* 0x000fea0003800200 */
.L_x_15294:
[----:B------:R-:W-:Y:S04]  /*7500*/  BSSY.RECONVERGENT B0, `(.L_x_15313) ;  /* 0x0000132000007945 */ /* 0x000fe80003800200 */
[----:B------:R-:W-:Y:S05]  /*7510*/  @!P1 BRA `(.L_x_15314) ;  /* 0x0000001000c09947 */ /* 0x000fea0003800000 */
[----:B------:R-:W-:-:S04]  /*7520*/  UISETP.NE.U32.AND UP0, UPT, UR24, URZ, UPT ;  /* 0x000000ff1800728c */ /* 0x000fc8000bf05070 */
[----:B------:R-:W-:Y:S01]  /*7530*/  UISETP.NE.AND.EX UP0, UPT, UR25, URZ, UPT, UP0 ;  /* 0x000000ff1900728c */ /* 0x000fe2000bf05300 */
[----:B------:R-:W-:Y:S10]  /*7540*/  BRA.U !UP3, `(.L_x_15315) ;  /* 0x000000010b0c7547 */ /* 0x000ff4000b800000 */
[----:B------:R-:W2:Y:S02]  /*7550*/  LDC.64 R180, c[0x0][0x390] ;  /* 0x0000e400ffb47b82 */ /* 0x000ea40000000a00 */
[----:B--2---:R-:W-:-:S06]  /*7560*/  IMAD.WIDE.U32 R180, R3, 0x10, R180 ;  /* 0x0000001003b47825 */ /* 0x004fcc00078e00b4 */
[----:B------:R-:W5:Y:S02]  /*7570*/  LDG.E.128 R180, desc[UR20][R180.64] ;  /* 0x00000014b4b47981 */ /* 0x000f64000c1e1d00 */
.L_x_15315:
        /* <DEDUP_REMOVED lines=14> */
[----:B01----:R-:W-:Y:S01]  /*7660*/  FMUL.FTZ R184, R188, UR23 ;  /* 0x00000017bcb87c20 */ /* 0x003fe20008410000 */
[----:B------:R-:W-:-:S03]  /*7670*/  LOP3.LUT P6, RZ, R6, 0xff, RZ, 0xc0, !PT ;  /* 0x000000ff06ff7812 */ /* 0x000fc600078cc0ff */
[----:B------:R-:W-:-:S04]  /*7680*/  FMUL.FTZ R184, R184, UR22 ;  /* 0x00000016b8b87c20 */ /* 0x000fc80008410000 */
[-C--:B------:R-:W-:Y:S01]  /*7690*/  FMUL.FTZ R189, R180, R184.reuse ;  /* 0x000000b8b4bd7220 */ /* 0x080fe20000410000 */
[----:B------:R-:W-:-:S04]  /*76a0*/  FMUL.FTZ R184, R160, R184 ;  /* 0x000000b8a0b87220 */ /* 0x000fc80000410000 */
[----:B------:R-:W-:Y:S02]  /*76b0*/  FSEL R189, R189, RZ, P6 ;  /* 0x000000ffbdbd7208 */ /* 0x000fe40003000000 */
[----:B------:R-:W-:-:S03]  /*76c0*/  SEL R184, R184, RZ, P6 ;  /* 0x000000ffb8b87207 */ /* 0x000fc60003000000 */
[----:B------:R-:W-:-:S07]  /*76d0*/  FADD.FTZ R64, R64, R189 ;  /* 0x000000bd40407221 */ /* 0x000fce0000010000 */
.L_x_15318:
        /* <DEDUP_REMOVED lines=17> */
.L_x_15319:
        /* <DEDUP_REMOVED lines=17> */
.L_x_15320:
[----:B01----:R-:W2:Y:S01]  /*7900*/  LDL R192, [R1+0x4] ;  /* 0x0000040001c07983 */ /* 0x003ea20000100800 */
        /* <DEDUP_REMOVED lines=18> */
.L_x_15317:
[----:B------:R-:W-:Y:S05]  /*7a30*/  BRA.U !UP3, `(.L_x_15322) ;  /* 0x000000010b407547 */ /* 0x000fea000b800000 */
[----:B------:R-:W-:Y:S02]  /*7a40*/  PLOP3.LUT P6, PT, PT, PT, UP2, 0x80, 0x8 ;  /* 0x000000000008781c */ /* 0x000fe40003fcf028 */
[----:B01----:R-:W-:Y:S02]  /*7a50*/  MOV R184, UR7 ;  /* 0x0000000700b87c02 */ /* 0x003fe40008000f00 */
        /* <DEDUP_REMOVED lines=14> */
.L_x_15322:
        /* <DEDUP_REMOVED lines=17> */
.L_x_15323:
        /* <DEDUP_REMOVED lines=17> */
.L_x_15324:
[----:B------:R-:W-:Y:S05]  /*7d60*/  BRA.U !UP3, `(.L_x_15321) ;  /* 0x000000090b807547 */ /* 0x000fea000b800000 */
[----:B01----:R-:W2:Y:S01]  /*7d70*/  LDL R192, [R1+0x4] ;  /* 0x0000040001c07983 */ /* 0x003ea20000100800 */
        /* <DEDUP_REMOVED lines=17> */
.L_x_15316:
        /* <DEDUP_REMOVED lines=41> */
.L_x_15326:
        /* <DEDUP_REMOVED lines=15> */
.L_x_15327:
        /* <DEDUP_REMOVED lines=15> */
.L_x_15328:
        /* <DEDUP_REMOVED lines=10> */
.L_x_15325:
        /* <DEDUP_REMOVED lines=15> */
.L_x_15329:
        /* <DEDUP_REMOVED lines=15> */
.L_x_15330:
        /* <DEDUP_REMOVED lines=15> */
.L_x_15331:
        /* <DEDUP_REMOVED lines=16> */
.L_x_15321:
[----:B01----:R-:W0:Y:S01]  /*8770*/  @P5 LDC.64 R192, c[0x0][0x478] ;  /* 0x00011e00ffc05b82 */ /* 0x003e220000000a00 */
        /* <DEDUP_REMOVED lines=10> */
.L_x_15314:
[----:B------:R-:W-:Y:S05]  /*8820*/  BSYNC.RECONVERGENT B0 ;  /* 0x0000000000007941 */ /* 0x000fea0003800200 */
.L_x_15313:
[----:B------:R-:W-:Y:S04]  /*8830*/  BSSY.RECONVERGENT B0, `(.L_x_15332) ;  /* 0x0000132000007945 */ /* 0x000fe80003800200 */
[----:B------:R-:W-:Y:S05]  /*8840*/  @!P2 BRA `(.L_x_15333) ;  /* 0x0000001000c0a947 */ /* 0x000fea0003800000 */
[----:B------:R-:W-:-:S04]  /*8850*/  UISETP.NE.U32.AND UP0, UPT, UR24, URZ, UPT ;  /* 0x000000ff1800728c */ /* 0x000fc8000bf05070 */
[----:B------:R-:W-:Y:S01]  /*8860*/  UISETP.NE.AND.EX UP0, UPT, UR25, URZ, UPT, UP0 ;  /* 0x000000ff1900728c */ /* 0x000fe2000bf05300 */
[----:B------:R-:W-:Y:S10]  /*8870*/  BRA.U !UP3, `(.L_x_15334) ;  /* 0x000000010b0c7547 */ /* 0x000ff4000b800000 */
[----:B------:R-:W3:Y:S02]  /*8880*/  LDC.64 R180, c[0x0][0x390] ;  /* 0x0000e400ffb47b82 */ /* 0x000ee40000000a00 */
[----:B---3--:R-:W-:-:S06]  /*8890*/  IMAD.WIDE.U32 R180, R3, 0x10, R180 ;  /* 0x0000001003b47825 */ /* 0x008fcc00078e00b4 */
[----:B------:R-:W5:Y:S02]  /*88a0*/  LDG.E.128 R180, desc[UR20][R180.64] ;  /* 0x00000014b4b47981 */ /* 0x000f64000c1e1d00 */
.L_x_15334:
        /* <DEDUP_REMOVED lines=14> */
[----:B012---:R-:W-:Y:S01]  /*8990*/  FMUL.FTZ R184, R188, UR23 ;  /* 0x00000017bcb87c20 */ /* 0x007fe20008410000 */
[----:B------:R-:W-:-:S03]  /*89a0*/  LOP3.LUT P6, RZ, R7, 0xff, RZ, 0xc0, !PT ;  /* 0x000000ff07ff7812 */ /* 0x000fc600078cc0ff */
[----:B------:R-:W-:-:S04]  /*89b0*/  FMUL.FTZ R184, R184, UR22 ;  /* 0x00000016b8b87c20 */ /* 0x000fc80008410000 */
[-C--:B------:R-:W-:Y:S01]  /*89c0*/  FMUL.FTZ R189, R180, R184.reuse ;  /* 0x000000b8b4bd7220 */ /* 0x080fe20000410000 */
[----:B------:R-:W-:-:S04]  /*89d0*/  FMUL.FTZ R184, R156, R184 ;  /* 0x000000b89cb87220 */ /* 0x000fc80000410000 */
[----:B------:R-:W-:Y:S02]  /*89e0*/  FSEL R189, R189, RZ, P6 ;  /* 0x000000ffbdbd7208 */ /* 0x000fe40003000000 */
[----:B------:R-:W-:-:S03]  /*89f0*/  SEL R184, R184, RZ, P6 ;  /* 0x000000ffb8b87207 */ /* 0x000fc60003000000 */
[----:B------:R-:W-:-:S07]  /*8a00*/  FADD.FTZ R60, R60, R189 ;  /* 0x000000bd3c3c7221 */ /* 0x000fce0000010000 */
.L_x_15337:
        /* <DEDUP_REMOVED lines=17> */
.L_x_15338:
        /* <DEDUP_REMOVED lines=17> */
.L_x_15339:
[----:B012---:R-:W2:Y:S01]  /*8c30*/  LDL R192, [R1] ;  /* 0x0000000001c07983 */ /* 0x007ea20000100800 */
        /* <DEDUP_REMOVED lines=18> */
.L_x_15336:
[----:B------:R-:W-:Y:S05]  /*8d60*/  BRA.U !UP3, `(.L_x_15341) ;  /* 0x000000010b407547 */ /* 0x000fea000b800000 */
[----:B------:R-:W-:Y:S02]  /*8d70*/  PLOP3.LUT P6, PT, PT, PT, UP2, 0x80, 0x8 ;  /* 0x000000000008781c */ /* 0x000fe40003fcf028 */
[----:B012---:R-:W-:Y:S02]  /*8d80*/  MOV R184, UR7 ;  /* 0x0000000700b87c02 */ /* 0x007fe40008000f00 */
        /* <DEDUP_REMOVED lines=14> */
.L_x_15341:
        /* <DEDUP_REMOVED lines=17> */
.L_x_15342:
        /* <DEDUP_REMOVED lines=17> */
.L_x_15343:
[----:B------:R-:W-:Y:S05]  /*9090*/  BRA.U !UP3, `(.L_x_15340) ;  /* 0x000000090b807547 */ /* 0x000fea000b800000 */
[----:B012---:R-:W2:Y:S01]  /*90a0*/  LDL R192, [R1] ;  /* 0x0000000001c07983 */ /* 0x007ea20000100800 */
        /* <DEDUP_REMOVED lines=17> */
.L_x_15335:
[----:B012---:R-:W0:Y:S02]  /*91c0*/  LDC.64 R192, c[0x0][0x478] ;  /* 0x00011e00ffc07b82 */ /* 0x007e240000000a00 */
[----:B0-----:R-:W-:-:S04]  /*91d0*/  ISETP.NE.U32.AND P5, PT, R192, RZ, PT ;  /* 0x000000ffc000720c */ /* 0x001fc80003fa5070 */
[----:B------:R-:W-:-:S13]  /*91e0*/  ISETP.NE.AND.EX P5, PT, R193, RZ, PT, P5 ;  /* 0x000000ffc100720c */ /* 0x000fda0003fa5350 */
[----:B------:R-:W-:Y:S05]  /*91f0*/  @!P5 BRA `(.L_x_15344) ;  /* 0x000000040034d947 */ /* 0x000fea0003800000 */
[----:B------:R-:W2:Y:S01]  /*9200*/  LDL R195, [R1] ;  /* 0x0000000001c37983 */ /* 0x000ea20000100800 */
        /* <DEDUP_REMOVED lines=36> */
.L_x_15345:
        /* <DEDUP_REMOVED lines=15> */
.L_x_15346:
        /* <DEDUP_REMOVED lines=15> */
.L_x_15347:
        /* <DEDUP_REMOVED lines=10> */
.L_x_15344:
        /* <DEDUP_REMOVED lines=15> */
.L_x_15348:
        /* <DEDUP_REMOVED lines=15> */
.L_x_15349:
        /* <DEDUP_REMOVED lines=15> */
.L_x_15350:
[----:B------:R-:W-:Y:S05]  /*99a0*/  BRA.U !UP3, `(.L_x_15340) ;  /* 0x000000010b3c7547 */ /* 0x000fea000b800000 */
[----:B------:R-:W2:Y:S01]  /*99b0*/  LDL R192, [R1] ;  /* 0x0000000001c07983 */ /* 0x000ea20000100800 */
        /* <DEDUP_REMOVED lines=14> */
.L_x_15340:
[----:B012---:R-:W0:Y:S01]  /*9aa0*/  @P5 LDC.64 R192, c[0x0][0x478] ;  /* 0x00011e00ffc05b82 */ /* 0x007e220000000a00 */
        /* <DEDUP_REMOVED lines=10> */
.L_x_15333:
[----:B------:R-:W-:Y:S05]  /*9b50*/  BSYNC.RECONVERGENT B0 ;  /* 0x0000000000007941 */ /* 0x000fea0003800200 */
.L_x_15332:
[----:B------:R-:W-:Y:S04]  /*9b60*/  BSSY.RECONVERGENT B0, `(.L_x_15351) ;  /* 0x000012e000007945 */ /* 0x000fe80003800200 */
[----:B------:R-:W-:Y:S05]  /*9b70*/  @!P3 BRA `(.L_x_15352) ;  /* 0x0000001000b0b947 */ /* 0x000fea0003800000 */
[----:B------:R-:W-:-:S04]  /*9b80*/  UISETP.NE.U32.AND UP0, UPT, UR24, URZ, UPT ;  /* 0x000000ff1800728c */ /* 0x000fc8000bf05070 */
[----:B------:R-:W-:Y:S01]  /*9b90*/  UISETP.NE.AND.EX UP0, UPT, UR25, URZ, UPT, UP0 ;  /* 0x000000ff1900728c */ /* 0x000fe2000bf05300 */
[----:B------:R-:W-:Y:S10]  /*9ba0*/  BRA.U !UP3, `(.L_x_15353) ;  /* 0x000000010b0c7547 */ /* 0x000ff4000b800000 */
[----:B------:R-:W4:Y:S02]  /*9bb0*/  LDC.64 R180, c[0x0][0x390] ;  /* 0x0000e400ffb47b82 */ /* 0x000f240000000a00 */
[----:B----4-:R-:W-:-:S06]  /*9bc0*/  IMAD.WIDE.U32 R180, R3, 0x10, R180 ;  /* 0x0000001003b47825 */ /* 0x010fcc00078e00b4 */
[----:B------:R-:W5:Y:S02]  /*9bd0*/  LDG.E.128 R180, desc[UR20][R180.64] ;  /* 0x00000014b4b47981 */ /* 0x000f64000c1e1d00 */
.L_x_15353:
        /* <DEDUP_REMOVED lines=14> */
[----:B0123--:R-:W-:Y:S01]  /*9cc0*/  FMUL.FTZ R184, R188, UR23 ;  /* 0x00000017bcb87c20 */ /* 0x00ffe20008410000 */
[----:B------:R-:W-:-:S03]  /*9cd0*/  LOP3.LUT P6, RZ, R8, 0xff, RZ, 0xc0, !PT ;  /* 0x000000ff08ff7812 */ /* 0x000fc600078cc0ff */
[----:B------:R-:W-:-:S04]  /*9ce0*/  FMUL.FTZ R184, R184, UR22 ;  /* 0x00000016b8b87c20 */ /* 0x000fc80008410000 */
[-C--:B------:R-:W-:Y:S01]  /*9cf0*/  FMUL.FTZ R189, R180, R184.reuse ;  /* 0x000000b8b4bd7220 */ /* 0x080fe20000410000 */
[----:B------:R-:W-:-:S04]  /*9d00*/  FMUL.FTZ R184, R152, R184 ;  /* 0x000000b898b87220 */ /* 0x000fc80000410000 */
[----:B------:R-:W-:Y:S02]  /*9d10*/  FSEL R189, R189, RZ, P6 ;  /* 0x000000ffbdbd7208 */ /* 0x000fe40003000000 */
[----:B------:R-:W-:-:S03]  /*9d20*/  SEL R184, R184, RZ, P6 ;  /* 0x000000ffb8b87207 */ /* 0x000fc60003000000 */
[----:B------:R-:W-:-:S07]  /*9d30*/  FADD.FTZ R56, R56, R189 ;  /* 0x000000bd38387221 */ /* 0x000fce0000010000 */
.L_x_15356:
        /* <DEDUP_REMOVED lines=17> */
.L_x_15357:
        /* <DEDUP_REMOVED lines=17> */
.L_x_15358:
        /* <DEDUP_REMOVED lines=18> */
.L_x_15355:
[----:B------:R-:W-:Y:S05]  /*a080*/  BRA.U !UP3, `(.L_x_15360) ;  /* 0x000000010b407547 */ /* 0x000fea000b800000 */
[----:B------:R-:W-:Y:S02]  /*a090*/  PLOP3.LUT P6, PT, PT, PT, UP2, 0x80, 0x8 ;  /* 0x000000000008781c */ /* 0x000fe40003fcf028 */
[----:B0123--:R-:W-:Y:S02]  /*a0a0*/  MOV R184, UR7 ;  /* 0x0000000700b87c02 */ /* 0x00ffe40008000f00 */
        /* <DEDUP_REMOVED lines=14> */
.L_x_15360:
        /* <DEDUP_REMOVED lines=17> */
.L_x_15361:
        /* <DEDUP_REMOVED lines=17> */
.L_x_15362:
        /* <DEDUP_REMOVED lines=18> */
.L_x_15354:
[----:B0123--:R-:W0:Y:S02]  /*a4d0*/  LDC.64 R192, c[0x0][0x478] ;  /* 0x00011e00ffc07b82 */ /* 0x00fe240000000a00 */
        /* <DEDUP_REMOVED lines=39> */
.L_x_15364:
        /* <DEDUP_REMOVED lines=15> */
.L_x_15365:
        /* <DEDUP_REMOVED lines=15> */
.L_x_15366:
        /* <DEDUP_REMOVED lines=10> */
.L_x_15363:
        /* <DEDUP_REMOVED lines=15> */
.L_x_15367:
        /* <DEDUP_REMOVED lines=15> */
.L_x_15368:
        /* <DEDUP_REMOVED lines=15> */
.L_x_15369:
        /* <DEDUP_REMOVED lines=15> */
.L_x_15359:
[----:B0123--:R-:W0:Y:S01]  /*ad90*/  @P5 LDC.64 R192, c[0x0][0x478] ;  /* 0x00011e00ffc05b82 */ /* 0x00fe220000000a00 */
        /* <DEDUP_REMOVED lines=10> */
.L_x_15352:
[----:B------:R-:W-:Y:S05]  /*ae40*/  BSYNC.RECONVERGENT B0 ;  /* 0x0000000000007941 */ /* 0x000fea0003800200 */
.L_x_15351:
[----:B------:R-:W-:Y:S04]  /*ae50*/  BSSY.RECONVERGENT B0, `(.L_x_15370) ;  /* 0x000012e000007945 */ /* 0x000fe80003800200 */
[----:B------:R-:W-:Y:S05]  /*ae60*/  @!P4 BRA `(.L_x_15371) ;  /* 0x0000001000b0c947 */ /* 0x000fea0003800000 */
[----:B------:R-:W-:-:S04]  /*ae70*/  UISETP.NE.U32.AND UP0, UPT, UR24, URZ, UPT ;  /* 0x000000ff1800728c */ /* 0x000fc8000bf05070 */
[----:B------:R-:W-:Y:S01]  /*ae80*/  UISETP.NE.AND.EX UP0, UPT, UR25, URZ, UPT, UP0 ;  /* 0x000000ff1900728c */ /* 0x000fe2000bf05300 */
[----:B------:R-:W-:Y:S10]  /*ae90*/  BRA.U !UP3, `(.L_x_15372) ;  /* 0x000000010b0c7547 */ /* 0x000ff4000b800000 */
[----:B------:R-:W0:Y:S02]  /*aea0*/  LDC.64 R180, c[0x0][0x390] ;  /* 0x0000e400ffb47b82 */ /* 0x000e240000000a00 */
[----:B0-----:R-:W-:-:S06]  /*aeb0*/  IMAD.WIDE.U32 R180, R3, 0x10, R180 ;  /* 0x0000001003b47825 */ /* 0x001fcc00078e00b4 */
[----:B------:R-:W5:Y:S02]  /*aec0*/  LDG.E.128 R180, desc[UR20][R180.64] ;  /* 0x00000014b4b47981 */ /* 0x000f64000c1e1d00 */
.L_x_15372:
        /* <DEDUP_REMOVED lines=14> */
[----:B01234-:R-:W-:Y:S01]  /*afb0*/  FMUL.FTZ R184, R188, UR23 ;  /* 0x00000017bcb87c20 */ /* 0x01ffe20008410000 */
[----:B------:R-:W-:-:S03]  /*afc0*/  LOP3.LUT P6, RZ, R9, 0xff, RZ, 0xc0, !PT ;  /* 0x000000ff09ff7812 */ /* 0x000fc600078cc0ff */
[----:B------:R-:W-:-:S04]  /*afd0*/  FMUL.FTZ R184, R184, UR22 ;  /* 0x00000016b8b87c20 */ /* 0x000fc80008410000 */
[-C--:B------:R-:W-:Y:S01]  /*afe0*/  FMUL.FTZ R189, R180, R184.reuse ;  /* 0x000000b8b4bd7220 */ /* 0x080fe20000410000 */
[----:B------:R-:W-:-:S04]  /*aff0*/  FMUL.FTZ R184, R148, R184 ;  /* 0x000000b894b87220 */ /* 0x000fc80000410000 */
[----:B------:R-:W-:Y:S02]  /*b000*/  FSEL R189, R189, RZ, P6 ;  /* 0x000000ffbdbd7208 */ /* 0x000fe40003000000 */
[----:B------:R-:W-:-:S03]  /*b010*/  SEL R184, R184, RZ, P6 ;  /* 0x000000ffb8b87207 */ /* 0x000fc60003000000 */
[----:B------:R-:W-:-:S07]  /*b020*/  FADD.FTZ R52, R52, R189 ;  /* 0x000000bd34347221 */ /* 0x000fce0000010000 */
.L_x_15375:
        /* <DEDUP_REMOVED lines=17> */
.L_x_15376:
        /* <DEDUP_REMOVED lines=17> */
.L_x_15377:
        /* <DEDUP_REMOVED lines=18> */
.L_x_15374:
[----:B------:R-:W-:Y:S05]  /*b370*/  BRA.U !UP3, `(.L_x_15379) ;  /* 0x000000010b407547 */ /* 0x000fea000b800000 */
[----:B------:R-:W-:Y:S02]  /*b380*/  PLOP3.LUT P6, PT, PT, PT, UP2, 0x80, 0x8 ;  /* 0x000000000008781c */ /* 0x000fe40003fcf028 */
[----:B01234-:R-:W-:Y:S02]  /*b390*/  MOV R184, UR7 ;  /* 0x0000000700b87c02 */ /* 0x01ffe40008000f00 */
        /* <DEDUP_REMOVED lines=14> */
.L_x_15379:
        /* <DEDUP_REMOVED lines=17> */
.L_x_15380:
        /* <DEDUP_REMOVED lines=17> */
.L_x_15381:
        /* <DEDUP_REMOVED lines=18> */
.L_x_15373:
[----:B01234-:R-:W0:Y:S02]  /*b7c0*/  LDC.64 R192, c[0x0][0x478] ;  /* 0x00011e00ffc07b82 */ /* 0x01fe240000000a00 */
        /* <DEDUP_REMOVED lines=39> */
.L_x_15383:
        /* <DEDUP_REMOVED lines=15> */
.L_x_15384:
        /* <DEDUP_REMOVED lines=15> */
.L_x_15385:
        /* <DEDUP_REMOVED lines=10> */
.L_x_15382:
        /* <DEDUP_REMOVED lines=15> */
.L_x_15386:
        /* <DEDUP_REMOVED lines=15> */
.L_x_15387:
        /* <DEDUP_REMOVED lines=15> */
.L_x_15388:
        /* <DEDUP_REMOVED lines=15> */
.L_x_15378:
[----:B01234-:R-:W0:Y:S01]  /*c080*/  @P5 LDC.64 R192, c[0x0][0x478] ;  /* 0x00011e00ffc05b82 */ /* 0x01fe220000000a00 */
        /* <DEDUP_REMOVED lines=10> */
.L_x_15371:
[----:B------:R-:W-:Y:S05]  /*c130*/  BSYNC.RECONVERGENT B0 ;  /* 0x0000000000007941 */ /* 0x000fea0003800200 */
.L_x_15370:
[----:B01234-:R-:W2:Y:S01]  /*c140*/  LDL R192, [R1+0x18] ;  /* 0x0000180001c07983 */ /* 0x01fea20000100800 */
        /* <DEDUP_REMOVED lines=9> */
.L_x_15391:
        /* <DEDUP_REMOVED lines=22> */
.L_x_15394:
        /* <DEDUP_REMOVED lines=17> */
.L_x_15395:
        /* <DEDUP_REMOVED lines=17> */
.L_x_15396:
        /* <DEDUP_REMOVED lines=19> */
.L_x_15393:
        /* <DEDUP_REMOVED lines=17> */
.L_x_15398:
        /* <DEDUP_REMOVED lines=17> */
.L_x_15399:
        /* <DEDUP_REMOVED lines=17> */
.L_x_15400:
        /* <DEDUP_REMOVED lines=19> */
.L_x_15392:
[----:B------:R-:W0:Y:S02]  /*caf0*/  LDC.64 R192, c[0x0][0x478] ;  /* 0x00011e00ffc07b82 */ /* 0x000e240000000a00 */
[----:B0-----:R-:W-:-:S04]  /*cb00*/  ISETP.NE.U32.AND P5, PT, R192, RZ, PT ;  /* 0x000000ffc000720c */ /* 0x001fc80003fa5070 */
[----:B------:R-:W-:-:S13]  /*cb10*/  ISETP.NE.AND.EX P5, PT, R193, RZ, PT, P5 ;  /* 0x000000ffc100720c */ /* 0x000fda0003fa5350 */
[----:B------:R-:W-:Y:S05]  /*cb20*/  @!P5 BRA `(.L_x_15401) ;  /* 0x000000040034d947 */ /* 0x000fea0003800000 */
        /* <DEDUP_REMOVED lines=15> */
.L_x_15402:
        /* <DEDUP_REMOVED lines=15> */
.L_x_15403:
        /* <DEDUP_REMOVED lines=15> */
.L_x_15404:
        /* <DEDUP_REMOVED lines=32> */
.L_x_15401:
        /* <DEDUP_REMOVED lines=15> */
.L_x_15405:
        /* <DEDUP_REMOVED lines=15> */
.L_x_15406:
        /* <DEDUP_REMOVED lines=15> */
.L_x_15407:
[----:B------:R-:W-:Y:S05]  /*d2d0*/  BRA.U !UP3, `(.L_x_15397) ;  /* 0x000000010b407547 */ /* 0x000fea000b800000 */
[----:B------:R-:W2:Y:S01]  /*d2e0*/  LDL R192, [R1+0x10] ;  /* 0x0000100001c07983 */ /* 0x000ea20000100800 */
[----:B------:R-:W-:Y:S01]  /*d2f0*/  MOV R187, UR7 ;  /* 0x0000000700bb7c02 */ /* 0x000fe20008000f00 */
[----:B------:R-:W-:-:S06]  /*d300*/  UISETP.GT.AND UP0, UPT, UR32, URZ, UPT ;  /* 0x000000ff2000728c */ /* 0x000fcc000bf04270 */
[----:B------:R-:W-:Y:S01]  /*d310*/  PLOP3.LUT P6, PT, PT, PT, UP0, 0x80, 0x8 ;  /* 0x000000000008781c */ /* 0x000fe20003fcf008 */
        /* <DEDUP_REMOVED lines=12> */
.L_x_15397:
[----:B------:R-:W0:Y:S01]  /*d3e0*/  @P5 LDC.64 R192, c[0x0][0x478] ;  /* 0x00011e00ffc05b82 */ /* 0x000e220000000a00 */
[----:B------:R-:W1:Y:S01]  /*d3f0*/  @UP3 LDCU.64 UR8, c[0x0][0x468] ;  /* 0x00008d00ff0837ac */ /* 0x000e620008000a00 */
[----:B0----5:R-:W-:-:S04]  /*d400*/  @P5 IMAD.WIDE.U32 R194, R194, 0x10, R192 ;  /* 0x00000010c2c25825 */ /* 0x021fc800078e00c0 */
[----:B------:R-:W-:Y:S01]  /*d410*/  HFMA2 R192, -RZ, RZ, 0, 9.5367431640625e-07 ;  /* 0x00000010ffc07431 */ /* 0x000fe200000001ff */
[----:B------:R0:W-:Y:S01]  /*d420*/  @P5 STG.E.128 desc[UR20][R194.64], R188 ;  /* 0x000000bcc2005986 */ /* 0x0001e2000c101d14 */
[----:B------:R-:W-:-:S13]  /*d430*/  PLOP3.LUT P5, PT, PT, PT, UP3, 0x80, 0x8 ;  /* 0x000000000008781c */ /* 0x000fda0003faf038 */
[----:B-1----:R-:W-:Y:S01]  /*d440*/  @P5 IMAD.WIDE.U32 R192, R3, R192, UR8 ;  /* 0x0000000803c05e25 */ /* 0x002fe2000f8e00c0 */
[----:B------:R-:W-:-:S13]  /*d450*/  PLOP3.LUT P5, PT, PT, PT, UP3, 0x80, 0x8 ;  /* 0x000000000008781c */ /* 0x000fda0003faf038 */
[----:B------:R0:W-:Y:S02]  /*d460*/  @P5 STG.E.128 desc[UR20][R192.64], R184 ;  /* 0x000000b8c0005986 */ /* 0x0001e4000c101d14 */
.L_x_15390:
[----:B------:R-:W-:Y:S05]  /*d470*/  BSYNC.RECONVERGENT B0 ;  /* 0x0000000000007941 */ /* 0x000fea0003800200 */
.L_x_15389:
[----:B------:R-:W-:Y:S02]  /*d480*/  UIADD3 UR28, UPT, UPT, UR28, UR26, URZ ;  /* 0x0000001a1c1c7290 */ /* 0x000fe4000fffe0ff */
[----:B------:R-:W-:Y:S02]  /*d490*/  UPLOP3.LUT UP1, UPT, UPT, UPT, UP1, 0x40, 0x4 ;  /* 0x000000000004789c */ /* 0x000fe40003f2e810 */
[----:B------:R-:W-:-:S09]  /*d4a0*/  UISETP.GE.AND UP0, UPT, UR28, UR27, UPT ;  /* 0x0000001b1c00728c */ /* 0x000fd2000bf06270 */
[----:B------:R-:W-:Y:S05]  /*d4b0*/  BRA.U !UP0, `(.L_x_15408) ;  /* 0xffffff3908547547 */ /* 0x000fea000b83ffff */
.L_x_15235:
[----:B------:R-:W2:Y:S01]  /*d4c0*/  LDL.LU R3, [R1+0x20] ;  /* 0x0000200001037983 */ /* 0x000ea20000300800 */
[----:B------:R-:W1:Y:S01]  /*d4d0*/  S2UR UR4, SR_CTAID.X ;  /* 0x00000000000479c3 */ /* 0x000e620000002500 */
[----:B------:R-:W-:Y:S01]  /*d4e0*/  BSSY.RECONVERGENT B0, `(.L_x_15409) ;  /* 0x0000011000007945 */ /* 0x000fe20003800200 */
[----:B-1----:R-:W-:-:S06]  /*d4f0*/  UIMAD UR6, UR4, UR6, URZ ;  /* 0x00000006040672a4 */ /* 0x002fcc000f8e02ff */
[----:B-----5:R-:W-:Y:S02]  /*d500*/  MOV R9, UR6 ;  /* 0x0000000600097c02 */ /* 0x020fe40008000f00 */
[----:B--2---:R-:W-:Y:S02]  /*d510*/  ISETP.NE.AND P5, PT, R3, RZ, PT ;  /* 0x000000ff0300720c */ /* 0x004fe40003fa5270 */
[----:B------:R-:W1:Y:S02]  /*d520*/  S2R R3, SR_TID.X ;  /* 0x0000000000037919 */ /* 0x000e640000002100 */
[----:B-1----:R-:W-:-:S09]  /*d530*/  LEA.HI R9, R9, R3, RZ, 0x1e ;  /* 0x0000000309097211 */ /* 0x002fd200078ff0ff */
[----:B------:R-:W-:Y:S05]  /*d540*/  @!P5 BRA `(.L_x_15410) ;  /* 0x000000000028d947 */ /* 0x000fea0003800000 */
[----:B------:R-:W1:Y:S08]  /*d550*/  LDC.64 R2, c[0x0][0x440] ;  /* 0x00011000ff027b82 */ /* 0x000e700000000a00 */
[----:B------:R-:W2:Y:S08]  /*d560*/  LDC.64 R4, c[0x0][0x448] ;  /* 0x00011200ff047b82 */ /* 0x000eb00000000a00 */
[----:B------:R-:W3:Y:S01]  /*d570*/  LDC.64 R6, c[0x0][0x460] ;  /* 0x00011800ff067b82 */ /* 0x000ee20000000a00 */
[----:B-1----:R-:W-:-:S05]  /*d580*/  IMAD.WIDE.U32 R2, R9, 0x10, R2 ;  /* 0x0000001009027825 */ /* 0x002fca00078e0002 */
[----:B------:R1:W-:Y:S01]  /*d590*/  STG.E.128 desc[UR20][R2.64], R108 ;  /* 0x0000006c02007986 */ /* 0x0003e2000c101d14 */
[----:B--2---:R-:W-:-:S05]  /*d5a0*/  IMAD.WIDE.U32 R4, R9, 0x10, R4 ;  /* 0x0000001009047825 */ /* 0x004fca00078e0004 */
[----:B------:R1:W-:Y:S01]  /*d5b0*/  STG.E.128 desc[UR20][R4.64], R140 ;  /* 0x0000008c04007986 */ /* 0x0003e2000c101d14 */
[C---:B---3--:R-:W-:Y:S01]  /*d5c0*/  IMAD.WIDE.U32 R6, R9.reuse, 0x10, R6 ;  /* 0x0000001009067825 */ /* 0x048fe200078e0006 */
[----:B------:R-:W-:-:S04]  /*d5d0*/  IADD3 R9, PT, PT, R9, 0x100, RZ ;  /* 0x0000010009097810 */ /* 0x000fc80007ffe0ff */
[----:B------:R1:W-:Y:S03]  /*d5e0*/  STG.E.128 desc[UR20][R6.64], R76 ;  /* 0x0000004c06007986 */ /* 0x0003e6000c101d14 */
.L_x_15410:
[----:B------:R-:W-:Y:S05]  /*d5f0*/  BSYNC.RECONVERGENT B0 ;  /* 0x0000000000007941 */ /* 0x000fea0003800200 */
.L_x_15409:
[----:B------:R-:W2:Y:S01]  /*d600*/  LDL.LU R0, [R1+0x24] ;  /* 0x0000240001007983 */ /* 0x000ea20000300800 */
[----:B------:R-:W-:Y:S01]  /*d610*/  BSSY.RECONVERGENT B0, `(.L_x_15411) ;  /* 0x000000d000007945 */ /* 0x000fe20003800200 */
[----:B--2---:R-:W-:-:S13]  /*d620*/  ISETP.NE.AND P5, PT, R0, RZ, PT ;  /* 0x000000ff0000720c */ /* 0x004fda0003fa5270 */
[----:B------:R-:W-:Y:S05]  /*d630*/  @!P5 BRA `(.L_x_15412) ;  /* 0x000000000028d947 */ /* 0x000fea0003800000 */
[----:B-1----:R-:W1:Y:S08]  /*d640*/  LDC.64 R2, c[0x0][0x440] ;  /* 0x00011000ff027b82 */ /* 0x002e700000000a00 */
        /* <DEDUP_REMOVED lines=9> */
.L_x_15412:
[----:B------:R-:W-:Y:S05]  /*d6e0*/  BSYNC.RECONVERGENT B0 ;  /* 0x0000000000007941 */ /* 0x000fea0003800200 */
.L_x_15411:
[----:B------:R-:W-:Y:S04]  /*d6f0*/  BSSY.RECONVERGENT B0, `(.L_x_15413) ;  /* 0x000000c000007945 */ /* 0x000fe80003800200 */
[----:B------:R-:W-:Y:S05]  /*d700*/  @!P0 BRA `(.L_x_15414) ;  /* 0x0000000000288947 */ /* 0x000fea0003800000 */
[----:B-1--4-:R-:W1:Y:S08]  /*d710*/  LDC.64 R2, c[0x0][0x440] ;  /* 0x00011000ff027b82 */ /* 0x012e700000000a00 */
        /* <DEDUP_REMOVED lines=9> */
.L_x_15414:
[----:B------:R-:W-:Y:S05]  /*d7b0*/  BSYNC.RECONVERGENT B0 ;  /* 0x0000000000007941 */ /* 0x000fea0003800200 */
.L_x_15413:
        /* <DEDUP_REMOVED lines=12> */
.L_x_15416:
[----:B------:R-:W-:Y:S05]  /*d880*/  BSYNC.RECONVERGENT B0 ;  /* 0x0000000000007941 */ /* 0x000fea0003800200 */
.L_x_15415:
        /* <DEDUP_REMOVED lines=12> */
.L_x_15418:
[----:B------:R-:W-:Y:S05]  /*d950*/  BSYNC.RECONVERGENT B0 ;  /* 0x0000000000007941 */ /* 0x000fea0003800200 */
.L_x_15417:
        /* <DEDUP_REMOVED lines=12> */
.L_x_15420:
[----:B------:R-:W-:Y:S05]  /*da20*/  BSYNC.RECONVERGENT B0 ;  /* 0x0000000000007941 */ /* 0x000fea0003800200 */
.L_x_15419:
        /* <DEDUP_REMOVED lines=12> */
.L_x_15422:
[----:B------:R-:W-:Y:S05]  /*daf0*/  BSYNC.RECONVERGENT B0 ;  /* 0x0000000000007941 */ /* 0x000fea0003800200 */
.L_x_15421:
[----:B------:R-:W2:Y:S02]  /*db00*/  LDL.LU R0, [R1+0x18] ;  /* 0x0000180001007983 */ /* 0x000ea40000300800 */
[----:B--2---:R-:W-:-:S13]  /*db10*/  ISETP.NE.AND P0, PT, R0, RZ, PT ;  /* 0x000000ff0000720c */ /* 0x004fda0003f05270 */
[----:B------:R-:W-:Y:S05]  /*db20*/  @!P0 EXIT ;  /* 0x000000000000894d */ /* 0x000fea0003800000 */
[----:B-1--4-:R-:W1:Y:S08]  /*db30*/  LDC.64 R2, c[0x0][0x440] ;  /* 0x00011000ff027b82 */ /* 0x012e700000000a00 */
[----:B------:R-:W2:Y:S08]  /*db40*/  LDC.64 R4, c[0x0][0x448] ;  /* 0x00011200ff047b82 */ /* 0x000eb00000000a00 */
[----:B------:R-:W3:Y:S01]  /*db50*/  LDC.64 R6, c[0x0][0x460] ;  /* 0x00011800ff067b82 */ /* 0x000ee20000000a00 */
[----:B-1----:R-:W-:-:S05]  /*db60*/  IMAD.WIDE.U32 R2, R9, 0x10, R2 ;  /* 0x0000001009027825 */ /* 0x002fca00078e0002 */
[----:B------:R-:W-:Y:S01]  /*db70*/  STG.E.128 desc[UR20][R2.64], R80 ;  /* 0x0000005002007986 */ /* 0x000fe2000c101d14 */
[----:B--2---:R-:W-:-:S05]  /*db80*/  IMAD.WIDE.U32 R4, R9, 0x10, R4 ;  /* 0x0000001009047825 */ /* 0x004fca00078e0004 */
[----:B------:R-:W-:Y:S01]  /*db90*/  STG.E.128 desc[UR20][R4.64], R112 ;  /* 0x0000007004007986 */ /* 0x000fe2000c101d14 */
[----:B---3--:R-:W-:-:S05]  /*dba0*/  IMAD.WIDE.U32 R6, R9, 0x10, R6 ;  /* 0x0000001009067825 */ /* 0x008fca00078e0006 */
[----:B------:R-:W-:Y:S01]  /*dbb0*/  STG.E.128 desc[UR20][R6.64], R48 ;  /* 0x0000003006007986 */ /* 0x000fe2000c101d14 */
[----:B------:R-:W-:Y:S05]  /*dbc0*/  EXIT ;  /* 0x000000000000794d */ /* 0x000fea0003800000 */
.L_x_15423:
        /* <DEDUP_REMOVED lines=11> */
.L_x_15775:


//--------------------- .text._ZN10layer_norm22ln_bwd_finalize_kernelINS_22Kernel_traits_finalizeILj8192EfffffjLb1ELj1024ELj4ENS_18Kernel_traits_baseILj8192EfffffjLj1024EEEEELb1ELb1EEEvNS_9BwdParamsE --------------------------
	.section	.text._ZN10layer_norm22ln_bwd_finalize_kernelINS_22Kernel_traits_finalizeILj8192EfffffjLb1ELj1024ELj4ENS_18Kernel_traits_baseILj8192EfffffjLj1024EEEEELb1ELb1EEEvNS_9BwdParamsE,"ax",@progbits
	.align	128
        .global         _ZN10layer_norm22ln_bwd_finalize_kernelINS_22Kernel_traits_finalizeILj8192EfffffjLb1ELj1024ELj4ENS_18Kernel_traits_baseILj8192EfffffjLj1024EEEEELb1ELb1EEEvNS_9BwdParamsE
        .type           _ZN10layer_norm22ln_bwd_finalize_kernelINS_22Kernel_traits_finalizeILj8192EfffffjLb1ELj1024ELj4ENS_18Kernel_traits_baseILj8192EfffffjLj1024EEEEELb1ELb1EEEvNS_9BwdParamsE,@function
        .size           _ZN10layer_norm22ln_bwd_finalize_kernelINS_22Kernel_traits_finalizeILj8192EfffffjLb1ELj1024ELj4ENS_18Kernel_traits_baseILj8192EfffffjLj1024EEEEELb1ELb1EEEvNS_9BwdParamsE,(.L_x_15776 - _ZN10layer_norm22ln_bwd_finalize_kernelINS_22Kernel_traits_finalizeILj8192EfffffjLb1ELj1024ELj4ENS_18Kernel_traits_baseILj8192EfffffjLj1024EEEEELb1ELb1EEEvNS_9BwdParamsE)
        .other          _ZN10layer_norm22ln_bwd_finalize_kernelINS_22Kernel_traits_finalizeILj8192EfffffjLb1ELj1024ELj4ENS_18Kernel_traits_baseILj8192EfffffjLj1024EEEEELb1ELb1EEEvNS_9BwdParamsE,@"STO_CUDA_ENTRY STV_DEFAULT"
_ZN10layer_norm22ln_bwd_finalize_kernelINS_22Kernel_traits_finalizeILj8192EfffffjLb1ELj1024ELj4ENS_18Kernel_traits_baseILj8192EfffffjLj1024EEEEELb1ELb1EEEvNS_9BwdParamsE:
.text._ZN10layer_norm22ln_bwd_finalize_kernelINS_22Kernel_traits_finalizeILj8192EfffffjLb1ELj1024ELj4ENS_18Kernel_traits_baseILj8192EfffffjLj1024EEEEELb1ELb1EEEvNS_9BwdParamsE:
        /* <DEDUP_REMOVED lines=56> */
.L_x_15428:
        /* <DEDUP_REMOVED lines=87> */
.L_x_15427:
[----:B------:R-:W-:Y:S05]  /*08f0*/  BSYNC.RECONVERGENT B1 ;  /* 0x0000000000017941 */ /* 0x000fea0003800200 */
.L_x_15426:
        /* <DEDUP_REMOVED lines=51> */
.L_x_15430:
[----:B------:R-:W-:Y:S05]  /*0c30*/  BSYNC.RECONVERGENT B1 ;  /* 0x0000000000017941 */ /* 0x000fea0003800200 */
.L_x_15429:
        /* <DEDUP_REMOVED lines=30> */
.L_x_15432:
[----:B------:R-:W-:Y:S05]  /*0e20*/  BSYNC.RECONVERGENT B1 ;  /* 0x0000000000017941 */ /* 0x000fea0003800200 */
.L_x_15431:
        /* <DEDUP_REMOVED lines=15> */
.L_x_15425:
[----:B------:R-:W-:Y:S05]  /*0f20*/  BSYNC.RECONVERGENT B0 ;  /* 0x0000000000007941 */ /* 0x000fea0003800200 */
.L_x_15424:
        /* <DEDUP_REMOVED lines=72> */
.L_x_15433:
        /* <DEDUP_REMOVED lines=13> */
.L_x_15776:


//--------------------- .text._ZN10layer_norm13ln_bwd_kernelINS_13Kernel_traitsIfffffjLj8192ELj1ELj1ELj8ELj16ENS_18Kernel_traits_baseILj8192EfffffjLj256EEEEELb1ELb1ELb1ELb1EEEvNS_9BwdParamsE --------------------------
	.section	.text._ZN10layer_norm13ln_bwd_kernelINS_13Kernel_traitsIfffffjLj8192ELj1ELj1ELj8ELj16ENS_18Kernel_traits_baseILj8192EfffffjLj256EEEEELb1ELb1ELb1ELb1EEEvNS_9BwdParamsE,"ax",@progbits
	.align	128
        .global         _ZN10layer_norm13ln_bwd_kernelINS_13Kernel_traitsIfffffjLj8192ELj1ELj1ELj8ELj16ENS_18Kernel_traits_baseILj8192EfffffjLj256EEEEELb1ELb1ELb1ELb1EEEvNS_9BwdParamsE
        .type           _ZN10layer_norm13ln_bwd_kernelINS_13Kernel_traitsIfffffjLj8192ELj1ELj1ELj8ELj16ENS_18Kernel_traits_baseILj8192EfffffjLj256EEEEELb1ELb1ELb1ELb1EEEvNS_9BwdParamsE,@function
        .size           _ZN10layer_norm13ln_bwd_kernelINS_13Kernel_traitsIfffffjLj8192ELj1ELj1ELj8ELj16ENS_18Kernel_traits_baseILj8192EfffffjLj256EEEEELb1ELb1ELb1ELb1EEEvNS_9BwdParamsE,(.L_x_15777 - _ZN10layer_norm13ln_bwd_kernelINS_13Kernel_traitsIfffffjLj8192ELj1ELj1ELj8ELj16ENS_18Kernel_traits_baseILj8192EfffffjLj256EEEEELb1ELb1ELb1ELb1EEEvNS_9BwdParamsE)
        .other          _ZN10layer_norm13ln_bwd_kernelINS_13Kernel_traitsIfffffjLj8192ELj1ELj1ELj8ELj16ENS_18Kernel_traits_baseILj8192EfffffjLj256EEEEELb1ELb1ELb1ELb1EEEvNS_9BwdParamsE,@"STO_CUDA_ENTRY STV_DEFAULT"
_ZN10layer_norm13ln_bwd_kernelINS_13Kernel_traitsIfffffjLj8192ELj1ELj1ELj8ELj16ENS_18Kernel_traits_baseILj8192EfffffjLj256EEEEELb1ELb1ELb1ELb1EEEvNS_9BwdParamsE:
.text._ZN10layer_norm13ln_bwd_kernelINS_13Kernel_traitsIfffffjLj8192ELj1ELj1ELj8ELj16ENS_18Kernel_traits_baseILj8192EfffffjLj256EEEEELb1ELb1ELb1ELb1EEEvNS_9BwdParamsE:
        /* <DEDUP_REMOVED lines=103> */
.L_x_15576:
        /* <DEDUP_REMOVED lines=18> */
[----:B------:R-:W1:Y:S01]  /*0790*/  LDC.64 R180, c[0x0][0x3a8] ;  /* 0x0000ea00ffb47b82 */ /* 0x000e620000000a00 */
[----:B------:R-:W-:Y:S02]  /*07a0*/  UIMAD UR9, UR8, UR26, URZ ;  /* 0x0000001a080972a4 */ /* 0x000fe4000f8e02ff */
[----:B------:R-:W-:Y:S01]  /*07b0*/  UIMAD.WIDE UR32, UR8, 0x4, UR12 ;  /* 0x00000004082078a5 */ /* 0x000fe2000f8e020c */
[----:B------:R3:W-:Y:S01]  /*07c0*/  STL.64 [R1+0x88], R42 ;  /* 0x0000882a01007387 */ /* 0x0007e20000100a00 */
[----:B------:R-:W-:Y:S01]  /*07d0*/  USHF.R.S32.HI UR10, URZ, 0x1f, UR9 ;  /* 0x0000001fff0a7899 */ /* 0x000fe20008011409 */
[----:B------:R-:W-:Y:S01]  /*07e0*/  ISETP.NE.U32.AND P0, PT, RZ, UR4, PT ;  /* 0x00000004ff007c0c */ /* 0x000fe2000bf05070 */
[----:B------:R-:W-:Y:S01]  /*07f0*/  UISETP.GE.AND UP3, UPT, UR11, 0x1, UPT ;  /* 0x000000010b00788c */ /* 0x000fe2000bf66270 */
[----:B------:R-:W4:Y:S01]  /*0800*/  LDC.64 R248, c[0x0][0x428] ;  /* 0x00010a00fff87b82 */ /* 0x000f220000000a00 */
[----:B------:R-:W-:Y:S01]  /*0810*/  ULEA.HI UR10, UR10, UR9, URZ, 0x2 ;  /* 0x000000090a0a7291 */ /* 0x000fe2000f8f10ff */
[----:B------:R-:W-:Y:S01]  /*0820*/  MOV R2, UR32 ;  /* 0x0000002000027c02 */ /* 0x000fe20008000f00 */
[----:B------:R4:W-:Y:S01]  /*0830*/  STL [R1+0x80], R40 ;  /* 0x0000802801007387 */ /* 0x0009e20000100800 */
[----:B------:R-:W-:-:S03]  /*0840*/  MOV R3, UR33 ;  /* 0x0000002100037c02 */ /* 0x000fc60008000f00 */
[----:B------:R-:W-:Y:S01]  /*0850*/  MOV R5, UR10 ;  /* 0x0000000a00057c02 */ /* 0x000fe20008000f00 */
[----:B---3--:R-:W3:Y:S01]  /*0860*/  LDC.64 R42, c[0x0][0x3b0] ;  /* 0x0000ec00ff2a7b82 */ /* 0x008ee20000000a00 */
[----:B------:R2:W3:Y:S02]  /*0870*/  LDG.E R252, desc[UR20][R2.64] ;  /* 0x0000001402fc7981 */ /* 0x0004e4000c1e1900 */
[----:B0-----:R-:W-:-:S04]  /*0880*/  LEA.HI.SX32 R204, R5, R250, 0x1e ;  /* 0x000000fa05cc7211 */ /* 0x001fc800078ff2ff */
[C---:B------:R-:W-:Y:S01]  /*0890*/  IADD3 R0, PT, PT, R204.reuse, 0x100, RZ ;  /* 0x00000100cc007810 */ /* 0x040fe20007ffe0ff */
[C---:B-1----:R-:W-:Y:S01]  /*08a0*/  IMAD.WIDE.U32 R212, R204.reuse, 0x10, R180 ;  /* 0x00000010ccd47825 */ /* 0x042fe200078e00b4 */
[C---:B------:R-:W-:Y:S02]  /*08b0*/  IADD3 R246, PT, PT, R204.reuse, 0x200, RZ ;  /* 0x00000200ccf67810 */ /* 0x040fe40007ffe0ff */
[C---:B------:R-:W-:Y:S02]  /*08c0*/  IADD3 R6, PT, PT, R204.reuse, 0x300, RZ ;  /* 0x00000300cc067810 */ /* 0x040fe40007ffe0ff */
[C---:B------:R-:W-:Y:S02]  /*08d0*/  IADD3 R7, PT, PT, R204.reuse, 0x400, RZ ;  /* 0x00000400cc077810 */ /* 0x040fe40007ffe0ff */
[C---:B--2---:R-:W-:Y:S02]  /*08e0*/  IADD3 R2, PT, PT, R204.reuse, 0x500, RZ ;  /* 0x00000500cc027810 */ /* 0x044fe40007ffe0ff */
[----:B------:R-:W-:-:S02]  /*08f0*/  IADD3 R3, PT, PT, R204, 0x600, RZ ;  /* 0x00000600cc037810 */ /* 0x000fc40007ffe0ff */
[----:B------:R-:W-:Y:S01]  /*0900*/  IADD3 R4, PT, PT, R204, 0x700, RZ ;  /* 0x00000700cc047810 */ /* 0x000fe20007ffe0ff */
[--C-:B------:R-:W-:Y:S01]  /*0910*/  IMAD.WIDE.U32 R216, R0, 0x10, R180.reuse ;  /* 0x0000001000d87825 */ /* 0x100fe200078e00b4 */
[----:B------:R-:W2:Y:S03]  /*0920*/  LDG.E.128 R212, desc[UR20][R212.64] ;  /* 0x00000014d4d47981 */ /* 0x000ea6000c1e1d00 */
[--C-:B------:R-:W-:Y:S01]  /*0930*/  IMAD.WIDE.U32 R220, R246, 0x10, R180.reuse ;  /* 0x00000010f6dc7825 */ /* 0x100fe200078e00b4 */
[----:B------:R-:W-:Y:S01]  /*0940*/  ISETP.NE.AND.EX P0, PT, RZ, UR5, PT, P0 ;  /* 0x00000005ff007c0c */ /* 0x000fe2000bf05300 */
[----:B------:R-:W-:Y:S01]  /*0950*/  UIADD3 UR9, UPT, UPT, UR30, -0x1, URZ ;  /* 0xffffffff1e097890 */ /* 0x000fe2000fffe0ff */
[----:B------:R-:W-:Y:S01]  /*0960*/  PLOP3.LUT P1, PT, PT, PT, UP3, 0x80, 0x8 ;  /* 0x000000000008781c */ /* 0x000fe20003f2f038 */
[--C-:B------:R-:W-:Y:S01]  /*0970*/  IMAD.WIDE.U32 R224, R6, 0x10, R180.reuse ;  /* 0x0000001006e07825 */ /* 0x100fe200078e00b4 */
[----:B------:R-:W2:Y:S03]  /*0980*/  LDG.E.128 R216, desc[UR20][R216.64] ;  /* 0x00000014d8d87981 */ /* 0x000ea6000c1e1d00 */
[--C-:B------:R-:W-:Y:S01]  /*0990*/  IMAD.WIDE.U32 R228, R7, 0x10, R180.reuse ;  /* 0x0000001007e47825 */ /* 0x100fe200078e00b4 */
[----:B------:R-:W2:Y:S03]  /*09a0*/  LDG.E.128 R220, desc[UR20][R220.64] ;  /* 0x00000014dcdc7981 */ /* 0x000ea6000c1e1d00 */
[----:B------:R-:W-:-:S02]  /*09b0*/  IMAD.WIDE.U32 R232, R2, 0x10, R180 ;  /* 0x0000001002e87825 */ /* 0x000fc400078e00b4 */
[----:B------:R-:W0:Y:S02]  /*09c0*/  @P0 LDC.64 R200, c[0x0][0x438] ;  /* 0x00010e00ffc80b82 */ /* 0x000e240000000a00 */
[----:B------:R-:W-:-:S06]  /*09d0*/  IMAD.WIDE.U32 R182, R3, 0x10, R180 ;  /* 0x0000001003b67825 */ /* 0x000fcc00078e00b4 */
[----:B------:R-:W1:Y:S01]  /*09e0*/  @P0 LDC.64 R210, c[0x0][0x438] ;  /* 0x00010e00ffd20b82 */ /* 0x000e620000000a00 */
[----:B------:R-:W-:-:S07]  /*09f0*/  IMAD.WIDE.U32 R180, R4, 0x10, R180 ;  /* 0x0000001004b47825 */ /* 0x000fce00078e00b4 */
[----:B------:R-:W4:Y:S01]  /*0a00*/  @P0 LDC.64 R244, c[0x0][0x438] ;  /* 0x00010e00fff40b82 */ /* 0x000f220000000a00 */
[----:B------:R-:W2:Y:S01]  /*0a10*/  LDG.E.128 R240, desc[UR20][R180.64] ;  /* 0x00000014b4f07981 */ /* 0x000ea2000c1e1d00 */
[----:B------:R-:W-:-:S03]  /*0a20*/  UIMAD UR9, UR9, UR26, URZ ;  /* 0x0000001a090972a4 */ /* 0x000fc6000f8e02ff */
[----:B------:R-:W2:Y:S03]  /*0a30*/  LDG.E.128 R224, desc[UR20][R224.64] ;  /* 0x00000014e0e07981 */ /* 0x000ea6000c1e1d00 */
[----:B------:R-:W4:Y:S01]  /*0a40*/  @P0 LDC.64 R202, c[0x0][0x438] ;  /* 0x00010e00ffca0b82 */ /* 0x000f220000000a00 */
[----:B------:R-:W-:-:S07]  /*0a50*/  USHF.R.S32.HI UR10, URZ, 0x1f, UR9 ;  /* 0x0000001fff0a7899 */ /* 0x000fce0008011409 */
[----:B------:R-:W4:Y:S01]  /*0a60*/  @P0 LDC.64 R208, c[0x0][0x438] ;  /* 0x00010e00ffd00b82 */ /* 0x000f220000000a00 */
[----:B------:R-:W-:Y:S01]  /*0a70*/  ULEA.HI UR10, UR10, UR9, URZ, 0x2 ;  /* 0x000000090a0a7291 */ /* 0x000fe2000f8f10ff */
[----:B0-----:R-:W-:Y:S01]  /*0a80*/  @P0 IMAD.WIDE.U32 R206, R0, 0x10, R200 ;  /* 0x0000001000ce0825 */ /* 0x001fe200078e00c8 */
[----:B------:R-:W-:Y:S01]  /*0a90*/  @UP3 UIADD3 UR9, UPT, UPT, UR11, -0x1, URZ ;  /* 0xffffffff0b093890 */ /* 0x000fe2000fffe0ff */
[----:B------:R-:W2:Y:S03]  /*0aa0*/  LDG.E.128 R228, desc[UR20][R228.64] ;  /* 0x00000014e4e47981 */ /* 0x000ea6000c1e1d00 */
[----:B------:R-:W-:Y:S01]  /*0ab0*/  MOV R5, UR10 ;  /* 0x0000000a00057c02 */ /* 0x000fe20008000f00 */
[----:B------:R1:W5:Y:S01]  /*0ac0*/  @P0 LDG.E.128 R32, desc[UR20][R206.64] ;  /* 0x00000014ce200981 */ /* 0x000362000c1e1d00 */
[----:B------:R-:W-:Y:S02]  /*0ad0*/  @UP3 UIMAD UR9, UR9, UR26, URZ ;  /* 0x0000001a090932a4 */ /* 0x000fe4000f8e02ff */
[----:B------:R-:W-:Y:S01]  /*0ae0*/  LEA.HI.SX32 R5, R5, R250, 0x1e ;  /* 0x000000fa05057211 */ /* 0x000fe200078ff2ff */
[----:B------:R-:W2:Y:S04]  /*0af0*/  LDG.E.128 R232, desc[UR20][R232.64] ;  /* 0x00000014e8e87981 */ /* 0x000ea8000c1e1d00 */
[----:B------:R-:W2:Y:S01]  /*0b00*/  LDG.E.128 R236, desc[UR20][R182.64] ;  /* 0x00000014b6ec7981 */ /* 0x000ea2000c1e1d00 */
[----:B-1----:R-:W-:-:S04]  /*0b10*/  @P0 IMAD.WIDE.U32 R206, R6, 0x10, R210 ;  /* 0x0000001006ce0825 */ /* 0x002fc800078e00d2 */
[----:B----4-:R-:W-:Y:S01]  /*0b20*/  @P0 IMAD.WIDE.U32 R6, R7, 0x10, R244 ;  /* 0x0000001007060825 */ /* 0x010fe200078e00f4 */
[----:B------:R-:W-:-:S03]  /*0b30*/  @UP3 USHF.R.S32.HI UR10, URZ, 0x1f, UR9 ;  /* 0x0000001fff0a3899 */ /* 0x000fc60008011409 */
[----:B------:R-:W-:Y:S01]  /*0b40*/  @P0 IMAD.WIDE.U32 R204, R204, 0x10, R202 ;  /* 0x00000010cccc0825 */ /* 0x000fe200078e00ca */
[----:B------:R0:W5:Y:S01]  /*0b50*/  @P0 LDG.E.128 R20, desc[UR20][R6.64] ;  /* 0x0000001406140981 */ /* 0x000162000c1e1d00 */
[----:B------:R-:W-:Y:S01]  /*0b60*/  @UP3 ULEA.HI UR10, UR10, UR9, URZ, 0x2 ;  /* 0x000000090a0a3291 */ /* 0x000fe2000f8f10ff */
[C---:B------:R-:W-:Y:S01]  /*0b70*/  IADD3 R0, PT, PT, R5.reuse, 0x500, RZ ;  /* 0x0000050005007810 */ /* 0x040fe20007ffe0ff */
[----:B------:R-:W1:Y:S01]  /*0b80*/  @P0 LDC.64 R244, c[0x0][0x438] ;  /* 0x00010e00fff40b82 */ /* 0x000e620000000a00 */
[----:B------:R4:W5:Y:S04]  /*0b90*/  @P0 LDG.E.128 R36, desc[UR20][R204.64] ;  /* 0x00000014cc240981 */ /* 0x000968000c1e1d00 */
[----:B------:R-:W5:Y:S01]  /*0ba0*/  @P0 LDG.E.128 R24, desc[UR20][R206.64] ;  /* 0x00000014ce180981 */ /* 0x000f62000c1e1d00 */
[----:B0-----:R-:W-:Y:S01]  /*0bb0*/  IADD3 R6, PT, PT, R5, 0x600, RZ ;  /* 0x0000060005067810 */ /* 0x001fe20007ffe0ff */
[----:B----4-:R-:W-:-:S04]  /*0bc0*/  @P0 IMAD.WIDE.U32 R204, R246, 0x10, R208 ;  /* 0x00000010f6cc0825 */ /* 0x010fc800078e00d0 */
[--C-:B------:R-:W-:Y:S01]  /*0bd0*/  IMAD.WIDE.U32 R6, R6, 0x10, R248.reuse ;  /* 0x0000001006067825 */ /* 0x100fe200078e00f8 */
[----:B------:R-:W5:Y:S01]  /*0be0*/  @P0 LDG.E.128 R28, desc[UR20][R204.64] ;  /* 0x00000014cc1c0981 */ /* 0x000f62000c1e1d00 */
[----:B------:R-:W-:Y:S02]  /*0bf0*/  MOV R247, UR10 ;  /* 0x0000000a00f77c02 */ /* 0x000fe40008000f00 */
[--C-:B------:R-:W-:Y:S01]  /*0c00*/  IMAD.WIDE.U32 R200, R0, 0x10, R248.reuse ;  /* 0x0000001000c87825 */ /* 0x100fe200078e00f8 */
[----:B------:R-:W-:Y:S01]  /*0c10*/  MOV R0, RZ ;  /* 0x000000ff00007202 */ /* 0x000fe20000000f00 */
[----:B------:R0:W4:Y:S01]  /*0c20*/  LDG.E.128 R204, desc[UR20][R6.64] ;  /* 0x0000001406cc7981 */ /* 0x000122000c1e1d00 */
[----:B------:R-:W-:Y:S02]  /*0c30*/  @P1 LEA.HI.SX32 R0, R247, R250, 0x1e ;  /* 0x000000faf7001211 */ /* 0x000fe400078ff2ff */
[----:B------:R-:W1:Y:S01]  /*0c40*/  @P0 LDC.64 R246, c[0x0][0x438] ;  /* 0x00010e00fff60b82 */ /* 0x000e620000000a00 */
[C---:B------:R-:W-:Y:S01]  /*0c50*/  IMAD.WIDE.U32 R180, R5.reuse, 0x10, R248 ;  /* 0x0000001005b47825 */ /* 0x040fe200078e00f8 */
[C---:B------:R-:W-:Y:S01]  /*0c60*/  IADD3 R184, PT, PT, R5.reuse, 0x100, RZ ;  /* 0x0000010005b87810 */ /* 0x040fe20007ffe0ff */
[----:B------:R-:W4:Y:S05]  /*0c70*/  LDG.E.128 R200, desc[UR20][R200.64] ;  /* 0x00000014c8c87981 */ /* 0x000f2a000c1e1d00 */
[----:B0-----:R-:W0:Y:S01]  /*0c80*/  @P0 LDC.64 R6, c[0x0][0x438] ;  /* 0x00010e00ff060b82 */ /* 0x001e220000000a00 */
[----:B------:R-:W-:-:S02]  /*0c90*/  IADD3 R188, PT, PT, R5, 0x200, RZ ;  /* 0x0000020005bc7810 */ /* 0x000fc40007ffe0ff */
[C---:B------:R-:W-:Y:S02]  /*0ca0*/  IADD3 R192, PT, PT, R5.reuse, 0x300, RZ ;  /* 0x0000030005c07810 */ /* 0x040fe40007ffe0ff */
[C---:B------:R-:W-:Y:S01]  /*0cb0*/  IADD3 R196, PT, PT, R5.reuse, 0x400, RZ ;  /* 0x0000040005c47810 */ /* 0x040fe20007ffe0ff */
[----:B------:R-:W4:Y:S01]  /*0cc0*/  LDG.E.128 R180, desc[UR20][R180.64] ;  /* 0x00000014b4b47981 */ /* 0x000f22000c1e1d00 */
[----:B------:R-:W-:-:S05]  /*0cd0*/  IADD3 R5, PT, PT, R5, 0x700, RZ ;  /* 0x0000070005057810 */ /* 0x000fca0007ffe0ff */
[----:B------:R-:W-:-:S04]  /*0ce0*/  IMAD.WIDE.U32 R208, R5, 0x10, R248 ;  /* 0x0000001005d07825 */ /* 0x000fc800078e00f8 */
[----:B-1----:R-:W-:Y:S02]  /*0cf0*/  @P0 IMAD.WIDE.U32 R4, R4, 0x10, R246 ;  /* 0x0000001004040825 */ /* 0x002fe400078e00f6 */
[----:B------:R-:W4:Y:S02]  /*0d00*/  LDG.E.128 R208, desc[UR20][R208.64] ;  /* 0x00000014d0d07981 */ /* 0x000f24000c1e1d00 */
[----:B0-----:R-:W-:Y:S02]  /*0d10*/  @P0 IMAD.WIDE.U32 R6, R2, 0x10, R6 ;  /* 0x0000001002060825 */ /* 0x001fe400078e0006 */
[----:B------:R0:W5:Y:S02]  /*0d20*/  @P0 LDG.E.128 R8, desc[UR20][R4.64] ;  /* 0x0000001404080981 */ /* 0x000164000c1e1d00 */
[----:B------:R-:W-:Y:S02]  /*0d30*/  @P0 IMAD.WIDE.U32 R2, R3, 0x10, R244 ;  /* 0x0000001003020825 */ /* 0x000fe400078e00f4 */
[----:B------:R-:W5:Y:S04]  /*0d40*/  @P0 LDG.E.128 R16, desc[UR20][R6.64] ;  /* 0x0000001406100981 */ /* 0x000f68000c1e1d00 */
[----:B------:R3:W5:Y:S01]  /*0d50*/  @P0 LDG.E.128 R12, desc[UR20][R2.64] ;  /* 0x00000014020c0981 */ /* 0x000762000c1e1d00 */
[----:B------:R-:W-:Y:S01]  /*0d60*/  IMAD.WIDE.U32 R184, R184, 0x10, R248 ;  /* 0x00000010b8b87825 */ /* 0x000fe200078e00f8 */
[----:B0-----:R-:W-:-:S03]  /*0d70*/  IADD3 R4, PT, PT, R0, 0x100, RZ ;  /* 0x0000010000047810 */ /* 0x001fc60007ffe0ff */
[C---:B---3--:R-:W-:Y:S01]  /*0d80*/  IMAD.WIDE.U32 R2, R0.reuse, 0x4, R42 ;  /* 0x0000000400027825 */ /* 0x048fe200078e002a */
[C---:B------:R-:W-:Y:S01]  /*0d90*/  IADD3 R6, PT, PT, R0.reuse, 0x200, RZ ;  /* 0x0000020000067810 */ /* 0x040fe20007ffe0ff */
[----:B------:R-:W3:Y:S01]  /*0da0*/  LDG.E.128 R184, desc[UR20][R184.64] ;  /* 0x00000014b8b87981 */ /* 0x000ee2000c1e1d00 */
[----:B------:R-:W-:Y:S01]  /*0db0*/  IADD3 R244, PT, PT, R0, 0x600, RZ ;  /* 0x0000060000f47810 */ /* 0x000fe20007ffe0ff */
[--C-:B------:R-:W-:Y:S02]  /*0dc0*/  IMAD.WIDE.U32 R188, R188, 0x10, R248.reuse ;  /* 0x00000010bcbc7825 */ /* 0x100fe400078e00f8 */
[----:B------:R0:W5:Y:S02]  /*0dd0*/  LDG.E R245, desc[UR20][R2.64] ;  /* 0x0000001402f57981 */ /* 0x000164000c1e1900 */
[----:B------:R-:W-:-:S04]  /*0de0*/  IMAD.WIDE.U32 R192, R192, 0x10, R248 ;  /* 0x00000010c0c07825 */ /* 0x000fc800078e00f8 */
[----:B------:R-:W-:Y:S01]  /*0df0*/  IMAD.WIDE.U32 R196, R196, 0x10, R248 ;  /* 0x00000010c4c47825 */ /* 0x000fe200078e00f8 */
[C---:B------:R-:W-:Y:S01]  /*0e00*/  IADD3 R248, PT, PT, R0.reuse, 0x500, RZ ;  /* 0x0000050000f87810 */ /* 0x040fe20007ffe0ff */
[----:B------:R-:W3:Y:S01]  /*0e10*/  LDG.E.128 R188, desc[UR20][R188.64] ;  /* 0x00000014bcbc7981 */ /* 0x000ee2000c1e1d00 */
[C---:B0-----:R-:W-:Y:S02]  /*0e20*/  IADD3 R3, PT, PT, R0.reuse, 0x300, RZ ;  /* 0x0000030000037810 */ /* 0x041fe40007ffe0ff */
[----:B------:R-:W-:Y:S01]  /*0e30*/  IADD3 R2, PT, PT, R0, 0x400, RZ ;  /* 0x0000040000027810 */ /* 0x000fe20007ffe0ff */
[--C-:B------:R-:W-:Y:S01]  /*0e40*/  IMAD.WIDE.U32 R246, R4, 0x4, R42.reuse ;  /* 0x0000000404f67825 */ /* 0x100fe200078e002a */
[----:B------:R-:W-:Y:S01]  /*0e50*/  IADD3 R0, PT, PT, R0, 0x700, RZ ;  /* 0x0000070000007810 */ /* 0x000fe20007ffe0ff */
[----:B------:R-:W3:Y:S02]  /*0e60*/  LDG.E.128 R192, desc[UR20][R192.64] ;  /* 0x00000014c0c07981 */ /* 0x000ee4000c1e1d00 */
[--C-:B------:R-:W-:Y:S01]  /*0e70*/  IMAD.WIDE.U32 R4, R3, 0x4, R42.reuse ;  /* 0x0000000403047825 */ /* 0x100fe200078e002a */
[----:B------:R-:W-:Y:S01]  /*0e80*/  ISETP.NE.AND P0, PT, RZ, UR27, PT ;  /* 0x0000001bff007c0c */ /* 0x000fe2000bf05270 */
[----:B------:R-:W3:Y:S02]  /*0e90*/  LDG.E.128 R196, desc[UR20][R196.64] ;  /* 0x00000014c4c47981 */ /* 0x000ee4000c1e1d00 */
[----:B------:R-:W-:-:S04]  /*0ea0*/  IMAD.WIDE.U32 R6, R6, 0x4, R42 ;  /* 0x0000000406067825 */ /* 0x000fc800078e002a */
[--C-:B------:R-:W-:Y:S02]  /*0eb0*/  IMAD.WIDE.U32 R2, R2, 0x4, R42.reuse ;  /* 0x0000000402027825 */ /* 0x100fe400078e002a */
[----:B------:R-:W5:Y:S02]  /*0ec0*/  LDG.E R7, desc[UR20][R6.64] ;  /* 0x0000001406077981 */ /* 0x000f64000c1e1900 */
[----:B------:R-:W-:-:S04]  /*0ed0*/  IMAD.WIDE.U32 R248, R248, 0x4, R42 ;  /* 0x00000004f8f87825 */ /* 0x000fc800078e002a */
[--C-:B------:R-:W-:Y:S02]  /*0ee0*/  IMAD.WIDE.U32 R250, R244, 0x4, R42.reuse ;  /* 0x00000004f4fa7825 */ /* 0x100fe400078e002a */
[----:B------:R0:W5:Y:S02]  /*0ef0*/  LDG.E R244, desc[UR20][R246.64] ;  /* 0x00000014f6f47981 */ /* 0x000164000c1e1900 */
[----:B------:R-:W-:Y:S02]  /*0f00*/  IMAD.WIDE.U32 R42, R0, 0x4, R42 ;  /* 0x00000004002a7825 */ /* 0x000fe400078e002a */
[----:B------:R-:W5:Y:S01]  /*0f10*/  LDG.E R6, desc[UR20][R4.64] ;  /* 0x0000001404067981 */ /* 0x000f62000c1e1900 */
[----:B0-----:R-:W-:Y:S02]  /*0f20*/  MOV R246, R42 ;  /* 0x0000002a00f67202 */ /* 0x001fe40000000f00 */
[----:B------:R-:W-:Y:S01]  /*0f30*/  MOV R247, R43 ;  /* 0x0000002b00f77202 */ /* 0x000fe20000000f00 */
[----:B------:R-:W5:Y:S04]  /*0f40*/  LDG.E R5, desc[UR20][R2.64] ;  /* 0x0000001402057981 */ /* 0x000f68000c1e1900 */
[----:B------:R-:W5:Y:S04]  /*0f50*/  LDL.LU.64 R42, [R1+0x88] ;  /* 0x00008800012a7983 */ /* 0x000f680000300a00 */
[----:B------:R-:W5:Y:S04]  /*0f60*/  LDG.E R4, desc[UR20][R248.64] ;  /* 0x00000014f8047981 */ /* 0x000f68000c1e1900 */
[----:B------:R2:W5:Y:S04]  /*0f70*/  LDG.E R2, desc[UR20][R246.64] ;  /* 0x00000014f6027981 */ /* 0x000568000c1e1900 */
[----:B------:R0:W5:Y:S04]  /*0f80*/  LDG.E R3, desc[UR20][R250.64] ;  /* 0x00000014fa037981 */ /* 0x000168000c1e1900 */
[----:B------:R-:W3:Y:S04]  /*0f90*/  LDL R248, [R1+0x74] ;  /* 0x0000740001f87983 */ /* 0x000ee80000100800 */
[----:B------:R-:W3:Y:S01]  /*0fa0*/  LDL R247, [R1+0x7c] ;  /* 0x00007c0001f77983 */ /* 0x000ee20000100800 */
[----:B------:R-:W-:-:S05]  /*0fb0*/  FSEL R0, R252, RZ, !P0 ;  /* 0x000000fffc007208 */ /* 0x000fca0004000000 */
[C---:B--2---:R-:W-:Y:S01]  /*0fc0*/  FADD.FTZ R246, -R0.reuse, R212 ;  /* 0x000000d400f67221 */ /* 0x044fe20000010100 */
[C---:B------:R-:W-:Y:S02]  /*0fd0*/  FADD.FTZ R212, -R0.reuse, R213 ;  /* 0x000000d500d47221 */ /* 0x040fe40000010100 */
[----:B------:R-:W2:Y:S01]  /*0fe0*/  LDL R213, [R1+0x70] ;  /* 0x0000700001d57983 */ /* 0x000ea20000100800 */
[----:B------:R-:W-:-:S03]  /*0ff0*/  FADD.FTZ R40, -R0, R242 ;  /* 0x000000f200287221 */ /* 0x000fc60000010100 */
[----:B------:R-:W2:Y:S01]  /*1000*/  LDL R242, [R1+0x78] ;  /* 0x0000780001f27983 */ /* 0x000ea20000100800 */
[----:B------:R-:W-:-:S03]  /*1010*/  FADD.FTZ R252, -R0, R243 ;  /* 0x000000f300fc7221 */ /* 0x000fc60000010100 */
[----:B------:R-:W2:Y:S01]  /*1020*/  LDL R243, [R1+0x60] ;  /* 0x0000600001f37983 */ /* 0x000ea20000100800 */
[----:B0-----:R-:W-:-:S03]  /*1030*/  FADD.FTZ R250, -R0, R240 ;  /* 0x000000f000fa7221 */ /* 0x001fc60000010100 */
[----:B------:R-:W2:Y:S01]  /*1040*/  LDL R240, [R1+0x68] ;  /* 0x0000680001f07983 */ /* 0x000ea20000100800 */
[----:B------:R-:W-:-:S03]  /*1050*/  FADD.FTZ R251, -R0, R241 ;  /* 0x000000f100fb7221 */ /* 0x000fc60000010100 */
[----:B------:R-:W2:Y:S01]  /*1060*/  LDL R241, [R1+0x64] ;  /* 0x0000640001f17983 */ /* 0x000ea20000100800 */
        /* <DEDUP_REMOVED lines=28> */
[----:B------:R-:W2:Y:S01]  /*1230*/  LDL R239, [R1+0x6c] ;  /* 0x00006c0001ef7983 */ /* 0x000ea20000100800 */
[----:B----4-:R-:W-:Y:S01]  /*1240*/  FADD.FTZ R156, R156, R180 ;  /* 0x000000b49c9c7221 */ /* 0x010fe20000010000 */
[----:B------:R-:W-:Y:S01]  /*1250*/  FFMA.FTZ R104, R180, R0, R104 ;  /* 0x00000000b4687223 */ /* 0x000fe20000010068 */
[----:B------:R-:W-:Y:S01]  /*1260*/  FADD.FTZ R158, R158, R182 ;  /* 0x000000b69e9e7221 */ /* 0x000fe20000010000 */
[----:B------:R-:W-:Y:S01]  /*1270*/  FADD.FTZ R157, R157, R181 ;  /* 0x000000b59d9d7221 */ /* 0x000fe20000010000 */
[----:B------:R-:W-:Y:S01]  /*1280*/  FFMA.FTZ R105, R181, R212, R105 ;  /* 0x000000d4b5697223 */ /* 0x000fe20000010069 */
[----:B------:R-:W-:Y:S01]  /*1290*/  FADD.FTZ R159, R159, R183 ;  /* 0x000000b79f9f7221 */ /* 0x000fe20000010000 */
[----:B---3--:R-:W-:Y:S01]  /*12a0*/  FADD.FTZ R160, R160, R184 ;  /* 0x000000b8a0a07221 */ /* 0x008fe20000010000 */
[----:B------:R-:W-:Y:S01]  /*12b0*/  FADD.FTZ R162, R162, R186 ;  /* 0x000000baa2a27221 */ /* 0x000fe20000010000 */
[----:B------:R-:W-:Y:S01]  /*12c0*/  FADD.FTZ R161, R161, R185 ;  /* 0x000000b9a1a17221 */ /* 0x000fe20000010000 */
[----:B------:R-:W-:Y:S01]  /*12d0*/  FMUL.FTZ R181, R248, R181 ;  /* 0x000000b5f8b57220 */ /* 0x000fe20000410000 */
[----:B------:R-:W-:Y:S01]  /*12e0*/  FMUL.FTZ R248, R215, UR29 ;  /* 0x0000001dd7f87c20 */ /* 0x000fe20008410000 */
[----:B------:R-:W-:-:S03]  /*12f0*/  FMUL.FTZ R247, R247, R183 ;  /* 0x000000b7f7f77220 */ /* 0x000fc60000410000 */
[----:B------:R-:W-:Y:S01]  /*1300*/  FFMA.FTZ R107, R183, R248, R107 ;  /* 0x000000f8b76b7223 */ /* 0x000fe2000001006b */
[----:B------:R-:W-:Y:S02]  /*1310*/  FMUL.FTZ R183, R217, UR29 ;  /* 0x0000001dd9b77c20 */ /* 0x000fe40008410000 */
[----:B------:R-:W3:Y:S02]  /*1320*/  LDL R217, [R1+0x50] ;  /* 0x0000500001d97983 */ /* 0x000ee40000100800 */
[----:B------:R-:W-:Y:S01]  /*1330*/  FFMA.FTZ R101, R185, R183, R101 ;  /* 0x000000b7b9657223 */ /* 0x000fe20000010065 */
[----:B--2---:R-:W-:Y:S01]  /*1340*/  FMUL.FTZ R213, R213, R180 ;  /* 0x000000b4d5d57220 */ /* 0x004fe20000410000 */
[----:B------:R-:W-:-:S04]  /*1350*/  FMUL.FTZ R180, R214, UR29 ;  /* 0x0000001dd6b47c20 */ /* 0x000fc80008410000 */
[----:B------:R-:W-:Y:S01]  /*1360*/  FFMA.FTZ R106, R182, R180, R106 ;  /* 0x000000b4b66a7223 */ /* 0x000fe2000001006a */
[----:B------:R-:W-:Y:S01]  /*1370*/  FMUL.FTZ R214, R242, R182 ;  /* 0x000000b6f2d67220 */ /* 0x000fe20000410000 */
[----:B------:R-:W-:Y:S01]  /*1380*/  FMUL.FTZ R182, R216, UR29 ;  /* 0x0000001dd8b67c20 */ /* 0x000fe20008410000 */
[----:B------:R-:W2:Y:S01]  /*1390*/  LDL R242, [R1+0x54] ;  /* 0x0000540001f27983 */ /* 0x000ea20000100800 */
[----:B------:R-:W-:Y:S02]  /*13a0*/  FMUL.FTZ R215, R243, R184 ;  /* 0x000000b8f3d77220 */ /* 0x000fe40000410000 */
[----:B------:R-:W-:Y:S01]  /*13b0*/  FFMA.FTZ R100, R184, R182, R100 ;  /* 0x000000b6b8647223 */ /* 0x000fe20000010064 */
[----:B------:R-:W-:Y:S01]  /*13c0*/  FMUL.FTZ R184, R218, UR29 ;  /* 0x0000001ddab87c20 */ /* 0x000fe20008410000 */
[----:B------:R-:W-:-:S03]  /*13d0*/  FMUL.FTZ R216, R240, R186 ;  /* 0x000000baf0d87220 */ /* 0x000fc60000410000 */
[----:B------:R-:W-:Y:S01]  /*13e0*/  FFMA.FTZ R102, R186, R184, R102 ;  /* 0x000000b8ba667223 */ /* 0x000fe20000010066 */
[----:B------:R-:W-:Y:S01]  /*13f0*/  FMUL.FTZ R186, R220, UR29 ;  /* 0x0000001ddcba7c20 */ /* 0x000fe20008410000 */
[----:B------:R-:W-:Y:S01]  /*1400*/  FMUL.FTZ R185, R241, R185 ;  /* 0x000000b9f1b97220 */ /* 0x000fe20000410000 */
[----:B------:R-:W4:Y:S04]  /*1410*/  LDL R220, [R1+0x58] ;  /* 0x0000580001dc7983 */ /* 0x000f280000100800 */
[----:B------:R-:W4:Y:S01]  /*1420*/  LDL R241, [R1+0x5c] ;  /* 0x00005c0001f17983 */ /* 0x000f220000100800 */
[----:B------:R-:W-:Y:S01]  /*1430*/  FMUL.FTZ R246, R219, UR29 ;  /* 0x0000001ddbf67c20 */ /* 0x000fe20008410000 */
[----:B------:R-:W-:Y:S02]  /*1440*/  FADD.FTZ R163, R163, R187 ;  /* 0x000000bba3a37221 */ /* 0x000fe40000010000 */
[----:B------:R-:W4:Y:S01]  /*1450*/  LDL R240, [R1+0x40] ;  /* 0x0000400001f07983 */ /* 0x000f220000100800 */
[----:B------:R-:W-:Y:S01]  /*1460*/  FFMA.FTZ R103, R187, R246, R103 ;  /* 0x000000f6bb677223 */ /* 0x000fe20000010067 */
[----:B------:R-:W-:Y:S01]  /*1470*/  FADD.FTZ R165, R165, R189 ;  /* 0x000000bda5a57221 */ /* 0x000fe20000010000 */
[----:B------:R-:W-:Y:S01]  /*1480*/  FADD.FTZ R166, R166, R190 ;  /* 0x000000bea6a67221 */ /* 0x000fe20000010000 */
[----:B------:R-:W-:Y:S01]  /*1490*/  FMUL.FTZ R243, R239, R187 ;  /* 0x000000bbeff37220 */ /* 0x000fe20000410000 */
[----:B------:R-:W-:Y:S01]  /*14a0*/  FMUL.FTZ R187, R221, UR29 ;  /* 0x0000001dddbb7c20 */ /* 0x000fe20008410000 */
[----:B------:R-:W4:Y:S03]  /*14b0*/  LDL R239, [R1+0x44] ;  /* 0x0000440001ef7983 */ /* 0x000f260000100800 */
[----:B------:R-:W-:Y:S01]  /*14c0*/  FFMA.FTZ R97, R189, R187, R97 ;  /* 0x000000bbbd617223 */ /* 0x000fe20000010061 */
[----:B------:R-:W-:Y:S01]  /*14d0*/  FADD.FTZ R167, R167, R191 ;  /* 0x000000bfa7a77221 */ /* 0x000fe20000010000 */
[----:B---3--:R-:W-:Y:S01]  /*14e0*/  FMUL.FTZ R218, R217, R188 ;  /* 0x000000bcd9da7220 */ /* 0x008fe20000410000 */
[----:B------:R-:W-:Y:S01]  /*14f0*/  FMUL.FTZ R217, R222, UR29 ;  /* 0x0000001dded97c20 */ /* 0x000fe20008410000 */
[----:B------:R-:W-:-:S02]  /*1500*/  FMUL.FTZ R222, R225, UR29 ;  /* 0x0000001de1de7c20 */ /* 0x000fc40008410000 */
[----:B------:R-:W3:Y:S01]  /*1510*/  LDL R225, [R1+0x34] ;  /* 0x0000340001e17983 */ /* 0x000ee20000100800 */
[----:B------:R-:W-:Y:S01]  /*1520*/  FFMA.FTZ R98, R190, R217, R98 ;  /* 0x000000d9be627223 */ /* 0x000fe20000010062 */
[----:B--2---:R-:W-:Y:S02]  /*1530*/  FMUL.FTZ R219, R242, R189 ;  /* 0x000000bdf2db7220 */ /* 0x004fe40000410000 */
[----:B------:R-:W2:Y:S01]  /*1540*/  LDL R189, [R1+0x4c] ;  /* 0x00004c0001bd7983 */ /* 0x000ea20000100800 */
[----:B----4-:R-:W-:Y:S01]  /*1550*/  FMUL.FTZ R221, R220, R190 ;  /* 0x000000bedcdd7220 */ /* 0x010fe20000410000 */
[----:B------:R-:W-:Y:S01]  /*1560*/  FMUL.FTZ R220, R224, UR29 ;  /* 0x0000001de0dc7c20 */ /* 0x000fe20008410000 */
[----:B------:R-:W-:Y:S01]  /*1570*/  FMUL.FTZ R242, R223, UR29 ;  /* 0x0000001ddff27c20 */ /* 0x000fe20008410000 */
[----:B------:R-:W4:Y:S01]  /*1580*/  LDL R224, [R1+0x48] ;  /* 0x0000480001e07983 */ /* 0x000f220000100800 */
[----:B------:R-:W-:-:S03]  /*1590*/  FMUL.FTZ R241, R241, R191 ;  /* 0x000000bff1f17220 */ /* 0x000fc60000410000 */
[----:B------:R-:W4:Y:S01]  /*15a0*/  LDL R190, [R1+0x3c] ;  /* 0x00003c0001be7983 */ /* 0x000f220000100800 */
[----:B------:R-:W-:-:S03]  /*15b0*/  FFMA.FTZ R99, R191, R242, R99 ;  /* 0x000000f2bf637223 */ /* 0x000fc60000010063 */
[----:B------:R-:W4:Y:S01]  /*15c0*/  LDL R191, [R1+0x38] ;  /* 0x0000380001bf7983 */ /* 0x000f220000100800 */
[----:B------:R-:W-:Y:S01]  /*15d0*/  FADD.FTZ R168, R168, R192 ;  /* 0x000000c0a8a87221 */ /* 0x000fe20000010000 */
[----:B------:R-:W-:Y:S01]  /*15e0*/  FFMA.FTZ R92, R192, R220, R92 ;  /* 0x000000dcc05c7223 */ /* 0x000fe2000001005c */
[----:B------:R-:W-:Y:S01]  /*15f0*/  FMUL.FTZ R223, R240, R192 ;  /* 0x000000c0f0df7220 */ /* 0x000fe20000410000 */
[----:B------:R-:W-:Y:S01]  /*1600*/  FMUL.FTZ R192, R226, UR29 ;  /* 0x0000001de2c07c20 */ /* 0x000fe20008410000 */
[----:B------:R-:W-:Y:S01]  /*1610*/  FADD.FTZ R170, R170, R194 ;  /* 0x000000c2aaaa7221 */ /* 0x000fe20000010000 */
[----:B------:R-:W-:Y:S02]  /*1620*/  FMUL.FTZ R240, R227, UR29 ;  /* 0x0000001de3f07c20 */ /* 0x000fe40008410000 */
[----:B------:R-:W-:Y:S01]  /*1630*/  FFMA.FTZ R94, R194, R192, R94 ;  /* 0x000000c0c25e7223 */ /* 0x000fe2000001005e */
[----:B------:R-:W-:Y:S01]  /*1640*/  FADD.FTZ R169, R169, R193 ;  /* 0x000000c1a9a97221 */ /* 0x000fe20000010000 */
[----:B------:R-:W-:Y:S01]  /*1650*/  FFMA.FTZ R93, R193, R222, R93 ;  /* 0x000000dec15d7223 */ /* 0x000fe2000001005d */
[----:B------:R-:W-:Y:S01]  /*1660*/  FADD.FTZ R171, R171, R195 ;  /* 0x000000c3abab7221 */ /* 0x000fe20000010000 */
[----:B------:R-:W-:Y:S01]  /*1670*/  FFMA.FTZ R95, R195, R240, R95 ;  /* 0x000000f0c35f7223 */ /* 0x000fe2000001005f */
[----:B------:R-:W-:Y:S01]  /*1680*/  FADD.FTZ R173, R173, R197 ;  /* 0x000000c5adad7221 */ /* 0x000fe20000010000 */
[----:B------:R-:W-:Y:S01]  /*1690*/  FMUL.FTZ R193, R239, R193 ;  /* 0x000000c1efc17220 */ /* 0x000fe20000410000 */
[----:B------:R-:W-:Y:S01]  /*16a0*/  FADD.FTZ R174, R174, R198 ;  /* 0x000000c6aeae7221 */ /* 0x000fe20000010000 */
[----:B------:R-:W-:Y:S01]  /*16b0*/  FADD.FTZ R175, R175, R199 ;  /* 0x000000c7afaf7221 */ /* 0x000fe20000010000 */
[----:B---3--:R-:W-:Y:S01]  /*16c0*/  FMUL.FTZ R225, R225, R197 ;  /* 0x000000c5e1e17220 */ /* 0x008fe20000410000 */
[----:B--2---:R-:W-:Y:S01]  /*16d0*/  FMUL.FTZ R239, R189, R195 ;  /* 0x000000c3bdef7220 */ /* 0x004fe20000410000 */
[----:B------:R-:W-:-:S02]  /*16e0*/  FMUL.FTZ R195, R229, UR29 ;  /* 0x0000001de5c37c20 */ /* 0x000fc40008410000 */
[----:B------:R-:W2:Y:S01]  /*16f0*/  LDL R229, [R1+0x24] ;  /* 0x0000240001e57983 */ /* 0x000ea20000100800 */
[----:B----4-:R-:W-:Y:S01]  /*1700*/  FMUL.FTZ R224, R224, R194 ;  /* 0x000000c2e0e07220 */ /* 0x010fe20000410000 */
[----:B------:R-:W-:Y:S02]  /*1710*/  FMUL.FTZ R194, R228, UR29 ;  /* 0x0000001de4c27c20 */ /* 0x000fe40008410000 */
[----:B------:R-:W3:Y:S01]  /*1720*/  LDL R228, [R1+0x20] ;  /* 0x0000200001e47983 */ /* 0x000ee20000100800 */
[----:B------:R-:W-:Y:S01]  /*1730*/  FFMA.FTZ R89, R197, R195, R89 ;  /* 0x000000c3c5597223 */ /* 0x000fe20000010059 */
[----:B------:R-:W-:Y:S01]  /*1740*/  FMUL.FTZ R197, R230, UR29 ;  /* 0x0000001de6c57c20 */ /* 0x000fe20008410000 */
[----:B------:R-:W-:Y:S01]  /*1750*/  FMUL.FTZ R227, R190, R199 ;  /* 0x000000c7bee37220 */ /* 0x000fe20000410000 */
[----:B------:R-:W4:Y:S01]  /*1760*/  LDL R230, [R1+0x28] ;  /* 0x0000280001e67983 */ /* 0x000f220000100800 */
[----:B------:R-:W-:Y:S01]  /*1770*/  FMUL.FTZ R226, R191, R198 ;  /* 0x000000c6bfe27220 */ /* 0x000fe20000410000 */
[----:B------:R-:W-:-:S02]  /*1780*/  FFMA.FTZ R90, R198, R197, R90 ;  /* 0x000000c5c65a7223 */ /* 0x000fc4000001005a */
[----:B------:R-:W4:Y:S01]  /*1790*/  LDL R190, [R1+0x2c] ;  /* 0x00002c0001be7983 */ /* 0x000f220000100800 */
[----:B------:R-:W-:Y:S01]  /*17a0*/  FMUL.FTZ R198, R231, UR29 ;  /* 0x0000001de7c67c20 */ /* 0x000fe20008410000 */
[----:B------:R-:W-:Y:S01]  /*17b0*/  FADD.FTZ R176, R176, R200 ;  /* 0x000000c8b0b07221 */ /* 0x000fe20000010000 */
[----:B------:R-:W-:Y:S01]  /*17c0*/  FADD.FTZ R177, R177, R201 ;  /* 0x000000c9b1b17221 */ /* 0x000fe20000010000 */
[----:B------:R-:W4:Y:S01]  /*17d0*/  LDL R191, [R1+0x18] ;  /* 0x0000180001bf7983 */ /* 0x000f220000100800 */
[----:B------:R-:W-:Y:S01]  /*17e0*/  FFMA.FTZ R91, R199, R198, R91 ;  /* 0x000000c6c75b7223 */ /* 0x000fe2000001005b */
[----:B------:R-:W-:Y:S02]  /*17f0*/  FMUL.FTZ R199, R232, UR29 ;  /* 0x0000001de8c77c20 */ /* 0x000fe40008410000 */
[----:B------:R-:W4:Y:S02]  /*1800*/  LDL R232, [R1+0x10] ;  /* 0x0000100001e87983 */ /* 0x000f240000100800 */
[----:B------:R-:W-:Y:S01]  /*1810*/  FFMA.FTZ R80, R200, R199, R80 ;  /* 0x000000c7c8507223 */ /* 0x000fe20000010050 */
[----:B------:R-:W-:Y:S01]  /*1820*/  FADD.FTZ R178, R178, R202 ;  /* 0x000000cab2b27221 */ /* 0x000fe20000010000 */
[----:B------:R-:W-:Y:S01]  /*1830*/  FADD.FTZ R179, R179, R203 ;  /* 0x000000cbb3b37221 */ /* 0x000fe20000010000 */
[----:B------:R-:W-:Y:S01]  /*1840*/  FADD.FTZ R120, R120, R204 ;  /* 0x000000cc78787221 */ /* 0x000fe20000010000 */
[----:B------:R-:W-:Y:S01]  /*1850*/  FADD.FTZ R164, R164, R188 ;  /* 0x000000bca4a47221 */ /* 0x000fe20000010000 */
[----:B------:R-:W-:-:S02]  /*1860*/  FFMA.FTZ R96, R188, R186, R96 ;  /* 0x000000babc607223 */ /* 0x000fc40000010060 */
[----:B------:R-:W4:Y:S01]  /*1870*/  LDL R188, [R1+0x30] ;  /* 0x0000300001bc7983 */ /* 0x000f220000100800 */
[----:B--2---:R-:W-:Y:S01]  /*1880*/  FMUL.FTZ R229, R229, R201 ;  /* 0x000000c9e5e57220 */ /* 0x004fe20000410000 */
[----:B---3--:R-:W-:Y:S01]  /*1890*/  FMUL.FTZ R228, R228, R200 ;  /* 0x000000c8e4e47220 */ /* 0x008fe20000410000 */
[----:B------:R-:W-:Y:S02]  /*18a0*/  FMUL.FTZ R200, R233, UR29 ;  /* 0x0000001de9c87c20 */ /* 0x000fe40008410000 */
[----:B------:R-:W2:Y:S02]  /*18b0*/  LDL R233, [R1+0x14] ;  /* 0x0000140001e97983 */ /* 0x000ea40000100800 */
[----:B------:R-:W-:Y:S01]  /*18c0*/  FFMA.FTZ R81, R201, R200, R81 ;  /* 0x000000c8c9517223 */ /* 0x000fe20000010051 */
[----:B------:R-:W-:Y:S01]  /*18d0*/  FMUL.FTZ R201, R234, UR29 ;  /* 0x0000001deac97c20 */ /* 0x000fe20008410000 */
[----:B----4-:R-:W-:Y:S01]  /*18e0*/  FMUL.FTZ R230, R230, R202 ;  /* 0x000000cae6e67220 */ /* 0x010fe20000410000 */
[----:B------:R-:W-:-:S02]  /*18f0*/  FMUL.FTZ R231, R190, R203 ;  /* 0x000000cbbee77220 */ /* 0x000fc40000410000 */
[----:B------:R-:W-:Y:S01]  /*1900*/  FFMA.FTZ R82, R202, R201, R82 ;  /* 0x000000c9ca527223 */ /* 0x000fe20000010052 */
[----:B------:R-:W-:Y:S01]  /*1910*/  FMUL.FTZ R202, R235, UR29 ;  /* 0x0000001debca7c20 */ /* 0x000fe20008410000 */
[----:B------:R-:W3:Y:S03]  /*1920*/  LDL R190, [R1+0x1c] ;  /* 0x00001c0001be7983 */ /* 0x000ee60000100800 */
[----:B------:R-:W-:Y:S01]  /*1930*/  FFMA.FTZ R83, R203, R202, R83 ;  /* 0x000000cacb537223 */ /* 0x000fe20000010053 */
[----:B------:R-:W-:Y:S02]  /*1940*/  FMUL.FTZ R203, R236, UR29 ;  /* 0x0000001deccb7c20 */ /* 0x000fe40008410000 */
[----:B------:R-:W4:Y:S01]  /*1950*/  LDL R236, [R1] ;  /* 0x0000000001ec7983 */ /* 0x000f220000100800 */
[----:B------:R-:W-:Y:S01]  /*1960*/  FMUL.FTZ R232, R232, R204 ;  /* 0x000000cce8e87220 */ /* 0x000fe20000410000 */
[----:B------:R-:W-:Y:S01]  /*1970*/  FFMA.FTZ R76, R204, R203, R76 ;  /* 0x000000cbcc4c7223 */ /* 0x000fe2000001004c */
[----:B------:R-:W-:-:S02]  /*1980*/  FMUL.FTZ R204, R237, UR29 ;  /* 0x0000001dedcc7c20 */ /* 0x000fc40008410000 */
[----:B------:R-:W4:Y:S01]  /*1990*/  LDL R237, [R1+0x4] ;  /* 0x0000040001ed7983 */ /* 0x000f220000100800 */
[----:B------:R-:W-:Y:S01]  /*19a0*/  FADD.FTZ R121, R121, R205 ;  /* 0x000000cd79797221 */ /* 0x000fe20000010000 */
[----:B------:R-:W-:Y:S01]  /*19b0*/  FFMA.FTZ R77, R205, R204, R77 ;  /* 0x000000cccd4d7223 */ /* 0x000fe2000001004d */
[----:B------:R-:W-:Y:S01]  /*19c0*/  FADD.FTZ R122, R122, R206 ;  /* 0x000000ce7a7a7221 */ /* 0x000fe20000010000 */
[----:B------:R-:W-:Y:S02]  /*19d0*/  FMUL.FTZ R234, R191, R206 ;  /* 0x000000cebfea7220 */ /* 0x000fe40000410000 */
[----:B------:R-:W4:Y:S01]  /*19e0*/  LDL R191, [R1+0x8] ;  /* 0x0000080001bf7983 */ /* 0x000f220000100800 */
[----:B------:R-:W-:Y:S01]  /*19f0*/  FADD.FTZ R123, R123, R207 ;  /* 0x000000cf7b7b7221 */ /* 0x000fe20000010000 */
[----:B------:R-:W-:Y:S01]  /*1a00*/  FADD.FTZ R116, R116, R208 ;  /* 0x000000d074747221 */ /* 0x000fe20000010000 */
[----:B------:R-:W-:Y:S01]  /*1a10*/  FADD.FTZ R117, R117, R209 ;  /* 0x000000d175757221 */ /* 0x000fe20000010000 */
[----:B------:R-:W-:Y:S01]  /*1a20*/  FADD.FTZ R172, R172, R196 ;  /* 0x000000c4acac7221 */ /* 0x000fe20000010000 */
[----:B------:R-:W-:Y:S01]  /*1a30*/  FFMA.FTZ R88, R196, R194, R88 ;  /* 0x000000c2c4587223 */ /* 0x000fe20000010058 */
        /* <DEDUP_REMOVED lines=21> */
[----:B--2---:R-:W-:Y:S01]  /*1b90*/  FMUL.FTZ R233, R233, R205 ;  /* 0x000000cde9e97220 */ /* 0x004fe20000410000 */
[----:B------:R-:W-:-:S04]  /*1ba0*/  FMUL.FTZ R205, R238, UR29 ;  /* 0x0000001deecd7c20 */ /* 0x000fc80008410000 */
[----:B------:R-:W-:Y:S01]  /*1bb0*/  FFMA.FTZ R78, R206, R205, R78 ;  /* 0x000000cdce4e7223 */ /* 0x000fe2000001004e */
[----:B------:R-:W-:Y:S01]  /*1bc0*/  FMUL.FTZ R206, R249, UR29 ;  /* 0x0000001df9ce7c20 */ /* 0x000fe20008410000 */
[----:B---3--:R-:W-:-:S03]  /*1bd0*/  FMUL.FTZ R235, R190, R207 ;  /* 0x000000cfbeeb7220 */ /* 0x008fc60000410000 */
[----:B------:R-:W-:Y:S01]  /*1be0*/  FFMA.FTZ R79, R207, R206, R79 ;  /* 0x000000cecf4f7223 */ /* 0x000fe2000001004f */
[----:B------:R-:W-:Y:S01]  /*1bf0*/  FMUL.FTZ R207, R250, UR29 ;  /* 0x0000001dfacf7c20 */ /* 0x000fe20008410000 */
[----:B------:R-:W2:Y:S03]  /*1c00*/  LDL R190, [R1+0xc] ;  /* 0x00000c0001be7983 */ /* 0x000ea60000100800 */
[----:B------:R-:W-:Y:S01]  /*1c10*/  FFMA.FTZ R72, R208, R207, R72 ;  /* 0x000000cfd0487223 */ /* 0x000fe20000010048 */
[----:B----4-:R-:W-:Y:S01]  /*1c20*/  FMUL.FTZ R236, R236, R208 ;  /* 0x000000d0ecec7220 */ /* 0x010fe20000410000 */
[----:B------:R-:W-:Y:S01]  /*1c30*/  FMUL.FTZ R208, R251, UR29 ;  /* 0x0000001dfbd07c20 */ /* 0x000fe20008410000 */
[----:B------:R-:W-:-:S03]  /*1c40*/  FMUL.FTZ R237, R237, R209 ;  /* 0x000000d1eded7220 */ /* 0x000fc60000410000 */
[----:B------:R-:W-:Y:S01]  /*1c50*/  FFMA.FTZ R73, R209, R208, R73 ;  /* 0x000000d0d1497223 */ /* 0x000fe20000010049 */
[----:B------:R-:W-:Y:S02]  /*1c60*/  FMUL.FTZ R209, R40, UR29 ;  /* 0x0000001d28d17c20 */ /* 0x000fe40008410000 */
        /* <DEDUP_REMOVED lines=37> */
[----:B------:R-:W-:Y:S02]  /*1ec0*/  FADD.FTZ R118, R118, R210 ;  /* 0x000000d276767221 */ /* 0x000fe40000010000 */
[----:B------:R-:W-:Y:S01]  /*1ed0*/  FFMA.FTZ R188, R207, R236, R188 ;  /* 0x000000eccfbc7223 */ /* 0x000fe200000100bc */
[----:B------:R-:W-:Y:S01]  /*1ee0*/  FADD.FTZ R189, R236, R189 ;  /* 0x000000bdecbd7221 */ /* 0x000fe20000010000 */
[----:B------:R-:W-:Y:S01]  /*1ef0*/  FFMA.FTZ R74, R210, R209, R74 ;  /* 0x000000d1d24a7223 */ /* 0x000fe2000001004a */
[----:B------:R-:W-:Y:S01]  /*1f00*/  FMUL.FTZ R238, R191, R210 ;  /* 0x000000d2bfee7220 */ /* 0x000fe20000410000 */
[----:B------:R-:W-:Y:S01]  /*1f10*/  FMUL.FTZ R210, R252, UR29 ;  /* 0x0000001dfcd27c20 */ /* 0x000fe20008410000 */
[----:B------:R-:W-:Y:S01]  /*1f20*/  FFMA.FTZ R188, R208, R237, R188 ;  /* 0x000000edd0bc7223 */ /* 0x000fe200000100bc */
[----:B------:R-:W-:Y:S01]  /*1f30*/  FADD.FTZ R189, R189, R237 ;  /* 0x000000edbdbd7221 */ /* 0x000fe20000010000 */
[----:B------:R-:W-:Y:S01]  /*1f40*/  FADD.FTZ R119, R119, R211 ;  /* 0x000000d377777221 */ /* 0x000fe20000010000 */
[----:B------:R-:W-:Y:S01]  /*1f50*/  FFMA.FTZ R75, R211, R210, R75 ;  /* 0x000000d2d34b7223 */ /* 0x000fe2000001004b */
[----:B------:R-:W-:Y:S01]  /*1f60*/  FFMA.FTZ R188, R209, R238, R188 ;  /* 0x000000eed1bc7223 */ /* 0x000fe200000100bc */
[----:B------:R-:W-:Y:S01]  /*1f70*/  FADD.FTZ R189, R189, R238 ;  /* 0x000000eebdbd7221 */ /* 0x000fe20000010000 */
[----:B--2---:R-:W-:-:S04]  /*1f80*/  FMUL.FTZ R211, R190, R211 ;  /* 0x000000d3bed37220 */ /* 0x004fc80000410000 */
[----:B------:R-:W-:Y:S01]  /*1f90*/  FFMA.FTZ R188, R210, R211, R188 ;  /* 0x000000d3d2bc7223 */ /* 0x000fe200000100bc */
[----:B------:R-:W-:Y:S01]  /*1fa0*/  FADD.FTZ R189, R189, R211 ;  /* 0x000000d3bdbd7221 */ /* 0x000fe20000010000 */
[----:B0-----:R-:W-:Y:S06]  /*1fb0*/  BRA `(.L_x_15436) ;  /* 0x00000004009c7947 */ /* 0x001fec0003800000 */
.L_x_15435:
        /* <DEDUP_REMOVED lines=12> */
.L_x_15437:
[----:B------:R-:W-:Y:S01]  /*2080*/  CS2R R188, SRZ ;  /* 0x0000000000bc7805 */ /* 0x000fe2000001ff00 */
[----:B------:R-:W-:Y:S06]  /*2090*/  BRA.U UP0, `(.L_x_15438) ;  /* 0x00000001008c7547 */ /* 0x000fec000b800000 */
[----:B------:R-:W-:Y:S01]  /*20a0*/  STL.64 [R1+0x90], R12 ;  /* 0x0000900c01007387 */ /* 0x000fe20000100a00 */
[----:B------:R-:W-:-:S03]  /*20b0*/  IADD3 R2, PT, PT, R6, 0x100, RZ ;  /* 0x0000010006027810 */ /* 0x000fc60007ffe0ff */
[----:B------:R-:W-:Y:S04]  /*20c0*/  STL.64 [R1+0x88], R10 ;  /* 0x0000880a01007387 */ /* 0x000fe80000100a00 */
[----:B------:R2:W-:Y:S02]  /*20d0*/  STL.64 [R1+0x80], R8 ;  /* 0x0000800801007387 */ /* 0x0005e40000100a00 */
[----:B--2---:R-:W0:Y:S01]  /*20e0*/  LDC.64 R8, c[0x0][0x3b0] ;  /* 0x0000ec00ff087b82 */ /* 0x004e220000000a00 */
[C---:B------:R-:W-:Y:S02]  /*20f0*/  IADD3 R7, PT, PT, R6.reuse, 0x600, RZ ;  /* 0x0000060006077810 */ /* 0x040fe40007ffe0ff */
[C---:B------:R-:W-:Y:S02]  /*2100*/  IADD3 R4, PT, PT, R6.reuse, 0x300, RZ ;  /* 0x0000030006047810 */ /* 0x040fe40007ffe0ff */
[----:B------:R-:W-:-:S02]  /*2110*/  IADD3 R190, PT, PT, R6, 0x400, RZ ;  /* 0x0000040006be7810 */ /* 0x000fc40007ffe0ff */
[C---:B------:R-:W-:Y:S02]  /*2120*/  IADD3 R245, PT, PT, R6.reuse, 0x500, RZ ;  /* 0x0000050006f57810 */ /* 0x040fe40007ffe0ff */
[----:B------:R-:W-:Y:S01]  /*2130*/  IADD3 R249, PT, PT, R6, 0x700, RZ ;  /* 0x0000070006f97810 */ /* 0x000fe20007ffe0ff */
[----:B0-----:R-:W-:-:S05]  /*2140*/  IMAD.WIDE.U32 R2, R2, 0x4, R8 ;  /* 0x0000000402027825 */ /* 0x001fca00078e0008 */
[----:B------:R0:W5:Y:S01]  /*2150*/  LDG.E R244, desc[UR20][R2.64] ;  /* 0x0000001402f47981 */ /* 0x000162000c1e1900 */
[----:B------:R-:W-:-:S04]  /*2160*/  IMAD.WIDE.U32 R12, R7, 0x4, R8 ;  /* 0x00000004070c7825 */ /* 0x000fc800078e0008 */
[----:B------:R-:W-:-:S04]  /*2170*/  IMAD.WIDE.U32 R4, R4, 0x4, R8 ;  /* 0x0000000404047825 */ /* 0x000fc800078e0008 */
[----:B------:R-:W-:Y:S01]  /*2180*/  IMAD.WIDE.U32 R190, R190, 0x4, R8 ;  /* 0x00000004bebe7825 */ /* 0x000fe200078e0008 */
[----:B0-----:R-:W-:-:S03]  /*2190*/  IADD3 R2, PT, PT, R6, 0x200, RZ ;  /* 0x0000020006027810 */ /* 0x001fc60007ffe0ff */
[--C-:B------:R-:W-:Y:S02]  /*21a0*/  IMAD.WIDE.U32 R10, R6, 0x4, R8.reuse ;  /* 0x00000004060a7825 */ /* 0x100fe400078e0008 */
[----:B------:R-:W5:Y:S02]  /*21b0*/  LDG.E R6, desc[UR20][R4.64] ;  /* 0x0000001404067981 */ /* 0x000f64000c1e1900 */
[----:B------:R-:W-:-:S04]  /*21c0*/  IMAD.WIDE.U32 R2, R2, 0x4, R8 ;  /* 0x0000000402027825 */ /* 0x000fc800078e0008 */
[--C-:B------:R-:W-:Y:S01]  /*21d0*/  IMAD.WIDE.U32 R250, R245, 0x4, R8.reuse ;  /* 0x00000004f5fa7825 */ /* 0x100fe200078e0008 */
[----:B------:R0:W5:Y:S03]  /*21e0*/  LDG.E R7, desc[UR20][R2.64] ;  /* 0x0000001402077981 */ /* 0x000166000c1e1900 */
[----:B------:R-:W-:Y:S01]  /*21f0*/  IMAD.WIDE.U32 R8, R249, 0x4, R8 ;  /* 0x00000004f9087825 */ /* 0x000fe200078e0008 */
[----:B------:R1:W5:Y:S04]  /*2200*/  LDG.E R5, desc[UR20][R190.64] ;  /* 0x00000014be057981 */ /* 0x000368000c1e1900 */
[----:B------:R2:W5:Y:S01]  /*2210*/  LDG.E R4, desc[UR20][R250.64] ;  /* 0x00000014fa047981 */ /* 0x000562000c1e1900 */
[----:B0-----:R-:W-:-:S02]  /*2220*/  MOV R3, R13 ;  /* 0x0000000d00037202 */ /* 0x001fc40000000f00 */
[----:B------:R-:W-:Y:S02]  /*2230*/  MOV R2, R12 ;  /* 0x0000000c00027202 */ /* 0x000fe40000000f00 */
[----:B-1----:R-:W-:Y:S01]  /*2240*/  MOV R190, R10 ;  /* 0x0000000a00be7202 */ /* 0x002fe20000000f00 */
[----:B------:R2:W5:Y:S01]  /*2250*/  LDL.LU.64 R12, [R1+0x90] ;  /* 0x00009000010c7983 */ /* 0x0005620000300a00 */
[----:B------:R-:W-:-:S03]  /*2260*/  MOV R191, R11 ;  /* 0x0000000b00bf7202 */ /* 0x000fc60000000f00 */
[----:B------:R2:W5:Y:S04]  /*2270*/  LDG.E R3, desc[UR20][R2.64] ;  /* 0x0000001402037981 */ /* 0x000568000c1e1900 */
[----:B------:R2:W5:Y:S04]  /*2280*/  LDL.LU.64 R10, [R1+0x88] ;  /* 0x00008800010a7983 */ /* 0x0005680000300a00 */
[----:B------:R2:W5:Y:S04]  /*2290*/  LDG.E R245, desc[UR20][R190.64] ;  /* 0x00000014bef57981 */ /* 0x000568000c1e1900 */
[----:B------:R2:W5:Y:S04]  /*22a0*/  LDG.E R2, desc[UR20][R8.64] ;  /* 0x0000001408027981 */ /* 0x000568000c1e1900 */
[----:B------:R2:W5:Y:S01]  /*22b0*/  LDL.LU.64 R8, [R1+0x80] ;  /* 0x0000800001087983 */ /* 0x0005620000300a00 */
[----:B------:R-:W-:Y:S05]  /*22c0*/  BRA `(.L_x_15436) ;  /* 0x0000000000d87947 */ /* 0x000fea0003800000 */
.L_x_15438:
[----:B--2---:R-:W0:Y:S01]  /*22d0*/  S2R R22, SR_TID.X ;  /* 0x0000000000167919 */ /* 0x004e220000002100 */
[----:B------:R-:W-:Y:S01]  /*22e0*/  UIMAD UR9, UR8, UR26, URZ ;  /* 0x0000001a080972a4 */ /* 0x000fe2000f8e02ff */
[----:B------:R-:W1:Y:S01]  /*22f0*/  LDC.64 R18, c[0x0][0x3b0] ;  /* 0x0000ec00ff127b82 */ /* 0x000e620000000a00 */
[C---:B------:R-:W-:Y:S02]  /*2300*/  IADD3 R3, PT, PT, R6.reuse, 0x100, RZ ;  /* 0x0000010006037810 */ /* 0x040fe40007ffe0ff */
[----:B------:R-:W-:Y:S01]  /*2310*/  USHF.R.S32.HI UR10, URZ, 0x1f, UR9 ;  /* 0x0000001fff0a7899 */ /* 0x000fe20008011409 */
[C---:B------:R-:W-:Y:S02]  /*2320*/  IADD3 R8, PT, PT, R6.reuse, 0x300, RZ ;  /* 0x0000030006087810 */ /* 0x040fe40007ffe0ff */
[C---:B------:R-:W-:Y:S01]  /*2330*/  IADD3 R10, PT, PT, R6.reuse, 0x400, RZ ;  /* 0x00000400060a7810 */ /* 0x040fe20007ffe0ff */
[----:B------:R-:W-:Y:S01]  /*2340*/  ULEA.HI UR10, UR10, UR9, URZ, 0x2 ;  /* 0x000000090a0a7291 */ /* 0x000fe2000f8f10ff */
[----:B------:R-:W2:Y:S01]  /*2350*/  LDC.64 R20, c[0x0][0x438] ;  /* 0x00010e00ff147b82 */ /* 0x000ea20000000a00 */
[----:B------:R-:W-:-:S02]  /*2360*/  IADD3 R12, PT, PT, R6, 0x500, RZ ;  /* 0x00000500060c7810 */ /* 0x000fc40007ffe0ff */
[C---:B------:R-:W-:Y:S02]  /*2370*/  IADD3 R14, PT, PT, R6.reuse, 0x600, RZ ;  /* 0x00000600060e7810 */ /* 0x040fe40007ffe0ff */
[----:B------:R-:W-:Y:S02]  /*2380*/  MOV R5, UR10 ;  /* 0x0000000a00057c02 */ /* 0x000fe40008000f00 */
[----:B------:R-:W-:Y:S01]  /*2390*/  IADD3 R7, PT, PT, R6, 0x700, RZ ;  /* 0x0000070006077810 */ /* 0x000fe20007ffe0ff */
[----:B-1----:R-:W-:-:S04]  /*23a0*/  IMAD.WIDE.U32 R2, R3, 0x4, R18 ;  /* 0x0000000403027825 */ /* 0x002fc800078e0012 */
[--C-:B------:R-:W-:Y:S01]  /*23b0*/  IMAD.WIDE.U32 R8, R8, 0x4, R18.reuse ;  /* 0x0000000408087825 */ /* 0x100fe200078e0012 */
[----:B------:R-:W5:Y:S01]  /*23c0*/  LDG.E R244, desc[UR20][R2.64] ;  /* 0x0000001402f47981 */ /* 0x000f62000c1e1900 */
[----:B0-----:R-:W-:Y:S02]  /*23d0*/  LEA.HI.SX32 R22, R5, R22, 0x1e ;  /* 0x0000001605167211 */ /* 0x001fe400078ff2ff */
[----:B------:R-:W-:Y:S01]  /*23e0*/  IADD3 R5, PT, PT, R6, 0x200, RZ ;  /* 0x0000020006057810 */ /* 0x000fe20007ffe0ff */
[----:B------:R-:W-:-:S04]  /*23f0*/  IMAD.WIDE.U32 R10, R10, 0x4, R18 ;  /* 0x000000040a0a7825 */ /* 0x000fc800078e0012 */
[----:B------:R-:W-:-:S04]  /*2400*/  IMAD.WIDE.U32 R4, R5, 0x4, R18 ;  /* 0x0000000405047825 */ /* 0x000fc800078e0012 */
[----:B------:R-:W-:-:S04]  /*2410*/  IMAD.WIDE.U32 R12, R12, 0x4, R18 ;  /* 0x000000040c0c7825 */ /* 0x000fc800078e0012 */
[----:B------:R-:W-:-:S04]  /*2420*/  IMAD.WIDE.U32 R14, R14, 0x4, R18 ;  /* 0x000000040e0e7825 */ /* 0x000fc800078e0012 */
[--C-:B------:R-:W-:Y:S01]  /*2430*/  IMAD.WIDE.U32 R16, R6, 0x4, R18.reuse ;  /* 0x0000000406107825 */ /* 0x100fe200078e0012 */
[----:B------:R0:W5:Y:S03]  /*2440*/  LDG.E R3, desc[UR20][R14.64] ;  /* 0x000000140e037981 */ /* 0x000166000c1e1900 */
[----:B------:R-:W-:Y:S01]  /*2450*/  IMAD.WIDE.U32 R18, R7, 0x4, R18 ;  /* 0x0000000407127825 */ /* 0x000fe200078e0012 */
[----:B------:R1:W5:Y:S01]  /*2460*/  LDG.E R245, desc[UR20][R16.64] ;  /* 0x0000001410f57981 */ /* 0x000362000c1e1900 */
[----:B------:R-:W-:-:S03]  /*2470*/  IADD3 R24, PT, PT, R22, 0x600, RZ ;  /* 0x0000060016187810 */ /* 0x000fc60007ffe0ff */
[----:B------:R-:W5:Y:S01]  /*2480*/  LDG.E R7, desc[UR20][R4.64] ;  /* 0x0000001404077981 */ /* 0x000f62000c1e1900 */
[C---:B------:R-:W-:Y:S02]  /*2490*/  IADD3 R23, PT, PT, R22.reuse, 0x700, RZ ;  /* 0x0000070016177810 */ /* 0x040fe40007ffe0ff */
[C---:B0-----:R-:W-:Y:S01]  /*24a0*/  IADD3 R14, PT, PT, R22.reuse, 0x300, RZ ;  /* 0x00000300160e7810 */ /* 0x041fe20007ffe0ff */
[----:B------:R0:W5:Y:S01]  /*24b0*/  LDG.E R2, desc[UR20][R18.64] ;  /* 0x0000001412027981 */ /* 0x000162000c1e1900 */
[----:B-1----:R-:W-:-:S03]  /*24c0*/  IADD3 R16, PT, PT, R22, 0x400, RZ ;  /* 0x0000040016107810 */ /* 0x002fc60007ffe0ff */
[----:B------:R-:W5:Y:S04]  /*24d0*/  LDG.E R6, desc[UR20][R8.64] ;  /* 0x0000001408067981 */ /* 0x000f68000c1e1900 */
[----:B------:R1:W5:Y:S01]  /*24e0*/  LDG.E R5, desc[UR20][R10.64] ;  /* 0x000000140a057981 */ /* 0x000362000c1e1900 */
[----:B0-----:R-:W-:-:S03]  /*24f0*/  IADD3 R18, PT, PT, R22, 0x500, RZ ;  /* 0x0000050016127810 */ /* 0x001fc60007ffe0ff */
[----:B------:R0:W5:Y:S01]  /*2500*/  LDG.E R4, desc[UR20][R12.64] ;  /* 0x000000140c047981 */ /* 0x000162000c1e1900 */
[--C-:B--2---:R-:W-:Y:S01]  /*2510*/  IMAD.WIDE.U32 R14, R14, 0x10, R20.reuse ;  /* 0x000000100e0e7825 */ /* 0x104fe200078e0014 */
[C---:B-1----:R-:W-:Y:S02]  /*2520*/  IADD3 R10, PT, PT, R22.reuse, 0x100, RZ ;  /* 0x00000100160a7810 */ /* 0x042fe40007ffe0ff */
[C---:B0-----:R-:W-:Y:S01]  /*2530*/  IADD3 R12, PT, PT, R22.reuse, 0x200, RZ ;  /* 0x00000200160c7810 */ /* 0x041fe20007ffe0ff */
[----:B------:R-:W-:-:S04]  /*2540*/  IMAD.WIDE.U32 R8, R22, 0x10, R20 ;  /* 0x0000001016087825 */ /* 0x000fc800078e0014 */
[--C-:B------:R-:W-:Y:S01]  /*2550*/  IMAD.WIDE.U32 R10, R10, 0x10, R20.reuse ;  /* 0x000000100a0a7825 */ /* 0x100fe200078e0014 */
[----:B------:R0:W5:Y:S03]  /*2560*/  LDG.E.128 R36, desc[UR20][R8.64] ;  /* 0x0000001408247981 */ /* 0x000166000c1e1d00 */
[--C-:B------:R-:W-:Y:S01]  /*2570*/  IMAD.WIDE.U32 R12, R12, 0x10, R20.reuse ;  /* 0x000000100c0c7825 */ /* 0x100fe200078e0014 */
[----:B------:R0:W5:Y:S03]  /*2580*/  LDG.E.128 R32, desc[UR20][R10.64] ;  /* 0x000000140a207981 */ /* 0x000166000c1e1d00 */
[--C-:B------:R-:W-:Y:S01]  /*2590*/  IMAD.WIDE.U32 R16, R16, 0x10, R20.reuse ;  /* 0x0000001010107825 */ /* 0x100fe200078e0014 */
[----:B------:R0:W5:Y:S03]  /*25a0*/  LDG.E.128 R28, desc[UR20][R12.64] ;  /* 0x000000140c1c7981 */ /* 0x000166000c1e1d00 */
[----:B------:R-:W-:-:S04]  /*25b0*/  IMAD.WIDE.U32 R18, R18, 0x10, R20 ;  /* 0x0000001012127825 */ /* 0x000fc800078e0014 */
[--C-:B------:R-:W-:Y:S02]  /*25c0*/  IMAD.WIDE.U32 R190, R24, 0x10, R20.reuse ;  /* 0x0000001018be7825 */ /* 0x100fe400078e0014 */
[----:B------:R0:W5:Y:S02]  /*25d0*/  LDG.E.128 R24, desc[UR20][R14.64] ;  /* 0x000000140e187981 */ /* 0x000164000c1e1d00 */
[----:B------:R-:W-:Y:S02]  /*25e0*/  IMAD.WIDE.U32 R250, R23, 0x10, R20 ;  /* 0x0000001017fa7825 */ /* 0x000fe400078e0014 */
[----:B------:R0:W5:Y:S04]  /*25f0*/  LDG.E.128 R20, desc[UR20][R16.64] ;  /* 0x0000001410147981 */ /* 0x000168000c1e1d00 */
[----:B------:R0:W5:Y:S04]  /*2600*/  LDG.E.128 R8, desc[UR20][R250.64] ;  /* 0x00000014fa087981 */ /* 0x000168000c1e1d00 */
[----:B------:R0:W5:Y:S04]  /*2610*/  LDG.E.128 R12, desc[UR20][R190.64] ;  /* 0x00000014be0c7981 */ /* 0x000168000c1e1d00 */
[----:B------:R-:W5:Y:S02]  /*2620*/  LDG.E.128 R16, desc[UR20][R18.64] ;  /* 0x0000001412107981 */ /* 0x000f64000c1e1d00 */
.L_x_15436:
[----:B0-2---:R-:W0:Y:S01]  /*2630*/  SHFL.DOWN PT, R191, R189, 0x10, 0x1f ;  /* 0x0a001f00bdbf7f89 */ /* 0x005e2200000e0000 */
        /* <DEDUP_REMOVED lines=31> */
.L_x_15440:
[----:B------:R-:W-:Y:S05]  /*2830*/  BSYNC.RECONVERGENT B0 ;  /* 0x0000000000007941 */ /* 0x000fea0003800200 */
.L_x_15439:
        /* <DEDUP_REMOVED lines=45> */
[----:B------:R-:W-:Y:S01]  /*2b10*/  MOV R190, 0x10 ;  /* 0x0000001000be7802 */ /* 0x000fe20000000f00 */
[----:B------:R-:W-:-:S04]  /*2b20*/  UIMAD UR9, UR8, UR26, URZ ;  /* 0x0000001a080972a4 */ /* 0x000fc8000f8e02ff */
[----:B--2---:R-:W-:-:S04]  /*2b30*/  @P0 IMAD.WIDE.U32 R190, R189, R190, UR32 ;  /* 0x00000020bdbe0e25 */ /* 0x004fc8000f8e00be */
[----:B------:R-:W-:Y:S01]  /*2b40*/  FMUL.FTZ R188, R188, UR28 ;  /* 0x0000001cbcbc7c20 */ /* 0x000fe20008410000 */
[----:B------:R-:W-:Y:S01]  /*2b50*/  USHF.R.S32.HI UR10, URZ, 0x1f, UR9 ;  /* 0x0000001fff0a7899 */ /* 0x000fe20008011409 */
[----:B------:R0:W5:Y:S01]  /*2b60*/  @P0 LDG.E.128 R112, desc[UR20][R190.64] ;  /* 0x00000014be700981 */ /* 0x000162000c1e1d00 */
[----:B------:R-:W-:Y:S02]  /*2b70*/  ISETP.NE.AND P0, PT, RZ, UR27, PT ;  /* 0x0000001bff007c0c */ /* 0x000fe4000bf05270 */
[----:B------:R-:W-:Y:S02]  /*2b80*/  ULEA.HI UR10, UR10, UR9, URZ, 0x2 ;  /* 0x000000090a0a7291 */ /* 0x000fe4000f8f10ff */
        /* <DEDUP_REMOVED lines=23> */
.L_x_15443:
        /* <DEDUP_REMOVED lines=15> */
.L_x_15444:
        /* <DEDUP_REMOVED lines=15> */
.L_x_15445:
[----:B------:R-:W-:Y:S05]  /*2ee0*/  BRA.U !UP3, `(.L_x_15446) ;  /* 0x0000000d0b507547 */ /* 0x000fea000b800000 */
[----:B------:R-:W-:Y:S02]  /*2ef0*/  MOV R111, UR31 ;  /* 0x0000001f006f7c02 */ /* 0x000fe40008000f00 */
[----:B------:R-:W-:Y:S02]  /*2f00*/  ISETP.LT.AND P1, PT, RZ, UR30, PT ;  /* 0x0000001eff007c0c */ /* 0x000fe4000bf21270 */
[----:B-----5:R-:W-:Y:S01]  /*2f10*/  ISETP.GE.U32.AND P0, PT, R245, 0x1000000, PT ;  /* 0x01000000f500780c */ /* 0x020fe20003f06070 */
[----:B------:R-:W-:-:S04]  /*2f20*/  FFMA.FTZ R111, R248, R111, UR32 ;  /* 0x00000020f86f7e23 */ /* 0x000fc8000801006f */
[----:B------:R-:W-:-:S04]  /*2f30*/  FADD.FTZ R111, R247, -R111 ;  /* 0x8000006ff76f7221 */ /* 0x000fc80000010000 */
[----:B------:R-:W-:-:S05]  /*2f40*/  FMUL.FTZ R111, R111, UR29 ;  /* 0x0000001d6f6f7c20 */ /* 0x000fca0008410000 */
[----:B------:R-:W-:-:S05]  /*2f50*/  FSEL R111, R111, RZ, P1 ;  /* 0x000000ff6f6f7208 */ /* 0x000fca0000800000 */
        /* <DEDUP_REMOVED lines=8> */
.L_x_15442:
        /* <DEDUP_REMOVED lines=36> */
.L_x_15447:
        /* <DEDUP_REMOVED lines=15> */
.L_x_15448:
        /* <DEDUP_REMOVED lines=15> */
.L_x_15449:
        /* <DEDUP_REMOVED lines=10> */
.L_x_15441:
        /* <DEDUP_REMOVED lines=18> */
.L_x_15451:
        /* <DEDUP_REMOVED lines=15> */
.L_x_15452:
        /* <DEDUP_REMOVED lines=15> */
.L_x_15453:
[----:B------:R-:W-:Y:S05]  /*37a0*/  BRA.U !UP3, `(.L_x_15446) ;  /* 0x000000050b207547 */ /* 0x000fea000b800000 */
[----:B------:R-:W-:Y:S02]  /*37b0*/  PLOP3.LUT P1, PT, PT, PT, UP2, 0x80, 0x8 ;  /* 0x000000000008781c */ /* 0x000fe40003f2f028 */
[----:B------:R-:W-:Y:S02]  /*37c0*/  MOV R111, UR31 ;  /* 0x0000001f006f7c02 */ /* 0x000fe40008000f00 */
[----:B-----5:R-:W-:Y:S02]  /*37d0*/  MOV R190, R39 ;  /* 0x0000002700be7202 */ /* 0x020fe40000000f00 */
[----:B------:R-:W-:-:S07]  /*37e0*/  ISETP.GE.U32.AND P0, PT, R245, 0x1000000, PT ;  /* 0x01000000f500780c */ /* 0x000fce0003f06070 */
[----:B------:R-:W-:-:S04]  /*37f0*/  @P1 FFMA.FTZ R111, R248, R111, UR32 ;  /* 0x00000020f86f1e23 */ /* 0x000fc8000801006f */
[----:B------:R-:W-:-:S04]  /*3800*/  @P1 FADD.FTZ R111, R247, -R111 ;  /* 0x8000006ff76f1221 */ /* 0x000fc80000010000 */
[----:B------:R-:W-:-:S04]  /*3810*/  @P1 FFMA.FTZ R190, R111, UR29, R39 ;  /* 0x0000001d6fbe1c23 */ /* 0x000fc80008010027 */
        /* <DEDUP_REMOVED lines=8> */
.L_x_15450:
        /* <DEDUP_REMOVED lines=15> */
.L_x_15454:
        /* <DEDUP_REMOVED lines=14> */
.L_x_15455:
        /* <DEDUP_REMOVED lines=11> */
[----:B------:R-:W-:-:S05]  /*3b20*/  FSEL R110, R110, RZ, P1 ;  /* 0x000000ff6e6e7208 */ /* 0x000fca0000800000 */
[----:B------:R-:W-:Y:S01]  /*3b30*/  FADD.FTZ R42, R42, R110 ;  /* 0x0000006e2a2a7221 */ /* 0x000fe20000010000 */
[----:B------:R-:W-:-:S07]  /*3b40*/  SEL R110, R87, RZ, P1 ;  /* 0x000000ff576e7207 */ /* 0x000fce0000800000 */
.L_x_15456:
[----:B------:R-:W-:-:S05]  /*3b50*/  MOV R87, UR31 ;  /* 0x0000001f00577c02 */ /* 0x000fca0008000f00 */
[----:B------:R-:W-:-:S04]  /*3b60*/  @P0 FFMA.FTZ R87, R248, R87, UR32 ;  /* 0x00000020f8570e23 */ /* 0x000fc80008010057 */
[----:B------:R-:W-:Y:S01]  /*3b70*/  @P0 FADD.FTZ R190, R247, -R87 ;  /* 0x80000057f7be0221 */ /* 0x000fe20000010000 */
[----:B------:R-:W-:-:S03]  /*3b80*/  MOV R87, R39 ;  /* 0x0000002700577202 */ /* 0x000fc60000000f00 */
        /* <DEDUP_REMOVED lines=10> */
.L_x_15446:
        /* <DEDUP_REMOVED lines=17> */
.L_x_15457:
[----:B------:R-:W-:Y:S05]  /*3d40*/  BRA.U !UP0, `(.L_x_15458) ;  /* 0x0000000508e07547 */ /* 0x000fea000b800000 */
[----:B------:R-:W-:Y:S05]  /*3d50*/  @!P0 BRA `(.L_x_15459) ;  /* 0x0000000000e88947 */ /* 0x000fea0003800000 */
        /* <DEDUP_REMOVED lines=13> */
[----:B0-----:R-:W-:-:S03]  /*3e30*/  SEL R108, R85, RZ, P2 ;  /* 0x000000ff556c7207 */ /* 0x001fc60001000000 */
[----:B------:R-:W-:-:S07]  /*3e40*/  FADD.FTZ R44, R44, R86 ;  /* 0x000000562c2c7221 */ /* 0x000fce0000010000 */
.L_x_15460:
        /* <DEDUP_REMOVED lines=14> */
.L_x_15461:
        /* <DEDUP_REMOVED lines=9> */
[-C--:B0-----:R-:W-:Y:S01]  /*3fc0*/  FMUL.FTZ R110, R114, R87.reuse ;  /* 0x00000057726e7220 */ /* 0x081fe20000410000 */
[----:B------:R-:W-:-:S04]  /*3fd0*/  FMUL.FTZ R87, R150, R87 ;  /* 0x0000005796577220 */ /* 0x000fc80000410000 */
[----:B------:R-:W-:-:S05]  /*3fe0*/  FSEL R110, R110, RZ, P2 ;  /* 0x000000ff6e6e7208 */ /* 0x000fca0001000000 */
[----:B------:R-:W-:Y:S01]  /*3ff0*/  FADD.FTZ R46, R46, R110 ;  /* 0x0000006e2e2e7221 */ /* 0x000fe20000010000 */
[----:B------:R-:W-:-:S07]  /*4000*/  SEL R110, R87, RZ, P2 ;  /* 0x000000ff576e7207 */ /* 0x000fce0001000000 */
.L_x_15462:
[----:B------:R-:W-:-:S05]  /*4010*/  MOV R87, UR31 ;  /* 0x0000001f00577c02 */ /* 0x000fca0008000f00 */
[----:B------:R-:W-:-:S04]  /*4020*/  @P1 FFMA.FTZ R87, R246, R87, UR32 ;  /* 0x00000020f6571e23 */ /* 0x000fc80008010057 */
[----:B0-----:R-:W-:Y:S01]  /*4030*/  @P1 FADD.FTZ R190, R243, -R87 ;  /* 0x80000057f3be1221 */ /* 0x001fe20000010000 */
        /* <DEDUP_REMOVED lines=12> */
.L_x_15459:
[----:B------:R-:W-:Y:S05]  /*4100*/  BRA.U !UP3, `(.L_x_15464) ;  /* 0x000000010b387547 */ /* 0x000fea000b800000 */
[----:B------:R-:W-:Y:S02]  /*4110*/  PLOP3.LUT P1, PT, PT, PT, UP2, 0x80, 0x8 ;  /* 0x000000000008781c */ /* 0x000fe40003f2f028 */
[----:B0-----:R-:W-:Y:S02]  /*4120*/  MOV R108, UR31 ;  /* 0x0000001f006c7c02 */ /* 0x001fe40008000f00 */
        /* <DEDUP_REMOVED lines=12> */
.L_x_15464:
        /* <DEDUP_REMOVED lines=15> */
.L_x_15465:
        /* <DEDUP_REMOVED lines=15> */
.L_x_15466:
[----:B------:R-:W-:Y:S05]  /*43d0*/  BRA.U !UP3, `(.L_x_15463) ;  /* 0x000000090b607547 */ /* 0x000fea000b800000 */
[----:B------:R-:W-:Y:S02]  /*43e0*/  PLOP3.LUT P2, PT, PT, PT, UP2, 0x80, 0x8 ;  /* 0x000000000008781c */ /* 0x000fe40003f4f028 */
[----:B0-----:R-:W-:Y:S02]  /*43f0*/  MOV R111, UR31 ;  /* 0x0000001f006f7c02 */ /* 0x001fe40008000f00 */
        /* <DEDUP_REMOVED lines=13> */
.L_x_15458:
        /* <DEDUP_REMOVED lines=37> */
.L_x_15468:
[----:B------:R-:W-:Y:S05]  /*4720*/  BRA.U !UP3, `(.L_x_15469) ;  /* 0x000000010b387547 */ /* 0x000fea000b800000 */
        /* <DEDUP_REMOVED lines=14> */
.L_x_15469:
        /* <DEDUP_REMOVED lines=15> */
.L_x_15470:
[----:B------:R-:W-:Y:S05]  /*4900*/  BRA.U !UP3, `(.L_x_15463) ;  /* 0x000000050b147547 */ /* 0x000fea000b800000 */
[----:B0-----:R-:W-:Y:S01]  /*4910*/  FMUL.FTZ R111, R87, UR23 ;  /* 0x00000017576f7c20 */ /* 0x001fe20008410000 */
        /* <DEDUP_REMOVED lines=8> */
.L_x_15467:
        /* <DEDUP_REMOVED lines=15> */
.L_x_15471:
        /* <DEDUP_REMOVED lines=15> */
.L_x_15472:
        /* <DEDUP_REMOVED lines=15> */
.L_x_15473:
[----:B------:R-:W-:Y:S05]  /*4c70*/  BRA.U !UP3, `(.L_x_15463) ;  /* 0x000000010b387547 */ /* 0x000fea000b800000 */
[----:B0-----:R-:W-:Y:S02]  /*4c80*/  MOV R111, UR31 ;  /* 0x0000001f006f7c02 */ /* 0x001fe40008000f00 */
        /* <DEDUP_REMOVED lines=12> */
[----:B------:R-:W-:-:S07]  /*4d50*/  FADD.FTZ R47, R47, R190 ;  /* 0x000000be2f2f7221 */ /* 0x000fce0000010000 */
.L_x_15463:
[----:B0-----:R-:W0:Y:S01]  /*4d60*/  @P0 LDC.64 R190, c[0x0][0x478] ;  /* 0x00011e00ffbe0b82 */ /* 0x001e220000000a00 */
[----:B-----5:R-:W-:Y:S01]  /*4d70*/  @P0 IADD3 R244, PT, PT, R188, 0x100, RZ ;  /* 0x00000100bcf40810 */ /* 0x020fe20007ffe0ff */
        /* <DEDUP_REMOVED lines=13> */
.L_x_15474:
[----:B------:R-:W-:Y:S05]  /*4e50*/  BRA.U !UP0, `(.L_x_15475) ;  /* 0x0000000508e07547 */ /* 0x000fea000b800000 */
[----:B------:R-:W-:Y:S05]  /*4e60*/  @!P0 BRA `(.L_x_15476) ;  /* 0x0000000000e88947 */ /* 0x000fea0003800000 */
[----:B------:R-:W-:Y:S02]  /*4e70*/  PLOP3.LUT P1, PT, PT, PT, UP2, 0x80, 0x8 ;  /* 0x000000000008781c */ /* 0x000fe40003f2f028 */
[----:B------:R-:W-:-:S11]  /*4e80*/  MOV R84, UR31 ;  /* 0x0000001f00547c02 */ /* 0x000fd60008000f00 */
        /* <DEDUP_REMOVED lines=8> */
[-C--:B-----5:R-:W-:Y:S01]  /*4f10*/  FMUL.FTZ R86, R112, R85.reuse ;  /* 0x0000005570567220 */ /* 0x0a0fe20000410000 */
[----:B------:R-:W-:-:S04]  /*4f20*/  FMUL.FTZ R85, R144, R85 ;  /* 0x0000005590557220 */ /* 0x000fc80000410000 */
[----:B------:R-:W-:Y:S02]  /*4f30*/  FSEL R86, R86, RZ, P2 ;  /* 0x000000ff56567208 */ /* 0x000fe40001000000 */
[----:B0-----:R-:W-:-:S03]  /*4f40*/  SEL R108, R85, RZ, P2 ;  /* 0x000000ff556c7207 */ /* 0x001fc60001000000 */
[----:B------:R-:W-:-:S07]  /*4f50*/  FADD.FTZ R48, R48, R86 ;  /* 0x0000005630307221 */ /* 0x000fce0000010000 */
.L_x_15477:
        /* <DEDUP_REMOVED lines=14> */
.L_x_15478:
        /* <DEDUP_REMOVED lines=9> */
[-C--:B0----5:R-:W-:Y:S01]  /*50d0*/  FMUL.FTZ R110, R114, R87.reuse ;  /* 0x00000057726e7220 */ /* 0x0a1fe20000410000 */
[----:B------:R-:W-:-:S04]  /*50e0*/  FMUL.FTZ R87, R146, R87 ;  /* 0x0000005792577220 */ /* 0x000fc80000410000 */
[----:B------:R-:W-:-:S05]  /*50f0*/  FSEL R110, R110, RZ, P2 ;  /* 0x000000ff6e6e7208 */ /* 0x000fca0001000000 */
[----:B------:R-:W-:Y:S01]  /*5100*/  FADD.FTZ R50, R50, R110 ;  /* 0x0000006e32327221 */ /* 0x000fe20000010000 */
[----:B------:R-:W-:-:S07]  /*5110*/  SEL R110, R87, RZ, P2 ;  /* 0x000000ff576e7207 */ /* 0x000fce0001000000 */
.L_x_15479:
        /* <DEDUP_REMOVED lines=9> */
[----:B-----5:R-:W-:-:S05]  /*51b0*/  FMUL.FTZ R7, R115, R111 ;  /* 0x0000006f73077220 */ /* 0x020fca0000410000 */
[----:B------:R-:W-:-:S05]  /*51c0*/  FSEL R7, R7, RZ, P1 ;  /* 0x000000ff07077208 */ /* 0x000fca0000800000 */
[----:B------:R-:W-:Y:S01]  /*51d0*/  FADD.FTZ R51, R51, R7 ;  /* 0x0000000733337221 */ /* 0x000fe20000010000 */
[----:B------:R-:W-:-:S05]  /*51e0*/  FMUL.FTZ R7, R147, R111 ;  /* 0x0000006f93077220 */ /* 0x000fca0000410000 */
[----:B------:R-:W-:Y:S01]  /*51f0*/  SEL R111, R7, RZ, P1 ;  /* 0x000000ff076f7207 */ /* 0x000fe20000800000 */
[----:B------:R-:W-:Y:S06]  /*5200*/  BRA `(.L_x_15480) ;  /* 0x0000000c00187947 */ /* 0x000fec0003800000 */
.L_x_15476:
[----:B------:R-:W-:Y:S05]  /*5210*/  BRA.U !UP3, `(.L_x_15481) ;  /* 0x000000010b387547 */ /* 0x000fea000b800000 */
[----:B------:R-:W-:Y:S02]  /*5220*/  PLOP3.LUT P1, PT, PT, PT, UP2, 0x80, 0x8 ;  /* 0x000000000008781c */ /* 0x000fe40003f2f028 */
[----:B0-----:R-:W-:Y:S02]  /*5230*/  MOV R108, UR31 ;  /* 0x0000001f006c7c02 */ /* 0x001fe40008000f00 */
[----:B------:R-:W-:-:S09]  /*5240*/  MOV R190, R28 ;  /* 0x0000001c00be7202 */ /* 0x000fd20000000f00 */
[----:B------:R-:W-:-:S04]  /*5250*/  @P1 FFMA.FTZ R108, R186, R108, UR32 ;  /* 0x00000020ba6c1e23 */ /* 0x000fc8000801006c */
[----:B------:R-:W-:-:S04]  /*5260*/  @P1 FADD.FTZ R108, R218, -R108 ;  /* 0x8000006cda6c1221 */ /* 0x000fc80000010000 */
[----:B------:R-:W-:Y:S01]  /*5270*/  @P1 FFMA.FTZ R190, R108, UR29, R28 ;  /* 0x0000001d6cbe1c23 */ /* 0x000fe2000801001c */
[----:B------:R-:W-:-:S03]  /*5280*/  LOP3.LUT P1, RZ, R7, 0xff, RZ, 0xc0, !PT ;  /* 0x000000ff07ff7812 */ /* 0x000fc6000782c0ff */
[----:B------:R-:W-:-:S04]  /*5290*/  FMUL.FTZ R108, R190, UR23 ;  /* 0x00000017be6c7c20 */ /* 0x000fc80008410000 */
[----:B------:R-:W-:-:S04]  /*52a0*/  FMUL.FTZ R108, R108, UR22 ;  /* 0x000000166c6c7c20 */ /* 0x000fc80008410000 */
[-C--:B-----5:R-:W-:Y:S01]  /*52b0*/  FMUL.FTZ R190, R112, R108.reuse ;  /* 0x0000006c70be7220 */ /* 0x0a0fe20000410000 */
[----:B------:R-:W-:-:S04]  /*52c0*/  FMUL.FTZ R108, R144, R108 ;  /* 0x0000006c906c7220 */ /* 0x000fc80000410000 */
[----:B------:R-:W-:Y:S02]  /*52d0*/  FSEL R190, R190, RZ, P1 ;  /* 0x000000ffbebe7208 */ /* 0x000fe40000800000 */
[----:B------:R-:W-:-:S03]  /*52e0*/  SEL R108, R108, RZ, P1 ;  /* 0x000000ff6c6c7207 */ /* 0x000fc60000800000 */
[----:B------:R-:W-:-:S07]  /*52f0*/  FADD.FTZ R48, R48, R190 ;  /* 0x000000be30307221 */ /* 0x000fce0000010000 */
.L_x_15481:
        /* <DEDUP_REMOVED lines=15> */
.L_x_15482:
        /* <DEDUP_REMOVED lines=15> */
.L_x_15483:
[----:B------:R-:W-:Y:S05]  /*54e0*/  BRA.U !UP3, `(.L_x_15480) ;  /* 0x000000090b607547 */ /* 0x000fea000b800000 */
[----:B------:R-:W-:Y:S02]  /*54f0*/  PLOP3.LUT P2, PT, PT, PT, UP2, 0x80, 0x8 ;  /* 0x000000000008781c */ /* 0x000fe40003f4f028 */
[----:B------:R-:W-:Y:S02]  /*5500*/  ISETP.GE.U32.AND P1, PT, R7, 0x1000000, PT ;  /* 0x010000000700780c */ /* 0x000fe40003f26070 */
[----:B------:R-:W-:Y:S02]  /*5510*/  MOV R7, UR31 ;  /* 0x0000001f00077c02 */ /* 0x000fe40008000f00 */
[----:B0-----:R-:W-:-:S07]  /*5520*/  MOV R111, R31 ;  /* 0x0000001f006f7202 */ /* 0x001fce0000000f00 */
[----:B------:R-:W-:-:S04]  /*5530*/  @P2 FFMA.FTZ R7, R242, R7, UR32 ;  /* 0x00000020f2072e23 */ /* 0x000fc80008010007 */
[----:B------:R-:W-:-:S04]  /*5540*/  @P2 FADD.FTZ R7, R241, -R7 ;  /* 0x80000007f1072221 */ /* 0x000fc80000010000 */
[----:B------:R-:W-:-:S04]  /*5550*/  @P2 FFMA.FTZ R111, R7, UR29, R31 ;  /* 0x0000001d076f2c23 */ /* 0x000fc8000801001f */
[----:B------:R-:W-:-:S04]  /*5560*/  FMUL.FTZ R7, R111, UR23 ;  /* 0x000000176f077c20 */ /* 0x000fc80008410000 */
[----:B------:R-:W-:-:S04]  /*5570*/  FMUL.FTZ R7, R7, UR22 ;  /* 0x0000001607077c20 */ /* 0x000fc80008410000 */
[-C--:B-----5:R-:W-:Y:S01]  /*5580*/  FMUL.FTZ R111, R115, R7.reuse ;  /* 0x00000007736f7220 */ /* 0x0a0fe20000410000 */
[----:B------:R-:W-:-:S04]  /*5590*/  FMUL.FTZ R7, R147, R7 ;  /* 0x0000000793077220 */ /* 0x000fc80000410000 */
[----:B------:R-:W-:-:S05]  /*55a0*/  FSEL R111, R111, RZ, P1 ;  /* 0x000000ff6f6f7208 */ /* 0x000fca0000800000 */
[----:B------:R-:W-:Y:S01]  /*55b0*/  FADD.FTZ R51, R51, R111 ;  /* 0x0000006f33337221 */ /* 0x000fe20000010000 */
[----:B------:R-:W-:Y:S01]  /*55c0*/  SEL R111, R7, RZ, P1 ;  /* 0x000000ff076f7207 */ /* 0x000fe20000800000 */
[----:B------:R-:W-:Y:S06]  /*55d0*/  BRA `(.L_x_15480) ;  /* 0x0000000800247947 */ /* 0x000fec0003800000 */
.L_x_15475:
        /* <DEDUP_REMOVED lines=37> */
.L_x_15485:
[----:B------:R-:W-:Y:S05]  /*5830*/  BRA.U !UP3, `(.L_x_15486) ;  /* 0x000000010b387547 */ /* 0x000fea000b800000 */
        /* <DEDUP_REMOVED lines=14> */
.L_x_15486:
        /* <DEDUP_REMOVED lines=15> */
.L_x_15487:
[----:B------:R-:W-:Y:S05]  /*5a10*/  BRA.U !UP3, `(.L_x_15480) ;  /* 0x000000050b147547 */ /* 0x000fea000b800000 */
[----:B------:R-:W-:Y:S01]  /*5a20*/  ISETP.GE.U32.AND P1, PT, R7, 0x1000000, PT ;  /* 0x010000000700780c */ /* 0x000fe20003f26070 */
[----:B------:R-:W-:-:S04]  /*5a30*/  FMUL.FTZ R7, R87, UR23 ;  /* 0x0000001757077c20 */ /* 0x000fc80008410000 */
[----:B------:R-:W-:-:S04]  /*5a40*/  FMUL.FTZ R7, R7, UR22 ;  /* 0x0000001607077c20 */ /* 0x000fc80008410000 */
[-C--:B0----5:R-:W-:Y:S01]  /*5a50*/  FMUL.FTZ R111, R115, R7.reuse ;  /* 0x00000007736f7220 */ /* 0x0a1fe20000410000 */
[----:B------:R-:W-:-:S04]  /*5a60*/  FMUL.FTZ R7, R147, R7 ;  /* 0x0000000793077220 */ /* 0x000fc80000410000 */
[----:B------:R-:W-:-:S05]  /*5a70*/  FSEL R111, R111, RZ, P1 ;  /* 0x000000ff6f6f7208 */ /* 0x000fca0000800000 */
[----:B------:R-:W-:Y:S01]  /*5a80*/  FADD.FTZ R51, R51, R111 ;  /* 0x0000006f33337221 */ /* 0x000fe20000010000 */
[----:B------:R-:W-:Y:S01]  /*5a90*/  SEL R111, R7, RZ, P1 ;  /* 0x000000ff076f7207 */ /* 0x000fe20000800000 */
[----:B------:R-:W-:Y:S06]  /*5aa0*/  BRA `(.L_x_15480) ;  /* 0x0000000000f07947 */ /* 0x000fec0003800000 */
.L_x_15484:
        /* <DEDUP_REMOVED lines=15> */
.L_x_15488:
        /* <DEDUP_REMOVED lines=15> */
.L_x_15489:
        /* <DEDUP_REMOVED lines=15> */
.L_x_15490:
[----:B------:R-:W-:Y:S05]  /*5d80*/  BRA.U !UP3, `(.L_x_15480) ;  /* 0x000000010b387547 */ /* 0x000fea000b800000 */
[----:B------:R-:W-:Y:S02]  /*5d90*/  ISETP.GE.U32.AND P2, PT, R7, 0x1000000, PT ;  /* 0x010000000700780c */ /* 0x000fe40003f46070 */
        /* <DEDUP_REMOVED lines=8> */
[-C--:B0----5:R-:W-:Y:S01]  /*5e20*/  FMUL.FTZ R111, R115, R7.reuse ;  /* 0x00000007736f7220 */ /* 0x0a1fe20000410000 */
[----:B------:R-:W-:-:S04]  /*5e30*/  FMUL.FTZ R7, R147, R7 ;  /* 0x0000000793077220 */ /* 0x000fc80000410000 */
[----:B------:R-:W-:-:S05]  /*5e40*/  FSEL R111, R111, RZ, P2 ;  /* 0x000000ff6f6f7208 */ /* 0x000fca0001000000 */
[----:B------:R-:W-:Y:S01]  /*5e50*/  FADD.FTZ R51, R51, R111 ;  /* 0x0000006f33337221 */ /* 0x000fe20000010000 */
[----:B------:R-:W-:-:S07]  /*5e60*/  SEL R111, R7, RZ, P2 ;  /* 0x000000ff076f7207 */ /* 0x000fce0001000000 */
.L_x_15480:
[----:B0-----:R-:W0:Y:S01]  /*5e70*/  @P0 LDC.64 R190, c[0x0][0x478] ;  /* 0x00011e00ffbe0b82 */ /* 0x001e220000000a00 */
[----:B------:R-:W-:Y:S01]  /*5e80*/  @P0 IADD3 R7, PT, PT, R188, 0x200, RZ ;  /* 0x00000200bc070810 */ /* 0x000fe20007ffe0ff */
[----:B------:R-:W1:Y:S01]  /*5e90*/  @UP3 LDCU.64 UR10, c[0x0][0x468] ;  /* 0x00008d00ff0a37ac */ /* 0x000e620008000a00 */
[----:B------:R-:W-:-:S03]  /*5ea0*/  PLOP3.LUT P1, PT, PT, PT, UP3, 0x80, 0x8 ;  /* 0x000000000008781c */ /* 0x000fc60003f2f038 */
[----:B0-----:R-:W-:-:S10]  /*5eb0*/  @P0 IMAD.WIDE.U32 R190, R7, 0x10, R190 ;  /* 0x0000001007be0825 */ /* 0x001fd400078e00be */
[----:B------:R-:W-:Y:S01]  /*5ec0*/  @P1 IADD3 R7, PT, PT, R189, 0x200, RZ ;  /* 0x00000200bd071810 */ /* 0x000fe20007ffe0ff */
[----:B------:R0:W-:Y:S02]  /*5ed0*/  @P0 STG.E.128 desc[UR20][R190.64], R84 ;  /* 0x00000054be000986 */ /* 0x0001e4000c101d14 */
[----:B0-----:R-:W-:-:S05]  /*5ee0*/  HFMA2 R190, -RZ, RZ, 0, 9.5367431640625e-07 ;  /* 0x00000010ffbe7431 */ /* 0x001fca00000001ff */
[----:B-1----:R-:W-:-:S05]  /*5ef0*/  @P1 IMAD.WIDE.U32 R190, R7, R190, UR10 ;  /* 0x0000000a07be1e25 */ /* 0x002fca000f8e00be */
[----:B------:R0:W-:Y:S01]  /*5f00*/  @P1 STG.E.128 desc[UR20][R190.64], R108 ;  /* 0x0000006cbe001986 */ /* 0x0001e2000c101d14 */
[----:B------:R-:W-:Y:S05]  /*5f10*/  BRA.U !UP3, `(.L_x_15491) ;  /* 0x000000010b107547 */ /* 0x000fea000b800000 */
[----:B-----5:R-:W1:Y:S01]  /*5f20*/  LDC.64 R112, c[0x0][0x390] ;  /* 0x0000e400ff707b82 */ /* 0x020e620000000a00 */
[----:B------:R-:W-:-:S05]  /*5f30*/  IADD3 R7, PT, PT, R189, 0x300, RZ ;  /* 0x00000300bd077810 */ /* 0x000fca0007ffe0ff */
[----:B-1----:R-:W-:-:S06]  /*5f40*/  IMAD.WIDE.U32 R112, R7, 0x10, R112 ;  /* 0x0000001007707825 */ /* 0x002fcc00078e0070 */
[----:B------:R-:W5:Y:S02]  /*5f50*/  LDG.E.128 R112, desc[UR20][R112.64] ;  /* 0x0000001470707981 */ /* 0x000f64000c1e1d00 */
.L_x_15491:
        /* <DEDUP_REMOVED lines=17> */
.L_x_15494:
[----:B------:R-:W-:Y:S02]  /*6070*/  MOV R7, UR31 ;  /* 0x0000001f00077c02 */ /* 0x000fe40008000f00 */
[----:B------:R-:W-:-:S03]  /*6080*/  MOV R85, R25 ;  /* 0x0000001900557202 */ /* 0x000fc60000000f00 */
        /* <DEDUP_REMOVED lines=12> */
.L_x_15495:
        /* <DEDUP_REMOVED lines=14> */
.L_x_15496:
        /* <DEDUP_REMOVED lines=8> */
[----:B------:R-:W-:-:S03]  /*62b0*/  ISETP.GE.U32.AND P1, PT, R6, 0x1000000, PT ;  /* 0x010000000600780c */ /* 0x000fc60003f26070 */
[----:B------:R-:W-:-:S04]  /*62c0*/  FMUL.FTZ R7, R7, UR22 ;  /* 0x0000001607077c20 */ /* 0x000fc80008410000 */
[-C--:B-----5:R-:W-:Y:S01]  /*62d0*/  FMUL.FTZ R6, R115, R7.reuse ;  /* 0x0000000773067220 */ /* 0x0a0fe20000410000 */
[----:B------:R-:W-:-:S04]  /*62e0*/  FMUL.FTZ R7, R143, R7 ;  /* 0x000000078f077220 */ /* 0x000fc80000410000 */
[----:B------:R-:W-:Y:S02]  /*62f0*/  FSEL R6, R6, RZ, P1 ;  /* 0x000000ff06067208 */ /* 0x000fe40000800000 */
[----:B0-----:R-:W-:-:S03]  /*6300*/  SEL R111, R7, RZ, P1 ;  /* 0x000000ff076f7207 */ /* 0x001fc60000800000 */
[----:B------:R-:W-:Y:S01]  /*6310*/  FADD.FTZ R55, R55, R6 ;  /* 0x0000000637377221 */ /* 0x000fe20000010000 */
[----:B------:R-:W-:Y:S06]  /*6320*/  BRA `(.L_x_15497) ;  /* 0x0000000c00207947 */ /* 0x000fec0003800000 */
.L_x_15493:
[----:B------:R-:W-:Y:S05]  /*6330*/  BRA.U !UP3, `(.L_x_15498) ;  /* 0x000000010b387547 */ /* 0x000fea000b800000 */
[----:B------:R-:W-:Y:S02]  /*6340*/  PLOP3.LUT P1, PT, PT, PT, UP2, 0x80, 0x8 ;  /* 0x000000000008781c */ /* 0x000fe40003f2f028 */
[----:B------:R-:W-:Y:S02]  /*6350*/  MOV R7, UR31 ;  /* 0x0000001f00077c02 */ /* 0x000fe40008000f00 */
[----:B0-----:R-:W-:-:S09]  /*6360*/  MOV R108, R24 ;  /* 0x00000018006c7202 */ /* 0x001fd20000000f00 */
        /* <DEDUP_REMOVED lines=8> */
[----:B------:R-:W-:-:S05]  /*63f0*/  FSEL R108, R108, RZ, P1 ;  /* 0x000000ff6c6c7208 */ /* 0x000fca0000800000 */
[----:B------:R-:W-:Y:S01]  /*6400*/  FADD.FTZ R52, R52, R108 ;  /* 0x0000006c34347221 */ /* 0x000fe20000010000 */
[----:B------:R-:W-:-:S07]  /*6410*/  SEL R108, R7, RZ, P1 ;  /* 0x000000ff076c7207 */ /* 0x000fce0000800000 */
.L_x_15498:
        /* <DEDUP_REMOVED lines=15> */
.L_x_15499:
        /* <DEDUP_REMOVED lines=15> */
.L_x_15500:
[----:B------:R-:W-:Y:S05]  /*6600*/  BRA.U !UP3, `(.L_x_15497) ;  /* 0x000000090b687547 */ /* 0x000fea000b800000 */
[----:B------:R-:W-:Y:S02]  /*6610*/  PLOP3.LUT P2, PT, PT, PT, UP2, 0x80, 0x8 ;  /* 0x000000000008781c */ /* 0x000fe40003f4f028 */
[----:B------:R-:W-:Y:S02]  /*6620*/  ISETP.GE.U32.AND P1, PT, R6, 0x1000000, PT ;  /* 0x010000000600780c */ /* 0x000fe40003f26070 */
[----:B------:R-:W-:Y:S02]  /*6630*/  MOV R6, UR31 ;  /* 0x0000001f00067c02 */ /* 0x000fe40008000f00 */
[----:B------:R-:W-:-:S07]  /*6640*/  MOV R7, R27 ;  /* 0x0000001b00077202 */ /* 0x000fce0000000f00 */
[----:B------:R-:W-:-:S04]  /*6650*/  @P2 FFMA.FTZ R6, R240, R6, UR32 ;  /* 0x00000020f0062e23 */ /* 0x000fc80008010006 */
[----:B------:R-:W-:-:S04]  /*6660*/  @P2 FADD.FTZ R6, R239, -R6 ;  /* 0x80000006ef062221 */ /* 0x000fc80000010000 */
[----:B------:R-:W-:-:S04]  /*6670*/  @P2 FFMA.FTZ R7, R6, UR29, R27 ;  /* 0x0000001d06072c23 */ /* 0x000fc8000801001b */
[----:B------:R-:W-:-:S04]  /*6680*/  FMUL.FTZ R6, R7, UR23 ;  /* 0x0000001707067c20 */ /* 0x000fc80008410000 */
[----:B------:R-:W-:-:S04]  /*6690*/  FMUL.FTZ R6, R6, UR22 ;  /* 0x0000001606067c20 */ /* 0x000fc80008410000 */
[-C--:B-----5:R-:W-:Y:S01]  /*66a0*/  FMUL.FTZ R7, R115, R6.reuse ;  /* 0x0000000673077220 */ /* 0x0a0fe20000410000 */
[----:B------:R-:W-:-:S04]  /*66b0*/  FMUL.FTZ R6, R143, R6 ;  /* 0x000000068f067220 */ /* 0x000fc80000410000 */
[----:B------:R-:W-:Y:S02]  /*66c0*/  FSEL R7, R7, RZ, P1 ;  /* 0x000000ff07077208 */ /* 0x000fe40000800000 */
[----:B0-----:R-:W-:-:S03]  /*66d0*/  SEL R111, R6, RZ, P1 ;  /* 0x000000ff066f7207 */ /* 0x001fc60000800000 */
[----:B------:R-:W-:Y:S01]  /*66e0*/  FADD.FTZ R55, R55, R7 ;  /* 0x0000000737377221 */ /* 0x000fe20000010000 */
[----:B------:R-:W-:Y:S06]  /*66f0*/  BRA `(.L_x_15497) ;  /* 0x00000008002c7947 */ /* 0x000fec0003800000 */
.L_x_15492:
        /* <DEDUP_REMOVED lines=32> */
[-C--:B0----5:R-:W-:Y:S01]  /*6900*/  FMUL.FTZ R108, R112, R86.reuse ;  /* 0x00000056706c7220 */ /* 0x0a1fe20000410000 */
[----:B------:R-:W-:-:S04]  /*6910*/  FMUL.FTZ R86, R140, R86 ;  /* 0x000000568c567220 */ /* 0x000fc80000410000 */
[----:B------:R-:W-:-:S05]  /*6920*/  FSEL R108, R108, RZ, P1 ;  /* 0x000000ff6c6c7208 */ /* 0x000fca0000800000 */
[----:B------:R-:W-:Y:S01]  /*6930*/  FADD.FTZ R52, R52, R108 ;  /* 0x0000006c34347221 */ /* 0x000fe20000010000 */
[----:B------:R-:W-:-:S07]  /*6940*/  SEL R108, R86, RZ, P1 ;  /* 0x000000ff566c7207 */ /* 0x000fce0000800000 */
.L_x_15502:
[----:B------:R-:W-:Y:S05]  /*6950*/  BRA.U !UP3, `(.L_x_15503) ;  /* 0x000000010b387547 */ /* 0x000fea000b800000 */
        /* <DEDUP_REMOVED lines=14> */
.L_x_15503:
        /* <DEDUP_REMOVED lines=15> */
.L_x_15504:
[----:B------:R-:W-:Y:S01]  /*6b30*/  MOV R86, R7 ;  /* 0x0000000700567202 */ /* 0x000fe20000000f00 */
[----:B------:R-:W-:Y:S06]  /*6b40*/  BRA.U !UP3, `(.L_x_15497) ;  /* 0x000000050b187547 */ /* 0x000fec000b800000 */
[----:B------:R-:W-:Y:S01]  /*6b50*/  ISETP.GE.U32.AND P1, PT, R6, 0x1000000, PT ;  /* 0x010000000600780c */ /* 0x000fe20003f26070 */
[----:B------:R-:W-:-:S04]  /*6b60*/  FMUL.FTZ R6, R87, UR23 ;  /* 0x0000001757067c20 */ /* 0x000fc80008410000 */
[----:B------:R-:W-:-:S04]  /*6b70*/  FMUL.FTZ R6, R6, UR22 ;  /* 0x0000001606067c20 */ /* 0x000fc80008410000 */
[-C--:B-----5:R-:W-:Y:S01]  /*6b80*/  FMUL.FTZ R86, R115, R6.reuse ;  /* 0x0000000673567220 */ /* 0x0a0fe20000410000 */
[----:B------:R-:W-:-:S04]  /*6b90*/  FMUL.FTZ R6, R143, R6 ;  /* 0x000000068f067220 */ /* 0x000fc80000410000 */
[----:B------:R-:W-:Y:S02]  /*6ba0*/  FSEL R86, R86, RZ, P1 ;  /* 0x000000ff56567208 */ /* 0x000fe40000800000 */
[----:B0-----:R-:W-:-:S03]  /*6bb0*/  SEL R111, R6, RZ, P1 ;  /* 0x000000ff066f7207 */ /* 0x001fc60000800000 */
[----:B------:R-:W-:Y:S01]  /*6bc0*/  FADD.FTZ R55, R55, R86 ;  /* 0x0000005637377221 */ /* 0x000fe20000010000 */
[----:B------:R-:W-:Y:S01]  /*6bd0*/  MOV R86, R7 ;  /* 0x0000000700567202 */ /* 0x000fe20000000f00 */
[----:B------:R-:W-:Y:S06]  /*6be0*/  BRA `(.L_x_15497) ;  /* 0x0000000000f07947 */ /* 0x000fec0003800000 */
.L_x_15501:
        /* <DEDUP_REMOVED lines=15> */
.L_x_15505:
        /* <DEDUP_REMOVED lines=15> */
.L_x_15506:
        /* <DEDUP_REMOVED lines=15> */
.L_x_15507:
        /* <DEDUP_REMOVED lines=10> */
[-C--:B-----5:R-:W-:Y:S01]  /*6f60*/  FMUL.FTZ R7, R115, R6.reuse ;  /* 0x0000000673077220 */ /* 0x0a0fe20000410000 */
[----:B------:R-:W-:-:S04]  /*6f70*/  FMUL.FTZ R6, R143, R6 ;  /* 0x000000068f067220 */ /* 0x000fc80000410000 */
[----:B------:R-:W-:Y:S02]  /*6f80*/  FSEL R7, R7, RZ, P2 ;  /* 0x000000ff07077208 */ /* 0x000fe40001000000 */
[----:B0-----:R-:W-:-:S03]  /*6f90*/  SEL R111, R6, RZ, P2 ;  /* 0x000000ff066f7207 */ /* 0x001fc60001000000 */
[----:B------:R-:W-:-:S07]  /*6fa0*/  FADD.FTZ R55, R55, R7 ;  /* 0x0000000737377221 */ /* 0x000fce0000010000 */
.L_x_15497:
[----:B------:R-:W1:Y:S01]  /*6fb0*/  @P0 LDC.64 R6, c[0x0][0x478] ;  /* 0x00011e00ff060b82 */ /* 0x000e620000000a00 */
        /* <DEDUP_REMOVED lines=10> */
[----:B-----5:R-:W1:Y:S01]  /*7060*/  LDC.64 R112, c[0x0][0x390] ;  /* 0x0000e400ff707b82 */ /* 0x020e620000000a00 */
[----:B0-----:R-:W-:-:S05]  /*7070*/  IADD3 R6, PT, PT, R189, 0x400, RZ ;  /* 0x00000400bd067810 */ /* 0x001fca0007ffe0ff */
[----:B-1----:R-:W-:-:S05]  /*7080*/  IMAD.WIDE.U32 R6, R6, 0x10, R112 ;  /* 0x0000001006067825 */ /* 0x002fca00078e0070 */
[----:B------:R1:W5:Y:S02]  /*7090*/  LDG.E.128 R112, desc[UR20][R6.64] ;  /* 0x0000001406707981 */ /* 0x000364000c1e1d00 */
.L_x_15508:
[----:B------:R-:W-:Y:S05]  /*70a0*/  BRA.U !UP0, `(.L_x_15509) ;  /* 0x0000000508f07547 */ /* 0x000fea000b800000 */
[----:B------:R-:W-:Y:S05]  /*70b0*/  @!P0 BRA `(.L_x_15510) ;  /* 0x0000000000f88947 */ /* 0x000fea0003800000 */
[----:B------:R-:W-:Y:S02]  /*70c0*/  PLOP3.LUT P1, PT, PT, PT, UP2, 0x80, 0x8 ;  /* 0x000000000008781c */ /* 0x000fe40003f2f028 */
[----:B01----:R-:W-:Y:S02]  /*70d0*/  MOV R6, UR31 ;  /* 0x0000001f00067c02 */ /* 0x003fe40008000f00 */
        /* <DEDUP_REMOVED lines=11> */
[----:B------:R-:W-:-:S03]  /*7190*/  SEL R108, R6, RZ, P2 ;  /* 0x000000ff066c7207 */ /* 0x000fc60001000000 */
[----:B------:R-:W-:-:S07]  /*71a0*/  FADD.FTZ R56, R56, R84 ;  /* 0x0000005438387221 */ /* 0x000fce0000010000 */
.L_x_15511:
        /* <DEDUP_REMOVED lines=14> */
.L_x_15512:
        /* <DEDUP_REMOVED lines=14> */
.L_x_15513:
        /* <DEDUP_REMOVED lines=16> */
[----:B------:R-:W-:-:S03]  /*7470*/  SEL R111, R6, RZ, P1 ;  /* 0x000000ff066f7207 */ /* 0x000fc60000800000 */
[----:B------:R-:W-:Y:S01]  /*7480*/  FADD.FTZ R59, R59, R5 ;  /* 0x000000053b3b7221 */ /* 0x000fe20000010000 */
[----:B------:R-:W-:Y:S06]  /*7490*/  BRA `(.L_x_15514) ;  /* 0x0000000c00287947 */ /* 0x000fec0003800000 */
.L_x_15510:
[----:B------:R-:W-:Y:S05]  /*74a0*/  BRA.U !UP3, `(.L_x_15515) ;  /* 0x000000010b387547 */ /* 0x000fea000b800000 */
[----:B------:R-:W-:Y:S02]  /*74b0*/  PLOP3.LUT P1, PT, PT, PT, UP2, 0x80, 0x8 ;  /* 0x000000000008781c */ /* 0x000fe40003f2f028 */
[----:B01----:R-:W-:Y:S02]  /*74c0*/  MOV R6, UR31 ;  /* 0x0000001f00067c02 */ /* 0x003fe40008000f00 */
        /* <DEDUP_REMOVED lines=12> */
.L_x_15515:
        /* <DEDUP_REMOVED lines=15> */
.L_x_15516:
        /* <DEDUP_REMOVED lines=15> */
.L_x_15517:
[----:B------:R-:W-:Y:S05]  /*7770*/  BRA.U !UP3, `(.L_x_15514) ;  /* 0x000000090b707547 */ /* 0x000fea000b800000 */
[----:B------:R-:W-:Y:S02]  /*7780*/  PLOP3.LUT P2, PT, PT, PT, UP2, 0x80, 0x8 ;  /* 0x000000000008781c */ /* 0x000fe40003f4f028 */
[----:B------:R-:W-:Y:S02]  /*7790*/  ISETP.GE.U32.AND P1, PT, R5, 0x1000000, PT ;  /* 0x010000000500780c */ /* 0x000fe40003f26070 */
[----:B------:R-:W-:Y:S02]  /*77a0*/  MOV R5, UR31 ;  /* 0x0000001f00057c02 */ /* 0x000fe40008000f00 */
[----:B01----:R-:W-:-:S07]  /*77b0*/  MOV R6, R23 ;  /* 0x0000001700067202 */ /* 0x003fce0000000f00 */
        /* <DEDUP_REMOVED lines=8> */
[----:B------:R-:W-:-:S03]  /*7840*/  SEL R111, R5, RZ, P1 ;  /* 0x000000ff056f7207 */ /* 0x000fc60000800000 */
[----:B------:R-:W-:Y:S01]  /*7850*/  FADD.FTZ R59, R59, R6 ;  /* 0x000000063b3b7221 */ /* 0x000fe20000010000 */
[----:B------:R-:W-:Y:S06]  /*7860*/  BRA `(.L_x_15514) ;  /* 0x0000000800347947 */ /* 0x000fec0003800000 */
.L_x_15509:
[----:B------:R-:W-:Y:S05]  /*7870*/  @!P0 BRA `(.L_x_15518) ;  /* 0x0000000400408947 */ /* 0x000fea0003800000 */
[----:B01----:R-:W-:Y:S02]  /*7880*/  MOV R6, UR31 ;  /* 0x0000001f00067c02 */ /* 0x003fe40008000f00 */
        /* <DEDUP_REMOVED lines=35> */
.L_x_15519:
        /* <DEDUP_REMOVED lines=15> */
.L_x_15520:
        /* <DEDUP_REMOVED lines=15> */
.L_x_15521:
[----:B------:R-:W-:Y:S02]  /*7ca0*/  MOV R86, R6 ;  /* 0x0000000600567202 */ /* 0x000fe40000000f00 */
[----:B------:R-:W-:Y:S01]  /*7cb0*/  MOV R85, R7 ;  /* 0x0000000700557202 */ /* 0x000fe20000000f00 */
[----:B------:R-:W-:Y:S06]  /*7cc0*/  BRA.U !UP3, `(.L_x_15514) ;  /* 0x000000050b1c7547 */ /* 0x000fec000b800000 */
[----:B------:R-:W-:Y:S01]  /*7cd0*/  ISETP.GE.U32.AND P1, PT, R5, 0x1000000, PT ;  /* 0x010000000500780c */ /* 0x000fe20003f26070 */
[----:B------:R-:W-:Y:S01]  /*7ce0*/  FMUL.FTZ R5, R87, UR23 ;  /* 0x0000001757057c20 */ /* 0x000fe20008410000 */
[----:B------:R-:W-:-:S03]  /*7cf0*/  MOV R86, R6 ;  /* 0x0000000600567202 */ /* 0x000fc60000000f00 */
[----:B------:R-:W-:-:S04]  /*7d00*/  FMUL.FTZ R5, R5, UR22 ;  /* 0x0000001605057c20 */ /* 0x000fc80008410000 */
[-C--:B-----5:R-:W-:Y:S01]  /*7d10*/  FMUL.FTZ R85, R115, R5.reuse ;  /* 0x0000000573557220 */ /* 0x0a0fe20000410000 */
[----:B------:R-:W-:-:S04]  /*7d20*/  FMUL.FTZ R5, R139, R5 ;  /* 0x000000058b057220 */ /* 0x000fc80000410000 */
[----:B------:R-:W-:Y:S02]  /*7d30*/  FSEL R85, R85, RZ, P1 ;  /* 0x000000ff55557208 */ /* 0x000fe40000800000 */
[----:B------:R-:W-:-:S03]  /*7d40*/  SEL R111, R5, RZ, P1 ;  /* 0x000000ff056f7207 */ /* 0x000fc60000800000 */
[----:B------:R-:W-:Y:S01]  /*7d50*/  FADD.FTZ R59, R59, R85 ;  /* 0x000000553b3b7221 */ /* 0x000fe20000010000 */
[----:B------:R-:W-:Y:S01]  /*7d60*/  MOV R85, R7 ;  /* 0x0000000700557202 */ /* 0x000fe20000000f00 */
[----:B------:R-:W-:Y:S06]  /*7d70*/  BRA `(.L_x_15514) ;  /* 0x0000000000f07947 */ /* 0x000fec0003800000 */
.L_x_15518:
[----:B------:R-:W-:Y:S05]  /*7d80*/  BRA.U !UP3, `(.L_x_15522) ;  /* 0x000000010b387547 */ /* 0x000fea000b800000 */
[----:B01----:R-:W-:Y:S02]  /*7d90*/  MOV R6, UR31 ;  /* 0x0000001f00067c02 */ /* 0x003fe40008000f00 */
        /* <DEDUP_REMOVED lines=13> */
.L_x_15522:
        /* <DEDUP_REMOVED lines=15> */
.L_x_15523:
        /* <DEDUP_REMOVED lines=15> */
.L_x_15524:
        /* <DEDUP_REMOVED lines=10> */
[-C--:B01---5:R-:W-:Y:S01]  /*80f0*/  FMUL.FTZ R6, R115, R5.reuse ;  /* 0x0000000573067220 */ /* 0x0a3fe20000410000 */
[----:B------:R-:W-:-:S04]  /*8100*/  FMUL.FTZ R5, R139, R5 ;  /* 0x000000058b057220 */ /* 0x000fc80000410000 */
[----:B------:R-:W-:Y:S02]  /*8110*/  FSEL R6, R6, RZ, P2 ;  /* 0x000000ff06067208 */ /* 0x000fe40001000000 */
[----:B------:R-:W-:-:S03]  /*8120*/  SEL R111, R5, RZ, P2 ;  /* 0x000000ff056f7207 */ /* 0x000fc60001000000 */
[----:B------:R-:W-:-:S07]  /*8130*/  FADD.FTZ R59, R59, R6 ;  /* 0x000000063b3b7221 */ /* 0x000fce0000010000 */
.L_x_15514:
[----:B01----:R-:W0:Y:S01]  /*8140*/  @P0 LDC.64 R6, c[0x0][0x478] ;  /* 0x00011e00ff060b82 */ /* 0x003e220000000a00 */
        /* <DEDUP_REMOVED lines=10> */
[----:B-----5:R-:W1:Y:S01]  /*81f0*/  LDC.64 R112, c[0x0][0x390] ;  /* 0x0000e400ff707b82 */ /* 0x020e620000000a00 */
[----:B0-----:R-:W-:-:S05]  /*8200*/  IADD3 R6, PT, PT, R189, 0x500, RZ ;  /* 0x00000500bd067810 */ /* 0x001fca0007ffe0ff */
[----:B-1----:R-:W-:-:S05]  /*8210*/  IMAD.WIDE.U32 R6, R6, 0x10, R112 ;  /* 0x0000001006067825 */ /* 0x002fca00078e0070 */
[----:B------:R1:W5:Y:S02]  /*8220*/  LDG.E.128 R112, desc[UR20][R6.64] ;  /* 0x0000001406707981 */ /* 0x000364000c1e1d00 */
.L_x_15525:
[----:B------:R-:W-:Y:S05]  /*8230*/  BRA.U !UP0, `(.L_x_15526) ;  /* 0x0000000508f07547 */ /* 0x000fea000b800000 */
[----:B------:R-:W-:Y:S05]  /*8240*/  @!P0 BRA `(.L_x_15527) ;  /* 0x0000000000f88947 */ /* 0x000fea0003800000 */
[----:B------:R-:W-:Y:S02]  /*8250*/  PLOP3.LUT P1, PT, PT, PT, UP2, 0x80, 0x8 ;  /* 0x000000000008781c */ /* 0x000fe40003f2f028 */
[----:B------:R-:W-:Y:S02]  /*8260*/  MOV R5, UR31 ;  /* 0x0000001f00057c02 */ /* 0x000fe40008000f00 */
[----:B01----:R-:W-:-:S09]  /*8270*/  MOV R6, R16 ;  /* 0x0000001000067202 */ /* 0x003fd20000000f00 */
        /* <DEDUP_REMOVED lines=12> */
.L_x_15528:
        /* <DEDUP_REMOVED lines=14> */
.L_x_15529:
        /* <DEDUP_REMOVED lines=14> */
.L_x_15530:
        /* <DEDUP_REMOVED lines=19> */
.L_x_15527:
[----:B------:R-:W-:Y:S05]  /*8630*/  BRA.U !UP3, `(.L_x_15532) ;  /* 0x000000010b387547 */ /* 0x000fea000b800000 */
[----:B------:R-:W-:Y:S02]  /*8640*/  PLOP3.LUT P1, PT, PT, PT, UP2, 0x80, 0x8 ;  /* 0x000000000008781c */ /* 0x000fe40003f2f028 */
[----:B------:R-:W-:Y:S02]  /*8650*/  MOV R5, UR31 ;  /* 0x0000001f00057c02 */ /* 0x000fe40008000f00 */
[----:B01----:R-:W-:-:S09]  /*8660*/  MOV R6, R16 ;  /* 0x0000001000067202 */ /* 0x003fd20000000f00 */
        /* <DEDUP_REMOVED lines=11> */
.L_x_15532:
        /* <DEDUP_REMOVED lines=15> */
.L_x_15533:
        /* <DEDUP_REMOVED lines=15> */
.L_x_15534:
        /* <DEDUP_REMOVED lines=16> */
.L_x_15526:
        /* <DEDUP_REMOVED lines=37> */
.L_x_15536:
        /* <DEDUP_REMOVED lines=15> */
.L_x_15537:
        /* <DEDUP_REMOVED lines=15> */
.L_x_15538:
[----:B------:R-:W-:Y:S02]  /*8e30*/  MOV R86, R6 ;  /* 0x0000000600567202 */ /* 0x000fe40000000f00 */
[----:B------:R-:W-:Y:S02]  /*8e40*/  MOV R85, R7 ;  /* 0x0000000700557202 */ /* 0x000fe40000000f00 */
[----:B------:R-:W-:Y:S01]  /*8e50*/  MOV R87, R5 ;  /* 0x0000000500577202 */ /* 0x000fe20000000f00 */
[----:B------:R-:W-:Y:S06]  /*8e60*/  BRA.U !UP3, `(.L_x_15531) ;  /* 0x000000050b207547 */ /* 0x000fec000b800000 */
[----:B------:R-:W-:Y:S01]  /*8e70*/  ISETP.GE.U32.AND P1, PT, R4, 0x1000000, PT ;  /* 0x010000000400780c */ /* 0x000fe20003f26070 */
[----:B------:R-:W-:Y:S01]  /*8e80*/  FMUL.FTZ R4, R5, UR23 ;  /* 0x0000001705047c20 */ /* 0x000fe20008410000 */
[----:B------:R-:W-:Y:S02]  /*8e90*/  MOV R86, R6 ;  /* 0x0000000600567202 */ /* 0x000fe40000000f00 */
[----:B------:R-:W-:Y:S01]  /*8ea0*/  MOV R87, R5 ;  /* 0x0000000500577202 */ /* 0x000fe20000000f00 */
        /* <DEDUP_REMOVED lines=8> */
.L_x_15535:
        /* <DEDUP_REMOVED lines=10> */
[-C--:B01---5:R-:W-:Y:S01]  /*8fd0*/  FMUL.FTZ R6, R112, R5.reuse ;  /* 0x0000000570067220 */ /* 0x0a3fe20000410000 */
[----:B------:R-:W-:-:S04]  /*8fe0*/  FMUL.FTZ R5, R132, R5 ;  /* 0x0000000584057220 */ /* 0x000fc80000410000 */
[----:B------:R-:W-:Y:S02]  /*8ff0*/  FSEL R6, R6, RZ, P1 ;  /* 0x000000ff06067208 */ /* 0x000fe40000800000 */
[----:B------:R-:W-:-:S03]  /*9000*/  SEL R108, R5, RZ, P1 ;  /* 0x000000ff056c7207 */ /* 0x000fc60000800000 */
[----:B------:R-:W-:-:S07]  /*9010*/  FADD.FTZ R60, R60, R6 ;  /* 0x000000063c3c7221 */ /* 0x000fce0000010000 */
.L_x_15539:
        /* <DEDUP_REMOVED lines=15> */
.L_x_15540:
        /* <DEDUP_REMOVED lines=15> */
.L_x_15541:
        /* <DEDUP_REMOVED lines=15> */
.L_x_15531:
[----:B------:R-:W2:Y:S01]  /*92f0*/  @P0 LDC.64 R4, c[0x0][0x478] ;  /* 0x00011e00ff040b82 */ /* 0x000ea20000000a00 */
[----:B01----:R-:W-:Y:S01]  /*9300*/  @P0 IADD3 R6, PT, PT, R188, 0x500, RZ ;  /* 0x00000500bc060810 */ /* 0x003fe20007ffe0ff */
[----:B------:R-:W0:Y:S01]  /*9310*/  @UP3 LDCU.64 UR10, c[0x0][0x468] ;  /* 0x00008d00ff0a37ac */ /* 0x000e220008000a00 */
[----:B------:R-:W-:-:S03]  /*9320*/  PLOP3.LUT P1, PT, PT, PT, UP3, 0x80, 0x8 ;  /* 0x000000000008781c */ /* 0x000fc60003f2f038 */
[----:B--2---:R-:W-:-:S05]  /*9330*/  @P0 IMAD.WIDE.U32 R4, R6, 0x10, R4 ;  /* 0x0000001006040825 */ /* 0x004fca00078e0004 */
[----:B------:R1:W-:Y:S02]  /*9340*/  @P0 STG.E.128 desc[UR20][R4.64], R84 ;  /* 0x0000005404000986 */ /* 0x0003e4000c101d14 */
[----:B-1----:R-:W-:-:S03]  /*9350*/  HFMA2 R5, -RZ, RZ, 0, 9.5367431640625e-07 ;  /* 0x00000010ff057431 */ /* 0x002fc600000001ff */
[----:B------:R-:W-:-:S05]  /*9360*/  @P1 IADD3 R4, PT, PT, R189, 0x500, RZ ;  /* 0x00000500bd041810 */ /* 0x000fca0007ffe0ff */
[----:B0-----:R-:W-:-:S05]  /*9370*/  @P1 IMAD.WIDE.U32 R4, R4, R5, UR10 ;  /* 0x0000000a04041e25 */ /* 0x001fca000f8e0005 */
[----:B------:R0:W-:Y:S01]  /*9380*/  @P1 STG.E.128 desc[UR20][R4.64], R108 ;  /* 0x0000006c04001986 */ /* 0x0001e2000c101d14 */
[----:B------:R-:W-:Y:S05]  /*9390*/  BRA.U !UP3, `(.L_x_15542) ;  /* 0x000000010b107547 */ /* 0x000fea000b800000 */
[----:B------:R-:W1:Y:S01]  /*93a0*/  LDC.64 R6, c[0x0][0x390] ;  /* 0x0000e400ff067b82 */ /* 0x000e620000000a00 */
[----:B0-----:R-:W-:-:S05]  /*93b0*/  IADD3 R4, PT, PT, R189, 0x600, RZ ;  /* 0x00000600bd047810 */ /* 0x001fca0007ffe0ff */
[----:B-1----:R-:W-:-:S05]  /*93c0*/  IMAD.WIDE.U32 R4, R4, 0x10, R6 ;  /* 0x0000001004047825 */ /* 0x002fca00078e0006 */
[----:B-----5:R1:W5:Y:S02]  /*93d0*/  LDG.E.128 R112, desc[UR20][R4.64] ;  /* 0x0000001404707981 */ /* 0x020364000c1e1d00 */
.L_x_15542:
        /* <DEDUP_REMOVED lines=17> */
.L_x_15545:
        /* <DEDUP_REMOVED lines=14> */
.L_x_15546:
        /* <DEDUP_REMOVED lines=14> */
.L_x_15547:
        /* <DEDUP_REMOVED lines=19> */
.L_x_15544:
        /* <DEDUP_REMOVED lines=15> */
.L_x_15549:
        /* <DEDUP_REMOVED lines=15> */
.L_x_15550:
        /* <DEDUP_REMOVED lines=15> */
.L_x_15551:
        /* <DEDUP_REMOVED lines=16> */
.L_x_15543:
        /* <DEDUP_REMOVED lines=37> */
.L_x_15553:
        /* <DEDUP_REMOVED lines=15> */
.L_x_15554:
        /* <DEDUP_REMOVED lines=15> */
.L_x_15555:
[----:B------:R-:W-:Y:S02]  /*9fe0*/  MOV R86, R5 ;  /* 0x0000000500567202 */ /* 0x000fe40000000f00 */
        /* <DEDUP_REMOVED lines=8> */
[----:B------:R-:W-:Y:S01]  /*a070*/  FMUL.FTZ R3, R3, UR22 ;  /* 0x0000001603037c20 */ /* 0x000fe20008410000 */
[----:B------:R-:W-:-:S03]  /*a080*/  MOV R87, R4 ;  /* 0x0000000400577202 */ /* 0x000fc60000000f00 */
[-C--:B-----5:R-:W-:Y:S01]  /*a090*/  FMUL.FTZ R84, R115, R3.reuse ;  /* 0x0000000373547220 */ /* 0x0a0fe20000410000 */
[----:B------:R-:W-:-:S04]  /*a0a0*/  FMUL.FTZ R3, R131, R3 ;  /* 0x0000000383037220 */ /* 0x000fc80000410000 */
[----:B------:R-:W-:Y:S02]  /*a0b0*/  FSEL R84, R84, RZ, P1 ;  /* 0x000000ff54547208 */ /* 0x000fe40000800000 */
[----:B------:R-:W-:-:S03]  /*a0c0*/  SEL R111, R3, RZ, P1 ;  /* 0x000000ff036f7207 */ /* 0x000fc60000800000 */
[----:B------:R-:W-:Y:S01]  /*a0d0*/  FADD.FTZ R67, R67, R84 ;  /* 0x0000005443437221 */ /* 0x000fe20000010000 */
[----:B------:R-:W-:Y:S01]  /*a0e0*/  MOV R84, R7 ;  /* 0x0000000700547202 */ /* 0x000fe20000000f00 */
[----:B------:R-:W-:Y:S06]  /*a0f0*/  BRA `(.L_x_15548) ;  /* 0x0000000000f07947 */ /* 0x000fec0003800000 */
.L_x_15552:
        /* <DEDUP_REMOVED lines=15> */
.L_x_15556:
        /* <DEDUP_REMOVED lines=15> */
.L_x_15557:
        /* <DEDUP_REMOVED lines=15> */
.L_x_15558:
        /* <DEDUP_REMOVED lines=15> */
.L_x_15548:
[----:B01----:R-:W0:Y:S01]  /*a4c0*/  @P0 LDC.64 R4, c[0x0][0x478] ;  /* 0x00011e00ff040b82 */ /* 0x003e220000000a00 */
[----:B------:R-:W-:Y:S01]  /*a4d0*/  @P0 IADD3 R3, PT, PT, R188, 0x600, RZ ;  /* 0x00000600bc030810 */ /* 0x000fe20007ffe0ff */
[----:B------:R-:W1:Y:S01]  /*a4e0*/  @UP3 LDCU.64 UR10, c[0x0][0x468] ;  /* 0x00008d00ff0a37ac */ /* 0x000e620008000a00 */
[----:B------:R-:W-:Y:S02]  /*a4f0*/  PLOP3.LUT P1, PT, PT, PT, UP3, 0x80, 0x8 ;  /* 0x000000000008781c */ /* 0x000fe40003f2f038 */
[----:B------:R-:W-:Y:S01]  /*a500*/  IADD3 R6, PT, PT, R189, 0x700, RZ ;  /* 0x00000700bd067810 */ /* 0x000fe20007ffe0ff */
[----:B0-----:R-:W-:-:S10]  /*a510*/  @P0 IMAD.WIDE.U32 R4, R3, 0x10, R4 ;  /* 0x0000001003040825 */ /* 0x001fd400078e0004 */
[----:B------:R-:W-:Y:S01]  /*a520*/  @P1 IADD3 R3, PT, PT, R189, 0x600, RZ ;  /* 0x00000600bd031810 */ /* 0x000fe20007ffe0ff */
[----:B------:R0:W-:Y:S02]  /*a530*/  @P0 STG.E.128 desc[UR20][R4.64], R84 ;  /* 0x0000005404000986 */ /* 0x0001e4000c101d14 */
[----:B0-----:R-:W-:-:S05]  /*a540*/  HFMA2 R4, -RZ, RZ, 0, 9.5367431640625e-07 ;  /* 0x00000010ff047431 */ /* 0x001fca00000001ff */
[----:B-1----:R-:W-:-:S05]  /*a550*/  @P1 IMAD.WIDE.U32 R4, R3, R4, UR10 ;  /* 0x0000000a03041e25 */ /* 0x002fca000f8e0004 */
[----:B------:R0:W-:Y:S01]  /*a560*/  @P1 STG.E.128 desc[UR20][R4.64], R108 ;  /* 0x0000006c04001986 */ /* 0x0001e2000c101d14 */
[----:B------:R-:W-:Y:S05]  /*a570*/  BRA.U !UP3, `(.L_x_15559) ;  /* 0x000000010b0c7547 */ /* 0x000fea000b800000 */
[----:B0-----:R-:W0:Y:S02]  /*a580*/  LDC.64 R4, c[0x0][0x390] ;  /* 0x0000e400ff047b82 */ /* 0x001e240000000a00 */
[----:B0-----:R-:W-:-:S05]  /*a590*/  IMAD.WIDE.U32 R4, R6, 0x10, R4 ;  /* 0x0000001006047825 */ /* 0x001fca00078e0004 */
[----:B-----5:R1:W5:Y:S02]  /*a5a0*/  LDG.E.128 R112, desc[UR20][R4.64] ;  /* 0x0000001404707981 */ /* 0x020364000c1e1d00 */
.L_x_15559:
        /* <DEDUP_REMOVED lines=17> */
.L_x_15562:
        /* <DEDUP_REMOVED lines=14> */
.L_x_15563:
        /* <DEDUP_REMOVED lines=14> */
.L_x_15564:
        /* <DEDUP_REMOVED lines=19> */
.L_x_15561:
        /* <DEDUP_REMOVED lines=15> */
.L_x_15566:
        /* <DEDUP_REMOVED lines=15> */
.L_x_15567:
        /* <DEDUP_REMOVED lines=15> */
.L_x_15568:
        /* <DEDUP_REMOVED lines=16> */
.L_x_15560:
[----:B------:R-:W-:Y:S05]  /*ad80*/  @!P0 BRA `(.L_x_15569) ;  /* 0x0000000400348947 */ /* 0x000fea0003800000 */
        /* <DEDUP_REMOVED lines=16> */
.L_x_15570:
        /* <DEDUP_REMOVED lines=15> */
.L_x_15571:
        /* <DEDUP_REMOVED lines=15> */
.L_x_15572:
[----:B------:R-:W-:Y:S02]  /*b070*/  MOV R3, UR31 ;  /* 0x0000001f00037c02 */ /* 0x000fe40008000f00 */
[----:B------:R-:W-:Y:S02]  /*b080*/  MOV R7, UR31 ;  /* 0x0000001f00077c02 */ /* 0x000fe40008000f00 */
[----:B01----:R-:W-:Y:S01]  /*b090*/  MOV R5, UR31 ;  /* 0x0000001f00057c02 */ /* 0x003fe20008000f00 */
        /* <DEDUP_REMOVED lines=28> */
.L_x_15569:
        /* <DEDUP_REMOVED lines=15> */
.L_x_15573:
        /* <DEDUP_REMOVED lines=15> */
.L_x_15574:
        /* <DEDUP_REMOVED lines=15> */
.L_x_15575:
        /* <DEDUP_REMOVED lines=15> */
.L_x_15565:
[----:B------:R-:W2:Y:S01]  /*b620*/  @P0 LDC.64 R2, c[0x0][0x478] ;  /* 0x00011e00ff020b82 */ /* 0x000ea20000000a00 */
[----:B01----:R-:W-:Y:S01]  /*b630*/  @P0 IADD3 R4, PT, PT, R188, 0x700, RZ ;  /* 0x00000700bc040810 */ /* 0x003fe20007ffe0ff */
[----:B------:R-:W0:Y:S01]  /*b640*/  @UP3 LDCU.64 UR10, c[0x0][0x468] ;  /* 0x00008d00ff0a37ac */ /* 0x000e220008000a00 */
[----:B------:R-:W-:Y:S02]  /*b650*/  UIADD3 UR8, UPT, UPT, UR8, UR24, URZ ;  /* 0x0000001808087290 */ /* 0x000fe4000fffe0ff */
[----:B------:R-:W-:Y:S02]  /*b660*/  UPLOP3.LUT UP1, UPT, UPT, UPT, UP1, 0x40, 0x4 ;  /* 0x000000000004789c */ /* 0x000fe40003f2e810 */
[----:B------:R-:W-:Y:S01]  /*b670*/  UISETP.GE.AND UP0, UPT, UR8, UR25, UPT ;  /* 0x000000190800728c */ /* 0x000fe2000bf06270 */
[----:B--2---:R-:W-:-:S05]  /*b680*/  @P0 IMAD.WIDE.U32 R2, R4, 0x10, R2 ;  /* 0x0000001004020825 */ /* 0x004fca00078e0002 */
[----:B------:R1:W-:Y:S01]  /*b690*/  @P0 STG.E.128 desc[UR20][R2.64], R84 ;  /* 0x0000005402000986 */ /* 0x0003e2000c101d14 */
[----:B------:R-:W-:Y:S01]  /*b6a0*/  PLOP3.LUT P0, PT, PT, PT, UP3, 0x80, 0x8 ;  /* 0x000000000008781c */ /* 0x000fe20003f0f038 */
[----:B-1----:R-:W-:-:S12]  /*b6b0*/  HFMA2 R2, -RZ, RZ, 0, 9.5367431640625e-07 ;  /* 0x00000010ff027431 */ /* 0x002fd800000001ff */
[----:B0-----:R-:W-:-:S05]  /*b6c0*/  @P0 IMAD.WIDE.U32 R2, R6, R2, UR10 ;  /* 0x0000000a06020e25 */ /* 0x001fca000f8e0002 */
[----:B------:R1:W-:Y:S01]  /*b6d0*/  @P0 STG.E.128 desc[UR20][R2.64], R108 ;  /* 0x0000006c02000986 */ /* 0x0003e2000c101d14 */
[----:B------:R-:W-:Y:S05]  /*b6e0*/  BRA.U !UP0, `(.L_x_15576) ;  /* 0xffffff4d08e07547 */ /* 0x000fea000b83ffff */
.L_x_15434:
        /* <DEDUP_REMOVED lines=35> */
.L_x_15577:
        /* <DEDUP_REMOVED lines=14> */
.L_x_15777:


//--------------------- .nv.shared._ZN10layer_norm13ln_bwd_kernelINS_13Kernel_traitsI13__nv_bfloat16S2_S2_S2_fjLj8192ELj1ELj1ELj8ELj16ENS_18Kernel_traits_baseILj8192ES2_S2_S2_S2_fjLj256EEEEELb0ELb0ELb0ELb0EEEvNS_9BwdParamsE --------------------------
	.section	.nv.shared._ZN10layer_norm13ln_bwd_kernelINS_13Kernel_traitsI13__nv_bfloat16S2_S2_S2_fjLj8192ELj1ELj1ELj8ELj16ENS_18Kernel_traits_baseILj8192ES2_S2_S2_S2_fjLj256EEEEELb0ELb0ELb0ELb0EEEvNS_9BwdParamsE,"aw",@nobits
	.sectionflags	@""
	.align	16
	.zero		1024


//--------------------- .nv.shared.reserved.0     --------------------------
	.section	.nv.shared.reserved.0,"aw",@nobits
	.weak		__nv_reservedSMEM_offset_0_alias
	.size		__nv_reservedSMEM_offset_0_alias, 0, 64
	.other		__nv_reservedSMEM_offset_0_alias,@"STO_CUDA_RESERVED_SHARED STV_DEFAULT"
__nv_reservedSMEM_offset_0_alias:
	.zero		0
	.zero		64


//--------------------- .nv.shared._ZN10layer_norm13ln_bwd_kernelINS_13Kernel_traitsI13__nv_bfloat16S2_S2_S2_fjLj8192ELj1ELj1ELj8ELj16ENS_18Kernel_traits_baseILj8192ES2_S2_S2_S2_fjLj256EEEEELb0ELb0ELb0ELb1EEEvNS_9BwdParamsE --------------------------
	.section	.nv.shared._ZN10layer_norm13ln_bwd_kernelINS_13Kernel_traitsI13__nv_bfloat16S2_S2_S2_fjLj8192ELj1ELj1ELj8ELj16ENS_18Kernel_traits_baseILj8192ES2_S2_S2_S2_fjLj256EEEEELb0ELb0ELb0ELb1EEEvNS_9BwdParamsE,"aw",@nobits
	.sectionflags	@""
	.align	16
	.zero		1024


//--------------------- .nv.shared._ZN10layer_norm13ln_bwd_kernelINS_13Kernel_traitsI13__nv_bfloat16S2_S2_S2_fjLj8192ELj1ELj1ELj8ELj16ENS_18Kernel_traits_baseILj8192ES2_S2_S2_S2_fjLj256EEEEELb0ELb0ELb1ELb0EEEvNS_9BwdParamsE --------------------------
	.section	.nv.shared._ZN10layer_norm13ln_bwd_kernelINS_13Kernel_traitsI13__nv_bfloat16S2_S2_S2_fjLj8192ELj1ELj1ELj8ELj16ENS_18Kernel_traits_baseILj8192ES2_S2_S2_S2_fjLj256EEEEELb0ELb0ELb1ELb0EEEvNS_9BwdParamsE,"aw",@nobits
	.sectionflags	@""
	.align	16
	.zero		1024


//--------------------- .nv.shared._ZN10layer_norm13ln_bwd_kernelINS_13Kernel_traitsI13__nv_bfloat16S2_S2_S2_fjLj8192ELj1ELj1ELj8ELj16ENS_18Kernel_traits_baseILj8192ES2_S2_S2_S2_fjLj256EEEEELb0ELb0ELb1ELb1EEEvNS_9BwdParamsE --------------------------
	.section	.nv.shared._ZN10layer_norm13ln_bwd_kernelINS_13Kernel_traitsI13__nv_bfloat16S2_S2_S2_fjLj8192ELj1ELj1ELj8ELj16ENS_18Kernel_traits_baseILj8192ES2_S2_S2_S2_fjLj256EEEEELb0ELb0ELb1ELb1EEEvNS_9BwdParamsE,"aw",@nobits
	.sectionflags	@""
	.align	16
	.zero		1024


//--------------------- .nv.shared._ZN10layer_norm13ln_bwd_kernelINS_13Kernel_traitsI13__nv_bfloat16S2_S2_S2_fjLj8192ELj1ELj1ELj8ELj16ENS_18Kernel_traits_baseILj8192ES2_S2_S2_S2_fjLj256EEEEELb0ELb1ELb0ELb0EEEvNS_9BwdParamsE --------------------------
	.section	.nv.shared._ZN10layer_norm13ln_bwd_kernelINS_13Kernel_traitsI13__nv_bfloat16S2_S2_S2_fjLj8192ELj1ELj1ELj8ELj16ENS_18Kernel_traits_baseILj8192ES2_S2_S2_S2_fjLj256EEEEELb0ELb1ELb0ELb0EEEvNS_9BwdParamsE,"aw",@nobits
	.sectionflags	@""
	.align	16
	.zero		1024


//--------------------- .nv.shared._ZN10layer_norm13ln_bwd_kernelINS_13Kernel_traitsI13__nv_bfloat16S2_S2_S2_fjLj8192ELj1ELj1ELj8ELj16ENS_18Kernel_traits_baseILj8192ES2_S2_S2_S2_fjLj256EEEEELb0ELb1ELb0ELb1EEEvNS_9BwdParamsE --------------------------
	.section	.nv.shared._ZN10layer_norm13ln_bwd_kernelINS_13Kernel_traitsI13__nv_bfloat16S2_S2_S2_fjLj8192ELj1ELj1ELj8ELj16ENS_18Kernel_traits_baseILj8192ES2_S2_S2_S2_fjLj256EEEEELb0ELb1ELb0ELb1EEEvNS_9BwdParamsE,"aw",@nobits
	.sectionflags	@""
	.align	16
	.zero		1024


//--------------------- .nv.shared._ZN10layer_norm13ln_bwd_kernelINS_13Kernel_traitsI13__nv_bfloat16S2_S2_S2_fjLj8192ELj1ELj1ELj8ELj16ENS_18Kernel_traits_baseILj8192ES2_S2_S2_S2_fjLj256EEEEELb0ELb1ELb1ELb0EEEvNS_9BwdParamsE --------------------------
	.section	.nv.shared._ZN10layer_norm13ln_bwd_kernelINS_13Kernel_traitsI13__nv_bfloat16S2_S2_S2_fjLj8192ELj1ELj1ELj8ELj16ENS_18Kernel_traits_baseILj8192ES2_S2_S2_S2_fjLj256EEEEELb0ELb1ELb1ELb0EEEvNS_9BwdParamsE,"aw",@nobits
	.sectionflags	@""
	.align	16
	.zero		1024


//--------------------- .nv.shared._ZN10layer_norm13ln_bwd_kernelINS_13Kernel_traitsI13__nv_bfloat16S2_S2_S2_fjLj8192ELj1ELj1ELj8ELj16ENS_18Kernel_traits_baseILj8192ES2_S2_S2_S2_fjLj256EEEEELb0ELb1ELb1ELb1EEEvNS_9BwdParamsE --------------------------
	.section	.nv.shared._ZN10layer_norm13ln_bwd_kernelINS_13Kernel_traitsI13__nv_bfloat16S2_S2_S2_fjLj8192ELj1ELj1ELj8ELj16ENS_18Kernel_traits_baseILj8192ES2_S2_S2_S2_fjLj256EEEEELb0ELb1ELb1ELb1EEEvNS_9BwdParamsE,"aw",@nobits
	.sectionflags	@""
	.align	16
	.zero		1024


//--------------------- .nv.shared._ZN10layer_norm13ln_bwd_kernelINS_13Kernel_traitsI13__nv_bfloat16S2_S2_S2_fjLj8192ELj1ELj1ELj8ELj16ENS_18Kernel_traits_baseILj8192ES2_S2_S2_S2_fjLj256EEEEELb1ELb0ELb0ELb0EEEvNS_9BwdParamsE --------------------------
	.section	.nv.shared._ZN10layer_norm13ln_bwd_kernelINS_13Kernel_traitsI13__nv_bfloat16S2_S2_S2_fjLj8192ELj1ELj1ELj8ELj16ENS_18Kernel_traits_baseILj8192ES2_S2_S2_S2_fjLj256EEEEELb1ELb0ELb0ELb0EEEvNS_9BwdParamsE,"aw",@nobits
	.sectionflags	@""
	.align	16
	.zero		1024


//--------------------- .nv.shared._ZN10layer_norm13ln_bwd_kernelINS_13Kernel_traitsI13__nv_bfloat16S2_S2_S2_fjLj8192ELj1ELj1ELj8ELj16ENS_18Kernel_traits_baseILj8192ES2_S2_S2_S2_fjLj256EEEEELb1ELb0ELb0ELb1EEEvNS_9BwdParamsE --------------------------
	.section	.nv.shared._ZN10layer_norm13ln_bwd_kernelINS_13Kernel_traitsI13__nv_bfloat16S2_S2_S2_fjLj8192ELj1ELj1ELj8ELj16ENS_18Kernel_traits_baseILj8192ES2_S2_S2_S2_fjLj256EEEEELb1ELb0ELb0ELb1EEEvNS_9BwdParamsE,"aw",@nobits
	.sectionflags	@""
	.align	16
	.zero		1024


//--------------------- .nv.shared._ZN10layer_norm22ln_bwd_finalize_kernelINS_22Kernel_traits_finalizeILj8192E13__nv_bfloat16S2_S2_S2_fjLb0ELj1024ELj4ENS_18Kernel_traits_baseILj8192ES2_S2_S2_S2_fjLj1024EEEEELb0ELb0EEEvNS_9BwdParamsE --------------------------
	.section	.nv.shared._ZN10layer_norm22ln_bwd_finalize_kernelINS_22Kernel_traits_finalizeILj8192E13__nv_bfloat16S2_S2_S2_fjLb0ELj1024ELj4ENS_18Kernel_traits_baseILj8192ES2_S2_S2_S2_fjLj1024EEEEELb0ELb0EEEvNS_9BwdParamsE,"aw",@nobits
	.sectionflags	@""
	.align	16
.nv.shared._ZN10layer_norm22ln_bwd_finalize_kernelINS_22Kernel_traits_finalizeILj8192E13__nv_bfloat16S2_S2_S2_fjLb0ELj1024ELj4ENS_18Kernel_traits_baseILj8192ES2_S2_S2_S2_fjLj1024EEEEELb0ELb0EEEvNS_9BwdParamsE:
	.zero		9472


//--------------------- .nv.shared._ZN10layer_norm13ln_bwd_kernelINS_13Kernel_traitsI13__nv_bfloat16S2_S2_S2_fjLj8192ELj1ELj1ELj8ELj16ENS_18Kernel_traits_baseILj8192ES2_S2_S2_S2_fjLj256EEEEELb1ELb0ELb1ELb0EEEvNS_9BwdParamsE --------------------------
	.section	.nv.shared._ZN10layer_norm13ln_bwd_kernelINS_13Kernel_traitsI13__nv_bfloat16S2_S2_S2_fjLj8192ELj1ELj1ELj8ELj16ENS_18Kernel_traits_baseILj8192ES2_S2_S2_S2_fjLj256EEEEELb1ELb0ELb1ELb0EEEvNS_9BwdParamsE,"aw",@nobits
	.sectionflags	@""
	.align	16
	.zero		1024


//--------------------- .nv.shared._ZN10layer_norm22ln_bwd_finalize_kernelINS_22Kernel_traits_finalizeILj8192E13__nv_bfloat16S2_S2_S2_fjLb0ELj1024ELj4ENS_18Kernel_traits_baseILj8192ES2_S2_S2_S2_fjLj1024EEEEELb0ELb1EEEvNS_9BwdParamsE --------------------------
	.section	.nv.shared._ZN10layer_norm22ln_bwd_finalize_kernelINS_22Kernel_traits_finalizeILj8192E13__nv_bfloat16S2_S2_S2_fjLb0ELj1024ELj4ENS_18Kernel_traits_baseILj8192ES2_S2_S2_S2_fjLj1024EEEEELb0ELb1EEEvNS_9BwdParamsE,"aw",@nobits
	.sectionflags	@""
	.align	16
.nv.shared._ZN10layer_norm22ln_bwd_finalize_kernelINS_22Kernel_traits_finalizeILj8192E13__nv_bfloat16S2_S2_S2_fjLb0ELj1024ELj4ENS_18Kernel_traits_baseILj8192ES2_S2_S2_S2_fjLj1024EEEEELb0ELb1EEEvNS_9BwdParamsE:
	.zero		9472


//--------------------- .nv.shared._ZN10layer_norm13ln_bwd_kernelINS_13Kernel_traitsI13__nv_bfloat16S2_S2_S2_fjLj8192ELj1ELj1ELj8ELj16ENS_18Kernel_traits_baseILj8192ES2_S2_S2_S2_fjLj256EEEEELb1ELb0ELb1ELb1EEEvNS_9BwdParamsE --------------------------
	.section	.nv.shared._ZN10layer_norm13ln_bwd_kernelINS_13Kernel_traitsI13__nv_bfloat16S2_S2_S2_fjLj8192ELj1ELj1ELj8ELj16ENS_18Kernel_traits_baseILj8192ES2_S2_S2_S2_fjLj256EEEEELb1ELb0ELb1ELb1EEEvNS_9BwdParamsE,"aw",@nobits
	.sectionflags	@""
	.align	16
	.zero		1024


//--------------------- .nv.shared._ZN10layer_norm13ln_bwd_kernelINS_13Kernel_traitsI13__nv_bfloat16S2_S2_S2_fjLj8192ELj1ELj1ELj8ELj16ENS_18Kernel_traits_baseILj8192ES2_S2_S2_S2_fjLj256EEEEELb1ELb1ELb0ELb0EEEvNS_9BwdParamsE --------------------------
	.section	.nv.shared._ZN10layer_norm13ln_bwd_kernelINS_13Kernel_traitsI13__nv_bfloat16S2_S2_S2_fjLj8192ELj1ELj1ELj8ELj16ENS_18Kernel_traits_baseILj8192ES2_S2_S2_S2_fjLj256EEEEELb1ELb1ELb0ELb0EEEvNS_9BwdParamsE,"aw",@nobits
	.sectionflags	@""
	.align	16
	.zero		1024


//--------------------- .nv.shared._ZN10layer_norm13ln_bwd_kernelINS_13Kernel_traitsI13__nv_bfloat16S2_S2_S2_fjLj8192ELj1ELj1ELj8ELj16ENS_18Kernel_traits_baseILj8192ES2_S2_S2_S2_fjLj256EEEEELb1ELb1ELb0ELb1EEEvNS_9BwdParamsE --------------------------
	.section	.nv.shared._ZN10layer_norm13ln_bwd_kernelINS_13Kernel_traitsI13__nv_bfloat16S2_S2_S2_fjLj8192ELj1ELj1ELj8ELj16ENS_18Kernel_traits_baseILj8192ES2_S2_S2_S2_fjLj256EEEEELb1ELb1ELb0ELb1EEEvNS_9BwdParamsE,"aw",@nobits
	.sectionflags	@""
	.align	16
	.zero		1024


//--------------------- .nv.shared._ZN10layer_norm22ln_bwd_finalize_kernelINS_22Kernel_traits_finalizeILj8192E13__nv_bfloat16S2_S2_S2_fjLb1ELj1024ELj4ENS_18Kernel_traits_baseILj8192ES2_S2_S2_S2_fjLj1024EEEEELb1ELb0EEEvNS_9BwdParamsE --------------------------
	.section	.nv.shared._ZN10layer_norm22ln_bwd_finalize_kernelINS_22Kernel_traits_finalizeILj8192E13__nv_bfloat16S2_S2_S2_fjLb1ELj1024ELj4ENS_18Kernel_traits_baseILj8192ES2_S2_S2_S2_fjLj1024EEEEELb1ELb0EEEvNS_9BwdParamsE,"aw",@nobits
	.sectionflags	@""
	.align	16
.nv.shared._ZN10layer_norm22ln_bwd_finalize_kernelINS_22Kernel_traits_finalizeILj8192E13__nv_bfloat16S2_S2_S2_fjLb1ELj1024ELj4ENS_18Kernel_traits_baseILj8192ES2_S2_S2_S2_fjLj1024EEEEELb1ELb0EEEvNS_9BwdParamsE:
	.zero		13696


//--------------------- .nv.shared._ZN10layer_norm13ln_bwd_kernelINS_13Kernel_traitsI13__nv_bfloat16S2_S2_S2_fjLj8192ELj1ELj1ELj8ELj16ENS_18Kernel_traits_baseILj8192ES2_S2_S2_S2_fjLj256EEEEELb1ELb1ELb1ELb0EEEvNS_9BwdParamsE --------------------------
	.section	.nv.shared._ZN10layer_norm13ln_bwd_kernelINS_13Kernel_traitsI13__nv_bfloat16S2_S2_S2_fjLj8192ELj1ELj1ELj8ELj16ENS_18Kernel_traits_baseILj8192ES2_S2_S2_S2_fjLj256EEEEELb1ELb1ELb1ELb0EEEvNS_9BwdParamsE,"aw",@nobits
	.sectionflags	@""
	.align	16
	.zero		1024


//--------------------- .nv.shared._ZN10layer_norm22ln_bwd_finalize_kernelINS_22Kernel_traits_finalizeILj8192E13__nv_bfloat16S2_S2_S2_fjLb1ELj1024ELj4ENS_18Kernel_traits_baseILj8192ES2_S2_S2_S2_fjLj1024EEEEELb1ELb1EEEvNS_9BwdParamsE --------------------------
	.section	.nv.shared._ZN10layer_norm22ln_bwd_finalize_kernelINS_22Kernel_traits_finalizeILj8192E13__nv_bfloat16S2_S2_S2_fjLb1ELj1024ELj4ENS_18Kernel_traits_baseILj8192ES2_S2_S2_S2_fjLj1024EEEEELb1ELb1EEEvNS_9BwdParamsE,"aw",@nobits
	.sectionflags	@""
	.align	16
.nv.shared._ZN10layer_norm22ln_bwd_finalize_kernelINS_22Kernel_traits_finalizeILj8192E13__nv_bfloat16S2_S2_S2_fjLb1ELj1024ELj4ENS_18Kernel_traits_baseILj8192ES2_S2_S2_S2_fjLj1024EEEEELb1ELb1EEEvNS_9BwdParamsE:
	.zero		13696


//--------------------- .nv.shared._ZN10layer_norm13ln_bwd_kernelINS_13Kernel_traitsI13__nv_bfloat16S2_S2_S2_fjLj8192ELj1ELj1ELj8ELj16ENS_18Kernel_traits_baseILj8192ES2_S2_S2_S2_fjLj256EEEEELb1ELb1ELb1ELb1EEEvNS_9BwdParamsE --------------------------
	.section	.nv.shared._ZN10layer_norm13ln_bwd_kernelINS_13Kernel_traitsI13__nv_bfloat16S2_S2_S2_fjLj8192ELj1ELj1ELj8ELj16ENS_18Kernel_traits_baseILj8192ES2_S2_S2_S2_fjLj256EEEEELb1ELb1ELb1ELb1EEEvNS_9BwdParamsE,"aw",@nobits
	.sectionflags	@""
	.align	16
	.zero		1024


//--------------------- .nv.shared._ZN10layer_norm13ln_bwd_kernelINS_13Kernel_traitsI6__halfS2_S2_S2_fjLj8192ELj1ELj1ELj8ELj16ENS_18Kernel_traits_baseILj8192ES2_S2_S2_S2_fjLj256EEEEELb0ELb0ELb0ELb0EEEvNS_9BwdParamsE --------------------------
	.section	.nv.shared._ZN10layer_norm13ln_bwd_kernelINS_13Kernel_traitsI6__halfS2_S2_S2_fjLj8192ELj1ELj1ELj8ELj16ENS_18Kernel_traits_baseILj8192ES2_S2_S2_S2_fjLj256EEEEELb0ELb0ELb0ELb0EEEvNS_9BwdParamsE,"aw",@nobits
	.sectionflags	@""
	.align	16
	.zero		1024


//--------------------- .nv.shared._ZN10layer_norm13ln_bwd_kernelINS_13Kernel_traitsI6__halfS2_S2_S2_fjLj8192ELj1ELj1ELj8ELj16ENS_18Kernel_traits_baseILj8192ES2_S2_S2_S2_fjLj256EEEEELb0ELb0ELb0ELb1EEEvNS_9BwdParamsE --------------------------
	.section	.nv.shared._ZN10layer_norm13ln_bwd_kernelINS_13Kernel_traitsI6__halfS2_S2_S2_fjLj8192ELj1ELj1ELj8ELj16ENS_18Kernel_traits_baseILj8192ES2_S2_S2_S2_fjLj256EEEEELb0ELb0ELb0ELb1EEEvNS_9BwdParamsE,"aw",@nobits
	.sectionflags	@""
	.align	16
	.zero		1024


//--------------------- .nv.shared._ZN10layer_norm13ln_bwd_kernelINS_13Kernel_traitsI6__halfS2_S2_S2_fjLj8192ELj1ELj1ELj8ELj16ENS_18Kernel_traits_baseILj8192ES2_S2_S2_S2_fjLj256EEEEELb0ELb0ELb1ELb0EEEvNS_9BwdParamsE --------------------------
	.section	.nv.shared._ZN10layer_norm13ln_bwd_kernelINS_13Kernel_traitsI6__halfS2_S2_S2_fjLj8192ELj1ELj1ELj8ELj16ENS_18Kernel_traits_baseILj8192ES2_S2_S2_S2_fjLj256EEEEELb0ELb0ELb1ELb0EEEvNS_9BwdParamsE,"aw",@nobits
	.sectionflags	@""
	.align	16
	.zero		1024


//--------------------- .nv.shared._ZN10layer_norm13ln_bwd_kernelINS_13Kernel_traitsI6__halfS2_S2_S2_fjLj8192ELj1ELj1ELj8ELj16ENS_18Kernel_traits_baseILj8192ES2_S2_S2_S2_fjLj256EEEEELb0ELb0ELb1ELb1EEEvNS_9BwdParamsE --------------------------
	.section	.nv.shared._ZN10layer_norm13ln_bwd_kernelINS_13Kernel_traitsI6__halfS2_S2_S2_fjLj8192ELj1ELj1ELj8ELj16ENS_18Kernel_traits_baseILj8192ES2_S2_S2_S2_fjLj256EEEEELb0ELb0ELb1ELb1EEEvNS_9BwdParamsE,"aw",@nobits
	.sectionflags	@""
	.align	16
	.zero		1024


//--------------------- .nv.shared._ZN10layer_norm13ln_bwd_kernelINS_13Kernel_traitsI6__halfS2_S2_S2_fjLj8192ELj1ELj1ELj8ELj16ENS_18Kernel_traits_baseILj8192ES2_S2_S2_S2_fjLj256EEEEELb0ELb1ELb0ELb0EEEvNS_9BwdParamsE --------------------------
	.section	.nv.shared._ZN10layer_norm13ln_bwd_kernelINS_13Kernel_traitsI6__halfS2_S2_S2_fjLj8192ELj1ELj1ELj8ELj16ENS_18Kernel_traits_baseILj8192ES2_S2_S2_S2_fjLj256EEEEELb0ELb1ELb0ELb0EEEvNS_9BwdParamsE,"aw",@nobits
	.sectionflags	@""
	.align	16
	.zero		1024


//--------------------- .nv.shared._ZN10layer_norm13ln_bwd_kernelINS_13Kernel_traitsI6__halfS2_S2_S2_fjLj8192ELj1ELj1ELj8ELj16ENS_18Kernel_traits_baseILj8192ES2_S2_S2_S2_fjLj256EEEEELb0ELb1ELb0ELb1EEEvNS_9BwdParamsE --------------------------
	.section	.nv.shared._ZN10layer_norm13ln_bwd_kernelINS_13Kernel_traitsI6__halfS2_S2_S2_fjLj8192ELj1ELj1ELj8ELj16ENS_18Kernel_traits_baseILj8192ES2_S2_S2_S2_fjLj256EEEEELb0ELb1ELb0ELb1EEEvNS_9BwdParamsE,"aw",@nobits
	.sectionflags	@""
	.align	16
	.zero		1024


//--------------------- .nv.shared._ZN10layer_norm13ln_bwd_kernelINS_13Kernel_traitsI6__halfS2_S2_S2_fjLj8192ELj1ELj1ELj8ELj16ENS_18Kernel_traits_baseILj8192ES2_S2_S2_S2_fjLj256EEEEELb0ELb1ELb1ELb0EEEvNS_9BwdParamsE --------------------------
	.section	.nv.shared._ZN10layer_norm13ln_bwd_kernelINS_13Kernel_traitsI6__halfS2_S2_S2_fjLj8192ELj1ELj1ELj8ELj16ENS_18Kernel_traits_baseILj8192ES2_S2_S2_S2_fjLj256EEEEELb0ELb1ELb1ELb0EEEvNS_9BwdParamsE,"aw",@nobits
	.sectionflags	@""
	.align	16
	.zero		1024


//--------------------- .nv.shared._ZN10layer_norm13ln_bwd_kernelINS_13Kernel_traitsI6__halfS2_S2_S2_fjLj8192ELj1ELj1ELj8ELj16ENS_18Kernel_traits_baseILj8192ES2_S2_S2_S2_fjLj256EEEEELb0ELb1ELb1ELb1EEEvNS_9BwdParamsE --------------------------
	.section	.nv.shared._ZN10layer_norm13ln_bwd_kernelINS_13Kernel_traitsI6__halfS2_S2_S2_fjLj8192ELj1ELj1ELj8ELj16ENS_18Kernel_traits_baseILj8192ES2_S2_S2_S2_fjLj256EEEEELb0ELb1ELb1ELb1EEEvNS_9BwdParamsE,"aw",@nobits
	.sectionflags	@""
	.align	16
	.zero		1024


//--------------------- .nv.shared._ZN10layer_norm13ln_bwd_kernelINS_13Kernel_traitsI6__halfS2_S2_S2_fjLj8192ELj1ELj1ELj8ELj16ENS_18Kernel_traits_baseILj8192ES2_S2_S2_S2_fjLj256EEEEELb1ELb0ELb0ELb0EEEvNS_9BwdParamsE --------------------------
	.section	.nv.shared._ZN10layer_norm13ln_bwd_kernelINS_13Kernel_traitsI6__halfS2_S2_S2_fjLj8192ELj1ELj1ELj8ELj16ENS_18Kernel_traits_baseILj8192ES2_S2_S2_S2_fjLj256EEEEELb1ELb0ELb0ELb0EEEvNS_9BwdParamsE,"aw",@nobits
	.sectionflags	@""
	.align	16
	.zero		1024


//--------------------- .nv.shared._ZN10layer_norm13ln_bwd_kernelINS_13Kernel_traitsI6__halfS2_S2_S2_fjLj8192ELj1ELj1ELj8ELj16ENS_18Kernel_traits_baseILj8192ES2_S2_S2_S2_fjLj256EEEEELb1ELb0ELb0ELb1EEEvNS_9BwdParamsE --------------------------
	.section	.nv.shared._ZN10layer_norm13ln_bwd_kernelINS_13Kernel_traitsI6__halfS2_S2_S2_fjLj8192ELj1ELj1ELj8ELj16ENS_18Kernel_traits_baseILj8192ES2_S2_S2_S2_fjLj256EEEEELb1ELb0ELb0ELb1EEEvNS_9BwdParamsE,"aw",@nobits
	.sectionflags	@""
	.align	16
	.zero		1024


//--------------------- .nv.shared._ZN10layer_norm22ln_bwd_finalize_kernelINS_22Kernel_traits_finalizeILj8192E6__halfS2_S2_S2_fjLb0ELj1024ELj4ENS_18Kernel_traits_baseILj8192ES2_S2_S2_S2_fjLj1024EEEEELb0ELb0EEEvNS_9BwdParamsE --------------------------
	.section	.nv.shared._ZN10layer_norm22ln_bwd_finalize_kernelINS_22Kernel_traits_finalizeILj8192E6__halfS2_S2_S2_fjLb0ELj1024ELj4ENS_18Kernel_traits_baseILj8192ES2_S2_S2_S2_fjLj1024EEEEELb0ELb0EEEvNS_9BwdParamsE,"aw",@nobits
	.sectionflags	@""
	.align	16
.nv.shared._ZN10layer_norm22ln_bwd_finalize_kernelINS_22Kernel_traits_finalizeILj8192E6__halfS2_S2_S2_fjLb0ELj1024ELj4ENS_18Kernel_traits_baseILj8192ES2_S2_S2_S2_fjLj1024EEEEELb0ELb0EEEvNS_9BwdParamsE:
	.zero		9472


//--------------------- .nv.shared._ZN10layer_norm13ln_bwd_kernelINS_13Kernel_traitsI6__halfS2_S2_S2_fjLj8192ELj1ELj1ELj8ELj16ENS_18Kernel_traits_baseILj8192ES2_S2_S2_S2_fjLj256EEEEELb1ELb0ELb1ELb0EEEvNS_9BwdParamsE --------------------------
	.section	.nv.shared._ZN10layer_norm13ln_bwd_kernelINS_13Kernel_traitsI6__halfS2_S2_S2_fjLj8192ELj1ELj1ELj8ELj16ENS_18Kernel_traits_baseILj8192ES2_S2_S2_S2_fjLj256EEEEELb1ELb0ELb1ELb0EEEvNS_9BwdParamsE,"aw",@nobits
	.sectionflags	@""
	.align	16
	.zero		1024


//--------------------- .nv.shared._ZN10layer_norm22ln_bwd_finalize_kernelINS_22Kernel_traits_finalizeILj8192E6__halfS2_S2_S2_fjLb0ELj1024ELj4ENS_18Kernel_traits_baseILj8192ES2_S2_S2_S2_fjLj1024EEEEELb0ELb1EEEvNS_9BwdParamsE --------------------------
	.section	.nv.shared._ZN10layer_norm22ln_bwd_finalize_kernelINS_22Kernel_traits_finalizeILj8192E6__halfS2_S2_S2_fjLb0ELj1024ELj4ENS_18Kernel_traits_baseILj8192ES2_S2_S2_S2_fjLj1024EEEEELb0ELb1EEEvNS_9BwdParamsE,"aw",@nobits
	.sectionflags	@""
	.align	16
.nv.shared._ZN10layer_norm22ln_bwd_finalize_kernelINS_22Kernel_traits_finalizeILj8192E6__halfS2_S2_S2_fjLb0ELj1024ELj4ENS_18Kernel_traits_baseILj8192ES2_S2_S2_S2_fjLj1024EEEEELb0ELb1EEEvNS_9BwdParamsE:
	.zero		9472


//--------------------- .nv.shared._ZN10layer_norm13ln_bwd_kernelINS_13Kernel_traitsI6__halfS2_S2_S2_fjLj8192ELj1ELj1ELj8ELj16ENS_18Kernel_traits_baseILj8192ES2_S2_S2_S2_fjLj256EEEEELb1ELb0ELb1ELb1EEEvNS_9BwdParamsE --------------------------
	.section	.nv.shared._ZN10layer_norm13ln_bwd_kernelINS_13Kernel_traitsI6__halfS2_S2_S2_fjLj8192ELj1ELj1ELj8ELj16ENS_18Kernel_traits_baseILj8192ES2_S2_S2_S2_fjLj256EEEEELb1ELb0ELb1ELb1EEEvNS_9BwdParamsE,"aw",@nobits
	.sectionflags	@""
	.align	16
	.zero		1024


//--------------------- .nv.shared._ZN10layer_norm13ln_bwd_kernelINS_13Kernel_traitsI6__halfS2_S2_S2_fjLj8192ELj1ELj1ELj8ELj16ENS_18Kernel_traits_baseILj8192ES2_S2_S2_S2_fjLj256EEEEELb1ELb1ELb0ELb0EEEvNS_9BwdParamsE --------------------------
	.section	.nv.shared._ZN10layer_norm13ln_bwd_kernelINS_13Kernel_traitsI6__halfS2_S2_S2_fjLj8192ELj1ELj1ELj8ELj16ENS_18Kernel_traits_baseILj8192ES2_S2_S2_S2_fjLj256EEEEELb1ELb1ELb0ELb0EEEvNS_9BwdParamsE,"aw",@nobits
	.sectionflags	@""
	.align	16
	.zero		1024


//--------------------- .nv.shared._ZN10layer_norm13ln_bwd_kernelINS_13Kernel_traitsI6__halfS2_S2_S2_fjLj8192ELj1ELj1ELj8ELj16ENS_18Kernel_traits_baseILj8192ES2_S2_S2_S2_fjLj256EEEEELb1ELb1ELb0ELb1EEEvNS_9BwdParamsE --------------------------
	.section	.nv.shared._ZN10layer_norm13ln_bwd_kernelINS_13Kernel_traitsI6__halfS2_S2_S2_fjLj8192ELj1ELj1ELj8ELj16ENS_18Kernel_traits_baseILj8192ES2_S2_S2_S2_fjLj256EEEEELb1ELb1ELb0ELb1EEEvNS_9BwdParamsE,"aw",@nobits
	.sectionflags	@""
	.align	16
	.zero		1024


//--------------------- .nv.shared._ZN10layer_norm22ln_bwd_finalize_kernelINS_22Kernel_traits_finalizeILj8192E6__halfS2_S2_S2_fjLb1ELj1024ELj4ENS_18Kernel_traits_baseILj8192ES2_S2_S2_S2_fjLj1024EEEEELb1ELb0EEEvNS_9BwdParamsE --------------------------
	.section	.nv.shared._ZN10layer_norm22ln_bwd_finalize_kernelINS_22Kernel_traits_finalizeILj8192E6__halfS2_S2_S2_fjLb1ELj1024ELj4ENS_18Kernel_traits_baseILj8192ES2_S2_S2_S2_fjLj1024EEEEELb1ELb0EEEvNS_9BwdParamsE,"aw",@nobits
	.sectionflags	@""
	.align	16
.nv.shared._ZN10layer_norm22ln_bwd_finalize_kernelINS_22Kernel_traits_finalizeILj8192E6__halfS2_S2_S2_fjLb1ELj1024ELj4ENS_18Kernel_traits_baseILj8192ES2_S2_S2_S2_fjLj1024EEEEELb1ELb0EEEvNS_9BwdParamsE:
	.zero		13696


//--------------------- .nv.shared._ZN10layer_norm13ln_bwd_kernelINS_13Kernel_traitsI6__halfS2_S2_S2_fjLj8192ELj1ELj1ELj8ELj16ENS_18Kernel_traits_baseILj8192ES2_S2_S2_S2_fjLj256EEEEELb1ELb1ELb1ELb0EEEvNS_9BwdParamsE --------------------------
	.section	.nv.shared._ZN10layer_norm13ln_bwd_kernelINS_13Kernel_traitsI6__halfS2_S2_S2_fjLj8192ELj1ELj1ELj8ELj16ENS_18Kernel_traits_baseILj8192ES2_S2_S2_S2_fjLj256EEEEELb1ELb1ELb1ELb0EEEvNS_9BwdParamsE,"aw",@nobits
	.sectionflags	@""
	.align	16
	.zero		1024


//--------------------- .nv.shared._ZN10layer_norm22ln_bwd_finalize_kernelINS_22Kernel_traits_finalizeILj8192E6__halfS2_S2_S2_fjLb1ELj1024ELj4ENS_18Kernel_traits_baseILj8192ES2_S2_S2_S2_fjLj1024EEEEELb1ELb1EEEvNS_9BwdParamsE --------------------------
	.section	.nv.shared._ZN10layer_norm22ln_bwd_finalize_kernelINS_22Kernel_traits_finalizeILj8192E6__halfS2_S2_S2_fjLb1ELj1024ELj4ENS_18Kernel_traits_baseILj8192ES2_S2_S2_S2_fjLj1024EEEEELb1ELb1EEEvNS_9BwdParamsE,"aw",@nobits
	.sectionflags	@""
	.align	16
.nv.shared._ZN10layer_norm22ln_bwd_finalize_kernelINS_22Kernel_traits_finalizeILj8192E6__halfS2_S2_S2_fjLb1ELj1024ELj4ENS_18Kernel_traits_baseILj8192ES2_S2_S2_S2_fjLj1024EEEEELb1ELb1EEEvNS_9BwdParamsE:
	.zero		13696


//--------------------- .nv.shared._ZN10layer_norm13ln_bwd_kernelINS_13Kernel_traitsI6__halfS2_S2_S2_fjLj8192ELj1ELj1ELj8ELj16ENS_18Kernel_traits_baseILj8192ES2_S2_S2_S2_fjLj256EEEEELb1ELb1ELb1ELb1EEEvNS_9BwdParamsE --------------------------
	.section	.nv.shared._ZN10layer_norm13ln_bwd_kernelINS_13Kernel_traitsI6__halfS2_S2_S2_fjLj8192ELj1ELj1ELj8ELj16ENS_18Kernel_traits_baseILj8192ES2_S2_S2_S2_fjLj256EEEEELb1ELb1ELb1ELb1EEEvNS_9BwdParamsE,"aw",@nobits
	.sectionflags	@""
	.align	16
	.zero		1024


//--------------------- .nv.shared._ZN10layer_norm13ln_bwd_kernelINS_13Kernel_traitsIf13__nv_bfloat16S2_S2_fjLj8192ELj1ELj1ELj8ELj16ENS_18Kernel_traits_baseILj8192EfS2_S2_S2_fjLj256EEEEELb0ELb0ELb0ELb0EEEvNS_9BwdParamsE --------------------------
	.section	.nv.shared._ZN10layer_norm13ln_bwd_kernelINS_13Kernel_traitsIf13__nv_bfloat16S2_S2_fjLj8192ELj1ELj1ELj8ELj16ENS_18Kernel_traits_baseILj8192EfS2_S2_S2_fjLj256EEEEELb0ELb0ELb0ELb0EEEvNS_9BwdParamsE,"aw",@nobits
	.sectionflags	@""
	.align	16
	.zero		1024


//--------------------- .nv.shared._ZN10layer_norm13ln_bwd_kernelINS_13Kernel_traitsIf13__nv_bfloat16S2_S2_fjLj8192ELj1ELj1ELj8ELj16ENS_18Kernel_traits_baseILj8192EfS2_S2_S2_fjLj256EEEEELb0ELb0ELb0ELb1EEEvNS_9BwdParamsE --------------------------
	.section	.nv.shared._ZN10layer_norm13ln_bwd_kernelINS_13Kernel_traitsIf13__nv_bfloat16S2_S2_fjLj8192ELj1ELj1ELj8ELj16ENS_18Kernel_traits_baseILj8192EfS2_S2_S2_fjLj256EEEEELb0ELb0ELb0ELb1EEEvNS_9BwdParamsE,"aw",@nobits
	.sectionflags	@""
	.align	16
	.zero		1024


//--------------------- .nv.shared._ZN10layer_norm13ln_bwd_kernelINS_13Kernel_traitsIf13__nv_bfloat16S2_S2_fjLj8192ELj1ELj1ELj8ELj16ENS_18Kernel_traits_baseILj8192EfS2_S2_S2_fjLj256EEEEELb0ELb0ELb1ELb0EEEvNS_9BwdParamsE --------------------------
	.section	.nv.shared._ZN10layer_norm13ln_bwd_kernelINS_13Kernel_traitsIf13__nv_bfloat16S2_S2_fjLj8192ELj1ELj1ELj8ELj16ENS_18Kernel_traits_baseILj8192EfS2_S2_S2_fjLj256EEEEELb0ELb0ELb1ELb0EEEvNS_9BwdParamsE,"aw",@nobits
	.sectionflags	@""
	.align	16
	.zero		1024


//--------------------- .nv.shared._ZN10layer_norm13ln_bwd_kernelINS_13Kernel_traitsIf13__nv_bfloat16S2_S2_fjLj8192ELj1ELj1ELj8ELj16ENS_18Kernel_traits_baseILj8192EfS2_S2_S2_fjLj256EEEEELb0ELb0ELb1ELb1EEEvNS_9BwdParamsE --------------------------
	.section	.nv.shared._ZN10layer_norm13ln_bwd_kernelINS_13Kernel_traitsIf13__nv_bfloat16S2_S2_fjLj8192ELj1ELj1ELj8ELj16ENS_18Kernel_traits_baseILj8192EfS2_S2_S2_fjLj256EEEEELb0ELb0ELb1ELb1EEEvNS_9BwdParamsE,"aw",@nobits
	.sectionflags	@""
	.align	16
	.zero		1024


//--------------------- .nv.shared._ZN10layer_norm13ln_bwd_kernelINS_13Kernel_traitsIf13__nv_bfloat16S2_S2_fjLj8192ELj1ELj1ELj8ELj16ENS_18Kernel_traits_baseILj8192EfS2_S2_S2_fjLj256EEEEELb0ELb1ELb0ELb0EEEvNS_9BwdParamsE --------------------------
	.section	.nv.shared._ZN10layer_norm13ln_bwd_kernelINS_13Kernel_traitsIf13__nv_bfloat16S2_S2_fjLj8192ELj1ELj1ELj8ELj16ENS_18Kernel_traits_baseILj8192EfS2_S2_S2_fjLj256EEEEELb0ELb1ELb0ELb0EEEvNS_9BwdParamsE,"aw",@nobits
	.sectionflags	@""
	.align	16
	.zero		1024


//--------------------- .nv.shared._ZN10layer_norm13ln_bwd_kernelINS_13Kernel_traitsIf13__nv_bfloat16S2_S2_fjLj8192ELj1ELj1ELj8ELj16ENS_18Kernel_traits_baseILj8192EfS2_S2_S2_fjLj256EEEEELb0ELb1ELb0ELb1EEEvNS_9BwdParamsE --------------------------
	.section	.nv.shared._ZN10layer_norm13ln_bwd_kernelINS_13Kernel_traitsIf13__nv_bfloat16S2_S2_fjLj8192ELj1ELj1ELj8ELj16ENS_18Kernel_traits_baseILj8192EfS2_S2_S2_fjLj256EEEEELb0ELb1ELb0ELb1EEEvNS_9BwdParamsE,"aw",@nobits
	.sectionflags	@""
	.align	16
	.zero		1024


//--------------------- .nv.shared._ZN10layer_norm13ln_bwd_kernelINS_13Kernel_traitsIf13__nv_bfloat16S2_S2_fjLj8192ELj1ELj1ELj8ELj16ENS_18Kernel_traits_baseILj8192EfS2_S2_S2_fjLj256EEEEELb0ELb1ELb1ELb0EEEvNS_9BwdParamsE --------------------------
	.section	.nv.shared._ZN10layer_norm13ln_bwd_kernelINS_13Kernel_traitsIf13__nv_bfloat16S2_S2_fjLj8192ELj1ELj1ELj8ELj16ENS_18Kernel_traits_baseILj8192EfS2_S2_S2_fjLj256EEEEELb0ELb1ELb1ELb0EEEvNS_9BwdParamsE,"aw",@nobits
	.sectionflags	@""
	.align	16
	.zero		1024


//--------------------- .nv.shared._ZN10layer_norm13ln_bwd_kernelINS_13Kernel_traitsIf13__nv_bfloat16S2_S2_fjLj8192ELj1ELj1ELj8ELj16ENS_18Kernel_traits_baseILj8192EfS2_S2_S2_fjLj256EEEEELb0ELb1ELb1ELb1EEEvNS_9BwdParamsE --------------------------
	.section	.nv.shared._ZN10layer_norm13ln_bwd_kernelINS_13Kernel_traitsIf13__nv_bfloat16S2_S2_fjLj8192ELj1ELj1ELj8ELj16ENS_18Kernel_traits_baseILj8192EfS2_S2_S2_fjLj256EEEEELb0ELb1ELb1ELb1EEEvNS_9BwdParamsE,"aw",@nobits
	.sectionflags	@""
	.align	16
	.zero		1024


//--------------------- .nv.shared._ZN10layer_norm13ln_bwd_kernelINS_13Kernel_traitsIf13__nv_bfloat16S2_S2_fjLj8192ELj1ELj1ELj8ELj16ENS_18Kernel_traits_baseILj8192EfS2_S2_S2_fjLj256EEEEELb1ELb0ELb0ELb0EEEvNS_9BwdParamsE --------------------------
	.section	.nv.shared._ZN10layer_norm13ln_bwd_kernelINS_13Kernel_traitsIf13__nv_bfloat16S2_S2_fjLj8192ELj1ELj1ELj8ELj16ENS_18Kernel_traits_baseILj8192EfS2_S2_S2_fjLj256EEEEELb1ELb0ELb0ELb0EEEvNS_9BwdParamsE,"aw",@nobits
	.sectionflags	@""
	.align	16
	.zero		1024


//--------------------- .nv.shared._ZN10layer_norm13ln_bwd_kernelINS_13Kernel_traitsIf13__nv_bfloat16S2_S2_fjLj8192ELj1ELj1ELj8ELj16ENS_18Kernel_traits_baseILj8192EfS2_S2_S2_fjLj256EEEEELb1ELb0ELb0ELb1EEEvNS_9BwdParamsE --------------------------
	.section	.nv.shared._ZN10layer_norm13ln_bwd_kernelINS_13Kernel_traitsIf13__nv_bfloat16S2_S2_fjLj8192ELj1ELj1ELj8ELj16ENS_18Kernel_traits_baseILj8192EfS2_S2_S2_fjLj256EEEEELb1ELb0ELb0ELb1EEEvNS_9BwdParamsE,"aw",@nobits
	.sectionflags	@""
	.align	16
	.zero		1024


//--------------------- .nv.shared._ZN10layer_norm22ln_bwd_finalize_kernelINS_22Kernel_traits_finalizeILj8192Ef13__nv_bfloat16S2_S2_fjLb0ELj1024ELj4ENS_18Kernel_traits_baseILj8192EfS2_S2_S2_fjLj1024EEEEELb0ELb0EEEvNS_9BwdParamsE --------------------------
	.section	.nv.shared._ZN10layer_norm22ln_bwd_finalize_kernelINS_22Kernel_traits_finalizeILj8192Ef13__nv_bfloat16S2_S2_fjLb0ELj1024ELj4ENS_18Kernel_traits_baseILj8192EfS2_S2_S2_fjLj1024EEEEELb0ELb0EEEvNS_9BwdParamsE,"aw",@nobits
	.sectionflags	@""
	.align	16
.nv.shared._ZN10layer_norm22ln_bwd_finalize_kernelINS_22Kernel_traits_finalizeILj8192Ef13__nv_bfloat16S2_S2_fjLb0ELj1024ELj4ENS_18Kernel_traits_baseILj8192EfS2_S2_S2_fjLj1024EEEEELb0ELb0EEEvNS_9BwdParamsE:
	.zero		9472


//--------------------- .nv.shared._ZN10layer_norm13ln_bwd_kernelINS_13Kernel_traitsIf13__nv_bfloat16S2_S2_fjLj8192ELj1ELj1ELj8ELj16ENS_18Kernel_traits_baseILj8192EfS2_S2_S2_fjLj256EEEEELb1ELb0ELb1ELb0EEEvNS_9BwdParamsE --------------------------
	.section	.nv.shared._ZN10layer_norm13ln_bwd_kernelINS_13Kernel_traitsIf13__nv_bfloat16S2_S2_fjLj8192ELj1ELj1ELj8ELj16ENS_18Kernel_traits_baseILj8192EfS2_S2_S2_fjLj256EEEEELb1ELb0ELb1ELb0EEEvNS_9BwdParamsE,"aw",@nobits
	.sectionflags	@""
	.align	16
	.zero		1024


//--------------------- .nv.shared._ZN10layer_norm22ln_bwd_finalize_kernelINS_22Kernel_traits_finalizeILj8192Ef13__nv_bfloat16S2_S2_fjLb0ELj1024ELj4ENS_18Kernel_traits_baseILj8192EfS2_S2_S2_fjLj1024EEEEELb0ELb1EEEvNS_9BwdParamsE --------------------------
	.section	.nv.shared._ZN10layer_norm22ln_bwd_finalize_kernelINS_22Kernel_traits_finalizeILj8192Ef13__nv_bfloat16S2_S2_fjLb0ELj1024ELj4ENS_18Kernel_traits_baseILj8192EfS2_S2_S2_fjLj1024EEEEELb0ELb1EEEvNS_9BwdParamsE,"aw",@nobits
	.sectionflags	@""
	.align	16
.nv.shared._ZN10layer_norm22ln_bwd_finalize_kernelINS_22Kernel_traits_finalizeILj8192Ef13__nv_bfloat16S2_S2_fjLb0ELj1024ELj4ENS_18Kernel_traits_baseILj8192EfS2_S2_S2_fjLj1024EEEEELb0ELb1EEEvNS_9BwdParamsE:
	.zero		9472


//--------------------- .nv.shared._ZN10layer_norm13ln_bwd_kernelINS_13Kernel_traitsIf13__nv_bfloat16S2_S2_fjLj8192ELj1ELj1ELj8ELj16ENS_18Kernel_traits_baseILj8192EfS2_S2_S2_fjLj256EEEEELb1ELb0ELb1ELb1EEEvNS_9BwdParamsE --------------------------
	.section	.nv.shared._ZN10layer_norm13ln_bwd_kernelINS_13Kernel_traitsIf13__nv_bfloat16S2_S2_fjLj8192ELj1ELj1ELj8ELj16ENS_18Kernel_traits_baseILj8192EfS2_S2_S2_fjLj256EEEEELb1ELb0ELb1ELb1EEEvNS_9BwdParamsE,"aw",@nobits
	.sectionflags	@""
	.align	16
	.zero		1024


//--------------------- .nv.shared._ZN10layer_norm13ln_bwd_kernelINS_13Kernel_traitsIf13__nv_bfloat16S2_S2_fjLj8192ELj1ELj1ELj8ELj16ENS_18Kernel_traits_baseILj8192EfS2_S2_S2_fjLj256EEEEELb1ELb1ELb0ELb0EEEvNS_9BwdParamsE --------------------------
	.section	.nv.shared._ZN10layer_norm13ln_bwd_kernelINS_13Kernel_traitsIf13__nv_bfloat16S2_S2_fjLj8192ELj1ELj1ELj8ELj16ENS_18Kernel_traits_baseILj8192EfS2_S2_S2_fjLj256EEEEELb1ELb1ELb0ELb0EEEvNS_9BwdParamsE,"aw",@nobits
	.sectionflags	@""
	.align	16
	.zero		1024


//--------------------- .nv.shared._ZN10layer_norm13ln_bwd_kernelINS_13Kernel_traitsIf13__nv_bfloat16S2_S2_fjLj8192ELj1ELj1ELj8ELj16ENS_18Kernel_traits_baseILj8192EfS2_S2_S2_fjLj256EEEEELb1ELb1ELb0ELb1EEEvNS_9BwdParamsE --------------------------
	.section	.nv.shared._ZN10layer_norm13ln_bwd_kernelINS_13Kernel_traitsIf13__nv_bfloat16S2_S2_fjLj8192ELj1ELj1ELj8ELj16ENS_18Kernel_traits_baseILj8192EfS2_S2_S2_fjLj256EEEEELb1ELb1ELb0ELb1EEEvNS_9BwdParamsE,"aw",@nobits
	.sectionflags	@""
	.align	16
	.zero		1024


//--------------------- .nv.shared._ZN10layer_norm22ln_bwd_finalize_kernelINS_22Kernel_traits_finalizeILj8192Ef13__nv_bfloat16S2_S2_fjLb1ELj1024ELj4ENS_18Kernel_traits_baseILj8192EfS2_S2_S2_fjLj1024EEEEELb1ELb0EEEvNS_9BwdParamsE --------------------------
	.section	.nv.shared._ZN10layer_norm22ln_bwd_finalize_kernelINS_22Kernel_traits_finalizeILj8192Ef13__nv_bfloat16S2_S2_fjLb1ELj1024ELj4ENS_18Kernel_traits_baseILj8192EfS2_S2_S2_fjLj1024EEEEELb1ELb0EEEvNS_9BwdParamsE,"aw",@nobits
	.sectionflags	@""
	.align	16
.nv.shared._ZN10layer_norm22ln_bwd_finalize_kernelINS_22Kernel_traits_finalizeILj8192Ef13__nv_bfloat16S2_S2_fjLb1ELj1024ELj4ENS_18Kernel_traits_baseILj8192EfS2_S2_S2_fjLj1024EEEEELb1ELb0EEEvNS_9BwdParamsE:
	.zero		13696


//--------------------- .nv.shared._ZN10layer_norm13ln_bwd_kernelINS_13Kernel_traitsIf13__nv_bfloat16S2_S2_fjLj8192ELj1ELj1ELj8ELj16ENS_18Kernel_traits_baseILj8192EfS2_S2_S2_fjLj256EEEEELb1ELb1ELb1ELb0EEEvNS_9BwdParamsE --------------------------
	.section	.nv.shared._ZN10layer_norm13ln_bwd_kernelINS_13Kernel_traitsIf13__nv_bfloat16S2_S2_fjLj8192ELj1ELj1ELj8ELj16ENS_18Kernel_traits_baseILj8192EfS2_S2_S2_fjLj256EEEEELb1ELb1ELb1ELb0EEEvNS_9BwdParamsE,"aw",@nobits
	.sectionflags	@""
	.align	16
	.zero		1024


//--------------------- .nv.shared._ZN10layer_norm22ln_bwd_finalize_kernelINS_22Kernel_traits_finalizeILj8192Ef13__nv_bfloat16S2_S2_fjLb1ELj1024ELj4ENS_18Kernel_traits_baseILj8192EfS2_S2_S2_fjLj1024EEEEELb1ELb1EEEvNS_9BwdParamsE --------------------------
	.section	.nv.shared._ZN10layer_norm22ln_bwd_finalize_kernelINS_22Kernel_traits_finalizeILj8192Ef13__nv_bfloat16S2_S2_fjLb1ELj1024ELj4ENS_18Kernel_traits_baseILj8192EfS2_S2_S2_fjLj1024EEEEELb1ELb1EEEvNS_9BwdParamsE,"aw",@nobits
	.sectionflags	@""
	.align	16
.nv.shared._ZN10layer_norm22ln_bwd_finalize_kernelINS_22Kernel_traits_finalizeILj8192Ef13__nv_bfloat16S2_S2_fjLb1ELj1024ELj4ENS_18Kernel_traits_baseILj8192EfS2_S2_S2_fjLj1024EEEEELb1ELb1EEEvNS_9BwdParamsE:
	.zero		13696


//--------------------- .nv.shared._ZN10layer_norm13ln_bwd_kernelINS_13Kernel_traitsIf13__nv_bfloat16S2_S2_fjLj8192ELj1ELj1ELj8ELj16ENS_18Kernel_traits_baseILj8192EfS2_S2_S2_fjLj256EEEEELb1ELb1ELb1ELb1EEEvNS_9BwdParamsE --------------------------
	.section	.nv.shared._ZN10layer_norm13ln_bwd_kernelINS_13Kernel_traitsIf13__nv_bfloat16S2_S2_fjLj8192ELj1ELj1ELj8ELj16ENS_18Kernel_traits_baseILj8192EfS2_S2_S2_fjLj256EEEEELb1ELb1ELb1ELb1EEEvNS_9BwdParamsE,"aw",@nobits
	.sectionflags	@""
	.align	16
	.zero		1024


//--------------------- .nv.shared._ZN10layer_norm13ln_bwd_kernelINS_13Kernel_traitsI13__nv_bfloat16S2_fS2_fjLj8192ELj1ELj1ELj8ELj16ENS_18Kernel_traits_baseILj8192ES2_S2_fS2_fjLj256EEEEELb0ELb0ELb0ELb0EEEvNS_9BwdParamsE --------------------------
	.section	.nv.shared._ZN10layer_norm13ln_bwd_kernelINS_13Kernel_traitsI13__nv_bfloat16S2_fS2_fjLj8192ELj1ELj1ELj8ELj16ENS_18Kernel_traits_baseILj8192ES2_S2_fS2_fjLj256EEEEELb0ELb0ELb0ELb0EEEvNS_9BwdParamsE,"aw",@nobits
	.sectionflags	@""
	.align	16
	.zero		1024


//--------------------- .nv.shared._ZN10layer_norm13ln_bwd_kernelINS_13Kernel_traitsI13__nv_bfloat16S2_fS2_fjLj8192ELj1ELj1ELj8ELj16ENS_18Kernel_traits_baseILj8192ES2_S2_fS2_fjLj256EEEEELb0ELb0ELb0ELb1EEEvNS_9BwdParamsE --------------------------
	.section	.nv.shared._ZN10layer_norm13ln_bwd_kernelINS_13Kernel_traitsI13__nv_bfloat16S2_fS2_fjLj8192ELj1ELj1ELj8ELj16ENS_18Kernel_traits_baseILj8192ES2_S2_fS2_fjLj256EEEEELb0ELb0ELb0ELb1EEEvNS_9BwdParamsE,"aw",@nobits
	.sectionflags	@""
	.align	16
	.zero		1024


//--------------------- .nv.shared._ZN10layer_norm13ln_bwd_kernelINS_13Kernel_traitsI13__nv_bfloat16S2_fS2_fjLj8192ELj1ELj1ELj8ELj16ENS_18Kernel_traits_baseILj8192ES2_S2_fS2_fjLj256EEEEELb0ELb0ELb1ELb0EEEvNS_9BwdParamsE --------------------------
	.section	.nv.shared._ZN10layer_norm13ln_bwd_kernelINS_13Kernel_traitsI13__nv_bfloat16S2_fS2_fjLj8192ELj1ELj1ELj8ELj16ENS_18Kernel_traits_baseILj8192ES2_S2_fS2_fjLj256EEEEELb0ELb0ELb1ELb0EEEvNS_9BwdParamsE,"aw",@nobits
	.sectionflags	@""
	.align	16
	.zero		1024


//--------------------- .nv.shared._ZN10layer_norm13ln_bwd_kernelINS_13Kernel_traitsI13__nv_bfloat16S2_fS2_fjLj8192ELj1ELj1ELj8ELj16ENS_18Kernel_traits_baseILj8192ES2_S2_fS2_fjLj256EEEEELb0ELb0ELb1ELb1EEEvNS_9BwdParamsE --------------------------
	.section	.nv.shared._ZN10layer_norm13ln_bwd_kernelINS_13Kernel_traitsI13__nv_bfloat16S2_fS2_fjLj8192ELj1ELj1ELj8ELj16ENS_18Kernel_traits_baseILj8192ES2_S2_fS2_fjLj256EEEEELb0ELb0ELb1ELb1EEEvNS_9BwdParamsE,"aw",@nobits
	.sectionflags	@""
	.align	16
	.zero		1024


//--------------------- .nv.shared._ZN10layer_norm13ln_bwd_kernelINS_13Kernel_traitsI13__nv_bfloat16S2_fS2_fjLj8192ELj1ELj1ELj8ELj16ENS_18Kernel_traits_baseILj8192ES2_S2_fS2_fjLj256EEEEELb0ELb1ELb0ELb0EEEvNS_9BwdParamsE --------------------------
	.section	.nv.shared._ZN10layer_norm13ln_bwd_kernelINS_13Kernel_traitsI13__nv_bfloat16S2_fS2_fjLj8192ELj1ELj1ELj8ELj16ENS_18Kernel_traits_baseILj8192ES2_S2_fS2_fjLj256EEEEELb0ELb1ELb0ELb0EEEvNS_9BwdParamsE,"aw",@nobits
	.sectionflags	@""
	.align	16
	.zero		1024


//--------------------- .nv.shared._ZN10layer_norm13ln_bwd_kernelINS_13Kernel_traitsI13__nv_bfloat16S2_fS2_fjLj8192ELj1ELj1ELj8ELj16ENS_18Kernel_traits_baseILj8192ES2_S2_fS2_fjLj256EEEEELb0ELb1ELb0ELb1EEEvNS_9BwdParamsE --------------------------
	.section	.nv.shared._ZN10layer_norm13ln_bwd_kernelINS_13Kernel_traitsI13__nv_bfloat16S2_fS2_fjLj8192ELj1ELj1ELj8ELj16ENS_18Kernel_traits_baseILj8192ES2_S2_fS2_fjLj256EEEEELb0ELb1ELb0ELb1EEEvNS_9BwdParamsE,"aw",@nobits
	.sectionflags	@""
	.align	16
	.zero		1024


//--------------------- .nv.shared._ZN10layer_norm13ln_bwd_kernelINS_13Kernel_traitsI13__nv_bfloat16S2_fS2_fjLj8192ELj1ELj1ELj8ELj16ENS_18Kernel_traits_baseILj8192ES2_S2_fS2_fjLj256EEEEELb0ELb1ELb1ELb0EEEvNS_9BwdParamsE --------------------------
	.section	.nv.shared._ZN10layer_norm13ln_bwd_kernelINS_13Kernel_traitsI13__nv_bfloat16S2_fS2_fjLj8192ELj1ELj1ELj8ELj16ENS_18Kernel_traits_baseILj8192ES2_S2_fS2_fjLj256EEEEELb0ELb1ELb1ELb0EEEvNS_9BwdParamsE,"aw",@nobits
	.sectionflags	@""
	.align	16
	.zero		1024


//--------------------- .nv.shared._ZN10layer_norm13ln_bwd_kernelINS_13Kernel_traitsI13__nv_bfloat16S2_fS2_fjLj8192ELj1ELj1ELj8ELj16ENS_18Kernel_traits_baseILj8192ES2_S2_fS2_fjLj256EEEEELb0ELb1ELb1ELb1EEEvNS_9BwdParamsE --------------------------
	.section	.nv.shared._ZN10layer_norm13ln_bwd_kernelINS_13Kernel_traitsI13__nv_bfloat16S2_fS2_fjLj8192ELj1ELj1ELj8ELj16ENS_18Kernel_traits_baseILj8192ES2_S2_fS2_fjLj256EEEEELb0ELb1ELb1ELb1EEEvNS_9BwdParamsE,"aw",@nobits
	.sectionflags	@""
	.align	16
	.zero		1024


//--------------------- .nv.shared._ZN10layer_norm13ln_bwd_kernelINS_13Kernel_traitsI13__nv_bfloat16S2_fS2_fjLj8192ELj1ELj1ELj8ELj16ENS_18Kernel_traits_baseILj8192ES2_S2_fS2_fjLj256EEEEELb1ELb0ELb0ELb0EEEvNS_9BwdParamsE --------------------------
	.section	.nv.shared._ZN10layer_norm13ln_bwd_kernelINS_13Kernel_traitsI13__nv_bfloat16S2_fS2_fjLj8192ELj1ELj1ELj8ELj16ENS_18Kernel_traits_baseILj8192ES2_S2_fS2_fjLj256EEEEELb1ELb0ELb0ELb0EEEvNS_9BwdParamsE,"aw",@nobits
	.sectionflags	@""
	.align	16
	.zero		1024


//--------------------- .nv.shared._ZN10layer_norm13ln_bwd_kernelINS_13Kernel_traitsI13__nv_bfloat16S2_fS2_fjLj8192ELj1ELj1ELj8ELj16ENS_18Kernel_traits_baseILj8192ES2_S2_fS2_fjLj256EEEEELb1ELb0ELb0ELb1EEEvNS_9BwdParamsE --------------------------
	.section	.nv.shared._ZN10layer_norm13ln_bwd_kernelINS_13Kernel_traitsI13__nv_bfloat16S2_fS2_fjLj8192ELj1ELj1ELj8ELj16ENS_18Kernel_traits_baseILj8192ES2_S2_fS2_fjLj256EEEEELb1ELb0ELb0ELb1EEEvNS_9BwdParamsE,"aw",@nobits
	.sectionflags	@""
	.align	16
	.zero		1024


//--------------------- .nv.shared._ZN10layer_norm22ln_bwd_finalize_kernelINS_22Kernel_traits_finalizeILj8192E13__nv_bfloat16S2_fS2_fjLb0ELj1024ELj4ENS_18Kernel_traits_baseILj8192ES2_S2_fS2_fjLj1024EEEEELb0ELb0EEEvNS_9BwdParamsE --------------------------
	.section	.nv.shared._ZN10layer_norm22ln_bwd_finalize_kernelINS_22Kernel_traits_finalizeILj8192E13__nv_bfloat16S2_fS2_fjLb0ELj1024ELj4ENS_18Kernel_traits_baseILj8192ES2_S2_fS2_fjLj1024EEEEELb0ELb0EEEvNS_9BwdParamsE,"aw",@nobits
	.sectionflags	@""
	.align	16
.nv.shared._ZN10layer_norm22ln_bwd_finalize_kernelINS_22Kernel_traits_finalizeILj8192E13__nv_bfloat16S2_fS2_fjLb0ELj1024ELj4ENS_18Kernel_traits_baseILj8192ES2_S2_fS2_fjLj1024EEEEELb0ELb0EEEvNS_9BwdParamsE:
	.zero		9472


//--------------------- .nv.shared._ZN10layer_norm13ln_bwd_kernelINS_13Kernel_traitsI13__nv_bfloat16S2_fS2_fjLj8192ELj1ELj1ELj8ELj16ENS_18Kernel_traits_baseILj8192ES2_S2_fS2_fjLj256EEEEELb1ELb0ELb1ELb0EEEvNS_9BwdParamsE --------------------------
	.section	.nv.shared._ZN10layer_norm13ln_bwd_kernelINS_13Kernel_traitsI13__nv_bfloat16S2_fS2_fjLj8192ELj1ELj1ELj8ELj16ENS_18Kernel_traits_baseILj8192ES2_S2_fS2_fjLj256EEEEELb1ELb0ELb1ELb0EEEvNS_9BwdParamsE,"aw",@nobits
	.sectionflags	@""
	.align	16
	.zero		1024


//--------------------- .nv.shared._ZN10layer_norm22ln_bwd_finalize_kernelINS_22Kernel_traits_finalizeILj8192E13__nv_bfloat16S2_fS2_fjLb0ELj1024ELj4ENS_18Kernel_traits_baseILj8192ES2_S2_fS2_fjLj1024EEEEELb0ELb1EEEvNS_9BwdParamsE --------------------------
	.section	.nv.shared._ZN10layer_norm22ln_bwd_finalize_kernelINS_22Kernel_traits_finalizeILj8192E13__nv_bfloat16S2_fS2_fjLb0ELj1024ELj4ENS_18Kernel_traits_baseILj8192ES2_S2_fS2_fjLj1024EEEEELb0ELb1EEEvNS_9BwdParamsE,"aw",@nobits
	.sectionflags	@""
	.align	16
.nv.shared._ZN10layer_norm22ln_bwd_finalize_kernelINS_22Kernel_traits_finalizeILj8192E13__nv_bfloat16S2_fS2_fjLb0ELj1024ELj4ENS_18Kernel_traits_baseILj8192ES2_S2_fS2_fjLj1024EEEEELb0ELb1EEEvNS_9BwdParamsE:
	.zero		9472


//--------------------- .nv.shared._ZN10layer_norm13ln_bwd_kernelINS_13Kernel_traitsI13__nv_bfloat16S2_fS2_fjLj8192ELj1ELj1ELj8ELj16ENS_18Kernel_traits_baseILj8192ES2_S2_fS2_fjLj256EEEEELb1ELb0ELb1ELb1EEEvNS_9BwdParamsE --------------------------
	.section	.nv.shared._ZN10layer_norm13ln_bwd_kernelINS_13Kernel_traitsI13__nv_bfloat16S2_fS2_fjLj8192ELj1ELj1ELj8ELj16ENS_18Kernel_traits_baseILj8192ES2_S2_fS2_fjLj256EEEEELb1ELb0ELb1ELb1EEEvNS_9BwdParamsE,"aw",@nobits
	.sectionflags	@""
	.align	16
	.zero		1024


//--------------------- .nv.shared._ZN10layer_norm13ln_bwd_kernelINS_13Kernel_traitsI13__nv_bfloat16S2_fS2_fjLj8192ELj1ELj1ELj8ELj16ENS_18Kernel_traits_baseILj8192ES2_S2_fS2_fjLj256EEEEELb1ELb1ELb0ELb0EEEvNS_9BwdParamsE --------------------------
	.section	.nv.shared._ZN10layer_norm13ln_bwd_kernelINS_13Kernel_traitsI13__nv_bfloat16S2_fS2_fjLj8192ELj1ELj1ELj8ELj16ENS_18Kernel_traits_baseILj8192ES2_S2_fS2_fjLj256EEEEELb1ELb1ELb0ELb0EEEvNS_9BwdParamsE,"aw",@nobits
	.sectionflags	@""
	.align	16
	.zero		1024


//--------------------- .nv.shared._ZN10layer_norm13ln_bwd_kernelINS_13Kernel_traitsI13__nv_bfloat16S2_fS2_fjLj8192ELj1ELj1ELj8ELj16ENS_18Kernel_traits_baseILj8192ES2_S2_fS2_fjLj256EEEEELb1ELb1ELb0ELb1EEEvNS_9BwdParamsE --------------------------
	.section	.nv.shared._ZN10layer_norm13ln_bwd_kernelINS_13Kernel_traitsI13__nv_bfloat16S2_fS2_fjLj8192ELj1ELj1ELj8ELj16ENS_18Kernel_traits_baseILj8192ES2_S2_fS2_fjLj256EEEEELb1ELb1ELb0ELb1EEEvNS_9BwdParamsE,"aw",@nobits
	.sectionflags	@""
	.align	16
	.zero		1024


//--------------------- .nv.shared._ZN10layer_norm22ln_bwd_finalize_kernelINS_22Kernel_traits_finalizeILj8192E13__nv_bfloat16S2_fS2_fjLb1ELj1024ELj4ENS_18Kernel_traits_baseILj8192ES2_S2_fS2_fjLj1024EEEEELb1ELb0EEEvNS_9BwdParamsE --------------------------
	.section	.nv.shared._ZN10layer_norm22ln_bwd_finalize_kernelINS_22Kernel_traits_finalizeILj8192E13__nv_bfloat16S2_fS2_fjLb1ELj1024ELj4ENS_18Kernel_traits_baseILj8192ES2_S2_fS2_fjLj1024EEEEELb1ELb0EEEvNS_9BwdParamsE,"aw",@nobits
	.sectionflags	@""
	.align	16
.nv.shared._ZN10layer_norm22ln_bwd_finalize_kernelINS_22Kernel_traits_finalizeILj8192E13__nv_bfloat16S2_fS2_fjLb1ELj1024ELj4ENS_18Kernel_traits_baseILj8192ES2_S2_fS2_fjLj1024EEEEELb1ELb0EEEvNS_9BwdParamsE:
	.zero		13696


//--------------------- .nv.shared._ZN10layer_norm13ln_bwd_kernelINS_13Kernel_traitsI13__nv_bfloat16S2_fS2_fjLj8192ELj1ELj1ELj8ELj16ENS_18Kernel_traits_baseILj8192ES2_S2_fS2_fjLj256EEEEELb1ELb1ELb1ELb0EEEvNS_9BwdParamsE --------------------------
	.section	.nv.shared._ZN10layer_norm13ln_bwd_kernelINS_13Kernel_traitsI13__nv_bfloat16S2_fS2_fjLj8192ELj1ELj1ELj8ELj16ENS_18Kernel_traits_baseILj8192ES2_S2_fS2_fjLj256EEEEELb1ELb1ELb1ELb0EEEvNS_9BwdParamsE,"aw",@nobits
	.sectionflags	@""
	.align	16
	.zero		1024


//--------------------- .nv.shared._ZN10layer_norm22ln_bwd_finalize_kernelINS_22Kernel_traits_finalizeILj8192E13__nv_bfloat16S2_fS2_fjLb1ELj1024ELj4ENS_18Kernel_traits_baseILj8192ES2_S2_fS2_fjLj1024EEEEELb1ELb1EEEvNS_9BwdParamsE --------------------------
	.section	.nv.shared._ZN10layer_norm22ln_bwd_finalize_kernelINS_22Kernel_traits_finalizeILj8192E13__nv_bfloat16S2_fS2_fjLb1ELj1024ELj4ENS_18Kernel_traits_baseILj8192ES2_S2_fS2_fjLj1024EEEEELb1ELb1EEEvNS_9BwdParamsE,"aw",@nobits
	.sectionflags	@""
	.align	16
.nv.shared._ZN10layer_norm22ln_bwd_finalize_kernelINS_22Kernel_traits_finalizeILj8192E13__nv_bfloat16S2_fS2_fjLb1ELj1024ELj4ENS_18Kernel_traits_baseILj8192ES2_S2_fS2_fjLj1024EEEEELb1ELb1EEEvNS_9BwdParamsE:
	.zero		13696


//--------------------- .nv.shared._ZN10layer_norm13ln_bwd_kernelINS_13Kernel_traitsI13__nv_bfloat16S2_fS2_fjLj8192ELj1ELj1ELj8ELj16ENS_18Kernel_traits_baseILj8192ES2_S2_fS2_fjLj256EEEEELb1ELb1ELb1ELb1EEEvNS_9BwdParamsE --------------------------
	.section	.nv.shared._ZN10layer_norm13ln_bwd_kernelINS_13Kernel_traitsI13__nv_bfloat16S2_fS2_fjLj8192ELj1ELj1ELj8ELj16ENS_18Kernel_traits_baseILj8192ES2_S2_fS2_fjLj256EEEEELb1ELb1ELb1ELb1EEEvNS_9BwdParamsE,"aw",@nobits
	.sectionflags	@""
	.align	16
	.zero		1024


//--------------------- .nv.shared._ZN10layer_norm13ln_bwd_kernelINS_13Kernel_traitsIf13__nv_bfloat16fS2_fjLj8192ELj1ELj1ELj8ELj16ENS_18Kernel_traits_baseILj8192EfS2_fS2_fjLj256EEEEELb0ELb0ELb0ELb0EEEvNS_9BwdParamsE --------------------------
	.section	.nv.shared._ZN10layer_norm13ln_bwd_kernelINS_13Kernel_traitsIf13__nv_bfloat16fS2_fjLj8192ELj1ELj1ELj8ELj16ENS_18Kernel_traits_baseILj8192EfS2_fS2_fjLj256EEEEELb0ELb0ELb0ELb0EEEvNS_9BwdParamsE,"aw",@nobits
	.sectionflags	@""
	.align	16
	.zero		1024


//--------------------- .nv.shared._ZN10layer_norm13ln_bwd_kernelINS_13Kernel_traitsIf13__nv_bfloat16fS2_fjLj8192ELj1ELj1ELj8ELj16ENS_18Kernel_traits_baseILj8192EfS2_fS2_fjLj256EEEEELb0ELb0ELb0ELb1EEEvNS_9BwdParamsE --------------------------
	.section	.nv.shared._ZN10layer_norm13ln_bwd_kernelINS_13Kernel_traitsIf13__nv_bfloat16fS2_fjLj8192ELj1ELj1ELj8ELj16ENS_18Kernel_traits_baseILj8192EfS2_fS2_fjLj256EEEEELb0ELb0ELb0ELb1EEEvNS_9BwdParamsE,"aw",@nobits
	.sectionflags	@""
	.align	16
	.zero		1024


//--------------------- .nv.shared._ZN10layer_norm13ln_bwd_kernelINS_13Kernel_traitsIf13__nv_bfloat16fS2_fjLj8192ELj1ELj1ELj8ELj16ENS_18Kernel_traits_baseILj8192EfS2_fS2_fjLj256EEEEELb0ELb0ELb1ELb0EEEvNS_9BwdParamsE --------------------------
	.section	.nv.shared._ZN10layer_norm13ln_bwd_kernelINS_13Kernel_traitsIf13__nv_bfloat16fS2_fjLj8192ELj1ELj1ELj8ELj16ENS_18Kernel_traits_baseILj8192EfS2_fS2_fjLj256EEEEELb0ELb0ELb1ELb0EEEvNS_9BwdParamsE,"aw",@nobits
	.sectionflags	@""
	.align	16
	.zero		1024


//--------------------- .nv.shared._ZN10layer_norm13ln_bwd_kernelINS_13Kernel_traitsIf13__nv_bfloat16fS2_fjLj8192ELj1ELj1ELj8ELj16ENS_18Kernel_traits_baseILj8192EfS2_fS2_fjLj256EEEEELb0ELb0ELb1ELb1EEEvNS_9BwdParamsE --------------------------
	.section	.nv.shared._ZN10layer_norm13ln_bwd_kernelINS_13Kernel_traitsIf13__nv_bfloat16fS2_fjLj8192ELj1ELj1ELj8ELj16ENS_18Kernel_traits_baseILj8192EfS2_fS2_fjLj256EEEEELb0ELb0ELb1ELb1EEEvNS_9BwdParamsE,"aw",@nobits
	.sectionflags	@""
	.align	16
	.zero		1024


//--------------------- .nv.shared._ZN10layer_norm13ln_bwd_kernelINS_13Kernel_traitsIf13__nv_bfloat16fS2_fjLj8192ELj1ELj1ELj8ELj16ENS_18Kernel_traits_baseILj8192EfS2_fS2_fjLj256EEEEELb0ELb1ELb0ELb0EEEvNS_9BwdParamsE --------------------------
	.section	.nv.shared._ZN10layer_norm13ln_bwd_kernelINS_13Kernel_traitsIf13__nv_bfloat16fS2_fjLj8192ELj1ELj1ELj8ELj16ENS_18Kernel_traits_baseILj8192EfS2_fS2_fjLj256EEEEELb0ELb1ELb0ELb0EEEvNS_9BwdParamsE,"aw",@nobits
	.sectionflags	@""
	.align	16
	.zero		1024


//--------------------- .nv.shared._ZN10layer_norm13ln_bwd_kernelINS_13Kernel_traitsIf13__nv_bfloat16fS2_fjLj8192ELj1ELj1ELj8ELj16ENS_18Kernel_traits_baseILj8192EfS2_fS2_fjLj256EEEEELb0ELb1ELb0ELb1EEEvNS_9BwdParamsE --------------------------
	.section	.nv.shared._ZN10layer_norm13ln_bwd_kernelINS_13Kernel_traitsIf13__nv_bfloat16fS2_fjLj8192ELj1ELj1ELj8ELj16ENS_18Kernel_traits_baseILj8192EfS2_fS2_fjLj256EEEEELb0ELb1ELb0ELb1EEEvNS_9BwdParamsE,"aw",@nobits
	.sectionflags	@""
	.align	16
	.zero		1024


//--------------------- .nv.shared._ZN10layer_norm13ln_bwd_kernelINS_13Kernel_traitsIf13__nv_bfloat16fS2_fjLj8192ELj1ELj1ELj8ELj16ENS_18Kernel_traits_baseILj8192EfS2_fS2_fjLj256EEEEELb0ELb1ELb1ELb0EEEvNS_9BwdParamsE --------------------------
	.section	.nv.shared._ZN10layer_norm13ln_bwd_kernelINS_13Kernel_traitsIf13__nv_bfloat16fS2_fjLj8192ELj1ELj1ELj8ELj16ENS_18Kernel_traits_baseILj8192EfS2_fS2_fjLj256EEEEELb0ELb1ELb1ELb0EEEvNS_9BwdParamsE,"aw",@nobits
	.sectionflags	@""
	.align	16
	.zero		1024


//--------------------- .nv.shared._ZN10layer_norm13ln_bwd_kernelINS_13Kernel_traitsIf13__nv_bfloat16fS2_fjLj8192ELj1ELj1ELj8ELj16ENS_18Kernel_traits_baseILj8192EfS2_fS2_fjLj256EEEEELb0ELb1ELb1ELb1EEEvNS_9BwdParamsE --------------------------
	.section	.nv.shared._ZN10layer_norm13ln_bwd_kernelINS_13Kernel_traitsIf13__nv_bfloat16fS2_fjLj8192ELj1ELj1ELj8ELj16ENS_18Kernel_traits_baseILj8192EfS2_fS2_fjLj256EEEEELb0ELb1ELb1ELb1EEEvNS_9BwdParamsE,"aw",@nobits
	.sectionflags	@""
	.align	16
	.zero		1024


//--------------------- .nv.shared._ZN10layer_norm13ln_bwd_kernelINS_13Kernel_traitsIf13__nv_bfloat16fS2_fjLj8192ELj1ELj1ELj8ELj16ENS_18Kernel_traits_baseILj8192EfS2_fS2_fjLj256EEEEELb1ELb0ELb0ELb0EEEvNS_9BwdParamsE --------------------------
	.section	.nv.shared._ZN10layer_norm13ln_bwd_kernelINS_13Kernel_traitsIf13__nv_bfloat16fS2_fjLj8192ELj1ELj1ELj8ELj16ENS_18Kernel_traits_baseILj8192EfS2_fS2_fjLj256EEEEELb1ELb0ELb0ELb0EEEvNS_9BwdParamsE,"aw",@nobits
	.sectionflags	@""
	.align	16
	.zero		1024


//--------------------- .nv.shared._ZN10layer_norm13ln_bwd_kernelINS_13Kernel_traitsIf13__nv_bfloat16fS2_fjLj8192ELj1ELj1ELj8ELj16ENS_18Kernel_traits_baseILj8192EfS2_fS2_fjLj256EEEEELb1ELb0ELb0ELb1EEEvNS_9BwdParamsE --------------------------
	.section	.nv.shared._ZN10layer_norm13ln_bwd_kernelINS_13Kernel_traitsIf13__nv_bfloat16fS2_fjLj8192ELj1ELj1ELj8ELj16ENS_18Kernel_traits_baseILj8192EfS2_fS2_fjLj256EEEEELb1ELb0ELb0ELb1EEEvNS_9BwdParamsE,"aw",@nobits
	.sectionflags	@""
	.align	16
	.zero		1024


//--------------------- .nv.shared._ZN10layer_norm22ln_bwd_finalize_kernelINS_22Kernel_traits_finalizeILj8192Ef13__nv_bfloat16fS2_fjLb0ELj1024ELj4ENS_18Kernel_traits_baseILj8192EfS2_fS2_fjLj1024EEEEELb0ELb0EEEvNS_9BwdParamsE --------------------------
	.section	.nv.shared._ZN10layer_norm22ln_bwd_finalize_kernelINS_22Kernel_traits_finalizeILj8192Ef13__nv_bfloat16fS2_fjLb0ELj1024ELj4ENS_18Kernel_traits_baseILj8192EfS2_fS2_fjLj1024EEEEELb0ELb0EEEvNS_9BwdParamsE,"aw",@nobits
	.sectionflags	@""
	.align	16
.nv.shared._ZN10layer_norm22ln_bwd_finalize_kernelINS_22Kernel_traits_finalizeILj8192Ef13__nv_bfloat16fS2_fjLb0ELj1024ELj4ENS_18Kernel_traits_baseILj8192EfS2_fS2_fjLj1024EEEEELb0ELb0EEEvNS_9BwdParamsE:
	.zero		9472


//--------------------- .nv.shared._ZN10layer_norm13ln_bwd_kernelINS_13Kernel_traitsIf13__nv_bfloat16fS2_fjLj8192ELj1ELj1ELj8ELj16ENS_18Kernel_traits_baseILj8192EfS2_fS2_fjLj256EEEEELb1ELb0ELb1ELb0EEEvNS_9BwdParamsE --------------------------
	.section	.nv.shared._ZN10layer_norm13ln_bwd_kernelINS_13Kernel_traitsIf13__nv_bfloat16fS2_fjLj8192ELj1ELj1ELj8ELj16ENS_18Kernel_traits_baseILj8192EfS2_fS2_fjLj256EEEEELb1ELb0ELb1ELb0EEEvNS_9BwdParamsE,"aw",@nobits
	.sectionflags	@""
	.align	16
	.zero		1024


//--------------------- .nv.shared._ZN10layer_norm22ln_bwd_finalize_kernelINS_22Kernel_traits_finalizeILj8192Ef13__nv_bfloat16fS2_fjLb0ELj1024ELj4ENS_18Kernel_traits_baseILj8192EfS2_fS2_fjLj1024EEEEELb0ELb1EEEvNS_9BwdParamsE --------------------------
	.section	.nv.shared._ZN10layer_norm22ln_bwd_finalize_kernelINS_22Kernel_traits_finalizeILj8192Ef13__nv_bfloat16fS2_fjLb0ELj1024ELj4ENS_18Kernel_traits_baseILj8192EfS2_fS2_fjLj1024EEEEELb0ELb1EEEvNS_9BwdParamsE,"aw",@nobits
	.sectionflags	@""
	.align	16
.nv.shared._ZN10layer_norm22ln_bwd_finalize_kernelINS_22Kernel_traits_finalizeILj8192Ef13__nv_bfloat16fS2_fjLb0ELj1024ELj4ENS_18Kernel_traits_baseILj8192EfS2_fS2_fjLj1024EEEEELb0ELb1EEEvNS_9BwdParamsE:
	.zero		9472


//--------------------- .nv.shared._ZN10layer_norm13ln_bwd_kernelINS_13Kernel_traitsIf13__nv_bfloat16fS2_fjLj8192ELj1ELj1ELj8ELj16ENS_18Kernel_traits_baseILj8192EfS2_fS2_fjLj256EEEEELb1ELb0ELb1ELb1EEEvNS_9BwdParamsE --------------------------
	.section	.nv.shared._ZN10layer_norm13ln_bwd_kernelINS_13Kernel_traitsIf13__nv_bfloat16fS2_fjLj8192ELj1ELj1ELj8ELj16ENS_18Kernel_traits_baseILj8192EfS2_fS2_fjLj256EEEEELb1ELb0ELb1ELb1EEEvNS_9BwdParamsE,"aw",@nobits
	.sectionflags	@""
	.align	16
	.zero		1024


//--------------------- .nv.shared._ZN10layer_norm13ln_bwd_kernelINS_13Kernel_traitsIf13__nv_bfloat16fS2_fjLj8192ELj1ELj1ELj8ELj16ENS_18Kernel_traits_baseILj8192EfS2_fS2_fjLj256EEEEELb1ELb1ELb0ELb0EEEvNS_9BwdParamsE --------------------------
	.section	.nv.shared._ZN10layer_norm13ln_bwd_kernelINS_13Kernel_traitsIf13__nv_bfloat16fS2_fjLj8192ELj1ELj1ELj8ELj16ENS_18Kernel_traits_baseILj8192EfS2_fS2_fjLj256EEEEELb1ELb1ELb0ELb0EEEvNS_9BwdParamsE,"aw",@nobits
	.sectionflags	@""
	.align	16
	.zero		1024


//--------------------- .nv.shared._ZN10layer_norm13ln_bwd_kernelINS_13Kernel_traitsIf13__nv_bfloat16fS2_fjLj8192ELj1ELj1ELj8ELj16ENS_18Kernel_traits_baseILj8192EfS2_fS2_fjLj256EEEEELb1ELb1ELb0ELb1EEEvNS_9BwdParamsE --------------------------
	.section	.nv.shared._ZN10layer_norm13ln_bwd_kernelINS_13Kernel_traitsIf13__nv_bfloat16fS2_fjLj8192ELj1ELj1ELj8ELj16ENS_18Kernel_traits_baseILj8192EfS2_fS2_fjLj256EEEEELb1ELb1ELb0ELb1EEEvNS_9BwdParamsE,"aw",@nobits
	.sectionflags	@""
	.align	16
	.zero		1024


//--------------------- .nv.shared._ZN10layer_norm22ln_bwd_finalize_kernelINS_22Kernel_traits_finalizeILj8192Ef13__nv_bfloat16fS2_fjLb1ELj1024ELj4ENS_18Kernel_traits_baseILj8192EfS2_fS2_fjLj1024EEEEELb1ELb0EEEvNS_9BwdParamsE --------------------------
	.section	.nv.shared._ZN10layer_norm22ln_bwd_finalize_kernelINS_22Kernel_traits_finalizeILj8192Ef13__nv_bfloat16fS2_fjLb1ELj1024ELj4ENS_18Kernel_traits_baseILj8192EfS2_fS2_fjLj1024EEEEELb1ELb0EEEvNS_9BwdParamsE,"aw",@nobits
	.sectionflags	@""
	.align	16
.nv.shared._ZN10layer_norm22ln_bwd_finalize_kernelINS_22Kernel_traits_finalizeILj8192Ef13__nv_bfloat16fS2_fjLb1ELj1024ELj4ENS_18Kernel_traits_baseILj8192EfS2_fS2_fjLj1024EEEEELb1ELb0EEEvNS_9BwdParamsE:
	.zero		13696


//--------------------- .nv.shared._ZN10layer_norm13ln_bwd_kernelINS_13Kernel_traitsIf13__nv_bfloat16fS2_fjLj8192ELj1ELj1ELj8ELj16ENS_18Kernel_traits_baseILj8192EfS2_fS2_fjLj256EEEEELb1ELb1ELb1ELb0EEEvNS_9BwdParamsE --------------------------
	.section	.nv.shared._ZN10layer_norm13ln_bwd_kernelINS_13Kernel_traitsIf13__nv_bfloat16fS2_fjLj8192ELj1ELj1ELj8ELj16ENS_18Kernel_traits_baseILj8192EfS2_fS2_fjLj256EEEEELb1ELb1ELb1ELb0EEEvNS_9BwdParamsE,"aw",@nobits
	.sectionflags	@""
	.align	16
	.zero		1024


//--------------------- .nv.shared._ZN10layer_norm22ln_bwd_finalize_kernelINS_22Kernel_traits_finalizeILj8192Ef13__nv_bfloat16fS2_fjLb1ELj1024ELj4ENS_18Kernel_traits_baseILj8192EfS2_fS2_fjLj1024EEEEELb1ELb1EEEvNS_9BwdParamsE --------------------------
	.section	.nv.shared._ZN10layer_norm22ln_bwd_finalize_kernelINS_22Kernel_traits_finalizeILj8192Ef13__nv_bfloat16fS2_fjLb1ELj1024ELj4ENS_18Kernel_traits_baseILj8192EfS2_fS2_fjLj1024EEEEELb1ELb1EEEvNS_9BwdParamsE,"aw",@nobits
	.sectionflags	@""
	.align	16
.nv.shared._ZN10layer_norm22ln_bwd_finalize_kernelINS_22Kernel_traits_finalizeILj8192Ef13__nv_bfloat16fS2_fjLb1ELj1024ELj4ENS_18Kernel_traits_baseILj8192EfS2_fS2_fjLj1024EEEEELb1ELb1EEEvNS_9BwdParamsE:
	.zero		13696


//--------------------- .nv.shared._ZN10layer_norm13ln_bwd_kernelINS_13Kernel_traitsIf13__nv_bfloat16fS2_fjLj8192ELj1ELj1ELj8ELj16ENS_18Kernel_traits_baseILj8192EfS2_fS2_fjLj256EEEEELb1ELb1ELb1ELb1EEEvNS_9BwdParamsE --------------------------
	.section	.nv.shared._ZN10layer_norm13ln_bwd_kernelINS_13Kernel_traitsIf13__nv_bfloat16fS2_fjLj8192ELj1ELj1ELj8ELj16ENS_18Kernel_traits_baseILj8192EfS2_fS2_fjLj256EEEEELb1ELb1ELb1ELb1EEEvNS_9BwdParamsE,"aw",@nobits
	.sectionflags	@""
	.align	16
	.zero		1024


//--------------------- .nv.shared._ZN10layer_norm13ln_bwd_kernelINS_13Kernel_traitsIf6__halfS2_S2_fjLj8192ELj1ELj1ELj8ELj16ENS_18Kernel_traits_baseILj8192EfS2_S2_S2_fjLj256EEEEELb0ELb0ELb0ELb0EEEvNS_9BwdParamsE --------------------------
	.section	.nv.shared._ZN10layer_norm13ln_bwd_kernelINS_13Kernel_traitsIf6__halfS2_S2_fjLj8192ELj1ELj1ELj8ELj16ENS_18Kernel_traits_baseILj8192EfS2_S2_S2_fjLj256EEEEELb0ELb0ELb0ELb0EEEvNS_9BwdParamsE,"aw",@nobits
	.sectionflags	@""
	.align	16
	.zero		1024


//--------------------- .nv.shared._ZN10layer_norm13ln_bwd_kernelINS_13Kernel_traitsIf6__halfS2_S2_fjLj8192ELj1ELj1ELj8ELj16ENS_18Kernel_traits_baseILj8192EfS2_S2_S2_fjLj256EEEEELb0ELb0ELb0ELb1EEEvNS_9BwdParamsE --------------------------
	.section	.nv.shared._ZN10layer_norm13ln_bwd_kernelINS_13Kernel_traitsIf6__halfS2_S2_fjLj8192ELj1ELj1ELj8ELj16ENS_18Kernel_traits_baseILj8192EfS2_S2_S2_fjLj256EEEEELb0ELb0ELb0ELb1EEEvNS_9BwdParamsE,"aw",@nobits
	.sectionflags	@""
	.align	16
	.zero		1024


//--------------------- .nv.shared._ZN10layer_norm13ln_bwd_kernelINS_13Kernel_traitsIf6__halfS2_S2_fjLj8192ELj1ELj1ELj8ELj16ENS_18Kernel_traits_baseILj8192EfS2_S2_S2_fjLj256EEEEELb0ELb0ELb1ELb0EEEvNS_9BwdParamsE --------------------------
	.section	.nv.shared._ZN10layer_norm13ln_bwd_kernelINS_13Kernel_traitsIf6__halfS2_S2_fjLj8192ELj1ELj1ELj8ELj16ENS_18Kernel_traits_baseILj8192EfS2_S2_S2_fjLj256EEEEELb0ELb0ELb1ELb0EEEvNS_9BwdParamsE,"aw",@nobits
	.sectionflags	@""
	.align	16
	.zero		1024


//--------------------- .nv.shared._ZN10layer_norm13ln_bwd_kernelINS_13Kernel_traitsIf6__halfS2_S2_fjLj8192ELj1ELj1ELj8ELj16ENS_18Kernel_traits_baseILj8192EfS2_S2_S2_fjLj256EEEEELb0ELb0ELb1ELb1EEEvNS_9BwdParamsE --------------------------
	.section	.nv.shared._ZN10layer_norm13ln_bwd_kernelINS_13Kernel_traitsIf6__halfS2_S2_fjLj8192ELj1ELj1ELj8ELj16ENS_18Kernel_traits_baseILj8192EfS2_S2_S2_fjLj256EEEEELb0ELb0ELb1ELb1EEEvNS_9BwdParamsE,"aw",@nobits
	.sectionflags	@""
	.align	16
	.zero		1024


//--------------------- .nv.shared._ZN10layer_norm13ln_bwd_kernelINS_13Kernel_traitsIf6__halfS2_S2_fjLj8192ELj1ELj1ELj8ELj16ENS_18Kernel_traits_baseILj8192EfS2_S2_S2_fjLj256EEEEELb0ELb1ELb0ELb0EEEvNS_9BwdParamsE --------------------------
	.section	.nv.shared._ZN10layer_norm13ln_bwd_kernelINS_13Kernel_traitsIf6__halfS2_S2_fjLj8192ELj1ELj1ELj8ELj16ENS_18Kernel_traits_baseILj8192EfS2_S2_S2_fjLj256EEEEELb0ELb1ELb0ELb0EEEvNS_9BwdParamsE,"aw",@nobits
	.sectionflags	@""
	.align	16
	.zero		1024


//--------------------- .nv.shared._ZN10layer_norm13ln_bwd_kernelINS_13Kernel_traitsIf6__halfS2_S2_fjLj8192ELj1ELj1ELj8ELj16ENS_18Kernel_traits_baseILj8192EfS2_S2_S2_fjLj256EEEEELb0ELb1ELb0ELb1EEEvNS_9BwdParamsE --------------------------
	.section	.nv.shared._ZN10layer_norm13ln_bwd_kernelINS_13Kernel_traitsIf6__halfS2_S2_fjLj8192ELj1ELj1ELj8ELj16ENS_18Kernel_traits_baseILj8192EfS2_S2_S2_fjLj256EEEEELb0ELb1ELb0ELb1EEEvNS_9BwdParamsE,"aw",@nobits
	.sectionflags	@""
	.align	16
	.zero		1024


//--------------------- .nv.shared._ZN10layer_norm13ln_bwd_kernelINS_13Kernel_traitsIf6__halfS2_S2_fjLj8192ELj1ELj1ELj8ELj16ENS_18Kernel_traits_baseILj8192EfS2_S2_S2_fjLj256EEEEELb0ELb1ELb1ELb0EEEvNS_9BwdParamsE --------------------------
	.section	.nv.shared._ZN10layer_norm13ln_bwd_kernelINS_13Kernel_traitsIf6__halfS2_S2_fjLj8192ELj1ELj1ELj8ELj16ENS_18Kernel_traits_baseILj8192EfS2_S2_S2_fjLj256EEEEELb0ELb1ELb1ELb0EEEvNS_9BwdParamsE,"aw",@nobits
	.sectionflags	@""
	.align	16
	.zero		1024


//--------------------- .nv.shared._ZN10layer_norm13ln_bwd_kernelINS_13Kernel_traitsIf6__halfS2_S2_fjLj8192ELj1ELj1ELj8ELj16ENS_18Kernel_traits_baseILj8192EfS2_S2_S2_fjLj256EEEEELb0ELb1ELb1ELb1EEEvNS_9BwdParamsE --------------------------
	.section	.nv.shared._ZN10layer_norm13ln_bwd_kernelINS_13Kernel_traitsIf6__halfS2_S2_fjLj8192ELj1ELj1ELj8ELj16ENS_18Kernel_traits_baseILj8192EfS2_S2_S2_fjLj256EEEEELb0ELb1ELb1ELb1EEEvNS_9BwdParamsE,"aw",@nobits
	.sectionflags	@""
	.align	16
	.zero		1024


//--------------------- .nv.shared._ZN10layer_norm13ln_bwd_kernelINS_13Kernel_traitsIf6__halfS2_S2_fjLj8192ELj1ELj1ELj8ELj16ENS_18Kernel_traits_baseILj8192EfS2_S2_S2_fjLj256EEEEELb1ELb0ELb0ELb0EEEvNS_9BwdParamsE --------------------------
	.section	.nv.shared._ZN10layer_norm13ln_bwd_kernelINS_13Kernel_traitsIf6__halfS2_S2_fjLj8192ELj1ELj1ELj8ELj16ENS_18Kernel_traits_baseILj8192EfS2_S2_S2_fjLj256EEEEELb1ELb0ELb0ELb0EEEvNS_9BwdParamsE,"aw",@nobits
	.sectionflags	@""
	.align	16
	.zero		1024


//--------------------- .nv.shared._ZN10layer_norm13ln_bwd_kernelINS_13Kernel_traitsIf6__halfS2_S2_fjLj8192ELj1ELj1ELj8ELj16ENS_18Kernel_traits_baseILj8192EfS2_S2_S2_fjLj256EEEEELb1ELb0ELb0ELb1EEEvNS_9BwdParamsE --------------------------
	.section	.nv.shared._ZN10layer_norm13ln_bwd_kernelINS_13Kernel_traitsIf6__halfS2_S2_fjLj8192ELj1ELj1ELj8ELj16ENS_18Kernel_traits_baseILj8192EfS2_S2_S2_fjLj256EEEEELb1ELb0ELb0ELb1EEEvNS_9BwdParamsE,"aw",@nobits
	.sectionflags	@""
	.align	16
	.zero		1024


//--------------------- .nv.shared._ZN10layer_norm22ln_bwd_finalize_kernelINS_22Kernel_traits_finalizeILj8192Ef6__halfS2_S2_fjLb0ELj1024ELj4ENS_18Kernel_traits_baseILj8192EfS2_S2_S2_fjLj1024EEEEELb0ELb0EEEvNS_9BwdParamsE --------------------------
	.section	.nv.shared._ZN10layer_norm22ln_bwd_finalize_kernelINS_22Kernel_traits_finalizeILj8192Ef6__halfS2_S2_fjLb0ELj1024ELj4ENS_18Kernel_traits_baseILj8192EfS2_S2_S2_fjLj1024EEEEELb0ELb0EEEvNS_9BwdParamsE,"aw",@nobits
	.sectionflags	@""
	.align	16
.nv.shared._ZN10layer_norm22ln_bwd_finalize_kernelINS_22Kernel_traits_finalizeILj8192Ef6__halfS2_S2_fjLb0ELj1024ELj4ENS_18Kernel_traits_baseILj8192EfS2_S2_S2_fjLj1024EEEEELb0ELb0EEEvNS_9BwdParamsE:
	.zero		9472


//--------------------- .nv.shared._ZN10layer_norm13ln_bwd_kernelINS_13Kernel_traitsIf6__halfS2_S2_fjLj8192ELj1ELj1ELj8ELj16ENS_18Kernel_traits_baseILj8192EfS2_S2_S2_fjLj256EEEEELb1ELb0ELb1ELb0EEEvNS_9BwdParamsE --------------------------
	.section	.nv.shared._ZN10layer_norm13ln_bwd_kernelINS_13Kernel_traitsIf6__halfS2_S2_fjLj8192ELj1ELj1ELj8ELj16ENS_18Kernel_traits_baseILj8192EfS2_S2_S2_fjLj256EEEEELb1ELb0ELb1ELb0EEEvNS_9BwdParamsE,"aw",@nobits
	.sectionflags	@""
	.align	16
	.zero		1024


//--------------------- .nv.shared._ZN10layer_norm22ln_bwd_finalize_kernelINS_22Kernel_traits_finalizeILj8192Ef6__halfS2_S2_fjLb0ELj1024ELj4ENS_18Kernel_traits_baseILj8192EfS2_S2_S2_fjLj1024EEEEELb0ELb1EEEvNS_9BwdParamsE --------------------------
	.section	.nv.shared._ZN10layer_norm22ln_bwd_finalize_kernelINS_22Kernel_traits_finalizeILj8192Ef6__halfS2_S2_fjLb0ELj1024ELj4ENS_18Kernel_traits_baseILj8192EfS2_S2_S2_fjLj1024EEEEELb0ELb1EEEvNS_9BwdParamsE,"aw",@nobits
	.sectionflags	@""
	.align	16
.nv.shared._ZN10layer_norm22ln_bwd_finalize_kernelINS_22Kernel_traits_finalizeILj8192Ef6__halfS2_S2_fjLb0ELj1024ELj4ENS_18Kernel_traits_baseILj8192EfS2_S2_S2_fjLj1024EEEEELb0ELb1EEEvNS_9BwdParamsE:
	.zero		9472


//--------------------- .nv.shared._ZN10layer_norm13ln_bwd_kernelINS_13Kernel_traitsIf6__halfS2_S2_fjLj8192ELj1ELj1ELj8ELj16ENS_18Kernel_traits_baseILj8192EfS2_S2_S2_fjLj256EEEEELb1ELb0ELb1ELb1EEEvNS_9BwdParamsE --------------------------
	.section	.nv.shared._ZN10layer_norm13ln_bwd_kernelINS_13Kernel_traitsIf6__halfS2_S2_fjLj8192ELj1ELj1ELj8ELj16ENS_18Kernel_traits_baseILj8192EfS2_S2_S2_fjLj256EEEEELb1ELb0ELb1ELb1EEEvNS_9BwdParamsE,"aw",@nobits
	.sectionflags	@""
	.align	16
	.zero		1024


//--------------------- .nv.shared._ZN10layer_norm13ln_bwd_kernelINS_13Kernel_traitsIf6__halfS2_S2_fjLj8192ELj1ELj1ELj8ELj16ENS_18Kernel_traits_baseILj8192EfS2_S2_S2_fjLj256EEEEELb1ELb1ELb0ELb0EEEvNS_9BwdParamsE --------------------------
	.section	.nv.shared._ZN10layer_norm13ln_bwd_kernelINS_13Kernel_traitsIf6__halfS2_S2_fjLj8192ELj1ELj1ELj8ELj16ENS_18Kernel_traits_baseILj8192EfS2_S2_S2_fjLj256EEEEELb1ELb1ELb0ELb0EEEvNS_9BwdParamsE,"aw",@nobits
	.sectionflags	@""
	.align	16
	.zero		1024


//--------------------- .nv.shared._ZN10layer_norm13ln_bwd_kernelINS_13Kernel_traitsIf6__halfS2_S2_fjLj8192ELj1ELj1ELj8ELj16ENS_18Kernel_traits_baseILj8192EfS2_S2_S2_fjLj256EEEEELb1ELb1ELb0ELb1EEEvNS_9BwdParamsE --------------------------
	.section	.nv.shared._ZN10layer_norm13ln_bwd_kernelINS_13Kernel_traitsIf6__halfS2_S2_fjLj8192ELj1ELj1ELj8ELj16ENS_18Kernel_traits_baseILj8192EfS2_S2_S2_fjLj256EEEEELb1ELb1ELb0ELb1EEEvNS_9BwdParamsE,"aw",@nobits
	.sectionflags	@""
	.align	16
	.zero		1024


//--------------------- .nv.shared._ZN10layer_norm22ln_bwd_finalize_kernelINS_22Kernel_traits_finalizeILj8192Ef6__halfS2_S2_fjLb1ELj1024ELj4ENS_18Kernel_traits_baseILj8192EfS2_S2_S2_fjLj1024EEEEELb1ELb0EEEvNS_9BwdParamsE --------------------------
	.section	.nv.shared._ZN10layer_norm22ln_bwd_finalize_kernelINS_22Kernel_traits_finalizeILj8192Ef6__halfS2_S2_fjLb1ELj1024ELj4ENS_18Kernel_traits_baseILj8192EfS2_S2_S2_fjLj1024EEEEELb1ELb0EEEvNS_9BwdParamsE,"aw",@nobits
	.sectionflags	@""
	.align	16
.nv.shared._ZN10layer_norm22ln_bwd_finalize_kernelINS_22Kernel_traits_finalizeILj8192Ef6__halfS2_S2_fjLb1ELj1024ELj4ENS_18Kernel_traits_baseILj8192EfS2_S2_S2_fjLj1024EEEEELb1ELb0EEEvNS_9BwdParamsE:
	.zero		13696


//--------------------- .nv.shared._ZN10layer_norm13ln_bwd_kernelINS_13Kernel_traitsIf6__halfS2_S2_fjLj8192ELj1ELj1ELj8ELj16ENS_18Kernel_traits_baseILj8192EfS2_S2_S2_fjLj256EEEEELb1ELb1ELb1ELb0EEEvNS_9BwdParamsE --------------------------
	.section	.nv.shared._ZN10layer_norm13ln_bwd_kernelINS_13Kernel_traitsIf6__halfS2_S2_fjLj8192ELj1ELj1ELj8ELj16ENS_18Kernel_traits_baseILj8192EfS2_S2_S2_fjLj256EEEEELb1ELb1ELb1ELb0EEEvNS_9BwdParamsE,"aw",@nobits
	.sectionflags	@""
	.align	16
	.zero		1024


//--------------------- .nv.shared._ZN10layer_norm22ln_bwd_finalize_kernelINS_22Kernel_traits_finalizeILj8192Ef6__halfS2_S2_fjLb1ELj1024ELj4ENS_18Kernel_traits_baseILj8192EfS2_S2_S2_fjLj1024EEEEELb1ELb1EEEvNS_9BwdParamsE --------------------------
	.section	.nv.shared._ZN10layer_norm22ln_bwd_finalize_kernelINS_22Kernel_traits_finalizeILj8192Ef6__halfS2_S2_fjLb1ELj1024ELj4ENS_18Kernel_traits_baseILj8192EfS2_S2_S2_fjLj1024EEEEELb1ELb1EEEvNS_9BwdParamsE,"aw",@nobits
	.sectionflags	@""
	.align	16
.nv.shared._ZN10layer_norm22ln_bwd_finalize_kernelINS_22Kernel_traits_finalizeILj8192Ef6__halfS2_S2_fjLb1ELj1024ELj4ENS_18Kernel_traits_baseILj8192EfS2_S2_S2_fjLj1024EEEEELb1ELb1EEEvNS_9BwdParamsE:
	.zero		13696


//--------------------- .nv.shared._ZN10layer_norm13ln_bwd_kernelINS_13Kernel_traitsIf6__halfS2_S2_fjLj8192ELj1ELj1ELj8ELj16ENS_18Kernel_traits_baseILj8192EfS2_S2_S2_fjLj256EEEEELb1ELb1ELb1ELb1EEEvNS_9BwdParamsE --------------------------
	.section	.nv.shared._ZN10layer_norm13ln_bwd_kernelINS_13Kernel_traitsIf6__halfS2_S2_fjLj8192ELj1ELj1ELj8ELj16ENS_18Kernel_traits_baseILj8192EfS2_S2_S2_fjLj256EEEEELb1ELb1ELb1ELb1EEEvNS_9BwdParamsE,"aw",@nobits
	.sectionflags	@""
	.align	16
	.zero		1024


//--------------------- .nv.shared._ZN10layer_norm13ln_bwd_kernelINS_13Kernel_traitsI6__halfS2_fS2_fjLj8192ELj1ELj1ELj8ELj16ENS_18Kernel_traits_baseILj8192ES2_S2_fS2_fjLj256EEEEELb0ELb0ELb0ELb0EEEvNS_9BwdParamsE --------------------------
	.section	.nv.shared._ZN10layer_norm13ln_bwd_kernelINS_13Kernel_traitsI6__halfS2_fS2_fjLj8192ELj1ELj1ELj8ELj16ENS_18Kernel_traits_baseILj8192ES2_S2_fS2_fjLj256EEEEELb0ELb0ELb0ELb0EEEvNS_9BwdParamsE,"aw",@nobits
	.sectionflags	@""
	.align	16
	.zero		1024


//--------------------- .nv.shared._ZN10layer_norm13ln_bwd_kernelINS_13Kernel_traitsI6__halfS2_fS2_fjLj8192ELj1ELj1ELj8ELj16ENS_18Kernel_traits_baseILj8192ES2_S2_fS2_fjLj256EEEEELb0ELb0ELb0ELb1EEEvNS_9BwdParamsE --------------------------
	.section	.nv.shared._ZN10layer_norm13ln_bwd_kernelINS_13Kernel_traitsI6__halfS2_fS2_fjLj8192ELj1ELj1ELj8ELj16ENS_18Kernel_traits_baseILj8192ES2_S2_fS2_fjLj256EEEEELb0ELb0ELb0ELb1EEEvNS_9BwdParamsE,"aw",@nobits
	.sectionflags	@""
	.align	16
	.zero		1024


//--------------------- .nv.shared._ZN10layer_norm13ln_bwd_kernelINS_13Kernel_traitsI6__halfS2_fS2_fjLj8192ELj1ELj1ELj8ELj16ENS_18Kernel_traits_baseILj8192ES2_S2_fS2_fjLj256EEEEELb0ELb0ELb1ELb0EEEvNS_9BwdParamsE --------------------------
	.section	.nv.shared._ZN10layer_norm13ln_bwd_kernelINS_13Kernel_traitsI6__halfS2_fS2_fjLj8192ELj1ELj1ELj8ELj16ENS_18Kernel_traits_baseILj8192ES2_S2_fS2_fjLj256EEEEELb0ELb0ELb1ELb0EEEvNS_9BwdParamsE,"aw",@nobits
	.sectionflags	@""
	.align	16
	.zero		1024


//--------------------- .nv.shared._ZN10layer_norm13ln_bwd_kernelINS_13Kernel_traitsI6__halfS2_fS2_fjLj8192ELj1ELj1ELj8ELj16ENS_18Kernel_traits_baseILj8192ES2_S2_fS2_fjLj256EEEEELb0ELb0ELb1ELb1EEEvNS_9BwdParamsE --------------------------
	.section	.nv.shared._ZN10layer_norm13ln_bwd_kernelINS_13Kernel_traitsI6__halfS2_fS2_fjLj8192ELj1ELj1ELj8ELj16ENS_18Kernel_traits_baseILj8192ES2_S2_fS2_fjLj256EEEEELb0ELb0ELb1ELb1EEEvNS_9BwdParamsE,"aw",@nobits
	.sectionflags	@""
	.align	16
	.zero		1024


//--------------------- .nv.shared._ZN10layer_norm13ln_bwd_kernelINS_13Kernel_traitsI6__halfS2_fS2_fjLj8192ELj1ELj1ELj8ELj16ENS_18Kernel_traits_baseILj8192ES2_S2_fS2_fjLj256EEEEELb0ELb1ELb0ELb0EEEvNS_9BwdParamsE --------------------------
	.section	.nv.shared._ZN10layer_norm13ln_bwd_kernelINS_13Kernel_traitsI6__halfS2_fS2_fjLj8192ELj1ELj1ELj8ELj16ENS_18Kernel_traits_baseILj8192ES2_S2_fS2_fjLj256EEEEELb0ELb1ELb0ELb0EEEvNS_9BwdParamsE,"aw",@nobits
	.sectionflags	@""
	.align	16
	.zero		1024


//--------------------- .nv.shared._ZN10layer_norm13ln_bwd_kernelINS_13Kernel_traitsI6__halfS2_fS2_fjLj8192ELj1ELj1ELj8ELj16ENS_18Kernel_traits_baseILj8192ES2_S2_fS2_fjLj256EEEEELb0ELb1ELb0ELb1EEEvNS_9BwdParamsE --------------------------
	.section	.nv.shared._ZN10layer_norm13ln_bwd_kernelINS_13Kernel_traitsI6__halfS2_fS2_fjLj8192ELj1ELj1ELj8ELj16ENS_18Kernel_traits_baseILj8192ES2_S2_fS2_fjLj256EEEEELb0ELb1ELb0ELb1EEEvNS_9BwdParamsE,"aw",@nobits
	.sectionflags	@""
	.align	16
	.zero		1024


//--------------------- .nv.shared._ZN10layer_norm13ln_bwd_kernelINS_13Kernel_traitsI6__halfS2_fS2_fjLj8192ELj1ELj1ELj8ELj16ENS_18Kernel_traits_baseILj8192ES2_S2_fS2_fjLj256EEEEELb0ELb1ELb1ELb0EEEvNS_9BwdParamsE --------------------------
	.section	.nv.shared._ZN10layer_norm13ln_bwd_kernelINS_13Kernel_traitsI6__halfS2_fS2_fjLj8192ELj1ELj1ELj8ELj16ENS_18Kernel_traits_baseILj8192ES2_S2_fS2_fjLj256EEEEELb0ELb1ELb1ELb0EEEvNS_9BwdParamsE,"aw",@nobits
	.sectionflags	@""
	.align	16
	.zero		1024


//--------------------- .nv.shared._ZN10layer_norm13ln_bwd_kernelINS_13Kernel_traitsI6__halfS2_fS2_fjLj8192ELj1ELj1ELj8ELj16ENS_18Kernel_traits_baseILj8192ES2_S2_fS2_fjLj256EEEEELb0ELb1ELb1ELb1EEEvNS_9BwdParamsE --------------------------
	.section	.nv.shared._ZN10layer_norm13ln_bwd_kernelINS_13Kernel_traitsI6__halfS2_fS2_fjLj8192ELj1ELj1ELj8ELj16ENS_18Kernel_traits_baseILj8192ES2_S2_fS2_fjLj256EEEEELb0ELb1ELb1ELb1EEEvNS_9BwdParamsE,"aw",@nobits
	.sectionflags	@""
	.align	16
	.zero		1024


//--------------------- .nv.shared._ZN10layer_norm13ln_bwd_kernelINS_13Kernel_traitsI6__halfS2_fS2_fjLj8192ELj1ELj1ELj8ELj16ENS_18Kernel_traits_baseILj8192ES2_S2_fS2_fjLj256EEEEELb1ELb0ELb0ELb0EEEvNS_9BwdParamsE --------------------------
	.section	.nv.shared._ZN10layer_norm13ln_bwd_kernelINS_13Kernel_traitsI6__halfS2_fS2_fjLj8192ELj1ELj1ELj8ELj16ENS_18Kernel_traits_baseILj8192ES2_S2_fS2_fjLj256EEEEELb1ELb0ELb0ELb0EEEvNS_9BwdParamsE,"aw",@nobits
	.sectionflags	@""
	.align	16
	.zero		1024


//--------------------- .nv.shared._ZN10layer_norm13ln_bwd_kernelINS_13Kernel_traitsI6__halfS2_fS2_fjLj8192ELj1ELj1ELj8ELj16ENS_18Kernel_traits_baseILj8192ES2_S2_fS2_fjLj256EEEEELb1ELb0ELb0ELb1EEEvNS_9BwdParamsE --------------------------
	.section	.nv.shared._ZN10layer_norm13ln_bwd_kernelINS_13Kernel_traitsI6__halfS2_fS2_fjLj8192ELj1ELj1ELj8ELj16ENS_18Kernel_traits_baseILj8192ES2_S2_fS2_fjLj256EEEEELb1ELb0ELb0ELb1EEEvNS_9BwdParamsE,"aw",@nobits
	.sectionflags	@""
	.align	16
	.zero		1024


//--------------------- .nv.shared._ZN10layer_norm22ln_bwd_finalize_kernelINS_22Kernel_traits_finalizeILj8192E6__halfS2_fS2_fjLb0ELj1024ELj4ENS_18Kernel_traits_baseILj8192ES2_S2_fS2_fjLj1024EEEEELb0ELb0EEEvNS_9BwdParamsE --------------------------
	.section	.nv.shared._ZN10layer_norm22ln_bwd_finalize_kernelINS_22Kernel_traits_finalizeILj8192E6__halfS2_fS2_fjLb0ELj1024ELj4ENS_18Kernel_traits_baseILj8192ES2_S2_fS2_fjLj1024EEEEELb0ELb0EEEvNS_9BwdParamsE,"aw",@nobits
	.sectionflags	@""
	.align	16
.nv.shared._ZN10layer_norm22ln_bwd_finalize_kernelINS_22Kernel_traits_finalizeILj8192E6__halfS2_fS2_fjLb0ELj1024ELj4ENS_18Kernel_traits_baseILj8192ES2_S2_fS2_fjLj1024EEEEELb0ELb0EEEvNS_9BwdParamsE:
	.zero		9472


//--------------------- .nv.shared._ZN10layer_norm13ln_bwd_kernelINS_13Kernel_traitsI6__halfS2_fS2_fjLj8192ELj1ELj1ELj8ELj16ENS_18Kernel_traits_baseILj8192ES2_S2_fS2_fjLj256EEEEELb1ELb0ELb1ELb0EEEvNS_9BwdParamsE --------------------------
	.section	.nv.shared._ZN10layer_norm13ln_bwd_kernelINS_13Kernel_traitsI6__halfS2_fS2_fjLj8192ELj1ELj1ELj8ELj16ENS_18Kernel_traits_baseILj8192ES2_S2_fS2_fjLj256EEEEELb1ELb0ELb1ELb0EEEvNS_9BwdParamsE,"aw",@nobits
	.sectionflags	@""
	.align	16
	.zero		1024


//--------------------- .nv.shared._ZN10layer_norm22ln_bwd_finalize_kernelINS_22Kernel_traits_finalizeILj8192E6__halfS2_fS2_fjLb0ELj1024ELj4ENS_18Kernel_traits_baseILj8192ES2_S2_fS2_fjLj1024EEEEELb0ELb1EEEvNS_9BwdParamsE --------------------------
	.section	.nv.shared._ZN10layer_norm22ln_bwd_finalize_kernelINS_22Kernel_traits_finalizeILj8192E6__halfS2_fS2_fjLb0ELj1024ELj4ENS_18Kernel_traits_baseILj8192ES2_S2_fS2_fjLj1024EEEEELb0ELb1EEEvNS_9BwdParamsE,"aw",@nobits
	.sectionflags	@""
	.align	16
.nv.shared._ZN10layer_norm22ln_bwd_finalize_kernelINS_22Kernel_traits_finalizeILj8192E6__halfS2_fS2_fjLb0ELj1024ELj4ENS_18Kernel_traits_baseILj8192ES2_S2_fS2_fjLj1024EEEEELb0ELb1EEEvNS_9BwdParamsE:
	.zero		9472


//--------------------- .nv.shared._ZN10layer_norm13ln_bwd_kernelINS_13Kernel_traitsI6__halfS2_fS2_fjLj8192ELj1ELj1ELj8ELj16ENS_18Kernel_traits_baseILj8192ES2_S2_fS2_fjLj256EEEEELb1ELb0ELb1ELb1EEEvNS_9BwdParamsE --------------------------
	.section	.nv.shared._ZN10layer_norm13ln_bwd_kernelINS_13Kernel_traitsI6__halfS2_fS2_fjLj8192ELj1ELj1ELj8ELj16ENS_18Kernel_traits_baseILj8192ES2_S2_fS2_fjLj256EEEEELb1ELb0ELb1ELb1EEEvNS_9BwdParamsE,"aw",@nobits
	.sectionflags	@""
	.align	16
	.zero		1024


//--------------------- .nv.shared._ZN10layer_norm13ln_bwd_kernelINS_13Kernel_traitsI6__halfS2_fS2_fjLj8192ELj1ELj1ELj8ELj16ENS_18Kernel_traits_baseILj8192ES2_S2_fS2_fjLj256EEEEELb1ELb1ELb0ELb0EEEvNS_9BwdParamsE --------------------------
	.section	.nv.shared._ZN10layer_norm13ln_bwd_kernelINS_13Kernel_traitsI6__halfS2_fS2_fjLj8192ELj1ELj1ELj8ELj16ENS_18Kernel_traits_baseILj8192ES2_S2_fS2_fjLj256EEEEELb1ELb1ELb0ELb0EEEvNS_9BwdParamsE,"aw",@nobits
	.sectionflags	@""
	.align	16
	.zero		1024


//--------------------- .nv.shared._ZN10layer_norm13ln_bwd_kernelINS_13Kernel_traitsI6__halfS2_fS2_fjLj8192ELj1ELj1ELj8ELj16ENS_18Kernel_traits_baseILj8192ES2_S2_fS2_fjLj256EEEEELb1ELb1ELb0ELb1EEEvNS_9BwdParamsE --------------------------
	.section	.nv.shared._ZN10layer_norm13ln_bwd_kernelINS_13Kernel_traitsI6__halfS2_fS2_fjLj8192ELj1ELj1ELj8ELj16ENS_18Kernel_traits_baseILj8192ES2_S2_fS2_fjLj256EEEEELb1ELb1ELb0ELb1EEEvNS_9BwdParamsE,"aw",@nobits
	.sectionflags	@""
	.align	16
	.zero		1024


//--------------------- .nv.shared._ZN10layer_norm22ln_bwd_finalize_kernelINS_22Kernel_traits_finalizeILj8192E6__halfS2_fS2_fjLb1ELj1024ELj4ENS_18Kernel_traits_baseILj8192ES2_S2_fS2_fjLj1024EEEEELb1ELb0EEEvNS_9BwdParamsE --------------------------
	.section	.nv.shared._ZN10layer_norm22ln_bwd_finalize_kernelINS_22Kernel_traits_finalizeILj8192E6__halfS2_fS2_fjLb1ELj1024ELj4ENS_18Kernel_traits_baseILj8192ES2_S2_fS2_fjLj1024EEEEELb1ELb0EEEvNS_9BwdParamsE,"aw",@nobits
	.sectionflags	@""
	.align	16
.nv.shared._ZN10layer_norm22ln_bwd_finalize_kernelINS_22Kernel_traits_finalizeILj8192E6__halfS2_fS2_fjLb1ELj1024ELj4ENS_18Kernel_traits_baseILj8192ES2_S2_fS2_fjLj1024EEEEELb1ELb0EEEvNS_9BwdParamsE:
	.zero		13696


//--------------------- .nv.shared._ZN10layer_norm13ln_bwd_kernelINS_13Kernel_traitsI6__halfS2_fS2_fjLj8192ELj1ELj1ELj8ELj16ENS_18Kernel_traits_baseILj8192ES2_S2_fS2_fjLj256EEEEELb1ELb1ELb1ELb0EEEvNS_9BwdParamsE --------------------------
	.section	.nv.shared._ZN10layer_norm13ln_bwd_kernelINS_13Kernel_traitsI6__halfS2_fS2_fjLj8192ELj1ELj1ELj8ELj16ENS_18Kernel_traits_baseILj8192ES2_S2_fS2_fjLj256EEEEELb1ELb1ELb1ELb0EEEvNS_9BwdParamsE,"aw",@nobits
	.sectionflags	@""
	.align	16
	.zero		1024


//--------------------- .nv.shared._ZN10layer_norm22ln_bwd_finalize_kernelINS_22Kernel_traits_finalizeILj8192E6__halfS2_fS2_fjLb1ELj1024ELj4ENS_18Kernel_traits_baseILj8192ES2_S2_fS2_fjLj1024EEEEELb1ELb1EEEvNS_9BwdParamsE --------------------------
	.section	.nv.shared._ZN10layer_norm22ln_bwd_finalize_kernelINS_22Kernel_traits_finalizeILj8192E6__halfS2_fS2_fjLb1ELj1024ELj4ENS_18Kernel_traits_baseILj8192ES2_S2_fS2_fjLj1024EEEEELb1ELb1EEEvNS_9BwdParamsE,"aw",@nobits
	.sectionflags	@""
	.align	16
.nv.shared._ZN10layer_norm22ln_bwd_finalize_kernelINS_22Kernel_traits_finalizeILj8192E6__halfS2_fS2_fjLb1ELj1024ELj4ENS_18Kernel_traits_baseILj8192ES2_S2_fS2_fjLj1024EEEEELb1ELb1EEEvNS_9BwdParamsE:
	.zero		13696


//--------------------- .nv.shared._ZN10layer_norm13ln_bwd_kernelINS_13Kernel_traitsI6__halfS2_fS2_fjLj8192ELj1ELj1ELj8ELj16ENS_18Kernel_traits_baseILj8192ES2_S2_fS2_fjLj256EEEEELb1ELb1ELb1ELb1EEEvNS_9BwdParamsE --------------------------
	.section	.nv.shared._ZN10layer_norm13ln_bwd_kernelINS_13Kernel_traitsI6__halfS2_fS2_fjLj8192ELj1ELj1ELj8ELj16ENS_18Kernel_traits_baseILj8192ES2_S2_fS2_fjLj256EEEEELb1ELb1ELb1ELb1EEEvNS_9BwdParamsE,"aw",@nobits
	.sectionflags	@""
	.align	16
	.zero		1024


//--------------------- .nv.shared._ZN10layer_norm13ln_bwd_kernelINS_13Kernel_traitsIf6__halffS2_fjLj8192ELj1ELj1ELj8ELj16ENS_18Kernel_traits_baseILj8192EfS2_fS2_fjLj256EEEEELb0ELb0ELb0ELb0EEEvNS_9BwdParamsE --------------------------
	.section	.nv.shared._ZN10layer_norm13ln_bwd_kernelINS_13Kernel_traitsIf6__halffS2_fjLj8192ELj1ELj1ELj8ELj16ENS_18Kernel_traits_baseILj8192EfS2_fS2_fjLj256EEEEELb0ELb0ELb0ELb0EEEvNS_9BwdParamsE,"aw",@nobits
	.sectionflags	@""
	.align	16
	.zero		1024


//--------------------- .nv.shared._ZN10layer_norm13ln_bwd_kernelINS_13Kernel_traitsIf6__halffS2_fjLj8192ELj1ELj1ELj8ELj16ENS_18Kernel_traits_baseILj8192EfS2_fS2_fjLj256EEEEELb0ELb0ELb0ELb1EEEvNS_9BwdParamsE --------------------------
	.section	.nv.shared._ZN10layer_norm13ln_bwd_kernelINS_13Kernel_traitsIf6__halffS2_fjLj8192ELj1ELj1ELj8ELj16ENS_18Kernel_traits_baseILj8192EfS2_fS2_fjLj256EEEEELb0ELb0ELb0ELb1EEEvNS_9BwdParamsE,"aw",@nobits
	.sectionflags	@""
	.align	16
	.zero		1024


//--------------------- .nv.shared._ZN10layer_norm13ln_bwd_kernelINS_13Kernel_traitsIf6__halffS2_fjLj8192ELj1ELj1ELj8ELj16ENS_18Kernel_traits_baseILj8192EfS2_fS2_fjLj256EEEEELb0ELb0ELb1ELb0EEEvNS_9BwdParamsE --------------------------
	.section	.nv.shared._ZN10layer_norm13ln_bwd_kernelINS_13Kernel_traitsIf6__halffS2_fjLj8192ELj1ELj1ELj8ELj16ENS_18Kernel_traits_baseILj8192EfS2_fS2_fjLj256EEEEELb0ELb0ELb1ELb0EEEvNS_9BwdParamsE,"aw",@nobits
	.sectionflags	@""
	.align	16
	.zero		1024


//--------------------- .nv.shared._ZN10layer_norm13ln_bwd_kernelINS_13Kernel_traitsIf6__halffS2_fjLj8192ELj1ELj1ELj8ELj16ENS_18Kernel_traits_baseILj8192EfS2_fS2_fjLj256EEEEELb0ELb0ELb1ELb1EEEvNS_9BwdParamsE --------------------------
	.section	.nv.shared._ZN10layer_norm13ln_bwd_kernelINS_13Kernel_traitsIf6__halffS2_fjLj8192ELj1ELj1ELj8ELj16ENS_18Kernel_traits_baseILj8192EfS2_fS2_fjLj256EEEEELb0ELb0ELb1ELb1EEEvNS_9BwdParamsE,"aw",@nobits
	.sectionflags	@""
	.align	16
	.zero		1024


//--------------------- .nv.shared._ZN10layer_norm13ln_bwd_kernelINS_13Kernel_traitsIf6__halffS2_fjLj8192ELj1ELj1ELj8ELj16ENS_18Kernel_traits_baseILj8192EfS2_fS2_fjLj256EEEEELb0ELb1ELb0ELb0EEEvNS_9BwdParamsE --------------------------
	.section	.nv.shared._ZN10layer_norm13ln_bwd_kernelINS_13Kernel_traitsIf6__halffS2_fjLj8192ELj1ELj1ELj8ELj16ENS_18Kernel_traits_baseILj8192EfS2_fS2_fjLj256EEEEELb0ELb1ELb0ELb0EEEvNS_9BwdParamsE,"aw",@nobits
	.sectionflags	@""
	.align	16
	.zero		1024


//--------------------- .nv.shared._ZN10layer_norm13ln_bwd_kernelINS_13Kernel_traitsIf6__halffS2_fjLj8192ELj1ELj1ELj8ELj16ENS_18Kernel_traits_baseILj8192EfS2_fS2_fjLj256EEEEELb0ELb1ELb0ELb1EEEvNS_9BwdParamsE --------------------------
	.section	.nv.shared._ZN10layer_norm13ln_bwd_kernelINS_13Kernel_traitsIf6__halffS2_fjLj8192ELj1ELj1ELj8ELj16ENS_18Kernel_traits_baseILj8192EfS2_fS2_fjLj256EEEEELb0ELb1ELb0ELb1EEEvNS_9BwdParamsE,"aw",@nobits
	.sectionflags	@""
	.align	16
	.zero		1024


//--------------------- .nv.shared._ZN10layer_norm13ln_bwd_kernelINS_13Kernel_traitsIf6__halffS2_fjLj8192ELj1ELj1ELj8ELj16ENS_18Kernel_traits_baseILj8192EfS2_fS2_fjLj256EEEEELb0ELb1ELb1ELb0EEEvNS_9BwdParamsE --------------------------
	.section	.nv.shared._ZN10layer_norm13ln_bwd_kernelINS_13Kernel_traitsIf6__halffS2_fjLj8192ELj1ELj1ELj8ELj16ENS_18Kernel_traits_baseILj8192EfS2_fS2_fjLj256EEEEELb0ELb1ELb1ELb0EEEvNS_9BwdParamsE,"aw",@nobits
	.sectionflags	@""
	.align	16
	.zero		1024


//--------------------- .nv.shared._ZN10layer_norm13ln_bwd_kernelINS_13Kernel_traitsIf6__halffS2_fjLj8192ELj1ELj1ELj8ELj16ENS_18Kernel_traits_baseILj8192EfS2_fS2_fjLj256EEEEELb0ELb1ELb1ELb1EEEvNS_9BwdParamsE --------------------------
	.section	.nv.shared._ZN10layer_norm13ln_bwd_kernelINS_13Kernel_traitsIf6__halffS2_fjLj8192ELj1ELj1ELj8ELj16ENS_18Kernel_traits_baseILj8192EfS2_fS2_fjLj256EEEEELb0ELb1ELb1ELb1EEEvNS_9BwdParamsE,"aw",@nobits
	.sectionflags	@""
	.align	16
	.zero		1024


//--------------------- .nv.shared._ZN10layer_norm13ln_bwd_kernelINS_13Kernel_traitsIf6__halffS2_fjLj8192ELj1ELj1ELj8ELj16ENS_18Kernel_traits_baseILj8192EfS2_fS2_fjLj256EEEEELb1ELb0ELb0ELb0EEEvNS_9BwdParamsE --------------------------
	.section	.nv.shared._ZN10layer_norm13ln_bwd_kernelINS_13Kernel_traitsIf6__halffS2_fjLj8192ELj1ELj1ELj8ELj16ENS_18Kernel_traits_baseILj8192EfS2_fS2_fjLj256EEEEELb1ELb0ELb0ELb0EEEvNS_9BwdParamsE,"aw",@nobits
	.sectionflags	@""
	.align	16
	.zero		1024


//--------------------- .nv.shared._ZN10layer_norm13ln_bwd_kernelINS_13Kernel_traitsIf6__halffS2_fjLj8192ELj1ELj1ELj8ELj16ENS_18Kernel_traits_baseILj8192EfS2_fS2_fjLj256EEEEELb1ELb0ELb0ELb1EEEvNS_9BwdParamsE --------------------------
	.section	.nv.shared._ZN10layer_norm13ln_bwd_kernelINS_13Kernel_traitsIf6__halffS2_fjLj8192ELj1ELj1ELj8ELj16ENS_18Kernel_traits_baseILj8192EfS2_fS2_fjLj256EEEEELb1ELb0ELb0ELb1EEEvNS_9BwdParamsE,"aw",@nobits
	.sectionflags	@""
	.align	16
	.zero		1024


//--------------------- .nv.shared._ZN10layer_norm22ln_bwd_finalize_kernelINS_22Kernel_traits_finalizeILj8192Ef6__halffS2_fjLb0ELj1024ELj4ENS_18Kernel_traits_baseILj8192EfS2_fS2_fjLj1024EEEEELb0ELb0EEEvNS_9BwdParamsE --------------------------
	.section	.nv.shared._ZN10layer_norm22ln_bwd_finalize_kernelINS_22Kernel_traits_finalizeILj8192Ef6__halffS2_fjLb0ELj1024ELj4ENS_18Kernel_traits_baseILj8192EfS2_fS2_fjLj1024EEEEELb0ELb0EEEvNS_9BwdParamsE,"aw",@nobits
	.sectionflags	@""
	.align	16
.nv.shared._ZN10layer_norm22ln_bwd_finalize_kernelINS_22Kernel_traits_finalizeILj8192Ef6__halffS2_fjLb0ELj1024ELj4ENS_18Kernel_traits_baseILj8192EfS2_fS2_fjLj1024EEEEELb0ELb0EEEvNS_9BwdParamsE:
	.zero		9472


//--------------------- .nv.shared._ZN10layer_norm13ln_bwd_kernelINS_13Kernel_traitsIf6__halffS2_fjLj8192ELj1ELj1ELj8ELj16ENS_18Kernel_traits_baseILj8192EfS2_fS2_fjLj256EEEEELb1ELb0ELb1ELb0EEEvNS_9BwdParamsE --------------------------
	.section	.nv.shared._ZN10layer_norm13ln_bwd_kernelINS_13Kernel_traitsIf6__halffS2_fjLj8192ELj1ELj1ELj8ELj16ENS_18Kernel_traits_baseILj8192EfS2_fS2_fjLj256EEEEELb1ELb0ELb1ELb0EEEvNS_9BwdParamsE,"aw",@nobits
	.sectionflags	@""
	.align	16
	.zero		1024


//--------------------- .nv.shared._ZN10layer_norm22ln_bwd_finalize_kernelINS_22Kernel_traits_finalizeILj8192Ef6__halffS2_fjLb0ELj1024ELj4ENS_18Kernel_traits_baseILj8192EfS2_fS2_fjLj1024EEEEELb0ELb1EEEvNS_9BwdParamsE --------------------------
	.section	.nv.shared._ZN10layer_norm22ln_bwd_finalize_kernelINS_22Kernel_traits_finalizeILj8192Ef6__halffS2_fjLb0ELj1024ELj4ENS_18Kernel_traits_baseILj8192EfS2_fS2_fjLj1024EEEEELb0ELb1EEEvNS_9BwdParamsE,"aw",@nobits
	.sectionflags	@""
	.align	16
.nv.shared._ZN10layer_norm22ln_bwd_finalize_kernelINS_22Kernel_traits_finalizeILj8192Ef6__halffS2_fjLb0ELj1024ELj4ENS_18Kernel_traits_baseILj8192EfS2_fS2_fjLj1024EEEEELb0ELb1EEEvNS_9BwdParamsE:
	.zero		9472


//--------------------- .nv.shared._ZN10layer_norm13ln_bwd_kernelINS_13Kernel_traitsIf6__halffS2_fjLj8192ELj1ELj1ELj8ELj16ENS_18Kernel_traits_baseILj8192EfS2_fS2_fjLj256EEEEELb1ELb0ELb1ELb1EEEvNS_9BwdParamsE --------------------------
	.section	.nv.shared._ZN10layer_norm13ln_bwd_kernelINS_13Kernel_traitsIf6__halffS2_fjLj8192ELj1ELj1ELj8ELj16ENS_18Kernel_traits_baseILj8192EfS2_fS2_fjLj256EEEEELb1ELb0ELb1ELb1EEEvNS_9BwdParamsE,"aw",@nobits
	.sectionflags	@""
	.align	16
	.zero		1024


//--------------------- .nv.shared._ZN10layer_norm13ln_bwd_kernelINS_13Kernel_traitsIf6__halffS2_fjLj8192ELj1ELj1ELj8ELj16ENS_18Kernel_traits_baseILj8192EfS2_fS2_fjLj256EEEEELb1ELb1ELb0ELb0EEEvNS_9BwdParamsE --------------------------
	.section	.nv.shared._ZN10layer_norm13ln_bwd_kernelINS_13Kernel_traitsIf6__halffS2_fjLj8192ELj1ELj1ELj8ELj16ENS_18Kernel_traits_baseILj8192EfS2_fS2_fjLj256EEEEELb1ELb1ELb0ELb0EEEvNS_9BwdParamsE,"aw",@nobits
	.sectionflags	@""
	.align	16
	.zero		1024


//--------------------- .nv.shared._ZN10layer_norm13ln_bwd_kernelINS_13Kernel_traitsIf6__halffS2_fjLj8192ELj1ELj1ELj8ELj16ENS_18Kernel_traits_baseILj8192EfS2_fS2_fjLj256EEEEELb1ELb1ELb0ELb1EEEvNS_9BwdParamsE --------------------------
	.section	.nv.shared._ZN10layer_norm13ln_bwd_kernelINS_13Kernel_traitsIf6__halffS2_fjLj8192ELj1ELj1ELj8ELj16ENS_18Kernel_traits_baseILj8192EfS2_fS2_fjLj256EEEEELb1ELb1ELb0ELb1EEEvNS_9BwdParamsE,"aw",@nobits
	.sectionflags	@""
	.align	16
	.zero		1024


//--------------------- .nv.shared._ZN10layer_norm22ln_bwd_finalize_kernelINS_22Kernel_traits_finalizeILj8192Ef6__halffS2_fjLb1ELj1024ELj4ENS_18Kernel_traits_baseILj8192EfS2_fS2_fjLj1024EEEEELb1ELb0EEEvNS_9BwdParamsE --------------------------
	.section	.nv.shared._ZN10layer_norm22ln_bwd_finalize_kernelINS_22Kernel_traits_finalizeILj8192Ef6__halffS2_fjLb1ELj1024ELj4ENS_18Kernel_traits_baseILj8192EfS2_fS2_fjLj1024EEEEELb1ELb0EEEvNS_9BwdParamsE,"aw",@nobits
	.sectionflags	@""
	.align	16
.nv.shared._ZN10layer_norm22ln_bwd_finalize_kernelINS_22Kernel_traits_finalizeILj8192Ef6__halffS2_fjLb1ELj1024ELj4ENS_18Kernel_traits_baseILj8192EfS2_fS2_fjLj1024EEEEELb1ELb0EEEvNS_9BwdParamsE:
	.zero		13696


//--------------------- .nv.shared._ZN10layer_norm13ln_bwd_kernelINS_13Kernel_traitsIf6__halffS2_fjLj8192ELj1ELj1ELj8ELj16ENS_18Kernel_traits_baseILj8192EfS2_fS2_fjLj256EEEEELb1ELb1ELb1ELb0EEEvNS_9BwdParamsE --------------------------
	.section	.nv.shared._ZN10layer_norm13ln_bwd_kernelINS_13Kernel_traitsIf6__halffS2_fjLj8192ELj1ELj1ELj8ELj16ENS_18Kernel_traits_baseILj8192EfS2_fS2_fjLj256EEEEELb1ELb1ELb1ELb0EEEvNS_9BwdParamsE,"aw",@nobits
	.sectionflags	@""
	.align	16
	.zero		1024


//--------------------- .nv.shared._ZN10layer_norm22ln_bwd_finalize_kernelINS_22Kernel_traits_finalizeILj8192Ef6__halffS2_fjLb1ELj1024ELj4ENS_18Kernel_traits_baseILj8192EfS2_fS2_fjLj1024EEEEELb1ELb1EEEvNS_9BwdParamsE --------------------------
	.section	.nv.shared._ZN10layer_norm22ln_bwd_finalize_kernelINS_22Kernel_traits_finalizeILj8192Ef6__halffS2_fjLb1ELj1024ELj4ENS_18Kernel_traits_baseILj8192EfS2_fS2_fjLj1024EEEEELb1ELb1EEEvNS_9BwdParamsE,"aw",@nobits
	.sectionflags	@""
	.align	16
.nv.shared._ZN10layer_norm22ln_bwd_finalize_kernelINS_22Kernel_traits_finalizeILj8192Ef6__halffS2_fjLb1ELj1024ELj4ENS_18Kernel_traits_baseILj8192EfS2_fS2_fjLj1024EEEEELb1ELb1EEEvNS_9BwdParamsE:
	.zero		13696


//--------------------- .nv.shared._ZN10layer_norm13ln_bwd_kernelINS_13Kernel_traitsIf6__halffS2_fjLj8192ELj1ELj1ELj8ELj16ENS_18Kernel_traits_baseILj8192EfS2_fS2_fjLj256EEEEELb1ELb1ELb1ELb1EEEvNS_9BwdParamsE --------------------------
	.section	.nv.shared._ZN10layer_norm13ln_bwd_kernelINS_13Kernel_traitsIf6__halffS2_fjLj8192ELj1ELj1ELj8ELj16ENS_18Kernel_traits_baseILj8192EfS2_fS2_fjLj256EEEEELb1ELb1ELb1ELb1EEEvNS_9BwdParamsE,"aw",@nobits
	.sectionflags	@""
	.align	16
	.zero		1024


//--------------------- .nv.shared._ZN10layer_norm13ln_bwd_kernelINS_13Kernel_traitsI6__halfffffjLj8192ELj1ELj1ELj8ELj16ENS_18Kernel_traits_baseILj8192ES2_ffffjLj256EEEEELb0ELb0ELb0ELb0EEEvNS_9BwdParamsE --------------------------
	.section	.nv.shared._ZN10layer_norm13ln_bwd_kernelINS_13Kernel_traitsI6__halfffffjLj8192ELj1ELj1ELj8ELj16ENS_18Kernel_traits_baseILj8192ES2_ffffjLj256EEEEELb0ELb0ELb0ELb0EEEvNS_9BwdParamsE,"aw",@nobits
	.sectionflags	@""
	.align	16
	.zero		1024


//--------------------- .nv.shared._ZN10layer_norm13ln_bwd_kernelINS_13Kernel_traitsI6__halfffffjLj8192ELj1ELj1ELj8ELj16ENS_18Kernel_traits_baseILj8192ES2_ffffjLj256EEEEELb0ELb0ELb0ELb1EEEvNS_9BwdParamsE --------------------------
	.section	.nv.shared._ZN10layer_norm13ln_bwd_kernelINS_13Kernel_traitsI6__halfffffjLj8192ELj1ELj1ELj8ELj16ENS_18Kernel_traits_baseILj8192ES2_ffffjLj256EEEEELb0ELb0ELb0ELb1EEEvNS_9BwdParamsE,"aw",@nobits
	.sectionflags	@""
	.align	16
	.zero		1024


//--------------------- .nv.shared._ZN10layer_norm13ln_bwd_kernelINS_13Kernel_traitsI6__halfffffjLj8192ELj1ELj1ELj8ELj16ENS_18Kernel_traits_baseILj8192ES2_ffffjLj256EEEEELb0ELb0ELb1ELb0EEEvNS_9BwdParamsE --------------------------
	.section	.nv.shared._ZN10layer_norm13ln_bwd_kernelINS_13Kernel_traitsI6__halfffffjLj8192ELj1ELj1ELj8ELj16ENS_18Kernel_traits_baseILj8192ES2_ffffjLj256EEEEELb0ELb0ELb1ELb0EEEvNS_9BwdParamsE,"aw",@nobits
	.sectionflags	@""
	.align	16
	.zero		1024


//--------------------- .nv.shared._ZN10layer_norm13ln_bwd_kernelINS_13Kernel_traitsI6__halfffffjLj8192ELj1ELj1ELj8ELj16ENS_18Kernel_traits_baseILj8192ES2_ffffjLj256EEEEELb0ELb0ELb1ELb1EEEvNS_9BwdParamsE --------------------------
	.section	.nv.shared._ZN10layer_norm13ln_bwd_kernelINS_13Kernel_traitsI6__halfffffjLj8192ELj1ELj1ELj8ELj16ENS_18Kernel_traits_baseILj8192ES2_ffffjLj256EEEEELb0ELb0ELb1ELb1EEEvNS_9BwdParamsE,"aw",@nobits
	.sectionflags	@""
	.align	16
	.zero		1024


//--------------------- .nv.shared._ZN10layer_norm13ln_bwd_kernelINS_13Kernel_traitsI6__halfffffjLj8192ELj1ELj1ELj8ELj16ENS_18Kernel_traits_baseILj8192ES2_ffffjLj256EEEEELb0ELb1ELb0ELb0EEEvNS_9BwdParamsE --------------------------
	.section	.nv.shared._ZN10layer_norm13ln_bwd_kernelINS_13Kernel_traitsI6__halfffffjLj8192ELj1ELj1ELj8ELj16ENS_18Kernel_traits_baseILj8192ES2_ffffjLj256EEEEELb0ELb1ELb0ELb0EEEvNS_9BwdParamsE,"aw",@nobits
	.sectionflags	@""
	.align	16
	.zero		1024


//--------------------- .nv.shared._ZN10layer_norm13ln_bwd_kernelINS_13Kernel_traitsI6__halfffffjLj8192ELj1ELj1ELj8ELj16ENS_18Kernel_traits_baseILj8192ES2_ffffjLj256EEEEELb0ELb1ELb0ELb1EEEvNS_9BwdParamsE --------------------------
	.section	.nv.shared._ZN10layer_norm13ln_bwd_kernelINS_13Kernel_traitsI6__halfffffjLj8192ELj1ELj1ELj8ELj16ENS_18Kernel_traits_baseILj8192ES2_ffffjLj256EEEEELb0ELb1ELb0ELb1EEEvNS_9BwdParamsE,"aw",@nobits
	.sectionflags	@""
	.align	16
	.zero		1024


//--------------------- .nv.shared._ZN10layer_norm13ln_bwd_kernelINS_13Kernel_traitsI6__halfffffjLj8192ELj1ELj1ELj8ELj16ENS_18Kernel_traits_baseILj8192ES2_ffffjLj256EEEEELb0ELb1ELb1ELb0EEEvNS_9BwdParamsE --------------------------
	.section	.nv.shared._ZN10layer_norm13ln_bwd_kernelINS_13Kernel_traitsI6__halfffffjLj8192ELj1ELj1ELj8ELj16ENS_18Kernel_traits_baseILj8192ES2_ffffjLj256EEEEELb0ELb1ELb1ELb0EEEvNS_9BwdParamsE,"aw",@nobits
	.sectionflags	@""
	.align	16
	.zero		1024


//--------------------- .nv.shared._ZN10layer_norm13ln_bwd_kernelINS_13Kernel_traitsI6__halfffffjLj8192ELj1ELj1ELj8ELj16ENS_18Kernel_traits_baseILj8192ES2_ffffjLj256EEEEELb0ELb1ELb1ELb1EEEvNS_9BwdParamsE --------------------------
	.section	.nv.shared._ZN10layer_norm13ln_bwd_kernelINS_13Kernel_traitsI6__halfffffjLj8192ELj1ELj1ELj8ELj16ENS_18Kernel_traits_baseILj8192ES2_ffffjLj256EEEEELb0ELb1ELb1ELb1EEEvNS_9BwdParamsE,"aw",@nobits
	.sectionflags	@""
	.align	16
	.zero		1024


//--------------------- .nv.shared._ZN10layer_norm13ln_bwd_kernelINS_13Kernel_traitsI6__halfffffjLj8192ELj1ELj1ELj8ELj16ENS_18Kernel_traits_baseILj8192ES2_ffffjLj256EEEEELb1ELb0ELb0ELb0EEEvNS_9BwdParamsE --------------------------
	.section	.nv.shared._ZN10layer_norm13ln_bwd_kernelINS_13Kernel_traitsI6__halfffffjLj8192ELj1ELj1ELj8ELj16ENS_18Kernel_traits_baseILj8192ES2_ffffjLj256EEEEELb1ELb0ELb0ELb0EEEvNS_9BwdParamsE,"aw",@nobits
	.sectionflags	@""
	.align	16
	.zero		1024


//--------------------- .nv.shared._ZN10layer_norm13ln_bwd_kernelINS_13Kernel_traitsI6__halfffffjLj8192ELj1ELj1ELj8ELj16ENS_18Kernel_traits_baseILj8192ES2_ffffjLj256EEEEELb1ELb0ELb0ELb1EEEvNS_9BwdParamsE --------------------------
	.section	.nv.shared._ZN10layer_norm13ln_bwd_kernelINS_13Kernel_traitsI6__halfffffjLj8192ELj1ELj1ELj8ELj16ENS_18Kernel_traits_baseILj8192ES2_ffffjLj256EEEEELb1ELb0ELb0ELb1EEEvNS_9BwdParamsE,"aw",@nobits
	.sectionflags	@""
	.align	16
	.zero		1024


//--------------------- .nv.shared._ZN10layer_norm22ln_bwd_finalize_kernelINS_22Kernel_traits_finalizeILj8192E6__halfffffjLb0ELj1024ELj4ENS_18Kernel_traits_baseILj8192ES2_ffffjLj1024EEEEELb0ELb0EEEvNS_9BwdParamsE --------------------------
	.section	.nv.shared._ZN10layer_norm22ln_bwd_finalize_kernelINS_22Kernel_traits_finalizeILj8192E6__halfffffjLb0ELj1024ELj4ENS_18Kernel_traits_baseILj8192ES2_ffffjLj1024EEEEELb0ELb0EEEvNS_9BwdParamsE,"aw",@nobits
	.sectionflags	@""
	.align	16
.nv.shared._ZN10layer_norm22ln_bwd_finalize_kernelINS_22Kernel_traits_finalizeILj8192E6__halfffffjLb0ELj1024ELj4ENS_18Kernel_traits_baseILj8192ES2_ffffjLj1024EEEEELb0ELb0EEEvNS_9BwdParamsE:
	.zero		9472


//--------------------- .nv.shared._ZN10layer_norm13ln_bwd_kernelINS_13Kernel_traitsI6__halfffffjLj8192ELj1ELj1ELj8ELj16ENS_18Kernel_traits_baseILj8192ES2_ffffjLj256EEEEELb1ELb0ELb1ELb0EEEvNS_9BwdParamsE --------------------------
	.section	.nv.shared._ZN10layer_norm13ln_bwd_kernelINS_13Kernel_traitsI6__halfffffjLj8192ELj1ELj1ELj8ELj16ENS_18Kernel_traits_baseILj8192ES2_ffffjLj256EEEEELb1ELb0ELb1ELb0EEEvNS_9BwdParamsE,"aw",@nobits
	.sectionflags	@""
	.align	16
	.zero		1024


//--------------------- .nv.shared._ZN10layer_norm22ln_bwd_finalize_kernelINS_22Kernel_traits_finalizeILj8192E6__halfffffjLb0ELj1024ELj4ENS_18Kernel_traits_baseILj8192ES2_ffffjLj1024EEEEELb0ELb1EEEvNS_9BwdParamsE --------------------------
	.section	.nv.shared._ZN10layer_norm22ln_bwd_finalize_kernelINS_22Kernel_traits_finalizeILj8192E6__halfffffjLb0ELj1024ELj4ENS_18Kernel_traits_baseILj8192ES2_ffffjLj1024EEEEELb0ELb1EEEvNS_9BwdParamsE,"aw",@nobits
	.sectionflags	@""
	.align	16
.nv.shared._ZN10layer_norm22ln_bwd_finalize_kernelINS_22Kernel_traits_finalizeILj8192E6__halfffffjLb0ELj1024ELj4ENS_18Kernel_traits_baseILj8192ES2_ffffjLj1024EEEEELb0ELb1EEEvNS_9BwdParamsE:
	.zero		9472


//--------------------- .nv.shared._ZN10layer_norm13ln_bwd_kernelINS_13Kernel_traitsI6__halfffffjLj8192ELj1ELj1ELj8ELj16ENS_18Kernel_traits_baseILj8192ES2_ffffjLj256EEEEELb1ELb0ELb1ELb1EEEvNS_9BwdParamsE --------------------------
	.section	.nv.shared._ZN10layer_norm13ln_bwd_kernelINS_13Kernel_traitsI6__halfffffjLj8192ELj1ELj1ELj8ELj16ENS_18Kernel_traits_baseILj8192ES2_ffffjLj256EEEEELb1ELb0ELb1ELb1EEEvNS_9BwdParamsE,"aw",@nobits
	.sectionflags	@""
	.align	16
	.zero		1024


//--------------------- .nv.shared._ZN10layer_norm13ln_bwd_kernelINS_13Kernel_traitsI6__halfffffjLj8192ELj1ELj1ELj8ELj16ENS_18Kernel_traits_baseILj8192ES2_ffffjLj256EEEEELb1ELb1ELb0ELb0EEEvNS_9BwdParamsE --------------------------
	.section	.nv.shared._ZN10layer_norm13ln_bwd_kernelINS_13Kernel_traitsI6__halfffffjLj8192ELj1ELj1ELj8ELj16ENS_18Kernel_traits_baseILj8192ES2_ffffjLj256EEEEELb1ELb1ELb0ELb0EEEvNS_9BwdParamsE,"aw",@nobits
	.sectionflags	@""
	.align	16
	.zero		1024


//--------------------- .nv.shared._ZN10layer_norm13ln_bwd_kernelINS_13Kernel_traitsI6__halfffffjLj8192ELj1ELj1ELj8ELj16ENS_18Kernel_traits_baseILj8192ES2_ffffjLj256EEEEELb1ELb1ELb0ELb1EEEvNS_9BwdParamsE --------------------------
	.section	.nv.shared._ZN10layer_norm13ln_bwd_kernelINS_13Kernel_traitsI6__halfffffjLj8192ELj1ELj1ELj8ELj16ENS_18Kernel_traits_baseILj8192ES2_ffffjLj256EEEEELb1ELb1ELb0ELb1EEEvNS_9BwdParamsE,"aw",@nobits
	.sectionflags	@""
	.align	16
	.zero		1024


//--------------------- .nv.shared._ZN10layer_norm22ln_bwd_finalize_kernelINS_22Kernel_traits_finalizeILj8192E6__halfffffjLb1ELj1024ELj4ENS_18Kernel_traits_baseILj8192ES2_ffffjLj1024EEEEELb1ELb0EEEvNS_9BwdParamsE --------------------------
	.section	.nv.shared._ZN10layer_norm22ln_bwd_finalize_kernelINS_22Kernel_traits_finalizeILj8192E6__halfffffjLb1ELj1024ELj4ENS_18Kernel_traits_baseILj8192ES2_ffffjLj1024EEEEELb1ELb0EEEvNS_9BwdParamsE,"aw",@nobits
	.sectionflags	@""
	.align	16
.nv.shared._ZN10layer_norm22ln_bwd_finalize_kernelINS_22Kernel_traits_finalizeILj8192E6__halfffffjLb1ELj1024ELj4ENS_18Kernel_traits_baseILj8192ES2_ffffjLj1024EEEEELb1ELb0EEEvNS_9BwdParamsE:
	.zero		13696


//--------------------- .nv.shared._ZN10layer_norm13ln_bwd_kernelINS_13Kernel_traitsI6__halfffffjLj8192ELj1ELj1ELj8ELj16ENS_18Kernel_traits_baseILj8192ES2_ffffjLj256EEEEELb1ELb1ELb1ELb0EEEvNS_9BwdParamsE --------------------------
	.section	.nv.shared._ZN10layer_norm13ln_bwd_kernelINS_13Kernel_traitsI6__halfffffjLj8192ELj1ELj1ELj8ELj16ENS_18Kernel_traits_baseILj8192ES2_ffffjLj256EEEEELb1ELb1ELb1ELb0EEEvNS_9BwdParamsE,"aw",@nobits
	.sectionflags	@""
	.align	16
	.zero		1024


//--------------------- .nv.shared._ZN10layer_norm22ln_bwd_finalize_kernelINS_22Kernel_traits_finalizeILj8192E6__halfffffjLb1ELj1024ELj4ENS_18Kernel_traits_baseILj8192ES2_ffffjLj1024EEEEELb1ELb1EEEvNS_9BwdParamsE --------------------------
	.section	.nv.shared._ZN10layer_norm22ln_bwd_finalize_kernelINS_22Kernel_traits_finalizeILj8192E6__halfffffjLb1ELj1024ELj4ENS_18Kernel_traits_baseILj8192ES2_ffffjLj1024EEEEELb1ELb1EEEvNS_9BwdParamsE,"aw",@nobits
	.sectionflags	@""
	.align	16
.nv.shared._ZN10layer_norm22ln_bwd_finalize_kernelINS_22Kernel_traits_finalizeILj8192E6__halfffffjLb1ELj1024ELj4ENS_18Kernel_traits_baseILj8192ES2_ffffjLj1024EEEEELb1ELb1EEEvNS_9BwdParamsE:
	.zero		13696


//--------------------- .nv.shared._ZN10layer_norm13ln_bwd_kernelINS_13Kernel_traitsI6__halfffffjLj8192ELj1ELj1ELj8ELj16ENS_18Kernel_traits_baseILj8192ES2_ffffjLj256EEEEELb1ELb1ELb1ELb1EEEvNS_9BwdParamsE --------------------------
	.section	.nv.shared._ZN10layer_norm13ln_bwd_kernelINS_13Kernel_traitsI6__halfffffjLj8192ELj1ELj1ELj8ELj16ENS_18Kernel_traits_baseILj8192ES2_ffffjLj256EEEEELb1ELb1ELb1ELb1EEEvNS_9BwdParamsE,"aw",@nobits
	.sectionflags	@""
	.align	16
	.zero		1024


//--------------------- .nv.shared._ZN10layer_norm13ln_bwd_kernelINS_13Kernel_traitsIfffffjLj8192ELj1ELj1ELj8ELj16ENS_18Kernel_traits_baseILj8192EfffffjLj256EEEEELb0ELb0ELb0ELb0EEEvNS_9BwdParamsE --------------------------
	.section	.nv.shared._ZN10layer_norm13ln_bwd_kernelINS_13Kernel_traitsIfffffjLj8192ELj1ELj1ELj8ELj16ENS_18Kernel_traits_baseILj8192EfffffjLj256EEEEELb0ELb0ELb0ELb0EEEvNS_9BwdParamsE,"aw",@nobits
	.sectionflags	@""
	.align	16
	.zero		1024


//--------------------- .nv.shared._ZN10layer_norm13ln_bwd_kernelINS_13Kernel_traitsIfffffjLj8192ELj1ELj1ELj8ELj16ENS_18Kernel_traits_baseILj8192EfffffjLj256EEEEELb0ELb0ELb0ELb1EEEvNS_9BwdParamsE --------------------------
	.section	.nv.shared._ZN10layer_norm13ln_bwd_kernelINS_13Kernel_traitsIfffffjLj8192ELj1ELj1ELj8ELj16ENS_18Kernel_traits_baseILj8192EfffffjLj256EEEEELb0ELb0ELb0ELb1EEEvNS_9BwdParamsE,"aw",@nobits
	.sectionflags	@""
	.align	16
	.zero		1024


//--------------------- .nv.shared._ZN10layer_norm13ln_bwd_kernelINS_13Kernel_traitsIfffffjLj8192ELj1ELj1ELj8ELj16ENS_18Kernel_traits_baseILj8192EfffffjLj256EEEEELb0ELb0ELb1ELb0EEEvNS_9BwdParamsE --------------------------
	.section	.nv.shared._ZN10layer_norm13ln_bwd_kernelINS_13Kernel_traitsIfffffjLj8192ELj1ELj1ELj8ELj16ENS_18Kernel_traits_baseILj8192EfffffjLj256EEEEELb0ELb0ELb1ELb0EEEvNS_9BwdParamsE,"aw",@nobits
	.sectionflags	@""
	.align	16
	.zero		1024


//--------------------- .nv.shared._ZN10layer_norm13ln_bwd_kernelINS_13Kernel_traitsIfffffjLj8192ELj1ELj1ELj8ELj16ENS_18Kernel_traits_baseILj8192EfffffjLj256EEEEELb0ELb0ELb1ELb1EEEvNS_9BwdParamsE --------------------------
	.section	.nv.shared._ZN10layer_norm13ln_bwd_kernelINS_13Kernel_traitsIfffffjLj8192ELj1ELj1ELj8ELj16ENS_18Kernel_traits_baseILj8192EfffffjLj256EEEEELb0ELb0ELb1ELb1EEEvNS_9BwdParamsE,"aw",@nobits
	.sectionflags	@""
	.align	16
	.zero		1024


//--------------------- .nv.shared._ZN10layer_norm13ln_bwd_kernelINS_13Kernel_traitsIfffffjLj8192ELj1ELj1ELj8ELj16ENS_18Kernel_traits_baseILj8192EfffffjLj256EEEEELb0ELb1ELb0ELb0EEEvNS_9BwdParamsE --------------------------
	.section	.nv.shared._ZN10layer_norm13ln_bwd_kernelINS_13Kernel_traitsIfffffjLj8192ELj1ELj1ELj8ELj16ENS_18Kernel_traits_baseILj8192EfffffjLj256EEEEELb0ELb1ELb0ELb0EEEvNS_9BwdParamsE,"aw",@nobits
	.sectionflags	@""
	.align	16
	.zero		1024


//--------------------- .nv.shared._ZN10layer_norm13ln_bwd_kernelINS_13Kernel_traitsIfffffjLj8192ELj1ELj1ELj8ELj16ENS_18Kernel_traits_baseILj8192EfffffjLj256EEEEELb0ELb1ELb0ELb1EEEvNS_9BwdParamsE --------------------------
	.section	.nv.shared._ZN10layer_norm13ln_bwd_kernelINS_13Kernel_traitsIfffffjLj8192ELj1ELj1ELj8ELj16ENS_18Kernel_traits_baseILj8192EfffffjLj256EEEEELb0ELb1ELb0ELb1EEEvNS_9BwdParamsE,"aw",@nobits
	.sectionflags	@""
	.align	16
	.zero		1024


//--------------------- .nv.shared._ZN10layer_norm13ln_bwd_kernelINS_13Kernel_traitsIfffffjLj8192ELj1ELj1ELj8ELj16ENS_18Kernel_traits_baseILj8192EfffffjLj256EEEEELb0ELb1ELb1ELb0EEEvNS_9BwdParamsE --------------------------
	.section	.nv.shared._ZN10layer_norm13ln_bwd_kernelINS_13Kernel_traitsIfffffjLj8192ELj1ELj1ELj8ELj16ENS_18Kernel_traits_baseILj8192EfffffjLj256EEEEELb0ELb1ELb1ELb0EEEvNS_9BwdParamsE,"aw",@nobits
	.sectionflags	@""
	.align	16
	.zero		1024


//--------------------- .nv.shared._ZN10layer_norm13ln_bwd_kernelINS_13Kernel_traitsIfffffjLj8192ELj1ELj1ELj8ELj16ENS_18Kernel_traits_baseILj8192EfffffjLj256EEEEELb0ELb1ELb1ELb1EEEvNS_9BwdParamsE --------------------------
	.section	.nv.shared._ZN10layer_norm13ln_bwd_kernelINS_13Kernel_traitsIfffffjLj8192ELj1ELj1ELj8ELj16ENS_18Kernel_traits_baseILj8192EfffffjLj256EEEEELb0ELb1ELb1ELb1EEEvNS_9BwdParamsE,"aw",@nobits
	.sectionflags	@""
	.align	16
	.zero		1024


//--------------------- .nv.shared._ZN10layer_norm13ln_bwd_kernelINS_13Kernel_traitsIfffffjLj8192ELj1ELj1ELj8ELj16ENS_18Kernel_traits_baseILj8192EfffffjLj256EEEEELb1ELb0ELb0ELb0EEEvNS_9BwdParamsE --------------------------
	.section	.nv.shared._ZN10layer_norm13ln_bwd_kernelINS_13Kernel_traitsIfffffjLj8192ELj1ELj1ELj8ELj16ENS_18Kernel_traits_baseILj8192EfffffjLj256EEEEELb1ELb0ELb0ELb0EEEvNS_9BwdParamsE,"aw",@nobits
	.sectionflags	@""
	.align	16
	.zero		1024


//--------------------- .nv.shared._ZN10layer_norm13ln_bwd_kernelINS_13Kernel_traitsIfffffjLj8192ELj1ELj1ELj8ELj16ENS_18Kernel_traits_baseILj8192EfffffjLj256EEEEELb1ELb0ELb0ELb1EEEvNS_9BwdParamsE --------------------------
	.section	.nv.shared._ZN10layer_norm13ln_bwd_kernelINS_13Kernel_traitsIfffffjLj8192ELj1ELj1ELj8ELj16ENS_18Kernel_traits_baseILj8192EfffffjLj256EEEEELb1ELb0ELb0ELb1EEEvNS_9BwdParamsE,"aw",@nobits
	.sectionflags	@""
	.align	16
	.zero		1024


//--------------------- .nv.shared._ZN10layer_norm22ln_bwd_finalize_kernelINS_22Kernel_traits_finalizeILj8192EfffffjLb0ELj1024ELj4ENS_18Kernel_traits_baseILj8192EfffffjLj1024EEEEELb0ELb0EEEvNS_9BwdParamsE --------------------------
	.section	.nv.shared._ZN10layer_norm22ln_bwd_finalize_kernelINS_22Kernel_traits_finalizeILj8192EfffffjLb0ELj1024ELj4ENS_18Kernel_traits_baseILj8192EfffffjLj1024EEEEELb0ELb0EEEvNS_9BwdParamsE,"aw",@nobits
	.sectionflags	@""
	.align	16
.nv.shared._ZN10layer_norm22ln_bwd_finalize_kernelINS_22Kernel_traits_finalizeILj8192EfffffjLb0ELj1024ELj4ENS_18Kernel_traits_baseILj8192EfffffjLj1024EEEEELb0ELb0EEEvNS_9BwdParamsE:
	.zero		9472


//--------------------- .nv.shared._ZN10layer_norm13ln_bwd_kernelINS_13Kernel_traitsIfffffjLj8192ELj1ELj1ELj8ELj16ENS_18Kernel_traits_baseILj8192EfffffjLj256EEEEELb1ELb0ELb1ELb0EEEvNS_9BwdParamsE --------------------------
	.section	.nv.shared._ZN10layer_norm13ln_bwd_kernelINS_13Kernel_traitsIfffffjLj8192ELj1ELj1ELj8ELj16ENS_18Kernel_traits_baseILj8192EfffffjLj256EEEEELb1ELb0ELb1ELb0EEEvNS_9BwdParamsE,"aw",@nobits
	.sectionflags	@""
	.align	16
	.zero		1024


//--------------------- .nv.shared._ZN10layer_norm22ln_bwd_finalize_kernelINS_22Kernel_traits_finalizeILj8192EfffffjLb0ELj1024ELj4ENS_18Kernel_traits_baseILj8192EfffffjLj1024EEEEELb0ELb1EEEvNS_9BwdParamsE --------------------------
	.section	.nv.shared._ZN10layer_norm22ln_bwd_finalize_kernelINS_22Kernel_traits_finalizeILj8192EfffffjLb0ELj1024ELj4ENS_18Kernel_traits_baseILj8192EfffffjLj1024EEEEELb0ELb1EEEvNS_9BwdParamsE,"aw",@nobits
	.sectionflags	@""
	.align	16
.nv.shared._ZN10layer_norm22ln_bwd_finalize_kernelINS_22Kernel_traits_finalizeILj8192EfffffjLb0ELj1024ELj4ENS_18Kernel_traits_baseILj8192EfffffjLj1024EEEEELb0ELb1EEEvNS_9BwdParamsE:
	.zero		9472


//--------------------- .nv.shared._ZN10layer_norm13ln_bwd_kernelINS_13Kernel_traitsIfffffjLj8192ELj1ELj1ELj8ELj16ENS_18Kernel_traits_baseILj8192EfffffjLj256EEEEELb1ELb0ELb1ELb1EEEvNS_9BwdParamsE --------------------------
	.section	.nv.shared._ZN10layer_norm13ln_bwd_kernelINS_13Kernel_traitsIfffffjLj8192ELj1ELj1ELj8ELj16ENS_18Kernel_traits_baseILj8192EfffffjLj256EEEEELb1ELb0ELb1ELb1EEEvNS_9BwdParamsE,"aw",@nobits
	.sectionflags	@""
	.align	16
	.zero		1024


//--------------------- .nv.shared._ZN10layer_norm13ln_bwd_kernelINS_13Kernel_traitsIfffffjLj8192ELj1ELj1ELj8ELj16ENS_18Kernel_traits_baseILj8192EfffffjLj256EEEEELb1ELb1ELb0ELb0EEEvNS_9BwdParamsE --------------------------
	.section	.nv.shared._ZN10layer_norm13ln_bwd_kernelINS_13Kernel_traitsIfffffjLj8192ELj1ELj1ELj8ELj16ENS_18Kernel_traits_baseILj8192EfffffjLj256EEEEELb1ELb1ELb0ELb0EEEvNS_9BwdParamsE,"aw",@nobits
	.sectionflags	@""
	.align	16
	.zero		1024


//--------------------- .nv.shared._ZN10layer_norm13ln_bwd_kernelINS_13Kernel_traitsIfffffjLj8192ELj1ELj1ELj8ELj16ENS_18Kernel_traits_baseILj8192EfffffjLj256EEEEELb1ELb1ELb0ELb1EEEvNS_9BwdParamsE --------------------------
	.section	.nv.shared._ZN10layer_norm13ln_bwd_kernelINS_13Kernel_traitsIfffffjLj8192ELj1ELj1ELj8ELj16ENS_18Kernel_traits_baseILj8192EfffffjLj256EEEEELb1ELb1ELb0ELb1EEEvNS_9BwdParamsE,"aw",@nobits
	.sectionflags	@""
	.align	16
	.zero		1024


//--------------------- .nv.shared._ZN10layer_norm22ln_bwd_finalize_kernelINS_22Kernel_traits_finalizeILj8192EfffffjLb1ELj1024ELj4ENS_18Kernel_traits_baseILj8192EfffffjLj1024EEEEELb1ELb0EEEvNS_9BwdParamsE --------------------------
	.section	.nv.shared._ZN10layer_norm22ln_bwd_finalize_kernelINS_22Kernel_traits_finalizeILj8192EfffffjLb1ELj1024ELj4ENS_18Kernel_traits_baseILj8192EfffffjLj1024EEEEELb1ELb0EEEvNS_9BwdParamsE,"aw",@nobits
	.sectionflags	@""
	.align	16
.nv.shared._ZN10layer_norm22ln_bwd_finalize_kernelINS_22Kernel_traits_finalizeILj8192EfffffjLb1ELj1024ELj4ENS_18Kernel_traits_baseILj8192EfffffjLj1024EEEEELb1ELb0EEEvNS_9BwdParamsE:
	.zero		13696


//--------------------- .nv.shared._ZN10layer_norm13ln_bwd_kernelINS_13Kernel_traitsIfffffjLj8192ELj1ELj1ELj8ELj16ENS_18Kernel_traits_baseILj8192EfffffjLj256EEEEELb1ELb1ELb1ELb0EEEvNS_9BwdParamsE --------------------------
	.section	.nv.shared._ZN10layer_norm13ln_bwd_kernelINS_13Kernel_traitsIfffffjLj8192ELj1ELj1ELj8ELj16ENS_18Kernel_traits_baseILj8192EfffffjLj256EEEEELb1ELb1ELb1ELb0EEEvNS_9BwdParamsE,"aw",@nobits
	.sectionflags	@""
	.align	16
	.zero		1024


//--------------------- .nv.shared._ZN10layer_norm22ln_bwd_finalize_kernelINS_22Kernel_traits_finalizeILj8192EfffffjLb1ELj1024ELj4ENS_18Kernel_traits_baseILj8192EfffffjLj1024EEEEELb1ELb1EEEvNS_9BwdParamsE --------------------------
	.section	.nv.shared._ZN10layer_norm22ln_bwd_finalize_kernelINS_22Kernel_traits_finalizeILj8192EfffffjLb1ELj1024ELj4ENS_18Kernel_traits_baseILj8192EfffffjLj1024EEEEELb1ELb1EEEvNS_9BwdParamsE,"aw",@nobits
	.sectionflags	@""
	.align	16
.nv.shared._ZN10layer_norm22ln_bwd_finalize_kernelINS_22Kernel_traits_finalizeILj8192EfffffjLb1ELj1024ELj4ENS_18Kernel_traits_baseILj8192EfffffjLj1024EEEEELb1ELb1EEEvNS_9BwdParamsE:
	.zero		13696


//--------------------- .nv.shared._ZN10layer_norm13ln_bwd_kernelINS_13Kernel_traitsIfffffjLj8192ELj1ELj1ELj8ELj16ENS_18Kernel_traits_baseILj8192EfffffjLj256EEEEELb1ELb1ELb1ELb1EEEvNS_9BwdParamsE --------------------------
	.section	.nv.shared._ZN10layer_norm13ln_bwd_kernelINS_13Kernel_traitsIfffffjLj8192ELj1ELj1ELj8ELj16ENS_18Kernel_traits_baseILj8192EfffffjLj256EEEEELb1ELb1ELb1ELb1EEEvNS_9BwdParamsE,"aw",@nobits
	.sectionflags	@""
	.align	16
	.zero		1024


//--------------------- .nv.constant0._ZN10layer_norm13ln_bwd_kernelINS_13Kernel_traitsI13__nv_bfloat16S2_S2_S2_fjLj8192ELj1ELj1ELj8ELj16ENS_18Kernel_traits_baseILj8192ES2_S2_S2_S2_fjLj256EEEEELb0ELb0ELb0ELb0EEEvNS_9BwdParamsE --------------------------
	.section	.nv.constant0._ZN10layer_norm13ln_bwd_kernelINS_13Kernel_traitsI13__nv_bfloat16S2_S2_S2_fjLj8192ELj1ELj1ELj8ELj16ENS_18Kernel_traits_baseILj8192ES2_S2_S2_S2_fjLj256EEEEELb0ELb0ELb0ELb0EEEvNS_9BwdParamsE,"a",@progbits
	.sectionflags	@""
	.align	4
.nv.constant0._ZN10layer_norm13ln_bwd_kernelINS_13Kernel_traitsI13__nv_bfloat16S2_S2_S2_fjLj8192ELj1ELj1ELj8ELj16ENS_18Kernel_traits_baseILj8192ES2_S2_S2_S2_fjLj256EEEEELb0ELb0ELb0ELb0EEEvNS_9BwdParamsE:
	.zero		1192


//--------------------- .nv.constant0._ZN10layer_norm13ln_bwd_kernelINS_13Kernel_traitsI13__nv_bfloat16S2_S2_S2_fjLj8192ELj1ELj1ELj8ELj16ENS_18Kernel_traits_baseILj8192ES2_S2_S2_S2_fjLj256EEEEELb0ELb0ELb0ELb1EEEvNS_9BwdParamsE --------------------------
	.section	.nv.constant0._ZN10layer_norm13ln_bwd_kernelINS_13Kernel_traitsI13__nv_bfloat16S2_S2_S2_fjLj8192ELj1ELj1ELj8ELj16ENS_18Kernel_traits_baseILj8192ES2_S2_S2_S2_fjLj256EEEEELb0ELb0ELb0ELb1EEEvNS_9BwdParamsE,"a",@progbits
	.sectionflags	@""
	.align	4
.nv.constant0._ZN10layer_norm13ln_bwd_kernelINS_13Kernel_traitsI13__nv_bfloat16S2_S2_S2_fjLj8192ELj1ELj1ELj8ELj16ENS_18Kernel_traits_baseILj8192ES2_S2_S2_S2_fjLj256EEEEELb0ELb0ELb0ELb1EEEvNS_9BwdParamsE:
	.zero		1192


//--------------------- .nv.constant0._ZN10layer_norm13ln_bwd_kernelINS_13Kernel_traitsI13__nv_bfloat16S2_S2_S2_fjLj8192ELj1ELj1ELj8ELj16ENS_18Kernel_traits_baseILj8192ES2_S2_S2_S2_fjLj256EEEEELb0ELb0ELb1ELb0EEEvNS_9BwdParamsE --------------------------
	.section	.nv.constant0._ZN10layer_norm13ln_bwd_kernelINS_13Kernel_traitsI13__nv_bfloat16S2_S2_S2_fjLj8192ELj1ELj1ELj8ELj16ENS_18Kernel_traits_baseILj8192ES2_S2_S2_S2_fjLj256EEEEELb0ELb0ELb1ELb0EEEvNS_9BwdParamsE,"a",@progbits
	.sectionflags	@""
	.align	4
.nv.constant0._ZN10layer_norm13ln_bwd_kernelINS_13Kernel_traitsI13__nv_bfloat16S2_S2_S2_fjLj8192ELj1ELj1ELj8ELj16ENS_18Kernel_traits_baseILj8192ES2_S2_S2_S2_fjLj256EEEEELb0ELb0ELb1ELb0EEEvNS_9BwdParamsE:
	.zero		1192


//--------------------- .nv.constant0._ZN10layer_norm13ln_bwd_kernelINS_13Kernel_traitsI13__nv_bfloat16S2_S2_S2_fjLj8192ELj1ELj1ELj8ELj16ENS_18Kernel_traits_baseILj8192ES2_S2_S2_S2_fjLj256EEEEELb0ELb0ELb1ELb1EEEvNS_9BwdParamsE --------------------------
	.section	.nv.constant0._ZN10layer_norm13ln_bwd_kernelINS_13Kernel_traitsI13__nv_bfloat16S2_S2_S2_fjLj8192ELj1ELj1ELj8ELj16ENS_18Kernel_traits_baseILj8192ES2_S2_S2_S2_fjLj256EEEEELb0ELb0ELb1ELb1EEEvNS_9BwdParamsE,"a",@progbits
	.sectionflags	@""
	.align	4
.nv.constant0._ZN10layer_norm13ln_bwd_kernelINS_13Kernel_traitsI13__nv_bfloat16S2_S2_S2_fjLj8192ELj1ELj1ELj8ELj16ENS_18Kernel_traits_baseILj8192ES2_S2_S2_S2_fjLj256EEEEELb0ELb0ELb1ELb1EEEvNS_9BwdParamsE:
	.zero		1192


//--------------------- .nv.constant0._ZN10layer_norm13ln_bwd_kernelINS_13Kernel_traitsI13__nv_bfloat16S2_S2_S2_fjLj8192ELj1ELj1ELj8ELj16ENS_18Kernel_traits_baseILj8192ES2_S2_S2_S2_fjLj256EEEEELb0ELb1ELb0ELb0EEEvNS_9BwdParamsE --------------------------
	.section	.nv.constant0._ZN10layer_norm13ln_bwd_kernelINS_13Kernel_traitsI13__nv_bfloat16S2_S2_S2_fjLj8192ELj1ELj1ELj8ELj16ENS_18Kernel_traits_baseILj8192ES2_S2_S2_S2_fjLj256EEEEELb0ELb1ELb0ELb0EEEvNS_9BwdParamsE,"a",@progbits
	.sectionflags	@""
	.align	4
.nv.constant0._ZN10layer_norm13ln_bwd_kernelINS_13Kernel_traitsI13__nv_bfloat16S2_S2_S2_fjLj8192ELj1ELj1ELj8ELj16ENS_18Kernel_traits_baseILj8192ES2_S2_S2_S2_fjLj256EEEEELb0ELb1ELb0ELb0EEEvNS_9BwdParamsE:
	.zero		1192


//--------------------- .nv.constant0._ZN10layer_norm13ln_bwd_kernelINS_13Kernel_traitsI13__nv_bfloat16S2_S2_S2_fjLj8192ELj1ELj1ELj8ELj16ENS_18Kernel_traits_baseILj8192ES2_S2_S2_S2_fjLj256EEEEELb0ELb1ELb0ELb1EEEvNS_9BwdParamsE --------------------------
	.section	.nv.constant0._ZN10layer_norm13ln_bwd_kernelINS_13Kernel_traitsI13__nv_bfloat16S2_S2_S2_fjLj8192ELj1ELj1ELj8ELj16ENS_18Kernel_traits_baseILj8192ES2_S2_S2_S2_fjLj256EEEEELb0ELb1ELb0ELb1EEEvNS_9BwdParamsE,"a",@progbits
	.sectionflags	@""
	.align	4
.nv.constant0._ZN10layer_norm13ln_bwd_kernelINS_13Kernel_traitsI13__nv_bfloat16S2_S2_S2_fjLj8192ELj1ELj1ELj8ELj16ENS_18Kernel_traits_baseILj8192ES2_S2_S2_S2_fjLj256EEEEELb0ELb1ELb0ELb1EEEvNS_9BwdParamsE:
	.zero		1192


//--------------------- .nv.constant0._ZN10layer_norm13ln_bwd_kernelINS_13Kernel_traitsI13__nv_bfloat16S2_S2_S2_fjLj8192ELj1ELj1ELj8ELj16ENS_18Kernel_traits_baseILj8192ES2_S2_S2_S2_fjLj256EEEEELb0ELb1ELb1ELb0EEEvNS_9BwdParamsE --------------------------
	.section	.nv.constant0._ZN10layer_norm13ln_bwd_kernelINS_13Kernel_traitsI13__nv_bfloat16S2_S2_S2_fjLj8192ELj1ELj1ELj8ELj16ENS_18Kernel_traits_baseILj8192ES2_S2_S2_S2_fjLj256EEEEELb0ELb1ELb1ELb0EEEvNS_9BwdParamsE,"a",@progbits
	.sectionflags	@""
	.align	4
.nv.constant0._ZN10layer_norm13ln_bwd_kernelINS_13Kernel_traitsI13__nv_bfloat16S2_S2_S2_fjLj8192ELj1ELj1ELj8ELj16ENS_18Kernel_traits_baseILj8192ES2_S2_S2_S2_fjLj256EEEEELb0ELb1ELb1ELb0EEEvNS_9BwdParamsE:
	.zero		1192


//--------------------- .nv.constant0._ZN10layer_norm13ln_bwd_kernelINS_13Kernel_traitsI13__nv_bfloat16S2_S2_S2_fjLj8192ELj1ELj1ELj8ELj16ENS_18Kernel_traits_baseILj8192ES2_S2_S2_S2_fjLj256EEEEELb0ELb1ELb1ELb1EEEvNS_9BwdParamsE --------------------------
	.section	.nv.constant0._ZN10layer_norm13ln_bwd_kernelINS_13Kernel_traitsI13__nv_bfloat16S2_S2_S2_fjLj8192ELj1ELj1ELj8ELj16ENS_18Kernel_traits_baseILj8192ES2_S2_S2_S2_fjLj256EEEEELb0ELb1ELb1ELb1EEEvNS_9BwdParamsE,"a",@progbits
	.sectionflags	@""
	.align	4
.nv.constant0._ZN10layer_norm13ln_bwd_kernelINS_13Kernel_traitsI13__nv_bfloat16S2_S2_S2_fjLj8192ELj1ELj1ELj8ELj16ENS_18Kernel_traits_baseILj8192ES2_S2_S2_S2_fjLj256EEEEELb0ELb1ELb1ELb1EEEvNS_9BwdParamsE:
	.zero		1192


//--------------------- .nv.constant0._ZN10layer_norm13ln_bwd_kernelINS_13Kernel_traitsI13__nv_bfloat16S2_S2_S2_fjLj8192ELj1ELj1ELj8ELj16ENS_18Kernel_traits_baseILj8192ES2_S2_S2_S2_fjLj256EEEEELb1ELb0ELb0ELb0EEEvNS_9BwdParamsE --------------------------
	.section	.nv.constant0._ZN10layer_norm13ln_bwd_kernelINS_13Kernel_traitsI13__nv_bfloat16S2_S2_S2_fjLj8192ELj1ELj1ELj8ELj16ENS_18Kernel_traits_baseILj8192ES2_S2_S2_S2_fjLj256EEEEELb1ELb0ELb0ELb0EEEvNS_9BwdParamsE,"a",@progbits
	.sectionflags	@""
	.align	4
.nv.constant0._ZN10layer_norm13ln_bwd_kernelINS_13Kernel_traitsI13__nv_bfloat16S2_S2_S2_fjLj8192ELj1ELj1ELj8ELj16ENS_18Kernel_traits_baseILj8192ES2_S2_S2_S2_fjLj256EEEEELb1ELb0ELb0ELb0EEEvNS_9BwdParamsE:
	.zero		1192


//--------------------- .nv.constant0._ZN10layer_norm13ln_bwd_kernelINS_13Kernel_traitsI13__nv_bfloat16S2_S2_S2_fjLj8192ELj1ELj1ELj8ELj16ENS_18Kernel_traits_baseILj8192ES2_S2_S2_S2_fjLj256EEEEELb1ELb0ELb0ELb1EEEvNS_9BwdParamsE --------------------------
	.section	.nv.constant0._ZN10layer_norm13ln_bwd_kernelINS_13Kernel_traitsI13__nv_bfloat16S2_S2_S2_fjLj8192ELj1ELj1ELj8ELj16ENS_18Kernel_traits_baseILj8192ES2_S2_S2_S2_fjLj256EEEEELb1ELb0ELb0ELb1EEEvNS_9BwdParamsE,"a",@progbits
	.sectionflags	@""
	.align	4
.nv.constant0._ZN10layer_norm13ln_bwd_kernelINS_13Kernel_traitsI13__nv_bfloat16S2_S2_S2_fjLj8192ELj1ELj1ELj8ELj16ENS_18Kernel_traits_baseILj8192ES2_S2_S2_S2_fjLj256EEEEELb1ELb0ELb0ELb1EEEvNS_9BwdParamsE:
	.zero		1192


//--------------------- .nv.constant0._ZN10layer_norm22ln_bwd_finalize_kernelINS_22Kernel_traits_finalizeILj8192E13__nv_bfloat16S2_S2_S2_fjLb0ELj1024ELj4ENS_18Kernel_traits_baseILj8192ES2_S2_S2_S2_fjLj1024EEEEELb0ELb0EEEvNS_9BwdParamsE --------------------------
	.section	.nv.constant0._ZN10layer_norm22ln_bwd_finalize_kernelINS_22Kernel_traits_finalizeILj8192E13__nv_bfloat16S2_S2_S2_fjLb0ELj1024ELj4ENS_18Kernel_traits_baseILj8192ES2_S2_S2_S2_fjLj1024EEEEELb0ELb0EEEvNS_9BwdParamsE,"a",@progbits
	.sectionflags	@""
	.align	4
.nv.constant0._ZN10layer_norm22ln_bwd_finalize_kernelINS_22Kernel_traits_finalizeILj8192E13__nv_bfloat16S2_S2_S2_fjLb0ELj1024ELj4ENS_18Kernel_traits_baseILj8192ES2_S2_S2_S2_fjLj1024EEEEELb0ELb0EEEvNS_9BwdParamsE:
	.zero		1192


//--------------------- .nv.constant0._ZN10layer_norm13ln_bwd_kernelINS_13Kernel_traitsI13__nv_bfloat16S2_S2_S2_fjLj8192ELj1ELj1ELj8ELj16ENS_18Kernel_traits_baseILj8192ES2_S2_S2_S2_fjLj256EEEEELb1ELb0ELb1ELb0EEEvNS_9BwdParamsE --------------------------
	.section	.nv.constant0._ZN10layer_norm13ln_bwd_kernelINS_13Kernel_traitsI13__nv_bfloat16S2_S2_S2_fjLj8192ELj1ELj1ELj8ELj16ENS_18Kernel_traits_baseILj8192ES2_S2_S2_S2_fjLj256EEEEELb1ELb0ELb1ELb0EEEvNS_9BwdParamsE,"a",@progbits
	.sectionflags	@""
	.align	4
.nv.constant0._ZN10layer_norm13ln_bwd_kernelINS_13Kernel_traitsI13__nv_bfloat16S2_S2_S2_fjLj8192ELj1ELj1ELj8ELj16ENS_18Kernel_traits_baseILj8192ES2_S2_S2_S2_fjLj256EEEEELb1ELb0ELb1ELb0EEEvNS_9BwdParamsE:
	.zero		1192


//--------------------- .nv.constant0._ZN10layer_norm22ln_bwd_finalize_kernelINS_22Kernel_traits_finalizeILj8192E13__nv_bfloat16S2_S2_S2_fjLb0ELj1024ELj4ENS_18Kernel_traits_baseILj8192ES2_S2_S2_S2_fjLj1024EEEEELb0ELb1EEEvNS_9BwdParamsE --------------------------
	.section	.nv.constant0._ZN10layer_norm22ln_bwd_finalize_kernelINS_22Kernel_traits_finalizeILj8192E13__nv_bfloat16S2_S2_S2_fjLb0ELj1024ELj4ENS_18Kernel_traits_baseILj8192ES2_S2_S2_S2_fjLj1024EEEEELb0ELb1EEEvNS_9BwdParamsE,"a",@progbits
	.sectionflags	@""
	.align	4
.nv.constant0._ZN10layer_norm22ln_bwd_finalize_kernelINS_22Kernel_traits_finalizeILj8192E13__nv_bfloat16S2_S2_S2_fjLb0ELj1024ELj4ENS_18Kernel_traits_baseILj8192ES2_S2_S2_S2_fjLj1024EEEEELb0ELb1EEEvNS_9BwdParamsE:
	.zero		1192


//--------------------- .nv.constant0._ZN10layer_norm13ln_bwd_kernelINS_13Kernel_traitsI13__nv_bfloat16S2_S2_S2_fjLj8192ELj1ELj1ELj8ELj16ENS_18Kernel_traits_baseILj8192ES2_S2_S2_S2_fjLj256EEEEELb1ELb0ELb1ELb1EEEvNS_9BwdParamsE --------------------------
	.section	.nv.constant0._ZN10layer_norm13ln_bwd_kernelINS_13Kernel_traitsI13__nv_bfloat16S2_S2_S2_fjLj8192ELj1ELj1ELj8ELj16ENS_18Kernel_traits_baseILj8192ES2_S2_S2_S2_fjLj256EEEEELb1ELb0ELb1ELb1EEEvNS_9BwdParamsE,"a",@progbits
	.sectionflags	@""
	.align	4
.nv.constant0._ZN10layer_norm13ln_bwd_kernelINS_13Kernel_traitsI13__nv_bfloat16S2_S2_S2_fjLj8192ELj1ELj1ELj8ELj16ENS_18Kernel_traits_baseILj8192ES2_S2_S2_S2_fjLj256EEEEELb1ELb0ELb1ELb1EEEvNS_9BwdParamsE:
	.zero		1192


//--------------------- .nv.constant0._ZN10layer_norm13ln_bwd_kernelINS_13Kernel_traitsI13__nv_bfloat16S2_S2_S2_fjLj8192ELj1ELj1ELj8ELj16ENS_18Kernel_traits_baseILj8192ES2_S2_S2_S2_fjLj256EEEEELb1ELb1ELb0ELb0EEEvNS_9BwdParamsE --------------------------
	.section	.nv.constant0._ZN10layer_norm13ln_bwd_kernelINS_13Kernel_traitsI13__nv_bfloat16S2_S2_S2_fjLj8192ELj1ELj1ELj8ELj16ENS_18Kernel_traits_baseILj8192ES2_S2_S2_S2_fjLj256EEEEELb1ELb1ELb0ELb0EEEvNS_9BwdParamsE,"a",@progbits
	.sectionflags	@""
	.align	4
.nv.constant0._ZN10layer_norm13ln_bwd_kernelINS_13Kernel_traitsI13__nv_bfloat16S2_S2_S2_fjLj8192ELj1ELj1ELj8ELj16ENS_18Kernel_traits_baseILj8192ES2_S2_S2_S2_fjLj256EEEEELb1ELb1ELb0ELb0EEEvNS_9BwdParamsE:
	.zero		1192


//--------------------- .nv.constant0._ZN10layer_norm13ln_bwd_kernelINS_13Kernel_traitsI13__nv_bfloat16S2_S2_S2_fjLj8192ELj1ELj1ELj8ELj16ENS_18Kernel_traits_baseILj8192ES2_S2_S2_S2_fjLj256EEEEELb1ELb1ELb0ELb1EEEvNS_9BwdParamsE --------------------------
	.section	.nv.constant0._ZN10layer_norm13ln_bwd_kernelINS_13Kernel_traitsI13__nv_bfloat16S2_S2_S2_fjLj8192ELj1ELj1ELj8ELj16ENS_18Kernel_traits_baseILj8192ES2_S2_S2_S2_fjLj256EEEEELb1ELb1ELb0ELb1EEEvNS_9BwdParamsE,"a",@progbits
	.sectionflags	@""
	.align	4
.nv.constant0._ZN10layer_norm13ln_bwd_kernelINS_13Kernel_traitsI13__nv_bfloat16S2_S2_S2_fjLj8192ELj1ELj1ELj8ELj16ENS_18Kernel_traits_baseILj8192ES2_S2_S2_S2_fjLj256EEEEELb1ELb1ELb0ELb1EEEvNS_9BwdParamsE:
	.zero		1192


//--------------------- .nv.constant0._ZN10layer_norm22ln_bwd_finalize_kernelINS_22Kernel_traits_finalizeILj8192E13__nv_bfloat16S2_S2_S2_fjLb1ELj1024ELj4ENS_18Kernel_traits_baseILj8192ES2_S2_S2_S2_fjLj1024EEEEELb1ELb0EEEvNS_9BwdParamsE --------------------------
	.section	.nv.constant0._ZN10layer_norm22ln_bwd_finalize_kernelINS_22Kernel_traits_finalizeILj8192E13__nv_bfloat16S2_S2_S2_fjLb1ELj1024ELj4ENS_18Kernel_traits_baseILj8192ES2_S2_S2_S2_fjLj1024EEEEELb1ELb0EEEvNS_9BwdParamsE,"a",@progbits
	.sectionflags	@""
	.align	4
.nv.constant0._ZN10layer_norm22ln_bwd_finalize_kernelINS_22Kernel_traits_finalizeILj8192E13__nv_bfloat16S2_S2_S2_fjLb1ELj1024ELj4ENS_18Kernel_traits_baseILj8192ES2_S2_S2_S2_fjLj1024EEEEELb1ELb0EEEvNS_9BwdParamsE:
	.zero		1192


//--------------------- .nv.constant0._ZN10layer_norm13ln_bwd_kernelINS_13Kernel_traitsI13__nv_bfloat16S2_S2_S2_fjLj8192ELj1ELj1ELj8ELj16ENS_18Kernel_traits_baseILj8192ES2_S2_S2_S2_fjLj256EEEEELb1ELb1ELb1ELb0EEEvNS_9BwdParamsE --------------------------
	.section	.nv.constant0._ZN10layer_norm13ln_bwd_kernelINS_13Kernel_traitsI13__nv_bfloat16S2_S2_S2_fjLj8192ELj1ELj1ELj8ELj16ENS_18Kernel_traits_baseILj8192ES2_S2_S2_S2_fjLj256EEEEELb1ELb1ELb1ELb0EEEvNS_9BwdParamsE,"a",@progbits
	.sectionflags	@""
	.align	4
.nv.constant0._ZN10layer_norm13ln_bwd_kernelINS_13Kernel_traitsI13__nv_bfloat16S2_S2_S2_fjLj8192ELj1ELj1ELj8ELj16ENS_18Kernel_traits_baseILj8192ES2_S2_S2_S2_fjLj256EEEEELb1ELb1ELb1ELb0EEEvNS_9BwdParamsE:
	.zero		1192


//--------------------- .nv.constant0._ZN10layer_norm22ln_bwd_finalize_kernelINS_22Kernel_traits_finalizeILj8192E13__nv_bfloat16S2_S2_S2_fjLb1ELj1024ELj4ENS_18Kernel_traits_baseILj8192ES2_S2_S2_S2_fjLj1024EEEEELb1ELb1EEEvNS_9BwdParamsE --------------------------
	.section	.nv.constant0._ZN10layer_norm22ln_bwd_finalize_kernelINS_22Kernel_traits_finalizeILj8192E13__nv_bfloat16S2_S2_S2_fjLb1ELj1024ELj4ENS_18Kernel_traits_baseILj8192ES2_S2_S2_S2_fjLj1024EEEEELb1ELb1EEEvNS_9BwdParamsE,"a",@progbits
	.sectionflags	@""
	.align	4
.nv.constant0._ZN10layer_norm22ln_bwd_finalize_kernelINS_22Kernel_traits_finalizeILj8192E13__nv_bfloat16S2_S2_S2_fjLb1ELj1024ELj4ENS_18Kernel_traits_baseILj8192ES2_S2_S2_S2_fjLj1024EEEEELb1ELb1EEEvNS_9BwdParamsE:
	.zero		1192


//--------------------- .nv.constant0._ZN10layer_norm13ln_bwd_kernelINS_13Kernel_traitsI13__nv_bfloat16S2_S2_S2_fjLj8192ELj1ELj1ELj8ELj16ENS_18Kernel_traits_baseILj8192ES2_S2_S2_S2_fjLj256EEEEELb1ELb1ELb1ELb1EEEvNS_9BwdParamsE --------------------------
	.section	.nv.constant0._ZN10layer_norm13ln_bwd_kernelINS_13Kernel_traitsI13__nv_bfloat16S2_S2_S2_fjLj8192ELj1ELj1ELj8ELj16ENS_18Kernel_traits_baseILj8192ES2_S2_S2_S2_fjLj256EEEEELb1ELb1ELb1ELb1EEEvNS_9BwdParamsE,"a",@progbits
	.sectionflags	@""
	.align	4
.nv.constant0._ZN10layer_norm13ln_bwd_kernelINS_13Kernel_traitsI13__nv_bfloat16S2_S2_S2_fjLj8192ELj1ELj1ELj8ELj16ENS_18Kernel_traits_baseILj8192ES2_S2_S2_S2_fjLj256EEEEELb1ELb1ELb1ELb1EEEvNS_9BwdParamsE:
	.zero		1192


//--------------------- .nv.constant0._ZN10layer_norm13ln_bwd_kernelINS_13Kernel_traitsI6__halfS2_S2_S2_fjLj8192ELj1ELj1ELj8ELj16ENS_18Kernel_traits_baseILj8192ES2_S2_S2_S2_fjLj256EEEEELb0ELb0ELb0ELb0EEEvNS_9BwdParamsE --------------------------
	.section	.nv.constant0._ZN10layer_norm13ln_bwd_kernelINS_13Kernel_traitsI6__halfS2_S2_S2_fjLj8192ELj1ELj1ELj8ELj16ENS_18Kernel_traits_baseILj8192ES2_S2_S2_S2_fjLj256EEEEELb0ELb0ELb0ELb0EEEvNS_9BwdParamsE,"a",@progbits
	.sectionflags	@""
	.align	4
.nv.constant0._ZN10layer_norm13ln_bwd_kernelINS_13Kernel_traitsI6__halfS2_S2_S2_fjLj8192ELj1ELj1ELj8ELj16ENS_18Kernel_traits_baseILj8192ES2_S2_S2_S2_fjLj256EEEEELb0ELb0ELb0ELb0EEEvNS_9BwdParamsE:
	.zero		1192


//--------------------- .nv.constant0._ZN10layer_norm13ln_bwd_kernelINS_13Kernel_traitsI6__halfS2_S2_S2_fjLj8192ELj1ELj1ELj8ELj16ENS_18Kernel_traits_baseILj8192ES2_S2_S2_S2_fjLj256EEEEELb0ELb0ELb0ELb1EEEvNS_9BwdParamsE --------------------------
	.section	.nv.constant0._ZN10layer_norm13ln_bwd_kernelINS_13Kernel_traitsI6__halfS2_S2_S2_fjLj8192ELj1ELj1ELj8ELj16ENS_18Kernel_traits_baseILj8192ES2_S2_S2_S2_fjLj256EEEEELb0ELb0ELb0ELb1EEEvNS_9BwdParamsE,"a",@progbits
	.sectionflags	@""
	.align	4
.nv.constant0._ZN10layer_norm13ln_bwd_kernelINS_13Kernel_traitsI6__halfS2_S2_S2_fjLj8192ELj1ELj1ELj8ELj16ENS_18Kernel_traits_baseILj8192ES2_S2_S2_S2_fjLj256EEEEELb0ELb0ELb0ELb1EEEvNS_9BwdParamsE:
	.zero		1192


//--------------------- .nv.constant0._ZN10layer_norm13ln_bwd_kernelINS_13Kernel_traitsI6__halfS2_S2_S2_fjLj8192ELj1ELj1ELj8ELj16ENS_18Kernel_traits_baseILj8192ES2_S2_S2_S2_fjLj256EEEEELb0ELb0ELb1ELb0EEEvNS_9BwdParamsE --------------------------
	.section	.nv.constant0._ZN10layer_norm13ln_bwd_kernelINS_13Kernel_traitsI6__halfS2_S2_S2_fjLj8192ELj1ELj1ELj8ELj16ENS_18Kernel_traits_baseILj8192ES2_S2_S2_S2_fjLj256EEEEELb0ELb0ELb1ELb0EEEvNS_9BwdParamsE,"a",@progbits
	.sectionflags	@""
	.align	4
.nv.constant0._ZN10layer_norm13ln_bwd_kernelINS_13Kernel_traitsI6__halfS2_S2_S2_fjLj8192ELj1ELj1ELj8ELj16ENS_18Kernel_traits_baseILj8192ES2_S2_S2_S2_fjLj256EEEEELb0ELb0ELb1ELb0EEEvNS_9BwdParamsE:
	.zero		1192


//--------------------- .nv.constant0._ZN10layer_norm13ln_bwd_kernelINS_13Kernel_traitsI6__halfS2_S2_S2_fjLj8192ELj1ELj1ELj8ELj16ENS_18Kernel_traits_baseILj8192ES2_S2_S2_S2_fjLj256EEEEELb0ELb0ELb1ELb1EEEvNS_9BwdParamsE --------------------------
	.section	.nv.constant0._ZN10layer_norm13ln_bwd_kernelINS_13Kernel_traitsI6__halfS2_S2_S2_fjLj8192ELj1ELj1ELj8ELj16ENS_18Kernel_traits_baseILj8192ES2_S2_S2_S2_fjLj256EEEEELb0ELb0ELb1ELb1EEEvNS_9BwdParamsE,"a",@progbits
	.sectionflags	@""
	.align	4
.nv.constant0._ZN10layer_norm13ln_bwd_kernelINS_13Kernel_traitsI6__halfS2_S2_S2_fjLj8192ELj1ELj1ELj8ELj16ENS_18Kernel_traits_baseILj8192ES2_S2_S2_S2_fjLj256EEEEELb0ELb0ELb1ELb1EEEvNS_9BwdParamsE:
	.zero		1192


//--------------------- .nv.constant0._ZN10layer_norm13ln_bwd_kernelINS_13Kernel_traitsI6__halfS2_S2_S2_fjLj8192ELj1ELj1ELj8ELj16ENS_18Kernel_traits_baseILj8192ES2_S2_S2_S2_fjLj256EEEEELb0ELb1ELb0ELb0EEEvNS_9BwdParamsE --------------------------
	.section	.nv.constant0._ZN10layer_norm13ln_bwd_kernelINS_13Kernel_traitsI6__halfS2_S2_S2_fjLj8192ELj1ELj1ELj8ELj16ENS_18Kernel_traits_baseILj8192ES2_S2_S2_S2_fjLj256EEEEELb0ELb1ELb0ELb0EEEvNS_9BwdParamsE,"a",@progbits
	.sectionflags	@""
	.align	4
.nv.constant0._ZN10layer_norm13ln_bwd_kernelINS_13Kernel_traitsI6__halfS2_S2_S2_fjLj8192ELj1ELj1ELj8ELj16ENS_18Kernel_traits_baseILj8192ES2_S2_S2_S2_fjLj256EEEEELb0ELb1ELb0ELb0EEEvNS_9BwdParamsE:
	.zero		1192


//--------------------- .nv.constant0._ZN10layer_norm13ln_bwd_kernelINS_13Kernel_traitsI6__halfS2_S2_S2_fjLj8192ELj1ELj1ELj8ELj16ENS_18Kernel_traits_baseILj8192ES2_S2_S2_S2_fjLj256EEEEELb0ELb1ELb0ELb1EEEvNS_9BwdParamsE --------------------------
	.section	.nv.constant0._ZN10layer_norm13ln_bwd_kernelINS_13Kernel_traitsI6__halfS2_S2_S2_fjLj8192ELj1ELj1ELj8ELj16ENS_18Kernel_traits_baseILj8192ES2_S2_S2_S2_fjLj256EEEEELb0ELb1ELb0ELb1EEEvNS_9BwdParamsE,"a",@progbits
	.sectionflags	@""
	.align	4
.nv.constant0._ZN10layer_norm13ln_bwd_kernelINS_13Kernel_traitsI6__halfS2_S2_S2_fjLj8192ELj1ELj1ELj8ELj16ENS_18Kernel_traits_baseILj8192ES2_S2_S2_S2_fjLj256EEEEELb0ELb1ELb0ELb1EEEvNS_9BwdParamsE:
	.zero		1192


//--------------------- .nv.constant0._ZN10layer_norm13ln_bwd_kernelINS_13Kernel_traitsI6__halfS2_S2_S2_fjLj8192ELj1ELj1ELj8ELj16ENS_18Kernel_traits_baseILj8192ES2_S2_S2_S2_fjLj256EEEEELb0ELb1ELb1ELb0EEEvNS_9BwdParamsE --------------------------
	.section	.nv.constant0._ZN10layer_norm13ln_bwd_kernelINS_13Kernel_traitsI6__halfS2_S2_S2_fjLj8192ELj1ELj1ELj8ELj16ENS_18Kernel_traits_baseILj8192ES2_S2_S2_S2_fjLj256EEEEELb0ELb1ELb1ELb0EEEvNS_9BwdParamsE,"a",@progbits
	.sectionflags	@""
	.align	4
.nv.constant0._ZN10layer_norm13ln_bwd_kernelINS_13Kernel_traitsI6__halfS2_S2_S2_fjLj8192ELj1ELj1ELj8ELj16ENS_18Kernel_traits_baseILj8192ES2_S2_S2_S2_fjLj256EEEEELb0ELb1ELb1ELb0EEEvNS_9BwdParamsE:
	.zero		1192


//--------------------- .nv.constant0._ZN10layer_norm13ln_bwd_kernelINS_13Kernel_traitsI6__halfS2_S2_S2_fjLj8192ELj1ELj1ELj8ELj16ENS_18Kernel_traits_baseILj8192ES2_S2_S2_S2_fjLj256EEEEELb0ELb1ELb1ELb1EEEvNS_9BwdParamsE --------------------------
	.section	.nv.constant0._ZN10layer_norm13ln_bwd_kernelINS_13Kernel_traitsI6__halfS2_S2_S2_fjLj8192ELj1ELj1ELj8ELj16ENS_18Kernel_traits_baseILj8192ES2_S2_S2_S2_fjLj256EEEEELb0ELb1ELb1ELb1EEEvNS_9BwdParamsE,"a",@progbits
	.sectionflags	@""
	.align	4
.nv.constant0._ZN10layer_norm13ln_bwd_kernelINS_13Kernel_traitsI6__halfS2_S2_S2_fjLj8192ELj1ELj1ELj8ELj16ENS_18Kernel_traits_baseILj8192ES2_S2_S2_S2_fjLj256EEEEELb0ELb1ELb1ELb1EEEvNS_9BwdParamsE:
	.zero		1192


//--------------------- .nv.constant0._ZN10layer_norm13ln_bwd_kernelINS_13Kernel_traitsI6__halfS2_S2_S2_fjLj8192ELj1ELj1ELj8ELj16ENS_18Kernel_traits_baseILj8192ES2_S2_S2_S2_fjLj256EEEEELb1ELb0ELb0ELb0EEEvNS_9BwdParamsE --------------------------
	.section	.nv.constant0._ZN10layer_norm13ln_bwd_kernelINS_13Kernel_traitsI6__halfS2_S2_S2_fjLj8192ELj1ELj1ELj8ELj16ENS_18Kernel_traits_baseILj8192ES2_S2_S2_S2_fjLj256EEEEELb1ELb0ELb0ELb0EEEvNS_9BwdParamsE,"a",@progbits
	.sectionflags	@""
	.align	4
.nv.constant0._ZN10layer_norm13ln_bwd_kernelINS_13Kernel_traitsI6__halfS2_S2_S2_fjLj8192ELj1ELj1ELj8ELj16ENS_18Kernel_traits_baseILj8192ES2_S2_S2_S2_fjLj256EEEEELb1ELb0ELb0ELb0EEEvNS_9BwdParamsE:
	.zero		1192


//--------------------- .nv.constant0._ZN10layer_norm13ln_bwd_kernelINS_13Kernel_traitsI6__halfS2_S2_S2_fjLj8192ELj1ELj1ELj8ELj16ENS_18Kernel_traits_baseILj8192ES2_S2_S2_S2_fjLj256EEEEELb1ELb0ELb0ELb1EEEvNS_9BwdParamsE --------------------------
	.section	.nv.constant0._ZN10layer_norm13ln_bwd_kernelINS_13Kernel_traitsI6__halfS2_S2_S2_fjLj8192ELj1ELj1ELj8ELj16ENS_18Kernel_traits_baseILj8192ES2_S2_S2_S2_fjLj256EEEEELb1ELb0ELb0ELb1EEEvNS_9BwdParamsE,"a",@progbits
	.sectionflags	@""
	.align	4
.nv.constant0._ZN10layer_norm13ln_bwd_kernelINS_13Kernel_traitsI6__halfS2_S2_S2_fjLj8192ELj1ELj1ELj8ELj16ENS_18Kernel_traits_baseILj8192ES2_S2_S2_S2_fjLj256EEEEELb1ELb0ELb0ELb1EEEvNS_9BwdParamsE:
	.zero		1192


//--------------------- .nv.constant0._ZN10layer_norm22ln_bwd_finalize_kernelINS_22Kernel_traits_finalizeILj8192E6__halfS2_S2_S2_fjLb0ELj1024ELj4ENS_18Kernel_traits_baseILj8192ES2_S2_S2_S2_fjLj1024EEEEELb0ELb0EEEvNS_9BwdParamsE --------------------------
	.section	.nv.constant0._ZN10layer_norm22ln_bwd_finalize_kernelINS_22Kernel_traits_finalizeILj8192E6__halfS2_S2_S2_fjLb0ELj1024ELj4ENS_18Kernel_traits_baseILj8192ES2_S2_S2_S2_fjLj1024EEEEELb0ELb0EEEvNS_9BwdParamsE,"a",@progbits
	.sectionflags	@""
	.align	4
.nv.constant0._ZN10layer_norm22ln_bwd_finalize_kernelINS_22Kernel_traits_finalizeILj8192E6__halfS2_S2_S2_fjLb0ELj1024ELj4ENS_18Kernel_traits_baseILj8192ES2_S2_S2_S2_fjLj1024EEEEELb0ELb0EEEvNS_9BwdParamsE:
	.zero		1192


//--------------------- .nv.constant0._ZN10layer_norm13ln_bwd_kernelINS_13Kernel_traitsI6__halfS2_S2_S2_fjLj8192ELj1ELj1ELj8ELj16ENS_18Kernel_traits_baseILj8192ES2_S2_S2_S2_fjLj256EEEEELb1ELb0ELb1ELb0EEEvNS_9BwdParamsE --------------------------
	.section	.nv.constant0._ZN10layer_norm13ln_bwd_kernelINS_13Kernel_traitsI6__halfS2_S2_S2_fjLj8192ELj1ELj1ELj8ELj16ENS_18Kernel_traits_baseILj8192ES2_S2_S2_S2_fjLj256EEEEELb1ELb0ELb1ELb0EEEvNS_9BwdParamsE,"a",@progbits
	.sectionflags	@""
	.align	4
.nv.constant0._ZN10layer_norm13ln_bwd_kernelINS_13Kernel_traitsI6__halfS2_S2_S2_fjLj8192ELj1ELj1ELj8ELj16ENS_18Kernel_traits_baseILj8192ES2_S2_S2_S2_fjLj256EEEEELb1ELb0ELb1ELb0EEEvNS_9BwdParamsE:
	.zero		1192


//--------------------- .nv.constant0._ZN10layer_norm22ln_bwd_finalize_kernelINS_22Kernel_traits_finalizeILj8192E6__halfS2_S2_S2_fjLb0ELj1024ELj4ENS_18Kernel_traits_baseILj8192ES2_S2_S2_S2_fjLj1024EEEEELb0ELb1EEEvNS_9BwdParamsE --------------------------
	.section	.nv.constant0._ZN10layer_norm22ln_bwd_finalize_kernelINS_22Kernel_traits_finalizeILj8192E6__halfS2_S2_S2_fjLb0ELj1024ELj4ENS_18Kernel_traits_baseILj8192ES2_S2_S2_S2_fjLj1024EEEEELb0ELb1EEEvNS_9BwdParamsE,"a",@progbits
	.sectionflags	@""
	.align	4
.nv.constant0._ZN10layer_norm22ln_bwd_finalize_kernelINS_22Kernel_traits_finalizeILj8192E6__halfS2_S2_S2_fjLb0ELj1024ELj4ENS_18Kernel_traits_baseILj8192ES2_S2_S2_S2_fjLj1024EEEEELb0ELb1EEEvNS_9BwdParamsE:
	.zero		1192


//--------------------- .nv.constant0._ZN10layer_norm13ln_bwd_kernelINS_13Kernel_traitsI6__halfS2_S2_S2_fjLj8192ELj1ELj1ELj8ELj16ENS_18Kernel_traits_baseILj8192ES2_S2_S2_S2_fjLj256EEEEELb1ELb0ELb1ELb1EEEvNS_9BwdParamsE --------------------------
	.section	.nv.constant0._ZN10layer_norm13ln_bwd_kernelINS_13Kernel_traitsI6__halfS2_S2_S2_fjLj8192ELj1ELj1ELj8ELj16ENS_18Kernel_traits_baseILj8192ES2_S2_S2_S2_fjLj256EEEEELb1ELb0ELb1ELb1EEEvNS_9BwdParamsE,"a",@progbits
	.sectionflags	@""
	.align	4
.nv.constant0._ZN10layer_norm13ln_bwd_kernelINS_13Kernel_traitsI6__halfS2_S2_S2_fjLj8192ELj1ELj1ELj8ELj16ENS_18Kernel_traits_baseILj8192ES2_S2_S2_S2_fjLj256EEEEELb1ELb0ELb1ELb1EEEvNS_9BwdParamsE:
	.zero		1192


//--------------------- .nv.constant0._ZN10layer_norm13ln_bwd_kernelINS_13Kernel_traitsI6__halfS2_S2_S2_fjLj8192ELj1ELj1ELj8ELj16ENS_18Kernel_traits_baseILj8192ES2_S2_S2_S2_fjLj256EEEEELb1ELb1ELb0ELb0EEEvNS_9BwdParamsE --------------------------
	.section	.nv.constant0._ZN10layer_norm13ln_bwd_kernelINS_13Kernel_traitsI6__halfS2_S2_S2_fjLj8192ELj1ELj1ELj8ELj16ENS_18Kernel_traits_baseILj8192ES2_S2_S2_S2_fjLj256EEEEELb1ELb1ELb0ELb0EEEvNS_9BwdParamsE,"a",@progbits
	.sectionflags	@""
	.align	4
.nv.constant0._ZN10layer_norm13ln_bwd_kernelINS_13Kernel_traitsI6__halfS2_S2_S2_fjLj8192ELj1ELj1ELj8ELj16ENS_18Kernel_traits_baseILj8192ES2_S2_S2_S2_fjLj256EEEEELb1ELb1ELb0ELb0EEEvNS_9BwdParamsE:
	.zero		1192


//--------------------- .nv.constant0._ZN10layer_norm13ln_bwd_kernelINS_13Kernel_traitsI6__halfS2_S2_S2_fjLj8192ELj1ELj1ELj8ELj16ENS_18Kernel_traits_baseILj8192ES2_S2_S2_S2_fjLj256EEEEELb1ELb1ELb0ELb1EEEvNS_9BwdParamsE --------------------------
	.section	.nv.constant0._ZN10layer_norm13ln_bwd_kernelINS_13Kernel_traitsI6__halfS2_S2_S2_fjLj8192ELj1ELj1ELj8ELj16ENS_18Kernel_traits_baseILj8192ES2_S2_S2_S2_fjLj256EEEEELb1ELb1ELb0ELb1EEEvNS_9BwdParamsE,"a",@progbits
	.sectionflags	@""
	.align	4
.nv.constant0._ZN10layer_norm13ln_bwd_kernelINS_13Kernel_traitsI6__halfS2_S2_S2_fjLj8192ELj1ELj1ELj8ELj16ENS_18Kernel_traits_baseILj8192ES2_S2_S2_S2_fjLj256EEEEELb1ELb1ELb0ELb1EEEvNS_9BwdParamsE:
	.zero		1192


//--------------------- .nv.constant0._ZN10layer_norm22ln_bwd_finalize_kernelINS_22Kernel_traits_finalizeILj8192E6__halfS2_S2_S2_fjLb1ELj1024ELj4ENS_18Kernel_traits_baseILj8192ES2_S2_S2_S2_fjLj1024EEEEELb1ELb0EEEvNS_9BwdParamsE --------------------------
	.section	.nv.constant0._ZN10layer_norm22ln_bwd_finalize_kernelINS_22Kernel_traits_finalizeILj8192E6__halfS2_S2_S2_fjLb1ELj1024ELj4ENS_18Kernel_traits_baseILj8192ES2_S2_S2_S2_fjLj1024EEEEELb1ELb0EEEvNS_9BwdParamsE,"a",@progbits
	.sectionflags	@""
	.align	4
.nv.constant0._ZN10layer_norm22ln_bwd_finalize_kernelINS_22Kernel_traits_finalizeILj8192E6__halfS2_S2_S2_fjLb1ELj1024ELj4ENS_18Kernel_traits_baseILj8192ES2_S2_S2_S2_fjLj1024EEEEELb1ELb0EEEvNS_9BwdParamsE:
	.zero		1192


//--------------------- .nv.constant0._ZN10layer_norm13ln_bwd_kernelINS_13Kernel_traitsI6__halfS2_S2_S2_fjLj8192ELj1ELj1ELj8ELj16ENS_18Kernel_traits_baseILj8192ES2_S2_S2_S2_fjLj256EEEEELb1ELb1ELb1ELb0EEEvNS_9BwdParamsE --------------------------
	.section	.nv.constant0._ZN10layer_norm13ln_bwd_kernelINS_13Kernel_traitsI6__halfS2_S2_S2_fjLj8192ELj1ELj1ELj8ELj16ENS_18Kernel_traits_baseILj8192ES2_S2_S2_S2_fjLj256EEEEELb1ELb1ELb1ELb0EEEvNS_9BwdParamsE,"a",@progbits
	.sectionflags	@""
	.align	4
.nv.constant0._ZN10layer_norm13ln_bwd_kernelINS_13Kernel_traitsI6__halfS2_S2_S2_fjLj8192ELj1ELj1ELj8ELj16ENS_18Kernel_traits_baseILj8192ES2_S2_S2_S2_fjLj256EEEEELb1ELb1ELb1ELb0EEEvNS_9BwdParamsE:
	.zero		1192


//--------------------- .nv.constant0._ZN10layer_norm22ln_bwd_finalize_kernelINS_22Kernel_traits_finalizeILj8192E6__halfS2_S2_S2_fjLb1ELj1024ELj4ENS_18Kernel_traits_baseILj8192ES2_S2_S2_S2_fjLj1024EEEEELb1ELb1EEEvNS_9BwdParamsE --------------------------
	.section	.nv.constant0._ZN10layer_norm22ln_bwd_finalize_kernelINS_22Kernel_traits_finalizeILj8192E6__halfS2_S2_S2_fjLb1ELj1024ELj4ENS_18Kernel_traits_baseILj8192ES2_S2_S2_S2_fjLj1024EEEEELb1ELb1EEEvNS_9BwdParamsE,"a",@progbits
	.sectionflags	@""
	.align	4
.nv.constant0._ZN10layer_norm22ln_bwd_finalize_kernelINS_22Kernel_traits_finalizeILj8192E6__halfS2_S2_S2_fjLb1ELj1024ELj4ENS_18Kernel_traits_baseILj8192ES2_S2_S2_S2_fjLj1024EEEEELb1ELb1EEEvNS_9BwdParamsE:
	.zero		1192


//--------------------- .nv.constant0._ZN10layer_norm13ln_bwd_kernelINS_13Kernel_traitsI6__halfS2_S2_S2_fjLj8192ELj1ELj1ELj8ELj16ENS_18Kernel_traits_baseILj8192ES2_S2_S2_S2_fjLj256EEEEELb1ELb1ELb1ELb1EEEvNS_9BwdParamsE --------------------------
	.section	.nv.constant0._ZN10layer_norm13ln_bwd_kernelINS_13Kernel_traitsI6__halfS2_S2_S2_fjLj8192ELj1ELj1ELj8ELj16ENS_18Kernel_traits_baseILj8192ES2_S2_S2_S2_fjLj256EEEEELb1ELb1ELb1ELb1EEEvNS_9BwdParamsE,"a",@progbits
	.sectionflags	@""
	.align	4
.nv.constant0._ZN10layer_norm13ln_bwd_kernelINS_13Kernel_traitsI6__halfS2_S2_S2_fjLj8192ELj1ELj1ELj8ELj16ENS_18Kernel_traits_baseILj8192ES2_S2_S2_S2_fjLj256EEEEELb1ELb1ELb1ELb1EEEvNS_9BwdParamsE:
	.zero		1192


//--------------------- .nv.constant0._ZN10layer_norm13ln_bwd_kernelINS_13Kernel_traitsIf13__nv_bfloat16S2_S2_fjLj8192ELj1ELj1ELj8ELj16ENS_18Kernel_traits_baseILj8192EfS2_S2_S2_fjLj256EEEEELb0ELb0ELb0ELb0EEEvNS_9BwdParamsE --------------------------
	.section	.nv.constant0._ZN10layer_norm13ln_bwd_kernelINS_13Kernel_traitsIf13__nv_bfloat16S2_S2_fjLj8192ELj1ELj1ELj8ELj16ENS_18Kernel_traits_baseILj8192EfS2_S2_S2_fjLj256EEEEELb0ELb0ELb0ELb0EEEvNS_9BwdParamsE,"a",@progbits
	.sectionflags	@""
	.align	4
.nv.constant0._ZN10layer_norm13ln_bwd_kernelINS_13Kernel_traitsIf13__nv_bfloat16S2_S2_fjLj8192ELj1ELj1ELj8ELj16ENS_18Kernel_traits_baseILj8192EfS2_S2_S2_fjLj256EEEEELb0ELb0ELb0ELb0EEEvNS_9BwdParamsE:
	.zero		1192


//--------------------- .nv.constant0._ZN10layer_norm13ln_bwd_kernelINS_13Kernel_traitsIf13__nv_bfloat16S2_S2_fjLj8192ELj1ELj1ELj8ELj16ENS_18Kernel_traits_baseILj8192EfS2_S2_S2_fjLj256EEEEELb0ELb0ELb0ELb1EEEvNS_9BwdParamsE --------------------------
	.section	.nv.constant0._ZN10layer_norm13ln_bwd_kernelINS_13Kernel_traitsIf13__nv_bfloat16S2_S2_fjLj8192ELj1ELj1ELj8ELj16ENS_18Kernel_traits_baseILj8192EfS2_S2_S2_fjLj256EEEEELb0ELb0ELb0ELb1EEEvNS_9BwdParamsE,"a",@progbits
	.sectionflags	@""
	.align	4
.nv.constant0._ZN10layer_norm13ln_bwd_kernelINS_13Kernel_traitsIf13__nv_bfloat16S2_S2_fjLj8192ELj1ELj1ELj8ELj16ENS_18Kernel_traits_baseILj8192EfS2_S2_S2_fjLj256EEEEELb0ELb0ELb0ELb1EEEvNS_9BwdParamsE:
	.zero		1192


//--------------------- .nv.constant0._ZN10layer_norm13ln_bwd_kernelINS_13Kernel_traitsIf13__nv_bfloat16S2_S2_fjLj8192ELj1ELj1ELj8ELj16ENS_18Kernel_traits_baseILj8192EfS2_S2_S2_fjLj256EEEEELb0ELb0ELb1ELb0EEEvNS_9BwdParamsE --------------------------
	.section	.nv.constant0._ZN10layer_norm13ln_bwd_kernelINS_13Kernel_traitsIf13__nv_bfloat16S2_S2_fjLj8192ELj1ELj1ELj8ELj16ENS_18Kernel_traits_baseILj8192EfS2_S2_S2_fjLj256EEEEELb0ELb0ELb1ELb0EEEvNS_9BwdParamsE,"a",@progbits
	.sectionflags	@""
	.align	4
.nv.constant0._ZN10layer_norm13ln_bwd_kernelINS_13Kernel_traitsIf13__nv_bfloat16S2_S2_fjLj8192ELj1ELj1ELj8ELj16ENS_18Kernel_traits_baseILj8192EfS2_S2_S2_fjLj256EEEEELb0ELb0ELb1ELb0EEEvNS_9BwdParamsE:
	.zero		1192


//--------------------- .nv.constant0._ZN10layer_norm13ln_bwd_kernelINS_13Kernel_traitsIf13__nv_bfloat16S2_S2_fjLj8192ELj1ELj1ELj8ELj16ENS_18Kernel_traits_baseILj8192EfS2_S2_S2_fjLj256EEEEELb0ELb0ELb1ELb1EEEvNS_9BwdParamsE --------------------------
	.section	.nv.constant0._ZN10layer_norm13ln_bwd_kernelINS_13Kernel_traitsIf13__nv_bfloat16S2_S2_fjLj8192ELj1ELj1ELj8ELj16ENS_18Kernel_traits_baseILj8192EfS2_S2_S2_fjLj256EEEEELb0ELb0ELb1ELb1EEEvNS_9BwdParamsE,"a",@progbits
	.sectionflags	@""
	.align	4
.nv.constant0._ZN10layer_norm13ln_bwd_kernelINS_13Kernel_traitsIf13__nv_bfloat16S2_S2_fjLj8192ELj1ELj1ELj8ELj16ENS_18Kernel_traits_baseILj8192EfS2_S2_S2_fjLj256EEEEELb0ELb0ELb1ELb1EEEvNS_9BwdParamsE:
	.zero		1192


//--------------------- .nv.constant0._ZN10layer_norm13ln_bwd_kernelINS_13Kernel_traitsIf13__nv_bfloat16S2_S2_fjLj8192ELj1ELj1ELj8ELj16ENS_18Kernel_traits_baseILj8192EfS2_S2_S2_fjLj256EEEEELb0ELb1ELb0ELb0EEEvNS_9BwdParamsE --------------------------
	.section	.nv.constant0._ZN10layer_norm13ln_bwd_kernelINS_13Kernel_traitsIf13__nv_bfloat16S2_S2_fjLj8192ELj1ELj1ELj8ELj16ENS_18Kernel_traits_baseILj8192EfS2_S2_S2_fjLj256EEEEELb0ELb1ELb0ELb0EEEvNS_9BwdParamsE,"a",@progbits
	.sectionflags	@""
	.align	4
.nv.constant0._ZN10layer_norm13ln_bwd_kernelINS_13Kernel_traitsIf13__nv_bfloat16S2_S2_fjLj8192ELj1ELj1ELj8ELj16ENS_18Kernel_traits_baseILj8192EfS2_S2_S2_fjLj256EEEEELb0ELb1ELb0ELb0EEEvNS_9BwdParamsE:
	.zero		1192


//--------------------- .nv.constant0._ZN10layer_norm13ln_bwd_kernelINS_13Kernel_traitsIf13__nv_bfloat16S2_S2_fjLj8192ELj1ELj1ELj8ELj16ENS_18Kernel_traits_baseILj8192EfS2_S2_S2_fjLj256EEEEELb0ELb1ELb0ELb1EEEvNS_9BwdParamsE --------------------------
	.section	.nv.constant0._ZN10layer_norm13ln_bwd_kernelINS_13Kernel_traitsIf13__nv_bfloat16S2_S2_fjLj8192ELj1ELj1ELj8ELj16ENS_18Kernel_traits_baseILj8192EfS2_S2_S2_fjLj256EEEEELb0ELb1ELb0ELb1EEEvNS_9BwdParamsE,"a",@progbits
	.sectionflags	@""
	.align	4
.nv.constant0._ZN10layer_norm13ln_bwd_kernelINS_13Kernel_traitsIf13__nv_bfloat16S2_S2_fjLj8192ELj1ELj1ELj8ELj16ENS_18Kernel_traits_baseILj8192EfS2_S2_S2_fjLj256EEEEELb0ELb1ELb0ELb1EEEvNS_9BwdParamsE:
	.zero		1192


//--------------------- .nv.constant0._ZN10layer_norm13ln_bwd_kernelINS_13Kernel_traitsIf13__nv_bfloat16S2_S2_fjLj8192ELj1ELj1ELj8ELj16ENS_18Kernel_traits_baseILj8192EfS2_S2_S2_fjLj256EEEEELb0ELb1ELb1ELb0EEEvNS_9BwdParamsE --------------------------
	.section	.nv.constant0._ZN10layer_norm13ln_bwd_kernelINS_13Kernel_traitsIf13__nv_bfloat16S2_S2_fjLj8192ELj1ELj1ELj8ELj16ENS_18Kernel_traits_baseILj8192EfS2_S2_S2_fjLj256EEEEELb0ELb1ELb1ELb0EEEvNS_9BwdParamsE,"a",@progbits
	.sectionflags	@""
	.align	4
.nv.constant0._ZN10layer_norm13ln_bwd_kernelINS_13Kernel_traitsIf13__nv_bfloat16S2_S2_fjLj8192ELj1ELj1ELj8ELj16ENS_18Kernel_traits_baseILj8192EfS2_S2_S2_fjLj256EEEEELb0ELb1ELb1ELb0EEEvNS_9BwdParamsE:
	.zero		1192


//--------------------- .nv.constant0._ZN10layer_norm13ln_bwd_kernelINS_13Kernel_traitsIf13__nv_bfloat16S2_S2_fjLj8192ELj1ELj1ELj8ELj16ENS_18Kernel_traits_baseILj8192EfS2_S2_S2_fjLj256EEEEELb0ELb1ELb1ELb1EEEvNS_9BwdParamsE --------------------------
	.section	.nv.constant0._ZN10layer_norm13ln_bwd_kernelINS_13Kernel_traitsIf13__nv_bfloat16S2_S2_fjLj8192ELj1ELj1ELj8ELj16ENS_18Kernel_traits_baseILj8192EfS2_S2_S2_fjLj256EEEEELb0ELb1ELb1ELb1EEEvNS_9BwdParamsE,"a",@progbits
	.sectionflags	@""
	.align	4
.nv.constant0._ZN10layer_norm13ln_bwd_kernelINS_13Kernel_traitsIf13__nv_bfloat16S2_S2_fjLj8192ELj1ELj1ELj8ELj16ENS_18Kernel_traits_baseILj8192EfS2_S2_S2_fjLj256EEEEELb0ELb1ELb1ELb1EEEvNS_9BwdParamsE:
	.zero		1192


//--------------------- .nv.constant0._ZN10layer_norm13ln_bwd_kernelINS_13Kernel_traitsIf13__nv_bfloat16S2_S2_fjLj8192ELj1ELj1ELj8ELj16ENS_18Kernel_traits_baseILj8192EfS2_S2_S2_fjLj256EEEEELb1ELb0ELb0ELb0EEEvNS_9BwdParamsE --------------------------
	.section	.nv.constant0._ZN10layer_norm13ln_bwd_kernelINS_13Kernel_traitsIf13__nv_bfloat16S2_S2_fjLj8192ELj1ELj1ELj8ELj16ENS_18Kernel_traits_baseILj8192EfS2_S2_S2_fjLj256EEEEELb1ELb0ELb0ELb0EEEvNS_9BwdParamsE,"a",@progbits
	.sectionflags	@""
	.align	4
.nv.constant0._ZN10layer_norm13ln_bwd_kernelINS_13Kernel_traitsIf13__nv_bfloat16S2_S2_fjLj8192ELj1ELj1ELj8ELj16ENS_18Kernel_traits_baseILj8192EfS2_S2_S2_fjLj256EEEEELb1ELb0ELb0ELb0EEEvNS_9BwdParamsE:
	.zero		1192


//--------------------- .nv.constant0._ZN10layer_norm13ln_bwd_kernelINS_13Kernel_traitsIf13__nv_bfloat16S2_S2_fjLj8192ELj1ELj1ELj8ELj16ENS_18Kernel_traits_baseILj8192EfS2_S2_S2_fjLj256EEEEELb1ELb0ELb0ELb1EEEvNS_9BwdParamsE --------------------------
	.section	.nv.constant0._ZN10layer_norm13ln_bwd_kernelINS_13Kernel_traitsIf13__nv_bfloat16S2_S2_fjLj8192ELj1ELj1ELj8ELj16ENS_18Kernel_traits_baseILj8192EfS2_S2_S2_fjLj256EEEEELb1ELb0ELb0ELb1EEEvNS_9BwdParamsE,"a",@progbits
	.sectionflags	@""
	.align	4
.nv.constant0._ZN10layer_norm13ln_bwd_kernelINS_13Kernel_traitsIf13__nv_bfloat16S2_S2_fjLj8192ELj1ELj1ELj8ELj16ENS_18Kernel_traits_baseILj8192EfS2_S2_S2_fjLj256EEEEELb1ELb0ELb0ELb1EEEvNS_9BwdParamsE:
	.zero		1192


//--------------------- .nv.constant0._ZN10layer_norm22ln_bwd_finalize_kernelINS_22Kernel_traits_finalizeILj8192Ef13__nv_bfloat16S2_S2_fjLb0ELj1024ELj4ENS_18Kernel_traits_baseILj8192EfS2_S2_S2_fjLj1024EEEEELb0ELb0EEEvNS_9BwdParamsE --------------------------
	.section	.nv.constant0._ZN10layer_norm22ln_bwd_finalize_kernelINS_22Kernel_traits_finalizeILj8192Ef13__nv_bfloat16S2_S2_fjLb0ELj1024ELj4ENS_18Kernel_traits_baseILj8192EfS2_S2_S2_fjLj1024EEEEELb0ELb0EEEvNS_9BwdParamsE,"a",@progbits
	.sectionflags	@""
	.align	4
.nv.constant0._ZN10layer_norm22ln_bwd_finalize_kernelINS_22Kernel_traits_finalizeILj8192Ef13__nv_bfloat16S2_S2_fjLb0ELj1024ELj4ENS_18Kernel_traits_baseILj8192EfS2_S2_S2_fjLj1024EEEEELb0ELb0EEEvNS_9BwdParamsE:
	.zero		1192


//--------------------- .nv.constant0._ZN10layer_norm13ln_bwd_kernelINS_13Kernel_traitsIf13__nv_bfloat16S2_S2_fjLj8192ELj1ELj1ELj8ELj16ENS_18Kernel_traits_baseILj8192EfS2_S2_S2_fjLj256EEEEELb1ELb0ELb1ELb0EEEvNS_9BwdParamsE --------------------------
	.section	.nv.constant0._ZN10layer_norm13ln_bwd_kernelINS_13Kernel_traitsIf13__nv_bfloat16S2_S2_fjLj8192ELj1ELj1ELj8ELj16ENS_18Kernel_traits_baseILj8192EfS2_S2_S2_fjLj256EEEEELb1ELb0ELb1ELb0EEEvNS_9BwdParamsE,"a",@progbits
	.sectionflags	@""
	.align	4
.nv.constant0._ZN10layer_norm13ln_bwd_kernelINS_13Kernel_traitsIf13__nv_bfloat16S2_S2_fjLj8192ELj1ELj1ELj8ELj16ENS_18Kernel_traits_baseILj8192EfS2_S2_S2_fjLj256EEEEELb1ELb0ELb1ELb0EEEvNS_9BwdParamsE:
	.zero		1192


//--------------------- .nv.constant0._ZN10layer_norm22ln_bwd_finalize_kernelINS_22Kernel_traits_finalizeILj8192Ef13__nv_bfloat16S2_S2_fjLb0ELj1024ELj4ENS_18Kernel_traits_baseILj8192EfS2_S2_S2_fjLj1024EEEEELb0ELb1EEEvNS_9BwdParamsE --------------------------
	.section	.nv.constant0._ZN10layer_norm22ln_bwd_finalize_kernelINS_22Kernel_traits_finalizeILj8192Ef13__nv_bfloat16S2_S2_fjLb0ELj1024ELj4ENS_18Kernel_traits_baseILj8192EfS2_S2_S2_fjLj1024EEEEELb0ELb1EEEvNS_9BwdParamsE,"a",@progbits
	.sectionflags	@""
	.align	4
.nv.constant0._ZN10layer_norm22ln_bwd_finalize_kernelINS_22Kernel_traits_finalizeILj8192Ef13__nv_bfloat16S2_S2_fjLb0ELj1024ELj4ENS_18Kernel_traits_baseILj8192EfS2_S2_S2_fjLj1024EEEEELb0ELb1EEEvNS_9BwdParamsE:
	.zero		1192


//--------------------- .nv.constant0._ZN10layer_norm13ln_bwd_kernelINS_13Kernel_traitsIf13__nv_bfloat16S2_S2_fjLj8192ELj1ELj1ELj8ELj16ENS_18Kernel_traits_baseILj8192EfS2_S2_S2_fjLj256EEEEELb1ELb0ELb1ELb1EEEvNS_9BwdParamsE --------------------------
	.section	.nv.constant0._ZN10layer_norm13ln_bwd_kernelINS_13Kernel_traitsIf13__nv_bfloat16S2_S2_fjLj8192ELj1ELj1ELj8ELj16ENS_18Kernel_traits_baseILj8192EfS2_S2_S2_fjLj256EEEEELb1ELb0ELb1ELb1EEEvNS_9BwdParamsE,"a",@progbits
	.sectionflags	@""
	.align	4
.nv.constant0._ZN10layer_norm13ln_bwd_kernelINS_13Kernel_traitsIf13__nv_bfloat16S2_S2_fjLj8192ELj1ELj1ELj8ELj16ENS_18Kernel_traits_baseILj8192EfS2_S2_S2_fjLj256EEEEELb1ELb0ELb1ELb1EEEvNS_9BwdParamsE:
	.zero		1192


//--------------------- .nv.constant0._ZN10layer_norm13ln_bwd_kernelINS_13Kernel_traitsIf13__nv_bfloat16S2_S2_fjLj8192ELj1ELj1ELj8ELj16ENS_18Kernel_traits_baseILj8192EfS2_S2_S2_fjLj256EEEEELb1ELb1ELb0ELb0EEEvNS_9BwdParamsE --------------------------
	.section	.nv.constant0._ZN10layer_norm13ln_bwd_kernelINS_13Kernel_traitsIf13__nv_bfloat16S2_S2_fjLj8192ELj1ELj1ELj8ELj16ENS_18Kernel_traits_baseILj8192EfS2_S2_S2_fjLj256EEEEELb1ELb1ELb0ELb0EEEvNS_9BwdParamsE,"a",@progbits
	.sectionflags	@""
	.align	4
.nv.constant0._ZN10layer_norm13ln_bwd_kernelINS_13Kernel_traitsIf13__nv_bfloat16S2_S2_fjLj8192ELj1ELj1ELj8ELj16ENS_18Kernel_traits_baseILj8192EfS2_S2_S2_fjLj256EEEEELb1ELb1ELb0ELb0EEEvNS_9BwdParamsE:
	.zero		1192


//--------------------- .nv.constant0._ZN10layer_norm13ln_bwd_kernelINS_13Kernel_traitsIf13__nv_bfloat16S2_S2_fjLj8192ELj1ELj1ELj8ELj16ENS_18Kernel_traits_baseILj8192EfS2_S2_S2_fjLj256EEEEELb1ELb1ELb0ELb1EEEvNS_9BwdParamsE --------------------------
	.section	.nv.constant0._ZN10layer_norm13ln_bwd_kernelINS_13Kernel_traitsIf13__nv_bfloat16S2_S2_fjLj8192ELj1ELj1ELj8ELj16ENS_18Kernel_traits_baseILj8192EfS2_S2_S2_fjLj256EEEEELb1ELb1ELb0ELb1EEEvNS_9BwdParamsE,"a",@progbits
	.sectionflags	@""
	.align	4
.nv.constant0._ZN10layer_norm13ln_bwd_kernelINS_13Kernel_traitsIf13__nv_bfloat16S2_S2_fjLj8192ELj1ELj1ELj8ELj16ENS_18Kernel_traits_baseILj8192EfS2_S2_S2_fjLj256EEEEELb1ELb1ELb0ELb1EEEvNS_9BwdParamsE:
	.zero		1192


//--------------------- .nv.constant0._ZN10layer_norm22ln_bwd_finalize_kernelINS_22Kernel_traits_finalizeILj8192Ef13__nv_bfloat16S2_S2_fjLb1ELj1024ELj4ENS_18Kernel_traits_baseILj8192EfS2_S2_S2_fjLj1024EEEEELb1ELb0EEEvNS_9BwdParamsE --------------------------
	.section	.nv.constant0._ZN10layer_norm22ln_bwd_finalize_kernelINS_22Kernel_traits_finalizeILj8192Ef13__nv_bfloat16S2_S2_fjLb1ELj1024ELj4ENS_18Kernel_traits_baseILj8192EfS2_S2_S2_fjLj1024EEEEELb1ELb0EEEvNS_9BwdParamsE,"a",@progbits
	.sectionflags	@""
	.align	4
.nv.constant0._ZN10layer_norm22ln_bwd_finalize_kernelINS_22Kernel_traits_finalizeILj8192Ef13__nv_bfloat16S2_S2_fjLb1ELj1024ELj4ENS_18Kernel_traits_baseILj8192EfS2_S2_S2_fjLj1024EEEEELb1ELb0EEEvNS_9BwdParamsE:
	.zero		1192


//--------------------- .nv.constant0._ZN10layer_norm13ln_bwd_kernelINS_13Kernel_traitsIf13__nv_bfloat16S2_S2_fjLj8192ELj1ELj1ELj8ELj16ENS_18Kernel_traits_baseILj8192EfS2_S2_S2_fjLj256EEEEELb1ELb1ELb1ELb0EEEvNS_9BwdParamsE --------------------------
	.section	.nv.constant0._ZN10layer_norm13ln_bwd_kernelINS_13Kernel_traitsIf13__nv_bfloat16S2_S2_fjLj8192ELj1ELj1ELj8ELj16ENS_18Kernel_traits_baseILj8192EfS2_S2_S2_fjLj256EEEEELb1ELb1ELb1ELb0EEEvNS_9BwdParamsE,"a",@progbits
	.sectionflags	@""
	.align	4
.nv.constant0._ZN10layer_norm13ln_bwd_kernelINS_13Kernel_traitsIf13__nv_bfloat16S2_S2_fjLj8192ELj1ELj1ELj8ELj16ENS_18Kernel_traits_baseILj8192EfS2_S2_S2_fjLj256EEEEELb1ELb1ELb1ELb0EEEvNS_9BwdParamsE:
	.zero		1192


//--------------------- .nv.constant0._ZN10layer_norm22ln_bwd_finalize_kernelINS_22Kernel_traits_finalizeILj8192Ef13__nv_bfloat16S2_S2_fjLb1ELj1024ELj4ENS_18Kernel_traits_baseILj8192EfS2_S2_S2_fjLj1024EEEEELb1ELb1EEEvNS_9BwdParamsE --------------------------
	.section	.nv.constant0._ZN10layer_norm22ln_bwd_finalize_kernelINS_22Kernel_traits_finalizeILj8192Ef13__nv_bfloat16S2_S2_fjLb1ELj1024ELj4ENS_18Kernel_traits_baseILj8192EfS2_S2_S2_fjLj1024EEEEELb1ELb1EEEvNS_9BwdParamsE,"a",@progbits
	.sectionflags	@""
	.align	4
.nv.constant0._ZN10layer_norm22ln_bwd_finalize_kernelINS_22Kernel_traits_finalizeILj8192Ef13__nv_bfloat16S2_S2_fjLb1ELj1024ELj4ENS_18Kernel_traits_baseILj8192EfS2_S2_S2_fjLj1024EEEEELb1ELb1EEEvNS_9BwdParamsE:
	.zero		1192


//--------------------- .nv.constant0._ZN10layer_norm13ln_bwd_kernelINS_13Kernel_traitsIf13__nv_bfloat16S2_S2_fjLj8192ELj1ELj1ELj8ELj16ENS_18Kernel_traits_baseILj8192EfS2_S2_S2_fjLj256EEEEELb1ELb1ELb1ELb1EEEvNS_9BwdParamsE --------------------------
	.section	.nv.constant0._ZN10layer_norm13ln_bwd_kernelINS_13Kernel_traitsIf13__nv_bfloat16S2_S2_fjLj8192ELj1ELj1ELj8ELj16ENS_18Kernel_traits_baseILj8192EfS2_S2_S2_fjLj256EEEEELb1ELb1ELb1ELb1EEEvNS_9BwdParamsE,"a",@progbits
	.sectionflags	@""
	.align	4
.nv.constant0._ZN10layer_norm13ln_bwd_kernelINS_13Kernel_traitsIf13__nv_bfloat16S2_S2_fjLj8192ELj1ELj1ELj8ELj16ENS_18Kernel_traits_baseILj8192EfS2_S2_S2_fjLj256EEEEELb1ELb1ELb1ELb1EEEvNS_9BwdParamsE:
	.zero		1192


//--------------------- .nv.constant0._ZN10layer_norm13ln_bwd_kernelINS_13Kernel_traitsI13__nv_bfloat16S2_fS2_fjLj8192ELj1ELj1ELj8ELj16ENS_18Kernel_traits_baseILj8192ES2_S2_fS2_fjLj256EEEEELb0ELb0ELb0ELb0EEEvNS_9BwdParamsE --------------------------
	.section	.nv.constant0._ZN10layer_norm13ln_bwd_kernelINS_13Kernel_traitsI13__nv_bfloat16S2_fS2_fjLj8192ELj1ELj1ELj8ELj16ENS_18Kernel_traits_baseILj8192ES2_S2_fS2_fjLj256EEEEELb0ELb0ELb0ELb0EEEvNS_9BwdParamsE,"a",@progbits
	.sectionflags	@""
	.align	4
.nv.constant0._ZN10layer_norm13ln_bwd_kernelINS_13Kernel_traitsI13__nv_bfloat16S2_fS2_fjLj8192ELj1ELj1ELj8ELj16ENS_18Kernel_traits_baseILj8192ES2_S2_fS2_fjLj256EEEEELb0ELb0ELb0ELb0EEEvNS_9BwdParamsE:
	.zero		1192


//--------------------- .nv.constant0._ZN10layer_norm13ln_bwd_kernelINS_13Kernel_traitsI13__nv_bfloat16S2_fS2_fjLj8192ELj1ELj1ELj8ELj16ENS_18Kernel_traits_baseILj8192ES2_S2_fS2_fjLj256EEEEELb0ELb0ELb0ELb1EEEvNS_9BwdParamsE --------------------------
	.section	.nv.constant0._ZN10layer_norm13ln_bwd_kernelINS_13Kernel_traitsI13__nv_bfloat16S2_fS2_fjLj8192ELj1ELj1ELj8ELj16ENS_18Kernel_traits_baseILj8192ES2_S2_fS2_fjLj256EEEEELb0ELb0ELb0ELb1EEEvNS_9BwdParamsE,"a",@progbits
	.sectionflags	@""
	.align	4
.nv.constant0._ZN10layer_norm13ln_bwd_kernelINS_13Kernel_traitsI13__nv_bfloat16S2_fS2_fjLj8192ELj1ELj1ELj8ELj16ENS_18Kernel_traits_baseILj8192ES2_S2_fS2_fjLj256EEEEELb0ELb0ELb0ELb1EEEvNS_9BwdParamsE:
	.zero		1192


//--------------------- .nv.constant0._ZN10layer_norm13ln_bwd_kernelINS_13Kernel_traitsI13__nv_bfloat16S2_fS2_fjLj8192ELj1ELj1ELj8ELj16ENS_18Kernel_traits_baseILj8192ES2_S2_fS2_fjLj256EEEEELb0ELb0ELb1ELb0EEEvNS_9BwdParamsE --------------------------
	.section	.nv.constant0._ZN10layer_norm13ln_bwd_kernelINS_13Kernel_traitsI13__nv_bfloat16S2_fS2_fjLj8192ELj1ELj1ELj8ELj16ENS_18Kernel_traits_baseILj8192ES2_S2_fS2_fjLj256EEEEELb0ELb0ELb1ELb0EEEvNS_9BwdParamsE,"a",@progbits
	.sectionflags	@""
	.align	4
.nv.constant0._ZN10layer_norm13ln_bwd_kernelINS_13Kernel_traitsI13__nv_bfloat16S2_fS2_fjLj8192ELj1ELj1ELj8ELj16ENS_18Kernel_traits_baseILj8192ES2_S2_fS2_fjLj256EEEEELb0ELb0ELb1ELb0EEEvNS_9BwdParamsE:
	.zero		1192


//--------------------- .nv.constant0._ZN10layer_norm13ln_bwd_kernelINS_13Kernel_traitsI13__nv_bfloat16S2_fS2_fjLj8192ELj1ELj1ELj8ELj16ENS_18Kernel_traits_baseILj8192ES2_S2_fS2_fjLj256EEEEELb0ELb0ELb1ELb1EEEvNS_9BwdParamsE --------------------------
	.section	.nv.constant0._ZN10layer_norm13ln_bwd_kernelINS_13Kernel_traitsI13__nv_bfloat16S2_fS2_fjLj8192ELj1ELj1ELj8ELj16ENS_18Kernel_traits_baseILj8192ES2_S2_fS2_fjLj256EEEEELb0ELb0ELb1ELb1EEEvNS_9BwdParamsE,"a",@progbits
	.sectionflags	@""
	.align	4
.nv.constant0._ZN10layer_norm13ln_bwd_kernelINS_13Kernel_traitsI13__nv_bfloat16S2_fS2_fjLj8192ELj1ELj1ELj8ELj16ENS_18Kernel_traits_baseILj8192ES2_S2_fS2_fjLj256EEEEELb0ELb0ELb1ELb1EEEvNS_9BwdParamsE:
	.zero		1192


//--------------------- .nv.constant0._ZN10layer_norm13ln_bwd_kernelINS_13Kernel_traitsI13__nv_bfloat16S2_fS2_fjLj8192ELj1ELj1ELj8ELj16ENS_18Kernel_traits_baseILj8192ES2_S2_fS2_fjLj256EEEEELb0ELb1ELb0ELb0EEEvNS_9BwdParamsE --------------------------
	.section	.nv.constant0._ZN10layer_norm13ln_bwd_kernelINS_13Kernel_traitsI13__nv_bfloat16S2_fS2_fjLj8192ELj1ELj1ELj8ELj16ENS_18Kernel_traits_baseILj8192ES2_S2_fS2_fjLj256EEEEELb0ELb1ELb0ELb0EEEvNS_9BwdParamsE,"a",@progbits
	.sectionflags	@""
	.align	4
.nv.constant0._ZN10layer_norm13ln_bwd_kernelINS_13Kernel_traitsI13__nv_bfloat16S2_fS2_fjLj8192ELj1ELj1ELj8ELj16ENS_18Kernel_traits_baseILj8192ES2_S2_fS2_fjLj256EEEEELb0ELb1ELb0ELb0EEEvNS_9BwdParamsE:
	.zero		1192


//--------------------- .nv.constant0._ZN10layer_norm13ln_bwd_kernelINS_13Kernel_traitsI13__nv_bfloat16S2_fS2_fjLj8192ELj1ELj1ELj8ELj16ENS_18Kernel_traits_baseILj8192ES2_S2_fS2_fjLj256EEEEELb0ELb1ELb0ELb1EEEvNS_9BwdParamsE --------------------------
	.section	.nv.constant0._ZN10layer_norm13ln_bwd_kernelINS_13Kernel_traitsI13__nv_bfloat16S2_fS2_fjLj8192ELj1ELj1ELj8ELj16ENS_18Kernel_traits_baseILj8192ES2_S2_fS2_fjLj256EEEEELb0ELb1ELb0ELb1EEEvNS_9BwdParamsE,"a",@progbits
	.sectionflags	@""
	.align	4
.nv.constant0._ZN10layer_norm13ln_bwd_kernelINS_13Kernel_traitsI13__nv_bfloat16S2_fS2_fjLj8192ELj1ELj1ELj8ELj16ENS_18Kernel_traits_baseILj8192ES2_S2_fS2_fjLj256EEEEELb0ELb1ELb0ELb1EEEvNS_9BwdParamsE:
	.zero		1192


//--------------------- .nv.constant0._ZN10layer_norm13ln_bwd_kernelINS_13Kernel_traitsI13__nv_bfloat16S2_fS2_fjLj8192ELj1ELj1ELj8ELj16ENS_18Kernel_traits_baseILj8192ES2_S2_fS2_fjLj256EEEEELb0ELb1ELb1ELb0EEEvNS_9BwdParamsE --------------------------
	.section	.nv.constant0._ZN10layer_norm13ln_bwd_kernelINS_13Kernel_traitsI13__nv_bfloat16S2_fS2_fjLj8192ELj1ELj1ELj8ELj16ENS_18Kernel_traits_baseILj8192ES2_S2_fS2_fjLj256EEEEELb0ELb1ELb1ELb0EEEvNS_9BwdParamsE,"a",@progbits
	.sectionflags	@""
	.align	4
.nv.constant0._ZN10layer_norm13ln_bwd_kernelINS_13Kernel_traitsI13__nv_bfloat16S2_fS2_fjLj8192ELj1ELj1ELj8ELj16ENS_18Kernel_traits_baseILj8192ES2_S2_fS2_fjLj256EEEEELb0ELb1ELb1ELb0EEEvNS_9BwdParamsE:
	.zero		1192


//--------------------- .nv.constant0._ZN10layer_norm13ln_bwd_kernelINS_13Kernel_traitsI13__nv_bfloat16S2_fS2_fjLj8192ELj1ELj1ELj8ELj16ENS_18Kernel_traits_baseILj8192ES2_S2_fS2_fjLj256EEEEELb0ELb1ELb1ELb1EEEvNS_9BwdParamsE --------------------------
	.section	.nv.constant0._ZN10layer_norm13ln_bwd_kernelINS_13Kernel_traitsI13__nv_bfloat16S2_fS2_fjLj8192ELj1ELj1ELj8ELj16ENS_18Kernel_traits_baseILj8192ES2_S2_fS2_fjLj256EEEEELb0ELb1ELb1ELb1EEEvNS_9BwdParamsE,"a",@progbits
	.sectionflags	@""
	.align	4
.nv.constant0._ZN10layer_norm13ln_bwd_kernelINS_13Kernel_traitsI13__nv_bfloat16S2_fS2_fjLj8192ELj1ELj1ELj8ELj16ENS_18Kernel_traits_baseILj8192ES2_S2_fS2_fjLj256EEEEELb0ELb1ELb1ELb1EEEvNS_9BwdParamsE:
	.zero		1192


//--------------------- .nv.constant0._ZN10layer_norm13ln_bwd_kernelINS_13Kernel_traitsI13__nv_bfloat16S2_fS2_fjLj8192ELj1ELj1ELj8ELj16ENS_18Kernel_traits_baseILj8192ES2_S2_fS2_fjLj256EEEEELb1ELb0ELb0ELb0EEEvNS_9BwdParamsE --------------------------
	.section	.nv.constant0._ZN10layer_norm13ln_bwd_kernelINS_13Kernel_traitsI13__nv_bfloat16S2_fS2_fjLj8192ELj1ELj1ELj8ELj16ENS_18Kernel_traits_baseILj8192ES2_S2_fS2_fjLj256EEEEELb1ELb0ELb0ELb0EEEvNS_9BwdParamsE,"a",@progbits
	.sectionflags	@""
	.align	4
.nv.constant0._ZN10layer_norm13ln_bwd_kernelINS_13Kernel_traitsI13__nv_bfloat16S2_fS2_fjLj8192ELj1ELj1ELj8ELj16ENS_18Kernel_traits_baseILj8192ES2_S2_fS2_fjLj256EEEEELb1ELb0ELb0ELb0EEEvNS_9BwdParamsE:
	.zero		1192


//--------------------- .nv.constant0._ZN10layer_norm13ln_bwd_kernelINS_13Kernel_traitsI13__nv_bfloat16S2_fS2_fjLj8192ELj1ELj1ELj8ELj16ENS_18Kernel_traits_baseILj8192ES2_S2_fS2_fjLj256EEEEELb1ELb0ELb0ELb1EEEvNS_9BwdParamsE --------------------------
	.section	.nv.constant0._ZN10layer_norm13ln_bwd_kernelINS_13Kernel_traitsI13__nv_bfloat16S2_fS2_fjLj8192ELj1ELj1ELj8ELj16ENS_18Kernel_traits_baseILj8192ES2_S2_fS2_fjLj256EEEEELb1ELb0ELb0ELb1EEEvNS_9BwdParamsE,"a",@progbits
	.sectionflags	@""
	.align	4
.nv.constant0._ZN10layer_norm13ln_bwd_kernelINS_13Kernel_traitsI13__nv_bfloat16S2_fS2_fjLj8192ELj1ELj1ELj8ELj16ENS_18Kernel_traits_baseILj8192ES2_S2_fS2_fjLj256EEEEELb1ELb0ELb0ELb1EEEvNS_9BwdParamsE:
	.zero		1192


//--------------------- .nv.constant0._ZN10layer_norm22ln_bwd_finalize_kernelINS_22Kernel_traits_finalizeILj8192E13__nv_bfloat16S2_fS2_fjLb0ELj1024ELj4ENS_18Kernel_traits_baseILj8192ES2_S2_fS2_fjLj1024EEEEELb0ELb0EEEvNS_9BwdParamsE --------------------------
	.section	.nv.constant0._ZN10layer_norm22ln_bwd_finalize_kernelINS_22Kernel_traits_finalizeILj8192E13__nv_bfloat16S2_fS2_fjLb0ELj1024ELj4ENS_18Kernel_traits_baseILj8192ES2_S2_fS2_fjLj1024EEEEELb0ELb0EEEvNS_9BwdParamsE,"a",@progbits
	.sectionflags	@""
	.align	4
.nv.constant0._ZN10layer_norm22ln_bwd_finalize_kernelINS_22Kernel_traits_finalizeILj8192E13__nv_bfloat16S2_fS2_fjLb0ELj1024ELj4ENS_18Kernel_traits_baseILj8192ES2_S2_fS2_fjLj1024EEEEELb0ELb0EEEvNS_9BwdParamsE:
	.zero		1192


//--------------------- .nv.constant0._ZN10layer_norm13ln_bwd_kernelINS_13Kernel_traitsI13__nv_bfloat16S2_fS2_fjLj8192ELj1ELj1ELj8ELj16ENS_18Kernel_traits_baseILj8192ES2_S2_fS2_fjLj256EEEEELb1ELb0ELb1ELb0EEEvNS_9BwdParamsE --------------------------
	.section	.nv.constant0._ZN10layer_norm13ln_bwd_kernelINS_13Kernel_traitsI13__nv_bfloat16S2_fS2_fjLj8192ELj1ELj1ELj8ELj16ENS_18Kernel_traits_baseILj8192ES2_S2_fS2_fjLj256EEEEELb1ELb0ELb1ELb0EEEvNS_9BwdParamsE,"a",@progbits
	.sectionflags	@""
	.align	4
.nv.constant0._ZN10layer_norm13ln_bwd_kernelINS_13Kernel_traitsI13__nv_bfloat16S2_fS2_fjLj8192ELj1ELj1ELj8ELj16ENS_18Kernel_traits_baseILj8192ES2_S2_fS2_fjLj256EEEEELb1ELb0ELb1ELb0EEEvNS_9BwdParamsE:
	.zero		1192


//--------------------- .nv.constant0._ZN10layer_norm22ln_bwd_finalize_kernelINS_22Kernel_traits_finalizeILj8192E13__nv_bfloat16S2_fS2_fjLb0ELj1024ELj4ENS_18Kernel_traits_baseILj8192ES2_S2_fS2_fjLj1024EEEEELb0ELb1EEEvNS_9BwdParamsE --------------------------
	.section	.nv.constant0._ZN10layer_norm22ln_bwd_finalize_kernelINS_22Kernel_traits_finalizeILj8192E13__nv_bfloat16S2_fS2_fjLb0ELj1024ELj4ENS_18Kernel_traits_baseILj8192ES2_S2_fS2_fjLj1024EEEEELb0ELb1EEEvNS_9BwdParamsE,"a",@progbits
	.sectionflags	@""
	.align	4
.nv.constant0._ZN10layer_norm22ln_bwd_finalize_kernelINS_22Kernel_traits_finalizeILj8192E13__nv_bfloat16S2_fS2_fjLb0ELj1024ELj4ENS_18Kernel_traits_baseILj8192ES2_S2_fS2_fjLj1024EEEEELb0ELb1EEEvNS_9BwdParamsE:
	.zero		1192


//--------------------- .nv.constant0._ZN10layer_norm13ln_bwd_kernelINS_13Kernel_traitsI13__nv_bfloat16S2_fS2_fjLj8192ELj1ELj1ELj8ELj16ENS_18Kernel_traits_baseILj8192ES2_S2_fS2_fjLj256EEEEELb1ELb0ELb1ELb1EEEvNS_9BwdParamsE --------------------------
	.section	.nv.constant0._ZN10layer_norm13ln_bwd_kernelINS_13Kernel_traitsI13__nv_bfloat16S2_fS2_fjLj8192ELj1ELj1ELj8ELj16ENS_18Kernel_traits_baseILj8192ES2_S2_fS2_fjLj256EEEEELb1ELb0ELb1ELb1EEEvNS_9BwdParamsE,"a",@progbits
	.sectionflags	@""
	.align	4
.nv.constant0._ZN10layer_norm13ln_bwd_kernelINS_13Kernel_traitsI13__nv_bfloat16S2_fS2_fjLj8192ELj1ELj1ELj8ELj16ENS_18Kernel_traits_baseILj8192ES2_S2_fS2_fjLj256EEEEELb1ELb0ELb1ELb1EEEvNS_9BwdParamsE:
	.zero		1192


//--------------------- .nv.constant0._ZN10layer_norm13ln_bwd_kernelINS_13Kernel_traitsI13__nv_bfloat16S2_fS2_fjLj8192ELj1ELj1ELj8ELj16ENS_18Kernel_traits_baseILj8192ES2_S2_fS2_fjLj256EEEEELb1ELb1ELb0ELb0EEEvNS_9BwdParamsE --------------------------
	.section	.nv.constant0._ZN10layer_norm13ln_bwd_kernelINS_13Kernel_traitsI13__nv_bfloat16S2_fS2_fjLj8192ELj1ELj1ELj8ELj16ENS_18Kernel_traits_baseILj8192ES2_S2_fS2_fjLj256EEEEELb1ELb1ELb0ELb0EEEvNS_9BwdParamsE,"a",@progbits
	.sectionflags	@""
	.align	4
.nv.constant0._ZN10layer_norm13ln_bwd_kernelINS_13Kernel_traitsI13__nv_bfloat16S2_fS2_fjLj8192ELj1ELj1ELj8ELj16ENS_18Kernel_traits_baseILj8192ES2_S2_fS2_fjLj256EEEEELb1ELb1ELb0ELb0EEEvNS_9BwdParamsE:
	.zero		1192


//--------------------- .nv.constant0._ZN10layer_norm13ln_bwd_kernelINS_13Kernel_traitsI13__nv_bfloat16S2_fS2_fjLj8192ELj1ELj1ELj8ELj16ENS_18Kernel_traits_baseILj8192ES2_S2_fS2_fjLj256EEEEELb1ELb1ELb0ELb1EEEvNS_9BwdParamsE --------------------------
	.section	.nv.constant0._ZN10layer_norm13ln_bwd_kernelINS_13Kernel_traitsI13__nv_bfloat16S2_fS2_fjLj8192ELj1ELj1ELj8ELj16ENS_18Kernel_traits_baseILj8192ES2_S2_fS2_fjLj256EEEEELb1ELb1ELb0ELb1EEEvNS_9BwdParamsE,"a",@progbits
	.sectionflags	@""
	.align	4
.nv.constant0._ZN10layer_norm13ln_bwd_kernelINS_13Kernel_traitsI13__nv_bfloat16S2_fS2_fjLj8192ELj1ELj1ELj8ELj16ENS_18Kernel_traits_baseILj8192ES2_S2_fS2_fjLj256EEEEELb1ELb1ELb0ELb1EEEvNS_9BwdParamsE:
	.zero		1192


//--------------------- .nv.constant0._ZN10layer_norm22ln_bwd_finalize_kernelINS_22Kernel_traits_finalizeILj8192E13__nv_bfloat16S2_fS2_fjLb1ELj1024ELj4ENS_18Kernel_traits_baseILj8192ES2_S2_fS2_fjLj1024EEEEELb1ELb0EEEvNS_9BwdParamsE --------------------------
	.section	.nv.constant0._ZN10layer_norm22ln_bwd_finalize_kernelINS_22Kernel_traits_finalizeILj8192E13__nv_bfloat16S2_fS2_fjLb1ELj1024ELj4ENS_18Kernel_traits_baseILj8192ES2_S2_fS2_fjLj1024EEEEELb1ELb0EEEvNS_9BwdParamsE,"a",@progbits
	.sectionflags	@""
	.align	4
.nv.constant0._ZN10layer_norm22ln_bwd_finalize_kernelINS_22Kernel_traits_finalizeILj8192E13__nv_bfloat16S2_fS2_fjLb1ELj1024ELj4ENS_18Kernel_traits_baseILj8192ES2_S2_fS2_fjLj1024EEEEELb1ELb0EEEvNS_9BwdParamsE:
	.zero		1192


//--------------------- .nv.constant0._ZN10layer_norm13ln_bwd_kernelINS_13Kernel_traitsI13__nv_bfloat16S2_fS2_fjLj8192ELj1ELj1ELj8ELj16ENS_18Kernel_traits_baseILj8192ES2_S2_fS2_fjLj256EEEEELb1ELb1ELb1ELb0EEEvNS_9BwdParamsE --------------------------
	.section	.nv.constant0._ZN10layer_norm13ln_bwd_kernelINS_13Kernel_traitsI13__nv_bfloat16S2_fS2_fjLj8192ELj1ELj1ELj8ELj16ENS_18Kernel_traits_baseILj8192ES2_S2_fS2_fjLj256EEEEELb1ELb1ELb1ELb0EEEvNS_9BwdParamsE,"a",@progbits
	.sectionflags	@""
	.align	4
.nv.constant0._ZN10layer_norm13ln_bwd_kernelINS_13Kernel_traitsI13__nv_bfloat16S2_fS2_fjLj8192ELj1ELj1ELj8ELj16ENS_18Kernel_traits_baseILj8192ES2_S2_fS2_fjLj256EEEEELb1ELb1ELb1ELb0EEEvNS_9BwdParamsE:
	.zero		1192


//--------------------- .nv.constant0._ZN10layer_norm22ln_bwd_finalize_kernelINS_22Kernel_traits_finalizeILj8192E13__nv_bfloat16S2_fS2_fjLb1ELj1024ELj4ENS_18Kernel_traits_baseILj8192ES2_S2_fS2_fjLj1024EEEEELb1ELb1EEEvNS_9BwdParamsE --------------------------
	.section	.nv.constant0._ZN10layer_norm22ln_bwd_finalize_kernelINS_22Kernel_traits_finalizeILj8192E13__nv_bfloat16S2_fS2_fjLb1ELj1024ELj4ENS_18Kernel_traits_baseILj8192ES2_S2_fS2_fjLj1024EEEEELb1ELb1EEEvNS_9BwdParamsE,"a",@progbits
	.sectionflags	@""
	.align	4
.nv.constant0._ZN10layer_norm22ln_bwd_finalize_kernelINS_22Kernel_traits_finalizeILj8192E13__nv_bfloat16S2_fS2_fjLb1ELj1024ELj4ENS_18Kernel_traits_baseILj8192ES2_S2_fS2_fjLj1024EEEEELb1ELb1EEEvNS_9BwdParamsE:
	.zero		1192


//--------------------- .nv.constant0._ZN10layer_norm13ln_bwd_kernelINS_13Kernel_traitsI13__nv_bfloat16S2_fS2_fjLj8192ELj1ELj1ELj8ELj16ENS_18Kernel_traits_baseILj8192ES2_S2_fS2_fjLj256EEEEELb1ELb1ELb1ELb1EEEvNS_9BwdParamsE --------------------------
	.section	.nv.constant0._ZN10layer_norm13ln_bwd_kernelINS_13Kernel_traitsI13__nv_bfloat16S2_fS2_fjLj8192ELj1ELj1ELj8ELj16ENS_18Kernel_traits_baseILj8192ES2_S2_fS2_fjLj256EEEEELb1ELb1ELb1ELb1EEEvNS_9BwdParamsE,"a",@progbits
	.sectionflags	@""
	.align	4
.nv.constant0._ZN10layer_norm13ln_bwd_kernelINS_13Kernel_traitsI13__nv_bfloat16S2_fS2_fjLj8192ELj1ELj1ELj8ELj16ENS_18Kernel_traits_baseILj8192ES2_S2_fS2_fjLj256EEEEELb1ELb1ELb1ELb1EEEvNS_9BwdParamsE:
	.zero		1192


//--------------------- .nv.constant0._ZN10layer_norm13ln_bwd_kernelINS_13Kernel_traitsIf13__nv_bfloat16fS2_fjLj8192ELj1ELj1ELj8ELj16ENS_18Kernel_traits_baseILj8192EfS2_fS2_fjLj256EEEEELb0ELb0ELb0ELb0EEEvNS_9BwdParamsE --------------------------
	.section	.nv.constant0._ZN10layer_norm13ln_bwd_kernelINS_13Kernel_traitsIf13__nv_bfloat16fS2_fjLj8192ELj1ELj1ELj8ELj16ENS_18Kernel_traits_baseILj8192EfS2_fS2_fjLj256EEEEELb0ELb0ELb0ELb0EEEvNS_9BwdParamsE,"a",@progbits
	.sectionflags	@""
	.align	4
.nv.constant0._ZN10layer_norm13ln_bwd_kernelINS_13Kernel_traitsIf13__nv_bfloat16fS2_fjLj8192ELj1ELj1ELj8ELj16ENS_18Kernel_traits_baseILj8192EfS2_fS2_fjLj256EEEEELb0ELb0ELb0ELb0EEEvNS_9BwdParamsE:
	.zero		1192


//--------------------- .nv.constant0._ZN10layer_norm13ln_bwd_kernelINS_13Kernel_traitsIf13__nv_bfloat16fS2_fjLj8192ELj1ELj1ELj8ELj16ENS_18Kernel_traits_baseILj8192EfS2_fS2_fjLj256EEEEELb0ELb0ELb0ELb1EEEvNS_9BwdParamsE --------------------------
	.section	.nv.constant0._ZN10layer_norm13ln_bwd_kernelINS_13Kernel_traitsIf13__nv_bfloat16fS2_fjLj8192ELj1ELj1ELj8ELj16ENS_18Kernel_traits_baseILj8192EfS2_fS2_fjLj256EEEEELb0ELb0ELb0ELb1EEEvNS_9BwdParamsE,"a",@progbits
	.sectionflags	@""
	.align	4
.nv.constant0._ZN10layer_norm13ln_bwd_kernelINS_13Kernel_traitsIf13__nv_bfloat16fS2_fjLj8192ELj1ELj1ELj8ELj16ENS_18Kernel_traits_baseILj8192EfS2_fS2_fjLj256EEEEELb0ELb0ELb0ELb1EEEvNS_9BwdParamsE:
	.zero		1192


//--------------------- .nv.constant0._ZN10layer_norm13ln_bwd_kernelINS_13Kernel_traitsIf13__nv_bfloat16fS2_fjLj8192ELj1ELj1ELj8ELj16ENS_18Kernel_traits_baseILj8192EfS2_fS2_fjLj256EEEEELb0ELb0ELb1ELb0EEEvNS_9BwdParamsE --------------------------
	.section	.nv.constant0._ZN10layer_norm13ln_bwd_kernelINS_13Kernel_traitsIf13__nv_bfloat16fS2_fjLj8192ELj1ELj1ELj8ELj16ENS_18Kernel_traits_baseILj8192EfS2_fS2_fjLj256EEEEELb0ELb0ELb1ELb0EEEvNS_9BwdParamsE,"a",@progbits
	.sectionflags	@""
	.align	4
.nv.constant0._ZN10layer_norm13ln_bwd_kernelINS_13Kernel_traitsIf13__nv_bfloat16fS2_fjLj8192ELj1ELj1ELj8ELj16ENS_18Kernel_traits_baseILj8192EfS2_fS2_fjLj256EEEEELb0ELb0ELb1ELb0EEEvNS_9BwdParamsE:
	.zero		1192


//--------------------- .nv.constant0._ZN10layer_norm13ln_bwd_kernelINS_13Kernel_traitsIf13__nv_bfloat16fS2_fjLj8192ELj1ELj1ELj8ELj16ENS_18Kernel_traits_baseILj8192EfS2_fS2_fjLj256EEEEELb0ELb0ELb1ELb1EEEvNS_9BwdParamsE --------------------------
	.section	.nv.constant0._ZN10layer_norm13ln_bwd_kernelINS_13Kernel_traitsIf13__nv_bfloat16fS2_fjLj8192ELj1ELj1ELj8ELj16ENS_18Kernel_traits_baseILj8192EfS2_fS2_fjLj256EEEEELb0ELb0ELb1ELb1EEEvNS_9BwdParamsE,"a",@progbits
	.sectionflags	@""
	.align	4
.nv.constant0._ZN10layer_norm13ln_bwd_kernelINS_13Kernel_traitsIf13__nv_bfloat16fS2_fjLj8192ELj1ELj1ELj8ELj16ENS_18Kernel_traits_baseILj8192EfS2_fS2_fjLj256EEEEELb0ELb0ELb1ELb1EEEvNS_9BwdParamsE:
	.zero		1192


//--------------------- .nv.constant0._ZN10layer_norm13ln_bwd_kernelINS_13Kernel_traitsIf13__nv_bfloat16fS2_fjLj8192ELj1ELj1ELj8ELj16ENS_18Kernel_traits_baseILj8192EfS2_fS2_fjLj256EEEEELb0ELb1ELb0ELb0EEEvNS_9BwdParamsE --------------------------
	.section	.nv.constant0._ZN10layer_norm13ln_bwd_kernelINS_13Kernel_traitsIf13__nv_bfloat16fS2_fjLj8192ELj1ELj1ELj8ELj16ENS_18Kernel_traits_baseILj8192EfS2_fS2_fjLj256EEEEELb0ELb1ELb0ELb0EEEvNS_9BwdParamsE,"a",@progbits
	.sectionflags	@""
	.align	4
.nv.constant0._ZN10layer_norm13ln_bwd_kernelINS_13Kernel_traitsIf13__nv_bfloat16fS2_fjLj8192ELj1ELj1ELj8ELj16ENS_18Kernel_traits_baseILj8192EfS2_fS2_fjLj256EEEEELb0ELb1ELb0ELb0EEEvNS_9BwdParamsE:
	.zero		1192


//--------------------- .nv.constant0._ZN10layer_norm13ln_bwd_kernelINS_13Kernel_traitsIf13__nv_bfloat16fS2_fjLj8192ELj1ELj1ELj8ELj16ENS_18Kernel_traits_baseILj8192EfS2_fS2_fjLj256EEEEELb0ELb1ELb0ELb1EEEvNS_9BwdParamsE --------------------------
	.section	.nv.constant0._ZN10layer_norm13ln_bwd_kernelINS_13Kernel_traitsIf13__nv_bfloat16fS2_fjLj8192ELj1ELj1ELj8ELj16ENS_18Kernel_traits_baseILj8192EfS2_fS2_fjLj256EEEEELb0ELb1ELb0ELb1EEEvNS_9BwdParamsE,"a",@progbits
	.sectionflags	@""
	.align	4
.nv.constant0._ZN10layer_norm13ln_bwd_kernelINS_13Kernel_traitsIf13__nv_bfloat16fS2_fjLj8192ELj1ELj1ELj8ELj16ENS_18Kernel_traits_baseILj8192EfS2_fS2_fjLj256EEEEELb0ELb1ELb0ELb1EEEvNS_9BwdParamsE:
	.zero		1192


//--------------------- .nv.constant0._ZN10layer_norm13ln_bwd_kernelINS_13Kernel_traitsIf13__nv_bfloat16fS2_fjLj8192ELj1ELj1ELj8ELj16ENS_18Kernel_traits_baseILj8192EfS2_fS2_fjLj256EEEEELb0ELb1ELb1ELb0EEEvNS_9BwdParamsE --------------------------
	.section	.nv.constant0._ZN10layer_norm13ln_bwd_kernelINS_13Kernel_traitsIf13__nv_bfloat16fS2_fjLj8192ELj1ELj1ELj8ELj16ENS_18Kernel_traits_baseILj8192EfS2_fS2_fjLj256EEEEELb0ELb1ELb1ELb0EEEvNS_9BwdParamsE,"a",@progbits
	.sectionflags	@""
	.align	4
.nv.constant0._ZN10layer_norm13ln_bwd_kernelINS_13Kernel_traitsIf13__nv_bfloat16fS2_fjLj8192ELj1ELj1ELj8ELj16ENS_18Kernel_traits_baseILj8192EfS2_fS2_fjLj256EEEEELb0ELb1ELb1ELb0EEEvNS_9BwdParamsE:
	.zero		1192


//--------------------- .nv.constant0._ZN10layer_norm13ln_bwd_kernelINS_13Kernel_traitsIf13__nv_bfloat16fS2_fjLj8192ELj1ELj1ELj8ELj16ENS_18Kernel_traits_baseILj8192EfS2_fS2_fjLj256EEEEELb0ELb1ELb1ELb1EEEvNS_9BwdParamsE --------------------------
	.section	.nv.constant0._ZN10layer_norm13ln_bwd_kernelINS_13Kernel_traitsIf13__nv_bfloat16fS2_fjLj8192ELj1ELj1ELj8ELj16ENS_18Kernel_traits_baseILj8192EfS2_fS2_fjLj256EEEEELb0ELb1ELb1ELb1EEEvNS_9BwdParamsE,"a",@progbits
	.sectionflags	@""
	.align	4
.nv.constant0._ZN10layer_norm13ln_bwd_kernelINS_13Kernel_traitsIf13__nv_bfloat16fS2_fjLj8192ELj1ELj1ELj8ELj16ENS_18Kernel_traits_baseILj8192EfS2_fS2_fjLj256EEEEELb0ELb1ELb1ELb1EEEvNS_9BwdParamsE:
	.zero		1192


//--------------------- .nv.constant0._ZN10layer_norm13ln_bwd_kernelINS_13Kernel_traitsIf13__nv_bfloat16fS2_fjLj8192ELj1ELj1ELj8ELj16ENS_18Kernel_traits_baseILj8192EfS2_fS2_fjLj256EEEEELb1ELb0ELb0ELb0EEEvNS_9BwdParamsE --------------------------
	.section	.nv.constant0._ZN10layer_norm13ln_bwd_kernelINS_13Kernel_traitsIf13__nv_bfloat16fS2_fjLj8192ELj1ELj1ELj8ELj16ENS_18Kernel_traits_baseILj8192EfS2_fS2_fjLj256EEEEELb1ELb0ELb0ELb0EEEvNS_9BwdParamsE,"a",@progbits
	.sectionflags	@""
	.align	4
.nv.constant0._ZN10layer_norm13ln_bwd_kernelINS_13Kernel_traitsIf13__nv_bfloat16fS2_fjLj8192ELj1ELj1ELj8ELj16ENS_18Kernel_traits_baseILj8192EfS2_fS2_fjLj256EEEEELb1ELb0ELb0ELb0EEEvNS_9BwdParamsE:
	.zero		1192


//--------------------- .nv.constant0._ZN10layer_norm13ln_bwd_kernelINS_13Kernel_traitsIf13__nv_bfloat16fS2_fjLj8192ELj1ELj1ELj8ELj16ENS_18Kernel_traits_baseILj8192EfS2_fS2_fjLj256EEEEELb1ELb0ELb0ELb1EEEvNS_9BwdParamsE --------------------------
	.section	.nv.constant0._ZN10layer_norm13ln_bwd_kernelINS_13Kernel_traitsIf13__nv_bfloat16fS2_fjLj8192ELj1ELj1ELj8ELj16ENS_18Kernel_traits_baseILj8192EfS2_fS2_fjLj256EEEEELb1ELb0ELb0ELb1EEEvNS_9BwdParamsE,"a",@progbits
	.sectionflags	@""
	.align	4
.nv.constant0._ZN10layer_norm13ln_bwd_kernelINS_13Kernel_traitsIf13__nv_bfloat16fS2_fjLj8192ELj1ELj1ELj8ELj16ENS_18Kernel_traits_baseILj8192EfS2_fS2_fjLj256EEEEELb1ELb0ELb0ELb1EEEvNS_9BwdParamsE:
	.zero		1192


//--------------------- .nv.constant0._ZN10layer_norm22ln_bwd_finalize_kernelINS_22Kernel_traits_finalizeILj8192Ef13__nv_bfloat16fS2_fjLb0ELj1024ELj4ENS_18Kernel_traits_baseILj8192EfS2_fS2_fjLj1024EEEEELb0ELb0EEEvNS_9BwdParamsE --------------------------
	.section	.nv.constant0._ZN10layer_norm22ln_bwd_finalize_kernelINS_22Kernel_traits_finalizeILj8192Ef13__nv_bfloat16fS2_fjLb0ELj1024ELj4ENS_18Kernel_traits_baseILj8192EfS2_fS2_fjLj1024EEEEELb0ELb0EEEvNS_9BwdParamsE,"a",@progbits
	.sectionflags	@""
	.align	4
.nv.constant0._ZN10layer_norm22ln_bwd_finalize_kernelINS_22Kernel_traits_finalizeILj8192Ef13__nv_bfloat16fS2_fjLb0ELj1024ELj4ENS_18Kernel_traits_baseILj8192EfS2_fS2_fjLj1024EEEEELb0ELb0EEEvNS_9BwdParamsE:
	.zero		1192


//--------------------- .nv.constant0._ZN10layer_norm13ln_bwd_kernelINS_13Kernel_traitsIf13__nv_bfloat16fS2_fjLj8192ELj1ELj1ELj8ELj16ENS_18Kernel_traits_baseILj8192EfS2_fS2_fjLj256EEEEELb1ELb0ELb1ELb0EEEvNS_9BwdParamsE --------------------------
	.section	.nv.constant0._ZN10layer_norm13ln_bwd_kernelINS_13Kernel_traitsIf13__nv_bfloat16fS2_fjLj8192ELj1ELj1ELj8ELj16ENS_18Kernel_traits_baseILj8192EfS2_fS2_fjLj256EEEEELb1ELb0ELb1ELb0EEEvNS_9BwdParamsE,"a",@progbits
	.sectionflags	@""
	.align	4
.nv.constant0._ZN10layer_norm13ln_bwd_kernelINS_13Kernel_traitsIf13__nv_bfloat16fS2_fjLj8192ELj1ELj1ELj8ELj16ENS_18Kernel_traits_baseILj8192EfS2_fS2_fjLj256EEEEELb1ELb0ELb1ELb0EEEvNS_9BwdParamsE:
	.zero		1192


//--------------------- .nv.constant0._ZN10layer_norm22ln_bwd_finalize_kernelINS_22Kernel_traits_finalizeILj8192Ef13__nv_bfloat16fS2_fjLb0ELj1024ELj4ENS_18Kernel_traits_baseILj8192EfS2_fS2_fjLj1024EEEEELb0ELb1EEEvNS_9BwdParamsE --------------------------
	.section	.nv.constant0._ZN10layer_norm22ln_bwd_finalize_kernelINS_22Kernel_traits_finalizeILj8192Ef13__nv_bfloat16fS2_fjLb0ELj1024ELj4ENS_18Kernel_traits_baseILj8192EfS2_fS2_fjLj1024EEEEELb0ELb1EEEvNS_9BwdParamsE,"a",@progbits
	.sectionflags	@""
	.align	4
.nv.constant0._ZN10layer_norm22ln_bwd_finalize_kernelINS_22Kernel_traits_finalizeILj8192Ef13__nv_bfloat16fS2_fjLb0ELj1024ELj4ENS_18Kernel_traits_baseILj8192EfS2_fS2_fjLj1024EEEEELb0ELb1EEEvNS_9BwdParamsE:
	.zero		1192


//--------------------- .nv.constant0._ZN10layer_norm13ln_bwd_kernelINS_13Kernel_traitsIf13__nv_bfloat16fS2_fjLj8192ELj1ELj1ELj8ELj16ENS_18Kernel_traits_baseILj8192EfS2_fS2_fjLj256EEEEELb1ELb0ELb1ELb1EEEvNS_9BwdParamsE --------------------------
	.section	.nv.constant0._ZN10layer_norm13ln_bwd_kernelINS_13Kernel_traitsIf13__nv_bfloat16fS2_fjLj8192ELj1ELj1ELj8ELj16ENS_18Kernel_traits_baseILj8192EfS2_fS2_fjLj256EEEEELb1ELb0ELb1ELb1EEEvNS_9BwdParamsE,"a",@progbits
	.sectionflags	@""
	.align	4
.nv.constant0._ZN10layer_norm13ln_bwd_kernelINS_13Kernel_traitsIf13__nv_bfloat16fS2_fjLj8192ELj1ELj1ELj8ELj16ENS_18Kernel_traits_baseILj8192EfS2_fS2_fjLj256EEEEELb1ELb0ELb1ELb1EEEvNS_9BwdParamsE:
	.zero		1192


//--------------------- .nv.constant0._ZN10layer_norm13ln_bwd_kernelINS_13Kernel_traitsIf13__nv_bfloat16fS2_fjLj8192ELj1ELj1ELj8ELj16ENS_18Kernel_traits_baseILj8192EfS2_fS2_fjLj256EEEEELb1ELb1ELb0ELb0EEEvNS_9BwdParamsE --------------------------
	.section	.nv.constant0._ZN10layer_norm13ln_bwd_kernelINS_13Kernel_traitsIf13__nv_bfloat16fS2_fjLj8192ELj1ELj1ELj8ELj16ENS_18Kernel_traits_baseILj8192EfS2_fS2_fjLj256EEEEELb1ELb1ELb0ELb0EEEvNS_9BwdParamsE,"a",@progbits
	.sectionflags	@""
	.align	4
.nv.constant0._ZN10layer_norm13ln_bwd_kernelINS_13Kernel_traitsIf13__nv_bfloat16fS2_fjLj8192ELj1ELj1ELj8ELj16ENS_18Kernel_traits_baseILj8192EfS2_fS2_fjLj256EEEEELb1ELb1ELb0ELb0EEEvNS_9BwdParamsE:
	.zero		1192


//--------------------- .nv.constant0._ZN10layer_norm13ln_bwd_kernelINS_13Kernel_traitsIf13__nv_bfloat16fS2_fjLj8192ELj1ELj1ELj8ELj16ENS_18Kernel_traits_baseILj8192EfS2_fS2_fjLj256EEEEELb1ELb1ELb0ELb1EEEvNS_9BwdParamsE --------------------------
	.section	.nv.constant0._ZN10layer_norm13ln_bwd_kernelINS_13Kernel_traitsIf13__nv_bfloat16fS2_fjLj8192ELj1ELj1ELj8ELj16ENS_18Kernel_traits_baseILj8192EfS2_fS2_fjLj256EEEEELb1ELb1ELb0ELb1EEEvNS_9BwdParamsE,"a",@progbits
	.sectionflags	@""
	.align	4
.nv.constant0._ZN10layer_norm13ln_bwd_kernelINS_13Kernel_traitsIf13__nv_bfloat16fS2_fjLj8192ELj1ELj1ELj8ELj16ENS_18Kernel_traits_baseILj8192EfS2_fS2_fjLj256EEEEELb1ELb1ELb0ELb1EEEvNS_9BwdParamsE:
	.zero		1192


//--------------------- .nv.constant0._ZN10layer_norm22ln_bwd_finalize_kernelINS_22Kernel_traits_finalizeILj8192Ef13__nv_bfloat16fS2_fjLb1ELj1024ELj4ENS_18Kernel_traits_baseILj8192EfS2_fS2_fjLj1024EEEEELb1ELb0EEEvNS_9BwdParamsE --------------------------
	.section	.nv.constant0._ZN10layer_norm22ln_bwd_finalize_kernelINS_22Kernel_traits_finalizeILj8192Ef13__nv_bfloat16fS2_fjLb1ELj1024ELj4ENS_18Kernel_traits_baseILj8192EfS2_fS2_fjLj1024EEEEELb1ELb0EEEvNS_9BwdParamsE,"a",@progbits
	.sectionflags	@""
	.align	4
.nv.constant0._ZN10layer_norm22ln_bwd_finalize_kernelINS_22Kernel_traits_finalizeILj8192Ef13__nv_bfloat16fS2_fjLb1ELj1024ELj4ENS_18Kernel_traits_baseILj8192EfS2_fS2_fjLj1024EEEEELb1ELb0EEEvNS_9BwdParamsE:
	.zero		1192


//--------------------- .nv.constant0._ZN10layer_norm13ln_bwd_kernelINS_13Kernel_traitsIf13__nv_bfloat16fS2_fjLj8192ELj1ELj1ELj8ELj16ENS_18Kernel_traits_baseILj8192EfS2_fS2_fjLj256EEEEELb1ELb1ELb1ELb0EEEvNS_9BwdParamsE --------------------------
	.section	.nv.constant0._ZN10layer_norm13ln_bwd_kernelINS_13Kernel_traitsIf13__nv_bfloat16fS2_fjLj8192ELj1ELj1ELj8ELj16ENS_18Kernel_traits_baseILj8192EfS2_fS2_fjLj256EEEEELb1ELb1ELb1ELb0EEEvNS_9BwdParamsE,"a",@progbits
	.sectionflags	@""
	.align	4
.nv.constant0._ZN10layer_norm13ln_bwd_kernelINS_13Kernel_traitsIf13__nv_bfloat16fS2_fjLj8192ELj1ELj1ELj8ELj16ENS_18Kernel_traits_baseILj8192EfS2_fS2_fjLj256EEEEELb1ELb1ELb1ELb0EEEvNS_9BwdParamsE:
	.zero		1192


//--------------------- .nv.constant0._ZN10layer_norm22ln_bwd_finalize_kernelINS_22Kernel_traits_finalizeILj8192Ef13__nv_bfloat16fS2_fjLb1ELj1024ELj4ENS_18Kernel_traits_baseILj8192EfS2_fS2_fjLj1024EEEEELb1ELb1EEEvNS_9BwdParamsE --------------------------
	.section	.nv.constant0._ZN10layer_norm22ln_bwd_finalize_kernelINS_22Kernel_traits_finalizeILj8192Ef13__nv_bfloat16fS2_fjLb1ELj1024ELj4ENS_18Kernel_traits_baseILj8192EfS2_fS2_fjLj1024EEEEELb1ELb1EEEvNS_9BwdParamsE,"a",@progbits
	.sectionflags	@""
	.align	4
.nv.constant0._ZN10layer_norm22ln_bwd_finalize_kernelINS_22Kernel_traits_finalizeILj8192Ef13__nv_bfloat16fS2_fjLb1ELj1024ELj4ENS_18Kernel_traits_baseILj8192EfS2_fS2_fjLj1024EEEEELb1ELb1EEEvNS_9BwdParamsE:
	.zero		1192


//--------------------- .nv.constant0._ZN10layer_norm13ln_bwd_kernelINS_13Kernel_traitsIf13__nv_bfloat16fS2_fjLj8192ELj1ELj1ELj8ELj16ENS_18Kernel_traits_baseILj8192EfS2_fS2_fjLj256EEEEELb1ELb1ELb1ELb1EEEvNS_9BwdParamsE --------------------------
	.section	.nv.constant0._ZN10layer_norm13ln_bwd_kernelINS_13Kernel_traitsIf13__nv_bfloat16fS2_fjLj8192ELj1ELj1ELj8ELj16ENS_18Kernel_traits_baseILj8192EfS2_fS2_fjLj256EEEEELb1ELb1ELb1ELb1EEEvNS_9BwdParamsE,"a",@progbits
	.sectionflags	@""
	.align	4
.nv.constant0._ZN10layer_norm13ln_bwd_kernelINS_13Kernel_traitsIf13__nv_bfloat16fS2_fjLj8192ELj1ELj1ELj8ELj16ENS_18Kernel_traits_baseILj8192EfS2_fS2_fjLj256EEEEELb1ELb1ELb1ELb1EEEvNS_9BwdParamsE:
	.zero		1192


//--------------------- .nv.constant0._ZN10layer_norm13ln_bwd_kernelINS_13Kernel_traitsIf6__halfS2_S2_fjLj8192ELj1ELj1ELj8ELj16ENS_18Kernel_traits_baseILj8192EfS2_S2_S2_fjLj256EEEEELb0ELb0ELb0ELb0EEEvNS_9BwdParamsE --------------------------
	.section	.nv.constant0._ZN10layer_norm13ln_bwd_kernelINS_13Kernel_traitsIf6__halfS2_S2_fjLj8192ELj1ELj1ELj8ELj16ENS_18Kernel_traits_baseILj8192EfS2_S2_S2_fjLj256EEEEELb0ELb0ELb0ELb0EEEvNS_9BwdParamsE,"a",@progbits
	.sectionflags	@""
	.align	4
.nv.constant0._ZN10layer_norm13ln_bwd_kernelINS_13Kernel_traitsIf6__halfS2_S2_fjLj8192ELj1ELj1ELj8ELj16ENS_18Kernel_traits_baseILj8192EfS2_S2_S2_fjLj256EEEEELb0ELb0ELb0ELb0EEEvNS_9BwdParamsE:
	.zero		1192


//--------------------- .nv.constant0._ZN10layer_norm13ln_bwd_kernelINS_13Kernel_traitsIf6__halfS2_S2_fjLj8192ELj1ELj1ELj8ELj16ENS_18Kernel_traits_baseILj8192EfS2_S2_S2_fjLj256EEEEELb0ELb0ELb0ELb1EEEvNS_9BwdParamsE --------------------------
	.section	.nv.constant0._ZN10layer_norm13ln_bwd_kernelINS_13Kernel_traitsIf6__halfS2_S2_fjLj8192ELj1ELj1ELj8ELj16ENS_18Kernel_traits_baseILj8192EfS2_S2_S2_fjLj256EEEEELb0ELb0ELb0ELb1EEEvNS_9BwdParamsE,"a",@progbits
	.sectionflags	@""
	.align	4
.nv.constant0._ZN10layer_norm13ln_bwd_kernelINS_13Kernel_traitsIf6__halfS2_S2_fjLj8192ELj1ELj1ELj8ELj16ENS_18Kernel_traits_baseILj8192EfS2_S2_S2_fjLj256EEEEELb0ELb0ELb0ELb1EEEvNS_9BwdParamsE:
	.zero		1192


//--------------------- .nv.constant0._ZN10layer_norm13ln_bwd_kernelINS_13Kernel_traitsIf6__halfS2_S2_fjLj8192ELj1ELj1ELj8ELj16ENS_18Kernel_traits_baseILj8192EfS2_S2_S2_fjLj256EEEEELb0ELb0ELb1ELb0EEEvNS_9BwdParamsE --------------------------
	.section	.nv.constant0._ZN10layer_norm13ln_bwd_kernelINS_13Kernel_traitsIf6__halfS2_S2_fjLj8192ELj1ELj1ELj8ELj16ENS_18Kernel_traits_baseILj8192EfS2_S2_S2_fjLj256EEEEELb0ELb0ELb1ELb0EEEvNS_9BwdParamsE,"a",@progbits
	.sectionflags	@""
	.align	4
.nv.constant0._ZN10layer_norm13ln_bwd_kernelINS_13Kernel_traitsIf6__halfS2_S2_fjLj8192ELj1ELj1ELj8ELj16ENS_18Kernel_traits_baseILj8192EfS2_S2_S2_fjLj256EEEEELb0ELb0ELb1ELb0EEEvNS_9BwdParamsE:
	.zero		1192


//--------------------- .nv.constant0._ZN10layer_norm13ln_bwd_kernelINS_13Kernel_traitsIf6__halfS2_S2_fjLj8192ELj1ELj1ELj8ELj16ENS_18Kernel_traits_baseILj8192EfS2_S2_S2_fjLj256EEEEELb0ELb0ELb1ELb1EEEvNS_9BwdParamsE --------------------------
	.section	.nv.constant0._ZN10layer_norm13ln_bwd_kernelINS_13Kernel_traitsIf6__halfS2_S2_fjLj8192ELj1ELj1ELj8ELj16ENS_18Kernel_traits_baseILj8192EfS2_S2_S2_fjLj256EEEEELb0ELb0ELb1ELb1EEEvNS_9BwdParamsE,"a",@progbits
	.sectionflags	@""
	.align	4
.nv.constant0._ZN10layer_norm13ln_bwd_kernelINS_13Kernel_traitsIf6__halfS2_S2_fjLj8192ELj1ELj1ELj8ELj16ENS_18Kernel_traits_baseILj8192EfS2_S2_S2_fjLj256EEEEELb0ELb0ELb1ELb1EEEvNS_9BwdParamsE:
	.zero		1192


//--------------------- .nv.constant0._ZN10layer_norm13ln_bwd_kernelINS_13Kernel_traitsIf6__halfS2_S2_fjLj8192ELj1ELj1ELj8ELj16ENS_18Kernel_traits_baseILj8192EfS2_S2_S2_fjLj256EEEEELb0ELb1ELb0ELb0EEEvNS_9BwdParamsE --------------------------
	.section	.nv.constant0._ZN10layer_norm13ln_bwd_kernelINS_13Kernel_traitsIf6__halfS2_S2_fjLj8192ELj1ELj1ELj8ELj16ENS_18Kernel_traits_baseILj8192EfS2_S2_S2_fjLj256EEEEELb0ELb1ELb0ELb0EEEvNS_9BwdParamsE,"a",@progbits
	.sectionflags	@""
	.align	4
.nv.constant0._ZN10layer_norm13ln_bwd_kernelINS_13Kernel_traitsIf6__halfS2_S2_fjLj8192ELj1ELj1ELj8ELj16ENS_18Kernel_traits_baseILj8192EfS2_S2_S2_fjLj256EEEEELb0ELb1ELb0ELb0EEEvNS_9BwdParamsE:
	.zero		1192


//--------------------- .nv.constant0._ZN10layer_norm13ln_bwd_kernelINS_13Kernel_traitsIf6__halfS2_S2_fjLj8192ELj1ELj1ELj8ELj16ENS_18Kernel_traits_baseILj8192EfS2_S2_S2_fjLj256EEEEELb0ELb1ELb0ELb1EEEvNS_9BwdParamsE --------------------------
	.section	.nv.constant0._ZN10layer_norm13ln_bwd_kernelINS_13Kernel_traitsIf6__halfS2_S2_fjLj8192ELj1ELj1ELj8ELj16ENS_18Kernel_traits_baseILj8192EfS2_S2_S2_fjLj256EEEEELb0ELb1ELb0ELb1EEEvNS_9BwdParamsE,"a",@progbits
	.sectionflags	@""
	.align	4
.nv.constant0._ZN10layer_norm13ln_bwd_kernelINS_13Kernel_traitsIf6__halfS2_S2_fjLj8192ELj1ELj1ELj8ELj16ENS_18Kernel_traits_baseILj8192EfS2_S2_S2_fjLj256EEEEELb0ELb1ELb0ELb1EEEvNS_9BwdParamsE:
	.zero		1192


//--------------------- .nv.constant0._ZN10layer_norm13ln_bwd_kernelINS_13Kernel_traitsIf6__halfS2_S2_fjLj8192ELj1ELj1ELj8ELj16ENS_18Kernel_traits_baseILj8192EfS2_S2_S2_fjLj256EEEEELb0ELb1ELb1ELb0EEEvNS_9BwdParamsE --------------------------
	.section	.nv.constant0._ZN10layer_norm13ln_bwd_kernelINS_13Kernel_traitsIf6__halfS2_S2_fjLj8192ELj1ELj1ELj8ELj16ENS_18Kernel_traits_baseILj8192EfS2_S2_S2_fjLj256EEEEELb0ELb1ELb1ELb0EEEvNS_9BwdParamsE,"a",@progbits
	.sectionflags	@""
	.align	4
.nv.constant0._ZN10layer_norm13ln_bwd_kernelINS_13Kernel_traitsIf6__halfS2_S2_fjLj8192ELj1ELj1ELj8ELj16ENS_18Kernel_traits_baseILj8192EfS2_S2_S2_fjLj256EEEEELb0ELb1ELb1ELb0EEEvNS_9BwdParamsE:
	.zero		1192


//--------------------- .nv.constant0._ZN10layer_norm13ln_bwd_kernelINS_13Kernel_traitsIf6__halfS2_S2_fjLj8192ELj1ELj1ELj8ELj16ENS_18Kernel_traits_baseILj8192EfS2_S2_S2_fjLj256EEEEELb0ELb1ELb1ELb1EEEvNS_9BwdParamsE --------------------------
	.section	.nv.constant0._ZN10layer_norm13ln_bwd_kernelINS_13Kernel_traitsIf6__halfS2_S2_fjLj8192ELj1ELj1ELj8ELj16ENS_18Kernel_traits_baseILj8192EfS2_S2_S2_fjLj256EEEEELb0ELb1ELb1ELb1EEEvNS_9BwdParamsE,"a",@progbits
	.sectionflags	@""
	.align	4
.nv.constant0._ZN10layer_norm13ln_bwd_kernelINS_13Kernel_traitsIf6__halfS2_S2_fjLj8192ELj1ELj1ELj8ELj16ENS_18Kernel_traits_baseILj8192EfS2_S2_S2_fjLj256EEEEELb0ELb1ELb1ELb1EEEvNS_9BwdParamsE:
	.zero		1192


//--------------------- .nv.constant0._ZN10layer_norm13ln_bwd_kernelINS_13Kernel_traitsIf6__halfS2_S2_fjLj8192ELj1ELj1ELj8ELj16ENS_18Kernel_traits_baseILj8192EfS2_S2_S2_fjLj256EEEEELb1ELb0ELb0ELb0EEEvNS_9BwdParamsE --------------------------
	.section	.nv.constant0._ZN10layer_norm13ln_bwd_kernelINS_13Kernel_traitsIf6__halfS2_S2_fjLj8192ELj1ELj1ELj8ELj16ENS_18Kernel_traits_baseILj8192EfS2_S2_S2_fjLj256EEEEELb1ELb0ELb0ELb0EEEvNS_9BwdParamsE,"a",@progbits
	.sectionflags	@""
	.align	4
.nv.constant0._ZN10layer_norm13ln_bwd_kernelINS_13Kernel_traitsIf6__halfS2_S2_fjLj8192ELj1ELj1ELj8ELj16ENS_18Kernel_traits_baseILj8192EfS2_S2_S2_fjLj256EEEEELb1ELb0ELb0ELb0EEEvNS_9BwdParamsE:
	.zero		1192


//--------------------- .nv.constant0._ZN10layer_norm13ln_bwd_kernelINS_13Kernel_traitsIf6__halfS2_S2_fjLj8192ELj1ELj1ELj8ELj16ENS_18Kernel_traits_baseILj8192EfS2_S2_S2_fjLj256EEEEELb1ELb0ELb0ELb1EEEvNS_9BwdParamsE --------------------------
	.section	.nv.constant0._ZN10layer_norm13ln_bwd_kernelINS_13Kernel_traitsIf6__halfS2_S2_fjLj8192ELj1ELj1ELj8ELj16ENS_18Kernel_traits_baseILj8192EfS2_S2_S2_fjLj256EEEEELb1ELb0ELb0ELb1EEEvNS_9BwdParamsE,"a",@progbits
	.sectionflags	@""
	.align	4
.nv.constant0._ZN10layer_norm13ln_bwd_kernelINS_13Kernel_traitsIf6__halfS2_S2_fjLj8192ELj1ELj1ELj8ELj16ENS_18Kernel_traits_baseILj8192EfS2_S2_S2_fjLj256EEEEELb1ELb0ELb0ELb1EEEvNS_9BwdParamsE:
	.zero		1192


//--------------------- .nv.constant0._ZN10layer_norm22ln_bwd_finalize_kernelINS_22Kernel_traits_finalizeILj8192Ef6__halfS2_S2_fjLb0ELj1024ELj4ENS_18Kernel_traits_baseILj8192EfS2_S2_S2_fjLj1024EEEEELb0ELb0EEEvNS_9BwdParamsE --------------------------
	.section	.nv.constant0._ZN10layer_norm22ln_bwd_finalize_kernelINS_22Kernel_traits_finalizeILj8192Ef6__halfS2_S2_fjLb0ELj1024ELj4ENS_18Kernel_traits_baseILj8192EfS2_S2_S2_fjLj1024EEEEELb0ELb0EEEvNS_9BwdParamsE,"a",@progbits
	.sectionflags	@""
	.align	4
.nv.constant0._ZN10layer_norm22ln_bwd_finalize_kernelINS_22Kernel_traits_finalizeILj8192Ef6__halfS2_S2_fjLb0ELj1024ELj4ENS_18Kernel_traits_baseILj8192EfS2_S2_S2_fjLj1024EEEEELb0ELb0EEEvNS_9BwdParamsE:
	.zero		1192


//--------------------- .nv.constant0._ZN10layer_norm13ln_bwd_kernelINS_13Kernel_traitsIf6__halfS2_S2_fjLj8192ELj1ELj1ELj8ELj16ENS_18Kernel_traits_baseILj8192EfS2_S2_S2_fjLj256EEEEELb1ELb0ELb1ELb0EEEvNS_9BwdParamsE --------------------------
	.section	.nv.constant0._ZN10layer_norm13ln_bwd_kernelINS_13Kernel_traitsIf6__halfS2_S2_fjLj8192ELj1ELj1ELj8ELj16ENS_18Kernel_traits_baseILj8192EfS2_S2_S2_fjLj256EEEEELb1ELb0ELb1ELb0EEEvNS_9BwdParamsE,"a",@progbits
	.sectionflags	@""
	.align	4
.nv.constant0._ZN10layer_norm13ln_bwd_kernelINS_13Kernel_traitsIf6__halfS2_S2_fjLj8192ELj1ELj1ELj8ELj16ENS_18Kernel_traits_baseILj8192EfS2_S2_S2_fjLj256EEEEELb1ELb0ELb1ELb0EEEvNS_9BwdParamsE:
	.zero		1192


//--------------------- .nv.constant0._ZN10layer_norm22ln_bwd_finalize_kernelINS_22Kernel_traits_finalizeILj8192Ef6__halfS2_S2_fjLb0ELj1024ELj4ENS_18Kernel_traits_baseILj8192EfS2_S2_S2_fjLj1024EEEEELb0ELb1EEEvNS_9BwdParamsE --------------------------
	.section	.nv.constant0._ZN10layer_norm22ln_bwd_finalize_kernelINS_22Kernel_traits_finalizeILj8192Ef6__halfS2_S2_fjLb0ELj1024ELj4ENS_18Kernel_traits_baseILj8192EfS2_S2_S2_fjLj1024EEEEELb0ELb1EEEvNS_9BwdParamsE,"a",@progbits
	.sectionflags	@""
	.align	4
.nv.constant0._ZN10layer_norm22ln_bwd_finalize_kernelINS_22Kernel_traits_finalizeILj8192Ef6__halfS2_S2_fjLb0ELj1024ELj4ENS_18Kernel_traits_baseILj8192EfS2_S2_S2_fjLj1024EEEEELb0ELb1EEEvNS_9BwdParamsE:
	.zero		1192


//--------------------- .nv.constant0._ZN10layer_norm13ln_bwd_kernelINS_13Kernel_traitsIf6__halfS2_S2_fjLj8192ELj1ELj1ELj8ELj16ENS_18Kernel_traits_baseILj8192EfS2_S2_S2_fjLj256EEEEELb1ELb0ELb1ELb1EEEvNS_9BwdParamsE --------------------------
	.section	.nv.constant0._ZN10layer_norm13ln_bwd_kernelINS_13Kernel_traitsIf6__halfS2_S2_fjLj8192ELj1ELj1ELj8ELj16ENS_18Kernel_traits_baseILj8192EfS2_S2_S2_fjLj256EEEEELb1ELb0ELb1ELb1EEEvNS_9BwdParamsE,"a",@progbits
	.sectionflags	@""
	.align	4
.nv.constant0._ZN10layer_norm13ln_bwd_kernelINS_13Kernel_traitsIf6__halfS2_S2_fjLj8192ELj1ELj1ELj8ELj16ENS_18Kernel_traits_baseILj8192EfS2_S2_S2_fjLj256EEEEELb1ELb0ELb1ELb1EEEvNS_9BwdParamsE:
	.zero		1192


//--------------------- .nv.constant0._ZN10layer_norm13ln_bwd_kernelINS_13Kernel_traitsIf6__halfS2_S2_fjLj8192ELj1ELj1ELj8ELj16ENS_18Kernel_traits_baseILj8192EfS2_S2_S2_fjLj256EEEEELb1ELb1ELb0ELb0EEEvNS_9BwdParamsE --------------------------
	.section	.nv.constant0._ZN10layer_norm13ln_bwd_kernelINS_13Kernel_traitsIf6__halfS2_S2_fjLj8192ELj1ELj1ELj8ELj16ENS_18Kernel_traits_baseILj8192EfS2_S2_S2_fjLj256EEEEELb1ELb1ELb0ELb0EEEvNS_9BwdParamsE,"a",@progbits
	.sectionflags	@""
	.align	4
.nv.constant0._ZN10layer_norm13ln_bwd_kernelINS_13Kernel_traitsIf6__halfS2_S2_fjLj8192ELj1ELj1ELj8ELj16ENS_18Kernel_traits_baseILj8192EfS2_S2_S2_fjLj256EEEEELb1ELb1ELb0ELb0EEEvNS_9BwdParamsE:
	.zero		1192


//--------------------- .nv.constant0._ZN10layer_norm13ln_bwd_kernelINS_13Kernel_traitsIf6__halfS2_S2_fjLj8192ELj1ELj1ELj8ELj16ENS_18Kernel_traits_baseILj8192EfS2_S2_S2_fjLj256EEEEELb1ELb1ELb0ELb1EEEvNS_9BwdParamsE --------------------------
	.section	.nv.constant0._ZN10layer_norm13ln_bwd_kernelINS_13Kernel_traitsIf6__halfS2_S2_fjLj8192ELj1ELj1ELj8ELj16ENS_18Kernel_traits_baseILj8192EfS2_S2_S2_fjLj256EEEEELb1ELb1ELb0ELb1EEEvNS_9BwdParamsE,"a",@progbits
	.sectionflags	@""
	.align	4
.nv.constant0._ZN10layer_norm13ln_bwd_kernelINS_13Kernel_traitsIf6__halfS2_S2_fjLj8192ELj1ELj1ELj8ELj16ENS_18Kernel_traits_baseILj8192EfS2_S2_S2_fjLj256EEEEELb1ELb1ELb0ELb1EEEvNS_9BwdParamsE:
	.zero		1192


//--------------------- .nv.constant0._ZN10layer_norm22ln_bwd_finalize_kernelINS_22Kernel_traits_finalizeILj8192Ef6__halfS2_S2_fjLb1ELj1024ELj4ENS_18Kernel_traits_baseILj8192EfS2_S2_S2_fjLj1024EEEEELb1ELb0EEEvNS_9BwdParamsE --------------------------
	.section	.nv.constant0._ZN10layer_norm22ln_bwd_finalize_kernelINS_22Kernel_traits_finalizeILj8192Ef6__halfS2_S2_fjLb1ELj1024ELj4ENS_18Kernel_traits_baseILj8192EfS2_S2_S2_fjLj1024EEEEELb1ELb0EEEvNS_9BwdParamsE,"a",@progbits
	.sectionflags	@""
	.align	4
.nv.constant0._ZN10layer_norm22ln_bwd_finalize_kernelINS_22Kernel_traits_finalizeILj8192Ef6__halfS2_S2_fjLb1ELj1024ELj4ENS_18Kernel_traits_baseILj8192EfS2_S2_S2_fjLj1024EEEEELb1ELb0EEEvNS_9BwdParamsE:
	.zero		1192


//--------------------- .nv.constant0._ZN10layer_norm13ln_bwd_kernelINS_13Kernel_traitsIf6__halfS2_S2_fjLj8192ELj1ELj1ELj8ELj16ENS_18Kernel_traits_baseILj8192EfS2_S2_S2_fjLj256EEEEELb1ELb1ELb1ELb0EEEvNS_9BwdParamsE --------------------------
	.section	.nv.constant0._ZN10layer_norm13ln_bwd_kernelINS_13Kernel_traitsIf6__halfS2_S2_fjLj8192ELj1ELj1ELj8ELj16ENS_18Kernel_traits_baseILj8192EfS2_S2_S2_fjLj256EEEEELb1ELb1ELb1ELb0EEEvNS_9BwdParamsE,"a",@progbits
	.sectionflags	@""
	.align	4
.nv.constant0._ZN10layer_norm13ln_bwd_kernelINS_13Kernel_traitsIf6__halfS2_S2_fjLj8192ELj1ELj1ELj8ELj16ENS_18Kernel_traits_baseILj8192EfS2_S2_S2_fjLj256EEEEELb1ELb1ELb1ELb0EEEvNS_9BwdParamsE:
	.zero		1192


//--------------------- .nv.constant0._ZN10layer_norm22ln_bwd_finalize_kernelINS_22Kernel_traits_finalizeILj8192Ef6__halfS2_S2_fjLb1ELj1024ELj4ENS_18Kernel_traits_baseILj8192EfS2_S2_S2_fjLj1024EEEEELb1ELb1EEEvNS_9BwdParamsE --------------------------
	.section	.nv.constant0._ZN10layer_norm22ln_bwd_finalize_kernelINS_22Kernel_traits_finalizeILj8192Ef6__halfS2_S2_fjLb1ELj1024ELj4ENS_18Kernel_traits_baseILj8192EfS2_S2_S2_fjLj1024EEEEELb1ELb1EEEvNS_9BwdParamsE,"a",@progbits
	.sectionflags	@""
	.align	4
.nv.constant0._ZN10layer_norm22ln_bwd_finalize_kernelINS_22Kernel_traits_finalizeILj8192Ef6__halfS2_S2_fjLb1ELj1024ELj4ENS_18Kernel_traits_baseILj8192EfS2_S2_S2_fjLj1024EEEEELb1ELb1EEEvNS_9BwdParamsE:
	.zero		1192


//--------------------- .nv.constant0._ZN10layer_norm13ln_bwd_kernelINS_13Kernel_traitsIf6__halfS2_S2_fjLj8192ELj1ELj1ELj8ELj16ENS_18Kernel_traits_baseILj8192EfS2_S2_S2_fjLj256EEEEELb1ELb1ELb1ELb1EEEvNS_9BwdParamsE --------------------------
	.section	.nv.constant0._ZN10layer_norm13ln_bwd_kernelINS_13Kernel_traitsIf6__halfS2_S2_fjLj8192ELj1ELj1ELj8ELj16ENS_18Kernel_traits_baseILj8192EfS2_S2_S2_fjLj256EEEEELb1ELb1ELb1ELb1EEEvNS_9BwdParamsE,"a",@progbits
	.sectionflags	@""
	.align	4
.nv.constant0._ZN10layer_norm13ln_bwd_kernelINS_13Kernel_traitsIf6__halfS2_S2_fjLj8192ELj1ELj1ELj8ELj16ENS_18Kernel_traits_baseILj8192EfS2_S2_S2_fjLj256EEEEELb1ELb1ELb1ELb1EEEvNS_9BwdParamsE:
	.zero		1192


//--------------------- .nv.constant0._ZN10layer_norm13ln_bwd_kernelINS_13Kernel_traitsI6__halfS2_fS2_fjLj8192ELj1ELj1ELj8ELj16ENS_18Kernel_traits_baseILj8192ES2_S2_fS2_fjLj256EEEEELb0ELb0ELb0ELb0EEEvNS_9BwdParamsE --------------------------
	.section	.nv.constant0._ZN10layer_norm13ln_bwd_kernelINS_13Kernel_traitsI6__halfS2_fS2_fjLj8192ELj1ELj1ELj8ELj16ENS_18Kernel_traits_baseILj8192ES2_S2_fS2_fjLj256EEEEELb0ELb0ELb0ELb0EEEvNS_9BwdParamsE,"a",@progbits
	.sectionflags	@""
	.align	4
.nv.constant0._ZN10layer_norm13ln_bwd_kernelINS_13Kernel_traitsI6__halfS2_fS2_fjLj8192ELj1ELj1ELj8ELj16ENS_18Kernel_traits_baseILj8192ES2_S2_fS2_fjLj256EEEEELb0ELb0ELb0ELb0EEEvNS_9BwdParamsE:
	.zero		1192


//--------------------- .nv.constant0._ZN10layer_norm13ln_bwd_kernelINS_13Kernel_traitsI6__halfS2_fS2_fjLj8192ELj1ELj1ELj8ELj16ENS_18Kernel_traits_baseILj8192ES2_S2_fS2_fjLj256EEEEELb0ELb0ELb0ELb1EEEvNS_9BwdParamsE --------------------------
	.section	.nv.constant0._ZN10layer_norm13ln_bwd_kernelINS_13Kernel_traitsI6__halfS2_fS2_fjLj8192ELj1ELj1ELj8ELj16ENS_18Kernel_traits_baseILj8192ES2_S2_fS2_fjLj256EEEEELb0ELb0ELb0ELb1EEEvNS_9BwdParamsE,"a",@progbits
	.sectionflags	@""
	.align	4
.nv.constant0._ZN10layer_norm13ln_bwd_kernelINS_13Kernel_traitsI6__halfS2_fS2_fjLj8192ELj1ELj1ELj8ELj16ENS_18Kernel_traits_baseILj8192ES2_S2_fS2_fjLj256EEEEELb0ELb0ELb0ELb1EEEvNS_9BwdParamsE:
	.zero		1192


//--------------------- .nv.constant0._ZN10layer_norm13ln_bwd_kernelINS_13Kernel_traitsI6__halfS2_fS2_fjLj8192ELj1ELj1ELj8ELj16ENS_18Kernel_traits_baseILj8192ES2_S2_fS2_fjLj256EEEEELb0ELb0ELb1ELb0EEEvNS_9BwdParamsE --------------------------
	.section	.nv.constant0._ZN10layer_norm13ln_bwd_kernelINS_13Kernel_traitsI6__halfS2_fS2_fjLj8192ELj1ELj1ELj8ELj16ENS_18Kernel_traits_baseILj8192ES2_S2_fS2_fjLj256EEEEELb0ELb0ELb1ELb0EEEvNS_9BwdParamsE,"a",@progbits
	.sectionflags	@""
	.align	4
.nv.constant0._ZN10layer_norm13ln_bwd_kernelINS_13Kernel_traitsI6__halfS2_fS2_fjLj8192ELj1ELj1ELj8ELj16ENS_18Kernel_traits_baseILj8192ES2_S2_fS2_fjLj256EEEEELb0ELb0ELb1ELb0EEEvNS_9BwdParamsE:
	.zero		1192


//--------------------- .nv.constant0._ZN10layer_norm13ln_bwd_kernelINS_13Kernel_traitsI6__halfS2_fS2_fjLj8192ELj1ELj1ELj8ELj16ENS_18Kernel_traits_baseILj8192ES2_S2_fS2_fjLj256EEEEELb0ELb0ELb1ELb1EEEvNS_9BwdParamsE --------------------------
	.section	.nv.constant0._ZN10layer_norm13ln_bwd_kernelINS_13Kernel_traitsI6__halfS2_fS2_fjLj8192ELj1ELj1ELj8ELj16ENS_18Kernel_traits_baseILj8192ES2_S2_fS2_fjLj256EEEEELb0ELb0ELb1ELb1EEEvNS_9BwdParamsE,"a",@progbits
	.sectionflags	@""
	.align	4
.nv.constant0._ZN10layer_norm13ln_bwd_kernelINS_13Kernel_traitsI6__halfS2_fS2_fjLj8192ELj1ELj1ELj8ELj16ENS_18Kernel_traits_baseILj8192ES2_S2_fS2_fjLj256EEEEELb0ELb0ELb1ELb1EEEvNS_9BwdParamsE:
	.zero		1192


//--------------------- .nv.constant0._ZN10layer_norm13ln_bwd_kernelINS_13Kernel_traitsI6__halfS2_fS2_fjLj8192ELj1ELj1ELj8ELj16ENS_18Kernel_traits_baseILj8192ES2_S2_fS2_fjLj256EEEEELb0ELb1ELb0ELb0EEEvNS_9BwdParamsE --------------------------
	.section	.nv.constant0._ZN10layer_norm13ln_bwd_kernelINS_13Kernel_traitsI6__halfS2_fS2_fjLj8192ELj1ELj1ELj8ELj16ENS_18Kernel_traits_baseILj8192ES2_S2_fS2_fjLj256EEEEELb0ELb1ELb0ELb0EEEvNS_9BwdParamsE,"a",@progbits
	.sectionflags	@""
	.align	4
.nv.constant0._ZN10layer_norm13ln_bwd_kernelINS_13Kernel_traitsI6__halfS2_fS2_fjLj8192ELj1ELj1ELj8ELj16ENS_18Kernel_traits_baseILj8192ES2_S2_fS2_fjLj256EEEEELb0ELb1ELb0ELb0EEEvNS_9BwdParamsE:
	.zero		1192


//--------------------- .nv.constant0._ZN10layer_norm13ln_bwd_kernelINS_13Kernel_traitsI6__halfS2_fS2_fjLj8192ELj1ELj1ELj8ELj16ENS_18Kernel_traits_baseILj8192ES2_S2_fS2_fjLj256EEEEELb0ELb1ELb0ELb1EEEvNS_9BwdParamsE --------------------------
	.section	.nv.constant0._ZN10layer_norm13ln_bwd_kernelINS_13Kernel_traitsI6__halfS2_fS2_fjLj8192ELj1ELj1ELj8ELj16ENS_18Kernel_traits_baseILj8192ES2_S2_fS2_fjLj256EEEEELb0ELb1ELb0ELb1EEEvNS_9BwdParamsE,"a",@progbits
	.sectionflags	@""
	.align	4
.nv.constant0._ZN10layer_norm13ln_bwd_kernelINS_13Kernel_traitsI6__halfS2_fS2_fjLj8192ELj1ELj1ELj8ELj16ENS_18Kernel_traits_baseILj8192ES2_S2_fS2_fjLj256EEEEELb0ELb1ELb0ELb1EEEvNS_9BwdParamsE:
	.zero		1192


//--------------------- .nv.constant0._ZN10layer_norm13ln_bwd_kernelINS_13Kernel_traitsI6__halfS2_fS2_fjLj8192ELj1ELj1ELj8ELj16ENS_18Kernel_traits_baseILj8192ES2_S2_fS2_fjLj256EEEEELb0ELb1ELb1ELb0EEEvNS_9BwdParamsE --------------------------
	.section	.nv.constant0._ZN10layer_norm13ln_bwd_kernelINS_13Kernel_traitsI6__halfS2_fS2_fjLj8192ELj1ELj1ELj8ELj16ENS_18Kernel_traits_baseILj8192ES2_S2_fS2_fjLj256EEEEELb0ELb1ELb1ELb0EEEvNS_9BwdParamsE,"a",@progbits
	.sectionflags	@""
	.align	4
.nv.constant0._ZN10layer_norm13ln_bwd_kernelINS_13Kernel_traitsI6__halfS2_fS2_fjLj8192ELj1ELj1ELj8ELj16ENS_18Kernel_traits_baseILj8192ES2_S2_fS2_fjLj256EEEEELb0ELb1ELb1ELb0EEEvNS_9BwdParamsE:
	.zero		1192


//--------------------- .nv.constant0._ZN10layer_norm13ln_bwd_kernelINS_13Kernel_traitsI6__halfS2_fS2_fjLj8192ELj1ELj1ELj8ELj16ENS_18Kernel_traits_baseILj8192ES2_S2_fS2_fjLj256EEEEELb0ELb1ELb1ELb1EEEvNS_9BwdParamsE --------------------------
	.section	.nv.constant0._ZN10layer_norm13ln_bwd_kernelINS_13Kernel_traitsI6__halfS2_fS2_fjLj8192ELj1ELj1ELj8ELj16ENS_18Kernel_traits_baseILj8192ES2_S2_fS2_fjLj256EEEEELb0ELb1ELb1ELb1EEEvNS_9BwdParamsE,"a",@progbits
	.sectionflags	@""
	.align	4
.nv.constant0._ZN10layer_norm13ln_bwd_kernelINS_13Kernel_traitsI6__halfS2_fS2_fjLj8192ELj1ELj1ELj8ELj16ENS_18Kernel_traits_baseILj8192ES2_S2_fS2_fjLj256EEEEELb0ELb1ELb1ELb1EEEvNS_9BwdParamsE:
	.zero		1192


//--------------------- .nv.constant0._ZN10layer_norm13ln_bwd_kernelINS_13Kernel_traitsI6__halfS2_fS2_fjLj8192ELj1ELj1ELj8ELj16ENS_18Kernel_traits_baseILj8192ES2_S2_fS2_fjLj256EEEEELb1ELb0ELb0ELb0EEEvNS_9BwdParamsE --------------------------
	.section	.nv.constant0._ZN10layer_norm13ln_bwd_kernelINS_13Kernel_traitsI6__halfS2_fS2_fjLj8192ELj1ELj1ELj8ELj16ENS_18Kernel_traits_baseILj8192ES2_S2_fS2_fjLj256EEEEELb1ELb0ELb0ELb0EEEvNS_9BwdParamsE,"a",@progbits
	.sectionflags	@""
	.align	4
.nv.constant0._ZN10layer_norm13ln_bwd_kernelINS_13Kernel_traitsI6__halfS2_fS2_fjLj8192ELj1ELj1ELj8ELj16ENS_18Kernel_traits_baseILj8192ES2_S2_fS2_fjLj256EEEEELb1ELb0ELb0ELb0EEEvNS_9BwdParamsE:
	.zero		1192


//--------------------- .nv.constant0._ZN10layer_norm13ln_bwd_kernelINS_13Kernel_traitsI6__halfS2_fS2_fjLj8192ELj1ELj1ELj8ELj16ENS_18Kernel_traits_baseILj8192ES2_S2_fS2_fjLj256EEEEELb1ELb0ELb0ELb1EEEvNS_9BwdParamsE --------------------------
	.section	.nv.constant0._ZN10layer_norm13ln_bwd_kernelINS_13Kernel_traitsI6__halfS2_fS2_fjLj8192ELj1ELj1ELj8ELj16ENS_18Kernel_traits_baseILj8192ES2_S2_fS2_fjLj256EEEEELb1ELb0ELb0ELb1EEEvNS_9BwdParamsE,"a",@progbits
	.sectionflags	@""
	.align	4
.nv.constant0._ZN10layer_norm13ln_bwd_kernelINS_13Kernel_traitsI6__halfS2_fS2_fjLj8192ELj1ELj1ELj8ELj16ENS_18Kernel_traits_baseILj8192ES2_S2_fS2_fjLj256EEEEELb1ELb0ELb0ELb1EEEvNS_9BwdParamsE:
	.zero		1192


//--------------------- .nv.constant0._ZN10layer_norm22ln_bwd_finalize_kernelINS_22Kernel_traits_finalizeILj8192E6__halfS2_fS2_fjLb0ELj1024ELj4ENS_18Kernel_traits_baseILj8192ES2_S2_fS2_fjLj1024EEEEELb0ELb0EEEvNS_9BwdParamsE --------------------------
	.section	.nv.constant0._ZN10layer_norm22ln_bwd_finalize_kernelINS_22Kernel_traits_finalizeILj8192E6__halfS2_fS2_fjLb0ELj1024ELj4ENS_18Kernel_traits_baseILj8192ES2_S2_fS2_fjLj1024EEEEELb0ELb0EEEvNS_9BwdParamsE,"a",@progbits
	.sectionflags	@""
	.align	4
.nv.constant0._ZN10layer_norm22ln_bwd_finalize_kernelINS_22Kernel_traits_finalizeILj8192E6__halfS2_fS2_fjLb0ELj1024ELj4ENS_18Kernel_traits_baseILj8192ES2_S2_fS2_fjLj1024EEEEELb0ELb0EEEvNS_9BwdParamsE:
	.zero		1192


//--------------------- .nv.constant0._ZN10layer_norm13ln_bwd_kernelINS_13Kernel_traitsI6__halfS2_fS2_fjLj8192ELj1ELj1ELj8ELj16ENS_18Kernel_traits_baseILj8192ES2_S2_fS2_fjLj256EEEEELb1ELb0ELb1ELb0EEEvNS_9BwdParamsE --------------------------
	.section	.nv.constant0._ZN10layer_norm13ln_bwd_kernelINS_13Kernel_traitsI6__halfS2_fS2_fjLj8192ELj1ELj1ELj8ELj16ENS_18Kernel_traits_baseILj8192ES2_S2_fS2_fjLj256EEEEELb1ELb0ELb1ELb0EEEvNS_9BwdParamsE,"a",@progbits
	.sectionflags	@""
	.align	4
.nv.constant0._ZN10layer_norm13ln_bwd_kernelINS_13Kernel_traitsI6__halfS2_fS2_fjLj8192ELj1ELj1ELj8ELj16ENS_18Kernel_traits_baseILj8192ES2_S2_fS2_fjLj256EEEEELb1ELb0ELb1ELb0EEEvNS_9BwdParamsE:
	.zero		1192


//--------------------- .nv.constant0._ZN10layer_norm22ln_bwd_finalize_kernelINS_22Kernel_traits_finalizeILj8192E6__halfS2_fS2_fjLb0ELj1024ELj4ENS_18Kernel_traits_baseILj8192ES2_S2_fS2_fjLj1024EEEEELb0ELb1EEEvNS_9BwdParamsE --------------------------
	.section	.nv.constant0._ZN10layer_norm22ln_bwd_finalize_kernelINS_22Kernel_traits_finalizeILj8192E6__halfS2_fS2_fjLb0ELj1024ELj4ENS_18Kernel_traits_baseILj8192ES2_S2_fS2_fjLj1024EEEEELb0ELb1EEEvNS_9BwdParamsE,"a",@progbits
	.sectionflags	@""
	.align	4
.nv.constant0._ZN10layer_norm22ln_bwd_finalize_kernelINS_22Kernel_traits_finalizeILj8192E6__halfS2_fS2_fjLb0ELj1024ELj4ENS_18Kernel_traits_baseILj8192ES2_S2_fS2_fjLj1024EEEEELb0ELb1EEEvNS_9BwdParamsE:
	.zero		1192


//--------------------- .nv.constant0._ZN10layer_norm13ln_bwd_kernelINS_13Kernel_traitsI6__halfS2_fS2_fjLj8192ELj1ELj1ELj8ELj16ENS_18Kernel_traits_baseILj8192ES2_S2_fS2_fjLj256EEEEELb1ELb0ELb1ELb1EEEvNS_9BwdParamsE --------------------------
	.section	.nv.constant0._ZN10layer_norm13ln_bwd_kernelINS_13Kernel_traitsI6__halfS2_fS2_fjLj8192ELj1ELj1ELj8ELj16ENS_18Kernel_traits_baseILj8192ES2_S2_fS2_fjLj256EEEEELb1ELb0ELb1ELb1EEEvNS_9BwdParamsE,"a",@progbits
	.sectionflags	@""
	.align	4
.nv.constant0._ZN10layer_norm13ln_bwd_kernelINS_13Kernel_traitsI6__halfS2_fS2_fjLj8192ELj1ELj1ELj8ELj16ENS_18Kernel_traits_baseILj8192ES2_S2_fS2_fjLj256EEEEELb1ELb0ELb1ELb1EEEvNS_9BwdParamsE:
	.zero		1192


//--------------------- .nv.constant0._ZN10layer_norm13ln_bwd_kernelINS_13Kernel_traitsI6__halfS2_fS2_fjLj8192ELj1ELj1ELj8ELj16ENS_18Kernel_traits_baseILj8192ES2_S2_fS2_fjLj256EEEEELb1ELb1ELb0ELb0EEEvNS_9BwdParamsE --------------------------
	.section	.nv.constant0._ZN10layer_norm13ln_bwd_kernelINS_13Kernel_traitsI6__halfS2_fS2_fjLj8192ELj1ELj1ELj8ELj16ENS_18Kernel_traits_baseILj8192ES2_S2_fS2_fjLj256EEEEELb1ELb1ELb0ELb0EEEvNS_9BwdParamsE,"a",@progbits
	.sectionflags	@""
	.align	4
.nv.constant0._ZN10layer_norm13ln_bwd_kernelINS_13Kernel_traitsI6__halfS2_fS2_fjLj8192ELj1ELj1ELj8ELj16ENS_18Kernel_traits_baseILj8192ES2_S2_fS2_fjLj256EEEEELb1ELb1ELb0ELb0EEEvNS_9BwdParamsE:
	.zero		1192


//--------------------- .nv.constant0._ZN10layer_norm13ln_bwd_kernelINS_13Kernel_traitsI6__halfS2_fS2_fjLj8192ELj1ELj1ELj8ELj16ENS_18Kernel_traits_baseILj8192ES2_S2_fS2_fjLj256EEEEELb1ELb1ELb0ELb1EEEvNS_9BwdParamsE --------------------------
	.section	.nv.constant0._ZN10layer_norm13ln_bwd_kernelINS_13Kernel_traitsI6__halfS2_fS2_fjLj8192ELj1ELj1ELj8ELj16ENS_18Kernel_traits_baseILj8192ES2_S2_fS2_fjLj256EEEEELb1ELb1ELb0ELb1EEEvNS_9BwdParamsE,"a",@progbits
	.sectionflags	@""
	.align	4
.nv.constant0._ZN10layer_norm13ln_bwd_kernelINS_13Kernel_traitsI6__halfS2_fS2_fjLj8192ELj1ELj1ELj8ELj16ENS_18Kernel_traits_baseILj8192ES2_S2_fS2_fjLj256EEEEELb1ELb1ELb0ELb1EEEvNS_9BwdParamsE:
	.zero		1192


//--------------------- .nv.constant0._ZN10layer_norm22ln_bwd_finalize_kernelINS_22Kernel_traits_finalizeILj8192E6__halfS2_fS2_fjLb1ELj1024ELj4ENS_18Kernel_traits_baseILj8192ES2_S2_fS2_fjLj1024EEEEELb1ELb0EEEvNS_9BwdParamsE --------------------------
	.section	.nv.constant0._ZN10layer_norm22ln_bwd_finalize_kernelINS_22Kernel_traits_finalizeILj8192E6__halfS2_fS2_fjLb1ELj1024ELj4ENS_18Kernel_traits_baseILj8192ES2_S2_fS2_fjLj1024EEEEELb1ELb0EEEvNS_9BwdParamsE,"a",@progbits
	.sectionflags	@""
	.align	4
.nv.constant0._ZN10layer_norm22ln_bwd_finalize_kernelINS_22Kernel_traits_finalizeILj8192E6__halfS2_fS2_fjLb1ELj1024ELj4ENS_18Kernel_traits_baseILj8192ES2_S2_fS2_fjLj1024EEEEELb1ELb0EEEvNS_9BwdParamsE:
	.zero		1192


//--------------------- .nv.constant0._ZN10layer_norm13ln_bwd_kernelINS_13Kernel_traitsI6__halfS2_fS2_fjLj8192ELj1ELj1ELj8ELj16ENS_18Kernel_traits_baseILj8192ES2_S2_fS2_fjLj256EEEEELb1ELb1ELb1ELb0EEEvNS_9BwdParamsE --------------------------
	.section	.nv.constant0._ZN10layer_norm13ln_bwd_kernelINS_13Kernel_traitsI6__halfS2_fS2_fjLj8192ELj1ELj1ELj8ELj16ENS_18Kernel_traits_baseILj8192ES2_S2_fS2_fjLj256EEEEELb1ELb1ELb1ELb0EEEvNS_9BwdParamsE,"a",@progbits
	.sectionflags	@""
	.align	4
.nv.constant0._ZN10layer_norm13ln_bwd_kernelINS_13Kernel_traitsI6__halfS2_fS2_fjLj8192ELj1ELj1ELj8ELj16ENS_18Kernel_traits_baseILj8192ES2_S2_fS2_fjLj256EEEEELb1ELb1ELb1ELb0EEEvNS_9BwdParamsE:
	.zero		1192


//--------------------- .nv.constant0._ZN10layer_norm22ln_bwd_finalize_kernelINS_22Kernel_traits_finalizeILj8192E6__halfS2_fS2_fjLb1ELj1024ELj4ENS_18Kernel_traits_baseILj8192ES2_S2_fS2_fjLj1024EEEEELb1ELb1EEEvNS_9BwdParamsE --------------------------
	.section	.nv.constant0._ZN10layer_norm22ln_bwd_finalize_kernelINS_22Kernel_traits_finalizeILj8192E6__halfS2_fS2_fjLb1ELj1024ELj4ENS_18Kernel_traits_baseILj8192ES2_S2_fS2_fjLj1024EEEEELb1ELb1EEEvNS_9BwdParamsE,"a",@progbits
	.sectionflags	@""
	.align	4
.nv.constant0._ZN10layer_norm22ln_bwd_finalize_kernelINS_22Kernel_traits_finalizeILj8192E6__halfS2_fS2_fjLb1ELj1024ELj4ENS_18Kernel_traits_baseILj8192ES2_S2_fS2_fjLj1024EEEEELb1ELb1EEEvNS_9BwdParamsE:
	.zero		1192


//--------------------- .nv.constant0._ZN10layer_norm13ln_bwd_kernelINS_13Kernel_traitsI6__halfS2_fS2_fjLj8192ELj1ELj1ELj8ELj16ENS_18Kernel_traits_baseILj8192ES2_S2_fS2_fjLj256EEEEELb1ELb1ELb1ELb1EEEvNS_9BwdParamsE --------------------------
	.section	.nv.constant0._ZN10layer_norm13ln_bwd_kernelINS_13Kernel_traitsI6__halfS2_fS2_fjLj8192ELj1ELj1ELj8ELj16ENS_18Kernel_traits_baseILj8192ES2_S2_fS2_fjLj256EEEEELb1ELb1ELb1ELb1EEEvNS_9BwdParamsE,"a",@progbits
	.sectionflags	@""
	.align	4
.nv.constant0._ZN10layer_norm13ln_bwd_kernelINS_13Kernel_traitsI6__halfS2_fS2_fjLj8192ELj1ELj1ELj8ELj16ENS_18Kernel_traits_baseILj8192ES2_S2_fS2_fjLj256EEEEELb1ELb1ELb1ELb1EEEvNS_9BwdParamsE:
	.zero		1192


//--------------------- .nv.constant0._ZN10layer_norm13ln_bwd_kernelINS_13Kernel_traitsIf6__halffS2_fjLj8192ELj1ELj1ELj8ELj16ENS_18Kernel_traits_baseILj8192EfS2_fS2_fjLj256EEEEELb0ELb0ELb0ELb0EEEvNS_9BwdParamsE --------------------------
	.section	.nv.constant0._ZN10layer_norm13ln_bwd_kernelINS_13Kernel_traitsIf6__halffS2_fjLj8192ELj1ELj1ELj8ELj16ENS_18Kernel_traits_baseILj8192EfS2_fS2_fjLj256EEEEELb0ELb0ELb0ELb0EEEvNS_9BwdParamsE,"a",@progbits
	.sectionflags	@""
	.align	4
.nv.constant0._ZN10layer_norm13ln_bwd_kernelINS_13Kernel_traitsIf6__halffS2_fjLj8192ELj1ELj1ELj8ELj16ENS_18Kernel_traits_baseILj8192EfS2_fS2_fjLj256EEEEELb0ELb0ELb0ELb0EEEvNS_9BwdParamsE:
	.zero		1192


//--------------------- .nv.constant0._ZN10layer_norm13ln_bwd_kernelINS_13Kernel_traitsIf6__halffS2_fjLj8192ELj1ELj1ELj8ELj16ENS_18Kernel_traits_baseILj8192EfS2_fS2_fjLj256EEEEELb0ELb0ELb0ELb1EEEvNS_9BwdParamsE --------------------------
	.section	.nv.constant0._ZN10layer_norm13ln_bwd_kernelINS_13Kernel_traitsIf6__halffS2_fjLj8192ELj1ELj1ELj8ELj16ENS_18Kernel_traits_baseILj8192EfS2_fS2_fjLj256EEEEELb0ELb0ELb0ELb1EEEvNS_9BwdParamsE,"a",@progbits
	.sectionflags	@""
	.align	4
.nv.constant0._ZN10layer_norm13ln_bwd_kernelINS_13Kernel_traitsIf6__halffS2_fjLj8192ELj1ELj1ELj8ELj16ENS_18Kernel_traits_baseILj8192EfS2_fS2_fjLj256EEEEELb0ELb0ELb0ELb1EEEvNS_9BwdParamsE:
	.zero		1192


//--------------------- .nv.constant0._ZN10layer_norm13ln_bwd_kernelINS_13Kernel_traitsIf6__halffS2_fjLj8192ELj1ELj1ELj8ELj16ENS_18Kernel_traits_baseILj8192EfS2_fS2_fjLj256EEEEELb0ELb0ELb1ELb0EEEvNS_9BwdParamsE --------------------------
	.section	.nv.constant0._ZN10layer_norm13ln_bwd_kernelINS_13Kernel_traitsIf6__halffS2_fjLj8192ELj1ELj1ELj8ELj16ENS_18Kernel_traits_baseILj8192EfS2_fS2_fjLj256EEEEELb0ELb0ELb1ELb0EEEvNS_9BwdParamsE,"a",@progbits
	.sectionflags	@""
	.align	4
.nv.constant0._ZN10layer_norm13ln_bwd_kernelINS_13Kernel_traitsIf6__halffS2_fjLj8192ELj1ELj1ELj8ELj16ENS_18Kernel_traits_baseILj8192EfS2_fS2_fjLj256EEEEELb0ELb0ELb1ELb0EEEvNS_9BwdParamsE:
	.zero		1192


//--------------------- .nv.constant0._ZN10layer_norm13ln_bwd_kernelINS_13Kernel_traitsIf6__halffS2_fjLj8192ELj1ELj1ELj8ELj16ENS_18Kernel_traits_baseILj8192EfS2_fS2_fjLj256EEEEELb0ELb0ELb1ELb1EEEvNS_9BwdParamsE --------------------------
	.section	.nv.constant0._ZN10layer_norm13ln_bwd_kernelINS_13Kernel_traitsIf6__halffS2_fjLj8192ELj1ELj1ELj8ELj16ENS_18Kernel_traits_baseILj8192EfS2_fS2_fjLj256EEEEELb0ELb0ELb1ELb1EEEvNS_9BwdParamsE,"a",@progbits
	.sectionflags	@""
	.align	4
.nv.constant0._ZN10layer_norm13ln_bwd_kernelINS_13Kernel_traitsIf6__halffS2_fjLj8192ELj1ELj1ELj8ELj16ENS_18Kernel_traits_baseILj8192EfS2_fS2_fjLj256EEEEELb0ELb0ELb1ELb1EEEvNS_9BwdParamsE:
	.zero		1192


//--------------------- .nv.constant0._ZN10layer_norm13ln_bwd_kernelINS_13Kernel_traitsIf6__halffS2_fjLj8192ELj1ELj1ELj8ELj16ENS_18Kernel_traits_baseILj8192EfS2_fS2_fjLj256EEEEELb0ELb1ELb0ELb0EEEvNS_9BwdParamsE --------------------------
	.section	.nv.constant0._ZN10layer_norm13ln_bwd_kernelINS_13Kernel_traitsIf6__halffS2_fjLj8192ELj1ELj1ELj8ELj16ENS_18Kernel_traits_baseILj8192EfS2_fS2_fjLj256EEEEELb0ELb1ELb0ELb0EEEvNS_9BwdParamsE,"a",@progbits
	.sectionflags	@""
	.align	4
.nv.constant0._ZN10layer_norm13ln_bwd_kernelINS_13Kernel_traitsIf6__halffS2_fjLj8192ELj1ELj1ELj8ELj16ENS_18Kernel_traits_baseILj8192EfS2_fS2_fjLj256EEEEELb0ELb1ELb0ELb0EEEvNS_9BwdParamsE:
	.zero		1192


//--------------------- .nv.constant0._ZN10layer_norm13ln_bwd_kernelINS_13Kernel_traitsIf6__halffS2_fjLj8192ELj1ELj1ELj8ELj16ENS_18Kernel_traits_baseILj8192EfS2_fS2_fjLj256EEEEELb0ELb1ELb0ELb1EEEvNS_9BwdParamsE --------------------------
	.section	.nv.constant0._ZN10layer_norm13ln_bwd_kernelINS_13Kernel_traitsIf6__halffS2_fjLj8192ELj1ELj1ELj8ELj16ENS_18Kernel_traits_baseILj8192EfS2_fS2_fjLj256EEEEELb0ELb1ELb0ELb1EEEvNS_9BwdParamsE,"a",@progbits
	.sectionflags	@""
	.align	4
.nv.constant0._ZN10layer_norm13ln_bwd_kernelINS_13Kernel_traitsIf6__halffS2_fjLj8192ELj1ELj1ELj8ELj16ENS_18Kernel_traits_baseILj8192EfS2_fS2_fjLj256EEEEELb0ELb1ELb0ELb1EEEvNS_9BwdParamsE:
	.zero		1192


//--------------------- .nv.constant0._ZN10layer_norm13ln_bwd_kernelINS_13Kernel_traitsIf6__halffS2_fjLj8192ELj1ELj1ELj8ELj16ENS_18Kernel_traits_baseILj8192EfS2_fS2_fjLj256EEEEELb0ELb1ELb1ELb0EEEvNS_9BwdParamsE --------------------------
	.section	.nv.constant0._ZN10layer_norm13ln_bwd_kernelINS_13Kernel_traitsIf6__halffS2_fjLj8192ELj1ELj1ELj8ELj16ENS_18Kernel_traits_baseILj8192EfS2_fS2_fjLj256EEEEELb0ELb1ELb1ELb0EEEvNS_9BwdParamsE,"a",@progbits
	.sectionflags	@""
	.align	4
.nv.constant0._ZN10layer_norm13ln_bwd_kernelINS_13Kernel_traitsIf6__halffS2_fjLj8192ELj1ELj1ELj8ELj16ENS_18Kernel_traits_baseILj8192EfS2_fS2_fjLj256EEEEELb0ELb1ELb1ELb0EEEvNS_9BwdParamsE:
	.zero		1192


//--------------------- .nv.constant0._ZN10layer_norm13ln_bwd_kernelINS_13Kernel_traitsIf6__halffS2_fjLj8192ELj1ELj1ELj8ELj16ENS_18Kernel_traits_baseILj8192EfS2_fS2_fjLj256EEEEELb0ELb1ELb1ELb1EEEvNS_9BwdParamsE --------------------------
	.section	.nv.constant0._ZN10layer_norm13ln_bwd_kernelINS_13Kernel_traitsIf6__halffS2_fjLj8192ELj1ELj1ELj8ELj16ENS_18Kernel_traits_baseILj8192EfS2_fS2_fjLj256EEEEELb0ELb1ELb1ELb1EEEvNS_9BwdParamsE,"a",@progbits
	.sectionflags	@""
	.align	4
.nv.constant0._ZN10layer_norm13ln_bwd_kernelINS_13Kernel_traitsIf6__halffS2_fjLj8192ELj1ELj1ELj8ELj16ENS_18Kernel_traits_baseILj8192EfS2_fS2_fjLj256EEEEELb0ELb1ELb1ELb1EEEvNS_9BwdParamsE:
	.zero		1192


//--------------------- .nv.constant0._ZN10layer_norm13ln_bwd_kernelINS_13Kernel_traitsIf6__halffS2_fjLj8192ELj1ELj1ELj8ELj16ENS_18Kernel_traits_baseILj8192EfS2_fS2_fjLj256EEEEELb1ELb0ELb0ELb0EEEvNS_9BwdParamsE --------------------------
	.section	.nv.constant0._ZN10layer_norm13ln_bwd_kernelINS_13Kernel_traitsIf6__halffS2_fjLj8192ELj1ELj1ELj8ELj16ENS_18Kernel_traits_baseILj8192EfS2_fS2_fjLj256EEEEELb1ELb0ELb0ELb0EEEvNS_9BwdParamsE,"a",@progbits
	.sectionflags	@""
	.align	4
.nv.constant0._ZN10layer_norm13ln_bwd_kernelINS_13Kernel_traitsIf6__halffS2_fjLj8192ELj1ELj1ELj8ELj16ENS_18Kernel_traits_baseILj8192EfS2_fS2_fjLj256EEEEELb1ELb0ELb0ELb0EEEvNS_9BwdParamsE:
	.zero		1192


//--------------------- .nv.constant0._ZN10layer_norm13ln_bwd_kernelINS_13Kernel_traitsIf6__halffS2_fjLj8192ELj1ELj1ELj8ELj16ENS_18Kernel_traits_baseILj8192EfS2_fS2_fjLj256EEEEELb1ELb0ELb0ELb1EEEvNS_9BwdParamsE --------------------------
	.section	.nv.constant0._ZN10layer_norm13ln_bwd_kernelINS_13Kernel_traitsIf6__halffS2_fjLj8192ELj1ELj1ELj8ELj16ENS_18Kernel_traits_baseILj8192EfS2_fS2_fjLj256EEEEELb1ELb0ELb0ELb1EEEvNS_9BwdParamsE,"a",@progbits
	.sectionflags	@""
	.align	4
.nv.constant0._ZN10layer_norm13ln_bwd_kernelINS_13Kernel_traitsIf6__halffS2_fjLj8192ELj1ELj1ELj8ELj16ENS_18Kernel_traits_baseILj8192EfS2_fS2_fjLj256EEEEELb1ELb0ELb0ELb1EEEvNS_9BwdParamsE:
	.zero		1192


//--------------------- .nv.constant0._ZN10layer_norm22ln_bwd_finalize_kernelINS_22Kernel_traits_finalizeILj8192Ef6__halffS2_fjLb0ELj1024ELj4ENS_18Kernel_traits_baseILj8192EfS2_fS2_fjLj1024EEEEELb0ELb0EEEvNS_9BwdParamsE --------------------------
	.section	.nv.constant0._ZN10layer_norm22ln_bwd_finalize_kernelINS_22Kernel_traits_finalizeILj8192Ef6__halffS2_fjLb0ELj1024ELj4ENS_18Kernel_traits_baseILj8192EfS2_fS2_fjLj1024EEEEELb0ELb0EEEvNS_9BwdParamsE,"a",@progbits
	.sectionflags	@""
	.align	4
.nv.constant0._ZN10layer_norm22ln_bwd_finalize_kernelINS_22Kernel_traits_finalizeILj8192Ef6__halffS2_fjLb0ELj1024ELj4ENS_18Kernel_traits_baseILj8192EfS2_fS2_fjLj1024EEEEELb0ELb0EEEvNS_9BwdParamsE:
	.zero		1192


//--------------------- .nv.constant0._ZN10layer_norm13ln_bwd_kernelINS_13Kernel_traitsIf6__halffS2_fjLj8192ELj1ELj1ELj8ELj16ENS_18Kernel_traits_baseILj8192EfS2_fS2_fjLj256EEEEELb1ELb0ELb1ELb0EEEvNS_9BwdParamsE --------------------------
	.section	.nv.constant0._ZN10layer_norm13ln_bwd_kernelINS_13Kernel_traitsIf6__halffS2_fjLj8192ELj1ELj1ELj8ELj16ENS_18Kernel_traits_baseILj8192EfS2_fS2_fjLj256EEEEELb1ELb0ELb1ELb0EEEvNS_9BwdParamsE,"a",@progbits
	.sectionflags	@""
	.align	4
.nv.constant0._ZN10layer_norm13ln_bwd_kernelINS_13Kernel_traitsIf6__halffS2_fjLj8192ELj1ELj1ELj8ELj16ENS_18Kernel_traits_baseILj8192EfS2_fS2_fjLj256EEEEELb1ELb0ELb1ELb0EEEvNS_9BwdParamsE:
	.zero		1192


//--------------------- .nv.constant0._ZN10layer_norm22ln_bwd_finalize_kernelINS_22Kernel_traits_finalizeILj8192Ef6__halffS2_fjLb0ELj1024ELj4ENS_18Kernel_traits_baseILj8192EfS2_fS2_fjLj1024EEEEELb0ELb1EEEvNS_9BwdParamsE --------------------------
	.section	.nv.constant0._ZN10layer_norm22ln_bwd_finalize_kernelINS_22Kernel_traits_finalizeILj8192Ef6__halffS2_fjLb0ELj1024ELj4ENS_18Kernel_traits_baseILj8192EfS2_fS2_fjLj1024EEEEELb0ELb1EEEvNS_9BwdParamsE,"a",@progbits
	.sectionflags	@""
	.align	4
.nv.constant0._ZN10layer_norm22ln_bwd_finalize_kernelINS_22Kernel_traits_finalizeILj8192Ef6__halffS2_fjLb0ELj1024ELj4ENS_18Kernel_traits_baseILj8192EfS2_fS2_fjLj1024EEEEELb0ELb1EEEvNS_9BwdParamsE:
	.zero		1192


//--------------------- .nv.constant0._ZN10layer_norm13ln_bwd_kernelINS_13Kernel_traitsIf6__halffS2_fjLj8192ELj1ELj1ELj8ELj16ENS_18Kernel_traits_baseILj8192EfS2_fS2_fjLj256EEEEELb1ELb0ELb1ELb1EEEvNS_9BwdParamsE --------------------------
	.section	.nv.constant0._ZN10layer_norm13ln_bwd_kernelINS_13Kernel_traitsIf6__halffS2_fjLj8192ELj1ELj1ELj8ELj16ENS_18Kernel_traits_baseILj8192EfS2_fS2_fjLj256EEEEELb1ELb0ELb1ELb1EEEvNS_9BwdParamsE,"a",@progbits
	.sectionflags	@""
	.align	4
.nv.constant0._ZN10layer_norm13ln_bwd_kernelINS_13Kernel_traitsIf6__halffS2_fjLj8192ELj1ELj1ELj8ELj16ENS_18Kernel_traits_baseILj8192EfS2_fS2_fjLj256EEEEELb1ELb0ELb1ELb1EEEvNS_9BwdParamsE:
	.zero		1192


//--------------------- .nv.constant0._ZN10layer_norm13ln_bwd_kernelINS_13Kernel_traitsIf6__halffS2_fjLj8192ELj1ELj1ELj8ELj16ENS_18Kernel_traits_baseILj8192EfS2_fS2_fjLj256EEEEELb1ELb1ELb0ELb0EEEvNS_9BwdParamsE --------------------------
	.section	.nv.constant0._ZN10layer_norm13ln_bwd_kernelINS_13Kernel_traitsIf6__halffS2_fjLj8192ELj1ELj1ELj8ELj16ENS_18Kernel_traits_baseILj8192EfS2_fS2_fjLj256EEEEELb1ELb1ELb0ELb0EEEvNS_9BwdParamsE,"a",@progbits
	.sectionflags	@""
	.align	4
.nv.constant0._ZN10layer_norm13ln_bwd_kernelINS_13Kernel_traitsIf6__halffS2_fjLj8192ELj1ELj1ELj8ELj16ENS_18Kernel_traits_baseILj8192EfS2_fS2_fjLj256EEEEELb1ELb1ELb0ELb0EEEvNS_9BwdParamsE:
	.zero		1192


//--------------------- .nv.constant0._ZN10layer_norm13ln_bwd_kernelINS_13Kernel_traitsIf6__halffS2_fjLj8192ELj1ELj1ELj8ELj16ENS_18Kernel_traits_baseILj8192EfS2_fS2_fjLj256EEEEELb1ELb1ELb0ELb1EEEvNS_9BwdParamsE --------------------------
	.section	.nv.constant0._ZN10layer_norm13ln_bwd_kernelINS_13Kernel_traitsIf6__halffS2_fjLj8192ELj1ELj1ELj8ELj16ENS_18Kernel_traits_baseILj8192EfS2_fS2_fjLj256EEEEELb1ELb1ELb0ELb1EEEvNS_9BwdParamsE,"a",@progbits
	.sectionflags	@""
	.align	4
.nv.constant0._ZN10layer_norm13ln_bwd_kernelINS_13Kernel_traitsIf6__halffS2_fjLj8192ELj1ELj1ELj8ELj16ENS_18Kernel_traits_baseILj8192EfS2_fS2_fjLj256EEEEELb1ELb1ELb0ELb1EEEvNS_9BwdParamsE:
	.zero		1192


//--------------------- .nv.constant0._ZN10layer_norm22ln_bwd_finalize_kernelINS_22Kernel_traits_finalizeILj8192Ef6__halffS2_fjLb1ELj1024ELj4ENS_18Kernel_traits_baseILj8192EfS2_fS2_fjLj1024EEEEELb1ELb0EEEvNS_9BwdParamsE --------------------------
	.section	.nv.constant0._ZN10layer_norm22ln_bwd_finalize_kernelINS_22Kernel_traits_finalizeILj8192Ef6__halffS2_fjLb1ELj1024ELj4ENS_18Kernel_traits_baseILj8192EfS2_fS2_fjLj1024EEEEELb1ELb0EEEvNS_9BwdParamsE,"a",@progbits
	.sectionflags	@""
	.align	4
.nv.constant0._ZN10layer_norm22ln_bwd_finalize_kernelINS_22Kernel_traits_finalizeILj8192Ef6__halffS2_fjLb1ELj1024ELj4ENS_18Kernel_traits_baseILj8192EfS2_fS2_fjLj1024EEEEELb1ELb0EEEvNS_9BwdParamsE:
	.zero		1192


//--------------------- .nv.constant0._ZN10layer_norm13ln_bwd_kernelINS_13Kernel_traitsIf6__halffS2_fjLj8192ELj1ELj1ELj8ELj16ENS_18Kernel_traits_baseILj8192EfS2_fS2_fjLj256EEEEELb1ELb1ELb1ELb0EEEvNS_9BwdParamsE --------------------------
	.section	.nv.constant0._ZN10layer_norm13ln_bwd_kernelINS_13Kernel_traitsIf6__halffS2_fjLj8192ELj1ELj1ELj8ELj16ENS_18Kernel_traits_baseILj8192EfS2_fS2_fjLj256EEEEELb1ELb1ELb1ELb0EEEvNS_9BwdParamsE,"a",@progbits
	.sectionflags	@""
	.align	4
.nv.constant0._ZN10layer_norm13ln_bwd_kernelINS_13Kernel_traitsIf6__halffS2_fjLj8192ELj1ELj1ELj8ELj16ENS_18Kernel_traits_baseILj8192EfS2_fS2_fjLj256EEEEELb1ELb1ELb1ELb0EEEvNS_9BwdParamsE:
	.zero		1192


//--------------------- .nv.constant0._ZN10layer_norm22ln_bwd_finalize_kernelINS_22Kernel_traits_finalizeILj8192Ef6__halffS2_fjLb1ELj1024ELj4ENS_18Kernel_traits_baseILj8192EfS2_fS2_fjLj1024EEEEELb1ELb1EEEvNS_9BwdParamsE --------------------------
	.section	.nv.constant0._ZN10layer_norm22ln_bwd_finalize_kernelINS_22Kernel_traits_finalizeILj8192Ef6__halffS2_fjLb1ELj1024ELj4ENS_18Kernel_traits_baseILj8192EfS2_fS2_fjLj1024EEEEELb1ELb1EEEvNS_9BwdParamsE,"a",@progbits
	.sectionflags	@""
	.align	4
.nv.constant0._ZN10layer_norm22ln_bwd_finalize_kernelINS_22Kernel_traits_finalizeILj8192Ef6__halffS2_fjLb1ELj1024ELj4ENS_18Kernel_traits_baseILj8192EfS2_fS2_fjLj1024EEEEELb1ELb1EEEvNS_9BwdParamsE:
	.zero		1192


//--------------------- .nv.constant0._ZN10layer_norm13ln_bwd_kernelINS_13Kernel_traitsIf6__halffS2_fjLj8192ELj1ELj1ELj8ELj16ENS_18Kernel_traits_baseILj8192EfS2_fS2_fjLj256EEEEELb1ELb1ELb1ELb1EEEvNS_9BwdParamsE --------------------------
	.section	.nv.constant0._ZN10layer_norm13ln_bwd_kernelINS_13Kernel_traitsIf6__halffS2_fjLj8192ELj1ELj1ELj8ELj16ENS_18Kernel_traits_baseILj8192EfS2_fS2_fjLj256EEEEELb1ELb1ELb1ELb1EEEvNS_9BwdParamsE,"a",@progbits
	.sectionflags	@""
	.align	4
.nv.constant0._ZN10layer_norm13ln_bwd_kernelINS_13Kernel_traitsIf6__halffS2_fjLj8192ELj1ELj1ELj8ELj16ENS_18Kernel_traits_baseILj8192EfS2_fS2_fjLj256EEEEELb1ELb1ELb1ELb1EEEvNS_9BwdParamsE:
	.zero		1192


//--------------------- .nv.constant0._ZN10layer_norm13ln_bwd_kernelINS_13Kernel_traitsI6__halfffffjLj8192ELj1ELj1ELj8ELj16ENS_18Kernel_traits_baseILj8192ES2_ffffjLj256EEEEELb0ELb0ELb0ELb0EEEvNS_9BwdParamsE --------------------------
	.section	.nv.constant0._ZN10layer_norm13ln_bwd_kernelINS_13Kernel_traitsI6__halfffffjLj8192ELj1ELj1ELj8ELj16ENS_18Kernel_traits_baseILj8192ES2_ffffjLj256EEEEELb0ELb0ELb0ELb0EEEvNS_9BwdParamsE,"a",@progbits
	.sectionflags	@""
	.align	4
.nv.constant0._ZN10layer_norm13ln_bwd_kernelINS_13Kernel_traitsI6__halfffffjLj8192ELj1ELj1ELj8ELj16ENS_18Kernel_traits_baseILj8192ES2_ffffjLj256EEEEELb0ELb0ELb0ELb0EEEvNS_9BwdParamsE:
	.zero		1192


//--------------------- .nv.constant0._ZN10layer_norm13ln_bwd_kernelINS_13Kernel_traitsI6__halfffffjLj8192ELj1ELj1ELj8ELj16ENS_18Kernel_traits_baseILj8192ES2_ffffjLj256EEEEELb0ELb0ELb0ELb1EEEvNS_9BwdParamsE --------------------------
	.section	.nv.constant0._ZN10layer_norm13ln_bwd_kernelINS_13Kernel_traitsI6__halfffffjLj8192ELj1ELj1ELj8ELj16ENS_18Kernel_traits_baseILj8192ES2_ffffjLj256EEEEELb0ELb0ELb0ELb1EEEvNS_9BwdParamsE,"a",@progbits
	.sectionflags	@""
	.align	4
.nv.constant0._ZN10layer_norm13ln_bwd_kernelINS_13Kernel_traitsI6__halfffffjLj8192ELj1ELj1ELj8ELj16ENS_18Kernel_traits_baseILj8192ES2_ffffjLj256EEEEELb0ELb0ELb0ELb1EEEvNS_9BwdParamsE:
	.zero		1192


//--------------------- .nv.constant0._ZN10layer_norm13ln_bwd_kernelINS_13Kernel_traitsI6__halfffffjLj8192ELj1ELj1ELj8ELj16ENS_18Kernel_traits_baseILj8192ES2_ffffjLj256EEEEELb0ELb0ELb1ELb0EEEvNS_9BwdParamsE --------------------------
	.section	.nv.constant0._ZN10layer_norm13ln_bwd_kernelINS_13Kernel_traitsI6__halfffffjLj8192ELj1ELj1ELj8ELj16ENS_18Kernel_traits_baseILj8192ES2_ffffjLj256EEEEELb0ELb0ELb1ELb0EEEvNS_9BwdParamsE,"a",@progbits
	.sectionflags	@""
	.align	4
.nv.constant0._ZN10layer_norm13ln_bwd_kernelINS_13Kernel_traitsI6__halfffffjLj8192ELj1ELj1ELj8ELj16ENS_18Kernel_traits_baseILj8192ES2_ffffjLj256EEEEELb0ELb0ELb1ELb0EEEvNS_9BwdParamsE:
	.zero		1192


//--------------------- .nv.constant0._ZN10layer_norm13ln_bwd_kernelINS_13Kernel_traitsI6__halfffffjLj8192ELj1ELj1ELj8ELj16ENS_18Kernel_traits_baseILj8192ES2_ffffjLj256EEEEELb0ELb0ELb1ELb1EEEvNS_9BwdParamsE --------------------------
	.section	.nv.constant0._ZN10layer_norm13ln_bwd_kernelINS_13Kernel_traitsI6__halfffffjLj8192ELj1ELj1ELj8ELj16ENS_18Kernel_traits_baseILj8192ES2_ffffjLj256EEEEELb0ELb0ELb1ELb1EEEvNS_9BwdParamsE,"a",@progbits
	.sectionflags	@""
	.align	4
.nv.constant0._ZN10layer_norm13ln_bwd_kernelINS_13Kernel_traitsI6__halfffffjLj8192ELj1ELj1ELj8ELj16ENS_18Kernel_traits_baseILj8192ES2_ffffjLj256EEEEELb0ELb0ELb1ELb1EEEvNS_9BwdParamsE:
	.zero		1192


//--------------------- .nv.constant0._ZN10layer_norm13ln_bwd_kernelINS_13Kernel_traitsI6__halfffffjLj8192ELj1ELj1ELj8ELj16ENS_18Kernel_traits_baseILj8192ES2_ffffjLj256EEEEELb0ELb1ELb0ELb0EEEvNS_9BwdParamsE --------------------------
	.section	.nv.constant0._ZN10layer_norm13ln_bwd_kernelINS_13Kernel_traitsI6__halfffffjLj8192ELj1ELj1ELj8ELj16ENS_18Kernel_traits_baseILj8192ES2_ffffjLj256EEEEELb0ELb1ELb0ELb0EEEvNS_9BwdParamsE,"a",@progbits
	.sectionflags	@""
	.align	4
.nv.constant0._ZN10layer_norm13ln_bwd_kernelINS_13Kernel_traitsI6__halfffffjLj8192ELj1ELj1ELj8ELj16ENS_18Kernel_traits_baseILj8192ES2_ffffjLj256EEEEELb0ELb1ELb0ELb0EEEvNS_9BwdParamsE:
	.zero		1192


//--------------------- .nv.constant0._ZN10layer_norm13ln_bwd_kernelINS_13Kernel_traitsI6__halfffffjLj8192ELj1ELj1ELj8ELj16ENS_18Kernel_traits_baseILj8192ES2_ffffjLj256EEEEELb0ELb1ELb0ELb1EEEvNS_9BwdParamsE --------------------------
	.section	.nv.constant0._ZN10layer_norm13ln_bwd_kernelINS_13Kernel_traitsI6__halfffffjLj8192ELj1ELj1ELj8ELj16ENS_18Kernel_traits_baseILj8192ES2_ffffjLj256EEEEELb0ELb1ELb0ELb1EEEvNS_9BwdParamsE,"a",@progbits
	.sectionflags	@""
	.align	4
.nv.constant0._ZN10layer_norm13ln_bwd_kernelINS_13Kernel_traitsI6__halfffffjLj8192ELj1ELj1ELj8ELj16ENS_18Kernel_traits_baseILj8192ES2_ffffjLj256EEEEELb0ELb1ELb0ELb1EEEvNS_9BwdParamsE:
	.zero		1192


//--------------------- .nv.constant0._ZN10layer_norm13ln_bwd_kernelINS_13Kernel_traitsI6__halfffffjLj8192ELj1ELj1ELj8ELj16ENS_18Kernel_traits_baseILj8192ES2_ffffjLj256EEEEELb0ELb1ELb1ELb0EEEvNS_9BwdParamsE --------------------------
	.section	.nv.constant0._ZN10layer_norm13ln_bwd_kernelINS_13Kernel_traitsI6__halfffffjLj8192ELj1ELj1ELj8ELj16ENS_18Kernel_traits_baseILj8192ES2_ffffjLj256EEEEELb0ELb1ELb1ELb0EEEvNS_9BwdParamsE,"a",@progbits
	.sectionflags	@""
	.align	4
.nv.constant0._ZN10layer_norm13ln_bwd_kernelINS_13Kernel_traitsI6__halfffffjLj8192ELj1ELj1ELj8ELj16ENS_18Kernel_traits_baseILj8192ES2_ffffjLj256EEEEELb0ELb1ELb1ELb0EEEvNS_9BwdParamsE:
	.zero		1192


//--------------------- .nv.constant0._ZN10layer_norm13ln_bwd_kernelINS_13Kernel_traitsI6__halfffffjLj8192ELj1ELj1ELj8ELj16ENS_18Kernel_traits_baseILj8192ES2_ffffjLj256EEEEELb0ELb1ELb1ELb1EEEvNS_9BwdParamsE --------------------------
	.section	.nv.constant0._ZN10layer_norm13ln_bwd_kernelINS_13Kernel_traitsI6__halfffffjLj8192ELj1ELj1ELj8ELj16ENS_18Kernel_traits_baseILj8192ES2_ffffjLj256EEEEELb0ELb1ELb1ELb1EEEvNS_9BwdParamsE,"a",@progbits
	.sectionflags	@""
	.align	4
.nv.constant0._ZN10layer_norm13ln_bwd_kernelINS_13Kernel_traitsI6__halfffffjLj8192ELj1ELj1ELj8ELj16ENS_18Kernel_traits_baseILj8192ES2_ffffjLj256EEEEELb0ELb1ELb1ELb1EEEvNS_9BwdParamsE:
	.zero		1192


//--------------------- .nv.constant0._ZN10layer_norm13ln_bwd_kernelINS_13Kernel_traitsI6__halfffffjLj8192ELj1ELj1ELj8ELj16ENS_18Kernel_traits_baseILj8192ES2_ffffjLj256EEEEELb1ELb0ELb0ELb0EEEvNS_9BwdParamsE --------------------------
	.section	.nv.constant0._ZN10layer_norm13ln_bwd_kernelINS_13Kernel_traitsI6__halfffffjLj8192ELj1ELj1ELj8ELj16ENS_18Kernel_traits_baseILj8192ES2_ffffjLj256EEEEELb1ELb0ELb0ELb0EEEvNS_9BwdParamsE,"a",@progbits
	.sectionflags	@""
	.align	4
.nv.constant0._ZN10layer_norm13ln_bwd_kernelINS_13Kernel_traitsI6__halfffffjLj8192ELj1ELj1ELj8ELj16ENS_18Kernel_traits_baseILj8192ES2_ffffjLj256EEEEELb1ELb0ELb0ELb0EEEvNS_9BwdParamsE:
	.zero		1192


//--------------------- .nv.constant0._ZN10layer_norm13ln_bwd_kernelINS_13Kernel_traitsI6__halfffffjLj8192ELj1ELj1ELj8ELj16ENS_18Kernel_traits_baseILj8192ES2_ffffjLj256EEEEELb1ELb0ELb0ELb1EEEvNS_9BwdParamsE --------------------------
	.section	.nv.constant0._ZN10layer_norm13ln_bwd_kernelINS_13Kernel_traitsI6__halfffffjLj8192ELj1ELj1ELj8ELj16ENS_18Kernel_traits_baseILj8192ES2_ffffjLj256EEEEELb1ELb0ELb0ELb1EEEvNS_9BwdParamsE,"a",@progbits
	.sectionflags	@""
	.align	4
.nv.constant0._ZN10layer_norm13ln_bwd_kernelINS_13Kernel_traitsI6__halfffffjLj8192ELj1ELj1ELj8ELj16ENS_18Kernel_traits_baseILj8192ES2_ffffjLj256EEEEELb1ELb0ELb0ELb1EEEvNS_9BwdParamsE:
	.zero		1192


//--------------------- .nv.constant0._ZN10layer_norm22ln_bwd_finalize_kernelINS_22Kernel_traits_finalizeILj8192E6__halfffffjLb0ELj1024ELj4ENS_18Kernel_traits_baseILj8192ES2_ffffjLj1024EEEEELb0ELb0EEEvNS_9BwdParamsE --------------------------
	.section	.nv.constant0._ZN10layer_norm22ln_bwd_finalize_kernelINS_22Kernel_traits_finalizeILj8192E6__halfffffjLb0ELj1024ELj4ENS_18Kernel_traits_baseILj8192ES2_ffffjLj1024EEEEELb0ELb0EEEvNS_9BwdParamsE,"a",@progbits
	.sectionflags	@""
	.align	4
.nv.constant0._ZN10layer_norm22ln_bwd_finalize_kernelINS_22Kernel_traits_finalizeILj8192E6__halfffffjLb0ELj1024ELj4ENS_18Kernel_traits_baseILj8192ES2_ffffjLj1024EEEEELb0ELb0EEEvNS_9BwdParamsE:
	.zero		1192


//--------------------- .nv.constant0._ZN10layer_norm13ln_bwd_kernelINS_13Kernel_traitsI6__halfffffjLj8192ELj1ELj1ELj8ELj16ENS_18Kernel_traits_baseILj8192ES2_ffffjLj256EEEEELb1ELb0ELb1ELb0EEEvNS_9BwdParamsE --------------------------
	.section	.nv.constant0._ZN10layer_norm13ln_bwd_kernelINS_13Kernel_traitsI6__halfffffjLj8192ELj1ELj1ELj8ELj16ENS_18Kernel_traits_baseILj8192ES2_ffffjLj256EEEEELb1ELb0ELb1ELb0EEEvNS_9BwdParamsE,"a",@progbits
	.sectionflags	@""
	.align	4
.nv.constant0._ZN10layer_norm13ln_bwd_kernelINS_13Kernel_traitsI6__halfffffjLj8192ELj1ELj1ELj8ELj16ENS_18Kernel_traits_baseILj8192ES2_ffffjLj256EEEEELb1ELb0ELb1ELb0EEEvNS_9BwdParamsE:
	.zero		1192


//--------------------- .nv.constant0._ZN10layer_norm22ln_bwd_finalize_kernelINS_22Kernel_traits_finalizeILj8192E6__halfffffjLb0ELj1024ELj4ENS_18Kernel_traits_baseILj8192ES2_ffffjLj1024EEEEELb0ELb1EEEvNS_9BwdParamsE --------------------------
	.section	.nv.constant0._ZN10layer_norm22ln_bwd_finalize_kernelINS_22Kernel_traits_finalizeILj8192E6__halfffffjLb0ELj1024ELj4ENS_18Kernel_traits_baseILj8192ES2_ffffjLj1024EEEEELb0ELb1EEEvNS_9BwdParamsE,"a",@progbits
	.sectionflags	@""
	.align	4
.nv.constant0._ZN10layer_norm22ln_bwd_finalize_kernelINS_22Kernel_traits_finalizeILj8192E6__halfffffjLb0ELj1024ELj4ENS_18Kernel_traits_baseILj8192ES2_ffffjLj1024EEEEELb0ELb1EEEvNS_9BwdParamsE:
	.zero		1192


//--------------------- .nv.constant0._ZN10layer_norm13ln_bwd_kernelINS_13Kernel_traitsI6__halfffffjLj8192ELj1ELj1ELj8ELj16ENS_18Kernel_traits_baseILj8192ES2_ffffjLj256EEEEELb1ELb0ELb1ELb1EEEvNS_9BwdParamsE --------------------------
	.section	.nv.constant0._ZN10layer_norm13ln_bwd_kernelINS_13Kernel_traitsI6__halfffffjLj8192ELj1ELj1ELj8ELj16ENS_18Kernel_traits_baseILj8192ES2_ffffjLj256EEEEELb1ELb0ELb1ELb1EEEvNS_9BwdParamsE,"a",@progbits
	.sectionflags	@""
	.align	4
.nv.constant0._ZN10layer_norm13ln_bwd_kernelINS_13Kernel_traitsI6__halfffffjLj8192ELj1ELj1ELj8ELj16ENS_18Kernel_traits_baseILj8192ES2_ffffjLj256EEEEELb1ELb0ELb1ELb1EEEvNS_9BwdParamsE:
	.zero		1192


//--------------------- .nv.constant0._ZN10layer_norm13ln_bwd_kernelINS_13Kernel_traitsI6__halfffffjLj8192ELj1ELj1ELj8ELj16ENS_18Kernel_traits_baseILj8192ES2_ffffjLj256EEEEELb1ELb1ELb0ELb0EEEvNS_9BwdParamsE --------------------------
	.section	.nv.constant0._ZN10layer_norm13ln_bwd_kernelINS_13Kernel_traitsI6__halfffffjLj8192ELj1ELj1ELj8ELj16ENS_18Kernel_traits_baseILj8192ES2_ffffjLj256EEEEELb1ELb1ELb0ELb0EEEvNS_9BwdParamsE,"a",@progbits
	.sectionflags	@""
	.align	4
.nv.constant0._ZN10layer_norm13ln_bwd_kernelINS_13Kernel_traitsI6__halfffffjLj8192ELj1ELj1ELj8ELj16ENS_18Kernel_traits_baseILj8192ES2_ffffjLj256EEEEELb1ELb1ELb0ELb0EEEvNS_9BwdParamsE:
	.zero		1192


//--------------------- .nv.constant0._ZN10layer_norm13ln_bwd_kernelINS_13Kernel_traitsI6__halfffffjLj8192ELj1ELj1ELj8ELj16ENS_18Kernel_traits_baseILj8192ES2_ffffjLj256EEEEELb1ELb1ELb0ELb1EEEvNS_9BwdParamsE --------------------------
	.section	.nv.constant0._ZN10layer_norm13ln_bwd_kernelINS_13Kernel_traitsI6__halfffffjLj8192ELj1ELj1ELj8ELj16ENS_18Kernel_traits_baseILj8192ES2_ffffjLj256EEEEELb1ELb1ELb0ELb1EEEvNS_9BwdParamsE,"a",@progbits
	.sectionflags	@""
	.align	4
.nv.constant0._ZN10layer_norm13ln_bwd_kernelINS_13Kernel_traitsI6__halfffffjLj8192ELj1ELj1ELj8ELj16ENS_18Kernel_traits_baseILj8192ES2_ffffjLj256EEEEELb1ELb1ELb0ELb1EEEvNS_9BwdParamsE:
	.zero		1192


//--------------------- .nv.constant0._ZN10layer_norm22ln_bwd_finalize_kernelINS_22Kernel_traits_finalizeILj8192E6__halfffffjLb1ELj1024ELj4ENS_18Kernel_traits_baseILj8192ES2_ffffjLj1024EEEEELb1ELb0EEEvNS_9BwdParamsE --------------------------
	.section	.nv.constant0._ZN10layer_norm22ln_bwd_finalize_kernelINS_22Kernel_traits_finalizeILj8192E6__halfffffjLb1ELj1024ELj4ENS_18Kernel_traits_baseILj8192ES2_ffffjLj1024EEEEELb1ELb0EEEvNS_9BwdParamsE,"a",@progbits
	.sectionflags	@""
	.align	4
.nv.constant0._ZN10layer_norm22ln_bwd_finalize_kernelINS_22Kernel_traits_finalizeILj8192E6__halfffffjLb1ELj1024ELj4ENS_18Kernel_traits_baseILj8192ES2_ffffjLj1024EEEEELb1ELb0EEEvNS_9BwdParamsE:
	.zero		1192


//--------------------- .nv.constant0._ZN10layer_norm13ln_bwd_kernelINS_13Kernel_traitsI6__halfffffjLj8192ELj1ELj1ELj8ELj16ENS_18Kernel_traits_baseILj8192ES2_ffffjLj256EEEEELb1ELb1ELb1ELb0EEEvNS_9BwdParamsE --------------------------
	.section	.nv.constant0._ZN10layer_norm13ln_bwd_kernelINS_13Kernel_traitsI6__halfffffjLj8192ELj1ELj1ELj8ELj16ENS_18Kernel_traits_baseILj8192ES2_ffffjLj256EEEEELb1ELb1ELb1ELb0EEEvNS_9BwdParamsE,"a",@progbits
	.sectionflags	@""
	.align	4
.nv.constant0._ZN10layer_norm13ln_bwd_kernelINS_13Kernel_traitsI6__halfffffjLj8192ELj1ELj1ELj8ELj16ENS_18Kernel_traits_baseILj8192ES2_ffffjLj256EEEEELb1ELb1ELb1ELb0EEEvNS_9BwdParamsE:
	.zero		1192


//--------------------- .nv.constant0._ZN10layer_norm22ln_bwd_finalize_kernelINS_22Kernel_traits_finalizeILj8192E6__halfffffjLb1ELj1024ELj4ENS_18Kernel_traits_baseILj8192ES2_ffffjLj1024EEEEELb1ELb1EEEvNS_9BwdParamsE --------------------------
	.section	.nv.constant0._ZN10layer_norm22ln_bwd_finalize_kernelINS_22Kernel_traits_finalizeILj8192E6__halfffffjLb1ELj1024ELj4ENS_18Kernel_traits_baseILj8192ES2_ffffjLj1024EEEEELb1ELb1EEEvNS_9BwdParamsE,"a",@progbits
	.sectionflags	@""
	.align	4
.nv.constant0._ZN10layer_norm22ln_bwd_finalize_kernelINS_22Kernel_traits_finalizeILj8192E6__halfffffjLb1ELj1024ELj4ENS_18Kernel_traits_baseILj8192ES2_ffffjLj1024EEEEELb1ELb1EEEvNS_9BwdParamsE:
	.zero		1192


//--------------------- .nv.constant0._ZN10layer_norm13ln_bwd_kernelINS_13Kernel_traitsI6__halfffffjLj8192ELj1ELj1ELj8ELj16ENS_18Kernel_traits_baseILj8192ES2_ffffjLj256EEEEELb1ELb1ELb1ELb1EEEvNS_9BwdParamsE --------------------------
	.section	.nv.constant0._ZN10layer_norm13ln_bwd_kernelINS_13Kernel_traitsI6__halfffffjLj8192ELj1ELj1ELj8ELj16ENS_18Kernel_traits_baseILj8192ES2_ffffjLj256EEEEELb1ELb1ELb1ELb1EEEvNS_9BwdParamsE,"a",@progbits
	.sectionflags	@""
	.align	4
.nv.constant0._ZN10layer_norm13ln_bwd_kernelINS_13Kernel_traitsI6__halfffffjLj8192ELj1ELj1ELj8ELj16ENS_18Kernel_traits_baseILj8192ES2_ffffjLj256EEEEELb1ELb1ELb1ELb1EEEvNS_9BwdParamsE:
	.zero		1192


//--------------------- .nv.constant0._ZN10layer_norm13ln_bwd_kernelINS_13Kernel_traitsIfffffjLj8192ELj1ELj1ELj8ELj16ENS_18Kernel_traits_baseILj8192EfffffjLj256EEEEELb0ELb0ELb0ELb0EEEvNS_9BwdParamsE --------------------------
	.section	.nv.constant0._ZN10layer_norm13ln_bwd_kernelINS_13Kernel_traitsIfffffjLj8192ELj1ELj1ELj8ELj16ENS_18Kernel_traits_baseILj8192EfffffjLj256EEEEELb0ELb0ELb0ELb0EEEvNS_9BwdParamsE,"a",@progbits
	.sectionflags	@""
	.align	4
.nv.constant0._ZN10layer_norm13ln_bwd_kernelINS_13Kernel_traitsIfffffjLj8192ELj1ELj1ELj8ELj16ENS_18Kernel_traits_baseILj8192EfffffjLj256EEEEELb0ELb0ELb0ELb0EEEvNS_9BwdParamsE:
	.zero		1192


//--------------------- .nv.constant0._ZN10layer_norm13ln_bwd_kernelINS_13Kernel_traitsIfffffjLj8192ELj1ELj1ELj8ELj16ENS_18Kernel_traits_baseILj8192EfffffjLj256EEEEELb0ELb0ELb0ELb1EEEvNS_9BwdParamsE --------------------------
	.section	.nv.constant0._ZN10layer_norm13ln_bwd_kernelINS_13Kernel_traitsIfffffjLj8192ELj1ELj1ELj8ELj16ENS_18Kernel_traits_baseILj8192EfffffjLj256EEEEELb0ELb0ELb0ELb1EEEvNS_9BwdParamsE,"a",@progbits
	.sectionflags	@""
	.align	4
.nv.constant0._ZN10layer_norm13ln_bwd_kernelINS_13Kernel_traitsIfffffjLj8192ELj1ELj1ELj8ELj16ENS_18Kernel_traits_baseILj8192EfffffjLj256EEEEELb0ELb0ELb0ELb1EEEvNS_9BwdParamsE:
	.zero		1192


//--------------------- .nv.constant0._ZN10layer_norm13ln_bwd_kernelINS_13Kernel_traitsIfffffjLj8192ELj1ELj1ELj8ELj16ENS_18Kernel_traits_baseILj8192EfffffjLj256EEEEELb0ELb0ELb1ELb0EEEvNS_9BwdParamsE --------------------------
	.section	.nv.constant0._ZN10layer_norm13ln_bwd_kernelINS_13Kernel_traitsIfffffjLj8192ELj1ELj1ELj8ELj16ENS_18Kernel_traits_baseILj8192EfffffjLj256EEEEELb0ELb0ELb1ELb0EEEvNS_9BwdParamsE,"a",@progbits
	.sectionflags	@""
	.align	4
.nv.constant0._ZN10layer_norm13ln_bwd_kernelINS_13Kernel_traitsIfffffjLj8192ELj1ELj1ELj8ELj16ENS_18Kernel_traits_baseILj8192EfffffjLj256EEEEELb0ELb0ELb1ELb0EEEvNS_9BwdParamsE:
	.zero		1192


//--------------------- .nv.constant0._ZN10layer_norm13ln_bwd_kernelINS_13Kernel_traitsIfffffjLj8192ELj1ELj1ELj8ELj16ENS_18Kernel_traits_baseILj8192EfffffjLj256EEEEELb0ELb0ELb1ELb1EEEvNS_9BwdParamsE --------------------------
	.section	.nv.constant0._ZN10layer_norm13ln_bwd_kernelINS_13Kernel_traitsIfffffjLj8192ELj1ELj1ELj8ELj16ENS_18Kernel_traits_baseILj8192EfffffjLj256EEEEELb0ELb0ELb1ELb1EEEvNS_9BwdParamsE,"a",@progbits
	.sectionflags	@""
	.align	4
.nv.constant0._ZN10layer_norm13ln_bwd_kernelINS_13Kernel_traitsIfffffjLj8192ELj1ELj1ELj8ELj16ENS_18Kernel_traits_baseILj8192EfffffjLj256EEEEELb0ELb0ELb1ELb1EEEvNS_9BwdParamsE:
	.zero		1192


//--------------------- .nv.constant0._ZN10layer_norm13ln_bwd_kernelINS_13Kernel_traitsIfffffjLj8192ELj1ELj1ELj8ELj16ENS_18Kernel_traits_baseILj8192EfffffjLj256EEEEELb0ELb1ELb0ELb0EEEvNS_9BwdParamsE --------------------------
	.section	.nv.constant0._ZN10layer_norm13ln_bwd_kernelINS_13Kernel_traitsIfffffjLj8192ELj1ELj1ELj8ELj16ENS_18Kernel_traits_baseILj8192EfffffjLj256EEEEELb0ELb1ELb0ELb0EEEvNS_9BwdParamsE,"a",@progbits
	.sectionflags	@""
	.align	4
.nv.constant0._ZN10layer_norm13ln_bwd_kernelINS_13Kernel_traitsIfffffjLj8192ELj1ELj1ELj8ELj16ENS_18Kernel_traits_baseILj8192EfffffjLj256EEEEELb0ELb1ELb0ELb0EEEvNS_9BwdParamsE:
	.zero		1192


//--------------------- .nv.constant0._ZN10layer_norm13ln_bwd_kernelINS_13Kernel_traitsIfffffjLj8192ELj1ELj1ELj8ELj16ENS_18Kernel_traits_baseILj8192EfffffjLj256EEEEELb0ELb1ELb0ELb1EEEvNS_9BwdParamsE --------------------------
	.section	.nv.constant0._ZN10layer_norm13ln_bwd_kernelINS_13Kernel_traitsIfffffjLj8192ELj1ELj1ELj8ELj16ENS_18Kernel_traits_baseILj8192EfffffjLj256EEEEELb0ELb1ELb0ELb1EEEvNS_9BwdParamsE,"a",@progbits
	.sectionflags	@""
	.align	4
.nv.constant0._ZN10layer_norm13ln_bwd_kernelINS_13Kernel_traitsIfffffjLj8192ELj1ELj1ELj8ELj16ENS_18Kernel_traits_baseILj8192EfffffjLj256EEEEELb0ELb1ELb0ELb1EEEvNS_9BwdParamsE:
	.zero		1192


//--------------------- .nv.constant0._ZN10layer_norm13ln_bwd_kernelINS_13Kernel_traitsIfffffjLj8192ELj1ELj1ELj8ELj16ENS_18Kernel_traits_baseILj8192EfffffjLj256EEEEELb0ELb1ELb1ELb0EEEvNS_9BwdParamsE --------------------------
	.section	.nv.constant0._ZN10layer_norm13ln_bwd_kernelINS_13Kernel_traitsIfffffjLj8192ELj1ELj1ELj8ELj16ENS_18Kernel_traits_baseILj8192EfffffjLj256EEEEELb0ELb1ELb1ELb0EEEvNS_9BwdParamsE,"a",@progbits
	.sectionflags	@""
	.align	4
.nv.constant0._ZN10layer_norm13ln_bwd_kernelINS_13Kernel_traitsIfffffjLj8192ELj1ELj1ELj8ELj16ENS_18Kernel_traits_baseILj8192EfffffjLj256EEEEELb0ELb1ELb1ELb0EEEvNS_9BwdParamsE:
	.zero		1192


//--------------------- .nv.constant0._ZN10layer_norm13ln_bwd_kernelINS_13Kernel_traitsIfffffjLj8192ELj1ELj1ELj8ELj16ENS_18Kernel_traits_baseILj8192EfffffjLj256EEEEELb0ELb1ELb1ELb1EEEvNS_9BwdParamsE --------------------------
	.section	.nv.constant0._ZN10layer_norm13ln_bwd_kernelINS_13Kernel_traitsIfffffjLj8192ELj1ELj1ELj8ELj16ENS_18Kernel_traits_baseILj8192EfffffjLj256EEEEELb0ELb1ELb1ELb1EEEvNS_9BwdParamsE,"a",@progbits
	.sectionflags	@""
	.align	4
.nv.constant0._ZN10layer_norm13ln_bwd_kernelINS_13Kernel_traitsIfffffjLj8192ELj1ELj1ELj8ELj16ENS_18Kernel_traits_baseILj8192EfffffjLj256EEEEELb0ELb1ELb1ELb1EEEvNS_9BwdParamsE:
	.zero		1192


//--------------------- .nv.constant0._ZN10layer_norm13ln_bwd_kernelINS_13Kernel_traitsIfffffjLj8192ELj1ELj1ELj8ELj16ENS_18Kernel_traits_baseILj8192EfffffjLj256EEEEELb1ELb0ELb0ELb0EEEvNS_9BwdParamsE --------------------------
	.section	.nv.constant0._ZN10layer_norm13ln_bwd_kernelINS_13Kernel_traitsIfffffjLj8192ELj1ELj1ELj8ELj16ENS_18Kernel_traits_baseILj8192EfffffjLj256EEEEELb1ELb0ELb0ELb0EEEvNS_9BwdParamsE,"a",@progbits
	.sectionflags	@""
	.align	4
.nv.constant0._ZN10layer_norm13ln_bwd_kernelINS_13Kernel_traitsIfffffjLj8192ELj1ELj1ELj8ELj16ENS_18Kernel_traits_baseILj8192EfffffjLj256EEEEELb1ELb0ELb0ELb0EEEvNS_9BwdParamsE:
	.zero		1192


//--------------------- .nv.constant0._ZN10layer_norm13ln_bwd_kernelINS_13Kernel_traitsIfffffjLj8192ELj1ELj1ELj8ELj16ENS_18Kernel_traits_baseILj8192EfffffjLj256EEEEELb1ELb0ELb0ELb1EEEvNS_9BwdParamsE --------------------------
	.section	.nv.constant0._ZN10layer_norm13ln_bwd_kernelINS_13Kernel_traitsIfffffjLj8192ELj1ELj1ELj8ELj16ENS_18Kernel_traits_baseILj8192EfffffjLj256EEEEELb1ELb0ELb0ELb1EEEvNS_9BwdParamsE,"a",@progbits
	.sectionflags	@""
	.align	4
.nv.constant0._ZN10layer_norm13ln_bwd_kernelINS_13Kernel_traitsIfffffjLj8192ELj1ELj1ELj8ELj16ENS_18Kernel_traits_baseILj8192EfffffjLj256EEEEELb1ELb0ELb0ELb1EEEvNS_9BwdParamsE:
	.zero		1192


//--------------------- .nv.constant0._ZN10layer_norm22ln_bwd_finalize_kernelINS_22Kernel_traits_finalizeILj8192EfffffjLb0ELj1024ELj4ENS_18Kernel_traits_baseILj8192EfffffjLj1024EEEEELb0ELb0EEEvNS_9BwdParamsE --------------------------
	.section	.nv.constant0._ZN10layer_norm22ln_bwd_finalize_kernelINS_22Kernel_traits_finalizeILj8192EfffffjLb0ELj1024ELj4ENS_18Kernel_traits_baseILj8192EfffffjLj1024EEEEELb0ELb0EEEvNS_9BwdParamsE,"a",@progbits
	.sectionflags	@""
	.align	4
.nv.constant0._ZN10layer_norm22ln_bwd_finalize_kernelINS_22Kernel_traits_finalizeILj8192EfffffjLb0ELj1024ELj4ENS_18Kernel_traits_baseILj8192EfffffjLj1024EEEEELb0ELb0EEEvNS_9BwdParamsE:
	.zero		1192


//--------------------- .nv.constant0._ZN10layer_norm13ln_bwd_kernelINS_13Kernel_traitsIfffffjLj8192ELj1ELj1ELj8ELj16ENS_18Kernel_traits_baseILj8192EfffffjLj256EEEEELb1ELb0ELb1ELb0EEEvNS_9BwdParamsE --------------------------
	.section	.nv.constant0._ZN10layer_norm13ln_bwd_kernelINS_13Kernel_traitsIfffffjLj8192ELj1ELj1ELj8ELj16ENS_18Kernel_traits_baseILj8192EfffffjLj256EEEEELb1ELb0ELb1ELb0EEEvNS_9BwdParamsE,"a",@progbits
	.sectionflags	@""
	.align	4
.nv.constant0._ZN10layer_norm13ln_bwd_kernelINS_13Kernel_traitsIfffffjLj8192ELj1ELj1ELj8ELj16ENS_18Kernel_traits_baseILj8192EfffffjLj256EEEEELb1ELb0ELb1ELb0EEEvNS_9BwdParamsE:
	.zero		1192


//--------------------- .nv.constant0._ZN10layer_norm22ln_bwd_finalize_kernelINS_22Kernel_traits_finalizeILj8192EfffffjLb0ELj1024ELj4ENS_18Kernel_traits_baseILj8192EfffffjLj1024EEEEELb0ELb1EEEvNS_9BwdParamsE --------------------------
	.section	.nv.constant0._ZN10layer_norm22ln_bwd_finalize_kernelINS_22Kernel_traits_finalizeILj8192EfffffjLb0ELj1024ELj4ENS_18Kernel_traits_baseILj8192EfffffjLj1024EEEEELb0ELb1EEEvNS_9BwdParamsE,"a",@progbits
	.sectionflags	@""
	.align	4
.nv.constant0._ZN10layer_norm22ln_bwd_finalize_kernelINS_22Kernel_traits_finalizeILj8192EfffffjLb0ELj1024ELj4ENS_18Kernel_traits_baseILj8192EfffffjLj1024EEEEELb0ELb1EEEvNS_9BwdParamsE:
	.zero		1192


//--------------------- .nv.constant0._ZN10layer_norm13ln_bwd_kernelINS_13Kernel_traitsIfffffjLj8192ELj1ELj1ELj8ELj16ENS_18Kernel_traits_baseILj8192EfffffjLj256EEEEELb1ELb0ELb1ELb1EEEvNS_9BwdParamsE --------------------------
	.section	.nv.constant0._ZN10layer_norm13ln_bwd_kernelINS_13Kernel_traitsIfffffjLj8192ELj1ELj1ELj8ELj16ENS_18Kernel_traits_baseILj8192EfffffjLj256EEEEELb1ELb0ELb1ELb1EEEvNS_9BwdParamsE,"a",@progbits
	.sectionflags	@""
	.align	4
.nv.constant0._ZN10layer_norm13ln_bwd_kernelINS_13Kernel_traitsIfffffjLj8192ELj1ELj1ELj8ELj16ENS_18Kernel_traits_baseILj8192EfffffjLj256EEEEELb1ELb0ELb1ELb1EEEvNS_9BwdParamsE:
	.zero		1192


//--------------------- .nv.constant0._ZN10layer_norm13ln_bwd_kernelINS_13Kernel_traitsIfffffjLj8192ELj1ELj1ELj8ELj16ENS_18Kernel_traits_baseILj8192EfffffjLj256EEEEELb1ELb1ELb0ELb0EEEvNS_9BwdParamsE --------------------------
	.section	.nv.constant0._ZN10layer_norm13ln_bwd_kernelINS_13Kernel_traitsIfffffjLj8192ELj1ELj1ELj8ELj16ENS_18Kernel_traits_baseILj8192EfffffjLj256EEEEELb1ELb1ELb0ELb0EEEvNS_9BwdParamsE,"a",@progbits
	.sectionflags	@""
	.align	4
.nv.constant0._ZN10layer_norm13ln_bwd_kernelINS_13Kernel_traitsIfffffjLj8192ELj1ELj1ELj8ELj16ENS_18Kernel_traits_baseILj8192EfffffjLj256EEEEELb1ELb1ELb0ELb0EEEvNS_9BwdParamsE:
	.zero		1192


//--------------------- .nv.constant0._ZN10layer_norm13ln_bwd_kernelINS_13Kernel_traitsIfffffjLj8192ELj1ELj1ELj8ELj16ENS_18Kernel_traits_baseILj8192EfffffjLj256EEEEELb1ELb1ELb0ELb1EEEvNS_9BwdParamsE --------------------------
	.section	.nv.constant0._ZN10layer_norm13ln_bwd_kernelINS_13Kernel_traitsIfffffjLj8192ELj1ELj1ELj8ELj16ENS_18Kernel_traits_baseILj8192EfffffjLj256EEEEELb1ELb1ELb0ELb1EEEvNS_9BwdParamsE,"a",@progbits
	.sectionflags	@""
	.align	4
.nv.constant0._ZN10layer_norm13ln_bwd_kernelINS_13Kernel_traitsIfffffjLj8192ELj1ELj1ELj8ELj16ENS_18Kernel_traits_baseILj8192EfffffjLj256EEEEELb1ELb1ELb0ELb1EEEvNS_9BwdParamsE:
	.zero		1192


//--------------------- .nv.constant0._ZN10layer_norm22ln_bwd_finalize_kernelINS_22Kernel_traits_finalizeILj8192EfffffjLb1ELj1024ELj4ENS_18Kernel_traits_baseILj8192EfffffjLj1024EEEEELb1ELb0EEEvNS_9BwdParamsE --------------------------
	.section	.nv.constant0._ZN10layer_norm22ln_bwd_finalize_kernelINS_22Kernel_traits_finalizeILj8192EfffffjLb1ELj1024ELj4ENS_18Kernel_traits_baseILj8192EfffffjLj1024EEEEELb1ELb0EEEvNS_9BwdParamsE,"a",@progbits
	.sectionflags	@""
	.align	4
.nv.constant0._ZN10layer_norm22ln_bwd_finalize_kernelINS_22Kernel_traits_finalizeILj8192EfffffjLb1ELj1024ELj4ENS_18Kernel_traits_baseILj8192EfffffjLj1024EEEEELb1ELb0EEEvNS_9BwdParamsE:
	.zero		1192


//--------------------- .nv.constant0._ZN10layer_norm13ln_bwd_kernelINS_13Kernel_traitsIfffffjLj8192ELj1ELj1ELj8ELj16ENS_18Kernel_traits_baseILj8192EfffffjLj256EEEEELb1ELb1ELb1ELb0EEEvNS_9BwdParamsE --------------------------
	.section	.nv.constant0._ZN10layer_norm13ln_bwd_kernelINS_13Kernel_traitsIfffffjLj8192ELj1ELj1ELj8ELj16ENS_18Kernel_traits_baseILj8192EfffffjLj256EEEEELb1ELb1ELb1ELb0EEEvNS_9BwdParamsE,"a",@progbits
	.sectionflags	@""
	.align	4
.nv.constant0._ZN10layer_norm13ln_bwd_kernelINS_13Kernel_traitsIfffffjLj8192ELj1ELj1ELj8ELj16ENS_18Kernel_traits_baseILj8192EfffffjLj256EEEEELb1ELb1ELb1ELb0EEEvNS_9BwdParamsE:
	.zero		1192


//--------------------- .nv.constant0._ZN10layer_norm22ln_bwd_finalize_kernelINS_22Kernel_traits_finalizeILj8192EfffffjLb1ELj1024ELj4ENS_18Kernel_traits_baseILj8192EfffffjLj1024EEEEELb1ELb1EEEvNS_9BwdParamsE --------------------------
	.section	.nv.constant0._ZN10layer_norm22ln_bwd_finalize_kernelINS_22Kernel_traits_finalizeILj8192EfffffjLb1ELj1024ELj4ENS_18Kernel_traits_baseILj8192EfffffjLj1024EEEEELb1ELb1EEEvNS_9BwdParamsE,"a",@progbits
	.sectionflags	@""
	.align	4
.nv.constant0._ZN10layer_norm22ln_bwd_finalize_kernelINS_22Kernel_traits_finalizeILj8192EfffffjLb1ELj1024ELj4ENS_18Kernel_traits_baseILj8192EfffffjLj1024EEEEELb1ELb1EEEvNS_9BwdParamsE:
	.zero		1192


//--------------------- .nv.constant0._ZN10layer_norm13ln_bwd_kernelINS_13Kernel_traitsIfffffjLj8192ELj1ELj1ELj8ELj16ENS_18Kernel_traits_baseILj8192EfffffjLj256EEEEELb1ELb1ELb1ELb1EEEvNS_9BwdParamsE --------------------------
	.section	.nv.constant0._ZN10layer_norm13ln_bwd_kernelINS_13Kernel_traitsIfffffjLj8192ELj1ELj1ELj8ELj16ENS_18Kernel_traits_baseILj8192EfffffjLj256EEEEELb1ELb1ELb1ELb1EEEvNS_9BwdParamsE,"a",@progbits
	.sectionflags	@""
	.align	4
.nv.constant0._ZN10layer_norm13ln_bwd_kernelINS_13Kernel_traitsIfffffjLj8192ELj1ELj1ELj8ELj16ENS_18Kernel_traits_baseILj8192EfffffjLj256EEEEELb1ELb1ELb1ELb1EEEvNS_9BwdParamsE:
	.zero		1192


//--------------------- SYMBOLS --------------------------

	.type		.nv.reservedSmem.offset0,@object
	.size		.nv.reservedSmem.offset0,0x4
	.type		.nv.reservedSmem.cap,@object
	.size		.nv.reservedSmem.cap,0x4
